	.target	sm_90a

	.elftype	@"ET_EXEC"


//--------------------- .note.nv.tkinfo           --------------------------
	.section	.note.nv.tkinfo,"",@"SHT_NOTE"
	.sectionflags	@"SHF_NOTE_NV_TKINFO"
	.tkinfo
        /*0018*/ 	.word	0x00000002
        /*0030*/ 	.string	""
        /*0030*/ 	.string	"ptxas"
        /*0030*/ 	.string	"Cuda compilation tools, release 13.0, V13.0.88"
        /*0030*/ 	.string	"Build cuda_13.0.r13.0/compiler.36424714_0"
        /*0030*/ 	.string	"-arch sm_90a -m 64 "



//--------------------- .note.nv.cuinfo           --------------------------
	.section	.note.nv.cuinfo,"",@"SHT_NOTE"
	.sectionflags	@"SHF_NOTE_NV_CUINFO"
        /*0018*/ 	.short	0x0002
        /*001a*/ 	.short	0x005a
        /*001c*/ 	.short	0x0082
	.zero		2


//--------------------- .nv.info                  --------------------------
	.section	.nv.info,"",@"SHT_CUDA_INFO"
	.align	4


	//----- nvinfo : EIATTR_REGCOUNT
	.align		4
        /*0000*/ 	.byte	0x04, 0x2f
        /*0002*/ 	.short	(.L_12 - .L_11)
	.align		4
.L_11:
        /*0004*/ 	.word	index@(_ZN5flash16flash_fwd_kernelI23Flash_fwd_kernel_traitsILi128ELi128ELi32ELi4ELb0ELb0EN7cutlass6half_tE19Flash_kernel_traitsILi128ELi128ELi32ELi4ES3_EELb0ELb0ELb1ELb1ELb0ELb0ELb1ELb0EEEvNS_16Flash_fwd_paramsE)
        /*0008*/ 	.word	0x000000ff


	//----- nvinfo : EIATTR_FRAME_SIZE
	.align		4
.L_12:
        /*000c*/ 	.byte	0x04, 0x11
        /*000e*/ 	.short	(.L_14 - .L_13)
	.align		4
.L_13:
        /*0010*/ 	.word	index@(_ZN5flash16flash_fwd_kernelI23Flash_fwd_kernel_traitsILi128ELi128ELi32ELi4ELb0ELb0EN7cutlass6half_tE19Flash_kernel_traitsILi128ELi128ELi32ELi4ES3_EELb0ELb0ELb1ELb1ELb0ELb0ELb1ELb0EEEvNS_16Flash_fwd_paramsE)
        /*0014*/ 	.word	0x00000048


	//----- nvinfo : EIATTR_REGCOUNT
	.align		4
.L_14:
        /*0018*/ 	.byte	0x04, 0x2f
        /*001a*/ 	.short	(.L_16 - .L_15)
	.align		4
.L_15:
        /*001c*/ 	.word	index@(_ZN5flash16flash_fwd_kernelI23Flash_fwd_kernel_traitsILi128ELi128ELi32ELi4ELb0ELb0EN7cutlass6half_tE19Flash_kernel_traitsILi128ELi128ELi32ELi4ES3_EELb1ELb0ELb1ELb1ELb0ELb0ELb0ELb1EEEvNS_16Flash_fwd_paramsE)
        /*0020*/ 	.word	0x000000ff


	//----- nvinfo : EIATTR_FRAME_SIZE
	.align		4
.L_16:
        /*0024*/ 	.byte	0x04, 0x11
        /*0026*/ 	.short	(.L_18 - .L_17)
	.align		4
.L_17:
        /*0028*/ 	.word	index@($_ZN5flash16flash_fwd_kernelI23Flash_fwd_kernel_traitsILi128ELi128ELi32ELi4ELb0ELb0EN7cutlass6half_tE19Flash_kernel_traitsILi128ELi128ELi32ELi4ES3_EELb1ELb0ELb1ELb1ELb0ELb0ELb0ELb1EEEvNS_16Flash_fwd_paramsE$_ZN5flash22compute_attn_1rowblockI23Flash_fwd_kernel_traitsILi128ELi128ELi32ELi4ELb0ELb0EN7cutlass6half_tE19Flash_kernel_traitsILi128ELi128ELi32ELi4ES3_EELb1ELb0ELb1ELb1ELb0ELb0ELb0ELb1ENS_16Flash_fwd_paramsEEEvRKT8_iii)
        /*002c*/ 	.word	0x000001e0


	//----- nvinfo : EIATTR_FRAME_SIZE
	.align		4
.L_18:
        /*0030*/ 	.byte	0x04, 0x11
        /*0032*/ 	.short	(.L_20 - .L_19)
	.align		4
.L_19:
        /*0034*/ 	.word	index@(_ZN5flash16flash_fwd_kernelI23Flash_fwd_kernel_traitsILi128ELi128ELi32ELi4ELb0ELb0EN7cutlass6half_tE19Flash_kernel_traitsILi128ELi128ELi32ELi4ES3_EELb1ELb0ELb1ELb1ELb0ELb0ELb0ELb1EEEvNS_16Flash_fwd_paramsE)
        /*0038*/ 	.word	0x000001e0


	//----- nvinfo : EIATTR_REGCOUNT
	.align		4
.L_20:
        /*003c*/ 	.byte	0x04, 0x2f
        /*003e*/ 	.short	(.L_22 - .L_21)
	.align		4
.L_21:
        /*0040*/ 	.word	index@(_ZN5flash16flash_fwd_kernelI23Flash_fwd_kernel_traitsILi128ELi128ELi32ELi4ELb0ELb0EN7cutlass6half_tE19Flash_kernel_traitsILi128ELi128ELi32ELi4ES3_EELb0ELb0ELb1ELb0ELb0ELb0ELb1ELb0EEEvNS_16Flash_fwd_paramsE)
        /*0044*/ 	.word	0x000000ff


	//----- nvinfo : EIATTR_FRAME_SIZE
	.align		4
.L_22:
        /*0048*/ 	.byte	0x04, 0x11
        /*004a*/ 	.short	(.L_24 - .L_23)
	.align		4
.L_23:
        /*004c*/ 	.word	index@(_ZN5flash16flash_fwd_kernelI23Flash_fwd_kernel_traitsILi128ELi128ELi32ELi4ELb0ELb0EN7cutlass6half_tE19Flash_kernel_traitsILi128ELi128ELi32ELi4ES3_EELb0ELb0ELb1ELb0ELb0ELb0ELb1ELb0EEEvNS_16Flash_fwd_paramsE)
        /*0050*/ 	.word	0x00000048


	//----- nvinfo : EIATTR_REGCOUNT
	.align		4
.L_24:
        /*0054*/ 	.byte	0x04, 0x2f
        /*0056*/ 	.short	(.L_26 - .L_25)
	.align		4
.L_25:
        /*0058*/ 	.word	index@(_ZN5flash16flash_fwd_kernelI23Flash_fwd_kernel_traitsILi128ELi128ELi32ELi4ELb0ELb0EN7cutlass6half_tE19Flash_kernel_traitsILi128ELi128ELi32ELi4ES3_EELb1ELb0ELb1ELb0ELb0ELb0ELb0ELb1EEEvNS_16Flash_fwd_paramsE)
        /*005c*/ 	.word	0x000000ff


	//----- nvinfo : EIATTR_FRAME_SIZE
	.align		4
.L_26:
        /*0060*/ 	.byte	0x04, 0x11
        /*0062*/ 	.short	(.L_28 - .L_27)
	.align		4
.L_27:
        /*0064*/ 	.word	index@(_ZN5flash16flash_fwd_kernelI23Flash_fwd_kernel_traitsILi128ELi128ELi32ELi4ELb0ELb0EN7cutlass6half_tE19Flash_kernel_traitsILi128ELi128ELi32ELi4ES3_EELb1ELb0ELb1ELb0ELb0ELb0ELb0ELb1EEEvNS_16Flash_fwd_paramsE)
        /*0068*/ 	.word	0x00000118


	//----- nvinfo : EIATTR_REGCOUNT
	.align		4
.L_28:
        /*006c*/ 	.byte	0x04, 0x2f
        /*006e*/ 	.short	(.L_30 - .L_29)
	.align		4
.L_29:
        /*0070*/ 	.word	index@(_ZN5flash16flash_fwd_kernelI23Flash_fwd_kernel_traitsILi128ELi128ELi32ELi4ELb0ELb0EN7cutlass6half_tE19Flash_kernel_traitsILi128ELi128ELi32ELi4ES3_EELb1ELb0ELb1ELb1ELb0ELb0ELb0ELb0EEEvNS_16Flash_fwd_paramsE)
        /*0074*/ 	.word	0x000000ff


	//----- nvinfo : EIATTR_FRAME_SIZE
	.align		4
.L_30:
        /*0078*/ 	.byte	0x04, 0x11
        /*007a*/ 	.short	(.L_32 - .L_31)
	.align		4
.L_31:
        /*007c*/ 	.word	index@(_ZN5flash16flash_fwd_kernelI23Flash_fwd_kernel_traitsILi128ELi128ELi32ELi4ELb0ELb0EN7cutlass6half_tE19Flash_kernel_traitsILi128ELi128ELi32ELi4ES3_EELb1ELb0ELb1ELb1ELb0ELb0ELb0ELb0EEEvNS_16Flash_fwd_paramsE)
        /*0080*/ 	.word	0x00000088


	//----- nvinfo : EIATTR_REGCOUNT
	.align		4
.L_32:
        /*0084*/ 	.byte	0x04, 0x2f
        /*0086*/ 	.short	(.L_34 - .L_33)
	.align		4
.L_33:
        /*0088*/ 	.word	index@(_ZN5flash16flash_fwd_kernelI23Flash_fwd_kernel_traitsILi128ELi128ELi32ELi4ELb0ELb0EN7cutlass6half_tE19Flash_kernel_traitsILi128ELi128ELi32ELi4ES3_EELb0ELb0ELb1ELb0ELb0ELb1ELb1ELb0EEEvNS_16Flash_fwd_paramsE)
        /*008c*/ 	.word	0x000000ff


	//----- nvinfo : EIATTR_FRAME_SIZE
	.align		4
.L_34:
        /*0090*/ 	.byte	0x04, 0x11
        /*0092*/ 	.short	(.L_36 - .L_35)
	.align		4
.L_35:
        /*0094*/ 	.word	index@(_ZN5flash16flash_fwd_kernelI23Flash_fwd_kernel_traitsILi128ELi128ELi32ELi4ELb0ELb0EN7cutlass6half_tE19Flash_kernel_traitsILi128ELi128ELi32ELi4ES3_EELb0ELb0ELb1ELb0ELb0ELb1ELb1ELb0EEEvNS_16Flash_fwd_paramsE)
        /*0098*/ 	.word	0x00000040


	//----- nvinfo : EIATTR_REGCOUNT
	.align		4
.L_36:
        /*009c*/ 	.byte	0x04, 0x2f
        /*009e*/ 	.short	(.L_38 - .L_37)
	.align		4
.L_37:
        /*00a0*/ 	.word	index@(_ZN5flash16flash_fwd_kernelI23Flash_fwd_kernel_traitsILi128ELi128ELi32ELi4ELb0ELb0EN7cutlass6half_tE19Flash_kernel_traitsILi128ELi128ELi32ELi4ES3_EELb1ELb0ELb1ELb0ELb0ELb1ELb0ELb0EEEvNS_16Flash_fwd_paramsE)
        /*00a4*/ 	.word	0x000000ff


	//----- nvinfo : EIATTR_FRAME_SIZE
	.align		4
.L_38:
        /*00a8*/ 	.byte	0x04, 0x11
        /*00aa*/ 	.short	(.L_40 - .L_39)
	.align		4
.L_39:
        /*00ac*/ 	.word	index@(_ZN5flash16flash_fwd_kernelI23Flash_fwd_kernel_traitsILi128ELi128ELi32ELi4ELb0ELb0EN7cutlass6half_tE19Flash_kernel_traitsILi128ELi128ELi32ELi4ES3_EELb1ELb0ELb1ELb0ELb0ELb1ELb0ELb0EEEvNS_16Flash_fwd_paramsE)
        /*00b0*/ 	.word	0x00000088


	//----- nvinfo : EIATTR_REGCOUNT
	.align		4
.L_40:
        /*00b4*/ 	.byte	0x04, 0x2f
        /*00b6*/ 	.short	(.L_42 - .L_41)
	.align		4
.L_41:
        /*00b8*/ 	.word	index@(_ZN5flash16flash_fwd_kernelI23Flash_fwd_kernel_traitsILi128ELi128ELi32ELi4ELb0ELb0EN7cutlass6half_tE19Flash_kernel_traitsILi128ELi128ELi32ELi4ES3_EELb0ELb0ELb0ELb1ELb0ELb0ELb1ELb0EEEvNS_16Flash_fwd_paramsE)
        /*00bc*/ 	.word	0x000000ff


	//----- nvinfo : EIATTR_FRAME_SIZE
	.align		4
.L_42:
        /*00c0*/ 	.byte	0x04, 0x11
        /*00c2*/ 	.short	(.L_44 - .L_43)
	.align		4
.L_43:
        /*00c4*/ 	.word	index@(_ZN5flash16flash_fwd_kernelI23Flash_fwd_kernel_traitsILi128ELi128ELi32ELi4ELb0ELb0EN7cutlass6half_tE19Flash_kernel_traitsILi128ELi128ELi32ELi4ES3_EELb0ELb0ELb0ELb1ELb0ELb0ELb1ELb0EEEvNS_16Flash_fwd_paramsE)
        /*00c8*/ 	.word	0x00000058


	//----- nvinfo : EIATTR_REGCOUNT
	.align		4
.L_44:
        /*00cc*/ 	.byte	0x04, 0x2f
        /*00ce*/ 	.short	(.L_46 - .L_45)
	.align		4
.L_45:
        /*00d0*/ 	.word	index@(_ZN5flash16flash_fwd_kernelI23Flash_fwd_kernel_traitsILi128ELi128ELi32ELi4ELb0ELb0EN7cutlass6half_tE19Flash_kernel_traitsILi128ELi128ELi32ELi4ES3_EELb1ELb0ELb0ELb1ELb0ELb0ELb0ELb1EEEvNS_16Flash_fwd_paramsE)
        /*00d4*/ 	.word	0x000000ff


	//----- nvinfo : EIATTR_FRAME_SIZE
	.align		4
.L_46:
        /*00d8*/ 	.byte	0x04, 0x11
        /*00da*/ 	.short	(.L_48 - .L_47)
	.align		4
.L_47:
        /*00dc*/ 	.word	index@(_ZN5flash16flash_fwd_kernelI23Flash_fwd_kernel_traitsILi128ELi128ELi32ELi4ELb0ELb0EN7cutlass6half_tE19Flash_kernel_traitsILi128ELi128ELi32ELi4ES3_EELb1ELb0ELb0ELb1ELb0ELb0ELb0ELb1EEEvNS_16Flash_fwd_paramsE)
        /*00e0*/ 	.word	0x000000a0


	//----- nvinfo : EIATTR_REGCOUNT
	.align		4
.L_48:
        /*00e4*/ 	.byte	0x04, 0x2f
        /*00e6*/ 	.short	(.L_50 - .L_49)
	.align		4
.L_49:
        /*00e8*/ 	.word	index@(_ZN5flash16flash_fwd_kernelI23Flash_fwd_kernel_traitsILi128ELi128ELi32ELi4ELb0ELb0EN7cutlass6half_tE19Flash_kernel_traitsILi128ELi128ELi32ELi4ES3_EELb0ELb0ELb0ELb0ELb0ELb0ELb1ELb0EEEvNS_16Flash_fwd_paramsE)
        /*00ec*/ 	.word	0x000000ff


	//----- nvinfo : EIATTR_FRAME_SIZE
	.align		4
.L_50:
        /*00f0*/ 	.byte	0x04, 0x11
        /*00f2*/ 	.short	(.L_52 - .L_51)
	.align		4
.L_51:
        /*00f4*/ 	.word	index@(_ZN5flash16flash_fwd_kernelI23Flash_fwd_kernel_traitsILi128ELi128ELi32ELi4ELb0ELb0EN7cutlass6half_tE19Flash_kernel_traitsILi128ELi128ELi32ELi4ES3_EELb0ELb0ELb0ELb0ELb0ELb0ELb1ELb0EEEvNS_16Flash_fwd_paramsE)
        /*00f8*/ 	.word	0x00000058


	//----- nvinfo : EIATTR_REGCOUNT
	.align		4
.L_52:
        /*00fc*/ 	.byte	0x04, 0x2f
        /*00fe*/ 	.short	(.L_54 - .L_53)
	.align		4
.L_53:
        /*0100*/ 	.word	index@(_ZN5flash16flash_fwd_kernelI23Flash_fwd_kernel_traitsILi128ELi128ELi32ELi4ELb0ELb0EN7cutlass6half_tE19Flash_kernel_traitsILi128ELi128ELi32ELi4ES3_EELb1ELb0ELb0ELb0ELb0ELb0ELb0ELb1EEEvNS_16Flash_fwd_paramsE)
        /*0104*/ 	.word	0x000000ff


	//----- nvinfo : EIATTR_FRAME_SIZE
	.align		4
.L_54:
        /*0108*/ 	.byte	0x04, 0x11
        /*010a*/ 	.short	(.L_56 - .L_55)
	.align		4
.L_55:
        /*010c*/ 	.word	index@(_ZN5flash16flash_fwd_kernelI23Flash_fwd_kernel_traitsILi128ELi128ELi32ELi4ELb0ELb0EN7cutlass6half_tE19Flash_kernel_traitsILi128ELi128ELi32ELi4ES3_EELb1ELb0ELb0ELb0ELb0ELb0ELb0ELb1EEEvNS_16Flash_fwd_paramsE)
        /*0110*/ 	.word	0x00000088


	//----- nvinfo : EIATTR_REGCOUNT
	.align		4
.L_56:
        /*0114*/ 	.byte	0x04, 0x2f
        /*0116*/ 	.short	(.L_58 - .L_57)
	.align		4
.L_57:
        /*0118*/ 	.word	index@(_ZN5flash16flash_fwd_kernelI23Flash_fwd_kernel_traitsILi128ELi128ELi32ELi4ELb0ELb0EN7cutlass6half_tE19Flash_kernel_traitsILi128ELi128ELi32ELi4ES3_EELb1ELb0ELb0ELb1ELb0ELb0ELb0ELb0EEEvNS_16Flash_fwd_paramsE)
        /*011c*/ 	.word	0x000000ff


	//----- nvinfo : EIATTR_FRAME_SIZE
	.align		4
.L_58:
        /*0120*/ 	.byte	0x04, 0x11
        /*0122*/ 	.short	(.L_60 - .L_59)
	.align		4
.L_59:
        /*0124*/ 	.word	index@(_ZN5flash16flash_fwd_kernelI23Flash_fwd_kernel_traitsILi128ELi128ELi32ELi4ELb0ELb0EN7cutlass6half_tE19Flash_kernel_traitsILi128ELi128ELi32ELi4ES3_EELb1ELb0ELb0ELb1ELb0ELb0ELb0ELb0EEEvNS_16Flash_fwd_paramsE)
        /*0128*/ 	.word	0x00000030


	//----- nvinfo : EIATTR_REGCOUNT
	.align		4
.L_60:
        /*012c*/ 	.byte	0x04, 0x2f
        /*012e*/ 	.short	(.L_62 - .L_61)
	.align		4
.L_61:
        /*0130*/ 	.word	index@(_ZN5flash16flash_fwd_kernelI23Flash_fwd_kernel_traitsILi128ELi128ELi32ELi4ELb0ELb0EN7cutlass6half_tE19Flash_kernel_traitsILi128ELi128ELi32ELi4ES3_EELb0ELb0ELb0ELb0ELb1ELb1ELb1ELb0EEEvNS_16Flash_fwd_paramsE)
        /*0134*/ 	.word	0x000000ff


	//----- nvinfo : EIATTR_FRAME_SIZE
	.align		4
.L_62:
        /*0138*/ 	.byte	0x04, 0x11
        /*013a*/ 	.short	(.L_64 - .L_63)
	.align		4
.L_63:
        /*013c*/ 	.word	index@(_ZN5flash16flash_fwd_kernelI23Flash_fwd_kernel_traitsILi128ELi128ELi32ELi4ELb0ELb0EN7cutlass6half_tE19Flash_kernel_traitsILi128ELi128ELi32ELi4ES3_EELb0ELb0ELb0ELb0ELb1ELb1ELb1ELb0EEEvNS_16Flash_fwd_paramsE)
        /*0140*/ 	.word	0x00000030


	//----- nvinfo : EIATTR_REGCOUNT
	.align		4
.L_64:
        /*0144*/ 	.byte	0x04, 0x2f
        /*0146*/ 	.short	(.L_66 - .L_65)
	.align		4
.L_65:
        /*0148*/ 	.word	index@(_ZN5flash16flash_fwd_kernelI23Flash_fwd_kernel_traitsILi128ELi128ELi32ELi4ELb0ELb0EN7cutlass6half_tE19Flash_kernel_traitsILi128ELi128ELi32ELi4ES3_EELb1ELb0ELb0ELb0ELb1ELb1ELb0ELb0EEEvNS_16Flash_fwd_paramsE)
        /*014c*/ 	.word	0x000000ff


	//----- nvinfo : EIATTR_FRAME_SIZE
	.align		4
.L_66:
        /*0150*/ 	.byte	0x04, 0x11
        /*0152*/ 	.short	(.L_68 - .L_67)
	.align		4
.L_67:
        /*0154*/ 	.word	index@(_ZN5flash16flash_fwd_kernelI23Flash_fwd_kernel_traitsILi128ELi128ELi32ELi4ELb0ELb0EN7cutlass6half_tE19Flash_kernel_traitsILi128ELi128ELi32ELi4ES3_EELb1ELb0ELb0ELb0ELb1ELb1ELb0ELb0EEEvNS_16Flash_fwd_paramsE)
        /*0158*/ 	.word	0x00000020


	//----- nvinfo : EIATTR_REGCOUNT
	.align		4
.L_68:
        /*015c*/ 	.byte	0x04, 0x2f
        /*015e*/ 	.short	(.L_70 - .L_69)
	.align		4
.L_69:
        /*0160*/ 	.word	index@(_ZN5flash16flash_fwd_kernelI23Flash_fwd_kernel_traitsILi128ELi128ELi32ELi4ELb0ELb0EN7cutlass6half_tE19Flash_kernel_traitsILi128ELi128ELi32ELi4ES3_EELb1ELb0ELb1ELb0ELb0ELb0ELb0ELb0EEEvNS_16Flash_fwd_paramsE)
        /*0164*/ 	.word	0x000000ff


	//----- nvinfo : EIATTR_FRAME_SIZE
	.align		4
.L_70:
        /*0168*/ 	.byte	0x04, 0x11
        /*016a*/ 	.short	(.L_72 - .L_71)
	.align		4
.L_71:
        /*016c*/ 	.word	index@(_ZN5flash16flash_fwd_kernelI23Flash_fwd_kernel_traitsILi128ELi128ELi32ELi4ELb0ELb0EN7cutlass6half_tE19Flash_kernel_traitsILi128ELi128ELi32ELi4ES3_EELb1ELb0ELb1ELb0ELb0ELb0ELb0ELb0EEEvNS_16Flash_fwd_paramsE)
        /*0170*/ 	.word	0x00000080


	//----- nvinfo : EIATTR_REGCOUNT
	.align		4
.L_72:
        /*0174*/ 	.byte	0x04, 0x2f
        /*0176*/ 	.short	(.L_74 - .L_73)
	.align		4
.L_73:
        /*0178*/ 	.word	index@(_ZN5flash16flash_fwd_kernelI23Flash_fwd_kernel_traitsILi128ELi128ELi32ELi4ELb0ELb0EN7cutlass6half_tE19Flash_kernel_traitsILi128ELi128ELi32ELi4ES3_EELb1ELb0ELb0ELb0ELb0ELb0ELb0ELb0EEEvNS_16Flash_fwd_paramsE)
        /*017c*/ 	.word	0x000000ff


	//----- nvinfo : EIATTR_FRAME_SIZE
	.align		4
.L_74:
        /*0180*/ 	.byte	0x04, 0x11
        /*0182*/ 	.short	(.L_76 - .L_75)
	.align		4
.L_75:
        /*0184*/ 	.word	index@(_ZN5flash16flash_fwd_kernelI23Flash_fwd_kernel_traitsILi128ELi128ELi32ELi4ELb0ELb0EN7cutlass6half_tE19Flash_kernel_traitsILi128ELi128ELi32ELi4ES3_EELb1ELb0ELb0ELb0ELb0ELb0ELb0ELb0EEEvNS_16Flash_fwd_paramsE)
        /*0188*/ 	.word	0x00000020


	//----- nvinfo : EIATTR_REGCOUNT
	.align		4
.L_76:
        /*018c*/ 	.byte	0x04, 0x2f
        /*018e*/ 	.short	(.L_78 - .L_77)
	.align		4
.L_77:
        /*0190*/ 	.word	index@(_ZN5flash16flash_fwd_kernelI23Flash_fwd_kernel_traitsILi128ELi128ELi32ELi4ELb0ELb0EN7cutlass6half_tE19Flash_kernel_traitsILi128ELi128ELi32ELi4ES3_EELb0ELb0ELb0ELb0ELb0ELb1ELb1ELb0EEEvNS_16Flash_fwd_paramsE)
        /*0194*/ 	.word	0x000000ff


	//----- nvinfo : EIATTR_FRAME_SIZE
	.align		4
.L_78:
        /*0198*/ 	.byte	0x04, 0x11
        /*019a*/ 	.short	(.L_80 - .L_79)
	.align		4
.L_79:
        /*019c*/ 	.word	index@(_ZN5flash16flash_fwd_kernelI23Flash_fwd_kernel_traitsILi128ELi128ELi32ELi4ELb0ELb0EN7cutlass6half_tE19Flash_kernel_traitsILi128ELi128ELi32ELi4ES3_EELb0ELb0ELb0ELb0ELb0ELb1ELb1ELb0EEEvNS_16Flash_fwd_paramsE)
        /*01a0*/ 	.word	0x00000048


	//----- nvinfo : EIATTR_REGCOUNT
	.align		4
.L_80:
        /*01a4*/ 	.byte	0x04, 0x2f
        /*01a6*/ 	.short	(.L_82 - .L_81)
	.align		4
.L_81:
        /*01a8*/ 	.word	index@(_ZN5flash16flash_fwd_kernelI23Flash_fwd_kernel_traitsILi128ELi128ELi32ELi4ELb0ELb0EN7cutlass6half_tE19Flash_kernel_traitsILi128ELi128ELi32ELi4ES3_EELb1ELb0ELb0ELb0ELb0ELb1ELb0ELb0EEEvNS_16Flash_fwd_paramsE)
        /*01ac*/ 	.word	0x000000ff


	//----- nvinfo : EIATTR_FRAME_SIZE
	.align		4
.L_82:
        /*01b0*/ 	.byte	0x04, 0x11
        /*01b2*/ 	.short	(.L_84 - .L_83)
	.align		4
.L_83:
        /*01b4*/ 	.word	index@(_ZN5flash16flash_fwd_kernelI23Flash_fwd_kernel_traitsILi128ELi128ELi32ELi4ELb0ELb0EN7cutlass6half_tE19Flash_kernel_traitsILi128ELi128ELi32ELi4ES3_EELb1ELb0ELb0ELb0ELb0ELb1ELb0ELb0EEEvNS_16Flash_fwd_paramsE)
        /*01b8*/ 	.word	0x00000020


	//----- nvinfo : EIATTR_REGCOUNT
	.align		4
.L_84:
        /*01bc*/ 	.byte	0x04, 0x2f
        /*01be*/ 	.short	(.L_86 - .L_85)
	.align		4
.L_85:
        /*01c0*/ 	.word	index@(_ZN5flash16flash_fwd_kernelI23Flash_fwd_kernel_traitsILi128ELi128ELi32ELi4ELb0ELb0EN7cutlass6half_tE19Flash_kernel_traitsILi128ELi128ELi32ELi4ES3_EELb0ELb0ELb1ELb1ELb0ELb0ELb0ELb0EEEvNS_16Flash_fwd_paramsE)
        /*01c4*/ 	.word	0x000000ff


	//----- nvinfo : EIATTR_FRAME_SIZE
	.align		4
.L_86:
        /*01c8*/ 	.byte	0x04, 0x11
        /*01ca*/ 	.short	(.L_88 - .L_87)
	.align		4
.L_87:
        /*01cc*/ 	.word	index@(_ZN5flash16flash_fwd_kernelI23Flash_fwd_kernel_traitsILi128ELi128ELi32ELi4ELb0ELb0EN7cutlass6half_tE19Flash_kernel_traitsILi128ELi128ELi32ELi4ES3_EELb0ELb0ELb1ELb1ELb0ELb0ELb0ELb0EEEvNS_16Flash_fwd_paramsE)
        /*01d0*/ 	.word	0x00000048


	//----- nvinfo : EIATTR_REGCOUNT
	.align		4
.L_88:
        /*01d4*/ 	.byte	0x04, 0x2f
        /*01d6*/ 	.short	(.L_90 - .L_89)
	.align		4
.L_89:
        /*01d8*/ 	.word	index@(_ZN5flash16flash_fwd_kernelI23Flash_fwd_kernel_traitsILi128ELi128ELi32ELi4ELb0ELb0EN7cutlass6half_tE19Flash_kernel_traitsILi128ELi128ELi32ELi4ES3_EELb0ELb0ELb1ELb0ELb0ELb0ELb0ELb0EEEvNS_16Flash_fwd_paramsE)
        /*01dc*/ 	.word	0x000000ff


	//----- nvinfo : EIATTR_FRAME_SIZE
	.align		4
.L_90:
        /*01e0*/ 	.byte	0x04, 0x11
        /*01e2*/ 	.short	(.L_92 - .L_91)
	.align		4
.L_91:
        /*01e4*/ 	.word	index@(_ZN5flash16flash_fwd_kernelI23Flash_fwd_kernel_traitsILi128ELi128ELi32ELi4ELb0ELb0EN7cutlass6half_tE19Flash_kernel_traitsILi128ELi128ELi32ELi4ES3_EELb0ELb0ELb1ELb0ELb0ELb0ELb0ELb0EEEvNS_16Flash_fwd_paramsE)
        /*01e8*/ 	.word	0x00000048


	//----- nvinfo : EIATTR_REGCOUNT
	.align		4
.L_92:
        /*01ec*/ 	.byte	0x04, 0x2f
        /*01ee*/ 	.short	(.L_94 - .L_93)
	.align		4
.L_93:
        /*01f0*/ 	.word	index@(_ZN5flash16flash_fwd_kernelI23Flash_fwd_kernel_traitsILi128ELi128ELi32ELi4ELb0ELb0EN7cutlass6half_tE19Flash_kernel_traitsILi128ELi128ELi32ELi4ES3_EELb0ELb0ELb1ELb0ELb0ELb1ELb0ELb0EEEvNS_16Flash_fwd_paramsE)
        /*01f4*/ 	.word	0x000000ff


	//----- nvinfo : EIATTR_FRAME_SIZE
	.align		4
.L_94:
        /*01f8*/ 	.byte	0x04, 0x11
        /*01fa*/ 	.short	(.L_96 - .L_95)
	.align		4
.L_95:
        /*01fc*/ 	.word	index@(_ZN5flash16flash_fwd_kernelI23Flash_fwd_kernel_traitsILi128ELi128ELi32ELi4ELb0ELb0EN7cutlass6half_tE19Flash_kernel_traitsILi128ELi128ELi32ELi4ES3_EELb0ELb0ELb1ELb0ELb0ELb1ELb0ELb0EEEvNS_16Flash_fwd_paramsE)
        /*0200*/ 	.word	0x00000040


	//----- nvinfo : EIATTR_REGCOUNT
	.align		4
.L_96:
        /*0204*/ 	.byte	0x04, 0x2f
        /*0206*/ 	.short	(.L_98 - .L_97)
	.align		4
.L_97:
        /*0208*/ 	.word	index@(_ZN5flash16flash_fwd_kernelI23Flash_fwd_kernel_traitsILi128ELi128ELi32ELi4ELb0ELb0EN7cutlass6half_tE19Flash_kernel_traitsILi128ELi128ELi32ELi4ES3_EELb0ELb0ELb0ELb1ELb0ELb0ELb0ELb0EEEvNS_16Flash_fwd_paramsE)
        /*020c*/ 	.word	0x000000ff


	//----- nvinfo : EIATTR_FRAME_SIZE
	.align		4
.L_98:
        /*0210*/ 	.byte	0x04, 0x11
        /*0212*/ 	.short	(.L_100 - .L_99)
	.align		4
.L_99:
        /*0214*/ 	.word	index@(_ZN5flash16flash_fwd_kernelI23Flash_fwd_kernel_traitsILi128ELi128ELi32ELi4ELb0ELb0EN7cutlass6half_tE19Flash_kernel_traitsILi128ELi128ELi32ELi4ES3_EELb0ELb0ELb0ELb1ELb0ELb0ELb0ELb0EEEvNS_16Flash_fwd_paramsE)
        /*0218*/ 	.word	0x00000028


	//----- nvinfo : EIATTR_REGCOUNT
	.align		4
.L_100:
        /*021c*/ 	.byte	0x04, 0x2f
        /*021e*/ 	.short	(.L_102 - .L_101)
	.align		4
.L_101:
        /*0220*/ 	.word	index@(_ZN5flash16flash_fwd_kernelI23Flash_fwd_kernel_traitsILi128ELi128ELi32ELi4ELb0ELb0EN7cutlass6half_tE19Flash_kernel_traitsILi128ELi128ELi32ELi4ES3_EELb0ELb0ELb0ELb0ELb0ELb0ELb0ELb0EEEvNS_16Flash_fwd_paramsE)
        /*0224*/ 	.word	0x000000ff


	//----- nvinfo : EIATTR_FRAME_SIZE
	.align		4
.L_102:
        /*0228*/ 	.byte	0x04, 0x11
        /*022a*/ 	.short	(.L_104 - .L_103)
	.align		4
.L_103:
        /*022c*/ 	.word	index@(_ZN5flash16flash_fwd_kernelI23Flash_fwd_kernel_traitsILi128ELi128ELi32ELi4ELb0ELb0EN7cutlass6half_tE19Flash_kernel_traitsILi128ELi128ELi32ELi4ES3_EELb0ELb0ELb0ELb0ELb0ELb0ELb0ELb0EEEvNS_16Flash_fwd_paramsE)
        /*0230*/ 	.word	0x00000020


	//----- nvinfo : EIATTR_REGCOUNT
	.align		4
.L_104:
        /*0234*/ 	.byte	0x04, 0x2f
        /*0236*/ 	.short	(.L_106 - .L_105)
	.align		4
.L_105:
        /*0238*/ 	.word	index@(_ZN5flash16flash_fwd_kernelI23Flash_fwd_kernel_traitsILi128ELi128ELi32ELi4ELb0ELb0EN7cutlass6half_tE19Flash_kernel_traitsILi128ELi128ELi32ELi4ES3_EELb0ELb0ELb0ELb0ELb1ELb1ELb0ELb0EEEvNS_16Flash_fwd_paramsE)
        /*023c*/ 	.word	0x000000fe


	//----- nvinfo : EIATTR_FRAME_SIZE
	.align		4
.L_106:
        /*0240*/ 	.byte	0x04, 0x11
        /*0242*/ 	.short	(.L_108 - .L_107)
	.align		4
.L_107:
        /*0244*/ 	.word	index@(_ZN5flash16flash_fwd_kernelI23Flash_fwd_kernel_traitsILi128ELi128ELi32ELi4ELb0ELb0EN7cutlass6half_tE19Flash_kernel_traitsILi128ELi128ELi32ELi4ES3_EELb0ELb0ELb0ELb0ELb1ELb1ELb0ELb0EEEvNS_16Flash_fwd_paramsE)
        /*0248*/ 	.word	0x00000000


	//----- nvinfo : EIATTR_REGCOUNT
	.align		4
.L_108:
        /*024c*/ 	.byte	0x04, 0x2f
        /*024e*/ 	.short	(.L_110 - .L_109)
	.align		4
.L_109:
        /*0250*/ 	.word	index@(_ZN5flash16flash_fwd_kernelI23Flash_fwd_kernel_traitsILi128ELi128ELi32ELi4ELb0ELb0EN7cutlass6half_tE19Flash_kernel_traitsILi128ELi128ELi32ELi4ES3_EELb0ELb0ELb0ELb0ELb0ELb1ELb0ELb0EEEvNS_16Flash_fwd_paramsE)
        /*0254*/ 	.word	0x000000ff


	//----- nvinfo : EIATTR_FRAME_SIZE
	.align		4
.L_110:
        /*0258*/ 	.byte	0x04, 0x11
        /*025a*/ 	.short	(.L_112 - .L_111)
	.align		4
.L_111:
        /*025c*/ 	.word	index@(_ZN5flash16flash_fwd_kernelI23Flash_fwd_kernel_traitsILi128ELi128ELi32ELi4ELb0ELb0EN7cutlass6half_tE19Flash_kernel_traitsILi128ELi128ELi32ELi4ES3_EELb0ELb0ELb0ELb0ELb0ELb1ELb0ELb0EEEvNS_16Flash_fwd_paramsE)
        /*0260*/ 	.word	0x00000010


	//----- nvinfo : EIATTR_REGCOUNT
	.align		4
.L_112:
        /*0264*/ 	.byte	0x04, 0x2f
        /*0266*/ 	.short	(.L_114 - .L_113)
	.align		4
.L_113:
        /*0268*/ 	.word	index@(_ZN5flash16flash_fwd_kernelI23Flash_fwd_kernel_traitsILi128ELi128ELi64ELi4ELb0ELb0EN7cutlass6half_tE19Flash_kernel_traitsILi128ELi128ELi64ELi4ES3_EELb0ELb0ELb1ELb1ELb0ELb0ELb1ELb0EEEvNS_16Flash_fwd_paramsE)
        /*026c*/ 	.word	0x000000ff


	//----- nvinfo : EIATTR_FRAME_SIZE
	.align		4
.L_114:
        /*0270*/ 	.byte	0x04, 0x11
        /*0272*/ 	.short	(.L_116 - .L_115)
	.align		4
.L_115:
        /*0274*/ 	.word	index@(_ZN5flash16flash_fwd_kernelI23Flash_fwd_kernel_traitsILi128ELi128ELi64ELi4ELb0ELb0EN7cutlass6half_tE19Flash_kernel_traitsILi128ELi128ELi64ELi4ES3_EELb0ELb0ELb1ELb1ELb0ELb0ELb1ELb0EEEvNS_16Flash_fwd_paramsE)
        /*0278*/ 	.word	0x000000d8


	//----- nvinfo : EIATTR_REGCOUNT
	.align		4
.L_116:
        /*027c*/ 	.byte	0x04, 0x2f
        /*027e*/ 	.short	(.L_118 - .L_117)
	.align		4
.L_117:
        /*0280*/ 	.word	index@(_ZN5flash16flash_fwd_kernelI23Flash_fwd_kernel_traitsILi128ELi128ELi64ELi4ELb0ELb0EN7cutlass6half_tE19Flash_kernel_traitsILi128ELi128ELi64ELi4ES3_EELb0ELb0ELb1ELb1ELb0ELb0ELb0ELb0EEEvNS_16Flash_fwd_paramsE)
        /*0284*/ 	.word	0x000000ff


	//----- nvinfo : EIATTR_FRAME_SIZE
	.align		4
.L_118:
        /*0288*/ 	.byte	0x04, 0x11
        /*028a*/ 	.short	(.L_120 - .L_119)
	.align		4
.L_119:
        /*028c*/ 	.word	index@(_ZN5flash16flash_fwd_kernelI23Flash_fwd_kernel_traitsILi128ELi128ELi64ELi4ELb0ELb0EN7cutlass6half_tE19Flash_kernel_traitsILi128ELi128ELi64ELi4ES3_EELb0ELb0ELb1ELb1ELb0ELb0ELb0ELb0EEEvNS_16Flash_fwd_paramsE)
        /*0290*/ 	.word	0x000000d0


	//----- nvinfo : EIATTR_REGCOUNT
	.align		4
.L_120:
        /*0294*/ 	.byte	0x04, 0x2f
        /*0296*/ 	.short	(.L_122 - .L_121)
	.align		4
.L_121:
        /*0298*/ 	.word	index@(_ZN5flash16flash_fwd_kernelI23Flash_fwd_kernel_traitsILi128ELi128ELi64ELi4ELb0ELb0EN7cutlass6half_tE19Flash_kernel_traitsILi128ELi128ELi64ELi4ES3_EELb0ELb0ELb1ELb0ELb0ELb0ELb1ELb0EEEvNS_16Flash_fwd_paramsE)
        /*029c*/ 	.word	0x000000ff


	//----- nvinfo : EIATTR_FRAME_SIZE
	.align		4
.L_122:
        /*02a0*/ 	.byte	0x04, 0x11
        /*02a2*/ 	.short	(.L_124 - .L_123)
	.align		4
.L_123:
        /*02a4*/ 	.word	index@(_ZN5flash16flash_fwd_kernelI23Flash_fwd_kernel_traitsILi128ELi128ELi64ELi4ELb0ELb0EN7cutlass6half_tE19Flash_kernel_traitsILi128ELi128ELi64ELi4ES3_EELb0ELb0ELb1ELb0ELb0ELb0ELb1ELb0EEEvNS_16Flash_fwd_paramsE)
        /*02a8*/ 	.word	0x000000e0


	//----- nvinfo : EIATTR_REGCOUNT
	.align		4
.L_124:
        /*02ac*/ 	.byte	0x04, 0x2f
        /*02ae*/ 	.short	(.L_126 - .L_125)
	.align		4
.L_125:
        /*02b0*/ 	.word	index@(_ZN5flash16flash_fwd_kernelI23Flash_fwd_kernel_traitsILi128ELi128ELi64ELi4ELb0ELb0EN7cutlass6half_tE19Flash_kernel_traitsILi128ELi128ELi64ELi4ES3_EELb0ELb0ELb1ELb0ELb0ELb0ELb0ELb0EEEvNS_16Flash_fwd_paramsE)
        /*02b4*/ 	.word	0x000000ff


	//----- nvinfo : EIATTR_FRAME_SIZE
	.align		4
.L_126:
        /*02b8*/ 	.byte	0x04, 0x11
        /*02ba*/ 	.short	(.L_128 - .L_127)
	.align		4
.L_127:
        /*02bc*/ 	.word	index@(_ZN5flash16flash_fwd_kernelI23Flash_fwd_kernel_traitsILi128ELi128ELi64ELi4ELb0ELb0EN7cutlass6half_tE19Flash_kernel_traitsILi128ELi128ELi64ELi4ES3_EELb0ELb0ELb1ELb0ELb0ELb0ELb0ELb0EEEvNS_16Flash_fwd_paramsE)
        /*02c0*/ 	.word	0x000000c8


	//----- nvinfo : EIATTR_REGCOUNT
	.align		4
.L_128:
        /*02c4*/ 	.byte	0x04, 0x2f
        /*02c6*/ 	.short	(.L_130 - .L_129)
	.align		4
.L_129:
        /*02c8*/ 	.word	index@(_ZN5flash16flash_fwd_kernelI23Flash_fwd_kernel_traitsILi128ELi128ELi64ELi4ELb0ELb0EN7cutlass6half_tE19Flash_kernel_traitsILi128ELi128ELi64ELi4ES3_EELb0ELb0ELb1ELb0ELb0ELb1ELb1ELb0EEEvNS_16Flash_fwd_paramsE)
        /*02cc*/ 	.word	0x000000ff


	//----- nvinfo : EIATTR_FRAME_SIZE
	.align		4
.L_130:
        /*02d0*/ 	.byte	0x04, 0x11
        /*02d2*/ 	.short	(.L_132 - .L_131)
	.align		4
.L_131:
        /*02d4*/ 	.word	index@(_ZN5flash16flash_fwd_kernelI23Flash_fwd_kernel_traitsILi128ELi128ELi64ELi4ELb0ELb0EN7cutlass6half_tE19Flash_kernel_traitsILi128ELi128ELi64ELi4ES3_EELb0ELb0ELb1ELb0ELb0ELb1ELb1ELb0EEEvNS_16Flash_fwd_paramsE)
        /*02d8*/ 	.word	0x000000e8


	//----- nvinfo : EIATTR_REGCOUNT
	.align		4
.L_132:
        /*02dc*/ 	.byte	0x04, 0x2f
        /*02de*/ 	.short	(.L_134 - .L_133)
	.align		4
.L_133:
        /*02e0*/ 	.word	index@(_ZN5flash16flash_fwd_kernelI23Flash_fwd_kernel_traitsILi128ELi128ELi64ELi4ELb0ELb0EN7cutlass6half_tE19Flash_kernel_traitsILi128ELi128ELi64ELi4ES3_EELb0ELb0ELb1ELb0ELb0ELb1ELb0ELb0EEEvNS_16Flash_fwd_paramsE)
        /*02e4*/ 	.word	0x000000ff


	//----- nvinfo : EIATTR_FRAME_SIZE
	.align		4
.L_134:
        /*02e8*/ 	.byte	0x04, 0x11
        /*02ea*/ 	.short	(.L_136 - .L_135)
	.align		4
.L_135:
        /*02ec*/ 	.word	index@(_ZN5flash16flash_fwd_kernelI23Flash_fwd_kernel_traitsILi128ELi128ELi64ELi4ELb0ELb0EN7cutlass6half_tE19Flash_kernel_traitsILi128ELi128ELi64ELi4ES3_EELb0ELb0ELb1ELb0ELb0ELb1ELb0ELb0EEEvNS_16Flash_fwd_paramsE)
        /*02f0*/ 	.word	0x000000b8


	//----- nvinfo : EIATTR_REGCOUNT
	.align		4
.L_136:
        /*02f4*/ 	.byte	0x04, 0x2f
        /*02f6*/ 	.short	(.L_138 - .L_137)
	.align		4
.L_137:
        /*02f8*/ 	.word	index@(_ZN5flash16flash_fwd_kernelI23Flash_fwd_kernel_traitsILi128ELi128ELi64ELi4ELb0ELb0EN7cutlass6half_tE19Flash_kernel_traitsILi128ELi128ELi64ELi4ES3_EELb0ELb0ELb0ELb1ELb0ELb0ELb1ELb0EEEvNS_16Flash_fwd_paramsE)
        /*02fc*/ 	.word	0x000000ff


	//----- nvinfo : EIATTR_FRAME_SIZE
	.align		4
.L_138:
        /*0300*/ 	.byte	0x04, 0x11
        /*0302*/ 	.short	(.L_140 - .L_139)
	.align		4
.L_139:
        /*0304*/ 	.word	index@(_ZN5flash16flash_fwd_kernelI23Flash_fwd_kernel_traitsILi128ELi128ELi64ELi4ELb0ELb0EN7cutlass6half_tE19Flash_kernel_traitsILi128ELi128ELi64ELi4ES3_EELb0ELb0ELb0ELb1ELb0ELb0ELb1ELb0EEEvNS_16Flash_fwd_paramsE)
        /*0308*/ 	.word	0x00000090


	//----- nvinfo : EIATTR_REGCOUNT
	.align		4
.L_140:
        /*030c*/ 	.byte	0x04, 0x2f
        /*030e*/ 	.short	(.L_142 - .L_141)
	.align		4
.L_141:
        /*0310*/ 	.word	index@(_ZN5flash16flash_fwd_kernelI23Flash_fwd_kernel_traitsILi128ELi128ELi64ELi4ELb0ELb0EN7cutlass6half_tE19Flash_kernel_traitsILi128ELi128ELi64ELi4ES3_EELb0ELb0ELb0ELb1ELb0ELb0ELb0ELb0EEEvNS_16Flash_fwd_paramsE)
        /*0314*/ 	.word	0x000000ff


	//----- nvinfo : EIATTR_FRAME_SIZE
	.align		4
.L_142:
        /*0318*/ 	.byte	0x04, 0x11
        /*031a*/ 	.short	(.L_144 - .L_143)
	.align		4
.L_143:
        /*031c*/ 	.word	index@(_ZN5flash16flash_fwd_kernelI23Flash_fwd_kernel_traitsILi128ELi128ELi64ELi4ELb0ELb0EN7cutlass6half_tE19Flash_kernel_traitsILi128ELi128ELi64ELi4ES3_EELb0ELb0ELb0ELb1ELb0ELb0ELb0ELb0EEEvNS_16Flash_fwd_paramsE)
        /*0320*/ 	.word	0x00000090


	//----- nvinfo : EIATTR_REGCOUNT
	.align		4
.L_144:
        /*0324*/ 	.byte	0x04, 0x2f
        /*0326*/ 	.short	(.L_146 - .L_145)
	.align		4
.L_145:
        /*0328*/ 	.word	index@(_ZN5flash16flash_fwd_kernelI23Flash_fwd_kernel_traitsILi128ELi128ELi64ELi4ELb0ELb0EN7cutlass6half_tE19Flash_kernel_traitsILi128ELi128ELi64ELi4ES3_EELb0ELb0ELb0ELb0ELb0ELb0ELb1ELb0EEEvNS_16Flash_fwd_paramsE)
        /*032c*/ 	.word	0x000000ff


	//----- nvinfo : EIATTR_FRAME_SIZE
	.align		4
.L_146:
        /*0330*/ 	.byte	0x04, 0x11
        /*0332*/ 	.short	(.L_148 - .L_147)
	.align		4
.L_147:
        /*0334*/ 	.word	index@(_ZN5flash16flash_fwd_kernelI23Flash_fwd_kernel_traitsILi128ELi128ELi64ELi4ELb0ELb0EN7cutlass6half_tE19Flash_kernel_traitsILi128ELi128ELi64ELi4ES3_EELb0ELb0ELb0ELb0ELb0ELb0ELb1ELb0EEEvNS_16Flash_fwd_paramsE)
        /*0338*/ 	.word	0x000000d8


	//----- nvinfo : EIATTR_REGCOUNT
	.align		4
.L_148:
        /*033c*/ 	.byte	0x04, 0x2f
        /*033e*/ 	.short	(.L_150 - .L_149)
	.align		4
.L_149:
        /*0340*/ 	.word	index@(_ZN5flash16flash_fwd_kernelI23Flash_fwd_kernel_traitsILi128ELi128ELi64ELi4ELb0ELb0EN7cutlass6half_tE19Flash_kernel_traitsILi128ELi128ELi64ELi4ES3_EELb0ELb0ELb0ELb0ELb0ELb0ELb0ELb0EEEvNS_16Flash_fwd_paramsE)
        /*0344*/ 	.word	0x000000ff


	//----- nvinfo : EIATTR_FRAME_SIZE
	.align		4
.L_150:
        /*0348*/ 	.byte	0x04, 0x11
        /*034a*/ 	.short	(.L_152 - .L_151)
	.align		4
.L_151:
        /*034c*/ 	.word	index@(_ZN5flash16flash_fwd_kernelI23Flash_fwd_kernel_traitsILi128ELi128ELi64ELi4ELb0ELb0EN7cutlass6half_tE19Flash_kernel_traitsILi128ELi128ELi64ELi4ES3_EELb0ELb0ELb0ELb0ELb0ELb0ELb0ELb0EEEvNS_16Flash_fwd_paramsE)
        /*0350*/ 	.word	0x000000b0


	//----- nvinfo : EIATTR_REGCOUNT
	.align		4
.L_152:
        /*0354*/ 	.byte	0x04, 0x2f
        /*0356*/ 	.short	(.L_154 - .L_153)
	.align		4
.L_153:
        /*0358*/ 	.word	index@(_ZN5flash16flash_fwd_kernelI23Flash_fwd_kernel_traitsILi128ELi128ELi64ELi4ELb0ELb0EN7cutlass6half_tE19Flash_kernel_traitsILi128ELi128ELi64ELi4ES3_EELb0ELb0ELb0ELb0ELb1ELb1ELb1ELb0EEEvNS_16Flash_fwd_paramsE)
        /*035c*/ 	.word	0x000000ff


	//----- nvinfo : EIATTR_FRAME_SIZE
	.align		4
.L_154:
        /*0360*/ 	.byte	0x04, 0x11
        /*0362*/ 	.short	(.L_156 - .L_155)
	.align		4
.L_155:
        /*0364*/ 	.word	index@(_ZN5flash16flash_fwd_kernelI23Flash_fwd_kernel_traitsILi128ELi128ELi64ELi4ELb0ELb0EN7cutlass6half_tE19Flash_kernel_traitsILi128ELi128ELi64ELi4ES3_EELb0ELb0ELb0ELb0ELb1ELb1ELb1ELb0EEEvNS_16Flash_fwd_paramsE)
        /*0368*/ 	.word	0x00000088


	//----- nvinfo : EIATTR_REGCOUNT
	.align		4
.L_156:
        /*036c*/ 	.byte	0x04, 0x2f
        /*036e*/ 	.short	(.L_158 - .L_157)
	.align		4
.L_157:
        /*0370*/ 	.word	index@(_ZN5flash16flash_fwd_kernelI23Flash_fwd_kernel_traitsILi128ELi128ELi64ELi4ELb0ELb0EN7cutlass6half_tE19Flash_kernel_traitsILi128ELi128ELi64ELi4ES3_EELb0ELb0ELb0ELb0ELb1ELb1ELb0ELb0EEEvNS_16Flash_fwd_paramsE)
        /*0374*/ 	.word	0x000000ff


	//----- nvinfo : EIATTR_FRAME_SIZE
	.align		4
.L_158:
        /*0378*/ 	.byte	0x04, 0x11
        /*037a*/ 	.short	(.L_160 - .L_159)
	.align		4
.L_159:
        /*037c*/ 	.word	index@(_ZN5flash16flash_fwd_kernelI23Flash_fwd_kernel_traitsILi128ELi128ELi64ELi4ELb0ELb0EN7cutlass6half_tE19Flash_kernel_traitsILi128ELi128ELi64ELi4ES3_EELb0ELb0ELb0ELb0ELb1ELb1ELb0ELb0EEEvNS_16Flash_fwd_paramsE)
        /*0380*/ 	.word	0x000000a0


	//----- nvinfo : EIATTR_REGCOUNT
	.align		4
.L_160:
        /*0384*/ 	.byte	0x04, 0x2f
        /*0386*/ 	.short	(.L_162 - .L_161)
	.align		4
.L_161:
        /*0388*/ 	.word	index@(_ZN5flash16flash_fwd_kernelI23Flash_fwd_kernel_traitsILi128ELi128ELi64ELi4ELb0ELb0EN7cutlass6half_tE19Flash_kernel_traitsILi128ELi128ELi64ELi4ES3_EELb0ELb0ELb0ELb0ELb0ELb1ELb1ELb0EEEvNS_16Flash_fwd_paramsE)
        /*038c*/ 	.word	0x000000ff


	//----- nvinfo : EIATTR_FRAME_SIZE
	.align		4
.L_162:
        /*0390*/ 	.byte	0x04, 0x11
        /*0392*/ 	.short	(.L_164 - .L_163)
	.align		4
.L_163:
        /*0394*/ 	.word	index@(_ZN5flash16flash_fwd_kernelI23Flash_fwd_kernel_traitsILi128ELi128ELi64ELi4ELb0ELb0EN7cutlass6half_tE19Flash_kernel_traitsILi128ELi128ELi64ELi4ES3_EELb0ELb0ELb0ELb0ELb0ELb1ELb1ELb0EEEvNS_16Flash_fwd_paramsE)
        /*0398*/ 	.word	0x00000078


	//----- nvinfo : EIATTR_REGCOUNT
	.align		4
.L_164:
        /*039c*/ 	.byte	0x04, 0x2f
        /*039e*/ 	.short	(.L_166 - .L_165)
	.align		4
.L_165:
        /*03a0*/ 	.word	index@(_ZN5flash16flash_fwd_kernelI23Flash_fwd_kernel_traitsILi128ELi128ELi64ELi4ELb0ELb0EN7cutlass6half_tE19Flash_kernel_traitsILi128ELi128ELi64ELi4ES3_EELb0ELb0ELb0ELb0ELb0ELb1ELb0ELb0EEEvNS_16Flash_fwd_paramsE)
        /*03a4*/ 	.word	0x000000ff


	//----- nvinfo : EIATTR_FRAME_SIZE
	.align		4
.L_166:
        /*03a8*/ 	.byte	0x04, 0x11
        /*03aa*/ 	.short	(.L_168 - .L_167)
	.align		4
.L_167:
        /*03ac*/ 	.word	index@(_ZN5flash16flash_fwd_kernelI23Flash_fwd_kernel_traitsILi128ELi128ELi64ELi4ELb0ELb0EN7cutlass6half_tE19Flash_kernel_traitsILi128ELi128ELi64ELi4ES3_EELb0ELb0ELb0ELb0ELb0ELb1ELb0ELb0EEEvNS_16Flash_fwd_paramsE)
        /*03b0*/ 	.word	0x00000060


	//----- nvinfo : EIATTR_MIN_STACK_SIZE
	.align		4
.L_168:
        /*03b4*/ 	.byte	0x04, 0x12
        /*03b6*/ 	.short	(.L_170 - .L_169)
	.align		4
.L_169:
        /*03b8*/ 	.word	index@(_ZN5flash16flash_fwd_kernelI23Flash_fwd_kernel_traitsILi128ELi128ELi64ELi4ELb0ELb0EN7cutlass6half_tE19Flash_kernel_traitsILi128ELi128ELi64ELi4ES3_EELb0ELb0ELb0ELb0ELb0ELb1ELb0ELb0EEEvNS_16Flash_fwd_paramsE)
        /*03bc*/ 	.word	0x00000060


	//----- nvinfo : EIATTR_MIN_STACK_SIZE
	.align		4
.L_170:
        /*03c0*/ 	.byte	0x04, 0x12
        /*03c2*/ 	.short	(.L_172 - .L_171)
	.align		4
.L_171:
        /*03c4*/ 	.word	index@(_ZN5flash16flash_fwd_kernelI23Flash_fwd_kernel_traitsILi128ELi128ELi64ELi4ELb0ELb0EN7cutlass6half_tE19Flash_kernel_traitsILi128ELi128ELi64ELi4ES3_EELb0ELb0ELb0ELb0ELb0ELb1ELb1ELb0EEEvNS_16Flash_fwd_paramsE)
        /*03c8*/ 	.word	0x00000078


	//----- nvinfo : EIATTR_MIN_STACK_SIZE
	.align		4
.L_172:
        /*03cc*/ 	.byte	0x04, 0x12
        /*03ce*/ 	.short	(.L_174 - .L_173)
	.align		4
.L_173:
        /*03d0*/ 	.word	index@(_ZN5flash16flash_fwd_kernelI23Flash_fwd_kernel_traitsILi128ELi128ELi64ELi4ELb0ELb0EN7cutlass6half_tE19Flash_kernel_traitsILi128ELi128ELi64ELi4ES3_EELb0ELb0ELb0ELb0ELb1ELb1ELb0ELb0EEEvNS_16Flash_fwd_paramsE)
        /*03d4*/ 	.word	0x000000a0


	//----- nvinfo : EIATTR_MIN_STACK_SIZE
	.align		4
.L_174:
        /*03d8*/ 	.byte	0x04, 0x12
        /*03da*/ 	.short	(.L_176 - .L_175)
	.align		4
.L_175:
        /*03dc*/ 	.word	index@(_ZN5flash16flash_fwd_kernelI23Flash_fwd_kernel_traitsILi128ELi128ELi64ELi4ELb0ELb0EN7cutlass6half_tE19Flash_kernel_traitsILi128ELi128ELi64ELi4ES3_EELb0ELb0ELb0ELb0ELb1ELb1ELb1ELb0EEEvNS_16Flash_fwd_paramsE)
        /*03e0*/ 	.word	0x00000088


	//----- nvinfo : EIATTR_MIN_STACK_SIZE
	.align		4
.L_176:
        /*03e4*/ 	.byte	0x04, 0x12
        /*03e6*/ 	.short	(.L_178 - .L_177)
	.align		4
.L_177:
        /*03e8*/ 	.word	index@(_ZN5flash16flash_fwd_kernelI23Flash_fwd_kernel_traitsILi128ELi128ELi64ELi4ELb0ELb0EN7cutlass6half_tE19Flash_kernel_traitsILi128ELi128ELi64ELi4ES3_EELb0ELb0ELb0ELb0ELb0ELb0ELb0ELb0EEEvNS_16Flash_fwd_paramsE)
        /*03ec*/ 	.word	0x000000b0


	//----- nvinfo : EIATTR_MIN_STACK_SIZE
	.align		4
.L_178:
        /*03f0*/ 	.byte	0x04, 0x12
        /*03f2*/ 	.short	(.L_180 - .L_179)
	.align		4
.L_179:
        /*03f4*/ 	.word	index@(_ZN5flash16flash_fwd_kernelI23Flash_fwd_kernel_traitsILi128ELi128ELi64ELi4ELb0ELb0EN7cutlass6half_tE19Flash_kernel_traitsILi128ELi128ELi64ELi4ES3_EELb0ELb0ELb0ELb0ELb0ELb0ELb1ELb0EEEvNS_16Flash_fwd_paramsE)
        /*03f8*/ 	.word	0x000000d8


	//----- nvinfo : EIATTR_MIN_STACK_SIZE
	.align		4
.L_180:
        /*03fc*/ 	.byte	0x04, 0x12
        /*03fe*/ 	.short	(.L_182 - .L_181)
	.align		4
.L_181:
        /*0400*/ 	.word	index@(_ZN5flash16flash_fwd_kernelI23Flash_fwd_kernel_traitsILi128ELi128ELi64ELi4ELb0ELb0EN7cutlass6half_tE19Flash_kernel_traitsILi128ELi128ELi64ELi4ES3_EELb0ELb0ELb0ELb1ELb0ELb0ELb0ELb0EEEvNS_16Flash_fwd_paramsE)
        /*0404*/ 	.word	0x00000090


	//----- nvinfo : EIATTR_MIN_STACK_SIZE
	.align		4
.L_182:
        /*0408*/ 	.byte	0x04, 0x12
        /*040a*/ 	.short	(.L_184 - .L_183)
	.align		4
.L_183:
        /*040c*/ 	.word	index@(_ZN5flash16flash_fwd_kernelI23Flash_fwd_kernel_traitsILi128ELi128ELi64ELi4ELb0ELb0EN7cutlass6half_tE19Flash_kernel_traitsILi128ELi128ELi64ELi4ES3_EELb0ELb0ELb0ELb1ELb0ELb0ELb1ELb0EEEvNS_16Flash_fwd_paramsE)
        /*0410*/ 	.word	0x00000090


	//----- nvinfo : EIATTR_MIN_STACK_SIZE
	.align		4
.L_184:
        /*0414*/ 	.byte	0x04, 0x12
        /*0416*/ 	.short	(.L_186 - .L_185)
	.align		4
.L_185:
        /*0418*/ 	.word	index@(_ZN5flash16flash_fwd_kernelI23Flash_fwd_kernel_traitsILi128ELi128ELi64ELi4ELb0ELb0EN7cutlass6half_tE19Flash_kernel_traitsILi128ELi128ELi64ELi4ES3_EELb0ELb0ELb1ELb0ELb0ELb1ELb0ELb0EEEvNS_16Flash_fwd_paramsE)
        /*041c*/ 	.word	0x000000b8


	//----- nvinfo : EIATTR_MIN_STACK_SIZE
	.align		4
.L_186:
        /*0420*/ 	.byte	0x04, 0x12
        /*0422*/ 	.short	(.L_188 - .L_187)
	.align		4
.L_187:
        /*0424*/ 	.word	index@(_ZN5flash16flash_fwd_kernelI23Flash_fwd_kernel_traitsILi128ELi128ELi64ELi4ELb0ELb0EN7cutlass6half_tE19Flash_kernel_traitsILi128ELi128ELi64ELi4ES3_EELb0ELb0ELb1ELb0ELb0ELb1ELb1ELb0EEEvNS_16Flash_fwd_paramsE)
        /*0428*/ 	.word	0x000000e8


	//----- nvinfo : EIATTR_MIN_STACK_SIZE
	.align		4
.L_188:
        /*042c*/ 	.byte	0x04, 0x12
        /*042e*/ 	.short	(.L_190 - .L_189)
	.align		4
.L_189:
        /*0430*/ 	.word	index@(_ZN5flash16flash_fwd_kernelI23Flash_fwd_kernel_traitsILi128ELi128ELi64ELi4ELb0ELb0EN7cutlass6half_tE19Flash_kernel_traitsILi128ELi128ELi64ELi4ES3_EELb0ELb0ELb1ELb0ELb0ELb0ELb0ELb0EEEvNS_16Flash_fwd_paramsE)
        /*0434*/ 	.word	0x000000c8


	//----- nvinfo : EIATTR_MIN_STACK_SIZE
	.align		4
.L_190:
        /*0438*/ 	.byte	0x04, 0x12
        /*043a*/ 	.short	(.L_192 - .L_191)
	.align		4
.L_191:
        /*043c*/ 	.word	index@(_ZN5flash16flash_fwd_kernelI23Flash_fwd_kernel_traitsILi128ELi128ELi64ELi4ELb0ELb0EN7cutlass6half_tE19Flash_kernel_traitsILi128ELi128ELi64ELi4ES3_EELb0ELb0ELb1ELb0ELb0ELb0ELb1ELb0EEEvNS_16Flash_fwd_paramsE)
        /*0440*/ 	.word	0x000000e0


	//----- nvinfo : EIATTR_MIN_STACK_SIZE
	.align		4
.L_192:
        /*0444*/ 	.byte	0x04, 0x12
        /*0446*/ 	.short	(.L_194 - .L_193)
	.align		4
.L_193:
        /*0448*/ 	.word	index@(_ZN5flash16flash_fwd_kernelI23Flash_fwd_kernel_traitsILi128ELi128ELi64ELi4ELb0ELb0EN7cutlass6half_tE19Flash_kernel_traitsILi128ELi128ELi64ELi4ES3_EELb0ELb0ELb1ELb1ELb0ELb0ELb0ELb0EEEvNS_16Flash_fwd_paramsE)
        /*044c*/ 	.word	0x000000d0


	//----- nvinfo : EIATTR_MIN_STACK_SIZE
	.align		4
.L_194:
        /*0450*/ 	.byte	0x04, 0x12
        /*0452*/ 	.short	(.L_196 - .L_195)
	.align		4
.L_195:
        /*0454*/ 	.word	index@(_ZN5flash16flash_fwd_kernelI23Flash_fwd_kernel_traitsILi128ELi128ELi64ELi4ELb0ELb0EN7cutlass6half_tE19Flash_kernel_traitsILi128ELi128ELi64ELi4ES3_EELb0ELb0ELb1ELb1ELb0ELb0ELb1ELb0EEEvNS_16Flash_fwd_paramsE)
        /*0458*/ 	.word	0x000000d8


	//----- nvinfo : EIATTR_MIN_STACK_SIZE
	.align		4
.L_196:
        /*045c*/ 	.byte	0x04, 0x12
        /*045e*/ 	.short	(.L_198 - .L_197)
	.align		4
.L_197:
        /*0460*/ 	.word	index@(_ZN5flash16flash_fwd_kernelI23Flash_fwd_kernel_traitsILi128ELi128ELi32ELi4ELb0ELb0EN7cutlass6half_tE19Flash_kernel_traitsILi128ELi128ELi32ELi4ES3_EELb0ELb0ELb0ELb0ELb0ELb1ELb0ELb0EEEvNS_16Flash_fwd_paramsE)
        /*0464*/ 	.word	0x00000010


	//----- nvinfo : EIATTR_MIN_STACK_SIZE
	.align		4
.L_198:
        /*0468*/ 	.byte	0x04, 0x12
        /*046a*/ 	.short	(.L_200 - .L_199)
	.align		4
.L_199:
        /*046c*/ 	.word	index@(_ZN5flash16flash_fwd_kernelI23Flash_fwd_kernel_traitsILi128ELi128ELi32ELi4ELb0ELb0EN7cutlass6half_tE19Flash_kernel_traitsILi128ELi128ELi32ELi4ES3_EELb0ELb0ELb0ELb0ELb1ELb1ELb0ELb0EEEvNS_16Flash_fwd_paramsE)
        /*0470*/ 	.word	0x00000000


	//----- nvinfo : EIATTR_MIN_STACK_SIZE
	.align		4
.L_200:
        /*0474*/ 	.byte	0x04, 0x12
        /*0476*/ 	.short	(.L_202 - .L_201)
	.align		4
.L_201:
        /*0478*/ 	.word	index@(_ZN5flash16flash_fwd_kernelI23Flash_fwd_kernel_traitsILi128ELi128ELi32ELi4ELb0ELb0EN7cutlass6half_tE19Flash_kernel_traitsILi128ELi128ELi32ELi4ES3_EELb0ELb0ELb0ELb0ELb0ELb0ELb0ELb0EEEvNS_16Flash_fwd_paramsE)
        /*047c*/ 	.word	0x00000020


	//----- nvinfo : EIATTR_MIN_STACK_SIZE
	.align		4
.L_202:
        /*0480*/ 	.byte	0x04, 0x12
        /*0482*/ 	.short	(.L_204 - .L_203)
	.align		4
.L_203:
        /*0484*/ 	.word	index@(_ZN5flash16flash_fwd_kernelI23Flash_fwd_kernel_traitsILi128ELi128ELi32ELi4ELb0ELb0EN7cutlass6half_tE19Flash_kernel_traitsILi128ELi128ELi32ELi4ES3_EELb0ELb0ELb0ELb1ELb0ELb0ELb0ELb0EEEvNS_16Flash_fwd_paramsE)
        /*0488*/ 	.word	0x00000028


	//----- nvinfo : EIATTR_MIN_STACK_SIZE
	.align		4
.L_204:
        /*048c*/ 	.byte	0x04, 0x12
        /*048e*/ 	.short	(.L_206 - .L_205)
	.align		4
.L_205:
        /*0490*/ 	.word	index@(_ZN5flash16flash_fwd_kernelI23Flash_fwd_kernel_traitsILi128ELi128ELi32ELi4ELb0ELb0EN7cutlass6half_tE19Flash_kernel_traitsILi128ELi128ELi32ELi4ES3_EELb0ELb0ELb1ELb0ELb0ELb1ELb0ELb0EEEvNS_16Flash_fwd_paramsE)
        /*0494*/ 	.word	0x00000040


	//----- nvinfo : EIATTR_MIN_STACK_SIZE
	.align		4
.L_206:
        /*0498*/ 	.byte	0x04, 0x12
        /*049a*/ 	.short	(.L_208 - .L_207)
	.align		4
.L_207:
        /*049c*/ 	.word	index@(_ZN5flash16flash_fwd_kernelI23Flash_fwd_kernel_traitsILi128ELi128ELi32ELi4ELb0ELb0EN7cutlass6half_tE19Flash_kernel_traitsILi128ELi128ELi32ELi4ES3_EELb0ELb0ELb1ELb0ELb0ELb0ELb0ELb0EEEvNS_16Flash_fwd_paramsE)
        /*04a0*/ 	.word	0x00000048


	//----- nvinfo : EIATTR_MIN_STACK_SIZE
	.align		4
.L_208:
        /*04a4*/ 	.byte	0x04, 0x12
        /*04a6*/ 	.short	(.L_210 - .L_209)
	.align		4
.L_209:
        /*04a8*/ 	.word	index@(_ZN5flash16flash_fwd_kernelI23Flash_fwd_kernel_traitsILi128ELi128ELi32ELi4ELb0ELb0EN7cutlass6half_tE19Flash_kernel_traitsILi128ELi128ELi32ELi4ES3_EELb0ELb0ELb1ELb1ELb0ELb0ELb0ELb0EEEvNS_16Flash_fwd_paramsE)
        /*04ac*/ 	.word	0x00000048


	//----- nvinfo : EIATTR_MIN_STACK_SIZE
	.align		4
.L_210:
        /*04b0*/ 	.byte	0x04, 0x12
        /*04b2*/ 	.short	(.L_212 - .L_211)
	.align		4
.L_211:
        /*04b4*/ 	.word	index@(_ZN5flash16flash_fwd_kernelI23Flash_fwd_kernel_traitsILi128ELi128ELi32ELi4ELb0ELb0EN7cutlass6half_tE19Flash_kernel_traitsILi128ELi128ELi32ELi4ES3_EELb1ELb0ELb0ELb0ELb0ELb1ELb0ELb0EEEvNS_16Flash_fwd_paramsE)
        /*04b8*/ 	.word	0x00000020


	//----- nvinfo : EIATTR_MIN_STACK_SIZE
	.align		4
.L_212:
        /*04bc*/ 	.byte	0x04, 0x12
        /*04be*/ 	.short	(.L_214 - .L_213)
	.align		4
.L_213:
        /*04c0*/ 	.word	index@(_ZN5flash16flash_fwd_kernelI23Flash_fwd_kernel_traitsILi128ELi128ELi32ELi4ELb0ELb0EN7cutlass6half_tE19Flash_kernel_traitsILi128ELi128ELi32ELi4ES3_EELb0ELb0ELb0ELb0ELb0ELb1ELb1ELb0EEEvNS_16Flash_fwd_paramsE)
        /*04c4*/ 	.word	0x00000048


	//----- nvinfo : EIATTR_MIN_STACK_SIZE
	.align		4
.L_214:
        /*04c8*/ 	.byte	0x04, 0x12
        /*04ca*/ 	.short	(.L_216 - .L_215)
	.align		4
.L_215:
        /*04cc*/ 	.word	index@(_ZN5flash16flash_fwd_kernelI23Flash_fwd_kernel_traitsILi128ELi128ELi32ELi4ELb0ELb0EN7cutlass6half_tE19Flash_kernel_traitsILi128ELi128ELi32ELi4ES3_EELb1ELb0ELb0ELb0ELb0ELb0ELb0ELb0EEEvNS_16Flash_fwd_paramsE)
        /*04d0*/ 	.word	0x00000020


	//----- nvinfo : EIATTR_MIN_STACK_SIZE
	.align		4
.L_216:
        /*04d4*/ 	.byte	0x04, 0x12
        /*04d6*/ 	.short	(.L_218 - .L_217)
	.align		4
.L_217:
        /*04d8*/ 	.word	index@(_ZN5flash16flash_fwd_kernelI23Flash_fwd_kernel_traitsILi128ELi128ELi32ELi4ELb0ELb0EN7cutlass6half_tE19Flash_kernel_traitsILi128ELi128ELi32ELi4ES3_EELb1ELb0ELb1ELb0ELb0ELb0ELb0ELb0EEEvNS_16Flash_fwd_paramsE)
        /*04dc*/ 	.word	0x00000080


	//----- nvinfo : EIATTR_MIN_STACK_SIZE
	.align		4
.L_218:
        /*04e0*/ 	.byte	0x04, 0x12
        /*04e2*/ 	.short	(.L_220 - .L_219)
	.align		4
.L_219:
        /*04e4*/ 	.word	index@(_ZN5flash16flash_fwd_kernelI23Flash_fwd_kernel_traitsILi128ELi128ELi32ELi4ELb0ELb0EN7cutlass6half_tE19Flash_kernel_traitsILi128ELi128ELi32ELi4ES3_EELb1ELb0ELb0ELb0ELb1ELb1ELb0ELb0EEEvNS_16Flash_fwd_paramsE)
        /*04e8*/ 	.word	0x00000020


	//----- nvinfo : EIATTR_MIN_STACK_SIZE
	.align		4
.L_220:
        /*04ec*/ 	.byte	0x04, 0x12
        /*04ee*/ 	.short	(.L_222 - .L_221)
	.align		4
.L_221:
        /*04f0*/ 	.word	index@(_ZN5flash16flash_fwd_kernelI23Flash_fwd_kernel_traitsILi128ELi128ELi32ELi4ELb0ELb0EN7cutlass6half_tE19Flash_kernel_traitsILi128ELi128ELi32ELi4ES3_EELb0ELb0ELb0ELb0ELb1ELb1ELb1ELb0EEEvNS_16Flash_fwd_paramsE)
        /*04f4*/ 	.word	0x00000030


	//----- nvinfo : EIATTR_MIN_STACK_SIZE
	.align		4
.L_222:
        /*04f8*/ 	.byte	0x04, 0x12
        /*04fa*/ 	.short	(.L_224 - .L_223)
	.align		4
.L_223:
        /*04fc*/ 	.word	index@(_ZN5flash16flash_fwd_kernelI23Flash_fwd_kernel_traitsILi128ELi128ELi32ELi4ELb0ELb0EN7cutlass6half_tE19Flash_kernel_traitsILi128ELi128ELi32ELi4ES3_EELb1ELb0ELb0ELb1ELb0ELb0ELb0ELb0EEEvNS_16Flash_fwd_paramsE)
        /*0500*/ 	.word	0x00000030


	//----- nvinfo : EIATTR_MIN_STACK_SIZE
	.align		4
.L_224:
        /*0504*/ 	.byte	0x04, 0x12
        /*0506*/ 	.short	(.L_226 - .L_225)
	.align		4
.L_225:
        /*0508*/ 	.word	index@(_ZN5flash16flash_fwd_kernelI23Flash_fwd_kernel_traitsILi128ELi128ELi32ELi4ELb0ELb0EN7cutlass6half_tE19Flash_kernel_traitsILi128ELi128ELi32ELi4ES3_EELb1ELb0ELb0ELb0ELb0ELb0ELb0ELb1EEEvNS_16Flash_fwd_paramsE)
        /*050c*/ 	.word	0x00000088


	//----- nvinfo : EIATTR_MIN_STACK_SIZE
	.align		4
.L_226:
        /*0510*/ 	.byte	0x04, 0x12
        /*0512*/ 	.short	(.L_228 - .L_227)
	.align		4
.L_227:
        /*0514*/ 	.word	index@(_ZN5flash16flash_fwd_kernelI23Flash_fwd_kernel_traitsILi128ELi128ELi32ELi4ELb0ELb0EN7cutlass6half_tE19Flash_kernel_traitsILi128ELi128ELi32ELi4ES3_EELb0ELb0ELb0ELb0ELb0ELb0ELb1ELb0EEEvNS_16Flash_fwd_paramsE)
        /*0518*/ 	.word	0x00000058


	//----- nvinfo : EIATTR_MIN_STACK_SIZE
	.align		4
.L_228:
        /*051c*/ 	.byte	0x04, 0x12
        /*051e*/ 	.short	(.L_230 - .L_229)
	.align		4
.L_229:
        /*0520*/ 	.word	index@(_ZN5flash16flash_fwd_kernelI23Flash_fwd_kernel_traitsILi128ELi128ELi32ELi4ELb0ELb0EN7cutlass6half_tE19Flash_kernel_traitsILi128ELi128ELi32ELi4ES3_EELb1ELb0ELb0ELb1ELb0ELb0ELb0ELb1EEEvNS_16Flash_fwd_paramsE)
        /*0524*/ 	.word	0x000000a0


	//----- nvinfo : EIATTR_MIN_STACK_SIZE
	.align		4
.L_230:
        /*0528*/ 	.byte	0x04, 0x12
        /*052a*/ 	.short	(.L_232 - .L_231)
	.align		4
.L_231:
        /*052c*/ 	.word	index@(_ZN5flash16flash_fwd_kernelI23Flash_fwd_kernel_traitsILi128ELi128ELi32ELi4ELb0ELb0EN7cutlass6half_tE19Flash_kernel_traitsILi128ELi128ELi32ELi4ES3_EELb0ELb0ELb0ELb1ELb0ELb0ELb1ELb0EEEvNS_16Flash_fwd_paramsE)
        /*0530*/ 	.word	0x00000058


	//----- nvinfo : EIATTR_MIN_STACK_SIZE
	.align		4
.L_232:
        /*0534*/ 	.byte	0x04, 0x12
        /*0536*/ 	.short	(.L_234 - .L_233)
	.align		4
.L_233:
        /*0538*/ 	.word	index@(_ZN5flash16flash_fwd_kernelI23Flash_fwd_kernel_traitsILi128ELi128ELi32ELi4ELb0ELb0EN7cutlass6half_tE19Flash_kernel_traitsILi128ELi128ELi32ELi4ES3_EELb1ELb0ELb1ELb0ELb0ELb1ELb0ELb0EEEvNS_16Flash_fwd_paramsE)
        /*053c*/ 	.word	0x00000088


	//----- nvinfo : EIATTR_MIN_STACK_SIZE
	.align		4
.L_234:
        /*0540*/ 	.byte	0x04, 0x12
        /*0542*/ 	.short	(.L_236 - .L_235)
	.align		4
.L_235:
        /*0544*/ 	.word	index@(_ZN5flash16flash_fwd_kernelI23Flash_fwd_kernel_traitsILi128ELi128ELi32ELi4ELb0ELb0EN7cutlass6half_tE19Flash_kernel_traitsILi128ELi128ELi32ELi4ES3_EELb0ELb0ELb1ELb0ELb0ELb1ELb1ELb0EEEvNS_16Flash_fwd_paramsE)
        /*0548*/ 	.word	0x00000040


	//----- nvinfo : EIATTR_MIN_STACK_SIZE
	.align		4
.L_236:
        /*054c*/ 	.byte	0x04, 0x12
        /*054e*/ 	.short	(.L_238 - .L_237)
	.align		4
.L_237:
        /*0550*/ 	.word	index@(_ZN5flash16flash_fwd_kernelI23Flash_fwd_kernel_traitsILi128ELi128ELi32ELi4ELb0ELb0EN7cutlass6half_tE19Flash_kernel_traitsILi128ELi128ELi32ELi4ES3_EELb1ELb0ELb1ELb1ELb0ELb0ELb0ELb0EEEvNS_16Flash_fwd_paramsE)
        /*0554*/ 	.word	0x00000088


	//----- nvinfo : EIATTR_MIN_STACK_SIZE
	.align		4
.L_238:
        /*0558*/ 	.byte	0x04, 0x12
        /*055a*/ 	.short	(.L_240 - .L_239)
	.align		4
.L_239:
        /*055c*/ 	.word	index@(_ZN5flash16flash_fwd_kernelI23Flash_fwd_kernel_traitsILi128ELi128ELi32ELi4ELb0ELb0EN7cutlass6half_tE19Flash_kernel_traitsILi128ELi128ELi32ELi4ES3_EELb1ELb0ELb1ELb0ELb0ELb0ELb0ELb1EEEvNS_16Flash_fwd_paramsE)
        /*0560*/ 	.word	0x00000118


	//----- nvinfo : EIATTR_MIN_STACK_SIZE
	.align		4
.L_240:
        /*0564*/ 	.byte	0x04, 0x12
        /*0566*/ 	.short	(.L_242 - .L_241)
	.align		4
.L_241:
        /*0568*/ 	.word	index@(_ZN5flash16flash_fwd_kernelI23Flash_fwd_kernel_traitsILi128ELi128ELi32ELi4ELb0ELb0EN7cutlass6half_tE19Flash_kernel_traitsILi128ELi128ELi32ELi4ES3_EELb0ELb0ELb1ELb0ELb0ELb0ELb1ELb0EEEvNS_16Flash_fwd_paramsE)
        /*056c*/ 	.word	0x00000048


	//----- nvinfo : EIATTR_MIN_STACK_SIZE
	.align		4
.L_242:
        /*0570*/ 	.byte	0x04, 0x12
        /*0572*/ 	.short	(.L_244 - .L_243)
	.align		4
.L_243:
        /*0574*/ 	.word	index@(_ZN5flash16flash_fwd_kernelI23Flash_fwd_kernel_traitsILi128ELi128ELi32ELi4ELb0ELb0EN7cutlass6half_tE19Flash_kernel_traitsILi128ELi128ELi32ELi4ES3_EELb1ELb0ELb1ELb1ELb0ELb0ELb0ELb1EEEvNS_16Flash_fwd_paramsE)
        /*0578*/ 	.word	0x000001e0


	//----- nvinfo : EIATTR_MIN_STACK_SIZE
	.align		4
.L_244:
        /*057c*/ 	.byte	0x04, 0x12
        /*057e*/ 	.short	(.L_246 - .L_245)
	.align		4
.L_245:
        /*0580*/ 	.word	index@(_ZN5flash16flash_fwd_kernelI23Flash_fwd_kernel_traitsILi128ELi128ELi32ELi4ELb0ELb0EN7cutlass6half_tE19Flash_kernel_traitsILi128ELi128ELi32ELi4ES3_EELb0ELb0ELb1ELb1ELb0ELb0ELb1ELb0EEEvNS_16Flash_fwd_paramsE)
        /*0584*/ 	.word	0x00000048
.L_246:


//--------------------- .nv.compat                --------------------------
	.section	.nv.compat,"",@"SHT_CUDA_COMPAT_INFO"
	.align	4
        /*0000*/ 	.byte	0x02, 0x09, 0x01, 0x00, 0x02, 0x02, 0x01, 0x00, 0x02, 0x05, 0x05, 0x00, 0x03, 0x07, 0x01, 0x01
        /*0010*/ 	.byte	0x02, 0x03, 0x00, 0x00, 0x02, 0x06, 0x01, 0x00, 0x04, 0x0b, 0x08, 0x00, 0x00, 0x00, 0x00, 0x00
        /*0020*/ 	.byte	0x00, 0x00, 0x00, 0x00


//--------------------- .nv.info._ZN5flash16flash_fwd_kernelI23Flash_fwd_kernel_traitsILi128ELi128ELi64ELi4ELb0ELb0EN7cutlass6half_tE19Flash_kernel_traitsILi128ELi128ELi64ELi4ES3_EELb0ELb0ELb0ELb0ELb0ELb1ELb0ELb0EEEvNS_16Flash_fwd_paramsE --------------------------
	.section	.nv.info._ZN5flash16flash_fwd_kernelI23Flash_fwd_kernel_traitsILi128ELi128ELi64ELi4ELb0ELb0EN7cutlass6half_tE19Flash_kernel_traitsILi128ELi128ELi64ELi4ES3_EELb0ELb0ELb0ELb0ELb0ELb1ELb0ELb0EEEvNS_16Flash_fwd_paramsE,"",@"SHT_CUDA_INFO"
	.sectionflags	@""
	.align	4


	//----- nvinfo : EIATTR_CUDA_API_VERSION
	.align		4
        /*0000*/ 	.byte	0x04, 0x37
        /*0002*/ 	.short	(.L_248 - .L_247)
.L_247:
        /*0004*/ 	.word	0x00000082


	//----- nvinfo : EIATTR_KPARAM_INFO
	.align		4
.L_248:
        /*0008*/ 	.byte	0x04, 0x17
        /*000a*/ 	.short	(.L_250 - .L_249)
.L_249:
        /*000c*/ 	.word	0x00000000
        /*0010*/ 	.short	0x0000
        /*0012*/ 	.short	0x0000
        /*0014*/ 	.byte	0x00, 0xf0, 0x41, 0x07


	//----- nvinfo : EIATTR_SPARSE_MMA_MASK
	.align		4
.L_250:
        /*0018*/ 	.byte	0x03, 0x50
        /*001a*/ 	.short	0x0000


	//----- nvinfo : EIATTR_MAXREG_COUNT
	.align		4
        /*001c*/ 	.byte	0x03, 0x1b
        /*001e*/ 	.short	0x00ff


	//----- nvinfo : EIATTR_NUM_BARRIERS
	.align		4
        /*0020*/ 	.byte	0x02, 0x4c
        /*0022*/ 	.byte	0x01
	.zero		1


	//----- nvinfo : EIATTR_ANNOTATIONS
	.align		4
        /*0024*/ 	.byte	0x04, 0x55
        /*0026*/ 	.short	(.L_252 - .L_251)


	//   ....[0]....
.L_251:
        /*0028*/ 	.word	0x00000001
        /*002c*/ 	.byte	0xb0, 0x13, 0x00, 0x00, 0x01, 0x00, 0x00, 0x00, 0xe0, 0x17, 0x00, 0x00, 0x01, 0x00, 0x00, 0x00
        /* <DEDUP_REMOVED lines=22> */
        /*019c*/ 	.byte	0xe0, 0x9d, 0x00, 0x00, 0x01, 0x00, 0x00, 0x00, 0xf0, 0x9d, 0x00, 0x00


	//----- nvinfo : EIATTR_MERCURY_ISA_VERSION
	.align		4
.L_252:
        /*01a8*/ 	.byte	0x03, 0x5f
        /*01aa*/ 	.short	0x0101


	//----- nvinfo : EIATTR_INT_WARP_WIDE_INSTR_OFFSETS
	.align		4
        /*01ac*/ 	.byte	0x04, 0x31
        /*01ae*/ 	.short	(.L_254 - .L_253)


	//   ....[0]....
.L_253:
        /*01b0*/ 	.word	0x00001660


	//   ....[1]....
        /*01b4*/ 	.word	0x00001c80


	//----- nvinfo : EIATTR_COOP_GROUP_MASK_REGIDS
	.align		4
.L_254:
        /*01b8*/ 	.byte	0x04, 0x29
        /*01ba*/ 	.short	(.L_256 - .L_255)


	//   ....[0]....
.L_255:
        /*01bc*/ 	.word	0xffffffff


	//   ....[1]....
        /*01c0*/ 	.word	0xffffffff


	//   ....[2]....
        /*01c4*/ 	.word	0xffffffff


	//   ....[3]....
        /*01c8*/ 	.word	0xffffffff


	//   ....[4]....
        /*01cc*/ 	.word	0xffffffff


	//   ....[5]....
        /*01d0*/ 	.word	0xffffffff


	//   ....[6]....
        /*01d4*/ 	.word	0xffffffff


	//   ....[7]....
        /*01d8*/ 	.word	0xffffffff


	//   ....[8]....
        /*01dc*/ 	.word	0xffffffff


	//   ....[9]....
        /*01e0*/ 	.word	0xffffffff


	//   ....[10]....
        /*01e4*/ 	.word	0xffffffff


	//   ....[11]....
        /*01e8*/ 	.word	0xffffffff


	//   ....[12]....
        /*01ec*/ 	.word	0xffffffff


	//   ....[13]....
        /*01f0*/ 	.word	0xffffffff


	//   ....[14]....
        /*01f4*/ 	.word	0xffffffff


	//   ....[15]....
        /*01f8*/ 	.word	0xffffffff


	//   ....[16]....
        /*01fc*/ 	.word	0xffffffff


	//   ....[17]....
        /*0200*/ 	.word	0xffffffff


	//   ....[18]....
        /*0204*/ 	.word	0xffffffff


	//   ....[19]....
        /*0208*/ 	.word	0xffffffff


	//   ....[20]....
        /*020c*/ 	.word	0xffffffff


	//   ....[21]....
        /*0210*/ 	.word	0xffffffff


	//   ....[22]....
        /*0214*/ 	.word	0xffffffff


	//   ....[23]....
        /*0218*/ 	.word	0xffffffff


	//----- nvinfo : EIATTR_COOP_GROUP_INSTR_OFFSETS
	.align		4
.L_256:
        /*021c*/ 	.byte	0x04, 0x28
        /*021e*/ 	.short	(.L_258 - .L_257)


	//   ....[0]....
.L_257:
        /*0220*/ 	.word	0x00003730


	//   ....[1]....
        /*0224*/ 	.word	0x000038a0


	//   ....[2]....
        /*0228*/ 	.word	0x000038d0


	//   ....[3]....
        /*022c*/ 	.word	0x00003a00


	//   ....[4]....
        /*0230*/ 	.word	0x00003a40


	//   ....[5]....
        /*0234*/ 	.word	0x00003b60


	//   ....[6]....
        /*0238*/ 	.word	0x00003ba0


	//   ....[7]....
        /*023c*/ 	.word	0x00003d10


	//   ....[8]....
        /*0240*/ 	.word	0x00007600


	//   ....[9]....
        /*0244*/ 	.word	0x00007650


	//   ....[10]....
        /*0248*/ 	.word	0x000076a0


	//   ....[11]....
        /*024c*/ 	.word	0x000076c0


	//   ....[12]....
        /*0250*/ 	.word	0x00007710


	//   ....[13]....
        /*0254*/ 	.word	0x00007720


	//   ....[14]....
        /*0258*/ 	.word	0x00007730


	//   ....[15]....
        /*025c*/ 	.word	0x00007740


	//   ....[16]....
        /*0260*/ 	.word	0x00009ee0


	//   ....[17]....
        /*0264*/ 	.word	0x00009ef0


	//   ....[18]....
        /*0268*/ 	.word	0x00009f00


	//   ....[19]....
        /*026c*/ 	.word	0x00009f10


	//   ....[20]....
        /*0270*/ 	.word	0x00009f60


	//   ....[21]....
        /*0274*/ 	.word	0x00009fc0


	//   ....[22]....
        /*0278*/ 	.word	0x00009fd0


	//   ....[23]....
        /*027c*/ 	.word	0x00009fe0


	//----- nvinfo : EIATTR_EXIT_INSTR_OFFSETS
	.align		4
.L_258:
        /*0280*/ 	.byte	0x04, 0x1c
        /*0282*/ 	.short	(.L_260 - .L_259)


	//   ....[0]....
.L_259:
        /*0284*/ 	.word	0x000004d0


	//   ....[1]....
        /*0288*/ 	.word	0x0000c490


	//   ....[2]....
        /*028c*/ 	.word	0x0000c580


	//   ....[3]....
        /*0290*/ 	.word	0x0000d800


	//   ....[4]....
        /*0294*/ 	.word	0x0000d890


	//----- nvinfo : EIATTR_CRS_STACK_SIZE
	.align		4
.L_260:
        /*0298*/ 	.byte	0x04, 0x1e
        /*029a*/ 	.short	(.L_262 - .L_261)
.L_261:
        /*029c*/ 	.word	0x00000000


	//----- nvinfo : EIATTR_CBANK_PARAM_SIZE
	.align		4
.L_262:
        /*02a0*/ 	.byte	0x03, 0x19
        /*02a2*/ 	.short	0x01d0


	//----- nvinfo : EIATTR_PARAM_CBANK
	.align		4
        /*02a4*/ 	.byte	0x04, 0x0a
        /*02a6*/ 	.short	(.L_264 - .L_263)
	.align		4
.L_263:
        /*02a8*/ 	.word	index@(.nv.constant0._ZN5flash16flash_fwd_kernelI23Flash_fwd_kernel_traitsILi128ELi128ELi64ELi4ELb0ELb0EN7cutlass6half_tE19Flash_kernel_traitsILi128ELi128ELi64ELi4ES3_EELb0ELb0ELb0ELb0ELb0ELb1ELb0ELb0EEEvNS_16Flash_fwd_paramsE)
        /*02ac*/ 	.short	0x0210
        /*02ae*/ 	.short	0x01d0


	//----- nvinfo : EIATTR_SW_WAR
	.align		4
.L_264:
        /*02b0*/ 	.byte	0x04, 0x36
        /*02b2*/ 	.short	(.L_266 - .L_265)
.L_265:
        /*02b4*/ 	.word	0x00000008
.L_266:


//--------------------- .nv.info._ZN5flash16flash_fwd_kernelI23Flash_fwd_kernel_traitsILi128ELi128ELi64ELi4ELb0ELb0EN7cutlass6half_tE19Flash_kernel_traitsILi128ELi128ELi64ELi4ES3_EELb0ELb0ELb0ELb0ELb0ELb1ELb1ELb0EEEvNS_16Flash_fwd_paramsE --------------------------
	.section	.nv.info._ZN5flash16flash_fwd_kernelI23Flash_fwd_kernel_traitsILi128ELi128ELi64ELi4ELb0ELb0EN7cutlass6half_tE19Flash_kernel_traitsILi128ELi128ELi64ELi4ES3_EELb0ELb0ELb0ELb0ELb0ELb1ELb1ELb0EEEvNS_16Flash_fwd_paramsE,"",@"SHT_CUDA_INFO"
	.sectionflags	@""
	.align	4


	//----- nvinfo : EIATTR_CUDA_API_VERSION
	.align		4
        /*0000*/ 	.byte	0x04, 0x37
        /*0002*/ 	.short	(.L_268 - .L_267)
.L_267:
        /*0004*/ 	.word	0x00000082


	//----- nvinfo : EIATTR_KPARAM_INFO
	.align		4
.L_268:
        /*0008*/ 	.byte	0x04, 0x17
        /*000a*/ 	.short	(.L_270 - .L_269)
.L_269:
        /*000c*/ 	.word	0x00000000
        /*0010*/ 	.short	0x0000
        /*0012*/ 	.short	0x0000
        /*0014*/ 	.byte	0x00, 0xf0, 0x41, 0x07


	//----- nvinfo : EIATTR_SPARSE_MMA_MASK
	.align		4
.L_270:
        /*0018*/ 	.byte	0x03, 0x50
        /*001a*/ 	.short	0x0000


	//----- nvinfo : EIATTR_MAXREG_COUNT
	.align		4
        /*001c*/ 	.byte	0x03, 0x1b
        /*001e*/ 	.short	0x00ff


	//----- nvinfo : EIATTR_NUM_BARRIERS
	.align		4
        /*0020*/ 	.byte	0x02, 0x4c
        /*0022*/ 	.byte	0x01
	.zero		1


	//----- nvinfo : EIATTR_ANNOTATIONS
	.align		4
        /*0024*/ 	.byte	0x04, 0x55
        /*0026*/ 	.short	(.L_272 - .L_271)


	//   ....[0]....
.L_271:
        /* <DEDUP_REMOVED lines=46> */


	//----- nvinfo : EIATTR_MERCURY_ISA_VERSION
	.align		4
.L_272:
        /*02f8*/ 	.byte	0x03, 0x5f
        /*02fa*/ 	.short	0x0101


	//----- nvinfo : EIATTR_INT_WARP_WIDE_INSTR_OFFSETS
	.align		4
        /*02fc*/ 	.byte	0x04, 0x31
        /*02fe*/ 	.short	(.L_274 - .L_273)


	//   ....[0]....
.L_273:
        /*0300*/ 	.word	0x000016d0


	//   ....[1]....
        /*0304*/ 	.word	0x00001e50


	//----- nvinfo : EIATTR_COOP_GROUP_MASK_REGIDS
	.align		4
.L_274:
        /*0308*/ 	.byte	0x04, 0x29
        /*030a*/ 	.short	(.L_276 - .L_275)


	//   ....[0]....
.L_275:
        /*030c*/ 	.word	0xffffffff


	//   ....[1]....
        /*0310*/ 	.word	0xffffffff


	//   ....[2]....
        /*0314*/ 	.word	0xffffffff


	//   ....[3]....
        /*0318*/ 	.word	0xffffffff


	//   ....[4]....
        /*031c*/ 	.word	0xffffffff


	//   ....[5]....
        /*0320*/ 	.word	0xffffffff


	//   ....[6]....
        /*0324*/ 	.word	0xffffffff


	//   ....[7]....
        /*0328*/ 	.word	0xffffffff


	//   ....[8]....
        /*032c*/ 	.word	0xffffffff


	//   ....[9]....
        /*0330*/ 	.word	0xffffffff


	//   ....[10]....
        /*0334*/ 	.word	0xffffffff


	//   ....[11]....
        /*0338*/ 	.word	0xffffffff


	//   ....[12]....
        /*033c*/ 	.word	0xffffffff


	//   ....[13]....
        /*0340*/ 	.word	0xffffffff


	//   ....[14]....
        /*0344*/ 	.word	0xffffffff


	//   ....[15]....
        /*0348*/ 	.word	0xffffffff


	//   ....[16]....
        /*034c*/ 	.word	0xffffffff


	//   ....[17]....
        /*0350*/ 	.word	0xffffffff


	//   ....[18]....
        /*0354*/ 	.word	0xffffffff


	//   ....[19]....
        /*0358*/ 	.word	0xffffffff


	//   ....[20]....
        /*035c*/ 	.word	0xffffffff


	//   ....[21]....
        /*0360*/ 	.word	0xffffffff


	//   ....[22]....
        /*0364*/ 	.word	0xffffffff


	//   ....[23]....
        /*0368*/ 	.word	0xffffffff


	//----- nvinfo : EIATTR_COOP_GROUP_INSTR_OFFSETS
	.align		4
.L_276:
        /*036c*/ 	.byte	0x04, 0x28
        /*036e*/ 	.short	(.L_278 - .L_277)


	//   ....[0]....
.L_277:
        /*0370*/ 	.word	0x00003eb0


	//   ....[1]....
        /*0374*/ 	.word	0x00004020


	//   ....[2]....
        /*0378*/ 	.word	0x00004180


	//   ....[3]....
        /*037c*/ 	.word	0x00004300


	//   ....[4]....
        /*0380*/ 	.word	0x00004380


	//   ....[5]....
        /*0384*/ 	.word	0x00004460


	//   ....[6]....
        /*0388*/ 	.word	0x00004480


	//   ....[7]....
        /*038c*/ 	.word	0x000045d0


	//   ....[8]....
        /*0390*/ 	.word	0x00008e30


	//   ....[9]....
        /*0394*/ 	.word	0x00008e60


	//   ....[10]....
        /*0398*/ 	.word	0x00008ea0


	//   ....[11]....
        /*039c*/ 	.word	0x00009070


	//   ....[12]....
        /*03a0*/ 	.word	0x000090a0


	//   ....[13]....
        /*03a4*/ 	.word	0x000090b0


	//   ....[14]....
        /*03a8*/ 	.word	0x000090c0


	//   ....[15]....
        /*03ac*/ 	.word	0x00009160


	//   ....[16]....
        /*03b0*/ 	.word	0x0000c2a0


	//   ....[17]....
        /*03b4*/ 	.word	0x0000c2b0


	//   ....[18]....
        /*03b8*/ 	.word	0x0000c2c0


	//   ....[19]....
        /*03bc*/ 	.word	0x0000c2d0


	//   ....[20]....
        /*03c0*/ 	.word	0x0000c320


	//   ....[21]....
        /*03c4*/ 	.word	0x0000c380


	//   ....[22]....
        /*03c8*/ 	.word	0x0000c390


	//   ....[23]....
        /*03cc*/ 	.word	0x0000c3a0


	//----- nvinfo : EIATTR_EXIT_INSTR_OFFSETS
	.align		4
.L_278:
        /*03d0*/ 	.byte	0x04, 0x1c
        /*03d2*/ 	.short	(.L_280 - .L_279)


	//   ....[0]....
.L_279:
        /*03d4*/ 	.word	0x000004d0


	//   ....[1]....
        /*03d8*/ 	.word	0x0000e840


	//   ....[2]....
        /*03dc*/ 	.word	0x0000e930


	//   ....[3]....
        /*03e0*/ 	.word	0x0000fbb0


	//   ....[4]....
        /*03e4*/ 	.word	0x0000fc40


	//----- nvinfo : EIATTR_CRS_STACK_SIZE
	.align		4
.L_280:
        /*03e8*/ 	.byte	0x04, 0x1e
        /*03ea*/ 	.short	(.L_282 - .L_281)
.L_281:
        /*03ec*/ 	.word	0x00000000


	//----- nvinfo : EIATTR_CBANK_PARAM_SIZE
	.align		4
.L_282:
        /*03f0*/ 	.byte	0x03, 0x19
        /*03f2*/ 	.short	0x01d0


	//----- nvinfo : EIATTR_PARAM_CBANK
	.align		4
        /*03f4*/ 	.byte	0x04, 0x0a
        /*03f6*/ 	.short	(.L_284 - .L_283)
	.align		4
.L_283:
        /*03f8*/ 	.word	index@(.nv.constant0._ZN5flash16flash_fwd_kernelI23Flash_fwd_kernel_traitsILi128ELi128ELi64ELi4ELb0ELb0EN7cutlass6half_tE19Flash_kernel_traitsILi128ELi128ELi64ELi4ES3_EELb0ELb0ELb0ELb0ELb0ELb1ELb1ELb0EEEvNS_16Flash_fwd_paramsE)
        /*03fc*/ 	.short	0x0210
        /*03fe*/ 	.short	0x01d0


	//----- nvinfo : EIATTR_SW_WAR
	.align		4
.L_284:
        /*0400*/ 	.byte	0x04, 0x36
        /*0402*/ 	.short	(.L_286 - .L_285)
.L_285:
        /*0404*/ 	.word	0x00000008
.L_286:


//--------------------- .nv.info._ZN5flash16flash_fwd_kernelI23Flash_fwd_kernel_traitsILi128ELi128ELi64ELi4ELb0ELb0EN7cutlass6half_tE19Flash_kernel_traitsILi128ELi128ELi64ELi4ES3_EELb0ELb0ELb0ELb0ELb1ELb1ELb0ELb0EEEvNS_16Flash_fwd_paramsE --------------------------
	.section	.nv.info._ZN5flash16flash_fwd_kernelI23Flash_fwd_kernel_traitsILi128ELi128ELi64ELi4ELb0ELb0EN7cutlass6half_tE19Flash_kernel_traitsILi128ELi128ELi64ELi4ES3_EELb0ELb0ELb0ELb0ELb1ELb1ELb0ELb0EEEvNS_16Flash_fwd_paramsE,"",@"SHT_CUDA_INFO"
	.sectionflags	@""
	.align	4


	//----- nvinfo : EIATTR_CUDA_API_VERSION
	.align		4
        /*0000*/ 	.byte	0x04, 0x37
        /*0002*/ 	.short	(.L_288 - .L_287)
.L_287:
        /*0004*/ 	.word	0x00000082


	//----- nvinfo : EIATTR_KPARAM_INFO
	.align		4
.L_288:
        /*0008*/ 	.byte	0x04, 0x17
        /*000a*/ 	.short	(.L_290 - .L_289)
.L_289:
        /*000c*/ 	.word	0x00000000
        /*0010*/ 	.short	0x0000
        /*0012*/ 	.short	0x0000
        /*0014*/ 	.byte	0x00, 0xf0, 0x41, 0x07


	//----- nvinfo : EIATTR_SPARSE_MMA_MASK
	.align		4
.L_290:
        /*0018*/ 	.byte	0x03, 0x50
        /*001a*/ 	.short	0x0000


	//----- nvinfo : EIATTR_MAXREG_COUNT
	.align		4
        /*001c*/ 	.byte	0x03, 0x1b
        /*001e*/ 	.short	0x00ff


	//----- nvinfo : EIATTR_NUM_BARRIERS
	.align		4
        /*0020*/ 	.byte	0x02, 0x4c
        /*0022*/ 	.byte	0x01
	.zero		1


	//----- nvinfo : EIATTR_ANNOTATIONS
	.align		4
        /*0024*/ 	.byte	0x04, 0x55
        /*0026*/ 	.short	(.L_292 - .L_291)


	//   ....[0]....
.L_291:
        /* <DEDUP_REMOVED lines=39> */
        /*028c*/ 	.byte	0x00, 0x89, 0x00, 0x00


	//----- nvinfo : EIATTR_MERCURY_ISA_VERSION
	.align		4
.L_292:
        /*0290*/ 	.byte	0x03, 0x5f
        /*0292*/ 	.short	0x0101


	//----- nvinfo : EIATTR_COOP_GROUP_MASK_REGIDS
	.align		4
        /*0294*/ 	.byte	0x04, 0x29
        /*0296*/ 	.short	(.L_294 - .L_293)


	//   ....[0]....
.L_293:
        /*0298*/ 	.word	0xffffffff


	//   ....[1]....
        /*029c*/ 	.word	0xffffffff


	//   ....[2]....
        /*02a0*/ 	.word	0xffffffff


	//   ....[3]....
        /*02a4*/ 	.word	0xffffffff


	//   ....[4]....
        /*02a8*/ 	.word	0xffffffff


	//   ....[5]....
        /*02ac*/ 	.word	0xffffffff


	//   ....[6]....
        /*02b0*/ 	.word	0xffffffff


	//   ....[7]....
        /*02b4*/ 	.word	0xffffffff


	//   ....[8]....
        /*02b8*/ 	.word	0xffffffff


	//   ....[9]....
        /*02bc*/ 	.word	0xffffffff


	//   ....[10]....
        /*02c0*/ 	.word	0xffffffff


	//   ....[11]....
        /*02c4*/ 	.word	0xffffffff


	//   ....[12]....
        /*02c8*/ 	.word	0xffffffff


	//   ....[13]....
        /*02cc*/ 	.word	0xffffffff


	//   ....[14]....
        /*02d0*/ 	.word	0xffffffff


	//   ....[15]....
        /*02d4*/ 	.word	0xffffffff


	//   ....[16]....
        /*02d8*/ 	.word	0xffffffff


	//   ....[17]....
        /*02dc*/ 	.word	0xffffffff


	//   ....[18]....
        /*02e0*/ 	.word	0xffffffff


	//   ....[19]....
        /*02e4*/ 	.word	0xffffffff


	//   ....[20]....
        /*02e8*/ 	.word	0xffffffff


	//   ....[21]....
        /*02ec*/ 	.word	0xffffffff


	//   ....[22]....
        /*02f0*/ 	.word	0xffffffff


	//   ....[23]....
        /*02f4*/ 	.word	0xffffffff


	//----- nvinfo : EIATTR_COOP_GROUP_INSTR_OFFSETS
	.align		4
.L_294:
        /*02f8*/ 	.byte	0x04, 0x28
        /*02fa*/ 	.short	(.L_296 - .L_295)


	//   ....[0]....
.L_295:
        /*02fc*/ 	.word	0x000022a0


	//   ....[1]....
        /*0300*/ 	.word	0x00002380


	//   ....[2]....
        /*0304*/ 	.word	0x000023d0


	//   ....[3]....
        /*0308*/ 	.word	0x00002570


	//   ....[4]....
        /*030c*/ 	.word	0x00002580


	//   ....[5]....
        /*0310*/ 	.word	0x000025b0


	//   ....[6]....
        /*0314*/ 	.word	0x000025e0


	//   ....[7]....
        /*0318*/ 	.word	0x00002670


	//   ....[8]....
        /*031c*/ 	.word	0x000060c0


	//   ....[9]....
        /*0320*/ 	.word	0x00006100


	//   ....[10]....
        /*0324*/ 	.word	0x00006160


	//   ....[11]....
        /*0328*/ 	.word	0x00006180


	//   ....[12]....
        /*032c*/ 	.word	0x000061d0


	//   ....[13]....
        /*0330*/ 	.word	0x000061e0


	//   ....[14]....
        /*0334*/ 	.word	0x000061f0


	//   ....[15]....
        /*0338*/ 	.word	0x00006200


	//   ....[16]....
        /*033c*/ 	.word	0x000089a0


	//   ....[17]....
        /*0340*/ 	.word	0x000089b0


	//   ....[18]....
        /*0344*/ 	.word	0x000089c0


	//   ....[19]....
        /*0348*/ 	.word	0x000089e0


	//   ....[20]....
        /*034c*/ 	.word	0x00008a10


	//   ....[21]....
        /*0350*/ 	.word	0x00008a30


	//   ....[22]....
        /*0354*/ 	.word	0x00008a50


	//   ....[23]....
        /*0358*/ 	.word	0x00008a80


	//----- nvinfo : EIATTR_EXIT_INSTR_OFFSETS
	.align		4
.L_296:
        /*035c*/ 	.byte	0x04, 0x1c
        /*035e*/ 	.short	(.L_298 - .L_297)


	//   ....[0]....
.L_297:
        /*0360*/ 	.word	0x00000150


	//   ....[1]....
        /*0364*/ 	.word	0x0000a870


	//----- nvinfo : EIATTR_CRS_STACK_SIZE
	.align		4
.L_298:
        /*0368*/ 	.byte	0x04, 0x1e
        /*036a*/ 	.short	(.L_300 - .L_299)
.L_299:
        /*036c*/ 	.word	0x00000000


	//----- nvinfo : EIATTR_CBANK_PARAM_SIZE
	.align		4
.L_300:
        /*0370*/ 	.byte	0x03, 0x19
        /*0372*/ 	.short	0x01d0


	//----- nvinfo : EIATTR_PARAM_CBANK
	.align		4
        /*0374*/ 	.byte	0x04, 0x0a
        /*0376*/ 	.short	(.L_302 - .L_301)
	.align		4
.L_301:
        /*0378*/ 	.word	index@(.nv.constant0._ZN5flash16flash_fwd_kernelI23Flash_fwd_kernel_traitsILi128ELi128ELi64ELi4ELb0ELb0EN7cutlass6half_tE19Flash_kernel_traitsILi128ELi128ELi64ELi4ES3_EELb0ELb0ELb0ELb0ELb1ELb1ELb0ELb0EEEvNS_16Flash_fwd_paramsE)
        /*037c*/ 	.short	0x0210
        /*037e*/ 	.short	0x01d0


	//----- nvinfo : EIATTR_SW_WAR
	.align		4
.L_302:
        /*0380*/ 	.byte	0x04, 0x36
        /*0382*/ 	.short	(.L_304 - .L_303)
.L_303:
        /*0384*/ 	.word	0x00000008
.L_304:


//--------------------- .nv.info._ZN5flash16flash_fwd_kernelI23Flash_fwd_kernel_traitsILi128ELi128ELi64ELi4ELb0ELb0EN7cutlass6half_tE19Flash_kernel_traitsILi128ELi128ELi64ELi4ES3_EELb0ELb0ELb0ELb0ELb1ELb1ELb1ELb0EEEvNS_16Flash_fwd_paramsE --------------------------
	.section	.nv.info._ZN5flash16flash_fwd_kernelI23Flash_fwd_kernel_traitsILi128ELi128ELi64ELi4ELb0ELb0EN7cutlass6half_tE19Flash_kernel_traitsILi128ELi128ELi64ELi4ES3_EELb0ELb0ELb0ELb0ELb1ELb1ELb1ELb0EEEvNS_16Flash_fwd_paramsE,"",@"SHT_CUDA_INFO"
	.sectionflags	@""
	.align	4


	//----- nvinfo : EIATTR_CUDA_API_VERSION
	.align		4
        /*0000*/ 	.byte	0x04, 0x37
        /*0002*/ 	.short	(.L_306 - .L_305)
.L_305:
        /*0004*/ 	.word	0x00000082


	//----- nvinfo : EIATTR_KPARAM_INFO
	.align		4
.L_306:
        /*0008*/ 	.byte	0x04, 0x17
        /*000a*/ 	.short	(.L_308 - .L_307)
.L_307:
        /*000c*/ 	.word	0x00000000
        /*0010*/ 	.short	0x0000
        /*0012*/ 	.short	0x0000
        /*0014*/ 	.byte	0x00, 0xf0, 0x41, 0x07


	//----- nvinfo : EIATTR_SPARSE_MMA_MASK
	.align		4
.L_308:
        /*0018*/ 	.byte	0x03, 0x50
        /*001a*/ 	.short	0x0000


	//----- nvinfo : EIATTR_MAXREG_COUNT
	.align		4
        /*001c*/ 	.byte	0x03, 0x1b
        /*001e*/ 	.short	0x00ff


	//----- nvinfo : EIATTR_NUM_BARRIERS
	.align		4
        /*0020*/ 	.byte	0x02, 0x4c
        /*0022*/ 	.byte	0x01
	.zero		1


	//----- nvinfo : EIATTR_ANNOTATIONS
	.align		4
        /*0024*/ 	.byte	0x04, 0x55
        /*0026*/ 	.short	(.L_310 - .L_309)


	//   ....[0]....
.L_309:
        /* <DEDUP_REMOVED lines=53> */


	//----- nvinfo : EIATTR_MERCURY_ISA_VERSION
	.align		4
.L_310:
        /*0368*/ 	.byte	0x03, 0x5f
        /*036a*/ 	.short	0x0101


	//----- nvinfo : EIATTR_COOP_GROUP_MASK_REGIDS
	.align		4
        /*036c*/ 	.byte	0x04, 0x29
        /*036e*/ 	.short	(.L_312 - .L_311)


	//   ....[0]....
.L_311:
        /*0370*/ 	.word	0xffffffff


	//   ....[1]....
        /*0374*/ 	.word	0xffffffff


	//   ....[2]....
        /*0378*/ 	.word	0xffffffff


	//   ....[3]....
        /*037c*/ 	.word	0xffffffff


	//   ....[4]....
        /*0380*/ 	.word	0xffffffff


	//   ....[5]....
        /*0384*/ 	.word	0xffffffff


	//   ....[6]....
        /*0388*/ 	.word	0xffffffff


	//   ....[7]....
        /*038c*/ 	.word	0xffffffff


	//   ....[8]....
        /*0390*/ 	.word	0xffffffff


	//   ....[9]....
        /*0394*/ 	.word	0xffffffff


	//   ....[10]....
        /*0398*/ 	.word	0xffffffff


	//   ....[11]....
        /*039c*/ 	.word	0xffffffff


	//   ....[12]....
        /*03a0*/ 	.word	0xffffffff


	//   ....[13]....
        /*03a4*/ 	.word	0xffffffff


	//   ....[14]....
        /*03a8*/ 	.word	0xffffffff


	//   ....[15]....
        /*03ac*/ 	.word	0xffffffff


	//   ....[16]....
        /*03b0*/ 	.word	0xffffffff


	//   ....[17]....
        /*03b4*/ 	.word	0xffffffff


	//   ....[18]....
        /*03b8*/ 	.word	0xffffffff


	//   ....[19]....
        /*03bc*/ 	.word	0xffffffff


	//   ....[20]....
        /*03c0*/ 	.word	0xffffffff


	//   ....[21]....
        /*03c4*/ 	.word	0xffffffff


	//   ....[22]....
        /*03c8*/ 	.word	0xffffffff


	//   ....[23]....
        /*03cc*/ 	.word	0xffffffff


	//----- nvinfo : EIATTR_COOP_GROUP_INSTR_OFFSETS
	.align		4
.L_312:
        /*03d0*/ 	.byte	0x04, 0x28
        /*03d2*/ 	.short	(.L_314 - .L_313)


	//   ....[0]....
.L_313:
        /*03d4*/ 	.word	0x000027e0


	//   ....[1]....
        /*03d8*/ 	.word	0x00002960


	//   ....[2]....
        /*03dc*/ 	.word	0x00002a50


	//   ....[3]....
        /*03e0*/ 	.word	0x00002be0


	//   ....[4]....
        /*03e4*/ 	.word	0x00002c00


	//   ....[5]....
        /*03e8*/ 	.word	0x00002c60


	//   ....[6]....
        /*03ec*/ 	.word	0x00002ce0


	//   ....[7]....
        /*03f0*/ 	.word	0x00002dd0


	//   ....[8]....
        /*03f4*/ 	.word	0x00007380


	//   ....[9]....
        /*03f8*/ 	.word	0x000073a0


	//   ....[10]....
        /*03fc*/ 	.word	0x000073c0


	//   ....[11]....
        /*0400*/ 	.word	0x00007490


	//   ....[12]....
        /*0404*/ 	.word	0x000074d0


	//   ....[13]....
        /*0408*/ 	.word	0x000074e0


	//   ....[14]....
        /*040c*/ 	.word	0x000074f0


	//   ....[15]....
        /*0410*/ 	.word	0x00007510


	//   ....[16]....
        /*0414*/ 	.word	0x0000a6a0


	//   ....[17]....
        /*0418*/ 	.word	0x0000a6b0


	//   ....[18]....
        /*041c*/ 	.word	0x0000a6c0


	//   ....[19]....
        /*0420*/ 	.word	0x0000a6e0


	//   ....[20]....
        /*0424*/ 	.word	0x0000a710


	//   ....[21]....
        /*0428*/ 	.word	0x0000a730


	//   ....[22]....
        /*042c*/ 	.word	0x0000a750


	//   ....[23]....
        /*0430*/ 	.word	0x0000a780


	//----- nvinfo : EIATTR_EXIT_INSTR_OFFSETS
	.align		4
.L_314:
        /*0434*/ 	.byte	0x04, 0x1c
        /*0436*/ 	.short	(.L_316 - .L_315)


	//   ....[0]....
.L_315:
        /*0438*/ 	.word	0x00000150


	//   ....[1]....
        /*043c*/ 	.word	0x0000c570


	//----- nvinfo : EIATTR_CRS_STACK_SIZE
	.align		4
.L_316:
        /*0440*/ 	.byte	0x04, 0x1e
        /*0442*/ 	.short	(.L_318 - .L_317)
.L_317:
        /*0444*/ 	.word	0x00000000


	//----- nvinfo : EIATTR_CBANK_PARAM_SIZE
	.align		4
.L_318:
        /*0448*/ 	.byte	0x03, 0x19
        /*044a*/ 	.short	0x01d0


	//----- nvinfo : EIATTR_PARAM_CBANK
	.align		4
        /*044c*/ 	.byte	0x04, 0x0a
        /*044e*/ 	.short	(.L_320 - .L_319)
	.align		4
.L_319:
        /*0450*/ 	.word	index@(.nv.constant0._ZN5flash16flash_fwd_kernelI23Flash_fwd_kernel_traitsILi128ELi128ELi64ELi4ELb0ELb0EN7cutlass6half_tE19Flash_kernel_traitsILi128ELi128ELi64ELi4ES3_EELb0ELb0ELb0ELb0ELb1ELb1ELb1ELb0EEEvNS_16Flash_fwd_paramsE)
        /*0454*/ 	.short	0x0210
        /*0456*/ 	.short	0x01d0


	//----- nvinfo : EIATTR_SW_WAR
	.align		4
.L_320:
        /*0458*/ 	.byte	0x04, 0x36
        /*045a*/ 	.short	(.L_322 - .L_321)
.L_321:
        /*045c*/ 	.word	0x00000008
.L_322:


//--------------------- .nv.info._ZN5flash16flash_fwd_kernelI23Flash_fwd_kernel_traitsILi128ELi128ELi64ELi4ELb0ELb0EN7cutlass6half_tE19Flash_kernel_traitsILi128ELi128ELi64ELi4ES3_EELb0ELb0ELb0ELb0ELb0ELb0ELb0ELb0EEEvNS_16Flash_fwd_paramsE --------------------------
	.section	.nv.info._ZN5flash16flash_fwd_kernelI23Flash_fwd_kernel_traitsILi128ELi128ELi64ELi4ELb0ELb0EN7cutlass6half_tE19Flash_kernel_traitsILi128ELi128ELi64ELi4ES3_EELb0ELb0ELb0ELb0ELb0ELb0ELb0ELb0EEEvNS_16Flash_fwd_paramsE,"",@"SHT_CUDA_INFO"
	.sectionflags	@""
	.align	4


	//----- nvinfo : EIATTR_CUDA_API_VERSION
	.align		4
        /*0000*/ 	.byte	0x04, 0x37
        /*0002*/ 	.short	(.L_324 - .L_323)
.L_323:
        /*0004*/ 	.word	0x00000082


	//----- nvinfo : EIATTR_KPARAM_INFO
	.align		4
.L_324:
        /*0008*/ 	.byte	0x04, 0x17
        /*000a*/ 	.short	(.L_326 - .L_325)
.L_325:
        /*000c*/ 	.word	0x00000000
        /*0010*/ 	.short	0x0000
        /*0012*/ 	.short	0x0000
        /*0014*/ 	.byte	0x00, 0xf0, 0x41, 0x07


	//----- nvinfo : EIATTR_SPARSE_MMA_MASK
	.align		4
.L_326:
        /*0018*/ 	.byte	0x03, 0x50
        /*001a*/ 	.short	0x0000


	//----- nvinfo : EIATTR_MAXREG_COUNT
	.align		4
        /*001c*/ 	.byte	0x03, 0x1b
        /*001e*/ 	.short	0x00ff


	//----- nvinfo : EIATTR_NUM_BARRIERS
	.align		4
        /*0020*/ 	.byte	0x02, 0x4c
        /*0022*/ 	.byte	0x01
	.zero		1


	//----- nvinfo : EIATTR_ANNOTATIONS
	.align		4
        /*0024*/ 	.byte	0x04, 0x55
        /*0026*/ 	.short	(.L_328 - .L_327)


	//   ....[0]....
.L_327:
        /* <DEDUP_REMOVED lines=55> */


	//----- nvinfo : EIATTR_MERCURY_ISA_VERSION
	.align		4
.L_328:
        /*0380*/ 	.byte	0x03, 0x5f
        /*0382*/ 	.short	0x0101


	//----- nvinfo : EIATTR_COOP_GROUP_MASK_REGIDS
	.align		4
        /*0384*/ 	.byte	0x04, 0x29
        /*0386*/ 	.short	(.L_330 - .L_329)


	//   ....[0]....
.L_329:
        /*0388*/ 	.word	0xffffffff


	//   ....[1]....
        /*038c*/ 	.word	0xffffffff


	//   ....[2]....
        /*0390*/ 	.word	0xffffffff


	//   ....[3]....
        /*0394*/ 	.word	0xffffffff


	//   ....[4]....
        /*0398*/ 	.word	0xffffffff


	//   ....[5]....
        /*039c*/ 	.word	0xffffffff


	//   ....[6]....
        /*03a0*/ 	.word	0xffffffff


	//   ....[7]....
        /*03a4*/ 	.word	0xffffffff


	//   ....[8]....
        /*03a8*/ 	.word	0xffffffff


	//   ....[9]....
        /*03ac*/ 	.word	0xffffffff


	//   ....[10]....
        /*03b0*/ 	.word	0xffffffff


	//   ....[11]....
        /*03b4*/ 	.word	0xffffffff


	//   ....[12]....
        /*03b8*/ 	.word	0xffffffff


	//   ....[13]....
        /*03bc*/ 	.word	0xffffffff


	//   ....[14]....
        /*03c0*/ 	.word	0xffffffff


	//   ....[15]....
        /*03c4*/ 	.word	0xffffffff


	//   ....[16]....
        /*03c8*/ 	.word	0xffffffff


	//   ....[17]....
        /*03cc*/ 	.word	0xffffffff


	//   ....[18]....
        /*03d0*/ 	.word	0xffffffff


	//   ....[19]....
        /*03d4*/ 	.word	0xffffffff


	//   ....[20]....
        /*03d8*/ 	.word	0xffffffff


	//   ....[21]....
        /*03dc*/ 	.word	0xffffffff


	//   ....[22]....
        /*03e0*/ 	.word	0xffffffff


	//   ....[23]....
        /*03e4*/ 	.word	0xffffffff


	//----- nvinfo : EIATTR_COOP_GROUP_INSTR_OFFSETS
	.align		4
.L_330:
        /*03e8*/ 	.byte	0x04, 0x28
        /*03ea*/ 	.short	(.L_332 - .L_331)


	//   ....[0]....
.L_331:
        /*03ec*/ 	.word	0x00004ab0


	//   ....[1]....
        /*03f0*/ 	.word	0x00004bb0


	//   ....[2]....
        /*03f4*/ 	.word	0x00004cb0


	//   ....[3]....
        /*03f8*/ 	.word	0x00004dc0


	//   ....[4]....
        /*03fc*/ 	.word	0x00004e60


	//   ....[5]....
        /*0400*/ 	.word	0x00005010


	//   ....[6]....
        /*0404*/ 	.word	0x00005040


	//   ....[7]....
        /*0408*/ 	.word	0x00005110


	//   ....[8]....
        /*040c*/ 	.word	0x000093f0


	//   ....[9]....
        /*0410*/ 	.word	0x00009460


	//   ....[10]....
        /*0414*/ 	.word	0x000094f0


	//   ....[11]....
        /*0418*/ 	.word	0x00009510


	//   ....[12]....
        /*041c*/ 	.word	0x00009560


	//   ....[13]....
        /*0420*/ 	.word	0x00009570


	//   ....[14]....
        /*0424*/ 	.word	0x00009580


	//   ....[15]....
        /*0428*/ 	.word	0x00009590


	//   ....[16]....
        /*042c*/ 	.word	0x0000c000


	//   ....[17]....
        /*0430*/ 	.word	0x0000c010


	//   ....[18]....
        /*0434*/ 	.word	0x0000c020


	//   ....[19]....
        /*0438*/ 	.word	0x0000c030


	//   ....[20]....
        /*043c*/ 	.word	0x0000c070


	//   ....[21]....
        /*0440*/ 	.word	0x0000c090


	//   ....[22]....
        /*0444*/ 	.word	0x0000c0a0


	//   ....[23]....
        /*0448*/ 	.word	0x0000c0b0


	//----- nvinfo : EIATTR_EXIT_INSTR_OFFSETS
	.align		4
.L_332:
        /*044c*/ 	.byte	0x04, 0x1c
        /*044e*/ 	.short	(.L_334 - .L_333)


	//   ....[0]....
.L_333:
        /*0450*/ 	.word	0x00000480


	//   ....[1]....
        /*0454*/ 	.word	0x0000e6d0


	//   ....[2]....
        /*0458*/ 	.word	0x0000e7e0


	//   ....[3]....
        /*045c*/ 	.word	0x0000e800


	//   ....[4]....
        /*0460*/ 	.word	0x0000fc10


	//   ....[5]....
        /*0464*/ 	.word	0x0000fca0


	//----- nvinfo : EIATTR_CRS_STACK_SIZE
	.align		4
.L_334:
        /*0468*/ 	.byte	0x04, 0x1e
        /*046a*/ 	.short	(.L_336 - .L_335)
.L_335:
        /*046c*/ 	.word	0x00000000


	//----- nvinfo : EIATTR_CBANK_PARAM_SIZE
	.align		4
.L_336:
        /*0470*/ 	.byte	0x03, 0x19
        /*0472*/ 	.short	0x01d0


	//----- nvinfo : EIATTR_PARAM_CBANK
	.align		4
        /*0474*/ 	.byte	0x04, 0x0a
        /*0476*/ 	.short	(.L_338 - .L_337)
	.align		4
.L_337:
        /*0478*/ 	.word	index@(.nv.constant0._ZN5flash16flash_fwd_kernelI23Flash_fwd_kernel_traitsILi128ELi128ELi64ELi4ELb0ELb0EN7cutlass6half_tE19Flash_kernel_traitsILi128ELi128ELi64ELi4ES3_EELb0ELb0ELb0ELb0ELb0ELb0ELb0ELb0EEEvNS_16Flash_fwd_paramsE)
        /*047c*/ 	.short	0x0210
        /*047e*/ 	.short	0x01d0


	//----- nvinfo : EIATTR_SW_WAR
	.align		4
.L_338:
        /*0480*/ 	.byte	0x04, 0x36
        /*0482*/ 	.short	(.L_340 - .L_339)
.L_339:
        /*0484*/ 	.word	0x00000008
.L_340:


//--------------------- .nv.info._ZN5flash16flash_fwd_kernelI23Flash_fwd_kernel_traitsILi128ELi128ELi64ELi4ELb0ELb0EN7cutlass6half_tE19Flash_kernel_traitsILi128ELi128ELi64ELi4ES3_EELb0ELb0ELb0ELb0ELb0ELb0ELb1ELb0EEEvNS_16Flash_fwd_paramsE --------------------------
	.section	.nv.info._ZN5flash16flash_fwd_kernelI23Flash_fwd_kernel_traitsILi128ELi128ELi64ELi4ELb0ELb0EN7cutlass6half_tE19Flash_kernel_traitsILi128ELi128ELi64ELi4ES3_EELb0ELb0ELb0ELb0ELb0ELb0ELb1ELb0EEEvNS_16Flash_fwd_paramsE,"",@"SHT_CUDA_INFO"
	.sectionflags	@""
	.align	4


	//----- nvinfo : EIATTR_CUDA_API_VERSION
	.align		4
        /*0000*/ 	.byte	0x04, 0x37
        /*0002*/ 	.short	(.L_342 - .L_341)
.L_341:
        /*0004*/ 	.word	0x00000082


	//----- nvinfo : EIATTR_KPARAM_INFO
	.align		4
.L_342:
        /*0008*/ 	.byte	0x04, 0x17
        /*000a*/ 	.short	(.L_344 - .L_343)
.L_343:
        /*000c*/ 	.word	0x00000000
        /*0010*/ 	.short	0x0000
        /*0012*/ 	.short	0x0000
        /*0014*/ 	.byte	0x00, 0xf0, 0x41, 0x07


	//----- nvinfo : EIATTR_SPARSE_MMA_MASK
	.align		4
.L_344:
        /*0018*/ 	.byte	0x03, 0x50
        /*001a*/ 	.short	0x0000


	//----- nvinfo : EIATTR_MAXREG_COUNT
	.align		4
        /*001c*/ 	.byte	0x03, 0x1b
        /*001e*/ 	.short	0x00ff


	//----- nvinfo : EIATTR_NUM_BARRIERS
	.align		4
        /*0020*/ 	.byte	0x02, 0x4c
        /*0022*/ 	.byte	0x01
	.zero		1


	//----- nvinfo : EIATTR_ANNOTATIONS
	.align		4
        /*0024*/ 	.byte	0x04, 0x55
        /*0026*/ 	.short	(.L_346 - .L_345)


	//   ....[0]....
.L_345:
        /* <DEDUP_REMOVED lines=66> */


	//----- nvinfo : EIATTR_MERCURY_ISA_VERSION
	.align		4
.L_346:
        /*0430*/ 	.byte	0x03, 0x5f
        /*0432*/ 	.short	0x0101


	//----- nvinfo : EIATTR_COOP_GROUP_MASK_REGIDS
	.align		4
        /*0434*/ 	.byte	0x04, 0x29
        /*0436*/ 	.short	(.L_348 - .L_347)


	//   ....[0]....
.L_347:
        /*0438*/ 	.word	0xffffffff


	//   ....[1]....
        /*043c*/ 	.word	0xffffffff


	//   ....[2]....
        /*0440*/ 	.word	0xffffffff


	//   ....[3]....
        /*0444*/ 	.word	0xffffffff


	//   ....[4]....
        /*0448*/ 	.word	0xffffffff


	//   ....[5]....
        /*044c*/ 	.word	0xffffffff


	//   ....[6]....
        /*0450*/ 	.word	0xffffffff


	//   ....[7]....
        /*0454*/ 	.word	0xffffffff


	//   ....[8]....
        /*0458*/ 	.word	0xffffffff


	//   ....[9]....
        /*045c*/ 	.word	0xffffffff


	//   ....[10]....
        /*0460*/ 	.word	0xffffffff


	//   ....[11]....
        /*0464*/ 	.word	0xffffffff


	//   ....[12]....
        /*0468*/ 	.word	0xffffffff


	//   ....[13]....
        /*046c*/ 	.word	0xffffffff


	//   ....[14]....
        /*0470*/ 	.word	0xffffffff


	//   ....[15]....
        /*0474*/ 	.word	0xffffffff


	//   ....[16]....
        /*0478*/ 	.word	0xffffffff


	//   ....[17]....
        /*047c*/ 	.word	0xffffffff


	//   ....[18]....
        /*0480*/ 	.word	0xffffffff


	//   ....[19]....
        /*0484*/ 	.word	0xffffffff


	//   ....[20]....
        /*0488*/ 	.word	0xffffffff


	//   ....[21]....
        /*048c*/ 	.word	0xffffffff


	//   ....[22]....
        /*0490*/ 	.word	0xffffffff


	//   ....[23]....
        /*0494*/ 	.word	0xffffffff


	//----- nvinfo : EIATTR_COOP_GROUP_INSTR_OFFSETS
	.align		4
.L_348:
        /*0498*/ 	.byte	0x04, 0x28
        /*049a*/ 	.short	(.L_350 - .L_349)


	//   ....[0]....
.L_349:
        /*049c*/ 	.word	0x000052d0


	//   ....[1]....
        /*04a0*/ 	.word	0x000053a0


	//   ....[2]....
        /*04a4*/ 	.word	0x00005440


	//   ....[3]....
        /*04a8*/ 	.word	0x00005580


	//   ....[4]....
        /*04ac*/ 	.word	0x000055d0


	//   ....[5]....
        /*04b0*/ 	.word	0x000056b0


	//   ....[6]....
        /*04b4*/ 	.word	0x00005830


	//   ....[7]....
        /*04b8*/ 	.word	0x000058a0


	//   ....[8]....
        /*04bc*/ 	.word	0x0000a540


	//   ....[9]....
        /*04c0*/ 	.word	0x0000a5d0


	//   ....[10]....
        /*04c4*/ 	.word	0x0000a640


	//   ....[11]....
        /*04c8*/ 	.word	0x0000a690


	//   ....[12]....
        /*04cc*/ 	.word	0x0000a6a0


	//   ....[13]....
        /*04d0*/ 	.word	0x0000a6b0


	//   ....[14]....
        /*04d4*/ 	.word	0x0000a740


	//   ....[15]....
        /*04d8*/ 	.word	0x0000a7a0


	//   ....[16]....
        /*04dc*/ 	.word	0x0000d170


	//   ....[17]....
        /*04e0*/ 	.word	0x0000d180


	//   ....[18]....
        /*04e4*/ 	.word	0x0000d190


	//   ....[19]....
        /*04e8*/ 	.word	0x0000d1a0


	//   ....[20]....
        /*04ec*/ 	.word	0x0000d1e0


	//   ....[21]....
        /*04f0*/ 	.word	0x0000d200


	//   ....[22]....
        /*04f4*/ 	.word	0x0000d210


	//   ....[23]....
        /*04f8*/ 	.word	0x0000d220


	//----- nvinfo : EIATTR_EXIT_INSTR_OFFSETS
	.align		4
.L_350:
        /*04fc*/ 	.byte	0x04, 0x1c
        /*04fe*/ 	.short	(.L_352 - .L_351)


	//   ....[0]....
.L_351:
        /*0500*/ 	.word	0x00000480


	//   ....[1]....
        /*0504*/ 	.word	0x0000f840


	//   ....[2]....
        /*0508*/ 	.word	0x0000f950


	//   ....[3]....
        /*050c*/ 	.word	0x0000f970


	//   ....[4]....
        /*0510*/ 	.word	0x00010d80


	//   ....[5]....
        /*0514*/ 	.word	0x00010e10


	//----- nvinfo : EIATTR_CRS_STACK_SIZE
	.align		4
.L_352:
        /*0518*/ 	.byte	0x04, 0x1e
        /*051a*/ 	.short	(.L_354 - .L_353)
.L_353:
        /*051c*/ 	.word	0x00000000


	//----- nvinfo : EIATTR_CBANK_PARAM_SIZE
	.align		4
.L_354:
        /*0520*/ 	.byte	0x03, 0x19
        /*0522*/ 	.short	0x01d0


	//----- nvinfo : EIATTR_PARAM_CBANK
	.align		4
        /*0524*/ 	.byte	0x04, 0x0a
        /*0526*/ 	.short	(.L_356 - .L_355)
	.align		4
.L_355:
        /*0528*/ 	.word	index@(.nv.constant0._ZN5flash16flash_fwd_kernelI23Flash_fwd_kernel_traitsILi128ELi128ELi64ELi4ELb0ELb0EN7cutlass6half_tE19Flash_kernel_traitsILi128ELi128ELi64ELi4ES3_EELb0ELb0ELb0ELb0ELb0ELb0ELb1ELb0EEEvNS_16Flash_fwd_paramsE)
        /*052c*/ 	.short	0x0210
        /*052e*/ 	.short	0x01d0


	//----- nvinfo : EIATTR_SW_WAR
	.align		4
.L_356:
        /*0530*/ 	.byte	0x04, 0x36
        /*0532*/ 	.short	(.L_358 - .L_357)
.L_357:
        /*0534*/ 	.word	0x00000008
.L_358:


//--------------------- .nv.info._ZN5flash16flash_fwd_kernelI23Flash_fwd_kernel_traitsILi128ELi128ELi64ELi4ELb0ELb0EN7cutlass6half_tE19Flash_kernel_traitsILi128ELi128ELi64ELi4ES3_EELb0ELb0ELb0ELb1ELb0ELb0ELb0ELb0EEEvNS_16Flash_fwd_paramsE --------------------------
	.section	.nv.info._ZN5flash16flash_fwd_kernelI23Flash_fwd_kernel_traitsILi128ELi128ELi64ELi4ELb0ELb0EN7cutlass6half_tE19Flash_kernel_traitsILi128ELi128ELi64ELi4ES3_EELb0ELb0ELb0ELb1ELb0ELb0ELb0ELb0EEEvNS_16Flash_fwd_paramsE,"",@"SHT_CUDA_INFO"
	.sectionflags	@""
	.align	4


	//----- nvinfo : EIATTR_CUDA_API_VERSION
	.align		4
        /*0000*/ 	.byte	0x04, 0x37
        /*0002*/ 	.short	(.L_360 - .L_359)
.L_359:
        /*0004*/ 	.word	0x00000082


	//----- nvinfo : EIATTR_KPARAM_INFO
	.align		4
.L_360:
        /*0008*/ 	.byte	0x04, 0x17
        /*000a*/ 	.short	(.L_362 - .L_361)
.L_361:
        /*000c*/ 	.word	0x00000000
        /*0010*/ 	.short	0x0000
        /*0012*/ 	.short	0x0000
        /*0014*/ 	.byte	0x00, 0xf0, 0x41, 0x07


	//----- nvinfo : EIATTR_SPARSE_MMA_MASK
	.align		4
.L_362:
        /*0018*/ 	.byte	0x03, 0x50
        /*001a*/ 	.short	0x0000


	//----- nvinfo : EIATTR_MAXREG_COUNT
	.align		4
        /*001c*/ 	.byte	0x03, 0x1b
        /*001e*/ 	.short	0x00ff


	//----- nvinfo : EIATTR_NUM_BARRIERS
	.align		4
        /*0020*/ 	.byte	0x02, 0x4c
        /*0022*/ 	.byte	0x01
	.zero		1


	//----- nvinfo : EIATTR_ANNOTATIONS
	.align		4
        /*0024*/ 	.byte	0x04, 0x55
        /*0026*/ 	.short	(.L_364 - .L_363)


	//   ....[0]....
.L_363:
        /* <DEDUP_REMOVED lines=37> */


	//----- nvinfo : EIATTR_MERCURY_ISA_VERSION
	.align		4
.L_364:
        /*0260*/ 	.byte	0x03, 0x5f
        /*0262*/ 	.short	0x0101


	//----- nvinfo : EIATTR_COOP_GROUP_MASK_REGIDS
	.align		4
        /*0264*/ 	.byte	0x04, 0x29
        /*0266*/ 	.short	(.L_366 - .L_365)


	//   ....[0]....
.L_365:
        /*0268*/ 	.word	0xffffffff


	//   ....[1]....
        /*026c*/ 	.word	0xffffffff


	//   ....[2]....
        /*0270*/ 	.word	0xffffffff


	//   ....[3]....
        /*0274*/ 	.word	0xffffffff


	//   ....[4]....
        /*0278*/ 	.word	0xffffffff


	//   ....[5]....
        /*027c*/ 	.word	0xffffffff


	//   ....[6]....
        /*0280*/ 	.word	0xffffffff


	//   ....[7]....
        /*0284*/ 	.word	0xffffffff


	//   ....[8]....
        /*0288*/ 	.word	0xffffffff


	//   ....[9]....
        /*028c*/ 	.word	0xffffffff


	//   ....[10]....
        /*0290*/ 	.word	0xffffffff


	//   ....[11]....
        /*0294*/ 	.word	0xffffffff


	//   ....[12]....
        /*0298*/ 	.word	0xffffffff


	//   ....[13]....
        /*029c*/ 	.word	0xffffffff


	//   ....[14]....
        /*02a0*/ 	.word	0xffffffff


	//   ....[15]....
        /*02a4*/ 	.word	0xffffffff


	//   ....[16]....
        /*02a8*/ 	.word	0xffffffff


	//   ....[17]....
        /*02ac*/ 	.word	0xffffffff


	//   ....[18]....
        /*02b0*/ 	.word	0xffffffff


	//   ....[19]....
        /*02b4*/ 	.word	0xffffffff


	//   ....[20]....
        /*02b8*/ 	.word	0xffffffff


	//   ....[21]....
        /*02bc*/ 	.word	0xffffffff


	//   ....[22]....
        /*02c0*/ 	.word	0xffffffff


	//   ....[23]....
        /*02c4*/ 	.word	0xffffffff


	//----- nvinfo : EIATTR_COOP_GROUP_INSTR_OFFSETS
	.align		4
.L_366:
        /*02c8*/ 	.byte	0x04, 0x28
        /*02ca*/ 	.short	(.L_368 - .L_367)


	//   ....[0]....
.L_367:
        /*02cc*/ 	.word	0x000060f0


	//   ....[1]....
        /*02d0*/ 	.word	0x000061c0


	//   ....[2]....
        /*02d4*/ 	.word	0x000061d0


	//   ....[3]....
        /*02d8*/ 	.word	0x00006290


	//   ....[4]....
        /*02dc*/ 	.word	0x00006540


	//   ....[5]....
        /*02e0*/ 	.word	0x00006600


	//   ....[6]....
        /*02e4*/ 	.word	0x00006830


	//   ....[7]....
        /*02e8*/ 	.word	0x000068f0


	//   ....[8]....
        /*02ec*/ 	.word	0x0000b380


	//   ....[9]....
        /*02f0*/ 	.word	0x0000b3c0


	//   ....[10]....
        /*02f4*/ 	.word	0x0000b410


	//   ....[11]....
        /*02f8*/ 	.word	0x0000b430


	//   ....[12]....
        /*02fc*/ 	.word	0x0000b480


	//   ....[13]....
        /*0300*/ 	.word	0x0000b490


	//   ....[14]....
        /*0304*/ 	.word	0x0000b4a0


	//   ....[15]....
        /*0308*/ 	.word	0x0000b4b0


	//   ....[16]....
        /*030c*/ 	.word	0x0000db90


	//   ....[17]....
        /*0310*/ 	.word	0x0000dba0


	//   ....[18]....
        /*0314*/ 	.word	0x0000dbb0


	//   ....[19]....
        /*0318*/ 	.word	0x0000dbc0


	//   ....[20]....
        /*031c*/ 	.word	0x0000dbf0


	//   ....[21]....
        /*0320*/ 	.word	0x0000dc10


	//   ....[22]....
        /*0324*/ 	.word	0x0000dc30


	//   ....[23]....
        /*0328*/ 	.word	0x0000dc40


	//----- nvinfo : EIATTR_EXIT_INSTR_OFFSETS
	.align		4
.L_368:
        /*032c*/ 	.byte	0x04, 0x1c
        /*032e*/ 	.short	(.L_370 - .L_369)


	//   ....[0]....
.L_369:
        /*0330*/ 	.word	0x00000480


	//   ....[1]....
        /*0334*/ 	.word	0x00010300


	//   ....[2]....
        /*0338*/ 	.word	0x00010410


	//   ....[3]....
        /*033c*/ 	.word	0x00010430


	//   ....[4]....
        /*0340*/ 	.word	0x00011840


	//   ....[5]....
        /*0344*/ 	.word	0x000118d0


	//----- nvinfo : EIATTR_CRS_STACK_SIZE
	.align		4
.L_370:
        /*0348*/ 	.byte	0x04, 0x1e
        /*034a*/ 	.short	(.L_372 - .L_371)
.L_371:
        /*034c*/ 	.word	0x00000000


	//----- nvinfo : EIATTR_CBANK_PARAM_SIZE
	.align		4
.L_372:
        /*0350*/ 	.byte	0x03, 0x19
        /*0352*/ 	.short	0x01d0


	//----- nvinfo : EIATTR_PARAM_CBANK
	.align		4
        /*0354*/ 	.byte	0x04, 0x0a
        /*0356*/ 	.short	(.L_374 - .L_373)
	.align		4
.L_373:
        /*0358*/ 	.word	index@(.nv.constant0._ZN5flash16flash_fwd_kernelI23Flash_fwd_kernel_traitsILi128ELi128ELi64ELi4ELb0ELb0EN7cutlass6half_tE19Flash_kernel_traitsILi128ELi128ELi64ELi4ES3_EELb0ELb0ELb0ELb1ELb0ELb0ELb0ELb0EEEvNS_16Flash_fwd_paramsE)
        /*035c*/ 	.short	0x0210
        /*035e*/ 	.short	0x01d0


	//----- nvinfo : EIATTR_SW_WAR
	.align		4
.L_374:
        /*0360*/ 	.byte	0x04, 0x36
        /*0362*/ 	.short	(.L_376 - .L_375)
.L_375:
        /*0364*/ 	.word	0x00000008
.L_376:


//--------------------- .nv.info._ZN5flash16flash_fwd_kernelI23Flash_fwd_kernel_traitsILi128ELi128ELi64ELi4ELb0ELb0EN7cutlass6half_tE19Flash_kernel_traitsILi128ELi128ELi64ELi4ES3_EELb0ELb0ELb0ELb1ELb0ELb0ELb1ELb0EEEvNS_16Flash_fwd_paramsE --------------------------
	.section	.nv.info._ZN5flash16flash_fwd_kernelI23Flash_fwd_kernel_traitsILi128ELi128ELi64ELi4ELb0ELb0EN7cutlass6half_tE19Flash_kernel_traitsILi128ELi128ELi64ELi4ES3_EELb0ELb0ELb0ELb1ELb0ELb0ELb1ELb0EEEvNS_16Flash_fwd_paramsE,"",@"SHT_CUDA_INFO"
	.sectionflags	@""
	.align	4


	//----- nvinfo : EIATTR_CUDA_API_VERSION
	.align		4
        /*0000*/ 	.byte	0x04, 0x37
        /*0002*/ 	.short	(.L_378 - .L_377)
.L_377:
        /*0004*/ 	.word	0x00000082


	//----- nvinfo : EIATTR_KPARAM_INFO
	.align		4
.L_378:
        /*0008*/ 	.byte	0x04, 0x17
        /*000a*/ 	.short	(.L_380 - .L_379)
.L_379:
        /*000c*/ 	.word	0x00000000
        /*0010*/ 	.short	0x0000
        /*0012*/ 	.short	0x0000
        /*0014*/ 	.byte	0x00, 0xf0, 0x41, 0x07


	//----- nvinfo : EIATTR_SPARSE_MMA_MASK
	.align		4
.L_380:
        /*0018*/ 	.byte	0x03, 0x50
        /*001a*/ 	.short	0x0000


	//----- nvinfo : EIATTR_MAXREG_COUNT
	.align		4
        /*001c*/ 	.byte	0x03, 0x1b
        /*001e*/ 	.short	0x00ff


	//----- nvinfo : EIATTR_NUM_BARRIERS
	.align		4
        /*0020*/ 	.byte	0x02, 0x4c
        /*0022*/ 	.byte	0x01
	.zero		1


	//----- nvinfo : EIATTR_ANNOTATIONS
	.align		4
        /*0024*/ 	.byte	0x04, 0x55
        /*0026*/ 	.short	(.L_382 - .L_381)


	//   ....[0]....
.L_381:
        /* <DEDUP_REMOVED lines=44> */


	//----- nvinfo : EIATTR_MERCURY_ISA_VERSION
	.align		4
.L_382:
        /*02d0*/ 	.byte	0x03, 0x5f
        /*02d2*/ 	.short	0x0101


	//----- nvinfo : EIATTR_COOP_GROUP_MASK_REGIDS
	.align		4
        /*02d4*/ 	.byte	0x04, 0x29
        /*02d6*/ 	.short	(.L_384 - .L_383)


	//   ....[0]....
.L_383:
        /*02d8*/ 	.word	0xffffffff


	//   ....[1]....
        /*02dc*/ 	.word	0xffffffff


	//   ....[2]....
        /*02e0*/ 	.word	0xffffffff


	//   ....[3]....
        /*02e4*/ 	.word	0xffffffff


	//   ....[4]....
        /*02e8*/ 	.word	0xffffffff


	//   ....[5]....
        /*02ec*/ 	.word	0xffffffff


	//   ....[6]....
        /*02f0*/ 	.word	0xffffffff


	//   ....[7]....
        /*02f4*/ 	.word	0xffffffff


	//   ....[8]....
        /*02f8*/ 	.word	0xffffffff


	//   ....[9]....
        /*02fc*/ 	.word	0xffffffff


	//   ....[10]....
        /*0300*/ 	.word	0xffffffff


	//   ....[11]....
        /*0304*/ 	.word	0xffffffff


	//   ....[12]....
        /*0308*/ 	.word	0xffffffff


	//   ....[13]....
        /*030c*/ 	.word	0xffffffff


	//   ....[14]....
        /*0310*/ 	.word	0xffffffff


	//   ....[15]....
        /*0314*/ 	.word	0xffffffff


	//   ....[16]....
        /*0318*/ 	.word	0xffffffff


	//   ....[17]....
        /*031c*/ 	.word	0xffffffff


	//   ....[18]....
        /*0320*/ 	.word	0xffffffff


	//   ....[19]....
        /*0324*/ 	.word	0xffffffff


	//   ....[20]....
        /*0328*/ 	.word	0xffffffff


	//   ....[21]....
        /*032c*/ 	.word	0xffffffff


	//   ....[22]....
        /*0330*/ 	.word	0xffffffff


	//   ....[23]....
        /*0334*/ 	.word	0xffffffff


	//----- nvinfo : EIATTR_COOP_GROUP_INSTR_OFFSETS
	.align		4
.L_384:
        /*0338*/ 	.byte	0x04, 0x28
        /*033a*/ 	.short	(.L_386 - .L_385)


	//   ....[0]....
.L_385:
        /*033c*/ 	.word	0x000068b0


	//   ....[1]....
        /*0340*/ 	.word	0x00006980


	//   ....[2]....
        /*0344*/ 	.word	0x00006990


	//   ....[3]....
        /*0348*/ 	.word	0x00006a30


	//   ....[4]....
        /*034c*/ 	.word	0x00006d00


	//   ....[5]....
        /*0350*/ 	.word	0x00006dc0


	//   ....[6]....
        /*0354*/ 	.word	0x00006fd0


	//   ....[7]....
        /*0358*/ 	.word	0x00007130


	//   ....[8]....
        /*035c*/ 	.word	0x0000c5a0


	//   ....[9]....
        /*0360*/ 	.word	0x0000c620


	//   ....[10]....
        /*0364*/ 	.word	0x0000c640


	//   ....[11]....
        /*0368*/ 	.word	0x0000c650


	//   ....[12]....
        /*036c*/ 	.word	0x0000c670


	//   ....[13]....
        /*0370*/ 	.word	0x0000c6a0


	//   ....[14]....
        /*0374*/ 	.word	0x0000c6c0


	//   ....[15]....
        /*0378*/ 	.word	0x0000c6d0


	//   ....[16]....
        /*037c*/ 	.word	0x0000f0a0


	//   ....[17]....
        /*0380*/ 	.word	0x0000f0b0


	//   ....[18]....
        /*0384*/ 	.word	0x0000f0c0


	//   ....[19]....
        /*0388*/ 	.word	0x0000f0d0


	//   ....[20]....
        /*038c*/ 	.word	0x0000f100


	//   ....[21]....
        /*0390*/ 	.word	0x0000f120


	//   ....[22]....
        /*0394*/ 	.word	0x0000f140


	//   ....[23]....
        /*0398*/ 	.word	0x0000f150


	//----- nvinfo : EIATTR_EXIT_INSTR_OFFSETS
	.align		4
.L_386:
        /*039c*/ 	.byte	0x04, 0x1c
        /*039e*/ 	.short	(.L_388 - .L_387)


	//   ....[0]....
.L_387:
        /*03a0*/ 	.word	0x00000480


	//   ....[1]....
        /*03a4*/ 	.word	0x00011810


	//   ....[2]....
        /*03a8*/ 	.word	0x00011920


	//   ....[3]....
        /*03ac*/ 	.word	0x00011940


	//   ....[4]....
        /*03b0*/ 	.word	0x00012d50


	//   ....[5]....
        /*03b4*/ 	.word	0x00012de0


	//----- nvinfo : EIATTR_CRS_STACK_SIZE
	.align		4
.L_388:
        /*03b8*/ 	.byte	0x04, 0x1e
        /*03ba*/ 	.short	(.L_390 - .L_389)
.L_389:
        /*03bc*/ 	.word	0x00000000


	//----- nvinfo : EIATTR_CBANK_PARAM_SIZE
	.align		4
.L_390:
        /*03c0*/ 	.byte	0x03, 0x19
        /*03c2*/ 	.short	0x01d0


	//----- nvinfo : EIATTR_PARAM_CBANK
	.align		4
        /*03c4*/ 	.byte	0x04, 0x0a
        /*03c6*/ 	.short	(.L_392 - .L_391)
	.align		4
.L_391:
        /*03c8*/ 	.word	index@(.nv.constant0._ZN5flash16flash_fwd_kernelI23Flash_fwd_kernel_traitsILi128ELi128ELi64ELi4ELb0ELb0EN7cutlass6half_tE19Flash_kernel_traitsILi128ELi128ELi64ELi4ES3_EELb0ELb0ELb0ELb1ELb0ELb0ELb1ELb0EEEvNS_16Flash_fwd_paramsE)
        /*03cc*/ 	.short	0x0210
        /*03ce*/ 	.short	0x01d0


	//----- nvinfo : EIATTR_SW_WAR
	.align		4
.L_392:
        /*03d0*/ 	.byte	0x04, 0x36
        /*03d2*/ 	.short	(.L_394 - .L_393)
.L_393:
        /*03d4*/ 	.word	0x00000008
.L_394:


//--------------------- .nv.info._ZN5flash16flash_fwd_kernelI23Flash_fwd_kernel_traitsILi128ELi128ELi64ELi4ELb0ELb0EN7cutlass6half_tE19Flash_kernel_traitsILi128ELi128ELi64ELi4ES3_EELb0ELb0ELb1ELb0ELb0ELb1ELb0ELb0EEEvNS_16Flash_fwd_paramsE --------------------------
	.section	.nv.info._ZN5flash16flash_fwd_kernelI23Flash_fwd_kernel_traitsILi128ELi128ELi64ELi4ELb0ELb0EN7cutlass6half_tE19Flash_kernel_traitsILi128ELi128ELi64ELi4ES3_EELb0ELb0ELb1ELb0ELb0ELb1ELb0ELb0EEEvNS_16Flash_fwd_paramsE,"",@"SHT_CUDA_INFO"
	.sectionflags	@""
	.align	4


	//----- nvinfo : EIATTR_CUDA_API_VERSION
	.align		4
        /*0000*/ 	.byte	0x04, 0x37
        /*0002*/ 	.short	(.L_396 - .L_395)
.L_395:
        /*0004*/ 	.word	0x00000082


	//----- nvinfo : EIATTR_KPARAM_INFO
	.align		4
.L_396:
        /*0008*/ 	.byte	0x04, 0x17
        /*000a*/ 	.short	(.L_398 - .L_397)
.L_397:
        /*000c*/ 	.word	0x00000000
        /*0010*/ 	.short	0x0000
        /*0012*/ 	.short	0x0000
        /*0014*/ 	.byte	0x00, 0xf0, 0x41, 0x07


	//----- nvinfo : EIATTR_SPARSE_MMA_MASK
	.align		4
.L_398:
        /*0018*/ 	.byte	0x03, 0x50
        /*001a*/ 	.short	0x0000


	//----- nvinfo : EIATTR_MAXREG_COUNT
	.align		4
        /*001c*/ 	.byte	0x03, 0x1b
        /*001e*/ 	.short	0x00ff


	//----- nvinfo : EIATTR_NUM_BARRIERS
	.align		4
        /*0020*/ 	.byte	0x02, 0x4c
        /*0022*/ 	.byte	0x01
	.zero		1


	//----- nvinfo : EIATTR_ANNOTATIONS
	.align		4
        /*0024*/ 	.byte	0x04, 0x55
        /*0026*/ 	.short	(.L_400 - .L_399)


	//   ....[0]....
.L_399:
        /* <DEDUP_REMOVED lines=85> */


	//----- nvinfo : EIATTR_MERCURY_ISA_VERSION
	.align		4
.L_400:
        /*0560*/ 	.byte	0x03, 0x5f
        /*0562*/ 	.short	0x0101


	//----- nvinfo : EIATTR_INT_WARP_WIDE_INSTR_OFFSETS
	.align		4
        /*0564*/ 	.byte	0x04, 0x31
        /*0566*/ 	.short	(.L_402 - .L_401)


	//   ....[0]....
.L_401:
        /*0568*/ 	.word	0x00002b60


	//   ....[1]....
        /*056c*/ 	.word	0x00002f90


	//----- nvinfo : EIATTR_COOP_GROUP_MASK_REGIDS
	.align		4
.L_402:
        /*0570*/ 	.byte	0x04, 0x29
        /*0572*/ 	.short	(.L_404 - .L_403)


	//   ....[0]....
.L_403:
        /*0574*/ 	.word	0xffffffff


	//   ....[1]....
        /*0578*/ 	.word	0xffffffff


	//   ....[2]....
        /*057c*/ 	.word	0xffffffff


	//   ....[3]....
        /*0580*/ 	.word	0xffffffff


	//   ....[4]....
        /*0584*/ 	.word	0xffffffff


	//   ....[5]....
        /*0588*/ 	.word	0xffffffff


	//   ....[6]....
        /*058c*/ 	.word	0xffffffff


	//   ....[7]....
        /*0590*/ 	.word	0xffffffff


	//   ....[8]....
        /*0594*/ 	.word	0xffffffff


	//   ....[9]....
        /*0598*/ 	.word	0xffffffff


	//   ....[10]....
        /*059c*/ 	.word	0xffffffff


	//   ....[11]....
        /*05a0*/ 	.word	0xffffffff


	//   ....[12]....
        /*05a4*/ 	.word	0xffffffff


	//   ....[13]....
        /*05a8*/ 	.word	0xffffffff


	//   ....[14]....
        /*05ac*/ 	.word	0xffffffff


	//   ....[15]....
        /*05b0*/ 	.word	0xffffffff


	//   ....[16]....
        /*05b4*/ 	.word	0xffffffff


	//   ....[17]....
        /*05b8*/ 	.word	0xffffffff


	//   ....[18]....
        /*05bc*/ 	.word	0xffffffff


	//   ....[19]....
        /*05c0*/ 	.word	0xffffffff


	//   ....[20]....
        /*05c4*/ 	.word	0xffffffff


	//   ....[21]....
        /*05c8*/ 	.word	0xffffffff


	//   ....[22]....
        /*05cc*/ 	.word	0xffffffff


	//   ....[23]....
        /*05d0*/ 	.word	0xffffffff


	//   ....[24]....
        /*05d4*/ 	.word	0xffffffff


	//   ....[25]....
        /*05d8*/ 	.word	0xffffffff


	//   ....[26]....
        /*05dc*/ 	.word	0xffffffff


	//   ....[27]....
        /*05e0*/ 	.word	0xffffffff


	//   ....[28]....
        /*05e4*/ 	.word	0xffffffff


	//   ....[29]....
        /*05e8*/ 	.word	0xffffffff


	//   ....[30]....
        /*05ec*/ 	.word	0xffffffff


	//   ....[31]....
        /*05f0*/ 	.word	0xffffffff


	//   ....[32]....
        /*05f4*/ 	.word	0xffffffff


	//   ....[33]....
        /*05f8*/ 	.word	0xffffffff


	//   ....[34]....
        /*05fc*/ 	.word	0xffffffff


	//   ....[35]....
        /*0600*/ 	.word	0xffffffff


	//   ....[36]....
        /*0604*/ 	.word	0xffffffff


	//   ....[37]....
        /*0608*/ 	.word	0xffffffff


	//   ....[38]....
        /*060c*/ 	.word	0xffffffff


	//   ....[39]....
        /*0610*/ 	.word	0xffffffff


	//----- nvinfo : EIATTR_COOP_GROUP_INSTR_OFFSETS
	.align		4
.L_404:
        /*0614*/ 	.byte	0x04, 0x28
        /*0616*/ 	.short	(.L_406 - .L_405)


	//   ....[0]....
.L_405:
        /*0618*/ 	.word	0x00004d70


	//   ....[1]....
        /*061c*/ 	.word	0x00004f90


	//   ....[2]....
        /*0620*/ 	.word	0x00005030


	//   ....[3]....
        /*0624*/ 	.word	0x000051d0


	//   ....[4]....
        /*0628*/ 	.word	0x00005ae0


	//   ....[5]....
        /*062c*/ 	.word	0x00005d20


	//   ....[6]....
        /*0630*/ 	.word	0x00005e90


	//   ....[7]....
        /*0634*/ 	.word	0x00005fd0


	//   ....[8]....
        /*0638*/ 	.word	0x0000a720


	//   ....[9]....
        /*063c*/ 	.word	0x0000a840


	//   ....[10]....
        /*0640*/ 	.word	0x0000a870


	//   ....[11]....
        /*0644*/ 	.word	0x0000a9b0


	//   ....[12]....
        /*0648*/ 	.word	0x0000aa10


	//   ....[13]....
        /*064c*/ 	.word	0x0000aaa0


	//   ....[14]....
        /*0650*/ 	.word	0x0000ab00


	//   ....[15]....
        /*0654*/ 	.word	0x0000ab30


	//   ....[16]....
        /*0658*/ 	.word	0x00010330


	//   ....[17]....
        /*065c*/ 	.word	0x00010360


	//   ....[18]....
        /*0660*/ 	.word	0x00010450


	//   ....[19]....
        /*0664*/ 	.word	0x000104f0


	//   ....[20]....
        /*0668*/ 	.word	0x00010520


	//   ....[21]....
        /*066c*/ 	.word	0x000105a0


	//   ....[22]....
        /*0670*/ 	.word	0x00010640


	//   ....[23]....
        /*0674*/ 	.word	0x00010660


	//   ....[24]....
        /*0678*/ 	.word	0x000152d0


	//   ....[25]....
        /*067c*/ 	.word	0x00015300


	//   ....[26]....
        /*0680*/ 	.word	0x00015510


	//   ....[27]....
        /*0684*/ 	.word	0x00015550


	//   ....[28]....
        /*0688*/ 	.word	0x00015570


	//   ....[29]....
        /*068c*/ 	.word	0x000155d0


	//   ....[30]....
        /*0690*/ 	.word	0x00015610


	//   ....[31]....
        /*0694*/ 	.word	0x00015880


	//   ....[32]....
        /*0698*/ 	.word	0x00018660


	//   ....[33]....
        /*069c*/ 	.word	0x00018670


	//   ....[34]....
        /*06a0*/ 	.word	0x00018680


	//   ....[35]....
        /*06a4*/ 	.word	0x000186a0


	//   ....[36]....
        /*06a8*/ 	.word	0x000186c0


	//   ....[37]....
        /*06ac*/ 	.word	0x000186e0


	//   ....[38]....
        /*06b0*/ 	.word	0x00018700


	//   ....[39]....
        /*06b4*/ 	.word	0x00018730


	//----- nvinfo : EIATTR_EXIT_INSTR_OFFSETS
	.align		4
.L_406:
        /*06b8*/ 	.byte	0x04, 0x1c
        /*06ba*/ 	.short	(.L_408 - .L_407)


	//   ....[0]....
.L_407:
        /*06bc*/ 	.word	0x000004b0


	//   ....[1]....
        /*06c0*/ 	.word	0x000018c0


	//   ....[2]....
        /*06c4*/ 	.word	0x00001950


	//   ....[3]....
        /*06c8*/ 	.word	0x0001ac50


	//   ....[4]....
        /*06cc*/ 	.word	0x0001ad40


	//----- nvinfo : EIATTR_CRS_STACK_SIZE
	.align		4
.L_408:
        /*06d0*/ 	.byte	0x04, 0x1e
        /*06d2*/ 	.short	(.L_410 - .L_409)
.L_409:
        /*06d4*/ 	.word	0x00000000


	//----- nvinfo : EIATTR_CBANK_PARAM_SIZE
	.align		4
.L_410:
        /*06d8*/ 	.byte	0x03, 0x19
        /*06da*/ 	.short	0x01d0


	//----- nvinfo : EIATTR_PARAM_CBANK
	.align		4
        /*06dc*/ 	.byte	0x04, 0x0a
        /*06de*/ 	.short	(.L_412 - .L_411)
	.align		4
.L_411:
        /*06e0*/ 	.word	index@(.nv.constant0._ZN5flash16flash_fwd_kernelI23Flash_fwd_kernel_traitsILi128ELi128ELi64ELi4ELb0ELb0EN7cutlass6half_tE19Flash_kernel_traitsILi128ELi128ELi64ELi4ES3_EELb0ELb0ELb1ELb0ELb0ELb1ELb0ELb0EEEvNS_16Flash_fwd_paramsE)
        /*06e4*/ 	.short	0x0210
        /*06e6*/ 	.short	0x01d0


	//----- nvinfo : EIATTR_SW_WAR
	.align		4
.L_412:
        /*06e8*/ 	.byte	0x04, 0x36
        /*06ea*/ 	.short	(.L_414 - .L_413)
.L_413:
        /*06ec*/ 	.word	0x00000008
.L_414:


//--------------------- .nv.info._ZN5flash16flash_fwd_kernelI23Flash_fwd_kernel_traitsILi128ELi128ELi64ELi4ELb0ELb0EN7cutlass6half_tE19Flash_kernel_traitsILi128ELi128ELi64ELi4ES3_EELb0ELb0ELb1ELb0ELb0ELb1ELb1ELb0EEEvNS_16Flash_fwd_paramsE --------------------------
	.section	.nv.info._ZN5flash16flash_fwd_kernelI23Flash_fwd_kernel_traitsILi128ELi128ELi64ELi4ELb0ELb0EN7cutlass6half_tE19Flash_kernel_traitsILi128ELi128ELi64ELi4ES3_EELb0ELb0ELb1ELb0ELb0ELb1ELb1ELb0EEEvNS_16Flash_fwd_paramsE,"",@"SHT_CUDA_INFO"
	.sectionflags	@""
	.align	4


	//----- nvinfo : EIATTR_CUDA_API_VERSION
	.align		4
        /*0000*/ 	.byte	0x04, 0x37
        /*0002*/ 	.short	(.L_416 - .L_415)
.L_415:
        /*0004*/ 	.word	0x00000082


	//----- nvinfo : EIATTR_KPARAM_INFO
	.align		4
.L_416:
        /*0008*/ 	.byte	0x04, 0x17
        /*000a*/ 	.short	(.L_418 - .L_417)
.L_417:
        /*000c*/ 	.word	0x00000000
        /*0010*/ 	.short	0x0000
        /*0012*/ 	.short	0x0000
        /*0014*/ 	.byte	0x00, 0xf0, 0x41, 0x07


	//----- nvinfo : EIATTR_SPARSE_MMA_MASK
	.align		4
.L_418:
        /*0018*/ 	.byte	0x03, 0x50
        /*001a*/ 	.short	0x0000


	//----- nvinfo : EIATTR_MAXREG_COUNT
	.align		4
        /*001c*/ 	.byte	0x03, 0x1b
        /*001e*/ 	.short	0x00ff


	//----- nvinfo : EIATTR_NUM_BARRIERS
	.align		4
        /*0020*/ 	.byte	0x02, 0x4c
        /*0022*/ 	.byte	0x01
	.zero		1


	//----- nvinfo : EIATTR_ANNOTATIONS
	.align		4
        /*0024*/ 	.byte	0x04, 0x55
        /*0026*/ 	.short	(.L_420 - .L_419)


	//   ....[0]....
.L_419:
        /* <DEDUP_REMOVED lines=105> */


	//----- nvinfo : EIATTR_MERCURY_ISA_VERSION
	.align		4
.L_420:
        /*06a0*/ 	.byte	0x03, 0x5f
        /*06a2*/ 	.short	0x0101


	//----- nvinfo : EIATTR_INT_WARP_WIDE_INSTR_OFFSETS
	.align		4
        /*06a4*/ 	.byte	0x04, 0x31
        /*06a6*/ 	.short	(.L_422 - .L_421)


	//   ....[0]....
.L_421:
        /*06a8*/ 	.word	0x00002b80


	//   ....[1]....
        /*06ac*/ 	.word	0x00002fa0


	//----- nvinfo : EIATTR_COOP_GROUP_MASK_REGIDS
	.align		4
.L_422:
        /*06b0*/ 	.byte	0x04, 0x29
        /*06b2*/ 	.short	(.L_424 - .L_423)


	//   ....[0]....
.L_423:
        /*06b4*/ 	.word	0xffffffff


	//   ....[1]....
        /*06b8*/ 	.word	0xffffffff


	//   ....[2]....
        /*06bc*/ 	.word	0xffffffff


	//   ....[3]....
        /*06c0*/ 	.word	0xffffffff


	//   ....[4]....
        /*06c4*/ 	.word	0xffffffff


	//   ....[5]....
        /*06c8*/ 	.word	0xffffffff


	//   ....[6]....
        /*06cc*/ 	.word	0xffffffff


	//   ....[7]....
        /*06d0*/ 	.word	0xffffffff


	//   ....[8]....
        /*06d4*/ 	.word	0xffffffff


	//   ....[9]....
        /*06d8*/ 	.word	0xffffffff


	//   ....[10]....
        /*06dc*/ 	.word	0xffffffff


	//   ....[11]....
        /*06e0*/ 	.word	0xffffffff


	//   ....[12]....
        /*06e4*/ 	.word	0xffffffff


	//   ....[13]....
        /*06e8*/ 	.word	0xffffffff


	//   ....[14]....
        /*06ec*/ 	.word	0xffffffff


	//   ....[15]....
        /*06f0*/ 	.word	0xffffffff


	//   ....[16]....
        /*06f4*/ 	.word	0xffffffff


	//   ....[17]....
        /*06f8*/ 	.word	0xffffffff


	//   ....[18]....
        /*06fc*/ 	.word	0xffffffff


	//   ....[19]....
        /*0700*/ 	.word	0xffffffff


	//   ....[20]....
        /*0704*/ 	.word	0xffffffff


	//   ....[21]....
        /*0708*/ 	.word	0xffffffff


	//   ....[22]....
        /*070c*/ 	.word	0xffffffff


	//   ....[23]....
        /*0710*/ 	.word	0xffffffff


	//   ....[24]....
        /*0714*/ 	.word	0xffffffff


	//   ....[25]....
        /*0718*/ 	.word	0xffffffff


	//   ....[26]....
        /*071c*/ 	.word	0xffffffff


	//   ....[27]....
        /*0720*/ 	.word	0xffffffff


	//   ....[28]....
        /*0724*/ 	.word	0xffffffff


	//   ....[29]....
        /*0728*/ 	.word	0xffffffff


	//   ....[30]....
        /*072c*/ 	.word	0xffffffff


	//   ....[31]....
        /*0730*/ 	.word	0xffffffff


	//   ....[32]....
        /*0734*/ 	.word	0xffffffff


	//   ....[33]....
        /*0738*/ 	.word	0xffffffff


	//   ....[34]....
        /*073c*/ 	.word	0xffffffff


	//   ....[35]....
        /*0740*/ 	.word	0xffffffff


	//   ....[36]....
        /*0744*/ 	.word	0xffffffff


	//   ....[37]....
        /*0748*/ 	.word	0xffffffff


	//   ....[38]....
        /*074c*/ 	.word	0xffffffff


	//   ....[39]....
        /*0750*/ 	.word	0xffffffff


	//----- nvinfo : EIATTR_COOP_GROUP_INSTR_OFFSETS
	.align		4
.L_424:
        /*0754*/ 	.byte	0x04, 0x28
        /*0756*/ 	.short	(.L_426 - .L_425)


	//   ....[0]....
.L_425:
        /*0758*/ 	.word	0x00005640


	//   ....[1]....
        /*075c*/ 	.word	0x00005970


	//   ....[2]....
        /*0760*/ 	.word	0x000059c0


	//   ....[3]....
        /*0764*/ 	.word	0x00005b00


	//   ....[4]....
        /*0768*/ 	.word	0x00006280


	//   ....[5]....
        /*076c*/ 	.word	0x00006350


	//   ....[6]....
        /*0770*/ 	.word	0x00006590


	//   ....[7]....
        /*0774*/ 	.word	0x00006710


	//   ....[8]....
        /*0778*/ 	.word	0x0000c110


	//   ....[9]....
        /*077c*/ 	.word	0x0000c220


	//   ....[10]....
        /*0780*/ 	.word	0x0000c290


	//   ....[11]....
        /*0784*/ 	.word	0x0000c640


	//   ....[12]....
        /*0788*/ 	.word	0x0000c670


	//   ....[13]....
        /*078c*/ 	.word	0x0000c6d0


	//   ....[14]....
        /*0790*/ 	.word	0x0000c740


	//   ....[15]....
        /*0794*/ 	.word	0x0000c800


	//   ....[16]....
        /*0798*/ 	.word	0x00012420


	//   ....[17]....
        /*079c*/ 	.word	0x00012500


	//   ....[18]....
        /*07a0*/ 	.word	0x00012650


	//   ....[19]....
        /*07a4*/ 	.word	0x00012900


	//   ....[20]....
        /*07a8*/ 	.word	0x00012980


	//   ....[21]....
        /*07ac*/ 	.word	0x000129d0


	//   ....[22]....
        /*07b0*/ 	.word	0x000129f0


	//   ....[23]....
        /*07b4*/ 	.word	0x00012a90


	//   ....[24]....
        /*07b8*/ 	.word	0x00018f00


	//   ....[25]....
        /*07bc*/ 	.word	0x00018f10


	//   ....[26]....
        /*07c0*/ 	.word	0x000191a0


	//   ....[27]....
        /*07c4*/ 	.word	0x000191e0


	//   ....[28]....
        /*07c8*/ 	.word	0x00019250


	//   ....[29]....
        /*07cc*/ 	.word	0x000192f0


	//   ....[30]....
        /*07d0*/ 	.word	0x000193d0


	//   ....[31]....
        /*07d4*/ 	.word	0x00019590


	//   ....[32]....
        /*07d8*/ 	.word	0x0001c2b0


	//   ....[33]....
        /*07dc*/ 	.word	0x0001c2c0


	//   ....[34]....
        /*07e0*/ 	.word	0x0001c2d0


	//   ....[35]....
        /*07e4*/ 	.word	0x0001c2f0


	//   ....[36]....
        /*07e8*/ 	.word	0x0001c310


	//   ....[37]....
        /*07ec*/ 	.word	0x0001c330


	//   ....[38]....
        /*07f0*/ 	.word	0x0001c350


	//   ....[39]....
        /*07f4*/ 	.word	0x0001c380


	//----- nvinfo : EIATTR_EXIT_INSTR_OFFSETS
	.align		4
.L_426:
        /*07f8*/ 	.byte	0x04, 0x1c
        /*07fa*/ 	.short	(.L_428 - .L_427)


	//   ....[0]....
.L_427:
        /*07fc*/ 	.word	0x000004b0


	//   ....[1]....
        /*0800*/ 	.word	0x000018c0


	//   ....[2]....
        /*0804*/ 	.word	0x00001950


	//   ....[3]....
        /*0808*/ 	.word	0x0001e900


	//   ....[4]....
        /*080c*/ 	.word	0x0001e9f0


	//----- nvinfo : EIATTR_CRS_STACK_SIZE
	.align		4
.L_428:
        /*0810*/ 	.byte	0x04, 0x1e
        /*0812*/ 	.short	(.L_430 - .L_429)
.L_429:
        /*0814*/ 	.word	0x00000000


	//----- nvinfo : EIATTR_CBANK_PARAM_SIZE
	.align		4
.L_430:
        /*0818*/ 	.byte	0x03, 0x19
        /*081a*/ 	.short	0x01d0


	//----- nvinfo : EIATTR_PARAM_CBANK
	.align		4
        /*081c*/ 	.byte	0x04, 0x0a
        /*081e*/ 	.short	(.L_432 - .L_431)
	.align		4
.L_431:
        /*0820*/ 	.word	index@(.nv.constant0._ZN5flash16flash_fwd_kernelI23Flash_fwd_kernel_traitsILi128ELi128ELi64ELi4ELb0ELb0EN7cutlass6half_tE19Flash_kernel_traitsILi128ELi128ELi64ELi4ES3_EELb0ELb0ELb1ELb0ELb0ELb1ELb1ELb0EEEvNS_16Flash_fwd_paramsE)
        /*0824*/ 	.short	0x0210
        /*0826*/ 	.short	0x01d0


	//----- nvinfo : EIATTR_SW_WAR
	.align		4
.L_432:
        /*0828*/ 	.byte	0x04, 0x36
        /*082a*/ 	.short	(.L_434 - .L_433)
.L_433:
        /*082c*/ 	.word	0x00000008
.L_434:


//--------------------- .nv.info._ZN5flash16flash_fwd_kernelI23Flash_fwd_kernel_traitsILi128ELi128ELi64ELi4ELb0ELb0EN7cutlass6half_tE19Flash_kernel_traitsILi128ELi128ELi64ELi4ES3_EELb0ELb0ELb1ELb0ELb0ELb0ELb0ELb0EEEvNS_16Flash_fwd_paramsE --------------------------
	.section	.nv.info._ZN5flash16flash_fwd_kernelI23Flash_fwd_kernel_traitsILi128ELi128ELi64ELi4ELb0ELb0EN7cutlass6half_tE19Flash_kernel_traitsILi128ELi128ELi64ELi4ES3_EELb0ELb0ELb1ELb0ELb0ELb0ELb0ELb0EEEvNS_16Flash_fwd_paramsE,"",@"SHT_CUDA_INFO"
	.sectionflags	@""
	.align	4


	//----- nvinfo : EIATTR_CUDA_API_VERSION
	.align		4
        /*0000*/ 	.byte	0x04, 0x37
        /*0002*/ 	.short	(.L_436 - .L_435)
.L_435:
        /*0004*/ 	.word	0x00000082


	//----- nvinfo : EIATTR_KPARAM_INFO
	.align		4
.L_436:
        /*0008*/ 	.byte	0x04, 0x17
        /*000a*/ 	.short	(.L_438 - .L_437)
.L_437:
        /*000c*/ 	.word	0x00000000
        /*0010*/ 	.short	0x0000
        /*0012*/ 	.short	0x0000
        /*0014*/ 	.byte	0x00, 0xf0, 0x41, 0x07


	//----- nvinfo : EIATTR_SPARSE_MMA_MASK
	.align		4
.L_438:
        /*0018*/ 	.byte	0x03, 0x50
        /*001a*/ 	.short	0x0000


	//----- nvinfo : EIATTR_MAXREG_COUNT
	.align		4
        /*001c*/ 	.byte	0x03, 0x1b
        /*001e*/ 	.short	0x00ff


	//----- nvinfo : EIATTR_NUM_BARRIERS
	.align		4
        /*0020*/ 	.byte	0x02, 0x4c
        /*0022*/ 	.byte	0x01
	.zero		1


	//----- nvinfo : EIATTR_ANNOTATIONS
	.align		4
        /*0024*/ 	.byte	0x04, 0x55
        /*0026*/ 	.short	(.L_440 - .L_439)


	//   ....[0]....
.L_439:
        /* <DEDUP_REMOVED lines=90> */


	//----- nvinfo : EIATTR_MERCURY_ISA_VERSION
	.align		4
.L_440:
        /*05b0*/ 	.byte	0x03, 0x5f
        /*05b2*/ 	.short	0x0101


	//----- nvinfo : EIATTR_COOP_GROUP_MASK_REGIDS
	.align		4
        /*05b4*/ 	.byte	0x04, 0x29
        /*05b6*/ 	.short	(.L_442 - .L_441)


	//   ....[0]....
.L_441:
        /*05b8*/ 	.word	0xffffffff


	//   ....[1]....
        /*05bc*/ 	.word	0xffffffff


	//   ....[2]....
        /*05c0*/ 	.word	0xffffffff


	//   ....[3]....
        /*05c4*/ 	.word	0xffffffff


	//   ....[4]....
        /*05c8*/ 	.word	0xffffffff


	//   ....[5]....
        /*05cc*/ 	.word	0xffffffff


	//   ....[6]....
        /*05d0*/ 	.word	0xffffffff


	//   ....[7]....
        /*05d4*/ 	.word	0xffffffff


	//   ....[8]....
        /*05d8*/ 	.word	0xffffffff


	//   ....[9]....
        /*05dc*/ 	.word	0xffffffff


	//   ....[10]....
        /*05e0*/ 	.word	0xffffffff


	//   ....[11]....
        /*05e4*/ 	.word	0xffffffff


	//   ....[12]....
        /*05e8*/ 	.word	0xffffffff


	//   ....[13]....
        /*05ec*/ 	.word	0xffffffff


	//   ....[14]....
        /*05f0*/ 	.word	0xffffffff


	//   ....[15]....
        /*05f4*/ 	.word	0xffffffff


	//   ....[16]....
        /*05f8*/ 	.word	0xffffffff


	//   ....[17]....
        /*05fc*/ 	.word	0xffffffff


	//   ....[18]....
        /*0600*/ 	.word	0xffffffff


	//   ....[19]....
        /*0604*/ 	.word	0xffffffff


	//   ....[20]....
        /*0608*/ 	.word	0xffffffff


	//   ....[21]....
        /*060c*/ 	.word	0xffffffff


	//   ....[22]....
        /*0610*/ 	.word	0xffffffff


	//   ....[23]....
        /*0614*/ 	.word	0xffffffff


	//   ....[24]....
        /*0618*/ 	.word	0xffffffff


	//   ....[25]....
        /*061c*/ 	.word	0xffffffff


	//   ....[26]....
        /*0620*/ 	.word	0xffffffff


	//   ....[27]....
        /*0624*/ 	.word	0xffffffff


	//   ....[28]....
        /*0628*/ 	.word	0xffffffff


	//   ....[29]....
        /*062c*/ 	.word	0xffffffff


	//   ....[30]....
        /*0630*/ 	.word	0xffffffff


	//   ....[31]....
        /*0634*/ 	.word	0xffffffff


	//   ....[32]....
        /*0638*/ 	.word	0xffffffff


	//   ....[33]....
        /*063c*/ 	.word	0xffffffff


	//   ....[34]....
        /*0640*/ 	.word	0xffffffff


	//   ....[35]....
        /*0644*/ 	.word	0xffffffff


	//   ....[36]....
        /*0648*/ 	.word	0xffffffff


	//   ....[37]....
        /*064c*/ 	.word	0xffffffff


	//   ....[38]....
        /*0650*/ 	.word	0xffffffff


	//   ....[39]....
        /*0654*/ 	.word	0xffffffff


	//----- nvinfo : EIATTR_COOP_GROUP_INSTR_OFFSETS
	.align		4
.L_442:
        /*0658*/ 	.byte	0x04, 0x28
        /*065a*/ 	.short	(.L_444 - .L_443)


	//   ....[0]....
.L_443:
        /*065c*/ 	.word	0x00006a50


	//   ....[1]....
        /*0660*/ 	.word	0x00006a80


	//   ....[2]....
        /*0664*/ 	.word	0x00006b40


	//   ....[3]....
        /*0668*/ 	.word	0x00006b50


	//   ....[4]....
        /*066c*/ 	.word	0x00006c50


	//   ....[5]....
        /*0670*/ 	.word	0x00006c80


	//   ....[6]....
        /*0674*/ 	.word	0x000070c0


	//   ....[7]....
        /*0678*/ 	.word	0x00007110


	//   ....[8]....
        /*067c*/ 	.word	0x0000c100


	//   ....[9]....
        /*0680*/ 	.word	0x0000c2d0


	//   ....[10]....
        /*0684*/ 	.word	0x0000c300


	//   ....[11]....
        /*0688*/ 	.word	0x0000c3a0


	//   ....[12]....
        /*068c*/ 	.word	0x0000c3e0


	//   ....[13]....
        /*0690*/ 	.word	0x0000c450


	//   ....[14]....
        /*0694*/ 	.word	0x0000c460


	//   ....[15]....
        /*0698*/ 	.word	0x0000c4a0


	//   ....[16]....
        /*069c*/ 	.word	0x00012610


	//   ....[17]....
        /*06a0*/ 	.word	0x00012670


	//   ....[18]....
        /*06a4*/ 	.word	0x00012710


	//   ....[19]....
        /*06a8*/ 	.word	0x00012810


	//   ....[20]....
        /*06ac*/ 	.word	0x00012840


	//   ....[21]....
        /*06b0*/ 	.word	0x00012870


	//   ....[22]....
        /*06b4*/ 	.word	0x000128a0


	//   ....[23]....
        /*06b8*/ 	.word	0x00012960


	//   ....[24]....
        /*06bc*/ 	.word	0x000192f0


	//   ....[25]....
        /*06c0*/ 	.word	0x00019350


	//   ....[26]....
        /*06c4*/ 	.word	0x00019380


	//   ....[27]....
        /*06c8*/ 	.word	0x00019450


	//   ....[28]....
        /*06cc*/ 	.word	0x00019490


	//   ....[29]....
        /*06d0*/ 	.word	0x000194e0


	//   ....[30]....
        /*06d4*/ 	.word	0x00019630


	//   ....[31]....
        /*06d8*/ 	.word	0x00019a80


	//   ....[32]....
        /*06dc*/ 	.word	0x0001c4b0


	//   ....[33]....
        /*06e0*/ 	.word	0x0001c4c0


	//   ....[34]....
        /*06e4*/ 	.word	0x0001c4d0


	//   ....[35]....
        /*06e8*/ 	.word	0x0001c4e0


	//   ....[36]....
        /*06ec*/ 	.word	0x0001c510


	//   ....[37]....
        /*06f0*/ 	.word	0x0001c530


	//   ....[38]....
        /*06f4*/ 	.word	0x0001c550


	//   ....[39]....
        /*06f8*/ 	.word	0x0001c560


	//----- nvinfo : EIATTR_EXIT_INSTR_OFFSETS
	.align		4
.L_444:
        /*06fc*/ 	.byte	0x04, 0x1c
        /*06fe*/ 	.short	(.L_446 - .L_445)


	//   ....[0]....
.L_445:
        /*0700*/ 	.word	0x000004b0


	//   ....[1]....
        /*0704*/ 	.word	0x00001a50


	//   ....[2]....
        /*0708*/ 	.word	0x00001ae0


	//   ....[3]....
        /*070c*/ 	.word	0x0001ec20


	//   ....[4]....
        /*0710*/ 	.word	0x0001ed30


	//   ....[5]....
        /*0714*/ 	.word	0x0001ed50


	//----- nvinfo : EIATTR_CRS_STACK_SIZE
	.align		4
.L_446:
        /*0718*/ 	.byte	0x04, 0x1e
        /*071a*/ 	.short	(.L_448 - .L_447)
.L_447:
        /*071c*/ 	.word	0x00000000


	//----- nvinfo : EIATTR_CBANK_PARAM_SIZE
	.align		4
.L_448:
        /*0720*/ 	.byte	0x03, 0x19
        /*0722*/ 	.short	0x01d0


	//----- nvinfo : EIATTR_PARAM_CBANK
	.align		4
        /*0724*/ 	.byte	0x04, 0x0a
        /*0726*/ 	.short	(.L_450 - .L_449)
	.align		4
.L_449:
        /*0728*/ 	.word	index@(.nv.constant0._ZN5flash16flash_fwd_kernelI23Flash_fwd_kernel_traitsILi128ELi128ELi64ELi4ELb0ELb0EN7cutlass6half_tE19Flash_kernel_traitsILi128ELi128ELi64ELi4ES3_EELb0ELb0ELb1ELb0ELb0ELb0ELb0ELb0EEEvNS_16Flash_fwd_paramsE)
        /*072c*/ 	.short	0x0210
        /*072e*/ 	.short	0x01d0


	//----- nvinfo : EIATTR_SW_WAR
	.align		4
.L_450:
        /*0730*/ 	.byte	0x04, 0x36
        /*0732*/ 	.short	(.L_452 - .L_451)
.L_451:
        /*0734*/ 	.word	0x00000008
.L_452:


//--------------------- .nv.info._ZN5flash16flash_fwd_kernelI23Flash_fwd_kernel_traitsILi128ELi128ELi64ELi4ELb0ELb0EN7cutlass6half_tE19Flash_kernel_traitsILi128ELi128ELi64ELi4ES3_EELb0ELb0ELb1ELb0ELb0ELb0ELb1ELb0EEEvNS_16Flash_fwd_paramsE --------------------------
	.section	.nv.info._ZN5flash16flash_fwd_kernelI23Flash_fwd_kernel_traitsILi128ELi128ELi64ELi4ELb0ELb0EN7cutlass6half_tE19Flash_kernel_traitsILi128ELi128ELi64ELi4ES3_EELb0ELb0ELb1ELb0ELb0ELb0ELb1ELb0EEEvNS_16Flash_fwd_paramsE,"",@"SHT_CUDA_INFO"
	.sectionflags	@""
	.align	4


	//----- nvinfo : EIATTR_CUDA_API_VERSION
	.align		4
        /*0000*/ 	.byte	0x04, 0x37
        /*0002*/ 	.short	(.L_454 - .L_453)
.L_453:
        /*0004*/ 	.word	0x00000082


	//----- nvinfo : EIATTR_KPARAM_INFO
	.align		4
.L_454:
        /*0008*/ 	.byte	0x04, 0x17
        /*000a*/ 	.short	(.L_456 - .L_455)
.L_455:
        /*000c*/ 	.word	0x00000000
        /*0010*/ 	.short	0x0000
        /*0012*/ 	.short	0x0000
        /*0014*/ 	.byte	0x00, 0xf0, 0x41, 0x07


	//----- nvinfo : EIATTR_SPARSE_MMA_MASK
	.align		4
.L_456:
        /*0018*/ 	.byte	0x03, 0x50
        /*001a*/ 	.short	0x0000


	//----- nvinfo : EIATTR_MAXREG_COUNT
	.align		4
        /*001c*/ 	.byte	0x03, 0x1b
        /*001e*/ 	.short	0x00ff


	//----- nvinfo : EIATTR_NUM_BARRIERS
	.align		4
        /*0020*/ 	.byte	0x02, 0x4c
        /*0022*/ 	.byte	0x01
	.zero		1


	//----- nvinfo : EIATTR_ANNOTATIONS
	.align		4
        /*0024*/ 	.byte	0x04, 0x55
        /*0026*/ 	.short	(.L_458 - .L_457)


	//   ....[0]....
.L_457:
        /* <DEDUP_REMOVED lines=92> */


	//----- nvinfo : EIATTR_MERCURY_ISA_VERSION
	.align		4
.L_458:
        /*05d0*/ 	.byte	0x03, 0x5f
        /*05d2*/ 	.short	0x0101


	//----- nvinfo : EIATTR_COOP_GROUP_MASK_REGIDS
	.align		4
        /*05d4*/ 	.byte	0x04, 0x29
        /*05d6*/ 	.short	(.L_460 - .L_459)


	//   ....[0]....
.L_459:
        /*05d8*/ 	.word	0xffffffff


	//   ....[1]....
        /*05dc*/ 	.word	0xffffffff


	//   ....[2]....
        /*05e0*/ 	.word	0xffffffff


	//   ....[3]....
        /*05e4*/ 	.word	0xffffffff


	//   ....[4]....
        /*05e8*/ 	.word	0xffffffff


	//   ....[5]....
        /*05ec*/ 	.word	0xffffffff


	//   ....[6]....
        /*05f0*/ 	.word	0xffffffff


	//   ....[7]....
        /*05f4*/ 	.word	0xffffffff


	//   ....[8]....
        /*05f8*/ 	.word	0xffffffff


	//   ....[9]....
        /*05fc*/ 	.word	0xffffffff


	//   ....[10]....
        /*0600*/ 	.word	0xffffffff


	//   ....[11]....
        /*0604*/ 	.word	0xffffffff


	//   ....[12]....
        /*0608*/ 	.word	0xffffffff


	//   ....[13]....
        /*060c*/ 	.word	0xffffffff


	//   ....[14]....
        /*0610*/ 	.word	0xffffffff


	//   ....[15]....
        /*0614*/ 	.word	0xffffffff


	//   ....[16]....
        /*0618*/ 	.word	0xffffffff


	//   ....[17]....
        /*061c*/ 	.word	0xffffffff


	//   ....[18]....
        /*0620*/ 	.word	0xffffffff


	//   ....[19]....
        /*0624*/ 	.word	0xffffffff


	//   ....[20]....
        /*0628*/ 	.word	0xffffffff


	//   ....[21]....
        /*062c*/ 	.word	0xffffffff


	//   ....[22]....
        /*0630*/ 	.word	0xffffffff


	//   ....[23]....
        /*0634*/ 	.word	0xffffffff


	//   ....[24]....
        /*0638*/ 	.word	0xffffffff


	//   ....[25]....
        /*063c*/ 	.word	0xffffffff


	//   ....[26]....
        /*0640*/ 	.word	0xffffffff


	//   ....[27]....
        /*0644*/ 	.word	0xffffffff


	//   ....[28]....
        /*0648*/ 	.word	0xffffffff


	//   ....[29]....
        /*064c*/ 	.word	0xffffffff


	//   ....[30]....
        /*0650*/ 	.word	0xffffffff


	//   ....[31]....
        /*0654*/ 	.word	0xffffffff


	//   ....[32]....
        /*0658*/ 	.word	0xffffffff


	//   ....[33]....
        /*065c*/ 	.word	0xffffffff


	//   ....[34]....
        /*0660*/ 	.word	0xffffffff


	//   ....[35]....
        /*0664*/ 	.word	0xffffffff


	//   ....[36]....
        /*0668*/ 	.word	0xffffffff


	//   ....[37]....
        /*066c*/ 	.word	0xffffffff


	//   ....[38]....
        /*0670*/ 	.word	0xffffffff


	//   ....[39]....
        /*0674*/ 	.word	0xffffffff


	//----- nvinfo : EIATTR_COOP_GROUP_INSTR_OFFSETS
	.align		4
.L_460:
        /*0678*/ 	.byte	0x04, 0x28
        /*067a*/ 	.short	(.L_462 - .L_461)


	//   ....[0]....
.L_461:
        /*067c*/ 	.word	0x00007260


	//   ....[1]....
        /*0680*/ 	.word	0x00007290


	//   ....[2]....
        /*0684*/ 	.word	0x00007350


	//   ....[3]....
        /*0688*/ 	.word	0x00007360


	//   ....[4]....
        /*068c*/ 	.word	0x00007430


	//   ....[5]....
        /*0690*/ 	.word	0x00007460


	//   ....[6]....
        /*0694*/ 	.word	0x000078b0


	//   ....[7]....
        /*0698*/ 	.word	0x00007910


	//   ....[8]....
        /*069c*/ 	.word	0x0000d1b0


	//   ....[9]....
        /*06a0*/ 	.word	0x0000d2b0


	//   ....[10]....
        /*06a4*/ 	.word	0x0000d3a0


	//   ....[11]....
        /*06a8*/ 	.word	0x0000d480


	//   ....[12]....
        /*06ac*/ 	.word	0x0000d4a0


	//   ....[13]....
        /*06b0*/ 	.word	0x0000d4f0


	//   ....[14]....
        /*06b4*/ 	.word	0x0000d5b0


	//   ....[15]....
        /*06b8*/ 	.word	0x0000d640


	//   ....[16]....
        /*06bc*/ 	.word	0x00013e80


	//   ....[17]....
        /*06c0*/ 	.word	0x00013eb0


	//   ....[18]....
        /*06c4*/ 	.word	0x00013fd0


	//   ....[19]....
        /*06c8*/ 	.word	0x00014060


	//   ....[20]....
        /*06cc*/ 	.word	0x000140a0


	//   ....[21]....
        /*06d0*/ 	.word	0x00014120


	//   ....[22]....
        /*06d4*/ 	.word	0x00014160


	//   ....[23]....
        /*06d8*/ 	.word	0x00014240


	//   ....[24]....
        /*06dc*/ 	.word	0x0001b380


	//   ....[25]....
        /*06e0*/ 	.word	0x0001b460


	//   ....[26]....
        /*06e4*/ 	.word	0x0001b490


	//   ....[27]....
        /*06e8*/ 	.word	0x0001b550


	//   ....[28]....
        /*06ec*/ 	.word	0x0001b590


	//   ....[29]....
        /*06f0*/ 	.word	0x0001b5c0


	//   ....[30]....
        /*06f4*/ 	.word	0x0001b6f0


	//   ....[31]....
        /*06f8*/ 	.word	0x0001bb80


	//   ....[32]....
        /*06fc*/ 	.word	0x0001e5f0


	//   ....[33]....
        /*0700*/ 	.word	0x0001e600


	//   ....[34]....
        /*0704*/ 	.word	0x0001e610


	//   ....[35]....
        /*0708*/ 	.word	0x0001e620


	//   ....[36]....
        /*070c*/ 	.word	0x0001e650


	//   ....[37]....
        /*0710*/ 	.word	0x0001e670


	//   ....[38]....
        /*0714*/ 	.word	0x0001e690


	//   ....[39]....
        /*0718*/ 	.word	0x0001e6a0


	//----- nvinfo : EIATTR_EXIT_INSTR_OFFSETS
	.align		4
.L_462:
        /*071c*/ 	.byte	0x04, 0x1c
        /*071e*/ 	.short	(.L_464 - .L_463)


	//   ....[0]....
.L_463:
        /*0720*/ 	.word	0x000004b0


	//   ....[1]....
        /*0724*/ 	.word	0x00001a50


	//   ....[2]....
        /*0728*/ 	.word	0x00001ae0


	//   ....[3]....
        /*072c*/ 	.word	0x00020d60


	//   ....[4]....
        /*0730*/ 	.word	0x00020e70


	//   ....[5]....
        /*0734*/ 	.word	0x00020e90


	//----- nvinfo : EIATTR_CRS_STACK_SIZE
	.align		4
.L_464:
        /*0738*/ 	.byte	0x04, 0x1e
        /*073a*/ 	.short	(.L_466 - .L_465)
.L_465:
        /*073c*/ 	.word	0x00000000


	//----- nvinfo : EIATTR_CBANK_PARAM_SIZE
	.align		4
.L_466:
        /*0740*/ 	.byte	0x03, 0x19
        /*0742*/ 	.short	0x01d0


	//----- nvinfo : EIATTR_PARAM_CBANK
	.align		4
        /*0744*/ 	.byte	0x04, 0x0a
        /*0746*/ 	.short	(.L_468 - .L_467)
	.align		4
.L_467:
        /*0748*/ 	.word	index@(.nv.constant0._ZN5flash16flash_fwd_kernelI23Flash_fwd_kernel_traitsILi128ELi128ELi64ELi4ELb0ELb0EN7cutlass6half_tE19Flash_kernel_traitsILi128ELi128ELi64ELi4ES3_EELb0ELb0ELb1ELb0ELb0ELb0ELb1ELb0EEEvNS_16Flash_fwd_paramsE)
        /*074c*/ 	.short	0x0210
        /*074e*/ 	.short	0x01d0


	//----- nvinfo : EIATTR_SW_WAR
	.align		4
.L_468:
        /*0750*/ 	.byte	0x04, 0x36
        /*0752*/ 	.short	(.L_470 - .L_469)
.L_469:
        /*0754*/ 	.word	0x00000008
.L_470:


//--------------------- .nv.info._ZN5flash16flash_fwd_kernelI23Flash_fwd_kernel_traitsILi128ELi128ELi64ELi4ELb0ELb0EN7cutlass6half_tE19Flash_kernel_traitsILi128ELi128ELi64ELi4ES3_EELb0ELb0ELb1ELb1ELb0ELb0ELb0ELb0EEEvNS_16Flash_fwd_paramsE --------------------------
	.section	.nv.info._ZN5flash16flash_fwd_kernelI23Flash_fwd_kernel_traitsILi128ELi128ELi64ELi4ELb0ELb0EN7cutlass6half_tE19Flash_kernel_traitsILi128ELi128ELi64ELi4ES3_EELb0ELb0ELb1ELb1ELb0ELb0ELb0ELb0EEEvNS_16Flash_fwd_paramsE,"",@"SHT_CUDA_INFO"
	.sectionflags	@""
	.align	4


	//----- nvinfo : EIATTR_CUDA_API_VERSION
	.align		4
        /*0000*/ 	.byte	0x04, 0x37
        /*0002*/ 	.short	(.L_472 - .L_471)
.L_471:
        /*0004*/ 	.word	0x00000082


	//----- nvinfo : EIATTR_KPARAM_INFO
	.align		4
.L_472:
        /*0008*/ 	.byte	0x04, 0x17
        /*000a*/ 	.short	(.L_474 - .L_473)
.L_473:
        /*000c*/ 	.word	0x00000000
        /*0010*/ 	.short	0x0000
        /*0012*/ 	.short	0x0000
        /*0014*/ 	.byte	0x00, 0xf0, 0x41, 0x07


	//----- nvinfo : EIATTR_SPARSE_MMA_MASK
	.align		4
.L_474:
        /*0018*/ 	.byte	0x03, 0x50
        /*001a*/ 	.short	0x0000


	//----- nvinfo : EIATTR_MAXREG_COUNT
	.align		4
        /*001c*/ 	.byte	0x03, 0x1b
        /*001e*/ 	.short	0x00ff


	//----- nvinfo : EIATTR_NUM_BARRIERS
	.align		4
        /*0020*/ 	.byte	0x02, 0x4c
        /*0022*/ 	.byte	0x01
	.zero		1


	//----- nvinfo : EIATTR_ANNOTATIONS
	.align		4
        /*0024*/ 	.byte	0x04, 0x55
        /*0026*/ 	.short	(.L_476 - .L_475)


	//   ....[0]....
.L_475:
        /* <DEDUP_REMOVED lines=103> */


	//----- nvinfo : EIATTR_MERCURY_ISA_VERSION
	.align		4
.L_476:
        /*0680*/ 	.byte	0x03, 0x5f
        /*0682*/ 	.short	0x0101


	//----- nvinfo : EIATTR_COOP_GROUP_MASK_REGIDS
	.align		4
        /*0684*/ 	.byte	0x04, 0x29
        /*0686*/ 	.short	(.L_478 - .L_477)


	//   ....[0]....
.L_477:
        /*0688*/ 	.word	0xffffffff


	//   ....[1]....
        /*068c*/ 	.word	0xffffffff


	//   ....[2]....
        /*0690*/ 	.word	0xffffffff


	//   ....[3]....
        /*0694*/ 	.word	0xffffffff


	//   ....[4]....
        /*0698*/ 	.word	0xffffffff


	//   ....[5]....
        /*069c*/ 	.word	0xffffffff


	//   ....[6]....
        /*06a0*/ 	.word	0xffffffff


	//   ....[7]....
        /*06a4*/ 	.word	0xffffffff


	//   ....[8]....
        /*06a8*/ 	.word	0xffffffff


	//   ....[9]....
        /*06ac*/ 	.word	0xffffffff


	//   ....[10]....
        /*06b0*/ 	.word	0xffffffff


	//   ....[11]....
        /*06b4*/ 	.word	0xffffffff


	//   ....[12]....
        /*06b8*/ 	.word	0xffffffff


	//   ....[13]....
        /*06bc*/ 	.word	0xffffffff


	//   ....[14]....
        /*06c0*/ 	.word	0xffffffff


	//   ....[15]....
        /*06c4*/ 	.word	0xffffffff


	//   ....[16]....
        /*06c8*/ 	.word	0xffffffff


	//   ....[17]....
        /*06cc*/ 	.word	0xffffffff


	//   ....[18]....
        /*06d0*/ 	.word	0xffffffff


	//   ....[19]....
        /*06d4*/ 	.word	0xffffffff


	//   ....[20]....
        /*06d8*/ 	.word	0xffffffff


	//   ....[21]....
        /*06dc*/ 	.word	0xffffffff


	//   ....[22]....
        /*06e0*/ 	.word	0xffffffff


	//   ....[23]....
        /*06e4*/ 	.word	0xffffffff


	//   ....[24]....
        /*06e8*/ 	.word	0xffffffff


	//   ....[25]....
        /*06ec*/ 	.word	0xffffffff


	//   ....[26]....
        /*06f0*/ 	.word	0xffffffff


	//   ....[27]....
        /*06f4*/ 	.word	0xffffffff


	//   ....[28]....
        /*06f8*/ 	.word	0xffffffff


	//   ....[29]....
        /*06fc*/ 	.word	0xffffffff


	//   ....[30]....
        /*0700*/ 	.word	0xffffffff


	//   ....[31]....
        /*0704*/ 	.word	0xffffffff


	//   ....[32]....
        /*0708*/ 	.word	0xffffffff


	//   ....[33]....
        /*070c*/ 	.word	0xffffffff


	//   ....[34]....
        /*0710*/ 	.word	0xffffffff


	//   ....[35]....
        /*0714*/ 	.word	0xffffffff


	//   ....[36]....
        /*0718*/ 	.word	0xffffffff


	//   ....[37]....
        /*071c*/ 	.word	0xffffffff


	//   ....[38]....
        /*0720*/ 	.word	0xffffffff


	//   ....[39]....
        /*0724*/ 	.word	0xffffffff


	//----- nvinfo : EIATTR_COOP_GROUP_INSTR_OFFSETS
	.align		4
.L_478:
        /*0728*/ 	.byte	0x04, 0x28
        /*072a*/ 	.short	(.L_480 - .L_479)


	//   ....[0]....
.L_479:
        /*072c*/ 	.word	0x00007d80


	//   ....[1]....
        /*0730*/ 	.word	0x00007e20


	//   ....[2]....
        /*0734*/ 	.word	0x00007eb0


	//   ....[3]....
        /*0738*/ 	.word	0x00007fa0


	//   ....[4]....
        /*073c*/ 	.word	0x00008110


	//   ....[5]....
        /*0740*/ 	.word	0x00008250


	//   ....[6]....
        /*0744*/ 	.word	0x00008270


	//   ....[7]....
        /*0748*/ 	.word	0x00008320


	//   ....[8]....
        /*074c*/ 	.word	0x0000e790


	//   ....[9]....
        /*0750*/ 	.word	0x0000e890


	//   ....[10]....
        /*0754*/ 	.word	0x0000e9c0


	//   ....[11]....
        /*0758*/ 	.word	0x0000ea50


	//   ....[12]....
        /*075c*/ 	.word	0x0000eae0


	//   ....[13]....
        /*0760*/ 	.word	0x0000eb30


	//   ....[14]....
        /*0764*/ 	.word	0x0000eb40


	//   ....[15]....
        /*0768*/ 	.word	0x0000ec90


	//   ....[16]....
        /*076c*/ 	.word	0x000167f0


	//   ....[17]....
        /*0770*/ 	.word	0x000169d0


	//   ....[18]....
        /*0774*/ 	.word	0x00016a80


	//   ....[19]....
        /*0778*/ 	.word	0x00016aa0


	//   ....[20]....
        /*077c*/ 	.word	0x00016ad0


	//   ....[21]....
        /*0780*/ 	.word	0x00016b40


	//   ....[22]....
        /*0784*/ 	.word	0x00016b70


	//   ....[23]....
        /*0788*/ 	.word	0x00016df0


	//   ....[24]....
        /*078c*/ 	.word	0x0001dc40


	//   ....[25]....
        /*0790*/ 	.word	0x0001dca0


	//   ....[26]....
        /*0794*/ 	.word	0x0001dd00


	//   ....[27]....
        /*0798*/ 	.word	0x0001ddb0


	//   ....[28]....
        /*079c*/ 	.word	0x0001dde0


	//   ....[29]....
        /*07a0*/ 	.word	0x0001de50


	//   ....[30]....
        /*07a4*/ 	.word	0x0001dff0


	//   ....[31]....
        /*07a8*/ 	.word	0x0001e480


	//   ....[32]....
        /*07ac*/ 	.word	0x00020f00


	//   ....[33]....
        /*07b0*/ 	.word	0x00020f10


	//   ....[34]....
        /*07b4*/ 	.word	0x00020f20


	//   ....[35]....
        /*07b8*/ 	.word	0x00020f30


	//   ....[36]....
        /*07bc*/ 	.word	0x00020f60


	//   ....[37]....
        /*07c0*/ 	.word	0x00020f80


	//   ....[38]....
        /*07c4*/ 	.word	0x00020fa0


	//   ....[39]....
        /*07c8*/ 	.word	0x00020fb0


	//----- nvinfo : EIATTR_EXIT_INSTR_OFFSETS
	.align		4
.L_480:
        /*07cc*/ 	.byte	0x04, 0x1c
        /*07ce*/ 	.short	(.L_482 - .L_481)


	//   ....[0]....
.L_481:
        /*07d0*/ 	.word	0x000004b0


	//   ....[1]....
        /*07d4*/ 	.word	0x00001a50


	//   ....[2]....
        /*07d8*/ 	.word	0x00001ae0


	//   ....[3]....
        /*07dc*/ 	.word	0x00023640


	//   ....[4]....
        /*07e0*/ 	.word	0x00023750


	//   ....[5]....
        /*07e4*/ 	.word	0x00023770


	//----- nvinfo : EIATTR_CRS_STACK_SIZE
	.align		4
.L_482:
        /*07e8*/ 	.byte	0x04, 0x1e
        /*07ea*/ 	.short	(.L_484 - .L_483)
.L_483:
        /*07ec*/ 	.word	0x00000000


	//----- nvinfo : EIATTR_CBANK_PARAM_SIZE
	.align		4
.L_484:
        /*07f0*/ 	.byte	0x03, 0x19
        /*07f2*/ 	.short	0x01d0


	//----- nvinfo : EIATTR_PARAM_CBANK
	.align		4
        /*07f4*/ 	.byte	0x04, 0x0a
        /*07f6*/ 	.short	(.L_486 - .L_485)
	.align		4
.L_485:
        /*07f8*/ 	.word	index@(.nv.constant0._ZN5flash16flash_fwd_kernelI23Flash_fwd_kernel_traitsILi128ELi128ELi64ELi4ELb0ELb0EN7cutlass6half_tE19Flash_kernel_traitsILi128ELi128ELi64ELi4ES3_EELb0ELb0ELb1ELb1ELb0ELb0ELb0ELb0EEEvNS_16Flash_fwd_paramsE)
        /*07fc*/ 	.short	0x0210
        /*07fe*/ 	.short	0x01d0


	//----- nvinfo : EIATTR_SW_WAR
	.align		4
.L_486:
        /*0800*/ 	.byte	0x04, 0x36
        /*0802*/ 	.short	(.L_488 - .L_487)
.L_487:
        /*0804*/ 	.word	0x00000008
.L_488:


//--------------------- .nv.info._ZN5flash16flash_fwd_kernelI23Flash_fwd_kernel_traitsILi128ELi128ELi64ELi4ELb0ELb0EN7cutlass6half_tE19Flash_kernel_traitsILi128ELi128ELi64ELi4ES3_EELb0ELb0ELb1ELb1ELb0ELb0ELb1ELb0EEEvNS_16Flash_fwd_paramsE --------------------------
	.section	.nv.info._ZN5flash16flash_fwd_kernelI23Flash_fwd_kernel_traitsILi128ELi128ELi64ELi4ELb0ELb0EN7cutlass6half_tE19Flash_kernel_traitsILi128ELi128ELi64ELi4ES3_EELb0ELb0ELb1ELb1ELb0ELb0ELb1ELb0EEEvNS_16Flash_fwd_paramsE,"",@"SHT_CUDA_INFO"
	.sectionflags	@""
	.align	4


	//----- nvinfo : EIATTR_CUDA_API_VERSION
	.align		4
        /*0000*/ 	.byte	0x04, 0x37
        /*0002*/ 	.short	(.L_490 - .L_489)
.L_489:
        /*0004*/ 	.word	0x00000082


	//----- nvinfo : EIATTR_KPARAM_INFO
	.align		4
.L_490:
        /*0008*/ 	.byte	0x04, 0x17
        /*000a*/ 	.short	(.L_492 - .L_491)
.L_491:
        /*000c*/ 	.word	0x00000000
        /*0010*/ 	.short	0x0000
        /*0012*/ 	.short	0x0000
        /*0014*/ 	.byte	0x00, 0xf0, 0x41, 0x07


	//----- nvinfo : EIATTR_SPARSE_MMA_MASK
	.align		4
.L_492:
        /*0018*/ 	.byte	0x03, 0x50
        /*001a*/ 	.short	0x0000


	//----- nvinfo : EIATTR_MAXREG_COUNT
	.align		4
        /*001c*/ 	.byte	0x03, 0x1b
        /*001e*/ 	.short	0x00ff


	//----- nvinfo : EIATTR_NUM_BARRIERS
	.align		4
        /*0020*/ 	.byte	0x02, 0x4c
        /*0022*/ 	.byte	0x01
	.zero		1


	//----- nvinfo : EIATTR_ANNOTATIONS
	.align		4
        /*0024*/ 	.byte	0x04, 0x55
        /*0026*/ 	.short	(.L_494 - .L_493)


	//   ....[0]....
.L_493:
        /* <DEDUP_REMOVED lines=102> */


	//----- nvinfo : EIATTR_MERCURY_ISA_VERSION
	.align		4
.L_494:
        /*0670*/ 	.byte	0x03, 0x5f
        /*0672*/ 	.short	0x0101


	//----- nvinfo : EIATTR_COOP_GROUP_MASK_REGIDS
	.align		4
        /*0674*/ 	.byte	0x04, 0x29
        /*0676*/ 	.short	(.L_496 - .L_495)


	//   ....[0]....
.L_495:
        /*0678*/ 	.word	0xffffffff


	//   ....[1]....
        /*067c*/ 	.word	0xffffffff


	//   ....[2]....
        /*0680*/ 	.word	0xffffffff


	//   ....[3]....
        /*0684*/ 	.word	0xffffffff


	//   ....[4]....
        /*0688*/ 	.word	0xffffffff


	//   ....[5]....
        /*068c*/ 	.word	0xffffffff


	//   ....[6]....
        /*0690*/ 	.word	0xffffffff


	//   ....[7]....
        /*0694*/ 	.word	0xffffffff


	//   ....[8]....
        /*0698*/ 	.word	0xffffffff


	//   ....[9]....
        /*069c*/ 	.word	0xffffffff


	//   ....[10]....
        /*06a0*/ 	.word	0xffffffff


	//   ....[11]....
        /*06a4*/ 	.word	0xffffffff


	//   ....[12]....
        /*06a8*/ 	.word	0xffffffff


	//   ....[13]....
        /*06ac*/ 	.word	0xffffffff


	//   ....[14]....
        /*06b0*/ 	.word	0xffffffff


	//   ....[15]....
        /*06b4*/ 	.word	0xffffffff


	//   ....[16]....
        /*06b8*/ 	.word	0xffffffff


	//   ....[17]....
        /*06bc*/ 	.word	0xffffffff


	//   ....[18]....
        /*06c0*/ 	.word	0xffffffff


	//   ....[19]....
        /*06c4*/ 	.word	0xffffffff


	//   ....[20]....
        /*06c8*/ 	.word	0xffffffff


	//   ....[21]....
        /*06cc*/ 	.word	0xffffffff


	//   ....[22]....
        /*06d0*/ 	.word	0xffffffff


	//   ....[23]....
        /*06d4*/ 	.word	0xffffffff


	//   ....[24]....
        /*06d8*/ 	.word	0xffffffff


	//   ....[25]....
        /*06dc*/ 	.word	0xffffffff


	//   ....[26]....
        /*06e0*/ 	.word	0xffffffff


	//   ....[27]....
        /*06e4*/ 	.word	0xffffffff


	//   ....[28]....
        /*06e8*/ 	.word	0xffffffff


	//   ....[29]....
        /*06ec*/ 	.word	0xffffffff


	//   ....[30]....
        /*06f0*/ 	.word	0xffffffff


	//   ....[31]....
        /*06f4*/ 	.word	0xffffffff


	//   ....[32]....
        /*06f8*/ 	.word	0xffffffff


	//   ....[33]....
        /*06fc*/ 	.word	0xffffffff


	//   ....[34]....
        /*0700*/ 	.word	0xffffffff


	//   ....[35]....
        /*0704*/ 	.word	0xffffffff


	//   ....[36]....
        /*0708*/ 	.word	0xffffffff


	//   ....[37]....
        /*070c*/ 	.word	0xffffffff


	//   ....[38]....
        /*0710*/ 	.word	0xffffffff


	//   ....[39]....
        /*0714*/ 	.word	0xffffffff


	//----- nvinfo : EIATTR_COOP_GROUP_INSTR_OFFSETS
	.align		4
.L_496:
        /*0718*/ 	.byte	0x04, 0x28
        /*071a*/ 	.short	(.L_498 - .L_497)


	//   ....[0]....
.L_497:
        /*071c*/ 	.word	0x00008680


	//   ....[1]....
        /*0720*/ 	.word	0x00008720


	//   ....[2]....
        /*0724*/ 	.word	0x000087d0


	//   ....[3]....
        /*0728*/ 	.word	0x000088b0


	//   ....[4]....
        /*072c*/ 	.word	0x00008a20


	//   ....[5]....
        /*0730*/ 	.word	0x00008b60


	//   ....[6]....
        /*0734*/ 	.word	0x00008b80


	//   ....[7]....
        /*0738*/ 	.word	0x00008c30


	//   ....[8]....
        /*073c*/ 	.word	0x0000f5b0


	//   ....[9]....
        /*0740*/ 	.word	0x0000f750


	//   ....[10]....
        /*0744*/ 	.word	0x0000f7e0


	//   ....[11]....
        /*0748*/ 	.word	0x0000f870


	//   ....[12]....
        /*074c*/ 	.word	0x0000f8b0


	//   ....[13]....
        /*0750*/ 	.word	0x0000f900


	//   ....[14]....
        /*0754*/ 	.word	0x0000f970


	//   ....[15]....
        /*0758*/ 	.word	0x0000f9c0


	//   ....[16]....
        /*075c*/ 	.word	0x000180a0


	//   ....[17]....
        /*0760*/ 	.word	0x00018280


	//   ....[18]....
        /*0764*/ 	.word	0x00018350


	//   ....[19]....
        /*0768*/ 	.word	0x00018370


	//   ....[20]....
        /*076c*/ 	.word	0x000183a0


	//   ....[21]....
        /*0770*/ 	.word	0x000183e0


	//   ....[22]....
        /*0774*/ 	.word	0x00018400


	//   ....[23]....
        /*0778*/ 	.word	0x000184d0


	//   ....[24]....
        /*077c*/ 	.word	0x0001fd30


	//   ....[25]....
        /*0780*/ 	.word	0x0001fdb0


	//   ....[26]....
        /*0784*/ 	.word	0x0001fe10


	//   ....[27]....
        /*0788*/ 	.word	0x0001fe90


	//   ....[28]....
        /*078c*/ 	.word	0x0001ff00


	//   ....[29]....
        /*0790*/ 	.word	0x0001ffa0


	//   ....[30]....
        /*0794*/ 	.word	0x00020260


	//   ....[31]....
        /*0798*/ 	.word	0x00020570


	//   ....[32]....
        /*079c*/ 	.word	0x000230c0


	//   ....[33]....
        /*07a0*/ 	.word	0x000230d0


	//   ....[34]....
        /*07a4*/ 	.word	0x000230e0


	//   ....[35]....
        /*07a8*/ 	.word	0x000230f0


	//   ....[36]....
        /*07ac*/ 	.word	0x00023120


	//   ....[37]....
        /*07b0*/ 	.word	0x00023140


	//   ....[38]....
        /*07b4*/ 	.word	0x00023160


	//   ....[39]....
        /*07b8*/ 	.word	0x00023170


	//----- nvinfo : EIATTR_EXIT_INSTR_OFFSETS
	.align		4
.L_498:
        /*07bc*/ 	.byte	0x04, 0x1c
        /*07be*/ 	.short	(.L_500 - .L_499)


	//   ....[0]....
.L_499:
        /*07c0*/ 	.word	0x000004b0


	//   ....[1]....
        /*07c4*/ 	.word	0x00001a50


	//   ....[2]....
        /*07c8*/ 	.word	0x00001ae0


	//   ....[3]....
        /*07cc*/ 	.word	0x00025800


	//   ....[4]....
        /*07d0*/ 	.word	0x00025910


	//   ....[5]....
        /*07d4*/ 	.word	0x00025930


	//----- nvinfo : EIATTR_CRS_STACK_SIZE
	.align		4
.L_500:
        /*07d8*/ 	.byte	0x04, 0x1e
        /*07da*/ 	.short	(.L_502 - .L_501)
.L_501:
        /*07dc*/ 	.word	0x00000000


	//----- nvinfo : EIATTR_CBANK_PARAM_SIZE
	.align		4
.L_502:
        /*07e0*/ 	.byte	0x03, 0x19
        /*07e2*/ 	.short	0x01d0


	//----- nvinfo : EIATTR_PARAM_CBANK
	.align		4
        /*07e4*/ 	.byte	0x04, 0x0a
        /*07e6*/ 	.short	(.L_504 - .L_503)
	.align		4
.L_503:
        /*07e8*/ 	.word	index@(.nv.constant0._ZN5flash16flash_fwd_kernelI23Flash_fwd_kernel_traitsILi128ELi128ELi64ELi4ELb0ELb0EN7cutlass6half_tE19Flash_kernel_traitsILi128ELi128ELi64ELi4ES3_EELb0ELb0ELb1ELb1ELb0ELb0ELb1ELb0EEEvNS_16Flash_fwd_paramsE)
        /*07ec*/ 	.short	0x0210
        /*07ee*/ 	.short	0x01d0


	//----- nvinfo : EIATTR_SW_WAR
	.align		4
.L_504:
        /*07f0*/ 	.byte	0x04, 0x36
        /*07f2*/ 	.short	(.L_506 - .L_505)
.L_505:
        /*07f4*/ 	.word	0x00000008
.L_506:


//--------------------- .nv.info._ZN5flash16flash_fwd_kernelI23Flash_fwd_kernel_traitsILi128ELi128ELi32ELi4ELb0ELb0EN7cutlass6half_tE19Flash_kernel_traitsILi128ELi128ELi32ELi4ES3_EELb0ELb0ELb0ELb0ELb0ELb1ELb0ELb0EEEvNS_16Flash_fwd_paramsE --------------------------
	.section	.nv.info._ZN5flash16flash_fwd_kernelI23Flash_fwd_kernel_traitsILi128ELi128ELi32ELi4ELb0ELb0EN7cutlass6half_tE19Flash_kernel_traitsILi128ELi128ELi32ELi4ES3_EELb0ELb0ELb0ELb0ELb0ELb1ELb0ELb0EEEvNS_16Flash_fwd_paramsE,"",@"SHT_CUDA_INFO"
	.sectionflags	@""
	.align	4


	//----- nvinfo : EIATTR_CUDA_API_VERSION
	.align		4
        /*0000*/ 	.byte	0x04, 0x37
        /*0002*/ 	.short	(.L_508 - .L_507)
.L_507:
        /*0004*/ 	.word	0x00000082


	//----- nvinfo : EIATTR_KPARAM_INFO
	.align		4
.L_508:
        /*0008*/ 	.byte	0x04, 0x17
        /*000a*/ 	.short	(.L_510 - .L_509)
.L_509:
        /*000c*/ 	.word	0x00000000
        /*0010*/ 	.short	0x0000
        /*0012*/ 	.short	0x0000
        /*0014*/ 	.byte	0x00, 0xf0, 0x41, 0x07


	//----- nvinfo : EIATTR_SPARSE_MMA_MASK
	.align		4
.L_510:
        /*0018*/ 	.byte	0x03, 0x50
        /*001a*/ 	.short	0x0000


	//----- nvinfo : EIATTR_MAXREG_COUNT
	.align		4
        /*001c*/ 	.byte	0x03, 0x1b
        /*001e*/ 	.short	0x00ff


	//----- nvinfo : EIATTR_NUM_BARRIERS
	.align		4
        /*0020*/ 	.byte	0x02, 0x4c
        /*0022*/ 	.byte	0x01
	.zero		1


	//----- nvinfo : EIATTR_ANNOTATIONS
	.align		4
        /*0024*/ 	.byte	0x04, 0x55
        /*0026*/ 	.short	(.L_512 - .L_511)


	//   ....[0]....
.L_511:
        /*0028*/ 	.word	0x00000001
        /*002c*/ 	.byte	0x20, 0x02, 0x00, 0x00, 0x01, 0x00, 0x00, 0x00, 0x60, 0x04, 0x00, 0x00, 0x01, 0x00, 0x00, 0x00
        /*003c*/ 	.byte	0xd0, 0x16, 0x00, 0x00, 0x01, 0x00, 0x00, 0x00, 0xc0, 0x3a, 0x00, 0x00, 0x01, 0x00, 0x00, 0x00
        /*004c*/ 	.byte	0xb0, 0x5c, 0x00, 0x00, 0x01, 0x00, 0x00, 0x00, 0x60, 0x64, 0x00, 0x00, 0x01, 0x00, 0x00, 0x00
        /*005c*/ 	.byte	0xc0, 0x83, 0x00, 0x00, 0x01, 0x00, 0x00, 0x00, 0x90, 0x86, 0x00, 0x00


	//----- nvinfo : EIATTR_MERCURY_ISA_VERSION
	.align		4
.L_512:
        /*0068*/ 	.byte	0x03, 0x5f
        /*006a*/ 	.short	0x0101


	//----- nvinfo : EIATTR_COOP_GROUP_MASK_REGIDS
	.align		4
        /*006c*/ 	.byte	0x04, 0x29
        /*006e*/ 	.short	(.L_514 - .L_513)


	//   ....[0]....
.L_513:
        /*0070*/ 	.word	0xffffffff


	//   ....[1]....
        /*0074*/ 	.word	0xffffffff


	//   ....[2]....
        /*0078*/ 	.word	0xffffffff


	//   ....[3]....
        /*007c*/ 	.word	0xffffffff


	//   ....[4]....
        /*0080*/ 	.word	0xffffffff


	//   ....[5]....
        /*0084*/ 	.word	0xffffffff


	//   ....[6]....
        /*0088*/ 	.word	0xffffffff


	//   ....[7]....
        /*008c*/ 	.word	0xffffffff


	//   ....[8]....
        /*0090*/ 	.word	0xffffffff


	//   ....[9]....
        /*0094*/ 	.word	0xffffffff


	//   ....[10]....
        /*0098*/ 	.word	0xffffffff


	//   ....[11]....
        /*009c*/ 	.word	0xffffffff


	//   ....[12]....
        /*00a0*/ 	.word	0xffffffff


	//   ....[13]....
        /*00a4*/ 	.word	0xffffffff


	//   ....[14]....
        /*00a8*/ 	.word	0xffffffff


	//   ....[15]....
        /*00ac*/ 	.word	0xffffffff


	//   ....[16]....
        /*00b0*/ 	.word	0xffffffff


	//   ....[17]....
        /*00b4*/ 	.word	0xffffffff


	//   ....[18]....
        /*00b8*/ 	.word	0xffffffff


	//   ....[19]....
        /*00bc*/ 	.word	0xffffffff


	//   ....[20]....
        /*00c0*/ 	.word	0xffffffff


	//   ....[21]....
        /*00c4*/ 	.word	0xffffffff


	//   ....[22]....
        /*00c8*/ 	.word	0xffffffff


	//   ....[23]....
        /*00cc*/ 	.word	0xffffffff


	//----- nvinfo : EIATTR_COOP_GROUP_INSTR_OFFSETS
	.align		4
.L_514:
        /*00d0*/ 	.byte	0x04, 0x28
        /*00d2*/ 	.short	(.L_516 - .L_515)


	//   ....[0]....
.L_515:
        /*00d4*/ 	.word	0x00002850


	//   ....[1]....
        /*00d8*/ 	.word	0x00002880


	//   ....[2]....
        /*00dc*/ 	.word	0x00002960


	//   ....[3]....
        /*00e0*/ 	.word	0x00002990


	//   ....[4]....
        /*00e4*/ 	.word	0x000029c0


	//   ....[5]....
        /*00e8*/ 	.word	0x00002a40


	//   ....[6]....
        /*00ec*/ 	.word	0x00002af0


	//   ....[7]....
        /*00f0*/ 	.word	0x00002ba0


	//   ....[8]....
        /*00f4*/ 	.word	0x00004530


	//   ....[9]....
        /*00f8*/ 	.word	0x000045b0


	//   ....[10]....
        /*00fc*/ 	.word	0x000045e0


	//   ....[11]....
        /*0100*/ 	.word	0x00004610


	//   ....[12]....
        /*0104*/ 	.word	0x00004650


	//   ....[13]....
        /*0108*/ 	.word	0x00004670


	//   ....[14]....
        /*010c*/ 	.word	0x00004680


	//   ....[15]....
        /*0110*/ 	.word	0x000046a0


	//   ....[16]....
        /*0114*/ 	.word	0x00005ce0


	//   ....[17]....
        /*0118*/ 	.word	0x00005cf0


	//   ....[18]....
        /*011c*/ 	.word	0x00005d00


	//   ....[19]....
        /*0120*/ 	.word	0x00005d40


	//   ....[20]....
        /*0124*/ 	.word	0x00005d60


	//   ....[21]....
        /*0128*/ 	.word	0x00005d80


	//   ....[22]....
        /*012c*/ 	.word	0x00005d90


	//   ....[23]....
        /*0130*/ 	.word	0x00005e00


	//----- nvinfo : EIATTR_EXIT_INSTR_OFFSETS
	.align		4
.L_516:
        /*0134*/ 	.byte	0x04, 0x1c
        /*0136*/ 	.short	(.L_518 - .L_517)


	//   ....[0]....
.L_517:
        /*0138*/ 	.word	0x00000390


	//   ....[1]....
        /*013c*/ 	.word	0x000082c0


	//   ....[2]....
        /*0140*/ 	.word	0x000083b0


	//   ....[3]....
        /*0144*/ 	.word	0x00009620


	//   ....[4]....
        /*0148*/ 	.word	0x000096b0


	//----- nvinfo : EIATTR_CRS_STACK_SIZE
	.align		4
.L_518:
        /*014c*/ 	.byte	0x04, 0x1e
        /*014e*/ 	.short	(.L_520 - .L_519)
.L_519:
        /*0150*/ 	.word	0x00000000


	//----- nvinfo : EIATTR_CBANK_PARAM_SIZE
	.align		4
.L_520:
        /*0154*/ 	.byte	0x03, 0x19
        /*0156*/ 	.short	0x01d0


	//----- nvinfo : EIATTR_PARAM_CBANK
	.align		4
        /*0158*/ 	.byte	0x04, 0x0a
        /*015a*/ 	.short	(.L_522 - .L_521)
	.align		4
.L_521:
        /*015c*/ 	.word	index@(.nv.constant0._ZN5flash16flash_fwd_kernelI23Flash_fwd_kernel_traitsILi128ELi128ELi32ELi4ELb0ELb0EN7cutlass6half_tE19Flash_kernel_traitsILi128ELi128ELi32ELi4ES3_EELb0ELb0ELb0ELb0ELb0ELb1ELb0ELb0EEEvNS_16Flash_fwd_paramsE)
        /*0160*/ 	.short	0x0210
        /*0162*/ 	.short	0x01d0


	//----- nvinfo : EIATTR_SW_WAR
	.align		4
.L_522:
        /*0164*/ 	.byte	0x04, 0x36
        /*0166*/ 	.short	(.L_524 - .L_523)
.L_523:
        /*0168*/ 	.word	0x00000008
.L_524:


//--------------------- .nv.info._ZN5flash16flash_fwd_kernelI23Flash_fwd_kernel_traitsILi128ELi128ELi32ELi4ELb0ELb0EN7cutlass6half_tE19Flash_kernel_traitsILi128ELi128ELi32ELi4ES3_EELb0ELb0ELb0ELb0ELb1ELb1ELb0ELb0EEEvNS_16Flash_fwd_paramsE --------------------------
	.section	.nv.info._ZN5flash16flash_fwd_kernelI23Flash_fwd_kernel_traitsILi128ELi128ELi32ELi4ELb0ELb0EN7cutlass6half_tE19Flash_kernel_traitsILi128ELi128ELi32ELi4ES3_EELb0ELb0ELb0ELb0ELb1ELb1ELb0ELb0EEEvNS_16Flash_fwd_paramsE,"",@"SHT_CUDA_INFO"
	.sectionflags	@""
	.align	4


	//----- nvinfo : EIATTR_CUDA_API_VERSION
	.align		4
        /*0000*/ 	.byte	0x04, 0x37
        /*0002*/ 	.short	(.L_526 - .L_525)
.L_525:
        /*0004*/ 	.word	0x00000082


	//----- nvinfo : EIATTR_KPARAM_INFO
	.align		4
.L_526:
        /*0008*/ 	.byte	0x04, 0x17
        /*000a*/ 	.short	(.L_528 - .L_527)
.L_527:
        /*000c*/ 	.word	0x00000000
        /*0010*/ 	.short	0x0000
        /*0012*/ 	.short	0x0000
        /*0014*/ 	.byte	0x00, 0xf0, 0x41, 0x07


	//----- nvinfo : EIATTR_SPARSE_MMA_MASK
	.align		4
.L_528:
        /*0018*/ 	.byte	0x03, 0x50
        /*001a*/ 	.short	0x0000


	//----- nvinfo : EIATTR_MAXREG_COUNT
	.align		4
        /*001c*/ 	.byte	0x03, 0x1b
        /*001e*/ 	.short	0x00ff


	//----- nvinfo : EIATTR_NUM_BARRIERS
	.align		4
        /*0020*/ 	.byte	0x02, 0x4c
        /*0022*/ 	.byte	0x01
	.zero		1


	//----- nvinfo : EIATTR_MERCURY_ISA_VERSION
	.align		4
        /*0024*/ 	.byte	0x03, 0x5f
        /*0026*/ 	.short	0x0101


	//----- nvinfo : EIATTR_COOP_GROUP_MASK_REGIDS
	.align		4
        /*0028*/ 	.byte	0x04, 0x29
        /*002a*/ 	.short	(.L_530 - .L_529)


	//   ....[0]....
.L_529:
        /*002c*/ 	.word	0xffffffff


	//   ....[1]....
        /*0030*/ 	.word	0xffffffff


	//   ....[2]....
        /*0034*/ 	.word	0xffffffff


	//   ....[3]....
        /*0038*/ 	.word	0xffffffff


	//   ....[4]....
        /*003c*/ 	.word	0xffffffff


	//   ....[5]....
        /*0040*/ 	.word	0xffffffff


	//   ....[6]....
        /*0044*/ 	.word	0xffffffff


	//   ....[7]....
        /*0048*/ 	.word	0xffffffff


	//   ....[8]....
        /*004c*/ 	.word	0xffffffff


	//   ....[9]....
        /*0050*/ 	.word	0xffffffff


	//   ....[10]....
        /*0054*/ 	.word	0xffffffff


	//   ....[11]....
        /*0058*/ 	.word	0xffffffff


	//   ....[12]....
        /*005c*/ 	.word	0xffffffff


	//   ....[13]....
        /*0060*/ 	.word	0xffffffff


	//   ....[14]....
        /*0064*/ 	.word	0xffffffff


	//   ....[15]....
        /*0068*/ 	.word	0xffffffff


	//   ....[16]....
        /*006c*/ 	.word	0xffffffff


	//   ....[17]....
        /*0070*/ 	.word	0xffffffff


	//   ....[18]....
        /*0074*/ 	.word	0xffffffff


	//   ....[19]....
        /*0078*/ 	.word	0xffffffff


	//   ....[20]....
        /*007c*/ 	.word	0xffffffff


	//   ....[21]....
        /*0080*/ 	.word	0xffffffff


	//   ....[22]....
        /*0084*/ 	.word	0xffffffff


	//   ....[23]....
        /*0088*/ 	.word	0xffffffff


	//----- nvinfo : EIATTR_COOP_GROUP_INSTR_OFFSETS
	.align		4
.L_530:
        /*008c*/ 	.byte	0x04, 0x28
        /*008e*/ 	.short	(.L_532 - .L_531)


	//   ....[0]....
.L_531:
        /*0090*/ 	.word	0x000018c0


	//   ....[1]....
        /*0094*/ 	.word	0x000018f0


	//   ....[2]....
        /*0098*/ 	.word	0x00001980


	//   ....[3]....
        /*009c*/ 	.word	0x000019a0


	//   ....[4]....
        /*00a0*/ 	.word	0x000019c0


	//   ....[5]....
        /*00a4*/ 	.word	0x00001a60


	//   ....[6]....
        /*00a8*/ 	.word	0x00001b20


	//   ....[7]....
        /*00ac*/ 	.word	0x00001bb0


	//   ....[8]....
        /*00b0*/ 	.word	0x00003300


	//   ....[9]....
        /*00b4*/ 	.word	0x00003380


	//   ....[10]....
        /*00b8*/ 	.word	0x000033b0


	//   ....[11]....
        /*00bc*/ 	.word	0x000033e0


	//   ....[12]....
        /*00c0*/ 	.word	0x00003420


	//   ....[13]....
        /*00c4*/ 	.word	0x00003440


	//   ....[14]....
        /*00c8*/ 	.word	0x00003450


	//   ....[15]....
        /*00cc*/ 	.word	0x00003470


	//   ....[16]....
        /*00d0*/ 	.word	0x00004a80


	//   ....[17]....
        /*00d4*/ 	.word	0x00004ac0


	//   ....[18]....
        /*00d8*/ 	.word	0x00004ad0


	//   ....[19]....
        /*00dc*/ 	.word	0x00004b10


	//   ....[20]....
        /*00e0*/ 	.word	0x00004b40


	//   ....[21]....
        /*00e4*/ 	.word	0x00004b60


	//   ....[22]....
        /*00e8*/ 	.word	0x00004b70


	//   ....[23]....
        /*00ec*/ 	.word	0x00004bd0


	//----- nvinfo : EIATTR_EXIT_INSTR_OFFSETS
	.align		4
.L_532:
        /*00f0*/ 	.byte	0x04, 0x1c
        /*00f2*/ 	.short	(.L_534 - .L_533)


	//   ....[0]....
.L_533:
        /*00f4*/ 	.word	0x00000140


	//   ....[1]....
        /*00f8*/ 	.word	0x00006990


	//----- nvinfo : EIATTR_CRS_STACK_SIZE
	.align		4
.L_534:
        /*00fc*/ 	.byte	0x04, 0x1e
        /*00fe*/ 	.short	(.L_536 - .L_535)
.L_535:
        /*0100*/ 	.word	0x00000000


	//----- nvinfo : EIATTR_CBANK_PARAM_SIZE
	.align		4
.L_536:
        /*0104*/ 	.byte	0x03, 0x19
        /*0106*/ 	.short	0x01d0


	//----- nvinfo : EIATTR_PARAM_CBANK
	.align		4
        /*0108*/ 	.byte	0x04, 0x0a
        /*010a*/ 	.short	(.L_538 - .L_537)
	.align		4
.L_537:
        /*010c*/ 	.word	index@(.nv.constant0._ZN5flash16flash_fwd_kernelI23Flash_fwd_kernel_traitsILi128ELi128ELi32ELi4ELb0ELb0EN7cutlass6half_tE19Flash_kernel_traitsILi128ELi128ELi32ELi4ES3_EELb0ELb0ELb0ELb0ELb1ELb1ELb0ELb0EEEvNS_16Flash_fwd_paramsE)
        /*0110*/ 	.short	0x0210
        /*0112*/ 	.short	0x01d0


	//----- nvinfo : EIATTR_SW_WAR
	.align		4
.L_538:
        /*0114*/ 	.byte	0x04, 0x36
        /*0116*/ 	.short	(.L_540 - .L_539)
.L_539:
        /*0118*/ 	.word	0x00000008
.L_540:


//--------------------- .nv.info._ZN5flash16flash_fwd_kernelI23Flash_fwd_kernel_traitsILi128ELi128ELi32ELi4ELb0ELb0EN7cutlass6half_tE19Flash_kernel_traitsILi128ELi128ELi32ELi4ES3_EELb0ELb0ELb0ELb0ELb0ELb0ELb0ELb0EEEvNS_16Flash_fwd_paramsE --------------------------
	.section	.nv.info._ZN5flash16flash_fwd_kernelI23Flash_fwd_kernel_traitsILi128ELi128ELi32ELi4ELb0ELb0EN7cutlass6half_tE19Flash_kernel_traitsILi128ELi128ELi32ELi4ES3_EELb0ELb0ELb0ELb0ELb0ELb0ELb0ELb0EEEvNS_16Flash_fwd_paramsE,"",@"SHT_CUDA_INFO"
	.sectionflags	@""
	.align	4


	//----- nvinfo : EIATTR_CUDA_API_VERSION
	.align		4
        /*0000*/ 	.byte	0x04, 0x37
        /*0002*/ 	.short	(.L_542 - .L_541)
.L_541:
        /*0004*/ 	.word	0x00000082


	//----- nvinfo : EIATTR_KPARAM_INFO
	.align		4
.L_542:
        /*0008*/ 	.byte	0x04, 0x17
        /*000a*/ 	.short	(.L_544 - .L_543)
.L_543:
        /*000c*/ 	.word	0x00000000
        /*0010*/ 	.short	0x0000
        /*0012*/ 	.short	0x0000
        /*0014*/ 	.byte	0x00, 0xf0, 0x41, 0x07


	//----- nvinfo : EIATTR_SPARSE_MMA_MASK
	.align		4
.L_544:
        /*0018*/ 	.byte	0x03, 0x50
        /*001a*/ 	.short	0x0000


	//----- nvinfo : EIATTR_MAXREG_COUNT
	.align		4
        /*001c*/ 	.byte	0x03, 0x1b
        /*001e*/ 	.short	0x00ff


	//----- nvinfo : EIATTR_NUM_BARRIERS
	.align		4
        /*0020*/ 	.byte	0x02, 0x4c
        /*0022*/ 	.byte	0x01
	.zero		1


	//----- nvinfo : EIATTR_ANNOTATIONS
	.align		4
        /*0024*/ 	.byte	0x04, 0x55
        /*0026*/ 	.short	(.L_546 - .L_545)


	//   ....[0]....
.L_545:
        /*0028*/ 	.word	0x00000001
        /*002c*/ 	.byte	0x10, 0x02, 0x00, 0x00, 0x01, 0x00, 0x00, 0x00, 0x50, 0x04, 0x00, 0x00, 0x01, 0x00, 0x00, 0x00
        /*003c*/ 	.byte	0xa0, 0x0c, 0x00, 0x00, 0x01, 0x00, 0x00, 0x00, 0xc0, 0x0c, 0x00, 0x00, 0x01, 0x00, 0x00, 0x00
        /*004c*/ 	.byte	0xa0, 0x22, 0x00, 0x00, 0x01, 0x00, 0x00, 0x00, 0xe0, 0x2a, 0x00, 0x00, 0x01, 0x00, 0x00, 0x00
        /*005c*/ 	.byte	0x90, 0x45, 0x00, 0x00, 0x01, 0x00, 0x00, 0x00, 0x60, 0x48, 0x00, 0x00, 0x01, 0x00, 0x00, 0x00
        /*006c*/ 	.byte	0x90, 0x48, 0x00, 0x00, 0x01, 0x00, 0x00, 0x00, 0x70, 0x6a, 0x00, 0x00, 0x01, 0x00, 0x00, 0x00
        /*007c*/ 	.byte	0x20, 0x72, 0x00, 0x00, 0x01, 0x00, 0x00, 0x00, 0x70, 0x84, 0x00, 0x00, 0x01, 0x00, 0x00, 0x00
        /*008c*/ 	.byte	0x10, 0x93, 0x00, 0x00, 0x01, 0x00, 0x00, 0x00, 0xa0, 0x9b, 0x00, 0x00


	//----- nvinfo : EIATTR_MERCURY_ISA_VERSION
	.align		4
.L_546:
        /*0098*/ 	.byte	0x03, 0x5f
        /*009a*/ 	.short	0x0101


	//----- nvinfo : EIATTR_COOP_GROUP_MASK_REGIDS
	.align		4
        /*009c*/ 	.byte	0x04, 0x29
        /*009e*/ 	.short	(.L_548 - .L_547)


	//   ....[0]....
.L_547:
        /*00a0*/ 	.word	0xffffffff


	//   ....[1]....
        /*00a4*/ 	.word	0xffffffff


	//   ....[2]....
        /*00a8*/ 	.word	0xffffffff


	//   ....[3]....
        /*00ac*/ 	.word	0xffffffff


	//   ....[4]....
        /*00b0*/ 	.word	0xffffffff


	//   ....[5]....
        /*00b4*/ 	.word	0xffffffff


	//   ....[6]....
        /*00b8*/ 	.word	0xffffffff


	//   ....[7]....
        /*00bc*/ 	.word	0xffffffff


	//   ....[8]....
        /*00c0*/ 	.word	0xffffffff


	//   ....[9]....
        /*00c4*/ 	.word	0xffffffff


	//   ....[10]....
        /*00c8*/ 	.word	0xffffffff


	//   ....[11]....
        /*00cc*/ 	.word	0xffffffff


	//   ....[12]....
        /*00d0*/ 	.word	0xffffffff


	//   ....[13]....
        /*00d4*/ 	.word	0xffffffff


	//   ....[14]....
        /*00d8*/ 	.word	0xffffffff


	//   ....[15]....
        /*00dc*/ 	.word	0xffffffff


	//   ....[16]....
        /*00e0*/ 	.word	0xffffffff


	//   ....[17]....
        /*00e4*/ 	.word	0xffffffff


	//   ....[18]....
        /*00e8*/ 	.word	0xffffffff


	//   ....[19]....
        /*00ec*/ 	.word	0xffffffff


	//   ....[20]....
        /*00f0*/ 	.word	0xffffffff


	//   ....[21]....
        /*00f4*/ 	.word	0xffffffff


	//   ....[22]....
        /*00f8*/ 	.word	0xffffffff


	//   ....[23]....
        /*00fc*/ 	.word	0xffffffff


	//----- nvinfo : EIATTR_COOP_GROUP_INSTR_OFFSETS
	.align		4
.L_548:
        /*0100*/ 	.byte	0x04, 0x28
        /*0102*/ 	.short	(.L_550 - .L_549)


	//   ....[0]....
.L_549:
        /*0104*/ 	.word	0x00003600


	//   ....[1]....
        /*0108*/ 	.word	0x00003620


	//   ....[2]....
        /*010c*/ 	.word	0x000036c0


	//   ....[3]....
        /*0110*/ 	.word	0x000036e0


	//   ....[4]....
        /*0114*/ 	.word	0x000037e0


	//   ....[5]....
        /*0118*/ 	.word	0x000038f0


	//   ....[6]....
        /*011c*/ 	.word	0x000039f0


	//   ....[7]....
        /*0120*/ 	.word	0x00003bc0


	//   ....[8]....
        /*0124*/ 	.word	0x000052f0


	//   ....[9]....
        /*0128*/ 	.word	0x00005370


	//   ....[10]....
        /*012c*/ 	.word	0x000053a0


	//   ....[11]....
        /*0130*/ 	.word	0x000053d0


	//   ....[12]....
        /*0134*/ 	.word	0x00005410


	//   ....[13]....
        /*0138*/ 	.word	0x00005430


	//   ....[14]....
        /*013c*/ 	.word	0x00005440


	//   ....[15]....
        /*0140*/ 	.word	0x00005460


	//   ....[16]....
        /*0144*/ 	.word	0x00006aa0


	//   ....[17]....
        /*0148*/ 	.word	0x00006ab0


	//   ....[18]....
        /*014c*/ 	.word	0x00006ad0


	//   ....[19]....
        /*0150*/ 	.word	0x00006b00


	//   ....[20]....
        /*0154*/ 	.word	0x00006b20


	//   ....[21]....
        /*0158*/ 	.word	0x00006b30


	//   ....[22]....
        /*015c*/ 	.word	0x00006b60


	//   ....[23]....
        /*0160*/ 	.word	0x00006ba0


	//----- nvinfo : EIATTR_EXIT_INSTR_OFFSETS
	.align		4
.L_550:
        /*0164*/ 	.byte	0x04, 0x1c
        /*0166*/ 	.short	(.L_552 - .L_551)


	//   ....[0]....
.L_551:
        /*0168*/ 	.word	0x00000330


	//   ....[1]....
        /*016c*/ 	.word	0x000091d0


	//   ....[2]....
        /*0170*/ 	.word	0x000092e0


	//   ....[3]....
        /*0174*/ 	.word	0x00009300


	//   ....[4]....
        /*0178*/ 	.word	0x0000a720


	//   ....[5]....
        /*017c*/ 	.word	0x0000a7b0


	//----- nvinfo : EIATTR_CRS_STACK_SIZE
	.align		4
.L_552:
        /*0180*/ 	.byte	0x04, 0x1e
        /*0182*/ 	.short	(.L_554 - .L_553)
.L_553:
        /*0184*/ 	.word	0x00000000


	//----- nvinfo : EIATTR_CBANK_PARAM_SIZE
	.align		4
.L_554:
        /*0188*/ 	.byte	0x03, 0x19
        /*018a*/ 	.short	0x01d0


	//----- nvinfo : EIATTR_PARAM_CBANK
	.align		4
        /*018c*/ 	.byte	0x04, 0x0a
        /*018e*/ 	.short	(.L_556 - .L_555)
	.align		4
.L_555:
        /*0190*/ 	.word	index@(.nv.constant0._ZN5flash16flash_fwd_kernelI23Flash_fwd_kernel_traitsILi128ELi128ELi32ELi4ELb0ELb0EN7cutlass6half_tE19Flash_kernel_traitsILi128ELi128ELi32ELi4ES3_EELb0ELb0ELb0ELb0ELb0ELb0ELb0ELb0EEEvNS_16Flash_fwd_paramsE)
        /*0194*/ 	.short	0x0210
        /*0196*/ 	.short	0x01d0


	//----- nvinfo : EIATTR_SW_WAR
	.align		4
.L_556:
        /*0198*/ 	.byte	0x04, 0x36
        /*019a*/ 	.short	(.L_558 - .L_557)
.L_557:
        /*019c*/ 	.word	0x00000008
.L_558:


//--------------------- .nv.info._ZN5flash16flash_fwd_kernelI23Flash_fwd_kernel_traitsILi128ELi128ELi32ELi4ELb0ELb0EN7cutlass6half_tE19Flash_kernel_traitsILi128ELi128ELi32ELi4ES3_EELb0ELb0ELb0ELb1ELb0ELb0ELb0ELb0EEEvNS_16Flash_fwd_paramsE --------------------------
	.section	.nv.info._ZN5flash16flash_fwd_kernelI23Flash_fwd_kernel_traitsILi128ELi128ELi32ELi4ELb0ELb0EN7cutlass6half_tE19Flash_kernel_traitsILi128ELi128ELi32ELi4ES3_EELb0ELb0ELb0ELb1ELb0ELb0ELb0ELb0EEEvNS_16Flash_fwd_paramsE,"",@"SHT_CUDA_INFO"
	.sectionflags	@""
	.align	4


	//----- nvinfo : EIATTR_CUDA_API_VERSION
	.align		4
        /*0000*/ 	.byte	0x04, 0x37
        /*0002*/ 	.short	(.L_560 - .L_559)
.L_559:
        /*0004*/ 	.word	0x00000082


	//----- nvinfo : EIATTR_KPARAM_INFO
	.align		4
.L_560:
        /*0008*/ 	.byte	0x04, 0x17
        /*000a*/ 	.short	(.L_562 - .L_561)
.L_561:
        /*000c*/ 	.word	0x00000000
        /*0010*/ 	.short	0x0000
        /*0012*/ 	.short	0x0000
        /*0014*/ 	.byte	0x00, 0xf0, 0x41, 0x07


	//----- nvinfo : EIATTR_SPARSE_MMA_MASK
	.align		4
.L_562:
        /*0018*/ 	.byte	0x03, 0x50
        /*001a*/ 	.short	0x0000


	//----- nvinfo : EIATTR_MAXREG_COUNT
	.align		4
        /*001c*/ 	.byte	0x03, 0x1b
        /*001e*/ 	.short	0x00ff


	//----- nvinfo : EIATTR_NUM_BARRIERS
	.align		4
        /*0020*/ 	.byte	0x02, 0x4c
        /*0022*/ 	.byte	0x01
	.zero		1


	//----- nvinfo : EIATTR_ANNOTATIONS
	.align		4
        /*0024*/ 	.byte	0x04, 0x55
        /*0026*/ 	.short	(.L_564 - .L_563)


	//   ....[0]....
.L_563:
        /* <DEDUP_REMOVED lines=8> */


	//----- nvinfo : EIATTR_MERCURY_ISA_VERSION
	.align		4
.L_564:
        /*0098*/ 	.byte	0x03, 0x5f
        /*009a*/ 	.short	0x0101


	//----- nvinfo : EIATTR_COOP_GROUP_MASK_REGIDS
	.align		4
        /*009c*/ 	.byte	0x04, 0x29
        /*009e*/ 	.short	(.L_566 - .L_565)


	//   ....[0]....
.L_565:
        /*00a0*/ 	.word	0xffffffff


	//   ....[1]....
        /*00a4*/ 	.word	0xffffffff


	//   ....[2]....
        /*00a8*/ 	.word	0xffffffff


	//   ....[3]....
        /*00ac*/ 	.word	0xffffffff


	//   ....[4]....
        /*00b0*/ 	.word	0xffffffff


	//   ....[5]....
        /*00b4*/ 	.word	0xffffffff


	//   ....[6]....
        /*00b8*/ 	.word	0xffffffff


	//   ....[7]....
        /*00bc*/ 	.word	0xffffffff


	//   ....[8]....
        /*00c0*/ 	.word	0xffffffff


	//   ....[9]....
        /*00c4*/ 	.word	0xffffffff


	//   ....[10]....
        /*00c8*/ 	.word	0xffffffff


	//   ....[11]....
        /*00cc*/ 	.word	0xffffffff


	//   ....[12]....
        /*00d0*/ 	.word	0xffffffff


	//   ....[13]....
        /*00d4*/ 	.word	0xffffffff


	//   ....[14]....
        /*00d8*/ 	.word	0xffffffff


	//   ....[15]....
        /*00dc*/ 	.word	0xffffffff


	//   ....[16]....
        /*00e0*/ 	.word	0xffffffff


	//   ....[17]....
        /*00e4*/ 	.word	0xffffffff


	//   ....[18]....
        /*00e8*/ 	.word	0xffffffff


	//   ....[19]....
        /*00ec*/ 	.word	0xffffffff


	//   ....[20]....
        /*00f0*/ 	.word	0xffffffff


	//   ....[21]....
        /*00f4*/ 	.word	0xffffffff


	//   ....[22]....
        /*00f8*/ 	.word	0xffffffff


	//   ....[23]....
        /*00fc*/ 	.word	0xffffffff


	//----- nvinfo : EIATTR_COOP_GROUP_INSTR_OFFSETS
	.align		4
.L_566:
        /*0100*/ 	.byte	0x04, 0x28
        /*0102*/ 	.short	(.L_568 - .L_567)


	//   ....[0]....
.L_567:
        /*0104*/ 	.word	0x00004130


	//   ....[1]....
        /*0108*/ 	.word	0x00004150


	//   ....[2]....
        /*010c*/ 	.word	0x000041f0


	//   ....[3]....
        /*0110*/ 	.word	0x00004210


	//   ....[4]....
        /*0114*/ 	.word	0x00004310


	//   ....[5]....
        /*0118*/ 	.word	0x00004430


	//   ....[6]....
        /*011c*/ 	.word	0x00004560


	//   ....[7]....
        /*0120*/ 	.word	0x00004710


	//   ....[8]....
        /*0124*/ 	.word	0x00006550


	//   ....[9]....
        /*0128*/ 	.word	0x000065b0


	//   ....[10]....
        /*012c*/ 	.word	0x00006630


	//   ....[11]....
        /*0130*/ 	.word	0x00006640


	//   ....[12]....
        /*0134*/ 	.word	0x00006680


	//   ....[13]....
        /*0138*/ 	.word	0x00006690


	//   ....[14]....
        /*013c*/ 	.word	0x000066d0


	//   ....[15]....
        /*0140*/ 	.word	0x000066e0


	//   ....[16]....
        /*0144*/ 	.word	0x00007d40


	//   ....[17]....
        /*0148*/ 	.word	0x00007d50


	//   ....[18]....
        /*014c*/ 	.word	0x00007d60


	//   ....[19]....
        /*0150*/ 	.word	0x00007d70


	//   ....[20]....
        /*0154*/ 	.word	0x00007dd0


	//   ....[21]....
        /*0158*/ 	.word	0x00007df0


	//   ....[22]....
        /*015c*/ 	.word	0x00007e10


	//   ....[23]....
        /*0160*/ 	.word	0x00007e20


	//----- nvinfo : EIATTR_EXIT_INSTR_OFFSETS
	.align		4
.L_568:
        /*0164*/ 	.byte	0x04, 0x1c
        /*0166*/ 	.short	(.L_570 - .L_569)


	//   ....[0]....
.L_569:
        /*0168*/ 	.word	0x00000330


	//   ....[1]....
        /*016c*/ 	.word	0x0000a4e0


	//   ....[2]....
        /*0170*/ 	.word	0x0000a5f0


	//   ....[3]....
        /*0174*/ 	.word	0x0000a610


	//   ....[4]....
        /*0178*/ 	.word	0x0000ba30


	//   ....[5]....
        /*017c*/ 	.word	0x0000bac0


	//----- nvinfo : EIATTR_CRS_STACK_SIZE
	.align		4
.L_570:
        /*0180*/ 	.byte	0x04, 0x1e
        /*0182*/ 	.short	(.L_572 - .L_571)
.L_571:
        /*0184*/ 	.word	0x00000000


	//----- nvinfo : EIATTR_CBANK_PARAM_SIZE
	.align		4
.L_572:
        /*0188*/ 	.byte	0x03, 0x19
        /*018a*/ 	.short	0x01d0


	//----- nvinfo : EIATTR_PARAM_CBANK
	.align		4
        /*018c*/ 	.byte	0x04, 0x0a
        /*018e*/ 	.short	(.L_574 - .L_573)
	.align		4
.L_573:
        /*0190*/ 	.word	index@(.nv.constant0._ZN5flash16flash_fwd_kernelI23Flash_fwd_kernel_traitsILi128ELi128ELi32ELi4ELb0ELb0EN7cutlass6half_tE19Flash_kernel_traitsILi128ELi128ELi32ELi4ES3_EELb0ELb0ELb0ELb1ELb0ELb0ELb0ELb0EEEvNS_16Flash_fwd_paramsE)
        /*0194*/ 	.short	0x0210
        /*0196*/ 	.short	0x01d0


	//----- nvinfo : EIATTR_SW_WAR
	.align		4
.L_574:
        /*0198*/ 	.byte	0x04, 0x36
        /*019a*/ 	.short	(.L_576 - .L_575)
.L_575:
        /*019c*/ 	.word	0x00000008
.L_576:


//--------------------- .nv.info._ZN5flash16flash_fwd_kernelI23Flash_fwd_kernel_traitsILi128ELi128ELi32ELi4ELb0ELb0EN7cutlass6half_tE19Flash_kernel_traitsILi128ELi128ELi32ELi4ES3_EELb0ELb0ELb1ELb0ELb0ELb1ELb0ELb0EEEvNS_16Flash_fwd_paramsE --------------------------
	.section	.nv.info._ZN5flash16flash_fwd_kernelI23Flash_fwd_kernel_traitsILi128ELi128ELi32ELi4ELb0ELb0EN7cutlass6half_tE19Flash_kernel_traitsILi128ELi128ELi32ELi4ES3_EELb0ELb0ELb1ELb0ELb0ELb1ELb0ELb0EEEvNS_16Flash_fwd_paramsE,"",@"SHT_CUDA_INFO"
	.sectionflags	@""
	.align	4


	//----- nvinfo : EIATTR_CUDA_API_VERSION
	.align		4
        /*0000*/ 	.byte	0x04, 0x37
        /*0002*/ 	.short	(.L_578 - .L_577)
.L_577:
        /*0004*/ 	.word	0x00000082


	//----- nvinfo : EIATTR_KPARAM_INFO
	.align		4
.L_578:
        /*0008*/ 	.byte	0x04, 0x17
        /*000a*/ 	.short	(.L_580 - .L_579)
.L_579:
        /*000c*/ 	.word	0x00000000
        /*0010*/ 	.short	0x0000
        /*0012*/ 	.short	0x0000
        /*0014*/ 	.byte	0x00, 0xf0, 0x41, 0x07


	//----- nvinfo : EIATTR_SPARSE_MMA_MASK
	.align		4
.L_580:
        /*0018*/ 	.byte	0x03, 0x50
        /*001a*/ 	.short	0x0000


	//----- nvinfo : EIATTR_MAXREG_COUNT
	.align		4
        /*001c*/ 	.byte	0x03, 0x1b
        /*001e*/ 	.short	0x00ff


	//----- nvinfo : EIATTR_NUM_BARRIERS
	.align		4
        /*0020*/ 	.byte	0x02, 0x4c
        /*0022*/ 	.byte	0x01
	.zero		1


	//----- nvinfo : EIATTR_ANNOTATIONS
	.align		4
        /*0024*/ 	.byte	0x04, 0x55
        /*0026*/ 	.short	(.L_582 - .L_581)


	//   ....[0]....
.L_581:
        /* <DEDUP_REMOVED lines=26> */


	//----- nvinfo : EIATTR_MERCURY_ISA_VERSION
	.align		4
.L_582:
        /*01b8*/ 	.byte	0x03, 0x5f
        /*01ba*/ 	.short	0x0101


	//----- nvinfo : EIATTR_COOP_GROUP_MASK_REGIDS
	.align		4
        /*01bc*/ 	.byte	0x04, 0x29
        /*01be*/ 	.short	(.L_584 - .L_583)


	//   ....[0]....
.L_583:
        /*01c0*/ 	.word	0xffffffff


	//   ....[1]....
        /*01c4*/ 	.word	0xffffffff


	//   ....[2]....
        /*01c8*/ 	.word	0xffffffff


	//   ....[3]....
        /*01cc*/ 	.word	0xffffffff


	//   ....[4]....
        /*01d0*/ 	.word	0xffffffff


	//   ....[5]....
        /*01d4*/ 	.word	0xffffffff


	//   ....[6]....
        /*01d8*/ 	.word	0xffffffff


	//   ....[7]....
        /*01dc*/ 	.word	0xffffffff


	//   ....[8]....
        /*01e0*/ 	.word	0xffffffff


	//   ....[9]....
        /*01e4*/ 	.word	0xffffffff


	//   ....[10]....
        /*01e8*/ 	.word	0xffffffff


	//   ....[11]....
        /*01ec*/ 	.word	0xffffffff


	//   ....[12]....
        /*01f0*/ 	.word	0xffffffff


	//   ....[13]....
        /*01f4*/ 	.word	0xffffffff


	//   ....[14]....
        /*01f8*/ 	.word	0xffffffff


	//   ....[15]....
        /*01fc*/ 	.word	0xffffffff


	//   ....[16]....
        /*0200*/ 	.word	0xffffffff


	//   ....[17]....
        /*0204*/ 	.word	0xffffffff


	//   ....[18]....
        /*0208*/ 	.word	0xffffffff


	//   ....[19]....
        /*020c*/ 	.word	0xffffffff


	//   ....[20]....
        /*0210*/ 	.word	0xffffffff


	//   ....[21]....
        /*0214*/ 	.word	0xffffffff


	//   ....[22]....
        /*0218*/ 	.word	0xffffffff


	//   ....[23]....
        /*021c*/ 	.word	0xffffffff


	//   ....[24]....
        /*0220*/ 	.word	0xffffffff


	//   ....[25]....
        /*0224*/ 	.word	0xffffffff


	//   ....[26]....
        /*0228*/ 	.word	0xffffffff


	//   ....[27]....
        /*022c*/ 	.word	0xffffffff


	//   ....[28]....
        /*0230*/ 	.word	0xffffffff


	//   ....[29]....
        /*0234*/ 	.word	0xffffffff


	//   ....[30]....
        /*0238*/ 	.word	0xffffffff


	//   ....[31]....
        /*023c*/ 	.word	0xffffffff


	//   ....[32]....
        /*0240*/ 	.word	0xffffffff


	//   ....[33]....
        /*0244*/ 	.word	0xffffffff


	//   ....[34]....
        /*0248*/ 	.word	0xffffffff


	//   ....[35]....
        /*024c*/ 	.word	0xffffffff


	//   ....[36]....
        /*0250*/ 	.word	0xffffffff


	//   ....[37]....
        /*0254*/ 	.word	0xffffffff


	//   ....[38]....
        /*0258*/ 	.word	0xffffffff


	//   ....[39]....
        /*025c*/ 	.word	0xffffffff


	//   ....[40]....
        /*0260*/ 	.word	0xffffffff


	//   ....[41]....
        /*0264*/ 	.word	0xffffffff


	//   ....[42]....
        /*0268*/ 	.word	0xffffffff


	//   ....[43]....
        /*026c*/ 	.word	0xffffffff


	//   ....[44]....
        /*0270*/ 	.word	0xffffffff


	//   ....[45]....
        /*0274*/ 	.word	0xffffffff


	//   ....[46]....
        /*0278*/ 	.word	0xffffffff


	//   ....[47]....
        /*027c*/ 	.word	0xffffffff


	//   ....[48]....
        /*0280*/ 	.word	0xffffffff


	//   ....[49]....
        /*0284*/ 	.word	0xffffffff


	//   ....[50]....
        /*0288*/ 	.word	0xffffffff


	//   ....[51]....
        /*028c*/ 	.word	0xffffffff


	//   ....[52]....
        /*0290*/ 	.word	0xffffffff


	//   ....[53]....
        /*0294*/ 	.word	0xffffffff


	//   ....[54]....
        /*0298*/ 	.word	0xffffffff


	//   ....[55]....
        /*029c*/ 	.word	0xffffffff


	//----- nvinfo : EIATTR_COOP_GROUP_INSTR_OFFSETS
	.align		4
.L_584:
        /*02a0*/ 	.byte	0x04, 0x28
        /*02a2*/ 	.short	(.L_586 - .L_585)


	//   ....[0]....
.L_585:
        /*02a4*/ 	.word	0x00003ed0


	//   ....[1]....
        /*02a8*/ 	.word	0x00004050


	//   ....[2]....
        /*02ac*/ 	.word	0x00004090


	//   ....[3]....
        /*02b0*/ 	.word	0x000041a0


	//   ....[4]....
        /*02b4*/ 	.word	0x00004430


	//   ....[5]....
        /*02b8*/ 	.word	0x00004700


	//   ....[6]....
        /*02bc*/ 	.word	0x000047d0


	//   ....[7]....
        /*02c0*/ 	.word	0x000048d0


	//   ....[8]....
        /*02c4*/ 	.word	0x00006080


	//   ....[9]....
        /*02c8*/ 	.word	0x00006270


	//   ....[10]....
        /*02cc*/ 	.word	0x00006390


	//   ....[11]....
        /*02d0*/ 	.word	0x00006480


	//   ....[12]....
        /*02d4*/ 	.word	0x00006540


	//   ....[13]....
        /*02d8*/ 	.word	0x00006570


	//   ....[14]....
        /*02dc*/ 	.word	0x00006630


	//   ....[15]....
        /*02e0*/ 	.word	0x00006670


	//   ....[16]....
        /*02e4*/ 	.word	0x00008a40


	//   ....[17]....
        /*02e8*/ 	.word	0x00008c00


	//   ....[18]....
        /*02ec*/ 	.word	0x00008d40


	//   ....[19]....
        /*02f0*/ 	.word	0x00008ec0


	//   ....[20]....
        /*02f4*/ 	.word	0x00008f20


	//   ....[21]....
        /*02f8*/ 	.word	0x00008f50


	//   ....[22]....
        /*02fc*/ 	.word	0x00008ff0


	//   ....[23]....
        /*0300*/ 	.word	0x00009030


	//   ....[24]....
        /*0304*/ 	.word	0x0000b5e0


	//   ....[25]....
        /*0308*/ 	.word	0x0000b7a0


	//   ....[26]....
        /*030c*/ 	.word	0x0000b8c0


	//   ....[27]....
        /*0310*/ 	.word	0x0000b9c0


	//   ....[28]....
        /*0314*/ 	.word	0x0000ba70


	//   ....[29]....
        /*0318*/ 	.word	0x0000baa0


	//   ....[30]....
        /*031c*/ 	.word	0x0000bb00


	//   ....[31]....
        /*0320*/ 	.word	0x0000bb80


	//   ....[32]....
        /*0324*/ 	.word	0x0000e100


	//   ....[33]....
        /*0328*/ 	.word	0x0000e2a0


	//   ....[34]....
        /*032c*/ 	.word	0x0000e350


	//   ....[35]....
        /*0330*/ 	.word	0x0000e4e0


	//   ....[36]....
        /*0334*/ 	.word	0x0000e550


	//   ....[37]....
        /*0338*/ 	.word	0x0000e580


	//   ....[38]....
        /*033c*/ 	.word	0x0000e5f0


	//   ....[39]....
        /*0340*/ 	.word	0x0000e630


	//   ....[40]....
        /*0344*/ 	.word	0x00010ba0


	//   ....[41]....
        /*0348*/ 	.word	0x00010e90


	//   ....[42]....
        /*034c*/ 	.word	0x00010f60


	//   ....[43]....
        /*0350*/ 	.word	0x00010f90


	//   ....[44]....
        /*0354*/ 	.word	0x00010fc0


	//   ....[45]....
        /*0358*/ 	.word	0x00011050


	//   ....[46]....
        /*035c*/ 	.word	0x00011080


	//   ....[47]....
        /*0360*/ 	.word	0x00011090


	//   ....[48]....
        /*0364*/ 	.word	0x00012860


	//   ....[49]....
        /*0368*/ 	.word	0x00012870


	//   ....[50]....
        /*036c*/ 	.word	0x00012880


	//   ....[51]....
        /*0370*/ 	.word	0x000128a0


	//   ....[52]....
        /*0374*/ 	.word	0x000128c0


	//   ....[53]....
        /*0378*/ 	.word	0x000128e0


	//   ....[54]....
        /*037c*/ 	.word	0x00012900


	//   ....[55]....
        /*0380*/ 	.word	0x00012930


	//----- nvinfo : EIATTR_EXIT_INSTR_OFFSETS
	.align		4
.L_586:
        /*0384*/ 	.byte	0x04, 0x1c
        /*0386*/ 	.short	(.L_588 - .L_587)


	//   ....[0]....
.L_587:
        /*0388*/ 	.word	0x000004b0


	//   ....[1]....
        /*038c*/ 	.word	0x000018c0


	//   ....[2]....
        /*0390*/ 	.word	0x00001950


	//   ....[3]....
        /*0394*/ 	.word	0x00014e50


	//   ....[4]....
        /*0398*/ 	.word	0x00014f40


	//----- nvinfo : EIATTR_CRS_STACK_SIZE
	.align		4
.L_588:
        /*039c*/ 	.byte	0x04, 0x1e
        /*039e*/ 	.short	(.L_590 - .L_589)
.L_589:
        /*03a0*/ 	.word	0x00000000


	//----- nvinfo : EIATTR_CBANK_PARAM_SIZE
	.align		4
.L_590:
        /*03a4*/ 	.byte	0x03, 0x19
        /*03a6*/ 	.short	0x01d0


	//----- nvinfo : EIATTR_PARAM_CBANK
	.align		4
        /*03a8*/ 	.byte	0x04, 0x0a
        /*03aa*/ 	.short	(.L_592 - .L_591)
	.align		4
.L_591:
        /*03ac*/ 	.word	index@(.nv.constant0._ZN5flash16flash_fwd_kernelI23Flash_fwd_kernel_traitsILi128ELi128ELi32ELi4ELb0ELb0EN7cutlass6half_tE19Flash_kernel_traitsILi128ELi128ELi32ELi4ES3_EELb0ELb0ELb1ELb0ELb0ELb1ELb0ELb0EEEvNS_16Flash_fwd_paramsE)
        /*03b0*/ 	.short	0x0210
        /*03b2*/ 	.short	0x01d0


	//----- nvinfo : EIATTR_SW_WAR
	.align		4
.L_592:
        /*03b4*/ 	.byte	0x04, 0x36
        /*03b6*/ 	.short	(.L_594 - .L_593)
.L_593:
        /*03b8*/ 	.word	0x00000008
.L_594:


//--------------------- .nv.info._ZN5flash16flash_fwd_kernelI23Flash_fwd_kernel_traitsILi128ELi128ELi32ELi4ELb0ELb0EN7cutlass6half_tE19Flash_kernel_traitsILi128ELi128ELi32ELi4ES3_EELb0ELb0ELb1ELb0ELb0ELb0ELb0ELb0EEEvNS_16Flash_fwd_paramsE --------------------------
	.section	.nv.info._ZN5flash16flash_fwd_kernelI23Flash_fwd_kernel_traitsILi128ELi128ELi32ELi4ELb0ELb0EN7cutlass6half_tE19Flash_kernel_traitsILi128ELi128ELi32ELi4ES3_EELb0ELb0ELb1ELb0ELb0ELb0ELb0ELb0EEEvNS_16Flash_fwd_paramsE,"",@"SHT_CUDA_INFO"
	.sectionflags	@""
	.align	4


	//----- nvinfo : EIATTR_CUDA_API_VERSION
	.align		4
        /*0000*/ 	.byte	0x04, 0x37
        /*0002*/ 	.short	(.L_596 - .L_595)
.L_595:
        /*0004*/ 	.word	0x00000082


	//----- nvinfo : EIATTR_KPARAM_INFO
	.align		4
.L_596:
        /*0008*/ 	.byte	0x04, 0x17
        /*000a*/ 	.short	(.L_598 - .L_597)
.L_597:
        /*000c*/ 	.word	0x00000000
        /*0010*/ 	.short	0x0000
        /*0012*/ 	.short	0x0000
        /*0014*/ 	.byte	0x00, 0xf0, 0x41, 0x07


	//----- nvinfo : EIATTR_SPARSE_MMA_MASK
	.align		4
.L_598:
        /*0018*/ 	.byte	0x03, 0x50
        /*001a*/ 	.short	0x0000


	//----- nvinfo : EIATTR_MAXREG_COUNT
	.align		4
        /*001c*/ 	.byte	0x03, 0x1b
        /*001e*/ 	.short	0x00ff


	//----- nvinfo : EIATTR_NUM_BARRIERS
	.align		4
        /*0020*/ 	.byte	0x02, 0x4c
        /*0022*/ 	.byte	0x01
	.zero		1


	//----- nvinfo : EIATTR_ANNOTATIONS
	.align		4
        /*0024*/ 	.byte	0x04, 0x55
        /*0026*/ 	.short	(.L_600 - .L_599)


	//   ....[0]....
.L_599:
        /* <DEDUP_REMOVED lines=34> */


	//----- nvinfo : EIATTR_MERCURY_ISA_VERSION
	.align		4
.L_600:
        /*0238*/ 	.byte	0x03, 0x5f
        /*023a*/ 	.short	0x0101


	//----- nvinfo : EIATTR_COOP_GROUP_MASK_REGIDS
	.align		4
        /*023c*/ 	.byte	0x04, 0x29
        /*023e*/ 	.short	(.L_602 - .L_601)


	//   ....[0]....
.L_601:
        /*0240*/ 	.word	0xffffffff


	//   ....[1]....
        /*0244*/ 	.word	0xffffffff


	//   ....[2]....
        /*0248*/ 	.word	0xffffffff


	//   ....[3]....
        /*024c*/ 	.word	0xffffffff


	//   ....[4]....
        /*0250*/ 	.word	0xffffffff


	//   ....[5]....
        /*0254*/ 	.word	0xffffffff


	//   ....[6]....
        /*0258*/ 	.word	0xffffffff


	//   ....[7]....
        /*025c*/ 	.word	0xffffffff


	//   ....[8]....
        /*0260*/ 	.word	0xffffffff


	//   ....[9]....
        /*0264*/ 	.word	0xffffffff


	//   ....[10]....
        /*0268*/ 	.word	0xffffffff


	//   ....[11]....
        /*026c*/ 	.word	0xffffffff


	//   ....[12]....
        /*0270*/ 	.word	0xffffffff


	//   ....[13]....
        /*0274*/ 	.word	0xffffffff


	//   ....[14]....
        /*0278*/ 	.word	0xffffffff


	//   ....[15]....
        /*027c*/ 	.word	0xffffffff


	//   ....[16]....
        /*0280*/ 	.word	0xffffffff


	//   ....[17]....
        /*0284*/ 	.word	0xffffffff


	//   ....[18]....
        /*0288*/ 	.word	0xffffffff


	//   ....[19]....
        /*028c*/ 	.word	0xffffffff


	//   ....[20]....
        /*0290*/ 	.word	0xffffffff


	//   ....[21]....
        /*0294*/ 	.word	0xffffffff


	//   ....[22]....
        /*0298*/ 	.word	0xffffffff


	//   ....[23]....
        /*029c*/ 	.word	0xffffffff


	//   ....[24]....
        /*02a0*/ 	.word	0xffffffff


	//   ....[25]....
        /*02a4*/ 	.word	0xffffffff


	//   ....[26]....
        /*02a8*/ 	.word	0xffffffff


	//   ....[27]....
        /*02ac*/ 	.word	0xffffffff


	//   ....[28]....
        /*02b0*/ 	.word	0xffffffff


	//   ....[29]....
        /*02b4*/ 	.word	0xffffffff


	//   ....[30]....
        /*02b8*/ 	.word	0xffffffff


	//   ....[31]....
        /*02bc*/ 	.word	0xffffffff


	//   ....[32]....
        /*02c0*/ 	.word	0xffffffff


	//   ....[33]....
        /*02c4*/ 	.word	0xffffffff


	//   ....[34]....
        /*02c8*/ 	.word	0xffffffff


	//   ....[35]....
        /*02cc*/ 	.word	0xffffffff


	//   ....[36]....
        /*02d0*/ 	.word	0xffffffff


	//   ....[37]....
        /*02d4*/ 	.word	0xffffffff


	//   ....[38]....
        /*02d8*/ 	.word	0xffffffff


	//   ....[39]....
        /*02dc*/ 	.word	0xffffffff


	//   ....[40]....
        /*02e0*/ 	.word	0xffffffff


	//   ....[41]....
        /*02e4*/ 	.word	0xffffffff


	//   ....[42]....
        /*02e8*/ 	.word	0xffffffff


	//   ....[43]....
        /*02ec*/ 	.word	0xffffffff


	//   ....[44]....
        /*02f0*/ 	.word	0xffffffff


	//   ....[45]....
        /*02f4*/ 	.word	0xffffffff


	//   ....[46]....
        /*02f8*/ 	.word	0xffffffff


	//   ....[47]....
        /*02fc*/ 	.word	0xffffffff


	//   ....[48]....
        /*0300*/ 	.word	0xffffffff


	//   ....[49]....
        /*0304*/ 	.word	0xffffffff


	//   ....[50]....
        /*0308*/ 	.word	0xffffffff


	//   ....[51]....
        /*030c*/ 	.word	0xffffffff


	//   ....[52]....
        /*0310*/ 	.word	0xffffffff


	//   ....[53]....
        /*0314*/ 	.word	0xffffffff


	//   ....[54]....
        /*0318*/ 	.word	0xffffffff


	//   ....[55]....
        /*031c*/ 	.word	0xffffffff


	//----- nvinfo : EIATTR_COOP_GROUP_INSTR_OFFSETS
	.align		4
.L_602:
        /*0320*/ 	.byte	0x04, 0x28
        /*0322*/ 	.short	(.L_604 - .L_603)


	//   ....[0]....
.L_603:
        /*0324*/ 	.word	0x00005220


	//   ....[1]....
        /*0328*/ 	.word	0x00005240


	//   ....[2]....
        /*032c*/ 	.word	0x000052e0


	//   ....[3]....
        /*0330*/ 	.word	0x00005300


	//   ....[4]....
        /*0334*/ 	.word	0x00005400


	//   ....[5]....
        /*0338*/ 	.word	0x00005520


	//   ....[6]....
        /*033c*/ 	.word	0x00005620


	//   ....[7]....
        /*0340*/ 	.word	0x000057f0


	//   ....[8]....
        /*0344*/ 	.word	0x00007540


	//   ....[9]....
        /*0348*/ 	.word	0x00007590


	//   ....[10]....
        /*034c*/ 	.word	0x00007620


	//   ....[11]....
        /*0350*/ 	.word	0x00007660


	//   ....[12]....
        /*0354*/ 	.word	0x00007670


	//   ....[13]....
        /*0358*/ 	.word	0x00007700


	//   ....[14]....
        /*035c*/ 	.word	0x00007750


	//   ....[15]....
        /*0360*/ 	.word	0x00007880


	//   ....[16]....
        /*0364*/ 	.word	0x00009f00


	//   ....[17]....
        /*0368*/ 	.word	0x0000a100


	//   ....[18]....
        /*036c*/ 	.word	0x0000a360


	//   ....[19]....
        /*0370*/ 	.word	0x0000a3c0


	//   ....[20]....
        /*0374*/ 	.word	0x0000a410


	//   ....[21]....
        /*0378*/ 	.word	0x0000a480


	//   ....[22]....
        /*037c*/ 	.word	0x0000a4b0


	//   ....[23]....
        /*0380*/ 	.word	0x0000a4e0


	//   ....[24]....
        /*0384*/ 	.word	0x0000ccf0


	//   ....[25]....
        /*0388*/ 	.word	0x0000cf20


	//   ....[26]....
        /*038c*/ 	.word	0x0000cf50


	//   ....[27]....
        /*0390*/ 	.word	0x0000d100


	//   ....[28]....
        /*0394*/ 	.word	0x0000d130


	//   ....[29]....
        /*0398*/ 	.word	0x0000d170


	//   ....[30]....
        /*039c*/ 	.word	0x0000d220


	//   ....[31]....
        /*03a0*/ 	.word	0x0000d340


	//   ....[32]....
        /*03a4*/ 	.word	0x0000faf0


	//   ....[33]....
        /*03a8*/ 	.word	0x0000fce0


	//   ....[34]....
        /*03ac*/ 	.word	0x0000fe70


	//   ....[35]....
        /*03b0*/ 	.word	0x0000ff20


	//   ....[36]....
        /*03b4*/ 	.word	0x0000ff80


	//   ....[37]....
        /*03b8*/ 	.word	0x0000ffa0


	//   ....[38]....
        /*03bc*/ 	.word	0x00010020


	//   ....[39]....
        /*03c0*/ 	.word	0x00010070


	//   ....[40]....
        /*03c4*/ 	.word	0x00012b10


	//   ....[41]....
        /*03c8*/ 	.word	0x00012c30


	//   ....[42]....
        /*03cc*/ 	.word	0x00012d30


	//   ....[43]....
        /*03d0*/ 	.word	0x00012df0


	//   ....[44]....
        /*03d4*/ 	.word	0x00012e40


	//   ....[45]....
        /*03d8*/ 	.word	0x00012e70


	//   ....[46]....
        /*03dc*/ 	.word	0x00012f40


	//   ....[47]....
        /*03e0*/ 	.word	0x00012f70


	//   ....[48]....
        /*03e4*/ 	.word	0x000146e0


	//   ....[49]....
        /*03e8*/ 	.word	0x000146f0


	//   ....[50]....
        /*03ec*/ 	.word	0x00014700


	//   ....[51]....
        /*03f0*/ 	.word	0x00014710


	//   ....[52]....
        /*03f4*/ 	.word	0x00014740


	//   ....[53]....
        /*03f8*/ 	.word	0x00014760


	//   ....[54]....
        /*03fc*/ 	.word	0x00014780


	//   ....[55]....
        /*0400*/ 	.word	0x00014790


	//----- nvinfo : EIATTR_EXIT_INSTR_OFFSETS
	.align		4
.L_604:
        /*0404*/ 	.byte	0x04, 0x1c
        /*0406*/ 	.short	(.L_606 - .L_605)


	//   ....[0]....
.L_605:
        /*0408*/ 	.word	0x000004b0


	//   ....[1]....
        /*040c*/ 	.word	0x00001a50


	//   ....[2]....
        /*0410*/ 	.word	0x00001ae0


	//   ....[3]....
        /*0414*/ 	.word	0x00016e60


	//   ....[4]....
        /*0418*/ 	.word	0x00016f70


	//   ....[5]....
        /*041c*/ 	.word	0x00016f90


	//----- nvinfo : EIATTR_CRS_STACK_SIZE
	.align		4
.L_606:
        /*0420*/ 	.byte	0x04, 0x1e
        /*0422*/ 	.short	(.L_608 - .L_607)
.L_607:
        /*0424*/ 	.word	0x00000000


	//----- nvinfo : EIATTR_CBANK_PARAM_SIZE
	.align		4
.L_608:
        /*0428*/ 	.byte	0x03, 0x19
        /*042a*/ 	.short	0x01d0


	//----- nvinfo : EIATTR_PARAM_CBANK
	.align		4
        /*042c*/ 	.byte	0x04, 0x0a
        /*042e*/ 	.short	(.L_610 - .L_609)
	.align		4
.L_609:
        /*0430*/ 	.word	index@(.nv.constant0._ZN5flash16flash_fwd_kernelI23Flash_fwd_kernel_traitsILi128ELi128ELi32ELi4ELb0ELb0EN7cutlass6half_tE19Flash_kernel_traitsILi128ELi128ELi32ELi4ES3_EELb0ELb0ELb1ELb0ELb0ELb0ELb0ELb0EEEvNS_16Flash_fwd_paramsE)
        /*0434*/ 	.short	0x0210
        /*0436*/ 	.short	0x01d0


	//----- nvinfo : EIATTR_SW_WAR
	.align		4
.L_610:
        /*0438*/ 	.byte	0x04, 0x36
        /*043a*/ 	.short	(.L_612 - .L_611)
.L_611:
        /*043c*/ 	.word	0x00000008
.L_612:


//--------------------- .nv.info._ZN5flash16flash_fwd_kernelI23Flash_fwd_kernel_traitsILi128ELi128ELi32ELi4ELb0ELb0EN7cutlass6half_tE19Flash_kernel_traitsILi128ELi128ELi32ELi4ES3_EELb0ELb0ELb1ELb1ELb0ELb0ELb0ELb0EEEvNS_16Flash_fwd_paramsE --------------------------
	.section	.nv.info._ZN5flash16flash_fwd_kernelI23Flash_fwd_kernel_traitsILi128ELi128ELi32ELi4ELb0ELb0EN7cutlass6half_tE19Flash_kernel_traitsILi128ELi128ELi32ELi4ES3_EELb0ELb0ELb1ELb1ELb0ELb0ELb0ELb0EEEvNS_16Flash_fwd_paramsE,"",@"SHT_CUDA_INFO"
	.sectionflags	@""
	.align	4


	//----- nvinfo : EIATTR_CUDA_API_VERSION
	.align		4
        /*0000*/ 	.byte	0x04, 0x37
        /*0002*/ 	.short	(.L_614 - .L_613)
.L_613:
        /*0004*/ 	.word	0x00000082


	//----- nvinfo : EIATTR_KPARAM_INFO
	.align		4
.L_614:
        /*0008*/ 	.byte	0x04, 0x17
        /*000a*/ 	.short	(.L_616 - .L_615)
.L_615:
        /*000c*/ 	.word	0x00000000
        /*0010*/ 	.short	0x0000
        /*0012*/ 	.short	0x0000
        /*0014*/ 	.byte	0x00, 0xf0, 0x41, 0x07


	//----- nvinfo : EIATTR_SPARSE_MMA_MASK
	.align		4
.L_616:
        /*0018*/ 	.byte	0x03, 0x50
        /*001a*/ 	.short	0x0000


	//----- nvinfo : EIATTR_MAXREG_COUNT
	.align		4
        /*001c*/ 	.byte	0x03, 0x1b
        /*001e*/ 	.short	0x00ff


	//----- nvinfo : EIATTR_NUM_BARRIERS
	.align		4
        /*0020*/ 	.byte	0x02, 0x4c
        /*0022*/ 	.byte	0x01
	.zero		1


	//----- nvinfo : EIATTR_ANNOTATIONS
	.align		4
        /*0024*/ 	.byte	0x04, 0x55
        /*0026*/ 	.short	(.L_618 - .L_617)


	//   ....[0]....
.L_617:
        /* <DEDUP_REMOVED lines=35> */


	//----- nvinfo : EIATTR_MERCURY_ISA_VERSION
	.align		4
.L_618:
        /*0240*/ 	.byte	0x03, 0x5f
        /*0242*/ 	.short	0x0101


	//----- nvinfo : EIATTR_COOP_GROUP_MASK_REGIDS
	.align		4
        /*0244*/ 	.byte	0x04, 0x29
        /*0246*/ 	.short	(.L_620 - .L_619)


	//   ....[0]....
.L_619:
        /*0248*/ 	.word	0xffffffff


	//   ....[1]....
        /*024c*/ 	.word	0xffffffff


	//   ....[2]....
        /*0250*/ 	.word	0xffffffff


	//   ....[3]....
        /*0254*/ 	.word	0xffffffff


	//   ....[4]....
        /*0258*/ 	.word	0xffffffff


	//   ....[5]....
        /*025c*/ 	.word	0xffffffff


	//   ....[6]....
        /*0260*/ 	.word	0xffffffff


	//   ....[7]....
        /*0264*/ 	.word	0xffffffff


	//   ....[8]....
        /*0268*/ 	.word	0xffffffff


	//   ....[9]....
        /*026c*/ 	.word	0xffffffff


	//   ....[10]....
        /*0270*/ 	.word	0xffffffff


	//   ....[11]....
        /*0274*/ 	.word	0xffffffff


	//   ....[12]....
        /*0278*/ 	.word	0xffffffff


	//   ....[13]....
        /*027c*/ 	.word	0xffffffff


	//   ....[14]....
        /*0280*/ 	.word	0xffffffff


	//   ....[15]....
        /*0284*/ 	.word	0xffffffff


	//   ....[16]....
        /*0288*/ 	.word	0xffffffff


	//   ....[17]....
        /*028c*/ 	.word	0xffffffff


	//   ....[18]....
        /*0290*/ 	.word	0xffffffff


	//   ....[19]....
        /*0294*/ 	.word	0xffffffff


	//   ....[20]....
        /*0298*/ 	.word	0xffffffff


	//   ....[21]....
        /*029c*/ 	.word	0xffffffff


	//   ....[22]....
        /*02a0*/ 	.word	0xffffffff


	//   ....[23]....
        /*02a4*/ 	.word	0xffffffff


	//   ....[24]....
        /*02a8*/ 	.word	0xffffffff


	//   ....[25]....
        /*02ac*/ 	.word	0xffffffff


	//   ....[26]....
        /*02b0*/ 	.word	0xffffffff


	//   ....[27]....
        /*02b4*/ 	.word	0xffffffff


	//   ....[28]....
        /*02b8*/ 	.word	0xffffffff


	//   ....[29]....
        /*02bc*/ 	.word	0xffffffff


	//   ....[30]....
        /*02c0*/ 	.word	0xffffffff


	//   ....[31]....
        /*02c4*/ 	.word	0xffffffff


	//   ....[32]....
        /*02c8*/ 	.word	0xffffffff


	//   ....[33]....
        /*02cc*/ 	.word	0xffffffff


	//   ....[34]....
        /*02d0*/ 	.word	0xffffffff


	//   ....[35]....
        /*02d4*/ 	.word	0xffffffff


	//   ....[36]....
        /*02d8*/ 	.word	0xffffffff


	//   ....[37]....
        /*02dc*/ 	.word	0xffffffff


	//   ....[38]....
        /*02e0*/ 	.word	0xffffffff


	//   ....[39]....
        /*02e4*/ 	.word	0xffffffff


	//   ....[40]....
        /*02e8*/ 	.word	0xffffffff


	//   ....[41]....
        /*02ec*/ 	.word	0xffffffff


	//   ....[42]....
        /*02f0*/ 	.word	0xffffffff


	//   ....[43]....
        /*02f4*/ 	.word	0xffffffff


	//   ....[44]....
        /*02f8*/ 	.word	0xffffffff


	//   ....[45]....
        /*02fc*/ 	.word	0xffffffff


	//   ....[46]....
        /*0300*/ 	.word	0xffffffff


	//   ....[47]....
        /*0304*/ 	.word	0xffffffff


	//   ....[48]....
        /*0308*/ 	.word	0xffffffff


	//   ....[49]....
        /*030c*/ 	.word	0xffffffff


	//   ....[50]....
        /*0310*/ 	.word	0xffffffff


	//   ....[51]....
        /*0314*/ 	.word	0xffffffff


	//   ....[52]....
        /*0318*/ 	.word	0xffffffff


	//   ....[53]....
        /*031c*/ 	.word	0xffffffff


	//   ....[54]....
        /*0320*/ 	.word	0xffffffff


	//   ....[55]....
        /*0324*/ 	.word	0xffffffff


	//----- nvinfo : EIATTR_COOP_GROUP_INSTR_OFFSETS
	.align		4
.L_620:
        /*0328*/ 	.byte	0x04, 0x28
        /*032a*/ 	.short	(.L_622 - .L_621)


	//   ....[0]....
.L_621:
        /*032c*/ 	.word	0x00005d00


	//   ....[1]....
        /*0330*/ 	.word	0x00005d20


	//   ....[2]....
        /*0334*/ 	.word	0x00005dc0


	//   ....[3]....
        /*0338*/ 	.word	0x00005de0


	//   ....[4]....
        /*033c*/ 	.word	0x00005ee0


	//   ....[5]....
        /*0340*/ 	.word	0x00005ff0


	//   ....[6]....
        /*0344*/ 	.word	0x000060f0


	//   ....[7]....
        /*0348*/ 	.word	0x000062c0


	//   ....[8]....
        /*034c*/ 	.word	0x00008920


	//   ....[9]....
        /*0350*/ 	.word	0x00008970


	//   ....[10]....
        /*0354*/ 	.word	0x00008a00


	//   ....[11]....
        /*0358*/ 	.word	0x00008a40


	//   ....[12]....
        /*035c*/ 	.word	0x00008a50


	//   ....[13]....
        /*0360*/ 	.word	0x00008ae0


	//   ....[14]....
        /*0364*/ 	.word	0x00008b30


	//   ....[15]....
        /*0368*/ 	.word	0x00008c40


	//   ....[16]....
        /*036c*/ 	.word	0x0000bf50


	//   ....[17]....
        /*0370*/ 	.word	0x0000c030


	//   ....[18]....
        /*0374*/ 	.word	0x0000c060


	//   ....[19]....
        /*0378*/ 	.word	0x0000c090


	//   ....[20]....
        /*037c*/ 	.word	0x0000c0f0


	//   ....[21]....
        /*0380*/ 	.word	0x0000c140


	//   ....[22]....
        /*0384*/ 	.word	0x0000c160


	//   ....[23]....
        /*0388*/ 	.word	0x0000c2f0


	//   ....[24]....
        /*038c*/ 	.word	0x0000f670


	//   ....[25]....
        /*0390*/ 	.word	0x0000f6c0


	//   ....[26]....
        /*0394*/ 	.word	0x0000f740


	//   ....[27]....
        /*0398*/ 	.word	0x0000f780


	//   ....[28]....
        /*039c*/ 	.word	0x0000f790


	//   ....[29]....
        /*03a0*/ 	.word	0x0000f820


	//   ....[30]....
        /*03a4*/ 	.word	0x0000f870


	//   ....[31]....
        /*03a8*/ 	.word	0x0000f980


	//   ....[32]....
        /*03ac*/ 	.word	0x00012c90


	//   ....[33]....
        /*03b0*/ 	.word	0x00012d70


	//   ....[34]....
        /*03b4*/ 	.word	0x00012da0


	//   ....[35]....
        /*03b8*/ 	.word	0x00012dd0


	//   ....[36]....
        /*03bc*/ 	.word	0x00012e30


	//   ....[37]....
        /*03c0*/ 	.word	0x00012e80


	//   ....[38]....
        /*03c4*/ 	.word	0x00012ea0


	//   ....[39]....
        /*03c8*/ 	.word	0x00013030


	//   ....[40]....
        /*03cc*/ 	.word	0x00016100


	//   ....[41]....
        /*03d0*/ 	.word	0x00016250


	//   ....[42]....
        /*03d4*/ 	.word	0x000163c0


	//   ....[43]....
        /*03d8*/ 	.word	0x00016480


	//   ....[44]....
        /*03dc*/ 	.word	0x00016650


	//   ....[45]....
        /*03e0*/ 	.word	0x00016680


	//   ....[46]....
        /*03e4*/ 	.word	0x00016750


	//   ....[47]....
        /*03e8*/ 	.word	0x00016790


	//   ....[48]....
        /*03ec*/ 	.word	0x00017f20


	//   ....[49]....
        /*03f0*/ 	.word	0x00017f30


	//   ....[50]....
        /*03f4*/ 	.word	0x00017f40


	//   ....[51]....
        /*03f8*/ 	.word	0x00017f50


	//   ....[52]....
        /*03fc*/ 	.word	0x00017f80


	//   ....[53]....
        /*0400*/ 	.word	0x00017fa0


	//   ....[54]....
        /*0404*/ 	.word	0x00017fc0


	//   ....[55]....
        /*0408*/ 	.word	0x00017fd0


	//----- nvinfo : EIATTR_EXIT_INSTR_OFFSETS
	.align		4
.L_622:
        /*040c*/ 	.byte	0x04, 0x1c
        /*040e*/ 	.short	(.L_624 - .L_623)


	//   ....[0]....
.L_623:
        /*0410*/ 	.word	0x000004b0


	//   ....[1]....
        /*0414*/ 	.word	0x00001a50


	//   ....[2]....
        /*0418*/ 	.word	0x00001ae0


	//   ....[3]....
        /*041c*/ 	.word	0x0001a690


	//   ....[4]....
        /*0420*/ 	.word	0x0001a7a0


	//   ....[5]....
        /*0424*/ 	.word	0x0001a7c0


	//----- nvinfo : EIATTR_CRS_STACK_SIZE
	.align		4
.L_624:
        /*0428*/ 	.byte	0x04, 0x1e
        /*042a*/ 	.short	(.L_626 - .L_625)
.L_625:
        /*042c*/ 	.word	0x00000000


	//----- nvinfo : EIATTR_CBANK_PARAM_SIZE
	.align		4
.L_626:
        /*0430*/ 	.byte	0x03, 0x19
        /*0432*/ 	.short	0x01d0


	//----- nvinfo : EIATTR_PARAM_CBANK
	.align		4
        /*0434*/ 	.byte	0x04, 0x0a
        /*0436*/ 	.short	(.L_628 - .L_627)
	.align		4
.L_627:
        /*0438*/ 	.word	index@(.nv.constant0._ZN5flash16flash_fwd_kernelI23Flash_fwd_kernel_traitsILi128ELi128ELi32ELi4ELb0ELb0EN7cutlass6half_tE19Flash_kernel_traitsILi128ELi128ELi32ELi4ES3_EELb0ELb0ELb1ELb1ELb0ELb0ELb0ELb0EEEvNS_16Flash_fwd_paramsE)
        /*043c*/ 	.short	0x0210
        /*043e*/ 	.short	0x01d0


	//----- nvinfo : EIATTR_SW_WAR
	.align		4
.L_628:
        /*0440*/ 	.byte	0x04, 0x36
        /*0442*/ 	.short	(.L_630 - .L_629)
.L_629:
        /*0444*/ 	.word	0x00000008
.L_630:


//--------------------- .nv.info._ZN5flash16flash_fwd_kernelI23Flash_fwd_kernel_traitsILi128ELi128ELi32ELi4ELb0ELb0EN7cutlass6half_tE19Flash_kernel_traitsILi128ELi128ELi32ELi4ES3_EELb1ELb0ELb0ELb0ELb0ELb1ELb0ELb0EEEvNS_16Flash_fwd_paramsE --------------------------
	.section	.nv.info._ZN5flash16flash_fwd_kernelI23Flash_fwd_kernel_traitsILi128ELi128ELi32ELi4ELb0ELb0EN7cutlass6half_tE19Flash_kernel_traitsILi128ELi128ELi32ELi4ES3_EELb1ELb0ELb0ELb0ELb0ELb1ELb0ELb0EEEvNS_16Flash_fwd_paramsE,"",@"SHT_CUDA_INFO"
	.sectionflags	@""
	.align	4


	//----- nvinfo : EIATTR_CUDA_API_VERSION
	.align		4
        /*0000*/ 	.byte	0x04, 0x37
        /*0002*/ 	.short	(.L_632 - .L_631)
.L_631:
        /*0004*/ 	.word	0x00000082


	//----- nvinfo : EIATTR_KPARAM_INFO
	.align		4
.L_632:
        /*0008*/ 	.byte	0x04, 0x17
        /*000a*/ 	.short	(.L_634 - .L_633)
.L_633:
        /*000c*/ 	.word	0x00000000
        /*0010*/ 	.short	0x0000
        /*0012*/ 	.short	0x0000
        /*0014*/ 	.byte	0x00, 0xf0, 0x41, 0x07


	//----- nvinfo : EIATTR_SPARSE_MMA_MASK
	.align		4
.L_634:
        /*0018*/ 	.byte	0x03, 0x50
        /*001a*/ 	.short	0x0000


	//----- nvinfo : EIATTR_MAXREG_COUNT
	.align		4
        /*001c*/ 	.byte	0x03, 0x1b
        /*001e*/ 	.short	0x00ff


	//----- nvinfo : EIATTR_NUM_BARRIERS
	.align		4
        /*0020*/ 	.byte	0x02, 0x4c
        /*0022*/ 	.byte	0x01
	.zero		1


	//----- nvinfo : EIATTR_ANNOTATIONS
	.align		4
        /*0024*/ 	.byte	0x04, 0x55
        /*0026*/ 	.short	(.L_636 - .L_635)


	//   ....[0]....
.L_635:
        /*0028*/ 	.word	0x00000001
        /*002c*/ 	.byte	0xa0, 0x1a, 0x00, 0x00, 0x01, 0x00, 0x00, 0x00, 0xb0, 0x1b, 0x00, 0x00, 0x01, 0x00, 0x00, 0x00
        /*003c*/ 	.byte	0xd0, 0x1d, 0x00, 0x00, 0x01, 0x00, 0x00, 0x00, 0xb0, 0x4a, 0x00, 0x00, 0x01, 0x00, 0x00, 0x00
        /*004c*/ 	.byte	0xd0, 0x4b, 0x00, 0x00, 0x01, 0x00, 0x00, 0x00, 0xf0, 0x4b, 0x00, 0x00, 0x01, 0x00, 0x00, 0x00
        /*005c*/ 	.byte	0x70, 0x4d, 0x00, 0x00, 0x01, 0x00, 0x00, 0x00, 0x40, 0x56, 0x00, 0x00


	//----- nvinfo : EIATTR_MERCURY_ISA_VERSION
	.align		4
.L_636:
        /*0068*/ 	.byte	0x03, 0x5f
        /*006a*/ 	.short	0x0101


	//----- nvinfo : EIATTR_COOP_GROUP_MASK_REGIDS
	.align		4
        /*006c*/ 	.byte	0x04, 0x29
        /*006e*/ 	.short	(.L_638 - .L_637)


	//   ....[0]....
.L_637:
        /*0070*/ 	.word	0xffffffff


	//   ....[1]....
        /*0074*/ 	.word	0xffffffff


	//   ....[2]....
        /*0078*/ 	.word	0xffffffff


	//   ....[3]....
        /*007c*/ 	.word	0xffffffff


	//   ....[4]....
        /*0080*/ 	.word	0xffffffff


	//   ....[5]....
        /*0084*/ 	.word	0xffffffff


	//   ....[6]....
        /*0088*/ 	.word	0xffffffff


	//   ....[7]....
        /*008c*/ 	.word	0xffffffff


	//   ....[8]....
        /*0090*/ 	.word	0xffffffff


	//   ....[9]....
        /*0094*/ 	.word	0xffffffff


	//   ....[10]....
        /*0098*/ 	.word	0xffffffff


	//   ....[11]....
        /*009c*/ 	.word	0xffffffff


	//   ....[12]....
        /*00a0*/ 	.word	0xffffffff


	//   ....[13]....
        /*00a4*/ 	.word	0xffffffff


	//   ....[14]....
        /*00a8*/ 	.word	0xffffffff


	//   ....[15]....
        /*00ac*/ 	.word	0xffffffff


	//   ....[16]....
        /*00b0*/ 	.word	0xffffffff


	//   ....[17]....
        /*00b4*/ 	.word	0xffffffff


	//   ....[18]....
        /*00b8*/ 	.word	0xffffffff


	//   ....[19]....
        /*00bc*/ 	.word	0xffffffff


	//   ....[20]....
        /*00c0*/ 	.word	0xffffffff


	//   ....[21]....
        /*00c4*/ 	.word	0xffffffff


	//   ....[22]....
        /*00c8*/ 	.word	0xffffffff


	//   ....[23]....
        /*00cc*/ 	.word	0xffffffff


	//----- nvinfo : EIATTR_COOP_GROUP_INSTR_OFFSETS
	.align		4
.L_638:
        /*00d0*/ 	.byte	0x04, 0x28
        /*00d2*/ 	.short	(.L_640 - .L_639)


	//   ....[0]....
.L_639:
        /*00d4*/ 	.word	0x00002d40


	//   ....[1]....
        /*00d8*/ 	.word	0x00002ee0


	//   ....[2]....
        /*00dc*/ 	.word	0x00002f20


	//   ....[3]....
        /*00e0*/ 	.word	0x000030d0


	//   ....[4]....
        /*00e4*/ 	.word	0x00003180


	//   ....[5]....
        /*00e8*/ 	.word	0x000033c0


	//   ....[6]....
        /*00ec*/ 	.word	0x00003450


	//   ....[7]....
        /*00f0*/ 	.word	0x000034f0


	//   ....[8]....
        /*00f4*/ 	.word	0x00005680


	//   ....[9]....
        /*00f8*/ 	.word	0x000056b0


	//   ....[10]....
        /*00fc*/ 	.word	0x00005720


	//   ....[11]....
        /*0100*/ 	.word	0x00005750


	//   ....[12]....
        /*0104*/ 	.word	0x000058b0


	//   ....[13]....
        /*0108*/ 	.word	0x00005a20


	//   ....[14]....
        /*010c*/ 	.word	0x00005a90


	//   ....[15]....
        /*0110*/ 	.word	0x00005be0


	//   ....[16]....
        /*0114*/ 	.word	0x00007760


	//   ....[17]....
        /*0118*/ 	.word	0x000077a0


	//   ....[18]....
        /*011c*/ 	.word	0x000077e0


	//   ....[19]....
        /*0120*/ 	.word	0x00007800


	//   ....[20]....
        /*0124*/ 	.word	0x00007810


	//   ....[21]....
        /*0128*/ 	.word	0x00007820


	//   ....[22]....
        /*012c*/ 	.word	0x00007900


	//   ....[23]....
        /*0130*/ 	.word	0x00007930


	//----- nvinfo : EIATTR_EXIT_INSTR_OFFSETS
	.align		4
.L_640:
        /*0134*/ 	.byte	0x04, 0x1c
        /*0136*/ 	.short	(.L_642 - .L_641)


	//   ....[0]....
.L_641:
        /*0138*/ 	.word	0x00000710


	//   ....[1]....
        /*013c*/ 	.word	0x00009e40


	//   ....[2]....
        /*0140*/ 	.word	0x00009f30


	//   ....[3]....
        /*0144*/ 	.word	0x0000b1f0


	//   ....[4]....
        /*0148*/ 	.word	0x0000b280


	//----- nvinfo : EIATTR_CRS_STACK_SIZE
	.align		4
.L_642:
        /*014c*/ 	.byte	0x04, 0x1e
        /*014e*/ 	.short	(.L_644 - .L_643)
.L_643:
        /*0150*/ 	.word	0x00000000


	//----- nvinfo : EIATTR_CBANK_PARAM_SIZE
	.align		4
.L_644:
        /*0154*/ 	.byte	0x03, 0x19
        /*0156*/ 	.short	0x01d0


	//----- nvinfo : EIATTR_PARAM_CBANK
	.align		4
        /*0158*/ 	.byte	0x04, 0x0a
        /*015a*/ 	.short	(.L_646 - .L_645)
	.align		4
.L_645:
        /*015c*/ 	.word	index@(.nv.constant0._ZN5flash16flash_fwd_kernelI23Flash_fwd_kernel_traitsILi128ELi128ELi32ELi4ELb0ELb0EN7cutlass6half_tE19Flash_kernel_traitsILi128ELi128ELi32ELi4ES3_EELb1ELb0ELb0ELb0ELb0ELb1ELb0ELb0EEEvNS_16Flash_fwd_paramsE)
        /*0160*/ 	.short	0x0210
        /*0162*/ 	.short	0x01d0


	//----- nvinfo : EIATTR_SW_WAR
	.align		4
.L_646:
        /*0164*/ 	.byte	0x04, 0x36
        /*0166*/ 	.short	(.L_648 - .L_647)
.L_647:
        /*0168*/ 	.word	0x00000008
.L_648:


//--------------------- .nv.info._ZN5flash16flash_fwd_kernelI23Flash_fwd_kernel_traitsILi128ELi128ELi32ELi4ELb0ELb0EN7cutlass6half_tE19Flash_kernel_traitsILi128ELi128ELi32ELi4ES3_EELb0ELb0ELb0ELb0ELb0ELb1ELb1ELb0EEEvNS_16Flash_fwd_paramsE --------------------------
	.section	.nv.info._ZN5flash16flash_fwd_kernelI23Flash_fwd_kernel_traitsILi128ELi128ELi32ELi4ELb0ELb0EN7cutlass6half_tE19Flash_kernel_traitsILi128ELi128ELi32ELi4ES3_EELb0ELb0ELb0ELb0ELb0ELb1ELb1ELb0EEEvNS_16Flash_fwd_paramsE,"",@"SHT_CUDA_INFO"
	.sectionflags	@""
	.align	4


	//----- nvinfo : EIATTR_CUDA_API_VERSION
	.align		4
        /*0000*/ 	.byte	0x04, 0x37
        /*0002*/ 	.short	(.L_650 - .L_649)
.L_649:
        /*0004*/ 	.word	0x00000082


	//----- nvinfo : EIATTR_KPARAM_INFO
	.align		4
.L_650:
        /*0008*/ 	.byte	0x04, 0x17
        /*000a*/ 	.short	(.L_652 - .L_651)
.L_651:
        /*000c*/ 	.word	0x00000000
        /*0010*/ 	.short	0x0000
        /*0012*/ 	.short	0x0000
        /*0014*/ 	.byte	0x00, 0xf0, 0x41, 0x07


	//----- nvinfo : EIATTR_SPARSE_MMA_MASK
	.align		4
.L_652:
        /*0018*/ 	.byte	0x03, 0x50
        /*001a*/ 	.short	0x0000


	//----- nvinfo : EIATTR_MAXREG_COUNT
	.align		4
        /*001c*/ 	.byte	0x03, 0x1b
        /*001e*/ 	.short	0x00ff


	//----- nvinfo : EIATTR_NUM_BARRIERS
	.align		4
        /*0020*/ 	.byte	0x02, 0x4c
        /*0022*/ 	.byte	0x01
	.zero		1


	//----- nvinfo : EIATTR_ANNOTATIONS
	.align		4
        /*0024*/ 	.byte	0x04, 0x55
        /*0026*/ 	.short	(.L_654 - .L_653)


	//   ....[0]....
.L_653:
        /* <DEDUP_REMOVED lines=17> */


	//----- nvinfo : EIATTR_MERCURY_ISA_VERSION
	.align		4
.L_654:
        /*0128*/ 	.byte	0x03, 0x5f
        /*012a*/ 	.short	0x0101


	//----- nvinfo : EIATTR_COOP_GROUP_MASK_REGIDS
	.align		4
        /*012c*/ 	.byte	0x04, 0x29
        /*012e*/ 	.short	(.L_656 - .L_655)


	//   ....[0]....
.L_655:
        /*0130*/ 	.word	0xffffffff


	//   ....[1]....
        /*0134*/ 	.word	0xffffffff


	//   ....[2]....
        /*0138*/ 	.word	0xffffffff


	//   ....[3]....
        /*013c*/ 	.word	0xffffffff


	//   ....[4]....
        /*0140*/ 	.word	0xffffffff


	//   ....[5]....
        /*0144*/ 	.word	0xffffffff


	//   ....[6]....
        /*0148*/ 	.word	0xffffffff


	//   ....[7]....
        /*014c*/ 	.word	0xffffffff


	//   ....[8]....
        /*0150*/ 	.word	0xffffffff


	//   ....[9]....
        /*0154*/ 	.word	0xffffffff


	//   ....[10]....
        /*0158*/ 	.word	0xffffffff


	//   ....[11]....
        /*015c*/ 	.word	0xffffffff


	//   ....[12]....
        /*0160*/ 	.word	0xffffffff


	//   ....[13]....
        /*0164*/ 	.word	0xffffffff


	//   ....[14]....
        /*0168*/ 	.word	0xffffffff


	//   ....[15]....
        /*016c*/ 	.word	0xffffffff


	//   ....[16]....
        /*0170*/ 	.word	0xffffffff


	//   ....[17]....
        /*0174*/ 	.word	0xffffffff


	//   ....[18]....
        /*0178*/ 	.word	0xffffffff


	//   ....[19]....
        /*017c*/ 	.word	0xffffffff


	//   ....[20]....
        /*0180*/ 	.word	0xffffffff


	//   ....[21]....
        /*0184*/ 	.word	0xffffffff


	//   ....[22]....
        /*0188*/ 	.word	0xffffffff


	//   ....[23]....
        /*018c*/ 	.word	0xffffffff


	//----- nvinfo : EIATTR_COOP_GROUP_INSTR_OFFSETS
	.align		4
.L_656:
        /*0190*/ 	.byte	0x04, 0x28
        /*0192*/ 	.short	(.L_658 - .L_657)


	//   ....[0]....
.L_657:
        /*0194*/ 	.word	0x00002bf0


	//   ....[1]....
        /*0198*/ 	.word	0x00002c80


	//   ....[2]....
        /*019c*/ 	.word	0x00002d20


	//   ....[3]....
        /*01a0*/ 	.word	0x00002d50


	//   ....[4]....
        /*01a4*/ 	.word	0x00002da0


	//   ....[5]....
        /*01a8*/ 	.word	0x00002e00


	//   ....[6]....
        /*01ac*/ 	.word	0x00002fc0


	//   ....[7]....
        /*01b0*/ 	.word	0x00003010


	//   ....[8]....
        /*01b4*/ 	.word	0x00004ca0


	//   ....[9]....
        /*01b8*/ 	.word	0x00004d20


	//   ....[10]....
        /*01bc*/ 	.word	0x00004d50


	//   ....[11]....
        /*01c0*/ 	.word	0x00004d80


	//   ....[12]....
        /*01c4*/ 	.word	0x00004da0


	//   ....[13]....
        /*01c8*/ 	.word	0x00004dd0


	//   ....[14]....
        /*01cc*/ 	.word	0x00004de0


	//   ....[15]....
        /*01d0*/ 	.word	0x00004e00


	//   ....[16]....
        /*01d4*/ 	.word	0x00006490


	//   ....[17]....
        /*01d8*/ 	.word	0x000064d0


	//   ....[18]....
        /*01dc*/ 	.word	0x00006520


	//   ....[19]....
        /*01e0*/ 	.word	0x00006530


	//   ....[20]....
        /*01e4*/ 	.word	0x00006560


	//   ....[21]....
        /*01e8*/ 	.word	0x00006580


	//   ....[22]....
        /*01ec*/ 	.word	0x00006590


	//   ....[23]....
        /*01f0*/ 	.word	0x000065e0


	//----- nvinfo : EIATTR_EXIT_INSTR_OFFSETS
	.align		4
.L_658:
        /*01f4*/ 	.byte	0x04, 0x1c
        /*01f6*/ 	.short	(.L_660 - .L_659)


	//   ....[0]....
.L_659:
        /*01f8*/ 	.word	0x00000390


	//   ....[1]....
        /*01fc*/ 	.word	0x00008a80


	//   ....[2]....
        /*0200*/ 	.word	0x00008b70


	//   ....[3]....
        /*0204*/ 	.word	0x00009de0


	//   ....[4]....
        /*0208*/ 	.word	0x00009e70


	//----- nvinfo : EIATTR_CRS_STACK_SIZE
	.align		4
.L_660:
        /*020c*/ 	.byte	0x04, 0x1e
        /*020e*/ 	.short	(.L_662 - .L_661)
.L_661:
        /*0210*/ 	.word	0x00000000


	//----- nvinfo : EIATTR_CBANK_PARAM_SIZE
	.align		4
.L_662:
        /*0214*/ 	.byte	0x03, 0x19
        /*0216*/ 	.short	0x01d0


	//----- nvinfo : EIATTR_PARAM_CBANK
	.align		4
        /*0218*/ 	.byte	0x04, 0x0a
        /*021a*/ 	.short	(.L_664 - .L_663)
	.align		4
.L_663:
        /*021c*/ 	.word	index@(.nv.constant0._ZN5flash16flash_fwd_kernelI23Flash_fwd_kernel_traitsILi128ELi128ELi32ELi4ELb0ELb0EN7cutlass6half_tE19Flash_kernel_traitsILi128ELi128ELi32ELi4ES3_EELb0ELb0ELb0ELb0ELb0ELb1ELb1ELb0EEEvNS_16Flash_fwd_paramsE)
        /*0220*/ 	.short	0x0210
        /*0222*/ 	.short	0x01d0


	//----- nvinfo : EIATTR_SW_WAR
	.align		4
.L_664:
        /*0224*/ 	.byte	0x04, 0x36
        /*0226*/ 	.short	(.L_666 - .L_665)
.L_665:
        /*0228*/ 	.word	0x00000008
.L_666:


//--------------------- .nv.info._ZN5flash16flash_fwd_kernelI23Flash_fwd_kernel_traitsILi128ELi128ELi32ELi4ELb0ELb0EN7cutlass6half_tE19Flash_kernel_traitsILi128ELi128ELi32ELi4ES3_EELb1ELb0ELb0ELb0ELb0ELb0ELb0ELb0EEEvNS_16Flash_fwd_paramsE --------------------------
	.section	.nv.info._ZN5flash16flash_fwd_kernelI23Flash_fwd_kernel_traitsILi128ELi128ELi32ELi4ELb0ELb0EN7cutlass6half_tE19Flash_kernel_traitsILi128ELi128ELi32ELi4ES3_EELb1ELb0ELb0ELb0ELb0ELb0ELb0ELb0EEEvNS_16Flash_fwd_paramsE,"",@"SHT_CUDA_INFO"
	.sectionflags	@""
	.align	4


	//----- nvinfo : EIATTR_CUDA_API_VERSION
	.align		4
        /*0000*/ 	.byte	0x04, 0x37
        /*0002*/ 	.short	(.L_668 - .L_667)
.L_667:
        /*0004*/ 	.word	0x00000082


	//----- nvinfo : EIATTR_KPARAM_INFO
	.align		4
.L_668:
        /*0008*/ 	.byte	0x04, 0x17
        /*000a*/ 	.short	(.L_670 - .L_669)
.L_669:
        /*000c*/ 	.word	0x00000000
        /*0010*/ 	.short	0x0000
        /*0012*/ 	.short	0x0000
        /*0014*/ 	.byte	0x00, 0xf0, 0x41, 0x07


	//----- nvinfo : EIATTR_SPARSE_MMA_MASK
	.align		4
.L_670:
        /*0018*/ 	.byte	0x03, 0x50
        /*001a*/ 	.short	0x0000


	//----- nvinfo : EIATTR_MAXREG_COUNT
	.align		4
        /*001c*/ 	.byte	0x03, 0x1b
        /*001e*/ 	.short	0x00ff


	//----- nvinfo : EIATTR_NUM_BARRIERS
	.align		4
        /*0020*/ 	.byte	0x02, 0x4c
        /*0022*/ 	.byte	0x01
	.zero		1


	//----- nvinfo : EIATTR_ANNOTATIONS
	.align		4
        /*0024*/ 	.byte	0x04, 0x55
        /*0026*/ 	.short	(.L_672 - .L_671)


	//   ....[0]....
.L_671:
        /*0028*/ 	.word	0x00000001
        /*002c*/ 	.byte	0xb0, 0x50, 0x00, 0x00, 0x01, 0x00, 0x00, 0x00, 0xf0, 0x50, 0x00, 0x00, 0x01, 0x00, 0x00, 0x00
        /*003c*/ 	.byte	0xb0, 0x51, 0x00, 0x00, 0x01, 0x00, 0x00, 0x00, 0xd0, 0x51, 0x00, 0x00, 0x01, 0x00, 0x00, 0x00
        /*004c*/ 	.byte	0xc0, 0x5e, 0x00, 0x00, 0x01, 0x00, 0x00, 0x00, 0x00, 0x5f, 0x00, 0x00, 0x01, 0x00, 0x00, 0x00
        /*005c*/ 	.byte	0x10, 0x5f, 0x00, 0x00, 0x01, 0x00, 0x00, 0x00, 0x20, 0x5f, 0x00, 0x00


	//----- nvinfo : EIATTR_MERCURY_ISA_VERSION
	.align		4
.L_672:
        /*0068*/ 	.byte	0x03, 0x5f
        /*006a*/ 	.short	0x0101


	//----- nvinfo : EIATTR_COOP_GROUP_MASK_REGIDS
	.align		4
        /*006c*/ 	.byte	0x04, 0x29
        /*006e*/ 	.short	(.L_674 - .L_673)


	//   ....[0]....
.L_673:
        /*0070*/ 	.word	0xffffffff


	//   ....[1]....
        /*0074*/ 	.word	0xffffffff


	//   ....[2]....
        /*0078*/ 	.word	0xffffffff


	//   ....[3]....
        /*007c*/ 	.word	0xffffffff


	//   ....[4]....
        /*0080*/ 	.word	0xffffffff


	//   ....[5]....
        /*0084*/ 	.word	0xffffffff


	//   ....[6]....
        /*0088*/ 	.word	0xffffffff


	//   ....[7]....
        /*008c*/ 	.word	0xffffffff


	//   ....[8]....
        /*0090*/ 	.word	0xffffffff


	//   ....[9]....
        /*0094*/ 	.word	0xffffffff


	//   ....[10]....
        /*0098*/ 	.word	0xffffffff


	//   ....[11]....
        /*009c*/ 	.word	0xffffffff


	//   ....[12]....
        /*00a0*/ 	.word	0xffffffff


	//   ....[13]....
        /*00a4*/ 	.word	0xffffffff


	//   ....[14]....
        /*00a8*/ 	.word	0xffffffff


	//   ....[15]....
        /*00ac*/ 	.word	0xffffffff


	//   ....[16]....
        /*00b0*/ 	.word	0xffffffff


	//   ....[17]....
        /*00b4*/ 	.word	0xffffffff


	//   ....[18]....
        /*00b8*/ 	.word	0xffffffff


	//   ....[19]....
        /*00bc*/ 	.word	0xffffffff


	//   ....[20]....
        /*00c0*/ 	.word	0xffffffff


	//   ....[21]....
        /*00c4*/ 	.word	0xffffffff


	//   ....[22]....
        /*00c8*/ 	.word	0xffffffff


	//   ....[23]....
        /*00cc*/ 	.word	0xffffffff


	//----- nvinfo : EIATTR_COOP_GROUP_INSTR_OFFSETS
	.align		4
.L_674:
        /*00d0*/ 	.byte	0x04, 0x28
        /*00d2*/ 	.short	(.L_676 - .L_675)


	//   ....[0]....
.L_675:
        /*00d4*/ 	.word	0x00003800


	//   ....[1]....
        /*00d8*/ 	.word	0x00003840


	//   ....[2]....
        /*00dc*/ 	.word	0x000039a0


	//   ....[3]....
        /*00e0*/ 	.word	0x000039e0


	//   ....[4]....
        /*00e4*/ 	.word	0x00003ae0


	//   ....[5]....
        /*00e8*/ 	.word	0x00003e80


	//   ....[6]....
        /*00ec*/ 	.word	0x00003f20


	//   ....[7]....
        /*00f0*/ 	.word	0x000040e0


	//   ....[8]....
        /*00f4*/ 	.word	0x00005f30


	//   ....[9]....
        /*00f8*/ 	.word	0x00005f40


	//   ....[10]....
        /*00fc*/ 	.word	0x00005f70


	//   ....[11]....
        /*0100*/ 	.word	0x00005f90


	//   ....[12]....
        /*0104*/ 	.word	0x00006290


	//   ....[13]....
        /*0108*/ 	.word	0x00006360


	//   ....[14]....
        /*010c*/ 	.word	0x000063f0


	//   ....[15]....
        /*0110*/ 	.word	0x000064e0


	//   ....[16]....
        /*0114*/ 	.word	0x000081b0


	//   ....[17]....
        /*0118*/ 	.word	0x000081f0


	//   ....[18]....
        /*011c*/ 	.word	0x00008210


	//   ....[19]....
        /*0120*/ 	.word	0x00008220


	//   ....[20]....
        /*0124*/ 	.word	0x00008260


	//   ....[21]....
        /*0128*/ 	.word	0x00008280


	//   ....[22]....
        /*012c*/ 	.word	0x000082a0


	//   ....[23]....
        /*0130*/ 	.word	0x000082b0


	//----- nvinfo : EIATTR_EXIT_INSTR_OFFSETS
	.align		4
.L_676:
        /*0134*/ 	.byte	0x04, 0x1c
        /*0136*/ 	.short	(.L_678 - .L_677)


	//   ....[0]....
.L_677:
        /*0138*/ 	.word	0x00000560


	//   ....[1]....
        /*013c*/ 	.word	0x0000a9c0


	//   ....[2]....
        /*0140*/ 	.word	0x0000aad0


	//   ....[3]....
        /*0144*/ 	.word	0x0000aaf0


	//   ....[4]....
        /*0148*/ 	.word	0x0000bf30


	//   ....[5]....
        /*014c*/ 	.word	0x0000bfc0


	//----- nvinfo : EIATTR_CRS_STACK_SIZE
	.align		4
.L_678:
        /*0150*/ 	.byte	0x04, 0x1e
        /*0152*/ 	.short	(.L_680 - .L_679)
.L_679:
        /*0154*/ 	.word	0x00000000


	//----- nvinfo : EIATTR_CBANK_PARAM_SIZE
	.align		4
.L_680:
        /*0158*/ 	.byte	0x03, 0x19
        /*015a*/ 	.short	0x01d0


	//----- nvinfo : EIATTR_PARAM_CBANK
	.align		4
        /*015c*/ 	.byte	0x04, 0x0a
        /*015e*/ 	.short	(.L_682 - .L_681)
	.align		4
.L_681:
        /*0160*/ 	.word	index@(.nv.constant0._ZN5flash16flash_fwd_kernelI23Flash_fwd_kernel_traitsILi128ELi128ELi32ELi4ELb0ELb0EN7cutlass6half_tE19Flash_kernel_traitsILi128ELi128ELi32ELi4ES3_EELb1ELb0ELb0ELb0ELb0ELb0ELb0ELb0EEEvNS_16Flash_fwd_paramsE)
        /*0164*/ 	.short	0x0210
        /*0166*/ 	.short	0x01d0


	//----- nvinfo : EIATTR_SW_WAR
	.align		4
.L_682:
        /*0168*/ 	.byte	0x04, 0x36
        /*016a*/ 	.short	(.L_684 - .L_683)
.L_683:
        /*016c*/ 	.word	0x00000008
.L_684:


//--------------------- .nv.info._ZN5flash16flash_fwd_kernelI23Flash_fwd_kernel_traitsILi128ELi128ELi32ELi4ELb0ELb0EN7cutlass6half_tE19Flash_kernel_traitsILi128ELi128ELi32ELi4ES3_EELb1ELb0ELb1ELb0ELb0ELb0ELb0ELb0EEEvNS_16Flash_fwd_paramsE --------------------------
	.section	.nv.info._ZN5flash16flash_fwd_kernelI23Flash_fwd_kernel_traitsILi128ELi128ELi32ELi4ELb0ELb0EN7cutlass6half_tE19Flash_kernel_traitsILi128ELi128ELi32ELi4ES3_EELb1ELb0ELb1ELb0ELb0ELb0ELb0ELb0EEEvNS_16Flash_fwd_paramsE,"",@"SHT_CUDA_INFO"
	.sectionflags	@""
	.align	4


	//----- nvinfo : EIATTR_CUDA_API_VERSION
	.align		4
        /*0000*/ 	.byte	0x04, 0x37
        /*0002*/ 	.short	(.L_686 - .L_685)
.L_685:
        /*0004*/ 	.word	0x00000082


	//----- nvinfo : EIATTR_KPARAM_INFO
	.align		4
.L_686:
        /*0008*/ 	.byte	0x04, 0x17
        /*000a*/ 	.short	(.L_688 - .L_687)
.L_687:
        /*000c*/ 	.word	0x00000000
        /*0010*/ 	.short	0x0000
        /*0012*/ 	.short	0x0000
        /*0014*/ 	.byte	0x00, 0xf0, 0x41, 0x07


	//----- nvinfo : EIATTR_SPARSE_MMA_MASK
	.align		4
.L_688:
        /*0018*/ 	.byte	0x03, 0x50
        /*001a*/ 	.short	0x0000


	//----- nvinfo : EIATTR_MAXREG_COUNT
	.align		4
        /*001c*/ 	.byte	0x03, 0x1b
        /*001e*/ 	.short	0x00ff


	//----- nvinfo : EIATTR_NUM_BARRIERS
	.align		4
        /*0020*/ 	.byte	0x02, 0x4c
        /*0022*/ 	.byte	0x01
	.zero		1


	//----- nvinfo : EIATTR_ANNOTATIONS
	.align		4
        /*0024*/ 	.byte	0x04, 0x55
        /*0026*/ 	.short	(.L_690 - .L_689)


	//   ....[0]....
.L_689:
        /* <DEDUP_REMOVED lines=46> */


	//----- nvinfo : EIATTR_MERCURY_ISA_VERSION
	.align		4
.L_690:
        /*02f8*/ 	.byte	0x03, 0x5f
        /*02fa*/ 	.short	0x0101


	//----- nvinfo : EIATTR_COOP_GROUP_MASK_REGIDS
	.align		4
        /*02fc*/ 	.byte	0x04, 0x29
        /*02fe*/ 	.short	(.L_692 - .L_691)


	//   ....[0]....
.L_691:
        /*0300*/ 	.word	0xffffffff


	//   ....[1]....
        /*0304*/ 	.word	0xffffffff


	//   ....[2]....
        /*0308*/ 	.word	0xffffffff


	//   ....[3]....
        /*030c*/ 	.word	0xffffffff


	//   ....[4]....
        /*0310*/ 	.word	0xffffffff


	//   ....[5]....
        /*0314*/ 	.word	0xffffffff


	//   ....[6]....
        /*0318*/ 	.word	0xffffffff


	//   ....[7]....
        /*031c*/ 	.word	0xffffffff


	//   ....[8]....
        /*0320*/ 	.word	0xffffffff


	//   ....[9]....
        /*0324*/ 	.word	0xffffffff


	//   ....[10]....
        /*0328*/ 	.word	0xffffffff


	//   ....[11]....
        /*032c*/ 	.word	0xffffffff


	//   ....[12]....
        /*0330*/ 	.word	0xffffffff


	//   ....[13]....
        /*0334*/ 	.word	0xffffffff


	//   ....[14]....
        /*0338*/ 	.word	0xffffffff


	//   ....[15]....
        /*033c*/ 	.word	0xffffffff


	//   ....[16]....
        /*0340*/ 	.word	0xffffffff


	//   ....[17]....
        /*0344*/ 	.word	0xffffffff


	//   ....[18]....
        /*0348*/ 	.word	0xffffffff


	//   ....[19]....
        /*034c*/ 	.word	0xffffffff


	//   ....[20]....
        /*0350*/ 	.word	0xffffffff


	//   ....[21]....
        /*0354*/ 	.word	0xffffffff


	//   ....[22]....
        /*0358*/ 	.word	0xffffffff


	//   ....[23]....
        /*035c*/ 	.word	0xffffffff


	//   ....[24]....
        /*0360*/ 	.word	0xffffffff


	//   ....[25]....
        /*0364*/ 	.word	0xffffffff


	//   ....[26]....
        /*0368*/ 	.word	0xffffffff


	//   ....[27]....
        /*036c*/ 	.word	0xffffffff


	//   ....[28]....
        /*0370*/ 	.word	0xffffffff


	//   ....[29]....
        /*0374*/ 	.word	0xffffffff


	//   ....[30]....
        /*0378*/ 	.word	0xffffffff


	//   ....[31]....
        /*037c*/ 	.word	0xffffffff


	//   ....[32]....
        /*0380*/ 	.word	0xffffffff


	//   ....[33]....
        /*0384*/ 	.word	0xffffffff


	//   ....[34]....
        /*0388*/ 	.word	0xffffffff


	//   ....[35]....
        /*038c*/ 	.word	0xffffffff


	//   ....[36]....
        /*0390*/ 	.word	0xffffffff


	//   ....[37]....
        /*0394*/ 	.word	0xffffffff


	//   ....[38]....
        /*0398*/ 	.word	0xffffffff


	//   ....[39]....
        /*039c*/ 	.word	0xffffffff


	//   ....[40]....
        /*03a0*/ 	.word	0xffffffff


	//   ....[41]....
        /*03a4*/ 	.word	0xffffffff


	//   ....[42]....
        /*03a8*/ 	.word	0xffffffff


	//   ....[43]....
        /*03ac*/ 	.word	0xffffffff


	//   ....[44]....
        /*03b0*/ 	.word	0xffffffff


	//   ....[45]....
        /*03b4*/ 	.word	0xffffffff


	//   ....[46]....
        /*03b8*/ 	.word	0xffffffff


	//   ....[47]....
        /*03bc*/ 	.word	0xffffffff


	//   ....[48]....
        /*03c0*/ 	.word	0xffffffff


	//   ....[49]....
        /*03c4*/ 	.word	0xffffffff


	//   ....[50]....
        /*03c8*/ 	.word	0xffffffff


	//   ....[51]....
        /*03cc*/ 	.word	0xffffffff


	//   ....[52]....
        /*03d0*/ 	.word	0xffffffff


	//   ....[53]....
        /*03d4*/ 	.word	0xffffffff


	//   ....[54]....
        /*03d8*/ 	.word	0xffffffff


	//   ....[55]....
        /*03dc*/ 	.word	0xffffffff


	//----- nvinfo : EIATTR_COOP_GROUP_INSTR_OFFSETS
	.align		4
.L_692:
        /*03e0*/ 	.byte	0x04, 0x28
        /*03e2*/ 	.short	(.L_694 - .L_693)


	//   ....[0]....
.L_693:
        /*03e4*/ 	.word	0x00005590


	//   ....[1]....
        /*03e8*/ 	.word	0x00005690


	//   ....[2]....
        /*03ec*/ 	.word	0x00005850


	//   ....[3]....
        /*03f0*/ 	.word	0x00005880


	//   ....[4]....
        /*03f4*/ 	.word	0x000058c0


	//   ....[5]....
        /*03f8*/ 	.word	0x000059d0


	//   ....[6]....
        /*03fc*/ 	.word	0x00005a10


	//   ....[7]....
        /*0400*/ 	.word	0x00005a50


	//   ....[8]....
        /*0404*/ 	.word	0x00008250


	//   ....[9]....
        /*0408*/ 	.word	0x00008290


	//   ....[10]....
        /*040c*/ 	.word	0x000082d0


	//   ....[11]....
        /*0410*/ 	.word	0x000083c0


	//   ....[12]....
        /*0414*/ 	.word	0x000083f0


	//   ....[13]....
        /*0418*/ 	.word	0x00008430


	//   ....[14]....
        /*041c*/ 	.word	0x00008600


	//   ....[15]....
        /*0420*/ 	.word	0x00008640


	//   ....[16]....
        /*0424*/ 	.word	0x0000baa0


	//   ....[17]....
        /*0428*/ 	.word	0x0000bbe0


	//   ....[18]....
        /*042c*/ 	.word	0x0000bc10


	//   ....[19]....
        /*0430*/ 	.word	0x0000be40


	//   ....[20]....
        /*0434*/ 	.word	0x0000bed0


	//   ....[21]....
        /*0438*/ 	.word	0x0000bf10


	//   ....[22]....
        /*043c*/ 	.word	0x0000bf80


	//   ....[23]....
        /*0440*/ 	.word	0x0000c070


	//   ....[24]....
        /*0444*/ 	.word	0x0000f4c0


	//   ....[25]....
        /*0448*/ 	.word	0x0000f5c0


	//   ....[26]....
        /*044c*/ 	.word	0x0000f5d0


	//   ....[27]....
        /*0450*/ 	.word	0x0000f880


	//   ....[28]....
        /*0454*/ 	.word	0x0000f8b0


	//   ....[29]....
        /*0458*/ 	.word	0x0000f940


	//   ....[30]....
        /*045c*/ 	.word	0x0000f9c0


	//   ....[31]....
        /*0460*/ 	.word	0x0000fa60


	//   ....[32]....
        /*0464*/ 	.word	0x00012e40


	//   ....[33]....
        /*0468*/ 	.word	0x00013050


	//   ....[34]....
        /*046c*/ 	.word	0x00013090


	//   ....[35]....
        /*0470*/ 	.word	0x00013220


	//   ....[36]....
        /*0474*/ 	.word	0x00013260


	//   ....[37]....
        /*0478*/ 	.word	0x000133d0


	//   ....[38]....
        /*047c*/ 	.word	0x00013420


	//   ....[39]....
        /*0480*/ 	.word	0x000135e0


	//   ....[40]....
        /*0484*/ 	.word	0x000168e0


	//   ....[41]....
        /*0488*/ 	.word	0x00016a10


	//   ....[42]....
        /*048c*/ 	.word	0x00016aa0


	//   ....[43]....
        /*0490*/ 	.word	0x00016cb0


	//   ....[44]....
        /*0494*/ 	.word	0x00016d50


	//   ....[45]....
        /*0498*/ 	.word	0x00016e20


	//   ....[46]....
        /*049c*/ 	.word	0x00016f20


	//   ....[47]....
        /*04a0*/ 	.word	0x00017170


	//   ....[48]....
        /*04a4*/ 	.word	0x00018f70


	//   ....[49]....
        /*04a8*/ 	.word	0x00018f80


	//   ....[50]....
        /*04ac*/ 	.word	0x00018f90


	//   ....[51]....
        /*04b0*/ 	.word	0x00018fb0


	//   ....[52]....
        /*04b4*/ 	.word	0x00018fd0


	//   ....[53]....
        /*04b8*/ 	.word	0x00018ff0


	//   ....[54]....
        /*04bc*/ 	.word	0x00019000


	//   ....[55]....
        /*04c0*/ 	.word	0x00019060


	//----- nvinfo : EIATTR_EXIT_INSTR_OFFSETS
	.align		4
.L_694:
        /*04c4*/ 	.byte	0x04, 0x1c
        /*04c6*/ 	.short	(.L_696 - .L_695)


	//   ....[0]....
.L_695:
        /*04c8*/ 	.word	0x00000710


	//   ....[1]....
        /*04cc*/ 	.word	0x00001c80


	//   ....[2]....
        /*04d0*/ 	.word	0x00001d10


	//   ....[3]....
        /*04d4*/ 	.word	0x0001b750


	//   ....[4]....
        /*04d8*/ 	.word	0x0001b860


	//   ....[5]....
        /*04dc*/ 	.word	0x0001b880


	//----- nvinfo : EIATTR_CRS_STACK_SIZE
	.align		4
.L_696:
        /*04e0*/ 	.byte	0x04, 0x1e
        /*04e2*/ 	.short	(.L_698 - .L_697)
.L_697:
        /*04e4*/ 	.word	0x00000000


	//----- nvinfo : EIATTR_CBANK_PARAM_SIZE
	.align		4
.L_698:
        /*04e8*/ 	.byte	0x03, 0x19
        /*04ea*/ 	.short	0x01d0


	//----- nvinfo : EIATTR_PARAM_CBANK
	.align		4
        /*04ec*/ 	.byte	0x04, 0x0a
        /*04ee*/ 	.short	(.L_700 - .L_699)
	.align		4
.L_699:
        /*04f0*/ 	.word	index@(.nv.constant0._ZN5flash16flash_fwd_kernelI23Flash_fwd_kernel_traitsILi128ELi128ELi32ELi4ELb0ELb0EN7cutlass6half_tE19Flash_kernel_traitsILi128ELi128ELi32ELi4ES3_EELb1ELb0ELb1ELb0ELb0ELb0ELb0ELb0EEEvNS_16Flash_fwd_paramsE)
        /*04f4*/ 	.short	0x0210
        /*04f6*/ 	.short	0x01d0


	//----- nvinfo : EIATTR_SW_WAR
	.align		4
.L_700:
        /*04f8*/ 	.byte	0x04, 0x36
        /*04fa*/ 	.short	(.L_702 - .L_701)
.L_701:
        /*04fc*/ 	.word	0x00000008
.L_702:


//--------------------- .nv.info._ZN5flash16flash_fwd_kernelI23Flash_fwd_kernel_traitsILi128ELi128ELi32ELi4ELb0ELb0EN7cutlass6half_tE19Flash_kernel_traitsILi128ELi128ELi32ELi4ES3_EELb1ELb0ELb0ELb0ELb1ELb1ELb0ELb0EEEvNS_16Flash_fwd_paramsE --------------------------
	.section	.nv.info._ZN5flash16flash_fwd_kernelI23Flash_fwd_kernel_traitsILi128ELi128ELi32ELi4ELb0ELb0EN7cutlass6half_tE19Flash_kernel_traitsILi128ELi128ELi32ELi4ES3_EELb1ELb0ELb0ELb0ELb1ELb1ELb0ELb0EEEvNS_16Flash_fwd_paramsE,"",@"SHT_CUDA_INFO"
	.sectionflags	@""
	.align	4


	//----- nvinfo : EIATTR_CUDA_API_VERSION
	.align		4
        /*0000*/ 	.byte	0x04, 0x37
        /*0002*/ 	.short	(.L_704 - .L_703)
.L_703:
        /*0004*/ 	.word	0x00000082


	//----- nvinfo : EIATTR_KPARAM_INFO
	.align		4
.L_704:
        /*0008*/ 	.byte	0x04, 0x17
        /*000a*/ 	.short	(.L_706 - .L_705)
.L_705:
        /*000c*/ 	.word	0x00000000
        /*0010*/ 	.short	0x0000
        /*0012*/ 	.short	0x0000
        /*0014*/ 	.byte	0x00, 0xf0, 0x41, 0x07


	//----- nvinfo : EIATTR_SPARSE_MMA_MASK
	.align		4
.L_706:
        /*0018*/ 	.byte	0x03, 0x50
        /*001a*/ 	.short	0x0000


	//----- nvinfo : EIATTR_MAXREG_COUNT
	.align		4
        /*001c*/ 	.byte	0x03, 0x1b
        /*001e*/ 	.short	0x00ff


	//----- nvinfo : EIATTR_NUM_BARRIERS
	.align		4
        /*0020*/ 	.byte	0x02, 0x4c
        /*0022*/ 	.byte	0x01
	.zero		1


	//----- nvinfo : EIATTR_ANNOTATIONS
	.align		4
        /*0024*/ 	.byte	0x04, 0x55
        /*0026*/ 	.short	(.L_708 - .L_707)


	//   ....[0]....
.L_707:
        /*0028*/ 	.word	0x00000001
        /*002c*/ 	.byte	0x60, 0x0d, 0x00, 0x00, 0x01, 0x00, 0x00, 0x00, 0xc0, 0x0d, 0x00, 0x00, 0x01, 0x00, 0x00, 0x00
        /*003c*/ 	.byte	0x90, 0x0f, 0x00, 0x00, 0x01, 0x00, 0x00, 0x00, 0xe0, 0x39, 0x00, 0x00, 0x01, 0x00, 0x00, 0x00
        /*004c*/ 	.byte	0xc0, 0x3a, 0x00, 0x00, 0x01, 0x00, 0x00, 0x00, 0xe0, 0x3a, 0x00, 0x00, 0x01, 0x00, 0x00, 0x00
        /*005c*/ 	.byte	0x30, 0x3c, 0x00, 0x00, 0x01, 0x00, 0x00, 0x00, 0xd0, 0x44, 0x00, 0x00


	//----- nvinfo : EIATTR_MERCURY_ISA_VERSION
	.align		4
.L_708:
        /*0068*/ 	.byte	0x03, 0x5f
        /*006a*/ 	.short	0x0101


	//----- nvinfo : EIATTR_COOP_GROUP_MASK_REGIDS
	.align		4
        /*006c*/ 	.byte	0x04, 0x29
        /*006e*/ 	.short	(.L_710 - .L_709)


	//   ....[0]....
.L_709:
        /*0070*/ 	.word	0xffffffff


	//   ....[1]....
        /*0074*/ 	.word	0xffffffff


	//   ....[2]....
        /*0078*/ 	.word	0xffffffff


	//   ....[3]....
        /*007c*/ 	.word	0xffffffff


	//   ....[4]....
        /*0080*/ 	.word	0xffffffff


	//   ....[5]....
        /*0084*/ 	.word	0xffffffff


	//   ....[6]....
        /*0088*/ 	.word	0xffffffff


	//   ....[7]....
        /*008c*/ 	.word	0xffffffff


	//   ....[8]....
        /*0090*/ 	.word	0xffffffff


	//   ....[9]....
        /*0094*/ 	.word	0xffffffff


	//   ....[10]....
        /*0098*/ 	.word	0xffffffff


	//   ....[11]....
        /*009c*/ 	.word	0xffffffff


	//   ....[12]....
        /*00a0*/ 	.word	0xffffffff


	//   ....[13]....
        /*00a4*/ 	.word	0xffffffff


	//   ....[14]....
        /*00a8*/ 	.word	0xffffffff


	//   ....[15]....
        /*00ac*/ 	.word	0xffffffff


	//   ....[16]....
        /*00b0*/ 	.word	0xffffffff


	//   ....[17]....
        /*00b4*/ 	.word	0xffffffff


	//   ....[18]....
        /*00b8*/ 	.word	0xffffffff


	//   ....[19]....
        /*00bc*/ 	.word	0xffffffff


	//   ....[20]....
        /*00c0*/ 	.word	0xffffffff


	//   ....[21]....
        /*00c4*/ 	.word	0xffffffff


	//   ....[22]....
        /*00c8*/ 	.word	0xffffffff


	//   ....[23]....
        /*00cc*/ 	.word	0xffffffff


	//----- nvinfo : EIATTR_COOP_GROUP_INSTR_OFFSETS
	.align		4
.L_710:
        /*00d0*/ 	.byte	0x04, 0x28
        /*00d2*/ 	.short	(.L_712 - .L_711)


	//   ....[0]....
.L_711:
        /*00d4*/ 	.word	0x00001b20


	//   ....[1]....
        /*00d8*/ 	.word	0x00001c20


	//   ....[2]....
        /*00dc*/ 	.word	0x00001cc0


	//   ....[3]....
        /*00e0*/ 	.word	0x00001e30


	//   ....[4]....
        /*00e4*/ 	.word	0x00001fa0


	//   ....[5]....
        /*00e8*/ 	.word	0x00002170


	//   ....[6]....
        /*00ec*/ 	.word	0x000021c0


	//   ....[7]....
        /*00f0*/ 	.word	0x000022e0


	//   ....[8]....
        /*00f4*/ 	.word	0x00004520


	//   ....[9]....
        /*00f8*/ 	.word	0x00004550


	//   ....[10]....
        /*00fc*/ 	.word	0x000045b0


	//   ....[11]....
        /*0100*/ 	.word	0x000045e0


	//   ....[12]....
        /*0104*/ 	.word	0x000047a0


	//   ....[13]....
        /*0108*/ 	.word	0x00004890


	//   ....[14]....
        /*010c*/ 	.word	0x00004a60


	//   ....[15]....
        /*0110*/ 	.word	0x00004db0


	//   ....[16]....
        /*0114*/ 	.word	0x00006640


	//   ....[17]....
        /*0118*/ 	.word	0x00006680


	//   ....[18]....
        /*011c*/ 	.word	0x00006690


	//   ....[19]....
        /*0120*/ 	.word	0x000066d0


	//   ....[20]....
        /*0124*/ 	.word	0x000066f0


	//   ....[21]....
        /*0128*/ 	.word	0x00006710


	//   ....[22]....
        /*012c*/ 	.word	0x00006780


	//   ....[23]....
        /*0130*/ 	.word	0x000067b0


	//----- nvinfo : EIATTR_EXIT_INSTR_OFFSETS
	.align		4
.L_712:
        /*0134*/ 	.byte	0x04, 0x1c
        /*0136*/ 	.short	(.L_714 - .L_713)


	//   ....[0]....
.L_713:
        /*0138*/ 	.word	0x00000300


	//   ....[1]....
        /*013c*/ 	.word	0x000085f0


	//----- nvinfo : EIATTR_CRS_STACK_SIZE
	.align		4
.L_714:
        /*0140*/ 	.byte	0x04, 0x1e
        /*0142*/ 	.short	(.L_716 - .L_715)
.L_715:
        /*0144*/ 	.word	0x00000000


	//----- nvinfo : EIATTR_CBANK_PARAM_SIZE
	.align		4
.L_716:
        /*0148*/ 	.byte	0x03, 0x19
        /*014a*/ 	.short	0x01d0


	//----- nvinfo : EIATTR_PARAM_CBANK
	.align		4
        /*014c*/ 	.byte	0x04, 0x0a
        /*014e*/ 	.short	(.L_718 - .L_717)
	.align		4
.L_717:
        /*0150*/ 	.word	index@(.nv.constant0._ZN5flash16flash_fwd_kernelI23Flash_fwd_kernel_traitsILi128ELi128ELi32ELi4ELb0ELb0EN7cutlass6half_tE19Flash_kernel_traitsILi128ELi128ELi32ELi4ES3_EELb1ELb0ELb0ELb0ELb1ELb1ELb0ELb0EEEvNS_16Flash_fwd_paramsE)
        /*0154*/ 	.short	0x0210
        /*0156*/ 	.short	0x01d0


	//----- nvinfo : EIATTR_SW_WAR
	.align		4
.L_718:
        /*0158*/ 	.byte	0x04, 0x36
        /*015a*/ 	.short	(.L_720 - .L_719)
.L_719:
        /*015c*/ 	.word	0x00000008
.L_720:


//--------------------- .nv.info._ZN5flash16flash_fwd_kernelI23Flash_fwd_kernel_traitsILi128ELi128ELi32ELi4ELb0ELb0EN7cutlass6half_tE19Flash_kernel_traitsILi128ELi128ELi32ELi4ES3_EELb0ELb0ELb0ELb0ELb1ELb1ELb1ELb0EEEvNS_16Flash_fwd_paramsE --------------------------
	.section	.nv.info._ZN5flash16flash_fwd_kernelI23Flash_fwd_kernel_traitsILi128ELi128ELi32ELi4ELb0ELb0EN7cutlass6half_tE19Flash_kernel_traitsILi128ELi128ELi32ELi4ES3_EELb0ELb0ELb0ELb0ELb1ELb1ELb1ELb0EEEvNS_16Flash_fwd_paramsE,"",@"SHT_CUDA_INFO"
	.sectionflags	@""
	.align	4


	//----- nvinfo : EIATTR_CUDA_API_VERSION
	.align		4
        /*0000*/ 	.byte	0x04, 0x37
        /*0002*/ 	.short	(.L_722 - .L_721)
.L_721:
        /*0004*/ 	.word	0x00000082


	//----- nvinfo : EIATTR_KPARAM_INFO
	.align		4
.L_722:
        /*0008*/ 	.byte	0x04, 0x17
        /*000a*/ 	.short	(.L_724 - .L_723)
.L_723:
        /*000c*/ 	.word	0x00000000
        /*0010*/ 	.short	0x0000
        /*0012*/ 	.short	0x0000
        /*0014*/ 	.byte	0x00, 0xf0, 0x41, 0x07


	//----- nvinfo : EIATTR_SPARSE_MMA_MASK
	.align		4
.L_724:
        /*0018*/ 	.byte	0x03, 0x50
        /*001a*/ 	.short	0x0000


	//----- nvinfo : EIATTR_MAXREG_COUNT
	.align		4
        /*001c*/ 	.byte	0x03, 0x1b
        /*001e*/ 	.short	0x00ff


	//----- nvinfo : EIATTR_NUM_BARRIERS
	.align		4
        /*0020*/ 	.byte	0x02, 0x4c
        /*0022*/ 	.byte	0x01
	.zero		1


	//----- nvinfo : EIATTR_ANNOTATIONS
	.align		4
        /*0024*/ 	.byte	0x04, 0x55
        /*0026*/ 	.short	(.L_726 - .L_725)


	//   ....[0]....
.L_725:
        /* <DEDUP_REMOVED lines=12> */


	//----- nvinfo : EIATTR_MERCURY_ISA_VERSION
	.align		4
.L_726:
        /*00d8*/ 	.byte	0x03, 0x5f
        /*00da*/ 	.short	0x0101


	//----- nvinfo : EIATTR_COOP_GROUP_MASK_REGIDS
	.align		4
        /*00dc*/ 	.byte	0x04, 0x29
        /*00de*/ 	.short	(.L_728 - .L_727)


	//   ....[0]....
.L_727:
        /*00e0*/ 	.word	0xffffffff


	//   ....[1]....
        /*00e4*/ 	.word	0xffffffff


	//   ....[2]....
        /*00e8*/ 	.word	0xffffffff


	//   ....[3]....
        /*00ec*/ 	.word	0xffffffff


	//   ....[4]....
        /*00f0*/ 	.word	0xffffffff


	//   ....[5]....
        /*00f4*/ 	.word	0xffffffff


	//   ....[6]....
        /*00f8*/ 	.word	0xffffffff


	//   ....[7]....
        /*00fc*/ 	.word	0xffffffff


	//   ....[8]....
        /*0100*/ 	.word	0xffffffff


	//   ....[9]....
        /*0104*/ 	.word	0xffffffff


	//   ....[10]....
        /*0108*/ 	.word	0xffffffff


	//   ....[11]....
        /*010c*/ 	.word	0xffffffff


	//   ....[12]....
        /*0110*/ 	.word	0xffffffff


	//   ....[13]....
        /*0114*/ 	.word	0xffffffff


	//   ....[14]....
        /*0118*/ 	.word	0xffffffff


	//   ....[15]....
        /*011c*/ 	.word	0xffffffff


	//   ....[16]....
        /*0120*/ 	.word	0xffffffff


	//   ....[17]....
        /*0124*/ 	.word	0xffffffff


	//   ....[18]....
        /*0128*/ 	.word	0xffffffff


	//   ....[19]....
        /*012c*/ 	.word	0xffffffff


	//   ....[20]....
        /*0130*/ 	.word	0xffffffff


	//   ....[21]....
        /*0134*/ 	.word	0xffffffff


	//   ....[22]....
        /*0138*/ 	.word	0xffffffff


	//   ....[23]....
        /*013c*/ 	.word	0xffffffff


	//----- nvinfo : EIATTR_COOP_GROUP_INSTR_OFFSETS
	.align		4
.L_728:
        /*0140*/ 	.byte	0x04, 0x28
        /*0142*/ 	.short	(.L_730 - .L_729)


	//   ....[0]....
.L_729:
        /*0144*/ 	.word	0x00001cb0


	//   ....[1]....
        /*0148*/ 	.word	0x00001ce0


	//   ....[2]....
        /*014c*/ 	.word	0x00001d90


	//   ....[3]....
        /*0150*/ 	.word	0x00001db0


	//   ....[4]....
        /*0154*/ 	.word	0x00001dc0


	//   ....[5]....
        /*0158*/ 	.word	0x00001e90


	//   ....[6]....
        /*015c*/ 	.word	0x00001fb0


	//   ....[7]....
        /*0160*/ 	.word	0x00002000


	//   ....[8]....
        /*0164*/ 	.word	0x00003c20


	//   ....[9]....
        /*0168*/ 	.word	0x00003ca0


	//   ....[10]....
        /*016c*/ 	.word	0x00003cd0


	//   ....[11]....
        /*0170*/ 	.word	0x00003d00


	//   ....[12]....
        /*0174*/ 	.word	0x00003d20


	//   ....[13]....
        /*0178*/ 	.word	0x00003d50


	//   ....[14]....
        /*017c*/ 	.word	0x00003d60


	//   ....[15]....
        /*0180*/ 	.word	0x00003d80


	//   ....[16]....
        /*0184*/ 	.word	0x000053f0


	//   ....[17]....
        /*0188*/ 	.word	0x00005480


	//   ....[18]....
        /*018c*/ 	.word	0x00005490


	//   ....[19]....
        /*0190*/ 	.word	0x000054b0


	//   ....[20]....
        /*0194*/ 	.word	0x000054d0


	//   ....[21]....
        /*0198*/ 	.word	0x000054e0


	//   ....[22]....
        /*019c*/ 	.word	0x000054f0


	//   ....[23]....
        /*01a0*/ 	.word	0x00005510


	//----- nvinfo : EIATTR_EXIT_INSTR_OFFSETS
	.align		4
.L_730:
        /*01a4*/ 	.byte	0x04, 0x1c
        /*01a6*/ 	.short	(.L_732 - .L_731)


	//   ....[0]....
.L_731:
        /*01a8*/ 	.word	0x00000150


	//   ....[1]....
        /*01ac*/ 	.word	0x00007300


	//----- nvinfo : EIATTR_CRS_STACK_SIZE
	.align		4
.L_732:
        /*01b0*/ 	.byte	0x04, 0x1e
        /*01b2*/ 	.short	(.L_734 - .L_733)
.L_733:
        /*01b4*/ 	.word	0x00000000


	//----- nvinfo : EIATTR_CBANK_PARAM_SIZE
	.align		4
.L_734:
        /*01b8*/ 	.byte	0x03, 0x19
        /*01ba*/ 	.short	0x01d0


	//----- nvinfo : EIATTR_PARAM_CBANK
	.align		4
        /*01bc*/ 	.byte	0x04, 0x0a
        /*01be*/ 	.short	(.L_736 - .L_735)
	.align		4
.L_735:
        /*01c0*/ 	.word	index@(.nv.constant0._ZN5flash16flash_fwd_kernelI23Flash_fwd_kernel_traitsILi128ELi128ELi32ELi4ELb0ELb0EN7cutlass6half_tE19Flash_kernel_traitsILi128ELi128ELi32ELi4ES3_EELb0ELb0ELb0ELb0ELb1ELb1ELb1ELb0EEEvNS_16Flash_fwd_paramsE)
        /*01c4*/ 	.short	0x0210
        /*01c6*/ 	.short	0x01d0


	//----- nvinfo : EIATTR_SW_WAR
	.align		4
.L_736:
        /*01c8*/ 	.byte	0x04, 0x36
        /*01ca*/ 	.short	(.L_738 - .L_737)
.L_737:
        /*01cc*/ 	.word	0x00000008
.L_738:


//--------------------- .nv.info._ZN5flash16flash_fwd_kernelI23Flash_fwd_kernel_traitsILi128ELi128ELi32ELi4ELb0ELb0EN7cutlass6half_tE19Flash_kernel_traitsILi128ELi128ELi32ELi4ES3_EELb1ELb0ELb0ELb1ELb0ELb0ELb0ELb0EEEvNS_16Flash_fwd_paramsE --------------------------
	.section	.nv.info._ZN5flash16flash_fwd_kernelI23Flash_fwd_kernel_traitsILi128ELi128ELi32ELi4ELb0ELb0EN7cutlass6half_tE19Flash_kernel_traitsILi128ELi128ELi32ELi4ES3_EELb1ELb0ELb0ELb1ELb0ELb0ELb0ELb0EEEvNS_16Flash_fwd_paramsE,"",@"SHT_CUDA_INFO"
	.sectionflags	@""
	.align	4


	//----- nvinfo : EIATTR_CUDA_API_VERSION
	.align		4
        /*0000*/ 	.byte	0x04, 0x37
        /*0002*/ 	.short	(.L_740 - .L_739)
.L_739:
        /*0004*/ 	.word	0x00000082


	//----- nvinfo : EIATTR_KPARAM_INFO
	.align		4
.L_740:
        /*0008*/ 	.byte	0x04, 0x17
        /*000a*/ 	.short	(.L_742 - .L_741)
.L_741:
        /*000c*/ 	.word	0x00000000
        /*0010*/ 	.short	0x0000
        /*0012*/ 	.short	0x0000
        /*0014*/ 	.byte	0x00, 0xf0, 0x41, 0x07


	//----- nvinfo : EIATTR_SPARSE_MMA_MASK
	.align		4
.L_742:
        /*0018*/ 	.byte	0x03, 0x50
        /*001a*/ 	.short	0x0000


	//----- nvinfo : EIATTR_MAXREG_COUNT
	.align		4
        /*001c*/ 	.byte	0x03, 0x1b
        /*001e*/ 	.short	0x00ff


	//----- nvinfo : EIATTR_NUM_BARRIERS
	.align		4
        /*0020*/ 	.byte	0x02, 0x4c
        /*0022*/ 	.byte	0x01
	.zero		1


	//----- nvinfo : EIATTR_ANNOTATIONS
	.align		4
        /*0024*/ 	.byte	0x04, 0x55
        /*0026*/ 	.short	(.L_744 - .L_743)


	//   ....[0]....
.L_743:
        /* <DEDUP_REMOVED lines=8> */


	//----- nvinfo : EIATTR_MERCURY_ISA_VERSION
	.align		4
.L_744:
        /*0098*/ 	.byte	0x03, 0x5f
        /*009a*/ 	.short	0x0101


	//----- nvinfo : EIATTR_COOP_GROUP_MASK_REGIDS
	.align		4
        /*009c*/ 	.byte	0x04, 0x29
        /*009e*/ 	.short	(.L_746 - .L_745)


	//   ....[0]....
.L_745:
        /*00a0*/ 	.word	0xffffffff


	//   ....[1]....
        /*00a4*/ 	.word	0xffffffff


	//   ....[2]....
        /*00a8*/ 	.word	0xffffffff


	//   ....[3]....
        /*00ac*/ 	.word	0xffffffff


	//   ....[4]....
        /*00b0*/ 	.word	0xffffffff


	//   ....[5]....
        /*00b4*/ 	.word	0xffffffff


	//   ....[6]....
        /*00b8*/ 	.word	0xffffffff


	//   ....[7]....
        /*00bc*/ 	.word	0xffffffff


	//   ....[8]....
        /*00c0*/ 	.word	0xffffffff


	//   ....[9]....
        /*00c4*/ 	.word	0xffffffff


	//   ....[10]....
        /*00c8*/ 	.word	0xffffffff


	//   ....[11]....
        /*00cc*/ 	.word	0xffffffff


	//   ....[12]....
        /*00d0*/ 	.word	0xffffffff


	//   ....[13]....
        /*00d4*/ 	.word	0xffffffff


	//   ....[14]....
        /*00d8*/ 	.word	0xffffffff


	//   ....[15]....
        /*00dc*/ 	.word	0xffffffff


	//   ....[16]....
        /*00e0*/ 	.word	0xffffffff


	//   ....[17]....
        /*00e4*/ 	.word	0xffffffff


	//   ....[18]....
        /*00e8*/ 	.word	0xffffffff


	//   ....[19]....
        /*00ec*/ 	.word	0xffffffff


	//   ....[20]....
        /*00f0*/ 	.word	0xffffffff


	//   ....[21]....
        /*00f4*/ 	.word	0xffffffff


	//   ....[22]....
        /*00f8*/ 	.word	0xffffffff


	//   ....[23]....
        /*00fc*/ 	.word	0xffffffff


	//----- nvinfo : EIATTR_COOP_GROUP_INSTR_OFFSETS
	.align		4
.L_746:
        /*0100*/ 	.byte	0x04, 0x28
        /*0102*/ 	.short	(.L_748 - .L_747)


	//   ....[0]....
.L_747:
        /*0104*/ 	.word	0x00004580


	//   ....[1]....
        /*0108*/ 	.word	0x00004660


	//   ....[2]....
        /*010c*/ 	.word	0x000046d0


	//   ....[3]....
        /*0110*/ 	.word	0x00004780


	//   ....[4]....
        /*0114*/ 	.word	0x00004940


	//   ....[5]....
        /*0118*/ 	.word	0x00004c90


	//   ....[6]....
        /*011c*/ 	.word	0x00004d80


	//   ....[7]....
        /*0120*/ 	.word	0x00004f30


	//   ....[8]....
        /*0124*/ 	.word	0x00007110


	//   ....[9]....
        /*0128*/ 	.word	0x00007140


	//   ....[10]....
        /*012c*/ 	.word	0x00007250


	//   ....[11]....
        /*0130*/ 	.word	0x00007280


	//   ....[12]....
        /*0134*/ 	.word	0x000076a0


	//   ....[13]....
        /*0138*/ 	.word	0x00007750


	//   ....[14]....
        /*013c*/ 	.word	0x000078c0


	//   ....[15]....
        /*0140*/ 	.word	0x00007920


	//   ....[16]....
        /*0144*/ 	.word	0x00009590


	//   ....[17]....
        /*0148*/ 	.word	0x000095d0


	//   ....[18]....
        /*014c*/ 	.word	0x000095e0


	//   ....[19]....
        /*0150*/ 	.word	0x00009610


	//   ....[20]....
        /*0154*/ 	.word	0x00009630


	//   ....[21]....
        /*0158*/ 	.word	0x00009660


	//   ....[22]....
        /*015c*/ 	.word	0x00009670


	//   ....[23]....
        /*0160*/ 	.word	0x000096e0


	//----- nvinfo : EIATTR_EXIT_INSTR_OFFSETS
	.align		4
.L_748:
        /*0164*/ 	.byte	0x04, 0x1c
        /*0166*/ 	.short	(.L_750 - .L_749)


	//   ....[0]....
.L_749:
        /*0168*/ 	.word	0x000006c0


	//   ....[1]....
        /*016c*/ 	.word	0x0000bdf0


	//   ....[2]....
        /*0170*/ 	.word	0x0000bf00


	//   ....[3]....
        /*0174*/ 	.word	0x0000bf20


	//   ....[4]....
        /*0178*/ 	.word	0x0000d310


	//   ....[5]....
        /*017c*/ 	.word	0x0000d3a0


	//----- nvinfo : EIATTR_CRS_STACK_SIZE
	.align		4
.L_750:
        /*0180*/ 	.byte	0x04, 0x1e
        /*0182*/ 	.short	(.L_752 - .L_751)
.L_751:
        /*0184*/ 	.word	0x00000000


	//----- nvinfo : EIATTR_CBANK_PARAM_SIZE
	.align		4
.L_752:
        /*0188*/ 	.byte	0x03, 0x19
        /*018a*/ 	.short	0x01d0


	//----- nvinfo : EIATTR_PARAM_CBANK
	.align		4
        /*018c*/ 	.byte	0x04, 0x0a
        /*018e*/ 	.short	(.L_754 - .L_753)
	.align		4
.L_753:
        /*0190*/ 	.word	index@(.nv.constant0._ZN5flash16flash_fwd_kernelI23Flash_fwd_kernel_traitsILi128ELi128ELi32ELi4ELb0ELb0EN7cutlass6half_tE19Flash_kernel_traitsILi128ELi128ELi32ELi4ES3_EELb1ELb0ELb0ELb1ELb0ELb0ELb0ELb0EEEvNS_16Flash_fwd_paramsE)
        /*0194*/ 	.short	0x0210
        /*0196*/ 	.short	0x01d0


	//----- nvinfo : EIATTR_SW_WAR
	.align		4
.L_754:
        /*0198*/ 	.byte	0x04, 0x36
        /*019a*/ 	.short	(.L_756 - .L_755)
.L_755:
        /*019c*/ 	.word	0x00000008
.L_756:


//--------------------- .nv.info._ZN5flash16flash_fwd_kernelI23Flash_fwd_kernel_traitsILi128ELi128ELi32ELi4ELb0ELb0EN7cutlass6half_tE19Flash_kernel_traitsILi128ELi128ELi32ELi4ES3_EELb1ELb0ELb0ELb0ELb0ELb0ELb0ELb1EEEvNS_16Flash_fwd_paramsE --------------------------
	.section	.nv.info._ZN5flash16flash_fwd_kernelI23Flash_fwd_kernel_traitsILi128ELi128ELi32ELi4ELb0ELb0EN7cutlass6half_tE19Flash_kernel_traitsILi128ELi128ELi32ELi4ES3_EELb1ELb0ELb0ELb0ELb0ELb0ELb0ELb1EEEvNS_16Flash_fwd_paramsE,"",@"SHT_CUDA_INFO"
	.sectionflags	@""
	.align	4


	//----- nvinfo : EIATTR_CUDA_API_VERSION
	.align		4
        /*0000*/ 	.byte	0x04, 0x37
        /*0002*/ 	.short	(.L_758 - .L_757)
.L_757:
        /*0004*/ 	.word	0x00000082


	//----- nvinfo : EIATTR_KPARAM_INFO
	.align		4
.L_758:
        /*0008*/ 	.byte	0x04, 0x17
        /*000a*/ 	.short	(.L_760 - .L_759)
.L_759:
        /*000c*/ 	.word	0x00000000
        /*0010*/ 	.short	0x0000
        /*0012*/ 	.short	0x0000
        /*0014*/ 	.byte	0x00, 0xf0, 0x41, 0x07


	//----- nvinfo : EIATTR_SPARSE_MMA_MASK
	.align		4
.L_760:
        /*0018*/ 	.byte	0x03, 0x50
        /*001a*/ 	.short	0x0000


	//----- nvinfo : EIATTR_MAXREG_COUNT
	.align		4
        /*001c*/ 	.byte	0x03, 0x1b
        /*001e*/ 	.short	0x00ff


	//----- nvinfo : EIATTR_NUM_BARRIERS
	.align		4
        /*0020*/ 	.byte	0x02, 0x4c
        /*0022*/ 	.byte	0x01
	.zero		1


	//----- nvinfo : EIATTR_ANNOTATIONS
	.align		4
        /*0024*/ 	.byte	0x04, 0x55
        /*0026*/ 	.short	(.L_762 - .L_761)


	//   ....[0]....
.L_761:
        /* <DEDUP_REMOVED lines=32> */


	//----- nvinfo : EIATTR_MERCURY_ISA_VERSION
	.align		4
.L_762:
        /*0210*/ 	.byte	0x03, 0x5f
        /*0212*/ 	.short	0x0101


	//----- nvinfo : EIATTR_COOP_GROUP_MASK_REGIDS
	.align		4
        /*0214*/ 	.byte	0x04, 0x29
        /*0216*/ 	.short	(.L_764 - .L_763)


	//   ....[0]....
.L_763:
        /*0218*/ 	.word	0xffffffff


	//   ....[1]....
        /*021c*/ 	.word	0xffffffff


	//   ....[2]....
        /*0220*/ 	.word	0xffffffff


	//   ....[3]....
        /*0224*/ 	.word	0xffffffff


	//   ....[4]....
        /*0228*/ 	.word	0xffffffff


	//   ....[5]....
        /*022c*/ 	.word	0xffffffff


	//   ....[6]....
        /*0230*/ 	.word	0xffffffff


	//   ....[7]....
        /*0234*/ 	.word	0xffffffff


	//   ....[8]....
        /*0238*/ 	.word	0xffffffff


	//   ....[9]....
        /*023c*/ 	.word	0xffffffff


	//   ....[10]....
        /*0240*/ 	.word	0xffffffff


	//   ....[11]....
        /*0244*/ 	.word	0xffffffff


	//   ....[12]....
        /*0248*/ 	.word	0xffffffff


	//   ....[13]....
        /*024c*/ 	.word	0xffffffff


	//   ....[14]....
        /*0250*/ 	.word	0xffffffff


	//   ....[15]....
        /*0254*/ 	.word	0xffffffff


	//   ....[16]....
        /*0258*/ 	.word	0xffffffff


	//   ....[17]....
        /*025c*/ 	.word	0xffffffff


	//   ....[18]....
        /*0260*/ 	.word	0xffffffff


	//   ....[19]....
        /*0264*/ 	.word	0xffffffff


	//   ....[20]....
        /*0268*/ 	.word	0xffffffff


	//   ....[21]....
        /*026c*/ 	.word	0xffffffff


	//   ....[22]....
        /*0270*/ 	.word	0xffffffff


	//   ....[23]....
        /*0274*/ 	.word	0xffffffff


	//----- nvinfo : EIATTR_COOP_GROUP_INSTR_OFFSETS
	.align		4
.L_764:
        /*0278*/ 	.byte	0x04, 0x28
        /*027a*/ 	.short	(.L_766 - .L_765)


	//   ....[0]....
.L_765:
        /*027c*/ 	.word	0x00003830


	//   ....[1]....
        /*0280*/ 	.word	0x000039b0


	//   ....[2]....
        /*0284*/ 	.word	0x00003af0


	//   ....[3]....
        /*0288*/ 	.word	0x00003ce0


	//   ....[4]....
        /*028c*/ 	.word	0x00003eb0


	//   ....[5]....
        /*0290*/ 	.word	0x000040e0


	//   ....[6]....
        /*0294*/ 	.word	0x000041a0


	//   ....[7]....
        /*0298*/ 	.word	0x00004280


	//   ....[8]....
        /*029c*/ 	.word	0x00007690


	//   ....[9]....
        /*02a0*/ 	.word	0x000076e0


	//   ....[10]....
        /*02a4*/ 	.word	0x00007710


	//   ....[11]....
        /*02a8*/ 	.word	0x00007740


	//   ....[12]....
        /*02ac*/ 	.word	0x000077d0


	//   ....[13]....
        /*02b0*/ 	.word	0x00007800


	//   ....[14]....
        /*02b4*/ 	.word	0x00007830


	//   ....[15]....
        /*02b8*/ 	.word	0x00007860


	//   ....[16]....
        /*02bc*/ 	.word	0x0000a780


	//   ....[17]....
        /*02c0*/ 	.word	0x0000a790


	//   ....[18]....
        /*02c4*/ 	.word	0x0000a7a0


	//   ....[19]....
        /*02c8*/ 	.word	0x0000a7b0


	//   ....[20]....
        /*02cc*/ 	.word	0x0000a7f0


	//   ....[21]....
        /*02d0*/ 	.word	0x0000a830


	//   ....[22]....
        /*02d4*/ 	.word	0x0000a840


	//   ....[23]....
        /*02d8*/ 	.word	0x0000a850


	//----- nvinfo : EIATTR_EXIT_INSTR_OFFSETS
	.align		4
.L_766:
        /*02dc*/ 	.byte	0x04, 0x1c
        /*02de*/ 	.short	(.L_768 - .L_767)


	//   ....[0]....
.L_767:
        /*02e0*/ 	.word	0x00000520


	//   ....[1]....
        /*02e4*/ 	.word	0x0000cfd0


	//   ....[2]....
        /*02e8*/ 	.word	0x0000d0e0


	//   ....[3]....
        /*02ec*/ 	.word	0x0000d100


	//   ....[4]....
        /*02f0*/ 	.word	0x0000e5a0


	//   ....[5]....
        /*02f4*/ 	.word	0x0000e630


	//----- nvinfo : EIATTR_CRS_STACK_SIZE
	.align		4
.L_768:
        /*02f8*/ 	.byte	0x04, 0x1e
        /*02fa*/ 	.short	(.L_770 - .L_769)
.L_769:
        /*02fc*/ 	.word	0x00000000


	//----- nvinfo : EIATTR_CBANK_PARAM_SIZE
	.align		4
.L_770:
        /*0300*/ 	.byte	0x03, 0x19
        /*0302*/ 	.short	0x01d0


	//----- nvinfo : EIATTR_PARAM_CBANK
	.align		4
        /*0304*/ 	.byte	0x04, 0x0a
        /*0306*/ 	.short	(.L_772 - .L_771)
	.align		4
.L_771:
        /*0308*/ 	.word	index@(.nv.constant0._ZN5flash16flash_fwd_kernelI23Flash_fwd_kernel_traitsILi128ELi128ELi32ELi4ELb0ELb0EN7cutlass6half_tE19Flash_kernel_traitsILi128ELi128ELi32ELi4ES3_EELb1ELb0ELb0ELb0ELb0ELb0ELb0ELb1EEEvNS_16Flash_fwd_paramsE)
        /*030c*/ 	.short	0x0210
        /*030e*/ 	.short	0x01d0


	//----- nvinfo : EIATTR_SW_WAR
	.align		4
.L_772:
        /*0310*/ 	.byte	0x04, 0x36
        /*0312*/ 	.short	(.L_774 - .L_773)
.L_773:
        /*0314*/ 	.word	0x00000008
.L_774:


//--------------------- .nv.info._ZN5flash16flash_fwd_kernelI23Flash_fwd_kernel_traitsILi128ELi128ELi32ELi4ELb0ELb0EN7cutlass6half_tE19Flash_kernel_traitsILi128ELi128ELi32ELi4ES3_EELb0ELb0ELb0ELb0ELb0ELb0ELb1ELb0EEEvNS_16Flash_fwd_paramsE --------------------------
	.section	.nv.info._ZN5flash16flash_fwd_kernelI23Flash_fwd_kernel_traitsILi128ELi128ELi32ELi4ELb0ELb0EN7cutlass6half_tE19Flash_kernel_traitsILi128ELi128ELi32ELi4ES3_EELb0ELb0ELb0ELb0ELb0ELb0ELb1ELb0EEEvNS_16Flash_fwd_paramsE,"",@"SHT_CUDA_INFO"
	.sectionflags	@""
	.align	4


	//----- nvinfo : EIATTR_CUDA_API_VERSION
	.align		4
        /*0000*/ 	.byte	0x04, 0x37
        /*0002*/ 	.short	(.L_776 - .L_775)
.L_775:
        /*0004*/ 	.word	0x00000082


	//----- nvinfo : EIATTR_KPARAM_INFO
	.align		4
.L_776:
        /*0008*/ 	.byte	0x04, 0x17
        /*000a*/ 	.short	(.L_778 - .L_777)
.L_777:
        /*000c*/ 	.word	0x00000000
        /*0010*/ 	.short	0x0000
        /*0012*/ 	.short	0x0000
        /*0014*/ 	.byte	0x00, 0xf0, 0x41, 0x07


	//----- nvinfo : EIATTR_SPARSE_MMA_MASK
	.align		4
.L_778:
        /*0018*/ 	.byte	0x03, 0x50
        /*001a*/ 	.short	0x0000


	//----- nvinfo : EIATTR_MAXREG_COUNT
	.align		4
        /*001c*/ 	.byte	0x03, 0x1b
        /*001e*/ 	.short	0x00ff


	//----- nvinfo : EIATTR_NUM_BARRIERS
	.align		4
        /*0020*/ 	.byte	0x02, 0x4c
        /*0022*/ 	.byte	0x01
	.zero		1


	//----- nvinfo : EIATTR_ANNOTATIONS
	.align		4
        /*0024*/ 	.byte	0x04, 0x55
        /*0026*/ 	.short	(.L_780 - .L_779)


	//   ....[0]....
.L_779:
        /* <DEDUP_REMOVED lines=24> */


	//----- nvinfo : EIATTR_MERCURY_ISA_VERSION
	.align		4
.L_780:
        /*0190*/ 	.byte	0x03, 0x5f
        /*0192*/ 	.short	0x0101


	//----- nvinfo : EIATTR_COOP_GROUP_MASK_REGIDS
	.align		4
        /*0194*/ 	.byte	0x04, 0x29
        /*0196*/ 	.short	(.L_782 - .L_781)


	//   ....[0]....
.L_781:
        /*0198*/ 	.word	0xffffffff


	//   ....[1]....
        /*019c*/ 	.word	0xffffffff


	//   ....[2]....
        /*01a0*/ 	.word	0xffffffff


	//   ....[3]....
        /*01a4*/ 	.word	0xffffffff


	//   ....[4]....
        /*01a8*/ 	.word	0xffffffff


	//   ....[5]....
        /*01ac*/ 	.word	0xffffffff


	//   ....[6]....
        /*01b0*/ 	.word	0xffffffff


	//   ....[7]....
        /*01b4*/ 	.word	0xffffffff


	//   ....[8]....
        /*01b8*/ 	.word	0xffffffff


	//   ....[9]....
        /*01bc*/ 	.word	0xffffffff


	//   ....[10]....
        /*01c0*/ 	.word	0xffffffff


	//   ....[11]....
        /*01c4*/ 	.word	0xffffffff


	//   ....[12]....
        /*01c8*/ 	.word	0xffffffff


	//   ....[13]....
        /*01cc*/ 	.word	0xffffffff


	//   ....[14]....
        /*01d0*/ 	.word	0xffffffff


	//   ....[15]....
        /*01d4*/ 	.word	0xffffffff


	//   ....[16]....
        /*01d8*/ 	.word	0xffffffff


	//   ....[17]....
        /*01dc*/ 	.word	0xffffffff


	//   ....[18]....
        /*01e0*/ 	.word	0xffffffff


	//   ....[19]....
        /*01e4*/ 	.word	0xffffffff


	//   ....[20]....
        /*01e8*/ 	.word	0xffffffff


	//   ....[21]....
        /*01ec*/ 	.word	0xffffffff


	//   ....[22]....
        /*01f0*/ 	.word	0xffffffff


	//   ....[23]....
        /*01f4*/ 	.word	0xffffffff


	//----- nvinfo : EIATTR_COOP_GROUP_INSTR_OFFSETS
	.align		4
.L_782:
        /*01f8*/ 	.byte	0x04, 0x28
        /*01fa*/ 	.short	(.L_784 - .L_783)


	//   ....[0]....
.L_783:
        /*01fc*/ 	.word	0x00003a50


	//   ....[1]....
        /*0200*/ 	.word	0x00003a70


	//   ....[2]....
        /*0204*/ 	.word	0x00003b10


	//   ....[3]....
        /*0208*/ 	.word	0x00003b30


	//   ....[4]....
        /*020c*/ 	.word	0x00003c30


	//   ....[5]....
        /*0210*/ 	.word	0x00003d40


	//   ....[6]....
        /*0214*/ 	.word	0x00003e50


	//   ....[7]....
        /*0218*/ 	.word	0x00004020


	//   ....[8]....
        /*021c*/ 	.word	0x00005c30


	//   ....[9]....
        /*0220*/ 	.word	0x00005cb0


	//   ....[10]....
        /*0224*/ 	.word	0x00005ce0


	//   ....[11]....
        /*0228*/ 	.word	0x00005d10


	//   ....[12]....
        /*022c*/ 	.word	0x00005d30


	//   ....[13]....
        /*0230*/ 	.word	0x00005d60


	//   ....[14]....
        /*0234*/ 	.word	0x00005d70


	//   ....[15]....
        /*0238*/ 	.word	0x00005d90


	//   ....[16]....
        /*023c*/ 	.word	0x000074a0


	//   ....[17]....
        /*0240*/ 	.word	0x000074b0


	//   ....[18]....
        /*0244*/ 	.word	0x000074c0


	//   ....[19]....
        /*0248*/ 	.word	0x000074f0


	//   ....[20]....
        /*024c*/ 	.word	0x00007510


	//   ....[21]....
        /*0250*/ 	.word	0x00007530


	//   ....[22]....
        /*0254*/ 	.word	0x00007540


	//   ....[23]....
        /*0258*/ 	.word	0x00007570


	//----- nvinfo : EIATTR_EXIT_INSTR_OFFSETS
	.align		4
.L_784:
        /*025c*/ 	.byte	0x04, 0x1c
        /*025e*/ 	.short	(.L_786 - .L_785)


	//   ....[0]....
.L_785:
        /*0260*/ 	.word	0x00000330


	//   ....[1]....
        /*0264*/ 	.word	0x00009bc0


	//   ....[2]....
        /*0268*/ 	.word	0x00009cd0


	//   ....[3]....
        /*026c*/ 	.word	0x00009cf0


	//   ....[4]....
        /*0270*/ 	.word	0x0000b110


	//   ....[5]....
        /*0274*/ 	.word	0x0000b1a0


	//----- nvinfo : EIATTR_CRS_STACK_SIZE
	.align		4
.L_786:
        /*0278*/ 	.byte	0x04, 0x1e
        /*027a*/ 	.short	(.L_788 - .L_787)
.L_787:
        /*027c*/ 	.word	0x00000000


	//----- nvinfo : EIATTR_CBANK_PARAM_SIZE
	.align		4
.L_788:
        /*0280*/ 	.byte	0x03, 0x19
        /*0282*/ 	.short	0x01d0


	//----- nvinfo : EIATTR_PARAM_CBANK
	.align		4
        /*0284*/ 	.byte	0x04, 0x0a
        /*0286*/ 	.short	(.L_790 - .L_789)
	.align		4
.L_789:
        /*0288*/ 	.word	index@(.nv.constant0._ZN5flash16flash_fwd_kernelI23Flash_fwd_kernel_traitsILi128ELi128ELi32ELi4ELb0ELb0EN7cutlass6half_tE19Flash_kernel_traitsILi128ELi128ELi32ELi4ES3_EELb0ELb0ELb0ELb0ELb0ELb0ELb1ELb0EEEvNS_16Flash_fwd_paramsE)
        /*028c*/ 	.short	0x0210
        /*028e*/ 	.short	0x01d0


	//----- nvinfo : EIATTR_SW_WAR
	.align		4
.L_790:
        /*0290*/ 	.byte	0x04, 0x36
        /*0292*/ 	.short	(.L_792 - .L_791)
.L_791:
        /*0294*/ 	.word	0x00000008
.L_792:


//--------------------- .nv.info._ZN5flash16flash_fwd_kernelI23Flash_fwd_kernel_traitsILi128ELi128ELi32ELi4ELb0ELb0EN7cutlass6half_tE19Flash_kernel_traitsILi128ELi128ELi32ELi4ES3_EELb1ELb0ELb0ELb1ELb0ELb0ELb0ELb1EEEvNS_16Flash_fwd_paramsE --------------------------
	.section	.nv.info._ZN5flash16flash_fwd_kernelI23Flash_fwd_kernel_traitsILi128ELi128ELi32ELi4ELb0ELb0EN7cutlass6half_tE19Flash_kernel_traitsILi128ELi128ELi32ELi4ES3_EELb1ELb0ELb0ELb1ELb0ELb0ELb0ELb1EEEvNS_16Flash_fwd_paramsE,"",@"SHT_CUDA_INFO"
	.sectionflags	@""
	.align	4


	//----- nvinfo : EIATTR_CUDA_API_VERSION
	.align		4
        /*0000*/ 	.byte	0x04, 0x37
        /*0002*/ 	.short	(.L_794 - .L_793)
.L_793:
        /*0004*/ 	.word	0x00000082


	//----- nvinfo : EIATTR_KPARAM_INFO
	.align		4
.L_794:
        /*0008*/ 	.byte	0x04, 0x17
        /*000a*/ 	.short	(.L_796 - .L_795)
.L_795:
        /*000c*/ 	.word	0x00000000
        /*0010*/ 	.short	0x0000
        /*0012*/ 	.short	0x0000
        /*0014*/ 	.byte	0x00, 0xf0, 0x41, 0x07


	//----- nvinfo : EIATTR_SPARSE_MMA_MASK
	.align		4
.L_796:
        /*0018*/ 	.byte	0x03, 0x50
        /*001a*/ 	.short	0x0000


	//----- nvinfo : EIATTR_MAXREG_COUNT
	.align		4
        /*001c*/ 	.byte	0x03, 0x1b
        /*001e*/ 	.short	0x00ff


	//----- nvinfo : EIATTR_NUM_BARRIERS
	.align		4
        /*0020*/ 	.byte	0x02, 0x4c
        /*0022*/ 	.byte	0x01
	.zero		1


	//----- nvinfo : EIATTR_ANNOTATIONS
	.align		4
        /*0024*/ 	.byte	0x04, 0x55
        /*0026*/ 	.short	(.L_798 - .L_797)


	//   ....[0]....
.L_797:
        /* <DEDUP_REMOVED lines=39> */


	//----- nvinfo : EIATTR_MERCURY_ISA_VERSION
	.align		4
.L_798:
        /*0288*/ 	.byte	0x03, 0x5f
        /*028a*/ 	.short	0x0101


	//----- nvinfo : EIATTR_COOP_GROUP_MASK_REGIDS
	.align		4
        /*028c*/ 	.byte	0x04, 0x29
        /*028e*/ 	.short	(.L_800 - .L_799)


	//   ....[0]....
.L_799:
        /*0290*/ 	.word	0xffffffff


	//   ....[1]....
        /*0294*/ 	.word	0xffffffff


	//   ....[2]....
        /*0298*/ 	.word	0xffffffff


	//   ....[3]....
        /*029c*/ 	.word	0xffffffff


	//   ....[4]....
        /*02a0*/ 	.word	0xffffffff


	//   ....[5]....
        /*02a4*/ 	.word	0xffffffff


	//   ....[6]....
        /*02a8*/ 	.word	0xffffffff


	//   ....[7]....
        /*02ac*/ 	.word	0xffffffff


	//   ....[8]....
        /*02b0*/ 	.word	0xffffffff


	//   ....[9]....
        /*02b4*/ 	.word	0xffffffff


	//   ....[10]....
        /*02b8*/ 	.word	0xffffffff


	//   ....[11]....
        /*02bc*/ 	.word	0xffffffff


	//   ....[12]....
        /*02c0*/ 	.word	0xffffffff


	//   ....[13]....
        /*02c4*/ 	.word	0xffffffff


	//   ....[14]....
        /*02c8*/ 	.word	0xffffffff


	//   ....[15]....
        /*02cc*/ 	.word	0xffffffff


	//   ....[16]....
        /*02d0*/ 	.word	0xffffffff


	//   ....[17]....
        /*02d4*/ 	.word	0xffffffff


	//   ....[18]....
        /*02d8*/ 	.word	0xffffffff


	//   ....[19]....
        /*02dc*/ 	.word	0xffffffff


	//   ....[20]....
        /*02e0*/ 	.word	0xffffffff


	//   ....[21]....
        /*02e4*/ 	.word	0xffffffff


	//   ....[22]....
        /*02e8*/ 	.word	0xffffffff


	//   ....[23]....
        /*02ec*/ 	.word	0xffffffff


	//----- nvinfo : EIATTR_COOP_GROUP_INSTR_OFFSETS
	.align		4
.L_800:
        /*02f0*/ 	.byte	0x04, 0x28
        /*02f2*/ 	.short	(.L_802 - .L_801)


	//   ....[0]....
.L_801:
        /*02f4*/ 	.word	0x00004570


	//   ....[1]....
        /*02f8*/ 	.word	0x00004600


	//   ....[2]....
        /*02fc*/ 	.word	0x00004690


	//   ....[3]....
        /*0300*/ 	.word	0x00004780


	//   ....[4]....
        /*0304*/ 	.word	0x00004a50


	//   ....[5]....
        /*0308*/ 	.word	0x00004ae0


	//   ....[6]....
        /*030c*/ 	.word	0x00004c40


	//   ....[7]....
        /*0310*/ 	.word	0x00004df0


	//   ....[8]....
        /*0314*/ 	.word	0x00008af0


	//   ....[9]....
        /*0318*/ 	.word	0x00008c70


	//   ....[10]....
        /*031c*/ 	.word	0x00008c90


	//   ....[11]....
        /*0320*/ 	.word	0x00008cc0


	//   ....[12]....
        /*0324*/ 	.word	0x00008d20


	//   ....[13]....
        /*0328*/ 	.word	0x00008d50


	//   ....[14]....
        /*032c*/ 	.word	0x00008df0


	//   ....[15]....
        /*0330*/ 	.word	0x00008e40


	//   ....[16]....
        /*0334*/ 	.word	0x0000bec0


	//   ....[17]....
        /*0338*/ 	.word	0x0000bef0


	//   ....[18]....
        /*033c*/ 	.word	0x0000bf10


	//   ....[19]....
        /*0340*/ 	.word	0x0000bf20


	//   ....[20]....
        /*0344*/ 	.word	0x0000bf70


	//   ....[21]....
        /*0348*/ 	.word	0x0000bfa0


	//   ....[22]....
        /*034c*/ 	.word	0x0000bfc0


	//   ....[23]....
        /*0350*/ 	.word	0x0000bfd0


	//----- nvinfo : EIATTR_EXIT_INSTR_OFFSETS
	.align		4
.L_802:
        /*0354*/ 	.byte	0x04, 0x1c
        /*0356*/ 	.short	(.L_804 - .L_803)


	//   ....[0]....
.L_803:
        /*0358*/ 	.word	0x00000560


	//   ....[1]....
        /*035c*/ 	.word	0x0000e750


	//   ....[2]....
        /*0360*/ 	.word	0x0000e860


	//   ....[3]....
        /*0364*/ 	.word	0x0000e880


	//   ....[4]....
        /*0368*/ 	.word	0x0000fd20


	//   ....[5]....
        /*036c*/ 	.word	0x0000fdb0


	//----- nvinfo : EIATTR_CRS_STACK_SIZE
	.align		4
.L_804:
        /*0370*/ 	.byte	0x04, 0x1e
        /*0372*/ 	.short	(.L_806 - .L_805)
.L_805:
        /*0374*/ 	.word	0x00000000


	//----- nvinfo : EIATTR_CBANK_PARAM_SIZE
	.align		4
.L_806:
        /*0378*/ 	.byte	0x03, 0x19
        /*037a*/ 	.short	0x01d0


	//----- nvinfo : EIATTR_PARAM_CBANK
	.align		4
        /*037c*/ 	.byte	0x04, 0x0a
        /*037e*/ 	.short	(.L_808 - .L_807)
	.align		4
.L_807:
        /*0380*/ 	.word	index@(.nv.constant0._ZN5flash16flash_fwd_kernelI23Flash_fwd_kernel_traitsILi128ELi128ELi32ELi4ELb0ELb0EN7cutlass6half_tE19Flash_kernel_traitsILi128ELi128ELi32ELi4ES3_EELb1ELb0ELb0ELb1ELb0ELb0ELb0ELb1EEEvNS_16Flash_fwd_paramsE)
        /*0384*/ 	.short	0x0210
        /*0386*/ 	.short	0x01d0


	//----- nvinfo : EIATTR_SW_WAR
	.align		4
.L_808:
        /*0388*/ 	.byte	0x04, 0x36
        /*038a*/ 	.short	(.L_810 - .L_809)
.L_809:
        /*038c*/ 	.word	0x00000008
.L_810:


//--------------------- .nv.info._ZN5flash16flash_fwd_kernelI23Flash_fwd_kernel_traitsILi128ELi128ELi32ELi4ELb0ELb0EN7cutlass6half_tE19Flash_kernel_traitsILi128ELi128ELi32ELi4ES3_EELb0ELb0ELb0ELb1ELb0ELb0ELb1ELb0EEEvNS_16Flash_fwd_paramsE --------------------------
	.section	.nv.info._ZN5flash16flash_fwd_kernelI23Flash_fwd_kernel_traitsILi128ELi128ELi32ELi4ELb0ELb0EN7cutlass6half_tE19Flash_kernel_traitsILi128ELi128ELi32ELi4ES3_EELb0ELb0ELb0ELb1ELb0ELb0ELb1ELb0EEEvNS_16Flash_fwd_paramsE,"",@"SHT_CUDA_INFO"
	.sectionflags	@""
	.align	4


	//----- nvinfo : EIATTR_CUDA_API_VERSION
	.align		4
        /*0000*/ 	.byte	0x04, 0x37
        /*0002*/ 	.short	(.L_812 - .L_811)
.L_811:
        /*0004*/ 	.word	0x00000082


	//----- nvinfo : EIATTR_KPARAM_INFO
	.align		4
.L_812:
        /*0008*/ 	.byte	0x04, 0x17
        /*000a*/ 	.short	(.L_814 - .L_813)
.L_813:
        /*000c*/ 	.word	0x00000000
        /*0010*/ 	.short	0x0000
        /*0012*/ 	.short	0x0000
        /*0014*/ 	.byte	0x00, 0xf0, 0x41, 0x07


	//----- nvinfo : EIATTR_SPARSE_MMA_MASK
	.align		4
.L_814:
        /*0018*/ 	.byte	0x03, 0x50
        /*001a*/ 	.short	0x0000


	//----- nvinfo : EIATTR_MAXREG_COUNT
	.align		4
        /*001c*/ 	.byte	0x03, 0x1b
        /*001e*/ 	.short	0x00ff


	//----- nvinfo : EIATTR_NUM_BARRIERS
	.align		4
        /*0020*/ 	.byte	0x02, 0x4c
        /*0022*/ 	.byte	0x01
	.zero		1


	//----- nvinfo : EIATTR_ANNOTATIONS
	.align		4
        /*0024*/ 	.byte	0x04, 0x55
        /*0026*/ 	.short	(.L_816 - .L_815)


	//   ....[0]....
.L_815:
        /* <DEDUP_REMOVED lines=24> */


	//----- nvinfo : EIATTR_MERCURY_ISA_VERSION
	.align		4
.L_816:
        /*0190*/ 	.byte	0x03, 0x5f
        /*0192*/ 	.short	0x0101


	//----- nvinfo : EIATTR_COOP_GROUP_MASK_REGIDS
	.align		4
        /*0194*/ 	.byte	0x04, 0x29
        /*0196*/ 	.short	(.L_818 - .L_817)


	//   ....[0]....
.L_817:
        /*0198*/ 	.word	0xffffffff


	//   ....[1]....
        /*019c*/ 	.word	0xffffffff


	//   ....[2]....
        /*01a0*/ 	.word	0xffffffff


	//   ....[3]....
        /*01a4*/ 	.word	0xffffffff


	//   ....[4]....
        /*01a8*/ 	.word	0xffffffff


	//   ....[5]....
        /*01ac*/ 	.word	0xffffffff


	//   ....[6]....
        /*01b0*/ 	.word	0xffffffff


	//   ....[7]....
        /*01b4*/ 	.word	0xffffffff


	//   ....[8]....
        /*01b8*/ 	.word	0xffffffff


	//   ....[9]....
        /*01bc*/ 	.word	0xffffffff


	//   ....[10]....
        /*01c0*/ 	.word	0xffffffff


	//   ....[11]....
        /*01c4*/ 	.word	0xffffffff


	//   ....[12]....
        /*01c8*/ 	.word	0xffffffff


	//   ....[13]....
        /*01cc*/ 	.word	0xffffffff


	//   ....[14]....
        /*01d0*/ 	.word	0xffffffff


	//   ....[15]....
        /*01d4*/ 	.word	0xffffffff


	//   ....[16]....
        /*01d8*/ 	.word	0xffffffff


	//   ....[17]....
        /*01dc*/ 	.word	0xffffffff


	//   ....[18]....
        /*01e0*/ 	.word	0xffffffff


	//   ....[19]....
        /*01e4*/ 	.word	0xffffffff


	//   ....[20]....
        /*01e8*/ 	.word	0xffffffff


	//   ....[21]....
        /*01ec*/ 	.word	0xffffffff


	//   ....[22]....
        /*01f0*/ 	.word	0xffffffff


	//   ....[23]....
        /*01f4*/ 	.word	0xffffffff


	//----- nvinfo : EIATTR_COOP_GROUP_INSTR_OFFSETS
	.align		4
.L_818:
        /*01f8*/ 	.byte	0x04, 0x28
        /*01fa*/ 	.short	(.L_820 - .L_819)


	//   ....[0]....
.L_819:
        /*01fc*/ 	.word	0x00004560


	//   ....[1]....
        /*0200*/ 	.word	0x00004580


	//   ....[2]....
        /*0204*/ 	.word	0x00004620


	//   ....[3]....
        /*0208*/ 	.word	0x00004640


	//   ....[4]....
        /*020c*/ 	.word	0x00004740


	//   ....[5]....
        /*0210*/ 	.word	0x00004850


	//   ....[6]....
        /*0214*/ 	.word	0x00004990


	//   ....[7]....
        /*0218*/ 	.word	0x00004b30


	//   ....[8]....
        /*021c*/ 	.word	0x00006e40


	//   ....[9]....
        /*0220*/ 	.word	0x00006ea0


	//   ....[10]....
        /*0224*/ 	.word	0x00006f30


	//   ....[11]....
        /*0228*/ 	.word	0x00006f40


	//   ....[12]....
        /*022c*/ 	.word	0x00006f70


	//   ....[13]....
        /*0230*/ 	.word	0x00006f80


	//   ....[14]....
        /*0234*/ 	.word	0x00006fb0


	//   ....[15]....
        /*0238*/ 	.word	0x00006fd0


	//   ....[16]....
        /*023c*/ 	.word	0x00008730


	//   ....[17]....
        /*0240*/ 	.word	0x00008740


	//   ....[18]....
        /*0244*/ 	.word	0x00008750


	//   ....[19]....
        /*0248*/ 	.word	0x00008760


	//   ....[20]....
        /*024c*/ 	.word	0x000087a0


	//   ....[21]....
        /*0250*/ 	.word	0x000087c0


	//   ....[22]....
        /*0254*/ 	.word	0x000087e0


	//   ....[23]....
        /*0258*/ 	.word	0x000087f0


	//----- nvinfo : EIATTR_EXIT_INSTR_OFFSETS
	.align		4
.L_820:
        /*025c*/ 	.byte	0x04, 0x1c
        /*025e*/ 	.short	(.L_822 - .L_821)


	//   ....[0]....
.L_821:
        /*0260*/ 	.word	0x00000330


	//   ....[1]....
        /*0264*/ 	.word	0x0000ae90


	//   ....[2]....
        /*0268*/ 	.word	0x0000afa0


	//   ....[3]....
        /*026c*/ 	.word	0x0000afc0


	//   ....[4]....
        /*0270*/ 	.word	0x0000c3e0


	//   ....[5]....
        /*0274*/ 	.word	0x0000c470


	//----- nvinfo : EIATTR_CRS_STACK_SIZE
	.align		4
.L_822:
        /*0278*/ 	.byte	0x04, 0x1e
        /*027a*/ 	.short	(.L_824 - .L_823)
.L_823:
        /*027c*/ 	.word	0x00000000


	//----- nvinfo : EIATTR_CBANK_PARAM_SIZE
	.align		4
.L_824:
        /*0280*/ 	.byte	0x03, 0x19
        /*0282*/ 	.short	0x01d0


	//----- nvinfo : EIATTR_PARAM_CBANK
	.align		4
        /*0284*/ 	.byte	0x04, 0x0a
        /*0286*/ 	.short	(.L_826 - .L_825)
	.align		4
.L_825:
        /*0288*/ 	.word	index@(.nv.constant0._ZN5flash16flash_fwd_kernelI23Flash_fwd_kernel_traitsILi128ELi128ELi32ELi4ELb0ELb0EN7cutlass6half_tE19Flash_kernel_traitsILi128ELi128ELi32ELi4ES3_EELb0ELb0ELb0ELb1ELb0ELb0ELb1ELb0EEEvNS_16Flash_fwd_paramsE)
        /*028c*/ 	.short	0x0210
        /*028e*/ 	.short	0x01d0


	//----- nvinfo : EIATTR_SW_WAR
	.align		4
.L_826:
        /*0290*/ 	.byte	0x04, 0x36
        /*0292*/ 	.short	(.L_828 - .L_827)
.L_827:
        /*0294*/ 	.word	0x00000008
.L_828:


//--------------------- .nv.info._ZN5flash16flash_fwd_kernelI23Flash_fwd_kernel_traitsILi128ELi128ELi32ELi4ELb0ELb0EN7cutlass6half_tE19Flash_kernel_traitsILi128ELi128ELi32ELi4ES3_EELb1ELb0ELb1ELb0ELb0ELb1ELb0ELb0EEEvNS_16Flash_fwd_paramsE --------------------------
	.section	.nv.info._ZN5flash16flash_fwd_kernelI23Flash_fwd_kernel_traitsILi128ELi128ELi32ELi4ELb0ELb0EN7cutlass6half_tE19Flash_kernel_traitsILi128ELi128ELi32ELi4ES3_EELb1ELb0ELb1ELb0ELb0ELb1ELb0ELb0EEEvNS_16Flash_fwd_paramsE,"",@"SHT_CUDA_INFO"
	.sectionflags	@""
	.align	4


	//----- nvinfo : EIATTR_CUDA_API_VERSION
	.align		4
        /*0000*/ 	.byte	0x04, 0x37
        /*0002*/ 	.short	(.L_830 - .L_829)
.L_829:
        /*0004*/ 	.word	0x00000082


	//----- nvinfo : EIATTR_KPARAM_INFO
	.align		4
.L_830:
        /*0008*/ 	.byte	0x04, 0x17
        /*000a*/ 	.short	(.L_832 - .L_831)
.L_831:
        /*000c*/ 	.word	0x00000000
        /*0010*/ 	.short	0x0000
        /*0012*/ 	.short	0x0000
        /*0014*/ 	.byte	0x00, 0xf0, 0x41, 0x07


	//----- nvinfo : EIATTR_SPARSE_MMA_MASK
	.align		4
.L_832:
        /*0018*/ 	.byte	0x03, 0x50
        /*001a*/ 	.short	0x0000


	//----- nvinfo : EIATTR_MAXREG_COUNT
	.align		4
        /*001c*/ 	.byte	0x03, 0x1b
        /*001e*/ 	.short	0x00ff


	//----- nvinfo : EIATTR_NUM_BARRIERS
	.align		4
        /*0020*/ 	.byte	0x02, 0x4c
        /*0022*/ 	.byte	0x01
	.zero		1


	//----- nvinfo : EIATTR_ANNOTATIONS
	.align		4
        /*0024*/ 	.byte	0x04, 0x55
        /*0026*/ 	.short	(.L_834 - .L_833)


	//   ....[0]....
.L_833:
        /* <DEDUP_REMOVED lines=49> */


	//----- nvinfo : EIATTR_MERCURY_ISA_VERSION
	.align		4
.L_834:
        /*0328*/ 	.byte	0x03, 0x5f
        /*032a*/ 	.short	0x0101


	//----- nvinfo : EIATTR_COOP_GROUP_MASK_REGIDS
	.align		4
        /*032c*/ 	.byte	0x04, 0x29
        /*032e*/ 	.short	(.L_836 - .L_835)


	//   ....[0]....
.L_835:
        /*0330*/ 	.word	0xffffffff


	//   ....[1]....
        /*0334*/ 	.word	0xffffffff


	//   ....[2]....
        /*0338*/ 	.word	0xffffffff


	//   ....[3]....
        /*033c*/ 	.word	0xffffffff


	//   ....[4]....
        /*0340*/ 	.word	0xffffffff


	//   ....[5]....
        /*0344*/ 	.word	0xffffffff


	//   ....[6]....
        /*0348*/ 	.word	0xffffffff


	//   ....[7]....
        /*034c*/ 	.word	0xffffffff


	//   ....[8]....
        /*0350*/ 	.word	0xffffffff


	//   ....[9]....
        /*0354*/ 	.word	0xffffffff


	//   ....[10]....
        /*0358*/ 	.word	0xffffffff


	//   ....[11]....
        /*035c*/ 	.word	0xffffffff


	//   ....[12]....
        /*0360*/ 	.word	0xffffffff


	//   ....[13]....
        /*0364*/ 	.word	0xffffffff


	//   ....[14]....
        /*0368*/ 	.word	0xffffffff


	//   ....[15]....
        /*036c*/ 	.word	0xffffffff


	//   ....[16]....
        /*0370*/ 	.word	0xffffffff


	//   ....[17]....
        /*0374*/ 	.word	0xffffffff


	//   ....[18]....
        /*0378*/ 	.word	0xffffffff


	//   ....[19]....
        /*037c*/ 	.word	0xffffffff


	//   ....[20]....
        /*0380*/ 	.word	0xffffffff


	//   ....[21]....
        /*0384*/ 	.word	0xffffffff


	//   ....[22]....
        /*0388*/ 	.word	0xffffffff


	//   ....[23]....
        /*038c*/ 	.word	0xffffffff


	//   ....[24]....
        /*0390*/ 	.word	0xffffffff


	//   ....[25]....
        /*0394*/ 	.word	0xffffffff


	//   ....[26]....
        /*0398*/ 	.word	0xffffffff


	//   ....[27]....
        /*039c*/ 	.word	0xffffffff


	//   ....[28]....
        /*03a0*/ 	.word	0xffffffff


	//   ....[29]....
        /*03a4*/ 	.word	0xffffffff


	//   ....[30]....
        /*03a8*/ 	.word	0xffffffff


	//   ....[31]....
        /*03ac*/ 	.word	0xffffffff


	//   ....[32]....
        /*03b0*/ 	.word	0xffffffff


	//   ....[33]....
        /*03b4*/ 	.word	0xffffffff


	//   ....[34]....
        /*03b8*/ 	.word	0xffffffff


	//   ....[35]....
        /*03bc*/ 	.word	0xffffffff


	//   ....[36]....
        /*03c0*/ 	.word	0xffffffff


	//   ....[37]....
        /*03c4*/ 	.word	0xffffffff


	//   ....[38]....
        /*03c8*/ 	.word	0xffffffff


	//   ....[39]....
        /*03cc*/ 	.word	0xffffffff


	//   ....[40]....
        /*03d0*/ 	.word	0xffffffff


	//   ....[41]....
        /*03d4*/ 	.word	0xffffffff


	//   ....[42]....
        /*03d8*/ 	.word	0xffffffff


	//   ....[43]....
        /*03dc*/ 	.word	0xffffffff


	//   ....[44]....
        /*03e0*/ 	.word	0xffffffff


	//   ....[45]....
        /*03e4*/ 	.word	0xffffffff


	//   ....[46]....
        /*03e8*/ 	.word	0xffffffff


	//   ....[47]....
        /*03ec*/ 	.word	0xffffffff


	//   ....[48]....
        /*03f0*/ 	.word	0xffffffff


	//   ....[49]....
        /*03f4*/ 	.word	0xffffffff


	//   ....[50]....
        /*03f8*/ 	.word	0xffffffff


	//   ....[51]....
        /*03fc*/ 	.word	0xffffffff


	//   ....[52]....
        /*0400*/ 	.word	0xffffffff


	//   ....[53]....
        /*0404*/ 	.word	0xffffffff


	//   ....[54]....
        /*0408*/ 	.word	0xffffffff


	//   ....[55]....
        /*040c*/ 	.word	0xffffffff


	//----- nvinfo : EIATTR_COOP_GROUP_INSTR_OFFSETS
	.align		4
.L_836:
        /*0410*/ 	.byte	0x04, 0x28
        /*0412*/ 	.short	(.L_838 - .L_837)


	//   ....[0]....
.L_837:
        /*0414*/ 	.word	0x00004420


	//   ....[1]....
        /*0418*/ 	.word	0x00004590


	//   ....[2]....
        /*041c*/ 	.word	0x000045d0


	//   ....[3]....
        /*0420*/ 	.word	0x00004730


	//   ....[4]....
        /*0424*/ 	.word	0x00004f50


	//   ....[5]....
        /*0428*/ 	.word	0x000050f0


	//   ....[6]....
        /*042c*/ 	.word	0x00005270


	//   ....[7]....
        /*0430*/ 	.word	0x000053d0


	//   ....[8]....
        /*0434*/ 	.word	0x00007310


	//   ....[9]....
        /*0438*/ 	.word	0x000074e0


	//   ....[10]....
        /*043c*/ 	.word	0x00007580


	//   ....[11]....
        /*0440*/ 	.word	0x000076b0


	//   ....[12]....
        /*0444*/ 	.word	0x000076e0


	//   ....[13]....
        /*0448*/ 	.word	0x00007710


	//   ....[14]....
        /*044c*/ 	.word	0x00007750


	//   ....[15]....
        /*0450*/ 	.word	0x000077b0


	//   ....[16]....
        /*0454*/ 	.word	0x0000ab80


	//   ....[17]....
        /*0458*/ 	.word	0x0000aca0


	//   ....[18]....
        /*045c*/ 	.word	0x0000ace0


	//   ....[19]....
        /*0460*/ 	.word	0x0000ada0


	//   ....[20]....
        /*0464*/ 	.word	0x0000ade0


	//   ....[21]....
        /*0468*/ 	.word	0x0000aed0


	//   ....[22]....
        /*046c*/ 	.word	0x0000af10


	//   ....[23]....
        /*0470*/ 	.word	0x0000b020


	//   ....[24]....
        /*0474*/ 	.word	0x0000e110


	//   ....[25]....
        /*0478*/ 	.word	0x0000e290


	//   ....[26]....
        /*047c*/ 	.word	0x0000e2c0


	//   ....[27]....
        /*0480*/ 	.word	0x0000e3a0


	//   ....[28]....
        /*0484*/ 	.word	0x0000e3d0


	//   ....[29]....
        /*0488*/ 	.word	0x0000e520


	//   ....[30]....
        /*048c*/ 	.word	0x0000e560


	//   ....[31]....
        /*0490*/ 	.word	0x0000e640


	//   ....[32]....
        /*0494*/ 	.word	0x000111c0


	//   ....[33]....
        /*0498*/ 	.word	0x000112d0


	//   ....[34]....
        /*049c*/ 	.word	0x00011310


	//   ....[35]....
        /*04a0*/ 	.word	0x00011510


	//   ....[36]....
        /*04a4*/ 	.word	0x00011690


	//   ....[37]....
        /*04a8*/ 	.word	0x000117c0


	//   ....[38]....
        /*04ac*/ 	.word	0x00011810


	//   ....[39]....
        /*04b0*/ 	.word	0x00011990


	//   ....[40]....
        /*04b4*/ 	.word	0x000148e0


	//   ....[41]....
        /*04b8*/ 	.word	0x000149b0


	//   ....[42]....
        /*04bc*/ 	.word	0x000149f0


	//   ....[43]....
        /*04c0*/ 	.word	0x00014bf0


	//   ....[44]....
        /*04c4*/ 	.word	0x00014c40


	//   ....[45]....
        /*04c8*/ 	.word	0x00014dd0


	//   ....[46]....
        /*04cc*/ 	.word	0x00014f00


	//   ....[47]....
        /*04d0*/ 	.word	0x00015060


	//   ....[48]....
        /*04d4*/ 	.word	0x00016ea0


	//   ....[49]....
        /*04d8*/ 	.word	0x00016eb0


	//   ....[50]....
        /*04dc*/ 	.word	0x00016ec0


	//   ....[51]....
        /*04e0*/ 	.word	0x00016ee0


	//   ....[52]....
        /*04e4*/ 	.word	0x00016f00


	//   ....[53]....
        /*04e8*/ 	.word	0x00016f10


	//   ....[54]....
        /*04ec*/ 	.word	0x00016f70


	//   ....[55]....
        /*04f0*/ 	.word	0x00016fa0


	//----- nvinfo : EIATTR_EXIT_INSTR_OFFSETS
	.align		4
.L_838:
        /*04f4*/ 	.byte	0x04, 0x1c
        /*04f6*/ 	.short	(.L_840 - .L_839)


	//   ....[0]....
.L_839:
        /*04f8*/ 	.word	0x00000710


	//   ....[1]....
        /*04fc*/ 	.word	0x00001af0


	//   ....[2]....
        /*0500*/ 	.word	0x00001b80


	//   ....[3]....
        /*0504*/ 	.word	0x000194a0


	//   ....[4]....
        /*0508*/ 	.word	0x00019590


	//----- nvinfo : EIATTR_CRS_STACK_SIZE
	.align		4
.L_840:
        /*050c*/ 	.byte	0x04, 0x1e
        /*050e*/ 	.short	(.L_842 - .L_841)
.L_841:
        /*0510*/ 	.word	0x00000000


	//----- nvinfo : EIATTR_CBANK_PARAM_SIZE
	.align		4
.L_842:
        /*0514*/ 	.byte	0x03, 0x19
        /*0516*/ 	.short	0x01d0


	//----- nvinfo : EIATTR_PARAM_CBANK
	.align		4
        /*0518*/ 	.byte	0x04, 0x0a
        /*051a*/ 	.short	(.L_844 - .L_843)
	.align		4
.L_843:
        /*051c*/ 	.word	index@(.nv.constant0._ZN5flash16flash_fwd_kernelI23Flash_fwd_kernel_traitsILi128ELi128ELi32ELi4ELb0ELb0EN7cutlass6half_tE19Flash_kernel_traitsILi128ELi128ELi32ELi4ES3_EELb1ELb0ELb1ELb0ELb0ELb1ELb0ELb0EEEvNS_16Flash_fwd_paramsE)
        /*0520*/ 	.short	0x0210
        /*0522*/ 	.short	0x01d0


	//----- nvinfo : EIATTR_SW_WAR
	.align		4
.L_844:
        /*0524*/ 	.byte	0x04, 0x36
        /*0526*/ 	.short	(.L_846 - .L_845)
.L_845:
        /*0528*/ 	.word	0x00000008
.L_846:


//--------------------- .nv.info._ZN5flash16flash_fwd_kernelI23Flash_fwd_kernel_traitsILi128ELi128ELi32ELi4ELb0ELb0EN7cutlass6half_tE19Flash_kernel_traitsILi128ELi128ELi32ELi4ES3_EELb0ELb0ELb1ELb0ELb0ELb1ELb1ELb0EEEvNS_16Flash_fwd_paramsE --------------------------
	.section	.nv.info._ZN5flash16flash_fwd_kernelI23Flash_fwd_kernel_traitsILi128ELi128ELi32ELi4ELb0ELb0EN7cutlass6half_tE19Flash_kernel_traitsILi128ELi128ELi32ELi4ES3_EELb0ELb0ELb1ELb0ELb0ELb1ELb1ELb0EEEvNS_16Flash_fwd_paramsE,"",@"SHT_CUDA_INFO"
	.sectionflags	@""
	.align	4


	//----- nvinfo : EIATTR_CUDA_API_VERSION
	.align		4
        /*0000*/ 	.byte	0x04, 0x37
        /*0002*/ 	.short	(.L_848 - .L_847)
.L_847:
        /*0004*/ 	.word	0x00000082


	//----- nvinfo : EIATTR_KPARAM_INFO
	.align		4
.L_848:
        /*0008*/ 	.byte	0x04, 0x17
        /*000a*/ 	.short	(.L_850 - .L_849)
.L_849:
        /*000c*/ 	.word	0x00000000
        /*0010*/ 	.short	0x0000
        /*0012*/ 	.short	0x0000
        /*0014*/ 	.byte	0x00, 0xf0, 0x41, 0x07


	//----- nvinfo : EIATTR_SPARSE_MMA_MASK
	.align		4
.L_850:
        /*0018*/ 	.byte	0x03, 0x50
        /*001a*/ 	.short	0x0000


	//----- nvinfo : EIATTR_MAXREG_COUNT
	.align		4
        /*001c*/ 	.byte	0x03, 0x1b
        /*001e*/ 	.short	0x00ff


	//----- nvinfo : EIATTR_NUM_BARRIERS
	.align		4
        /*0020*/ 	.byte	0x02, 0x4c
        /*0022*/ 	.byte	0x01
	.zero		1


	//----- nvinfo : EIATTR_ANNOTATIONS
	.align		4
        /*0024*/ 	.byte	0x04, 0x55
        /*0026*/ 	.short	(.L_852 - .L_851)


	//   ....[0]....
.L_851:
        /* <DEDUP_REMOVED lines=27> */


	//----- nvinfo : EIATTR_MERCURY_ISA_VERSION
	.align		4
.L_852:
        /*01c8*/ 	.byte	0x03, 0x5f
        /*01ca*/ 	.short	0x0101


	//----- nvinfo : EIATTR_COOP_GROUP_MASK_REGIDS
	.align		4
        /*01cc*/ 	.byte	0x04, 0x29
        /*01ce*/ 	.short	(.L_854 - .L_853)


	//   ....[0]....
.L_853:
        /*01d0*/ 	.word	0xffffffff


	//   ....[1]....
        /*01d4*/ 	.word	0xffffffff


	//   ....[2]....
        /*01d8*/ 	.word	0xffffffff


	//   ....[3]....
        /*01dc*/ 	.word	0xffffffff


	//   ....[4]....
        /*01e0*/ 	.word	0xffffffff


	//   ....[5]....
        /*01e4*/ 	.word	0xffffffff


	//   ....[6]....
        /*01e8*/ 	.word	0xffffffff


	//   ....[7]....
        /*01ec*/ 	.word	0xffffffff


	//   ....[8]....
        /*01f0*/ 	.word	0xffffffff


	//   ....[9]....
        /*01f4*/ 	.word	0xffffffff


	//   ....[10]....
        /*01f8*/ 	.word	0xffffffff


	//   ....[11]....
        /*01fc*/ 	.word	0xffffffff


	//   ....[12]....
        /*0200*/ 	.word	0xffffffff


	//   ....[13]....
        /*0204*/ 	.word	0xffffffff


	//   ....[14]....
        /*0208*/ 	.word	0xffffffff


	//   ....[15]....
        /*020c*/ 	.word	0xffffffff


	//   ....[16]....
        /*0210*/ 	.word	0xffffffff


	//   ....[17]....
        /*0214*/ 	.word	0xffffffff


	//   ....[18]....
        /*0218*/ 	.word	0xffffffff


	//   ....[19]....
        /*021c*/ 	.word	0xffffffff


	//   ....[20]....
        /*0220*/ 	.word	0xffffffff


	//   ....[21]....
        /*0224*/ 	.word	0xffffffff


	//   ....[22]....
        /*0228*/ 	.word	0xffffffff


	//   ....[23]....
        /*022c*/ 	.word	0xffffffff


	//   ....[24]....
        /*0230*/ 	.word	0xffffffff


	//   ....[25]....
        /*0234*/ 	.word	0xffffffff


	//   ....[26]....
        /*0238*/ 	.word	0xffffffff


	//   ....[27]....
        /*023c*/ 	.word	0xffffffff


	//   ....[28]....
        /*0240*/ 	.word	0xffffffff


	//   ....[29]....
        /*0244*/ 	.word	0xffffffff


	//   ....[30]....
        /*0248*/ 	.word	0xffffffff


	//   ....[31]....
        /*024c*/ 	.word	0xffffffff


	//   ....[32]....
        /*0250*/ 	.word	0xffffffff


	//   ....[33]....
        /*0254*/ 	.word	0xffffffff


	//   ....[34]....
        /*0258*/ 	.word	0xffffffff


	//   ....[35]....
        /*025c*/ 	.word	0xffffffff


	//   ....[36]....
        /*0260*/ 	.word	0xffffffff


	//   ....[37]....
        /*0264*/ 	.word	0xffffffff


	//   ....[38]....
        /*0268*/ 	.word	0xffffffff


	//   ....[39]....
        /*026c*/ 	.word	0xffffffff


	//   ....[40]....
        /*0270*/ 	.word	0xffffffff


	//   ....[41]....
        /*0274*/ 	.word	0xffffffff


	//   ....[42]....
        /*0278*/ 	.word	0xffffffff


	//   ....[43]....
        /*027c*/ 	.word	0xffffffff


	//   ....[44]....
        /*0280*/ 	.word	0xffffffff


	//   ....[45]....
        /*0284*/ 	.word	0xffffffff


	//   ....[46]....
        /*0288*/ 	.word	0xffffffff


	//   ....[47]....
        /*028c*/ 	.word	0xffffffff


	//   ....[48]....
        /*0290*/ 	.word	0xffffffff


	//   ....[49]....
        /*0294*/ 	.word	0xffffffff


	//   ....[50]....
        /*0298*/ 	.word	0xffffffff


	//   ....[51]....
        /*029c*/ 	.word	0xffffffff


	//   ....[52]....
        /*02a0*/ 	.word	0xffffffff


	//   ....[53]....
        /*02a4*/ 	.word	0xffffffff


	//   ....[54]....
        /*02a8*/ 	.word	0xffffffff


	//   ....[55]....
        /*02ac*/ 	.word	0xffffffff


	//----- nvinfo : EIATTR_COOP_GROUP_INSTR_OFFSETS
	.align		4
.L_854:
        /*02b0*/ 	.byte	0x04, 0x28
        /*02b2*/ 	.short	(.L_856 - .L_855)


	//   ....[0]....
.L_855:
        /*02b4*/ 	.word	0x00004140


	//   ....[1]....
        /*02b8*/ 	.word	0x00004290


	//   ....[2]....
        /*02bc*/ 	.word	0x00004390


	//   ....[3]....
        /*02c0*/ 	.word	0x00004440


	//   ....[4]....
        /*02c4*/ 	.word	0x00004900


	//   ....[5]....
        /*02c8*/ 	.word	0x00004aa0


	//   ....[6]....
        /*02cc*/ 	.word	0x00004c30


	//   ....[7]....
        /*02d0*/ 	.word	0x00004db0


	//   ....[8]....
        /*02d4*/ 	.word	0x000068e0


	//   ....[9]....
        /*02d8*/ 	.word	0x00006ac0


	//   ....[10]....
        /*02dc*/ 	.word	0x00006af0


	//   ....[11]....
        /*02e0*/ 	.word	0x00006cc0


	//   ....[12]....
        /*02e4*/ 	.word	0x00006d40


	//   ....[13]....
        /*02e8*/ 	.word	0x00006d90


	//   ....[14]....
        /*02ec*/ 	.word	0x00006e60


	//   ....[15]....
        /*02f0*/ 	.word	0x00006eb0


	//   ....[16]....
        /*02f4*/ 	.word	0x00009730


	//   ....[17]....
        /*02f8*/ 	.word	0x000098b0


	//   ....[18]....
        /*02fc*/ 	.word	0x00009a90


	//   ....[19]....
        /*0300*/ 	.word	0x00009b40


	//   ....[20]....
        /*0304*/ 	.word	0x00009ba0


	//   ....[21]....
        /*0308*/ 	.word	0x00009c10


	//   ....[22]....
        /*030c*/ 	.word	0x00009c20


	//   ....[23]....
        /*0310*/ 	.word	0x00009c50


	//   ....[24]....
        /*0314*/ 	.word	0x0000c470


	//   ....[25]....
        /*0318*/ 	.word	0x0000c880


	//   ....[26]....
        /*031c*/ 	.word	0x0000c8b0


	//   ....[27]....
        /*0320*/ 	.word	0x0000c980


	//   ....[28]....
        /*0324*/ 	.word	0x0000c9e0


	//   ....[29]....
        /*0328*/ 	.word	0x0000ca30


	//   ....[30]....
        /*032c*/ 	.word	0x0000ca90


	//   ....[31]....
        /*0330*/ 	.word	0x0000cbb0


	//   ....[32]....
        /*0334*/ 	.word	0x0000f390


	//   ....[33]....
        /*0338*/ 	.word	0x0000f520


	//   ....[34]....
        /*033c*/ 	.word	0x0000f670


	//   ....[35]....
        /*0340*/ 	.word	0x0000f780


	//   ....[36]....
        /*0344*/ 	.word	0x0000f830


	//   ....[37]....
        /*0348*/ 	.word	0x0000f8c0


	//   ....[38]....
        /*034c*/ 	.word	0x0000f920


	//   ....[39]....
        /*0350*/ 	.word	0x0000fa30


	//   ....[40]....
        /*0354*/ 	.word	0x00012330


	//   ....[41]....
        /*0358*/ 	.word	0x00012370


	//   ....[42]....
        /*035c*/ 	.word	0x000125d0


	//   ....[43]....
        /*0360*/ 	.word	0x00012630


	//   ....[44]....
        /*0364*/ 	.word	0x00012750


	//   ....[45]....
        /*0368*/ 	.word	0x000127f0


	//   ....[46]....
        /*036c*/ 	.word	0x000128b0


	//   ....[47]....
        /*0370*/ 	.word	0x00012900


	//   ....[48]....
        /*0374*/ 	.word	0x00014030


	//   ....[49]....
        /*0378*/ 	.word	0x00014040


	//   ....[50]....
        /*037c*/ 	.word	0x00014050


	//   ....[51]....
        /*0380*/ 	.word	0x00014070


	//   ....[52]....
        /*0384*/ 	.word	0x00014090


	//   ....[53]....
        /*0388*/ 	.word	0x000140b0


	//   ....[54]....
        /*038c*/ 	.word	0x000140d0


	//   ....[55]....
        /*0390*/ 	.word	0x00014100


	//----- nvinfo : EIATTR_EXIT_INSTR_OFFSETS
	.align		4
.L_856:
        /*0394*/ 	.byte	0x04, 0x1c
        /*0396*/ 	.short	(.L_858 - .L_857)


	//   ....[0]....
.L_857:
        /*0398*/ 	.word	0x000004b0


	//   ....[1]....
        /*039c*/ 	.word	0x000018c0


	//   ....[2]....
        /*03a0*/ 	.word	0x00001950


	//   ....[3]....
        /*03a4*/ 	.word	0x00016620


	//   ....[4]....
        /*03a8*/ 	.word	0x00016710


	//----- nvinfo : EIATTR_CRS_STACK_SIZE
	.align		4
.L_858:
        /*03ac*/ 	.byte	0x04, 0x1e
        /*03ae*/ 	.short	(.L_860 - .L_859)
.L_859:
        /*03b0*/ 	.word	0x00000000


	//----- nvinfo : EIATTR_CBANK_PARAM_SIZE
	.align		4
.L_860:
        /*03b4*/ 	.byte	0x03, 0x19
        /*03b6*/ 	.short	0x01d0


	//----- nvinfo : EIATTR_PARAM_CBANK
	.align		4
        /*03b8*/ 	.byte	0x04, 0x0a
        /*03ba*/ 	.short	(.L_862 - .L_861)
	.align		4
.L_861:
        /*03bc*/ 	.word	index@(.nv.constant0._ZN5flash16flash_fwd_kernelI23Flash_fwd_kernel_traitsILi128ELi128ELi32ELi4ELb0ELb0EN7cutlass6half_tE19Flash_kernel_traitsILi128ELi128ELi32ELi4ES3_EELb0ELb0ELb1ELb0ELb0ELb1ELb1ELb0EEEvNS_16Flash_fwd_paramsE)
        /*03c0*/ 	.short	0x0210
        /*03c2*/ 	.short	0x01d0


	//----- nvinfo : EIATTR_SW_WAR
	.align		4
.L_862:
        /*03c4*/ 	.byte	0x04, 0x36
        /*03c6*/ 	.short	(.L_864 - .L_863)
.L_863:
        /*03c8*/ 	.word	0x00000008
.L_864:


//--------------------- .nv.info._ZN5flash16flash_fwd_kernelI23Flash_fwd_kernel_traitsILi128ELi128ELi32ELi4ELb0ELb0EN7cutlass6half_tE19Flash_kernel_traitsILi128ELi128ELi32ELi4ES3_EELb1ELb0ELb1ELb1ELb0ELb0ELb0ELb0EEEvNS_16Flash_fwd_paramsE --------------------------
	.section	.nv.info._ZN5flash16flash_fwd_kernelI23Flash_fwd_kernel_traitsILi128ELi128ELi32ELi4ELb0ELb0EN7cutlass6half_tE19Flash_kernel_traitsILi128ELi128ELi32ELi4ES3_EELb1ELb0ELb1ELb1ELb0ELb0ELb0ELb0EEEvNS_16Flash_fwd_paramsE,"",@"SHT_CUDA_INFO"
	.sectionflags	@""
	.align	4


	//----- nvinfo : EIATTR_CUDA_API_VERSION
	.align		4
        /*0000*/ 	.byte	0x04, 0x37
        /*0002*/ 	.short	(.L_866 - .L_865)
.L_865:
        /*0004*/ 	.word	0x00000082


	//----- nvinfo : EIATTR_KPARAM_INFO
	.align		4
.L_866:
        /*0008*/ 	.byte	0x04, 0x17
        /*000a*/ 	.short	(.L_868 - .L_867)
.L_867:
        /*000c*/ 	.word	0x00000000
        /*0010*/ 	.short	0x0000
        /*0012*/ 	.short	0x0000
        /*0014*/ 	.byte	0x00, 0xf0, 0x41, 0x07


	//----- nvinfo : EIATTR_SPARSE_MMA_MASK
	.align		4
.L_868:
        /*0018*/ 	.byte	0x03, 0x50
        /*001a*/ 	.short	0x0000


	//----- nvinfo : EIATTR_MAXREG_COUNT
	.align		4
        /*001c*/ 	.byte	0x03, 0x1b
        /*001e*/ 	.short	0x00ff


	//----- nvinfo : EIATTR_NUM_BARRIERS
	.align		4
        /*0020*/ 	.byte	0x02, 0x4c
        /*0022*/ 	.byte	0x01
	.zero		1


	//----- nvinfo : EIATTR_ANNOTATIONS
	.align		4
        /*0024*/ 	.byte	0x04, 0x55
        /*0026*/ 	.short	(.L_870 - .L_869)


	//   ....[0]....
.L_869:
        /* <DEDUP_REMOVED lines=47> */


	//----- nvinfo : EIATTR_MERCURY_ISA_VERSION
	.align		4
.L_870:
        /*0308*/ 	.byte	0x03, 0x5f
        /*030a*/ 	.short	0x0101


	//----- nvinfo : EIATTR_COOP_GROUP_MASK_REGIDS
	.align		4
        /*030c*/ 	.byte	0x04, 0x29
        /*030e*/ 	.short	(.L_872 - .L_871)


	//   ....[0]....
.L_871:
        /*0310*/ 	.word	0xffffffff


	//   ....[1]....
        /*0314*/ 	.word	0xffffffff


	//   ....[2]....
        /*0318*/ 	.word	0xffffffff


	//   ....[3]....
        /*031c*/ 	.word	0xffffffff


	//   ....[4]....
        /*0320*/ 	.word	0xffffffff


	//   ....[5]....
        /*0324*/ 	.word	0xffffffff


	//   ....[6]....
        /*0328*/ 	.word	0xffffffff


	//   ....[7]....
        /*032c*/ 	.word	0xffffffff


	//   ....[8]....
        /*0330*/ 	.word	0xffffffff


	//   ....[9]....
        /*0334*/ 	.word	0xffffffff


	//   ....[10]....
        /*0338*/ 	.word	0xffffffff


	//   ....[11]....
        /*033c*/ 	.word	0xffffffff


	//   ....[12]....
        /*0340*/ 	.word	0xffffffff


	//   ....[13]....
        /*0344*/ 	.word	0xffffffff


	//   ....[14]....
        /*0348*/ 	.word	0xffffffff


	//   ....[15]....
        /*034c*/ 	.word	0xffffffff


	//   ....[16]....
        /*0350*/ 	.word	0xffffffff


	//   ....[17]....
        /*0354*/ 	.word	0xffffffff


	//   ....[18]....
        /*0358*/ 	.word	0xffffffff


	//   ....[19]....
        /*035c*/ 	.word	0xffffffff


	//   ....[20]....
        /*0360*/ 	.word	0xffffffff


	//   ....[21]....
        /*0364*/ 	.word	0xffffffff


	//   ....[22]....
        /*0368*/ 	.word	0xffffffff


	//   ....[23]....
        /*036c*/ 	.word	0xffffffff


	//   ....[24]....
        /*0370*/ 	.word	0xffffffff


	//   ....[25]....
        /*0374*/ 	.word	0xffffffff


	//   ....[26]....
        /*0378*/ 	.word	0xffffffff


	//   ....[27]....
        /*037c*/ 	.word	0xffffffff


	//   ....[28]....
        /*0380*/ 	.word	0xffffffff


	//   ....[29]....
        /*0384*/ 	.word	0xffffffff


	//   ....[30]....
        /*0388*/ 	.word	0xffffffff


	//   ....[31]....
        /*038c*/ 	.word	0xffffffff


	//   ....[32]....
        /*0390*/ 	.word	0xffffffff


	//   ....[33]....
        /*0394*/ 	.word	0xffffffff


	//   ....[34]....
        /*0398*/ 	.word	0xffffffff


	//   ....[35]....
        /*039c*/ 	.word	0xffffffff


	//   ....[36]....
        /*03a0*/ 	.word	0xffffffff


	//   ....[37]....
        /*03a4*/ 	.word	0xffffffff


	//   ....[38]....
        /*03a8*/ 	.word	0xffffffff


	//   ....[39]....
        /*03ac*/ 	.word	0xffffffff


	//   ....[40]....
        /*03b0*/ 	.word	0xffffffff


	//   ....[41]....
        /*03b4*/ 	.word	0xffffffff


	//   ....[42]....
        /*03b8*/ 	.word	0xffffffff


	//   ....[43]....
        /*03bc*/ 	.word	0xffffffff


	//   ....[44]....
        /*03c0*/ 	.word	0xffffffff


	//   ....[45]....
        /*03c4*/ 	.word	0xffffffff


	//   ....[46]....
        /*03c8*/ 	.word	0xffffffff


	//   ....[47]....
        /*03cc*/ 	.word	0xffffffff


	//   ....[48]....
        /*03d0*/ 	.word	0xffffffff


	//   ....[49]....
        /*03d4*/ 	.word	0xffffffff


	//   ....[50]....
        /*03d8*/ 	.word	0xffffffff


	//   ....[51]....
        /*03dc*/ 	.word	0xffffffff


	//   ....[52]....
        /*03e0*/ 	.word	0xffffffff


	//   ....[53]....
        /*03e4*/ 	.word	0xffffffff


	//   ....[54]....
        /*03e8*/ 	.word	0xffffffff


	//   ....[55]....
        /*03ec*/ 	.word	0xffffffff


	//----- nvinfo : EIATTR_COOP_GROUP_INSTR_OFFSETS
	.align		4
.L_872:
        /*03f0*/ 	.byte	0x04, 0x28
        /*03f2*/ 	.short	(.L_874 - .L_873)


	//   ....[0]....
.L_873:
        /*03f4*/ 	.word	0x00006020


	//   ....[1]....
        /*03f8*/ 	.word	0x00006050


	//   ....[2]....
        /*03fc*/ 	.word	0x00006130


	//   ....[3]....
        /*0400*/ 	.word	0x00006150


	//   ....[4]....
        /*0404*/ 	.word	0x00006370


	//   ....[5]....
        /*0408*/ 	.word	0x000063b0


	//   ....[6]....
        /*040c*/ 	.word	0x00006460


	//   ....[7]....
        /*0410*/ 	.word	0x00006480


	//   ....[8]....
        /*0414*/ 	.word	0x00009640


	//   ....[9]....
        /*0418*/ 	.word	0x000096a0


	//   ....[10]....
        /*041c*/ 	.word	0x00009710


	//   ....[11]....
        /*0420*/ 	.word	0x000097c0


	//   ....[12]....
        /*0424*/ 	.word	0x00009800


	//   ....[13]....
        /*0428*/ 	.word	0x00009830


	//   ....[14]....
        /*042c*/ 	.word	0x00009a10


	//   ....[15]....
        /*0430*/ 	.word	0x00009b80


	//   ....[16]....
        /*0434*/ 	.word	0x0000d8e0


	//   ....[17]....
        /*0438*/ 	.word	0x0000d910


	//   ....[18]....
        /*043c*/ 	.word	0x0000d980


	//   ....[19]....
        /*0440*/ 	.word	0x0000dae0


	//   ....[20]....
        /*0444*/ 	.word	0x0000db20


	//   ....[21]....
        /*0448*/ 	.word	0x0000dbb0


	//   ....[22]....
        /*044c*/ 	.word	0x0000dcc0


	//   ....[23]....
        /*0450*/ 	.word	0x0000de50


	//   ....[24]....
        /*0454*/ 	.word	0x00011af0


	//   ....[25]....
        /*0458*/ 	.word	0x00011b20


	//   ....[26]....
        /*045c*/ 	.word	0x00011b80


	//   ....[27]....
        /*0460*/ 	.word	0x00011ce0


	//   ....[28]....
        /*0464*/ 	.word	0x00011d10


	//   ....[29]....
        /*0468*/ 	.word	0x00011dc0


	//   ....[30]....
        /*046c*/ 	.word	0x00011eb0


	//   ....[31]....
        /*0470*/ 	.word	0x00012030


	//   ....[32]....
        /*0474*/ 	.word	0x00015e70


	//   ....[33]....
        /*0478*/ 	.word	0x00015ea0


	//   ....[34]....
        /*047c*/ 	.word	0x00015f60


	//   ....[35]....
        /*0480*/ 	.word	0x00015f90


	//   ....[36]....
        /*0484*/ 	.word	0x00015fb0


	//   ....[37]....
        /*0488*/ 	.word	0x00016050


	//   ....[38]....
        /*048c*/ 	.word	0x000160b0


	//   ....[39]....
        /*0490*/ 	.word	0x000161d0


	//   ....[40]....
        /*0494*/ 	.word	0x00019fa0


	//   ....[41]....
        /*0498*/ 	.word	0x00019fd0


	//   ....[42]....
        /*049c*/ 	.word	0x0001a200


	//   ....[43]....
        /*04a0*/ 	.word	0x0001a2e0


	//   ....[44]....
        /*04a4*/ 	.word	0x0001a450


	//   ....[45]....
        /*04a8*/ 	.word	0x0001a5d0


	//   ....[46]....
        /*04ac*/ 	.word	0x0001a620


	//   ....[47]....
        /*04b0*/ 	.word	0x0001a790


	//   ....[48]....
        /*04b4*/ 	.word	0x0001c600


	//   ....[49]....
        /*04b8*/ 	.word	0x0001c610


	//   ....[50]....
        /*04bc*/ 	.word	0x0001c620


	//   ....[51]....
        /*04c0*/ 	.word	0x0001c650


	//   ....[52]....
        /*04c4*/ 	.word	0x0001c660


	//   ....[53]....
        /*04c8*/ 	.word	0x0001c670


	//   ....[54]....
        /*04cc*/ 	.word	0x0001c6e0


	//   ....[55]....
        /*04d0*/ 	.word	0x0001c710


	//----- nvinfo : EIATTR_EXIT_INSTR_OFFSETS
	.align		4
.L_874:
        /*04d4*/ 	.byte	0x04, 0x1c
        /*04d6*/ 	.short	(.L_876 - .L_875)


	//   ....[0]....
.L_875:
        /*04d8*/ 	.word	0x00000710


	//   ....[1]....
        /*04dc*/ 	.word	0x00001c80


	//   ....[2]....
        /*04e0*/ 	.word	0x00001d10


	//   ....[3]....
        /*04e4*/ 	.word	0x0001edf0


	//   ....[4]....
        /*04e8*/ 	.word	0x0001ef00


	//   ....[5]....
        /*04ec*/ 	.word	0x0001ef20


	//----- nvinfo : EIATTR_CRS_STACK_SIZE
	.align		4
.L_876:
        /*04f0*/ 	.byte	0x04, 0x1e
        /*04f2*/ 	.short	(.L_878 - .L_877)
.L_877:
        /*04f4*/ 	.word	0x00000000


	//----- nvinfo : EIATTR_CBANK_PARAM_SIZE
	.align		4
.L_878:
        /*04f8*/ 	.byte	0x03, 0x19
        /*04fa*/ 	.short	0x01d0


	//----- nvinfo : EIATTR_PARAM_CBANK
	.align		4
        /*04fc*/ 	.byte	0x04, 0x0a
        /*04fe*/ 	.short	(.L_880 - .L_879)
	.align		4
.L_879:
        /*0500*/ 	.word	index@(.nv.constant0._ZN5flash16flash_fwd_kernelI23Flash_fwd_kernel_traitsILi128ELi128ELi32ELi4ELb0ELb0EN7cutlass6half_tE19Flash_kernel_traitsILi128ELi128ELi32ELi4ES3_EELb1ELb0ELb1ELb1ELb0ELb0ELb0ELb0EEEvNS_16Flash_fwd_paramsE)
        /*0504*/ 	.short	0x0210
        /*0506*/ 	.short	0x01d0


	//----- nvinfo : EIATTR_SW_WAR
	.align		4
.L_880:
        /*0508*/ 	.byte	0x04, 0x36
        /*050a*/ 	.short	(.L_882 - .L_881)
.L_881:
        /*050c*/ 	.word	0x00000008
.L_882:


//--------------------- .nv.info._ZN5flash16flash_fwd_kernelI23Flash_fwd_kernel_traitsILi128ELi128ELi32ELi4ELb0ELb0EN7cutlass6half_tE19Flash_kernel_traitsILi128ELi128ELi32ELi4ES3_EELb1ELb0ELb1ELb0ELb0ELb0ELb0ELb1EEEvNS_16Flash_fwd_paramsE --------------------------
	.section	.nv.info._ZN5flash16flash_fwd_kernelI23Flash_fwd_kernel_traitsILi128ELi128ELi32ELi4ELb0ELb0EN7cutlass6half_tE19Flash_kernel_traitsILi128ELi128ELi32ELi4ES3_EELb1ELb0ELb1ELb0ELb0ELb0ELb0ELb1EEEvNS_16Flash_fwd_paramsE,"",@"SHT_CUDA_INFO"
	.sectionflags	@""
	.align	4


	//----- nvinfo : EIATTR_CUDA_API_VERSION
	.align		4
        /*0000*/ 	.byte	0x04, 0x37
        /*0002*/ 	.short	(.L_884 - .L_883)
.L_883:
        /*0004*/ 	.word	0x00000082


	//----- nvinfo : EIATTR_KPARAM_INFO
	.align		4
.L_884:
        /*0008*/ 	.byte	0x04, 0x17
        /*000a*/ 	.short	(.L_886 - .L_885)
.L_885:
        /*000c*/ 	.word	0x00000000
        /*0010*/ 	.short	0x0000
        /*0012*/ 	.short	0x0000
        /*0014*/ 	.byte	0x00, 0xf0, 0x41, 0x07


	//----- nvinfo : EIATTR_SPARSE_MMA_MASK
	.align		4
.L_886:
        /*0018*/ 	.byte	0x03, 0x50
        /*001a*/ 	.short	0x0000


	//----- nvinfo : EIATTR_MAXREG_COUNT
	.align		4
        /*001c*/ 	.byte	0x03, 0x1b
        /*001e*/ 	.short	0x00ff


	//----- nvinfo : EIATTR_NUM_BARRIERS
	.align		4
        /*0020*/ 	.byte	0x02, 0x4c
        /*0022*/ 	.byte	0x01
	.zero		1


	//----- nvinfo : EIATTR_ANNOTATIONS
	.align		4
        /*0024*/ 	.byte	0x04, 0x55
        /*0026*/ 	.short	(.L_888 - .L_887)


	//   ....[0]....
.L_887:
        /* <DEDUP_REMOVED lines=144> */


	//----- nvinfo : EIATTR_MERCURY_ISA_VERSION
	.align		4
.L_888:
        /*0918*/ 	.byte	0x03, 0x5f
        /*091a*/ 	.short	0x0101


	//----- nvinfo : EIATTR_COOP_GROUP_MASK_REGIDS
	.align		4
        /*091c*/ 	.byte	0x04, 0x29
        /*091e*/ 	.short	(.L_890 - .L_889)


	//   ....[0]....
.L_889:
        /*0920*/ 	.word	0xffffffff


	//   ....[1]....
        /*0924*/ 	.word	0xffffffff


	//   ....[2]....
        /*0928*/ 	.word	0xffffffff


	//   ....[3]....
        /*092c*/ 	.word	0xffffffff


	//   ....[4]....
        /*0930*/ 	.word	0xffffffff


	//   ....[5]....
        /*0934*/ 	.word	0xffffffff


	//   ....[6]....
        /*0938*/ 	.word	0xffffffff


	//   ....[7]....
        /*093c*/ 	.word	0xffffffff


	//   ....[8]....
        /*0940*/ 	.word	0xffffffff


	//   ....[9]....
        /*0944*/ 	.word	0xffffffff


	//   ....[10]....
        /*0948*/ 	.word	0xffffffff


	//   ....[11]....
        /*094c*/ 	.word	0xffffffff


	//   ....[12]....
        /*0950*/ 	.word	0xffffffff


	//   ....[13]....
        /*0954*/ 	.word	0xffffffff


	//   ....[14]....
        /*0958*/ 	.word	0xffffffff


	//   ....[15]....
        /*095c*/ 	.word	0xffffffff


	//   ....[16]....
        /*0960*/ 	.word	0xffffffff


	//   ....[17]....
        /*0964*/ 	.word	0xffffffff


	//   ....[18]....
        /*0968*/ 	.word	0xffffffff


	//   ....[19]....
        /*096c*/ 	.word	0xffffffff


	//   ....[20]....
        /*0970*/ 	.word	0xffffffff


	//   ....[21]....
        /*0974*/ 	.word	0xffffffff


	//   ....[22]....
        /*0978*/ 	.word	0xffffffff


	//   ....[23]....
        /*097c*/ 	.word	0xffffffff


	//   ....[24]....
        /*0980*/ 	.word	0xffffffff


	//   ....[25]....
        /*0984*/ 	.word	0xffffffff


	//   ....[26]....
        /*0988*/ 	.word	0xffffffff


	//   ....[27]....
        /*098c*/ 	.word	0xffffffff


	//   ....[28]....
        /*0990*/ 	.word	0xffffffff


	//   ....[29]....
        /*0994*/ 	.word	0xffffffff


	//   ....[30]....
        /*0998*/ 	.word	0xffffffff


	//   ....[31]....
        /*099c*/ 	.word	0xffffffff


	//   ....[32]....
        /*09a0*/ 	.word	0xffffffff


	//   ....[33]....
        /*09a4*/ 	.word	0xffffffff


	//   ....[34]....
        /*09a8*/ 	.word	0xffffffff


	//   ....[35]....
        /*09ac*/ 	.word	0xffffffff


	//   ....[36]....
        /*09b0*/ 	.word	0xffffffff


	//   ....[37]....
        /*09b4*/ 	.word	0xffffffff


	//   ....[38]....
        /*09b8*/ 	.word	0xffffffff


	//   ....[39]....
        /*09bc*/ 	.word	0xffffffff


	//   ....[40]....
        /*09c0*/ 	.word	0xffffffff


	//   ....[41]....
        /*09c4*/ 	.word	0xffffffff


	//   ....[42]....
        /*09c8*/ 	.word	0xffffffff


	//   ....[43]....
        /*09cc*/ 	.word	0xffffffff


	//   ....[44]....
        /*09d0*/ 	.word	0xffffffff


	//   ....[45]....
        /*09d4*/ 	.word	0xffffffff


	//   ....[46]....
        /*09d8*/ 	.word	0xffffffff


	//   ....[47]....
        /*09dc*/ 	.word	0xffffffff


	//   ....[48]....
        /*09e0*/ 	.word	0xffffffff


	//   ....[49]....
        /*09e4*/ 	.word	0xffffffff


	//   ....[50]....
        /*09e8*/ 	.word	0xffffffff


	//   ....[51]....
        /*09ec*/ 	.word	0xffffffff


	//   ....[52]....
        /*09f0*/ 	.word	0xffffffff


	//   ....[53]....
        /*09f4*/ 	.word	0xffffffff


	//   ....[54]....
        /*09f8*/ 	.word	0xffffffff


	//   ....[55]....
        /*09fc*/ 	.word	0xffffffff


	//----- nvinfo : EIATTR_COOP_GROUP_INSTR_OFFSETS
	.align		4
.L_890:
        /*0a00*/ 	.byte	0x04, 0x28
        /*0a02*/ 	.short	(.L_892 - .L_891)


	//   ....[0]....
.L_891:
        /*0a04*/ 	.word	0x000058c0


	//   ....[1]....
        /*0a08*/ 	.word	0x00005a70


	//   ....[2]....
        /*0a0c*/ 	.word	0x00005cc0


	//   ....[3]....
        /*0a10*/ 	.word	0x00005d20


	//   ....[4]....
        /*0a14*/ 	.word	0x00005f20


	//   ....[5]....
        /*0a18*/ 	.word	0x00005f80


	//   ....[6]....
        /*0a1c*/ 	.word	0x00006060


	//   ....[7]....
        /*0a20*/ 	.word	0x000062b0


	//   ....[8]....
        /*0a24*/ 	.word	0x00009130


	//   ....[9]....
        /*0a28*/ 	.word	0x00009150


	//   ....[10]....
        /*0a2c*/ 	.word	0x000097f0


	//   ....[11]....
        /*0a30*/ 	.word	0x00009810


	//   ....[12]....
        /*0a34*/ 	.word	0x00009ff0


	//   ....[13]....
        /*0a38*/ 	.word	0x0000a010


	//   ....[14]....
        /*0a3c*/ 	.word	0x0000a030


	//   ....[15]....
        /*0a40*/ 	.word	0x0000a050


	//   ....[16]....
        /*0a44*/ 	.word	0x0000e620


	//   ....[17]....
        /*0a48*/ 	.word	0x0000e640


	//   ....[18]....
        /*0a4c*/ 	.word	0x0000ec40


	//   ....[19]....
        /*0a50*/ 	.word	0x0000ec60


	//   ....[20]....
        /*0a54*/ 	.word	0x0000f320


	//   ....[21]....
        /*0a58*/ 	.word	0x0000f3a0


	//   ....[22]....
        /*0a5c*/ 	.word	0x0000f3c0


	//   ....[23]....
        /*0a60*/ 	.word	0x0000f3e0


	//   ....[24]....
        /*0a64*/ 	.word	0x00013b80


	//   ....[25]....
        /*0a68*/ 	.word	0x00013ba0


	//   ....[26]....
        /*0a6c*/ 	.word	0x00014130


	//   ....[27]....
        /*0a70*/ 	.word	0x00014150


	//   ....[28]....
        /*0a74*/ 	.word	0x000148f0


	//   ....[29]....
        /*0a78*/ 	.word	0x00014920


	//   ....[30]....
        /*0a7c*/ 	.word	0x00014940


	//   ....[31]....
        /*0a80*/ 	.word	0x00014960


	//   ....[32]....
        /*0a84*/ 	.word	0x000193a0


	//   ....[33]....
        /*0a88*/ 	.word	0x000193f0


	//   ....[34]....
        /*0a8c*/ 	.word	0x00019540


	//   ....[35]....
        /*0a90*/ 	.word	0x00019550


	//   ....[36]....
        /*0a94*/ 	.word	0x00019560


	//   ....[37]....
        /*0a98*/ 	.word	0x00019580


	//   ....[38]....
        /*0a9c*/ 	.word	0x00019920


	//   ....[39]....
        /*0aa0*/ 	.word	0x00019940


	//   ....[40]....
        /*0aa4*/ 	.word	0x0001ee20


	//   ....[41]....
        /*0aa8*/ 	.word	0x0001ee40


	//   ....[42]....
        /*0aac*/ 	.word	0x0001ee70


	//   ....[43]....
        /*0ab0*/ 	.word	0x0001ee90


	//   ....[44]....
        /*0ab4*/ 	.word	0x0001ef20


	//   ....[45]....
        /*0ab8*/ 	.word	0x0001ef60


	//   ....[46]....
        /*0abc*/ 	.word	0x0001ef90


	//   ....[47]....
        /*0ac0*/ 	.word	0x0001efc0


	//   ....[48]....
        /*0ac4*/ 	.word	0x00022140


	//   ....[49]....
        /*0ac8*/ 	.word	0x00022170


	//   ....[50]....
        /*0acc*/ 	.word	0x00022180


	//   ....[51]....
        /*0ad0*/ 	.word	0x00022230


	//   ....[52]....
        /*0ad4*/ 	.word	0x00022240


	//   ....[53]....
        /*0ad8*/ 	.word	0x000222e0


	//   ....[54]....
        /*0adc*/ 	.word	0x00022300


	//   ....[55]....
        /*0ae0*/ 	.word	0x00022310


	//----- nvinfo : EIATTR_EXIT_INSTR_OFFSETS
	.align		4
.L_892:
        /*0ae4*/ 	.byte	0x04, 0x1c
        /*0ae6*/ 	.short	(.L_894 - .L_893)


	//   ....[0]....
.L_893:
        /*0ae8*/ 	.word	0x000006a0


	//   ....[1]....
        /*0aec*/ 	.word	0x00001c40


	//   ....[2]....
        /*0af0*/ 	.word	0x00001cd0


	//   ....[3]....
        /*0af4*/ 	.word	0x00024a10


	//   ....[4]....
        /*0af8*/ 	.word	0x00024b20


	//   ....[5]....
        /*0afc*/ 	.word	0x00024b40


	//----- nvinfo : EIATTR_CRS_STACK_SIZE
	.align		4
.L_894:
        /*0b00*/ 	.byte	0x04, 0x1e
        /*0b02*/ 	.short	(.L_896 - .L_895)
.L_895:
        /*0b04*/ 	.word	0x00000000


	//----- nvinfo : EIATTR_CBANK_PARAM_SIZE
	.align		4
.L_896:
        /*0b08*/ 	.byte	0x03, 0x19
        /*0b0a*/ 	.short	0x01d0


	//----- nvinfo : EIATTR_PARAM_CBANK
	.align		4
        /*0b0c*/ 	.byte	0x04, 0x0a
        /*0b0e*/ 	.short	(.L_898 - .L_897)
	.align		4
.L_897:
        /*0b10*/ 	.word	index@(.nv.constant0._ZN5flash16flash_fwd_kernelI23Flash_fwd_kernel_traitsILi128ELi128ELi32ELi4ELb0ELb0EN7cutlass6half_tE19Flash_kernel_traitsILi128ELi128ELi32ELi4ES3_EELb1ELb0ELb1ELb0ELb0ELb0ELb0ELb1EEEvNS_16Flash_fwd_paramsE)
        /*0b14*/ 	.short	0x0210
        /*0b16*/ 	.short	0x01d0


	//----- nvinfo : EIATTR_SW_WAR
	.align		4
.L_898:
        /*0b18*/ 	.byte	0x04, 0x36
        /*0b1a*/ 	.short	(.L_900 - .L_899)
.L_899:
        /*0b1c*/ 	.word	0x00000008
.L_900:


//--------------------- .nv.info._ZN5flash16flash_fwd_kernelI23Flash_fwd_kernel_traitsILi128ELi128ELi32ELi4ELb0ELb0EN7cutlass6half_tE19Flash_kernel_traitsILi128ELi128ELi32ELi4ES3_EELb0ELb0ELb1ELb0ELb0ELb0ELb1ELb0EEEvNS_16Flash_fwd_paramsE --------------------------
	.section	.nv.info._ZN5flash16flash_fwd_kernelI23Flash_fwd_kernel_traitsILi128ELi128ELi32ELi4ELb0ELb0EN7cutlass6half_tE19Flash_kernel_traitsILi128ELi128ELi32ELi4ES3_EELb0ELb0ELb1ELb0ELb0ELb0ELb1ELb0EEEvNS_16Flash_fwd_paramsE,"",@"SHT_CUDA_INFO"
	.sectionflags	@""
	.align	4


	//----- nvinfo : EIATTR_CUDA_API_VERSION
	.align		4
        /*0000*/ 	.byte	0x04, 0x37
        /*0002*/ 	.short	(.L_902 - .L_901)
.L_901:
        /*0004*/ 	.word	0x00000082


	//----- nvinfo : EIATTR_KPARAM_INFO
	.align		4
.L_902:
        /*0008*/ 	.byte	0x04, 0x17
        /*000a*/ 	.short	(.L_904 - .L_903)
.L_903:
        /*000c*/ 	.word	0x00000000
        /*0010*/ 	.short	0x0000
        /*0012*/ 	.short	0x0000
        /*0014*/ 	.byte	0x00, 0xf0, 0x41, 0x07


	//----- nvinfo : EIATTR_SPARSE_MMA_MASK
	.align		4
.L_904:
        /*0018*/ 	.byte	0x03, 0x50
        /*001a*/ 	.short	0x0000


	//----- nvinfo : EIATTR_MAXREG_COUNT
	.align		4
        /*001c*/ 	.byte	0x03, 0x1b
        /*001e*/ 	.short	0x00ff


	//----- nvinfo : EIATTR_NUM_BARRIERS
	.align		4
        /*0020*/ 	.byte	0x02, 0x4c
        /*0022*/ 	.byte	0x01
	.zero		1


	//----- nvinfo : EIATTR_ANNOTATIONS
	.align		4
        /*0024*/ 	.byte	0x04, 0x55
        /*0026*/ 	.short	(.L_906 - .L_905)


	//   ....[0]....
.L_905:
        /* <DEDUP_REMOVED lines=35> */


	//----- nvinfo : EIATTR_MERCURY_ISA_VERSION
	.align		4
.L_906:
        /*0240*/ 	.byte	0x03, 0x5f
        /*0242*/ 	.short	0x0101


	//----- nvinfo : EIATTR_COOP_GROUP_MASK_REGIDS
	.align		4
        /*0244*/ 	.byte	0x04, 0x29
        /*0246*/ 	.short	(.L_908 - .L_907)


	//   ....[0]....
.L_907:
        /*0248*/ 	.word	0xffffffff


	//   ....[1]....
        /*024c*/ 	.word	0xffffffff


	//   ....[2]....
        /*0250*/ 	.word	0xffffffff


	//   ....[3]....
        /*0254*/ 	.word	0xffffffff


	//   ....[4]....
        /*0258*/ 	.word	0xffffffff


	//   ....[5]....
        /*025c*/ 	.word	0xffffffff


	//   ....[6]....
        /*0260*/ 	.word	0xffffffff


	//   ....[7]....
        /*0264*/ 	.word	0xffffffff


	//   ....[8]....
        /*0268*/ 	.word	0xffffffff


	//   ....[9]....
        /*026c*/ 	.word	0xffffffff


	//   ....[10]....
        /*0270*/ 	.word	0xffffffff


	//   ....[11]....
        /*0274*/ 	.word	0xffffffff


	//   ....[12]....
        /*0278*/ 	.word	0xffffffff


	//   ....[13]....
        /*027c*/ 	.word	0xffffffff


	//   ....[14]....
        /*0280*/ 	.word	0xffffffff


	//   ....[15]....
        /*0284*/ 	.word	0xffffffff


	//   ....[16]....
        /*0288*/ 	.word	0xffffffff


	//   ....[17]....
        /*028c*/ 	.word	0xffffffff


	//   ....[18]....
        /*0290*/ 	.word	0xffffffff


	//   ....[19]....
        /*0294*/ 	.word	0xffffffff


	//   ....[20]....
        /*0298*/ 	.word	0xffffffff


	//   ....[21]....
        /*029c*/ 	.word	0xffffffff


	//   ....[22]....
        /*02a0*/ 	.word	0xffffffff


	//   ....[23]....
        /*02a4*/ 	.word	0xffffffff


	//   ....[24]....
        /*02a8*/ 	.word	0xffffffff


	//   ....[25]....
        /*02ac*/ 	.word	0xffffffff


	//   ....[26]....
        /*02b0*/ 	.word	0xffffffff


	//   ....[27]....
        /*02b4*/ 	.word	0xffffffff


	//   ....[28]....
        /*02b8*/ 	.word	0xffffffff


	//   ....[29]....
        /*02bc*/ 	.word	0xffffffff


	//   ....[30]....
        /*02c0*/ 	.word	0xffffffff


	//   ....[31]....
        /*02c4*/ 	.word	0xffffffff


	//   ....[32]....
        /*02c8*/ 	.word	0xffffffff


	//   ....[33]....
        /*02cc*/ 	.word	0xffffffff


	//   ....[34]....
        /*02d0*/ 	.word	0xffffffff


	//   ....[35]....
        /*02d4*/ 	.word	0xffffffff


	//   ....[36]....
        /*02d8*/ 	.word	0xffffffff


	//   ....[37]....
        /*02dc*/ 	.word	0xffffffff


	//   ....[38]....
        /*02e0*/ 	.word	0xffffffff


	//   ....[39]....
        /*02e4*/ 	.word	0xffffffff


	//   ....[40]....
        /*02e8*/ 	.word	0xffffffff


	//   ....[41]....
        /*02ec*/ 	.word	0xffffffff


	//   ....[42]....
        /*02f0*/ 	.word	0xffffffff


	//   ....[43]....
        /*02f4*/ 	.word	0xffffffff


	//   ....[44]....
        /*02f8*/ 	.word	0xffffffff


	//   ....[45]....
        /*02fc*/ 	.word	0xffffffff


	//   ....[46]....
        /*0300*/ 	.word	0xffffffff


	//   ....[47]....
        /*0304*/ 	.word	0xffffffff


	//   ....[48]....
        /*0308*/ 	.word	0xffffffff


	//   ....[49]....
        /*030c*/ 	.word	0xffffffff


	//   ....[50]....
        /*0310*/ 	.word	0xffffffff


	//   ....[51]....
        /*0314*/ 	.word	0xffffffff


	//   ....[52]....
        /*0318*/ 	.word	0xffffffff


	//   ....[53]....
        /*031c*/ 	.word	0xffffffff


	//   ....[54]....
        /*0320*/ 	.word	0xffffffff


	//   ....[55]....
        /*0324*/ 	.word	0xffffffff


	//----- nvinfo : EIATTR_COOP_GROUP_INSTR_OFFSETS
	.align		4
.L_908:
        /*0328*/ 	.byte	0x04, 0x28
        /*032a*/ 	.short	(.L_910 - .L_909)


	//   ....[0]....
.L_909:
        /*032c*/ 	.word	0x00005630


	//   ....[1]....
        /*0330*/ 	.word	0x00005650


	//   ....[2]....
        /*0334*/ 	.word	0x000056f0


	//   ....[3]....
        /*0338*/ 	.word	0x00005710


	//   ....[4]....
        /*033c*/ 	.word	0x00005810


	//   ....[5]....
        /*0340*/ 	.word	0x00005920


	//   ....[6]....
        /*0344*/ 	.word	0x00005a20


	//   ....[7]....
        /*0348*/ 	.word	0x00005bf0


	//   ....[8]....
        /*034c*/ 	.word	0x00007d60


	//   ....[9]....
        /*0350*/ 	.word	0x00007db0


	//   ....[10]....
        /*0354*/ 	.word	0x00007e50


	//   ....[11]....
        /*0358*/ 	.word	0x00007e90


	//   ....[12]....
        /*035c*/ 	.word	0x00007ec0


	//   ....[13]....
        /*0360*/ 	.word	0x00007f60


	//   ....[14]....
        /*0364*/ 	.word	0x00007f90


	//   ....[15]....
        /*0368*/ 	.word	0x000080c0


	//   ....[16]....
        /*036c*/ 	.word	0x0000af40


	//   ....[17]....
        /*0370*/ 	.word	0x0000af70


	//   ....[18]....
        /*0374*/ 	.word	0x0000afc0


	//   ....[19]....
        /*0378*/ 	.word	0x0000b000


	//   ....[20]....
        /*037c*/ 	.word	0x0000b010


	//   ....[21]....
        /*0380*/ 	.word	0x0000b030


	//   ....[22]....
        /*0384*/ 	.word	0x0000b040


	//   ....[23]....
        /*0388*/ 	.word	0x0000b0d0


	//   ....[24]....
        /*038c*/ 	.word	0x0000dbe0


	//   ....[25]....
        /*0390*/ 	.word	0x0000dee0


	//   ....[26]....
        /*0394*/ 	.word	0x0000df70


	//   ....[27]....
        /*0398*/ 	.word	0x0000e140


	//   ....[28]....
        /*039c*/ 	.word	0x0000e170


	//   ....[29]....
        /*03a0*/ 	.word	0x0000e1b0


	//   ....[30]....
        /*03a4*/ 	.word	0x0000e2a0


	//   ....[31]....
        /*03a8*/ 	.word	0x0000e330


	//   ....[32]....
        /*03ac*/ 	.word	0x00010f40


	//   ....[33]....
        /*03b0*/ 	.word	0x00011110


	//   ....[34]....
        /*03b4*/ 	.word	0x000112a0


	//   ....[35]....
        /*03b8*/ 	.word	0x00011380


	//   ....[36]....
        /*03bc*/ 	.word	0x000113f0


	//   ....[37]....
        /*03c0*/ 	.word	0x00011410


	//   ....[38]....
        /*03c4*/ 	.word	0x000114c0


	//   ....[39]....
        /*03c8*/ 	.word	0x00011500


	//   ....[40]....
        /*03cc*/ 	.word	0x00014390


	//   ....[41]....
        /*03d0*/ 	.word	0x00014650


	//   ....[42]....
        /*03d4*/ 	.word	0x00014670


	//   ....[43]....
        /*03d8*/ 	.word	0x00014690


	//   ....[44]....
        /*03dc*/ 	.word	0x000146f0


	//   ....[45]....
        /*03e0*/ 	.word	0x00014710


	//   ....[46]....
        /*03e4*/ 	.word	0x00014740


	//   ....[47]....
        /*03e8*/ 	.word	0x00014840


	//   ....[48]....
        /*03ec*/ 	.word	0x00015f70


	//   ....[49]....
        /*03f0*/ 	.word	0x00015f80


	//   ....[50]....
        /*03f4*/ 	.word	0x00015f90


	//   ....[51]....
        /*03f8*/ 	.word	0x00015fa0


	//   ....[52]....
        /*03fc*/ 	.word	0x00015fd0


	//   ....[53]....
        /*0400*/ 	.word	0x00015ff0


	//   ....[54]....
        /*0404*/ 	.word	0x00016010


	//   ....[55]....
        /*0408*/ 	.word	0x00016020


	//----- nvinfo : EIATTR_EXIT_INSTR_OFFSETS
	.align		4
.L_910:
        /*040c*/ 	.byte	0x04, 0x1c
        /*040e*/ 	.short	(.L_912 - .L_911)


	//   ....[0]....
.L_911:
        /*0410*/ 	.word	0x000004b0


	//   ....[1]....
        /*0414*/ 	.word	0x00001a50


	//   ....[2]....
        /*0418*/ 	.word	0x00001ae0


	//   ....[3]....
        /*041c*/ 	.word	0x000186f0


	//   ....[4]....
        /*0420*/ 	.word	0x00018800


	//   ....[5]....
        /*0424*/ 	.word	0x00018820


	//----- nvinfo : EIATTR_CRS_STACK_SIZE
	.align		4
.L_912:
        /*0428*/ 	.byte	0x04, 0x1e
        /*042a*/ 	.short	(.L_914 - .L_913)
.L_913:
        /*042c*/ 	.word	0x00000000


	//----- nvinfo : EIATTR_CBANK_PARAM_SIZE
	.align		4
.L_914:
        /*0430*/ 	.byte	0x03, 0x19
        /*0432*/ 	.short	0x01d0


	//----- nvinfo : EIATTR_PARAM_CBANK
	.align		4
        /*0434*/ 	.byte	0x04, 0x0a
        /*0436*/ 	.short	(.L_916 - .L_915)
	.align		4
.L_915:
        /*0438*/ 	.word	index@(.nv.constant0._ZN5flash16flash_fwd_kernelI23Flash_fwd_kernel_traitsILi128ELi128ELi32ELi4ELb0ELb0EN7cutlass6half_tE19Flash_kernel_traitsILi128ELi128ELi32ELi4ES3_EELb0ELb0ELb1ELb0ELb0ELb0ELb1ELb0EEEvNS_16Flash_fwd_paramsE)
        /*043c*/ 	.short	0x0210
        /*043e*/ 	.short	0x01d0


	//----- nvinfo : EIATTR_SW_WAR
	.align		4
.L_916:
        /*0440*/ 	.byte	0x04, 0x36
        /*0442*/ 	.short	(.L_918 - .L_917)
.L_917:
        /*0444*/ 	.word	0x00000008
.L_918:


//--------------------- .nv.info._ZN5flash16flash_fwd_kernelI23Flash_fwd_kernel_traitsILi128ELi128ELi32ELi4ELb0ELb0EN7cutlass6half_tE19Flash_kernel_traitsILi128ELi128ELi32ELi4ES3_EELb1ELb0ELb1ELb1ELb0ELb0ELb0ELb1EEEvNS_16Flash_fwd_paramsE --------------------------
	.section	.nv.info._ZN5flash16flash_fwd_kernelI23Flash_fwd_kernel_traitsILi128ELi128ELi32ELi4ELb0ELb0EN7cutlass6half_tE19Flash_kernel_traitsILi128ELi128ELi32ELi4ES3_EELb1ELb0ELb1ELb1ELb0ELb0ELb0ELb1EEEvNS_16Flash_fwd_paramsE,"",@"SHT_CUDA_INFO"
	.sectionflags	@""
	.align	4


	//----- nvinfo : EIATTR_CUDA_API_VERSION
	.align		4
        /*0000*/ 	.byte	0x04, 0x37
        /*0002*/ 	.short	(.L_920 - .L_919)
.L_919:
        /*0004*/ 	.word	0x00000082


	//----- nvinfo : EIATTR_KPARAM_INFO
	.align		4
.L_920:
        /*0008*/ 	.byte	0x04, 0x17
        /*000a*/ 	.short	(.L_922 - .L_921)
.L_921:
        /*000c*/ 	.word	0x00000000
        /*0010*/ 	.short	0x0000
        /*0012*/ 	.short	0x0000
        /*0014*/ 	.byte	0x00, 0xf0, 0x41, 0x07


	//----- nvinfo : EIATTR_SPARSE_MMA_MASK
	.align		4
.L_922:
        /*0018*/ 	.byte	0x03, 0x50
        /*001a*/ 	.short	0x0000


	//----- nvinfo : EIATTR_MAXREG_COUNT
	.align		4
        /*001c*/ 	.byte	0x03, 0x1b
        /*001e*/ 	.short	0x00ff


	//----- nvinfo : EIATTR_NUM_BARRIERS
	.align		4
        /*0020*/ 	.byte	0x02, 0x4c
        /*0022*/ 	.byte	0x01
	.zero		1


	//----- nvinfo : EIATTR_ANNOTATIONS
	.align		4
        /*0024*/ 	.byte	0x04, 0x55
        /*0026*/ 	.short	(.L_924 - .L_923)


	//   ....[0]....
.L_923:
        /* <DEDUP_REMOVED lines=267> */


	//----- nvinfo : EIATTR_MERCURY_ISA_VERSION
	.align		4
.L_924:
        /*10c8*/ 	.byte	0x03, 0x5f
        /*10ca*/ 	.short	0x0101


	//----- nvinfo : EIATTR_COOP_GROUP_MASK_REGIDS
	.align		4
        /*10cc*/ 	.byte	0x04, 0x29
        /*10ce*/ 	.short	(.L_926 - .L_925)


	//   ....[0]....
.L_925:
        /*10d0*/ 	.word	0xffffffff


	//   ....[1]....
        /*10d4*/ 	.word	0xffffffff


	//   ....[2]....
        /*10d8*/ 	.word	0xffffffff


	//   ....[3]....
        /*10dc*/ 	.word	0xffffffff


	//   ....[4]....
        /*10e0*/ 	.word	0xffffffff


	//   ....[5]....
        /*10e4*/ 	.word	0xffffffff


	//   ....[6]....
        /*10e8*/ 	.word	0xffffffff


	//   ....[7]....
        /*10ec*/ 	.word	0xffffffff


	//   ....[8]....
        /*10f0*/ 	.word	0xffffffff


	//   ....[9]....
        /*10f4*/ 	.word	0xffffffff


	//   ....[10]....
        /*10f8*/ 	.word	0xffffffff


	//   ....[11]....
        /*10fc*/ 	.word	0xffffffff


	//   ....[12]....
        /*1100*/ 	.word	0xffffffff


	//   ....[13]....
        /*1104*/ 	.word	0xffffffff


	//   ....[14]....
        /*1108*/ 	.word	0xffffffff


	//   ....[15]....
        /*110c*/ 	.word	0xffffffff


	//   ....[16]....
        /*1110*/ 	.word	0xffffffff


	//   ....[17]....
        /*1114*/ 	.word	0xffffffff


	//   ....[18]....
        /*1118*/ 	.word	0xffffffff


	//   ....[19]....
        /*111c*/ 	.word	0xffffffff


	//   ....[20]....
        /*1120*/ 	.word	0xffffffff


	//   ....[21]....
        /*1124*/ 	.word	0xffffffff


	//   ....[22]....
        /*1128*/ 	.word	0xffffffff


	//   ....[23]....
        /*112c*/ 	.word	0xffffffff


	//   ....[24]....
        /*1130*/ 	.word	0xffffffff


	//   ....[25]....
        /*1134*/ 	.word	0xffffffff


	//   ....[26]....
        /*1138*/ 	.word	0xffffffff


	//   ....[27]....
        /*113c*/ 	.word	0xffffffff


	//   ....[28]....
        /*1140*/ 	.word	0xffffffff


	//   ....[29]....
        /*1144*/ 	.word	0xffffffff


	//   ....[30]....
        /*1148*/ 	.word	0xffffffff


	//   ....[31]....
        /*114c*/ 	.word	0xffffffff


	//   ....[32]....
        /*1150*/ 	.word	0xffffffff


	//   ....[33]....
        /*1154*/ 	.word	0xffffffff


	//   ....[34]....
        /*1158*/ 	.word	0xffffffff


	//   ....[35]....
        /*115c*/ 	.word	0xffffffff


	//   ....[36]....
        /*1160*/ 	.word	0xffffffff


	//   ....[37]....
        /*1164*/ 	.word	0xffffffff


	//   ....[38]....
        /*1168*/ 	.word	0xffffffff


	//   ....[39]....
        /*116c*/ 	.word	0xffffffff


	//   ....[40]....
        /*1170*/ 	.word	0xffffffff


	//   ....[41]....
        /*1174*/ 	.word	0xffffffff


	//   ....[42]....
        /*1178*/ 	.word	0xffffffff


	//   ....[43]....
        /*117c*/ 	.word	0xffffffff


	//   ....[44]....
        /*1180*/ 	.word	0xffffffff


	//   ....[45]....
        /*1184*/ 	.word	0xffffffff


	//   ....[46]....
        /*1188*/ 	.word	0xffffffff


	//   ....[47]....
        /*118c*/ 	.word	0xffffffff


	//   ....[48]....
        /*1190*/ 	.word	0xffffffff


	//   ....[49]....
        /*1194*/ 	.word	0xffffffff


	//   ....[50]....
        /*1198*/ 	.word	0xffffffff


	//   ....[51]....
        /*119c*/ 	.word	0xffffffff


	//   ....[52]....
        /*11a0*/ 	.word	0xffffffff


	//   ....[53]....
        /*11a4*/ 	.word	0xffffffff


	//   ....[54]....
        /*11a8*/ 	.word	0xffffffff


	//   ....[55]....
        /*11ac*/ 	.word	0xffffffff


	//   ....[56]....
        /*11b0*/ 	.word	0x05000004


	//   ....[57]....
        /*11b4*/ 	.word	0x05000004


	//   ....[58]....
        /*11b8*/ 	.word	0x05000004


	//   ....[59]....
        /*11bc*/ 	.word	0x05000004


	//   ....[60]....
        /*11c0*/ 	.word	0x05000004


	//   ....[61]....
        /*11c4*/ 	.word	0x05000004


	//   ....[62]....
        /*11c8*/ 	.word	0x05000004


	//   ....[63]....
        /*11cc*/ 	.word	0x05000004


	//----- nvinfo : EIATTR_COOP_GROUP_INSTR_OFFSETS
	.align		4
.L_926:
        /*11d0*/ 	.byte	0x04, 0x28
        /*11d2*/ 	.short	(.L_928 - .L_927)


	//   ....[0]....
.L_927:
        /*11d4*/ 	.word	0x00005090


	//   ....[1]....
        /*11d8*/ 	.word	0x00005250


	//   ....[2]....
        /*11dc*/ 	.word	0x00005b00


	//   ....[3]....
        /*11e0*/ 	.word	0x00005cb0


	//   ....[4]....
        /*11e4*/ 	.word	0x00006670


	//   ....[5]....
        /*11e8*/ 	.word	0x00006840


	//   ....[6]....
        /*11ec*/ 	.word	0x00006970


	//   ....[7]....
        /*11f0*/ 	.word	0x000069e0


	//   ....[8]....
        /*11f4*/ 	.word	0x0000a380


	//   ....[9]....
        /*11f8*/ 	.word	0x0000a400


	//   ....[10]....
        /*11fc*/ 	.word	0x0000a870


	//   ....[11]....
        /*1200*/ 	.word	0x0000a890


	//   ....[12]....
        /*1204*/ 	.word	0x0000ac70


	//   ....[13]....
        /*1208*/ 	.word	0x0000ac90


	//   ....[14]....
        /*120c*/ 	.word	0x0000b080


	//   ....[15]....
        /*1210*/ 	.word	0x0000b0a0


	//   ....[16]....
        /*1214*/ 	.word	0x0000fa80


	//   ....[17]....
        /*1218*/ 	.word	0x0000faa0


	//   ....[18]....
        /*121c*/ 	.word	0x00010bd0


	//   ....[19]....
        /*1220*/ 	.word	0x00010c70


	//   ....[20]....
        /*1224*/ 	.word	0x00010cc0


	//   ....[21]....
        /*1228*/ 	.word	0x00010cd0


	//   ....[22]....
        /*122c*/ 	.word	0x00010cf0


	//   ....[23]....
        /*1230*/ 	.word	0x00010d10


	//   ....[24]....
        /*1234*/ 	.word	0x00016010


	//   ....[25]....
        /*1238*/ 	.word	0x00016030


	//   ....[26]....
        /*123c*/ 	.word	0x000170e0


	//   ....[27]....
        /*1240*/ 	.word	0x000171e0


	//   ....[28]....
        /*1244*/ 	.word	0x00017230


	//   ....[29]....
        /*1248*/ 	.word	0x00017240


	//   ....[30]....
        /*124c*/ 	.word	0x00017260


	//   ....[31]....
        /*1250*/ 	.word	0x000172a0


	//   ....[32]....
        /*1254*/ 	.word	0x0001ced0


	//   ....[33]....
        /*1258*/ 	.word	0x0001cef0


	//   ....[34]....
        /*125c*/ 	.word	0x0001d470


	//   ....[35]....
        /*1260*/ 	.word	0x0001d490


	//   ....[36]....
        /*1264*/ 	.word	0x0001d860


	//   ....[37]....
        /*1268*/ 	.word	0x0001d880


	//   ....[38]....
        /*126c*/ 	.word	0x0001dda0


	//   ....[39]....
        /*1270*/ 	.word	0x0001ddc0


	//   ....[40]....
        /*1274*/ 	.word	0x000234d0


	//   ....[41]....
        /*1278*/ 	.word	0x00023500


	//   ....[42]....
        /*127c*/ 	.word	0x00023580


	//   ....[43]....
        /*1280*/ 	.word	0x000235a0


	//   ....[44]....
        /*1284*/ 	.word	0x000235c0


	//   ....[45]....
        /*1288*/ 	.word	0x000235d0


	//   ....[46]....
        /*128c*/ 	.word	0x00023600


	//   ....[47]....
        /*1290*/ 	.word	0x00023620


	//   ....[48]....
        /*1294*/ 	.word	0x00026cf0


	//   ....[49]....
        /*1298*/ 	.word	0x00026d00


	//   ....[50]....
        /*129c*/ 	.word	0x00026d10


	//   ....[51]....
        /*12a0*/ 	.word	0x00026d20


	//   ....[52]....
        /*12a4*/ 	.word	0x00026d50


	//   ....[53]....
        /*12a8*/ 	.word	0x00026d70


	//   ....[54]....
        /*12ac*/ 	.word	0x00026d90


	//   ....[55]....
        /*12b0*/ 	.word	0x00026da0


	//   ....[56]....
        /*12b4*/ 	.word	0x00029580


	//   ....[57]....
        /*12b8*/ 	.word	0x000295f0


	//   ....[58]....
        /*12bc*/ 	.word	0x00029660


	//   ....[59]....
        /*12c0*/ 	.word	0x000296d0


	//   ....[60]....
        /*12c4*/ 	.word	0x00029740


	//   ....[61]....
        /*12c8*/ 	.word	0x000297b0


	//   ....[62]....
        /*12cc*/ 	.word	0x00029820


	//   ....[63]....
        /*12d0*/ 	.word	0x00029880


	//----- nvinfo : EIATTR_EXIT_INSTR_OFFSETS
	.align		4
.L_928:
        /*12d4*/ 	.byte	0x04, 0x1c
        /*12d6*/ 	.short	(.L_930 - .L_929)


	//   ....[0]....
.L_929:
        /*12d8*/ 	.word	0x00000060


	//----- nvinfo : EIATTR_CRS_STACK_SIZE
	.align		4
.L_930:
        /*12dc*/ 	.byte	0x04, 0x1e
        /*12de*/ 	.short	(.L_932 - .L_931)
.L_931:
        /*12e0*/ 	.word	0x00000000


	//----- nvinfo : EIATTR_CBANK_PARAM_SIZE
	.align		4
.L_932:
        /*12e4*/ 	.byte	0x03, 0x19
        /*12e6*/ 	.short	0x01d0


	//----- nvinfo : EIATTR_PARAM_CBANK
	.align		4
        /*12e8*/ 	.byte	0x04, 0x0a
        /*12ea*/ 	.short	(.L_934 - .L_933)
	.align		4
.L_933:
        /*12ec*/ 	.word	index@(.nv.constant0._ZN5flash16flash_fwd_kernelI23Flash_fwd_kernel_traitsILi128ELi128ELi32ELi4ELb0ELb0EN7cutlass6half_tE19Flash_kernel_traitsILi128ELi128ELi32ELi4ES3_EELb1ELb0ELb1ELb1ELb0ELb0ELb0ELb1EEEvNS_16Flash_fwd_paramsE)
        /*12f0*/ 	.short	0x0210
        /*12f2*/ 	.short	0x01d0


	//----- nvinfo : EIATTR_SW_WAR
	.align		4
.L_934:
        /*12f4*/ 	.byte	0x04, 0x36
        /*12f6*/ 	.short	(.L_936 - .L_935)
.L_935:
        /*12f8*/ 	.word	0x00000008
.L_936:


//--------------------- .nv.info._ZN5flash16flash_fwd_kernelI23Flash_fwd_kernel_traitsILi128ELi128ELi32ELi4ELb0ELb0EN7cutlass6half_tE19Flash_kernel_traitsILi128ELi128ELi32ELi4ES3_EELb0ELb0ELb1ELb1ELb0ELb0ELb1ELb0EEEvNS_16Flash_fwd_paramsE --------------------------
	.section	.nv.info._ZN5flash16flash_fwd_kernelI23Flash_fwd_kernel_traitsILi128ELi128ELi32ELi4ELb0ELb0EN7cutlass6half_tE19Flash_kernel_traitsILi128ELi128ELi32ELi4ES3_EELb0ELb0ELb1ELb1ELb0ELb0ELb1ELb0EEEvNS_16Flash_fwd_paramsE,"",@"SHT_CUDA_INFO"
	.sectionflags	@""
	.align	4


	//----- nvinfo : EIATTR_CUDA_API_VERSION
	.align		4
        /*0000*/ 	.byte	0x04, 0x37
        /*0002*/ 	.short	(.L_938 - .L_937)
.L_937:
        /*0004*/ 	.word	0x00000082


	//----- nvinfo : EIATTR_KPARAM_INFO
	.align		4
.L_938:
        /*0008*/ 	.byte	0x04, 0x17
        /*000a*/ 	.short	(.L_940 - .L_939)
.L_939:
        /*000c*/ 	.word	0x00000000
        /*0010*/ 	.short	0x0000
        /*0012*/ 	.short	0x0000
        /*0014*/ 	.byte	0x00, 0xf0, 0x41, 0x07


	//----- nvinfo : EIATTR_SPARSE_MMA_MASK
	.align		4
.L_940:
        /*0018*/ 	.byte	0x03, 0x50
        /*001a*/ 	.short	0x0000


	//----- nvinfo : EIATTR_MAXREG_COUNT
	.align		4
        /*001c*/ 	.byte	0x03, 0x1b
        /*001e*/ 	.short	0x00ff


	//----- nvinfo : EIATTR_NUM_BARRIERS
	.align		4
        /*0020*/ 	.byte	0x02, 0x4c
        /*0022*/ 	.byte	0x01
	.zero		1


	//----- nvinfo : EIATTR_ANNOTATIONS
	.align		4
        /*0024*/ 	.byte	0x04, 0x55
        /*0026*/ 	.short	(.L_942 - .L_941)


	//   ....[0]....
.L_941:
        /* <DEDUP_REMOVED lines=34> */


	//----- nvinfo : EIATTR_MERCURY_ISA_VERSION
	.align		4
.L_942:
        /*0238*/ 	.byte	0x03, 0x5f
        /*023a*/ 	.short	0x0101


	//----- nvinfo : EIATTR_COOP_GROUP_MASK_REGIDS
	.align		4
        /*023c*/ 	.byte	0x04, 0x29
        /*023e*/ 	.short	(.L_944 - .L_943)


	//   ....[0]....
.L_943:
        /*0240*/ 	.word	0xffffffff


	//   ....[1]....
        /*0244*/ 	.word	0xffffffff


	//   ....[2]....
        /*0248*/ 	.word	0xffffffff


	//   ....[3]....
        /*024c*/ 	.word	0xffffffff


	//   ....[4]....
        /*0250*/ 	.word	0xffffffff


	//   ....[5]....
        /*0254*/ 	.word	0xffffffff


	//   ....[6]....
        /*0258*/ 	.word	0xffffffff


	//   ....[7]....
        /*025c*/ 	.word	0xffffffff


	//   ....[8]....
        /*0260*/ 	.word	0xffffffff


	//   ....[9]....
        /*0264*/ 	.word	0xffffffff


	//   ....[10]....
        /*0268*/ 	.word	0xffffffff


	//   ....[11]....
        /*026c*/ 	.word	0xffffffff


	//   ....[12]....
        /*0270*/ 	.word	0xffffffff


	//   ....[13]....
        /*0274*/ 	.word	0xffffffff


	//   ....[14]....
        /*0278*/ 	.word	0xffffffff


	//   ....[15]....
        /*027c*/ 	.word	0xffffffff


	//   ....[16]....
        /*0280*/ 	.word	0xffffffff


	//   ....[17]....
        /*0284*/ 	.word	0xffffffff


	//   ....[18]....
        /*0288*/ 	.word	0xffffffff


	//   ....[19]....
        /*028c*/ 	.word	0xffffffff


	//   ....[20]....
        /*0290*/ 	.word	0xffffffff


	//   ....[21]....
        /*0294*/ 	.word	0xffffffff


	//   ....[22]....
        /*0298*/ 	.word	0xffffffff


	//   ....[23]....
        /*029c*/ 	.word	0xffffffff


	//   ....[24]....
        /*02a0*/ 	.word	0xffffffff


	//   ....[25]....
        /*02a4*/ 	.word	0xffffffff


	//   ....[26]....
        /*02a8*/ 	.word	0xffffffff


	//   ....[27]....
        /*02ac*/ 	.word	0xffffffff


	//   ....[28]....
        /*02b0*/ 	.word	0xffffffff


	//   ....[29]....
        /*02b4*/ 	.word	0xffffffff


	//   ....[30]....
        /*02b8*/ 	.word	0xffffffff


	//   ....[31]....
        /*02bc*/ 	.word	0xffffffff


	//   ....[32]....
        /*02c0*/ 	.word	0xffffffff


	//   ....[33]....
        /*02c4*/ 	.word	0xffffffff


	//   ....[34]....
        /*02c8*/ 	.word	0xffffffff


	//   ....[35]....
        /*02cc*/ 	.word	0xffffffff


	//   ....[36]....
        /*02d0*/ 	.word	0xffffffff


	//   ....[37]....
        /*02d4*/ 	.word	0xffffffff


	//   ....[38]....
        /*02d8*/ 	.word	0xffffffff


	//   ....[39]....
        /*02dc*/ 	.word	0xffffffff


	//   ....[40]....
        /*02e0*/ 	.word	0xffffffff


	//   ....[41]....
        /*02e4*/ 	.word	0xffffffff


	//   ....[42]....
        /*02e8*/ 	.word	0xffffffff


	//   ....[43]....
        /*02ec*/ 	.word	0xffffffff


	//   ....[44]....
        /*02f0*/ 	.word	0xffffffff


	//   ....[45]....
        /*02f4*/ 	.word	0xffffffff


	//   ....[46]....
        /*02f8*/ 	.word	0xffffffff


	//   ....[47]....
        /*02fc*/ 	.word	0xffffffff


	//   ....[48]....
        /*0300*/ 	.word	0xffffffff


	//   ....[49]....
        /*0304*/ 	.word	0xffffffff


	//   ....[50]....
        /*0308*/ 	.word	0xffffffff


	//   ....[51]....
        /*030c*/ 	.word	0xffffffff


	//   ....[52]....
        /*0310*/ 	.word	0xffffffff


	//   ....[53]....
        /*0314*/ 	.word	0xffffffff


	//   ....[54]....
        /*0318*/ 	.word	0xffffffff


	//   ....[55]....
        /*031c*/ 	.word	0xffffffff


	//----- nvinfo : EIATTR_COOP_GROUP_INSTR_OFFSETS
	.align		4
.L_944:
        /*0320*/ 	.byte	0x04, 0x28
        /*0322*/ 	.short	(.L_946 - .L_945)


	//   ....[0]....
.L_945:
        /*0324*/ 	.word	0x00006160


	//   ....[1]....
        /*0328*/ 	.word	0x00006180


	//   ....[2]....
        /*032c*/ 	.word	0x00006220


	//   ....[3]....
        /*0330*/ 	.word	0x00006240


	//   ....[4]....
        /*0334*/ 	.word	0x00006340


	//   ....[5]....
        /*0338*/ 	.word	0x00006450


	//   ....[6]....
        /*033c*/ 	.word	0x00006550


	//   ....[7]....
        /*0340*/ 	.word	0x00006730


	//   ....[8]....
        /*0344*/ 	.word	0x00009180


	//   ....[9]....
        /*0348*/ 	.word	0x000091d0


	//   ....[10]....
        /*034c*/ 	.word	0x00009270


	//   ....[11]....
        /*0350*/ 	.word	0x000092b0


	//   ....[12]....
        /*0354*/ 	.word	0x000092c0


	//   ....[13]....
        /*0358*/ 	.word	0x00009350


	//   ....[14]....
        /*035c*/ 	.word	0x000093a0


	//   ....[15]....
        /*0360*/ 	.word	0x000094b0


	//   ....[16]....
        /*0364*/ 	.word	0x0000cbe0


	//   ....[17]....
        /*0368*/ 	.word	0x0000ccc0


	//   ....[18]....
        /*036c*/ 	.word	0x0000ccf0


	//   ....[19]....
        /*0370*/ 	.word	0x0000cd20


	//   ....[20]....
        /*0374*/ 	.word	0x0000cd60


	//   ....[21]....
        /*0378*/ 	.word	0x0000cd90


	//   ....[22]....
        /*037c*/ 	.word	0x0000cdb0


	//   ....[23]....
        /*0380*/ 	.word	0x0000cf40


	//   ....[24]....
        /*0384*/ 	.word	0x00010690


	//   ....[25]....
        /*0388*/ 	.word	0x000106e0


	//   ....[26]....
        /*038c*/ 	.word	0x00010780


	//   ....[27]....
        /*0390*/ 	.word	0x000107c0


	//   ....[28]....
        /*0394*/ 	.word	0x000107d0


	//   ....[29]....
        /*0398*/ 	.word	0x00010860


	//   ....[30]....
        /*039c*/ 	.word	0x000108b0


	//   ....[31]....
        /*03a0*/ 	.word	0x000109c0


	//   ....[32]....
        /*03a4*/ 	.word	0x000140f0


	//   ....[33]....
        /*03a8*/ 	.word	0x000141d0


	//   ....[34]....
        /*03ac*/ 	.word	0x00014200


	//   ....[35]....
        /*03b0*/ 	.word	0x00014230


	//   ....[36]....
        /*03b4*/ 	.word	0x00014270


	//   ....[37]....
        /*03b8*/ 	.word	0x000142a0


	//   ....[38]....
        /*03bc*/ 	.word	0x000142c0


	//   ....[39]....
        /*03c0*/ 	.word	0x00014450


	//   ....[40]....
        /*03c4*/ 	.word	0x00017830


	//   ....[41]....
        /*03c8*/ 	.word	0x00017940


	//   ....[42]....
        /*03cc*/ 	.word	0x00017bf0


	//   ....[43]....
        /*03d0*/ 	.word	0x00017cf0


	//   ....[44]....
        /*03d4*/ 	.word	0x00017d70


	//   ....[45]....
        /*03d8*/ 	.word	0x00017e60


	//   ....[46]....
        /*03dc*/ 	.word	0x00017eb0


	//   ....[47]....
        /*03e0*/ 	.word	0x00017f70


	//   ....[48]....
        /*03e4*/ 	.word	0x000196f0


	//   ....[49]....
        /*03e8*/ 	.word	0x00019700


	//   ....[50]....
        /*03ec*/ 	.word	0x00019710


	//   ....[51]....
        /*03f0*/ 	.word	0x00019720


	//   ....[52]....
        /*03f4*/ 	.word	0x00019750


	//   ....[53]....
        /*03f8*/ 	.word	0x00019770


	//   ....[54]....
        /*03fc*/ 	.word	0x00019790


	//   ....[55]....
        /*0400*/ 	.word	0x000197a0


	//----- nvinfo : EIATTR_EXIT_INSTR_OFFSETS
	.align		4
.L_946:
        /*0404*/ 	.byte	0x04, 0x1c
        /*0406*/ 	.short	(.L_948 - .L_947)


	//   ....[0]....
.L_947:
        /*0408*/ 	.word	0x000004b0


	//   ....[1]....
        /*040c*/ 	.word	0x00001a50


	//   ....[2]....
        /*0410*/ 	.word	0x00001ae0


	//   ....[3]....
        /*0414*/ 	.word	0x0001be60


	//   ....[4]....
        /*0418*/ 	.word	0x0001bf70


	//   ....[5]....
        /*041c*/ 	.word	0x0001bf90


	//----- nvinfo : EIATTR_CRS_STACK_SIZE
	.align		4
.L_948:
        /*0420*/ 	.byte	0x04, 0x1e
        /*0422*/ 	.short	(.L_950 - .L_949)
.L_949:
        /*0424*/ 	.word	0x00000000


	//----- nvinfo : EIATTR_CBANK_PARAM_SIZE
	.align		4
.L_950:
        /*0428*/ 	.byte	0x03, 0x19
        /*042a*/ 	.short	0x01d0


	//----- nvinfo : EIATTR_PARAM_CBANK
	.align		4
        /*042c*/ 	.byte	0x04, 0x0a
        /*042e*/ 	.short	(.L_952 - .L_951)
	.align		4
.L_951:
        /*0430*/ 	.word	index@(.nv.constant0._ZN5flash16flash_fwd_kernelI23Flash_fwd_kernel_traitsILi128ELi128ELi32ELi4ELb0ELb0EN7cutlass6half_tE19Flash_kernel_traitsILi128ELi128ELi32ELi4ES3_EELb0ELb0ELb1ELb1ELb0ELb0ELb1ELb0EEEvNS_16Flash_fwd_paramsE)
        /*0434*/ 	.short	0x0210
        /*0436*/ 	.short	0x01d0


	//----- nvinfo : EIATTR_SW_WAR
	.align		4
.L_952:
        /*0438*/ 	.byte	0x04, 0x36
        /*043a*/ 	.short	(.L_954 - .L_953)
.L_953:
        /*043c*/ 	.word	0x00000008
.L_954:


//--------------------- .nv.callgraph             --------------------------
	.section	.nv.callgraph,"",@"SHT_CUDA_CALLGRAPH"
	.align	4
	.sectionentsize	8
	.align		4
        /*0000*/ 	.word	0x00000000
	.align		4
        /*0004*/ 	.word	0xffffffff
	.align		4
        /*0008*/ 	.word	0x00000000
	.align		4
        /*000c*/ 	.word	0xfffffffe
	.align		4
        /*0010*/ 	.word	0x00000000
	.align		4
        /*0014*/ 	.word	0xfffffffd
	.align		4
        /*0018*/ 	.word	0x00000000
	.align		4
        /*001c*/ 	.word	0xfffffffc


//--------------------- .nv.constant4             --------------------------
	.section	.nv.constant4,"a",@progbits
	.align	8
	.align		8
.nv.constant4:
        /*0000*/ 	.dword	_ZN66_INTERNAL_d8c2bc29_30_flash_fwd_hdim128_fp16_sm80_cu_9949e2e8_33884cuda3std3__45__cpo5beginE
	.align		8
        /*0008*/ 	.dword	_ZN66_INTERNAL_d8c2bc29_30_flash_fwd_hdim128_fp16_sm80_cu_9949e2e8_33884cuda3std3__45__cpo3endE
	.align		8
        /*0010*/ 	.dword	_ZN66_INTERNAL_d8c2bc29_30_flash_fwd_hdim128_fp16_sm80_cu_9949e2e8_33884cuda3std3__45__cpo6cbeginE
	.align		8
        /*0018*/ 	.dword	_ZN66_INTERNAL_d8c2bc29_30_flash_fwd_hdim128_fp16_sm80_cu_9949e2e8_33884cuda3std3__45__cpo4cendE
	.align		8
        /*0020*/ 	.dword	_ZN66_INTERNAL_d8c2bc29_30_flash_fwd_hdim128_fp16_sm80_cu_9949e2e8_33884cuda3std3__468_GLOBAL__N__d8c2bc29_30_flash_fwd_hdim128_fp16_sm80_cu_9949e2e8_33886ignoreE
	.align		8
        /*0028*/ 	.dword	_ZN66_INTERNAL_d8c2bc29_30_flash_fwd_hdim128_fp16_sm80_cu_9949e2e8_33884cuda3std3__419piecewise_constructE
	.align		8
        /*0030*/ 	.dword	_ZN66_INTERNAL_d8c2bc29_30_flash_fwd_hdim128_fp16_sm80_cu_9949e2e8_33884cuda3std3__48in_placeE
	.align		8
        /*0038*/ 	.dword	_ZN66_INTERNAL_d8c2bc29_30_flash_fwd_hdim128_fp16_sm80_cu_9949e2e8_33884cuda3std6ranges3__45__cpo4swapE
	.align		8
        /*0040*/ 	.dword	_ZN66_INTERNAL_d8c2bc29_30_flash_fwd_hdim128_fp16_sm80_cu_9949e2e8_33884cuda3std6ranges3__45__cpo9iter_moveE
	.align		8
        /*0048*/ 	.dword	_ZN66_INTERNAL_d8c2bc29_30_flash_fwd_hdim128_fp16_sm80_cu_9949e2e8_33884cute7productE
	.align		8
        /*0050*/ 	.dword	_ZN66_INTERNAL_d8c2bc29_30_flash_fwd_hdim128_fp16_sm80_cu_9949e2e8_33884cute1_E


//--------------------- .text._ZN5flash16flash_fwd_kernelI23Flash_fwd_kernel_traitsILi128ELi128ELi64ELi4ELb0ELb0EN7cutlass6half_tE19Flash_kernel_traitsILi128ELi128ELi64ELi4ES3_EELb0ELb0ELb0ELb0ELb0ELb1ELb0ELb0EEEvNS_16Flash_fwd_paramsE --------------------------
	.section	.text._ZN5flash16flash_fwd_kernelI23Flash_fwd_kernel_traitsILi128ELi128ELi64ELi4ELb0ELb0EN7cutlass6half_tE19Flash_kernel_traitsILi128ELi128ELi64ELi4ES3_EELb0ELb0ELb0ELb0ELb0ELb1ELb0ELb0EEEvNS_16Flash_fwd_paramsE,"ax",@progbits
	.align	128
        .global         _ZN5flash16flash_fwd_kernelI23Flash_fwd_kernel_traitsILi128ELi128ELi64ELi4ELb0ELb0EN7cutlass6half_tE19Flash_kernel_traitsILi128ELi128ELi64ELi4ES3_EELb0ELb0ELb0ELb0ELb0ELb1ELb0ELb0EEEvNS_16Flash_fwd_paramsE
        .type           _ZN5flash16flash_fwd_kernelI23Flash_fwd_kernel_traitsILi128ELi128ELi64ELi4ELb0ELb0EN7cutlass6half_tE19Flash_kernel_traitsILi128ELi128ELi64ELi4ES3_EELb0ELb0ELb0ELb0ELb0ELb1ELb0ELb0EEEvNS_16Flash_fwd_paramsE,@function
        .size           _ZN5flash16flash_fwd_kernelI23Flash_fwd_kernel_traitsILi128ELi128ELi64ELi4ELb0ELb0EN7cutlass6half_tE19Flash_kernel_traitsILi128ELi128ELi64ELi4ES3_EELb0ELb0ELb0ELb0ELb0ELb1ELb0ELb0EEEvNS_16Flash_fwd_paramsE,(.L_x_2915 - _ZN5flash16flash_fwd_kernelI23Flash_fwd_kernel_traitsILi128ELi128ELi64ELi4ELb0ELb0EN7cutlass6half_tE19Flash_kernel_traitsILi128ELi128ELi64ELi4ES3_EELb0ELb0ELb0ELb0ELb0ELb1ELb0ELb0EEEvNS_16Flash_fwd_paramsE)
        .other          _ZN5flash16flash_fwd_kernelI23Flash_fwd_kernel_traitsILi128ELi128ELi64ELi4ELb0ELb0EN7cutlass6half_tE19Flash_kernel_traitsILi128ELi128ELi64ELi4ES3_EELb0ELb0ELb0ELb0ELb0ELb1ELb0ELb0EEEvNS_16Flash_fwd_paramsE,@"STO_CUDA_ENTRY STV_DEFAULT"
_ZN5flash16flash_fwd_kernelI23Flash_fwd_kernel_traitsILi128ELi128ELi64ELi4ELb0ELb0EN7cutlass6half_tE19Flash_kernel_traitsILi128ELi128ELi64ELi4ES3_EELb0ELb0ELb0ELb0ELb0ELb1ELb0ELb0EEEvNS_16Flash_fwd_paramsE:
.text._ZN5flash16flash_fwd_kernelI23Flash_fwd_kernel_traitsILi128ELi128ELi64ELi4ELb0ELb0EN7cutlass6half_tE19Flash_kernel_traitsILi128ELi128ELi64ELi4ES3_EELb0ELb0ELb0ELb0ELb0ELb1ELb0ELb0EEEvNS_16Flash_fwd_paramsE:
[----:B------:R-:W1:Y:S08]  /*0000*/  LDC R1, c[0x0][0x28] ;  /* 0x00000a00ff017b82 */ /* 0x000e700000000800 */
[----:B------:R-:W2:Y:S01]  /*0010*/  S2UR UR18, SR_CTAID.Y ;  /* 0x00000000001279c3 */ /* 0x000ea20000002600 */
[----:B------:R-:W-:Y:S01]  /*0020*/  ULDC.64 UR4, c[0x0][0x300] ;  /* 0x0000c00000047ab9 */ /* 0x000fe20000000a00 */
[----:B------:R-:W-:Y:S01]  /*0030*/  ULDC.64 UR6, c[0x0][0x2f0] ;  /* 0x0000bc0000067ab9 */ /* 0x000fe20000000a00 */
[----:B------:R-:W-:Y:S01]  /*0040*/  UISETP.NE.U32.AND UP1, UPT, UR4, URZ, UPT ;  /* 0x0000003f0400728c */ /* 0x000fe2000bf25070 */
[----:B-1----:R-:W-:Y:S01]  /*0050*/  VIADD R1, R1, 0xffffffa0 ;  /* 0xffffffa001017836 */ /* 0x002fe20000000000 */
[----:B------:R-:W-:-:S02]  /*0060*/  UISETP.NE.U32.AND UP2, UPT, UR6, URZ, UPT ;  /* 0x0000003f0600728c */ /* 0x000fc4000bf45070 */
[----:B------:R-:W-:Y:S01]  /*0070*/  UISETP.NE.AND.EX UP1, UPT, UR5, URZ, UPT, UP1 ;  /* 0x0000003f0500728c */ /* 0x000fe2000bf25310 */
[----:B------:R-:W-:Y:S01]  /*0080*/  ULDC.64 UR8, c[0x0][0x2f0] ;  /* 0x0000bc0000087ab9 */ /* 0x000fe20000000a00 */
[----:B------:R-:W-:Y:S01]  /*0090*/  UISETP.NE.AND.EX UP2, UPT, UR7, URZ, UPT, UP2 ;  /* 0x0000003f0700728c */ /* 0x000fe2000bf45320 */
[----:B------:R-:W-:-:S03]  /*00a0*/  ULDC.U8 UR6, c[0x0][0x3c2] ;  /* 0x0000f08000067ab9 */ /* 0x000fc60000000000 */
[----:B------:R-:W-:Y:S01]  /*00b0*/  PLOP3.LUT P0, PT, PT, PT, UP1, 0x80, 0x0 ;  /* 0x000000000000781c */ /* 0x000fe20003f0f018 */
[----:B------:R-:W-:Y:S01]  /*00c0*/  ULDC.64 UR4, c[0x0][0x2f8] ;  /* 0x0000be0000047ab9 */ /* 0x000fe20000000a00 */
[----:B------:R-:W-:Y:S01]  /*00d0*/  UISETP.NE.AND UP3, UPT, UR6, URZ, UPT ;  /* 0x0000003f0600728c */ /* 0x000fe2000bf65270 */
[----:B------:R-:W-:Y:S01]  /*00e0*/  PLOP3.LUT P2, PT, PT, PT, UP2, 0x80, 0x0 ;  /* 0x000000000000781c */ /* 0x000fe20003f4f028 */
[----:B------:R-:W-:Y:S01]  /*00f0*/  UISETP.EQ.U32.AND UP0, UPT, UR4, URZ, UPT ;  /* 0x0000003f0400728c */ /* 0x000fe2000bf02070 */
[----:B------:R-:W-:Y:S01]  /*0100*/  ULDC.64 UR16, c[0x0][0x208] ;  /* 0x0000820000107ab9 */ /* 0x000fe20000000a00 */
[----:B------:R-:W-:Y:S02]  /*0110*/  ULDC.64 UR6, c[0x0][0x2f8] ;  /* 0x0000be0000067ab9 */ /* 0x000fe40000000a00 */
[----:B------:R-:W-:Y:S02]  /*0120*/  UISETP.EQ.OR.EX UP0, UPT, UR5, URZ, !UP3, UP0 ;  /* 0x0000003f0500728c */ /* 0x000fe4000df02700 */
[----:B--2---:R-:W-:-:S06]  /*0130*/  UIMAD.WIDE UR8, UR18, 0x4, UR8 ;  /* 0x00000004120878a5 */ /* 0x004fcc000f8e0208 */
[----:B------:R-:W-:Y:S02]  /*0140*/  IMAD.U32 R2, RZ, RZ, UR8 ;  /* 0x00000008ff027e24 */ /* 0x000fe4000f8e00ff */
[----:B------:R-:W-:Y:S01]  /*0150*/  IMAD.U32 R3, RZ, RZ, UR9 ;  /* 0x00000009ff037e24 */ /* 0x000fe2000f8e00ff */
[----:B------:R-:W-:Y:S02]  /*0160*/  @UP1 ULDC.64 UR8, c[0x0][0x300] ;  /* 0x0000c00000081ab9 */ /* 0x000fe40000000a00 */
[----:B------:R-:W-:Y:S02]  /*0170*/  @UP1 UIMAD.WIDE UR8, UR18, 0x4, UR8 ;  /* 0x00000004120818a5 */ /* 0x000fe4000f8e0208 */
[----:B------:R-:W2:Y:S04]  /*0180*/  @P2 LDG.E R7, desc[UR16][R2.64] ;  /* 0x0000001002072981 */ /* 0x000ea8000c1e1900 */
[----:B------:R-:W-:Y:S01]  /*0190*/  IMAD.U32 R4, RZ, RZ, UR8 ;  /* 0x00000008ff047e24 */ /* 0x000fe2000f8e00ff */
[----:B------:R1:W3:Y:S01]  /*01a0*/  @P2 LDG.E R6, desc[UR16][R2.64+0x4] ;  /* 0x0000041002062981 */ /* 0x0002e2000c1e1900 */
[----:B------:R-:W-:Y:S01]  /*01b0*/  IMAD.U32 R5, RZ, RZ, UR9 ;  /* 0x00000009ff057e24 */ /* 0x000fe2000f8e00ff */
[----:B------:R-:W-:Y:S01]  /*01c0*/  PLOP3.LUT P1, PT, PT, PT, UP0, 0x80, 0x0 ;  /* 0x000000000000781c */ /* 0x000fe20003f2f008 */
[----:B------:R-:W-:-:S03]  /*01d0*/  UIMAD.WIDE UR6, UR18, 0x4, UR6 ;  /* 0x00000004120678a5 */ /* 0x000fc6000f8e0206 */
[----:B------:R-:W4:Y:S03]  /*01e0*/  @P0 LDG.E R4, desc[UR16][R4.64] ;  /* 0x0000001004040981 */ /* 0x000f26000c1e1900 */
[----:B-1----:R-:W-:Y:S02]  /*01f0*/  IMAD.U32 R2, RZ, RZ, UR6 ;  /* 0x00000006ff027e24 */ /* 0x002fe4000f8e00ff */
[----:B------:R-:W-:-:S05]  /*0200*/  IMAD.U32 R3, RZ, RZ, UR7 ;  /* 0x00000007ff037e24 */ /* 0x000fca000f8e00ff */
[----:B------:R-:W5:Y:S01]  /*0210*/  @!P1 LDG.E R0, desc[UR16][R2.64] ;  /* 0x0000001002009981 */ /* 0x000f62000c1e1900 */
[----:B------:R-:W-:Y:S01]  /*0220*/  UMOV UR14, 0xffffffff ;  /* 0xffffffff000e7882 */ /* 0x000fe20000000000 */
[----:B------:R-:W-:Y:S01]  /*0230*/  UMOV UR19, URZ ;  /* 0x0000003f00137c82 */ /* 0x000fe20008000000 */
[----:B------:R-:W1:Y:S01]  /*0240*/  S2R R155, SR_TID.X ;  /* 0x00000000009b7919 */ /* 0x000e620000002100 */
[----:B------:R-:W-:Y:S01]  /*0250*/  UMOV UR8, 0xffffffff ;  /* 0xffffffff00087882 */ /* 0x000fe20000000000 */
[----:B------:R-:W1:Y:S08]  /*0260*/  S2UR UR15, SR_CTAID.X ;  /* 0x00000000000f79c3 */ /* 0x000e700000002500 */
[----:B------:R-:W1:Y:S01]  /*0270*/  S2UR UR9, SR_CTAID.Z ;  /* 0x00000000000979c3 */ /* 0x000e620000002700 */
[----:B--2---:R-:W-:-:S02]  /*0280*/  @P2 R2UR UR14, R7 ;  /* 0x00000000070e22ca */ /* 0x004fc400000e0000 */
[----:B---3--:R-:W-:Y:S02]  /*0290*/  @P2 R2UR UR10, R6 ;  /* 0x00000000060a22ca */ /* 0x008fe400000e0000 */
[----:B----4-:R-:W-:Y:S02]  /*02a0*/  @P0 R2UR UR19, R4 ;  /* 0x00000000041302ca */ /* 0x010fe400000e0000 */
[----:B------:R-:W-:-:S04]  /*02b0*/  ISETP.NE.U32.AND P0, PT, RZ, UR4, PT ;  /* 0x00000004ff007c0c */ /* 0x000fc8000bf05070 */
[----:B------:R-:W-:-:S05]  /*02c0*/  ISETP.NE.AND.EX P0, PT, RZ, UR5, PT, P0 ;  /* 0x00000005ff007c0c */ /* 0x000fca000bf05300 */
[----:B------:R-:W-:-:S07]  /*02d0*/  @UP2 UIADD3 UR10, UR10, -UR14, URZ ;  /* 0x8000000e0a0a2290 */ /* 0x000fce000fffe03f */
[----:B------:R-:W-:Y:S01]  /*02e0*/  @!UP2 ULDC UR10, c[0x0][0x2c4] ;  /* 0x0000b100000aaab9 */ /* 0x000fe20000000800 */
[----:B-----5:R-:W-:Y:S01]  /*02f0*/  @!P1 R2UR UR8, R0 ;  /* 0x00000000000892ca */ /* 0x020fe200000e0000 */
[----:B-1----:R-:W-:-:S14]  /*0300*/  @!P0 BRA `(.L_x_0) ;  /* 0x00000000001c8947 */ /* 0x002fdc0003800000 */
[----:B------:R-:W-:-:S13]  /*0310*/  PLOP3.LUT P0, PT, PT, PT, UP3, 0x80, 0x0 ;  /* 0x000000000000781c */ /* 0x000fda0003f0f038 */
[----:B------:R-:W2:Y:S04]  /*0320*/  @P0 LDG.E R0, desc[UR16][R2.64+0x4] ;  /* 0x0000041002000981 */ /* 0x000ea8000c1e1900 */
[----:B------:R-:W3:Y:S01]  /*0330*/  @!P0 LDG.E R2, desc[UR16][R2.64] ;  /* 0x0000001002028981 */ /* 0x000ee2000c1e1900 */
[----:B--2---:R-:W-:-:S13]  /*0340*/  @P0 R2UR UR6, R0 ;  /* 0x00000000000602ca */ /* 0x004fda00000e0000 */
[----:B------:R-:W-:-:S07]  /*0350*/  @UP3 UIADD3 UR6, UR6, -UR8, URZ ;  /* 0x8000000806063290 */ /* 0x000fce000fffe03f */
[----:B---3--:R-:W-:Y:S01]  /*0360*/  @!P0 R2UR UR6, R2 ;  /* 0x00000000020682ca */ /* 0x008fe200000e0000 */
[----:B------:R-:W-:-:S14]  /*0370*/  BRA `(.L_x_1) ;  /* 0x0000000000047947 */ /* 0x000fdc0003800000 */
.L_x_0:
[----:B------:R-:W-:-:S05]  /*0380*/  ULDC UR6, c[0x0][0x2c8] ;  /* 0x0000b20000067ab9 */ /* 0x000fca0000000800 */
.L_x_1:
[----:B------:R-:W-:Y:S02]  /*0390*/  ULDC.64 UR4, c[0x0][0x308] ;  /* 0x0000c20000047ab9 */ /* 0x000fe40000000a00 */
[----:B------:R-:W-:-:S04]  /*03a0*/  UISETP.NE.U32.AND UP2, UPT, UR4, URZ, UPT ;  /* 0x0000003f0400728c */ /* 0x000fc8000bf45070 */
[----:B------:R-:W-:-:S06]  /*03b0*/  UISETP.NE.AND.EX UP2, UPT, UR5, URZ, UPT, UP2 ;  /* 0x0000003f0500728c */ /* 0x000fcc000bf45320 */
[----:B------:R-:W-:-:S05]  /*03c0*/  PLOP3.LUT P0, PT, PT, PT, UP2, 0x80, 0x0 ;  /* 0x000000000000781c */ /* 0x000fca0003f0f028 */
[----:B------:R-:W-:Y:S02]  /*03d0*/  @UP2 ULDC.64 UR4, c[0x0][0x308] ;  /* 0x0000c20000042ab9 */ /* 0x000fe40000000a00 */
[----:B------:R-:W-:-:S06]  /*03e0*/  @UP2 UIMAD.WIDE UR4, UR18, 0x4, UR4 ;  /* 0x00000004120428a5 */ /* 0x000fcc000f8e0204 */
[----:B------:R-:W-:Y:S02]  /*03f0*/  IMAD.U32 R2, RZ, RZ, UR4 ;  /* 0x00000004ff027e24 */ /* 0x000fe4000f8e00ff */
[----:B------:R-:W-:Y:S01]  /*0400*/  IMAD.U32 R3, RZ, RZ, UR5 ;  /* 0x00000005ff037e24 */ /* 0x000fe2000f8e00ff */
[----:B------:R-:W-:Y:S01]  /*0410*/  USHF.L.U32 UR11, UR15, 0x7, URZ ;  /* 0x000000070f0b7899 */ /* 0x000fe2000800063f */
[----:B------:R-:W-:-:S03]  /*0420*/  @!UP2 ULDC.64 UR4, c[0x0][0x318] ;  /* 0x0000c6000004aab9 */ /* 0x000fc60000000a00 */
[----:B------:R-:W2:Y:S01]  /*0430*/  @P0 LDG.E R0, desc[UR16][R2.64] ;  /* 0x0000001002000981 */ /* 0x000ea2000c1e1900 */
[----:B------:R-:W-:Y:S02]  /*0440*/  UISETP.GT.AND UP1, UPT, UR10, UR11, UPT ;  /* 0x0000000b0a00728c */ /* 0x000fe4000bf24270 */
[----:B------:R-:W-:-:S03]  /*0450*/  @!UP2 UISETP.NE.U32.AND UP0, UPT, UR4, URZ, UPT ;  /* 0x0000003f0400a28c */ /* 0x000fc6000bf05070 */
[----:B------:R-:W-:Y:S01]  /*0460*/  @!UP2 ULDC UR4, c[0x0][0x2cc] ;  /* 0x0000b3000004aab9 */ /* 0x000fe20000000800 */
[----:B------:R-:W-:-:S04]  /*0470*/  @!UP2 UISETP.NE.AND.EX UP0, UPT, UR5, URZ, UPT, UP0 ;  /* 0x0000003f0500a28c */ /* 0x000fc8000bf05300 */
[----:B------:R-:W-:Y:S01]  /*0480*/  @!UP2 USEL UR4, UR4, URZ, UP0 ;  /* 0x0000003f0404a287 */ /* 0x000fe20008000000 */
[----:B--2---:R-:W-:Y:S02]  /*0490*/  @P0 R2UR UR13, R0 ;  /* 0x00000000000d02ca */ /* 0x004fe400000e0000 */
[----:B------:R-:W-:-:S11]  /*04a0*/  PLOP3.LUT P0, PT, PT, PT, UP1, 0x80, 0x0 ;  /* 0x000000000000781c */ /* 0x000fd60003f0f018 */
[----:B------:R-:W-:Y:S02]  /*04b0*/  @UP2 UIADD3 UR13, UR13, -UR19, URZ ;  /* 0x800000130d0d2290 */ /* 0x000fe4000fffe03f */
[----:B------:R-:W-:Y:S01]  /*04c0*/  @!UP2 UIADD3 UR13, UR4, UR6, -UR19 ;  /* 0x00000006040da290 */ /* 0x000fe2000fffe813 */
[----:B------:R-:W-:Y:S11]  /*04d0*/  @!P0 EXIT ;  /* 0x000000000000894d */ /* 0x000ff60003800000 */
[----:B------:R-:W-:Y:S02]  /*04e0*/  UISETP.GE.AND UP0, UPT, UR13, 0x1, UPT ;  /* 0x000000010d00788c */ /* 0x000fe4000bf06270 */
[----:B------:R-:W-:-:S04]  /*04f0*/  UIADD3 UR4, UR13, 0x3f, URZ ;  /* 0x0000003f0d047890 */ /* 0x000fc8000fffe03f */
[----:B------:R-:W-:Y:S01]  /*0500*/  PLOP3.LUT P0, PT, PT, PT, UP0, 0x80, 0x0 ;  /* 0x000000000000781c */ /* 0x000fe20003f0f008 */
[----:B------:R-:W-:-:S04]  /*0510*/  USHF.R.S32.HI UR12, URZ, 0x1f, UR4 ;  /* 0x0000001f3f0c7899 */ /* 0x000fc80008011404 */
[----:B------:R-:W-:-:S08]  /*0520*/  ULEA.HI UR12, UR12, UR4, URZ, 0x6 ;  /* 0x000000040c0c7291 */ /* 0x000fd0000f8f303f */
[----:B------:R-:W-:Y:S05]  /*0530*/  @!P0 BRA `(.L_x_2) ;  /* 0x000000c000148947 */ /* 0x000fea0003800000 */
[----:B------:R-:W1:Y:S01]  /*0540*/  LDC R11, c[0x0][0x278] ;  /* 0x00009e00ff0b7b82 */ /* 0x000e620000000800 */
[----:B------:R-:W2:Y:S01]  /*0550*/  S2R R6, SR_CTAID.Z ;  /* 0x0000000000067919 */ /* 0x000ea20000002700 */
[----:B------:R-:W-:Y:S01]  /*0560*/  SHF.R.S32.HI R54, RZ, 0x1f, R155 ;  /* 0x0000001fff367819 */ /* 0x000fe2000001149b */
[----:B------:R-:W-:Y:S01]  /*0570*/  UISETP.NE.AND UP0, UPT, UR14, -0x1, UPT ;  /* 0xffffffff0e00788c */ /* 0x000fe2000bf05270 */
[----:B------:R-:W-:Y:S01]  /*0580*/  IMAD.U32 R14, RZ, RZ, UR15 ;  /* 0x0000000fff0e7e24 */ /* 0x000fe2000f8e00ff */
[----:B------:R-:W-:-:S09]  /*0590*/  UIADD3 UR5, -UR11, UR10, URZ ;  /* 0x0000000a0b057290 */ /* 0x000fd2000fffe13f */
[----:B------:R-:W-:Y:S01]  /*05a0*/  @UP0 ULDC.64 UR6, c[0x0][0x240] ;  /* 0x0000900000060ab9 */ /* 0x000fe20000000a00 */
[----:B------:R-:W-:Y:S02]  /*05b0*/  @!UP0 USHF.R.S32.HI UR10, URZ, 0x1f, UR18 ;  /* 0x0000001f3f0a8899 */ /* 0x000fe40008011412 */
[----:B------:R-:W-:-:S04]  /*05c0*/  @UP0 UIMAD.WIDE.U32 UR20, UR14, UR6, URZ ;  /* 0x000000060e1402a5 */ /* 0x000fc8000f8e003f */
[----:B------:R-:W-:Y:S01]  /*05d0*/  @UP0 UIMAD UR4, UR14, UR7, UR21 ;  /* 0x000000070e0402a4 */ /* 0x000fe2000f8e0215 */
[----:B-1----:R-:W-:Y:S02]  /*05e0*/  IABS R0, R11 ;  /* 0x0000000b00007213 */ /* 0x002fe40000000000 */
[----:B------:R-:W-:Y:S02]  /*05f0*/  @!UP0 ULDC.64 UR6, c[0x0][0x228] ;  /* 0x00008a0000068ab9 */ /* 0x000fe40000000a00 */
[----:B------:R-:W-:Y:S01]  /*0600*/  @!UP0 UIMAD UR10, UR10, UR6, URZ ;  /* 0x000000060a0a82a4 */ /* 0x000fe2000f8e023f */
[----:B------:R-:W-:Y:S01]  /*0610*/  IMAD.MOV.U32 R10, RZ, RZ, R0 ;  /* 0x000000ffff0a7224 */ /* 0x000fe200078e0000 */
[----:B------:R-:W-:Y:S02]  /*0620*/  @!UP0 UIMAD.WIDE.U32 UR22, UR18, UR6, URZ ;  /* 0x00000006121682a5 */ /* 0x000fe4000f8e003f */
[----:B------:R-:W-:Y:S01]  /*0630*/  @!UP0 UIMAD UR7, UR18, UR7, UR10 ;  /* 0x00000007120782a4 */ /* 0x000fe2000f8e020a */
[----:B------:R-:W1:Y:S01]  /*0640*/  I2F.RP R2, R10 ;  /* 0x0000000a00027306 */ /* 0x000e620000209400 */
[----:B--2---:R-:W-:-:S02]  /*0650*/  IABS R6, R6 ;  /* 0x0000000600067213 */ /* 0x004fc40000000000 */
[----:B------:R-:W-:Y:S01]  /*0660*/  @!UP0 UIADD3 UR4, UR23, UR7, URZ ;  /* 0x0000000717048290 */ /* 0x000fe2000fffe03f */
[----:B------:R-:W-:Y:S02]  /*0670*/  @!UP0 UMOV UR20, UR22 ;  /* 0x0000001600148c82 */ /* 0x000fe40008000000 */
[----:B------:R-:W-:Y:S01]  /*0680*/  ULDC.64 UR6, c[0x0][0x258] ;  /* 0x0000960000067ab9 */ /* 0x000fe20000000a00 */
[----:B------:R-:W-:Y:S01]  /*0690*/  UISETP.NE.AND UP0, UPT, UR8, -0x1, UPT ;  /* 0xffffffff0800788c */ /* 0x000fe2000bf05270 */
[----:B-1----:R-:W1:Y:S10]  /*06a0*/  MUFU.RCP R2, R2 ;  /* 0x0000000200027308 */ /* 0x002e740000001000 */
[----:B------:R-:W-:Y:S01]  /*06b0*/  @UP0 UIADD3 UR21, UR19, UR8, URZ ;  /* 0x0000000813150290 */ /* 0x000fe2000fffe03f */
[----:B------:R-:W-:-:S03]  /*06c0*/  @UP0 ULDC.64 UR10, c[0x0][0x248] ;  /* 0x00009200000a0ab9 */ /* 0x000fc60000000a00 */
[----:B------:R-:W-:Y:S02]  /*06d0*/  @UP0 UIMAD.WIDE.U32 UR24, UR21, UR10, URZ ;  /* 0x0000000a151802a5 */ /* 0x000fe4000f8e003f */
[----:B------:R-:W-:-:S04]  /*06e0*/  @UP0 UIMAD UR21, UR21, UR11, URZ ;  /* 0x0000000b151502a4 */ /* 0x000fc8000f8e023f */
[----:B------:R-:W-:Y:S01]  /*06f0*/  @UP0 UIADD3 UR21, UR25, UR21, URZ ;  /* 0x0000001519150290 */ /* 0x000fe2000fffe03f */
[----:B-1----:R-:W-:-:S04]  /*0700*/  VIADD R2, R2, 0xffffffe ;  /* 0x0ffffffe02027836 */ /* 0x002fc80000000000 */
[----:B------:R-:W1:Y:S02]  /*0710*/  F2I.FTZ.U32.TRUNC.NTZ R3, R2 ;  /* 0x0000000200037305 */ /* 0x000e64000021f000 */
[----:B-1----:R-:W-:Y:S02]  /*0720*/  IMAD.MOV R0, RZ, RZ, -R3 ;  /* 0x000000ffff007224 */ /* 0x002fe400078e0a03 */
[----:B------:R-:W-:Y:S02]  /*0730*/  IMAD.MOV.U32 R2, RZ, RZ, RZ ;  /* 0x000000ffff027224 */ /* 0x000fe400078e00ff */
[----:B------:R-:W-:-:S04]  /*0740*/  IMAD R0, R0, R10, RZ ;  /* 0x0000000a00007224 */ /* 0x000fc800078e02ff */
[----:B------:R-:W-:Y:S01]  /*0750*/  IMAD.HI.U32 R0, R3, R0, R2 ;  /* 0x0000000003007227 */ /* 0x000fe200078e0002 */
[----:B------:R-:W-:-:S04]  /*0760*/  LEA.HI R3, R54, R155, RZ, 0x3 ;  /* 0x0000009b36037211 */ /* 0x000fc800078f18ff */
[----:B------:R-:W-:Y:S01]  /*0770*/  SHF.R.S32.HI R2, RZ, 0x3, R3 ;  /* 0x00000003ff027819 */ /* 0x000fe20000011403 */
[----:B------:R-:W-:Y:S01]  /*0780*/  IMAD.HI.U32 R4, R0, R6, RZ ;  /* 0x0000000600047227 */ /* 0x000fe200078e00ff */
[----:B------:R-:W-:Y:S02]  /*0790*/  LOP3.LUT R3, R3, 0xfffffff8, RZ, 0xc0, !PT ;  /* 0xfffffff803037812 */ /* 0x000fe400078ec0ff */
[----:B------:R-:W-:Y:S01]  /*07a0*/  ISETP.GE.AND P1, PT, R2, UR5, PT ;  /* 0x0000000502007c0c */ /* 0x000fe2000bf26270 */
[----:B------:R-:W-:Y:S02]  /*07b0*/  IMAD.MOV R0, RZ, RZ, -R4 ;  /* 0x000000ffff007224 */ /* 0x000fe400078e0a04 */
[----:B------:R-:W-:Y:S01]  /*07c0*/  IMAD.IADD R53, R155, 0x1, -R3 ;  /* 0x000000019b357824 */ /* 0x000fe200078e0a03 */
[----:B------:R-:W-:Y:S01]  /*07d0*/  SHF.R.S32.HI R3, RZ, 0x1f, R2 ;  /* 0x0000001fff037819 */ /* 0x000fe20000011402 */
[----:B------:R-:W-:Y:S02]  /*07e0*/  IMAD R0, R10, R0, R6 ;  /* 0x000000000a007224 */ /* 0x000fe400078e0206 */
[----:B------:R-:W-:-:S02]  /*07f0*/  IMAD.SHL.U32 R28, R53, 0x8, RZ ;  /* 0x00000008351c7824 */ /* 0x000fc400078e00ff */
[----:B------:R-:W-:Y:S01]  /*0800*/  VIADD R5, R2, 0x40 ;  /* 0x0000004002057836 */ /* 0x000fe20000000000 */
[----:B------:R-:W-:Y:S01]  /*0810*/  ISETP.GT.U32.AND P0, PT, R10, R0, PT ;  /* 0x000000000a00720c */ /* 0x000fe20003f04070 */
[----:B------:R-:W-:Y:S01]  /*0820*/  VIADD R44, R2, 0x10 ;  /* 0x00000010022c7836 */ /* 0x000fe20000000000 */
[----:B------:R-:W-:Y:S01]  /*0830*/  SHF.R.S32.HI R29, RZ, 0x1f, R28 ;  /* 0x0000001fff1d7819 */ /* 0x000fe2000001141c */
[----:B------:R-:W1:Y:S01]  /*0840*/  @!P1 LDC.64 R8, c[0x0][0x240] ;  /* 0x00009000ff089b82 */ /* 0x000e620000000a00 */
[----:B------:R-:W-:Y:S01]  /*0850*/  IADD3 R6, P2, R28, UR20, RZ ;  /* 0x000000141c067c10 */ /* 0x000fe2000ff5e0ff */
[----:B------:R-:W-:Y:S01]  /*0860*/  IMAD.WIDE R14, R14, 0x80, R2 ;  /* 0x000000800e0e7825 */ /* 0x000fe200078e0202 */
[----:B------:R-:W-:Y:S02]  /*0870*/  ISETP.GE.AND P4, PT, R5, UR5, PT ;  /* 0x0000000505007c0c */ /* 0x000fe4000bf86270 */
[----:B------:R-:W-:Y:S01]  /*0880*/  IADD3.X R7, R29, UR4, RZ, P2, !PT ;  /* 0x000000041d077c10 */ /* 0x000fe200097fe4ff */
[----:B------:R-:W-:Y:S01]  /*0890*/  IMAD.U32 R5, RZ, RZ, UR6 ;  /* 0x00000006ff057e24 */ /* 0x000fe2000f8e00ff */
[----:B------:R-:W-:Y:S01]  /*08a0*/  ISETP.GE.AND P3, PT, R44, UR5, PT ;  /* 0x000000052c007c0c */ /* 0x000fe2000bf66270 */
[----:B------:R-:W2:Y:S01]  /*08b0*/  @!P1 LDC.64 R12, c[0x0][0x210] ;  /* 0x00008400ff0c9b82 */ /* 0x000ea20000000a00 */
[----:B------:R-:W-:Y:S01]  /*08c0*/  USHF.R.S32.HI UR4, URZ, 0x1f, UR9 ;  /* 0x0000001f3f047899 */ /* 0x000fe20008011409 */
[----:B------:R-:W-:-:S02]  /*08d0*/  @!P0 IMAD.IADD R0, R0, 0x1, -R10 ;  /* 0x0000000100008824 */ /* 0x000fc400078e0a0a */
[----:B------:R-:W-:Y:S01]  /*08e0*/  IMAD.WIDE.U32 R6, R5, UR9, R6 ;  /* 0x0000000905067c25 */ /* 0x000fe2000f8e0006 */
[----:B------:R-:W-:Y:S01]  /*08f0*/  LOP3.LUT R5, R11, UR9, RZ, 0x3c, !PT ;  /* 0x000000090b057c12 */ /* 0x000fe2000f8e3cff */
[----:B------:R-:W-:Y:S01]  /*0900*/  UIMAD UR4, UR4, UR6, URZ ;  /* 0x00000006040472a4 */ /* 0x000fe2000f8e023f */
[----:B------:R-:W-:Y:S01]  /*0910*/  ISETP.GE.U32.AND P5, PT, R0, R10, PT ;  /* 0x0000000a0000720c */ /* 0x000fe20003fa6070 */
[----:B------:R-:W-:Y:S01]  /*0920*/  @!P0 VIADD R4, R4, 0x1 ;  /* 0x0000000104048836 */ /* 0x000fe20000000000 */
[----:B------:R-:W-:Y:S01]  /*0930*/  ISETP.GE.AND P2, PT, R5, RZ, PT ;  /* 0x000000ff0500720c */ /* 0x000fe20003f46270 */
[----:B------:R-:W-:Y:S01]  /*0940*/  VIADD R49, R2, 0x20 ;  /* 0x0000002002317836 */ /* 0x000fe20000000000 */
[----:B------:R-:W-:Y:S01]  /*0950*/  ISETP.NE.AND P0, PT, R11, RZ, PT ;  /* 0x000000ff0b00720c */ /* 0x000fe20003f05270 */
[----:B------:R-:W-:Y:S01]  /*0960*/  UIMAD UR4, UR9, UR7, UR4 ;  /* 0x00000007090472a4 */ /* 0x000fe2000f8e0204 */
[----:B------:R-:W3:Y:S01]  /*0970*/  @!P3 S2R R19, SR_CgaCtaId ;  /* 0x000000000013b919 */ /* 0x000ee20000008800 */
[----:B------:R-:W4:Y:S01]  /*0980*/  S2UR UR6, SR_CgaCtaId ;  /* 0x00000000000679c3 */ /* 0x000f220000008800 */
[----:B------:R-:W-:Y:S01]  /*0990*/  ISETP.GE.AND P6, PT, R49, UR5, PT ;  /* 0x0000000531007c0c */ /* 0x000fe2000bfc6270 */
[----:B-1----:R-:W-:Y:S01]  /*09a0*/  @!P1 IMAD R0, R15, R8, RZ ;  /* 0x000000080f009224 */ /* 0x002fe200078e02ff */
[----:B------:R-:W-:Y:S01]  /*09b0*/  @!P3 MOV R16, 0x400 ;  /* 0x000004000010b802 */ /* 0x000fe20000000f00 */
[----:B------:R-:W-:Y:S01]  /*09c0*/  VIADD R5, R7, UR4 ;  /* 0x0000000407057c36 */ /* 0x000fe20008000000 */
[----:B------:R-:W-:Y:S01]  /*09d0*/  UMOV UR4, 0x400 ;  /* 0x0000040000047882 */ /* 0x000fe20000000000 */
[----:B------:R-:W-:-:S02]  /*09e0*/  @P5 VIADD R4, R4, 0x1 ;  /* 0x0000000104045836 */ /* 0x000fc40000000000 */
[----:B------:R-:W-:Y:S01]  /*09f0*/  @!P1 IMAD R10, R14, R9, R0 ;  /* 0x000000090e0a9224 */ /* 0x000fe200078e0200 */
[----:B------:R-:W1:Y:S01]  /*0a00*/  @!P3 LDC.64 R20, c[0x0][0x240] ;  /* 0x00009000ff14bb82 */ /* 0x000e620000000a00 */
[----:B------:R-:W-:Y:S02]  /*0a10*/  IMAD.MOV.U32 R34, RZ, RZ, R4 ;  /* 0x000000ffff227224 */ /* 0x000fe400078e0004 */
[----:B------:R-:W-:Y:S02]  /*0a20*/  VIADD R0, R2, 0x50 ;  /* 0x0000005002007836 */ /* 0x000fe40000000000 */
[----:B------:R-:W-:Y:S02]  /*0a30*/  @!P1 IMAD.MOV.U32 R4, RZ, RZ, R6 ;  /* 0x000000ffff049224 */ /* 0x000fe400078e0006 */
[----:B------:R-:W-:Y:S01]  /*0a40*/  @!P2 IMAD.MOV R34, RZ, RZ, -R34 ;  /* 0x000000ffff22a224 */ /* 0x000fe200078e0a22 */
[----:B------:R-:W-:Y:S01]  /*0a50*/  ISETP.GE.AND P2, PT, R0, UR5, PT ;  /* 0x0000000500007c0c */ /* 0x000fe2000bf46270 */
[----:B------:R-:W-:Y:S01]  /*0a60*/  @!P1 IMAD.WIDE.U32 R8, R14, R8, R4 ;  /* 0x000000080e089225 */ /* 0x000fe200078e0004 */
[----:B------:R-:W-:Y:S01]  /*0a70*/  @!P0 LOP3.LUT R34, RZ, R11, RZ, 0x33, !PT ;  /* 0x0000000bff228212 */ /* 0x000fe200078e33ff */
[----:B------:R-:W5:Y:S01]  /*0a80*/  @!P6 LDC.64 R22, c[0x0][0x240] ;  /* 0x00009000ff16eb82 */ /* 0x000f620000000a00 */
[C---:B------:R-:W-:Y:S01]  /*0a90*/  SHF.L.U32 R0, R2.reuse, 0x6, RZ ;  /* 0x0000000602007819 */ /* 0x040fe200000006ff */
[----:B------:R-:W-:-:S02]  /*0aa0*/  VIADD R11, R2, 0x60 ;  /* 0x00000060020b7836 */ /* 0x000fc40000000000 */
[----:B------:R-:W-:Y:S01]  /*0ab0*/  @!P1 IMAD.IADD R9, R9, 0x1, R10 ;  /* 0x0000000109099824 */ /* 0x000fe200078e020a */
[----:B--2---:R-:W-:Y:S01]  /*0ac0*/  @!P1 LEA R10, P5, R8, R12, 0x1 ;  /* 0x0000000c080a9211 */ /* 0x004fe200078a08ff */
[----:B----4-:R-:W-:Y:S01]  /*0ad0*/  ULEA UR4, UR6, UR4, 0x18 ;  /* 0x0000000406047291 */ /* 0x010fe2000f8ec03f */
[----:B------:R-:W-:Y:S01]  /*0ae0*/  LOP3.LUT R0, R0, 0x1c0, RZ, 0xc0, !PT ;  /* 0x000001c000007812 */ /* 0x000fe200078ec0ff */
[----:B------:R-:W2:Y:S01]  /*0af0*/  @!P3 LDC.64 R24, c[0x0][0x210] ;  /* 0x00008400ff18bb82 */ /* 0x000ea20000000a00 */
[----:B------:R-:W-:Y:S01]  /*0b00*/  ISETP.GE.AND P0, PT, R11, UR5, PT ;  /* 0x000000050b007c0c */ /* 0x000fe2000bf06270 */
[----:B------:R-:W-:Y:S01]  /*0b10*/  VIADD R43, R2, 0x30 ;  /* 0x00000030022b7836 */ /* 0x000fe20000000000 */
[----:B------:R-:W-:Y:S01]  /*0b20*/  @!P1 LEA.HI.X R11, R8, R13, R9, 0x1, P5 ;  /* 0x0000000d080b9211 */ /* 0x000fe200028f0c09 */
[----:B------:R-:W-:Y:S01]  /*0b30*/  @UP0 UIADD3 UR6, UR19, UR8, URZ ;  /* 0x0000000813060290 */ /* 0x000fe2000fffe03f */
[----:B------:R-:W-:Y:S02]  /*0b40*/  LOP3.LUT R9, R0, 0x38, R28, 0xf8, !PT ;  /* 0x0000003800097812 */ /* 0x000fe400078ef81c */
[----:B------:R-:W-:Y:S01]  /*0b50*/  SHF.R.U32.HI R8, RZ, 0x3, R0 ;  /* 0x00000003ff087819 */ /* 0x000fe20000011600 */
[----:B------:R-:W4:Y:S01]  /*0b60*/  @!P6 LDC.64 R26, c[0x0][0x210] ;  /* 0x00008400ff1aeb82 */ /* 0x000f220000000a00 */
[----:B------:R-:W-:Y:S01]  /*0b70*/  LEA.HI R13, R54, R155, RZ, 0x6 ;  /* 0x0000009b360d7211 */ /* 0x000fe200078f30ff */
[----:B------:R-:W-:Y:S01]  /*0b80*/  @UP0 ULDC.64 UR8, c[0x0][0x250] ;  /* 0x0000940000080ab9 */ /* 0x000fe20000000a00 */
[----:B------:R-:W-:Y:S01]  /*0b90*/  LOP3.LUT R8, R9, R8, RZ, 0x3c, !PT ;  /* 0x0000000809087212 */ /* 0x000fe200078e3cff */
[----:B------:R-:W-:Y:S01]  /*0ba0*/  @UP0 UIMAD.WIDE.U32 UR22, UR6, UR8, URZ ;  /* 0x00000008061602a5 */ /* 0x000fe2000f8e003f */
[----:B------:R-:W-:Y:S01]  /*0bb0*/  @!P3 IADD3 R0, P5, R14, 0x10, RZ ;  /* 0x000000100e00b810 */ /* 0x000fe20007fbe0ff */
[----:B------:R-:W-:Y:S01]  /*0bc0*/  IMAD.SHL.U32 R9, R13, 0x8, RZ ;  /* 0x000000080d097824 */ /* 0x000fe200078e00ff */
[----:B---3--:R-:W-:Y:S01]  /*0bd0*/  @!P3 LEA R19, R19, R16, 0x18 ;  /* 0x000000101313b211 */ /* 0x008fe200078ec0ff */
[----:B------:R-:W-:-:S02]  /*0be0*/  @UP0 UIMAD UR6, UR6, UR9, URZ ;  /* 0x00000009060602a4 */ /* 0x000fc4000f8e023f */
[----:B------:R-:W-:Y:S01]  /*0bf0*/  @!P3 IMAD.X R12, RZ, RZ, R15, P5 ;  /* 0x000000ffff0cb224 */ /* 0x000fe200028e060f */
[----:B------:R-:W-:Y:S01]  /*0c00*/  LOP3.LUT R18, R8, 0xfffffe00, R9, 0xf8, !PT ;  /* 0xfffffe0008127812 */ /* 0x000fe200078ef809 */
[----:B------:R-:W-:Y:S01]  /*0c10*/  @!P3 IMAD.MOV.U32 R8, RZ, RZ, R6 ;  /* 0x000000ffff08b224 */ /* 0x000fe200078e0006 */
[----:B------:R-:W-:Y:S01]  /*0c20*/  @!P6 IADD3 R13, P5, R14, 0x20, RZ ;  /* 0x000000200e0de810 */ /* 0x000fe20007fbe0ff */
[-C--:B-1----:R-:W-:Y:S01]  /*0c30*/  @!P3 IMAD R12, R12, R20.reuse, RZ ;  /* 0x000000140c0cb224 */ /* 0x082fe200078e02ff */
[----:B------:R-:W-:Y:S01]  /*0c40*/  LEA R246, R18, UR4, 0x1 ;  /* 0x0000000412f67c11 */ /* 0x000fe2000f8e08ff */
[----:B------:R-:W-:Y:S01]  /*0c50*/  @!P3 IMAD.MOV.U32 R9, RZ, RZ, R5 ;  /* 0x000000ffff09b224 */ /* 0x000fe200078e0005 */
[----:B------:R-:W-:Y:S01]  /*0c60*/  @UP0 UIADD3 UR20, UR23, UR6, URZ ;  /* 0x0000000617140290 */ /* 0x000fe2000fffe03f */
[----:B------:R-:W-:Y:S01]  /*0c70*/  @!P6 IMAD.X R16, RZ, RZ, R15, P5 ;  /* 0x000000ffff10e224 */ /* 0x000fe200028e060f */
[----:B------:R-:W-:Y:S01]  /*0c80*/  ISETP.GE.AND P5, PT, R43, UR5, PT ;  /* 0x000000052b007c0c */ /* 0x000fe2000bfa6270 */
[C---:B------:R-:W-:Y:S01]  /*0c90*/  @!P3 IMAD R12, R0.reuse, R21, R12 ;  /* 0x00000015000cb224 */ /* 0x040fe200078e020c */
[----:B------:R-:W-:Y:S01]  /*0ca0*/  @!PT LDS RZ, [RZ] ;  /* 0x00000000fffff984 */ /* 0x000fe20000000800 */
[----:B------:R-:W-:Y:S01]  /*0cb0*/  @!PT LDS RZ, [RZ] ;  /* 0x00000000fffff984 */ /* 0x000fe20000000800 */
[----:B------:R-:W-:Y:S01]  /*0cc0*/  @!PT LDS RZ, [RZ] ;  /* 0x00000000fffff984 */ /* 0x000fe20000000800 */
[----:B------:R-:W-:Y:S01]  /*0cd0*/  @!P1 LDGSTS.E.BYPASS.LTC128B.128 [R246], desc[UR16][R10.64] ;  /* 0x000000000af69fae */ /* 0x000fe2000b901d50 */
[----:B------:R-:W-:-:S03]  /*0ce0*/  @!P3 IMAD.WIDE.U32 R8, R0, R20, R8 ;  /* 0x000000140008b225 */ /* 0x000fc600078e0008 */
[----:B------:R1:W-:Y:S01]  /*0cf0*/  @!P1 LDGSTS.E.BYPASS.LTC128B.128 [R246+0x4000], desc[UR16][R10.64+0x80] ;  /* 0x040000800af69fae */ /* 0x0003e2000b901d50 */
[----:B-----5:R-:W-:Y:S02]  /*0d00*/  @!P6 IMAD R0, R16, R22, RZ ;  /* 0x000000161000e224 */ /* 0x020fe400078e02ff */
[----:B------:R-:W-:Y:S02]  /*0d10*/  VIADD R16, R2, 0x70 ;  /* 0x0000007002107836 */ /* 0x000fe40000000000 */
[----:B------:R-:W-:Y:S02]  /*0d20*/  @!P6 IMAD R17, R13, R23, R0 ;  /* 0x000000170d11e224 */ /* 0x000fe400078e0200 */
[----:B------:R-:W-:Y:S01]  /*0d30*/  @!P3 IMAD.IADD R0, R9, 0x1, R12 ;  /* 0x000000010900b824 */ /* 0x000fe200078e020c */
[----:B--2---:R-:W-:Y:S01]  /*0d40*/  @!P3 LEA R12, P1, R8, R24, 0x1 ;  /* 0x00000018080cb211 */ /* 0x004fe200078208ff */
[----:B------:R-:W2:Y:S01]  /*0d50*/  @!P0 S2R R23, SR_CgaCtaId ;  /* 0x0000000000178919 */ /* 0x000ea20000008800 */
[----:B------:R-:W3:Y:S01]  /*0d60*/  @!P5 LDC.64 R20, c[0x0][0x240] ;  /* 0x00009000ff14db82 */ /* 0x000ee20000000a00 */
[----:B------:R-:W2:Y:S01]  /*0d70*/  @!P2 S2R R24, SR_CgaCtaId ;  /* 0x000000000018a919 */ /* 0x000ea20000008800 */
[----:B-1----:R-:W-:Y:S01]  /*0d80*/  @!P6 MOV R11, R5 ;  /* 0x00000005000be202 */ /* 0x002fe20000000f00 */
[----:B------:R-:W-:-:S04]  /*0d90*/  @!P6 IMAD.MOV.U32 R10, RZ, RZ, R6 ;  /* 0x000000ffff0ae224 */ /* 0x000fc800078e0006 */
[----:B------:R-:W-:Y:S01]  /*0da0*/  @!P6 IMAD.WIDE.U32 R10, R13, R22, R10 ;  /* 0x000000160d0ae225 */ /* 0x000fe200078e000a */
[----:B------:R-:W-:-:S03]  /*0db0*/  @!P3 LEA.HI.X R13, R8, R25, R0, 0x1, P1 ;  /* 0x00000019080db211 */ /* 0x000fc600008f0c00 */
[----:B------:R-:W-:Y:S01]  /*0dc0*/  @!P6 IMAD.IADD R9, R11, 0x1, R17 ;  /* 0x000000010b09e824 */ /* 0x000fe200078e0211 */
[----:B----4-:R-:W-:Y:S01]  /*0dd0*/  @!P6 LEA R8, P1, R10, R26, 0x1 ;  /* 0x0000001a0a08e211 */ /* 0x010fe200078208ff */
[----:B------:R-:W-:Y:S01]  /*0de0*/  @!P3 IMAD R0, R18, 0x2, R19 ;  /* 0x000000021200b824 */ /* 0x000fe200078e0213 */
[----:B------:R-:W-:Y:S02]  /*0df0*/  @!P6 MOV R11, 0x400 ;  /* 0x00000400000be802 */ /* 0x000fe40000000f00 */
[----:B------:R-:W-:Y:S02]  /*0e00*/  @!P6 LEA.HI.X R9, R10, R27, R9, 0x1, P1 ;  /* 0x0000001b0a09e211 */ /* 0x000fe400008f0c09 */
[----:B------:R-:W-:Y:S01]  /*0e10*/  @!P5 IADD3 R17, P1, R14, 0x30, RZ ;  /* 0x000000300e11d810 */ /* 0x000fe20007f3e0ff */
[----:B------:R-:W-:Y:S01]  /*0e20*/  @!P3 LDGSTS.E.BYPASS.LTC128B.128 [R0+0x800], desc[UR16][R12.64] ;  /* 0x008000000c00bfae */ /* 0x000fe2000b901d50 */
[----:B------:R-:W1:Y:S01]  /*0e30*/  @!P4 LDC.64 R26, c[0x0][0x240] ;  /* 0x00009000ff1acb82 */ /* 0x000e620000000a00 */
[----:B------:R-:W-:-:S02]  /*0e40*/  @!P5 MOV R10, 0x400 ;  /* 0x00000400000ad802 */ /* 0x000fc40000000f00 */
[----:B------:R-:W-:Y:S01]  /*0e50*/  @!P5 IMAD.X R25, RZ, RZ, R15, P1 ;  /* 0x000000ffff19d224 */ /* 0x000fe200008e060f */
[----:B------:R-:W-:Y:S01]  /*0e60*/  @!P4 IADD3 R19, P1, R14, 0x40, RZ ;  /* 0x000000400e13c810 */ /* 0x000fe20007f3e0ff */
[----:B------:R4:W-:Y:S01]  /*0e70*/  @!P3 LDGSTS.E.BYPASS.LTC128B.128 [R0+0x4800], desc[UR16][R12.64+0x80] ;  /* 0x048000800c00bfae */ /* 0x0009e2000b901d50 */
[----:B------:R-:W-:-:S03]  /*0e80*/  ISETP.GE.AND P3, PT, R16, UR5, PT ;  /* 0x0000000510007c0c */ /* 0x000fc6000bf66270 */
[--C-:B------:R-:W-:Y:S01]  /*0e90*/  @!P4 IMAD.X R35, RZ, RZ, R15.reuse, P1 ;  /* 0x000000ffff23c224 */ /* 0x100fe200008e060f */
[C---:B------:R-:W-:Y:S01]  /*0ea0*/  @!P2 IADD3 R36, P1, R14.reuse, 0x50, RZ ;  /* 0x000000500e24a810 */ /* 0x040fe20007f3e0ff */
[----:B------:R-:W5:Y:S04]  /*0eb0*/  @!P6 S2R R16, SR_CgaCtaId ;  /* 0x000000000010e919 */ /* 0x000f680000008800 */
[----:B------:R-:W-:Y:S01]  /*0ec0*/  @!P2 IMAD.X R45, RZ, RZ, R15, P1 ;  /* 0x000000ffff2da224 */ /* 0x000fe200008e060f */
[----:B------:R-:W-:-:S03]  /*0ed0*/  @!P0 IADD3 R37, P1, R14, 0x60, RZ ;  /* 0x000000600e258810 */ /* 0x000fc60007f3e0ff */
[----:B------:R-:W1:Y:S02]  /*0ee0*/  @!P3 S2R R22, SR_CgaCtaId ;  /* 0x000000000016b919 */ /* 0x000e640000008800 */
[----:B------:R-:W-:Y:S01]  /*0ef0*/  @!P0 IMAD.X R46, RZ, RZ, R15, P1 ;  /* 0x000000ffff2e8224 */ /* 0x000fe200008e060f */
[----:B------:R-:W-:-:S05]  /*0f00*/  @!P3 IADD3 R42, P1, R14, 0x70, RZ ;  /* 0x000000700e2ab810 */ /* 0x000fca0007f3e0ff */
[----:B------:R-:W-:Y:S01]  /*0f10*/  @!P3 IMAD.X R51, RZ, RZ, R15, P1 ;  /* 0x000000ffff33b224 */ /* 0x000fe200008e060f */
[----:B------:R-:W-:Y:S01]  /*0f20*/  PLOP3.LUT P1, PT, PT, PT, UP0, 0x80, 0x0 ;  /* 0x000000000000781c */ /* 0x000fe20003f2f008 */
[----:B----4-:R-:W4:Y:S01]  /*0f30*/  @!P5 S2R R13, SR_CgaCtaId ;  /* 0x00000000000dd919 */ /* 0x010f220000008800 */
[----:B------:R-:W-:Y:S01]  /*0f40*/  @!P4 MOV R0, 0x400 ;  /* 0x000004000000c802 */ /* 0x000fe20000000f00 */
[----:B------:R-:W2:Y:S01]  /*0f50*/  @!P4 S2R R12, SR_CgaCtaId ;  /* 0x00000000000cc919 */ /* 0x000ea20000008800 */
[----:B-----5:R-:W-:Y:S02]  /*0f60*/  @!P6 LEA R16, R16, R11, 0x18 ;  /* 0x0000000b1010e211 */ /* 0x020fe400078ec0ff */
[----:B----4-:R-:W-:Y:S02]  /*0f70*/  @!P5 LEA R15, R13, R10, 0x18 ;  /* 0x0000000a0d0fd211 */ /* 0x010fe400078ec0ff */
[----:B--2---:R-:W-:-:S05]  /*0f80*/  @!P4 LEA R47, R12, R0, 0x18 ;  /* 0x000000000c2fc211 */ /* 0x004fca00078ec0ff */
[----:B-1-3--:R-:W-:Y:S05]  /*0f90*/  @P1 BRA `(.L_x_3) ;  /* 0x0000000000301947 */ /* 0x00afea0003800000 */
[----:B------:R-:W-:Y:S01]  /*0fa0*/  USHF.R.S32.HI UR23, URZ, 0x1f, UR19 ;  /* 0x0000001f3f177899 */ /* 0x000fe20008011413 */
[----:B------:R-:W-:Y:S01]  /*0fb0*/  ULDC.64 UR10, c[0x0][0x248] ;  /* 0x00009200000a7ab9 */ /* 0x000fe20000000a00 */
[----:B------:R-:W-:Y:S02]  /*0fc0*/  USHF.R.S32.HI UR21, URZ, 0x1f, UR18 ;  /* 0x0000001f3f157899 */ /* 0x000fe40008011412 */
[----:B------:R-:W-:Y:S02]  /*0fd0*/  UIMAD UR23, UR23, UR10, URZ ;  /* 0x0000000a171772a4 */ /* 0x000fe4000f8e023f */
[----:B------:R-:W-:Y:S02]  /*0fe0*/  UIMAD.WIDE.U32 UR24, UR19, UR10, URZ ;  /* 0x0000000a131872a5 */ /* 0x000fe4000f8e003f */
[----:B------:R-:W-:Y:S01]  /*0ff0*/  UIMAD UR23, UR19, UR11, UR23 ;  /* 0x0000000b131772a4 */ /* 0x000fe2000f8e0217 */
[----:B------:R-:W-:-:S03]  /*1000*/  ULDC.64 UR6, c[0x0][0x230] ;  /* 0x00008c0000067ab9 */ /* 0x000fc60000000a00 */
[----:B------:R-:W-:Y:S02]  /*1010*/  UIADD3 UR25, UR25, UR23, URZ ;  /* 0x0000001719197290 */ /* 0x000fe4000fffe03f */
[----:B------:R-:W-:Y:S02]  /*1020*/  UIMAD UR21, UR21, UR6, URZ ;  /* 0x00000006151572a4 */ /* 0x000fe4000f8e023f */
[----:B------:R-:W-:Y:S02]  /*1030*/  UIMAD.WIDE.U32 UR24, UR18, UR6, UR24 ;  /* 0x00000006121872a5 */ /* 0x000fe4000f8e0018 */
[----:B------:R-:W-:-:S04]  /*1040*/  UIMAD UR7, UR18, UR7, UR21 ;  /* 0x00000007120772a4 */ /* 0x000fc8000f8e0215 */
[----:B------:R-:W-:-:S12]  /*1050*/  UIADD3 UR21, UR25, UR7, URZ ;  /* 0x0000000719157290 */ /* 0x000fd8000fffe03f */
.L_x_3:
[----:B------:R-:W-:Y:S01]  /*1060*/  @!P2 MOV R12, 0x400 ;  /* 0x00000400000ca802 */ /* 0x000fe20000000f00 */
[----:B------:R-:W-:Y:S06]  /*1070*/  @P1 BRA `(.L_x_4) ;  /* 0x0000000000301947 */ /* 0x000fec0003800000 */
[----:B------:R-:W-:Y:S01]  /*1080*/  USHF.R.S32.HI UR20, URZ, 0x1f, UR19 ;  /* 0x0000001f3f147899 */ /* 0x000fe20008011413 */
[----:B------:R-:W-:Y:S01]  /*1090*/  ULDC.64 UR8, c[0x0][0x250] ;  /* 0x0000940000087ab9 */ /* 0x000fe20000000a00 */
[----:B------:R-:W-:Y:S02]  /*10a0*/  ULDC.64 UR6, c[0x0][0x238] ;  /* 0x00008e0000067ab9 */ /* 0x000fe40000000a00 */
[----:B------:R-:W-:Y:S02]  /*10b0*/  UIMAD UR20, UR20, UR8, URZ ;  /* 0x00000008141472a4 */ /* 0x000fe4000f8e023f */
[----:B------:R-:W-:Y:S02]  /*10c0*/  UIMAD.WIDE.U32 UR22, UR19, UR8, URZ ;  /* 0x00000008131672a5 */ /* 0x000fe4000f8e003f */
[----:B------:R-:W-:Y:S02]  /*10d0*/  UIMAD UR20, UR19, UR9, UR20 ;  /* 0x00000009131472a4 */ /* 0x000fe4000f8e0214 */
[----:B------:R-:W-:-:S02]  /*10e0*/  USHF.R.S32.HI UR19, URZ, 0x1f, UR18 ;  /* 0x0000001f3f137899 */ /* 0x000fc40008011412 */
[----:B------:R-:W-:Y:S02]  /*10f0*/  UIADD3 UR23, UR23, UR20, URZ ;  /* 0x0000001417177290 */ /* 0x000fe4000fffe03f */
[----:B------:R-:W-:Y:S02]  /*1100*/  UIMAD UR19, UR19, UR6, URZ ;  /* 0x00000006131372a4 */ /* 0x000fe4000f8e023f */
[----:B------:R-:W-:Y:S02]  /*1110*/  UIMAD.WIDE.U32 UR22, UR18, UR6, UR22 ;  /* 0x00000006121672a5 */ /* 0x000fe4000f8e0016 */
[----:B------:R-:W-:-:S04]  /*1120*/  UIMAD UR7, UR18, UR7, UR19 ;  /* 0x00000007120772a4 */ /* 0x000fc8000f8e0213 */
[----:B------:R-:W-:-:S12]  /*1130*/  UIADD3 UR20, UR23, UR7, URZ ;  /* 0x0000000717147290 */ /* 0x000fd8000fffe03f */
.L_x_4:
[----:B------:R-:W-:Y:S01]  /*1140*/  IMAD R0, R3, UR10, RZ ;  /* 0x0000000a03007c24 */ /* 0x000fe2000f8e02ff */
[----:B------:R-:W1:Y:S01]  /*1150*/  @!P5 LDC.64 R40, c[0x0][0x210] ;  /* 0x00008400ff28db82 */ /* 0x000e620000000a00 */
[C---:B------:R-:W-:Y:S01]  /*1160*/  IMAD.WIDE.U32 R10, R2.reuse, UR10, R28 ;  /* 0x0000000a020a7c25 */ /* 0x040fe2000f8e001c */
[----:B------:R-:W-:Y:S01]  /*1170*/  @!P3 MOV R4, 0x400 ;  /* 0x000004000004b802 */ /* 0x000fe20000000f00 */
[----:B------:R-:W-:Y:S01]  /*1180*/  ULEA.HI.SX32 UR18, UR12, 0xffffffff, 0x1a ;  /* 0xffffffff0c127891 */ /* 0x000fe2000f8fd23f */
[----:B------:R-:W-:Y:S01]  /*1190*/  @!P0 MOV R7, 0x400 ;  /* 0x0000040000078802 */ /* 0x000fe20000000f00 */
[----:B------:R-:W-:Y:S01]  /*11a0*/  IMAD R0, R2, UR11, R0 ;  /* 0x0000000b02007c24 */ /* 0x000fe2000f8e0200 */
[----:B------:R-:W-:Y:S01]  /*11b0*/  IADD3 R32, P1, R10, UR24, RZ ;  /* 0x000000180a207c10 */ /* 0x000fe2000ff3e0ff */
[--C-:B------:R-:W-:Y:S01]  /*11c0*/  @!P0 IMAD.MOV.U32 R13, RZ, RZ, R5.reuse ;  /* 0x000000ffff0d8224 */ /* 0x100fe200078e0005 */
[----:B------:R-:W-:Y:S01]  /*11d0*/  @!P3 LEA R52, R22, R4, 0x18 ;  /* 0x000000041634b211 */ /* 0x000fe200078ec0ff */
[----:B------:R-:W-:Y:S01]  /*11e0*/  @!P5 IMAD R4, R25, R20, RZ ;  /* 0x000000141904d224 */ /* 0x000fe200078e02ff */
[----:B------:R-:W-:Y:S01]  /*11f0*/  IADD3.X R33, R11, UR21, R0, P1, !PT ;  /* 0x000000150b217c10 */ /* 0x000fe20008ffe400 */
[----:B------:R-:W-:Y:S01]  /*1200*/  @!P6 IMAD R0, R18, 0x2, R16 ;  /* 0x000000021200e824 */ /* 0x000fe200078e0210 */
[----:B------:R-:W-:Y:S01]  /*1210*/  @!P0 LEA R50, R23, R7, 0x18 ;  /* 0x0000000717328211 */ /* 0x000fe200078ec0ff */
[----:B------:R-:W2:Y:S01]  /*1220*/  @!P4 LDC.64 R38, c[0x0][0x210] ;  /* 0x00008400ff26cb82 */ /* 0x000ea20000000a00 */
[C---:B------:R-:W-:Y:S01]  /*1230*/  @!P5 IMAD R7, R17.reuse, R21, R4 ;  /* 0x000000151107d224 */ /* 0x040fe200078e0204 */
[----:B------:R-:W-:Y:S01]  /*1240*/  @!P2 LEA R48, R24, R12, 0x18 ;  /* 0x0000000c1830a211 */ /* 0x000fe200078ec0ff */
[----:B------:R-:W-:Y:S01]  /*1250*/  @!P5 IMAD.MOV.U32 R4, RZ, RZ, R6 ;  /* 0x000000ffff04d224 */ /* 0x000fe200078e0006 */
[----:B------:R-:W-:Y:S01]  /*1260*/  @!PT LDS RZ, [RZ] ;  /* 0x00000000fffff984 */ /* 0x000fe20000000800 */
[----:B------:R-:W-:Y:S01]  /*1270*/  @!PT LDS RZ, [RZ] ;  /* 0x00000000fffff984 */ /* 0x000fe20000000800 */
[----:B------:R-:W-:Y:S01]  /*1280*/  @!PT LDS RZ, [RZ] ;  /* 0x00000000fffff984 */ /* 0x000fe20000000800 */
[----:B------:R-:W-:Y:S01]  /*1290*/  @!P6 LDGSTS.E.BYPASS.LTC128B.128 [R0+0x1000], desc[UR16][R8.64] ;  /* 0x010000000800efae */ /* 0x000fe2000b901d50 */
[--C-:B------:R-:W-:Y:S01]  /*12a0*/  @!P3 IMAD.MOV.U32 R21, RZ, RZ, R5.reuse ;  /* 0x000000ffff15b224 */ /* 0x100fe200078e0005 */
[----:B------:R-:W-:Y:S01]  /*12b0*/  UIMAD UR19, UR18, -0x40, UR13 ;  /* 0xffffffc0121378a4 */ /* 0x000fe2000f8e020d */
[----:B------:R-:W-:Y:S01]  /*12c0*/  @!P5 IMAD.WIDE.U32 R10, R17, R20, R4 ;  /* 0x00000014110ad225 */ /* 0x000fe200078e0004 */
[----:B------:R-:W3:Y:S01]  /*12d0*/  @!P2 LDC.64 R30, c[0x0][0x240] ;  /* 0x00009000ff1eab82 */ /* 0x000ee20000000a00 */
[----:B------:R4:W-:Y:S01]  /*12e0*/  @!P6 LDGSTS.E.BYPASS.LTC128B.128 [R0+0x5000], desc[UR16][R8.64+0x80] ;  /* 0x050000800800efae */ /* 0x0009e2000b901d50 */
[----:B------:R-:W-:Y:S01]  /*12f0*/  ULDC.64 UR6, c[0x0][0x260] ;  /* 0x0000980000067ab9 */ /* 0x000fe20000000a00 */
[--C-:B------:R-:W-:Y:S01]  /*1300*/  @!P4 IMAD.MOV.U32 R4, RZ, RZ, R6.reuse ;  /* 0x000000ffff04c224 */ /* 0x100fe200078e0006 */
[----:B------:R-:W-:Y:S01]  /*1310*/  ISETP.GE.AND P6, PT, R2, UR19, PT ;  /* 0x0000001302007c0c */ /* 0x000fe2000bfc6270 */
[--C-:B------:R-:W-:Y:S01]  /*1320*/  @!P0 IMAD.MOV.U32 R12, RZ, RZ, R6.reuse ;  /* 0x000000ffff0c8224 */ /* 0x100fe200078e0006 */
[----:B------:R-:W-:Y:S01]  /*1330*/  USHF.L.U64.HI UR23, UR10, 0x6, UR11 ;  /* 0x000000060a177899 */ /* 0x000fe2000801020b */
[----:B------:R-:W-:Y:S01]  /*1340*/  @!P3 IMAD.MOV.U32 R20, RZ, RZ, R6 ;  /* 0x000000ffff14b224 */ /* 0x000fe200078e0006 */
[----:B------:R-:W5:Y:S01]  /*1350*/  @!P0 LDC.64 R22, c[0x0][0x240] ;  /* 0x00009000ff168b82 */ /* 0x000f620000000a00 */
[----:B------:R-:W-:Y:S01]  /*1360*/  IMAD.WIDE.U32 R56, R34, UR6, R32 ;  /* 0x0000000622387c25 */ /* 0x000fe2000f8e0020 */
[----:B------:R-:W-:-:S02]  /*1370*/  USHF.L.U32 UR24, UR10, 0x6, URZ ;  /* 0x000000060a187899 */ /* 0x000fc4000800063f */
[----:B------:R-:W-:Y:S01]  /*1380*/  USHF.R.S32.HI UR21, URZ, 0x1f, UR18 ;  /* 0x0000001f3f157899 */ /* 0x000fe20008011412 */
[----:B------:R-:W-:Y:S01]  /*1390*/  IMAD.MOV.U32 R166, RZ, RZ, R56 ;  /* 0x000000ffffa67224 */ /* 0x000fe200078e0038 */
[----:B------:R-:W-:Y:S01]  /*13a0*/  UIMAD.WIDE.U32 UR26, UR10, 0x20, URZ ;  /* 0x000000200a1a78a5 */ /* 0x000fe2000f8e003f */
[----:B------:R-:W-:Y:S01]  /*13b0*/  STL.64 [R1+0x20], R56 ;  /* 0x0000203801007387 */ /* 0x000fe20000100a00 */
[----:B------:R-:W5:Y:S01]  /*13c0*/  @!P0 LDC.64 R24, c[0x0][0x210] ;  /* 0x00008400ff188b82 */ /* 0x000f620000000a00 */
[----:B------:R-:W-:-:S07]  /*13d0*/  IMAD.U32 R154, RZ, RZ, UR24 ;  /* 0x00000018ff9a7e24 */ /* 0x000fce000f8e00ff */
[----:B------:R-:W5:Y:S01]  /*13e0*/  @!P3 LDC.64 R16, c[0x0][0x240] ;  /* 0x00009000ff10bb82 */ /* 0x000f620000000a00 */
[-C--:B----4-:R-:W-:Y:S02]  /*13f0*/  @!P4 IMAD R0, R35, R26.reuse, RZ ;  /* 0x0000001a2300c224 */ /* 0x090fe400078e02ff */
[----:B------:R-:W-:Y:S01]  /*1400*/  @!P4 IMAD.WIDE.U32 R8, R19, R26, R4 ;  /* 0x0000001a1308c225 */ /* 0x000fe200078e0004 */
[----:B-1----:R-:W-:-:S03]  /*1410*/  @!P5 LEA R4, P1, R10, R40, 0x1 ;  /* 0x000000280a04d211 */ /* 0x002fc600078208ff */
[----:B------:R-:W-:Y:S02]  /*1420*/  @!P4 IMAD R14, R19, R27, R0 ;  /* 0x0000001b130ec224 */ /* 0x000fe400078e0200 */
[----:B------:R-:W1:Y:S01]  /*1430*/  @!P2 LDC.64 R26, c[0x0][0x210] ;  /* 0x00008400ff1aab82 */ /* 0x000e620000000a00 */
[----:B------:R-:W-:Y:S02]  /*1440*/  @!P5 IMAD.IADD R0, R11, 0x1, R7 ;  /* 0x000000010b00d824 */ /* 0x000fe400078e0207 */
[----:B------:R-:W-:Y:S02]  /*1450*/  @!P2 IMAD.MOV.U32 R7, RZ, RZ, R5 ;  /* 0x000000ffff07a224 */ /* 0x000fe400078e0005 */
[----:B------:R-:W-:Y:S01]  /*1460*/  @!P4 IMAD.IADD R9, R9, 0x1, R14 ;  /* 0x000000010909c824 */ /* 0x000fe200078e020e */
[----:B------:R-:W-:Y:S01]  /*1470*/  @!P5 LEA.HI.X R5, R10, R41, R0, 0x1, P1 ;  /* 0x000000290a05d211 */ /* 0x000fe200008f0c00 */
[----:B------:R-:W-:Y:S01]  /*1480*/  @!P5 IMAD R0, R18, 0x2, R15 ;  /* 0x000000021200d824 */ /* 0x000fe200078e020f */
[----:B--2---:R-:W-:-:S04]  /*1490*/  @!P4 LEA R10, P1, R8, R38, 0x1 ;  /* 0x00000026080ac211 */ /* 0x004fc800078208ff */
[----:B------:R-:W-:Y:S01]  /*14a0*/  @!P5 LDGSTS.E.BYPASS.LTC128B.128 [R0+0x1800], desc[UR16][R4.64] ;  /* 0x018000000400dfae */ /* 0x000fe2000b901d50 */
[----:B------:R-:W-:-:S03]  /*14b0*/  @!P4 LEA.HI.X R11, R8, R39, R9, 0x1, P1 ;  /* 0x00000027080bc211 */ /* 0x000fc600008f0c09 */
[----:B------:R3:W-:Y:S01]  /*14c0*/  @!P5 LDGSTS.E.BYPASS.LTC128B.128 [R0+0x5800], desc[UR16][R4.64+0x80] ;  /* 0x058000800400dfae */ /* 0x0007e2000b901d50 */
[----:B------:R-:W-:Y:S01]  /*14d0*/  ISETP.GE.AND P5, PT, R44, UR19, PT ;  /* 0x000000132c007c0c */ /* 0x000fe2000bfa6270 */
[----:B---3--:R-:W-:Y:S02]  /*14e0*/  @!P2 IMAD R4, R45, R30, RZ ;  /* 0x0000001e2d04a224 */ /* 0x008fe400078e02ff */
[----:B-----5:R-:W-:Y:S02]  /*14f0*/  @!P0 IMAD R0, R46, R22, RZ ;  /* 0x000000162e008224 */ /* 0x020fe400078e02ff */
[C---:B------:R-:W-:Y:S02]  /*1500*/  @!P2 IMAD R8, R36.reuse, R31, R4 ;  /* 0x0000001f2408a224 */ /* 0x040fe400078e0204 */
[----:B------:R-:W-:-:S04]  /*1510*/  @!P2 IMAD.WIDE.U32 R4, R36, R30, R6 ;  /* 0x0000001e2404a225 */ /* 0x000fc800078e0006 */
[----:B------:R-:W-:Y:S02]  /*1520*/  @!P0 IMAD R14, R37, R23, R0 ;  /* 0x00000017250e8224 */ /* 0x000fe400078e0200 */
[----:B------:R-:W-:Y:S02]  /*1530*/  @!P4 IMAD R0, R18, 0x2, R47 ;  /* 0x000000021200c824 */ /* 0x000fe400078e022f */
[----:B------:R-:W-:Y:S01]  /*1540*/  @!P2 IMAD.IADD R5, R5, 0x1, R8 ;  /* 0x000000010505a824 */ /* 0x000fe200078e0208 */
[C---:B-1----:R-:W-:Y:S01]  /*1550*/  @!P2 LEA R8, P1, R4.reuse, R26, 0x1 ;  /* 0x0000001a0408a211 */ /* 0x042fe200078208ff */
[----:B------:R-:W-:Y:S01]  /*1560*/  @!P0 IMAD.WIDE.U32 R6, R37, R22, R12 ;  /* 0x0000001625068225 */ /* 0x000fe200078e000c */
[----:B------:R-:W-:Y:S01]  /*1570*/  @!P4 LDGSTS.E.BYPASS.LTC128B.128 [R0+0x2000], desc[UR16][R10.64] ;  /* 0x020000000a00cfae */ /* 0x000fe2000b901d50 */
[----:B------:R-:W-:Y:S02]  /*1580*/  SHF.R.S32.HI R22, RZ, 0x1f, R34 ;  /* 0x0000001fff167819 */ /* 0x000fe40000011422 */
[----:B------:R-:W-:Y:S01]  /*1590*/  @!P2 LEA.HI.X R9, R4, R27, R5, 0x1, P1 ;  /* 0x0000001b0409a211 */ /* 0x000fe200008f0c05 */
[----:B------:R1:W-:Y:S01]  /*15a0*/  @!P4 LDGSTS.E.BYPASS.LTC128B.128 [R0+0x6000], desc[UR16][R10.64+0x80] ;  /* 0x060000800a00cfae */ /* 0x0003e2000b901d50 */
[----:B------:R-:W-:Y:S01]  /*15b0*/  @!P0 IMAD.IADD R5, R7, 0x1, R14 ;  /* 0x0000000107058824 */ /* 0x000fe200078e020e */
[----:B------:R-:W-:Y:S01]  /*15c0*/  @!P0 LEA R4, P1, R6, R24, 0x1 ;  /* 0x0000001806048211 */ /* 0x000fe200078208ff */
[----:B------:R-:W2:Y:S01]  /*15d0*/  @!P6 S2R R14, SR_CgaCtaId ;  /* 0x00000000000ee919 */ /* 0x000ea20000008800 */
[----:B------:R-:W-:-:S02]  /*15e0*/  LEA.HI R12, R54, R155, RZ, 0x4 ;  /* 0x0000009b360c7211 */ /* 0x000fc400078f20ff */
[----:B------:R-:W-:Y:S01]  /*15f0*/  @!P0 LEA.HI.X R5, R6, R25, R5, 0x1, P1 ;  /* 0x0000001906058211 */ /* 0x000fe200008f0c05 */
[----:B------:R-:W-:Y:S01]  /*1600*/  @!P3 IMAD R6, R51, R16, RZ ;  /* 0x000000103306b224 */ /* 0x000fe200078e02ff */
[----:B------:R-:W-:Y:S02]  /*1610*/  ISETP.GE.AND P1, PT, R43, UR19, PT ;  /* 0x000000132b007c0c */ /* 0x000fe4000bf26270 */
[----:B------:R-:W-:Y:S01]  /*1620*/  SHF.R.S32.HI R13, RZ, 0x4, R12 ;  /* 0x00000004ff0d7819 */ /* 0x000fe2000001140c */
[----:B------:R-:W-:Y:S01]  /*1630*/  @!P3 IMAD R6, R42, R17, R6 ;  /* 0x000000112a06b224 */ /* 0x000fe200078e0206 */
[----:B------:R-:W-:-:S09]  /*1640*/  ISETP.GE.AND P4, PT, R44, UR19, PT ;  /* 0x000000132c007c0c */ /* 0x000fd2000bf86270 */
[----:B------:R-:W3:Y:S01]  /*1650*/  @!P1 S2R R17, SR_CgaCtaId ;  /* 0x0000000000119919 */ /* 0x000ee20000008800 */
[----:B------:R-:W-:Y:S01]  /*1660*/  VOTEU.ALL UP0, P1 ;  /* 0x00000000003f7886 */ /* 0x000fe20000800000 */
[----:B-1----:R-:W-:Y:S01]  /*1670*/  @!P2 IMAD R0, R18, 0x2, R48 ;  /* 0x000000021200a824 */ /* 0x002fe200078e0230 */
[----:B------:R-:W1:Y:S04]  /*1680*/  @!P6 LDC.64 R10, c[0x0][0x218] ;  /* 0x00008600ff0aeb82 */ /* 0x000e680000000a00 */
[----:B------:R-:W-:Y:S04]  /*1690*/  @!P2 LDGSTS.E.BYPASS.LTC128B.128 [R0+0x2800], desc[UR16][R8.64] ;  /* 0x028000000800afae */ /* 0x000fe8000b901d50 */
[----:B------:R4:W-:Y:S01]  /*16a0*/  @!P2 LDGSTS.E.BYPASS.LTC128B.128 [R0+0x6800], desc[UR16][R8.64+0x80] ;  /* 0x068000800800afae */ /* 0x0009e2000b901d50 */
[----:B------:R-:W-:-:S13]  /*16b0*/  ISETP.GE.AND P2, PT, R49, UR19, PT ;  /* 0x0000001331007c0c */ /* 0x000fda000bf46270 */
[----:B------:R-:W5:Y:S01]  /*16c0*/  @!P2 S2R R19, SR_CgaCtaId ;  /* 0x000000000013a919 */ /* 0x000f620000008800 */
[----:B----4-:R-:W4:Y:S01]  /*16d0*/  @!P3 LDC.64 R8, c[0x0][0x210] ;  /* 0x00008400ff08bb82 */ /* 0x010f220000000a00 */
[----:B------:R-:W-:-:S05]  /*16e0*/  @!P0 IMAD R0, R18, 0x2, R50 ;  /* 0x0000000212008824 */ /* 0x000fca00078e0232 */
[----:B------:R-:W-:Y:S04]  /*16f0*/  @!P0 LDGSTS.E.BYPASS.LTC128B.128 [R0+0x3000], desc[UR16][R4.64] ;  /* 0x0300000004008fae */ /* 0x000fe8000b901d50 */
[----:B------:R2:W-:Y:S02]  /*1700*/  @!P0 LDGSTS.E.BYPASS.LTC128B.128 [R0+0x7000], desc[UR16][R4.64+0x80] ;  /* 0x0700008004008fae */ /* 0x0005e4000b901d50 */
[----:B--2---:R-:W-:Y:S02]  /*1710*/  @!P3 IMAD.WIDE.U32 R4, R42, R16, R20 ;  /* 0x000000102a04b225 */ /* 0x004fe400078e0014 */
[----:B------:R-:W2:Y:S01]  /*1720*/  @!P5 S2R R16, SR_CgaCtaId ;  /* 0x000000000010d919 */ /* 0x000ea20000008800 */
[----:B------:R-:W3:Y:S01]  /*1730*/  @!P2 LDC.64 R20, c[0x0][0x218] ;  /* 0x00008600ff14ab82 */ /* 0x000ee20000000a00 */
[----:B------:R-:W-:Y:S01]  /*1740*/  IMAD R0, R22, UR6, RZ ;  /* 0x0000000616007c24 */ /* 0x000fe2000f8e02ff */
[----:B----4-:R-:W-:Y:S01]  /*1750*/  @!P3 LEA R8, P0, R4, R8, 0x1 ;  /* 0x000000080408b211 */ /* 0x010fe200078008ff */
[----:B------:R-:W-:Y:S01]  /*1760*/  @!P3 IMAD.IADD R6, R5, 0x1, R6 ;  /* 0x000000010506b824 */ /* 0x000fe200078e0206 */
[----:B------:R-:W-:Y:S01]  /*1770*/  UIMAD UR6, UR23, UR18, URZ ;  /* 0x00000012170672a4 */ /* 0x000fe2000f8e023f */
[----:B------:R-:W-:-:S03]  /*1780*/  IMAD R0, R34, UR7, R0 ;  /* 0x0000000722007c24 */ /* 0x000fc6000f8e0200 */
[----:B------:R-:W-:Y:S01]  /*1790*/  @!P3 LEA.HI.X R9, R4, R9, R6, 0x1, P0 ;  /* 0x000000090409b211 */ /* 0x000fe200000f0c06 */
[----:B------:R-:W-:Y:S01]  /*17a0*/  IMAD.IADD R167, R57, 0x1, R0 ;  /* 0x0000000139a77824 */ /* 0x000fe200078e0200 */
[----:B------:R-:W-:Y:S01]  /*17b0*/  UIMAD UR6, UR21, UR24, UR6 ;  /* 0x00000018150672a4 */ /* 0x000fe2000f8e0206 */
[----:B------:R-:W-:Y:S02]  /*17c0*/  @!P3 IMAD R0, R18, 0x2, R52 ;  /* 0x000000021200b824 */ /* 0x000fe400078e0234 */
[----:B------:R-:W-:Y:S01]  /*17d0*/  IMAD.WIDE.U32 R4, R154, UR18, R166 ;  /* 0x000000129a047c25 */ /* 0x000fe2000f8e00a6 */
[----:B------:R-:W-:Y:S03]  /*17e0*/  STL.64 [R1+0x10], R166 ;  /* 0x000010a601007387 */ /* 0x000fe60000100a00 */
[----:B------:R-:W-:Y:S01]  /*17f0*/  VIADD R5, R5, UR6 ;  /* 0x0000000605057c36 */ /* 0x000fe20008000000 */
[----:B------:R-:W-:Y:S01]  /*1800*/  @!P3 LDGSTS.E.BYPASS.LTC128B.128 [R0+0x3800], desc[UR16][R8.64] ;  /* 0x038000000800bfae */ /* 0x000fe2000b901d50 */
[C---:B-1----:R-:W-:Y:S01]  /*1810*/  @!P6 LEA R6, P0, R4.reuse, R10, 0x1 ;  /* 0x0000000a0406e211 */ /* 0x042fe200078008ff */
[----:B------:R-:W-:Y:S01]  /*1820*/  USHF.L.U32 UR6, UR11, 0x5, URZ ;  /* 0x000000050b067899 */ /* 0x000fe2000800063f */
[----:B------:R-:W-:Y:S01]  /*1830*/  @!P2 MOV R10, 0x400 ;  /* 0x00000400000aa802 */ /* 0x000fe20000000f00 */
[----:B------:R1:W-:Y:S01]  /*1840*/  @!P3 LDGSTS.E.BYPASS.LTC128B.128 [R0+0x7800], desc[UR16][R8.64+0x80] ;  /* 0x078000800800bfae */ /* 0x0003e2000b901d50 */
[----:B------:R-:W-:-:S02]  /*1850*/  @!P6 LEA.HI.X R7, R4, R11, R5, 0x1, P0 ;  /* 0x0000000b0407e211 */ /* 0x000fc400000f0c05 */
[----:B-----5:R-:W-:Y:S02]  /*1860*/  @!P2 LEA R19, R19, R10, 0x18 ;  /* 0x0000000a1313a211 */ /* 0x020fe400078ec0ff */
[----:B------:R-:W-:Y:S02]  /*1870*/  ISETP.GE.AND P3, PT, R49, UR19, PT ;  /* 0x0000001331007c0c */ /* 0x000fe4000bf66270 */
[----:B------:R-:W-:Y:S02]  /*1880*/  ISETP.GE.AND P0, PT, R43, UR19, PT ;  /* 0x000000132b007c0c */ /* 0x000fe4000bf06270 */
[----:B-1----:R-:W-:Y:S02]  /*1890*/  LEA.HI R0, R12, R13, RZ, 0x1 ;  /* 0x0000000d0c007211 */ /* 0x002fe400078f08ff */
[----:B------:R-:W-:Y:S02]  /*18a0*/  @!P6 MOV R8, 0x400 ;  /* 0x000004000008e802 */ /* 0x000fe40000000f00 */
[----:B------:R-:W-:-:S02]  /*18b0*/  LOP3.LUT R0, R0, 0xfffffffe, RZ, 0xc0, !PT ;  /* 0xfffffffe00007812 */ /* 0x000fc400078ec0ff */
[----:B------:R-:W-:Y:S02]  /*18c0*/  @!P6 LEA R8, R14, R8, 0x18 ;  /* 0x000000080e08e211 */ /* 0x000fe400078ec0ff */
[----:B------:R-:W1:Y:S01]  /*18d0*/  @!P5 LDC.64 R14, c[0x0][0x218] ;  /* 0x00008600ff0edb82 */ /* 0x000e620000000a00 */
[----:B------:R-:W-:Y:S01]  /*18e0*/  IMAD.IADD R25, R13, 0x1, -R0 ;  /* 0x000000010d197824 */ /* 0x000fe200078e0a00 */
[----:B------:R-:W-:Y:S01]  /*18f0*/  LOP3.LUT R0, R12, 0xfffffff0, RZ, 0xc0, !PT ;  /* 0xfffffff00c007812 */ /* 0x000fe200078ec0ff */
[----:B------:R-:W-:Y:S01]  /*1900*/  @!P6 IMAD R8, R18, 0x2, R8 ;  /* 0x000000021208e824 */ /* 0x000fe200078e0208 */
[----:B------:R-:W-:Y:S01]  /*1910*/  @!P5 MOV R9, 0x400 ;  /* 0x000004000009d802 */ /* 0x000fe20000000f00 */
[----:B------:R-:W-:Y:S02]  /*1920*/  IMAD.U32 R13, RZ, RZ, UR10 ;  /* 0x0000000aff0d7e24 */ /* 0x000fe4000f8e00ff */
[----:B------:R-:W-:Y:S01]  /*1930*/  IMAD.IADD R0, R155, 0x1, -R0 ;  /* 0x000000019b007824 */ /* 0x000fe200078e0a00 */
[----:B--2---:R-:W-:Y:S01]  /*1940*/  @!P5 LEA R16, R16, R9, 0x18 ;  /* 0x000000091010d211 */ /* 0x004fe200078ec0ff */
[----:B------:R-:W-:Y:S01]  /*1950*/  @!P6 LDGSTS.E.BYPASS.LTC128B.128 [R8+0x8000], desc[UR16][R6.64] ;  /* 0x080000000608efae */ /* 0x000fe2000b901d50 */
[----:B------:R-:W-:-:S03]  /*1960*/  @!P1 MOV R9, 0x400 ;  /* 0x0000040000099802 */ /* 0x000fc60000000f00 */
[----:B------:R2:W-:Y:S01]  /*1970*/  @!P6 LDGSTS.E.BYPASS.LTC128B.128 [R8+0xa000], desc[UR16][R6.64+0x80] ;  /* 0x0a0000800608efae */ /* 0x0005e2000b901d50 */
[----:B---3--:R-:W-:Y:S01]  /*1980*/  @!P1 LEA R12, R17, R9, 0x18 ;  /* 0x00000009110c9211 */ /* 0x008fe200078ec0ff */
[----:B------:R-:W-:-:S04]  /*1990*/  IMAD.SHL.U32 R9, R2, 0x8, RZ ;  /* 0x0000000802097824 */ /* 0x000fc800078e00ff */
[----:B------:R-:W-:Y:S02]  /*19a0*/  @!P1 IMAD R12, R18, 0x2, R12 ;  /* 0x00000002120c9824 */ /* 0x000fe400078e020c */
[----:B--2---:R-:W-:Y:S01]  /*19b0*/  IMAD.SHL.U32 R8, R53, 0x40, RZ ;  /* 0x0000004035087824 */ /* 0x004fe200078e00ff */
[----:B------:R-:W-:Y:S02]  /*19c0*/  SHF.R.S32.HI R6, RZ, 0x1f, R0 ;  /* 0x0000001fff067819 */ /* 0x000fe40000011400 */
[----:B------:R-:W-:Y:S02]  /*19d0*/  @!P5 LEA R7, P6, R13, R4, 0x4 ;  /* 0x000000040d07d211 */ /* 0x000fe400078c20ff */
[----:B------:R-:W-:Y:S01]  /*19e0*/  LEA.HI R24, R6, R0, RZ, 0x3 ;  /* 0x0000000006187211 */ /* 0x000fe200078f18ff */
[----:B------:R-:W-:Y:S01]  /*19f0*/  IMAD.U32 R6, RZ, RZ, UR11 ;  /* 0x0000000bff067e24 */ /* 0x000fe2000f8e00ff */
[----:B------:R-:W-:Y:S02]  /*1a00*/  LOP3.LUT R8, R8, 0x1c0, RZ, 0xc0, !PT ;  /* 0x000001c008087812 */ /* 0x000fe400078ec0ff */
[----:B------:R-:W-:-:S02]  /*1a10*/  LOP3.LUT R10, R24, 0xfffffff8, RZ, 0xc0, !PT ;  /* 0xfffffff8180a7812 */ /* 0x000fc400078ec0ff */
[----:B------:R-:W-:Y:S02]  /*1a20*/  LOP3.LUT R11, R8, 0x8, R9, 0xf8, !PT ;  /* 0x00000008080b7812 */ /* 0x000fe400078ef809 */
[----:B------:R-:W-:Y:S01]  /*1a30*/  @!P5 LEA.HI.X R9, R13, R5, R6, 0x4, P6 ;  /* 0x000000050d09d211 */ /* 0x000fe200030f2406 */
[----:B------:R-:W-:Y:S01]  /*1a40*/  IMAD.IADD R23, R0, 0x1, -R10 ;  /* 0x0000000100177824 */ /* 0x000fe200078e0a0a */
[C---:B-1----:R-:W-:Y:S01]  /*1a50*/  @!P5 LEA R6, P6, R7.reuse, R14, 0x1 ;  /* 0x0000000e0706d211 */ /* 0x042fe200078c08ff */
[C---:B------:R-:W-:Y:S01]  /*1a60*/  @!P5 IMAD R0, R18.reuse, 0x2, R16 ;  /* 0x000000021200d824 */ /* 0x040fe200078e0210 */
[----:B------:R-:W-:Y:S01]  /*1a70*/  SHF.R.U32.HI R8, RZ, 0x3, R8 ;  /* 0x00000003ff087819 */ /* 0x000fe20000011608 */
[----:B------:R-:W1:Y:S01]  /*1a80*/  @!P1 LDC.64 R16, c[0x0][0x218] ;  /* 0x00008600ff109b82 */ /* 0x000e620000000a00 */
[----:B------:R-:W-:Y:S01]  /*1a90*/  @!P5 LEA.HI.X R7, R7, R15, R9, 0x1, P6 ;  /* 0x0000000f0707d211 */ /* 0x000fe200030f0c09 */
[----:B------:R-:W-:Y:S01]  /*1aa0*/  @!P2 IMAD R10, R18, 0x2, R19 ;  /* 0x00000002120aa824 */ /* 0x000fe200078e0213 */
[----:B------:R-:W-:Y:S01]  /*1ab0*/  LOP3.LUT R26, R11, R8, RZ, 0x3c, !PT ;  /* 0x000000080b1a7212 */ /* 0x000fe200078e3cff */
[----:B------:R-:W-:Y:S01]  /*1ac0*/  IMAD.U32 R8, RZ, RZ, UR6 ;  /* 0x00000006ff087e24 */ /* 0x000fe2000f8e00ff */
[----:B------:R-:W-:Y:S01]  /*1ad0*/  @!P2 IADD3 R9, P6, R4, UR26, RZ ;  /* 0x0000001a0409ac10 */ /* 0x000fe2000ffde0ff */
[----:B------:R-:W-:Y:S01]  /*1ae0*/  @!P5 LDGSTS.E.BYPASS.LTC128B.128 [R0+0x8800], desc[UR16][R6.64] ;  /* 0x088000000600dfae */ /* 0x000fe2000b901d50 */
[----:B------:R-:W-:Y:S01]  /*1af0*/  ULDC.64 UR6, c[0x0][0x268] ;  /* 0x00009a0000067ab9 */ /* 0x000fe20000000a00 */
[----:B------:R-:W2:Y:S02]  /*1b00*/  @!P4 LDC.64 R18, c[0x0][0x220] ;  /* 0x00008800ff12cb82 */ /* 0x000ea40000000a00 */
[----:B------:R3:W-:Y:S01]  /*1b10*/  @!P5 LDGSTS.E.BYPASS.LTC128B.128 [R0+0xa800], desc[UR16][R6.64+0x80] ;  /* 0x0a8000800600dfae */ /* 0x0007e2000b901d50 */
[----:B------:R-:W-:Y:S01]  /*1b20*/  ISETP.GE.AND P5, PT, R2, UR19, PT ;  /* 0x0000001302007c0c */ /* 0x000fe2000bfa6270 */
[----:B------:R-:W-:-:S04]  /*1b30*/  UIMAD UR19, UR21, UR8, URZ ;  /* 0x00000008151372a4 */ /* 0x000fc8000f8e023f */
[----:B------:R-:W-:-:S08]  /*1b40*/  UIMAD UR19, UR18, UR9, UR19 ;  /* 0x00000009121372a4 */ /* 0x000fd0000f8e0213 */
[----:B------:R-:W4:Y:S01]  /*1b50*/  @!P5 LDC.64 R14, c[0x0][0x220] ;  /* 0x00008800ff0edb82 */ /* 0x000f220000000a00 */
[----:B---3--:R-:W-:Y:S01]  /*1b60*/  IMAD R0, R3, UR8, RZ ;  /* 0x0000000803007c24 */ /* 0x008fe2000f8e02ff */
[----:B------:R-:W-:Y:S01]  /*1b70*/  @!P2 IADD3.X R3, R5, UR27, R8, P6, !PT ;  /* 0x0000001b0503ac10 */ /* 0x000fe2000b7fe408 */
[C---:B------:R-:W-:Y:S01]  /*1b80*/  IMAD.WIDE.U32 R6, R2.reuse, UR8, R28 ;  /* 0x0000000802067c25 */ /* 0x040fe2000f8e001c */
[C---:B------:R-:W-:Y:S01]  /*1b90*/  @!P2 LEA R8, P6, R9.reuse, R20, 0x1 ;  /* 0x000000140908a211 */ /* 0x040fe200078c08ff */
[----:B------:R-:W-:Y:S02]  /*1ba0*/  UIMAD.WIDE.U32 UR26, UR18, UR8, URZ ;  /* 0x00000008121a72a5 */ /* 0x000fe4000f8e003f */
[----:B------:R-:W-:Y:S01]  /*1bb0*/  IMAD R0, R2, UR9, R0 ;  /* 0x0000000902007c24 */ /* 0x000fe2000f8e0200 */
[----:B------:R-:W-:Y:S01]  /*1bc0*/  @!P2 LEA.HI.X R9, R9, R21, R3, 0x1, P6 ;  /* 0x000000150909a211 */ /* 0x000fe200030f0c03 */
[----:B------:R-:W-:Y:S01]  /*1bd0*/  @!P1 IMAD.WIDE.U32 R2, R13, 0x30, R4 ;  /* 0x000000300d029825 */ /* 0x000fe200078e0004 */
[----:B------:R-:W-:Y:S01]  /*1be0*/  IADD3 R6, P6, R6, UR22, RZ ;  /* 0x0000001606067c10 */ /* 0x000fe2000ffde0ff */
[----:B------:R-:W-:-:S02]  /*1bf0*/  UIADD3 UR19, UR27, UR19, URZ ;  /* 0x000000131b137290 */ /* 0x000fc4000fffe03f */
[----:B------:R-:W-:Y:S01]  /*1c00*/  @!P2 LDGSTS.E.BYPASS.LTC128B.128 [R10+0x9000], desc[UR16][R8.64] ;  /* 0x09000000080aafae */ /* 0x000fe2000b901d50 */
[----:B------:R-:W-:Y:S01]  /*1c10*/  IADD3.X R7, R7, UR20, R0, P6, !PT ;  /* 0x0000001407077c10 */ /* 0x000fe2000b7fe400 */
[----:B------:R-:W-:Y:S01]  /*1c20*/  @!UP0 UIMAD UR20, UR11, 0x30, URZ ;  /* 0x000000300b1488a4 */ /* 0x000fe2000f8e023f */
[----:B------:R-:W-:Y:S01]  /*1c30*/  IMAD R0, R22, UR6, RZ ;  /* 0x0000000616007c24 */ /* 0x000fe2000f8e02ff */
[----:B-1----:R-:W-:Y:S01]  /*1c40*/  @!P1 LEA R4, P6, R2, R16, 0x1 ;  /* 0x0000001002049211 */ /* 0x002fe200078c08ff */
[----:B------:R1:W-:Y:S01]  /*1c50*/  @!P2 LDGSTS.E.BYPASS.LTC128B.128 [R10+0xb000], desc[UR16][R8.64+0x80] ;  /* 0x0b000080080aafae */ /* 0x0003e2000b901d50 */
[C---:B------:R-:W-:Y:S01]  /*1c60*/  IMAD.WIDE.U32 R30, R34.reuse, UR6, R6 ;  /* 0x00000006221e7c25 */ /* 0x040fe2000f8e0006 */
[----:B------:R-:W-:Y:S01]  /*1c70*/  USHF.L.U32 UR6, UR9, 0x5, URZ ;  /* 0x0000000509067899 */ /* 0x000fe2000800063f */
[----:B------:R-:W-:Y:S02]  /*1c80*/  VOTEU.ALL UP0, P0 ;  /* 0x00000000003f7886 */ /* 0x000fe40000000000 */
[----:B------:R-:W-:Y:S01]  /*1c90*/  IMAD R11, R34, UR7, R0 ;  /* 0x00000007220b7c24 */ /* 0x000fe2000f8e0200 */
[----:B------:R-:W-:Y:S01]  /*1ca0*/  STL.64 [R1+0x18], R30 ;  /* 0x0000181e01007387 */ /* 0x000fe20000100a00 */
[----:B------:R-:W-:Y:S01]  /*1cb0*/  @!P1 VIADD R0, R3, UR20 ;  /* 0x0000001403009c36 */ /* 0x000fe20008000000 */
[----:B------:R-:W-:Y:S01]  /*1cc0*/  UIMAD.WIDE.U32 UR20, UR8, 0x20, URZ ;  /* 0x00000020081478a5 */ /* 0x000fe2000f8e003f */
[----:B------:R-:W-:-:S02]  /*1cd0*/  IMAD.U32 R6, RZ, RZ, UR26 ;  /* 0x0000001aff067e24 */ /* 0x000fc4000f8e00ff */
[----:B------:R-:W-:Y:S01]  /*1ce0*/  IMAD.U32 R7, RZ, RZ, UR27 ;  /* 0x0000001bff077e24 */ /* 0x000fe2000f8e00ff */
[----:B------:R-:W-:Y:S01]  /*1cf0*/  @!P1 LEA.HI.X R5, R2, R17, R0, 0x1, P6 ;  /* 0x0000001102059211 */ /* 0x000fe200030f0c00 */
[----:B------:R-:W-:Y:S01]  /*1d00*/  IMAD.U32 R0, RZ, RZ, UR19 ;  /* 0x00000013ff007e24 */ /* 0x000fe2000f8e00ff */
[----:B------:R-:W-:-:S03]  /*1d10*/  LEA R2, P2, R6, R30, 0x6 ;  /* 0x0000001e06027211 */ /* 0x000fc600078430ff */
[----:B------:R-:W-:Y:S04]  /*1d20*/  @!P1 LDGSTS.E.BYPASS.LTC128B.128 [R12+0x9800], desc[UR16][R4.64] ;  /* 0x09800000040c9fae */ /* 0x000fe8000b901d50 */
[----:B------:R3:W-:Y:S04]  /*1d30*/  @!P1 LDGSTS.E.BYPASS.LTC128B.128 [R12+0xb800], desc[UR16][R4.64+0x80] ;  /* 0x0b800080040c9fae */ /* 0x0007e8000b901d50 */
[----:B------:R-:W0:Y:S01]  /*1d40*/  LDGDEPBAR ;  /* 0x00000000000079af */ /* 0x000e220000000000 */
[----:B-1----:R-:W-:Y:S01]  /*1d50*/  IMAD.IADD R8, R31, 0x1, R11 ;  /* 0x000000011f087824 */ /* 0x002fe200078e020b */
[----:B------:R-:W-:-:S02]  /*1d60*/  @!P3 IADD3 R11, P1, R2, UR20, RZ ;  /* 0x00000014020bbc10 */ /* 0x000fc4000ff3e0ff */
[----:B------:R-:W-:Y:S02]  /*1d70*/  LEA.HI R10, R54, R155, RZ, 0x5 ;  /* 0x0000009b360a7211 */ /* 0x000fe400078f28ff */
[----:B------:R-:W-:Y:S01]  /*1d80*/  LEA.HI.X R3, R6, R8, R0, 0x6, P2 ;  /* 0x0000000806037211 */ /* 0x000fe200010f3400 */
[----:B------:R-:W-:Y:S01]  /*1d90*/  IMAD.U32 R0, RZ, RZ, UR8 ;  /* 0x00000008ff007e24 */ /* 0x000fe2000f8e00ff */
[----:B------:R1:W-:Y:S01]  /*1da0*/  STL [R1+0x28], R8 ;  /* 0x0000280801007387 */ /* 0x0003e20000100800 */
[----:B------:R-:W-:Y:S01]  /*1db0*/  IMAD.U32 R6, RZ, RZ, UR8 ;  /* 0x00000008ff067e24 */ /* 0x000fe2000f8e00ff */
[----:B------:R-:W-:Y:S02]  /*1dc0*/  SHF.R.S32.HI R10, RZ, 0x5, R10 ;  /* 0x00000005ff0a7819 */ /* 0x000fe4000001140a */
[----:B------:R-:W-:Y:S01]  /*1dd0*/  @!P4 LEA R7, P2, R0, R2, 0x4 ;  /* 0x000000020007c211 */ /* 0x000fe200078420ff */
[----:B---3--:R-:W-:Y:S01]  /*1de0*/  IMAD.U32 R5, RZ, RZ, UR9 ;  /* 0x00000009ff057e24 */ /* 0x008fe2000f8e00ff */
[----:B------:R-:W-:-:S04]  /*1df0*/  DEPBAR.LE SB0, 0x0 ;  /* 0x000080000000791a */ /* 0x000fc80000000000 */
[----:B------:R-:W-:Y:S01]  /*1e00*/  BAR.SYNC.DEFER_BLOCKING 0x0 ;  /* 0x0000000000007b1d */ /* 0x000fe20000010000 */
[----:B----4-:R-:W-:Y:S02]  /*1e10*/  @!P5 LEA R4, P6, R2, R14, 0x1 ;  /* 0x0000000e0204d211 */ /* 0x010fe400078c08ff */
[----:B------:R-:W-:Y:S02]  /*1e20*/  @!P4 LEA.HI.X R9, R6, R3, R5, 0x4, P2 ;  /* 0x000000030609c211 */ /* 0x000fe400010f2405 */
[----:B------:R-:W-:-:S03]  /*1e30*/  @!P5 LEA.HI.X R5, R2, R15, R3, 0x1, P6 ;  /* 0x0000000f0205d211 */ /* 0x000fc600030f0c03 */
[----:B------:R-:W3:Y:S01]  /*1e40*/  @!P3 LDC.64 R12, c[0x0][0x220] ;  /* 0x00008800ff0cbb82 */ /* 0x000ee20000000a00 */
[----:B-1----:R-:W-:Y:S01]  /*1e50*/  IMAD.U32 R8, RZ, RZ, UR6 ;  /* 0x00000006ff087e24 */ /* 0x002fe2000f8e00ff */
[----:B------:R-:W-:Y:S02]  /*1e60*/  @!UP0 UIMAD UR6, UR9, 0x30, URZ ;  /* 0x00000030090688a4 */ /* 0x000fe4000f8e023f */
[----:B------:R-:W-:Y:S02]  /*1e70*/  UISETP.GE.AND UP0, UPT, UR13, 0x41, UPT ;  /* 0x000000410d00788c */ /* 0x000fe4000bf06270 */
[----:B------:R-:W-:Y:S01]  /*1e80*/  @!P3 IADD3.X R16, R3, UR21, R8, P1, !PT ;  /* 0x000000150310bc10 */ /* 0x000fe20008ffe408 */
[----:B------:R-:W-:Y:S01]  /*1e90*/  @!P0 IMAD.WIDE.U32 R2, R0, 0x30, R2 ;  /* 0x0000003000028825 */ /* 0x000fe200078e0002 */
[----:B------:R-:W1:Y:S01]  /*1ea0*/  @!P0 LDC.64 R14, c[0x0][0x220] ;  /* 0x00008800ff0e8b82 */ /* 0x000e620000000a00 */
[----:B--2---:R-:W-:Y:S02]  /*1eb0*/  @!P4 LEA R6, P1, R7, R18, 0x1 ;  /* 0x000000120706c211 */ /* 0x004fe400078208ff */
[----:B------:R-:W-:-:S02]  /*1ec0*/  @!P0 VIADD R3, R3, UR6 ;  /* 0x0000000603038c36 */ /* 0x000fc40008000000 */
[----:B------:R-:W-:Y:S01]  /*1ed0*/  @!P4 LEA.HI.X R7, R7, R19, R9, 0x1, P1 ;  /* 0x000000130707c211 */ /* 0x000fe200008f0c09 */
[----:B------:R-:W-:Y:S02]  /*1ee0*/  IMAD.SHL.U32 R9, R24, 0x40, RZ ;  /* 0x0000004018097824 */ /* 0x000fe400078e00ff */
[----:B------:R-:W-:Y:S01]  /*1ef0*/  IMAD R0, R25, 0x200, R26 ;  /* 0x0000020019007824 */ /* 0x000fe200078e021a */
[----:B------:R-:W-:Y:S02]  /*1f00*/  @P5 STS.128 [R246+0xc000], RZ ;  /* 0x00c000fff6005388 */ /* 0x000fe40000000c00 */
[----:B------:R-:W-:Y:S02]  /*1f10*/  LOP3.LUT R153, R9, 0xfffffe00, RZ, 0xc0, !PT ;  /* 0xfffffe0009997812 */ /* 0x000fe400078ec0ff */
[----:B------:R-:W-:Y:S01]  /*1f20*/  LEA R171, R0, UR4, 0x1 ;  /* 0x0000000400ab7c11 */ /* 0x000fe2000f8e08ff */
[----:B------:R-:W-:Y:S02]  /*1f30*/  @P5 STS.128 [R246+0xe000], RZ ;  /* 0x00e000fff6005388 */ /* 0x000fe40000000c00 */
[----:B------:R-:W-:-:S02]  /*1f40*/  IMAD R10, R10, 0x400, R153 ;  /* 0x000004000a0a7824 */ /* 0x000fc400078e0299 */
[----:B------:R-:W-:Y:S01]  /*1f50*/  @!PT LDS RZ, [RZ] ;  /* 0x00000000fffff984 */ /* 0x000fe20000000800 */
[----:B------:R-:W-:Y:S01]  /*1f60*/  @!PT LDS RZ, [RZ] ;  /* 0x00000000fffff984 */ /* 0x000fe20000000800 */
[----:B------:R-:W-:Y:S01]  /*1f70*/  @!PT LDS RZ, [RZ] ;  /* 0x00000000fffff984 */ /* 0x000fe20000000800 */
[----:B------:R-:W-:Y:S01]  /*1f80*/  @!P5 LDGSTS.E.BYPASS.LTC128B.128 [R246+0xc000], desc[UR16][R4.64] ;  /* 0x0c00000004f6dfae */ /* 0x000fe2000b901d50 */
[C---:B------:R-:W-:Y:S02]  /*1f90*/  VIADD R0, R171.reuse, 0x8000 ;  /* 0x00008000ab007836 */ /* 0x040fe40000000000 */
[----:B------:R-:W-:Y:S01]  /*1fa0*/  VIADD R238, R171, 0x8020 ;  /* 0x00008020abee7836 */ /* 0x000fe20000000000 */
[----:B------:R2:W-:Y:S04]  /*1fb0*/  @!P5 LDGSTS.E.BYPASS.LTC128B.128 [R246+0xe000], desc[UR16][R4.64+0x80] ;  /* 0x0e00008004f6dfae */ /* 0x0005e8000b901d50 */
[----:B------:R-:W-:Y:S04]  /*1fc0*/  @P4 STS.128 [R246+0xc800], RZ ;  /* 0x00c800fff6004388 */ /* 0x000fe80000000c00 */
[----:B------:R-:W-:Y:S04]  /*1fd0*/  @P4 STS.128 [R246+0xe800], RZ ;  /* 0x00e800fff6004388 */ /* 0x000fe80000000c00 */
[----:B------:R-:W-:Y:S01]  /*1fe0*/  @!PT LDS RZ, [RZ] ;  /* 0x00000000fffff984 */ /* 0x000fe20000000800 */
[----:B------:R-:W-:Y:S01]  /*1ff0*/  @!PT LDS RZ, [RZ] ;  /* 0x00000000fffff984 */ /* 0x000fe20000000800 */
[----:B------:R-:W-:Y:S01]  /*2000*/  @!PT LDS RZ, [RZ] ;  /* 0x00000000fffff984 */ /* 0x000fe20000000800 */
[----:B------:R-:W-:Y:S04]  /*2010*/  @!P4 LDGSTS.E.BYPASS.LTC128B.128 [R246+0xc800], desc[UR16][R6.64] ;  /* 0x0c80000006f6cfae */ /* 0x000fe8000b901d50 */
[----:B------:R-:W-:Y:S04]  /*2020*/  @!P4 LDGSTS.E.BYPASS.LTC128B.128 [R246+0xe800], desc[UR16][R6.64+0x80] ;  /* 0x0e80008006f6cfae */ /* 0x000fe8000b901d50 */
[----:B------:R-:W-:Y:S04]  /*2030*/  @P3 STS.128 [R246+0xd000], RZ ;  /* 0x00d000fff6003388 */ /* 0x000fe80000000c00 */
[----:B------:R-:W-:Y:S01]  /*2040*/  @P3 STS.128 [R246+0xf000], RZ ;  /* 0x00f000fff6003388 */ /* 0x000fe20000000c00 */
[----:B--2---:R-:W-:-:S02]  /*2050*/  IMAD.SHL.U32 R4, R23, 0x40, RZ ;  /* 0x0000004017047824 */ /* 0x004fc400078e00ff */
[----:B------:R-:W-:-:S03]  /*2060*/  IMAD.SHL.U32 R5, R25, 0x8, RZ ;  /* 0x0000000819057824 */ /* 0x000fc600078e00ff */
[----:B------:R-:W-:-:S04]  /*2070*/  LOP3.LUT R4, R4, 0x1c0, RZ, 0xc0, !PT ;  /* 0x000001c004047812 */ /* 0x000fc800078ec0ff */
[----:B------:R-:W-:Y:S02]  /*2080*/  LOP3.LUT R8, R4, 0x8, R5, 0xf8, !PT ;  /* 0x0000000804087812 */ /* 0x000fe400078ef805 */
[----:B------:R-:W-:Y:S02]  /*2090*/  SHF.R.U32.HI R5, RZ, 0x3, R4 ;  /* 0x00000003ff057819 */ /* 0x000fe40000011604 */
[----:B---3--:R-:W-:Y:S02]  /*20a0*/  @!P3 LEA R4, P5, R11, R12, 0x1 ;  /* 0x0000000c0b04b211 */ /* 0x008fe400078a08ff */
[----:B------:R-:W-:Y:S02]  /*20b0*/  LOP3.LUT R152, R8, R5, RZ, 0x3c, !PT ;  /* 0x0000000508987212 */ /* 0x000fe400078e3cff */
[----:B------:R-:W-:Y:S02]  /*20c0*/  R2P PR, R23, 0x6 ;  /* 0x0000000617007804 */ /* 0x000fe40000000000 */
[----:B------:R-:W-:-:S02]  /*20d0*/  @!P3 LEA.HI.X R5, R11, R13, R16, 0x1, P5 ;  /* 0x0000000d0b05b211 */ /* 0x000fc400028f0c10 */
[----:B-1----:R-:W-:-:S03]  /*20e0*/  @!P0 LEA R8, P5, R2, R14, 0x1 ;  /* 0x0000000e02088211 */ /* 0x002fc600078a08ff */
[----:B------:R-:W-:Y:S01]  /*20f0*/  @!PT LDS RZ, [RZ] ;  /* 0x00000000fffff984 */ /* 0x000fe20000000800 */
[----:B------:R-:W-:Y:S01]  /*2100*/  @!PT LDS RZ, [RZ] ;  /* 0x00000000fffff984 */ /* 0x000fe20000000800 */
[----:B------:R-:W-:Y:S01]  /*2110*/  @!PT LDS RZ, [RZ] ;  /* 0x00000000fffff984 */ /* 0x000fe20000000800 */
[----:B------:R-:W-:Y:S01]  /*2120*/  @!P3 LDGSTS.E.BYPASS.LTC128B.128 [R246+0xd000], desc[UR16][R4.64] ;  /* 0x0d00000004f6bfae */ /* 0x000fe2000b901d50 */
[----:B------:R-:W-:Y:S01]  /*2130*/  @!P0 LEA.HI.X R9, R2, R15, R3, 0x1, P5 ;  /* 0x0000000f02098211 */ /* 0x000fe200028f0c03 */
[----:B------:R-:W-:Y:S02]  /*2140*/  IMAD.IADD R2, R152, 0x1, R10 ;  /* 0x0000000198027824 */ /* 0x000fe400078e020a */
[----:B------:R1:W-:Y:S01]  /*2150*/  @!P3 LDGSTS.E.BYPASS.LTC128B.128 [R246+0xf000], desc[UR16][R4.64+0x80] ;  /* 0x0f00008004f6bfae */ /* 0x0003e2000b901d50 */
[----:B------:R-:W-:Y:S02]  /*2160*/  IMAD.MOV.U32 R3, RZ, RZ, 0x10 ;  /* 0x00000010ff037424 */ /* 0x000fe400078e00ff */
[----:B------:R-:W-:Y:S01]  /*2170*/  LEA R234, R2, UR4, 0x1 ;  /* 0x0000000402ea7c11 */ /* 0x000fe2000f8e08ff */
[----:B------:R-:W-:Y:S01]  /*2180*/  @P0 STS.128 [R246+0xd800], RZ ;  /* 0x00d800fff6000388 */ /* 0x000fe20000000c00 */
[----:B------:R-:W-:Y:S01]  /*2190*/  IMAD.MOV.U32 R2, RZ, RZ, 0x20 ;  /* 0x00000020ff027424 */ /* 0x000fe200078e00ff */
[----:B------:R-:W-:-:S02]  /*21a0*/  SEL R3, R3, 0xfffffff0, !P1 ;  /* 0xfffffff003037807 */ /* 0x000fc40004800000 */
[----:B------:R-:W-:Y:S02]  /*21b0*/  @P0 STS.128 [R246+0xf800], RZ ;  /* 0x00f800fff6000388 */ /* 0x000fe40000000c00 */
[----:B------:R-:W-:Y:S01]  /*21c0*/  SEL R2, R2, 0xffffffe0, !P2 ;  /* 0xffffffe002027807 */ /* 0x000fe20005000000 */
[--C-:B------:R-:W-:Y:S01]  /*21d0*/  IMAD R235, R3, 0x2, R234.reuse ;  /* 0x0000000203eb7824 */ /* 0x100fe200078e02ea */
[----:B------:R-:W-:Y:S01]  /*21e0*/  @!PT LDS RZ, [RZ] ;  /* 0x00000000fffff984 */ /* 0x000fe20000000800 */
[----:B------:R-:W-:Y:S01]  /*21f0*/  @!PT LDS RZ, [RZ] ;  /* 0x00000000fffff984 */ /* 0x000fe20000000800 */
[----:B------:R-:W-:Y:S01]  /*2200*/  @!PT LDS RZ, [RZ] ;  /* 0x00000000fffff984 */ /* 0x000fe20000000800 */
[----:B------:R-:W-:Y:S01]  /*2210*/  @!P0 LDGSTS.E.BYPASS.LTC128B.128 [R246+0xd800], desc[UR16][R8.64] ;  /* 0x0d80000008f68fae */ /* 0x000fe2000b901d50 */
[----:B------:R-:W-:Y:S02]  /*2220*/  R2P PR, R53, 0x6 ;  /* 0x0000000635007804 */ /* 0x000fe40000000000 */
[C---:B------:R-:W-:Y:S01]  /*2230*/  IMAD R237, R2.reuse, 0x2, R234 ;  /* 0x0000000202ed7824 */ /* 0x040fe200078e02ea */
[----:B------:R2:W-:Y:S01]  /*2240*/  @!P0 LDGSTS.E.BYPASS.LTC128B.128 [R246+0xf800], desc[UR16][R8.64+0x80] ;  /* 0x0f80008008f68fae */ /* 0x0005e2000b901d50 */
[----:B------:R-:W-:-:S03]  /*2250*/  IMAD R236, R2, 0x2, R235 ;  /* 0x0000000202ec7824 */ /* 0x000fc600078e02eb */
[----:B------:R-:W-:Y:S04]  /*2260*/  LDSM.16.M88.4 R16, [R171+0x8000] ;  /* 0x00800000ab10783b */ /* 0x000fe80000000200 */
[----:B------:R-:W-:Y:S02]  /*2270*/  LDSM.16.M88.4 R24, [R171+0x9000] ;  /* 0x00900000ab18783b */ /* 0x000fe40000000200 */
[----:B------:R-:W-:Y:S02]  /*2280*/  @P1 VIADD R238, R0, 0xffffffe0 ;  /* 0xffffffe000ee1836 */ /* 0x000fe40000000000 */
[----:B-1----:R-:W1:Y:S01]  /*2290*/  LDSM.16.M88.4 R4, [R234+0x2000] ;  /* 0x00200000ea04783b */ /* 0x002e620000000200 */
[----:B------:R-:W-:-:S03]  /*22a0*/  IMAD.MOV.U32 R0, RZ, RZ, 0x40 ;  /* 0x00000040ff007424 */ /* 0x000fc600078e00ff */
[----:B------:R-:W3:Y:S02]  /*22b0*/  LDSM.16.M88.4 R20, [R171+0x9800] ;  /* 0x00980000ab14783b */ /* 0x000ee40000000200 */
[----:B------:R-:W-:Y:S02]  /*22c0*/  SEL R0, R0, 0xffffffc0, !P2 ;  /* 0xffffffc000007807 */ /* 0x000fe40005000000 */
[----:B------:R-:W-:Y:S03]  /*22d0*/  LDSM.16.M88.4 R28, [R171+0x8800] ;  /* 0x00880000ab1c783b */ /* 0x000fe60000000200 */
[----:B------:R-:W-:Y:S01]  /*22e0*/  IMAD.IADD R233, R171, 0x1, R0 ;  /* 0x00000001abe97824 */ /* 0x000fe200078e0200 */
[----:B------:R-:W-:Y:S01]  /*22f0*/  LDSM.16.M88.4 R44, [R238] ;  /* 0x00000000ee2c783b */ /* 0x000fe20000000200 */
[----:B------:R-:W-:Y:S02]  /*2300*/  IMAD.IADD R232, R0, 0x1, R238 ;  /* 0x0000000100e87824 */ /* 0x000fe400078e02ee */
[----:B------:R-:W-:Y:S01]  /*2310*/  IMAD.U32 R0, RZ, RZ, UR18 ;  /* 0x00000012ff007e24 */ /* 0x000fe2000f8e00ff */
[----:B--2---:R-:W2:Y:S04]  /*2320*/  LDSM.16.M88.4 R8, [R234] ;  /* 0x00000000ea08783b */ /* 0x004ea80000000200 */
[----:B------:R-:W4:Y:S04]  /*2330*/  LDSM.16.M88.4 R12, [R235+0x2000] ;  /* 0x00200000eb0c783b */ /* 0x000f280000000200 */
[----:B------:R-:W5:Y:S04]  /*2340*/  LDSM.16.M88.4 R56, [R238+0x1000] ;  /* 0x00100000ee38783b */ /* 0x000f680000000200 */
[----:B------:R-:W5:Y:S04]  /*2350*/  LDSM.16.M88.4 R68, [R238+0x1800] ;  /* 0x00180000ee44783b */ /* 0x000f680000000200 */
[----:B------:R-:W5:Y:S04]  /*2360*/  LDSM.16.M88.4 R40, [R238+0x800] ;  /* 0x00080000ee28783b */ /* 0x000f680000000200 */
[----:B------:R-:W0:Y:S01]  /*2370*/  LDGDEPBAR ;  /* 0x00000000000079af */ /* 0x000e220000000000 */
[C---:B-1----:R-:W-:Y:S06]  /*2380*/  HMMA.16816.F32 R72, R4.reuse, R16, RZ ;  /* 0x000000100448723c */ /* 0x042fec00000018ff */
[C---:B------:R-:W-:Y:S06]  /*2390*/  HMMA.16816.F32 R36, R4.reuse, R24, RZ ;  /* 0x000000180424723c */ /* 0x040fec00000018ff */
[----:B---3--:R-:W-:Y:S06]  /*23a0*/  HMMA.16816.F32 R32, R4, R20, RZ ;  /* 0x000000140420723c */ /* 0x008fec00000018ff */
[----:B--2---:R-:W-:Y:S06]  /*23b0*/  HMMA.16816.F32 R96, R8, R16, RZ ;  /* 0x000000100860723c */ /* 0x004fec00000018ff */
[-C--:B------:R-:W-:Y:S06]  /*23c0*/  HMMA.16816.F32 R64, R4, R18.reuse, RZ ;  /* 0x000000120440723c */ /* 0x080fec00000018ff */
[----:B------:R-:W-:Y:S01]  /*23d0*/  HMMA.16816.F32 R92, R8, R18, RZ ;  /* 0x00000012085c723c */ /* 0x000fe200000018ff */
[----:B------:R-:W1:Y:S05]  /*23e0*/  LDSM.16.M88.4 R16, [R235] ;  /* 0x00000000eb10783b */ /* 0x000e6a0000000200 */
[C---:B------:R-:W-:Y:S06]  /*23f0*/  HMMA.16816.F32 R52, R4.reuse, R28, RZ ;  /* 0x0000001c0434723c */ /* 0x040fec00000018ff */
[C---:B------:R-:W-:Y:S06]  /*2400*/  HMMA.16816.F32 R48, R4.reuse, R30, RZ ;  /* 0x0000001e0430723c */ /* 0x040fec00000018ff */
[C---:B------:R-:W-:Y:S06]  /*2410*/  HMMA.16816.F32 R60, R4.reuse, R26, RZ ;  /* 0x0000001a043c723c */ /* 0x040fec00000018ff */
[----:B------:R-:W-:Y:S06]  /*2420*/  HMMA.16816.F32 R4, R4, R22, RZ ;  /* 0x000000160404723c */ /* 0x000fec00000018ff */
[C---:B------:R-:W-:Y:S06]  /*2430*/  HMMA.16816.F32 R84, R8.reuse, R28, RZ ;  /* 0x0000001c0854723c */ /* 0x040fec00000018ff */
[C---:B------:R-:W-:Y:S01]  /*2440*/  HMMA.16816.F32 R88, R8.reuse, R30, RZ ;  /* 0x0000001e0858723c */ /* 0x040fe200000018ff */
[----:B------:R-:W-:Y:S05]  /*2450*/  LDSM.16.M88.4 R28, [R233+0x9000] ;  /* 0x00900000e91c783b */ /* 0x000fea0000000200 */
[C---:B------:R-:W-:Y:S06]  /*2460*/  HMMA.16816.F32 R80, R8.reuse, R24, RZ ;  /* 0x000000180850723c */ /* 0x040fec00000018ff */
[C---:B------:R-:W-:Y:S01]  /*2470*/  HMMA.16816.F32 R100, R8.reuse, R26, RZ ;  /* 0x0000001a0864723c */ /* 0x040fe200000018ff */
[----:B------:R-:W-:Y:S05]  /*2480*/  LDSM.16.M88.4 R24, [R233+0x9800] ;  /* 0x00980000e918783b */ /* 0x000fea0000000200 */
[C---:B------:R-:W-:Y:S06]  /*2490*/  HMMA.16816.F32 R76, R8.reuse, R20, RZ ;  /* 0x00000014084c723c */ /* 0x040fec00000018ff */
[----:B------:R-:W-:Y:S01]  /*24a0*/  HMMA.16816.F32 R108, R8, R22, RZ ;  /* 0x00000016086c723c */ /* 0x000fe200000018ff */
[----:B------:R-:W2:Y:S04]  /*24b0*/  LDSM.16.M88.4 R8, [R237+0x2000] ;  /* 0x00200000ed08783b */ /* 0x000ea80000000200 */
[----:B------:R-:W-:Y:S01]  /*24c0*/  LDSM.16.M88.4 R20, [R232] ;  /* 0x00000000e814783b */ /* 0x000fe20000000200 */
[C---:B----4-:R-:W-:Y:S06]  /*24d0*/  HMMA.16816.F32 R140, R12.reuse, R44, R72 ;  /* 0x0000002c0c8c723c */ /* 0x050fec0000001848 */
[C---:B-----5:R-:W-:Y:S01]  /*24e0*/  HMMA.16816.F32 R124, R12.reuse, R56, R36 ;  /* 0x000000380c7c723c */ /* 0x060fe20000001824 */
[----:B------:R-:W3:Y:S05]  /*24f0*/  LDSM.16.M88.4 R36, [R233+0x8000] ;  /* 0x00800000e924783b */ /* 0x000eea0000000200 */
[C---:B------:R-:W-:Y:S01]  /*2500*/  HMMA.16816.F32 R72, R12.reuse, R68, R32 ;  /* 0x000000440c48723c */ /* 0x040fe20000001820 */
[----:B------:R-:W4:Y:S05]  /*2510*/  LDSM.16.M88.4 R32, [R233+0x8800] ;  /* 0x00880000e920783b */ /* 0x000f2a0000000200 */
[C---:B------:R-:W-:Y:S06]  /*2520*/  HMMA.16816.F32 R128, R12.reuse, R42, R48 ;  /* 0x0000002a0c80723c */ /* 0x040fec0000001830 */
[C---:B------:R-:W-:Y:S06]  /*2530*/  HMMA.16816.F32 R132, R12.reuse, R40, R52 ;  /* 0x000000280c84723c */ /* 0x040fec0000001834 */
[C---:B------:R-:W-:Y:S06]  /*2540*/  HMMA.16816.F32 R136, R12.reuse, R46, R64 ;  /* 0x0000002e0c88723c */ /* 0x040fec0000001840 */
[C---:B------:R-:W-:Y:S06]  /*2550*/  HMMA.16816.F32 R120, R12.reuse, R58, R60 ;  /* 0x0000003a0c78723c */ /* 0x040fec000000183c */
[----:B------:R-:W-:Y:S01]  /*2560*/  HMMA.16816.F32 R48, R12, R70, R4 ;  /* 0x000000460c30723c */ /* 0x000fe20000001804 */
[----:B------:R-:W5:Y:S04]  /*2570*/  LDSM.16.M88.4 R12, [R237] ;  /* 0x00000000ed0c783b */ /* 0x000f680000000200 */
[----:B------:R-:W5:Y:S01]  /*2580*/  LDSM.16.M88.4 R4, [R236+0x2000] ;  /* 0x00200000ec04783b */ /* 0x000f620000000200 */
[C---:B-1----:R-:W-:Y:S06]  /*2590*/  HMMA.16816.F32 R64, R16.reuse, R44, R96 ;  /* 0x0000002c1040723c */ /* 0x042fec0000001860 */
[C---:B------:R-:W-:Y:S06]  /*25a0*/  HMMA.16816.F32 R104, R16.reuse, R40, R84 ;  /* 0x000000281068723c */ /* 0x040fec0000001854 */
[C---:B------:R-:W-:Y:S06]  /*25b0*/  HMMA.16816.F32 R112, R16.reuse, R56, R80 ;  /* 0x000000381070723c */ /* 0x040fec0000001850 */
[C---:B------:R-:W-:Y:S01]  /*25c0*/  HMMA.16816.F32 R52, R16.reuse, R46, R92 ;  /* 0x0000002e1034723c */ /* 0x040fe2000000185c */
[----:B------:R-:W-:Y:S05]  /*25d0*/  LDSM.16.M88.4 R44, [R232+0x1000] ;  /* 0x00100000e82c783b */ /* 0x000fea0000000200 */
[C---:B------:R-:W-:Y:S01]  /*25e0*/  HMMA.16816.F32 R60, R16.reuse, R42, R88 ;  /* 0x0000002a103c723c */ /* 0x040fe20000001858 */
[----:B------:R-:W1:Y:S05]  /*25f0*/  LDSM.16.M88.4 R40, [R232+0x800] ;  /* 0x00080000e828783b */ /* 0x000e6a0000000200 */
[C---:B------:R-:W-:Y:S01]  /*2600*/  HMMA.16816.F32 R100, R16.reuse, R58, R100 ;  /* 0x0000003a1064723c */ /* 0x040fe20000001864 */
[----:B------:R-:W1:Y:S05]  /*2610*/  LDSM.16.M88.4 R56, [R232+0x1800] ;  /* 0x00180000e838783b */ /* 0x000e6a0000000200 */
[C---:B------:R-:W-:Y:S06]  /*2620*/  HMMA.16816.F32 R116, R16.reuse, R68, R76 ;  /* 0x000000441074723c */ /* 0x040fec000000184c */
[----:B------:R-:W-:Y:S01]  /*2630*/  HMMA.16816.F32 R96, R16, R70, R108 ;  /* 0x000000461060723c */ /* 0x000fe2000000186c */
[----:B------:R-:W1:Y:S05]  /*2640*/  LDSM.16.M88.4 R16, [R236] ;  /* 0x00000000ec10783b */ /* 0x000e6a0000000200 */
[C---:B--2---:R-:W-:Y:S06]  /*2650*/  HMMA.16816.F32 R68, R8.reuse, R24, R72 ;  /* 0x000000180844723c */ /* 0x044fec0000001848 */
[C---:B---3--:R-:W-:Y:S06]  /*2660*/  HMMA.16816.F32 R92, R8.reuse, R36, R140 ;  /* 0x00000024085c723c */ /* 0x048fec000000188c */
[C---:B----4-:R-:W-:Y:S06]  /*2670*/  HMMA.16816.F32 R84, R8.reuse, R32, R132 ;  /* 0x000000200854723c */ /* 0x050fec0000001884 */
[C---:B------:R-:W-:Y:S06]  /*2680*/  HMMA.16816.F32 R76, R8.reuse, R28, R124 ;  /* 0x0000001c084c723c */ /* 0x040fec000000187c */
[C---:B------:R-:W-:Y:S06]  /*2690*/  HMMA.16816.F32 R88, R8.reuse, R38, R136 ;  /* 0x000000260858723c */ /* 0x040fec0000001888 */
[C---:B------:R-:W-:Y:S06]  /*26a0*/  HMMA.16816.F32 R80, R8.reuse, R34, R128 ;  /* 0x000000220850723c */ /* 0x040fec0000001880 */
[C---:B------:R-:W-:Y:S06]  /*26b0*/  HMMA.16816.F32 R72, R8.reuse, R30, R120 ;  /* 0x0000001e0848723c */ /* 0x040fec0000001878 */
[----:B------:R-:W-:Y:S06]  /*26c0*/  HMMA.16816.F32 R48, R8, R26, R48 ;  /* 0x0000001a0830723c */ /* 0x000fec0000001830 */
[C---:B-----5:R-:W-:Y:S06]  /*26d0*/  HMMA.16816.F32 R8, R12.reuse, R36, R64 ;  /* 0x000000240c08723c */ /* 0x060fec0000001840 */
[C---:B------:R-:W-:Y:S06]  /*26e0*/  HMMA.16816.F32 R36, R12.reuse, R38, R52 ;  /* 0x000000260c24723c */ /* 0x040fec0000001834 */
[C---:B------:R-:W-:Y:S06]  /*26f0*/  HMMA.16816.F32 R52, R12.reuse, R32, R104 ;  /* 0x000000200c34723c */ /* 0x040fec0000001868 */
[----:B------:R-:W-:Y:S01]  /*2700*/  HMMA.16816.F32 R60, R12, R34, R60 ;  /* 0x000000220c3c723c */ /* 0x000fe2000000183c */
[----:B------:R-:W-:Y:S05]  /*2710*/  LDSM.16.M88.4 R32, [R171+0xa800] ;  /* 0x00a80000ab20783b */ /* 0x000fea0000000200 */
[C---:B------:R-:W-:Y:S06]  /*2720*/  HMMA.16816.F32 R92, R4.reuse, R20, R92 ;  /* 0x00000014045c723c */ /* 0x040fec000000185c */
[C---:B------:R-:W-:Y:S06]  /*2730*/  HMMA.16816.F32 R88, R4.reuse, R22, R88 ;  /* 0x000000160458723c */ /* 0x040fec0000001858 */
[C---:B-1----:R-:W-:Y:S06]  /*2740*/  HMMA.16816.F32 R132, R4.reuse, R40, R84 ;  /* 0x000000280484723c */ /* 0x042fec0000001854 */
[C---:B------:R-:W-:Y:S06]  /*2750*/  HMMA.16816.F32 R128, R4.reuse, R42, R80 ;  /* 0x0000002a0480723c */ /* 0x040fec0000001850 */
[C---:B------:R-:W-:Y:S06]  /*2760*/  HMMA.16816.F32 R76, R4.reuse, R44, R76 ;  /* 0x0000002c044c723c */ /* 0x040fec000000184c */
[C---:B------:R-:W-:Y:S06]  /*2770*/  HMMA.16816.F32 R140, R4.reuse, R46, R72 ;  /* 0x0000002e048c723c */ /* 0x040fec0000001848 */
[C---:B------:R-:W-:Y:S01]  /*2780*/  HMMA.16816.F32 R136, R4.reuse, R56, R68 ;  /* 0x000000380488723c */ /* 0x040fe20000001844 */
[----:B------:R-:W-:Y:S05]  /*2790*/  LDSM.16.M88.4 R68, [R238+0x2800] ;  /* 0x00280000ee44783b */ /* 0x000fea0000000200 */
[----:B------:R-:W-:Y:S01]  /*27a0*/  HMMA.16816.F32 R124, R4, R58, R48 ;  /* 0x0000003a047c723c */ /* 0x000fe20000001830 */
[----:B------:R-:W1:Y:S04]  /*27b0*/  LDSM.16.M88.4 R4, [R234+0x6000] ;  /* 0x00600000ea04783b */ /* 0x000e680000000200 */
[----:B------:R-:W-:Y:S01]  /*27c0*/  LDSM.16.M88.4 R48, [R238+0x2000] ;  /* 0x00200000ee30783b */ /* 0x000fe20000000200 */
[C---:B------:R-:W-:Y:S06]  /*27d0*/  HMMA.16816.F32 R64, R12.reuse, R28, R112 ;  /* 0x0000001c0c40723c */ /* 0x040fec0000001870 */
[----:B------:R-:W-:Y:S06]  /*27e0*/  HMMA.16816.F32 R108, R12, R24, R116 ;  /* 0x000000180c6c723c */ /* 0x000fec0000001874 */
[----:B------:R-:W-:Y:S01]  /*27f0*/  HMMA.16816.F32 R112, R16, R22, R36 ;  /* 0x000000161070723c */ /* 0x000fe20000001824 */
[----:B------:R-:W2:Y:S05]  /*2800*/  LDSM.16.M88.4 R36, [R171+0xa000] ;  /* 0x00a00000ab24783b */ /* 0x000eaa0000000200 */
[C---:B------:R-:W-:Y:S01]  /*2810*/  HMMA.16816.F32 R100, R12.reuse, R30, R100 ;  /* 0x0000001e0c64723c */ /* 0x040fe20000001864 */
[----:B------:R-:W-:Y:S05]  /*2820*/  LDSM.16.M88.4 R28, [R171+0xb000] ;  /* 0x00b00000ab1c783b */ /* 0x000fea0000000200 */
[----:B------:R-:W-:Y:S01]  /*2830*/  HMMA.16816.F32 R116, R12, R26, R96 ;  /* 0x0000001a0c74723c */ /* 0x000fe20000001860 */
[----:B------:R-:W-:Y:S04]  /*2840*/  LDSM.16.M88.4 R24, [R171+0xb800] ;  /* 0x00b80000ab18783b */ /* 0x000fe80000000200 */
[----:B------:R-:W-:Y:S01]  /*2850*/  LDSM.16.M88.4 R12, [R235+0x6000] ;  /* 0x00600000eb0c783b */ /* 0x000fe20000000200 */
[C---:B------:R-:W-:Y:S03]  /*2860*/  HMMA.16816.F32 R120, R16.reuse, R20, R8 ;  /* 0x000000141078723c */ /* 0x040fe60000001808 */
[----:B------:R-:W3:Y:S03]  /*2870*/  LDSM.16.M88.4 R8, [R234+0x4000] ;  /* 0x00400000ea08783b */ /* 0x000ee60000000200 */
[C---:B------:R-:W-:Y:S01]  /*2880*/  HMMA.16816.F32 R104, R16.reuse, R40, R52 ;  /* 0x000000281068723c */ /* 0x040fe20000001834 */
[----:B------:R-:W4:Y:S05]  /*2890*/  LDSM.16.M88.4 R20, [R235+0x4000] ;  /* 0x00400000eb14783b */ /* 0x000f2a0000000200 */
[C---:B------:R-:W-:Y:S01]  /*28a0*/  HMMA.16816.F32 R96, R16.reuse, R42, R60 ;  /* 0x0000002a1060723c */ /* 0x040fe2000000183c */
[----:B------:R-:W-:Y:S05]  /*28b0*/  LDSM.16.M88.4 R60, [R238+0x3800] ;  /* 0x00380000ee3c783b */ /* 0x000fea0000000200 */
[----:B------:R-:W-:Y:S06]  /*28c0*/  HMMA.16816.F32 R72, R16, R56, R108 ;  /* 0x000000381048723c */ /* 0x000fec000000186c */
[----:B-1----:R-:W-:Y:S06]  /*28d0*/  HMMA.16816.F32 R40, R4, R32, R132 ;  /* 0x000000200428723c */ /* 0x002fec0000001884 */
[C---:B------:R-:W-:Y:S01]  /*28e0*/  HMMA.16816.F32 R84, R16.reuse, R44, R64 ;  /* 0x0000002c1054723c */ /* 0x040fe20000001840 */
[----:B------:R-:W1:Y:S05]  /*28f0*/  LDSM.16.M88.4 R64, [R238+0x3000] ;  /* 0x00300000ee40783b */ /* 0x000e6a0000000200 */
[C---:B------:R-:W-:Y:S06]  /*2900*/  HMMA.16816.F32 R80, R16.reuse, R46, R100 ;  /* 0x0000002e1050723c */ /* 0x040fec0000001864 */
[----:B------:R-:W-:Y:S06]  /*2910*/  HMMA.16816.F32 R56, R16, R58, R116 ;  /* 0x0000003a1038723c */ /* 0x000fec0000001874 */
[C---:B--2---:R-:W-:Y:S06]  /*2920*/  HMMA.16816.F32 R52, R4.reuse, R36, R92 ;  /* 0x000000240434723c */ /* 0x044fec000000185c */
[----:B------:R-:W-:Y:S06]  /*2930*/  HMMA.16816.F32 R44, R4, R38, R88 ;  /* 0x00000026042c723c */ /* 0x000fec0000001858 */
[----:B---3--:R-:W-:Y:S06]  /*2940*/  HMMA.16816.F32 R120, R8, R36, R120 ;  /* 0x000000240878723c */ /* 0x008fec0000001878 */
[C---:B------:R-:W-:Y:S06]  /*2950*/  HMMA.16816.F32 R16, R4.reuse, R34, R128 ;  /* 0x000000220410723c */ /* 0x040fec0000001880 */
[C---:B------:R-:W-:Y:S06]  /*2960*/  HMMA.16816.F32 R92, R4.reuse, R30, R140 ;  /* 0x0000001e045c723c */ /* 0x040fec000000188c */
[C---:B------:R-:W-:Y:S06]  /*2970*/  HMMA.16816.F32 R76, R4.reuse, R28, R76 ;  /* 0x0000001c044c723c */ /* 0x040fec000000184c */
[C---:B------:R-:W-:Y:S06]  /*2980*/  HMMA.16816.F32 R88, R4.reuse, R24, R136 ;  /* 0x000000180458723c */ /* 0x040fec0000001888 */
[----:B------:R-:W-:Y:S01]  /*2990*/  HMMA.16816.F32 R100, R4, R26, R124 ;  /* 0x0000001a0464723c */ /* 0x000fe2000000187c */
[----:B------:R-:W-:Y:S05]  /*29a0*/  LDSM.16.M88.4 R4, [R237+0x6000] ;  /* 0x00600000ed04783b */ /* 0x000fea0000000200 */
[----:B------:R-:W-:Y:S06]  /*29b0*/  HMMA.16816.F32 R144, R8, R32, R104 ;  /* 0x000000200890723c */ /* 0x000fec0000001868 */
[----:B------:R-:W-:Y:S01]  /*29c0*/  HMMA.16816.F32 R128, R12, R68, R40 ;  /* 0x000000440c80723c */ /* 0x000fe20000001828 */
[----:B------:R-:W2:Y:S05]  /*29d0*/  LDSM.16.M88.4 R40, [R233+0xa000] ;  /* 0x00a00000e928783b */ /* 0x000eaa0000000200 */
[C---:B------:R-:W-:Y:S01]  /*29e0*/  HMMA.16816.F32 R112, R8.reuse, R38, R112 ;  /* 0x000000260870723c */ /* 0x040fe20000001870 */
[----:B------:R-:W-:Y:S05]  /*29f0*/  LDSM.16.M88.4 R36, [R233+0xa800] ;  /* 0x00a80000e924783b */ /* 0x000fea0000000200 */
[C---:B------:R-:W-:Y:S01]  /*2a00*/  HMMA.16816.F32 R148, R8.reuse, R34, R96 ;  /* 0x000000220894723c */ /* 0x040fe20000001860 */
[----:B------:R-:W-:Y:S05]  /*2a10*/  LDSM.16.M88.4 R32, [R233+0xb000] ;  /* 0x00b00000e920783b */ /* 0x000fea0000000200 */
[C---:B------:R-:W-:Y:S06]  /*2a20*/  HMMA.16816.F32 R140, R8.reuse, R28, R84 ;  /* 0x0000001c088c723c */ /* 0x040fec0000001854 */
[C---:B------:R-:W-:Y:S01]  /*2a30*/  HMMA.16816.F32 R136, R8.reuse, R30, R80 ;  /* 0x0000001e0888723c */ /* 0x040fe20000001850 */
[----:B------:R-:W-:Y:S05]  /*2a40*/  LDSM.16.M88.4 R28, [R232+0x2000] ;  /* 0x00200000e81c783b */ /* 0x000fea0000000200 */
[C---:B------:R-:W-:Y:S06]  /*2a50*/  HMMA.16816.F32 R116, R8.reuse, R24, R72 ;  /* 0x000000180874723c */ /* 0x040fec0000001848 */
[----:B------:R-:W-:Y:S01]  /*2a60*/  HMMA.16816.F32 R104, R8, R26, R56 ;  /* 0x0000001a0868723c */ /* 0x000fe20000001838 */
[----:B------:R-:W3:Y:S04]  /*2a70*/  LDSM.16.M88.4 R8, [R237+0x4000] ;  /* 0x00400000ed08783b */ /* 0x000ee80000000200 */
[----:B------:R-:W5:Y:S01]  /*2a80*/  LDSM.16.M88.4 R24, [R233+0xb800] ;  /* 0x00b80000e918783b */ /* 0x000f620000000200 */
[C---:B------:R-:W-:Y:S06]  /*2a90*/  HMMA.16816.F32 R52, R12.reuse, R48, R52 ;  /* 0x000000300c34723c */ /* 0x040fec0000001834 */
[----:B------:R-:W-:Y:S06]  /*2aa0*/  HMMA.16816.F32 R132, R12, R50, R44 ;  /* 0x000000320c84723c */ /* 0x000fec000000182c */
[----:B----4-:R-:W-:Y:S06]  /*2ab0*/  HMMA.16816.F32 R44, R20, R48, R120 ;  /* 0x00000030142c723c */ /* 0x010fec0000001878 */
[C---:B-1----:R-:W-:Y:S06]  /*2ac0*/  HMMA.16816.F32 R96, R12.reuse, R66, R92 ;  /* 0x000000420c60723c */ /* 0x042fec000000185c */
[C---:B------:R-:W-:Y:S01]  /*2ad0*/  HMMA.16816.F32 R124, R12.reuse, R70, R16 ;  /* 0x000000460c7c723c */ /* 0x040fe20000001810 */
[----:B------:R-:W-:Y:S05]  /*2ae0*/  LDSM.16.M88.4 R16, [R236+0x4000] ;  /* 0x00400000ec10783b */ /* 0x000fea0000000200 */
[C---:B------:R-:W-:Y:S06]  /*2af0*/  HMMA.16816.F32 R108, R12.reuse, R64, R76 ;  /* 0x000000400c6c723c */ /* 0x040fec000000184c */
[C---:B------:R-:W-:Y:S06]  /*2b00*/  HMMA.16816.F32 R92, R12.reuse, R60, R88 ;  /* 0x0000003c0c5c723c */ /* 0x040fec0000001858 */
[----:B------:R-:W-:Y:S01]  /*2b10*/  HMMA.16816.F32 R84, R12, R62, R100 ;  /* 0x0000003e0c54723c */ /* 0x000fe20000001864 */
[----:B------:R-:W1:Y:S05]  /*2b20*/  LDSM.16.M88.4 R12, [R236+0x6000] ;  /* 0x00600000ec0c783b */ /* 0x000e6a0000000200 */
[C---:B------:R-:W-:Y:S06]  /*2b30*/  HMMA.16816.F32 R72, R20.reuse, R50, R112 ;  /* 0x000000321448723c */ /* 0x040fec0000001870 */
[C---:B------:R-:W-:Y:S06]  /*2b40*/  HMMA.16816.F32 R80, R20.reuse, R68, R144 ;  /* 0x000000441450723c */ /* 0x040fec0000001890 */
[C---:B------:R-:W-:Y:S06]  /*2b50*/  HMMA.16816.F32 R76, R20.reuse, R64, R140 ;  /* 0x00000040144c723c */ /* 0x040fec000000188c */
[C---:B------:R-:W-:Y:S06]  /*2b60*/  HMMA.16816.F32 R56, R20.reuse, R60, R116 ;  /* 0x0000003c1438723c */ /* 0x040fec0000001874 */
[C---:B------:R-:W-:Y:S06]  /*2b70*/  HMMA.16816.F32 R88, R20.reuse, R70, R148 ;  /* 0x000000461458723c */ /* 0x040fec0000001894 */
[C---:B------:R-:W-:Y:S06]  /*2b80*/  HMMA.16816.F32 R64, R20.reuse, R66, R136 ;  /* 0x000000421440723c */ /* 0x040fec0000001888 */
[----:B------:R-:W-:Y:S06]  /*2b90*/  HMMA.16816.F32 R60, R20, R62, R104 ;  /* 0x0000003e143c723c */ /* 0x000fec0000001868 */
[-C--:B--2---:R-:W-:Y:S06]  /*2ba0*/  HMMA.16816.F32 R52, R4, R40.reuse, R52 ;  /* 0x000000280434723c */ /* 0x084fec0000001834 */
[----:B---3--:R-:W-:Y:S01]  /*2bb0*/  HMMA.16816.F32 R48, R8, R40, R44 ;  /* 0x000000280830723c */ /* 0x008fe2000000182c */
[----:B------:R-:W2:Y:S05]  /*2bc0*/  LDSM.16.M88.4 R44, [R232+0x2800] ;  /* 0x00280000e82c783b */ /* 0x000eaa0000000200 */
[-C--:B------:R-:W-:Y:S06]  /*2bd0*/  HMMA.16816.F32 R20, R4, R42.reuse, R132 ;  /* 0x0000002a0414723c */ /* 0x080fec0000001884 */
[C---:B------:R-:W-:Y:S06]  /*2be0*/  HMMA.16816.F32 R40, R8.reuse, R42, R72 ;  /* 0x0000002a0828723c */ /* 0x040fec0000001848 */
[----:B------:R-:W-:Y:S06]  /*2bf0*/  HMMA.16816.F32 R68, R8, R36, R80 ;  /* 0x000000240844723c */ /* 0x000fec0000001850 */
[----:B-----5:R-:W-:Y:S06]  /*2c00*/  HMMA.16816.F32 R116, R4, R24, R92 ;  /* 0x000000180474723c */ /* 0x020fec000000185c */
[C---:B------:R-:W-:Y:S06]  /*2c10*/  HMMA.16816.F32 R80, R8.reuse, R32, R76 ;  /* 0x000000200850723c */ /* 0x040fec000000184c */
[C---:B------:R-:W-:Y:S06]  /*2c20*/  HMMA.16816.F32 R88, R8.reuse, R38, R88 ;  /* 0x000000260858723c */ /* 0x040fec0000001858 */
[C---:B------:R-:W-:Y:S06]  /*2c30*/  HMMA.16816.F32 R76, R8.reuse, R34, R64 ;  /* 0x00000022084c723c */ /* 0x040fec0000001840 */
[C---:B------:R-:W-:Y:S06]  /*2c40*/  HMMA.16816.F32 R92, R8.reuse, R24, R56 ;  /* 0x00000018085c723c */ /* 0x040fec0000001838 */
[----:B------:R-:W-:Y:S06]  /*2c50*/  HMMA.16816.F32 R72, R8, R26, R60 ;  /* 0x0000001a0848723c */ /* 0x000fec000000183c */
[----:B------:R-:W-:Y:S01]  /*2c60*/  HMMA.16816.F32 R100, R4, R36, R128 ;  /* 0x000000240464723c */ /* 0x000fe20000001880 */
[----:B------:R-:W-:-:S05]  /*2c70*/  IMAD.SHL.U32 R8, R155, 0x2, RZ ;  /* 0x000000029b087824 */ /* 0x000fca00078e00ff */
[----:B------:R-:W-:Y:S01]  /*2c80*/  HMMA.16816.F32 R104, R4, R38, R124 ;  /* 0x000000260468723c */ /* 0x000fe2000000187c */
[----:B------:R-:W-:-:S05]  /*2c90*/  LOP3.LUT R8, R8, 0x6, RZ, 0xc0, !PT ;  /* 0x0000000608087812 */ /* 0x000fca00078ec0ff */
[-C--:B-1----:R-:W-:Y:S01]  /*2ca0*/  HMMA.16816.F32 R56, R12, R28.reuse, R52 ;  /* 0x0000001c0c38723c */ /* 0x082fe20000001834 */
[----:B------:R-:W-:Y:S02]  /*2cb0*/  IMAD R0, R0, 0x40, R8 ;  /* 0x0000004000007824 */ /* 0x000fe400078e0208 */
[----:B------:R-:W-:Y:S03]  /*2cc0*/  LDSM.16.M88.4 R8, [R232+0x3800] ;  /* 0x00380000e808783b */ /* 0x000fe60000000200 */
[----:B------:R-:W-:Y:S01]  /*2cd0*/  HMMA.16816.F32 R52, R16, R28, R48 ;  /* 0x0000001c1034723c */ /* 0x000fe20000001830 */
[----:B------:R-:W-:-:S05]  /*2ce0*/  ISETP.GE.AND P2, PT, R0, UR13, PT ;  /* 0x0000000d00007c0c */ /* 0x000fca000bf46270 */
[C---:B------:R-:W-:Y:S06]  /*2cf0*/  HMMA.16816.F32 R108, R4.reuse, R32, R108 ;  /* 0x00000020046c723c */ /* 0x040fec000000186c */
[C---:B------:R-:W-:Y:S06]  /*2d00*/  HMMA.16816.F32 R96, R4.reuse, R34, R96 ;  /* 0x000000220460723c */ /* 0x040fec0000001860 */
[----:B------:R-:W-:Y:S01]  /*2d10*/  HMMA.16816.F32 R112, R4, R26, R84 ;  /* 0x0000001a0470723c */ /* 0x000fe20000001854 */
[----:B------:R-:W1:Y:S01]  /*2d20*/  LDSM.16.M88.4 R4, [R232+0x3000] ;  /* 0x00300000e804783b */ /* 0x000e620000000200 */
[----:B------:R-:W-:Y:S01]  /*2d30*/  FSEL R58, R58, -INF , !P2 ;  /* 0xff8000003a3a7808 */ /* 0x000fe20005000000 */
[----:B------:R-:W-:-:S04]  /*2d40*/  DEPBAR.LE SB0, 0x0 ;  /* 0x000080000000791a */ /* 0x000fc80000000000 */
[----:B------:R-:W-:Y:S01]  /*2d50*/  HMMA.16816.F32 R48, R12, R30, R20 ;  /* 0x0000001e0c30723c */ /* 0x000fe20000001814 */
[----:B------:R-:W-:Y:S02]  /*2d60*/  FSEL R56, R56, -INF , !P2 ;  /* 0xff80000038387808 */ /* 0x000fe40005000000 */
[----:B------:R-:W-:-:S03]  /*2d70*/  FSEL R65, R52, -INF , !P2 ;  /* 0xff80000034417808 */ /* 0x000fc60005000000 */
[C---:B------:R-:W-:Y:S01]  /*2d80*/  HMMA.16816.F32 R28, R16.reuse, R30, R40 ;  /* 0x0000001e101c723c */ /* 0x040fe20000001828 */
[C---:B------:R-:W-:Y:S02]  /*2d90*/  VIADD R20, R0.reuse, 0x9 ;  /* 0x0000000900147836 */ /* 0x040fe40000000000 */
[C---:B------:R-:W-:Y:S02]  /*2da0*/  VIADD R22, R0.reuse, 0x1 ;  /* 0x0000000100167836 */ /* 0x040fe40000000000 */
[----:B------:R-:W-:Y:S01]  /*2db0*/  VIADD R21, R0, 0x8 ;  /* 0x0000000800157836 */ /* 0x000fe20000000000 */
[----:B------:R-:W-:Y:S01]  /*2dc0*/  ISETP.GE.AND P6, PT, R20, UR13, PT ;  /* 0x0000000d14007c0c */ /* 0x000fe2000bfc6270 */
[----:B------:R-:W-:Y:S01]  /*2dd0*/  VIADD R20, R0, 0x18 ;  /* 0x0000001800147836 */ /* 0x000fe20000000000 */
[-C--:B--2---:R-:W-:Y:S01]  /*2de0*/  HMMA.16816.F32 R40, R16, R44.reuse, R68 ;  /* 0x0000002c1028723c */ /* 0x084fe20000001844 */
[----:B------:R-:W-:Y:S01]  /*2df0*/  ISETP.GE.AND P1, PT, R22, UR13, PT ;  /* 0x0000000d16007c0c */ /* 0x000fe2000bf26270 */
[C---:B------:R-:W-:Y:S01]  /*2e00*/  VIADD R22, R0.reuse, 0x10 ;  /* 0x0000001000167836 */ /* 0x040fe20000000000 */
[----:B------:R-:W-:Y:S01]  /*2e10*/  ISETP.GE.AND P0, PT, R21, UR13, PT ;  /* 0x0000000d15007c0c */ /* 0x000fe2000bf06270 */
[----:B------:R-:W-:Y:S01]  /*2e20*/  VIADD R21, R0, 0x11 ;  /* 0x0000001100157836 */ /* 0x000fe20000000000 */
[----:B------:R-:W-:Y:S01]  /*2e30*/  ISETP.GE.AND P3, PT, R20, UR13, PT ;  /* 0x0000000d14007c0c */ /* 0x000fe2000bf66270 */
[----:B------:R-:W-:Y:S01]  /*2e40*/  VIADD R20, R0, 0x19 ;  /* 0x0000001900147836 */ /* 0x000fe20000000000 */
[----:B------:R-:W-:Y:S01]  /*2e50*/  HMMA.16816.F32 R24, R12, R44, R100 ;  /* 0x0000002c0c18723c */ /* 0x000fe20000001864 */
[----:B------:R-:W-:-:S02]  /*2e60*/  FSEL R59, R59, -INF , !P1 ;  /* 0xff8000003b3b7808 */ /* 0x000fc40004800000 */
[----:B------:R-:W-:Y:S02]  /*2e70*/  FSEL R57, R57, -INF , !P1 ;  /* 0xff80000039397808 */ /* 0x000fe40004800000 */
[----:B------:R-:W-:Y:S01]  /*2e80*/  FSEL R87, R55, -INF , !P1 ;  /* 0xff80000037577808 */ /* 0x000fe20004800000 */
[-C--:B------:R-:W-:Y:S01]  /*2e90*/  HMMA.16816.F32 R36, R12, R46.reuse, R104 ;  /* 0x0000002e0c24723c */ /* 0x080fe20000001868 */
[----:B------:R-:W-:Y:S02]  /*2ea0*/  FSEL R64, R53, -INF , !P1 ;  /* 0xff80000035407808 */ /* 0x000fe40004800000 */
[----:B------:R-:W-:Y:S02]  /*2eb0*/  FSEL R50, R50, -INF , !P0 ;  /* 0xff80000032327808 */ /* 0x000fe40004000000 */
[----:B------:R-:W-:Y:S01]  /*2ec0*/  FSEL R48, R48, -INF , !P0 ;  /* 0xff80000030307808 */ /* 0x000fe20004000000 */
[----:B------:R-:W-:Y:S01]  /*2ed0*/  HMMA.16816.F32 R44, R16, R46, R88 ;  /* 0x0000002e102c723c */ /* 0x000fe20000001858 */
[----:B------:R-:W-:-:S02]  /*2ee0*/  FSEL R68, R28, -INF , !P0 ;  /* 0xff8000001c447808 */ /* 0x000fc40004000000 */
[----:B------:R-:W-:Y:S02]  /*2ef0*/  FSEL R28, R49, -INF , !P6 ;  /* 0xff800000311c7808 */ /* 0x000fe40007000000 */
[----:B------:R-:W-:Y:S01]  /*2f00*/  FSEL R86, R29, -INF , !P6 ;  /* 0xff8000001d567808 */ /* 0x000fe20007000000 */
[C---:B-1----:R-:W-:Y:S01]  /*2f10*/  HMMA.16816.F32 R32, R12.reuse, R4, R108 ;  /* 0x000000040c20723c */ /* 0x042fe2000000186c */
[----:B------:R-:W-:Y:S02]  /*2f20*/  FSEL R88, R54, -INF , !P2 ;  /* 0xff80000036587808 */ /* 0x000fe40005000000 */
[----:B------:R-:W-:Y:S01]  /*2f30*/  ISETP.GE.AND P2, PT, R20, UR13, PT ;  /* 0x0000000d14007c0c */ /* 0x000fe2000bf46270 */
[----:B------:R-:W-:Y:S01]  /*2f40*/  VIADD R20, R0, 0x20 ;  /* 0x0000002000147836 */ /* 0x000fe20000000000 */
[----:B------:R-:W-:Y:S01]  /*2f50*/  FSEL R90, R30, -INF , !P0 ;  /* 0xff8000001e5a7808 */ /* 0x000fe20004000000 */
[----:B------:R-:W-:Y:S01]  /*2f60*/  HMMA.16816.F32 R52, R12, R6, R96 ;  /* 0x000000060c34723c */ /* 0x000fe20000001860 */
[----:B------:R-:W-:-:S02]  /*2f70*/  FSEL R30, R51, -INF , !P6 ;  /* 0xff800000331e7808 */ /* 0x000fc40007000000 */
[----:B------:R-:W-:Y:S01]  /*2f80*/  ISETP.GE.AND P1, PT, R20, UR13, PT ;  /* 0x0000000d14007c0c */ /* 0x000fe2000bf26270 */
[----:B------:R-:W-:Y:S01]  /*2f90*/  VIADD R20, R0, 0x21 ;  /* 0x0000002100147836 */ /* 0x000fe20000000000 */
[----:B------:R-:W-:Y:S01]  /*2fa0*/  FSEL R89, R31, -INF , !P6 ;  /* 0xff8000001f597808 */ /* 0x000fe20007000000 */
[----:B------:R-:W-:Y:S01]  /*2fb0*/  HMMA.16816.F32 R60, R12, R8, R116 ;  /* 0x000000080c3c723c */ /* 0x000fe20000001874 */
[----:B------:R-:W-:Y:S02]  /*2fc0*/  ISETP.GE.AND P5, PT, R22, UR13, PT ;  /* 0x0000000d16007c0c */ /* 0x000fe4000bfa6270 */
[----:B------:R-:W-:Y:S01]  /*2fd0*/  ISETP.GE.AND P0, PT, R20, UR13, PT ;  /* 0x0000000d14007c0c */ /* 0x000fe2000bf06270 */
[----:B------:R-:W-:Y:S01]  /*2fe0*/  VIADD R20, R0, 0x28 ;  /* 0x0000002800147836 */ /* 0x000fe20000000000 */
[----:B------:R-:W-:Y:S02]  /*2ff0*/  ISETP.GE.AND P4, PT, R21, UR13, PT ;  /* 0x0000000d15007c0c */ /* 0x000fe4000bf86270 */
[----:B------:R-:W-:-:S02]  /*3000*/  FSEL R169, R42, -INF , !P5 ;  /* 0xff8000002aa97808 */ /* 0x000fc40006800000 */
[----:B------:R-:W-:Y:S02]  /*3010*/  ISETP.GE.AND P6, PT, R20, UR13, PT ;  /* 0x0000000d14007c0c */ /* 0x000fe4000bfc6270 */
[----:B------:R-:W-:Y:S01]  /*3020*/  HMMA.16816.F32 R20, R12, R10, R112 ;  /* 0x0000000a0c14723c */ /* 0x000fe20000001870 */
[----:B------:R-:W-:Y:S02]  /*3030*/  FSEL R96, R26, -INF , !P5 ;  /* 0xff8000001a607808 */ /* 0x000fe40006800000 */
[----:B------:R-:W-:Y:S02]  /*3040*/  FSEL R85, R24, -INF , !P5 ;  /* 0xff80000018557808 */ /* 0x000fe40006800000 */
[----:B------:R-:W-:Y:S02]  /*3050*/  FSEL R157, R40, -INF , !P5 ;  /* 0xff800000289d7808 */ /* 0x000fe40006800000 */
[----:B------:R-:W-:Y:S01]  /*3060*/  VIADD R12, R0, 0x29 ;  /* 0x00000029000c7836 */ /* 0x000fe20000000000 */
[----:B------:R-:W-:-:S02]  /*3070*/  FSEL R91, R27, -INF , !P4 ;  /* 0xff8000001b5b7808 */ /* 0x000fc40006000000 */
[----:B------:R-:W-:Y:S02]  /*3080*/  FSEL R84, R25, -INF , !P4 ;  /* 0xff80000019547808 */ /* 0x000fe40006000000 */
[----:B------:R-:W-:Y:S01]  /*3090*/  ISETP.GE.AND P5, PT, R12, UR13, PT ;  /* 0x0000000d0c007c0c */ /* 0x000fe2000bfa6270 */
[C---:B------:R-:W-:Y:S01]  /*30a0*/  HMMA.16816.F32 R24, R16.reuse, R8, R92 ;  /* 0x000000081018723c */ /* 0x040fe2000000185c */
[----:B------:R-:W-:Y:S02]  /*30b0*/  FSEL R165, R43, -INF , !P4 ;  /* 0xff8000002ba57808 */ /* 0x000fe40006000000 */
[----:B------:R-:W-:Y:S02]  /*30c0*/  FSEL R162, R41, -INF , !P4 ;  /* 0xff80000029a27808 */ /* 0x000fe40006000000 */
[----:B------:R-:W-:Y:S01]  /*30d0*/  FSEL R38, R38, -INF , !P3 ;  /* 0xff80000026267808 */ /* 0x000fe20005800000 */
[----:B------:R-:W-:Y:S01]  /*30e0*/  HMMA.16816.F32 R12, R16, R4, R80 ;  /* 0x00000004100c723c */ /* 0x000fe20000001850 */
[----:B------:R-:W-:-:S02]  /*30f0*/  FSEL R31, R36, -INF , !P3 ;  /* 0xff800000241f7808 */ /* 0x000fc40005800000 */
[----:B------:R-:W-:Y:S02]  /*3100*/  FSEL R163, R46, -INF , !P3 ;  /* 0xff8000002ea37808 */ /* 0x000fe40005800000 */
[----:B------:R-:W-:Y:S01]  /*3110*/  FSEL R161, R44, -INF , !P3 ;  /* 0xff8000002ca17808 */ /* 0x000fe20005800000 */
[C---:B------:R-:W-:Y:S01]  /*3120*/  HMMA.16816.F32 R40, R16.reuse, R6, R76 ;  /* 0x000000061028723c */ /* 0x040fe2000000184c */
[C---:B------:R-:W-:Y:S01]  /*3130*/  VIADD R4, R0.reuse, 0x30 ;  /* 0x0000003000047836 */ /* 0x040fe20000000000 */
[----:B------:R-:W-:Y:S01]  /*3140*/  FSEL R29, R37, -INF , !P2 ;  /* 0xff800000251d7808 */ /* 0x000fe20005000000 */
[----:B------:R-:W-:Y:S01]  /*3150*/  VIADD R5, R0, 0x31 ;  /* 0x0000003100057836 */ /* 0x000fe20000000000 */
[----:B------:R-:W-:Y:S02]  /*3160*/  FSEL R189, R35, -INF , !P0 ;  /* 0xff80000023bd7808 */ /* 0x000fe40004000000 */
[----:B------:R-:W-:Y:S01]  /*3170*/  ISETP.GE.AND P4, PT, R4, UR13, PT ;  /* 0x0000000d04007c0c */ /* 0x000fe2000bf86270 */
[----:B------:R-:W-:Y:S01]  /*3180*/  HMMA.16816.F32 R16, R16, R10, R72 ;  /* 0x0000000a1010723c */ /* 0x000fe20000001848 */
[----:B------:R-:W-:-:S02]  /*3190*/  FMNMX.FTZ R4, R56, R57, !PT ;  /* 0x0000003938047209 */ /* 0x000fc40007810000 */
[----:B------:R-:W-:Y:S01]  /*31a0*/  ISETP.GE.AND P3, PT, R5, UR13, PT ;  /* 0x0000000d05007c0c */ /* 0x000fe2000bf66270 */
[----:B------:R-:W-:Y:S01]  /*31b0*/  VIADD R5, R0, 0x38 ;  /* 0x0000003800057836 */ /* 0x000fe20000000000 */
[----:B------:R-:W-:Y:S02]  /*31c0*/  FMNMX.FTZ R4, R48, R4, !PT ;  /* 0x0000000430047209 */ /* 0x000fe40007810000 */
[----:B------:R-:W-:Y:S02]  /*31d0*/  FSEL R180, R33, -INF , !P0 ;  /* 0xff80000021b47808 */ /* 0x000fe40004000000 */
[----:B------:R-:W-:Y:S02]  /*31e0*/  FMNMX.FTZ R4, R28, R4, !PT ;  /* 0x000000041c047209 */ /* 0x000fe40007810000 */
[----:B------:R-:W-:Y:S02]  /*31f0*/  FSEL R175, R15, -INF , !P0 ;  /* 0xff8000000faf7808 */ /* 0x000fe40004000000 */
[----:B------:R-:W-:-:S02]  /*3200*/  FMNMX.FTZ R4, R85, R4, !PT ;  /* 0x0000000455047209 */ /* 0x000fc40007810000 */
[----:B------:R-:W-:Y:S02]  /*3210*/  FSEL R173, R13, -INF , !P0 ;  /* 0xff8000000dad7808 */ /* 0x000fe40004000000 */
[----:B------:R-:W-:Y:S02]  /*3220*/  FMNMX.FTZ R4, R84, R4, !PT ;  /* 0x0000000454047209 */ /* 0x000fe40007810000 */
[----:B------:R-:W-:Y:S02]  /*3230*/  PLOP3.LUT P0, PT, PT, PT, UP0, 0x80, 0x0 ;  /* 0x000000000000781c */ /* 0x000fe40003f0f008 */
[----:B------:R-:W-:Y:S02]  /*3240*/  FMNMX.FTZ R4, R31, R4, !PT ;  /* 0x000000041f047209 */ /* 0x000fe40007810000 */
[----:B------:R-:W-:Y:S02]  /*3250*/  FSEL R39, R39, -INF , !P2 ;  /* 0xff80000027277808 */ /* 0x000fe40005000000 */
[----:B------:R-:W-:-:S02]  /*3260*/  FSEL R159, R47, -INF , !P2 ;  /* 0xff8000002f9f7808 */ /* 0x000fc40005000000 */
[----:B------:R-:W-:Y:S01]  /*3270*/  FSEL R156, R45, -INF , !P2 ;  /* 0xff8000002d9c7808 */ /* 0x000fe20005000000 */
[----:B------:R-:W-:Y:S01]  /*3280*/  BAR.SYNC.DEFER_BLOCKING 0x0 ;  /* 0x0000000000007b1d */ /* 0x000fe20000010000 */
[----:B------:R-:W-:Y:S02]  /*3290*/  ISETP.GE.AND P2, PT, R5, UR13, PT ;  /* 0x0000000d05007c0c */ /* 0x000fe4000bf46270 */
[----:B------:R-:W-:Y:S02]  /*32a0*/  FSEL R188, R32, -INF , !P1 ;  /* 0xff80000020bc7808 */ /* 0x000fe40004800000 */
[----:B------:R-:W-:Y:S02]  /*32b0*/  FMNMX.FTZ R5, R29, R4, !PT ;  /* 0x000000041d057209 */ /* 0x000fe40007810000 */
[----:B------:R-:W-:Y:S02]  /*32c0*/  FMNMX.FTZ R4, R58, R59, !PT ;  /* 0x0000003b3a047209 */ /* 0x000fe40007810000 */
[----:B------:R-:W-:-:S02]  /*32d0*/  FMNMX.FTZ R5, R188, R5, !PT ;  /* 0x00000005bc057209 */ /* 0x000fc40007810000 */
[----:B------:R-:W-:Y:S02]  /*32e0*/  FSEL R181, R52, -INF , !P6 ;  /* 0xff80000034b57808 */ /* 0x000fe40007000000 */
[----:B------:R-:W-:Y:S02]  /*32f0*/  FMNMX.FTZ R4, R50, R4, !PT ;  /* 0x0000000432047209 */ /* 0x000fe40007810000 */
[----:B------:R-:W-:Y:S02]  /*3300*/  FMNMX.FTZ R5, R180, R5, !PT ;  /* 0x00000005b4057209 */ /* 0x000fe40007810000 */
[----:B------:R-:W-:Y:S02]  /*3310*/  FSEL R174, R12, -INF , !P1 ;  /* 0xff8000000cae7808 */ /* 0x000fe40004800000 */
[----:B------:R-:W-:Y:S02]  /*3320*/  FSEL R183, R14, -INF , !P1 ;  /* 0xff8000000eb77808 */ /* 0x000fe40004800000 */
[----:B------:R-:W-:-:S02]  /*3330*/  FSEL R190, R34, -INF , !P1 ;  /* 0xff80000022be7808 */ /* 0x000fc40004800000 */
[----:B------:R-:W-:Y:S02]  /*3340*/  FSEL R182, R53, -INF , !P5 ;  /* 0xff80000035b67808 */ /* 0x000fe40006800000 */
[----:B------:R-:W-:Y:S02]  /*3350*/  FMNMX.FTZ R12, R30, R4, !PT ;  /* 0x000000041e0c7209 */ /* 0x000fe40007810000 */
[----:B------:R-:W-:Y:S01]  /*3360*/  FMNMX.FTZ R13, R181, R5, !PT ;  /* 0x00000005b50d7209 */ /* 0x000fe20007810000 */
[----:B------:R-:W-:Y:S06]  /*3370*/  @!P0 BRA `(.L_x_5) ;  /* 0x0000000000748947 */ /* 0x000fec0003800000 */
[----:B------:R-:W-:Y:S02]  /*3380*/  ULEA.HI.SX32 UR7, UR12, 0xfffffffe, 0x1a ;  /* 0xfffffffe0c077891 */ /* 0x000fe4000f8fd23f */
[----:B------:R-:W-:Y:S02]  /*3390*/  USHF.L.U32 UR18, UR10, 0x5, URZ ;  /* 0x000000050a127899 */ /* 0x000fe4000800063f */
[----:B------:R-:W-:Y:S02]  /*33a0*/  USHF.R.S32.HI UR6, URZ, 0x1f, UR7 ;  /* 0x0000001f3f067899 */ /* 0x000fe40008011407 */
[----:B------:R-:W-:Y:S01]  /*33b0*/  UIMAD UR23, UR23, UR7, URZ ;  /* 0x00000007171772a4 */ /* 0x000fe2000f8e023f */
[----:B------:R-:W-:Y:S01]  /*33c0*/  IMAD.WIDE.U32 R4, R154, UR7, R166 ;  /* 0x000000079a047c25 */ /* 0x000fe2000f8e00a6 */
[----:B------:R-:W-:Y:S02]  /*33d0*/  USHF.L.U64.HI UR10, UR10, 0x5, UR11 ;  /* 0x000000050a0a7899 */ /* 0x000fe4000801020b */
[----:B------:R-:W-:-:S03]  /*33e0*/  UIMAD UR23, UR6, UR24, UR23 ;  /* 0x00000018061772a4 */ /* 0x000fc6000f8e0217 */
[----:B------:R-:W-:Y:S02]  /*33f0*/  ULDC.64 UR6, c[0x0][0x218] ;  /* 0x0000860000067ab9 */ /* 0x000fe40000000a00 */
[----:B------:R-:W-:Y:S01]  /*3400*/  LEA R8, P1, R4, UR6, 0x1 ;  /* 0x0000000604087c11 */ /* 0x000fe2000f8208ff */
[----:B------:R-:W-:-:S05]  /*3410*/  VIADD R5, R5, UR23 ;  /* 0x0000001705057c36 */ /* 0x000fca0008000000 */
[----:B------:R-:W-:Y:S02]  /*3420*/  LEA.HI.X R9, R4, UR7, R5, 0x1, P1 ;  /* 0x0000000704097c11 */ /* 0x000fe400088f0c05 */
[----:B------:R-:W-:-:S03]  /*3430*/  IADD3 R6, P1, R8, UR18, RZ ;  /* 0x0000001208067c10 */ /* 0x000fc6000ff3e0ff */
[----:B------:R-:W-:Y:S01]  /*3440*/  @!PT LDS RZ, [RZ] ;  /* 0x00000000fffff984 */ /* 0x000fe20000000800 */
[----:B------:R-:W-:Y:S01]  /*3450*/  @!PT LDS RZ, [RZ] ;  /* 0x00000000fffff984 */ /* 0x000fe20000000800 */
[----:B------:R-:W-:Y:S01]  /*3460*/  @!PT LDS RZ, [RZ] ;  /* 0x00000000fffff984 */ /* 0x000fe20000000800 */
[----:B------:R1:W-:Y:S01]  /*3470*/  LDGSTS.E.BYPASS.LTC128B.128 [R246+0x8000], desc[UR16][R8.64] ;  /* 0x0800000008f67fae */ /* 0x0003e2000b901d50 */
[----:B------:R-:W-:Y:S02]  /*3480*/  IADD3.X R7, R9, UR10, RZ, P1, !PT ;  /* 0x0000000a09077c10 */ /* 0x000fe40008ffe4ff */
[----:B------:R-:W-:Y:S01]  /*3490*/  IADD3 R4, P1, R6, UR18, RZ ;  /* 0x0000001206047c10 */ /* 0x000fe2000ff3e0ff */
[----:B------:R1:W-:Y:S03]  /*34a0*/  LDGSTS.E.BYPASS.LTC128B.128 [R246+0xa000], desc[UR16][R8.64+0x80] ;  /* 0x0a00008008f67fae */ /* 0x0003e6000b901d50 */
[----:B------:R-:W-:Y:S01]  /*34b0*/  IADD3.X R5, R7, UR10, RZ, P1, !PT ;  /* 0x0000000a07057c10 */ /* 0x000fe20008ffe4ff */
[----:B------:R1:W-:Y:S01]  /*34c0*/  LDGSTS.E.BYPASS.LTC128B.128 [R246+0x8800], desc[UR16][R6.64] ;  /* 0x0880000006f67fae */ /* 0x0003e2000b901d50 */
[----:B------:R-:W-:-:S03]  /*34d0*/  IADD3 R10, P1, R4, UR18, RZ ;  /* 0x00000012040a7c10 */ /* 0x000fc6000ff3e0ff */
[----:B------:R1:W-:Y:S01]  /*34e0*/  LDGSTS.E.BYPASS.LTC128B.128 [R246+0xa800], desc[UR16][R6.64+0x80] ;  /* 0x0a80008006f67fae */ /* 0x0003e2000b901d50 */
[----:B------:R-:W-:-:S03]  /*34f0*/  IADD3.X R11, R5, UR10, RZ, P1, !PT ;  /* 0x0000000a050b7c10 */ /* 0x000fc60008ffe4ff */
[----:B------:R1:W-:Y:S04]  /*3500*/  LDGSTS.E.BYPASS.LTC128B.128 [R246+0x9000], desc[UR16][R4.64] ;  /* 0x0900000004f67fae */ /* 0x0003e8000b901d50 */
[----:B------:R1:W-:Y:S04]  /*3510*/  LDGSTS.E.BYPASS.LTC128B.128 [R246+0xb000], desc[UR16][R4.64+0x80] ;  /* 0x0b00008004f67fae */ /* 0x0003e8000b901d50 */
[----:B------:R1:W-:Y:S04]  /*3520*/  LDGSTS.E.BYPASS.LTC128B.128 [R246+0x9800], desc[UR16][R10.64] ;  /* 0x098000000af67fae */ /* 0x0003e8000b901d50 */
[----:B------:R1:W-:Y:S04]  /*3530*/  LDGSTS.E.BYPASS.LTC128B.128 [R246+0xb800], desc[UR16][R10.64+0x80] ;  /* 0x0b8000800af67fae */ /* 0x0003e8000b901d50 */
[----:B------:R-:W0:Y:S02]  /*3540*/  LDGDEPBAR ;  /* 0x00000000000079af */ /* 0x000e240000000000 */
.L_x_5:
[----:B-1----:R-:W-:Y:S01]  /*3550*/  FMNMX.FTZ R4, R96, R12, !PT ;  /* 0x0000000c60047209 */ /* 0x002fe20007810000 */
[----:B------:R-:W-:Y:S01]  /*3560*/  ULDC UR6, c[0x0][0x2ec] ;  /* 0x0000bb0000067ab9 */ /* 0x000fe20000000800 */
[----:B------:R-:W-:Y:S01]  /*3570*/  FSEL R179, R60, -INF , !P4 ;  /* 0xff8000003cb37808 */ /* 0x000fe20006000000 */
[----:B------:R-:W-:Y:S01]  /*3580*/  STL [R1+0x4c], R238 ;  /* 0x00004cee01007387 */ /* 0x000fe20000100800 */
[----:B------:R-:W-:Y:S02]  /*3590*/  FMNMX.FTZ R5, R182, R13, !PT ;  /* 0x0000000db6057209 */ /* 0x000fe40007810000 */
[----:B------:R-:W-:Y:S01]  /*35a0*/  IADD3 R6, R0, 0x39, RZ ;  /* 0x0000003900067810 */ /* 0x000fe20007ffe0ff */
[----:B------:R-:W-:Y:S01]  /*35b0*/  STL [R1+0x48], R246 ;  /* 0x000048f601007387 */ /* 0x000fe20000100800 */
[----:B------:R-:W-:Y:S02]  /*35c0*/  FMNMX.FTZ R0, R91, R4, !PT ;  /* 0x000000045b007209 */ /* 0x000fe40007810000 */
[----:B------:R-:W-:Y:S01]  /*35d0*/  FSEL R249, R61, -INF , !P3 ;  /* 0xff8000003df97808 */ /* 0x000fe20005800000 */
[----:B------:R-:W-:Y:S01]  /*35e0*/  STL [R1+0x44], R237 ;  /* 0x000044ed01007387 */ /* 0x000fe20000100800 */
[----:B------:R-:W-:-:S02]  /*35f0*/  FMNMX.FTZ R4, R179, R5, !PT ;  /* 0x00000005b3047209 */ /* 0x000fc40007810000 */
[----:B------:R-:W-:Y:S01]  /*3600*/  FMNMX.FTZ R0, R38, R0, !PT ;  /* 0x0000000026007209 */ /* 0x000fe20007810000 */
[----:B------:R-:W-:Y:S01]  /*3610*/  STL [R1+0x40], R236 ;  /* 0x000040ec01007387 */ /* 0x000fe20000100800 */
[----:B------:R-:W-:Y:S02]  /*3620*/  ISETP.GE.AND P1, PT, R6, UR13, PT ;  /* 0x0000000d06007c0c */ /* 0x000fe4000bf26270 */
[----:B------:R-:W-:Y:S01]  /*3630*/  FSEL R252, R20, -INF , !P2 ;  /* 0xff80000014fc7808 */ /* 0x000fe20005000000 */
[----:B------:R-:W-:Y:S01]  /*3640*/  STL [R1+0x3c], R235 ;  /* 0x00003ceb01007387 */ /* 0x000fe20000100800 */
[----:B------:R-:W-:Y:S02]  /*3650*/  FMNMX.FTZ R4, R249, R4, !PT ;  /* 0x00000004f9047209 */ /* 0x000fe40007810000 */
[----:B------:R-:W-:Y:S01]  /*3660*/  FMNMX.FTZ R0, R39, R0, !PT ;  /* 0x0000000027007209 */ /* 0x000fe20007810000 */
[----:B------:R-:W-:Y:S01]  /*3670*/  STL [R1+0x38], R234 ;  /* 0x000038ea01007387 */ /* 0x000fe20000100800 */
[----:B------:R-:W-:-:S02]  /*3680*/  FSEL R245, R21, -INF , !P1 ;  /* 0xff80000015f57808 */ /* 0x000fc40004800000 */
[----:B------:R-:W-:Y:S01]  /*3690*/  FMNMX.FTZ R4, R252, R4, !PT ;  /* 0x00000004fc047209 */ /* 0x000fe20007810000 */
[----:B------:R-:W-:Y:S01]  /*36a0*/  STL [R1+0x34], R233 ;  /* 0x000034e901007387 */ /* 0x000fe20000100800 */
[----:B------:R-:W-:Y:S02]  /*36b0*/  FMNMX.FTZ R5, R65, R64, !PT ;  /* 0x0000004041057209 */ /* 0x000fe40007810000 */
[----:B------:R-:W-:Y:S01]  /*36c0*/  FMNMX.FTZ R0, R190, R0, !PT ;  /* 0x00000000be007209 */ /* 0x000fe20007810000 */
[----:B------:R-:W-:Y:S01]  /*36d0*/  STL [R1+0x30], R232 ;  /* 0x000030e801007387 */ /* 0x000fe20000100800 */
[----:B------:R-:W-:Y:S02]  /*36e0*/  FMNMX.FTZ R7, R245, R4, !PT ;  /* 0x00000004f5077209 */ /* 0x000fe40007810000 */
[----:B------:R-:W-:Y:S01]  /*36f0*/  FMNMX.FTZ R4, R68, R5, !PT ;  /* 0x0000000544047209 */ /* 0x000fe20007810000 */
[----:B------:R-:W-:Y:S01]  /*3700*/  STL [R1+0x2c], R171 ;  /* 0x00002cab01007387 */ /* 0x000fe20000100800 */
[----:B------:R-:W-:-:S02]  /*3710*/  FSEL R172, R54, -INF , !P6 ;  /* 0xff80000036ac7808 */ /* 0x000fc40007000000 */
[----:B------:R-:W-:Y:S01]  /*3720*/  FMNMX.FTZ R0, R189, R0, !PT ;  /* 0x00000000bd007209 */ /* 0x000fe20007810000 */
[----:B------:R-:W1:Y:S01]  /*3730*/  SHFL.BFLY PT, R8, R7, 0x2, 0x1f ;  /* 0x0c401f0007087f89 */ /* 0x000e6200000e0000 */
[----:B------:R-:W-:Y:S02]  /*3740*/  FMNMX.FTZ R4, R86, R4, !PT ;  /* 0x0000000456047209 */ /* 0x000fe40007810000 */
[----:B------:R-:W-:Y:S02]  /*3750*/  FSEL R170, R55, -INF , !P5 ;  /* 0xff80000037aa7808 */ /* 0x000fe40006800000 */
[----:B------:R-:W-:Y:S02]  /*3760*/  FMNMX.FTZ R0, R172, R0, !PT ;  /* 0x00000000ac007209 */ /* 0x000fe40007810000 */
[----:B------:R-:W-:Y:S02]  /*3770*/  FMNMX.FTZ R4, R157, R4, !PT ;  /* 0x000000049d047209 */ /* 0x000fe40007810000 */
[----:B------:R-:W-:-:S02]  /*3780*/  FSEL R239, R62, -INF , !P4 ;  /* 0xff8000003eef7808 */ /* 0x000fc40006000000 */
[----:B------:R-:W-:Y:S02]  /*3790*/  FMNMX.FTZ R0, R170, R0, !PT ;  /* 0x00000000aa007209 */ /* 0x000fe40007810000 */
[----:B------:R-:W-:Y:S02]  /*37a0*/  FMNMX.FTZ R4, R162, R4, !PT ;  /* 0x00000004a2047209 */ /* 0x000fe40007810000 */
[----:B------:R-:W-:Y:S02]  /*37b0*/  FSEL R244, R63, -INF , !P3 ;  /* 0xff8000003ff47808 */ /* 0x000fe40005800000 */
[----:B------:R-:W-:Y:S02]  /*37c0*/  FMNMX.FTZ R0, R239, R0, !PT ;  /* 0x00000000ef007209 */ /* 0x000fe40007810000 */
[----:B------:R-:W-:Y:S02]  /*37d0*/  FMNMX.FTZ R4, R161, R4, !PT ;  /* 0x00000004a1047209 */ /* 0x000fe40007810000 */
[----:B------:R-:W-:-:S02]  /*37e0*/  FSEL R247, R22, -INF , !P2 ;  /* 0xff80000016f77808 */ /* 0x000fc40005000000 */
[----:B------:R-:W-:Y:S02]  /*37f0*/  FMNMX.FTZ R0, R244, R0, !PT ;  /* 0x00000000f4007209 */ /* 0x000fe40007810000 */
[----:B------:R-:W-:Y:S01]  /*3800*/  FMNMX.FTZ R5, R156, R4, !PT ;  /* 0x000000049c057209 */ /* 0x000fe20007810000 */
[----:B------:R-:W-:Y:S01]  /*3810*/  STL [R1+0x58], R247 ;  /* 0x000058f701007387 */ /* 0x000fe20000100800 */
[----:B------:R-:W-:Y:S02]  /*3820*/  FSEL R32, R23, -INF , !P1 ;  /* 0xff80000017207808 */ /* 0x000fe40004800000 */
[----:B------:R-:W-:Y:S02]  /*3830*/  FMNMX.FTZ R0, R247, R0, !PT ;  /* 0x00000000f7007209 */ /* 0x000fe40007810000 */
[----:B------:R-:W-:Y:S02]  /*3840*/  FMNMX.FTZ R4, R88, R87, !PT ;  /* 0x0000005758047209 */ /* 0x000fe40007810000 */
[----:B------:R-:W-:-:S02]  /*3850*/  FMNMX.FTZ R5, R174, R5, !PT ;  /* 0x00000005ae057209 */ /* 0x000fc40007810000 */
[----:B------:R-:W-:Y:S02]  /*3860*/  FMNMX.FTZ R6, R32, R0, !PT ;  /* 0x0000000020067209 */ /* 0x000fe40007810000 */
[----:B------:R-:W-:Y:S02]  /*3870*/  FMNMX.FTZ R0, R90, R4, !PT ;  /* 0x000000045a007209 */ /* 0x000fe40007810000 */
[----:B------:R-:W-:Y:S02]  /*3880*/  FMNMX.FTZ R4, R173, R5, !PT ;  /* 0x00000005ad047209 */ /* 0x000fe40007810000 */
[----:B-1----:R-:W-:Y:S01]  /*3890*/  FMNMX.FTZ R7, R7, R8, !PT ;  /* 0x0000000807077209 */ /* 0x002fe20007810000 */
[----:B------:R-:W1:Y:S01]  /*38a0*/  SHFL.BFLY PT, R5, R6, 0x2, 0x1f ;  /* 0x0c401f0006057f89 */ /* 0x000e6200000e0000 */
[----:B------:R-:W-:Y:S02]  /*38b0*/  FSEL R160, R40, -INF , !P6 ;  /* 0xff80000028a07808 */ /* 0x000fe40007000000 */
[----:B------:R-:W-:Y:S01]  /*38c0*/  FMNMX.FTZ R0, R89, R0, !PT ;  /* 0x0000000059007209 */ /* 0x000fe20007810000 */
[----:B------:R-:W2:Y:S01]  /*38d0*/  SHFL.BFLY PT, R8, R7, 0x1, 0x1f ;  /* 0x0c201f0007087f89 */ /* 0x000ea200000e0000 */
        /* <DEDUP_REMOVED lines=15> */
[----:B-1----:R-:W-:Y:S02]  /*39d0*/  FMNMX.FTZ R6, R6, R5, !PT ;  /* 0x0000000506067209 */ /* 0x002fe40007810000 */
[----:B------:R-:W-:Y:S02]  /*39e0*/  FMNMX.FTZ R5, R200, R4, !PT ;  /* 0x00000004c8057209 */ /* 0x000fe40007810000 */
[----:B------:R-:W-:Y:S01]  /*39f0*/  FSEL R15, R42, -INF , !P6 ;  /* 0xff8000002a0f7808 */ /* 0x000fe20007000000 */
[----:B------:R-:W-:Y:S01]  /*3a00*/  SHFL.BFLY PT, R164, R6, 0x1, 0x1f ;  /* 0x0c201f0006a47f89 */ /* 0x000fe200000e0000 */
[----:B------:R-:W-:-:S02]  /*3a10*/  FMNMX.FTZ R0, R175, R0, !PT ;  /* 0x00000000af007209 */ /* 0x000fc40007810000 */
[----:B--2---:R-:W-:Y:S02]  /*3a20*/  FMNMX.FTZ R166, R7, R8, !PT ;  /* 0x0000000807a67209 */ /* 0x004fe40007810000 */
[----:B------:R-:W-:Y:S01]  /*3a30*/  FSEL R14, R43, -INF , !P5 ;  /* 0xff8000002b0e7808 */ /* 0x000fe20006800000 */
[----:B------:R-:W1:Y:S01]  /*3a40*/  SHFL.BFLY PT, R7, R5, 0x2, 0x1f ;  /* 0x0c401f0005077f89 */ /* 0x000e6200000e0000 */
[----:B------:R-:W-:Y:S01]  /*3a50*/  FMNMX.FTZ R0, R15, R0, !PT ;  /* 0x000000000f007209 */ /* 0x000fe20007810000 */
[----:B------:R-:W-:Y:S01]  /*3a60*/  FMUL.FTZ R13, R166, UR6 ;  /* 0x00000006a60d7c20 */ /* 0x000fe20008410000 */
[----:B------:R-:W-:Y:S01]  /*3a70*/  FSEL R199, R26, -INF , !P4 ;  /* 0xff8000001ac77808 */ /* 0x000fe20006000000 */
[----:B------:R-:W-:Y:S01]  /*3a80*/  STL [R1+0x50], R166 ;  /* 0x000050a601007387 */ /* 0x000fe20000100800 */
[----:B------:R-:W-:Y:S02]  /*3a90*/  FMNMX.FTZ R0, R14, R0, !PT ;  /* 0x000000000e007209 */ /* 0x000fe40007810000 */
[----:B------:R-:W-:-:S02]  /*3aa0*/  FSEL R198, R27, -INF , !P3 ;  /* 0xff8000001bc67808 */ /* 0x000fc40005800000 */
[----:B------:R-:W-:Y:S02]  /*3ab0*/  FMNMX.FTZ R0, R199, R0, !PT ;  /* 0x00000000c7007209 */ /* 0x000fe40007810000 */
[----:B------:R-:W-:Y:S02]  /*3ac0*/  FSEL R197, R18, -INF , !P2 ;  /* 0xff80000012c57808 */ /* 0x000fe40005000000 */
[----:B------:R-:W-:Y:S02]  /*3ad0*/  FMNMX.FTZ R4, R198, R0, !PT ;  /* 0x00000000c6047209 */ /* 0x000fe40007810000 */
[----:B------:R-:W-:Y:S02]  /*3ae0*/  FSETP.NEU.FTZ.AND P4, PT, R166, -INF , PT ;  /* 0xff800000a600780b */ /* 0x000fe40003f9d000 */
[----:B------:R-:W-:Y:S02]  /*3af0*/  FSEL R196, R19, -INF , !P1 ;  /* 0xff80000013c47808 */ /* 0x000fe40004800000 */
[----:B------:R-:W-:-:S02]  /*3b00*/  FMNMX.FTZ R4, R197, R4, !PT ;  /* 0x00000004c5047209 */ /* 0x000fc40007810000 */
[----:B------:R-:W-:Y:S02]  /*3b10*/  FSEL R13, R13, RZ, P4 ;  /* 0x000000ff0d0d7208 */ /* 0x000fe40002000000 */
[----:B------:R-:W-:Y:S02]  /*3b20*/  FMNMX.FTZ R4, R196, R4, !PT ;  /* 0x00000004c4047209 */ /* 0x000fe40007810000 */
[----:B-1----:R-:W-:Y:S01]  /*3b30*/  FMNMX.FTZ R5, R5, R7, !PT ;  /* 0x0000000705057209 */ /* 0x002fe20007810000 */
[----:B------:R-:W-:Y:S01]  /*3b40*/  FFMA.FTZ R0, R56, UR6, -R13 ;  /* 0x0000000638007c23 */ /* 0x000fe2000801080d */
[----:B------:R-:W-:Y:S01]  /*3b50*/  FMNMX.FTZ R164, R6, R164, !PT ;  /* 0x000000a406a47209 */ /* 0x000fe20007810000 */
[----:B------:R-:W-:Y:S02]  /*3b60*/  SHFL.BFLY PT, R7, R4, 0x2, 0x1f ;  /* 0x0c401f0004077f89 */ /* 0x000fe400000e0000 */
[----:B------:R1:W-:Y:S01]  /*3b70*/  MUFU.EX2 R236, R0 ;  /* 0x0000000000ec7308 */ /* 0x0003e20000000800 */
[C---:B------:R-:W-:Y:S01]  /*3b80*/  FSETP.NEU.FTZ.AND P1, PT, R164.reuse, -INF , PT ;  /* 0xff800000a400780b */ /* 0x040fe20003f3d000 */
[----:B------:R-:W-:Y:S01]  /*3b90*/  FMUL.FTZ R12, R164, UR6 ;  /* 0x00000006a40c7c20 */ /* 0x000fe20008410000 */
[----:B------:R-:W2:Y:S04]  /*3ba0*/  SHFL.BFLY PT, R8, R5, 0x1, 0x1f ;  /* 0x0c201f0005087f89 */ /* 0x000ea800000e0000 */
[----:B------:R-:W-:Y:S01]  /*3bb0*/  FSEL R12, R12, RZ, P1 ;  /* 0x000000ff0c0c7208 */ /* 0x000fe20000800000 */
[----:B------:R-:W-:Y:S04]  /*3bc0*/  STL [R1+0x54], R164 ;  /* 0x000054a401007387 */ /* 0x000fe80000100800 */
[----:B------:R-:W-:-:S04]  /*3bd0*/  FFMA.FTZ R6, R58, UR6, -R12 ;  /* 0x000000063a067c23 */ /* 0x000fc8000801080c */
[----:B------:R3:W-:Y:S01]  /*3be0*/  MUFU.EX2 R234, R6 ;  /* 0x0000000600ea7308 */ /* 0x0007e20000000800 */
[----:B-1----:R-:W-:-:S07]  /*3bf0*/  FFMA.FTZ R0, R57, UR6, -R13 ;  /* 0x0000000639007c23 */ /* 0x002fce000801080d */
[----:B------:R1:W-:Y:S01]  /*3c00*/  MUFU.EX2 R237, R0 ;  /* 0x0000000000ed7308 */ /* 0x0003e20000000800 */
[----:B--2---:R-:W-:-:S04]  /*3c10*/  FMNMX.FTZ R168, R5, R8, !PT ;  /* 0x0000000805a87209 */ /* 0x004fc80007810000 */
[----:B------:R-:W-:Y:S01]  /*3c20*/  FSETP.NEU.FTZ.AND P1, PT, R168, -INF , PT ;  /* 0xff800000a800780b */ /* 0x000fe20003f3d000 */
[----:B---3--:R-:W-:-:S04]  /*3c30*/  FFMA.FTZ R6, R59, UR6, -R12 ;  /* 0x000000063b067c23 */ /* 0x008fc8000801080c */
[----:B------:R-:W2:Y:S01]  /*3c40*/  MUFU.EX2 R235, R6 ;  /* 0x0000000600eb7308 */ /* 0x000ea20000000800 */
[----:B-1----:R-:W-:-:S07]  /*3c50*/  FFMA.FTZ R0, R48, UR6, -R13 ;  /* 0x0000000630007c23 */ /* 0x002fce000801080d */
[----:B------:R1:W-:Y:S01]  /*3c60*/  MUFU.EX2 R217, R0 ;  /* 0x0000000000d97308 */ /* 0x0003e20000000800 */
[----:B--2---:R-:W-:Y:S01]  /*3c70*/  F2FP.F16.F32.PACK_AB R5, R235, R234 ;  /* 0x000000eaeb05723e */ /* 0x004fe200000000ff */
[----:B-1----:R-:W-:-:S06]  /*3c80*/  FFMA.FTZ R0, R28, UR6, -R13 ;  /* 0x000000061c007c23 */ /* 0x002fcc000801080d */
[----:B------:R1:W2:Y:S02]  /*3c90*/  MUFU.EX2 R216, R0 ;  /* 0x0000000000d87308 */ /* 0x0002a40000000800 */
[----:B-1----:R-:W-:-:S05]  /*3ca0*/  IMAD.IADD R0, R153, 0x1, R152 ;  /* 0x0000000199007824 */ /* 0x002fca00078e0298 */
[----:B------:R-:W-:Y:S02]  /*3cb0*/  LEA R228, R0, UR4, 0x1 ;  /* 0x0000000400e47c11 */ /* 0x000fe4000f8e08ff */
[----:B------:R-:W-:Y:S01]  /*3cc0*/  FMNMX.FTZ R0, R4, R7, !PT ;  /* 0x0000000704007209 */ /* 0x000fe20007810000 */
[--C-:B------:R-:W-:Y:S01]  /*3cd0*/  FFMA.FTZ R4, R30, UR6, -R12.reuse ;  /* 0x000000061e047c23 */ /* 0x100fe2000801080c */
[----:B------:R-:W-:Y:S01]  /*3ce0*/  LEA R229, R3, R228, 0x1 ;  /* 0x000000e403e57211 */ /* 0x000fe200078e08ff */
[----:B------:R-:W-:Y:S01]  /*3cf0*/  FFMA.FTZ R3, R50, UR6, -R12 ;  /* 0x0000000632037c23 */ /* 0x000fe2000801080c */
[C---:B------:R-:W-:Y:S01]  /*3d00*/  IMAD R231, R2.reuse, 0x2, R228 ;  /* 0x0000000202e77824 */ /* 0x040fe200078e02e4 */
[----:B------:R-:W1:Y:S01]  /*3d10*/  SHFL.BFLY PT, R6, R0, 0x1, 0x1f ;  /* 0x0c201f0000067f89 */ /* 0x000e6200000e0000 */
[----:B------:R-:W-:Y:S01]  /*3d20*/  LEA R230, R2, R229, 0x1 ;  /* 0x000000e502e67211 */ /* 0x000fe200078e08ff */
[----:B------:R3:W-:Y:S02]  /*3d30*/  MUFU.EX2 R250, R3 ;  /* 0x0000000300fa7308 */ /* 0x0007e40000000800 */
[----:B------:R-:W4:Y:S04]  /*3d40*/  LDSM.16.MT88.4 R44, [R228+0xc000] ;  /* 0x00c00000e42c783b */ /* 0x000f280000004200 */
[----:B------:R-:W4:Y:S02]  /*3d50*/  LDSM.16.MT88.4 R72, [R230+0xe000] ;  /* 0x00e00000e648783b */ /* 0x000f240000004200 */
[----:B------:R2:W2:Y:S02]  /*3d60*/  MUFU.EX2 R218, R4 ;  /* 0x0000000400da7308 */ /* 0x0004a40000000800 */
[----:B------:R-:W4:Y:S04]  /*3d70*/  LDSM.16.MT88.4 R48, [R229+0xc000] ;  /* 0x00c00000e530783b */ /* 0x000f280000004200 */
[----:B------:R-:W4:Y:S01]  /*3d80*/  LDSM.16.MT88.4 R56, [R231+0xc000] ;  /* 0x00c00000e738783b */ /* 0x000f220000004200 */
[----:B---3--:R-:W-:-:S03]  /*3d90*/  FMUL.FTZ R3, R168, UR6 ;  /* 0x00000006a8037c20 */ /* 0x008fc60008410000 */
[----:B------:R-:W3:Y:S02]  /*3da0*/  LDSM.16.MT88.4 R80, [R230+0xc000] ;  /* 0x00c00000e650783b */ /* 0x000ee40000004200 */
[----:B------:R-:W-:Y:S02]  /*3db0*/  FSEL R2, R3, RZ, P1 ;  /* 0x000000ff03027208 */ /* 0x000fe40000800000 */
[----:B------:R-:W3:Y:S01]  /*3dc0*/  LDSM.16.MT88.4 R76, [R228+0xe000] ;  /* 0x00e00000e44c783b */ /* 0x000ee20000004200 */
[----:B-1----:R-:W-:Y:S02]  /*3dd0*/  FMNMX.FTZ R167, R0, R6, !PT ;  /* 0x0000000600a77209 */ /* 0x002fe40007810000 */
[----:B--2---:R-:W-:Y:S01]  /*3de0*/  F2FP.F16.F32.PACK_AB R4, R237, R236 ;  /* 0x000000eced04723e */ /* 0x004fe200000000ff */
[--C-:B------:R-:W-:Y:S01]  /*3df0*/  FFMA.FTZ R3, R65, UR6, -R2.reuse ;  /* 0x0000000641037c23 */ /* 0x100fe20008010802 */
[C---:B------:R-:W-:Y:S01]  /*3e00*/  FSETP.NEU.FTZ.AND P1, PT, R167.reuse, -INF , PT ;  /* 0xff800000a700780b */ /* 0x040fe20003f3d000 */
[----:B------:R-:W-:Y:S01]  /*3e10*/  FMUL.FTZ R0, R167, UR6 ;  /* 0x00000006a7007c20 */ /* 0x000fe20008410000 */
[----:B------:R-:W-:Y:S01]  /*3e20*/  FFMA.FTZ R8, R68, UR6, -R2 ;  /* 0x0000000644087c23 */ /* 0x000fe20008010802 */
[----:B------:R1:W-:Y:S01]  /*3e30*/  MUFU.EX2 R177, R3 ;  /* 0x0000000300b17308 */ /* 0x0003e20000000800 */
[----:B------:R-:W2:Y:S01]  /*3e40*/  LDSM.16.MT88.4 R68, [R231+0xe000] ;  /* 0x00e00000e744783b */ /* 0x000ea20000004200 */
[----:B------:R-:W-:-:S02]  /*3e50*/  F2FP.F16.F32.PACK_AB R6, R216, R217 ;  /* 0x000000d9d806723e */ /* 0x000fc400000000ff */
[----:B------:R-:W-:Y:S01]  /*3e60*/  FSEL R0, R0, RZ, P1 ;  /* 0x000000ff00007208 */ /* 0x000fe20000800000 */
[----:B------:R-:W-:Y:S01]  /*3e70*/  LDSM.16.MT88.4 R40, [R230+0xe800] ;  /* 0x00e80000e628783b */ /* 0x000fe20000004200 */
[----:B------:R-:W-:Y:S02]  /*3e80*/  F2FP.F16.F32.PACK_AB R7, R218, R250 ;  /* 0x000000fada07723e */ /* 0x000fe400000000ff */
[----:B------:R-:W-:Y:S01]  /*3e90*/  MUFU.EX2 R233, R8 ;  /* 0x0000000800e97308 */ /* 0x000fe20000000800 */
[----:B------:R-:W-:Y:S04]  /*3ea0*/  LDSM.16.MT88.4 R16, [R231+0xc800] ;  /* 0x00c80000e710783b */ /* 0x000fe80000004200 */
[----:B----4-:R-:W-:Y:S01]  /*3eb0*/  HMMA.16816.F32 R152, R4, R44, RZ ;  /* 0x0000002c0498723c */ /* 0x010fe200000018ff */
[----:B------:R-:W-:Y:S01]  /*3ec0*/  LDSM.16.MT88.4 R60, [R230+0xc800] ;  /* 0x00c80000e63c783b */ /* 0x000fe20000004200 */
[----:B-1----:R-:W-:-:S03]  /*3ed0*/  FFMA.FTZ R3, R64, UR6, -R2 ;  /* 0x0000000640037c23 */ /* 0x002fc60008010802 */
[----:B------:R-:W-:Y:S01]  /*3ee0*/  LDSM.16.MT88.4 R24, [R228+0xc800] ;  /* 0x00c80000e418783b */ /* 0x000fe20000004200 */
[C---:B------:R-:W-:Y:S01]  /*3ef0*/  HMMA.16816.F32 R124, R4.reuse, R72, RZ ;  /* 0x00000048047c723c */ /* 0x040fe200000018ff */
[----:B------:R1:W4:Y:S02]  /*3f00*/  MUFU.EX2 R176, R3 ;  /* 0x0000000300b07308 */ /* 0x0003240000000800 */
[----:B------:R-:W2:Y:S03]  /*3f10*/  LDSM.16.MT88.4 R64, [R229+0xe000] ;  /* 0x00e00000e540783b */ /* 0x000ea60000004200 */
[C---:B------:R-:W-:Y:S01]  /*3f20*/  HMMA.16816.F32 R148, R4.reuse, R48, RZ ;  /* 0x000000300494723c */ /* 0x040fe200000018ff */
[----:B------:R-:W-:Y:S05]  /*3f30*/  LDSM.16.MT88.4 R20, [R229+0xc800] ;  /* 0x00c80000e514783b */ /* 0x000fea0000004200 */
[C---:B------:R-:W-:Y:S06]  /*3f40*/  HMMA.16816.F32 R144, R4.reuse, R56, RZ ;  /* 0x000000380490723c */ /* 0x040fec00000018ff */
[----:B---3--:R-:W-:Y:S01]  /*3f50*/  HMMA.16816.F32 R140, R4, R80, RZ ;  /* 0x00000050048c723c */ /* 0x008fe200000018ff */
[----:B-1----:R-:W-:Y:S01]  /*3f60*/  FFMA.FTZ R3, R86, UR6, -R2 ;  /* 0x0000000656037c23 */ /* 0x002fe20008010802 */
[----:B----4-:R-:W-:-:S03]  /*3f70*/  F2FP.F16.F32.PACK_AB R8, R176, R177 ;  /* 0x000000b1b008723e */ /* 0x010fc600000000ff */
[----:B------:R1:W3:Y:S01]  /*3f80*/  MUFU.EX2 R246, R3 ;  /* 0x0000000300f67308 */ /* 0x0002e20000000800 */
[C---:B------:R-:W-:Y:S06]  /*3f90*/  HMMA.16816.F32 R136, R4.reuse, R76, RZ ;  /* 0x0000004c0488723c */ /* 0x040fec00000018ff */
[C---:B--2---:R-:W-:Y:S06]  /*3fa0*/  HMMA.16816.F32 R128, R4.reuse, R68, RZ ;  /* 0x000000440480723c */ /* 0x044fec00000018ff */
[----:B------:R-:W-:Y:S01]  /*3fb0*/  HMMA.16816.F32 R120, R4, R46, RZ ;  /* 0x0000002e0478723c */ /* 0x000fe200000018ff */
[----:B-1----:R-:W-:Y:S01]  /*3fc0*/  FFMA.FTZ R3, R88, UR6, -R0 ;  /* 0x0000000658037c23 */ /* 0x002fe20008010800 */
[----:B---3--:R-:W-:-:S04]  /*3fd0*/  F2FP.F16.F32.PACK_AB R10, R246, R233 ;  /* 0x000000e9f60a723e */ /* 0x008fc800000000ff */
[C---:B------:R-:W-:Y:S01]  /*3fe0*/  HMMA.16816.F32 R116, R4.reuse, R50, RZ ;  /* 0x000000320474723c */ /* 0x040fe200000018ff */
[----:B------:R1:W-:Y:S05]  /*3ff0*/  MUFU.EX2 R185, R3 ;  /* 0x0000000300b97308 */ /* 0x0003ea0000000800 */
[C---:B------:R-:W-:Y:S06]  /*4000*/  HMMA.16816.F32 R132, R4.reuse, R64, RZ ;  /* 0x000000400484723c */ /* 0x040fec00000018ff */
[C---:B------:R-:W-:Y:S06]  /*4010*/  HMMA.16816.F32 R112, R4.reuse, R58, RZ ;  /* 0x0000003a0470723c */ /* 0x040fec00000018ff */
[----:B------:R-:W-:Y:S01]  /*4020*/  HMMA.16816.F32 R108, R4, R82, RZ ;  /* 0x00000052046c723c */ /* 0x000fe200000018ff */
[----:B-1----:R-:W-:-:S04]  /*4030*/  FFMA.FTZ R3, R87, UR6, -R0 ;  /* 0x0000000657037c23 */ /* 0x002fc80008010800 */
[----:B------:R1:W2:Y:S01]  /*4040*/  MUFU.EX2 R184, R3 ;  /* 0x0000000300b87308 */ /* 0x0002a20000000800 */
[C---:B------:R-:W-:Y:S06]  /*4050*/  HMMA.16816.F32 R104, R4.reuse, R78, RZ ;  /* 0x0000004e0468723c */ /* 0x040fec00000018ff */
[----:B------:R-:W-:Y:S01]  /*4060*/  HMMA.16816.F32 R100, R4, R66, RZ ;  /* 0x000000420464723c */ /* 0x000fe200000018ff */
[----:B-1----:R-:W-:Y:S01]  /*4070*/  FFMA.FTZ R3, R90, UR6, -R0 ;  /* 0x000000065a037c23 */ /* 0x002fe20008010800 */
[----:B--2---:R-:W-:-:S03]  /*4080*/  F2FP.F16.F32.PACK_AB R9, R184, R185 ;  /* 0x000000b9b809723e */ /* 0x004fc600000000ff */
[----:B------:R1:W-:Y:S02]  /*4090*/  MUFU.EX2 R232, R3 ;  /* 0x0000000300e87308 */ /* 0x0003e40000000800 */
[----:B-1----:R-:W-:-:S06]  /*40a0*/  FFMA.FTZ R3, R89, UR6, -R0 ;  /* 0x0000000659037c23 */ /* 0x002fcc0008010800 */
[----:B------:R1:W2:Y:S02]  /*40b0*/  MUFU.EX2 R52, R3 ;  /* 0x0000000300347308 */ /* 0x0002a40000000800 */
[----:B-1----:R-:W-:Y:S01]  /*40c0*/  FFMA.FTZ R3, R85, UR6, -R13 ;  /* 0x0000000655037c23 */ /* 0x002fe2000801080d */
[----:B--2---:R-:W-:-:S05]  /*40d0*/  F2FP.F16.F32.PACK_AB R11, R52, R232 ;  /* 0x000000e8340b723e */ /* 0x004fca00000000ff */
[----:B------:R1:W-:Y:S02]  /*40e0*/  MUFU.EX2 R247, R3 ;  /* 0x0000000300f77308 */ /* 0x0003e40000000800 */
[----:B------:R-:W-:Y:S07]  /*40f0*/  HMMA.16816.F32 R92, R8, R44, RZ ;  /* 0x0000002c085c723c */ /* 0x000fee00000018ff */
[----:B------:R-:W-:Y:S02]  /*4100*/  IMAD.MOV.U32 R44, RZ, RZ, R32 ;  /* 0x000000ffff2c7224 */ /* 0x000fe400078e0020 */
[----:B------:R-:W-:Y:S01]  /*4110*/  LDSM.16.MT88.4 R32, [R229+0xe800] ;  /* 0x00e80000e520783b */ /* 0x000fe20000004200 */
[----:B-1----:R-:W-:-:S02]  /*4120*/  FFMA.FTZ R3, R84, UR6, -R13 ;  /* 0x0000000654037c23 */ /* 0x002fc4000801080d */
[C---:B------:R-:W-:Y:S02]  /*4130*/  HMMA.16816.F32 R84, R8.reuse, R48, RZ ;  /* 0x000000300854723c */ /* 0x040fe400000018ff */
[----:B------:R1:W2:Y:S05]  /*4140*/  MUFU.EX2 R241, R3 ;  /* 0x0000000300f17308 */ /* 0x0002aa0000000800 */
[----:B------:R-:W-:Y:S02]  /*4150*/  MOV R48, R52 ;  /* 0x0000003400307202 */ /* 0x000fe40000000f00 */
[----:B------:R-:W-:Y:S07]  /*4160*/  HMMA.16816.F32 R52, R8, R56, RZ ;  /* 0x000000380834723c */ /* 0x000fee00000018ff */
[----:B------:R-:W-:Y:S01]  /*4170*/  IMAD.MOV.U32 R57, RZ, RZ, R185 ;  /* 0x000000ffff397224 */ /* 0x000fe200078e00b9 */
[----:B------:R-:W-:Y:S01]  /*4180*/  MOV R56, R184 ;  /* 0x000000b800387202 */ /* 0x000fe20000000f00 */
[----:B-1----:R-:W-:-:S04]  /*4190*/  FFMA.FTZ R3, R31, UR6, -R13 ;  /* 0x000000061f037c23 */ /* 0x002fc8000801080d */
[----:B------:R1:W-:Y:S02]  /*41a0*/  MUFU.EX2 R238, R3 ;  /* 0x0000000300ee7308 */ /* 0x0003e40000000800 */
[----:B-1----:R-:W-:Y:S02]  /*41b0*/  FFMA.FTZ R3, R29, UR6, -R13 ;  /* 0x000000061d037c23 */ /* 0x002fe4000801080d */
[----:B------:R-:W1:Y:S04]  /*41c0*/  LDSM.16.MT88.4 R28, [R228+0xe800] ;  /* 0x00e80000e41c783b */ /* 0x000e680000004200 */
[----:B------:R3:W4:Y:S02]  /*41d0*/  MUFU.EX2 R178, R3 ;  /* 0x0000000300b27308 */ /* 0x0007240000000800 */
[----:B---3--:R-:W-:-:S02]  /*41e0*/  FFMA.FTZ R3, R96, UR6, -R12 ;  /* 0x0000000660037c23 */ /* 0x008fc4000801080c */
[C---:B------:R-:W-:Y:S04]  /*41f0*/  HMMA.16816.F32 R96, R4.reuse, R70, RZ ;  /* 0x000000460460723c */ /* 0x040fe800000018ff */
[----:B------:R3:W-:Y:S02]  /*4200*/  MUFU.EX2 R251, R3 ;  /* 0x0000000300fb7308 */ /* 0x0007e40000000800 */
[----:B---3--:R-:W-:Y:S02]  /*4210*/  FFMA.FTZ R3, R91, UR6, -R12 ;  /* 0x000000065b037c23 */ /* 0x008fe4000801080c */
[----:B------:R-:W-:Y:S04]  /*4220*/  HMMA.16816.F32 R88, R4, R74, RZ ;  /* 0x0000004a0458723c */ /* 0x000fe800000018ff */
[----:B------:R3:W1:Y:S03]  /*4230*/  MUFU.EX2 R240, R3 ;  /* 0x0000000300f07308 */ /* 0x0006660000000800 */
[----:B--2---:R-:W-:-:S02]  /*4240*/  F2FP.F16.F32.PACK_AB R4, R241, R247 ;  /* 0x000000f7f104723e */ /* 0x004fc400000000ff */
[----:B----4-:R-:W-:Y:S01]  /*4250*/  F2FP.F16.F32.PACK_AB R6, R178, R238 ;  /* 0x000000eeb206723e */ /* 0x010fe200000000ff */
[----:B---3--:R-:W-:Y:S01]  /*4260*/  FFMA.FTZ R3, R38, UR6, -R12 ;  /* 0x0000000626037c23 */ /* 0x008fe2000801080c */
[----:B-1----:R-:W-:-:S03]  /*4270*/  F2FP.F16.F32.PACK_AB R5, R240, R251 ;  /* 0x000000fbf005723e */ /* 0x002fc600000000ff */
[----:B------:R1:W-:Y:S02]  /*4280*/  MUFU.EX2 R166, R3 ;  /* 0x0000000300a67308 */ /* 0x0003e40000000800 */
[----:B-1----:R-:W-:Y:S02]  /*4290*/  FFMA.FTZ R3, R39, UR6, -R12 ;  /* 0x0000000627037c23 */ /* 0x002fe4000801080c */
[----:B------:R-:W1:Y:S04]  /*42a0*/  LDSM.16.MT88.4 R36, [R231+0xe800] ;  /* 0x00e80000e724783b */ /* 0x000e680000004200 */
[----:B------:R2:W3:Y:S02]  /*42b0*/  MUFU.EX2 R171, R3 ;  /* 0x0000000300ab7308 */ /* 0x0004e40000000800 */
[----:B--2---:R-:W-:Y:S01]  /*42c0*/  FFMA.FTZ R3, R157, UR6, -R2 ;  /* 0x000000069d037c23 */ /* 0x004fe20008010802 */
[----:B---3--:R-:W-:-:S05]  /*42d0*/  F2FP.F16.F32.PACK_AB R7, R171, R166 ;  /* 0x000000a6ab07723e */ /* 0x008fca00000000ff */
[----:B------:R2:W-:Y:S02]  /*42e0*/  MUFU.EX2 R191, R3 ;  /* 0x0000000300bf7308 */ /* 0x0005e40000000800 */
[C---:B------:R-:W-:Y:S06]  /*42f0*/  HMMA.16816.F32 R124, R4.reuse, R40, R124 ;  /* 0x00000028047c723c */ /* 0x040fec000000187c */
[C---:B------:R-:W-:Y:S06]  /*4300*/  HMMA.16816.F32 R208, R4.reuse, R28, R136 ;  /* 0x0000001c04d0723c */ /* 0x040fec0000001888 */
[----:B------:R-:W-:Y:S01]  /*4310*/  HMMA.16816.F32 R220, R4, R16, R144 ;  /* 0x0000001004dc723c */ /* 0x000fe20000001890 */
[----:B--2---:R-:W-:Y:S01]  /*4320*/  FFMA.FTZ R3, R162, UR6, -R2 ;  /* 0x00000006a2037c23 */ /* 0x004fe20008010802 */
[----:B------:R-:W-:-:S03]  /*4330*/  MOV R162, R176 ;  /* 0x000000b000a27202 */ /* 0x000fc60000000f00 */
[----:B------:R2:W3:Y:S01]  /*4340*/  MUFU.EX2 R243, R3 ;  /* 0x0000000300f37308 */ /* 0x0004e20000000800 */
[C---:B------:R-:W-:Y:S06]  /*4350*/  HMMA.16816.F32 R212, R4.reuse, R60, R140 ;  /* 0x0000003c04d4723c */ /* 0x040fec000000188c */
[----:B------:R-:W-:Y:S01]  /*4360*/  HMMA.16816.F32 R136, R4, R32, R132 ;  /* 0x000000200488723c */ /* 0x000fe20000001884 */
[----:B------:R-:W-:-:S05]  /*4370*/  MOV R157, R125 ;  /* 0x0000007d009d7202 */ /* 0x000fca0000000f00 */
[----:B------:R-:W-:Y:S01]  /*4380*/  HMMA.16816.F32 R152, R4, R24, R152 ;  /* 0x000000180498723c */ /* 0x000fe20000001898 */
[----:B--2---:R-:W-:Y:S01]  /*4390*/  FFMA.FTZ R3, R161, UR6, -R2 ;  /* 0x00000006a1037c23 */ /* 0x004fe20008010802 */
[----:B------:R-:W-:-:S04]  /*43a0*/  IMAD.MOV.U32 R161, RZ, RZ, R177 ;  /* 0x000000ffffa17224 */ /* 0x000fc800078e00b1 */
[C---:B------:R-:W-:Y:S01]  /*43b0*/  HMMA.16816.F32 R148, R4.reuse, R20, R148 ;  /* 0x000000140494723c */ /* 0x040fe20000001894 */
[----:B------:R2:W-:Y:S05]  /*43c0*/  MUFU.EX2 R219, R3 ;  /* 0x0000000300db7308 */ /* 0x0005ea0000000800 */
[C---:B-1----:R-:W-:Y:S06]  /*43d0*/  HMMA.16816.F32 R204, R4.reuse, R36, R128 ;  /* 0x0000002404cc723c */ /* 0x042fec0000001880 */
[C---:B------:R-:W-:Y:S06]  /*43e0*/  HMMA.16816.F32 R184, R4.reuse, R26, R120 ;  /* 0x0000001a04b8723c */ /* 0x040fec0000001878 */
[----:B------:R-:W-:Y:S01]  /*43f0*/  HMMA.16816.F32 R144, R4, R22, R116 ;  /* 0x000000160490723c */ /* 0x000fe20000001874 */
[----:B--2---:R-:W-:Y:S01]  /*4400*/  FFMA.FTZ R3, R156, UR6, -R2 ;  /* 0x000000069c037c23 */ /* 0x004fe20008010802 */
[----:B------:R-:W-:-:S03]  /*4410*/  IMAD.MOV.U32 R156, RZ, RZ, R124 ;  /* 0x000000ffff9c7224 */ /* 0x000fc600078e007c */
[----:B------:R1:W-:Y:S01]  /*4420*/  MUFU.EX2 R164, R3 ;  /* 0x0000000300a47308 */ /* 0x0003e20000000800 */
[C---:B------:R-:W-:Y:S06]  /*4430*/  HMMA.16816.F32 R140, R4.reuse, R18, R112 ;  /* 0x00000012048c723c */ /* 0x040fec0000001870 */
[C---:B------:R-:W-:Y:S06]  /*4440*/  HMMA.16816.F32 R108, R4.reuse, R62, R108 ;  /* 0x0000003e046c723c */ /* 0x040fec000000186c */
[----:B------:R-:W-:Y:S01]  /*4450*/  HMMA.16816.F32 R132, R4, R34, R100 ;  /* 0x000000220484723c */ /* 0x000fe20000001864 */
[----:B-1----:R-:W-:Y:S01]  /*4460*/  FFMA.FTZ R3, R169, UR6, -R0 ;  /* 0x00000006a9037c23 */ /* 0x002fe20008010800 */
[----:B------:R-:W-:-:S04]  /*4470*/  MOV R169, R178 ;  /* 0x000000b200a97202 */ /* 0x000fc80000000f00 */
[C---:B------:R-:W-:Y:S01]  /*4480*/  HMMA.16816.F32 R192, R4.reuse, R38, R96 ;  /* 0x0000002604c0723c */ /* 0x040fe20000001860 */
[----:B------:R1:W-:Y:S05]  /*4490*/  MUFU.EX2 R49, R3 ;  /* 0x0000000300317308 */ /* 0x0003ea0000000800 */
[----:B------:R-:W-:Y:S06]  /*44a0*/  HMMA.16816.F32 R224, R4, R42, R88 ;  /* 0x0000002a04e0723c */ /* 0x000fec0000001858 */
[C---:B------:R-:W-:Y:S06]  /*44b0*/  HMMA.16816.F32 R96, R8.reuse, R50, RZ ;  /* 0x000000320860723c */ /* 0x040fec00000018ff */
[----:B------:R-:W-:Y:S01]  /*44c0*/  HMMA.16816.F32 R88, R8, R80, RZ ;  /* 0x000000500858723c */ /* 0x000fe200000018ff */
[----:B-1----:R-:W-:Y:S01]  /*44d0*/  FFMA.FTZ R3, R165, UR6, -R0 ;  /* 0x00000006a5037c23 */ /* 0x002fe20008010800 */
[----:B------:R-:W-:-:S03]  /*44e0*/  MOV R165, R126 ;  /* 0x0000007e00a57202 */ /* 0x000fc60000000f00 */
[----:B------:R1:W2:Y:S01]  /*44f0*/  MUFU.EX2 R242, R3 ;  /* 0x0000000300f27308 */ /* 0x0002a20000000800 */
[----:B------:R-:W-:Y:S01]  /*4500*/  HMMA.16816.F32 R80, R8, R82, RZ ;  /* 0x000000520850723c */ /* 0x000fe200000018ff */
[----:B-1----:R-:W-:Y:S01]  /*4510*/  FFMA.FTZ R3, R163, UR6, -R0 ;  /* 0x00000006a3037c23 */ /* 0x002fe20008010800 */
[----:B------:R-:W-:-:S05]  /*4520*/  IMAD.MOV.U32 R163, RZ, RZ, R179 ;  /* 0x000000ffffa37224 */ /* 0x000fca00078e00b3 */
[----:B------:R1:W-:Y:S02]  /*4530*/  MUFU.EX2 R248, R3 ;  /* 0x0000000300f87308 */ /* 0x0003e40000000800 */
[----:B-1----:R-:W-:Y:S01]  /*4540*/  FFMA.FTZ R3, R159, UR6, -R0 ;  /* 0x000000069f037c23 */ /* 0x002fe20008010800 */
[----:B------:R-:W-:Y:S02]  /*4550*/  IMAD.MOV.U32 R159, RZ, RZ, R127 ;  /* 0x000000ffff9f7224 */ /* 0x000fe400078e007f */
[----:B------:R-:W-:Y:S03]  /*4560*/  HMMA.16816.F32 R124, R4, R30, R104 ;  /* 0x0000001e047c723c */ /* 0x000fe60000001868 */
[----:B------:R-:W1:Y:S04]  /*4570*/  MUFU.EX2 R45, R3 ;  /* 0x00000003002d7308 */ /* 0x000e680000000800 */
[----:B---3--:R-:W-:Y:S01]  /*4580*/  F2FP.F16.F32.PACK_AB R4, R243, R191 ;  /* 0x000000bff304723e */ /* 0x008fe200000000ff */
[----:B------:R-:W-:Y:S01]  /*4590*/  IMAD.MOV.U32 R107, RZ, RZ, R57 ;  /* 0x000000ffff6b7224 */ /* 0x000fe200078e0039 */
[----:B--2---:R-:W-:-:S02]  /*45a0*/  F2FP.F16.F32.PACK_AB R5, R242, R49 ;  /* 0x00000031f205723e */ /* 0x004fc400000000ff */
[----:B------:R-:W-:Y:S02]  /*45b0*/  F2FP.F16.F32.PACK_AB R6, R164, R219 ;  /* 0x000000dba406723e */ /* 0x000fe400000000ff */
[----:B------:R-:W-:Y:S02]  /*45c0*/  MOV R106, R56 ;  /* 0x00000038006a7202 */ /* 0x000fe40000000f00 */
[----:B------:R-:W-:Y:S01]  /*45d0*/  HMMA.16816.F32 R56, R8, R58, RZ ;  /* 0x0000003a0838723c */ /* 0x000fe200000018ff */
[----:B------:R-:W-:Y:S02]  /*45e0*/  MOV R104, R216 ;  /* 0x000000d800687202 */ /* 0x000fe40000000f00 */
[----:B-1----:R-:W-:Y:S01]  /*45f0*/  F2FP.F16.F32.PACK_AB R7, R45, R248 ;  /* 0x000000f82d07723e */ /* 0x002fe200000000ff */
[----:B------:R-:W-:-:S06]  /*4600*/  FFMA.FTZ R3, R174, UR6, -R2 ;  /* 0x00000006ae037c23 */ /* 0x000fcc0008010802 */
[----:B------:R-:W-:Y:S06]  /*4610*/  HMMA.16816.F32 R128, R4, R16, R52 ;  /* 0x000000100480723c */ /* 0x000fec0000001834 */
[----:B------:R-:W-:Y:S01]  /*4620*/  HMMA.16816.F32 R52, R8, R64, RZ ;  /* 0x000000400834723c */ /* 0x000fe200000018ff */
[----:B------:R-:W-:Y:S01]  /*4630*/  IMAD.MOV.U32 R16, RZ, RZ, R251 ;  /* 0x000000ffff107224 */ /* 0x000fe200078e00fb */
[----:B------:R-:W-:-:S04]  /*4640*/  MOV R17, R171 ;  /* 0x000000ab00117202 */ /* 0x000fc80000000f00 */
[C---:B------:R-:W-:Y:S06]  /*4650*/  HMMA.16816.F32 R176, R4.reuse, R24, R92 ;  /* 0x0000001804b0723c */ /* 0x040fec000000185c */
[----:B------:R-:W-:Y:S01]  /*4660*/  HMMA.16816.F32 R100, R4, R20, R84 ;  /* 0x000000140464723c */ /* 0x000fe20000001854 */
[----:B------:R-:W-:Y:S01]  /*4670*/  IMAD.MOV.U32 R25, RZ, RZ, R163 ;  /* 0x000000ffff197224 */ /* 0x000fe200078e00a3 */
[----:B------:R-:W-:Y:S01]  /*4680*/  MOV R163, R48 ;  /* 0x0000003000a37202 */ /* 0x000fe20000000f00 */
[----:B------:R-:W-:-:S03]  /*4690*/  IMAD.MOV.U32 R24, RZ, RZ, R49 ;  /* 0x000000ffff187224 */ /* 0x000fc600078e0031 */
[----:B------:R-:W-:Y:S01]  /*46a0*/  HMMA.16816.F32 R92, R8, R46, RZ ;  /* 0x0000002e085c723c */ /* 0x000fe200000018ff */
[----:B------:R-:W-:Y:S01]  /*46b0*/  MOV R21, R44 ;  /* 0x0000002c00157202 */ /* 0x000fe20000000f00 */
[----:B------:R-:W-:-:S04]  /*46c0*/  IMAD.MOV.U32 R20, RZ, RZ, R45 ;  /* 0x000000ffff147224 */ /* 0x000fc800078e002d */
[----:B------:R-:W-:Y:S01]  /*46d0*/  HMMA.16816.F32 R120, R4, R32, R52 ;  /* 0x000000200478723c */ /* 0x000fe20000001834 */
[----:B------:R1:W-:Y:S05]  /*46e0*/  MUFU.EX2 R32, R3 ;  /* 0x0000000300207308 */ /* 0x0003ea0000000800 */
[C---:B------:R-:W-:Y:S01]  /*46f0*/  HMMA.16816.F32 R84, R8.reuse, R76, RZ ;  /* 0x0000004c0854723c */ /* 0x040fe200000018ff */
[----:B------:R-:W-:Y:S01]  /*4700*/  IMAD.MOV.U32 R55, RZ, RZ, R249 ;  /* 0x000000ffff377224 */ /* 0x000fe200078e00f9 */
[----:B------:R-:W-:Y:S01]  /*4710*/  MOV R52, R20 ;  /* 0x0000001400347202 */ /* 0x000fe20000000f00 */
[----:B------:R-:W-:Y:S01]  /*4720*/  IMAD.MOV.U32 R54, RZ, RZ, R169 ;  /* 0x000000ffff367224 */ /* 0x000fe200078e00a9 */
[----:B------:R-:W-:Y:S01]  /*4730*/  MOV R53, R25 ;  /* 0x0000001900357202 */ /* 0x000fe20000000f00 */
[----:B------:R-:W-:Y:S01]  /*4740*/  IMAD.MOV.U32 R20, RZ, RZ, R24 ;  /* 0x000000ffff147224 */ /* 0x000fe200078e0018 */
[----:B------:R-:W-:Y:S01]  /*4750*/  HMMA.16816.F32 R48, R8, R68, RZ ;  /* 0x000000440830723c */ /* 0x000fe200000018ff */
[----:B-1----:R-:W-:-:S05]  /*4760*/  FFMA.FTZ R3, R173, UR6, -R2 ;  /* 0x00000006ad037c23 */ /* 0x002fca0008010802 */
[C---:B------:R-:W-:Y:S01]  /*4770*/  HMMA.16816.F32 R44, R8.reuse, R72, RZ ;  /* 0x00000048082c723c */ /* 0x040fe200000018ff */
[----:B------:R1:W2:Y:S05]  /*4780*/  MUFU.EX2 R33, R3 ;  /* 0x0000000300217308 */ /* 0x0002aa0000000800 */
[----:B------:R-:W-:Y:S01]  /*4790*/  HMMA.16816.F32 R76, R8, R78, RZ ;  /* 0x0000004e084c723c */ /* 0x000fe200000018ff */
[----:B------:R-:W-:Y:S02]  /*47a0*/  IMAD.MOV.U32 R73, RZ, RZ, R191 ;  /* 0x000000ffff497224 */ /* 0x000fe400078e00bf */
[----:B------:R-:W-:-:S03]  /*47b0*/  IMAD.MOV.U32 R72, RZ, RZ, R217 ;  /* 0x000000ffff487224 */ /* 0x000fc600078e00d9 */
[C---:B------:R-:W-:Y:S06]  /*47c0*/  HMMA.16816.F32 R64, R8.reuse, R66, RZ ;  /* 0x000000420840723c */ /* 0x040fec00000018ff */
[----:B------:R-:W-:Y:S01]  /*47d0*/  HMMA.16816.F32 R68, R8, R70, RZ ;  /* 0x000000460844723c */ /* 0x000fe200000018ff */
[----:B-1----:R-:W-:-:S05]  /*47e0*/  FFMA.FTZ R3, R160, UR6, -R2 ;  /* 0x00000006a0037c23 */ /* 0x002fca0008010802 */
[----:B------:R-:W-:Y:S06]  /*47f0*/  HMMA.16816.F32 R8, R8, R74, RZ ;  /* 0x0000004a0808723c */ /* 0x000fec00000018ff */
[C---:B------:R-:W-:Y:S01]  /*4800*/  HMMA.16816.F32 R116, R4.reuse, R28, R84 ;  /* 0x0000001c0474723c */ /* 0x040fe20000001854 */
[----:B------:R-:W-:Y:S01]  /*4810*/  MOV R75, R218 ;  /* 0x000000da004b7202 */ /* 0x000fe20000000f00 */
[----:B------:R-:W-:Y:S01]  /*4820*/  IMAD.MOV.U32 R74, RZ, RZ, R219 ;  /* 0x000000ffff4a7224 */ /* 0x000fe200078e00db */
[----:B------:R1:W-:Y:S03]  /*4830*/  MUFU.EX2 R218, R3 ;  /* 0x0000000300da7308 */ /* 0x0003e60000000800 */
[----:B------:R-:W-:Y:S01]  /*4840*/  HMMA.16816.F32 R112, R4, R60, R88 ;  /* 0x0000003c0470723c */ /* 0x000fe20000001858 */
[----:B------:R-:W-:-:S02]  /*4850*/  MOV R28, R250 ;  /* 0x000000fa001c7202 */ /* 0x000fc40000000f00 */
[----:B------:R-:W-:-:S03]  /*4860*/  MOV R29, R248 ;  /* 0x000000f8001d7202 */ /* 0x000fc60000000f00 */
[C---:B------:R-:W-:Y:S01]  /*4870*/  HMMA.16816.F32 R248, R4.reuse, R40, R44 ;  /* 0x0000002804f8723c */ /* 0x040fe2000000182c */
[----:B------:R-:W-:Y:S01]  /*4880*/  IMAD.MOV.U32 R88, RZ, RZ, R243 ;  /* 0x000000ffff587224 */ /* 0x000fe200078e00f3 */
[----:B------:R-:W-:Y:S01]  /*4890*/  MOV R89, R242 ;  /* 0x000000f200597202 */ /* 0x000fe20000000f00 */
[----:B------:R-:W-:Y:S01]  /*48a0*/  IMAD.MOV.U32 R90, RZ, RZ, R241 ;  /* 0x000000ffff5a7224 */ /* 0x000fe200078e00f1 */
[----:B------:R-:W-:Y:S02]  /*48b0*/  MOV R91, R240 ;  /* 0x000000f0005b7202 */ /* 0x000fe40000000f00 */
[C---:B------:R-:W-:Y:S01]  /*48c0*/  HMMA.16816.F32 R44, R4.reuse, R26, R92 ;  /* 0x0000001a042c723c */ /* 0x040fe2000000185c */
[----:B------:R-:W-:Y:S02]  /*48d0*/  IMAD.MOV.U32 R40, RZ, RZ, R54 ;  /* 0x000000ffff287224 */ /* 0x000fe400078e0036 */
[----:B-1----:R-:W-:Y:S01]  /*48e0*/  FFMA.FTZ R3, R158, UR6, -R2 ;  /* 0x000000069e037c23 */ /* 0x002fe20008010802 */
[----:B------:R-:W-:Y:S03]  /*48f0*/  LDSM.16.MT88.4 R24, [R229+0xd000] ;  /* 0x00d00000e518783b */ /* 0x000fe60000004200 */
[----:B------:R1:W-:Y:S01]  /*4900*/  MUFU.EX2 R219, R3 ;  /* 0x0000000300db7308 */ /* 0x0003e20000000800 */
[----:B------:R-:W-:Y:S01]  /*4910*/  HMMA.16816.F32 R240, R4, R36, R48 ;  /* 0x0000002404f0723c */ /* 0x000fe20000001830 */
[----:B------:R-:W-:Y:S01]  /*4920*/  MOV R95, R53 ;  /* 0x00000035005f7202 */ /* 0x000fe20000000f00 */
[----:B------:R-:W-:Y:S01]  /*4930*/  IMAD.MOV.U32 R93, RZ, RZ, R21 ;  /* 0x000000ffff5d7224 */ /* 0x000fe200078e0015 */
[----:B------:R-:W-:-:S03]  /*4940*/  MOV R94, R20 ;  /* 0x00000014005e7202 */ /* 0x000fc60000000f00 */
[C---:B------:R-:W-:Y:S01]  /*4950*/  HMMA.16816.F32 R60, R4.reuse, R62, R80 ;  /* 0x0000003e043c723c */ /* 0x040fe20000001850 */
[----:B------:R-:W-:Y:S01]  /*4960*/  MOV R36, R55 ;  /* 0x0000003700247202 */ /* 0x000fe20000000f00 */
[----:B------:R-:W-:Y:S01]  /*4970*/  IMAD.MOV.U32 R37, RZ, RZ, R28 ;  /* 0x000000ffff257224 */ /* 0x000fe200078e001c */
[----:B------:R-:W-:Y:S01]  /*4980*/  MOV R55, R238 ;  /* 0x000000ee00377202 */ /* 0x000fe20000000f00 */
[----:B------:R-:W-:Y:S02]  /*4990*/  IMAD.MOV.U32 R28, RZ, RZ, R165 ;  /* 0x000000ffff1c7224 */ /* 0x000fe400078e00a5 */
[C---:B------:R-:W-:Y:S01]  /*49a0*/  HMMA.16816.F32 R48, R4.reuse, R30, R76 ;  /* 0x0000001e0430723c */ /* 0x040fe2000000184c */
[----:B--2---:R-:W-:Y:S01]  /*49b0*/  MOV R82, R33 ;  /* 0x0000002100527202 */ /* 0x004fe20000000f00 */
[----:B------:R-:W-:Y:S02]  /*49c0*/  IMAD.MOV.U32 R33, RZ, RZ, R17 ;  /* 0x000000ffff217224 */ /* 0x000fe400078e0011 */
[----:B-1----:R-:W-:Y:S01]  /*49d0*/  FFMA.FTZ R3, R183, UR6, -R0 ;  /* 0x00000006b7037c23 */ /* 0x002fe20008010800 */
[----:B------:R-:W-:Y:S01]  /*49e0*/  IMAD.MOV.U32 R41, RZ, RZ, R28 ;  /* 0x000000ffff297224 */ /* 0x000fe200078e001c */
[C---:B------:R-:W-:Y:S01]  /*49f0*/  HMMA.16816.F32 R84, R4.reuse, R18, R56 ;  /* 0x000000120454723c */ /* 0x040fe20000001838 */
[----:B------:R-:W-:Y:S01]  /*4a00*/  IMAD.MOV.U32 R78, RZ, RZ, R32 ;  /* 0x000000ffff4e7224 */ /* 0x000fe200078e0020 */
[----:B------:R1:W-:Y:S01]  /*4a10*/  MUFU.EX2 R105, R3 ;  /* 0x0000000300697308 */ /* 0x0003e20000000800 */
[----:B------:R-:W-:Y:S01]  /*4a20*/  MOV R32, R16 ;  /* 0x0000001000207202 */ /* 0x000fe20000000f00 */
[----:B------:R-:W-:Y:S01]  /*4a30*/  IMAD.MOV.U32 R76, RZ, RZ, R52 ;  /* 0x000000ffff4c7224 */ /* 0x000fe200078e0034 */
[----:B------:R-:W2:Y:S01]  /*4a40*/  LDSM.16.MT88.4 R16, [R228+0xd000] ;  /* 0x00d00000e410783b */ /* 0x000ea20000004200 */
[C---:B------:R-:W-:Y:S01]  /*4a50*/  HMMA.16816.F32 R56, R4.reuse, R34, R64 ;  /* 0x000000220438723c */ /* 0x040fe20000001840 */
[----:B------:R-:W-:Y:S01]  /*4a60*/  IMAD.MOV.U32 R28, RZ, RZ, R90 ;  /* 0x000000ffff1c7224 */ /* 0x000fe200078e005a */
[----:B------:R-:W-:Y:S01]  /*4a70*/  MOV R77, R33 ;  /* 0x00000021004d7202 */ /* 0x000fe20000000f00 */
[----:B------:R-:W-:Y:S01]  /*4a80*/  IMAD.MOV.U32 R90, RZ, RZ, R72 ;  /* 0x000000ffff5a7224 */ /* 0x000fe200078e0048 */
[----:B------:R-:W-:Y:S01]  /*4a90*/  MOV R33, R89 ;  /* 0x0000005900217202 */ /* 0x000fe20000000f00 */
[----:B------:R-:W-:Y:S01]  /*4aa0*/  IMAD.MOV.U32 R158, RZ, RZ, R41 ;  /* 0x000000ffff9e7224 */ /* 0x000fe200078e0029 */
[----:B------:R-:W-:Y:S01]  /*4ab0*/  HMMA.16816.F32 R96, R4, R22, R96 ;  /* 0x000000160460723c */ /* 0x000fe20000001860 */
[----:B------:R-:W-:Y:S01]  /*4ac0*/  MOV R80, R28 ;  /* 0x0000001c00507202 */ /* 0x000fe20000000f00 */
[----:B------:R-:W-:Y:S01]  /*4ad0*/  LDSM.16.MT88.4 R20, [R231+0xd000] ;  /* 0x00d00000e714783b */ /* 0x000fe20000004200 */
[----:B------:R-:W-:Y:S01]  /*4ae0*/  IMAD.MOV.U32 R81, RZ, RZ, R33 ;  /* 0x000000ffff517224 */ /* 0x000fe200078e0021 */
[----:B------:R-:W-:-:S02]  /*4af0*/  MOV R89, R75 ;  /* 0x0000004b00597202 */ /* 0x000fc40000000f00 */
[----:B------:R-:W-:Y:S01]  /*4b00*/  HMMA.16816.F32 R64, R4, R38, R68 ;  /* 0x000000260440723c */ /* 0x000fe20000001844 */
[----:B-1----:R-:W-:Y:S01]  /*4b10*/  FFMA.FTZ R3, R175, UR6, -R0 ;  /* 0x00000006af037c23 */ /* 0x002fe20008010800 */
[----:B------:R-:W-:-:S03]  /*4b20*/  MOV R160, R90 ;  /* 0x0000005a00a07202 */ /* 0x000fc60000000f00 */
[----:B------:R1:W-:Y:S02]  /*4b30*/  MUFU.EX2 R191, R3 ;  /* 0x0000000300bf7308 */ /* 0x0003e40000000800 */
[----:B-1----:R-:W-:Y:S01]  /*4b40*/  FFMA.FTZ R3, R15, UR6, -R0 ;  /* 0x000000060f037c23 */ /* 0x002fe20008010800 */
[----:B------:R-:W-:Y:S02]  /*4b50*/  IMAD.MOV.U32 R15, RZ, RZ, R32 ;  /* 0x000000ffff0f7224 */ /* 0x000fe400078e0020 */
[----:B------:R-:W-:-:S03]  /*4b60*/  IMAD.MOV.U32 R32, RZ, RZ, R88 ;  /* 0x000000ffff207224 */ /* 0x000fc600078e0058 */
[----:B------:R1:W-:Y:S01]  /*4b70*/  MUFU.EX2 R216, R3 ;  /* 0x0000000300d87308 */ /* 0x0003e20000000800 */
[----:B------:R-:W-:Y:S01]  /*4b80*/  IMAD.MOV.U32 R88, RZ, RZ, R74 ;  /* 0x000000ffff587224 */ /* 0x000fe200078e004a */
[----:B------:R-:W-:Y:S02]  /*4b90*/  MOV R83, R32 ;  /* 0x0000002000537202 */ /* 0x000fe40000000f00 */
[----:B------:R-:W3:Y:S02]  /*4ba0*/  LDSM.16.MT88.4 R32, [R229+0xf000] ;  /* 0x00f00000e520783b */ /* 0x000ee40000004200 */
[----:B------:R-:W-:Y:S01]  /*4bb0*/  MOV R79, R88 ;  /* 0x00000058004f7202 */ /* 0x000fe20000000f00 */
[----:B-1----:R-:W-:-:S04]  /*4bc0*/  FFMA.FTZ R3, R14, UR6, -R0 ;  /* 0x000000060e037c23 */ /* 0x002fc80008010800 */
[----:B------:R1:W-:Y:S02]  /*4bd0*/  MUFU.EX2 R217, R3 ;  /* 0x0000000300d97308 */ /* 0x0003e40000000800 */
[----:B-1----:R-:W-:Y:S01]  /*4be0*/  FFMA.FTZ R3, R188, UR6, -R13 ;  /* 0x00000006bc037c23 */ /* 0x002fe2000801080d */
[----:B------:R-:W-:-:S05]  /*4bf0*/  IMAD.MOV.U32 R188, RZ, RZ, R89 ;  /* 0x000000ffffbc7224 */ /* 0x000fca00078e0059 */
[----:B------:R1:W-:Y:S02]  /*4c00*/  MUFU.EX2 R183, R3 ;  /* 0x0000000300b77308 */ /* 0x0003e40000000800 */
[----:B-1----:R-:W-:-:S06]  /*4c10*/  FFMA.FTZ R3, R180, UR6, -R13 ;  /* 0x00000006b4037c23 */ /* 0x002fcc000801080d */
[----:B------:R1:W-:Y:S02]  /*4c20*/  MUFU.EX2 R92, R3 ;  /* 0x00000003005c7308 */ /* 0x0003e40000000800 */
[----:B-1----:R-:W-:-:S06]  /*4c30*/  FFMA.FTZ R3, R181, UR6, -R13 ;  /* 0x00000006b5037c23 */ /* 0x002fcc000801080d */
[----:B------:R1:W-:Y:S02]  /*4c40*/  MUFU.EX2 R171, R3 ;  /* 0x0000000300ab7308 */ /* 0x0003e40000000800 */
[----:B-1----:R-:W-:Y:S01]  /*4c50*/  FFMA.FTZ R3, R182, UR6, -R13 ;  /* 0x00000006b6037c23 */ /* 0x002fe2000801080d */
[----:B------:R-:W-:-:S05]  /*4c60*/  IMAD.MOV.U32 R182, RZ, RZ, R79 ;  /* 0x000000ffffb67224 */ /* 0x000fca00078e004f */
[----:B------:R1:W4:Y:S02]  /*4c70*/  MUFU.EX2 R14, R3 ;  /* 0x00000003000e7308 */ /* 0x0003240000000800 */
[----:B-1----:R-:W-:-:S06]  /*4c80*/  FFMA.FTZ R3, R190, UR6, -R12 ;  /* 0x00000006be037c23 */ /* 0x002fcc000801080c */
[----:B------:R1:W-:Y:S02]  /*4c90*/  MUFU.EX2 R180, R3 ;  /* 0x0000000300b47308 */ /* 0x0003e40000000800 */
[----:B-1----:R-:W-:-:S06]  /*4ca0*/  FFMA.FTZ R3, R189, UR6, -R12 ;  /* 0x00000006bd037c23 */ /* 0x002fcc000801080c */
[----:B------:R1:W3:Y:S02]  /*4cb0*/  MUFU.EX2 R238, R3 ;  /* 0x0000000300ee7308 */ /* 0x0002e40000000800 */
[----:B-1----:R-:W-:-:S06]  /*4cc0*/  FFMA.FTZ R3, R172, UR6, -R12 ;  /* 0x00000006ac037c23 */ /* 0x002fcc000801080c */
[----:B------:R1:W-:Y:S02]  /*4cd0*/  MUFU.EX2 R165, R3 ;  /* 0x0000000300a57308 */ /* 0x0003e40000000800 */
[----:B-1----:R-:W-:Y:S01]  /*4ce0*/  FFMA.FTZ R3, R170, UR6, -R12 ;  /* 0x00000006aa037c23 */ /* 0x002fe2000801080c */
[----:B----4-:R-:W-:Y:S02]  /*4cf0*/  MOV R170, R14 ;  /* 0x0000000e00aa7202 */ /* 0x010fe40000000f00 */
[----:B------:R-:W-:-:S03]  /*4d00*/  MOV R14, R37 ;  /* 0x00000025000e7202 */ /* 0x000fc60000000f00 */
[----:B------:R1:W4:Y:S01]  /*4d10*/  MUFU.EX2 R169, R3 ;  /* 0x0000000300a97308 */ /* 0x0003220000000800 */
[----:B------:R-:W-:Y:S02]  /*4d20*/  MOV R37, R55 ;  /* 0x0000003700257202 */ /* 0x000fe40000000f00 */
[----:B------:R-:W-:Y:S07]  /*4d30*/  HMMA.16816.F32 R52, R4, R42, R8 ;  /* 0x0000002a0434723c */ /* 0x000fee0000001808 */
[----:B------:R-:W-:-:S02]  /*4d40*/  F2FP.F16.F32.PACK_AB R8, R82, R78 ;  /* 0x0000004e5208723e */ /* 0x000fc400000000ff */
[----:B------:R-:W-:Y:S02]  /*4d50*/  F2FP.F16.F32.PACK_AB R9, R191, R105 ;  /* 0x00000069bf09723e */ /* 0x000fe400000000ff */
[----:B------:R-:W-:Y:S02]  /*4d60*/  F2FP.F16.F32.PACK_AB R10, R219, R218 ;  /* 0x000000dadb0a723e */ /* 0x000fe400000000ff */
[----:B------:R-:W-:Y:S01]  /*4d70*/  F2FP.F16.F32.PACK_AB R11, R217, R216 ;  /* 0x000000d8d90b723e */ /* 0x000fe200000000ff */
[----:B-1----:R-:W-:Y:S01]  /*4d80*/  IMAD.MOV.U32 R3, RZ, RZ, R36 ;  /* 0x000000ffff037224 */ /* 0x002fe200078e0024 */
[----:B------:R-:W-:Y:S02]  /*4d90*/  MOV R36, R29 ;  /* 0x0000001d00247202 */ /* 0x000fe40000000f00 */
[----:B------:R-:W-:Y:S02]  /*4da0*/  MOV R29, R91 ;  /* 0x0000005b001d7202 */ /* 0x000fe40000000f00 */
[----:B------:R-:W-:Y:S01]  /*4db0*/  F2FP.F16.F32.PACK_AB R4, R92, R183 ;  /* 0x000000b75c04723e */ /* 0x000fe200000000ff */
[C---:B--2---:R-:W-:Y:S01]  /*4dc0*/  HMMA.16816.F32 R176, R8.reuse, R16, R176 ;  /* 0x0000001008b0723c */ /* 0x044fe200000018b0 */
[----:B---3--:R-:W-:Y:S01]  /*4dd0*/  F2FP.F16.F32.PACK_AB R5, R238, R180 ;  /* 0x000000b4ee05723e */ /* 0x008fe200000000ff */
[----:B------:R-:W-:Y:S01]  /*4de0*/  IMAD.MOV.U32 R181, RZ, RZ, R29 ;  /* 0x000000ffffb57224 */ /* 0x000fe200078e001d */
[----:B------:R-:W-:Y:S01]  /*4df0*/  F2FP.F16.F32.PACK_AB R6, R170, R171 ;  /* 0x000000abaa06723e */ /* 0x000fe200000000ff */
[----:B------:R-:W1:Y:S01]  /*4e00*/  LDSM.16.MT88.4 R28, [R228+0xf000] ;  /* 0x00f00000e41c783b */ /* 0x000e620000004200 */
[----:B----4-:R-:W-:Y:S01]  /*4e10*/  F2FP.F16.F32.PACK_AB R7, R169, R165 ;  /* 0x000000a5a907723e */ /* 0x010fe200000000ff */
[----:B------:R-:W-:Y:S01]  /*4e20*/  HMMA.16816.F32 R44, R8, R18, R44 ;  /* 0x00000012082c723c */ /* 0x000fe2000000182c */
[----:B------:R-:W-:-:S05]  /*4e30*/  MOV R91, R73 ;  /* 0x00000049005b7202 */ /* 0x000fca0000000f00 */
[C---:B------:R-:W-:Y:S06]  /*4e40*/  HMMA.16816.F32 R172, R4.reuse, R16, R152 ;  /* 0x0000001004ac723c */ /* 0x040fec0000001898 */
[----:B------:R-:W-:Y:S01]  /*4e50*/  HMMA.16816.F32 R184, R4, R18, R184 ;  /* 0x0000001204b8723c */ /* 0x000fe200000018b8 */
[----:B------:R-:W2:Y:S01]  /*4e60*/  LDSM.16.MT88.4 R16, [R230+0xd000] ;  /* 0x00d00000e610783b */ /* 0x000ea20000004200 */
[----:B------:R-:W-:Y:S01]  /*4e70*/  IMAD.MOV.U32 R153, RZ, RZ, R160 ;  /* 0x000000ffff997224 */ /* 0x000fe200078e00a0 */
[----:B------:R-:W-:Y:S01]  /*4e80*/  MOV R154, R104 ;  /* 0x00000068009a7202 */ /* 0x000fe20000000f00 */
[----:B------:R-:W-:Y:S01]  /*4e90*/  IMAD.MOV.U32 R160, RZ, RZ, R107 ;  /* 0x000000ffffa07224 */ /* 0x000fe200078e006b */
[----:B------:R-:W-:Y:S01]  /*4ea0*/  MOV R155, R106 ;  /* 0x0000006a009b7202 */ /* 0x000fe20000000f00 */
[----:B------:R-:W-:Y:S01]  /*4eb0*/  HMMA.16816.F32 R68, R8, R24, R100 ;  /* 0x000000180844723c */ /* 0x000fe20000001864 */
[----:B------:R-:W-:-:S05]  /*4ec0*/  MOV R152, R188 ;  /* 0x000000bc00987202 */ /* 0x000fca0000000f00 */
[C---:B------:R-:W-:Y:S06]  /*4ed0*/  HMMA.16816.F32 R72, R4.reuse, R24, R148 ;  /* 0x000000180448723c */ /* 0x040fec0000001894 */
[C---:B------:R-:W-:Y:S01]  /*4ee0*/  HMMA.16816.F32 R136, R4.reuse, R32, R136 ;  /* 0x000000200488723c */ /* 0x040fe20000001888 */
[----:B------:R-:W-:Y:S01]  /*4ef0*/  IMAD.MOV.U32 R25, RZ, RZ, R95 ;  /* 0x000000ffff197224 */ /* 0x000fe200078e005f */
[----:B------:R-:W-:Y:S01]  /*4f00*/  MOV R24, R40 ;  /* 0x0000002800187202 */ /* 0x000fe20000000f00 */
[----:B------:R-:W-:Y:S01]  /*4f10*/  IMAD.MOV.U32 R95, RZ, RZ, R91 ;  /* 0x000000ffff5f7224 */ /* 0x000fe200078e005b */
[----:B------:R-:W3:Y:S02]  /*4f20*/  LDSM.16.MT88.4 R40, [R231+0xf000] ;  /* 0x00f00000e728783b */ /* 0x000ee40000004200 */
[C---:B------:R-:W-:Y:S06]  /*4f30*/  HMMA.16816.F32 R88, R4.reuse, R20, R220 ;  /* 0x000000140458723c */ /* 0x040fec00000018dc */
[----:B-1----:R-:W-:Y:S01]  /*4f40*/  HMMA.16816.F32 R100, R4, R28, R208 ;  /* 0x0000001c0464723c */ /* 0x002fe200000018d0 */
[----:B------:R-:W-:Y:S01]  /*4f50*/  IMAD.MOV.U32 R220, RZ, RZ, R105 ;  /* 0x000000ffffdc7224 */ /* 0x000fe200078e0069 */
[----:B------:R-:W-:Y:S01]  /*4f60*/  MOV R223, R76 ;  /* 0x0000004c00df7202 */ /* 0x000fe20000000f00 */
[----:B------:R-:W-:Y:S01]  /*4f70*/  IMAD.MOV.U32 R222, RZ, RZ, R77 ;  /* 0x000000ffffde7224 */ /* 0x000fe200078e004d */
[----:B------:R-:W-:-:S02]  /*4f80*/  MOV R221, R78 ;  /* 0x0000004e00dd7202 */ /* 0x000fc40000000f00 */
[C---:B------:R-:W-:Y:S01]  /*4f90*/  HMMA.16816.F32 R76, R4.reuse, R26, R144 ;  /* 0x0000001a044c723c */ /* 0x040fe20000001890 */
[----:B------:R-:W-:Y:S01]  /*4fa0*/  MOV R209, R36 ;  /* 0x0000002400d17202 */ /* 0x000fe20000000f00 */
[----:B------:R-:W-:Y:S01]  /*4fb0*/  IMAD.MOV.U32 R210, RZ, RZ, R37 ;  /* 0x000000ffffd27224 */ /* 0x000fe200078e0025 */
[----:B------:R-:W-:Y:S01]  /*4fc0*/  MOV R211, R191 ;  /* 0x000000bf00d37202 */ /* 0x000fe20000000f00 */
[----:B------:R-:W1:Y:S02]  /*4fd0*/  LDSM.16.MT88.4 R36, [R230+0xf000] ;  /* 0x00f00000e624783b */ /* 0x000e640000004200 */
[----:B--2---:R-:W-:Y:S01]  /*4fe0*/  HMMA.16816.F32 R104, R4, R16, R212 ;  /* 0x000000100468723c */ /* 0x004fe200000018d4 */
        /* <DEDUP_REMOVED lines=8> */
[----:B------:R-:W-:Y:S02]  /*5070*/  IMAD.MOV.U32 R215, RZ, RZ, R95 ;  /* 0x000000ffffd77224 */ /* 0x000fe400078e005f */
[----:B------:R-:W-:Y:S01]  /*5080*/  HMMA.16816.F32 R92, R4, R22, R140 ;  /* 0x00000016045c723c */ /* 0x000fe2000000188c */
[----:B------:R-:W-:Y:S01]  /*5090*/  MOV R132, R220 ;  /* 0x000000dc00847202 */ /* 0x000fe20000000f00 */
[----:B------:R-:W-:Y:S01]  /*50a0*/  IMAD.MOV.U32 R133, RZ, RZ, R213 ;  /* 0x000000ffff857224 */ /* 0x000fe200078e00d5 */
[----:B------:R-:W-:Y:S01]  /*50b0*/  MOV R134, R212 ;  /* 0x000000d400867202 */ /* 0x000fe20000000f00 */
[----:B------:R-:W-:-:S02]  /*50c0*/  IMAD.MOV.U32 R135, RZ, RZ, R211 ;  /* 0x000000ffff877224 */ /* 0x000fc400078e00d3 */
[----:B------:R-:W-:Y:S01]  /*50d0*/  HMMA.16816.F32 R220, R8, R26, R96 ;  /* 0x0000001a08dc723c */ /* 0x000fe20000001860 */
[----:B------:R-:W-:Y:S01]  /*50e0*/  IMAD.MOV.U32 R141, RZ, RZ, R209 ;  /* 0x000000ffff8d7224 */ /* 0x000fe200078e00d1 */
[----:B------:R-:W-:Y:S01]  /*50f0*/  MOV R142, R214 ;  /* 0x000000d6008e7202 */ /* 0x000fe20000000f00 */
[----:B------:R-:W-:Y:S01]  /*5100*/  IMAD.MOV.U32 R143, RZ, RZ, R215 ;  /* 0x000000ffff8f7224 */ /* 0x000fe200078e00d7 */
[----:B------:R-:W-:Y:S02]  /*5110*/  MOV R140, R210 ;  /* 0x000000d2008c7202 */ /* 0x000fe40000000f00 */
[C---:B---3--:R-:W-:Y:S01]  /*5120*/  HMMA.16816.F32 R148, R4.reuse, R40, R204 ;  /* 0x000000280494723c */ /* 0x048fe200000018cc */
[----:B------:R-:W-:Y:S01]  /*5130*/  MOV R97, R141 ;  /* 0x0000008d00617202 */ /* 0x000fe20000000f00 */
[----:B------:R-:W-:Y:S01]  /*5140*/  IMAD.MOV.U32 R141, RZ, RZ, R247 ;  /* 0x000000ffff8d7224 */ /* 0x000fe200078e00f7 */
[----:B------:R-:W-:Y:S01]  /*5150*/  MOV R99, R181 ;  /* 0x000000b500637202 */ /* 0x000fe20000000f00 */
[----:B------:R-:W2:Y:S01]  /*5160*/  LDL.LU R247, [R1+0x58] ;  /* 0x0000580001f77983 */ /* 0x000ea20000300800 */
[----:B------:R-:W-:Y:S01]  /*5170*/  IMAD.MOV.U32 R98, RZ, RZ, R182 ;  /* 0x000000ffff627224 */ /* 0x000fe200078e00b6 */
[----:B------:R-:W-:Y:S01]  /*5180*/  HMMA.16816.F32 R108, R4, R18, R108 ;  /* 0x00000012046c723c */ /* 0x000fe2000000186c */
[----:B------:R-:W-:-:S02]  /*5190*/  IMAD.MOV.U32 R96, RZ, RZ, R140 ;  /* 0x000000ffff607224 */ /* 0x000fc400078e008c */
[----:B------:R-:W-:-:S03]  /*51a0*/  IMAD.MOV.U32 R140, RZ, RZ, R15 ;  /* 0x000000ffff8c7224 */ /* 0x000fc600078e000f */
[C---:B------:R-:W-:Y:S06]  /*51b0*/  HMMA.16816.F32 R124, R4.reuse, R30, R124 ;  /* 0x0000001e047c723c */ /* 0x040fec000000187c */
[C---:B------:R-:W-:Y:S06]  /*51c0*/  HMMA.16816.F32 R192, R4.reuse, R42, R192 ;  /* 0x0000002a04c0723c */ /* 0x040fec00000018c0 */
[C---:B-1----:R-:W-:Y:S06]  /*51d0*/  HMMA.16816.F32 R156, R4.reuse, R36, R156 ;  /* 0x00000024049c723c */ /* 0x042fec000000189c */
[----:B------:R-:W-:Y:S06]  /*51e0*/  HMMA.16816.F32 R224, R4, R38, R224 ;  /* 0x0000002604e0723c */ /* 0x000fec00000018e0 */
[C---:B------:R-:W-:Y:S01]  /*51f0*/  HMMA.16816.F32 R212, R8.reuse, R20, R128 ;  /* 0x0000001408d4723c */ /* 0x040fe20000001880 */
[----:B------:R-:W-:Y:S01]  /*5200*/  MOV R7, R3 ;  /* 0x0000000300077202 */ /* 0x000fe20000000f00 */
[----:B------:R-:W-:Y:S01]  /*5210*/  FFMA.FTZ R3, R203, UR6, -R2 ;  /* 0x00000006cb037c23 */ /* 0x000fe20008010802 */
[----:B------:R-:W-:Y:S01]  /*5220*/  IMAD.MOV.U32 R6, RZ, RZ, R25 ;  /* 0x000000ffff067224 */ /* 0x000fe200078e0019 */
[----:B------:R-:W-:Y:S01]  /*5230*/  MOV R5, R81 ;  /* 0x0000005100057202 */ /* 0x000fe20000000f00 */
[----:B------:R-:W-:Y:S01]  /*5240*/  IMAD.MOV.U32 R4, RZ, RZ, R80 ;  /* 0x000000ffff047224 */ /* 0x000fe200078e0050 */
[----:B------:R1:W-:Y:S01]  /*5250*/  MUFU.EX2 R24, R3 ;  /* 0x0000000300187308 */ /* 0x0003e20000000800 */
[----:B------:R-:W-:Y:S01]  /*5260*/  HMMA.16816.F32 R208, R8, R22, R84 ;  /* 0x0000001608d0723c */ /* 0x000fe20000001854 */
[----:B------:R-:W-:Y:S01]  /*5270*/  IMAD.MOV.U32 R131, RZ, RZ, R132 ;  /* 0x000000ffff837224 */ /* 0x000fe200078e0084 */
[----:B------:R-:W-:Y:S01]  /*5280*/  MOV R130, R183 ;  /* 0x000000b700827202 */ /* 0x000fe20000000f00 */
[----:B------:R-:W-:-:S02]  /*5290*/  IMAD.MOV.U32 R128, RZ, RZ, R82 ;  /* 0x000000ffff807224 */ /* 0x000fc400078e0052 */
[----:B------:R-:W-:Y:S01]  /*52a0*/  IMAD.MOV.U32 R129, RZ, RZ, R180 ;  /* 0x000000ffff817224 */ /* 0x000fe200078e00b4 */
[C---:B------:R-:W-:Y:S01]  /*52b0*/  HMMA.16816.F32 R204, R8.reuse, R16, R112 ;  /* 0x0000001008cc723c */ /* 0x040fe20000001870 */
[----:B------:R-:W-:Y:S01]  /*52c0*/  MOV R85, R133 ;  /* 0x0000008500557202 */ /* 0x000fe20000000f00 */
[----:B------:R-:W-:Y:S01]  /*52d0*/  IMAD.MOV.U32 R86, RZ, RZ, R134 ;  /* 0x000000ffff567224 */ /* 0x000fe200078e0086 */
[----:B------:R-:W-:Y:S01]  /*52e0*/  MOV R87, R135 ;  /* 0x0000008700577202 */ /* 0x000fe20000000f00 */
[----:B------:R-:W-:Y:S02]  /*52f0*/  LDSM.16.MT88.4 R180, [R228+0xd800] ;  /* 0x00d80000e4b4783b */ /* 0x000fe40000004200 */
[----:B------:R-:W-:Y:S02]  /*5300*/  HMMA.16816.F32 R60, R8, R18, R60 ;  /* 0x00000012083c723c */ /* 0x000fe4000000183c */
[----:B------:R-:W-:Y:S01]  /*5310*/  LDSM.16.MT88.4 R112, [R230+0xd800] ;  /* 0x00d80000e670783b */ /* 0x000fe20000004200 */
[----:B-1----:R-:W-:-:S03]  /*5320*/  FFMA.FTZ R3, R202, UR6, -R2 ;  /* 0x00000006ca037c23 */ /* 0x002fc60008010802 */
[C---:B------:R-:W-:Y:S01]  /*5330*/  HMMA.16816.F32 R56, R8.reuse, R34, R56 ;  /* 0x000000220838723c */ /* 0x040fe20000001838 */
[----:B------:R1:W3:Y:S05]  /*5340*/  MUFU.EX2 R25, R3 ;  /* 0x0000000300197308 */ /* 0x0002ea0000000800 */
[C---:B------:R-:W-:Y:S06]  /*5350*/  HMMA.16816.F32 R116, R8.reuse, R28, R116 ;  /* 0x0000001c0874723c */ /* 0x040fec0000001874 */
[----:B------:R-:W-:Y:S01]  /*5360*/  HMMA.16816.F32 R48, R8, R30, R48 ;  /* 0x0000001e0830723c */ /* 0x000fe20000001830 */
[--C-:B-1----:R-:W-:Y:S01]  /*5370*/  FFMA.FTZ R3, R201, UR6, -R2.reuse ;  /* 0x00000006c9037c23 */ /* 0x102fe20008010802 */
[----:B------:R-:W-:-:S04]  /*5380*/  FFMA.FTZ R2, R200, UR6, -R2 ;  /* 0x00000006c8027c23 */ /* 0x000fc80008010802 */
[C---:B------:R-:W-:Y:S01]  /*5390*/  HMMA.16816.F32 R52, R8.reuse, R38, R52 ;  /* 0x000000260834723c */ /* 0x040fe20000001834 */
[----:B------:R-:W-:Y:S01]  /*53a0*/  MOV R35, R146 ;  /* 0x0000009200237202 */ /* 0x000fe20000000f00 */
[----:B------:R-:W-:Y:S01]  /*53b0*/  IMAD.MOV.U32 R34, RZ, RZ, R147 ;  /* 0x000000ffff227224 */ /* 0x000fe200078e0093 */
[----:B------:R1:W-:Y:S03]  /*53c0*/  MUFU.EX2 R26, R2 ;  /* 0x00000002001a7308 */ /* 0x0003e60000000800 */
[C---:B------:R-:W-:Y:S06]  /*53d0*/  HMMA.16816.F32 R132, R8.reuse, R32, R120 ;  /* 0x000000200884723c */ /* 0x040fec0000001878 */
[----:B------:R-:W-:Y:S01]  /*53e0*/  HMMA.16816.F32 R64, R8, R42, R64 ;  /* 0x0000002a0840723c */ /* 0x000fe20000001840 */
[----:B------:R-:W-:Y:S01]  /*53f0*/  IMAD.MOV.U32 R31, RZ, RZ, R87 ;  /* 0x000000ffff1f7224 */ /* 0x000fe200078e0057 */
[----:B------:R-:W-:Y:S01]  /*5400*/  MOV R30, R128 ;  /* 0x00000080001e7202 */ /* 0x000fe20000000f00 */
[----:B------:R-:W-:Y:S01]  /*5410*/  MUFU.EX2 R27, R3 ;  /* 0x00000003001b7308 */ /* 0x000fe20000000800 */
[----:B-1----:R-:W-:-:S07]  /*5420*/  FFMA.FTZ R2, R199, UR6, -R0 ;  /* 0x00000006c7027c23 */ /* 0x002fce0008010800 */
[----:B------:R1:W-:Y:S02]  /*5430*/  MUFU.EX2 R20, R2 ;  /* 0x0000000200147308 */ /* 0x0003e40000000800 */
[----:B-1----:R-:W-:-:S06]  /*5440*/  FFMA.FTZ R2, R198, UR6, -R0 ;  /* 0x00000006c6027c23 */ /* 0x002fcc0008010800 */
[----:B------:R1:W4:Y:S02]  /*5450*/  MUFU.EX2 R22, R2 ;  /* 0x0000000200167308 */ /* 0x0003240000000800 */
[--C-:B-1----:R-:W-:Y:S01]  /*5460*/  FFMA.FTZ R2, R197, UR6, -R0.reuse ;  /* 0x00000006c5027c23 */ /* 0x102fe20008010800 */
[----:B------:R-:W-:Y:S01]  /*5470*/  FFMA.FTZ R0, R196, UR6, -R0 ;  /* 0x00000006c4007c23 */ /* 0x000fe20008010800 */
[----:B------:R-:W-:Y:S01]  /*5480*/  IMAD.MOV.U32 R39, RZ, RZ, R155 ;  /* 0x000000ffff277224 */ /* 0x000fe200078e009b */
[----:B------:R-:W-:-:S03]  /*5490*/  MOV R32, R144 ;  /* 0x0000009000207202 */ /* 0x000fc60000000f00 */
[----:B------:R-:W-:Y:S08]  /*54a0*/  MUFU.EX2 R23, R2 ;  /* 0x0000000200177308 */ /* 0x000ff00000000800 */
[----:B------:R1:W2:Y:S02]  /*54b0*/  MUFU.EX2 R21, R0 ;  /* 0x0000000000157308 */ /* 0x0002a40000000800 */
[----:B-1----:R-:W-:Y:S01]  /*54c0*/  FFMA.FTZ R0, R6, UR6, -R13 ;  /* 0x0000000606007c23 */ /* 0x002fe2000801080d */
[----:B------:R-:W-:Y:S01]  /*54d0*/  HMMA.16816.F32 R196, R8, R36, R248 ;  /* 0x0000002408c4723c */ /* 0x000fe200000018f8 */
[----:B------:R-:W-:Y:S01]  /*54e0*/  FFMA.FTZ R2, R244, UR6, -R12 ;  /* 0x00000006f4027c23 */ /* 0x000fe2000801080c */
[----:B------:R-:W-:-:S03]  /*54f0*/  IMAD.MOV.U32 R33, RZ, RZ, R131 ;  /* 0x000000ffff217224 */ /* 0x000fc600078e0083 */
[----:B------:R1:W-:Y:S01]  /*5500*/  MUFU.EX2 R16, R0 ;  /* 0x0000000000107308 */ /* 0x0003e20000000800 */
[----:B------:R-:W-:Y:S02]  /*5510*/  MOV R28, R86 ;  /* 0x00000056001c7202 */ /* 0x000fe40000000f00 */
[----:B------:R-:W-:Y:S02]  /*5520*/  MOV R6, R83 ;  /* 0x0000005300067202 */ /* 0x000fe40000000f00 */
[----:B------:R-:W-:Y:S01]  /*5530*/  MOV R244, R164 ;  /* 0x000000a400f47202 */ /* 0x000fe20000000f00 */
[----:B------:R-:W-:Y:S01]  /*5540*/  IMAD.MOV.U32 R38, RZ, RZ, R162 ;  /* 0x000000ffff267224 */ /* 0x000fe200078e00a2 */
[----:B------:R2:W5:Y:S01]  /*5550*/  LDL.LU R164, [R1+0x54] ;  /* 0x0000540001a47983 */ /* 0x0005620000300800 */
[----:B------:R-:W-:Y:S01]  /*5560*/  MOV R3, R161 ;  /* 0x000000a100037202 */ /* 0x000fe20000000f00 */
[----:B------:R-:W-:Y:S01]  /*5570*/  IMAD.MOV.U32 R37, RZ, RZ, R153 ;  /* 0x000000ffff257224 */ /* 0x000fe200078e0099 */
[----:B------:R-:W-:Y:S01]  /*5580*/  MOV R248, R152 ;  /* 0x0000009800f87202 */ /* 0x000fe20000000f00 */
[----:B------:R-:W-:Y:S01]  /*5590*/  IMAD.MOV.U32 R249, RZ, RZ, R143 ;  /* 0x000000fffff97224 */ /* 0x000fe200078e008f */
[----:B------:R-:W-:Y:S01]  /*55a0*/  MOV R250, R142 ;  /* 0x0000008e00fa7202 */ /* 0x000fe20000000f00 */
[----:B-1----:R-:W-:Y:S01]  /*55b0*/  FFMA.FTZ R0, R7, UR6, -R13 ;  /* 0x0000000607007c23 */ /* 0x002fe2000801080d */
[----:B------:R-:W-:Y:S01]  /*55c0*/  MOV R7, R14 ;  /* 0x0000000e00077202 */ /* 0x000fe20000000f00 */
[----:B------:R-:W-:Y:S01]  /*55d0*/  IMAD.MOV.U32 R251, RZ, RZ, R141 ;  /* 0x000000fffffb7224 */ /* 0x000fe200078e008d */
[----:B------:R-:W-:Y:S01]  /*55e0*/  MOV R42, R140 ;  /* 0x0000008c002a7202 */ /* 0x000fe20000000f00 */
[----:B------:R1:W2:Y:S01]  /*55f0*/  MUFU.EX2 R17, R0 ;  /* 0x0000000000117308 */ /* 0x0002a20000000800 */
[----:B------:R-:W-:Y:S01]  /*5600*/  FADD.FTZ R3, R3, R38 ;  /* 0x0000002603037221 */ /* 0x000fe20000010000 */
[----:B------:R-:W-:-:S02]  /*5610*/  IMAD.MOV.U32 R43, RZ, RZ, R7 ;  /* 0x000000ffff2b7224 */ /* 0x000fc400078e0007 */
[----:B------:R-:W-:Y:S01]  /*5620*/  IMAD.MOV.U32 R29, RZ, RZ, R163 ;  /* 0x000000ffff1d7224 */ /* 0x000fe200078e00a3 */
[----:B---3--:R-:W-:Y:S01]  /*5630*/  F2FP.F16.F32.PACK_AB R200, R25, R24 ;  /* 0x0000001819c8723e */ /* 0x008fe200000000ff */
[----:B------:R-:W-:Y:S01]  /*5640*/  LDSM.16.MT88.4 R80, [R229+0xd800] ;  /* 0x00d80000e550783b */ /* 0x000fe20000004200 */
[----:B----4-:R-:W-:Y:S02]  /*5650*/  F2FP.F16.F32.PACK_AB R201, R22, R20 ;  /* 0x0000001416c9723e */ /* 0x010fe400000000ff */
[----:B------:R-:W-:Y:S01]  /*5660*/  F2FP.F16.F32.PACK_AB R202, R26, R27 ;  /* 0x0000001b1aca723e */ /* 0x000fe200000000ff */
[----:B------:R-:W-:Y:S01]  /*5670*/  LDSM.16.MT88.4 R140, [R229+0xf800] ;  /* 0x00f80000e58c783b */ /* 0x000fe20000004200 */
[----:B-1----:R-:W-:-:S04]  /*5680*/  FFMA.FTZ R0, R252, UR6, -R13 ;  /* 0x00000006fc007c23 */ /* 0x002fc8000801080d */
[----:B------:R1:W-:Y:S02]  /*5690*/  MUFU.EX2 R18, R0 ;  /* 0x0000000000127308 */ /* 0x0003e40000000800 */
[----:B-1----:R-:W-:-:S06]  /*56a0*/  FFMA.FTZ R0, R245, UR6, -R13 ;  /* 0x00000006f5007c23 */ /* 0x002fcc000801080d */
[----:B------:R1:W-:Y:S01]  /*56b0*/  MUFU.EX2 R19, R0 ;  /* 0x0000000000137308 */ /* 0x0003e20000000800 */
[----:B------:R-:W-:Y:S01]  /*56c0*/  MOV R245, R130 ;  /* 0x0000008200f57202 */ /* 0x000fe20000000f00 */
[----:B-1----:R-:W-:Y:S01]  /*56d0*/  FFMA.FTZ R0, R239, UR6, -R12 ;  /* 0x00000006ef007c23 */ /* 0x002fe2000801080c */
[----:B------:R-:W-:Y:S02]  /*56e0*/  IMAD.MOV.U32 R239, RZ, RZ, R145 ;  /* 0x000000ffffef7224 */ /* 0x000fe400078e0091 */
[----:B------:R-:W-:Y:S03]  /*56f0*/  HMMA.16816.F32 R144, R8, R40, R240 ;  /* 0x000000280890723c */ /* 0x000fe600000018f0 */
[----:B------:R2:W-:Y:S04]  /*5700*/  MUFU.EX2 R15, R0 ;  /* 0x00000000000f7308 */ /* 0x0005e80000000800 */
[----:B------:R-:W-:Y:S01]  /*5710*/  IMAD.MOV.U32 R40, RZ, RZ, R5 ;  /* 0x000000ffff287224 */ /* 0x000fe200078e0005 */
[----:B------:R-:W-:Y:S01]  /*5720*/  MOV R41, R4 ;  /* 0x0000000400297202 */ /* 0x000fe20000000f00 */
        /* <DEDUP_REMOVED lines=13> */
[----:B------:R-:W1:Y:S01]  /*5800*/  MUFU.EX2 R13, R2 ;  /* 0x00000002000d7308 */ /* 0x000e620000000800 */
[----:B------:R-:W-:-:S02]  /*5810*/  IMAD.MOV.U32 R38, RZ, RZ, R37 ;  /* 0x000000ffff267224 */ /* 0x000fc400078e0025 */
[----:B--2---:R-:W-:Y:S01]  /*5820*/  FFMA.FTZ R0, R247, UR6, -R12 ;  /* 0x00000006f7007c23 */ /* 0x004fe2000801080c */
[----:B------:R-:W-:Y:S01]  /*5830*/  IMAD.MOV.U32 R247, RZ, RZ, R166 ;  /* 0x000000fffff77224 */ /* 0x000fe200078e00a6 */
[----:B------:R-:W-:Y:S01]  /*5840*/  F2FP.F16.F32.PACK_AB R203, R21, R23 ;  /* 0x0000001715cb723e */ /* 0x000fe200000000ff */
[----:B------:R2:W5:Y:S02]  /*5850*/  LDL.LU R166, [R1+0x50] ;  /* 0x0000500001a67983 */ /* 0x0005640000300800 */
[----:B------:R-:W-:Y:S01]  /*5860*/  IMAD.MOV.U32 R243, RZ, RZ, R247 ;  /* 0x000000fffff37224 */ /* 0x000fe200078e00f7 */
[----:B------:R-:W-:Y:S01]  /*5870*/  MOV R247, R244 ;  /* 0x000000f400f77202 */ /* 0x000fe20000000f00 */
[----:B------:R-:W-:Y:S01]  /*5880*/  IMAD.MOV.U32 R244, RZ, RZ, R34 ;  /* 0x000000fffff47224 */ /* 0x000fe200078e0022 */
[----:B------:R-:W-:Y:S01]  /*5890*/  MOV R34, R35 ;  /* 0x0000002300227202 */ /* 0x000fe20000000f00 */
[----:B------:R-:W-:Y:S01]  /*58a0*/  FADD.FTZ R8, R234, R235 ;  /* 0x000000ebea087221 */ /* 0x000fe20000010000 */
[----:B------:R-:W-:Y:S01]  /*58b0*/  MOV R35, R239 ;  /* 0x000000ef00237202 */ /* 0x000fe20000000f00 */
[----:B------:R-:W-:Y:S01]  /*58c0*/  IMAD.MOV.U32 R239, RZ, RZ, R32 ;  /* 0x000000ffffef7224 */ /* 0x000fe200078e0020 */
[----:B------:R-:W-:Y:S01]  /*58d0*/  MOV R32, R33 ;  /* 0x0000002100207202 */ /* 0x000fe20000000f00 */
[----:B------:R-:W-:Y:S01]  /*58e0*/  FADD.FTZ R3, R233, R3 ;  /* 0x00000003e9037221 */ /* 0x000fe20000010000 */
[----:B------:R-:W-:Y:S01]  /*58f0*/  MOV R33, R245 ;  /* 0x000000f500217202 */ /* 0x000fe20000000f00 */
[----:B------:R-:W-:Y:S01]  /*5900*/  IMAD.MOV.U32 R245, RZ, RZ, R252 ;  /* 0x000000fffff57224 */ /* 0x000fe200078e00fc */
[----:B------:R-:W-:Y:S01]  /*5910*/  MOV R252, R30 ;  /* 0x0000001e00fc7202 */ /* 0x000fe20000000f00 */
[----:B------:R-:W-:Y:S01]  /*5920*/  LDSM.16.MT88.4 R128, [R228+0xf800] ;  /* 0x00f80000e480783b */ /* 0x000fe20000004200 */
[----:B------:R-:W-:Y:S01]  /*5930*/  MOV R30, R31 ;  /* 0x0000001f001e7202 */ /* 0x000fe20000000f00 */
[----:B------:R-:W-:Y:S01]  /*5940*/  IMAD.MOV.U32 R31, RZ, RZ, R28 ;  /* 0x000000ffff1f7224 */ /* 0x000fe200078e001c */
[----:B------:R-:W-:Y:S01]  /*5950*/  MOV R28, R238 ;  /* 0x000000ee001c7202 */ /* 0x000fe20000000f00 */
[----:B------:R-:W-:Y:S04]  /*5960*/  LDSM.16.MT88.4 R96, [R231+0xd800] ;  /* 0x00d80000e760783b */ /* 0x000fe80000004200 */
[----:B------:R-:W3:Y:S01]  /*5970*/  LDL.LU R238, [R1+0x4c] ;  /* 0x00004c0001ee7983 */ /* 0x000ee20000300800 */
[----:B------:R4:W-:Y:S02]  /*5980*/  MUFU.EX2 R14, R0 ;  /* 0x00000000000e7308 */ /* 0x0009e40000000800 */
[----:B----4-:R-:W-:-:S06]  /*5990*/  FFMA.FTZ R0, R85, UR6, -R12 ;  /* 0x0000000655007c23 */ /* 0x010fcc000801080c */
[----:B------:R4:W2:Y:S02]  /*59a0*/  MUFU.EX2 R12, R0 ;  /* 0x00000000000c7308 */ /* 0x0008a40000000800 */
[----:B----4-:R-:W-:Y:S02]  /*59b0*/  MOV R0, R6 ;  /* 0x0000000600007202 */ /* 0x010fe40000000f00 */
[----:B------:R-:W4:Y:S01]  /*59c0*/  LDSM.16.MT88.4 R4, [R230+0xf800] ;  /* 0x00f80000e604783b */ /* 0x000f220000004200 */
[----:B------:R-:W-:Y:S01]  /*59d0*/  MOV R37, R248 ;  /* 0x000000f800257202 */ /* 0x000fe20000000f00 */
[----:B------:R-:W-:Y:S01]  /*59e0*/  IMAD.MOV.U32 R248, RZ, RZ, R249 ;  /* 0x000000fffff87224 */ /* 0x000fe200078e00f9 */
[----:B------:R-:W-:Y:S02]  /*59f0*/  MOV R2, R160 ;  /* 0x000000a000027202 */ /* 0x000fe40000000f00 */
[----:B------:R-:W-:Y:S01]  /*5a00*/  MOV R249, R250 ;  /* 0x000000fa00f97202 */ /* 0x000fe20000000f00 */
[----:B------:R-:W-:Y:S01]  /*5a10*/  IMAD.MOV.U32 R250, RZ, RZ, R251 ;  /* 0x000000fffffa7224 */ /* 0x000fe200078e00fb */
[----:B------:R-:W-:-:S02]  /*5a20*/  MOV R251, R42 ;  /* 0x0000002a00fb7202 */ /* 0x000fc40000000f00 */
[----:B------:R-:W-:Y:S01]  /*5a30*/  MOV R42, R0 ;  /* 0x00000000002a7202 */ /* 0x000fe20000000f00 */
[----:B------:R-:W-:Y:S01]  /*5a40*/  FADD.FTZ R2, R2, R11 ;  /* 0x0000000b02027221 */ /* 0x000fe20000010000 */
[----:B------:R-:W-:Y:S01]  /*5a50*/  MOV R0, R246 ;  /* 0x000000f600007202 */ /* 0x000fe20000000f00 */
[----:B------:R-:W-:Y:S01]  /*5a60*/  IMAD.MOV.U32 R11, RZ, RZ, R38 ;  /* 0x000000ffff0b7224 */ /* 0x000fe200078e0026 */
[----:B------:R-:W-:Y:S02]  /*5a70*/  MOV R38, R39 ;  /* 0x0000002700267202 */ /* 0x000fe40000000f00 */
[----:B------:R-:W-:Y:S02]  /*5a80*/  F2FP.F16.F32.PACK_AB R160, R17, R16 ;  /* 0x0000001011a0723e */ /* 0x000fe400000000ff */
[----:B-1----:R-:W-:Y:S02]  /*5a90*/  F2FP.F16.F32.PACK_AB R161, R13, R15 ;  /* 0x0000000f0da1723e */ /* 0x002fe400000000ff */
[----:B------:R-:W-:-:S02]  /*5aa0*/  F2FP.F16.F32.PACK_AB R162, R19, R18 ;  /* 0x0000001213a2723e */ /* 0x000fc400000000ff */
[----:B--2---:R-:W-:Y:S01]  /*5ab0*/  F2FP.F16.F32.PACK_AB R163, R12, R14 ;  /* 0x0000000e0ca3723e */ /* 0x004fe200000000ff */
[----:B------:R-:W-:Y:S01]  /*5ac0*/  FADD.FTZ R2, R232, R2 ;  /* 0x00000002e8027221 */ /* 0x000fe20000010000 */
[----:B------:R-:W-:Y:S01]  /*5ad0*/  MOV R39, R0 ;  /* 0x0000000000277202 */ /* 0x000fe20000000f00 */
[----:B------:R-:W-:Y:S02]  /*5ae0*/  IMAD.MOV.U32 R10, RZ, RZ, R11 ;  /* 0x000000ffff0a7224 */ /* 0x000fe400078e000b */
[----:B------:R-:W-:Y:S01]  /*5af0*/  FADD.FTZ R0, R236, R237 ;  /* 0x000000edec007221 */ /* 0x000fe20000010000 */
[----:B------:R-:W-:Y:S01]  /*5b00*/  MOV R11, R38 ;  /* 0x00000026000b7202 */ /* 0x000fe20000000f00 */
[----:B------:R1:W5:Y:S01]  /*5b10*/  LDL.LU R246, [R1+0x48] ;  /* 0x0000480001f67983 */ /* 0x0003620000300800 */
[----:B------:R-:W-:Y:S01]  /*5b20*/  MOV R38, R39 ;  /* 0x0000002700267202 */ /* 0x000fe20000000f00 */
[----:B------:R-:W-:Y:S01]  /*5b30*/  IMAD.MOV.U32 R39, RZ, RZ, R29 ;  /* 0x000000ffff277224 */ /* 0x000fe200078e001d */
[----:B------:R-:W-:Y:S01]  /*5b40*/  MOV R36, R154 ;  /* 0x0000009a00247202 */ /* 0x000fe20000000f00 */
[----:B------:R-:W-:Y:S01]  /*5b50*/  FADD.FTZ R0, R10, R0 ;  /* 0x000000000a007221 */ /* 0x000fe20000010000 */
[----:B------:R-:W-:Y:S01]  /*5b60*/  FADD.FTZ R8, R11, R8 ;  /* 0x000000080b087221 */ /* 0x000fe20000010000 */
[----:B------:R-:W-:Y:S01]  /*5b70*/  FADD.FTZ R3, R38, R3 ;  /* 0x0000000326037221 */ /* 0x000fe20000010000 */
[----:B------:R-:W-:Y:S01]  /*5b80*/  FADD.FTZ R2, R39, R2 ;  /* 0x0000000227027221 */ /* 0x000fe20000010000 */
[----:B------:R-:W-:Y:S01]  /*5b90*/  FADD.FTZ R0, R36, R0 ;  /* 0x0000000024007221 */ /* 0x000fe20000010000 */
[----:B----4-:R-:W-:Y:S01]  /*5ba0*/  HMMA.16816.F32 R156, R160, R4, R156 ;  /* 0x00000004a09c723c */ /* 0x010fe2000000189c */
[----:B------:R-:W-:Y:S01]  /*5bb0*/  FADD.FTZ R3, R248, R3 ;  /* 0x00000003f8037221 */ /* 0x000fe20000010000 */
[----:B------:R-:W-:-:S04]  /*5bc0*/  FADD.FTZ R2, R249, R2 ;  /* 0x00000002f9027221 */ /* 0x000fc80000010000 */
[----:B------:R-:W-:Y:S01]  /*5bd0*/  HMMA.16816.F32 R196, R200, R4, R196 ;  /* 0x00000004c8c4723c */ /* 0x000fe200000018c4 */
[----:B------:R-:W-:Y:S01]  /*5be0*/  FADD.FTZ R0, R250, R0 ;  /* 0x00000000fa007221 */ /* 0x000fe20000010000 */
[----:B------:R-:W-:Y:S01]  /*5bf0*/  FADD.FTZ R3, R42, R3 ;  /* 0x000000032a037221 */ /* 0x000fe20000010000 */
[----:B------:R-:W-:Y:S01]  /*5c00*/  MOV R29, R171 ;  /* 0x000000ab001d7202 */ /* 0x000fe20000000f00 */
[----:B------:R-:W2:Y:S03]  /*5c10*/  LDSM.16.MT88.4 R152, [R231+0xf800] ;  /* 0x00f80000e798783b */ /* 0x000ea60000004200 */
[----:B------:R-:W-:Y:S01]  /*5c20*/  FADD.FTZ R4, R37, R8 ;  /* 0x0000000825047221 */ /* 0x000fe20000010000 */
[----:B------:R-:W-:Y:S01]  /*5c30*/  FADD.FTZ R2, R43, R2 ;  /* 0x000000022b027221 */ /* 0x000fe20000010000 */
[----:B------:R1:W5:Y:S02]  /*5c40*/  LDL.LU R237, [R1+0x44] ;  /* 0x0000440001ed7983 */ /* 0x0003640000300800 */
[----:B------:R-:W-:Y:S01]  /*5c50*/  FADD.FTZ R4, R251, R4 ;  /* 0x00000004fb047221 */ /* 0x000fe20000010000 */
[----:B------:R-:W-:Y:S01]  /*5c60*/  FADD.FTZ R0, R40, R0 ;  /* 0x0000000028007221 */ /* 0x000fe20000010000 */
[----:B------:R-:W-:Y:S01]  /*5c70*/  FADD.FTZ R5, R240, R3 ;  /* 0x00000003f0057221 */ /* 0x000fe20000010000 */
[----:B------:R1:W5:Y:S01]  /*5c80*/  LDL.LU R236, [R1+0x40] ;  /* 0x0000400001ec7983 */ /* 0x0003620000300800 */
[----:B------:R-:W-:Y:S01]  /*5c90*/  FADD.FTZ R4, R41, R4 ;  /* 0x0000000429047221 */ /* 0x000fe20000010000 */
[----:B------:R-:W-:Y:S01]  /*5ca0*/  FADD.FTZ R3, R241, R2 ;  /* 0x00000002f1037221 */ /* 0x000fe20000010000 */
[----:B------:R-:W-:Y:S01]  /*5cb0*/  FADD.FTZ R2, R242, R0 ;  /* 0x00000000f2027221 */ /* 0x000fe20000010000 */
[----:B------:R1:W5:Y:S01]  /*5cc0*/  LDL.LU R235, [R1+0x3c] ;  /* 0x00003c0001eb7983 */ /* 0x0003620000300800 */
[----:B------:R-:W-:Y:S01]  /*5cd0*/  FADD.FTZ R0, R243, R4 ;  /* 0x00000004f3007221 */ /* 0x000fe20000010000 */
        /* <DEDUP_REMOVED lines=33> */
[----:B------:R1:W5:Y:S01]  /*5ef0*/  LDL.LU R234, [R1+0x38] ;  /* 0x0000380001ea7983 */ /* 0x0003620000300800 */
[----:B------:R-:W-:Y:S01]  /*5f00*/  FADD.FTZ R3, R21, R3 ;  /* 0x0000000315037221 */ /* 0x000fe20000010000 */
[----:B------:R-:W-:Y:S01]  /*5f10*/  FADD.FTZ R2, R19, R2 ;  /* 0x0000000213027221 */ /* 0x000fe20000010000 */
[----:B------:R-:W-:Y:S01]  /*5f20*/  FADD.FTZ R0, R12, R0 ;  /* 0x000000000c007221 */ /* 0x000fe20000010000 */
[----:B------:R1:W5:Y:S04]  /*5f30*/  LDL.LU R233, [R1+0x34] ;  /* 0x0000340001e97983 */ /* 0x0003680000300800 */
[----:B------:R1:W5:Y:S04]  /*5f40*/  LDL.LU R232, [R1+0x30] ;  /* 0x0000300001e87983 */ /* 0x0003680000300800 */
[----:B------:R1:W5:Y:S04]  /*5f50*/  LDL.LU R171, [R1+0x2c] ;  /* 0x00002c0001ab7983 */ /* 0x0003680000300800 */
[----:B------:R1:W-:Y:S04]  /*5f60*/  STL [R1+0x8], R4 ;  /* 0x0000080401007387 */ /* 0x0003e80000100800 */
[----:B------:R1:W-:Y:S04]  /*5f70*/  STL [R1+0x4], R3 ;  /* 0x0000040301007387 */ /* 0x0003e80000100800 */
[----:B------:R1:W-:Y:S04]  /*5f80*/  STL [R1], R2 ;  /* 0x0000000201007387 */ /* 0x0003e80000100800 */
[----:B------:R1:W-:Y:S01]  /*5f90*/  STL [R1+0xc], R0 ;  /* 0x00000c0001007387 */ /* 0x0003e20000100800 */
[----:B------:R-:W-:Y:S06]  /*5fa0*/  HMMA.16816.F32 R120, R160, R128, R100 ;  /* 0x00000080a078723c */ /* 0x000fec0000001864 */
[-C--:B------:R-:W-:Y:S06]  /*5fb0*/  HMMA.16816.F32 R176, R200, R180.reuse, R176 ;  /* 0x000000b4c8b0723c */ /* 0x080fec00000018b0 */
[C---:B------:R-:W-:Y:S06]  /*5fc0*/  HMMA.16816.F32 R172, R160.reuse, R180, R172 ;  /* 0x000000b4a0ac723c */ /* 0x040fec00000018ac */
[----:B------:R-:W-:Y:S06]  /*5fd0*/  HMMA.16816.F32 R184, R160, R182, R184 ;  /* 0x000000b6a0b8723c */ /* 0x000fec00000018b8 */
[-C--:B------:R-:W-:Y:S06]  /*5fe0*/  HMMA.16816.F32 R68, R200, R80.reuse, R68 ;  /* 0x00000050c844723c */ /* 0x080fec0000001844 */
[C---:B------:R-:W-:Y:S06]  /*5ff0*/  HMMA.16816.F32 R72, R160.reuse, R80, R72 ;  /* 0x00000050a048723c */ /* 0x040fec0000001848 */
        /* <DEDUP_REMOVED lines=8> */
[C---:B--2---:R-:W-:Y:S06]  /*6080*/  HMMA.16816.F32 R148, R160.reuse, R152, R148 ;  /* 0x00000098a094723c */ /* 0x044fec0000001894 */
[----:B------:R-:W-:Y:S06]  /*6090*/  HMMA.16816.F32 R192, R160, R154, R192 ;  /* 0x0000009aa0c0723c */ /* 0x000fec00000018c0 */
[C---:B------:R-:W-:Y:S06]  /*60a0*/  HMMA.16816.F32 R84, R200.reuse, R96, R212 ;  /* 0x00000060c854723c */ /* 0x040fec00000018d4 */
[C---:B------:R-:W-:Y:S06]  /*60b0*/  HMMA.16816.F32 R100, R200.reuse, R112, R204 ;  /* 0x00000070c864723c */ /* 0x040fec00000018cc */
[C---:B------:R-:W-:Y:S06]  /*60c0*/  HMMA.16816.F32 R116, R200.reuse, R128, R116 ;  /* 0x00000080c874723c */ /* 0x040fec0000001874 */
[C---:B------:R-:W-:Y:S06]  /*60d0*/  HMMA.16816.F32 R132, R200.reuse, R140, R132 ;  /* 0x0000008cc884723c */ /* 0x040fec0000001884 */
[C---:B------:R-:W-:Y:S06]  /*60e0*/  HMMA.16816.F32 R144, R200.reuse, R152, R144 ;  /* 0x00000098c890723c */ /* 0x040fec0000001890 */
[C---:B------:R-:W-:Y:S06]  /*60f0*/  HMMA.16816.F32 R180, R200.reuse, R182, R44 ;  /* 0x000000b6c8b4723c */ /* 0x040fec000000182c */
[----:B------:R-:W-:Y:S01]  /*6100*/  HMMA.16816.F32 R80, R200, R82, R220 ;  /* 0x00000052c850723c */ /* 0x000fe200000018dc */
[C---:B---3--:R-:W-:Y:S01]  /*6110*/  IADD3 R245, R238.reuse, 0x800, RZ ;  /* 0x00000800eef57810 */ /* 0x048fe20007ffe0ff */
[----:B------:R-:W-:-:S04]  /*6120*/  VIADD R244, R238, 0x1000 ;  /* 0x00001000eef47836 */ /* 0x000fc80000000000 */
[----:B------:R-:W-:Y:S01]  /*6130*/  HMMA.16816.F32 R96, R200, R98, R208 ;  /* 0x00000062c860723c */ /* 0x000fe200000018d0 */
[C---:B------:R-:W-:Y:S01]  /*6140*/  IADD3 R243, R238.reuse, 0x1800, RZ ;  /* 0x00001800eef37810 */ /* 0x040fe20007ffe0ff */
[----:B------:R-:W-:-:S04]  /*6150*/  VIADD R241, R238, 0x2800 ;  /* 0x00002800eef17836 */ /* 0x000fc80000000000 */
[----:B------:R-:W-:Y:S01]  /*6160*/  HMMA.16816.F32 R112, R200, R114, R60 ;  /* 0x00000072c870723c */ /* 0x000fe2000000183c */
[----:B------:R-:W-:-:S05]  /*6170*/  IADD3 R242, R238, 0x2000, RZ ;  /* 0x00002000eef27810 */ /* 0x000fca0007ffe0ff */
[----:B------:R-:W-:Y:S01]  /*6180*/  HMMA.16816.F32 R128, R200, R130, R48 ;  /* 0x00000082c880723c */ /* 0x000fe20000001830 */
[----:B------:R-:W-:-:S05]  /*6190*/  IADD3 R240, R238, 0x3000, RZ ;  /* 0x00003000eef07810 */ /* 0x000fca0007ffe0ff */
[----:B------:R-:W-:Y:S01]  /*61a0*/  HMMA.16816.F32 R140, R200, R142, R56 ;  /* 0x0000008ec88c723c */ /* 0x000fe20000001838 */
[----:B------:R-:W-:-:S05]  /*61b0*/  IADD3 R239, R238, 0x3800, RZ ;  /* 0x00003800eeef7810 */ /* 0x000fca0007ffe0ff */
[----:B------:R-:W-:Y:S06]  /*61c0*/  HMMA.16816.F32 R152, R200, R154, R64 ;  /* 0x0000009ac898723c */ /* 0x000fec0000001840 */
[-C--:B------:R-:W-:Y:S06]  /*61d0*/  HMMA.16816.F32 R160, R160, R6.reuse, R224 ;  /* 0x00000006a0a0723c */ /* 0x080fec00000018e0 */
[----:B------:R-:W-:Y:S01]  /*61e0*/  HMMA.16816.F32 R200, R200, R6, R52 ;  /* 0x00000006c8c8723c */ /* 0x000fe20000001834 */
[----:B------:R-:W-:-:S08]  /*61f0*/  NOP ;  /* 0x0000000000007918 */ /* 0x000fd00000000000 */
[----:B-1----:R-:W-:-:S15]  /*6200*/  @!P0 BRA `(.L_x_6) ;  /* 0x0000003800ec8947 */ /* 0x002fde0003800000 */
[----:B------:R-:W-:Y:S01]  /*6210*/  USHF.L.U64.HI UR18, UR8, 0x5, UR9 ;  /* 0x0000000508127899 */ /* 0x000fe20008010209 */
[----:B------:R-:W-:Y:S01]  /*6220*/  IMAD.MOV.U32 R165, RZ, RZ, R167 ;  /* 0x000000ffffa57224 */ /* 0x000fe200078e00a7 */
[----:B------:R-:W-:Y:S01]  /*6230*/  USHF.L.U32 UR19, UR8, 0x5, URZ ;  /* 0x0000000508137899 */ /* 0x000fe2000800063f */
[----:B------:R-:W-:Y:S01]  /*6240*/  IMAD.MOV.U32 R3, RZ, RZ, R168 ;  /* 0x000000ffff037224 */ /* 0x000fe200078e00a8 */
[----:B-----5:R-:W-:Y:S01]  /*6250*/  MOV R170, R164 ;  /* 0x000000a400aa7202 */ /* 0x020fe20000000f00 */
[----:B------:R-:W-:Y:S01]  /*6260*/  ULDC.64 UR8, c[0x0][0x248] ;  /* 0x0000920000087ab9 */ /* 0x000fe20000000a00 */
[----:B------:R-:W-:Y:S01]  /*6270*/  MOV R169, R166 ;  /* 0x000000a600a97202 */ /* 0x000fe20000000f00 */
[----:B------:R-:W-:Y:S02]  /*6280*/  ULEA.HI.SX32 UR24, UR12, 0xfffffffe, 0x1a ;  /* 0xfffffffe0c187891 */ /* 0x000fe4000f8fd23f */
[----:B------:R-:W-:Y:S02]  /*6290*/  USHF.L.U64.HI UR21, UR8, 0x5, UR9 ;  /* 0x0000000508157899 */ /* 0x000fe40008010209 */
[----:B------:R-:W-:Y:S01]  /*62a0*/  USHF.L.U32 UR20, UR8, 0x5, URZ ;  /* 0x0000000508147899 */ /* 0x000fe2000800063f */
[----:B------:R-:W-:Y:S01]  /*62b0*/  ULDC UR4, c[0x0][0x2ec] ;  /* 0x0000bb0000047ab9 */ /* 0x000fe20000000800 */
[----:B------:R-:W-:Y:S01]  /*62c0*/  ULDC.64 UR12, c[0x0][0x250] ;  /* 0x00009400000c7ab9 */ /* 0x000fe20000000a00 */
[----:B------:R-:W-:Y:S01]  /*62d0*/  ULDC.64 UR6, c[0x0][0x218] ;  /* 0x0000860000067ab9 */ /* 0x000fe20000000a00 */
[----:B------:R-:W-:Y:S01]  /*62e0*/  ULDC.64 UR10, c[0x0][0x220] ;  /* 0x00008800000a7ab9 */ /* 0x000fe20000000a00 */
[----:B------:R-:W-:Y:S07]  /*62f0*/  BRA `(.L_x_7) ;  /* 0x0000000000887947 */ /* 0x000fee0003800000 */
.L_x_9:
[----:B------:R-:W2:Y:S01]  /*6300*/  LDL.64 R250, [R1+0x20] ;  /* 0x0000200001fa7983 */ /* 0x000ea20000100a00 */
[----:B------:R-:W-:Y:S03]  /*6310*/  UIADD3 UR23, UR24, -0x1, URZ ;  /* 0xffffffff18177890 */ /* 0x000fe6000fffe03f */
[----:B------:R-:W3:Y:S01]  /*6320*/  LDL.64 R248, [R1+0x10] ;  /* 0x0000100001f87983 */ /* 0x000ee20000100a00 */
[----:B------:R-:W-:Y:S02]  /*6330*/  USHF.R.S32.HI UR22, URZ, 0x1f, UR23 ;  /* 0x0000001f3f167899 */ /* 0x000fe40008011417 */
[----:B------:R-:W-:Y:S02]  /*6340*/  UIMAD.WIDE.U32 UR26, UR23, UR8, URZ ;  /* 0x00000008171a72a5 */ /* 0x000fe4000f8e003f */
[----:B------:R-:W-:Y:S04]  /*6350*/  UIMAD UR22, UR22, UR8, URZ ;  /* 0x00000008161672a4 */ /* 0x000fe8000f8e023f */
[----:B------:R-:W-:Y:S01]  /*6360*/  UIMAD UR22, UR23, UR9, UR22 ;  /* 0x00000009171672a4 */ /* 0x000fe2000f8e0216 */
[----:B------:R-:W-:Y:S02]  /*6370*/  IMAD.U32 R0, RZ, RZ, UR26 ;  /* 0x0000001aff007e24 */ /* 0x000fe4000f8e00ff */
[----:B------:R-:W-:Y:S01]  /*6380*/  IMAD.U32 R166, RZ, RZ, UR26 ;  /* 0x0000001affa67e24 */ /* 0x000fe2000f8e00ff */
[----:B------:R-:W-:Y:S06]  /*6390*/  UIADD3 UR22, UR27, UR22, URZ ;  /* 0x000000161b167290 */ /* 0x000fec000fffe03f */
[----:B------:R-:W-:Y:S01]  /*63a0*/  IMAD.U32 R2, RZ, RZ, UR22 ;  /* 0x00000016ff027e24 */ /* 0x000fe2000f8e00ff */
[----:B--2---:R-:W-:Y:S04]  /*63b0*/  LEA R0, P1, R0, R250, 0x6 ;  /* 0x000000fa00007211 */ /* 0x004fe800078230ff */
[----:B------:R-:W-:Y:S02]  /*63c0*/  LEA R206, P2, R0, UR6, 0x1 ;  /* 0x0000000600ce7c11 */ /* 0x000fe4000f8408ff */
[----:B---3--:R-:W-:Y:S02]  /*63d0*/  LEA.HI.X R2, R166, R249, R2, 0x6, P1 ;  /* 0x000000f9a6027211 */ /* 0x008fe400008f3402 */
[----:B------:R-:W-:Y:S02]  /*63e0*/  IADD3 R204, P1, R206, UR20, RZ ;  /* 0x00000014cecc7c10 */ /* 0x000fe4000ff3e0ff */
[----:B------:R-:W-:Y:S02]  /*63f0*/  LEA.HI.X R207, R0, UR7, R2, 0x1, P2 ;  /* 0x0000000700cf7c11 */ /* 0x000fe400090f0c02 */
[----:B------:R-:W-:Y:S02]  /*6400*/  IADD3 R166, P2, R204, UR20, RZ ;  /* 0x00000014cca67c10 */ /* 0x000fe4000ff5e0ff */
[----:B------:R-:W-:Y:S01]  /*6410*/  IADD3.X R205, R207, UR21, RZ, P1, !PT ;  /* 0x00000015cfcd7c10 */ /* 0x000fe20008ffe4ff */
[----:B------:R-:W-:Y:S01]  /*6420*/  @!PT LDS RZ, [RZ] ;  /* 0x00000000fffff984 */ /* 0x000fe20000000800 */
[----:B------:R-:W-:Y:S01]  /*6430*/  @!PT LDS RZ, [RZ] ;  /* 0x00000000fffff984 */ /* 0x000fe20000000800 */
[----:B------:R-:W-:Y:S01]  /*6440*/  @!PT LDS RZ, [RZ] ;  /* 0x00000000fffff984 */ /* 0x000fe20000000800 */
[----:B------:R1:W-:Y:S01]  /*6450*/  LDGSTS.E.BYPASS.LTC128B.128 [R246+0x8000], desc[UR16][R206.64] ;  /* 0x08000000cef67fae */ /* 0x0003e2000b901d50 */
[----:B------:R-:W-:Y:S02]  /*6460*/  IADD3 R208, P1, R166, UR20, RZ ;  /* 0x00000014a6d07c10 */ /* 0x000fe4000ff3e0ff */
[----:B------:R-:W-:Y:S01]  /*6470*/  IADD3.X R167, R205, UR21, RZ, P2, !PT ;  /* 0x00000015cda77c10 */ /* 0x000fe200097fe4ff */
[----:B------:R1:W-:Y:S03]  /*6480*/  LDGSTS.E.BYPASS.LTC128B.128 [R246+0xa000], desc[UR16][R206.64+0x80] ;  /* 0x0a000080cef67fae */ /* 0x0003e6000b901d50 */
[----:B------:R-:W-:Y:S01]  /*6490*/  IADD3.X R209, R167, UR21, RZ, P1, !PT ;  /* 0x00000015a7d17c10 */ /* 0x000fe20008ffe4ff */
[----:B------:R1:W-:Y:S04]  /*64a0*/  LDGSTS.E.BYPASS.LTC128B.128 [R246+0x8800], desc[UR16][R204.64] ;  /* 0x08800000ccf67fae */ /* 0x0003e8000b901d50 */
[----:B------:R1:W-:Y:S04]  /*64b0*/  LDGSTS.E.BYPASS.LTC128B.128 [R246+0xa800], desc[UR16][R204.64+0x80] ;  /* 0x0a800080ccf67fae */ /* 0x0003e8000b901d50 */
[----:B------:R1:W-:Y:S04]  /*64c0*/  LDGSTS.E.BYPASS.LTC128B.128 [R246+0x9000], desc[UR16][R166.64] ;  /* 0x09000000a6f67fae */ /* 0x0003e8000b901d50 */
[----:B------:R1:W-:Y:S04]  /*64d0*/  LDGSTS.E.BYPASS.LTC128B.128 [R246+0xb000], desc[UR16][R166.64+0x80] ;  /* 0x0b000080a6f67fae */ /* 0x0003e8000b901d50 */
[----:B------:R1:W-:Y:S04]  /*64e0*/  LDGSTS.E.BYPASS.LTC128B.128 [R246+0x9800], desc[UR16][R208.64] ;  /* 0x09800000d0f67fae */ /* 0x0003e8000b901d50 */
[----:B------:R1:W-:Y:S04]  /*64f0*/  LDGSTS.E.BYPASS.LTC128B.128 [R246+0xb800], desc[UR16][R208.64+0x80] ;  /* 0x0b800080d0f67fae */ /* 0x0003e8000b901d50 */
[----:B------:R-:W0:Y:S01]  /*6500*/  LDGDEPBAR ;  /* 0x00000000000079af */ /* 0x000e220000000000 */
[----:B------:R-:W-:Y:S05]  /*6510*/  BRA `(.L_x_8) ;  /* 0x0000001000387947 */ /* 0x000fea0003800000 */
.L_x_7:
[----:B--2---:R-:W2:Y:S01]  /*6520*/  LDL.64 R10, [R1+0x18] ;  /* 0x00001800010a7983 */ /* 0x004ea20000100a00 */
[----:B------:R-:W-:Y:S01]  /*6530*/  USHF.R.S32.HI UR22, URZ, 0x1f, UR24 ;  /* 0x0000001f3f167899 */ /* 0x000fe20008011418 */
[----:B------:R-:W-:Y:S04]  /*6540*/  DEPBAR.LE SB0, 0x0 ;  /* 0x000080000000791a */ /* 0x000fe80000000000 */
[----:B------:R-:W3:Y:S01]  /*6550*/  LDL R6, [R1+0x28] ;  /* 0x0000280001067983 */ /* 0x000ee20000100800 */
[----:B------:R-:W-:Y:S02]  /*6560*/  UIMAD UR22, UR22, UR12, URZ ;  /* 0x0000000c161672a4 */ /* 0x000fe4000f8e023f */
[----:B------:R-:W-:Y:S01]  /*6570*/  UIMAD.WIDE.U32 UR26, UR24, UR12, URZ ;  /* 0x0000000c181a72a5 */ /* 0x000fe2000f8e003f */
[----:B------:R-:W-:Y:S01]  /*6580*/  BAR.SYNC.DEFER_BLOCKING 0x0 ;  /* 0x0000000000007b1d */ /* 0x000fe20000010000 */
[----:B------:R-:W-:Y:S04]  /*6590*/  UIMAD UR22, UR24, UR13, UR22 ;  /* 0x0000000d181672a4 */ /* 0x000fe8000f8e0216 */
[----:B------:R-:W-:Y:S01]  /*65a0*/  UIADD3 UR22, UR27, UR22, URZ ;  /* 0x000000161b167290 */ /* 0x000fe2000fffe03f */
[----:B------:R-:W-:Y:S02]  /*65b0*/  IMAD.U32 R4, RZ, RZ, UR26 ;  /* 0x0000001aff047e24 */ /* 0x000fe4000f8e00ff */
[----:B------:R-:W-:Y:S03]  /*65c0*/  IMAD.U32 R5, RZ, RZ, UR27 ;  /* 0x0000001bff057e24 */ /* 0x000fe6000f8e00ff */
        /* <DEDUP_REMOVED lines=11> */
[----:B------:R-:W-:Y:S01]  /*6680*/  LDGSTS.E.BYPASS.LTC128B.128 [R246+0xc000], desc[UR16][R8.64] ;  /* 0x0c00000008f67fae */ /* 0x000fe2000b901d50 */
[----:B------:R-:W-:Y:S02]  /*6690*/  IADD3 R10, P0, R4, UR19, RZ ;  /* 0x00000013040a7c10 */ /* 0x000fe4000ff1e0ff */
[----:B------:R-:W-:Y:S03]  /*66a0*/  IADD3.X R5, R7, UR18, RZ, P1, !PT ;  /* 0x0000001207057c10 */ /* 0x000fe60008ffe4ff */
[----:B------:R-:W-:Y:S01]  /*66b0*/  LDGSTS.E.BYPASS.LTC128B.128 [R246+0xe000], desc[UR16][R8.64+0x80] ;  /* 0x0e00008008f67fae */ /* 0x000fe2000b901d50 */
[----:B------:R-:W-:Y:S05]  /*66c0*/  IADD3.X R11, R5, UR18, RZ, P0, !PT ;  /* 0x00000012050b7c10 */ /* 0x000fea00087fe4ff */
[----:B------:R-:W-:Y:S01]  /*66d0*/  LDGSTS.E.BYPASS.LTC128B.128 [R246+0xc800], desc[UR16][R6.64] ;  /* 0x0c80000006f67fae */ /* 0x000fe2000b901d50 */
[----:B------:R-:W-:Y:S05]  /*66e0*/  ISETP.LT.AND P0, PT, RZ, UR24, PT ;  /* 0x00000018ff007c0c */ /* 0x000fea000bf01270 */
[----:B------:R-:W-:Y:S06]  /*66f0*/  LDGSTS.E.BYPASS.LTC128B.128 [R246+0xe800], desc[UR16][R6.64+0x80] ;  /* 0x0e80008006f67fae */ /* 0x000fec000b901d50 */
[----:B------:R-:W-:Y:S06]  /*6700*/  LDGSTS.E.BYPASS.LTC128B.128 [R246+0xd000], desc[UR16][R4.64] ;  /* 0x0d00000004f67fae */ /* 0x000fec000b901d50 */
[----:B------:R1:W-:Y:S06]  /*6710*/  LDGSTS.E.BYPASS.LTC128B.128 [R246+0xf000], desc[UR16][R4.64+0x80] ;  /* 0x0f00008004f67fae */ /* 0x0003ec000b901d50 */
[----:B------:R-:W-:Y:S06]  /*6720*/  LDGSTS.E.BYPASS.LTC128B.128 [R246+0xd800], desc[UR16][R10.64] ;  /* 0x0d8000000af67fae */ /* 0x000fec000b901d50 */
[----:B------:R2:W-:Y:S06]  /*6730*/  LDGSTS.E.BYPASS.LTC128B.128 [R246+0xf800], desc[UR16][R10.64+0x80] ;  /* 0x0f8000800af67fae */ /* 0x0005ec000b901d50 */
[----:B------:R-:W-:Y:S06]  /*6740*/  LDSM.16.M88.4 R64, [R234] ;  /* 0x00000000ea40783b */ /* 0x000fec0000000200 */
[----:B------:R-:W1:Y:S06]  /*6750*/  LDSM.16.M88.4 R16, [R171+0x8000] ;  /* 0x00800000ab10783b */ /* 0x000e6c0000000200 */
[----:B------:R-:W2:Y:S06]  /*6760*/  LDSM.16.M88.4 R60, [R234+0x2000] ;  /* 0x00200000ea3c783b */ /* 0x000eac0000000200 */
[----:B------:R-:W3:Y:S06]  /*6770*/  LDSM.16.M88.4 R32, [R171+0x8800] ;  /* 0x00880000ab20783b */ /* 0x000eec0000000200 */
[----:B------:R-:W0:Y:S06]  /*6780*/  LDGDEPBAR ;  /* 0x00000000000079af */ /* 0x000e2c0000000000 */
[----:B------:R-:W4:Y:S06]  /*6790*/  LDSM.16.M88.4 R48, [R171+0x9000] ;  /* 0x00900000ab30783b */ /* 0x000f2c0000000200 */
[----:B------:R-:W5:Y:S06]  /*67a0*/  LDSM.16.M88.4 R204, [R171+0x9800] ;  /* 0x00980000abcc783b */ /* 0x000f6c0000000200 */
[----:B------:R-:W-:Y:S01]  /*67b0*/  LDSM.16.M88.4 R208, [R235] ;  /* 0x00000000ebd0783b */ /* 0x000fe20000000200 */
[-C--:B-1----:R-:W-:Y:S05]  /*67c0*/  HMMA.16816.F32 R4, R64, R16.reuse, RZ ;  /* 0x000000104004723c */ /* 0x082fea00000018ff */
[----:B------:R-:W1:Y:S01]  /*67d0*/  LDSM.16.M88.4 R212, [R238] ;  /* 0x00000000eed4783b */ /* 0x000e620000000200 */
[C---:B--2---:R-:W-:Y:S05]  /*67e0*/  HMMA.16816.F32 R8, R60.reuse, R16, RZ ;  /* 0x000000103c08723c */ /* 0x044fea00000018ff */
[----:B------:R-:W2:Y:S01]  /*67f0*/  LDSM.16.M88.4 R216, [R235+0x2000] ;  /* 0x00200000ebd8783b */ /* 0x000ea20000000200 */
[-C--:B------:R-:W-:Y:S05]  /*6800*/  HMMA.16816.F32 R12, R60, R18.reuse, RZ ;  /* 0x000000123c0c723c */ /* 0x080fea00000018ff */
[----:B------:R-:W-:Y:S01]  /*6810*/  LDSM.16.M88.4 R220, [R244] ;  /* 0x00000000f4dc783b */ /* 0x000fe20000000200 */
[C---:B------:R-:W-:Y:S05]  /*6820*/  HMMA.16816.F32 R16, R64.reuse, R18, RZ ;  /* 0x000000124010723c */ /* 0x040fea00000018ff */
[----:B------:R-:W-:Y:S01]  /*6830*/  LDSM.16.M88.4 R224, [R243] ;  /* 0x00000000f3e0783b */ /* 0x000fe20000000200 */
[-C--:B---3--:R-:W-:Y:S06]  /*6840*/  HMMA.16816.F32 R20, R64, R32.reuse, RZ ;  /* 0x000000204014723c */ /* 0x088fec00000018ff */
[C---:B------:R-:W-:Y:S06]  /*6850*/  HMMA.16816.F32 R24, R60.reuse, R32, RZ ;  /* 0x000000203c18723c */ /* 0x040fec00000018ff */
[-C--:B------:R-:W-:Y:S06]  /*6860*/  HMMA.16816.F32 R28, R60, R34.reuse, RZ ;  /* 0x000000223c1c723c */ /* 0x080fec00000018ff */
[C---:B------:R-:W-:Y:S06]  /*6870*/  HMMA.16816.F32 R32, R64.reuse, R34, RZ ;  /* 0x000000224020723c */ /* 0x040fec00000018ff */
[-C--:B----4-:R-:W-:Y:S06]  /*6880*/  HMMA.16816.F32 R36, R64, R48.reuse, RZ ;  /* 0x000000304024723c */ /* 0x090fec00000018ff */
[C---:B------:R-:W-:Y:S06]  /*6890*/  HMMA.16816.F32 R40, R60.reuse, R48, RZ ;  /* 0x000000303c28723c */ /* 0x040fec00000018ff */
[-C--:B------:R-:W-:Y:S06]  /*68a0*/  HMMA.16816.F32 R44, R60, R50.reuse, RZ ;  /* 0x000000323c2c723c */ /* 0x080fec00000018ff */
[C---:B------:R-:W-:Y:S06]  /*68b0*/  HMMA.16816.F32 R48, R64.reuse, R50, RZ ;  /* 0x000000324030723c */ /* 0x040fec00000018ff */
[-C--:B-----5:R-:W-:Y:S06]  /*68c0*/  HMMA.16816.F32 R52, R64, R204.reuse, RZ ;  /* 0x000000cc4034723c */ /* 0x0a0fec00000018ff */
[C---:B------:R-:W-:Y:S06]  /*68d0*/  HMMA.16816.F32 R56, R60.reuse, R204, RZ ;  /* 0x000000cc3c38723c */ /* 0x040fec00000018ff */
[-C--:B------:R-:W-:Y:S06]  /*68e0*/  HMMA.16816.F32 R60, R60, R206.reuse, RZ ;  /* 0x000000ce3c3c723c */ /* 0x080fec00000018ff */
[----:B------:R-:W-:Y:S01]  /*68f0*/  HMMA.16816.F32 R64, R64, R206, RZ ;  /* 0x000000ce4040723c */ /* 0x000fe200000018ff */
[----:B------:R-:W3:Y:S05]  /*6900*/  LDSM.16.M88.4 R204, [R245] ;  /* 0x00000000f5cc783b */ /* 0x000eea0000000200 */
[-C--:B-1----:R-:W-:Y:S06]  /*6910*/  HMMA.16816.F32 R4, R208, R212.reuse, R4 ;  /* 0x000000d4d004723c */ /* 0x082fec0000001804 */
[C---:B--2---:R-:W-:Y:S06]  /*6920*/  HMMA.16816.F32 R8, R216.reuse, R212, R8 ;  /* 0x000000d4d808723c */ /* 0x044fec0000001808 */
[-C--:B------:R-:W-:Y:S06]  /*6930*/  HMMA.16816.F32 R12, R216, R214.reuse, R12 ;  /* 0x000000d6d80c723c */ /* 0x080fec000000180c */
[C---:B------:R-:W-:Y:S01]  /*6940*/  HMMA.16816.F32 R16, R208.reuse, R214, R16 ;  /* 0x000000d6d010723c */ /* 0x040fe20000001810 */
[----:B------:R-:W-:Y:S05]  /*6950*/  LDSM.16.M88.4 R212, [R233+0x8000] ;  /* 0x00800000e9d4783b */ /* 0x000fea0000000200 */
[-C--:B---3--:R-:W-:Y:S06]  /*6960*/  HMMA.16816.F32 R20, R208, R204.reuse, R20 ;  /* 0x000000ccd014723c */ /* 0x088fec0000001814 */
[C---:B------:R-:W-:Y:S06]  /*6970*/  HMMA.16816.F32 R24, R216.reuse, R204, R24 ;  /* 0x000000ccd818723c */ /* 0x040fec0000001818 */
[-C--:B------:R-:W-:Y:S06]  /*6980*/  HMMA.16816.F32 R28, R216, R206.reuse, R28 ;  /* 0x000000ced81c723c */ /* 0x080fec000000181c */
[C---:B------:R-:W-:Y:S01]  /*6990*/  HMMA.16816.F32 R32, R208.reuse, R206, R32 ;  /* 0x000000ced020723c */ /* 0x040fe20000001820 */
[----:B------:R-:W1:Y:S05]  /*69a0*/  LDSM.16.M88.4 R204, [R237] ;  /* 0x00000000edcc783b */ /* 0x000e6a0000000200 */
[-C--:B------:R-:W-:Y:S06]  /*69b0*/  HMMA.16816.F32 R36, R208, R220.reuse, R36 ;  /* 0x000000dcd024723c */ /* 0x080fec0000001824 */
[C---:B------:R-:W-:Y:S06]  /*69c0*/  HMMA.16816.F32 R40, R216.reuse, R220, R40 ;  /* 0x000000dcd828723c */ /* 0x040fec0000001828 */
[-C--:B------:R-:W-:Y:S06]  /*69d0*/  HMMA.16816.F32 R44, R216, R222.reuse, R44 ;  /* 0x000000ded82c723c */ /* 0x080fec000000182c */
[C---:B------:R-:W-:Y:S01]  /*69e0*/  HMMA.16816.F32 R48, R208.reuse, R222, R48 ;  /* 0x000000ded030723c */ /* 0x040fe20000001830 */
[----:B------:R-:W2:Y:S05]  /*69f0*/  LDSM.16.M88.4 R220, [R237+0x2000] ;  /* 0x00200000eddc783b */ /* 0x000eaa0000000200 */
[-C--:B------:R-:W-:Y:S06]  /*6a00*/  HMMA.16816.F32 R52, R208, R224.reuse, R52 ;  /* 0x000000e0d034723c */ /* 0x080fec0000001834 */
[C---:B------:R-:W-:Y:S06]  /*6a10*/  HMMA.16816.F32 R56, R216.reuse, R224, R56 ;  /* 0x000000e0d838723c */ /* 0x040fec0000001838 */
[-C--:B------:R-:W-:Y:S01]  /*6a20*/  HMMA.16816.F32 R60, R216, R226.reuse, R60 ;  /* 0x000000e2d83c723c */ /* 0x080fe2000000183c */
[----:B------:R-:W-:Y:S05]  /*6a30*/  LDSM.16.M88.4 R216, [R233+0x9000] ;  /* 0x00900000e9d8783b */ /* 0x000fea0000000200 */
[----:B------:R-:W-:Y:S01]  /*6a40*/  HMMA.16816.F32 R64, R208, R226, R64 ;  /* 0x000000e2d040723c */ /* 0x000fe20000001840 */
[----:B------:R-:W3:Y:S05]  /*6a50*/  LDSM.16.M88.4 R208, [R233+0x8800] ;  /* 0x00880000e9d0783b */ /* 0x000eea0000000200 */
[-C--:B-1----:R-:W-:Y:S01]  /*6a60*/  HMMA.16816.F32 R4, R204, R212.reuse, R4 ;  /* 0x000000d4cc04723c */ /* 0x082fe20000001804 */
[----:B------:R-:W1:Y:S05]  /*6a70*/  LDSM.16.M88.4 R224, [R233+0x9800] ;  /* 0x00980000e9e0783b */ /* 0x000e6a0000000200 */
[C---:B--2---:R-:W-:Y:S06]  /*6a80*/  HMMA.16816.F32 R8, R220.reuse, R212, R8 ;  /* 0x000000d4dc08723c */ /* 0x044fec0000001808 */
[-C--:B------:R-:W-:Y:S06]  /*6a90*/  HMMA.16816.F32 R12, R220, R214.reuse, R12 ;  /* 0x000000d6dc0c723c */ /* 0x080fec000000180c */
[C---:B------:R-:W-:Y:S01]  /*6aa0*/  HMMA.16816.F32 R16, R204.reuse, R214, R16 ;  /* 0x000000d6cc10723c */ /* 0x040fe20000001810 */
[----:B------:R-:W-:Y:S05]  /*6ab0*/  LDSM.16.M88.4 R212, [R232] ;  /* 0x00000000e8d4783b */ /* 0x000fea0000000200 */
[-C--:B---3--:R-:W-:Y:S06]  /*6ac0*/  HMMA.16816.F32 R20, R204, R208.reuse, R20 ;  /* 0x000000d0cc14723c */ /* 0x088fec0000001814 */
[C---:B------:R-:W-:Y:S06]  /*6ad0*/  HMMA.16816.F32 R24, R220.reuse, R208, R24 ;  /* 0x000000d0dc18723c */ /* 0x040fec0000001818 */
[-C--:B------:R-:W-:Y:S06]  /*6ae0*/  HMMA.16816.F32 R28, R220, R210.reuse, R28 ;  /* 0x000000d2dc1c723c */ /* 0x080fec000000181c */
[C---:B------:R-:W-:Y:S01]  /*6af0*/  HMMA.16816.F32 R32, R204.reuse, R210, R32 ;  /* 0x000000d2cc20723c */ /* 0x040fe20000001820 */
[----:B------:R-:W2:Y:S05]  /*6b00*/  LDSM.16.M88.4 R208, [R236] ;  /* 0x00000000ecd0783b */ /* 0x000eaa0000000200 */
[-C--:B------:R-:W-:Y:S06]  /*6b10*/  HMMA.16816.F32 R36, R204, R216.reuse, R36 ;  /* 0x000000d8cc24723c */ /* 0x080fec0000001824 */
[C---:B------:R-:W-:Y:S06]  /*6b20*/  HMMA.16816.F32 R40, R220.reuse, R216, R40 ;  /* 0x000000d8dc28723c */ /* 0x040fec0000001828 */
[-C--:B------:R-:W-:Y:S06]  /*6b30*/  HMMA.16816.F32 R44, R220, R218.reuse, R44 ;  /* 0x000000dadc2c723c */ /* 0x080fec000000182c */
[C---:B------:R-:W-:Y:S01]  /*6b40*/  HMMA.16816.F32 R48, R204.reuse, R218, R48 ;  /* 0x000000dacc30723c */ /* 0x040fe20000001830 */
[----:B------:R-:W3:Y:S05]  /*6b50*/  LDSM.16.M88.4 R216, [R236+0x2000] ;  /* 0x00200000ecd8783b */ /* 0x000eea0000000200 */
[-C--:B-1----:R-:W-:Y:S06]  /*6b60*/  HMMA.16816.F32 R52, R204, R224.reuse, R52 ;  /* 0x000000e0cc34723c */ /* 0x082fec0000001834 */
[C---:B------:R-:W-:Y:S06]  /*6b70*/  HMMA.16816.F32 R56, R220.reuse, R224, R56 ;  /* 0x000000e0dc38723c */ /* 0x040fec0000001838 */
[-C--:B------:R-:W-:Y:S01]  /*6b80*/  HMMA.16816.F32 R60, R220, R226.reuse, R60 ;  /* 0x000000e2dc3c723c */ /* 0x080fe2000000183c */
[----:B------:R-:W-:Y:S05]  /*6b90*/  LDSM.16.M88.4 R220, [R232+0x1000] ;  /* 0x00100000e8dc783b */ /* 0x000fea0000000200 */
[----:B------:R-:W-:Y:S01]  /*6ba0*/  HMMA.16816.F32 R64, R204, R226, R64 ;  /* 0x000000e2cc40723c */ /* 0x000fe20000001840 */
[----:B------:R-:W1:Y:S05]  /*6bb0*/  LDSM.16.M88.4 R204, [R232+0x800] ;  /* 0x00080000e8cc783b */ /* 0x000e6a0000000200 */
[-C--:B--2---:R-:W-:Y:S01]  /*6bc0*/  HMMA.16816.F32 R4, R208, R212.reuse, R4 ;  /* 0x000000d4d004723c */ /* 0x084fe20000001804 */
[----:B------:R-:W2:Y:S05]  /*6bd0*/  LDSM.16.M88.4 R224, [R232+0x1800] ;  /* 0x00180000e8e0783b */ /* 0x000eaa0000000200 */
[C---:B---3--:R-:W-:Y:S06]  /*6be0*/  HMMA.16816.F32 R8, R216.reuse, R212, R8 ;  /* 0x000000d4d808723c */ /* 0x048fec0000001808 */
[-C--:B------:R-:W-:Y:S06]  /*6bf0*/  HMMA.16816.F32 R12, R216, R214.reuse, R12 ;  /* 0x000000d6d80c723c */ /* 0x080fec000000180c */
[C---:B------:R-:W-:Y:S01]  /*6c00*/  HMMA.16816.F32 R16, R208.reuse, R214, R16 ;  /* 0x000000d6d010723c */ /* 0x040fe20000001810 */
[----:B------:R-:W-:Y:S05]  /*6c10*/  LDSM.16.M88.4 R212, [R171+0xa000] ;  /* 0x00a00000abd4783b */ /* 0x000fea0000000200 */
[-C--:B-1----:R-:W-:Y:S06]  /*6c20*/  HMMA.16816.F32 R20, R208, R204.reuse, R20 ;  /* 0x000000ccd014723c */ /* 0x082fec0000001814 */
[C---:B------:R-:W-:Y:S06]  /*6c30*/  HMMA.16816.F32 R24, R216.reuse, R204, R24 ;  /* 0x000000ccd818723c */ /* 0x040fec0000001818 */
[-C--:B------:R-:W-:Y:S06]  /*6c40*/  HMMA.16816.F32 R28, R216, R206.reuse, R28 ;  /* 0x000000ced81c723c */ /* 0x080fec000000181c */
[C---:B------:R-:W-:Y:S01]  /*6c50*/  HMMA.16816.F32 R32, R208.reuse, R206, R32 ;  /* 0x000000ced020723c */ /* 0x040fe20000001820 */
[----:B------:R-:W1:Y:S05]  /*6c60*/  LDSM.16.M88.4 R204, [R234+0x4000] ;  /* 0x00400000eacc783b */ /* 0x000e6a0000000200 */
[-C--:B------:R-:W-:Y:S06]  /*6c70*/  HMMA.16816.F32 R36, R208, R220.reuse, R36 ;  /* 0x000000dcd024723c */ /* 0x080fec0000001824 */
[C---:B------:R-:W-:Y:S06]  /*6c80*/  HMMA.16816.F32 R40, R216.reuse, R220, R40 ;  /* 0x000000dcd828723c */ /* 0x040fec0000001828 */
[-C--:B------:R-:W-:Y:S06]  /*6c90*/  HMMA.16816.F32 R44, R216, R222.reuse, R44 ;  /* 0x000000ded82c723c */ /* 0x080fec000000182c */
[C---:B------:R-:W-:Y:S01]  /*6ca0*/  HMMA.16816.F32 R48, R208.reuse, R222, R48 ;  /* 0x000000ded030723c */ /* 0x040fe20000001830 */
[----:B------:R-:W3:Y:S05]  /*6cb0*/  LDSM.16.M88.4 R220, [R234+0x6000] ;  /* 0x00600000eadc783b */ /* 0x000eea0000000200 */
[-C--:B--2---:R-:W-:Y:S06]  /*6cc0*/  HMMA.16816.F32 R52, R208, R224.reuse, R52 ;  /* 0x000000e0d034723c */ /* 0x084fec0000001834 */
[C---:B------:R-:W-:Y:S06]  /*6cd0*/  HMMA.16816.F32 R56, R216.reuse, R224, R56 ;  /* 0x000000e0d838723c */ /* 0x040fec0000001838 */
[-C--:B------:R-:W-:Y:S01]  /*6ce0*/  HMMA.16816.F32 R60, R216, R226.reuse, R60 ;  /* 0x000000e2d83c723c */ /* 0x080fe2000000183c */
[----:B------:R-:W-:Y:S05]  /*6cf0*/  LDSM.16.M88.4 R216, [R171+0xb000] ;  /* 0x00b00000abd8783b */ /* 0x000fea0000000200 */
[----:B------:R-:W-:Y:S01]  /*6d00*/  HMMA.16816.F32 R64, R208, R226, R64 ;  /* 0x000000e2d040723c */ /* 0x000fe20000001840 */
[----:B------:R-:W2:Y:S05]  /*6d10*/  LDSM.16.M88.4 R208, [R171+0xa800] ;  /* 0x00a80000abd0783b */ /* 0x000eaa0000000200 */
[-C--:B-1----:R-:W-:Y:S01]  /*6d20*/  HMMA.16816.F32 R4, R204, R212.reuse, R4 ;  /* 0x000000d4cc04723c */ /* 0x082fe20000001804 */
[----:B------:R-:W1:Y:S05]  /*6d30*/  LDSM.16.M88.4 R224, [R171+0xb800] ;  /* 0x00b80000abe0783b */ /* 0x000e6a0000000200 */
[C---:B---3--:R-:W-:Y:S06]  /*6d40*/  HMMA.16816.F32 R8, R220.reuse, R212, R8 ;  /* 0x000000d4dc08723c */ /* 0x048fec0000001808 */
[-C--:B------:R-:W-:Y:S06]  /*6d50*/  HMMA.16816.F32 R12, R220, R214.reuse, R12 ;  /* 0x000000d6dc0c723c */ /* 0x080fec000000180c */
[C---:B------:R-:W-:Y:S01]  /*6d60*/  HMMA.16816.F32 R16, R204.reuse, R214, R16 ;  /* 0x000000d6cc10723c */ /* 0x040fe20000001810 */
[----:B------:R-:W-:Y:S05]  /*6d70*/  LDSM.16.M88.4 R212, [R242] ;  /* 0x00000000f2d4783b */ /* 0x000fea0000000200 */
[-C--:B--2---:R-:W-:Y:S06]  /*6d80*/  HMMA.16816.F32 R20, R204, R208.reuse, R20 ;  /* 0x000000d0cc14723c */ /* 0x084fec0000001814 */
[C---:B------:R-:W-:Y:S06]  /*6d90*/  HMMA.16816.F32 R24, R220.reuse, R208, R24 ;  /* 0x000000d0dc18723c */ /* 0x040fec0000001818 */
[-C--:B------:R-:W-:Y:S06]  /*6da0*/  HMMA.16816.F32 R28, R220, R210.reuse, R28 ;  /* 0x000000d2dc1c723c */ /* 0x080fec000000181c */
[C---:B------:R-:W-:Y:S01]  /*6db0*/  HMMA.16816.F32 R32, R204.reuse, R210, R32 ;  /* 0x000000d2cc20723c */ /* 0x040fe20000001820 */
[----:B------:R-:W2:Y:S05]  /*6dc0*/  LDSM.16.M88.4 R208, [R235+0x4000] ;  /* 0x00400000ebd0783b */ /* 0x000eaa0000000200 */
        /* <DEDUP_REMOVED lines=8> */
[----:B------:R-:W-:Y:S05]  /*6e50*/  LDSM.16.M88.4 R220, [R240] ;  /* 0x00000000f0dc783b */ /* 0x000fea0000000200 */
[----:B------:R-:W-:Y:S01]  /*6e60*/  HMMA.16816.F32 R64, R204, R226, R64 ;  /* 0x000000e2cc40723c */ /* 0x000fe20000001840 */
[----:B------:R-:W1:Y:S05]  /*6e70*/  LDSM.16.M88.4 R204, [R241] ;  /* 0x00000000f1cc783b */ /* 0x000e6a0000000200 */
[-C--:B--2---:R-:W-:Y:S01]  /*6e80*/  HMMA.16816.F32 R4, R208, R212.reuse, R4 ;  /* 0x000000d4d004723c */ /* 0x084fe20000001804 */
[----:B------:R-:W2:Y:S05]  /*6e90*/  LDSM.16.M88.4 R224, [R239] ;  /* 0x00000000efe0783b */ /* 0x000eaa0000000200 */
        /* <DEDUP_REMOVED lines=25> */
[----:B------:R-:W-:Y:S05]  /*7030*/  LDSM.16.M88.4 R212, [R232+0x2000] ;  /* 0x00200000e8d4783b */ /* 0x000fea0000000200 */
        /* <DEDUP_REMOVED lines=13> */
[----:B------:R-:W1:Y:S05]  /*7110*/  LDSM.16.M88.4 R220, [R232+0x2800] ;  /* 0x00280000e8dc783b */ /* 0x000e6a0000000200 */
[----:B------:R-:W-:Y:S01]  /*7120*/  HMMA.16816.F32 R64, R204, R226, R64 ;  /* 0x000000e2cc40723c */ /* 0x000fe20000001840 */
[----:B------:R-:W4:Y:S05]  /*7130*/  LDSM.16.M88.4 R204, [R232+0x3000] ;  /* 0x00300000e8cc783b */ /* 0x000f2a0000000200 */
[-C--:B--2---:R-:W-:Y:S01]  /*7140*/  HMMA.16816.F32 R4, R208, R212.reuse, R4 ;  /* 0x000000d4d004723c */ /* 0x084fe20000001804 */
[----:B------:R-:W2:Y:S01]  /*7150*/  LDSM.16.M88.4 R224, [R232+0x3800] ;  /* 0x00380000e8e0783b */ /* 0x000ea20000000200 */
[----:B------:R-:W-:Y:S04]  /*7160*/  DEPBAR.LE SB0, 0x0 ;  /* 0x000080000000791a */ /* 0x000fe80000000000 */
[----:B------:R-:W-:Y:S01]  /*7170*/  BAR.SYNC.DEFER_BLOCKING 0x0 ;  /* 0x0000000000007b1d */ /* 0x000fe20000010000 */
[C---:B---3--:R-:W-:Y:S06]  /*7180*/  HMMA.16816.F32 R8, R216.reuse, R212, R8 ;  /* 0x000000d4d808723c */ /* 0x048fec0000001808 */
[-C--:B------:R-:W-:Y:S06]  /*7190*/  HMMA.16816.F32 R12, R216, R214.reuse, R12 ;  /* 0x000000d6d80c723c */ /* 0x080fec000000180c */
[C---:B------:R-:W-:Y:S05]  /*71a0*/  HMMA.16816.F32 R16, R208.reuse, R214, R16 ;  /* 0x000000d6d010723c */ /* 0x040fea0000001810 */
[----:B------:R-:W-:Y:S01]  /*71b0*/  FMNMX.FTZ R0, R4, R3, !PT ;  /* 0x0000000304007209 */ /* 0x000fe20007810000 */
[-C--:B-1----:R-:W-:Y:S05]  /*71c0*/  HMMA.16816.F32 R20, R208, R220.reuse, R20 ;  /* 0x000000dcd014723c */ /* 0x082fea0000001814 */
[----:B------:R-:W-:Y:S01]  /*71d0*/  FMNMX.FTZ R2, R6, R165, !PT ;  /* 0x000000a506027209 */ /* 0x000fe20007810000 */
[C---:B------:R-:W-:Y:S05]  /*71e0*/  HMMA.16816.F32 R24, R216.reuse, R220, R24 ;  /* 0x000000dcd818723c */ /* 0x040fea0000001818 */
[----:B------:R-:W-:Y:S01]  /*71f0*/  FMNMX.FTZ R164, R5, R0, !PT ;  /* 0x0000000005a47209 */ /* 0x000fe20007810000 */
[-C--:B------:R-:W-:Y:S05]  /*7200*/  HMMA.16816.F32 R28, R216, R222.reuse, R28 ;  /* 0x000000ded81c723c */ /* 0x080fea000000181c */
[----:B------:R-:W-:Y:S01]  /*7210*/  FMNMX.FTZ R0, R7, R2, !PT ;  /* 0x0000000207007209 */ /* 0x000fe20007810000 */
[C---:B------:R-:W-:Y:S05]  /*7220*/  HMMA.16816.F32 R32, R208.reuse, R222, R32 ;  /* 0x000000ded020723c */ /* 0x040fea0000001820 */
[----:B------:R-:W-:Y:S01]  /*7230*/  FMNMX.FTZ R2, R16, R164, !PT ;  /* 0x000000a410027209 */ /* 0x000fe20007810000 */
[-C--:B----4-:R-:W-:Y:S05]  /*7240*/  HMMA.16816.F32 R36, R208, R204.reuse, R36 ;  /* 0x000000ccd024723c */ /* 0x090fea0000001824 */
[----:B------:R-:W-:Y:S01]  /*7250*/  FMNMX.FTZ R164, R8, R169, !PT ;  /* 0x000000a908a47209 */ /* 0x000fe20007810000 */
[C---:B------:R-:W-:Y:S05]  /*7260*/  HMMA.16816.F32 R40, R216.reuse, R204, R40 ;  /* 0x000000ccd828723c */ /* 0x040fea0000001828 */
[----:B------:R-:W-:Y:S01]  /*7270*/  FMNMX.FTZ R166, R18, R0, !PT ;  /* 0x0000000012a67209 */ /* 0x000fe20007810000 */
[-C--:B------:R-:W-:Y:S05]  /*7280*/  HMMA.16816.F32 R44, R216, R206.reuse, R44 ;  /* 0x000000ced82c723c */ /* 0x080fea000000182c */
[----:B------:R-:W-:Y:S01]  /*7290*/  FMNMX.FTZ R167, R17, R2, !PT ;  /* 0x0000000211a77209 */ /* 0x000fe20007810000 */
[C---:B------:R-:W-:Y:S05]  /*72a0*/  HMMA.16816.F32 R48, R208.reuse, R206, R48 ;  /* 0x000000ced030723c */ /* 0x040fea0000001830 */
[----:B------:R-:W-:Y:S01]  /*72b0*/  FMNMX.FTZ R0, R10, R170, !PT ;  /* 0x000000aa0a007209 */ /* 0x000fe20007810000 */
[-C--:B--2---:R-:W-:Y:S05]  /*72c0*/  HMMA.16816.F32 R52, R208, R224.reuse, R52 ;  /* 0x000000e0d034723c */ /* 0x084fea0000001834 */
[----:B------:R-:W-:Y:S01]  /*72d0*/  FMNMX.FTZ R2, R9, R164, !PT ;  /* 0x000000a409027209 */ /* 0x000fe20007810000 */
[C---:B------:R-:W-:Y:S05]  /*72e0*/  HMMA.16816.F32 R56, R216.reuse, R224, R56 ;  /* 0x000000e0d838723c */ /* 0x040fea0000001838 */
[----:B------:R-:W-:Y:S01]  /*72f0*/  FMNMX.FTZ R164, R19, R166, !PT ;  /* 0x000000a613a47209 */ /* 0x000fe20007810000 */
[-C--:B------:R-:W-:Y:S05]  /*7300*/  HMMA.16816.F32 R60, R216, R226.reuse, R60 ;  /* 0x000000e2d83c723c */ /* 0x080fea000000183c */
[----:B------:R-:W-:Y:S01]  /*7310*/  FMNMX.FTZ R167, R20, R167, !PT ;  /* 0x000000a714a77209 */ /* 0x000fe20007810000 */
[----:B------:R-:W-:Y:S05]  /*7320*/  HMMA.16816.F32 R64, R208, R226, R64 ;  /* 0x000000e2d040723c */ /* 0x000fea0000001840 */
[----:B------:R-:W-:Y:S02]  /*7330*/  FMNMX.FTZ R0, R11, R0, !PT ;  /* 0x000000000b007209 */ /* 0x000fe40007810000 */
[----:B------:R-:W-:Y:S04]  /*7340*/  FMNMX.FTZ R2, R12, R2, !PT ;  /* 0x000000020c027209 */ /* 0x000fe80007810000 */
[----:B------:R-:W-:Y:S02]  /*7350*/  FMNMX.FTZ R164, R22, R164, !PT ;  /* 0x000000a416a47209 */ /* 0x000fe40007810000 */
        /* <DEDUP_REMOVED lines=40> */
[----:B------:R-:W-:Y:S01]  /*75e0*/  FMNMX.FTZ R168, R65, R168, !PT ;  /* 0x000000a841a87209 */ /* 0x000fe20007810000 */
[----:B------:R-:W-:Y:S06]  /*75f0*/  @P0 BRA `(.L_x_9) ;  /* 0xffffffec00400947 */ /* 0x000fec000383ffff */
.L_x_8:
[----:B-1----:R-:W-:Y:S01]  /*7600*/  SHFL.BFLY PT, R167, R168, 0x2, 0x1f ;  /* 0x0c401f00a8a77f89 */ /* 0x002fe200000e0000 */
[----:B------:R-:W-:Y:S01]  /*7610*/  FMNMX.FTZ R166, R67, R210, !PT ;  /* 0x000000d243a67209 */ /* 0x000fe20007810000 */
[----:B------:R-:W-:Y:S01]  /*7620*/  UIADD3 UR24, UR24, -0x1, URZ ;  /* 0xffffffff18187890 */ /* 0x000fe2000fffe03f */
[----:B------:R-:W-:Y:S02]  /*7630*/  FMNMX.FTZ R2, R57, R164, !PT ;  /* 0x000000a439027209 */ /* 0x000fe40007810000 */
[----:B------:R-:W-:Y:S03]  /*7640*/  FMNMX.FTZ R0, R58, R211, !PT ;  /* 0x000000d33a007209 */ /* 0x000fe60007810000 */
[----:B------:R-:W-:Y:S01]  /*7650*/  SHFL.BFLY PT, R205, R166, 0x2, 0x1f ;  /* 0x0c401f00a6cd7f89 */ /* 0x000fe200000e0000 */
[----:B------:R-:W-:Y:S02]  /*7660*/  FMNMX.FTZ R2, R60, R2, !PT ;  /* 0x000000023c027209 */ /* 0x000fe40007810000 */
[----:B------:R-:W-:Y:S02]  /*7670*/  FMNMX.FTZ R0, R59, R0, !PT ;  /* 0x000000003b007209 */ /* 0x000fe40007810000 */
[----:B------:R-:W-:Y:S02]  /*7680*/  FMNMX.FTZ R164, R61, R2, !PT ;  /* 0x000000023da47209 */ /* 0x000fe40007810000 */
[----:B------:R-:W-:Y:S03]  /*7690*/  FMNMX.FTZ R0, R62, R0, !PT ;  /* 0x000000003e007209 */ /* 0x000fe60007810000 */
[----:B------:R-:W-:Y:S01]  /*76a0*/  SHFL.BFLY PT, R204, R164, 0x2, 0x1f ;  /* 0x0c401f00a4cc7f89 */ /* 0x000fe200000e0000 */
[----:B------:R-:W-:Y:S07]  /*76b0*/  FMNMX.FTZ R0, R63, R0, !PT ;  /* 0x000000003f007209 */ /* 0x000fee0007810000 */
[----:B------:R-:W1:Y:S02]  /*76c0*/  SHFL.BFLY PT, R2, R0, 0x2, 0x1f ;  /* 0x0c401f0000027f89 */ /* 0x000e6400000e0000 */
[----:B-1----:R-:W-:Y:S02]  /*76d0*/  FMNMX.FTZ R2, R0, R2, !PT ;  /* 0x0000000200027209 */ /* 0x002fe40007810000 */
[----:B------:R-:W-:Y:S02]  /*76e0*/  FMNMX.FTZ R168, R168, R167, !PT ;  /* 0x000000a7a8a87209 */ /* 0x000fe40007810000 */
[----:B------:R-:W-:Y:S02]  /*76f0*/  FMNMX.FTZ R166, R166, R205, !PT ;  /* 0x000000cda6a67209 */ /* 0x000fe40007810000 */
[----:B------:R-:W-:Y:S01]  /*7700*/  FMNMX.FTZ R204, R164, R204, !PT ;  /* 0x000000cca4cc7209 */ /* 0x000fe20007810000 */
[----:B------:R-:W1:Y:S08]  /*7710*/  SHFL.BFLY PT, R167, R168, 0x1, 0x1f ;  /* 0x0c201f00a8a77f89 */ /* 0x000e7000000e0000 */
[----:B------:R-:W2:Y:S08]  /*7720*/  SHFL.BFLY PT, R205, R166, 0x1, 0x1f ;  /* 0x0c201f00a6cd7f89 */ /* 0x000eb000000e0000 */
[----:B------:R-:W3:Y:S08]  /*7730*/  SHFL.BFLY PT, R206, R204, 0x1, 0x1f ;  /* 0x0c201f00ccce7f89 */ /* 0x000ef000000e0000 */
[----:B------:R-:W4:Y:S01]  /*7740*/  SHFL.BFLY PT, R164, R2, 0x1, 0x1f ;  /* 0x0c201f0002a47f89 */ /* 0x000f2200000e0000 */
[----:B-1----:R-:W-:Y:S02]  /*7750*/  FMNMX.FTZ R168, R168, R167, !PT ;  /* 0x000000a7a8a87209 */ /* 0x002fe40007810000 */
[----:B--2---:R-:W-:Y:S03]  /*7760*/  FMNMX.FTZ R167, R166, R205, !PT ;  /* 0x000000cda6a77209 */ /* 0x004fe60007810000 */
[C---:B------:R-:W-:Y:S01]  /*7770*/  FADD.FTZ R0, -R168.reuse, R3 ;  /* 0x00000003a8007221 */ /* 0x040fe20000010100 */
[----:B------:R-:W-:Y:S02]  /*7780*/  FSETP.NEU.FTZ.AND P1, PT, R168, -INF , PT ;  /* 0xff800000a800780b */ /* 0x000fe40003f3d000 */
[----:B---3--:R-:W-:Y:S01]  /*7790*/  FMNMX.FTZ R166, R204, R206, !PT ;  /* 0x000000cecca67209 */ /* 0x008fe20007810000 */
[----:B------:R-:W-:Y:S01]  /*77a0*/  FMUL.FTZ R3, R0, UR4 ;  /* 0x0000000400037c20 */ /* 0x000fe20008410000 */
[C---:B------:R-:W-:Y:S01]  /*77b0*/  FADD.FTZ R0, -R167.reuse, R165 ;  /* 0x000000a5a7007221 */ /* 0x040fe20000010100 */
[----:B------:R-:W-:Y:S01]  /*77c0*/  FMUL.FTZ R212, R167, UR4 ;  /* 0x00000004a7d47c20 */ /* 0x000fe20008410000 */
[----:B----4-:R-:W-:Y:S01]  /*77d0*/  FMNMX.FTZ R164, R2, R164, !PT ;  /* 0x000000a402a47209 */ /* 0x010fe20007810000 */
[----:B------:R1:W2:Y:S01]  /*77e0*/  MUFU.EX2 R165, R3 ;  /* 0x0000000300a57308 */ /* 0x0002a20000000800 */
[----:B------:R-:W3:Y:S03]  /*77f0*/  LDSM.16.MT88.4 R204, [R228+0xc000] ;  /* 0x00c00000e4cc783b */ /* 0x000ee60000004200 */
[----:B------:R-:W-:Y:S01]  /*7800*/  FMUL.FTZ R213, R164, UR4 ;  /* 0x00000004a4d57c20 */ /* 0x000fe20008410000 */
[----:B-1----:R-:W-:Y:S01]  /*7810*/  FMUL.FTZ R3, R0, UR4 ;  /* 0x0000000400037c20 */ /* 0x002fe20008410000 */
[----:B------:R-:W-:Y:S01]  /*7820*/  FADD.FTZ R0, -R166, R169 ;  /* 0x000000a9a6007221 */ /* 0x000fe20000010100 */
[----:B------:R-:W-:Y:S01]  /*7830*/  FMUL.FTZ R169, R168, UR4 ;  /* 0x00000004a8a97c20 */ /* 0x000fe20008410000 */
[C---:B--2---:R-:W-:Y:S01]  /*7840*/  FMUL.FTZ R68, R165.reuse, R68 ;  /* 0x00000044a5447220 */ /* 0x044fe20000410000 */
[----:B------:R-:W-:Y:S01]  /*7850*/  FMUL.FTZ R69, R165, R69 ;  /* 0x00000045a5457220 */ /* 0x000fe20000410000 */
[----:B------:R-:W-:Y:S01]  /*7860*/  FMUL.FTZ R2, R0, UR4 ;  /* 0x0000000400027c20 */ /* 0x000fe20008410000 */
[----:B------:R-:W-:Y:S01]  /*7870*/  FADD.FTZ R0, -R164, R170 ;  /* 0x000000aaa4007221 */ /* 0x000fe20000010100 */
[----:B------:R-:W-:Y:S01]  /*7880*/  FSEL R169, R169, RZ, P1 ;  /* 0x000000ffa9a97208 */ /* 0x000fe20000800000 */
[----:B------:R-:W-:Y:S01]  /*7890*/  FMUL.FTZ R170, R166, UR4 ;  /* 0x00000004a6aa7c20 */ /* 0x000fe20008410000 */
[----:B------:R-:W-:Y:S01]  /*78a0*/  FSETP.NEU.FTZ.AND P1, PT, R167, -INF , PT ;  /* 0xff800000a700780b */ /* 0x000fe20003f3d000 */
[----:B------:R-:W-:Y:S01]  /*78b0*/  FMUL.FTZ R0, R0, UR4 ;  /* 0x0000000400007c20 */ /* 0x000fe20008410000 */
[----:B------:R-:W1:Y:S01]  /*78c0*/  MUFU.EX2 R2, R2 ;  /* 0x0000000200027308 */ /* 0x000e620000000800 */
[--C-:B------:R-:W-:Y:S01]  /*78d0*/  FFMA.FTZ R4, R4, UR4, -R169.reuse ;  /* 0x0000000404047c23 */ /* 0x100fe200080108a9 */
[----:B------:R-:W-:Y:S01]  /*78e0*/  FSEL R212, R212, RZ, P1 ;  /* 0x000000ffd4d47208 */ /* 0x000fe20000800000 */
[--C-:B------:R-:W-:Y:S01]  /*78f0*/  FFMA.FTZ R5, R5, UR4, -R169.reuse ;  /* 0x0000000405057c23 */ /* 0x100fe200080108a9 */
[----:B------:R-:W-:Y:S01]  /*7900*/  FSETP.NEU.FTZ.AND P1, PT, R166, -INF , PT ;  /* 0xff800000a600780b */ /* 0x000fe20003f3d000 */
[--C-:B------:R-:W-:Y:S01]  /*7910*/  FFMA.FTZ R16, R16, UR4, -R169.reuse ;  /* 0x0000000410107c23 */ /* 0x100fe200080108a9 */
[----:B------:R-:W-:Y:S01]  /*7920*/  FFMA.FTZ R17, R17, UR4, -R169 ;  /* 0x0000000411117c23 */ /* 0x000fe200080108a9 */
        /* <DEDUP_REMOVED lines=9> */
[----:B------:R-:W2:Y:S01]  /*79c0*/  MUFU.EX2 R0, R0 ;  /* 0x0000000000007308 */ /* 0x000ea20000000800 */
[--C-:B------:R-:W-:Y:S01]  /*79d0*/  FFMA.FTZ R12, R12, UR4, -R170.reuse ;  /* 0x000000040c0c7c23 */ /* 0x100fe200080108aa */
[----:B------:R-:W-:Y:S01]  /*79e0*/  FFMA.FTZ R13, R13, UR4, -R170 ;  /* 0x000000040d0d7c23 */ /* 0x000fe200080108aa */
[--C-:B------:R-:W-:Y:S01]  /*79f0*/  FFMA.FTZ R10, R10, UR4, -R213.reuse ;  /* 0x000000040a0a7c23 */ /* 0x100fe200080108d5 */
[--C-:B------:R-:W-:Y:S01]  /*7a00*/  FFMA.FTZ R11, R11, UR4, -R213.reuse ;  /* 0x000000040b0b7c23 */ /* 0x100fe200080108d5 */
[--C-:B------:R-:W-:Y:S01]  /*7a10*/  FFMA.FTZ R14, R14, UR4, -R213.reuse ;  /* 0x000000040e0e7c23 */ /* 0x100fe200080108d5 */
[----:B------:R-:W-:Y:S01]  /*7a20*/  FFMA.FTZ R15, R15, UR4, -R213 ;  /* 0x000000040f0f7c23 */ /* 0x000fe200080108d5 */
[C---:B-1----:R-:W-:Y:S03]  /*7a30*/  FMUL.FTZ R72, R2.reuse, R72 ;  /* 0x0000004802487220 */ /* 0x042fe60000410000 */
[----:B------:R1:W-:Y:S01]  /*7a40*/  MUFU.EX2 R214, R8 ;  /* 0x0000000800d67308 */ /* 0x0003e20000000800 */
[C---:B------:R-:W-:Y:S01]  /*7a50*/  FMUL.FTZ R73, R2.reuse, R73 ;  /* 0x0000004902497220 */ /* 0x040fe20000410000 */
[C---:B------:R-:W-:Y:S01]  /*7a60*/  FMUL.FTZ R76, R2.reuse, R76 ;  /* 0x0000004c024c7220 */ /* 0x040fe20000410000 */
[----:B------:R-:W-:Y:S01]  /*7a70*/  FMUL.FTZ R77, R2, R77 ;  /* 0x0000004d024d7220 */ /* 0x000fe20000410000 */
[C---:B------:R-:W-:Y:S01]  /*7a80*/  FMUL.FTZ R80, R165.reuse, R80 ;  /* 0x00000050a5507220 */ /* 0x040fe20000410000 */
[C---:B------:R-:W-:Y:S01]  /*7a90*/  FMUL.FTZ R81, R165.reuse, R81 ;  /* 0x00000051a5517220 */ /* 0x040fe20000410000 */
[C---:B------:R-:W-:Y:S01]  /*7aa0*/  FMUL.FTZ R84, R165.reuse, R84 ;  /* 0x00000054a5547220 */ /* 0x040fe20000410000 */
[C---:B------:R-:W-:Y:S03]  /*7ab0*/  FMUL.FTZ R85, R165.reuse, R85 ;  /* 0x00000055a5557220 */ /* 0x040fe60000410000 */
[----:B------:R4:W-:Y:S01]  /*7ac0*/  MUFU.EX2 R220, R9 ;  /* 0x0000000900dc7308 */ /* 0x0009e20000000800 */
[C---:B--2---:R-:W-:Y:S01]  /*7ad0*/  FMUL.FTZ R74, R0.reuse, R74 ;  /* 0x0000004a004a7220 */ /* 0x044fe20000410000 */
[C---:B------:R-:W-:Y:S01]  /*7ae0*/  FMUL.FTZ R75, R0.reuse, R75 ;  /* 0x0000004b004b7220 */ /* 0x040fe20000410000 */
[C---:B------:R-:W-:Y:S01]  /*7af0*/  FMUL.FTZ R78, R0.reuse, R78 ;  /* 0x0000004e004e7220 */ /* 0x040fe20000410000 */
[----:B------:R-:W-:Y:S01]  /*7b00*/  FMUL.FTZ R79, R0, R79 ;  /* 0x0000004f004f7220 */ /* 0x000fe20000410000 */
[C---:B------:R-:W-:Y:S01]  /*7b10*/  FMUL.FTZ R88, R2.reuse, R88 ;  /* 0x0000005802587220 */ /* 0x040fe20000410000 */
[----:B------:R-:W-:Y:S01]  /*7b20*/  FMUL.FTZ R89, R2, R89 ;  /* 0x0000005902597220 */ /* 0x000fe20000410000 */
[----:B------:R-:W-:Y:S03]  /*7b30*/  FMUL.FTZ R90, R0, R90 ;  /* 0x0000005a005a7220 */ /* 0x000fe60000410000 */
[----:B------:R2:W-:Y:S01]  /*7b40*/  MUFU.EX2 R226, R10 ;  /* 0x0000000a00e27308 */ /* 0x0005e20000000800 */
[----:B-1----:R-:W-:Y:S01]  /*7b50*/  FMUL.FTZ R8, R2, R172 ;  /* 0x000000ac02087220 */ /* 0x002fe20000410000 */
[----:B------:R-:W-:Y:S01]  /*7b60*/  FMUL.FTZ R91, R0, R91 ;  /* 0x0000005b005b7220 */ /* 0x000fe20000410000 */
[C---:B------:R-:W-:Y:S01]  /*7b70*/  FMUL.FTZ R92, R2.reuse, R92 ;  /* 0x0000005c025c7220 */ /* 0x040fe20000410000 */
[----:B------:R-:W-:Y:S01]  /*7b80*/  FMUL.FTZ R93, R2, R93 ;  /* 0x0000005d025d7220 */ /* 0x000fe20000410000 */
[C---:B------:R-:W-:Y:S01]  /*7b90*/  FMUL.FTZ R94, R0.reuse, R94 ;  /* 0x0000005e005e7220 */ /* 0x040fe20000410000 */
[----:B------:R-:W-:Y:S01]  /*7ba0*/  FMUL.FTZ R95, R0, R95 ;  /* 0x0000005f005f7220 */ /* 0x000fe20000410000 */
[C---:B------:R-:W-:Y:S03]  /*7bb0*/  FMUL.FTZ R96, R165.reuse, R96 ;  /* 0x00000060a5607220 */ /* 0x040fe60000410000 */
[----:B------:R1:W-:Y:S01]  /*7bc0*/  MUFU.EX2 R217, R11 ;  /* 0x0000000b00d97308 */ /* 0x0003e20000000800 */
[C---:B----4-:R-:W-:Y:S01]  /*7bd0*/  FMUL.FTZ R9, R2.reuse, R173 ;  /* 0x000000ad02097220 */ /* 0x050fe20000410000 */
[C---:B------:R-:W-:Y:S01]  /*7be0*/  FMUL.FTZ R97, R165.reuse, R97 ;  /* 0x00000061a5617220 */ /* 0x040fe20000410000 */
[C---:B------:R-:W-:Y:S01]  /*7bf0*/  FMUL.FTZ R100, R165.reuse, R100 ;  /* 0x00000064a5647220 */ /* 0x040fe20000410000 */
[C---:B------:R-:W-:Y:S01]  /*7c00*/  FMUL.FTZ R101, R165.reuse, R101 ;  /* 0x00000065a5657220 */ /* 0x040fe20000410000 */
[C---:B------:R-:W-:Y:S01]  /*7c10*/  FMUL.FTZ R104, R2.reuse, R104 ;  /* 0x0000006802687220 */ /* 0x040fe20000410000 */
[----:B------:R-:W-:Y:S01]  /*7c20*/  FMUL.FTZ R105, R2, R105 ;  /* 0x0000006902697220 */ /* 0x000fe20000410000 */
[C---:B------:R-:W-:Y:S03]  /*7c30*/  FMUL.FTZ R106, R0.reuse, R106 ;  /* 0x0000006a006a7220 */ /* 0x040fe60000410000 */
[----:B------:R-:W4:Y:S01]  /*7c40*/  MUFU.EX2 R3, R3 ;  /* 0x0000000300037308 */ /* 0x000f220000000800 */
[C---:B--2---:R-:W-:Y:S01]  /*7c50*/  FMUL.FTZ R10, R0.reuse, R174 ;  /* 0x000000ae000a7220 */ /* 0x044fe20000410000 */
[----:B------:R-:W-:Y:S01]  /*7c60*/  FMUL.FTZ R107, R0, R107 ;  /* 0x0000006b006b7220 */ /* 0x000fe20000410000 */
[C---:B------:R-:W-:Y:S01]  /*7c70*/  FMUL.FTZ R108, R2.reuse, R108 ;  /* 0x0000006c026c7220 */ /* 0x040fe20000410000 */
[----:B------:R-:W-:Y:S01]  /*7c80*/  FMUL.FTZ R109, R2, R109 ;  /* 0x0000006d026d7220 */ /* 0x000fe20000410000 */
[C---:B------:R-:W-:Y:S01]  /*7c90*/  FMUL.FTZ R110, R0.reuse, R110 ;  /* 0x0000006e006e7220 */ /* 0x040fe20000410000 */
[C---:B------:R-:W-:Y:S01]  /*7ca0*/  FMUL.FTZ R111, R0.reuse, R111 ;  /* 0x0000006f006f7220 */ /* 0x040fe20000410000 */
[C---:B------:R-:W-:Y:S03]  /*7cb0*/  FMUL.FTZ R112, R165.reuse, R112 ;  /* 0x00000070a5707220 */ /* 0x040fe60000410000 */
[----:B------:R2:W-:Y:S01]  /*7cc0*/  MUFU.EX2 R216, R4 ;  /* 0x0000000400d87308 */ /* 0x0005e20000000800 */
[----:B-1----:R-:W-:Y:S01]  /*7cd0*/  FMUL.FTZ R11, R0, R175 ;  /* 0x000000af000b7220 */ /* 0x002fe20000410000 */
[C---:B------:R-:W-:Y:S01]  /*7ce0*/  FMUL.FTZ R113, R165.reuse, R113 ;  /* 0x00000071a5717220 */ /* 0x040fe20000410000 */
[C---:B------:R-:W-:Y:S01]  /*7cf0*/  FMUL.FTZ R116, R165.reuse, R116 ;  /* 0x00000074a5747220 */ /* 0x040fe20000410000 */
[----:B------:R-:W-:Y:S01]  /*7d00*/  FMUL.FTZ R117, R165, R117 ;  /* 0x00000075a5757220 */ /* 0x000fe20000410000 */
[C---:B------:R-:W-:Y:S01]  /*7d10*/  FMUL.FTZ R120, R2.reuse, R120 ;  /* 0x0000007802787220 */ /* 0x040fe20000410000 */
[----:B------:R-:W-:Y:S01]  /*7d20*/  FMUL.FTZ R121, R2, R121 ;  /* 0x0000007902797220 */ /* 0x000fe20000410000 */
[----:B------:R-:W-:Y:S03]  /*7d30*/  FMUL.FTZ R122, R0, R122 ;  /* 0x0000007a007a7220 */ /* 0x000fe60000410000 */
[----:B------:R1:W-:Y:S01]  /*7d40*/  MUFU.EX2 R215, R6 ;  /* 0x0000000600d77308 */ /* 0x0003e20000000800 */
[C---:B----4-:R-:W-:Y:S01]  /*7d50*/  FMUL.FTZ R70, R3.reuse, R70 ;  /* 0x0000004603467220 */ /* 0x050fe20000410000 */
[C---:B------:R-:W-:Y:S01]  /*7d60*/  FMUL.FTZ R71, R3.reuse, R71 ;  /* 0x0000004703477220 */ /* 0x040fe20000410000 */
[C---:B------:R-:W-:Y:S01]  /*7d70*/  FMUL.FTZ R82, R3.reuse, R82 ;  /* 0x0000005203527220 */ /* 0x040fe20000410000 */
[C---:B------:R-:W-:Y:S01]  /*7d80*/  FMUL.FTZ R83, R3.reuse, R83 ;  /* 0x0000005303537220 */ /* 0x040fe20000410000 */
[C---:B------:R-:W-:Y:S01]  /*7d90*/  FMUL.FTZ R86, R3.reuse, R86 ;  /* 0x0000005603567220 */ /* 0x040fe20000410000 */
[C---:B------:R-:W-:Y:S01]  /*7da0*/  FMUL.FTZ R87, R3.reuse, R87 ;  /* 0x0000005703577220 */ /* 0x040fe20000410000 */
[----:B------:R-:W-:Y:S03]  /*7db0*/  FMUL.FTZ R98, R3, R98 ;  /* 0x0000006203627220 */ /* 0x000fe60000410000 */
[----:B------:R4:W-:Y:S01]  /*7dc0*/  MUFU.EX2 R218, R16 ;  /* 0x0000001000da7308 */ /* 0x0009e20000000800 */
[----:B--2---:R-:W-:Y:S01]  /*7dd0*/  FMUL.FTZ R4, R165, R176 ;  /* 0x000000b0a5047220 */ /* 0x004fe20000410000 */
[----:B------:R-:W-:Y:S01]  /*7de0*/  F2FP.F16.F32.PACK_AB R176, R220, R214 ;  /* 0x000000d6dcb0723e */ /* 0x000fe200000000ff */
[C---:B------:R-:W-:Y:S01]  /*7df0*/  FMUL.FTZ R99, R3.reuse, R99 ;  /* 0x0000006303637220 */ /* 0x040fe20000410000 */
[C---:B------:R-:W-:Y:S01]  /*7e00*/  FMUL.FTZ R102, R3.reuse, R102 ;  /* 0x0000006603667220 */ /* 0x040fe20000410000 */
[C---:B------:R-:W-:Y:S01]  /*7e10*/  FMUL.FTZ R103, R3.reuse, R103 ;  /* 0x0000006703677220 */ /* 0x040fe20000410000 */
[C---:B------:R-:W-:Y:S01]  /*7e20*/  FMUL.FTZ R114, R3.reuse, R114 ;  /* 0x0000007203727220 */ /* 0x040fe20000410000 */
[C---:B------:R-:W-:Y:S03]  /*7e30*/  FMUL.FTZ R115, R3.reuse, R115 ;  /* 0x0000007303737220 */ /* 0x040fe60000410000 */
[----:B------:R-:W2:Y:S01]  /*7e40*/  MUFU.EX2 R219, R17 ;  /* 0x0000001100db7308 */ /* 0x000ea20000000800 */
[C---:B-1----:R-:W-:Y:S01]  /*7e50*/  FMUL.FTZ R6, R3.reuse, R178 ;  /* 0x000000b203067220 */ /* 0x042fe20000410000 */
[C---:B------:R-:W-:Y:S01]  /*7e60*/  FMUL.FTZ R118, R3.reuse, R118 ;  /* 0x0000007603767220 */ /* 0x040fe20000410000 */
[----:B------:R-:W-:Y:S01]  /*7e70*/  FMUL.FTZ R119, R3, R119 ;  /* 0x0000007703777220 */ /* 0x000fe20000410000 */
[----:B------:R-:W-:Y:S01]  /*7e80*/  FMUL.FTZ R123, R0, R123 ;  /* 0x0000007b007b7220 */ /* 0x000fe20000410000 */
[C---:B------:R-:W-:Y:S01]  /*7e90*/  FMUL.FTZ R124, R2.reuse, R124 ;  /* 0x0000007c027c7220 */ /* 0x040fe20000410000 */
[----:B------:R-:W-:Y:S01]  /*7ea0*/  FMUL.FTZ R125, R2, R125 ;  /* 0x0000007d027d7220 */ /* 0x000fe20000410000 */
[C---:B------:R-:W-:Y:S03]  /*7eb0*/  FMUL.FTZ R126, R0.reuse, R126 ;  /* 0x0000007e007e7220 */ /* 0x040fe60000410000 */
[----:B------:R1:W-:Y:S01]  /*7ec0*/  MUFU.EX2 R227, R18 ;  /* 0x0000001200e37308 */ /* 0x0003e20000000800 */
[C---:B----4-:R-:W-:Y:S01]  /*7ed0*/  FMUL.FTZ R16, R165.reuse, R180 ;  /* 0x000000b4a5107220 */ /* 0x050fe20000410000 */
[----:B------:R-:W-:Y:S01]  /*7ee0*/  FMUL.FTZ R127, R0, R127 ;  /* 0x0000007f007f7220 */ /* 0x000fe20000410000 */
[C---:B------:R-:W-:Y:S01]  /*7ef0*/  FMUL.FTZ R128, R165.reuse, R128 ;  /* 0x00000080a5807220 */ /* 0x040fe20000410000 */
[----:B------:R-:W-:Y:S01]  /*7f00*/  FMUL.FTZ R129, R165, R129 ;  /* 0x00000081a5817220 */ /* 0x000fe20000410000 */
[C---:B------:R-:W-:Y:S01]  /*7f10*/  FMUL.FTZ R130, R3.reuse, R130 ;  /* 0x0000008203827220 */ /* 0x040fe20000410000 */
[----:B------:R-:W-:Y:S01]  /*7f20*/  FMUL.FTZ R131, R3, R131 ;  /* 0x0000008303837220 */ /* 0x000fe20000410000 */
[----:B------:R-:W-:Y:S03]  /*7f30*/  FMUL.FTZ R132, R165, R132 ;  /* 0x00000084a5847220 */ /* 0x000fe60000410000 */
[----:B------:R-:W4:Y:S01]  /*7f40*/  MUFU.EX2 R225, R19 ;  /* 0x0000001300e17308 */ /* 0x000f220000000800 */
[----:B--2---:R-:W-:Y:S01]  /*7f50*/  F2FP.F16.F32.PACK_AB R174, R219, R218 ;  /* 0x000000dadbae723e */ /* 0x004fe200000000ff */
[C---:B------:R-:W-:Y:S01]  /*7f60*/  FMUL.FTZ R17, R165.reuse, R181 ;  /* 0x000000b5a5117220 */ /* 0x040fe20000410000 */
[----:B------:R-:W-:Y:S01]  /*7f70*/  FMUL.FTZ R133, R165, R133 ;  /* 0x00000085a5857220 */ /* 0x000fe20000410000 */
[C---:B------:R-:W-:Y:S01]  /*7f80*/  FMUL.FTZ R134, R3.reuse, R134 ;  /* 0x0000008603867220 */ /* 0x040fe20000410000 */
[----:B------:R-:W-:Y:S01]  /*7f90*/  FMUL.FTZ R135, R3, R135 ;  /* 0x0000008703877220 */ /* 0x000fe20000410000 */
[--C-:B------:R-:W-:Y:S01]  /*7fa0*/  FFMA.FTZ R20, R20, UR4, -R169.reuse ;  /* 0x0000000414147c23 */ /* 0x100fe200080108a9 */
[--C-:B------:R-:W-:Y:S03]  /*7fb0*/  FFMA.FTZ R21, R21, UR4, -R169.reuse ;  /* 0x0000000415157c23 */ /* 0x100fe600080108a9 */
[----:B------:R2:W5:Y:S01]  /*7fc0*/  MUFU.EX2 R224, R5 ;  /* 0x0000000500e07308 */ /* 0x0005620000000800 */
[----:B-1----:R-:W-:Y:S01]  /*7fd0*/  FMUL.FTZ R18, R3, R182 ;  /* 0x000000b603127220 */ /* 0x002fe20000410000 */
[--C-:B------:R-:W-:Y:S01]  /*7fe0*/  FFMA.FTZ R22, R22, UR4, -R212.reuse ;  /* 0x0000000416167c23 */ /* 0x100fe200080108d4 */
[C---:B------:R-:W-:Y:S01]  /*7ff0*/  FMUL.FTZ R136, R2.reuse, R136 ;  /* 0x0000008802887220 */ /* 0x040fe20000410000 */
[----:B------:R-:W-:Y:S01]  /*8000*/  FMUL.FTZ R137, R2, R137 ;  /* 0x0000008902897220 */ /* 0x000fe20000410000 */
[C---:B------:R-:W-:Y:S01]  /*8010*/  FMUL.FTZ R138, R0.reuse, R138 ;  /* 0x0000008a008a7220 */ /* 0x040fe20000410000 */
[----:B------:R-:W-:Y:S01]  /*8020*/  FMUL.FTZ R139, R0, R139 ;  /* 0x0000008b008b7220 */ /* 0x000fe20000410000 */
[----:B------:R-:W-:Y:S03]  /*8030*/  FMUL.FTZ R140, R165, R140 ;  /* 0x0000008ca58c7220 */ /* 0x000fe60000410000 */
[----:B------:R1:W3:Y:S01]  /*8040*/  MUFU.EX2 R223, R7 ;  /* 0x0000000700df7308 */ /* 0x0002e20000000800 */
[----:B----4-:R-:W-:Y:S01]  /*8050*/  F2FP.F16.F32.PACK_AB R175, R225, R227 ;  /* 0x000000e3e1af723e */ /* 0x010fe200000000ff */
[----:B------:R-:W-:Y:S01]  /*8060*/  FMUL.FTZ R19, R3, R183 ;  /* 0x000000b703137220 */ /* 0x000fe20000410000 */
[----:B------:R-:W-:Y:S01]  /*8070*/  FMUL.FTZ R141, R165, R141 ;  /* 0x0000008da58d7220 */ /* 0x000fe20000410000 */
[----:B------:R-:W-:Y:S01]  /*8080*/  LDSM.16.MT88.4 R180, [R231+0xc000] ;  /* 0x00c00000e7b4783b */ /* 0x000fe20000004200 */
[C---:B------:R-:W-:Y:S01]  /*8090*/  FMUL.FTZ R142, R3.reuse, R142 ;  /* 0x0000008e038e7220 */ /* 0x040fe20000410000 */
[----:B------:R-:W-:Y:S01]  /*80a0*/  FMUL.FTZ R143, R3, R143 ;  /* 0x0000008f038f7220 */ /* 0x000fe20000410000 */
[C---:B------:R-:W-:Y:S03]  /*80b0*/  FMUL.FTZ R144, R165.reuse, R144 ;  /* 0x00000090a5907220 */ /* 0x040fe60000410000 */
[----:B------:R4:W-:Y:S01]  /*80c0*/  MUFU.EX2 R208, R15 ;  /* 0x0000000f00d07308 */ /* 0x0009e20000000800 */
[C---:B--2---:R-:W-:Y:S01]  /*80d0*/  FMUL.FTZ R5, R165.reuse, R177 ;  /* 0x000000b1a5057220 */ /* 0x044fe20000410000 */
[----:B-----5:R-:W-:Y:S01]  /*80e0*/  F2FP.F16.F32.PACK_AB R172, R224, R216 ;  /* 0x000000d8e0ac723e */ /* 0x020fe200000000ff */
[----:B------:R-:W-:Y:S01]  /*80f0*/  FMUL.FTZ R145, R165, R145 ;  /* 0x00000091a5917220 */ /* 0x000fe20000410000 */
[----:B------:R-:W-:Y:S01]  /*8100*/  F2FP.F16.F32.PACK_AB R177, R217, R226 ;  /* 0x000000e2d9b1723e */ /* 0x000fe200000000ff */
[C---:B------:R-:W-:Y:S01]  /*8110*/  FMUL.FTZ R146, R3.reuse, R146 ;  /* 0x0000009203927220 */ /* 0x040fe20000410000 */
[C---:B------:R-:W-:Y:S01]  /*8120*/  FMUL.FTZ R147, R3.reuse, R147 ;  /* 0x0000009303937220 */ /* 0x040fe20000410000 */
[--C-:B------:R-:W-:Y:S03]  /*8130*/  FFMA.FTZ R32, R32, UR4, -R169.reuse ;  /* 0x0000000420207c23 */ /* 0x100fe600080108a9 */
[----:B------:R2:W-:Y:S01]  /*8140*/  MUFU.EX2 R222, R12 ;  /* 0x0000000c00de7308 */ /* 0x0005e20000000800 */
[----:B-1----:R-:W-:Y:S01]  /*8150*/  FMUL.FTZ R7, R3, R179 ;  /* 0x000000b303077220 */ /* 0x002fe20000410000 */
[----:B---3--:R-:W-:Y:S01]  /*8160*/  F2FP.F16.F32.PACK_AB R173, R223, R215 ;  /* 0x000000d7dfad723e */ /* 0x008fe200000000ff */
[--C-:B------:R-:W-:Y:S01]  /*8170*/  FFMA.FTZ R36, R36, UR4, -R169.reuse ;  /* 0x0000000424247c23 */ /* 0x100fe200080108a9 */
[--C-:B------:R-:W-:Y:S01]  /*8180*/  FFMA.FTZ R37, R37, UR4, -R169.reuse ;  /* 0x0000000425257c23 */ /* 0x100fe200080108a9 */
[--C-:B------:R-:W-:Y:S01]  /*8190*/  FFMA.FTZ R48, R48, UR4, -R169.reuse ;  /* 0x0000000430307c23 */ /* 0x100fe200080108a9 */
[--C-:B------:R-:W-:Y:S01]  /*81a0*/  FFMA.FTZ R49, R49, UR4, -R169.reuse ;  /* 0x0000000431317c23 */ /* 0x100fe200080108a9 */
[--C-:B------:R-:W-:Y:S03]  /*81b0*/  FFMA.FTZ R38, R38, UR4, -R212.reuse ;  /* 0x0000000426267c23 */ /* 0x100fe600080108d4 */
[----:B------:R-:W1:Y:S01]  /*81c0*/  MUFU.EX2 R247, R13 ;  /* 0x0000000d00f77308 */ /* 0x000e620000000800 */
[-C--:B------:R-:W-:Y:S05]  /*81d0*/  HMMA.16816.F32 R4, R172, R204.reuse, R4 ;  /* 0x000000ccac04723c */ /* 0x080fea0000001804 */
[----:B----4-:R-:W-:Y:S01]  /*81e0*/  FMUL.FTZ R15, R0, R187 ;  /* 0x000000bb000f7220 */ /* 0x010fe20000410000 */
[----:B------:R-:W-:Y:S03]  /*81f0*/  FFMA.FTZ R33, R33, UR4, -R169 ;  /* 0x0000000421217c23 */ /* 0x000fe600080108a9 */
[----:B------:R-:W3:Y:S02]  /*8200*/  MUFU.EX2 R221, R14 ;  /* 0x0000000e00dd7308 */ /* 0x000ee40000000800 */
[----:B--2---:R-:W-:Y:S01]  /*8210*/  FMUL.FTZ R12, R2, R184 ;  /* 0x000000b8020c7220 */ /* 0x004fe20000410000 */
[--C-:B------:R-:W-:Y:S01]  /*8220*/  FFMA.FTZ R34, R34, UR4, -R212.reuse ;  /* 0x0000000422227c23 */ /* 0x100fe200080108d4 */
[C---:B------:R-:W-:Y:S01]  /*8230*/  FMUL.FTZ R148, R2.reuse, R148 ;  /* 0x0000009402947220 */ /* 0x040fe20000410000 */
[----:B------:R-:W-:Y:S01]  /*8240*/  FMUL.FTZ R149, R2, R149 ;  /* 0x0000009502957220 */ /* 0x000fe20000410000 */
[----:B------:R-:W-:Y:S04]  /*8250*/  FMUL.FTZ R150, R0, R150 ;  /* 0x0000009600967220 */ /* 0x000fe80000410000 */
[----:B------:R2:W-:Y:S01]  /*8260*/  MUFU.EX2 R248, R20 ;  /* 0x0000001400f87308 */ /* 0x0005e20000000800 */
[----:B-1----:R-:W-:Y:S01]  /*8270*/  F2FP.F16.F32.PACK_AB R178, R247, R222 ;  /* 0x000000def7b2723e */ /* 0x002fe200000000ff */
[----:B------:R-:W-:Y:S01]  /*8280*/  FMUL.FTZ R13, R2, R185 ;  /* 0x000000b9020d7220 */ /* 0x000fe20000410000 */
[----:B------:R-:W-:Y:S01]  /*8290*/  FMUL.FTZ R151, R0, R151 ;  /* 0x0000009700977220 */ /* 0x000fe20000410000 */
[----:B------:R-:W-:Y:S01]  /*82a0*/  FFMA.FTZ R35, R35, UR4, -R212 ;  /* 0x0000000423237c23 */ /* 0x000fe200080108d4 */
[--C-:B------:R-:W-:Y:S01]  /*82b0*/  FFMA.FTZ R29, R29, UR4, -R170.reuse ;  /* 0x000000041d1d7c23 */ /* 0x100fe200080108aa */
[--C-:B------:R-:W-:Y:S01]  /*82c0*/  FFMA.FTZ R26, R26, UR4, -R213.reuse ;  /* 0x000000041a1a7c23 */ /* 0x100fe200080108d5 */
[----:B------:R-:W-:Y:S03]  /*82d0*/  FFMA.FTZ R24, R24, UR4, -R170 ;  /* 0x0000000418187c23 */ /* 0x000fe600080108aa */
[----:B------:R1:W4:Y:S01]  /*82e0*/  MUFU.EX2 R249, R32 ;  /* 0x0000002000f97308 */ /* 0x0003220000000800 */
[----:B---3--:R-:W-:Y:S01]  /*82f0*/  F2FP.F16.F32.PACK_AB R179, R208, R221 ;  /* 0x000000ddd0b3723e */ /* 0x008fe200000000ff */
[----:B------:R-:W-:Y:S01]  /*8300*/  FMUL.FTZ R14, R0, R186 ;  /* 0x000000ba000e7220 */ /* 0x000fe20000410000 */
[----:B------:R-:W-:Y:S01]  /*8310*/  FFMA.FTZ R39, R39, UR4, -R212 ;  /* 0x0000000427277c23 */ /* 0x000fe200080108d4 */
[----:B------:R-:W-:Y:S01]  /*8320*/  LDSM.16.MT88.4 R184, [R230+0xc000] ;  /* 0x00c00000e6b8783b */ /* 0x000fe20000004200 */
[--C-:B------:R-:W-:Y:S01]  /*8330*/  FFMA.FTZ R40, R40, UR4, -R170.reuse ;  /* 0x0000000428287c23 */ /* 0x100fe200080108aa */
[----:B------:R-:W-:Y:S01]  /*8340*/  FFMA.FTZ R41, R41, UR4, -R170 ;  /* 0x0000000429297c23 */ /* 0x000fe200080108aa */
[--C-:B------:R-:W-:Y:S01]  /*8350*/  FFMA.FTZ R42, R42, UR4, -R213.reuse ;  /* 0x000000042a2a7c23 */ /* 0x100fe200080108d5 */
[C---:B------:R-:W-:Y:S02]  /*8360*/  HMMA.16816.F32 R8, R176.reuse, R204, R8 ;  /* 0x000000ccb008723c */ /* 0x040fe40000001808 */
[----:B------:R3:W-:Y:S02]  /*8370*/  MUFU.EX2 R250, R29 ;  /* 0x0000001d00fa7308 */ /* 0x0007e40000000800 */
[----:B--2---:R-:W-:Y:S01]  /*8380*/  FMUL.FTZ R20, R2, R188 ;  /* 0x000000bc02147220 */ /* 0x004fe20000410000 */
[--C-:B------:R-:W-:Y:S01]  /*8390*/  FFMA.FTZ R43, R43, UR4, -R213.reuse ;  /* 0x000000042b2b7c23 */ /* 0x100fe200080108d5 */
[-C--:B------:R-:W-:Y:S05]  /*83a0*/  HMMA.16816.F32 R12, R176, R206.reuse, R12 ;  /* 0x000000ceb00c723c */ /* 0x080fea000000180c */
[----:B------:R-:W-:Y:S01]  /*83b0*/  MOV R205, R208 ;  /* 0x000000d000cd7202 */ /* 0x000fe20000000f00 */
[C---:B------:R-:W-:Y:S01]  /*83c0*/  HMMA.16816.F32 R16, R172.reuse, R206, R16 ;  /* 0x000000ceac10723c */ /* 0x040fe20000001810 */
[----:B------:R-:W2:Y:S04]  /*83d0*/  LDSM.16.MT88.4 R208, [R229+0xc000] ;  /* 0x00c00000e5d0783b */ /* 0x000ea80000004200 */
[--C-:B------:R-:W-:Y:S01]  /*83e0*/  FFMA.FTZ R50, R50, UR4, -R212.reuse ;  /* 0x0000000432327c23 */ /* 0x100fe200080108d4 */
[----:B------:R-:W-:Y:S01]  /*83f0*/  FFMA.FTZ R51, R51, UR4, -R212 ;  /* 0x0000000433337c23 */ /* 0x000fe200080108d4 */
[--C-:B------:R-:W-:Y:S01]  /*8400*/  FFMA.FTZ R56, R56, UR4, -R170.reuse ;  /* 0x0000000438387c23 */ /* 0x100fe200080108aa */
[--C-:B------:R-:W-:Y:S03]  /*8410*/  FFMA.FTZ R57, R57, UR4, -R170.reuse ;  /* 0x0000000439397c23 */ /* 0x100fe600080108aa */
[--C-:B------:R-:W-:Y:S01]  /*8420*/  FFMA.FTZ R58, R58, UR4, -R213.reuse ;  /* 0x000000043a3a7c23 */ /* 0x100fe200080108d5 */
[--C-:B------:R-:W-:Y:S01]  /*8430*/  FFMA.FTZ R59, R59, UR4, -R213.reuse ;  /* 0x000000043b3b7c23 */ /* 0x100fe200080108d5 */
[--C-:B------:R-:W-:Y:S01]  /*8440*/  FFMA.FTZ R62, R62, UR4, -R213.reuse ;  /* 0x000000043e3e7c23 */ /* 0x100fe200080108d5 */
[----:B------:R-:W-:Y:S01]  /*8450*/  MOV R206, R220 ;  /* 0x000000dc00ce7202 */ /* 0x000fe20000000f00 */
[----:B-1----:R-:W-:Y:S01]  /*8460*/  FMUL.FTZ R32, R2, R192 ;  /* 0x000000c002207220 */ /* 0x002fe20000410000 */
[----:B------:R-:W-:Y:S01]  /*8470*/  MOV R207, R223 ;  /* 0x000000df00cf7202 */ /* 0x000fe20000000f00 */
[C---:B------:R-:W-:Y:S01]  /*8480*/  FMUL.FTZ R152, R165.reuse, R152 ;  /* 0x00000098a5987220 */ /* 0x040fe20000410000 */
[----:B------:R-:W-:Y:S01]  /*8490*/  FMUL.FTZ R153, R165, R153 ;  /* 0x00000099a5997220 */ /* 0x000fe20000410000 */
[C---:B------:R-:W-:Y:S01]  /*84a0*/  FMUL.FTZ R154, R3.reuse, R154 ;  /* 0x0000009a039a7220 */ /* 0x040fe20000410000 */
[----:B------:R-:W-:Y:S01]  /*84b0*/  FMUL.FTZ R155, R3, R155 ;  /* 0x0000009b039b7220 */ /* 0x000fe20000410000 */
[--C-:B------:R-:W-:Y:S01]  /*84c0*/  FFMA.FTZ R30, R30, UR4, -R213.reuse ;  /* 0x000000041e1e7c23 */ /* 0x100fe200080108d5 */
[--C-:B------:R-:W-:Y:S01]  /*84d0*/  FFMA.FTZ R31, R31, UR4, -R213.reuse ;  /* 0x000000041f1f7c23 */ /* 0x100fe200080108d5 */
[----:B---3--:R-:W-:Y:S01]  /*84e0*/  FMUL.FTZ R29, R165, R201 ;  /* 0x000000c9a51d7220 */ /* 0x008fe20000410000 */
[C---:B------:R-:W-:Y:S01]  /*84f0*/  FMUL.FTZ R156, R2.reuse, R156 ;  /* 0x0000009c029c7220 */ /* 0x040fe20000410000 */
[----:B------:R-:W-:Y:S01]  /*8500*/  FMUL.FTZ R157, R2, R157 ;  /* 0x0000009d029d7220 */ /* 0x000fe20000410000 */
[C---:B------:R-:W-:Y:S01]  /*8510*/  FMUL.FTZ R158, R0.reuse, R158 ;  /* 0x0000009e009e7220 */ /* 0x040fe20000410000 */
[----:B------:R-:W-:Y:S01]  /*8520*/  FMUL.FTZ R159, R0, R159 ;  /* 0x0000009f009f7220 */ /* 0x000fe20000410000 */
[C---:B------:R-:W-:Y:S01]  /*8530*/  FMUL.FTZ R160, R2.reuse, R160 ;  /* 0x000000a002a07220 */ /* 0x040fe20000410000 */
[----:B------:R-:W-:Y:S01]  /*8540*/  FMUL.FTZ R161, R2, R161 ;  /* 0x000000a102a17220 */ /* 0x000fe20000410000 */
[C---:B------:R-:W-:Y:S01]  /*8550*/  FMUL.FTZ R162, R0.reuse, R162 ;  /* 0x000000a200a27220 */ /* 0x040fe20000410000 */
[----:B------:R-:W-:Y:S01]  /*8560*/  FMUL.FTZ R163, R0, R163 ;  /* 0x000000a300a37220 */ /* 0x000fe20000410000 */
[--C-:B------:R-:W-:Y:S01]  /*8570*/  FFMA.FTZ R44, R44, UR4, -R170.reuse ;  /* 0x000000042c2c7c23 */ /* 0x100fe200080108aa */
[--C-:B------:R-:W-:Y:S01]  /*8580*/  FFMA.FTZ R45, R45, UR4, -R170.reuse ;  /* 0x000000042d2d7c23 */ /* 0x100fe200080108aa */
[--C-:B------:R-:W-:Y:S01]  /*8590*/  FFMA.FTZ R46, R46, UR4, -R213.reuse ;  /* 0x000000042e2e7c23 */ /* 0x100fe200080108d5 */
[----:B------:R-:W-:Y:S01]  /*85a0*/  FFMA.FTZ R47, R47, UR4, -R213 ;  /* 0x000000042f2f7c23 */ /* 0x000fe200080108d5 */
[--C-:B------:R-:W-:Y:S01]  /*85b0*/  FFMA.FTZ R60, R60, UR4, -R170.reuse ;  /* 0x000000043c3c7c23 */ /* 0x100fe200080108aa */
[----:B------:R-:W1:Y:S01]  /*85c0*/  MUFU.EX2 R223, R34 ;  /* 0x0000002200df7308 */ /* 0x000e620000000800 */
[--C-:B------:R-:W-:Y:S01]  /*85d0*/  FFMA.FTZ R25, R25, UR4, -R170.reuse ;  /* 0x0000000419197c23 */ /* 0x100fe200080108aa */
[----:B------:R-:W-:Y:S01]  /*85e0*/  MOV R204, R224 ;  /* 0x000000e000cc7202 */ /* 0x000fe20000000f00 */
[--C-:B------:R-:W-:Y:S01]  /*85f0*/  FFMA.FTZ R28, R28, UR4, -R170.reuse ;  /* 0x000000041c1c7c23 */ /* 0x100fe200080108aa */
[-C--:B--2---:R-:W-:Y:S03]  /*8600*/  HMMA.16816.F32 R68, R172, R208.reuse, R68 ;  /* 0x000000d0ac44723c */ /* 0x084fe60000001844 */
[----:B------:R-:W-:Y:S03]  /*8610*/  FFMA.FTZ R170, R61, UR4, -R170 ;  /* 0x000000043daa7c23 */ /* 0x000fe600080108aa */
[----:B------:R2:W-:Y:S01]  /*8620*/  MUFU.EX2 R224, R24 ;  /* 0x0000001800e07308 */ /* 0x0005e20000000800 */
[----:B----4-:R-:W-:Y:S01]  /*8630*/  MOV R201, R249 ;  /* 0x000000f900c97202 */ /* 0x010fe20000000f00 */
[C---:B------:R-:W-:Y:S06]  /*8640*/  HMMA.16816.F32 R72, R176.reuse, R208, R72 ;  /* 0x000000d0b048723c */ /* 0x040fec0000001848 */
[-C--:B------:R-:W-:Y:S02]  /*8650*/  HMMA.16816.F32 R76, R176, R210.reuse, R76 ;  /* 0x000000d2b04c723c */ /* 0x080fe4000000184c */
[----:B------:R-:W-:Y:S03]  /*8660*/  MUFU.EX2 R170, R170 ;  /* 0x000000aa00aa7308 */ /* 0x000fe60000000800 */
[----:B-1----:R-:W-:Y:S01]  /*8670*/  MOV R192, R223 ;  /* 0x000000df00c07202 */ /* 0x002fe20000000f00 */
[C---:B------:R-:W-:Y:S06]  /*8680*/  HMMA.16816.F32 R80, R172.reuse, R210, R80 ;  /* 0x000000d2ac50723c */ /* 0x040fec0000001850 */
[----:B------:R1:W-:Y:S01]  /*8690*/  MUFU.EX2 R223, R26 ;  /* 0x0000001a00df7308 */ /* 0x0003e20000000800 */
[----:B------:R-:W-:Y:S01]  /*86a0*/  FMUL.FTZ R34, R0, R194 ;  /* 0x000000c200227220 */ /* 0x000fe20000410000 */
[-C--:B------:R-:W-:Y:S03]  /*86b0*/  HMMA.16816.F32 R84, R172, R180.reuse, R84 ;  /* 0x000000b4ac54723c */ /* 0x080fe60000001854 */
[----:B--2---:R-:W-:Y:S03]  /*86c0*/  FMUL.FTZ R24, R165, R196 ;  /* 0x000000c4a5187220 */ /* 0x004fe60000410000 */
[C---:B------:R-:W-:Y:S02]  /*86d0*/  HMMA.16816.F32 R88, R176.reuse, R180, R88 ;  /* 0x000000b4b058723c */ /* 0x040fe40000001858 */
[----:B------:R-:W-:Y:S03]  /*86e0*/  MUFU.EX2 R196, R42 ;  /* 0x0000002a00c47308 */ /* 0x000fe60000000800 */
[--C-:B------:R-:W-:Y:S01]  /*86f0*/  FFMA.FTZ R194, R64, UR4, -R169.reuse ;  /* 0x0000000440c27c23 */ /* 0x100fe200080108a9 */
[-C--:B------:R-:W-:Y:S06]  /*8700*/  HMMA.16816.F32 R92, R176, R182.reuse, R92 ;  /* 0x000000b6b05c723c */ /* 0x080fec000000185c */
[----:B------:R2:W-:Y:S01]  /*8710*/  MUFU.EX2 R210, R33 ;  /* 0x0000002100d27308 */ /* 0x0005e20000000800 */
[----:B------:R-:W-:Y:S01]  /*8720*/  MOV R64, R248 ;  /* 0x000000f800407202 */ /* 0x000fe20000000f00 */
[C---:B------:R-:W-:Y:S01]  /*8730*/  HMMA.16816.F32 R96, R172.reuse, R182, R96 ;  /* 0x000000b6ac60723c */ /* 0x040fe20000001860 */
[----:B------:R-:W3:Y:S07]  /*8740*/  LDSM.16.MT88.4 R180, [R228+0xe000] ;  /* 0x00e00000e4b4783b */ /* 0x000eee0000004200 */
[----:B------:R-:W-:Y:S01]  /*8750*/  MUFU.EX2 R248, R37 ;  /* 0x0000002500f87308 */ /* 0x000fe20000000800 */
[-C--:B------:R-:W-:Y:S03]  /*8760*/  HMMA.16816.F32 R100, R172, R184.reuse, R100 ;  /* 0x000000b8ac64723c */ /* 0x080fe60000001864 */
[----:B-1----:R-:W-:Y:S03]  /*8770*/  FMUL.FTZ R26, R3, R198 ;  /* 0x000000c6031a7220 */ /* 0x002fe60000410000 */
[C---:B------:R-:W-:Y:S03]  /*8780*/  HMMA.16816.F32 R104, R176.reuse, R184, R104 ;  /* 0x000000b8b068723c */ /* 0x040fe60000001868 */
[----:B------:R-:W-:Y:S02]  /*8790*/  MUFU.EX2 R198, R36 ;  /* 0x0000002400c67308 */ /* 0x000fe40000000800 */
[C---:B--2---:R-:W-:Y:S01]  /*87a0*/  FMUL.FTZ R33, R2.reuse, R193 ;  /* 0x000000c102217220 */ /* 0x044fe20000410000 */
[-C--:B------:R-:W-:Y:S07]  /*87b0*/  HMMA.16816.F32 R108, R176, R186.reuse, R108 ;  /* 0x000000bab06c723c */ /* 0x080fee000000186c */
[----:B------:R1:W2:Y:S01]  /*87c0*/  MUFU.EX2 R193, R25 ;  /* 0x0000001900c17308 */ /* 0x0002a20000000800 */
[----:B------:R-:W-:Y:S01]  /*87d0*/  MOV R211, R247 ;  /* 0x000000f700d37202 */ /* 0x000fe20000000f00 */
[C---:B------:R-:W-:Y:S01]  /*87e0*/  HMMA.16816.F32 R112, R172.reuse, R186, R112 ;  /* 0x000000baac70723c */ /* 0x040fe20000001870 */
[----:B------:R-:W4:Y:S07]  /*87f0*/  LDSM.16.MT88.4 R184, [R229+0xe000] ;  /* 0x00e00000e5b8783b */ /* 0x000f2e0000004200 */
[----:B------:R5:W2:Y:S03]  /*8800*/  MUFU.EX2 R247, R21 ;  /* 0x0000001500f77308 */ /* 0x000aa60000000800 */
[----:B------:R-:W-:Y:S02]  /*8810*/  MOV R208, R225 ;  /* 0x000000e100d07202 */ /* 0x000fe40000000f00 */
[----:B------:R-:W-:Y:S05]  /*8820*/  MOV R209, R218 ;  /* 0x000000da00d17202 */ /* 0x000fea0000000f00 */
[----:B------:R2:W-:Y:S01]  /*8830*/  MUFU.EX2 R225, R22 ;  /* 0x0000001600e17308 */ /* 0x0005e20000000800 */
[----:B-1----:R-:W-:Y:S01]  /*8840*/  FMUL.FTZ R25, R165, R197 ;  /* 0x000000c5a5197220 */ /* 0x002fe20000410000 */
[-C--:B---3--:R-:W-:Y:S08]  /*8850*/  HMMA.16816.F32 R116, R172, R180.reuse, R116 ;  /* 0x000000b4ac74723c */ /* 0x088ff00000001874 */
[----:B------:R-:W-:Y:S03]  /*8860*/  MUFU.EX2 R197, R40 ;  /* 0x0000002800c57308 */ /* 0x000fe60000000800 */
[----:B-----5:R-:W-:Y:S01]  /*8870*/  FMUL.FTZ R21, R2, R189 ;  /* 0x000000bd02157220 */ /* 0x020fe20000410000 */
[C---:B------:R-:W-:Y:S06]  /*8880*/  HMMA.16816.F32 R120, R176.reuse, R180, R120 ;  /* 0x000000b4b078723c */ /* 0x040fec0000001878 */
[-C--:B------:R-:W-:Y:S01]  /*8890*/  HMMA.16816.F32 R124, R176, R182.reuse, R124 ;  /* 0x000000b6b07c723c */ /* 0x080fe2000000187c */
[----:B------:R1:W-:Y:S04]  /*88a0*/  MUFU.EX2 R218, R35 ;  /* 0x0000002300da7308 */ /* 0x0003e80000000800 */
[C---:B--2---:R-:W-:Y:S01]  /*88b0*/  FMUL.FTZ R22, R0.reuse, R190 ;  /* 0x000000be00167220 */ /* 0x044fe20000410000 */
[C---:B------:R-:W-:Y:S01]  /*88c0*/  HMMA.16816.F32 R128, R172.reuse, R182, R128 ;  /* 0x000000b6ac80723c */ /* 0x040fe20000001880 */
[----:B------:R-:W2:Y:S04]  /*88d0*/  LDSM.16.MT88.4 R180, [R231+0xe000] ;  /* 0x00e00000e7b4783b */ /* 0x000ea80000004200 */
[----:B------:R3:W-:Y:S01]  /*88e0*/  MUFU.EX2 R251, R28 ;  /* 0x0000001c00fb7308 */ /* 0x0007e20000000800 */
[-C--:B----4-:R-:W-:Y:S09]  /*88f0*/  HMMA.16816.F32 R132, R172, R184.reuse, R132 ;  /* 0x000000b8ac84723c */ /* 0x090ff20000001884 */
[----:B------:R4:W-:Y:S01]  /*8900*/  MUFU.EX2 R249, R31 ;  /* 0x0000001f00f97308 */ /* 0x0009e20000000800 */
[C---:B------:R-:W-:Y:S04]  /*8910*/  HMMA.16816.F32 R136, R176.reuse, R184, R136 ;  /* 0x000000b8b088723c */ /* 0x040fe80000001888 */
[C---:B-1----:R-:W-:Y:S03]  /*8920*/  FMUL.FTZ R35, R0.reuse, R195 ;  /* 0x000000c300237220 */ /* 0x042fe60000410000 */
[--C-:B------:R-:W-:Y:S01]  /*8930*/  FFMA.FTZ R184, R23, UR4, -R212.reuse ;  /* 0x0000000417b87c23 */ /* 0x100fe200080108d4 */
[----:B------:R-:W-:Y:S01]  /*8940*/  FMUL.FTZ R23, R0, R191 ;  /* 0x000000bf00177220 */ /* 0x000fe20000410000 */
[----:B------:R1:W-:Y:S01]  /*8950*/  MUFU.EX2 R195, R30 ;  /* 0x0000001e00c37308 */ /* 0x0003e20000000800 */
[----:B------:R-:W-:Y:S01]  /*8960*/  LDSM.16.MT88.4 R188, [R229+0xc800] ;  /* 0x00c80000e5bc783b */ /* 0x000fe20000004200 */
[----:B---3--:R-:W-:Y:S01]  /*8970*/  FMUL.FTZ R28, R165, R200 ;  /* 0x000000c8a51c7220 */ /* 0x008fe20000410000 */
[----:B------:R-:W-:Y:S01]  /*8980*/  MOV R200, R193 ;  /* 0x000000c100c87202 */ /* 0x000fe20000000f00 */
[--C-:B------:R-:W-:Y:S02]  /*8990*/  FFMA.FTZ R193, R53, UR4, -R169.reuse ;  /* 0x0000000435c17c23 */ /* 0x100fe400080108a9 */
[-C--:B------:R-:W-:Y:S04]  /*89a0*/  HMMA.16816.F32 R20, R176, R186.reuse, R20 ;  /* 0x000000bab014723c */ /* 0x080fe80000001814 */
[----:B------:R3:W5:Y:S01]  /*89b0*/  MUFU.EX2 R220, R184 ;  /* 0x000000b800dc7308 */ /* 0x0007620000000800 */
[C---:B----4-:R-:W-:Y:S01]  /*89c0*/  FMUL.FTZ R31, R3.reuse, R203 ;  /* 0x000000cb031f7220 */ /* 0x050fe20000410000 */
[----:B------:R-:W-:Y:S01]  /*89d0*/  MOV R203, R210 ;  /* 0x000000d200cb7202 */ /* 0x000fe20000000f00 */
[C---:B------:R-:W-:Y:S04]  /*89e0*/  HMMA.16816.F32 R140, R172.reuse, R186, R140 ;  /* 0x000000baac8c723c */ /* 0x040fe8000000188c */
[----:B-1----:R-:W-:Y:S01]  /*89f0*/  FMUL.FTZ R30, R3, R202 ;  /* 0x000000ca031e7220 */ /* 0x002fe20000410000 */
[----:B------:R-:W-:Y:S01]  /*8a00*/  MOV R202, R192 ;  /* 0x000000c000ca7202 */ /* 0x000fe20000000f00 */
[--C-:B------:R-:W-:Y:S01]  /*8a10*/  FFMA.FTZ R192, R52, UR4, -R169.reuse ;  /* 0x0000000434c07c23 */ /* 0x100fe200080108a9 */
[-C--:B--2---:R-:W-:Y:S04]  /*8a20*/  HMMA.16816.F32 R144, R172, R180.reuse, R144 ;  /* 0x000000b4ac90723c */ /* 0x084fe80000001890 */
[----:B------:R-:W-:Y:S01]  /*8a30*/  FFMA.FTZ R169, R65, UR4, -R169 ;  /* 0x0000000441a97c23 */ /* 0x000fe200080108a9 */
[----:B------:R-:W-:Y:S01]  /*8a40*/  MOV R65, R247 ;  /* 0x000000f700417202 */ /* 0x000fe20000000f00 */
[----:B---3--:R-:W1:Y:S01]  /*8a50*/  LDSM.16.MT88.4 R184, [R230+0xe000] ;  /* 0x00e00000e6b8783b */ /* 0x008e620000004200 */
[C---:B------:R-:W-:Y:S01]  /*8a60*/  HMMA.16816.F32 R148, R176.reuse, R180, R148 ;  /* 0x000000b4b094723c */ /* 0x040fe20000001894 */
[----:B------:R-:W-:Y:S03]  /*8a70*/  MUFU.EX2 R247, R39 ;  /* 0x0000002700f77308 */ /* 0x000fe60000000800 */
[----:B------:R-:W-:Y:S02]  /*8a80*/  MOV R210, R205 ;  /* 0x000000cd00d27202 */ /* 0x000fe40000000f00 */
[-C--:B------:R-:W-:Y:S05]  /*8a90*/  HMMA.16816.F32 R32, R176, R182.reuse, R32 ;  /* 0x000000b6b020723c */ /* 0x080fea0000001820 */
[--C-:B------:R-:W-:Y:S01]  /*8aa0*/  FFMA.FTZ R180, R27, UR4, -R213.reuse ;  /* 0x000000041bb47c23 */ /* 0x100fe200080108d5 */
[C---:B------:R-:W-:Y:S03]  /*8ab0*/  HMMA.16816.F32 R152, R172.reuse, R182, R152 ;  /* 0x000000b6ac98723c */ /* 0x040fe60000001898 */
[----:B------:R2:W3:Y:S02]  /*8ac0*/  MUFU.EX2 R252, R180 ;  /* 0x000000b400fc7308 */ /* 0x0004e40000000800 */
[----:B------:R-:W-:Y:S01]  /*8ad0*/  FMUL.FTZ R27, R3, R199 ;  /* 0x000000c7031b7220 */ /* 0x000fe20000410000 */
[----:B------:R-:W-:Y:S01]  /*8ae0*/  FFMA.FTZ R213, R63, UR4, -R213 ;  /* 0x000000043fd57c23 */ /* 0x000fe200080108d5 */
[----:B------:R-:W-:Y:S06]  /*8af0*/  MOV R205, R226 ;  /* 0x000000e200cd7202 */ /* 0x000fec0000000f00 */
[----:B------:R4:W-:Y:S10]  /*8b00*/  MUFU.EX2 R199, R38 ;  /* 0x0000002600c77308 */ /* 0x0009f40000000800 */
[----:B------:R-:W-:Y:S01]  /*8b10*/  MUFU.EX2 R226, R48 ;  /* 0x0000003000e27308 */ /* 0x000fe20000000800 */
[----:B--2---:R-:W2:Y:S01]  /*8b20*/  LDSM.16.MT88.4 R180, [R228+0xc800] ;  /* 0x00c80000e4b4783b */ /* 0x004ea20000004200 */
[-C--:B-1----:R-:W-:Y:S07]  /*8b30*/  HMMA.16816.F32 R24, R172, R184.reuse, R24 ;  /* 0x000000b8ac18723c */ /* 0x082fee0000001818 */
[----:B----4-:R-:W-:Y:S01]  /*8b40*/  LDSM.16.MT88.4 R36, [R230+0xe800] ;  /* 0x00e80000e624783b */ /* 0x010fe20000004200 */
[----:B------:R-:W-:Y:S01]  /*8b50*/  MUFU.EX2 R213, R213 ;  /* 0x000000d500d57308 */ /* 0x000fe20000000800 */
[C---:B------:R-:W-:Y:S06]  /*8b60*/  HMMA.16816.F32 R156, R176.reuse, R184, R156 ;  /* 0x000000b8b09c723c */ /* 0x040fec000000189c */
[-C--:B------:R-:W-:Y:S06]  /*8b70*/  HMMA.16816.F32 R160, R176, R186.reuse, R160 ;  /* 0x000000bab0a0723c */ /* 0x080fec00000018a0 */
[----:B------:R-:W-:Y:S01]  /*8b80*/  HMMA.16816.F32 R28, R172, R186, R28 ;  /* 0x000000baac1c723c */ /* 0x000fe2000000181c */
[----:B------:R-:W-:Y:S04]  /*8b90*/  LDSM.16.MT88.4 R184, [R230+0xc800] ;  /* 0x00c80000e6b8783b */ /* 0x000fe80000004200 */
[----:B------:R-:W-:Y:S02]  /*8ba0*/  F2FP.F16.F32.PACK_AB R176, R200, R224 ;  /* 0x000000e0c8b0723e */ /* 0x000fe400000000ff */
[----:B------:R-:W-:Y:S04]  /*8bb0*/  F2FP.F16.F32.PACK_AB R172, R65, R64 ;  /* 0x0000004041ac723e */ /* 0x000fe800000000ff */
[----:B-----5:R-:W-:Y:S02]  /*8bc0*/  F2FP.F16.F32.PACK_AB R173, R220, R225 ;  /* 0x000000e1dcad723e */ /* 0x020fe400000000ff */
[----:B------:R-:W-:Y:S02]  /*8bd0*/  F2FP.F16.F32.PACK_AB R174, R203, R201 ;  /* 0x000000c9cbae723e */ /* 0x000fe400000000ff */
[----:B------:R-:W-:Y:S02]  /*8be0*/  F2FP.F16.F32.PACK_AB R175, R218, R202 ;  /* 0x000000cadaaf723e */ /* 0x000fe400000000ff */
[----:B---3--:R-:W-:Y:S02]  /*8bf0*/  F2FP.F16.F32.PACK_AB R177, R252, R223 ;  /* 0x000000dffcb1723e */ /* 0x008fe400000000ff */
[----:B------:R-:W-:Y:S02]  /*8c00*/  F2FP.F16.F32.PACK_AB R178, R250, R251 ;  /* 0x000000fbfab2723e */ /* 0x000fe400000000ff */
[----:B------:R-:W-:Y:S01]  /*8c10*/  F2FP.F16.F32.PACK_AB R179, R249, R195 ;  /* 0x000000c3f9b3723e */ /* 0x000fe200000000ff */
[-C--:B--2---:R-:W-:Y:S06]  /*8c20*/  HMMA.16816.F32 R4, R172, R180.reuse, R4 ;  /* 0x000000b4ac04723c */ /* 0x084fec0000001804 */
[C---:B------:R-:W-:Y:S06]  /*8c30*/  HMMA.16816.F32 R8, R176.reuse, R180, R8 ;  /* 0x000000b4b008723c */ /* 0x040fec0000001808 */
[-C--:B------:R-:W-:Y:S06]  /*8c40*/  HMMA.16816.F32 R12, R176, R182.reuse, R12 ;  /* 0x000000b6b00c723c */ /* 0x080fec000000180c */
[C---:B------:R-:W-:Y:S01]  /*8c50*/  HMMA.16816.F32 R16, R172.reuse, R182, R16 ;  /* 0x000000b6ac10723c */ /* 0x040fe20000001810 */
[----:B------:R-:W1:Y:S05]  /*8c60*/  LDSM.16.MT88.4 R180, [R231+0xc800] ;  /* 0x00c80000e7b4783b */ /* 0x000e6a0000004200 */
[-C--:B------:R-:W-:Y:S06]  /*8c70*/  HMMA.16816.F32 R68, R172, R188.reuse, R68 ;  /* 0x000000bcac44723c */ /* 0x080fec0000001844 */
[C---:B------:R-:W-:Y:S06]  /*8c80*/  HMMA.16816.F32 R72, R176.reuse, R188, R72 ;  /* 0x000000bcb048723c */ /* 0x040fec0000001848 */
[-C--:B------:R-:W-:Y:S05]  /*8c90*/  HMMA.16816.F32 R76, R176, R190.reuse, R76 ;  /* 0x000000beb04c723c */ /* 0x080fea000000184c */
[----:B------:R-:W-:Y:S01]  /*8ca0*/  MOV R189, R223 ;  /* 0x000000df00bd7202 */ /* 0x000fe20000000f00 */
[C---:B------:R-:W-:Y:S01]  /*8cb0*/  HMMA.16816.F32 R80, R172.reuse, R190, R80 ;  /* 0x000000beac50723c */ /* 0x040fe20000001850 */
[----:B------:R-:W2:Y:S04]  /*8cc0*/  MUFU.EX2 R223, R41 ;  /* 0x0000002900df7308 */ /* 0x000ea80000000800 */
[----:B------:R-:W-:Y:S02]  /*8cd0*/  MOV R188, R224 ;  /* 0x000000e000bc7202 */ /* 0x000fe40000000f00 */
[----:B------:R-:W-:Y:S04]  /*8ce0*/  MOV R190, R227 ;  /* 0x000000e300be7202 */ /* 0x000fe80000000f00 */
[----:B------:R-:W-:Y:S01]  /*8cf0*/  MUFU.EX2 R227, R49 ;  /* 0x0000003100e37308 */ /* 0x000fe20000000800 */
[----:B------:R-:W-:Y:S01]  /*8d00*/  MOV R191, R225 ;  /* 0x000000e100bf7202 */ /* 0x000fe20000000f00 */
[-C--:B-1----:R-:W-:Y:S08]  /*8d10*/  HMMA.16816.F32 R84, R172, R180.reuse, R84 ;  /* 0x000000b4ac54723c */ /* 0x082ff00000001854 */
[----:B------:R-:W-:Y:S01]  /*8d20*/  MUFU.EX2 R224, R50 ;  /* 0x0000003200e07308 */ /* 0x000fe20000000800 */
[C---:B------:R-:W-:Y:S09]  /*8d30*/  HMMA.16816.F32 R88, R176.reuse, R180, R88 ;  /* 0x000000b4b058723c */ /* 0x040ff20000001858 */
[----:B------:R1:W-:Y:S01]  /*8d40*/  MUFU.EX2 R225, R51 ;  /* 0x0000003300e17308 */ /* 0x0003e20000000800 */
[-C--:B------:R-:W-:Y:S06]  /*8d50*/  HMMA.16816.F32 R92, R176, R182.reuse, R92 ;  /* 0x000000b6b05c723c */ /* 0x080fec000000185c */
[C---:B------:R-:W-:Y:S01]  /*8d60*/  HMMA.16816.F32 R96, R172.reuse, R182, R96 ;  /* 0x000000b6ac60723c */ /* 0x040fe20000001860 */
[----:B------:R-:W3:Y:S05]  /*8d70*/  LDSM.16.MT88.4 R180, [R228+0xe800] ;  /* 0x00e80000e4b4783b */ /* 0x000eea0000004200 */
[-C--:B------:R-:W-:Y:S03]  /*8d80*/  HMMA.16816.F32 R100, R172, R184.reuse, R100 ;  /* 0x000000b8ac64723c */ /* 0x080fe60000001864 */
[----:B-1----:R-:W-:Y:S03]  /*8d90*/  LDSM.16.MT88.4 R48, [R229+0xd000] ;  /* 0x00d00000e530783b */ /* 0x002fe60000004200 */
[C---:B------:R-:W-:Y:S06]  /*8da0*/  HMMA.16816.F32 R104, R176.reuse, R184, R104 ;  /* 0x000000b8b068723c */ /* 0x040fec0000001868 */
[-C--:B------:R-:W-:Y:S06]  /*8db0*/  HMMA.16816.F32 R108, R176, R186.reuse, R108 ;  /* 0x000000bab06c723c */ /* 0x080fec000000186c */
[C---:B------:R-:W-:Y:S01]  /*8dc0*/  HMMA.16816.F32 R112, R172.reuse, R186, R112 ;  /* 0x000000baac70723c */ /* 0x040fe20000001870 */
[----:B------:R-:W1:Y:S05]  /*8dd0*/  LDSM.16.MT88.4 R184, [R229+0xe800] ;  /* 0x00e80000e5b8783b */ /* 0x000e6a0000004200 */
[-C--:B---3--:R-:W-:Y:S06]  /*8de0*/  HMMA.16816.F32 R116, R172, R180.reuse, R116 ;  /* 0x000000b4ac74723c */ /* 0x088fec0000001874 */
[C---:B------:R-:W-:Y:S06]  /*8df0*/  HMMA.16816.F32 R120, R176.reuse, R180, R120 ;  /* 0x000000b4b078723c */ /* 0x040fec0000001878 */
[-C--:B------:R-:W-:Y:S06]  /*8e00*/  HMMA.16816.F32 R124, R176, R182.reuse, R124 ;  /* 0x000000b6b07c723c */ /* 0x080fec000000187c */
[C---:B------:R-:W-:Y:S01]  /*8e10*/  HMMA.16816.F32 R128, R172.reuse, R182, R128 ;  /* 0x000000b6ac80723c */ /* 0x040fe20000001880 */
[----:B------:R-:W3:Y:S05]  /*8e20*/  LDSM.16.MT88.4 R180, [R231+0xe800] ;  /* 0x00e80000e7b4783b */ /* 0x000eea0000004200 */
[-C--:B-1----:R-:W-:Y:S06]  /*8e30*/  HMMA.16816.F32 R132, R172, R184.reuse, R132 ;  /* 0x000000b8ac84723c */ /* 0x082fec0000001884 */
[C---:B------:R-:W-:Y:S06]  /*8e40*/  HMMA.16816.F32 R136, R176.reuse, R184, R136 ;  /* 0x000000b8b088723c */ /* 0x040fec0000001888 */
[-C--:B------:R-:W-:Y:S05]  /*8e50*/  HMMA.16816.F32 R20, R176, R186.reuse, R20 ;  /* 0x000000bab014723c */ /* 0x080fea0000001814 */
[----:B------:R-:W-:Y:S01]  /*8e60*/  MOV R185, R222 ;  /* 0x000000de00b97202 */ /* 0x000fe20000000f00 */
[C---:B------:R-:W-:Y:S01]  /*8e70*/  HMMA.16816.F32 R140, R172.reuse, R186, R140 ;  /* 0x000000baac8c723c */ /* 0x040fe2000000188c */
[----:B------:R1:W4:Y:S04]  /*8e80*/  MUFU.EX2 R222, R43 ;  /* 0x0000002b00de7308 */ /* 0x0003280000000800 */
[----:B------:R-:W-:Y:S02]  /*8e90*/  MOV R184, R221 ;  /* 0x000000dd00b87202 */ /* 0x000fe40000000f00 */
[----:B------:R-:W-:Y:S04]  /*8ea0*/  MOV R186, R219 ;  /* 0x000000db00ba7202 */ /* 0x000fe80000000f00 */
[----:B------:R2:W-:Y:S01]  /*8eb0*/  MUFU.EX2 R221, R44 ;  /* 0x0000002c00dd7308 */ /* 0x0005e20000000800 */
[----:B------:R-:W-:Y:S01]  /*8ec0*/  MOV R187, R220 ;  /* 0x000000dc00bb7202 */ /* 0x000fe20000000f00 */
[-C--:B---3--:R-:W-:Y:S01]  /*8ed0*/  HMMA.16816.F32 R144, R172, R180.reuse, R144 ;  /* 0x000000b4ac90723c */ /* 0x088fe20000001890 */
[----:B-1----:R-:W1:Y:S07]  /*8ee0*/  LDSM.16.MT88.4 R40, [R228+0xd000] ;  /* 0x00d00000e428783b */ /* 0x002e6e0000004200 */
[----:B------:R4:W3:Y:S01]  /*8ef0*/  MUFU.EX2 R220, R45 ;  /* 0x0000002d00dc7308 */ /* 0x0008e20000000800 */
[C---:B------:R-:W-:Y:S01]  /*8f00*/  HMMA.16816.F32 R148, R176.reuse, R180, R148 ;  /* 0x000000b4b094723c */ /* 0x040fe20000001894 */
[----:B------:R-:W5:Y:S08]  /*8f10*/  LDL.LU R180, [R1] ;  /* 0x0000000001b47983 */ /* 0x000f700000300800 */
[----:B------:R3:W-:Y:S02]  /*8f20*/  MUFU.EX2 R219, R46 ;  /* 0x0000002e00db7308 */ /* 0x0007e40000000800 */
[----:B--2---:R-:W-:Y:S01]  /*8f30*/  F2FP.F16.F32.PACK_AB R44, R223, R197 ;  /* 0x000000c5df2c723e */ /* 0x004fe200000000ff */
[-C--:B------:R-:W-:Y:S03]  /*8f40*/  HMMA.16816.F32 R32, R176, R182.reuse, R32 ;  /* 0x000000b6b020723c */ /* 0x080fe60000001820 */
[----:B------:R-:W-:Y:S03]  /*8f50*/  MOV R181, R218 ;  /* 0x000000da00b57202 */ /* 0x000fe60000000f00 */
[C---:B------:R-:W-:Y:S01]  /*8f60*/  HMMA.16816.F32 R152, R172.reuse, R182, R152 ;  /* 0x000000b6ac98723c */ /* 0x040fe20000001898 */
[----:B------:R-:W2:Y:S01]  /*8f70*/  LDL.LU R182, [R1+0x8] ;  /* 0x0000080001b67983 */ /* 0x000ea20000300800 */
[----:B------:R-:W1:Y:S03]  /*8f80*/  MUFU.EX2 R218, R47 ;  /* 0x0000002f00da7308 */ /* 0x000e660000000800 */
[----:B------:R-:W5:Y:S01]  /*8f90*/  LDL.LU R183, [R1+0x4] ;  /* 0x0000040001b77983 */ /* 0x000f620000300800 */
[-C--:B------:R-:W-:Y:S05]  /*8fa0*/  HMMA.16816.F32 R24, R172, R36.reuse, R24 ;  /* 0x00000024ac18723c */ /* 0x080fea0000001818 */
[----:B----4-:R-:W-:Y:S01]  /*8fb0*/  F2FP.F16.F32.PACK_AB R45, R222, R196 ;  /* 0x000000c4de2d723e */ /* 0x010fe200000000ff */
[C---:B------:R-:W-:Y:S05]  /*8fc0*/  HMMA.16816.F32 R156, R176.reuse, R36, R156 ;  /* 0x00000024b09c723c */ /* 0x040fea000000189c */
[----:B---3--:R-:W-:Y:S01]  /*8fd0*/  F2FP.F16.F32.PACK_AB R46, R220, R221 ;  /* 0x000000dddc2e723e */ /* 0x008fe200000000ff */
[-C--:B------:R-:W-:Y:S05]  /*8fe0*/  HMMA.16816.F32 R160, R176, R38.reuse, R160 ;  /* 0x00000026b0a0723c */ /* 0x080fea00000018a0 */
[----:B-1----:R-:W-:Y:S01]  /*8ff0*/  F2FP.F16.F32.PACK_AB R47, R218, R219 ;  /* 0x000000dbda2f723e */ /* 0x002fe200000000ff */
[----:B------:R-:W-:Y:S05]  /*9000*/  HMMA.16816.F32 R28, R172, R38, R28 ;  /* 0x00000026ac1c723c */ /* 0x000fea000000181c */
[----:B------:R-:W-:Y:S01]  /*9010*/  F2FP.F16.F32.PACK_AB R36, R248, R198 ;  /* 0x000000c6f824723e */ /* 0x000fe200000000ff */
[--C-:B------:R-:W-:Y:S01]  /*9020*/  FFMA.FTZ R176, R54, UR4, -R212.reuse ;  /* 0x0000000436b07c23 */ /* 0x100fe200080108d4 */
[----:B------:R-:W-:Y:S01]  /*9030*/  MOV R173, R184 ;  /* 0x000000b800ad7202 */ /* 0x000fe20000000f00 */
[--C-:B------:R-:W-:Y:S02]  /*9040*/  FFMA.FTZ R177, R55, UR4, -R212.reuse ;  /* 0x0000000437b17c23 */ /* 0x100fe400080108d4 */
[----:B------:R-:W1:Y:S01]  /*9050*/  LDSM.16.MT88.4 R52, [R231+0xd000] ;  /* 0x00d00000e734783b */ /* 0x000e620000004200 */
[----:B------:R-:W-:Y:S01]  /*9060*/  MOV R184, R210 ;  /* 0x000000d200b87202 */ /* 0x000fe20000000f00 */
[--C-:B------:R-:W-:Y:S01]  /*9070*/  FFMA.FTZ R178, R66, UR4, -R212.reuse ;  /* 0x0000000442b27c23 */ /* 0x100fe200080108d4 */
[----:B------:R-:W-:Y:S01]  /*9080*/  MOV R210, R211 ;  /* 0x000000d300d27202 */ /* 0x000fe20000000f00 */
[----:B------:R-:W-:Y:S01]  /*9090*/  FFMA.FTZ R212, R67, UR4, -R212 ;  /* 0x0000000443d47c23 */ /* 0x000fe200080108d4 */
[----:B------:R-:W-:Y:S02]  /*90a0*/  MOV R211, R208 ;  /* 0x000000d000d37202 */ /* 0x000fe40000000f00 */
[----:B------:R-:W-:Y:S02]  /*90b0*/  MOV R175, R186 ;  /* 0x000000ba00af7202 */ /* 0x000fe40000000f00 */
[----:B------:R-:W-:Y:S01]  /*90c0*/  MOV R186, R211 ;  /* 0x000000d300ba7202 */ /* 0x000fe20000000f00 */
[----:B------:R-:W-:Y:S01]  /*90d0*/  MUFU.EX2 R212, R212 ;  /* 0x000000d400d47308 */ /* 0x000fe20000000800 */
[----:B------:R-:W-:Y:S02]  /*90e0*/  F2FP.F16.F32.PACK_AB R37, R247, R199 ;  /* 0x000000c7f725723e */ /* 0x000fe400000000ff */
[----:B------:R-:W-:Y:S02]  /*90f0*/  F2FP.F16.F32.PACK_AB R38, R227, R226 ;  /* 0x000000e2e326723e */ /* 0x000fe400000000ff */
[----:B------:R-:W-:Y:S02]  /*9100*/  F2FP.F16.F32.PACK_AB R39, R225, R224 ;  /* 0x000000e0e127723e */ /* 0x000fe400000000ff */
[----:B------:R-:W-:Y:S03]  /*9110*/  MOV R179, R181 ;  /* 0x000000b500b37202 */ /* 0x000fe60000000f00 */
[----:B------:R3:W-:Y:S01]  /*9120*/  MUFU.EX2 R211, R169 ;  /* 0x000000a900d37308 */ /* 0x0007e20000000800 */
[----:B------:R-:W-:Y:S02]  /*9130*/  MOV R172, R185 ;  /* 0x000000b900ac7202 */ /* 0x000fe40000000f00 */
[----:B------:R-:W-:Y:S01]  /*9140*/  MOV R185, R64 ;  /* 0x0000004000b97202 */ /* 0x000fe20000000f00 */
[-C--:B------:R-:W-:Y:S05]  /*9150*/  HMMA.16816.F32 R4, R36, R40.reuse, R4 ;  /* 0x000000282404723c */ /* 0x080fea0000001804 */
[----:B------:R-:W-:Y:S01]  /*9160*/  MOV R208, R209 ;  /* 0x000000d100d07202 */ /* 0x000fe20000000f00 */
[C---:B------:R-:W-:Y:S05]  /*9170*/  HMMA.16816.F32 R8, R44.reuse, R40, R8 ;  /* 0x000000282c08723c */ /* 0x040fea0000001808 */
[----:B------:R-:W-:Y:S01]  /*9180*/  MOV R174, R187 ;  /* 0x000000bb00ae7202 */ /* 0x000fe20000000f00 */
[-C--:B------:R-:W-:Y:S01]  /*9190*/  HMMA.16816.F32 R12, R44, R42.reuse, R12 ;  /* 0x0000002a2c0c723c */ /* 0x080fe2000000180c */
[----:B---3--:R-:W3:Y:S04]  /*91a0*/  LDL.LU R169, [R1+0xc] ;  /* 0x00000c0001a97983 */ /* 0x008ee80000300800 */
[----:B------:R-:W-:Y:S01]  /*91b0*/  MOV R187, R190 ;  /* 0x000000be00bb7202 */ /* 0x000fe20000000f00 */
[C---:B------:R-:W-:Y:S01]  /*91c0*/  HMMA.16816.F32 R16, R36.reuse, R42, R16 ;  /* 0x0000002a2410723c */ /* 0x040fe20000001810 */
[----:B------:R-:W-:Y:S04]  /*91d0*/  LDSM.16.MT88.4 R40, [R228+0xf000] ;  /* 0x00f00000e428783b */ /* 0x000fe80000004200 */
[----:B------:R-:W-:Y:S01]  /*91e0*/  MOV R190, R65 ;  /* 0x0000004100be7202 */ /* 0x000fe20000000f00 */
[-C--:B------:R-:W-:Y:S03]  /*91f0*/  HMMA.16816.F32 R68, R36, R48.reuse, R68 ;  /* 0x000000302444723c */ /* 0x080fe60000001844 */
[----:B------:R-:W4:Y:S02]  /*9200*/  LDSM.16.MT88.4 R64, [R230+0xd000] ;  /* 0x00d00000e640783b */ /* 0x000f240000004200 */
[----:B------:R-:W-:Y:S01]  /*9210*/  MOV R209, R217 ;  /* 0x000000d900d17202 */ /* 0x000fe20000000f00 */
[C---:B------:R-:W-:Y:S01]  /*9220*/  HMMA.16816.F32 R72, R44.reuse, R48, R72 ;  /* 0x000000302c48723c */ /* 0x040fe20000001848 */
[----:B------:R1:W-:Y:S05]  /*9230*/  MUFU.EX2 R217, R192 ;  /* 0x000000c000d97308 */ /* 0x0003ea0000000800 */
[-C--:B------:R-:W-:Y:S06]  /*9240*/  HMMA.16816.F32 R76, R44, R50.reuse, R76 ;  /* 0x000000322c4c723c */ /* 0x080fec000000184c */
[C---:B------:R-:W-:Y:S01]  /*9250*/  HMMA.16816.F32 R80, R36.reuse, R50, R80 ;  /* 0x000000322450723c */ /* 0x040fe20000001850 */
[----:B------:R-:W4:Y:S05]  /*9260*/  LDSM.16.MT88.4 R48, [R229+0xf000] ;  /* 0x00f00000e530783b */ /* 0x000f2a0000004200 */
[-C--:B-1----:R-:W-:Y:S05]  /*9270*/  HMMA.16816.F32 R84, R36, R52.reuse, R84 ;  /* 0x000000342454723c */ /* 0x082fea0000001854 */
[----:B------:R-:W-:Y:S01]  /*9280*/  MOV R192, R187 ;  /* 0x000000bb00c07202 */ /* 0x000fe20000000f00 */
[C---:B------:R-:W-:Y:S05]  /*9290*/  HMMA.16816.F32 R88, R44.reuse, R52, R88 ;  /* 0x000000342c58723c */ /* 0x040fea0000001858 */
[----:B------:R-:W-:Y:S01]  /*92a0*/  MOV R187, R210 ;  /* 0x000000d200bb7202 */ /* 0x000fe20000000f00 */
[-C--:B------:R-:W-:Y:S01]  /*92b0*/  HMMA.16816.F32 R92, R44, R54.reuse, R92 ;  /* 0x000000362c5c723c */ /* 0x080fe2000000185c */
[----:B------:R1:W-:Y:S05]  /*92c0*/  MUFU.EX2 R210, R194 ;  /* 0x000000c200d27308 */ /* 0x0003ea0000000800 */
[C---:B------:R-:W-:Y:S01]  /*92d0*/  HMMA.16816.F32 R96, R36.reuse, R54, R96 ;  /* 0x000000362460723c */ /* 0x040fe20000001860 */
[----:B------:R-:W1:Y:S05]  /*92e0*/  LDSM.16.MT88.4 R52, [R231+0xf000] ;  /* 0x00f00000e734783b */ /* 0x000e6a0000004200 */
[-C--:B----4-:R-:W-:Y:S06]  /*92f0*/  HMMA.16816.F32 R100, R36, R64.reuse, R100 ;  /* 0x000000402464723c */ /* 0x090fec0000001864 */
[C---:B------:R-:W-:Y:S05]  /*9300*/  HMMA.16816.F32 R104, R44.reuse, R64, R104 ;  /* 0x000000402c68723c */ /* 0x040fea0000001868 */
[----:B-1----:R-:W-:Y:S01]  /*9310*/  MOV R194, R207 ;  /* 0x000000cf00c27202 */ /* 0x002fe20000000f00 */
[-C--:B------:R-:W-:Y:S01]  /*9320*/  HMMA.16816.F32 R108, R44, R66.reuse, R108 ;  /* 0x000000422c6c723c */ /* 0x080fe2000000186c */
[----:B------:R-:W-:Y:S05]  /*9330*/  MUFU.EX2 R207, R57 ;  /* 0x0000003900cf7308 */ /* 0x000fea0000000800 */
[C---:B------:R-:W-:Y:S01]  /*9340*/  HMMA.16816.F32 R112, R36.reuse, R66, R112 ;  /* 0x000000422470723c */ /* 0x040fe20000001870 */
[----:B------:R-:W1:Y:S05]  /*9350*/  LDSM.16.MT88.4 R64, [R230+0xf000] ;  /* 0x00f00000e640783b */ /* 0x000e6a0000004200 */
[-C--:B------:R-:W-:Y:S06]  /*9360*/  HMMA.16816.F32 R116, R36, R40.reuse, R116 ;  /* 0x000000282474723c */ /* 0x080fec0000001874 */
[C---:B------:R-:W-:Y:S06]  /*9370*/  HMMA.16816.F32 R120, R44.reuse, R40, R120 ;  /* 0x000000282c78723c */ /* 0x040fec0000001878 */
[-C--:B------:R-:W-:Y:S06]  /*9380*/  HMMA.16816.F32 R124, R44, R42.reuse, R124 ;  /* 0x0000002a2c7c723c */ /* 0x080fec000000187c */
[C---:B------:R-:W-:Y:S01]  /*9390*/  HMMA.16816.F32 R128, R36.reuse, R42, R128 ;  /* 0x0000002a2480723c */ /* 0x040fe20000001880 */
[----:B------:R-:W-:Y:S05]  /*93a0*/  LDSM.16.MT88.4 R40, [R229+0xd800] ;  /* 0x00d80000e528783b */ /* 0x000fea0000004200 */
        /* <DEDUP_REMOVED lines=10> */
[-C--:B-1----:R-:W-:Y:S06]  /*9450*/  HMMA.16816.F32 R24, R36, R64.reuse, R24 ;  /* 0x000000402418723c */ /* 0x082fec0000001818 */
[C---:B------:R-:W-:Y:S06]  /*9460*/  HMMA.16816.F32 R156, R44.reuse, R64, R156 ;  /* 0x000000402c9c723c */ /* 0x040fec000000189c */
[-C--:B------:R-:W-:Y:S01]  /*9470*/  HMMA.16816.F32 R160, R44, R66.reuse, R160 ;  /* 0x000000422ca0723c */ /* 0x080fe200000018a0 */
[----:B------:R-:W-:Y:S05]  /*9480*/  LDSM.16.MT88.4 R44, [R229+0xf800] ;  /* 0x00f80000e52c783b */ /* 0x000fea0000004200 */
[----:B------:R-:W-:Y:S07]  /*9490*/  HMMA.16816.F32 R28, R36, R66, R28 ;  /* 0x00000042241c723c */ /* 0x000fee000000181c */
[----:B------:R-:W-:Y:S04]  /*94a0*/  MOV R66, R203 ;  /* 0x000000cb00427202 */ /* 0x000fe80000000f00 */
[----:B------:R-:W-:Y:S01]  /*94b0*/  MOV R67, R179 ;  /* 0x000000b300437202 */ /* 0x000fe20000000f00 */
[----:B--2---:R-:W-:Y:S02]  /*94c0*/  FFMA.FTZ R165, R165, R182, R216 ;  /* 0x000000b6a5a57223 */ /* 0x004fe400000100d8 */
[----:B------:R1:W-:Y:S01]  /*94d0*/  MUFU.EX2 R216, R193 ;  /* 0x000000c100d87308 */ /* 0x0003e20000000800 */
[----:B-----5:R-:W-:Y:S01]  /*94e0*/  FFMA.FTZ R61, R3, R183, R215 ;  /* 0x000000b7033d7223 */ /* 0x020fe200000100d7 */
[----:B------:R-:W-:Y:S01]  /*94f0*/  FFMA.FTZ R3, R2, R180, R214 ;  /* 0x000000b402037223 */ /* 0x000fe200000100d6 */
[----:B------:R-:W-:Y:S01]  /*9500*/  MOV R2, R204 ;  /* 0x000000cc00027202 */ /* 0x000fe20000000f00 */
[----:B------:R-:W2:Y:S06]  /*9510*/  LDSM.16.MT88.4 R180, [R228+0xd800] ;  /* 0x00d80000e4b4783b */ /* 0x000eac0000004200 */
[----:B------:R4:W-:Y:S01]  /*9520*/  MUFU.EX2 R215, R176 ;  /* 0x000000b000d77308 */ /* 0x0009e20000000800 */
[----:B------:R-:W-:Y:S09]  /*9530*/  FADD.FTZ R2, R2, R165 ;  /* 0x000000a502027221 */ /* 0x000ff20000010000 */
[----:B------:R5:W5:Y:S01]  /*9540*/  MUFU.EX2 R214, R177 ;  /* 0x000000b100d67308 */ /* 0x000b620000000800 */
[----:B-1----:R-:W-:Y:S05]  /*9550*/  MOV R193, R208 ;  /* 0x000000d000c17202 */ /* 0x002fea0000000f00 */
[----:B------:R-:W-:Y:S01]  /*9560*/  FADD.FTZ R2, R193, R2 ;  /* 0x00000002c1027221 */ /* 0x000fe20000010000 */
[----:B------:R-:W-:Y:S03]  /*9570*/  MOV R193, R201 ;  /* 0x000000c900c17202 */ /* 0x000fe60000000f00 */
[----:B------:R1:W-:Y:S01]  /*9580*/  MUFU.EX2 R204, R60 ;  /* 0x0000003c00cc7308 */ /* 0x0003e20000000800 */
[----:B----4-:R-:W-:Y:S01]  /*9590*/  MOV R176, R209 ;  /* 0x000000d100b07202 */ /* 0x010fe20000000f00 */
[----:B------:R-:W-:Y:S01]  /*95a0*/  FADD.FTZ R64, R175, R2 ;  /* 0x00000002af407221 */ /* 0x000fe20000010000 */
[----:B------:R-:W-:Y:S07]  /*95b0*/  MOV R2, R184 ;  /* 0x000000b800027202 */ /* 0x000fee0000000f00 */
[----:B------:R4:W2:Y:S01]  /*95c0*/  MUFU.EX2 R209, R178 ;  /* 0x000000b200d17308 */ /* 0x0008a20000000800 */
[----:B-----5:R-:W-:Y:S02]  /*95d0*/  MOV R177, R206 ;  /* 0x000000ce00b17202 */ /* 0x020fe40000000f00 */
[----:B------:R-:W-:Y:S03]  /*95e0*/  F2FP.F16.F32.PACK_AB R201, R214, R215 ;  /* 0x000000d7d6c9723e */ /* 0x000fe600000000ff */
[----:B------:R-:W-:Y:S04]  /*95f0*/  FADD.FTZ R3, R177, R3 ;  /* 0x00000003b1037221 */ /* 0x000fe80000010000 */
[----:B------:R-:W5:Y:S01]  /*9600*/  MUFU.EX2 R208, R56 ;  /* 0x0000003800d07308 */ /* 0x000f620000000800 */
[----:B-1----:R-:W-:Y:S01]  /*9610*/  FADD.FTZ R60, R194, R61 ;  /* 0x0000003dc23c7221 */ /* 0x002fe20000010000 */
[----:B------:R-:W-:Y:S01]  /*9620*/  MOV R194, R200 ;  /* 0x000000c800c27202 */ /* 0x000fe20000000f00 */
[----:B------:R-:W-:Y:S01]  /*9630*/  FADD.FTZ R65, R172, R3 ;  /* 0x00000003ac417221 */ /* 0x000fe20000010000 */
[----:B------:R-:W-:Y:S01]  /*9640*/  F2FP.F16.F32.PACK_AB R200, R216, R217 ;  /* 0x000000d9d8c8723e */ /* 0x000fe200000000ff */
[----:B------:R-:W-:Y:S01]  /*9650*/  FADD.FTZ R165, R192, R60 ;  /* 0x0000003cc0a57221 */ /* 0x000fe20000010000 */
[----:B------:R-:W-:Y:S04]  /*9660*/  MOV R192, R202 ;  /* 0x000000ca00c07202 */ /* 0x000fe80000000f00 */
[----:B------:R-:W-:Y:S01]  /*9670*/  MUFU.EX2 R206, R58 ;  /* 0x0000003a00ce7308 */ /* 0x000fe20000000800 */
[----:B----4-:R-:W-:Y:S02]  /*9680*/  MOV R178, R205 ;  /* 0x000000cd00b27202 */ /* 0x010fe40000000f00 */
[----:B------:R-:W-:Y:S02]  /*9690*/  F2FP.F16.F32.PACK_AB R202, R211, R210 ;  /* 0x000000d2d3ca723e */ /* 0x000fe400000000ff */
[----:B--2---:R-:W-:Y:S02]  /*96a0*/  F2FP.F16.F32.PACK_AB R203, R212, R209 ;  /* 0x000000d1d4cb723e */ /* 0x004fe400000000ff */
[----:B------:R-:W-:Y:S03]  /*96b0*/  F2FP.F16.F32.PACK_AB R38, R170, R204 ;  /* 0x000000ccaa26723e */ /* 0x000fe600000000ff */
[----:B------:R1:W2:Y:S01]  /*96c0*/  MUFU.EX2 R205, R59 ;  /* 0x0000003b00cd7308 */ /* 0x0002a20000000800 */
[----:B-----5:R-:W-:Y:S01]  /*96d0*/  F2FP.F16.F32.PACK_AB R36, R207, R208 ;  /* 0x000000d0cf24723e */ /* 0x020fe200000000ff */
[----:B---3--:R-:W-:Y:S08]  /*96e0*/  FFMA.FTZ R0, R0, R169, R178 ;  /* 0x000000a900007223 */ /* 0x008ff000000100b2 */
[----:B------:R-:W3:Y:S01]  /*96f0*/  MUFU.EX2 R169, R62 ;  /* 0x0000003e00a97308 */ /* 0x000ee20000000800 */
[----:B------:R-:W-:Y:S02]  /*9700*/  FADD.FTZ R0, R176, R0 ;  /* 0x00000000b0007221 */ /* 0x000fe40000010000 */
[-C--:B------:R-:W-:Y:S01]  /*9710*/  HMMA.16816.F32 R176, R200, R180.reuse, R4 ;  /* 0x000000b4c8b0723c */ /* 0x080fe20000001804 */
[----:B-1----:R-:W1:Y:S04]  /*9720*/  LDSM.16.MT88.4 R56, [R228+0xf800] ;  /* 0x00f80000e438783b */ /* 0x002e680000004200 */
[----:B--2---:R-:W-:Y:S01]  /*9730*/  F2FP.F16.F32.PACK_AB R37, R205, R206 ;  /* 0x000000cecd25723e */ /* 0x004fe200000000ff */
[----:B------:R-:W-:Y:S01]  /*9740*/  FADD.FTZ R3, R173, R0 ;  /* 0x00000000ad037221 */ /* 0x000fe20000010000 */
[----:B------:R-:W-:Y:S02]  /*9750*/  MOV R0, R174 ;  /* 0x000000ae00007202 */ /* 0x000fe40000000f00 */
[----:B------:R-:W-:Y:S02]  /*9760*/  LDSM.16.MT88.4 R4, [R230+0xf800] ;  /* 0x00f80000e604783b */ /* 0x000fe40000004200 */
[----:B------:R-:W-:Y:S01]  /*9770*/  FADD.FTZ R2, R2, R3 ;  /* 0x0000000302027221 */ /* 0x000fe20000010000 */
[----:B---3--:R-:W-:Y:S05]  /*9780*/  F2FP.F16.F32.PACK_AB R39, R213, R169 ;  /* 0x000000a9d527723e */ /* 0x008fea00000000ff */
[----:B------:R-:W2:Y:S02]  /*9790*/  LDSM.16.MT88.4 R60, [R231+0xf800] ;  /* 0x00f80000e73c783b */ /* 0x000ea40000004200 */
[C---:B------:R-:W-:Y:S07]  /*97a0*/  HMMA.16816.F32 R172, R36.reuse, R180, R8 ;  /* 0x000000b424ac723c */ /* 0x040fee0000001808 */
[----:B------:R-:W-:Y:S04]  /*97b0*/  MOV R11, R0 ;  /* 0x00000000000b7202 */ /* 0x000fe80000000f00 */
[----:B------:R-:W-:Y:S02]  /*97c0*/  MOV R8, R185 ;  /* 0x000000b900087202 */ /* 0x000fe40000000f00 */
[----:B------:R-:W-:Y:S02]  /*97d0*/  MOV R0, R186 ;  /* 0x000000ba00007202 */ /* 0x000fe40000000f00 */
[----:B------:R-:W-:Y:S01]  /*97e0*/  MOV R9, R187 ;  /* 0x000000bb00097202 */ /* 0x000fe20000000f00 */
[----:B------:R-:W-:Y:S01]  /*97f0*/  FADD.FTZ R8, R8, R64 ;  /* 0x0000004008087221 */ /* 0x000fe20000010000 */
[-C--:B------:R-:W-:Y:S03]  /*9800*/  HMMA.16816.F32 R184, R36, R182.reuse, R12 ;  /* 0x000000b624b8723c */ /* 0x080fe6000000180c */
[----:B------:R-:W-:Y:S01]  /*9810*/  MOV R10, R190 ;  /* 0x000000be000a7202 */ /* 0x000fe20000000f00 */
[----:B------:R-:W-:Y:S01]  /*9820*/  FADD.FTZ R0, R0, R165 ;  /* 0x000000a500007221 */ /* 0x000fe20000010000 */
[----:B------:R-:W-:Y:S01]  /*9830*/  FADD.FTZ R9, R9, R65 ;  /* 0x0000004109097221 */ /* 0x000fe20000010000 */
[C---:B------:R-:W-:Y:S05]  /*9840*/  HMMA.16816.F32 R180, R200.reuse, R182, R16 ;  /* 0x000000b6c8b4723c */ /* 0x040fea0000001810 */
[----:B------:R-:W-:Y:S01]  /*9850*/  FADD.FTZ R10, R10, R8 ;  /* 0x000000080a0a7221 */ /* 0x000fe20000010000 */
[-C--:B------:R-:W-:Y:S05]  /*9860*/  HMMA.16816.F32 R68, R200, R40.reuse, R68 ;  /* 0x00000028c844723c */ /* 0x080fea0000001844 */
[----:B------:R-:W-:Y:S01]  /*9870*/  MOV R13, R191 ;  /* 0x000000bf000d7202 */ /* 0x000fe20000000f00 */
        /* <DEDUP_REMOVED lines=11> */
[----:B------:R-:W-:Y:S01]  /*9930*/  FADD.FTZ R8, R194, R0 ;  /* 0x00000000c2087221 */ /* 0x000fe20000010000 */
        /* <DEDUP_REMOVED lines=10> */
[-C--:B-1----:R-:W-:Y:S05]  /*99e0*/  HMMA.16816.F32 R116, R200, R56.reuse, R116 ;  /* 0x00000038c874723c */ /* 0x082fea0000001874 */
        /* <DEDUP_REMOVED lines=15> */
[-C--:B--2---:R-:W-:Y:S05]  /*9ae0*/  HMMA.16816.F32 R144, R200, R60.reuse, R144 ;  /* 0x0000003cc890723c */ /* 0x084fea0000001890 */
        /* <DEDUP_REMOVED lines=11> */
[----:B------:R-:W-:Y:S01]  /*9ba0*/  FADD.FTZ R2, R222, R3 ;  /* 0x00000003de027221 */ /* 0x000fe20000010000 */
[----:B------:R-:W-:Y:S01]  /*9bb0*/  FADD.FTZ R5, R225, R8 ;  /* 0x00000008e1057221 */ /* 0x000fe20000010000 */
[-C--:B------:R-:W-:Y:S03]  /*9bc0*/  HMMA.16816.F32 R160, R36, R6.reuse, R160 ;  /* 0x0000000624a0723c */ /* 0x080fe600000018a0 */
[----:B------:R-:W-:Y:S01]  /*9bd0*/  FADD.FTZ R3, R221, R0 ;  /* 0x00000000dd037221 */ /* 0x000fe20000010000 */
[----:B------:R-:W-:Y:S01]  /*9be0*/  FADD.FTZ R0, R219, R2 ;  /* 0x00000002db007221 */ /* 0x000fe20000010000 */
[----:B------:R-:W-:Y:S01]  /*9bf0*/  FADD.FTZ R2, R227, R9 ;  /* 0x00000009e3027221 */ /* 0x000fe20000010000 */
[----:B------:R-:W-:Y:S05]  /*9c00*/  HMMA.16816.F32 R200, R200, R6, R28 ;  /* 0x00000006c8c8723c */ /* 0x000fea000000181c */
[----:B------:R-:W-:Y:S01]  /*9c10*/  FADD.FTZ R4, R218, R0 ;  /* 0x00000000da047221 */ /* 0x000fe20000010000 */
[----:B------:R-:W-:Y:S01]  /*9c20*/  FADD.FTZ R0, R217, R2 ;  /* 0x00000002d9007221 */ /* 0x000fe20000010000 */
[----:B------:R-:W-:Y:S01]  /*9c30*/  FADD.FTZ R3, R220, R3 ;  /* 0x00000003dc037221 */ /* 0x000fe20000010000 */
[----:B------:R-:W-:Y:S03]  /*9c40*/  FADD.FTZ R2, R215, R5 ;  /* 0x00000005d7027221 */ /* 0x000fe60000010000 */
        /* <DEDUP_REMOVED lines=12> */
[----:B------:R-:W-:Y:S01]  /*9d10*/  MOV R165, R167 ;  /* 0x000000a700a57202 */ /* 0x000fe20000000f00 */
[----:B------:R-:W-:Y:S01]  /*9d20*/  STL [R1+0x8], R5 ;  /* 0x0000080501007387 */ /* 0x000fe20000100800 */
[----:B------:R-:W-:Y:S01]  /*9d30*/  FADD.FTZ R2, R170, R2 ;  /* 0x00000002aa027221 */ /* 0x000fe20000010000 */
[----:B------:R-:W-:Y:S01]  /*9d40*/  FADD.FTZ R0, R213, R0 ;  /* 0x00000000d5007221 */ /* 0x000fe20000010000 */
[----:B------:R-:W-:Y:S01]  /*9d50*/  MOV R170, R164 ;  /* 0x000000a400aa7202 */ /* 0x000fe20000000f00 */
[----:B------:R1:W-:Y:S01]  /*9d60*/  STL [R1+0x4], R3 ;  /* 0x0000040301007387 */ /* 0x0003e20000100800 */
[----:B------:R-:W-:Y:S03]  /*9d70*/  MOV R169, R166 ;  /* 0x000000a600a97202 */ /* 0x000fe60000000f00 */
[----:B------:R2:W-:Y:S04]  /*9d80*/  STL [R1], R2 ;  /* 0x0000000201007387 */ /* 0x0005e80000100800 */
[----:B------:R2:W-:Y:S01]  /*9d90*/  STL [R1+0xc], R0 ;  /* 0x00000c0001007387 */ /* 0x0005e20000100800 */
[----:B-1----:R-:W-:Y:S01]  /*9da0*/  MOV R3, R168 ;  /* 0x000000a800037202 */ /* 0x002fe20000000f00 */
[----:B------:R-:W-:Y:S06]  /*9db0*/  @P0 BRA `(.L_x_7) ;  /* 0xffffffc400d80947 */ /* 0x000fec000383ffff */
.L_x_6:
[----:B------:R-:W3:Y:S04]  /*9dc0*/  LDL.LU R8, [R1+0x8] ;  /* 0x0000080001087983 */ /* 0x000ee80000300800 */
[----:B------:R-:W4:Y:S04]  /*9dd0*/  LDL.LU R7, [R1+0x4] ;  /* 0x0000040001077983 */ /* 0x000f280000300800 */
[----:B------:R-:W2:Y:S04]  /*9de0*/  LDL.LU R6, [R1] ;  /* 0x0000000001067983 */ /* 0x000ea80000300800 */
[----:B------:R-:W2:Y:S01]  /*9df0*/  LDL.LU R5, [R1+0xc] ;  /* 0x00000c0001057983 */ /* 0x000ea20000300800 */
[----:B------:R-:W1:Y:S01]  /*9e00*/  S2UR UR8, SR_CgaCtaId ;  /* 0x00000000000879c3 */ /* 0x000e620000008800 */
[----:B------:R-:W-:Y:S01]  /*9e10*/  UISETP.NE.AND UP0, UPT, UR14, -0x1, UPT ;  /* 0xffffffff0e00788c */ /* 0x000fe2000bf05270 */
[----:B------:R-:W-:Y:S01]  /*9e20*/  IMAD.MOV.U32 R204, RZ, RZ, 0x20 ;  /* 0x00000020ffcc7424 */ /* 0x000fe200078e00ff */
[----:B------:R-:W1:Y:S01]  /*9e30*/  S2R R11, SR_TID.X ;  /* 0x00000000000b7919 */ /* 0x000e620000002100 */
[----:B------:R-:W1:Y:S08]  /*9e40*/  S2R R206, SR_TID.X ;  /* 0x0000000000ce7919 */ /* 0x000e700000002100 */
[----:B------:R-:W-:-:S02]  /*9e50*/  @UP0 ULDC.64 UR6, c[0x0][0x298] ;  /* 0x0000a60000060ab9 */ /* 0x000fc40000000a00 */
[----:B------:R-:W-:-:S03]  /*9e60*/  @UP0 UIMAD.WIDE.U32 UR10, UR14, UR6, URZ ;  /* 0x000000060e0a02a5 */ /* 0x000fc6000f8e003f */
[----:B------:R-:W-:Y:S01]  /*9e70*/  UMOV UR6, 0x400 ;  /* 0x0000040000067882 */ /* 0x000fe20000000000 */
[----:B------:R-:W-:Y:S02]  /*9e80*/  @UP0 UIMAD UR4, UR14, UR7, UR11 ;  /* 0x000000070e0402a4 */ /* 0x000fe4000f8e020b */
[----:B-1----:R-:W-:Y:S01]  /*9e90*/  ULEA UR8, UR8, UR6, 0x18 ;  /* 0x0000000608087291 */ /* 0x002fe2000f8ec03f */
[----:B------:R-:W-:Y:S02]  /*9ea0*/  SHF.R.S32.HI R165, RZ, 0x1f, R11 ;  /* 0x0000001fffa57819 */ /* 0x000fe4000001140b */
[----:B------:R-:W-:-:S04]  /*9eb0*/  SHF.R.S32.HI R207, RZ, 0x1f, R206 ;  /* 0x0000001fffcf7819 */ /* 0x000fc800000114ce */
[----:B------:R-:W-:-:S04]  /*9ec0*/  LEA.HI R205, R207, R206, RZ, 0x3 ;  /* 0x000000cecfcd7211 */ /* 0x000fc800078f18ff */
[----:B------:R-:W-:Y:S01]  /*9ed0*/  SHF.R.S32.HI R54, RZ, 0x3, R205 ;  /* 0x00000003ff367819 */ /* 0x000fe200000114cd */
[----:B---3--:R-:W1:Y:S04]  /*9ee0*/  SHFL.BFLY PT, R4, R8, 0x2, 0x1f ;  /* 0x0c401f0008047f89 */ /* 0x008e6800000e0000 */
[----:B----4-:R-:W3:Y:S04]  /*9ef0*/  SHFL.BFLY PT, R3, R7, 0x2, 0x1f ;  /* 0x0c401f0007037f89 */ /* 0x010ee800000e0000 */
[----:B--2---:R-:W2:Y:S04]  /*9f00*/  SHFL.BFLY PT, R2, R6, 0x2, 0x1f ;  /* 0x0c401f0006027f89 */ /* 0x004ea800000e0000 */
[----:B------:R-:W4:Y:S01]  /*9f10*/  SHFL.BFLY PT, R0, R5, 0x2, 0x1f ;  /* 0x0c401f0005007f89 */ /* 0x000f2200000e0000 */
[----:B-1----:R-:W-:Y:S01]  /*9f20*/  FADD.FTZ R4, R4, R8 ;  /* 0x0000000804047221 */ /* 0x002fe20000010000 */
[----:B------:R-:W-:-:S02]  /*9f30*/  LEA.HI R8, R165, R11, RZ, 0x2 ;  /* 0x0000000ba5087211 */ /* 0x000fc400078f10ff */
[----:B------:R-:W-:Y:S01]  /*9f40*/  LEA.HI R165, R165, R11, RZ, 0x5 ;  /* 0x0000000ba5a57211 */ /* 0x000fe200078f28ff */
[----:B---3--:R-:W-:Y:S01]  /*9f50*/  FADD.FTZ R3, R3, R7 ;  /* 0x0000000703037221 */ /* 0x008fe20000010000 */
[----:B------:R-:W1:Y:S01]  /*9f60*/  SHFL.BFLY PT, R55, R4, 0x1, 0x1f ;  /* 0x0c201f0004377f89 */ /* 0x000e6200000e0000 */
[----:B------:R-:W-:Y:S01]  /*9f70*/  SHF.R.S32.HI R10, RZ, 0x2, R8 ;  /* 0x00000002ff0a7819 */ /* 0x000fe20000011408 */
[----:B--2---:R-:W-:Y:S01]  /*9f80*/  FADD.FTZ R2, R2, R6 ;  /* 0x0000000602027221 */ /* 0x004fe20000010000 */
[----:B------:R-:W-:Y:S02]  /*9f90*/  SHF.R.S32.HI R9, RZ, 0x1f, R8 ;  /* 0x0000001fff097819 */ /* 0x000fe40000011408 */
[----:B------:R-:W-:Y:S01]  /*9fa0*/  SHF.R.S32.HI R165, RZ, 0x5, R165 ;  /* 0x00000005ffa57819 */ /* 0x000fe200000114a5 */
[----:B----4-:R-:W-:Y:S01]  /*9fb0*/  FADD.FTZ R0, R0, R5 ;  /* 0x0000000500007221 */ /* 0x010fe20000010000 */
[----:B------:R-:W2:Y:S04]  /*9fc0*/  SHFL.BFLY PT, R7, R2, 0x1, 0x1f ;  /* 0x0c201f0002077f89 */ /* 0x000ea800000e0000 */
[----:B------:R-:W3:Y:S04]  /*9fd0*/  SHFL.BFLY PT, R5, R3, 0x1, 0x1f ;  /* 0x0c201f0003057f89 */ /* 0x000ee800000e0000 */
[----:B------:R-:W4:Y:S01]  /*9fe0*/  SHFL.BFLY PT, R6, R0, 0x1, 0x1f ;  /* 0x0c201f0000067f89 */ /* 0x000f2200000e0000 */
[----:B-1----:R-:W-:-:S05]  /*9ff0*/  FADD.FTZ R55, R4, R55 ;  /* 0x0000003704377221 */ /* 0x002fca0000010000 */
[----:B------:R-:W-:Y:S01]  /*a000*/  FSETP.NE.FTZ.AND P3, PT, R55, RZ, PT ;  /* 0x000000ff3700720b */ /* 0x000fe20003f75000 */
[----:B--2---:R-:W-:Y:S01]  /*a010*/  FADD.FTZ R170, R2, R7 ;  /* 0x0000000702aa7221 */ /* 0x004fe20000010000 */
[----:B---3--:R-:W-:Y:S01]  /*a020*/  FADD.FTZ R169, R3, R5 ;  /* 0x0000000503a97221 */ /* 0x008fe20000010000 */
[----:B------:R-:W-:Y:S01]  /*a030*/  LEA.HI R3, R9, R10, RZ, 0x3 ;  /* 0x0000000a09037211 */ /* 0x000fe200078f18ff */
[----:B----45:R-:W-:-:S03]  /*a040*/  FADD.FTZ R171, R0, R6 ;  /* 0x0000000600ab7221 */ /* 0x030fc60000010000 */
[----:B------:R-:W-:Y:S01]  /*a050*/  LOP3.LUT R2, R3, 0xfffffff8, RZ, 0xc0, !PT ;  /* 0xfffffff803027812 */ /* 0x000fe200078ec0ff */
[----:B------:R-:W-:Y:S01]  /*a060*/  VIADD R0, R54, 0x10 ;  /* 0x0000001036007836 */ /* 0x000fe20000000000 */
[----:B------:R-:W-:-:S03]  /*a070*/  LOP3.LUT R3, R8, 0x3ffffffc, RZ, 0xc0, !PT ;  /* 0x3ffffffc08037812 */ /* 0x000fc600078ec0ff */
[----:B------:R-:W-:Y:S01]  /*a080*/  IMAD.IADD R2, R10, 0x1, -R2 ;  /* 0x000000010a027824 */ /* 0x000fe200078e0a02 */
[----:B------:R-:W-:Y:S01]  /*a090*/  ISETP.GE.AND P0, PT, R0, UR5, PT ;  /* 0x0000000500007c0c */ /* 0x000fe2000bf06270 */
[----:B------:R-:W-:Y:S01]  /*a0a0*/  IMAD.MOV.U32 R0, RZ, RZ, 0x3f800000 ;  /* 0x3f800000ff007424 */ /* 0x000fe200078e00ff */
[----:B------:R-:W-:Y:S02]  /*a0b0*/  IADD3 R5, -R3, R11, RZ ;  /* 0x0000000b03057210 */ /* 0x000fe40007ffe1ff */
[C---:B------:R-:W-:Y:S02]  /*a0c0*/  SHF.L.U32 R3, R2.reuse, 0x6, RZ ;  /* 0x0000000602037819 */ /* 0x040fe400000006ff */
[----:B------:R-:W-:Y:S01]  /*a0d0*/  R2P PR, R2, 0x6 ;  /* 0x0000000602007804 */ /* 0x000fe20000000000 */
[----:B------:R-:W1:Y:S01]  /*a0e0*/  @P3 MUFU.RCP R0, R55 ;  /* 0x0000003700003308 */ /* 0x000e620000001000 */
[----:B------:R-:W-:Y:S01]  /*a0f0*/  FSETP.NE.FTZ.AND P5, PT, R169, RZ, PT ;  /* 0x000000ffa900720b */ /* 0x000fe20003fb5000 */
[----:B------:R-:W-:Y:S01]  /*a100*/  IMAD R5, R165, 0x200, R5 ;  /* 0x00000200a5057824 */ /* 0x000fe200078e0205 */
[----:B------:R-:W-:-:S02]  /*a110*/  LOP3.LUT R4, R3, 0x1c0, RZ, 0xc0, !PT ;  /* 0x000001c003047812 */ /* 0x000fc400078ec0ff */
[----:B------:R-:W-:Y:S02]  /*a120*/  LOP3.LUT R3, R2, 0x1, RZ, 0xc0, !PT ;  /* 0x0000000102037812 */ /* 0x000fe400078ec0ff */
[----:B------:R-:W-:Y:S02]  /*a130*/  SEL R204, R204, 0xffffffe0, !P1 ;  /* 0xffffffe0cccc7807 */ /* 0x000fe40004800000 */
[----:B------:R-:W-:Y:S02]  /*a140*/  ISETP.NE.U32.AND P6, PT, R3, 0x1, PT ;  /* 0x000000010300780c */ /* 0x000fe40003fc5070 */
[----:B------:R-:W-:Y:S02]  /*a150*/  MOV R3, 0x3f800000 ;  /* 0x3f80000000037802 */ /* 0x000fe40000000f00 */
[----:B------:R-:W-:Y:S02]  /*a160*/  PLOP3.LUT P1, PT, PT, PT, UP0, 0x80, 0x0 ;  /* 0x000000000000781c */ /* 0x000fe40003f2f008 */
[----:B------:R-:W-:Y:S01]  /*a170*/  LEA.HI R2, R4, R4, RZ, 0x1d ;  /* 0x0000000404027211 */ /* 0x000fe200078fe8ff */
[----:B------:R-:W-:Y:S01]  /*a180*/  IMAD.MOV.U32 R4, RZ, RZ, 0x40 ;  /* 0x00000040ff047424 */ /* 0x000fe200078e00ff */
[----:B------:R2:W3:Y:S01]  /*a190*/  @P5 MUFU.RCP R3, R169 ;  /* 0x000000a900035308 */ /* 0x0004e20000001000 */
[C---:B-1----:R-:W-:Y:S01]  /*a1a0*/  FMUL.FTZ R10, R0.reuse, R69 ;  /* 0x00000045000a7220 */ /* 0x042fe20000410000 */
[----:B------:R-:W-:Y:S01]  /*a1b0*/  LEA R2, R5, R2, 0x1 ;  /* 0x0000000205027211 */ /* 0x000fe200078e08ff */
[C---:B------:R-:W-:Y:S01]  /*a1c0*/  FMUL.FTZ R176, R0.reuse, R176 ;  /* 0x000000b000b07220 */ /* 0x040fe20000410000 */
[----:B------:R-:W-:Y:S01]  /*a1d0*/  PLOP3.LUT P4, PT, PT, PT, PT, 0x8, 0x0 ;  /* 0x000000000000781c */ /* 0x000fe20003f8e170 */
[----:B------:R-:W-:Y:S01]  /*a1e0*/  FMUL.FTZ R5, R0, R177 ;  /* 0x000000b100057220 */ /* 0x000fe20000410000 */
[----:B------:R-:W-:Y:S01]  /*a1f0*/  LEA R25, R2, UR8, 0x1 ;  /* 0x0000000802197c11 */ /* 0x000fe2000f8e08ff */
[C---:B------:R-:W-:Y:S01]  /*a200*/  FMUL.FTZ R180, R0.reuse, R180 ;  /* 0x000000b400b47220 */ /* 0x040fe20000410000 */
        /* <DEDUP_REMOVED lines=9> */
[----:B------:R-:W-:Y:S01]  /*a2a0*/  FMUL.FTZ R46, R0, R101 ;  /* 0x00000065002e7220 */ /* 0x000fe20000410000 */
[----:B------:R-:W-:Y:S01]  /*a2b0*/  SEL R69, R4, 0xffffffc0, !P2 ;  /* 0xffffffc004457807 */ /* 0x000fe20005000000 */
[----:B--23--:R-:W-:Y:S06]  /*a2c0*/  @P1 BRA `(.L_x_10) ;  /* 0x00000000001c1947 */ /* 0x00cfec0003800000 */
[----:B------:R-:W1:Y:S01]  /*a2d0*/  S2UR UR8, SR_CTAID.Y ;  /* 0x00000000000879c3 */ /* 0x000e620000002600 */
[----:B------:R-:W-:Y:S01]  /*a2e0*/  ULDC.64 UR6, c[0x0][0x290] ;  /* 0x0000a40000067ab9 */ /* 0x000fe20000000a00 */
[----:B-1----:R-:W-:Y:S02]  /*a2f0*/  USHF.R.S32.HI UR4, URZ, 0x1f, UR8 ;  /* 0x0000001f3f047899 */ /* 0x002fe40008011408 */
[----:B------:R-:W-:Y:S02]  /*a300*/  UIMAD.WIDE.U32 UR10, UR8, UR6, URZ ;  /* 0x00000006080a72a5 */ /* 0x000fe4000f8e003f */
[----:B------:R-:W-:-:S04]  /*a310*/  UIMAD UR4, UR4, UR6, URZ ;  /* 0x00000006040472a4 */ /* 0x000fc8000f8e023f */
[----:B------:R-:W-:-:S04]  /*a320*/  UIMAD UR4, UR8, UR7, UR4 ;  /* 0x00000007080472a4 */ /* 0x000fc8000f8e0204 */
[----:B------:R-:W-:-:S12]  /*a330*/  UIADD3 UR4, UR11, UR4, URZ ;  /* 0x000000040b047290 */ /* 0x000fd8000fffe03f */
.L_x_10:
[----:B------:R-:W-:Y:S01]  /*a340*/  ULDC.U8 UR6, c[0x0][0x3d8] ;  /* 0x0000f60000067ab9 */ /* 0x000fe20000000000 */
[----:B------:R-:W-:Y:S01]  /*a350*/  ULDC.U8 UR8, c[0x0][0x3d9] ;  /* 0x0000f64000087ab9 */ /* 0x000fe20000000000 */
[----:B------:R-:W-:Y:S01]  /*a360*/  ISETP.NE.AND P1, PT, RZ, UR6, PT ;  /* 0x00000006ff007c0c */ /* 0x000fe2000bf25270 */
[C---:B------:R-:W-:Y:S01]  /*a370*/  FMUL.FTZ R112, R0.reuse, R112 ;  /* 0x0000007000707220 */ /* 0x040fe20000410000 */
[C---:B------:R-:W-:Y:S01]  /*a380*/  FMUL.FTZ R42, R0.reuse, R113 ;  /* 0x00000071002a7220 */ /* 0x040fe20000410000 */
[C---:B------:R-:W-:Y:S01]  /*a390*/  FMUL.FTZ R116, R0.reuse, R116 ;  /* 0x0000007400747220 */ /* 0x040fe20000410000 */
[----:B------:R-:W-:Y:S01]  /*a3a0*/  ISETP.NE.OR P2, PT, RZ, UR8, !P1 ;  /* 0x00000008ff007c0c */ /* 0x000fe2000cf45670 */
[C---:B------:R-:W-:Y:S01]  /*a3b0*/  FMUL.FTZ R38, R0.reuse, R117 ;  /* 0x0000007500267220 */ /* 0x040fe20000410000 */
[C---:B------:R-:W-:Y:S01]  /*a3c0*/  FMUL.FTZ R128, R0.reuse, R128 ;  /* 0x0000008000807220 */ /* 0x040fe20000410000 */
[C---:B------:R-:W-:Y:S01]  /*a3d0*/  FMUL.FTZ R34, R0.reuse, R129 ;  /* 0x0000008100227220 */ /* 0x040fe20000410000 */
[C---:B------:R-:W-:Y:S01]  /*a3e0*/  FMUL.FTZ R132, R0.reuse, R132 ;  /* 0x0000008400847220 */ /* 0x040fe20000410000 */
[C---:B------:R-:W-:Y:S01]  /*a3f0*/  FMUL.FTZ R30, R0.reuse, R133 ;  /* 0x00000085001e7220 */ /* 0x040fe20000410000 */
[C---:B------:R-:W-:Y:S01]  /*a400*/  FMUL.FTZ R140, R0.reuse, R140 ;  /* 0x0000008c008c7220 */ /* 0x040fe20000410000 */
[----:B------:R-:W-:Y:S01]  /*a410*/  FMUL.FTZ R141, R0, R141 ;  /* 0x0000008d008d7220 */ /* 0x000fe20000410000 */
[----:B------:R-:W-:-:S05]  /*a420*/  CS2R R80, SRZ ;  /* 0x0000000000507805 */ /* 0x000fca000001ff00 */
[----:B------:R-:W-:Y:S05]  /*a430*/  @P2 BRA `(.L_x_11) ;  /* 0x0000000000202947 */ /* 0x000fea0003800000 */
[----:B------:R-:W1:Y:S01]  /*a440*/  S2UR UR6, SR_CTAID.Y ;  /* 0x00000000000679c3 */ /* 0x000e620000002600 */
[----:B------:R-:W-:Y:S01]  /*a450*/  ULDC UR7, c[0x0][0x2c4] ;  /* 0x0000b10000077ab9 */ /* 0x000fe20000000800 */
[----:B------:R-:W-:Y:S01]  /*a460*/  PLOP3.LUT P4, PT, PT, PT, PT, 0x80, 0x0 ;  /* 0x000000000000781c */ /* 0x000fe20003f8f070 */
[----:B-1----:R-:W-:-:S04]  /*a470*/  UIMAD UR6, UR6, UR7, URZ ;  /* 0x00000007060672a4 */ /* 0x002fc8000f8e023f */
[----:B------:R-:W-:-:S04]  /*a480*/  USEL UR14, UR6, UR14, !UP0 ;  /* 0x0000000e060e7287 */ /* 0x000fc8000c000000 */
[----:B------:R-:W-:Y:S02]  /*a490*/  USHF.R.S32.HI UR6, URZ, 0x1f, UR14 ;  /* 0x0000001f3f067899 */ /* 0x000fe4000801140e */
[----:B------:R-:W-:-:S04]  /*a4a0*/  IMAD.U32 R80, RZ, RZ, UR14 ;  /* 0x0000000eff507e24 */ /* 0x000fc8000f8e00ff */
[----:B------:R-:W-:-:S07]  /*a4b0*/  MOV R81, UR6 ;  /* 0x0000000600517c02 */ /* 0x000fce0008000f00 */
.L_x_11:
[----:B------:R-:W-:Y:S01]  /*a4c0*/  ISETP.NE.AND P2, PT, RZ, UR8, PT ;  /* 0x00000008ff007c0c */ /* 0x000fe2000bf45270 */
[C---:B------:R-:W-:Y:S01]  /*a4d0*/  FMUL.FTZ R144, R0.reuse, R144 ;  /* 0x0000009000907220 */ /* 0x040fe20000410000 */
[C---:B------:R-:W-:Y:S01]  /*a4e0*/  IADD3 R22, R25.reuse, -0x10, RZ ;  /* 0xfffffff019167810 */ /* 0x040fe20007ffe0ff */
[C---:B------:R-:W-:Y:S01]  /*a4f0*/  FMUL.FTZ R51, R0.reuse, R145 ;  /* 0x0000009100337220 */ /* 0x040fe20000410000 */
[----:B------:R-:W-:Y:S01]  /*a500*/  @P6 IADD3 R22, R25, 0x10, RZ ;  /* 0x0000001019166810 */ /* 0x000fe20007ffe0ff */
[C---:B------:R-:W-:Y:S01]  /*a510*/  FMUL.FTZ R152, R0.reuse, R152 ;  /* 0x0000009800987220 */ /* 0x040fe20000410000 */
[----:B------:R-:W-:Y:S01]  /*a520*/  PLOP3.LUT P6, PT, PT, PT, PT, 0x8, 0x0 ;  /* 0x000000000000781c */ /* 0x000fe20003fce170 */
[C---:B------:R-:W-:Y:S01]  /*a530*/  FMUL.FTZ R49, R0.reuse, R153 ;  /* 0x0000009900317220 */ /* 0x040fe20000410000 */
[C---:B------:R-:W-:Y:S01]  /*a540*/  FMUL.FTZ R196, R0.reuse, R196 ;  /* 0x000000c400c47220 */ /* 0x040fe20000410000 */
[C---:B------:R-:W-:Y:S01]  /*a550*/  FMUL.FTZ R61, R0.reuse, R197 ;  /* 0x000000c5003d7220 */ /* 0x040fe20000410000 */
[C---:B------:R-:W-:Y:S01]  /*a560*/  FMUL.FTZ R200, R0.reuse, R200 ;  /* 0x000000c800c87220 */ /* 0x040fe20000410000 */
[----:B------:R-:W-:Y:S01]  /*a570*/  FMUL.FTZ R59, R0, R201 ;  /* 0x000000c9003b7220 */ /* 0x000fe20000410000 */
[----:B------:R-:W-:Y:S01]  /*a580*/  MOV R0, 0x3f800000 ;  /* 0x3f80000000007802 */ /* 0x000fe20000000f00 */
[----:B------:R-:W1:Y:S01]  /*a590*/  @!P2 LDC R84, c[0x0][0x2c4] ;  /* 0x0000b100ff54ab82 */ /* 0x000e620000000800 */
[----:B------:R-:W-:Y:S01]  /*a5a0*/  @!P2 PLOP3.LUT P6, PT, P1, PT, PT, 0x80, 0x0 ;  /* 0x000000000000a81c */ /* 0x000fe20000fcf070 */
[C---:B------:R-:W-:Y:S01]  /*a5b0*/  FMUL.FTZ R178, R3.reuse, R178 ;  /* 0x000000b203b27220 */ /* 0x040fe20000410000 */
[----:B------:R-:W-:Y:S01]  /*a5c0*/  FSETP.NE.FTZ.AND P1, PT, R170, RZ, PT ;  /* 0x000000ffaa00720b */ /* 0x000fe20003f35000 */
[C---:B------:R-:W-:Y:S01]  /*a5d0*/  FMUL.FTZ R4, R3.reuse, R179 ;  /* 0x000000b303047220 */ /* 0x040fe20000410000 */
[----:B------:R-:W-:Y:S01]  /*a5e0*/  MOV R2, 0x3f800000 ;  /* 0x3f80000000027802 */ /* 0x000fe20000000f00 */
        /* <DEDUP_REMOVED lines=10> */
[----:B------:R-:W2:Y:S01]  /*a690*/  @P1 MUFU.RCP R2, R170 ;  /* 0x000000aa00021308 */ /* 0x000ea20000001000 */
[C---:B------:R-:W-:Y:S01]  /*a6a0*/  FMUL.FTZ R102, R3.reuse, R102 ;  /* 0x0000006603667220 */ /* 0x040fe20000410000 */
[C---:B------:R-:W-:Y:S01]  /*a6b0*/  FMUL.FTZ R45, R3.reuse, R103 ;  /* 0x00000067032d7220 */ /* 0x040fe20000410000 */
[C---:B------:R-:W-:Y:S01]  /*a6c0*/  FMUL.FTZ R114, R3.reuse, R114 ;  /* 0x0000007203727220 */ /* 0x040fe20000410000 */
[C---:B------:R-:W-:Y:S01]  /*a6d0*/  FMUL.FTZ R41, R3.reuse, R115 ;  /* 0x0000007303297220 */ /* 0x040fe20000410000 */
[C---:B------:R-:W-:Y:S01]  /*a6e0*/  FMUL.FTZ R118, R3.reuse, R118 ;  /* 0x0000007603767220 */ /* 0x040fe20000410000 */
[C---:B------:R-:W-:Y:S01]  /*a6f0*/  FMUL.FTZ R37, R3.reuse, R119 ;  /* 0x0000007703257220 */ /* 0x040fe20000410000 */
[----:B------:R-:W-:Y:S01]  /*a700*/  FMUL.FTZ R130, R3, R130 ;  /* 0x0000008203827220 */ /* 0x000fe20000410000 */
[----:B-1----:R-:W1:Y:S01]  /*a710*/  @P6 LDC R84, c[0x0][0x2e4] ;  /* 0x0000b900ff546b82 */ /* 0x002e620000000800 */
[----:B------:R-:W-:Y:S01]  /*a720*/  FSETP.NE.FTZ.AND P6, PT, R171, RZ, PT ;  /* 0x000000ffab00720b */ /* 0x000fe20003fd5000 */
        /* <DEDUP_REMOVED lines=12> */
[----:B------:R-:W3:Y:S01]  /*a7f0*/  @P6 MUFU.RCP R0, R171 ;  /* 0x000000ab00006308 */ /* 0x000ee20000001000 */
[----:B------:R-:W-:Y:S01]  /*a800*/  FMUL.FTZ R58, R3, R203 ;  /* 0x000000cb033a7220 */ /* 0x000fe20000410000 */
[C---:B--2---:R-:W-:Y:S01]  /*a810*/  FMUL.FTZ R172, R2.reuse, R172 ;  /* 0x000000ac02ac7220 */ /* 0x044fe20000410000 */
        /* <DEDUP_REMOVED lines=14> */
[C---:B---3--:R-:W-:Y:S01]  /*a900*/  FMUL.FTZ R175, R0.reuse, R175 ;  /* 0x000000af00af7220 */ /* 0x048fe20000410000 */
[----:B------:R-:W-:Y:S01]  /*a910*/  FMUL.FTZ R13, R0, R174 ;  /* 0x000000ae000d7220 */ /* 0x000fe20000410000 */
        /* <DEDUP_REMOVED lines=47> */
[----:B------:R-:W-:Y:S01]  /*ac10*/  F2FP.F16.F32.PACK_AB R5, R5, R176 ;  /* 0x000000b00505723e */ /* 0x000fe200000000ff */
[----:B------:R-:W2:Y:S01]  /*ac20*/  S2UR UR6, SR_CTAID.X ;  /* 0x00000000000679c3 */ /* 0x000ea20000002500 */
[----:B------:R-:W-:Y:S01]  /*ac30*/  F2FP.F16.F32.PACK_AB R4, R4, R178 ;  /* 0x000000b20404723e */ /* 0x000fe200000000ff */
[----:B------:R-:W-:Y:S01]  /*ac40*/  BSSY B0, `(.L_x_12) ;  /* 0x00000f1000007945 */ /* 0x000fe20003800000 */
[----:B------:R-:W-:Y:S01]  /*ac50*/  F2FP.F16.F32.PACK_AB R2, R181, R180 ;  /* 0x000000b4b502723e */ /* 0x000fe200000000ff */
[----:B------:R3:W-:Y:S01]  /*ac60*/  STS [R25], R5 ;  /* 0x0000000519007388 */ /* 0x0007e20000000800 */
[----:B------:R-:W-:-:S02]  /*ac70*/  F2FP.F16.F32.PACK_AB R0, R183, R182 ;  /* 0x000000b6b700723e */ /* 0x000fc400000000ff */
[----:B------:R-:W-:Y:S01]  /*ac80*/  F2FP.F16.F32.PACK_AB R13, R175, R13 ;  /* 0x0000000daf0d723e */ /* 0x000fe200000000ff */
[----:B------:R-:W-:Y:S01]  /*ac90*/  STS [R25+0x400], R4 ;  /* 0x0004000419007388 */ /* 0x000fe20000000800 */
[----:B------:R-:W-:Y:S02]  /*aca0*/  F2FP.F16.F32.PACK_AB R3, R3, R172 ;  /* 0x000000ac0303723e */ /* 0x000fe400000000ff */
[----:B------:R-:W-:Y:S01]  /*acb0*/  F2FP.F16.F32.PACK_AB R12, R12, R184 ;  /* 0x000000b80c0c723e */ /* 0x000fe200000000ff */
[----:B------:R-:W-:Y:S01]  /*acc0*/  STS [R22], R2 ;  /* 0x0000000216007388 */ /* 0x000fe20000000800 */
[----:B------:R-:W-:Y:S02]  /*acd0*/  F2FP.F16.F32.PACK_AB R11, R187, R11 ;  /* 0x0000000bbb0b723e */ /* 0x000fe400000000ff */
[----:B------:R-:W-:Y:S01]  /*ace0*/  F2FP.F16.F32.PACK_AB R10, R10, R7 ;  /* 0x000000070a0a723e */ /* 0x000fe200000000ff */
[----:B------:R4:W-:Y:S01]  /*acf0*/  STS [R22+0x400], R0 ;  /* 0x0004000016007388 */ /* 0x0009e20000000800 */
[----:B------:R-:W-:-:S02]  /*ad00*/  F2FP.F16.F32.PACK_AB R9, R9, R70 ;  /* 0x000000460909723e */ /* 0x000fc400000000ff */
[----:B------:R-:W-:Y:S01]  /*ad10*/  F2FP.F16.F32.PACK_AB R7, R16, R19 ;  /* 0x000000131007723e */ /* 0x000fe200000000ff */
[----:B------:R5:W-:Y:S01]  /*ad20*/  STS [R25+0x2400], R13 ;  /* 0x0024000d19007388 */ /* 0x000be20000000800 */
[----:B------:R-:W-:Y:S02]  /*ad30*/  F2FP.F16.F32.PACK_AB R6, R6, R82 ;  /* 0x000000520606723e */ /* 0x000fe400000000ff */
[----:B------:R-:W-:Y:S01]  /*ad40*/  F2FP.F16.F32.PACK_AB R8, R8, R72 ;  /* 0x000000480808723e */ /* 0x000fe200000000ff */
[----:B------:R1:W-:Y:S01]  /*ad50*/  STS [R25+0x2000], R3 ;  /* 0x0020000319007388 */ /* 0x0003e20000000800 */
[----:B------:R-:W-:Y:S02]  /*ad60*/  F2FP.F16.F32.PACK_AB R14, R75, R14 ;  /* 0x0000000e4b0e723e */ /* 0x000fe400000000ff */
[----:B------:R-:W-:Y:S01]  /*ad70*/  F2FP.F16.F32.PACK_AB R21, R21, R76 ;  /* 0x0000004c1515723e */ /* 0x000fe200000000ff */
[----:B------:R-:W-:Y:S01]  /*ad80*/  STS [R22+0x2000], R12 ;  /* 0x0020000c16007388 */ /* 0x000fe20000000800 */
[----:B------:R-:W-:-:S02]  /*ad90*/  F2FP.F16.F32.PACK_AB R20, R79, R20 ;  /* 0x000000144f14723e */ /* 0x000fc400000000ff */
[----:B------:R-:W-:Y:S01]  /*ada0*/  F2FP.F16.F32.PACK_AB R19, R85, R26 ;  /* 0x0000001a5513723e */ /* 0x000fe200000000ff */
[----:B------:R2:W-:Y:S01]  /*adb0*/  STS [R22+0x2400], R11 ;  /* 0x0024000b16007388 */ /* 0x0005e20000000800 */
[----:B------:R-:W-:Y:S02]  /*adc0*/  F2FP.F16.F32.PACK_AB R18, R18, R86 ;  /* 0x000000561212723e */ /* 0x000fe400000000ff */
[----:B------:R-:W-:Y:S02]  /*add0*/  F2FP.F16.F32.PACK_AB R16, R97, R96 ;  /* 0x000000606110723e */ /* 0x000fe400000000ff */
[----:B------:R-:W-:Y:S02]  /*ade0*/  F2FP.F16.F32.PACK_AB R15, R15, R98 ;  /* 0x000000620f0f723e */ /* 0x000fe400000000ff */
[----:B---3--:R-:W-:Y:S02]  /*adf0*/  IADD3 R5, R69, R22, RZ ;  /* 0x0000001645057210 */ /* 0x008fe40007ffe0ff */
[----:B----4-:R-:W-:-:S02]  /*ae00*/  IADD3 R0, R25, R204, RZ ;  /* 0x000000cc19007210 */ /* 0x010fc40007ffe0ff */
[----:B------:R-:W-:Y:S02]  /*ae10*/  F2FP.F16.F32.PACK_AB R17, R17, R88 ;  /* 0x000000581111723e */ /* 0x000fe400000000ff */
[----:B-----5:R-:W-:Y:S01]  /*ae20*/  IADD3 R13, R204, R22, RZ ;  /* 0x00000016cc0d7210 */ /* 0x020fe20007ffe0ff */
[----:B------:R3:W-:Y:S01]  /*ae30*/  STS [R0], R10 ;  /* 0x0000000a00007388 */ /* 0x0007e20000000800 */
[----:B------:R-:W-:Y:S02]  /*ae40*/  F2FP.F16.F32.PACK_AB R23, R91, R23 ;  /* 0x000000175b17723e */ /* 0x000fe400000000ff */
[----:B-1----:R-:W-:Y:S01]  /*ae50*/  IADD3 R3, R25, R69, RZ ;  /* 0x0000004519037210 */ /* 0x002fe20007ffe0ff */
[----:B------:R1:W-:Y:S01]  /*ae60*/  STS [R0+0x400], R9 ;  /* 0x0004000900007388 */ /* 0x0003e20000000800 */
[----:B------:R-:W-:Y:S02]  /*ae70*/  F2FP.F16.F32.PACK_AB R48, R48, R92 ;  /* 0x0000005c3030723e */ /* 0x000fe400000000ff */
[----:B------:R-:W-:Y:S01]  /*ae80*/  F2FP.F16.F32.PACK_AB R47, R95, R47 ;  /* 0x0000002f5f2f723e */ /* 0x000fe200000000ff */
[----:B------:R-:W-:Y:S01]  /*ae90*/  STS [R13], R7 ;  /* 0x000000070d007388 */ /* 0x000fe20000000800 */
[----:B------:R-:W-:-:S02]  /*aea0*/  F2FP.F16.F32.PACK_AB R46, R46, R100 ;  /* 0x000000642e2e723e */ /* 0x000fc400000000ff */
[----:B------:R-:W-:Y:S01]  /*aeb0*/  F2FP.F16.F32.PACK_AB R45, R45, R102 ;  /* 0x000000662d2d723e */ /* 0x000fe200000000ff */
[----:B------:R4:W-:Y:S01]  /*aec0*/  STS [R13+0x400], R6 ;  /* 0x000400060d007388 */ /* 0x0009e20000000800 */
[-C--:B------:R-:W-:Y:S01]  /*aed0*/  IADD3 R2, R0, R69.reuse, RZ ;  /* 0x0000004500027210 */ /* 0x080fe20007ffe0ff */
[----:B--2---:R-:W2:Y:S01]  /*aee0*/  @!P2 LDC R11, c[0x0][0x270] ;  /* 0x00009c00ff0bab82 */ /* 0x004ea20000000800 */
[----:B------:R-:W-:Y:S01]  /*aef0*/  F2FP.F16.F32.PACK_AB R42, R42, R112 ;  /* 0x000000702a2a723e */ /* 0x000fe200000000ff */
[----:B------:R5:W-:Y:S01]  /*af00*/  STS [R0+0x2000], R8 ;  /* 0x0020000800007388 */ /* 0x000be20000000800 */
[----:B------:R-:W-:Y:S02]  /*af10*/  F2FP.F16.F32.PACK_AB R41, R41, R114 ;  /* 0x000000722929723e */ /* 0x000fe400000000ff */
[----:B------:R-:W-:Y:S01]  /*af20*/  IADD3 R4, R13, R69, RZ ;  /* 0x000000450d047210 */ /* 0x000fe20007ffe0ff */
[----:B------:R-:W-:Y:S01]  /*af30*/  STS [R0+0x2400], R14 ;  /* 0x0024000e00007388 */ /* 0x000fe20000000800 */
[----:B------:R-:W-:-:S02]  /*af40*/  F2FP.F16.F32.PACK_AB R44, R44, R104 ;  /* 0x000000682c2c723e */ /* 0x000fc400000000ff */
[----:B------:R-:W-:Y:S01]  /*af50*/  F2FP.F16.F32.PACK_AB R43, R107, R43 ;  /* 0x0000002b6b2b723e */ /* 0x000fe200000000ff */
[----:B------:R-:W-:Y:S01]  /*af60*/  STS [R13+0x2000], R21 ;  /* 0x002000150d007388 */ /* 0x000fe20000000800 */
[----:B------:R-:W-:Y:S01]  /*af70*/  F2FP.F16.F32.PACK_AB R40, R40, R108 ;  /* 0x0000006c2828723e */ /* 0x000fe200000000ff */
[----:B---3--:R-:W3:Y:S01]  /*af80*/  @P3 LDC R10, c[0x0][0x2e8] ;  /* 0x0000ba00ff0a3b82 */ /* 0x008ee20000000800 */
[----:B------:R-:W-:Y:S01]  /*af90*/  F2FP.F16.F32.PACK_AB R39, R111, R39 ;  /* 0x000000276f27723e */ /* 0x000fe200000000ff */
[----:B------:R-:W-:Y:S01]  /*afa0*/  STS [R13+0x2400], R20 ;  /* 0x002400140d007388 */ /* 0x000fe20000000800 */
[----:B------:R-:W-:Y:S01]  /*afb0*/  F2FP.F16.F32.PACK_AB R38, R38, R116 ;  /* 0x000000742626723e */ /* 0x000fe200000000ff */
[----:B-1----:R-:W1:Y:S01]  /*afc0*/  @P3 MUFU.LG2 R9, R55 ;  /* 0x0000003700093308 */ /* 0x002e620000000c00 */
[----:B------:R-:W-:Y:S01]  /*afd0*/  F2FP.F16.F32.PACK_AB R37, R37, R118 ;  /* 0x000000762525723e */ /* 0x000fe200000000ff */
[----:B------:R-:W-:Y:S01]  /*afe0*/  STS [R3], R19 ;  /* 0x0000001303007388 */ /* 0x000fe20000000800 */
[----:B------:R-:W-:-:S02]  /*aff0*/  F2FP.F16.F32.PACK_AB R34, R34, R128 ;  /* 0x000000802222723e */ /* 0x000fc400000000ff */
[----:B------:R-:W-:Y:S01]  /*b000*/  F2FP.F16.F32.PACK_AB R33, R33, R130 ;  /* 0x000000822121723e */ /* 0x000fe200000000ff */
[----:B------:R1:W-:Y:S01]  /*b010*/  STS [R3+0x400], R18 ;  /* 0x0004001203007388 */ /* 0x0003e20000000800 */
[----:B------:R-:W-:Y:S01]  /*b020*/  F2FP.F16.F32.PACK_AB R36, R36, R120 ;  /* 0x000000782424723e */ /* 0x000fe200000000ff */
[----:B----4-:R-:W4:Y:S01]  /*b030*/  @P2 LDC.64 R6, c[0x0][0x2c0] ;  /* 0x0000b000ff062b82 */ /* 0x010f220000000a00 */
[----:B------:R-:W-:Y:S01]  /*b040*/  F2FP.F16.F32.PACK_AB R35, R123, R35 ;  /* 0x000000237b23723e */ /* 0x000fe200000000ff */
[----:B------:R2:W-:Y:S01]  /*b050*/  STS [R5], R16 ;  /* 0x0000001005007388 */ /* 0x0005e20000000800 */
[----:B------:R-:W-:Y:S02]  /*b060*/  F2FP.F16.F32.PACK_AB R32, R32, R124 ;  /* 0x0000007c2020723e */ /* 0x000fe400000000ff */
[----:B------:R-:W-:Y:S01]  /*b070*/  F2FP.F16.F32.PACK_AB R31, R127, R31 ;  /* 0x0000001f7f1f723e */ /* 0x000fe200000000ff */
[----:B------:R-:W-:Y:S01]  /*b080*/  STS [R5+0x400], R15 ;  /* 0x0004000f05007388 */ /* 0x000fe20000000800 */
[----:B------:R-:W-:Y:S01]  /*b090*/  F2FP.F16.F32.PACK_AB R30, R30, R132 ;  /* 0x000000841e1e723e */ /* 0x000fe200000000ff */
[----:B-----5:R-:W5:Y:S01]  /*b0a0*/  @P2 LDC R8, c[0x0][0x2c0] ;  /* 0x0000b000ff082b82 */ /* 0x020f620000000800 */
[----:B------:R-:W-:Y:S01]  /*b0b0*/  F2FP.F16.F32.PACK_AB R29, R29, R134 ;  /* 0x000000861d1d723e */ /* 0x000fe200000000ff */
[----:B------:R-:W-:Y:S01]  /*b0c0*/  STS [R3+0x2000], R17 ;  /* 0x0020001103007388 */ /* 0x000fe20000000800 */
[----:B------:R-:W-:-:S02]  /*b0d0*/  F2FP.F16.F32.PACK_AB R26, R141, R140 ;  /* 0x0000008c8d1a723e */ /* 0x000fc400000000ff */
[----:B------:R-:W-:Y:S01]  /*b0e0*/  F2FP.F16.F32.PACK_AB R24, R24, R142 ;  /* 0x0000008e1818723e */ /* 0x000fe200000000ff */
[----:B------:R-:W-:Y:S01]  /*b0f0*/  STS [R3+0x2400], R23 ;  /* 0x0024001703007388 */ /* 0x000fe20000000800 */
[----:B------:R-:W-:Y:S02]  /*b100*/  F2FP.F16.F32.PACK_AB R28, R28, R136 ;  /* 0x000000881c1c723e */ /* 0x000fe400000000ff */
[----:B------:R-:W-:Y:S01]  /*b110*/  F2FP.F16.F32.PACK_AB R27, R139, R27 ;  /* 0x0000001b8b1b723e */ /* 0x000fe200000000ff */
[----:B------:R-:W-:Y:S01]  /*b120*/  STS [R5+0x2000], R48 ;  /* 0x0020003005007388 */ /* 0x000fe20000000800 */
[----:B------:R-:W-:Y:S02]  /*b130*/  F2FP.F16.F32.PACK_AB R53, R53, R188 ;  /* 0x000000bc3535723e */ /* 0x000fe400000000ff */
[----:B------:R-:W-:Y:S01]  /*b140*/  F2FP.F16.F32.PACK_AB R52, R191, R52 ;  /* 0x00000034bf34723e */ /* 0x000fe200000000ff */
[----:B------:R-:W-:Y:S01]  /*b150*/  STS [R5+0x2400], R47 ;  /* 0x0024002f05007388 */ /* 0x000fe20000000800 */
[----:B------:R-:W-:-:S02]  /*b160*/  F2FP.F16.F32.PACK_AB R51, R51, R144 ;  /* 0x000000903333723e */ /* 0x000fc400000000ff */
[----:B------:R-:W-:Y:S01]  /*b170*/  F2FP.F16.F32.PACK_AB R50, R50, R146 ;  /* 0x000000923232723e */ /* 0x000fe200000000ff */
[----:B------:R-:W-:Y:S01]  /*b180*/  STS [R2], R46 ;  /* 0x0000002e02007388 */ /* 0x000fe20000000800 */
[----:B------:R-:W-:Y:S02]  /*b190*/  F2FP.F16.F32.PACK_AB R49, R49, R152 ;  /* 0x000000983131723e */ /* 0x000fe400000000ff */
[----:B------:R-:W-:Y:S01]  /*b1a0*/  F2FP.F16.F32.PACK_AB R56, R56, R154 ;  /* 0x0000009a3838723e */ /* 0x000fe200000000ff */
[----:B------:R-:W-:Y:S01]  /*b1b0*/  STS [R2+0x400], R45 ;  /* 0x0004002d02007388 */ /* 0x000fe20000000800 */
[----:B------:R-:W-:Y:S02]  /*b1c0*/  F2FP.F16.F32.PACK_AB R57, R57, R148 ;  /* 0x000000943939723e */ /* 0x000fe400000000ff */
[----:B------:R-:W-:Y:S01]  /*b1d0*/  F2FP.F16.F32.PACK_AB R64, R151, R64 ;  /* 0x000000409740723e */ /* 0x000fe200000000ff */
[----:B------:R-:W-:Y:S01]  /*b1e0*/  STS [R4], R42 ;  /* 0x0000002a04007388 */ /* 0x000fe20000000800 */
        /* <DEDUP_REMOVED lines=15> */
[----:B------:R-:W-:Y:S02]  /*b2e0*/  @!P2 MOV R8, 0x1 ;  /* 0x000000010008a802 */ /* 0x000fe40000000f00 */
[----:B-1----:R-:W-:Y:S01]  /*b2f0*/  MOV R18, 0x7f800000 ;  /* 0x7f80000000127802 */ /* 0x002fe20000000f00 */
[----:B------:R-:W-:Y:S01]  /*b300*/  STS [R25+0x4000], R38 ;  /* 0x0040002619007388 */ /* 0x000fe20000000800 */
[----:B------:R-:W-:-:S02]  /*b310*/  MOV R19, 0x7f800000 ;  /* 0x7f80000000137802 */ /* 0x000fc40000000f00 */
[----:B--2---:R-:W-:Y:S01]  /*b320*/  MOV R16, 0x7f800000 ;  /* 0x7f80000000107802 */ /* 0x004fe20000000f00 */
[----:B------:R-:W-:Y:S04]  /*b330*/  STS [R25+0x4400], R37 ;  /* 0x0044002519007388 */ /* 0x000fe80000000800 */
[----:B------:R-:W-:Y:S04]  /*b340*/  STS [R22+0x4000], R34 ;  /* 0x0040002216007388 */ /* 0x000fe80000000800 */
[----:B------:R-:W-:Y:S04]  /*b350*/  STS [R22+0x4400], R33 ;  /* 0x0044002116007388 */ /* 0x000fe80000000800 */
[----:B------:R-:W-:Y:S04]  /*b360*/  STS [R25+0x6000], R36 ;  /* 0x0060002419007388 */ /* 0x000fe80000000800 */
[----:B------:R-:W-:Y:S04]  /*b370*/  STS [R25+0x6400], R35 ;  /* 0x0064002319007388 */ /* 0x000fe80000000800 */
[----:B------:R-:W-:Y:S04]  /*b380*/  STS [R22+0x6000], R32 ;  /* 0x0060002016007388 */ /* 0x000fe80000000800 */
[----:B------:R1:W-:Y:S04]  /*b390*/  STS [R22+0x6400], R31 ;  /* 0x0064001f16007388 */ /* 0x0003e80000000800 */
[----:B------:R-:W-:Y:S04]  /*b3a0*/  STS [R0+0x4000], R30 ;  /* 0x0040001e00007388 */ /* 0x000fe80000000800 */
[----:B------:R-:W-:Y:S04]  /*b3b0*/  STS [R0+0x4400], R29 ;  /* 0x0044001d00007388 */ /* 0x000fe80000000800 */
[----:B------:R-:W-:Y:S04]  /*b3c0*/  STS [R13+0x4000], R26 ;  /* 0x0040001a0d007388 */ /* 0x000fe80000000800 */
[----:B------:R-:W-:Y:S04]  /*b3d0*/  STS [R13+0x4400], R24 ;  /* 0x004400180d007388 */ /* 0x000fe80000000800 */
[----:B------:R-:W-:Y:S04]  /*b3e0*/  STS [R0+0x6000], R28 ;  /* 0x0060001c00007388 */ /* 0x000fe80000000800 */
[----:B------:R2:W-:Y:S01]  /*b3f0*/  STS [R0+0x6400], R27 ;  /* 0x0064001b00007388 */ /* 0x0005e20000000800 */
[----:B-1----:R-:W-:-:S03]  /*b400*/  MOV R22, 0x7f800000 ;  /* 0x7f80000000167802 */ /* 0x002fc60000000f00 */
[----:B------:R-:W-:Y:S04]  /*b410*/  STS [R13+0x6000], R53 ;  /* 0x006000350d007388 */ /* 0x000fe80000000800 */
[----:B------:R-:W-:Y:S01]  /*b420*/  STS [R13+0x6400], R52 ;  /* 0x006400340d007388 */ /* 0x000fe20000000800 */
[----:B------:R-:W1:Y:S03]  /*b430*/  S2R R12, SR_CTAID.Y ;  /* 0x00000000000c7919 */ /* 0x000e660000002600 */
[----:B------:R-:W-:Y:S04]  /*b440*/  STS [R3+0x4000], R51 ;  /* 0x0040003303007388 */ /* 0x000fe80000000800 */
[----:B------:R-:W-:Y:S04]  /*b450*/  STS [R3+0x4400], R50 ;  /* 0x0044003203007388 */ /* 0x000fe80000000800 */
[----:B------:R-:W-:Y:S01]  /*b460*/  STS [R5+0x4000], R49 ;  /* 0x0040003105007388 */ /* 0x000fe20000000800 */
[----:B--2---:R-:W-:Y:S01]  /*b470*/  @P2 MOV R0, 0x1 ;  /* 0x0000000100002802 */ /* 0x004fe20000000f00 */
[----:B------:R-:W-:-:S02]  /*b480*/  @!P2 IMAD R0, R84, R11, RZ ;  /* 0x0000000b5400a224 */ /* 0x000fc400078e02ff */
[----:B------:R-:W-:Y:S01]  /*b490*/  STS [R5+0x4400], R56 ;  /* 0x0044003805007388 */ /* 0x000fe20000000800 */
[----:B------:R-:W2:Y:S03]  /*b4a0*/  @P1 LDC R11, c[0x0][0x2e8] ;  /* 0x0000ba00ff0b1b82 */ /* 0x000ea60000000800 */
[----:B------:R-:W-:Y:S04]  /*b4b0*/  STS [R3+0x6000], R57 ;  /* 0x0060003903007388 */ /* 0x000fe80000000800 */
[----:B------:R3:W-:Y:S04]  /*b4c0*/  STS [R3+0x6400], R64 ;  /* 0x0064004003007388 */ /* 0x0007e80000000800 */
[----:B------:R-:W-:Y:S04]  /*b4d0*/  STS [R5+0x6000], R63 ;  /* 0x0060003f05007388 */ /* 0x000fe80000000800 */
[----:B------:R4:W-:Y:S04]  /*b4e0*/  STS [R5+0x6400], R62 ;  /* 0x0064003e05007388 */ /* 0x0009e80000000800 */
[----:B------:R-:W-:Y:S04]  /*b4f0*/  STS [R2+0x4000], R61 ;  /* 0x0040003d02007388 */ /* 0x000fe80000000800 */
[----:B------:R-:W-:Y:S04]  /*b500*/  STS [R2+0x4400], R60 ;  /* 0x0044003c02007388 */ /* 0x000fe80000000800 */
[----:B------:R-:W-:Y:S04]  /*b510*/  STS [R4+0x4000], R59 ;  /* 0x0040003b04007388 */ /* 0x000fe80000000800 */
[----:B------:R-:W-:Y:S01]  /*b520*/  STS [R4+0x4400], R58 ;  /* 0x0044003a04007388 */ /* 0x000fe20000000800 */
[----:B---3--:R-:W-:-:S03]  /*b530*/  IADD3 R3, R54, 0x30, RZ ;  /* 0x0000003036037810 */ /* 0x008fc60007ffe0ff */
[----:B------:R-:W-:Y:S04]  /*b540*/  STS [R2+0x6000], R66 ;  /* 0x0060004202007388 */ /* 0x000fe80000000800 */
[----:B------:R3:W-:Y:S01]  /*b550*/  STS [R2+0x6400], R65 ;  /* 0x0064004102007388 */ /* 0x0007e20000000800 */
[----:B----4-:R-:W-:Y:S01]  /*b560*/  @P2 IMAD R5, R7, R6, RZ ;  /* 0x0000000607052224 */ /* 0x010fe200078e02ff */
[----:B------:R-:W-:Y:S01]  /*b570*/  @!P2 MOV R5, R84 ;  /* 0x000000540005a202 */ /* 0x000fe20000000f00 */
[----:B------:R-:W4:Y:S01]  /*b580*/  @P5 LDC R7, c[0x0][0x2e8] ;  /* 0x0000ba00ff075b82 */ /* 0x000f220000000800 */
[----:B------:R-:W-:Y:S01]  /*b590*/  STS [R4+0x6000], R67 ;  /* 0x0060004304007388 */ /* 0x000fe20000000800 */
[----:B------:R-:W2:Y:S03]  /*b5a0*/  @P1 MUFU.LG2 R6, R170 ;  /* 0x000000aa00061308 */ /* 0x000ea60000000c00 */
[----:B------:R5:W-:Y:S03]  /*b5b0*/  STS [R4+0x6400], R68 ;  /* 0x0064004404007388 */ /* 0x000be60000000800 */
[----:B------:R-:W-:Y:S06]  /*b5c0*/  BAR.SYNC.DEFER_BLOCKING 0x0 ;  /* 0x0000000000007b1d */ /* 0x000fec0000010000 */
[----:B------:R-:W4:Y:S01]  /*b5d0*/  S2R R23, SR_CTAID.Z ;  /* 0x0000000000177919 */ /* 0x000f220000002700 */
[----:B---3--:R-:W-:-:S02]  /*b5e0*/  @P3 FMUL.FTZ R2, R9, 0.69314718246459960938 ;  /* 0x3f31721809023820 */ /* 0x008fc40000410000 */
[----:B------:R-:W3:Y:S02]  /*b5f0*/  @P5 MUFU.LG2 R9, R169 ;  /* 0x000000a900095308 */ /* 0x000ee40000000c00 */
[----:B------:R-:W-:Y:S01]  /*b600*/  @P3 FFMA.FTZ R22, R168, R10, R2 ;  /* 0x0000000aa8163223 */ /* 0x000fe20000010002 */
[----:B-1----:R-:W-:Y:S01]  /*b610*/  IMAD R2, R12, R0, RZ ;  /* 0x000000000c027224 */ /* 0x002fe200078e02ff */
[C---:B------:R-:W-:Y:S01]  /*b620*/  IADD3 R0, R54.reuse, 0x40, RZ ;  /* 0x0000004036007810 */ /* 0x040fe20007ffe0ff */
[----:B------:R-:W1:Y:S01]  /*b630*/  @P6 LDC R12, c[0x0][0x2e8] ;  /* 0x0000ba00ff0c6b82 */ /* 0x000e620000000800 */
[----:B-----5:R-:W-:Y:S02]  /*b640*/  IADD3 R4, R54, 0x20, RZ ;  /* 0x0000002036047810 */ /* 0x020fe40007ffe0ff */
[----:B------:R-:W-:Y:S01]  /*b650*/  SEL R2, R2, RZ, !P4 ;  /* 0x000000ff02027207 */ /* 0x000fe20006000000 */
[----:B------:R1:W1:Y:S01]  /*b660*/  LDS.128 R28, [R246+0x3800] ;  /* 0x00380000f61c7984 */ /* 0x0002620000000c00 */
[----:B------:R-:W-:Y:S01]  /*b670*/  ISETP.GE.AND P2, PT, R0, UR5, PT ;  /* 0x0000000500007c0c */ /* 0x000fe2000bf46270 */
[----:B------:R-:W-:Y:S01]  /*b680*/  IMAD R0, R8, UR6, RZ ;  /* 0x0000000608007c24 */ /* 0x000fe2000f8e02ff */
[----:B------:R-:W-:Y:S01]  /*b690*/  ISETP.GE.AND P4, PT, R4, UR5, PT ;  /* 0x0000000504007c0c */ /* 0x000fe2000bf86270 */
[----:B------:R1:W1:Y:S01]  /*b6a0*/  LDS.128 R24, [R246+0x7800] ;  /* 0x00780000f6187984 */ /* 0x0002620000000c00 */
[----:B--2---:R-:W-:Y:S01]  /*b6b0*/  @P1 FMUL.FTZ R4, R6, 0.69314718246459960938 ;  /* 0x3f31721806041820 */ /* 0x004fe20000410000 */
[----:B------:R-:W-:Y:S01]  /*b6c0*/  LEA.HI R6, R207, R206, RZ, 0x5 ;  /* 0x000000cecf067211 */ /* 0x000fe200078f28ff */
[----:B------:R-:W2:Y:S01]  /*b6d0*/  @P6 MUFU.LG2 R10, R171 ;  /* 0x000000ab000a6308 */ /* 0x000ea20000000c00 */
[----:B------:R-:W-:Y:S01]  /*b6e0*/  ISETP.GE.AND P3, PT, R3, UR5, PT ;  /* 0x0000000503007c0c */ /* 0x000fe2000bf66270 */
[----:B---3--:R-:W-:Y:S01]  /*b6f0*/  @P5 FMUL.FTZ R3, R9, 0.69314718246459960938 ;  /* 0x3f31721809035820 */ /* 0x008fe20000410000 */
[----:B------:R-:W-:-:S03]  /*b700*/  @P1 FFMA.FTZ R18, R166, R11, R4 ;  /* 0x0000000ba6121223 */ /* 0x000fc60000010004 */
[----:B----4-:R-:W-:Y:S01]  /*b710*/  @P5 FFMA.FTZ R19, R167, R7, R3 ;  /* 0x00000007a7135223 */ /* 0x010fe20000010003 */
[----:B------:R-:W-:Y:S01]  /*b720*/  IMAD R2, R23, R5, R2 ;  /* 0x0000000517027224 */ /* 0x000fe200078e0202 */
[----:B------:R-:W-:Y:S02]  /*b730*/  SHF.L.U32 R5, R0, 0x7, RZ ;  /* 0x0000000700057819 */ /* 0x000fe400000006ff */
[----:B------:R-:W-:Y:S02]  /*b740*/  LOP3.LUT R0, R6, 0xffffffe0, RZ, 0xc0, !PT ;  /* 0xffffffe006007812 */ /* 0x000fe400078ec0ff */
[----:B------:R-:W-:Y:S02]  /*b750*/  SHF.R.S32.HI R4, RZ, 0x1f, R5 ;  /* 0x0000001fff047819 */ /* 0x000fe40000011405 */
[--C-:B------:R-:W-:Y:S02]  /*b760*/  IADD3 R5, P5, P1, R5, R80, R2.reuse ;  /* 0x0000005005057210 */ /* 0x100fe400079be002 */
[----:B------:R-:W-:-:S02]  /*b770*/  SHF.R.S32.HI R3, RZ, 0x1f, R2 ;  /* 0x0000001fff037819 */ /* 0x000fc40000011402 */
[----:B------:R-:W-:Y:S02]  /*b780*/  IADD3 R0, -R0, R206, RZ ;  /* 0x000000ce00007210 */ /* 0x000fe40007ffe1ff */
[----:B------:R-:W-:Y:S01]  /*b790*/  IADD3.X R4, R4, R81, R3, P5, P1 ;  /* 0x0000005104047210 */ /* 0x000fe20002fe2403 */
[----:B--2---:R-:W-:Y:S01]  /*b7a0*/  @P6 FMUL.FTZ R3, R10, 0.69314718246459960938 ;  /* 0x3f3172180a036820 */ /* 0x004fe20000410000 */
[----:B------:R-:W-:Y:S02]  /*b7b0*/  LOP3.LUT P5, RZ, R0, 0x3, RZ, 0xc0, !PT ;  /* 0x0000000300ff7812 */ /* 0x000fe400078ac0ff */
[----:B------:R-:W-:Y:S01]  /*b7c0*/  IADD3 R2, R54, 0x50, RZ ;  /* 0x0000005036027810 */ /* 0x000fe20007ffe0ff */
[----:B-1----:R-:W-:Y:S01]  /*b7d0*/  @P6 FFMA.FTZ R16, R164, R12, R3 ;  /* 0x0000000ca4106223 */ /* 0x002fe20000010003 */
[----:B------:R-:W-:Y:S02]  /*b7e0*/  LOP3.LUT R6, R205, 0xfffffff8, RZ, 0xc0, !PT ;  /* 0xfffffff8cd067812 */ /* 0x000fe400078ec0ff */
[----:B------:R-:W-:-:S02]  /*b7f0*/  ISETP.GE.AND P1, PT, R2, UR5, PT ;  /* 0x0000000502007c0c */ /* 0x000fc4000bf26270 */
[----:B------:R-:W-:-:S04]  /*b800*/  IADD3 R2, -R6, R206, RZ ;  /* 0x000000ce06027210 */ /* 0x000fc80007ffe1ff */
[----:B------:R-:W-:Y:S01]  /*b810*/  SHF.L.U32 R15, R2, 0x3, RZ ;  /* 0x00000003020f7819 */ /* 0x000fe200000006ff */
[----:B------:R-:W-:Y:S06]  /*b820*/  @P5 BRA `(.L_x_13) ;  /* 0x0000000000c85947 */ /* 0x000fec0003800000 */
[----:B------:R-:W-:Y:S02]  /*b830*/  SHF.R.S32.HI R2, RZ, 0x1f, R165 ;  /* 0x0000001fff027819 */ /* 0x000fe400000114a5 */
[----:B------:R-:W-:Y:S02]  /*b840*/  SHF.R.S32.HI R3, RZ, 0x1f, R0 ;  /* 0x0000001fff037819 */ /* 0x000fe40000011400 */
[----:B------:R-:W-:Y:S02]  /*b850*/  LEA.HI R2, R2, R165, RZ, 0x2 ;  /* 0x000000a502027211 */ /* 0x000fe400078f10ff */
[----:B------:R-:W-:Y:S02]  /*b860*/  LEA.HI R0, R3, R0, RZ, 0x2 ;  /* 0x0000000003007211 */ /* 0x000fe400078f10ff */
[----:B------:R-:W-:Y:S02]  /*b870*/  LOP3.LUT R2, R2, 0xffffffc, RZ, 0xc0, !PT ;  /* 0x0ffffffc02027812 */ /* 0x000fe400078ec0ff */
[----:B------:R-:W-:-:S02]  /*b880*/  SHF.R.S32.HI R0, RZ, 0x2, R0 ;  /* 0x00000002ff007819 */ /* 0x000fc40000011400 */
[----:B------:R-:W-:Y:S01]  /*b890*/  P2R R21, PR, RZ, 0x2 ;  /* 0x00000002ff157803 */ /* 0x000fe20000000000 */
[----:B------:R-:W-:Y:S01]  /*b8a0*/  IMAD.IADD R2, R165, 0x1, -R2 ;  /* 0x00000001a5027824 */ /* 0x000fe200078e0a02 */
[----:B------:R-:W-:Y:S02]  /*b8b0*/  P2R R20, PR, RZ, 0x1 ;  /* 0x00000001ff147803 */ /* 0x000fe40000000000 */
[----:B------:R-:W-:Y:S01]  /*b8c0*/  P2R R17, PR, RZ, 0x4 ;  /* 0x00000004ff117803 */ /* 0x000fe20000000000 */
[----:B------:R-:W-:-:S04]  /*b8d0*/  IMAD R2, R2, 0x10, R0 ;  /* 0x0000001002027824 */ /* 0x000fc800078e0200 */
[C---:B------:R-:W-:Y:S01]  /*b8e0*/  VIADD R0, R2.reuse, 0x8 ;  /* 0x0000000802007836 */ /* 0x040fe20000000000 */
[C---:B------:R-:W-:Y:S01]  /*b8f0*/  ISETP.GE.AND P1, PT, R2.reuse, UR5, PT ;  /* 0x0000000502007c0c */ /* 0x040fe2000bf26270 */
[----:B------:R-:W-:-:S03]  /*b900*/  VIADD R10, R2, 0x40 ;  /* 0x00000040020a7836 */ /* 0x000fc60000000000 */
[----:B------:R-:W-:Y:S02]  /*b910*/  ISETP.GE.AND P0, PT, R0, UR5, PT ;  /* 0x0000000500007c0c */ /* 0x000fe4000bf06270 */
[----:B------:R-:W-:-:S07]  /*b920*/  ISETP.GE.AND P2, PT, R10, UR5, PT ;  /* 0x000000050a007c0c */ /* 0x000fce000bf46270 */
[----:B------:R-:W-:-:S04]  /*b930*/  @!P1 IMAD R3, R2, R8, RZ ;  /* 0x0000000802039224 */ /* 0x000fc800078e02ff */
[----:B------:R-:W-:Y:S01]  /*b940*/  @!P0 IMAD R0, R0, R8, RZ ;  /* 0x0000000800008224 */ /* 0x000fe200078e02ff */
[----:B------:R-:W-:-:S04]  /*b950*/  @!P1 IADD3 R6, P5, R3, R5, RZ ;  /* 0x0000000503069210 */ /* 0x000fc80007fbe0ff */
[----:B------:R-:W-:Y:S02]  /*b960*/  @!P1 LEA.HI.X.SX32 R9, R3, R4, 0x1, P5 ;  /* 0x0000000403099211 */ /* 0x000fe400028f0eff */
[----:B------:R-:W-:-:S04]  /*b970*/  @!P0 IADD3 R7, P5, R0, R5, RZ ;  /* 0x0000000500078210 */ /* 0x000fc80007fbe0ff */
[----:B------:R-:W-:Y:S01]  /*b980*/  @!P0 LEA.HI.X.SX32 R13, R0, R4, 0x1, P5 ;  /* 0x00000004000d8211 */ /* 0x000fe200028f0eff */
[----:B------:R-:W-:-:S05]  /*b990*/  @!P2 IMAD R0, R10, R8, RZ ;  /* 0x000000080a00a224 */ /* 0x000fca00078e02ff */
[----:B------:R-:W-:-:S04]  /*b9a0*/  @!P2 IADD3 R12, P5, R0, R5, RZ ;  /* 0x00000005000ca210 */ /* 0x000fc80007fbe0ff */
[----:B------:R-:W-:Y:S01]  /*b9b0*/  @!P2 LEA.HI.X.SX32 R14, R0, R4, 0x1, P5 ;  /* 0x00000004000ea211 */ /* 0x000fe200028f0eff */
[----:B------:R-:W-:Y:S02]  /*b9c0*/  VIADD R0, R2, 0x48 ;  /* 0x0000004802007836 */ /* 0x000fe40000000000 */
[----:B------:R-:W1:Y:S03]  /*b9d0*/  @!P1 LDC.64 R2, c[0x0][0x2b0] ;  /* 0x0000ac00ff029b82 */ /* 0x000e660000000a00 */
[----:B------:R-:W-:-:S13]  /*b9e0*/  ISETP.GE.AND P6, PT, R0, UR5, PT ;  /* 0x0000000500007c0c */ /* 0x000fda000bfc6270 */
[----:B------:R-:W-:-:S05]  /*b9f0*/  @!P6 IMAD R0, R0, R8, RZ ;  /* 0x000000080000e224 */ /* 0x000fca00078e02ff */
[----:B------:R-:W-:-:S04]  /*ba00*/  @!P6 IADD3 R11, P5, R0, R5, RZ ;  /* 0x00000005000be210 */ /* 0x000fc80007fbe0ff */
[----:B------:R-:W-:Y:S02]  /*ba10*/  @!P6 LEA.HI.X.SX32 R0, R0, R4, 0x1, P5 ;  /* 0x000000040000e211 */ /* 0x000fe400028f0eff */
[----:B-1----:R-:W-:-:S04]  /*ba20*/  @!P1 LEA R8, P5, R6, R2, 0x2 ;  /* 0x0000000206089211 */ /* 0x002fc800078a10ff */
[----:B------:R-:W-:Y:S02]  /*ba30*/  @!P1 LEA.HI.X R9, R6, R3, R9, 0x2, P5 ;  /* 0x0000000306099211 */ /* 0x000fe400028f1409 */
[----:B------:R-:W1:Y:S03]  /*ba40*/  @!P0 LDC.64 R2, c[0x0][0x2b0] ;  /* 0x0000ac00ff028b82 */ /* 0x000e660000000a00 */
[----:B------:R2:W-:Y:S01]  /*ba50*/  @!P1 STG.E desc[UR16][R8.64], R22 ;  /* 0x0000001608009986 */ /* 0x0005e2000c101910 */
[----:B------:R-:W-:Y:S02]  /*ba60*/  ISETP.NE.AND P1, PT, R21, RZ, PT ;  /* 0x000000ff1500720c */ /* 0x000fe40003f25270 */
[----:B-1----:R-:W-:-:S04]  /*ba70*/  @!P0 LEA R6, P5, R7, R2, 0x2 ;  /* 0x0000000207068211 */ /* 0x002fc800078a10ff */
[----:B------:R-:W-:Y:S02]  /*ba80*/  @!P0 LEA.HI.X R7, R7, R3, R13, 0x2, P5 ;  /* 0x0000000307078211 */ /* 0x000fe400028f140d */
[----:B------:R-:W1:Y:S03]  /*ba90*/  @!P2 LDC.64 R2, c[0x0][0x2b0] ;  /* 0x0000ac00ff02ab82 */ /* 0x000e660000000a00 */
[----:B------:R2:W-:Y:S01]  /*baa0*/  @!P0 STG.E desc[UR16][R6.64], R19 ;  /* 0x0000001306008986 */ /* 0x0005e2000c101910 */
[----:B------:R-:W-:Y:S02]  /*bab0*/  ISETP.NE.AND P0, PT, R20, RZ, PT ;  /* 0x000000ff1400720c */ /* 0x000fe40003f05270 */
[----:B-1----:R-:W-:-:S04]  /*bac0*/  @!P2 LEA R4, P5, R12, R2, 0x2 ;  /* 0x000000020c04a211 */ /* 0x002fc800078a10ff */
[----:B------:R-:W-:Y:S02]  /*bad0*/  @!P2 LEA.HI.X R5, R12, R3, R14, 0x2, P5 ;  /* 0x000000030c05a211 */ /* 0x000fe400028f140e */
[----:B------:R-:W1:Y:S01]  /*bae0*/  @!P6 LDC.64 R2, c[0x0][0x2b0] ;  /* 0x0000ac00ff02eb82 */ /* 0x000e620000000a00 */
[----:B------:R-:W-:Y:S02]  /*baf0*/  ISETP.NE.AND P2, PT, R17, RZ, PT ;  /* 0x000000ff1100720c */ /* 0x000fe40003f45270 */
[----:B-1----:R-:W-:-:S04]  /*bb00*/  @!P6 LEA R2, P5, R11, R2, 0x2 ;  /* 0x000000020b02e211 */ /* 0x002fc800078a10ff */
[----:B------:R-:W-:Y:S02]  /*bb10*/  @!P6 LEA.HI.X R3, R11, R3, R0, 0x2, P5 ;  /* 0x000000030b03e211 */ /* 0x000fe400028f1400 */
[----:B------:R-:W-:-:S13]  /*bb20*/  ISETP.GE.AND P5, PT, R10, UR5, PT ;  /* 0x000000050a007c0c */ /* 0x000fda000bfa6270 */
[----:B------:R2:W-:Y:S04]  /*bb30*/  @!P5 STG.E desc[UR16][R4.64], R18 ;  /* 0x000000120400d986 */ /* 0x0005e8000c101910 */
[----:B------:R2:W-:Y:S02]  /*bb40*/  @!P6 STG.E desc[UR16][R2.64], R16 ;  /* 0x000000100200e986 */ /* 0x0005e4000c101910 */
.L_x_13:
[----:B------:R-:W-:Y:S05]  /*bb50*/  BSYNC B0 ;  /* 0x0000000000007941 */ /* 0x000fea0003800000 */
.L_x_12:
[----:B--2---:R-:W-:Y:S01]  /*bb60*/  SHF.R.S32.HI R3, RZ, 0x1f, R15 ;  /* 0x0000001fff037819 */ /* 0x004fe2000001140f */
[----:B------:R1:W2:Y:S01]  /*bb70*/  LDS.128 R8, [R246+0x4000] ;  /* 0x00400000f6087984 */ /* 0x0002a20000000c00 */
[----:B------:R-:W-:Y:S01]  /*bb80*/  IADD3 R2, P5, R15, UR10, RZ ;  /* 0x0000000a0f027c10 */ /* 0x000fe2000ffbe0ff */
[C---:B------:R-:W-:Y:S01]  /*bb90*/  VIADD R0, R54.reuse, 0x60 ;  /* 0x0000006036007836 */ /* 0x040fe20000000000 */
[----:B------:R-:W-:Y:S01]  /*bba0*/  SHF.R.S32.HI R4, RZ, 0x1f, R23 ;  /* 0x0000001fff047819 */ /* 0x000fe20000011417 */
[----:B------:R1:W3:Y:S01]  /*bbb0*/  LDS.128 R12, [R246] ;  /* 0x00000000f60c7984 */ /* 0x0002e20000000c00 */
[----:B------:R-:W-:Y:S01]  /*bbc0*/  IADD3.X R3, R3, UR4, RZ, P5, !PT ;  /* 0x0000000403037c10 */ /* 0x000fe2000affe4ff */
[----:B------:R-:W-:Y:S01]  /*bbd0*/  ULDC.64 UR6, c[0x0][0x2a0] ;  /* 0x0000a80000067ab9 */ /* 0x000fe20000000a00 */
[----:B------:R-:W-:Y:S01]  /*bbe0*/  ISETP.GE.AND P5, PT, R54, UR5, PT ;  /* 0x0000000536007c0c */ /* 0x000fe2000bfa6270 */
[----:B------:R-:W-:Y:S01]  /*bbf0*/  IMAD.U32 R6, RZ, RZ, UR15 ;  /* 0x0000000fff067e24 */ /* 0x000fe2000f8e00ff */
[----:B------:R-:W-:Y:S01]  /*bc00*/  ISETP.GE.AND P6, PT, R0, UR5, PT ;  /* 0x0000000500007c0c */ /* 0x000fe2000bfc6270 */
[----:B------:R-:W-:Y:S01]  /*bc10*/  IMAD R0, R4, UR6, RZ ;  /* 0x0000000604007c24 */ /* 0x000fe2000f8e02ff */
[----:B------:R-:W-:Y:S01]  /*bc20*/  SHF.R.S32.HI R55, RZ, 0x1f, R54 ;  /* 0x0000001fff377819 */ /* 0x000fe20000011436 */
[----:B------:R-:W-:Y:S01]  /*bc30*/  IMAD.WIDE.U32 R18, R23, UR6, R2 ;  /* 0x0000000617127c25 */ /* 0x000fe2000f8e0002 */
[----:B------:R-:W-:Y:S01]  /*bc40*/  BSSY B0, `(.L_x_14) ;  /* 0x0000011000007945 */ /* 0x000fe20003800000 */
[----:B------:R-:W-:-:S02]  /*bc50*/  IADD3 R20, R54, 0x70, RZ ;  /* 0x0000007036147810 */ /* 0x000fc40007ffe0ff */
[----:B------:R-:W-:Y:S02]  /*bc60*/  IMAD R0, R23, UR7, R0 ;  /* 0x0000000717007c24 */ /* 0x000fe4000f8e0200 */
[----:B------:R-:W-:-:S04]  /*bc70*/  IMAD.WIDE R6, R6, 0x80, R54 ;  /* 0x0000008006067825 */ /* 0x000fc800078e0236 */
[----:B------:R-:W-:Y:S01]  /*bc80*/  IMAD.IADD R17, R19, 0x1, R0 ;  /* 0x0000000113117824 */ /* 0x000fe200078e0200 */
[----:B------:R-:W-:Y:S06]  /*bc90*/  @P5 BRA `(.L_x_15) ;  /* 0x00000000002c5947 */ /* 0x000fec0003800000 */
[----:B------:R-:W-:Y:S01]  /*bca0*/  ULDC.64 UR6, c[0x0][0x298] ;  /* 0x0000a60000067ab9 */ /* 0x000fe20000000a00 */
[----:B------:R-:W-:Y:S01]  /*bcb0*/  MOV R16, R18 ;  /* 0x0000001200107202 */ /* 0x000fe20000000f00 */
[----:B------:R-:W-:-:S04]  /*bcc0*/  IMAD R0, R7, UR6, RZ ;  /* 0x0000000607007c24 */ /* 0x000fc8000f8e02ff */
[----:B------:R-:W-:-:S04]  /*bcd0*/  IMAD.WIDE.U32 R2, R6, UR6, R16 ;  /* 0x0000000606027c25 */ /* 0x000fc8000f8e0010 */
[----:B------:R-:W-:Y:S01]  /*bce0*/  IMAD R0, R6, UR7, R0 ;  /* 0x0000000706007c24 */ /* 0x000fe2000f8e0200 */
[----:B------:R-:W-:Y:S02]  /*bcf0*/  ULDC.64 UR6, c[0x0][0x280] ;  /* 0x0000a00000067ab9 */ /* 0x000fe40000000a00 */
[----:B------:R-:W-:Y:S02]  /*bd00*/  LEA R4, P5, R2, UR6, 0x1 ;  /* 0x0000000602047c11 */ /* 0x000fe4000f8a08ff */
[----:B------:R-:W-:-:S04]  /*bd10*/  IADD3 R0, R3, R0, RZ ;  /* 0x0000000003007210 */ /* 0x000fc80007ffe0ff */
[----:B------:R-:W-:-:S05]  /*bd20*/  LEA.HI.X R5, R2, UR7, R0, 0x1, P5 ;  /* 0x0000000702057c11 */ /* 0x000fca000a8f0c00 */
[----:B---3--:R4:W-:Y:S04]  /*bd30*/  STG.E.128 desc[UR16][R4.64], R12 ;  /* 0x0000000c04007986 */ /* 0x0089e8000c101d10 */
[----:B--2---:R4:W-:Y:S02]  /*bd40*/  STG.E.128 desc[UR16][R4.64+0x80], R8 ;  /* 0x0000800804007986 */ /* 0x0049e4000c101d10 */
.L_x_15:
[----:B------:R-:W-:Y:S05]  /*bd50*/  BSYNC B0 ;  /* 0x0000000000007941 */ /* 0x000fea0003800000 */
.L_x_14:
[----:B---34-:R3:W4:Y:S01]  /*bd60*/  LDS.128 R12, [R246+0x800] ;  /* 0x00080000f60c7984 */ /* 0x0187220000000c00 */
[----:B------:R-:W-:Y:S01]  /*bd70*/  BSSY B0, `(.L_x_16) ;  /* 0x0000012000007945 */ /* 0x000fe20003800000 */
[----:B------:R-:W-:Y:S02]  /*bd80*/  ISETP.GE.AND P5, PT, R20, UR5, PT ;  /* 0x0000000514007c0c */ /* 0x000fe4000bfa6270 */
[----:B--2---:R3:W2:Y:S01]  /*bd90*/  LDS.128 R8, [R246+0x4800] ;  /* 0x00480000f6087984 */ /* 0x0046a20000000c00 */
[----:B------:R-:W-:Y:S05]  /*bda0*/  @P0 BRA `(.L_x_17) ;  /* 0x0000000000380947 */ /* 0x000fea0003800000 */
[----:B------:R-:W-:Y:S01]  /*bdb0*/  IADD3 R0, P0, R6, 0x10, RZ ;  /* 0x0000001006007810 */ /* 0x000fe20007f1e0ff */
[----:B------:R-:W-:Y:S01]  /*bdc0*/  ULDC.64 UR6, c[0x0][0x298] ;  /* 0x0000a60000067ab9 */ /* 0x000fe20000000a00 */
[----:B------:R-:W-:-:S03]  /*bdd0*/  MOV R3, R17 ;  /* 0x0000001100037202 */ /* 0x000fc60000000f00 */
[----:B------:R-:W-:-:S04]  /*bde0*/  IMAD.X R2, RZ, RZ, R7, P0 ;  /* 0x000000ffff027224 */ /* 0x000fc800000e0607 */
[----:B------:R-:W-:Y:S02]  /*bdf0*/  IMAD R4, R2, UR6, RZ ;  /* 0x0000000602047c24 */ /* 0x000fe4000f8e02ff */
[----:B------:R-:W-:-:S04]  /*be00*/  IMAD.MOV.U32 R2, RZ, RZ, R18 ;  /* 0x000000ffff027224 */ /* 0x000fc800078e0012 */
[----:B------:R-:W-:-:S04]  /*be10*/  IMAD.WIDE.U32 R2, R0, UR6, R2 ;  /* 0x0000000600027c25 */ /* 0x000fc8000f8e0002 */
[----:B------:R-:W-:Y:S01]  /*be20*/  IMAD R0, R0, UR7, R4 ;  /* 0x0000000700007c24 */ /* 0x000fe2000f8e0204 */
[----:B------:R-:W-:Y:S02]  /*be30*/  ULDC.64 UR6, c[0x0][0x280] ;  /* 0x0000a00000067ab9 */ /* 0x000fe40000000a00 */
[----:B------:R-:W-:Y:S02]  /*be40*/  LEA R4, P0, R2, UR6, 0x1 ;  /* 0x0000000602047c11 */ /* 0x000fe4000f8008ff */
[----:B------:R-:W-:-:S04]  /*be50*/  IADD3 R0, R3, R0, RZ ;  /* 0x0000000003007210 */ /* 0x000fc80007ffe0ff */
[----:B------:R-:W-:-:S05]  /*be60*/  LEA.HI.X R5, R2, UR7, R0, 0x1, P0 ;  /* 0x0000000702057c11 */ /* 0x000fca00080f0c00 */
[----:B----4-:R4:W-:Y:S04]  /*be70*/  STG.E.128 desc[UR16][R4.64], R12 ;  /* 0x0000000c04007986 */ /* 0x0109e8000c101d10 */
[----:B--2---:R4:W-:Y:S02]  /*be80*/  STG.E.128 desc[UR16][R4.64+0x80], R8 ;  /* 0x0000800804007986 */ /* 0x0049e4000c101d10 */
.L_x_17:
[----:B------:R-:W-:Y:S05]  /*be90*/  BSYNC B0 ;  /* 0x0000000000007941 */ /* 0x000fea0003800000 */
.L_x_16:
[----:B----4-:R4:W1:Y:S01]  /*bea0*/  LDS.128 R12, [R246+0x1000] ;  /* 0x00100000f60c7984 */ /* 0x0108620000000c00 */
[----:B------:R-:W-:Y:S03]  /*beb0*/  BSSY B0, `(.L_x_18) ;  /* 0x0000011000007945 */ /* 0x000fe60003800000 */
        /* <DEDUP_REMOVED lines=14> */
[----:B-1----:R1:W-:Y:S04]  /*bfa0*/  STG.E.128 desc[UR16][R4.64], R12 ;  /* 0x0000000c04007986 */ /* 0x0023e8000c101d10 */
[----:B--2---:R1:W-:Y:S02]  /*bfb0*/  STG.E.128 desc[UR16][R4.64+0x80], R8 ;  /* 0x0000800804007986 */ /* 0x0043e4000c101d10 */
.L_x_19:
[----:B------:R-:W-:Y:S05]  /*bfc0*/  BSYNC B0 ;  /* 0x0000000000007941 */ /* 0x000fea0003800000 */
.L_x_18:
[----:B-1----:R1:W1:Y:S01]  /*bfd0*/  LDS.128 R12, [R246+0x1800] ;  /* 0x00180000f60c7984 */ /* 0x0022620000000c00 */
[----:B------:R-:W-:Y:S03]  /*bfe0*/  BSSY B0, `(.L_x_20) ;  /* 0x0000011000007945 */ /* 0x000fe60003800000 */
[----:B--2---:R2:W1:Y:S01]  /*bff0*/  LDS.128 R8, [R246+0x5800] ;  /* 0x00580000f6087984 */ /* 0x0044620000000c00 */
        /* <DEDUP_REMOVED lines=14> */
[----:B------:R1:W-:Y:S02]  /*c0e0*/  STG.E.128 desc[UR16][R4.64+0x80], R8 ;  /* 0x0000800804007986 */ /* 0x0003e4000c101d10 */
.L_x_21:
[----:B------:R-:W-:Y:S05]  /*c0f0*/  BSYNC B0 ;  /* 0x0000000000007941 */ /* 0x000fea0003800000 */
.L_x_20:
[----:B-1----:R1:W1:Y:S01]  /*c100*/  LDS.128 R12, [R246+0x2000] ;  /* 0x00200000f60c7984 */ /* 0x0022620000000c00 */
[----:B------:R-:W-:Y:S03]  /*c110*/  BSSY B0, `(.L_x_22) ;  /* 0x0000011000007945 */ /* 0x000fe60003800000 */
[----:B------:R1:W1:Y:S01]  /*c120*/  LDS.128 R8, [R246+0x6000] ;  /* 0x00600000f6087984 */ /* 0x0002620000000c00 */
        /* <DEDUP_REMOVED lines=15> */
.L_x_23:
[----:B------:R-:W-:Y:S05]  /*c220*/  BSYNC B0 ;  /* 0x0000000000007941 */ /* 0x000fea0003800000 */
.L_x_22:
        /* <DEDUP_REMOVED lines=18> */
.L_x_25:
[----:B------:R-:W-:Y:S05]  /*c350*/  BSYNC B0 ;  /* 0x0000000000007941 */ /* 0x000fea0003800000 */
.L_x_24:
        /* <DEDUP_REMOVED lines=18> */
.L_x_27:
[----:B------:R-:W-:Y:S05]  /*c480*/  BSYNC B0 ;  /* 0x0000000000007941 */ /* 0x000fea0003800000 */
.L_x_26:
[----:B------:R-:W-:Y:S05]  /*c490*/  @P5 EXIT ;  /* 0x000000000000594d */ /* 0x000fea0003800000 */
[----:B------:R-:W-:Y:S01]  /*c4a0*/  IADD3 R6, P0, R6, 0x70, RZ ;  /* 0x0000007006067810 */ /* 0x000fe20007f1e0ff */
[----:B------:R-:W-:Y:S01]  /*c4b0*/  ULDC.64 UR4, c[0x0][0x298] ;  /* 0x0000a60000047ab9 */ /* 0x000fe20000000a00 */
[----:B------:R-:W-:Y:S01]  /*c4c0*/  MOV R3, R17 ;  /* 0x0000001100037202 */ /* 0x000fe20000000f00 */
[----:B------:R-:W-:Y:S02]  /*c4d0*/  IMAD.MOV.U32 R2, RZ, RZ, R18 ;  /* 0x000000ffff027224 */ /* 0x000fe400078e0012 */
[----:B------:R-:W-:Y:S02]  /*c4e0*/  IMAD.X R0, RZ, RZ, R7, P0 ;  /* 0x000000ffff007224 */ /* 0x000fe400000e0607 */
[----:B-1----:R-:W-:-:S04]  /*c4f0*/  IMAD.WIDE.U32 R4, R6, UR4, R2 ;  /* 0x0000000406047c25 */ /* 0x002fc8000f8e0002 */
[----:B------:R-:W-:-:S04]  /*c500*/  IMAD R0, R0, UR4, RZ ;  /* 0x0000000400007c24 */ /* 0x000fc8000f8e02ff */
[----:B------:R-:W-:Y:S01]  /*c510*/  IMAD R0, R6, UR5, R0 ;  /* 0x0000000506007c24 */ /* 0x000fe2000f8e0200 */
[----:B------:R-:W-:Y:S02]  /*c520*/  ULDC.64 UR4, c[0x0][0x280] ;  /* 0x0000a00000047ab9 */ /* 0x000fe40000000a00 */
[----:B------:R-:W-:Y:S02]  /*c530*/  LEA R2, P0, R4, UR4, 0x1 ;  /* 0x0000000404027c11 */ /* 0x000fe4000f8008ff */
[----:B------:R-:W-:-:S04]  /*c540*/  IADD3 R0, R5, R0, RZ ;  /* 0x0000000005007210 */ /* 0x000fc80007ffe0ff */
[----:B------:R-:W-:-:S05]  /*c550*/  LEA.HI.X R3, R4, UR5, R0, 0x1, P0 ;  /* 0x0000000504037c11 */ /* 0x000fca00080f0c00 */
[----:B------:R-:W-:Y:S04]  /*c560*/  STG.E.128 desc[UR16][R2.64], R28 ;  /* 0x0000001c02007986 */ /* 0x000fe8000c101d10 */
[----:B------:R-:W-:Y:S01]  /*c570*/  STG.E.128 desc[UR16][R2.64+0x80], R24 ;  /* 0x0000801802007986 */ /* 0x000fe2000c101d10 */
[----:B------:R-:W-:Y:S05]  /*c580*/  EXIT ;  /* 0x000000000000794d */ /* 0x000fea0003800000 */
.L_x_2:
[----:B------:R-:W-:Y:S01]  /*c590*/  UISETP.NE.AND UP0, UPT, UR14, -0x1, UPT ;  /* 0xffffffff0e00788c */ /* 0x000fe2000bf05270 */
[----:B------:R-:W-:Y:S01]  /*c5a0*/  SHF.R.S32.HI R8, RZ, 0x1f, R155 ;  /* 0x0000001fff087819 */ /* 0x000fe2000001149b */
[----:B------:R-:W-:Y:S01]  /*c5b0*/  ULDC.U8 UR8, c[0x0][0x3d9] ;  /* 0x0000f64000087ab9 */ /* 0x000fe20000000000 */
[----:B------:R-:W-:Y:S01]  /*c5c0*/  UIADD3 UR10, -UR11, UR10, URZ ;  /* 0x0000000a0b0a7290 */ /* 0x000fe2000fffe13f */
[C---:B------:R-:W-:Y:S01]  /*c5d0*/  LOP3.LUT P6, RZ, R155.reuse, 0x7, RZ, 0xc0, !PT ;  /* 0x000000079bff7812 */ /* 0x040fe200078cc0ff */
[----:B------:R-:W-:Y:S01]  /*c5e0*/  UISETP.NE.AND UP2, UPT, UR8, URZ, UPT ;  /* 0x0000003f0800728c */ /* 0x000fe2000bf45270 */
[----:B------:R-:W-:Y:S01]  /*c5f0*/  LEA.HI R8, R8, R155, RZ, 0x3 ;  /* 0x0000009b08087211 */ /* 0x000fe200078f18ff */
[----:B------:R-:W-:Y:S01]  /*c600*/  UMOV UR24, URZ ;  /* 0x0000003f00187c82 */ /* 0x000fe20008000000 */
[----:B------:R-:W-:Y:S01]  /*c610*/  UMOV UR25, URZ ;  /* 0x0000003f00197c82 */ /* 0x000fe20008000000 */
[----:B------:R-:W-:Y:S01]  /*c620*/  IMAD.U32 R6, RZ, RZ, UR15 ;  /* 0x0000000fff067e24 */ /* 0x000fe2000f8e00ff */
[----:B------:R-:W-:Y:S01]  /*c630*/  LOP3.LUT R0, R8, 0x1ffffff8, RZ, 0xc0, !PT ;  /* 0x1ffffff808007812 */ /* 0x000fe200078ec0ff */
[----:B------:R-:W-:Y:S01]  /*c640*/  @!UP0 USHF.R.S32.HI UR19, URZ, 0x1f, UR18 ;  /* 0x0000001f3f138899 */ /* 0x000fe20008011412 */
[----:B------:R-:W-:Y:S01]  /*c650*/  SHF.R.S32.HI R8, RZ, 0x3, R8 ;  /* 0x00000003ff087819 */ /* 0x000fe20000011408 */
[----:B------:R-:W-:Y:S01]  /*c660*/  @UP0 ULDC.64 UR6, c[0x0][0x298] ;  /* 0x0000a60000060ab9 */ /* 0x000fe20000000a00 */
[----:B------:R-:W-:Y:S01]  /*c670*/  @!UP0 ULDC.64 UR4, c[0x0][0x290] ;  /* 0x0000a40000048ab9 */ /* 0x000fe20000000a00 */
[----:B------:R-:W-:Y:S01]  /*c680*/  @UP0 UIMAD.WIDE.U32 UR12, UR14, UR6, URZ ;  /* 0x000000060e0c02a5 */ /* 0x000fe2000f8e003f */
[----:B------:R-:W-:Y:S01]  /*c690*/  IMAD.IADD R0, R155, 0x1, -R0 ;  /* 0x000000019b007824 */ /* 0x000fe200078e0a00 */
[----:B------:R-:W-:Y:S01]  /*c6a0*/  @!UP0 UIMAD UR6, UR19, UR4, URZ ;  /* 0x00000004130682a4 */ /* 0x000fe2000f8e023f */
[----:B------:R-:W-:Y:S01]  /*c6b0*/  SHF.R.S32.HI R9, RZ, 0x1f, R8 ;  /* 0x0000001fff097819 */ /* 0x000fe20000011408 */
[----:B------:R-:W-:Y:S01]  /*c6c0*/  @!UP0 UIMAD.WIDE.U32 UR20, UR18, UR4, URZ ;  /* 0x00000004121482a5 */ /* 0x000fe2000f8e003f */
[----:B------:R-:W-:Y:S01]  /*c6d0*/  IMAD.SHL.U32 R0, R0, 0x8, RZ ;  /* 0x0000000800007824 */ /* 0x000fe200078e00ff */
[----:B------:R-:W-:Y:S01]  /*c6e0*/  @!UP0 UIMAD UR6, UR18, UR5, UR6 ;  /* 0x00000005120682a4 */ /* 0x000fe2000f8e0206 */
[C---:B------:R-:W-:Y:S01]  /*c6f0*/  VIADD R14, R8.reuse, 0x10 ;  /* 0x00000010080e7836 */ /* 0x040fe20000000000 */
[----:B------:R-:W-:Y:S01]  /*c700*/  @UP0 UIMAD UR7, UR14, UR7, UR13 ;  /* 0x000000070e0702a4 */ /* 0x000fe2000f8e020d */
[C---:B------:R-:W-:Y:S01]  /*c710*/  VIADD R15, R8.reuse, 0x20 ;  /* 0x00000020080f7836 */ /* 0x040fe20000000000 */
[----:B------:R-:W-:Y:S01]  /*c720*/  ULDC.U8 UR19, c[0x0][0x3d8] ;  /* 0x0000f60000137ab9 */ /* 0x000fe20000000000 */
[----:B------:R-:W-:Y:S01]  /*c730*/  @!UP0 UIADD3 UR7, UR21, UR6, URZ ;  /* 0x0000000615078290 */ /* 0x000fe2000fffe03f */
[----:B------:R-:W-:Y:S01]  /*c740*/  VIADD R16, R8, 0x30 ;  /* 0x0000003008107836 */ /* 0x000fe20000000000 */
[----:B------:R-:W-:Y:S01]  /*c750*/  @!UP0 UMOV UR12, UR20 ;  /* 0x00000014000c8c82 */ /* 0x000fe20008000000 */
[----:B------:R-:W-:Y:S01]  /*c760*/  UISETP.NE.AND UP0, UPT, UR19, URZ, !UP2 ;  /* 0x0000003f1300728c */ /* 0x000fe2000d705270 */
[----:B------:R-:W-:Y:S01]  /*c770*/  IADD3 R2, P0, R0, UR12, RZ ;  /* 0x0000000c00027c10 */ /* 0x000fe2000ff1e0ff */
[----:B------:R-:W-:Y:S01]  /*c780*/  UISETP.NE.AND UP3, UPT, UR19, URZ, UPT ;  /* 0x0000003f1300728c */ /* 0x000fe2000bf65270 */
[----:B------:R-:W-:Y:S01]  /*c790*/  VIADD R18, R8, 0x40 ;  /* 0x0000004008127836 */ /* 0x000fe20000000000 */
[----:B------:R-:W-:Y:S01]  /*c7a0*/  @UP2 ULDC.64 UR4, c[0x0][0x2c0] ;  /* 0x0000b00000042ab9 */ /* 0x000fe20000000a00 */
[----:B------:R-:W-:Y:S01]  /*c7b0*/  USHF.R.S32.HI UR13, URZ, 0x1f, UR9 ;  /* 0x0000001f3f0d7899 */ /* 0x000fe20008011409 */
[----:B------:R-:W-:Y:S01]  /*c7c0*/  LEA.HI.X.SX32 R3, R0, UR7, 0x1, P0 ;  /* 0x0000000700037c11 */ /* 0x000fe200080f0eff */
[----:B------:R-:W-:Y:S01]  /*c7d0*/  UISETP.NE.OR UP3, UPT, UR8, URZ, !UP3 ;  /* 0x0000003f0800728c */ /* 0x000fe2000df65670 */
[C---:B------:R-:W-:Y:S01]  /*c7e0*/  ISETP.GE.AND P0, PT, R8.reuse, UR10, PT ;  /* 0x0000000a08007c0c */ /* 0x040fe2000bf06270 */
[----:B------:R-:W-:Y:S01]  /*c7f0*/  @UP2 UIMAD UR22, UR5, UR4, URZ ;  /* 0x00000004051622a4 */ /* 0x000fe2000f8e023f */
[----:B------:R-:W-:Y:S01]  /*c800*/  BSSY B0, `(.L_x_28) ;  /* 0x000002f000007945 */ /* 0x000fe20003800000 */
[----:B------:R-:W-:Y:S01]  /*c810*/  UISETP.NE.OR UP1, UPT, UR14, -0x1, UP3 ;  /* 0xffffffff0e00788c */ /* 0x000fe20009f25670 */
[----:B------:R-:W-:Y:S01]  /*c820*/  ISETP.GE.OR P5, PT, R8, UR10, P6 ;  /* 0x0000000a08007c0c */ /* 0x000fe2000b7a6670 */
[----:B------:R-:W-:Y:S01]  /*c830*/  ULDC.64 UR4, c[0x0][0x2a0] ;  /* 0x0000a80000047ab9 */ /* 0x000fe20000000a00 */
[----:B------:R-:W-:Y:S01]  /*c840*/  @!UP2 ULDC UR8, c[0x0][0x270] ;  /* 0x00009c000008aab9 */ /* 0x000fe20000000800 */
[----:B------:R-:W-:Y:S01]  /*c850*/  UIMAD UR13, UR13, UR4, URZ ;  /* 0x000000040d0d72a4 */ /* 0x000fe2000f8e023f */
[----:B------:R-:W-:Y:S01]  /*c860*/  IMAD.U32 R0, RZ, RZ, UR4 ;  /* 0x00000004ff007e24 */ /* 0x000fe2000f8e00ff */
[----:B------:R-:W-:Y:S01]  /*c870*/  @UP2 UMOV UR6, 0x1 ;  /* 0x0000000100062882 */ /* 0x000fe20000000000 */
[----:B------:R-:W-:Y:S01]  /*c880*/  @!UP2 ULDC UR4, c[0x0][0x2c4] ;  /* 0x0000b1000004aab9 */ /* 0x000fe20000000800 */
[----:B------:R-:W-:Y:S01]  /*c890*/  @UP0 ULDC UR4, c[0x0][0x2e4] ;  /* 0x0000b90000040ab9 */ /* 0x000fe20000000800 */
[----:B------:R-:W-:Y:S01]  /*c8a0*/  @!UP3 ULDC UR12, c[0x0][0x2c4] ;  /* 0x0000b100000cbab9 */ /* 0x000fe20000000800 */
[----:B------:R-:W-:Y:S01]  /*c8b0*/  @!UP2 UIMAD UR6, UR4, UR8, URZ ;  /* 0x000000080406a2a4 */ /* 0x000fe2000f8e023f */
[----:B------:R-:W-:Y:S01]  /*c8c0*/  IMAD.WIDE.U32 R12, R0, UR9, R2 ;  /* 0x00000009000c7c25 */ /* 0x000fe2000f8e0002 */
[----:B------:R-:W-:Y:S01]  /*c8d0*/  @!UP1 UIMAD UR14, UR18, UR12, URZ ;  /* 0x0000000c120e92a4 */ /* 0x000fe2000f8e023f */
[----:B------:R-:W-:Y:S01]  /*c8e0*/  ISETP.GE.AND P2, PT, R14, UR10, PT ;  /* 0x0000000a0e007c0c */ /* 0x000fe2000bf46270 */
[----:B------:R-:W-:Y:S01]  /*c8f0*/  UIMAD UR6, UR18, UR6, URZ ;  /* 0x00000006120672a4 */ /* 0x000fe2000f8e023f */
[----:B------:R-:W-:Y:S01]  /*c900*/  ISETP.GE.AND P1, PT, R15, UR10, PT ;  /* 0x0000000a0f007c0c */ /* 0x000fe2000bf26270 */
[----:B------:R-:W-:Y:S01]  /*c910*/  @UP2 ULDC UR7, c[0x0][0x2c0] ;  /* 0x0000b00000072ab9 */ /* 0x000fe20000000800 */
[----:B------:R-:W-:Y:S01]  /*c920*/  @!UP2 UMOV UR7, 0x1 ;  /* 0x000000010007a882 */ /* 0x000fe20000000000 */
[----:B------:R-:W-:Y:S01]  /*c930*/  USEL UR6, UR6, URZ, UP3 ;  /* 0x0000003f06067287 */ /* 0x000fe20009800000 */
[----:B------:R-:W-:Y:S01]  /*c940*/  ISETP.GE.AND P4, PT, R16, UR10, PT ;  /* 0x0000000a10007c0c */ /* 0x000fe2000bf86270 */
[----:B------:R-:W-:Y:S01]  /*c950*/  @!UP2 UMOV UR22, UR4 ;  /* 0x000000040016ac82 */ /* 0x000fe20008000000 */
[----:B------:R-:W-:Y:S01]  /*c960*/  UIMAD UR11, UR11, UR7, URZ ;  /* 0x000000070b0b72a4 */ /* 0x000fe2000f8e023f */
[----:B------:R-:W-:Y:S01]  /*c970*/  ISETP.GE.AND P3, PT, R18, UR10, PT ;  /* 0x0000000a12007c0c */ /* 0x000fe2000bf66270 */
[----:B------:R-:W-:Y:S01]  /*c980*/  UIMAD UR22, UR9, UR22, UR6 ;  /* 0x00000016091672a4 */ /* 0x000fe2000f8e0206 */
[----:B------:R-:W-:Y:S01]  /*c990*/  IMAD.WIDE R6, R6, 0x80, R8 ;  /* 0x0000008006067825 */ /* 0x000fe200078e0208 */
[----:B------:R-:W-:Y:S01]  /*c9a0*/  UIMAD UR5, UR9, UR5, UR13 ;  /* 0x00000005090572a4 */ /* 0x000fe2000f8e020d */
[----:B------:R-:W-:Y:S01]  /*c9b0*/  @!UP3 UMOV UR24, UR14 ;  /* 0x0000000e0018bc82 */ /* 0x000fe20008000000 */
[----:B------:R-:W-:Y:S01]  /*c9c0*/  @!UP3 USHF.R.S32.HI UR25, URZ, 0x1f, UR14 ;  /* 0x0000001f3f19b899 */ /* 0x000fe2000801140e */
[----:B------:R-:W-:Y:S01]  /*c9d0*/  VIADD R20, R8, 0x50 ;  /* 0x0000005008147836 */ /* 0x000fe20000000000 */
[----:B------:R-:W-:-:S02]  /*c9e0*/  USHF.R.S32.HI UR4, URZ, 0x1f, UR11 ;  /* 0x0000001f3f047899 */ /* 0x000fc4000801140b */
[----:B------:R-:W-:Y:S01]  /*c9f0*/  VIADD R11, R13, UR5 ;  /* 0x000000050d0b7c36 */ /* 0x000fe20008000000 */
[----:B------:R-:W-:Y:S02]  /*ca00*/  USHF.R.S32.HI UR8, URZ, 0x1f, UR22 ;  /* 0x0000001f3f087899 */ /* 0x000fe40008011416 */
[----:B------:R-:W-:-:S04]  /*ca10*/  UIADD3 UR6, UP1, UP0, UR11, UR24, UR22 ;  /* 0x000000180b067290 */ /* 0x000fc8000f83e016 */
[----:B------:R-:W-:Y:S01]  /*ca20*/  UIADD3.X UR24, UR4, UR25, UR8, UP1, UP0 ;  /* 0x0000001904187290 */ /* 0x000fe20008fe0408 */
[----:B------:R-:W-:Y:S11]  /*ca30*/  @P0 BRA `(.L_x_29) ;  /* 0x00000000002c0947 */ /* 0x000ff60003800000 */
        /* <DEDUP_REMOVED lines=9> */
[----:B------:R1:W-:Y:S04]  /*cad0*/  STG.E.128 desc[UR16][R4.64], RZ ;  /* 0x000000ff04007986 */ /* 0x0003e8000c101d10 */
[----:B------:R1:W-:Y:S02]  /*cae0*/  STG.E.128 desc[UR16][R4.64+0x80], RZ ;  /* 0x000080ff04007986 */ /* 0x0003e4000c101d10 */
.L_x_29:
[----:B------:R-:W-:Y:S05]  /*caf0*/  BSYNC B0 ;  /* 0x0000000000007941 */ /* 0x000fea0003800000 */
.L_x_28:
[----:B------:R-:W-:Y:S01]  /*cb00*/  BSSY B0, `(.L_x_30) ;  /* 0x0000012000007945 */ /* 0x000fe20003800000 */
[----:B------:R-:W-:Y:S02]  /*cb10*/  ISETP.GE.AND P0, PT, R20, UR10, PT ;  /* 0x0000000a14007c0c */ /* 0x000fe4000bf06270 */
[----:B------:R-:W-:Y:S01]  /*cb20*/  IADD3 R19, R8, 0x60, RZ ;  /* 0x0000006008137810 */ /* 0x000fe20007ffe0ff */
[----:B------:R-:W-:Y:S05]  /*cb30*/  @P2 BRA `(.L_x_31) ;  /* 0x0000000000382947 */ /* 0x000fea0003800000 */
[----:B------:R-:W-:Y:S01]  /*cb40*/  IADD3 R0, P2, R6, 0x10, RZ ;  /* 0x0000001006007810 */ /* 0x000fe20007f5e0ff */
[----:B------:R-:W-:Y:S01]  /*cb50*/  ULDC.64 UR4, c[0x0][0x298] ;  /* 0x0000a60000047ab9 */ /* 0x000fe20000000a00 */
[----:B------:R-:W-:-:S03]  /*cb60*/  MOV R3, R11 ;  /* 0x0000000b00037202 */ /* 0x000fc60000000f00 */
[----:B------:R-:W-:-:S04]  /*cb70*/  IMAD.X R2, RZ, RZ, R7, P2 ;  /* 0x000000ffff027224 */ /* 0x000fc800010e0607 */
[----:B-1----:R-:W-:Y:S02]  /*cb80*/  IMAD R4, R2, UR4, RZ ;  /* 0x0000000402047c24 */ /* 0x002fe4000f8e02ff */
[----:B------:R-:W-:-:S04]  /*cb90*/  IMAD.MOV.U32 R2, RZ, RZ, R12 ;  /* 0x000000ffff027224 */ /* 0x000fc800078e000c */
        /* <DEDUP_REMOVED lines=8> */
.L_x_31:
[----:B------:R-:W-:Y:S05]  /*cc20*/  BSYNC B0 ;  /* 0x0000000000007941 */ /* 0x000fea0003800000 */
.L_x_30:
        /* <DEDUP_REMOVED lines=8> */
[----:B-12---:R-:W-:Y:S02]  /*ccb0*/  IMAD R4, R2, UR4, RZ ;  /* 0x0000000402047c24 */ /* 0x006fe4000f8e02ff */
        /* <DEDUP_REMOVED lines=9> */
.L_x_33:
[----:B------:R-:W-:Y:S05]  /*cd50*/  BSYNC B0 ;  /* 0x0000000000007941 */ /* 0x000fea0003800000 */
.L_x_32:
[----:B------:R-:W-:Y:S01]  /*cd60*/  BSSY B0, `(.L_x_34) ;  /* 0x0000011000007945 */ /* 0x000fe20003800000 */
[----:B------:R-:W-:-:S03]  /*cd70*/  ISETP.GE.AND P1, PT, R17, UR10, PT ;  /* 0x0000000a11007c0c */ /* 0x000fc6000bf26270 */
[----:B------:R-:W-:Y:S10]  /*cd80*/  @P4 BRA `(.L_x_35) ;  /* 0x0000000000384947 */ /* 0x000ff40003800000 */
[----:B------:R-:W-:Y:S01]  /*cd90*/  IADD3 R0, P4, R6, 0x30, RZ ;  /* 0x0000003006007810 */ /* 0x000fe20007f9e0ff */
[----:B------:R-:W-:Y:S01]  /*cda0*/  ULDC.64 UR4, c[0x0][0x298] ;  /* 0x0000a60000047ab9 */ /* 0x000fe20000000a00 */
[----:B------:R-:W-:-:S03]  /*cdb0*/  MOV R3, R11 ;  /* 0x0000000b00037202 */ /* 0x000fc60000000f00 */
[----:B------:R-:W-:-:S04]  /*cdc0*/  IMAD.X R2, RZ, RZ, R7, P4 ;  /* 0x000000ffff027224 */ /* 0x000fc800020e0607 */
[----:B-123--:R-:W-:Y:S02]  /*cdd0*/  IMAD R4, R2, UR4, RZ ;  /* 0x0000000402047c24 */ /* 0x00efe4000f8e02ff */
        /* <DEDUP_REMOVED lines=9> */
.L_x_35:
[----:B------:R-:W-:Y:S05]  /*ce70*/  BSYNC B0 ;  /* 0x0000000000007941 */ /* 0x000fea0003800000 */
.L_x_34:
[----:B------:R-:W-:Y:S01]  /*ce80*/  BSSY B0, `(.L_x_36) ;  /* 0x0000011000007945 */ /* 0x000fe20003800000 */
[----:B------:R-:W-:-:S03]  /*ce90*/  ISETP.GE.OR P4, PT, R14, UR10, P6 ;  /* 0x0000000a0e007c0c */ /* 0x000fc6000b786670 */
[----:B------:R-:W-:Y:S10]  /*cea0*/  @P3 BRA `(.L_x_37) ;  /* 0x0000000000383947 */ /* 0x000ff40003800000 */
[----:B------:R-:W-:Y:S01]  /*ceb0*/  IADD3 R0, P3, R6, 0x40, RZ ;  /* 0x0000004006007810 */ /* 0x000fe20007f7e0ff */
[----:B------:R-:W-:Y:S01]  /*cec0*/  ULDC.64 UR4, c[0x0][0x298] ;  /* 0x0000a60000047ab9 */ /* 0x000fe20000000a00 */
[----:B------:R-:W-:-:S03]  /*ced0*/  MOV R3, R11 ;  /* 0x0000000b00037202 */ /* 0x000fc60000000f00 */
[----:B------:R-:W-:-:S04]  /*cee0*/  IMAD.X R2, RZ, RZ, R7, P3 ;  /* 0x000000ffff027224 */ /* 0x000fc800018e0607 */
[----:B-1234-:R-:W-:Y:S02]  /*cef0*/  IMAD R4, R2, UR4, RZ ;  /* 0x0000000402047c24 */ /* 0x01efe4000f8e02ff */
        /* <DEDUP_REMOVED lines=9> */
.L_x_37:
[----:B------:R-:W-:Y:S05]  /*cf90*/  BSYNC B0 ;  /* 0x0000000000007941 */ /* 0x000fea0003800000 */
.L_x_36:
        /* <DEDUP_REMOVED lines=17> */
.L_x_39:
[----:B------:R-:W-:Y:S05]  /*d0b0*/  BSYNC B0 ;  /* 0x0000000000007941 */ /* 0x000fea0003800000 */
.L_x_38:
[----:B------:R-:W-:Y:S04]  /*d0c0*/  BSSY B0, `(.L_x_40) ;  /* 0x0000010000007945 */ /* 0x000fe80003800000 */
[----:B------:R-:W-:Y:S05]  /*d0d0*/  @P2 BRA `(.L_x_41) ;  /* 0x0000000000382947 */ /* 0x000fea0003800000 */
        /* <DEDUP_REMOVED lines=14> */
.L_x_41:
[----:B------:R-:W-:Y:S05]  /*d1c0*/  BSYNC B0 ;  /* 0x0000000000007941 */ /* 0x000fea0003800000 */
.L_x_40:
[----:B------:R-:W-:Y:S04]  /*d1d0*/  BSSY B0, `(.L_x_42) ;  /* 0x0000010000007945 */ /* 0x000fe80003800000 */
[----:B------:R-:W-:Y:S05]  /*d1e0*/  @P1 BRA `(.L_x_43) ;  /* 0x0000000000381947 */ /* 0x000fea0003800000 */
[----:B------:R-:W-:Y:S01]  /*d1f0*/  IADD3 R0, P0, R6, 0x70, RZ ;  /* 0x0000007006007810 */ /* 0x000fe20007f1e0ff */
[----:B------:R-:W-:Y:S01]  /*d200*/  ULDC.64 UR4, c[0x0][0x298] ;  /* 0x0000a60000047ab9 */ /* 0x000fe20000000a00 */
[----:B------:R-:W-:Y:S01]  /*d210*/  MOV R3, R11 ;  /* 0x0000000b00037202 */ /* 0x000fe20000000f00 */
[----:B------:R-:W-:Y:S02]  /*d220*/  IMAD.MOV.U32 R2, RZ, RZ, R12 ;  /* 0x000000ffff027224 */ /* 0x000fe400078e000c */
[----:B------:R-:W-:Y:S02]  /*d230*/  IMAD.X R6, RZ, RZ, R7, P0 ;  /* 0x000000ffff067224 */ /* 0x000fe400000e0607 */
[----:B-1234-:R-:W-:-:S04]  /*d240*/  IMAD.WIDE.U32 R4, R0, UR4, R2 ;  /* 0x0000000400047c25 */ /* 0x01efc8000f8e0002 */
[----:B------:R-:W-:-:S04]  /*d250*/  IMAD R6, R6, UR4, RZ ;  /* 0x0000000406067c24 */ /* 0x000fc8000f8e02ff */
[----:B------:R-:W-:Y:S01]  /*d260*/  IMAD R0, R0, UR5, R6 ;  /* 0x0000000500007c24 */ /* 0x000fe2000f8e0206 */
[----:B------:R-:W-:Y:S02]  /*d270*/  ULDC.64 UR4, c[0x0][0x280] ;  /* 0x0000a00000047ab9 */ /* 0x000fe40000000a00 */
[----:B------:R-:W-:Y:S02]  /*d280*/  LEA R2, P0, R4, UR4, 0x1 ;  /* 0x0000000404027c11 */ /* 0x000fe4000f8008ff */
[----:B------:R-:W-:-:S04]  /*d290*/  IADD3 R0, R0, R5, RZ ;  /* 0x0000000500007210 */ /* 0x000fc80007ffe0ff */
[----:B------:R-:W-:-:S05]  /*d2a0*/  LEA.HI.X R3, R4, UR5, R0, 0x1, P0 ;  /* 0x0000000504037c11 */ /* 0x000fca00080f0c00 */
[----:B------:R1:W-:Y:S04]  /*d2b0*/  STG.E.128 desc[UR16][R2.64], RZ ;  /* 0x000000ff02007986 */ /* 0x0003e8000c101d10 */
[----:B------:R1:W-:Y:S02]  /*d2c0*/  STG.E.128 desc[UR16][R2.64+0x80], RZ ;  /* 0x000080ff02007986 */ /* 0x0003e4000c101d10 */
.L_x_43:
[----:B------:R-:W-:Y:S05]  /*d2d0*/  BSYNC B0 ;  /* 0x0000000000007941 */ /* 0x000fea0003800000 */
.L_x_42:
[----:B------:R-:W-:Y:S04]  /*d2e0*/  BSSY B0, `(.L_x_44) ;  /* 0x000000a000007945 */ /* 0x000fe80003800000 */
[----:B------:R-:W-:Y:S05]  /*d2f0*/  @P5 BRA `(.L_x_45) ;  /* 0x0000000000205947 */ /* 0x000fea0003800000 */
[----:B------:R-:W-:Y:S01]  /*d300*/  IMAD R0, R8, UR7, RZ ;  /* 0x0000000708007c24 */ /* 0x000fe2000f8e02ff */
[----:B------:R-:W-:-:S04]  /*d310*/  ULDC.64 UR4, c[0x0][0x2b0] ;  /* 0x0000ac0000047ab9 */ /* 0x000fc80000000a00 */
[----:B-1----:R-:W-:-:S04]  /*d320*/  IADD3 R3, P0, R0, UR6, RZ ;  /* 0x0000000600037c10 */ /* 0x002fc8000ff1e0ff */
[----:B------:R-:W-:Y:S02]  /*d330*/  LEA.HI.X.SX32 R0, R0, UR24, 0x1, P0 ;  /* 0x0000001800007c11 */ /* 0x000fe400080f0eff */
[----:B------:R-:W-:-:S04]  /*d340*/  LEA R2, P0, R3, UR4, 0x2 ;  /* 0x0000000403027c11 */ /* 0x000fc8000f8010ff */
[----:B------:R-:W-:Y:S01]  /*d350*/  LEA.HI.X R3, R3, UR5, R0, 0x2, P0 ;  /* 0x0000000503037c11 */ /* 0x000fe200080f1400 */
[----:B------:R-:W-:-:S05]  /*d360*/  IMAD.MOV.U32 R0, RZ, RZ, 0x7f800000 ;  /* 0x7f800000ff007424 */ /* 0x000fca00078e00ff */
[----:B------:R1:W-:Y:S03]  /*d370*/  STG.E desc[UR16][R2.64], R0 ;  /* 0x0000000002007986 */ /* 0x0003e6000c101910 */
.L_x_45:
[----:B------:R-:W-:Y:S05]  /*d380*/  BSYNC B0 ;  /* 0x0000000000007941 */ /* 0x000fea0003800000 */
.L_x_44:
[----:B------:R-:W-:Y:S01]  /*d390*/  BSSY B0, `(.L_x_46) ;  /* 0x000000f000007945 */ /* 0x000fe20003800000 */
[----:B------:R-:W-:Y:S02]  /*d3a0*/  ISETP.GE.OR P5, PT, R16, UR10, P6 ;  /* 0x0000000a10007c0c */ /* 0x000fe4000b7a6670 */
[----:B------:R-:W-:Y:S02]  /*d3b0*/  ISETP.GE.OR P2, PT, R18, UR10, P6 ;  /* 0x0000000a12007c0c */ /* 0x000fe4000b746670 */
[----:B------:R-:W-:Y:S02]  /*d3c0*/  ISETP.GE.OR P1, PT, R20, UR10, P6 ;  /* 0x0000000a14007c0c */ /* 0x000fe4000b726670 */
[----:B------:R-:W-:Y:S02]  /*d3d0*/  ISETP.GE.OR P0, PT, R19, UR10, P6 ;  /* 0x0000000a13007c0c */ /* 0x000fe4000b706670 */
[----:B------:R-:W-:Y:S01]  /*d3e0*/  ISETP.GE.OR P6, PT, R17, UR10, P6 ;  /* 0x0000000a11007c0c */ /* 0x000fe2000b7c6670 */
[----:B------:R-:W-:-:S12]  /*d3f0*/  @P4 BRA `(.L_x_47) ;  /* 0x0000000000204947 */ /* 0x000fd80003800000 */
[----:B-1----:R-:W-:Y:S01]  /*d400*/  IMAD R0, R14, UR7, RZ ;  /* 0x000000070e007c24 */ /* 0x002fe2000f8e02ff */
[----:B------:R-:W-:-:S04]  /*d410*/  ULDC.64 UR4, c[0x0][0x2b0] ;  /* 0x0000ac0000047ab9 */ /* 0x000fc80000000a00 */
[----:B------:R-:W-:-:S04]  /*d420*/  IADD3 R3, P4, R0, UR6, RZ ;  /* 0x0000000600037c10 */ /* 0x000fc8000ff9e0ff */
[----:B------:R-:W-:Y:S02]  /*d430*/  LEA.HI.X.SX32 R0, R0, UR24, 0x1, P4 ;  /* 0x0000001800007c11 */ /* 0x000fe4000a0f0eff */
[----:B------:R-:W-:-:S04]  /*d440*/  LEA R2, P4, R3, UR4, 0x2 ;  /* 0x0000000403027c11 */ /* 0x000fc8000f8810ff */
[----:B------:R-:W-:Y:S01]  /*d450*/  LEA.HI.X R3, R3, UR5, R0, 0x2, P4 ;  /* 0x0000000503037c11 */ /* 0x000fe2000a0f1400 */
[----:B------:R-:W-:-:S05]  /*d460*/  IMAD.MOV.U32 R0, RZ, RZ, 0x7f800000 ;  /* 0x7f800000ff007424 */ /* 0x000fca00078e00ff */
[----:B------:R1:W-:Y:S03]  /*d470*/  STG.E desc[UR16][R2.64], R0 ;  /* 0x0000000002007986 */ /* 0x0003e6000c101910 */
.L_x_47:
[----:B------:R-:W-:Y:S05]  /*d480*/  BSYNC B0 ;  /* 0x0000000000007941 */ /* 0x000fea0003800000 */
.L_x_46:
[----:B------:R-:W-:Y:S04]  /*d490*/  BSSY B0, `(.L_x_48) ;  /* 0x000000a000007945 */ /* 0x000fe80003800000 */
[----:B------:R-:W-:Y:S05]  /*d4a0*/  @P3 BRA `(.L_x_49) ;  /* 0x0000000000203947 */ /* 0x000fea0003800000 */
        /* <DEDUP_REMOVED lines=8> */
.L_x_49:
[----:B------:R-:W-:Y:S05]  /*d530*/  BSYNC B0 ;  /* 0x0000000000007941 */ /* 0x000fea0003800000 */
.L_x_48:
        /* <DEDUP_REMOVED lines=10> */
.L_x_51:
[----:B------:R-:W-:Y:S05]  /*d5e0*/  BSYNC B0 ;  /* 0x0000000000007941 */ /* 0x000fea0003800000 */
.L_x_50:
        /* <DEDUP_REMOVED lines=10> */
.L_x_53:
[----:B------:R-:W-:Y:S05]  /*d690*/  BSYNC B0 ;  /* 0x0000000000007941 */ /* 0x000fea0003800000 */
.L_x_52:
        /* <DEDUP_REMOVED lines=10> */
.L_x_55:
[----:B------:R-:W-:Y:S05]  /*d740*/  BSYNC B0 ;  /* 0x0000000000007941 */ /* 0x000fea0003800000 */
.L_x_54:
        /* <DEDUP_REMOVED lines=10> */
.L_x_57:
[----:B------:R-:W-:Y:S05]  /*d7f0*/  BSYNC B0 ;  /* 0x0000000000007941 */ /* 0x000fea0003800000 */
.L_x_56:
[----:B------:R-:W-:Y:S05]  /*d800*/  @P6 EXIT ;  /* 0x000000000000694d */ /* 0x000fea0003800000 */
[----:B-1----:R-:W-:Y:S01]  /*d810*/  IMAD R0, R17, UR7, RZ ;  /* 0x0000000711007c24 */ /* 0x002fe2000f8e02ff */
[----:B------:R-:W-:-:S04]  /*d820*/  ULDC.64 UR4, c[0x0][0x2b0] ;  /* 0x0000ac0000047ab9 */ /* 0x000fc80000000a00 */
[----:B------:R-:W-:-:S04]  /*d830*/  IADD3 R3, P0, R0, UR6, RZ ;  /* 0x0000000600037c10 */ /* 0x000fc8000ff1e0ff */
[----:B------:R-:W-:Y:S02]  /*d840*/  LEA.HI.X.SX32 R0, R0, UR24, 0x1, P0 ;  /* 0x0000001800007c11 */ /* 0x000fe400080f0eff */
[----:B------:R-:W-:-:S04]  /*d850*/  LEA R2, P0, R3, UR4, 0x2 ;  /* 0x0000000403027c11 */ /* 0x000fc8000f8010ff */
[----:B------:R-:W-:Y:S01]  /*d860*/  LEA.HI.X R3, R3, UR5, R0, 0x2, P0 ;  /* 0x0000000503037c11 */ /* 0x000fe200080f1400 */
[----:B------:R-:W-:-:S05]  /*d870*/  IMAD.MOV.U32 R0, RZ, RZ, 0x7f800000 ;  /* 0x7f800000ff007424 */ /* 0x000fca00078e00ff */
[----:B------:R-:W-:Y:S01]  /*d880*/  STG.E desc[UR16][R2.64], R0 ;  /* 0x0000000002007986 */ /* 0x000fe2000c101910 */
[----:B------:R-:W-:Y:S05]  /*d890*/  EXIT ;  /* 0x000000000000794d */ /* 0x000fea0003800000 */
.L_x_58:
[----:B------:R-:W-:-:S00]  /*d8a0*/  BRA `(.L_x_58) ;  /* 0xfffffffc00fc7947 */ /* 0x000fc0000383ffff */
[----:B------:R-:W-:-:S00]  /*d8b0*/  NOP ;  /* 0x0000000000007918 */ /* 0x000fc00000000000 */
        /* <DEDUP_REMOVED lines=12> */
.L_x_2915:


//--------------------- .text._ZN5flash16flash_fwd_kernelI23Flash_fwd_kernel_traitsILi128ELi128ELi64ELi4ELb0ELb0EN7cutlass6half_tE19Flash_kernel_traitsILi128ELi128ELi64ELi4ES3_EELb0ELb0ELb0ELb0ELb0ELb1ELb1ELb0EEEvNS_16Flash_fwd_paramsE --------------------------
	.section	.text._ZN5flash16flash_fwd_kernelI23Flash_fwd_kernel_traitsILi128ELi128ELi64ELi4ELb0ELb0EN7cutlass6half_tE19Flash_kernel_traitsILi128ELi128ELi64ELi4ES3_EELb0ELb0ELb0ELb0ELb0ELb1ELb1ELb0EEEvNS_16Flash_fwd_paramsE,"ax",@progbits
	.align	128
        .global         _ZN5flash16flash_fwd_kernelI23Flash_fwd_kernel_traitsILi128ELi128ELi64ELi4ELb0ELb0EN7cutlass6half_tE19Flash_kernel_traitsILi128ELi128ELi64ELi4ES3_EELb0ELb0ELb0ELb0ELb0ELb1ELb1ELb0EEEvNS_16Flash_fwd_paramsE
        .type           _ZN5flash16flash_fwd_kernelI23Flash_fwd_kernel_traitsILi128ELi128ELi64ELi4ELb0ELb0EN7cutlass6half_tE19Flash_kernel_traitsILi128ELi128ELi64ELi4ES3_EELb0ELb0ELb0ELb0ELb0ELb1ELb1ELb0EEEvNS_16Flash_fwd_paramsE,@function
        .size           _ZN5flash16flash_fwd_kernelI23Flash_fwd_kernel_traitsILi128ELi128ELi64ELi4ELb0ELb0EN7cutlass6half_tE19Flash_kernel_traitsILi128ELi128ELi64ELi4ES3_EELb0ELb0ELb0ELb0ELb0ELb1ELb1ELb0EEEvNS_16Flash_fwd_paramsE,(.L_x_2916 - _ZN5flash16flash_fwd_kernelI23Flash_fwd_kernel_traitsILi128ELi128ELi64ELi4ELb0ELb0EN7cutlass6half_tE19Flash_kernel_traitsILi128ELi128ELi64ELi4ES3_EELb0ELb0ELb0ELb0ELb0ELb1ELb1ELb0EEEvNS_16Flash_fwd_paramsE)
        .other          _ZN5flash16flash_fwd_kernelI23Flash_fwd_kernel_traitsILi128ELi128ELi64ELi4ELb0ELb0EN7cutlass6half_tE19Flash_kernel_traitsILi128ELi128ELi64ELi4ES3_EELb0ELb0ELb0ELb0ELb0ELb1ELb1ELb0EEEvNS_16Flash_fwd_paramsE,@"STO_CUDA_ENTRY STV_DEFAULT"
_ZN5flash16flash_fwd_kernelI23Flash_fwd_kernel_traitsILi128ELi128ELi64ELi4ELb0ELb0EN7cutlass6half_tE19Flash_kernel_traitsILi128ELi128ELi64ELi4ES3_EELb0ELb0ELb0ELb0ELb0ELb1ELb1ELb0EEEvNS_16Flash_fwd_paramsE:
.text._ZN5flash16flash_fwd_kernelI23Flash_fwd_kernel_traitsILi128ELi128ELi64ELi4ELb0ELb0EN7cutlass6half_tE19Flash_kernel_traitsILi128ELi128ELi64ELi4ES3_EELb0ELb0ELb0ELb0ELb0ELb1ELb1ELb0EEEvNS_16Flash_fwd_paramsE:
        /* <DEDUP_REMOVED lines=56> */
.L_x_59:
[----:B------:R-:W-:-:S05]  /*0380*/  ULDC UR6, c[0x0][0x2c8] ;  /* 0x0000b20000067ab9 */ /* 0x000fca0000000800 */
.L_x_60:
        /* <DEDUP_REMOVED lines=28> */
[----:B------:R-:W-:Y:S01]  /*0550*/  SHF.R.S32.HI R40, RZ, 0x1f, R165 ;  /* 0x0000001fff287819 */ /* 0x000fe200000114a5 */
[----:B------:R-:W-:Y:S01]  /*0560*/  UIADD3 UR5, -UR9, UR8, URZ ;  /* 0x0000000809057290 */ /* 0x000fe2000fffe13f */
[----:B------:R-:W-:Y:S01]  /*0570*/  IMAD.U32 R4, RZ, RZ, UR15 ;  /* 0x0000000fff047e24 */ /* 0x000fe2000f8e00ff */
[----:B------:R-:W-:Y:S01]  /*0580*/  UISETP.NE.AND UP0, UPT, UR14, -0x1, UPT ;  /* 0xffffffff0e00788c */ /* 0x000fe2000bf05270 */
[----:B------:R-:W-:Y:S01]  /*0590*/  LEA.HI R0, R40, R165, RZ, 0x3 ;  /* 0x000000a528007211 */ /* 0x000fe200078f18ff */
[----:B------:R-:W2:Y:S01]  /*05a0*/  S2R R26, SR_CTAID.Z ;  /* 0x00000000001a7919 */ /* 0x000ea20000002700 */
[----:B------:R-:W-:Y:S02]  /*05b0*/  ULEA.HI.SX32 UR18, UR12, 0xffffffff, 0x1a ;  /* 0xffffffff0c127891 */ /* 0x000fe4000f8fd23f */
[----:B------:R-:W-:Y:S02]  /*05c0*/  SHF.R.S32.HI R2, RZ, 0x3, R0 ;  /* 0x00000003ff027819 */ /* 0x000fe40000011400 */
[----:B------:R-:W-:Y:S01]  /*05d0*/  LOP3.LUT R0, R0, 0xfffffff8, RZ, 0xc0, !PT ;  /* 0xfffffff800007812 */ /* 0x000fe200078ec0ff */
[----:B------:R-:W-:Y:S01]  /*05e0*/  UIMAD UR20, UR18, -0x40, UR13 ;  /* 0xffffffc0121478a4 */ /* 0x000fe2000f8e020d */
[C---:B------:R-:W-:Y:S01]  /*05f0*/  ISETP.GE.AND P6, PT, R2.reuse, UR5, PT ;  /* 0x0000000502007c0c */ /* 0x040fe2000bfc6270 */
[----:B------:R-:W-:Y:S01]  /*0600*/  VIADD R37, R2, 0x10 ;  /* 0x0000001002257836 */ /* 0x000fe20000000000 */
[----:B------:R-:W-:Y:S01]  /*0610*/  @!UP0 USHF.R.S32.HI UR4, URZ, 0x1f, UR19 ;  /* 0x0000001f3f048899 */ /* 0x000fe20008011413 */
[----:B------:R-:W-:Y:S01]  /*0620*/  IMAD.IADD R38, R165, 0x1, -R0 ;  /* 0x00000001a5267824 */ /* 0x000fe200078e0a00 */
[----:B------:R-:W-:Y:S01]  /*0630*/  @!UP0 ULDC.64 UR6, c[0x0][0x228] ;  /* 0x00008a0000068ab9 */ /* 0x000fe20000000a00 */
[----:B------:R-:W-:Y:S01]  /*0640*/  @UP0 ULDC.64 UR8, c[0x0][0x240] ;  /* 0x0000900000080ab9 */ /* 0x000fe20000000a00 */
[----:B------:R-:W-:Y:S01]  /*0650*/  @!UP0 UIMAD UR4, UR4, UR6, URZ ;  /* 0x00000006040482a4 */ /* 0x000fe2000f8e023f */
[----:B------:R-:W-:Y:S01]  /*0660*/  IMAD.SHL.U32 R28, R38, 0x8, RZ ;  /* 0x00000008261c7824 */ /* 0x000fe200078e00ff */
[----:B------:R-:W-:Y:S01]  /*0670*/  @UP0 UIMAD.WIDE.U32 UR24, UR14, UR8, URZ ;  /* 0x000000080e1802a5 */ /* 0x000fe2000f8e003f */
[----:B------:R-:W-:Y:S01]  /*0680*/  VIADD R11, R2, 0x50 ;  /* 0x00000050020b7836 */ /* 0x000fe20000000000 */
[----:B------:R-:W-:Y:S01]  /*0690*/  @!UP0 UIMAD.WIDE.U32 UR26, UR19, UR6, URZ ;  /* 0x00000006131a82a5 */ /* 0x000fe2000f8e003f */
[----:B-1----:R-:W-:Y:S01]  /*06a0*/  IABS R3, R41 ;  /* 0x0000002900037213 */ /* 0x002fe20000000000 */
[----:B------:R-:W-:Y:S01]  /*06b0*/  @!UP0 UIMAD UR4, UR19, UR7, UR4 ;  /* 0x00000007130482a4 */ /* 0x000fe2000f8e0204 */
[----:B------:R-:W1:Y:S01]  /*06c0*/  @!P6 LDC.64 R8, c[0x0][0x240] ;  /* 0x00009000ff08eb82 */ /* 0x000e620000000a00 */
[----:B------:R-:W-:Y:S01]  /*06d0*/  @UP0 UIMAD UR9, UR14, UR9, UR25 ;  /* 0x000000090e0902a4 */ /* 0x000fe2000f8e0219 */
[----:B------:R-:W-:Y:S01]  /*06e0*/  SHF.R.S32.HI R29, RZ, 0x1f, R28 ;  /* 0x0000001fff1d7819 */ /* 0x000fe2000001141c */
[----:B------:R-:W-:Y:S01]  /*06f0*/  IMAD.MOV.U32 R39, RZ, RZ, R3 ;  /* 0x000000ffff277224 */ /* 0x000fe200078e0003 */
[----:B------:R-:W-:Y:S01]  /*0700*/  @!UP0 UIADD3 UR9, UR27, UR4, URZ ;  /* 0x000000041b098290 */ /* 0x000fe2000fffe03f */
[--C-:B------:R-:W-:Y:S01]  /*0710*/  SHF.R.S32.HI R3, RZ, 0x1f, R2.reuse ;  /* 0x0000001fff037819 */ /* 0x100fe20000011402 */
[----:B------:R-:W-:Y:S01]  /*0720*/  @!UP0 UMOV UR24, UR26 ;  /* 0x0000001a00188c82 */ /* 0x000fe20008000000 */
[----:B------:R-:W3:Y:S01]  /*0730*/  I2F.RP R13, R39 ;  /* 0x00000027000d7306 */ /* 0x000ee20000209400 */
[----:B------:R-:W-:Y:S01]  /*0740*/  USHF.R.S32.HI UR8, URZ, 0x1f, UR10 ;  /* 0x0000001f3f087899 */ /* 0x000fe2000801140a */
[----:B------:R-:W-:Y:S01]  /*0750*/  IADD3 R6, P0, R28, UR24, RZ ;  /* 0x000000181c067c10 */ /* 0x000fe2000ff1e0ff */
[----:B------:R-:W4:Y:S01]  /*0760*/  @!P6 LDC.64 R14, c[0x0][0x210] ;  /* 0x00008400ff0eeb82 */ /* 0x000f220000000a00 */
[----:B------:R-:W-:Y:S01]  /*0770*/  ULDC.64 UR6, c[0x0][0x258] ;  /* 0x0000960000067ab9 */ /* 0x000fe20000000a00 */
[----:B------:R-:W-:Y:S01]  /*0780*/  IMAD.WIDE R24, R4, 0x80, R2 ;  /* 0x0000008004187825 */ /* 0x000fe200078e0202 */
[----:B------:R-:W-:Y:S01]  /*0790*/  UIMAD UR8, UR8, UR6, URZ ;  /* 0x00000006080872a4 */ /* 0x000fe2000f8e023f */
[----:B------:R-:W-:Y:S01]  /*07a0*/  IADD3.X R7, R29, UR9, RZ, P0, !PT ;  /* 0x000000091d077c10 */ /* 0x000fe200087fe4ff */
[----:B------:R-:W-:Y:S01]  /*07b0*/  UISETP.NE.AND UP0, UPT, UR22, -0x1, UPT ;  /* 0xffffffff1600788c */ /* 0x000fe2000bf05270 */
[----:B------:R-:W-:Y:S01]  /*07c0*/  IMAD.U32 R0, RZ, RZ, UR6 ;  /* 0x00000006ff007e24 */ /* 0x000fe2000f8e00ff */
[----:B------:R-:W-:Y:S01]  /*07d0*/  UIMAD UR7, UR10, UR7, UR8 ;  /* 0x000000070a0772a4 */ /* 0x000fe2000f8e0208 */
[----:B------:R-:W-:Y:S01]  /*07e0*/  ISETP.GE.AND P5, PT, R37, UR5, PT ;  /* 0x0000000525007c0c */ /* 0x000fe2000bfa6270 */
[----:B------:R-:W-:Y:S01]  /*07f0*/  VIADD R12, R2, 0x40 ;  /* 0x00000040020c7836 */ /* 0x000fe20000000000 */
[----:B------:R-:W-:Y:S01]  /*0800*/  ISETP.GE.AND P2, PT, R11, UR5, PT ;  /* 0x000000050b007c0c */ /* 0x000fe2000bf46270 */
[----:B------:R-:W-:Y:S01]  /*0810*/  IMAD.WIDE.U32 R6, R0, UR10, R6 ;  /* 0x0000000a00067c25 */ /* 0x000fe2000f8e0006 */
[----:B---3--:R-:W3:Y:S01]  /*0820*/  MUFU.RCP R13, R13 ;  /* 0x0000000d000d7308 */ /* 0x008ee20000001000 */
[----:B------:R-:W5:Y:S01]  /*0830*/  S2UR UR4, SR_CgaCtaId ;  /* 0x00000000000479c3 */ /* 0x000f620000008800 */
[----:B------:R-:W-:Y:S01]  /*0840*/  ISETP.GE.AND P3, PT, R12, UR5, PT ;  /* 0x000000050c007c0c */ /* 0x000fe2000bf66270 */
[-C--:B-1----:R-:W-:Y:S01]  /*0850*/  @!P6 IMAD R0, R25, R8.reuse, RZ ;  /* 0x000000081900e224 */ /* 0x082fe200078e02ff */
[----:B------:R-:W-:Y:S01]  /*0860*/  IADD3 R5, R7, UR7, RZ ;  /* 0x0000000707057c10 */ /* 0x000fe2000fffe0ff */
[----:B------:R-:W-:Y:S01]  /*0870*/  @!P6 IMAD.MOV.U32 R4, RZ, RZ, R6 ;  /* 0x000000ffff04e224 */ /* 0x000fe200078e0006 */
[----:B------:R-:W-:Y:S01]  /*0880*/  UMOV UR6, 0x400 ;  /* 0x0000040000067882 */ /* 0x000fe20000000000 */
[C---:B------:R-:W-:Y:S01]  /*0890*/  @!P6 IMAD R0, R24.reuse, R9, R0 ;  /* 0x000000091800e224 */ /* 0x040fe200078e0200 */
[----:B------:R-:W-:Y:S01]  /*08a0*/  @UP0 UIADD3 UR23, UR21, UR22, URZ ;  /* 0x0000001615170290 */ /* 0x000fe2000fffe03f */
[----:B------:R-:W-:Y:S01]  /*08b0*/  @!P6 IMAD.WIDE.U32 R8, R24, R8, R4 ;  /* 0x000000081808e225 */ /* 0x000fe200078e0004 */
[----:B------:R-:W1:Y:S01]  /*08c0*/  @!P5 LDC.64 R16, c[0x0][0x240] ;  /* 0x00009000ff10db82 */ /* 0x000e620000000a00 */
[----:B------:R-:W2:Y:S01]  /*08d0*/  @!P5 S2R R21, SR_CgaCtaId ;  /* 0x000000000015d919 */ /* 0x000ea20000008800 */
[----:B------:R-:W-:Y:S01]  /*08e0*/  @UP0 UIADD3 UR22, UR21, UR22, URZ ;  /* 0x0000001615160290 */ /* 0x000fe2000fffe03f */
[----:B------:R-:W-:Y:S01]  /*08f0*/  @!P6 IMAD.IADD R0, R9, 0x1, R0 ;  /* 0x000000010900e824 */ /* 0x000fe200078e0200 */
[----:B----4-:R-:W-:Y:S01]  /*0900*/  @!P6 LEA R10, P0, R8, R14, 0x1 ;  /* 0x0000000e080ae211 */ /* 0x010fe200078008ff */
[C---:B------:R-:W-:Y:S01]  /*0910*/  VIADD R35, R2.reuse, 0x20 ;  /* 0x0000002002237836 */ /* 0x040fe20000000000 */
[----:B------:R-:W-:Y:S01]  /*0920*/  @UP0 ULDC.64 UR8, c[0x0][0x250] ;  /* 0x0000940000080ab9 */ /* 0x000fe20000000a00 */
[----:B------:R-:W-:Y:S01]  /*0930*/  VIADD R36, R2, 0x30 ;  /* 0x0000003002247836 */ /* 0x000fe20000000000 */
[----:B------:R-:W-:Y:S01]  /*0940*/  @!P6 LEA.HI.X R11, R8, R15, R0, 0x1, P0 ;  /* 0x0000000f080be211 */ /* 0x000fe200000f0c00 */
[----:B------:R-:W-:Y:S01]  /*0950*/  IMAD.SHL.U32 R0, R2, 0x40, RZ ;  /* 0x0000004002007824 */ /* 0x000fe200078e00ff */
[----:B---3--:R-:W-:Y:S01]  /*0960*/  IADD3 R8, R13, 0xffffffe, RZ ;  /* 0x0ffffffe0d087810 */ /* 0x008fe20007ffe0ff */
[----:B------:R-:W3:Y:S01]  /*0970*/  @!P5 LDC.64 R22, c[0x0][0x210] ;  /* 0x00008400ff16db82 */ /* 0x000ee20000000a00 */
[----:B------:R-:W-:Y:S01]  /*0980*/  @!P5 IADD3 R13, P1, R24, 0x10, RZ ;  /* 0x00000010180dd810 */ /* 0x000fe20007f3e0ff */
[----:B------:R-:W-:Y:S01]  /*0990*/  @UP0 UIMAD.WIDE.U32 UR24, UR22, UR8, URZ ;  /* 0x00000008161802a5 */ /* 0x000fe2000f8e003f */
[----:B------:R4:W2:Y:S01]  /*09a0*/  F2I.FTZ.U32.TRUNC.NTZ R9, R8 ;  /* 0x0000000800097305 */ /* 0x0008a2000021f000 */
[----:B------:R-:W-:Y:S01]  /*09b0*/  LOP3.LUT R0, R0, 0x1c0, RZ, 0xc0, !PT ;  /* 0x000001c000007812 */ /* 0x000fe200078ec0ff */
[----:B-----5:R-:W-:Y:S01]  /*09c0*/  ULEA UR4, UR4, UR6, 0x18 ;  /* 0x0000000604047291 */ /* 0x020fe2000f8ec03f */
[----:B------:R-:W-:Y:S01]  /*09d0*/  @!P5 IMAD.X R14, RZ, RZ, R25, P1 ;  /* 0x000000ffff0ed224 */ /* 0x000fe200008e0619 */
[----:B------:R-:W-:Y:S01]  /*09e0*/  ISETP.GE.AND P4, PT, R35, UR5, PT ;  /* 0x0000000523007c0c */ /* 0x000fe2000bf86270 */
[----:B------:R-:W-:Y:S01]  /*09f0*/  @UP0 UIMAD UR22, UR22, UR9, URZ ;  /* 0x00000009161602a4 */ /* 0x000fe2000f8e023f */
[----:B------:R-:W-:-:S02]  /*0a00*/  LOP3.LUT R12, R0, 0x38, R28, 0xf8, !PT ;  /* 0x00000038000c7812 */ /* 0x000fc400078ef81c */
[----:B------:R-:W-:Y:S01]  /*0a10*/  SHF.R.U32.HI R0, RZ, 0x3, R0 ;  /* 0x00000003ff007819 */ /* 0x000fe20000011600 */
[----:B------:R-:W-:Y:S01]  /*0a20*/  @UP0 UIADD3 UR22, UR25, UR22, URZ ;  /* 0x0000001619160290 */ /* 0x000fe2000fffe03f */
[----:B------:R-:W-:Y:S02]  /*0a30*/  LEA.HI R15, R40, R165, RZ, 0x6 ;  /* 0x000000a5280f7211 */ /* 0x000fe400078f30ff */
[----:B------:R-:W-:Y:S01]  /*0a40*/  ISETP.GE.AND P0, PT, R36, UR5, PT ;  /* 0x0000000524007c0c */ /* 0x000fe2000bf06270 */
[----:B----4-:R-:W-:-:S04]  /*0a50*/  VIADD R8, R2, 0x60 ;  /* 0x0000006002087836 */ /* 0x010fc80000000000 */
[----:B------:R-:W4:Y:S01]  /*0a60*/  @!P4 S2R R30, SR_CgaCtaId ;  /* 0x00000000001ec919 */ /* 0x000f220000008800 */
[----:B------:R-:W5:Y:S01]  /*0a70*/  @!P4 LDC.64 R18, c[0x0][0x240] ;  /* 0x00009000ff12cb82 */ /* 0x000f620000000a00 */
[----:B------:R-:W-:Y:S02]  /*0a80*/  ISETP.GE.AND P1, PT, R8, UR5, PT ;  /* 0x0000000508007c0c */ /* 0x000fe4000bf26270 */
[----:B------:R-:W-:Y:S02]  /*0a90*/  LOP3.LUT R8, R12, R0, RZ, 0x3c, !PT ;  /* 0x000000000c087212 */ /* 0x000fe400078e3cff */
[----:B--2---:R-:W-:Y:S02]  /*0aa0*/  IADD3 R0, RZ, -R9, RZ ;  /* 0x80000009ff007210 */ /* 0x004fe40007ffe0ff */
[----:B------:R-:W2:Y:S01]  /*0ab0*/  @!P0 S2R R34, SR_CgaCtaId ;  /* 0x0000000000228919 */ /* 0x000ea20000008800 */
[----:B------:R-:W4:Y:S02]  /*0ac0*/  @!P4 LDC.64 R32, c[0x0][0x210] ;  /* 0x00008400ff20cb82 */ /* 0x000f240000000a00 */
[----:B------:R-:W-:-:S02]  /*0ad0*/  IMAD.MOV.U32 R12, RZ, RZ, R0 ;  /* 0x000000ffff0c7224 */ /* 0x000fc400078e0000 */
[----:B------:R-:W-:Y:S02]  /*0ae0*/  IMAD.SHL.U32 R0, R15, 0x8, RZ ;  /* 0x000000080f007824 */ /* 0x000fe400078e00ff */
[----:B------:R-:W-:-:S03]  /*0af0*/  IMAD R12, R12, R39, RZ ;  /* 0x000000270c0c7224 */ /* 0x000fc600078e02ff */
[----:B------:R-:W-:Y:S01]  /*0b00*/  LOP3.LUT R20, R8, 0xfffffe00, R0, 0xf8, !PT ;  /* 0xfffffe0008147812 */ /* 0x000fe200078ef800 */
[----:B------:R-:W-:Y:S02]  /*0b10*/  IMAD.MOV.U32 R8, RZ, RZ, RZ ;  /* 0x000000ffff087224 */ /* 0x000fe400078e00ff */
[----:B-1----:R-:W-:Y:S01]  /*0b20*/  @!P5 IMAD R0, R14, R16, RZ ;  /* 0x000000100e00d224 */ /* 0x002fe200078e02ff */
[----:B------:R-:W-:Y:S01]  /*0b30*/  LEA R247, R20, UR4, 0x1 ;  /* 0x0000000414f77c11 */ /* 0x000fe2000f8e08ff */
[----:B------:R-:W-:-:S04]  /*0b40*/  IMAD.HI.U32 R14, R9, R12, R8 ;  /* 0x0000000c090e7227 */ /* 0x000fc800078e0008 */
[----:B------:R-:W-:Y:S01]  /*0b50*/  @!P5 IMAD.MOV.U32 R8, RZ, RZ, R6 ;  /* 0x000000ffff08d224 */ /* 0x000fe200078e0006 */
[----:B------:R-:W-:Y:S01]  /*0b60*/  @!PT LDS RZ, [RZ] ;  /* 0x00000000fffff984 */ /* 0x000fe20000000800 */
[----:B------:R-:W-:Y:S01]  /*0b70*/  @!PT LDS RZ, [RZ] ;  /* 0x00000000fffff984 */ /* 0x000fe20000000800 */
[----:B------:R-:W-:Y:S01]  /*0b80*/  @!PT LDS RZ, [RZ] ;  /* 0x00000000fffff984 */ /* 0x000fe20000000800 */
[----:B------:R-:W-:Y:S01]  /*0b90*/  @!P6 LDGSTS.E.BYPASS.LTC128B.128 [R247], desc[UR16][R10.64] ;  /* 0x000000000af7efae */ /* 0x000fe2000b901d50 */
[----:B------:R-:W-:Y:S02]  /*0ba0*/  @!P5 IMAD.MOV.U32 R9, RZ, RZ, R5 ;  /* 0x000000ffff09d224 */ /* 0x000fe400078e0005 */
[C---:B------:R-:W-:Y:S01]  /*0bb0*/  @!P5 IMAD R0, R13.reuse, R17, R0 ;  /* 0x000000110d00d224 */ /* 0x040fe200078e0200 */
[----:B------:R1:W-:Y:S01]  /*0bc0*/  @!P6 LDGSTS.E.BYPASS.LTC128B.128 [R247+0x4000], desc[UR16][R10.64+0x80] ;  /* 0x040000800af7efae */ /* 0x0003e2000b901d50 */
[----:B------:R-:W-:Y:S01]  /*0bd0*/  @!P5 IMAD.WIDE.U32 R8, R13, R16, R8 ;  /* 0x000000100d08d225 */ /* 0x000fe200078e0008 */
[----:B------:R-:W-:-:S04]  /*0be0*/  @!P0 MOV R17, 0x400 ;  /* 0x0000040000118802 */ /* 0x000fc80000000f00 */
[----:B------:R-:W-:Y:S02]  /*0bf0*/  @!P5 IADD3 R0, R9, R0, RZ ;  /* 0x000000000900d210 */ /* 0x000fe40007ffe0ff */
[----:B---3--:R-:W-:Y:S02]  /*0c00*/  @!P5 LEA R12, P6, R8, R22, 0x1 ;  /* 0x00000016080cd211 */ /* 0x008fe400078c08ff */
[----:B--2---:R-:W-:Y:S02]  /*0c10*/  @!P0 LEA R34, R34, R17, 0x18 ;  /* 0x0000001122228211 */ /* 0x004fe400078ec0ff */
[----:B------:R-:W-:Y:S02]  /*0c20*/  @!P5 LEA.HI.X R13, R8, R23, R0, 0x1, P6 ;  /* 0x00000017080dd211 */ /* 0x000fe400030f0c00 */
[----:B------:R-:W-:Y:S02]  /*0c30*/  @!P4 IADD3 R0, P6, R24, 0x20, RZ ;  /* 0x000000201800c810 */ /* 0x000fe40007fde0ff */
[----:B------:R-:W-:-:S03]  /*0c40*/  @!P5 MOV R8, 0x400 ;  /* 0x000004000008d802 */ /* 0x000fc60000000f00 */
[----:B------:R-:W-:Y:S01]  /*0c50*/  @!P4 IMAD.X R9, RZ, RZ, R25, P6 ;  /* 0x000000ffff09c224 */ /* 0x000fe200030e0619 */
[----:B------:R-:W-:-:S05]  /*0c60*/  @!P0 IADD3 R16, P6, R24, 0x30, RZ ;  /* 0x0000003018108810 */ /* 0x000fca0007fde0ff */
[----:B------:R-:W-:Y:S01]  /*0c70*/  @!P0 IMAD.X R17, RZ, RZ, R25, P6 ;  /* 0x000000ffff118224 */ /* 0x000fe200030e0619 */
[----:B-1----:R-:W-:Y:S02]  /*0c80*/  IABS R10, R26 ;  /* 0x0000001a000a7213 */ /* 0x002fe40000000000 */
[----:B------:R-:W1:Y:S01]  /*0c90*/  @!P0 LDC.64 R26, c[0x0][0x240] ;  /* 0x00009000ff1a8b82 */ /* 0x000e620000000a00 */
[----:B------:R-:W-:Y:S01]  /*0ca0*/  @!P5 LEA R11, R21, R8, 0x18 ;  /* 0x00000008150bd211 */ /* 0x000fe200078ec0ff */
[----:B-----5:R-:W-:Y:S01]  /*0cb0*/  @!P4 IMAD R8, R9, R18, RZ ;  /* 0x000000120908c224 */ /* 0x020fe200078e02ff */
[----:B------:R-:W-:Y:S01]  /*0cc0*/  @!P4 MOV R9, R5 ;  /* 0x000000050009c202 */ /* 0x000fe20000000f00 */
[----:B------:R-:W-:Y:S01]  /*0cd0*/  IMAD.MOV.U32 R22, RZ, RZ, R10 ;  /* 0x000000ffff167224 */ /* 0x000fe200078e000a */
[----:B------:R-:W-:-:S03]  /*0ce0*/  @!P4 MOV R10, 0x400 ;  /* 0x00000400000ac802 */ /* 0x000fc60000000f00 */
[----:B------:R-:W-:Y:S01]  /*0cf0*/  IMAD.HI.U32 R14, R14, R22, RZ ;  /* 0x000000160e0e7227 */ /* 0x000fe200078e00ff */
[----:B----4-:R-:W-:Y:S02]  /*0d00*/  @!P4 LEA R21, R30, R10, 0x18 ;  /* 0x0000000a1e15c211 */ /* 0x010fe400078ec0ff */
[----:B------:R-:W2:Y:S01]  /*0d10*/  @!P0 LDC.64 R30, c[0x0][0x210] ;  /* 0x00008400ff1e8b82 */ /* 0x000ea20000000a00 */
[C---:B------:R-:W-:Y:S02]  /*0d20*/  @!P4 IMAD R10, R0.reuse, R19, R8 ;  /* 0x00000013000ac224 */ /* 0x040fe400078e0208 */
[----:B------:R-:W-:Y:S02]  /*0d30*/  @!P4 IMAD.MOV.U32 R8, RZ, RZ, R6 ;  /* 0x000000ffff08c224 */ /* 0x000fe400078e0006 */
[----:B------:R-:W-:Y:S02]  /*0d40*/  IMAD.MOV R15, RZ, RZ, -R14 ;  /* 0x000000ffff0f7224 */ /* 0x000fe400078e0a0e */
[----:B------:R-:W-:-:S02]  /*0d50*/  @!P4 IMAD.WIDE.U32 R8, R0, R18, R8 ;  /* 0x000000120008c225 */ /* 0x000fc400078e0008 */
[----:B------:R-:W3:Y:S02]  /*0d60*/  @!P3 LDC.64 R18, c[0x0][0x240] ;  /* 0x00009000ff12bb82 */ /* 0x000ee40000000a00 */
[----:B------:R-:W-:Y:S01]  /*0d70*/  @!P4 IMAD.IADD R9, R9, 0x1, R10 ;  /* 0x000000010909c824 */ /* 0x000fe200078e020a */
[----:B------:R-:W-:Y:S01]  /*0d80*/  @!P4 LEA R10, P6, R8, R32, 0x1 ;  /* 0x00000020080ac211 */ /* 0x000fe200078c08ff */
[----:B------:R-:W-:Y:S02]  /*0d90*/  @!P5 IMAD R0, R20, 0x2, R11 ;  /* 0x000000021400d824 */ /* 0x000fe400078e020b */
[----:B-1----:R-:W-:Y:S01]  /*0da0*/  @!P0 IMAD R17, R17, R26, RZ ;  /* 0x0000001a11118224 */ /* 0x002fe200078e02ff */
[----:B------:R-:W-:Y:S01]  /*0db0*/  @!P4 LEA.HI.X R11, R8, R33, R9, 0x1, P6 ;  /* 0x00000021080bc211 */ /* 0x000fe200030f0c09 */
[----:B------:R-:W-:Y:S01]  /*0dc0*/  @!P0 IMAD.MOV.U32 R8, RZ, RZ, R6 ;  /* 0x000000ffff088224 */ /* 0x000fe200078e0006 */
[----:B------:R-:W-:Y:S01]  /*0dd0*/  @!P5 LDGSTS.E.BYPASS.LTC128B.128 [R0+0x800], desc[UR16][R12.64] ;  /* 0x008000000c00dfae */ /* 0x000fe2000b901d50 */
[----:B------:R-:W-:-:S02]  /*0de0*/  @!P0 IMAD.MOV.U32 R9, RZ, RZ, R5 ;  /* 0x000000ffff098224 */ /* 0x000fc400078e0005 */
[C---:B------:R-:W-:Y:S01]  /*0df0*/  IMAD R15, R39.reuse, R15, R22 ;  /* 0x0000000f270f7224 */ /* 0x040fe200078e0216 */
[----:B------:R1:W-:Y:S01]  /*0e00*/  @!P5 LDGSTS.E.BYPASS.LTC128B.128 [R0+0x4800], desc[UR16][R12.64+0x80] ;  /* 0x048000800c00dfae */ /* 0x0003e2000b901d50 */
[----:B------:R-:W-:Y:S01]  /*0e10*/  @!P0 IMAD.WIDE.U32 R8, R16, R26, R8 ;  /* 0x0000001a10088225 */ /* 0x000fe200078e0008 */
[----:B------:R-:W4:Y:S01]  /*0e20*/  @!P3 LDC.64 R22, c[0x0][0x210] ;  /* 0x00008400ff16bb82 */ /* 0x000f220000000a00 */
[----:B------:R-:W5:Y:S01]  /*0e30*/  @!P3 S2R R26, SR_CgaCtaId ;  /* 0x00000000001ab919 */ /* 0x000f620000008800 */
[----:B------:R-:W-:-:S13]  /*0e40*/  ISETP.GT.U32.AND P5, PT, R39, R15, PT ;  /* 0x0000000f2700720c */ /* 0x000fda0003fa4070 */
[----:B------:R-:W-:Y:S02]  /*0e50*/  @!P5 IMAD.IADD R15, R15, 0x1, -R39 ;  /* 0x000000010f0fd824 */ /* 0x000fe400078e0a27 */
[----:B------:R-:W-:Y:S01]  /*0e60*/  @!P5 VIADD R14, R14, 0x1 ;  /* 0x000000010e0ed836 */ /* 0x000fe20000000000 */
[----:B-1----:R-:W-:Y:S01]  /*0e70*/  @!P4 LEA R0, R20, R21, 0x1 ;  /* 0x000000151400c211 */ /* 0x002fe200078e08ff */
[----:B------:R-:W-:Y:S01]  /*0e80*/  @!P0 IMAD R12, R16, R27, R17 ;  /* 0x0000001b100c8224 */ /* 0x000fe200078e0211 */
[----:B------:R-:W-:Y:S01]  /*0e90*/  @!P3 IADD3 R16, P6, R24, 0x40, RZ ;  /* 0x000000401810b810 */ /* 0x000fe20007fde0ff */
[----:B------:R-:W1:Y:S02]  /*0ea0*/  @!P1 S2R R17, SR_CgaCtaId ;  /* 0x0000000000119919 */ /* 0x000e640000008800 */
[----:B------:R-:W-:Y:S01]  /*0eb0*/  @!P0 IMAD.IADD R9, R9, 0x1, R12 ;  /* 0x0000000109098824 */ /* 0x000fe200078e020c */
[----:B------:R-:W-:Y:S04]  /*0ec0*/  @!P4 LDGSTS.E.BYPASS.LTC128B.128 [R0+0x1000], desc[UR16][R10.64] ;  /* 0x010000000a00cfae */ /* 0x000fe8000b901d50 */
[----:B------:R5:W-:Y:S01]  /*0ed0*/  @!P4 LDGSTS.E.BYPASS.LTC128B.128 [R0+0x5000], desc[UR16][R10.64+0x80] ;  /* 0x050000800a00cfae */ /* 0x000be2000b901d50 */
[C---:B--2---:R-:W-:Y:S01]  /*0ee0*/  @!P0 LEA R12, P4, R8.reuse, R30, 0x1 ;  /* 0x0000001e080c8211 */ /* 0x044fe200078808ff */
[----:B------:R-:W2:Y:S03]  /*0ef0*/  @!P2 S2R R21, SR_CgaCtaId ;  /* 0x000000000015a919 */ /* 0x000ea60000008800 */
[----:B------:R-:W-:Y:S01]  /*0f00*/  @!P0 LEA.HI.X R13, R8, R31, R9, 0x1, P4 ;  /* 0x0000001f080d8211 */ /* 0x000fe200020f0c09 */
[----:B------:R-:W-:Y:S01]  /*0f10*/  @!P3 IMAD.MOV.U32 R9, RZ, RZ, R5 ;  /* 0x000000ffff09b224 */ /* 0x000fe200078e0005 */
[----:B------:R-:W-:Y:S01]  /*0f20*/  @!P3 MOV R8, R6 ;  /* 0x000000060008b202 */ /* 0x000fe20000000f00 */
[----:B------:R-:W1:Y:S04]  /*0f30*/  @!P1 LDC.64 R30, c[0x0][0x210] ;  /* 0x00008400ff1e9b82 */ /* 0x000e680000000a00 */
[----:B---3--:R-:W-:-:S04]  /*0f40*/  @!P3 IMAD.WIDE.U32 R8, R16, R18, R8 ;  /* 0x000000121008b225 */ /* 0x008fc800078e0008 */
[----:B-----5:R-:W-:Y:S01]  /*0f50*/  @!P3 IMAD.X R0, RZ, RZ, R25, P6 ;  /* 0x000000ffff00b224 */ /* 0x020fe200030e0619 */
[----:B------:R-:W-:Y:S01]  /*0f60*/  LOP3.LUT R10, R41, UR10, RZ, 0x3c, !PT ;  /* 0x0000000a290a7c12 */ /* 0x000fe2000f8e3cff */
[----:B------:R-:W-:Y:S01]  /*0f70*/  @UP0 ULDC.64 UR10, c[0x0][0x248] ;  /* 0x00009200000a0ab9 */ /* 0x000fe20000000a00 */
[----:B------:R-:W-:Y:S01]  /*0f80*/  @!P3 MOV R11, 0x400 ;  /* 0x00000400000bb802 */ /* 0x000fe20000000f00 */
[----:B------:R-:W-:Y:S01]  /*0f90*/  @!P3 IMAD R0, R0, R18, RZ ;  /* 0x000000120000b224 */ /* 0x000fe200078e02ff */
[----:B------:R-:W-:Y:S01]  /*0fa0*/  ISETP.GE.AND P5, PT, R10, RZ, PT ;  /* 0x000000ff0a00720c */ /* 0x000fe20003fa6270 */
[----:B------:R-:W-:Y:S01]  /*0fb0*/  @UP0 UIMAD.WIDE.U32 UR26, UR23, UR10, URZ ;  /* 0x0000000a171a02a5 */ /* 0x000fe2000f8e003f */
[----:B------:R-:W-:Y:S01]  /*0fc0*/  ISETP.GE.U32.AND P6, PT, R15, R39, PT ;  /* 0x000000270f00720c */ /* 0x000fe20003fc6070 */
[----:B------:R-:W-:Y:S01]  /*0fd0*/  @!P3 IMAD R10, R16, R19, R0 ;  /* 0x00000013100ab224 */ /* 0x000fe200078e0200 */
[----:B------:R-:W-:Y:S01]  /*0fe0*/  @UP0 UIMAD UR23, UR23, UR11, URZ ;  /* 0x0000000b171702a4 */ /* 0x000fe2000f8e023f */
[----:B------:R-:W-:Y:S01]  /*0ff0*/  @!P0 IMAD R0, R20, 0x2, R34 ;  /* 0x0000000214008824 */ /* 0x000fe200078e0222 */
[----:B------:R-:W3:Y:S01]  /*1000*/  @!P1 LDC.64 R18, c[0x0][0x240] ;  /* 0x00009000ff129b82 */ /* 0x000ee20000000a00 */
[----:B------:R-:W-:Y:S01]  /*1010*/  @!P3 IMAD.IADD R9, R9, 0x1, R10 ;  /* 0x000000010909b824 */ /* 0x000fe200078e020a */
[----:B----4-:R-:W-:Y:S01]  /*1020*/  @!P3 LEA R10, P4, R8, R22, 0x1 ;  /* 0x00000016080ab211 */ /* 0x010fe200078808ff */
[----:B------:R-:W-:Y:S01]  /*1030*/  VIADD R15, R2, 0x70 ;  /* 0x00000070020f7836 */ /* 0x000fe20000000000 */
[----:B------:R-:W-:Y:S01]  /*1040*/  @!P0 LDGSTS.E.BYPASS.LTC128B.128 [R0+0x1800], desc[UR16][R12.64] ;  /* 0x018000000c008fae */ /* 0x000fe2000b901d50 */
[----:B------:R-:W-:-:S03]  /*1050*/  @UP0 UIADD3 UR23, UR27, UR23, URZ ;  /* 0x000000171b170290 */ /* 0x000fc6000fffe03f */
[----:B------:R4:W-:Y:S01]  /*1060*/  @!P0 LDGSTS.E.BYPASS.LTC128B.128 [R0+0x5800], desc[UR16][R12.64+0x80] ;  /* 0x058000800c008fae */ /* 0x0009e2000b901d50 */
[----:B------:R-:W-:Y:S02]  /*1070*/  ISETP.GE.AND P0, PT, R15, UR5, PT ;  /* 0x000000050f007c0c */ /* 0x000fe4000bf06270 */
[----:B------:R-:W-:Y:S02]  /*1080*/  @P6 IADD3 R14, R14, 0x1, RZ ;  /* 0x000000010e0e6810 */ /* 0x000fe40007ffe0ff */
[----:B------:R-:W-:-:S03]  /*1090*/  ISETP.GE.AND P6, PT, R37, UR20, PT ;  /* 0x0000001425007c0c */ /* 0x000fc6000bfc6270 */
[----:B------:R-:W-:-:S04]  /*10a0*/  IMAD.MOV.U32 R16, RZ, RZ, R14 ;  /* 0x000000ffff107224 */ /* 0x000fc800078e000e */
[----:B------:R-:W-:Y:S01]  /*10b0*/  @!P5 IMAD.MOV R16, RZ, RZ, -R16 ;  /* 0x000000ffff10d224 */ /* 0x000fe200078e0a10 */
[----:B------:R-:W-:Y:S01]  /*10c0*/  ISETP.NE.AND P5, PT, R41, RZ, PT ;  /* 0x000000ff2900720c */ /* 0x000fe20003fa5270 */
[----:B------:R-:W3:-:S12]  /*10d0*/  @!P0 S2R R32, SR_CgaCtaId ;  /* 0x0000000000208919 */ /* 0x000ed80000008800 */
[----:B------:R-:W-:Y:S01]  /*10e0*/  @!P5 LOP3.LUT R16, RZ, R41, RZ, 0x33, !PT ;  /* 0x00000029ff10d212 */ /* 0x000fe200078e33ff */
[----:B----4-:R-:W4:Y:S01]  /*10f0*/  @!P2 LDC.64 R12, c[0x0][0x240] ;  /* 0x00009000ff0cab82 */ /* 0x010f220000000a00 */
[----:B------:R-:W-:Y:S02]  /*1100*/  @!P3 LEA R0, R26, R11, 0x18 ;  /* 0x0000000b1a00b211 */ /* 0x000fe400078ec0ff */
[----:B------:R-:W-:Y:S02]  /*1110*/  @!P3 LEA.HI.X R11, R8, R23, R9, 0x1, P4 ;  /* 0x00000017080bb211 */ /* 0x000fe400020f0c09 */
[----:B------:R-:W-:Y:S01]  /*1120*/  @!P1 MOV R8, 0x400 ;  /* 0x0000040000089802 */ /* 0x000fe20000000f00 */
[----:B------:R-:W-:Y:S01]  /*1130*/  @!P3 IMAD R0, R20, 0x2, R0 ;  /* 0x000000021400b824 */ /* 0x000fe200078e0200 */
[----:B------:R-:W-:Y:S01]  /*1140*/  @!P2 MOV R9, 0x400 ;  /* 0x000004000009a802 */ /* 0x000fe20000000f00 */
[----:B------:R-:W3:Y:S01]  /*1150*/  @!P2 LDC.64 R22, c[0x0][0x210] ;  /* 0x00008400ff16ab82 */ /* 0x000ee20000000a00 */
[----:B-1----:R-:W-:-:S02]  /*1160*/  @!P1 LEA R17, R17, R8, 0x18 ;  /* 0x0000000811119211 */ /* 0x002fc400078ec0ff */
[----:B------:R-:W-:Y:S01]  /*1170*/  @!P3 LDGSTS.E.BYPASS.LTC128B.128 [R0+0x2000], desc[UR16][R10.64] ;  /* 0x020000000a00bfae */ /* 0x000fe2000b901d50 */
[----:B--2---:R-:W-:Y:S02]  /*1180*/  @!P2 LEA R21, R21, R9, 0x18 ;  /* 0x000000091515a211 */ /* 0x004fe400078ec0ff */
[----:B------:R-:W-:Y:S01]  /*1190*/  ISETP.GE.AND P4, PT, R37, UR20, PT ;  /* 0x0000001425007c0c */ /* 0x000fe2000bf86270 */
[----:B------:R1:W-:Y:S01]  /*11a0*/  @!P3 LDGSTS.E.BYPASS.LTC128B.128 [R0+0x6000], desc[UR16][R10.64+0x80] ;  /* 0x060000800a00bfae */ /* 0x0003e2000b901d50 */
[----:B------:R-:W2:Y:S01]  /*11b0*/  @!P0 LDC.64 R26, c[0x0][0x240] ;  /* 0x00009000ff1a8b82 */ /* 0x000ea20000000a00 */
[----:B-1----:R-:W-:-:S05]  /*11c0*/  @!P2 IADD3 R0, P3, R24, 0x50, RZ ;  /* 0x000000501800a810 */ /* 0x002fca0007f7e0ff */
[----:B------:R-:W-:Y:S01]  /*11d0*/  @!P2 IMAD.X R10, RZ, RZ, R25, P3 ;  /* 0x000000ffff0aa224 */ /* 0x000fe200018e0619 */
[----:B------:R-:W-:-:S03]  /*11e0*/  @!P1 IADD3 R15, P3, R24, 0x60, RZ ;  /* 0x00000060180f9810 */ /* 0x000fc60007f7e0ff */
[----:B----4-:R-:W-:Y:S01]  /*11f0*/  @!P2 IMAD R8, R10, R12, RZ ;  /* 0x0000000c0a08a224 */ /* 0x010fe200078e02ff */
[----:B------:R-:W-:Y:S01]  /*1200*/  @!P1 IADD3.X R11, RZ, R25, RZ, P3, !PT ;  /* 0x00000019ff0b9210 */ /* 0x000fe20001ffe4ff */
[----:B------:R-:W-:Y:S01]  /*1210*/  @!P2 IMAD.MOV.U32 R10, RZ, RZ, R6 ;  /* 0x000000ffff0aa224 */ /* 0x000fe200078e0006 */
[----:B------:R-:W-:Y:S01]  /*1220*/  @!P0 IADD3 R24, P3, R24, 0x70, RZ ;  /* 0x0000007018188810 */ /* 0x000fe20007f7e0ff */
[----:B------:R-:W-:Y:S02]  /*1230*/  @!P2 IMAD R9, R0, R13, R8 ;  /* 0x0000000d0009a224 */ /* 0x000fe400078e0208 */
[----:B---3--:R-:W-:Y:S02]  /*1240*/  @!P1 IMAD R8, R11, R18, RZ ;  /* 0x000000120b089224 */ /* 0x008fe400078e02ff */
[----:B------:R-:W-:Y:S01]  /*1250*/  @!P0 IMAD.X R25, RZ, RZ, R25, P3 ;  /* 0x000000ffff198224 */ /* 0x000fe200018e0619 */
[----:B------:R-:W-:Y:S01]  /*1260*/  PLOP3.LUT P3, PT, PT, PT, UP0, 0x80, 0x0 ;  /* 0x000000000000781c */ /* 0x000fe20003f6f008 */
[----:B------:R-:W-:-:S02]  /*1270*/  @!P2 IMAD.MOV.U32 R11, RZ, RZ, R5 ;  /* 0x000000ffff0ba224 */ /* 0x000fc400078e0005 */
[----:B------:R-:W-:Y:S02]  /*1280*/  @!P1 IMAD R19, R15, R19, R8 ;  /* 0x000000130f139224 */ /* 0x000fe400078e0208 */
[----:B------:R-:W-:-:S08]  /*1290*/  @!P2 IMAD.WIDE.U32 R10, R0, R12, R10 ;  /* 0x0000000c000aa225 */ /* 0x000fd000078e000a */
[----:B--2---:R-:W-:Y:S05]  /*12a0*/  @P3 BRA `(.L_x_62) ;  /* 0x0000000000303947 */ /* 0x004fea0003800000 */
        /* <DEDUP_REMOVED lines=12> */
.L_x_62:
[----:B------:R-:W-:Y:S05]  /*1370*/  @P3 BRA `(.L_x_63) ;  /* 0x0000000000303947 */ /* 0x000fea0003800000 */
        /* <DEDUP_REMOVED lines=12> */
.L_x_63:
[----:B------:R-:W-:Y:S01]  /*1440*/  @!P2 IMAD.IADD R0, R11, 0x1, R9 ;  /* 0x000000010b00a824 */ /* 0x000fe200078e0209 */
[----:B------:R-:W-:Y:S01]  /*1450*/  @!P2 LEA R14, P3, R10, R22, 0x1 ;  /* 0x000000160a0ea211 */ /* 0x000fe200078608ff */
[----:B------:R-:W-:Y:S01]  /*1460*/  @!P1 IMAD.MOV.U32 R4, RZ, RZ, R6 ;  /* 0x000000ffff049224 */ /* 0x000fe200078e0006 */
[----:B------:R-:W-:Y:S01]  /*1470*/  ULDC.64 UR6, c[0x0][0x260] ;  /* 0x0000980000067ab9 */ /* 0x000fe20000000a00 */
[----:B------:R-:W-:Y:S01]  /*1480*/  IMAD R7, R3, UR10, RZ ;  /* 0x0000000a03077c24 */ /* 0x000fe2000f8e02ff */
[----:B------:R-:W-:Y:S01]  /*1490*/  USHF.L.U64.HI UR21, UR10, 0x6, UR11 ;  /* 0x000000060a157899 */ /* 0x000fe2000801020b */
[----:B------:R-:W-:Y:S01]  /*14a0*/  IMAD.WIDE.U32 R12, R2, UR10, R28 ;  /* 0x0000000a020c7c25 */ /* 0x000fe2000f8e001c */
[----:B------:R-:W-:-:S03]  /*14b0*/  USHF.R.S32.HI UR19, URZ, 0x1f, UR18 ;  /* 0x0000001f3f137899 */ /* 0x000fc60008011412 */
[----:B------:R-:W-:Y:S01]  /*14c0*/  @!P1 IMAD.WIDE.U32 R8, R15, R18, R4 ;  /* 0x000000120f089225 */ /* 0x000fe200078e0004 */
[----:B------:R-:W-:Y:S02]  /*14d0*/  @!P2 LEA.HI.X R15, R10, R23, R0, 0x1, P3 ;  /* 0x000000170a0fa211 */ /* 0x000fe400018f0c00 */
[----:B------:R-:W-:Y:S01]  /*14e0*/  IADD3 R12, P3, R12, UR26, RZ ;  /* 0x0000001a0c0c7c10 */ /* 0x000fe2000ff7e0ff */
[----:B------:R-:W-:Y:S01]  /*14f0*/  IMAD R7, R2, UR11, R7 ;  /* 0x0000000b02077c24 */ /* 0x000fe2000f8e0207 */
[----:B------:R-:W-:Y:S01]  /*1500*/  @!P1 LEA R4, P5, R8, R30, 0x1 ;  /* 0x0000001e08049211 */ /* 0x000fe200078a08ff */
[----:B------:R-:W-:Y:S01]  /*1510*/  @!P1 IMAD.IADD R9, R9, 0x1, R19 ;  /* 0x0000000109099824 */ /* 0x000fe200078e0213 */
[----:B------:R-:W-:Y:S01]  /*1520*/  @!P0 MOV R0, 0x400 ;  /* 0x0000040000008802 */ /* 0x000fe20000000f00 */
[----:B------:R-:W-:Y:S01]  /*1530*/  @!P0 IMAD.MOV.U32 R11, RZ, RZ, R5 ;  /* 0x000000ffff0b8224 */ /* 0x000fe200078e0005 */
[----:B------:R-:W-:Y:S01]  /*1540*/  IADD3.X R13, R13, UR23, R7, P3, !PT ;  /* 0x000000170d0d7c10 */ /* 0x000fe20009ffe407 */
[----:B------:R-:W-:Y:S01]  /*1550*/  @!P0 IMAD.MOV.U32 R10, RZ, RZ, R6 ;  /* 0x000000ffff0a8224 */ /* 0x000fe200078e0006 */
[----:B------:R-:W-:Y:S01]  /*1560*/  ISETP.GE.AND P3, PT, R2, UR20, PT ;  /* 0x0000001402007c0c */ /* 0x000fe2000bf66270 */
[----:B------:R-:W-:Y:S01]  /*1570*/  @!P2 IMAD R6, R20, 0x2, R21 ;  /* 0x000000021406a824 */ /* 0x000fe200078e0215 */
[----:B------:R-:W-:Y:S01]  /*1580*/  @!P1 LEA.HI.X R5, R8, R31, R9, 0x1, P5 ;  /* 0x0000001f08059211 */ /* 0x000fe200028f0c09 */
[----:B------:R-:W-:Y:S01]  /*1590*/  USHF.L.U32 UR23, UR10, 0x6, URZ ;  /* 0x000000060a177899 */ /* 0x000fe2000800063f */
[----:B------:R-:W1:Y:S01]  /*15a0*/  @!P0 LDC.64 R8, c[0x0][0x210] ;  /* 0x00008400ff088b82 */ /* 0x000e620000000a00 */
[----:B------:R-:W-:Y:S01]  /*15b0*/  @!P0 LEA R18, R32, R0, 0x18 ;  /* 0x0000000020128211 */ /* 0x000fe200078ec0ff */
[----:B------:R-:W-:Y:S01]  /*15c0*/  @!P1 IMAD R0, R20, 0x2, R17 ;  /* 0x0000000214009824 */ /* 0x000fe200078e0211 */
[----:B------:R-:W-:Y:S01]  /*15d0*/  @!PT LDS RZ, [RZ] ;  /* 0x00000000fffff984 */ /* 0x000fe20000000800 */
[----:B------:R-:W-:Y:S01]  /*15e0*/  @!PT LDS RZ, [RZ] ;  /* 0x00000000fffff984 */ /* 0x000fe20000000800 */
[----:B------:R-:W-:Y:S01]  /*15f0*/  @!PT LDS RZ, [RZ] ;  /* 0x00000000fffff984 */ /* 0x000fe20000000800 */
[----:B------:R-:W-:Y:S01]  /*1600*/  @!P2 LDGSTS.E.BYPASS.LTC128B.128 [R6+0x2800], desc[UR16][R14.64] ;  /* 0x028000000e06afae */ /* 0x000fe2000b901d50 */
[----:B------:R-:W-:Y:S01]  /*1610*/  SHF.R.S32.HI R21, RZ, 0x1f, R16 ;  /* 0x0000001fff157819 */ /* 0x000fe20000011410 */
[----:B------:R-:W-:Y:S01]  /*1620*/  IMAD.WIDE.U32 R42, R16, UR6, R12 ;  /* 0x00000006102a7c25 */ /* 0x000fe2000f8e000c */
[----:B------:R-:W-:Y:S01]  /*1630*/  ISETP.GE.AND P5, PT, R35, UR20, PT ;  /* 0x0000001423007c0c */ /* 0x000fe2000bfa6270 */
[----:B------:R2:W-:Y:S01]  /*1640*/  @!P2 LDGSTS.E.BYPASS.LTC128B.128 [R6+0x6800], desc[UR16][R14.64+0x80] ;  /* 0x068000800e06afae */ /* 0x0005e2000b901d50 */
[----:B------:R-:W-:Y:S01]  /*1650*/  ISETP.GE.AND P2, PT, R36, UR20, PT ;  /* 0x0000001424007c0c */ /* 0x000fe2000bf46270 */
[----:B------:R-:W-:Y:S01]  /*1660*/  IMAD.U32 R164, RZ, RZ, UR23 ;  /* 0x00000017ffa47e24 */ /* 0x000fe2000f8e00ff */
[----:B------:R-:W-:Y:S01]  /*1670*/  LEA.HI R17, R40, R165, RZ, 0x4 ;  /* 0x000000a528117211 */ /* 0x000fe200078f20ff */
[----:B------:R-:W-:Y:S01]  /*1680*/  @!P1 LDGSTS.E.BYPASS.LTC128B.128 [R0+0x3000], desc[UR16][R4.64] ;  /* 0x0300000004009fae */ /* 0x000fe2000b901d50 */
[----:B------:R-:W-:Y:S01]  /*1690*/  IMAD.MOV.U32 R166, RZ, RZ, R42 ;  /* 0x000000ffffa67224 */ /* 0x000fe200078e002a */
[----:B------:R-:W-:-:S02]  /*16a0*/  @!P3 MOV R12, 0x400 ;  /* 0x00000400000cb802 */ /* 0x000fc40000000f00 */
[----:B------:R3:W-:Y:S01]  /*16b0*/  @!P1 LDGSTS.E.BYPASS.LTC128B.128 [R0+0x7000], desc[UR16][R4.64+0x80] ;  /* 0x0700008004009fae */ /* 0x0007e2000b901d50 */
[----:B------:R-:W4:Y:S05]  /*16c0*/  @!P3 S2R R19, SR_CgaCtaId ;  /* 0x000000000013b919 */ /* 0x000f2a0000008800 */
[----:B------:R-:W-:Y:S01]  /*16d0*/  VOTEU.ALL UP0, P2 ;  /* 0x00000000003f7886 */ /* 0x000fe20001000000 */
[----:B------:R-:W5:Y:S01]  /*16e0*/  @!P6 S2R R13, SR_CgaCtaId ;  /* 0x00000000000de919 */ /* 0x000f620000008800 */
[----:B------:R-:W5:Y:S01]  /*16f0*/  @!P5 S2R R22, SR_CgaCtaId ;  /* 0x000000000016d919 */ /* 0x000f620000008800 */
[----:B------:R-:W-:Y:S01]  /*1700*/  STL.64 [R1+0x30], R42 ;  /* 0x0000302a01007387 */ /* 0x000fe20000100a00 */
[----:B--2---:R-:W-:Y:S01]  /*1710*/  @!P0 IMAD R6, R25, R26, RZ ;  /* 0x0000001a19068224 */ /* 0x004fe200078e02ff */
[----:B------:R-:W2:Y:S03]  /*1720*/  @!P6 LDC.64 R14, c[0x0][0x218] ;  /* 0x00008600ff0eeb82 */ /* 0x000ea60000000a00 */
[----:B------:R-:W-:-:S02]  /*1730*/  @!P0 IMAD R6, R24, R27, R6 ;  /* 0x0000001b18068224 */ /* 0x000fc400078e0206 */
[----:B---3--:R-:W-:-:S03]  /*1740*/  @!P0 IMAD.WIDE.U32 R4, R24, R26, R10 ;  /* 0x0000001a18048225 */ /* 0x008fc600078e000a */
[----:B------:R-:W3:Y:S01]  /*1750*/  @!P3 LDC.64 R10, c[0x0][0x218] ;  /* 0x00008600ff0abb82 */ /* 0x000ee20000000a00 */
[----:B------:R-:W2:Y:S01]  /*1760*/  @!P2 S2R R24, SR_CgaCtaId ;  /* 0x000000000018a919 */ /* 0x000ea20000008800 */
[----:B------:R-:W-:Y:S01]  /*1770*/  IMAD R0, R21, UR6, RZ ;  /* 0x0000000615007c24 */ /* 0x000fe2000f8e02ff */
[----:B------:R-:W-:Y:S01]  /*1780*/  @!P0 IADD3 R5, R5, R6, RZ ;  /* 0x0000000605058210 */ /* 0x000fe20007ffe0ff */
[----:B------:R-:W-:Y:S01]  /*1790*/  UIMAD UR6, UR21, UR18, URZ ;  /* 0x00000012150672a4 */ /* 0x000fe2000f8e023f */
[----:B-1----:R-:W-:Y:S01]  /*17a0*/  @!P0 LEA R8, P1, R4, R8, 0x1 ;  /* 0x0000000804088211 */ /* 0x002fe200078208ff */
[----:B------:R-:W-:Y:S01]  /*17b0*/  IMAD R0, R16, UR7, R0 ;  /* 0x0000000710007c24 */ /* 0x000fe2000f8e0200 */
[----:B----4-:R-:W-:Y:S01]  /*17c0*/  @!P3 LEA R12, R19, R12, 0x18 ;  /* 0x0000000c130cb211 */ /* 0x010fe200078ec0ff */
[----:B------:R-:W-:Y:S01]  /*17d0*/  UIMAD UR6, UR19, UR23, UR6 ;  /* 0x00000017130672a4 */ /* 0x000fe2000f8e0206 */
[----:B------:R-:W-:Y:S01]  /*17e0*/  @!P0 LEA.HI.X R9, R4, R9, R5, 0x1, P1 ;  /* 0x0000000904098211 */ /* 0x000fe200008f0c05 */
[----:B------:R-:W-:-:S02]  /*17f0*/  IMAD.IADD R167, R43, 0x1, R0 ;  /* 0x000000012ba77824 */ /* 0x000fc400078e0200 */
[----:B------:R-:W-:Y:S02]  /*1800*/  @!P0 IMAD R0, R20, 0x2, R18 ;  /* 0x0000000214008824 */ /* 0x000fe400078e0212 */
[----:B------:R-:W-:Y:S01]  /*1810*/  IMAD.WIDE.U32 R4, R164, UR18, R166 ;  /* 0x00000012a4047c25 */ /* 0x000fe2000f8e00a6 */
[----:B------:R-:W-:Y:S03]  /*1820*/  STL.64 [R1+0x20], R166 ;  /* 0x000020a601007387 */ /* 0x000fe60000100a00 */
[----:B------:R-:W-:Y:S01]  /*1830*/  VIADD R5, R5, UR6 ;  /* 0x0000000605057c36 */ /* 0x000fe20008000000 */
[----:B------:R-:W-:Y:S01]  /*1840*/  @!P0 LDGSTS.E.BYPASS.LTC128B.128 [R0+0x3800], desc[UR16][R8.64] ;  /* 0x0380000008008fae */ /* 0x000fe2000b901d50 */
[----:B------:R-:W-:-:S03]  /*1850*/  ULDC.64 UR6, c[0x0][0x268] ;  /* 0x00009a0000067ab9 */ /* 0x000fc60000000a00 */
[----:B------:R1:W-:Y:S01]  /*1860*/  @!P0 LDGSTS.E.BYPASS.LTC128B.128 [R0+0x7800], desc[UR16][R8.64+0x80] ;  /* 0x0780008008008fae */ /* 0x0003e2000b901d50 */
[C---:B---3--:R-:W-:Y:S02]  /*1870*/  @!P3 LEA R6, P1, R4.reuse, R10, 0x1 ;  /* 0x0000000a0406b211 */ /* 0x048fe400078208ff */
[----:B------:R-:W-:Y:S02]  /*1880*/  SHF.R.S32.HI R10, RZ, 0x4, R17 ;  /* 0x00000004ff0a7819 */ /* 0x000fe40000011411 */
[----:B------:R-:W-:Y:S02]  /*1890*/  @!P3 LEA.HI.X R7, R4, R11, R5, 0x1, P1 ;  /* 0x0000000b0407b211 */ /* 0x000fe400008f0c05 */
[----:B------:R-:W-:Y:S02]  /*18a0*/  @!P6 MOV R11, 0x400 ;  /* 0x00000400000be802 */ /* 0x000fe40000000f00 */
[----:B------:R-:W-:Y:S02]  /*18b0*/  ISETP.GE.AND P0, PT, R35, UR20, PT ;  /* 0x0000001423007c0c */ /* 0x000fe4000bf06270 */
[----:B-----5:R-:W-:-:S02]  /*18c0*/  @!P6 LEA R11, R13, R11, 0x18 ;  /* 0x0000000b0d0be211 */ /* 0x020fc400078ec0ff */
[----:B------:R-:W-:Y:S02]  /*18d0*/  ISETP.GE.AND P1, PT, R36, UR20, PT ;  /* 0x0000001424007c0c */ /* 0x000fe4000bf26270 */
[C---:B-1----:R-:W-:Y:S02]  /*18e0*/  LEA.HI R0, R17.reuse, R10, RZ, 0x1 ;  /* 0x0000000a11007211 */ /* 0x042fe400078f08ff */
[----:B------:R-:W-:Y:S01]  /*18f0*/  LOP3.LUT R9, R17, 0xfffffff0, RZ, 0xc0, !PT ;  /* 0xfffffff011097812 */ /* 0x000fe200078ec0ff */
[----:B------:R-:W-:Y:S01]  /*1900*/  IMAD.U32 R17, RZ, RZ, UR10 ;  /* 0x0000000aff117e24 */ /* 0x000fe2000f8e00ff */
[----:B------:R-:W-:-:S03]  /*1910*/  LOP3.LUT R8, R0, 0xfffffffe, RZ, 0xc0, !PT ;  /* 0xfffffffe00087812 */ /* 0x000fc600078ec0ff */
[----:B------:R-:W-:Y:S01]  /*1920*/  IMAD.IADD R0, R165, 0x1, -R9 ;  /* 0x00000001a5007824 */ /* 0x000fe200078e0a09 */
[----:B------:R-:W-:Y:S01]  /*1930*/  IADD3 R19, R10, -R8, RZ ;  /* 0x800000080a137210 */ /* 0x000fe20007ffe0ff */
[----:B------:R-:W-:Y:S01]  /*1940*/  @!P3 IMAD R8, R20, 0x2, R12 ;  /* 0x000000021408b824 */ /* 0x000fe200078e020c */
[----:B------:R-:W-:Y:S02]  /*1950*/  @!P5 MOV R12, 0x400 ;  /* 0x00000400000cd802 */ /* 0x000fe40000000f00 */
[----:B------:R-:W-:Y:S02]  /*1960*/  SHF.R.S32.HI R9, RZ, 0x1f, R0 ;  /* 0x0000001fff097819 */ /* 0x000fe40000011400 */
[----:B------:R-:W-:Y:S01]  /*1970*/  @!P3 LDGSTS.E.BYPASS.LTC128B.128 [R8+0x8000], desc[UR16][R6.64] ;  /* 0x080000000608bfae */ /* 0x000fe2000b901d50 */
[----:B------:R-:W-:Y:S02]  /*1980*/  @!P2 MOV R10, 0x400 ;  /* 0x00000400000aa802 */ /* 0x000fe40000000f00 */
[----:B------:R-:W-:Y:S01]  /*1990*/  LEA.HI R23, R9, R0, RZ, 0x3 ;  /* 0x0000000009177211 */ /* 0x000fe200078f18ff */
[----:B------:R1:W-:Y:S01]  /*19a0*/  @!P3 LDGSTS.E.BYPASS.LTC128B.128 [R8+0xa000], desc[UR16][R6.64+0x80] ;  /* 0x0a0000800608bfae */ /* 0x0003e2000b901d50 */
[----:B------:R-:W-:Y:S01]  /*19b0*/  @!P5 LEA R22, R22, R12, 0x18 ;  /* 0x0000000c1616d211 */ /* 0x000fe200078ec0ff */
[----:B------:R-:W-:Y:S01]  /*19c0*/  IMAD.SHL.U32 R12, R38, 0x40, RZ ;  /* 0x00000040260c7824 */ /* 0x000fe200078e00ff */
[----:B------:R-:W-:-:S02]  /*19d0*/  LOP3.LUT R9, R23, 0xfffffff8, RZ, 0xc0, !PT ;  /* 0xfffffff817097812 */ /* 0x000fc400078ec0ff */
[----:B--2---:R-:W-:-:S03]  /*19e0*/  @!P2 LEA R24, R24, R10, 0x18 ;  /* 0x0000000a1818a211 */ /* 0x004fc600078ec0ff */
[----:B------:R-:W-:Y:S02]  /*19f0*/  IMAD.IADD R25, R0, 0x1, -R9 ;  /* 0x0000000100197824 */ /* 0x000fe400078e0a09 */
[----:B------:R-:W-:Y:S02]  /*1a00*/  IMAD R0, R3, UR8, RZ ;  /* 0x0000000803007c24 */ /* 0x000fe4000f8e02ff */
[----:B------:R-:W-:Y:S02]  /*1a10*/  @!P6 IMAD R3, R20, 0x2, R11 ;  /* 0x000000021403e824 */ /* 0x000fe400078e020b */
[----:B------:R-:W-:Y:S01]  /*1a20*/  IMAD R10, R2, UR9, R0 ;  /* 0x00000009020a7c24 */ /* 0x000fe2000f8e0200 */
[----:B------:R-:W-:Y:S01]  /*1a30*/  LOP3.LUT R0, R12, 0x1c0, RZ, 0xc0, !PT ;  /* 0x000001c00c007812 */ /* 0x000fe200078ec0ff */
[----:B------:R-:W-:Y:S01]  /*1a40*/  IMAD.SHL.U32 R11, R19, 0x8, RZ ;  /* 0x00000008130b7824 */ /* 0x000fe200078e00ff */
[----:B------:R-:W2:Y:S01]  /*1a50*/  @!P2 LDC.64 R12, c[0x0][0x218] ;  /* 0x00008600ff0cab82 */ /* 0x000ea20000000a00 */
[----:B-1----:R-:W-:Y:S01]  /*1a60*/  IMAD.U32 R6, RZ, RZ, UR11 ;  /* 0x0000000bff067e24 */ /* 0x002fe2000f8e00ff */
[----:B------:R-:W-:-:S04]  /*1a70*/  @!P6 LEA R7, P3, R17, R4, 0x4 ;  /* 0x000000041107e211 */ /* 0x000fc800078620ff */
[----:B------:R-:W-:Y:S02]  /*1a80*/  @!P6 LEA.HI.X R8, R17, R5, R6, 0x4, P3 ;  /* 0x000000051108e211 */ /* 0x000fe400018f2406 */
[----:B------:R-:W-:-:S04]  /*1a90*/  @!P6 LEA R6, P3, R7, R14, 0x1 ;  /* 0x0000000e0706e211 */ /* 0x000fc800078608ff */
[----:B------:R-:W-:Y:S01]  /*1aa0*/  @!P6 LEA.HI.X R7, R7, R15, R8, 0x1, P3 ;  /* 0x0000000f0707e211 */ /* 0x000fe200018f0c08 */
[C---:B------:R-:W-:Y:S01]  /*1ab0*/  IMAD.WIDE.U32 R8, R2.reuse, UR8, R28 ;  /* 0x0000000802087c25 */ /* 0x040fe2000f8e001c */
[----:B------:R-:W1:Y:S01]  /*1ac0*/  @!P5 LDC.64 R14, c[0x0][0x218] ;  /* 0x00008600ff0edb82 */ /* 0x000e620000000a00 */
[C---:B------:R-:W-:Y:S01]  /*1ad0*/  ISETP.GE.AND P3, PT, R2.reuse, UR20, PT ;  /* 0x0000001402007c0c */ /* 0x040fe2000bf66270 */
[----:B------:R-:W-:Y:S01]  /*1ae0*/  USHF.L.U32 UR20, UR11, 0x5, URZ ;  /* 0x000000050b147899 */ /* 0x000fe2000800063f */
[----:B------:R-:W-:Y:S01]  /*1af0*/  SHF.L.U32 R2, R2, 0x3, RZ ;  /* 0x0000000302027819 */ /* 0x000fe200000006ff */
[----:B------:R-:W-:Y:S04]  /*1b00*/  @!P6 LDGSTS.E.BYPASS.LTC128B.128 [R3+0x8800], desc[UR16][R6.64] ;  /* 0x088000000603efae */ /* 0x000fe8000b901d50 */
[----:B------:R3:W-:Y:S02]  /*1b10*/  @!P6 LDGSTS.E.BYPASS.LTC128B.128 [R3+0xa800], desc[UR16][R6.64+0x80] ;  /* 0x0a8000800603efae */ /* 0x0007e4000b901d50 */
[----:B---3--:R-:W-:Y:S01]  /*1b20*/  LOP3.LUT R3, R0, 0x8, R2, 0xf8, !PT ;  /* 0x0000000800037812 */ /* 0x008fe200078ef802 */
[----:B------:R-:W-:Y:S01]  /*1b30*/  IMAD R7, R21, UR6, RZ ;  /* 0x0000000615077c24 */ /* 0x000fe2000f8e02ff */
[----:B------:R-:W-:-:S02]  /*1b40*/  SHF.R.U32.HI R0, RZ, 0x3, R0 ;  /* 0x00000003ff007819 */ /* 0x000fc40000011600 */
[----:B------:R-:W-:Y:S01]  /*1b50*/  IADD3 R2, P6, R8, UR24, RZ ;  /* 0x0000001808027c10 */ /* 0x000fe2000ffde0ff */
[----:B------:R-:W-:Y:S01]  /*1b60*/  UIMAD.WIDE.U32 UR24, UR10, 0x20, URZ ;  /* 0x000000200a1878a5 */ /* 0x000fe2000f8e003f */
[----:B------:R-:W-:Y:S01]  /*1b70*/  LOP3.LUT R18, R3, R0, RZ, 0x3c, !PT ;  /* 0x0000000003127212 */ /* 0x000fe200078e3cff */
[----:B------:R-:W-:Y:S01]  /*1b80*/  IMAD.U32 R0, RZ, RZ, UR20 ;  /* 0x00000014ff007e24 */ /* 0x000fe2000f8e00ff */
[----:B------:R-:W-:Y:S01]  /*1b90*/  IADD3.X R3, R9, UR22, R10, P6, !PT ;  /* 0x0000001609037c10 */ /* 0x000fe2000b7fe40a */
[----:B------:R-:W-:Y:S01]  /*1ba0*/  @!P5 IMAD R10, R20, 0x2, R22 ;  /* 0x00000002140ad824 */ /* 0x000fe200078e0216 */
[----:B------:R-:W-:Y:S02]  /*1bb0*/  LEA.HI R22, R40, R165, RZ, 0x5 ;  /* 0x000000a528167211 */ /* 0x000fe400078f28ff */
[----:B------:R-:W-:Y:S01]  /*1bc0*/  @!P5 IADD3 R6, P6, R4, UR24, RZ ;  /* 0x000000180406dc10 */ /* 0x000fe2000ffde0ff */
[----:B------:R-:W-:Y:S01]  /*1bd0*/  IMAD.WIDE.U32 R26, R16, UR6, R2 ;  /* 0x00000006101a7c25 */ /* 0x000fe2000f8e0002 */
[----:B------:R-:W-:-:S02]  /*1be0*/  @!UP0 UIMAD UR6, UR11, 0x30, URZ ;  /* 0x000000300b0688a4 */ /* 0x000fc4000f8e023f */
[----:B------:R-:W-:Y:S01]  /*1bf0*/  @!P5 IADD3.X R0, R5, UR25, R0, P6, !PT ;  /* 0x000000190500dc10 */ /* 0x000fe2000b7fe400 */
[----:B------:R-:W-:Y:S01]  /*1c00*/  @!P2 IMAD.WIDE.U32 R2, R17, 0x30, R4 ;  /* 0x000000301102a825 */ /* 0x000fe200078e0004 */
[C---:B-1----:R-:W-:Y:S01]  /*1c10*/  @!P5 LEA R8, P6, R6.reuse, R14, 0x1 ;  /* 0x0000000e0608d211 */ /* 0x042fe200078c08ff */
[----:B------:R-:W-:Y:S01]  /*1c20*/  UIMAD.WIDE.U32 UR24, UR18, UR8, URZ ;  /* 0x00000008121872a5 */ /* 0x000fe2000f8e003f */
[----:B------:R-:W-:Y:S01]  /*1c30*/  STL.64 [R1+0x28], R26 ;  /* 0x0000281a01007387 */ /* 0x000fe20000100a00 */
[----:B------:R-:W-:Y:S01]  /*1c40*/  @!P2 VIADD R3, R3, UR6 ;  /* 0x000000060303ac36 */ /* 0x000fe20008000000 */
[----:B------:R-:W-:Y:S01]  /*1c50*/  @!P5 LEA.HI.X R9, R6, R15, R0, 0x1, P6 ;  /* 0x0000000f0609d211 */ /* 0x000fe200030f0c00 */
[----:B------:R-:W-:Y:S01]  /*1c60*/  IMAD R16, R16, UR7, R7 ;  /* 0x0000000710107c24 */ /* 0x000fe2000f8e0207 */
[----:B--2---:R-:W-:Y:S01]  /*1c70*/  @!P2 LEA R4, P6, R2, R12, 0x1 ;  /* 0x0000000c0204a211 */ /* 0x004fe200078c08ff */
[----:B------:R-:W-:Y:S01]  /*1c80*/  IMAD.SHL.U32 R0, R25, 0x40, RZ ;  /* 0x0000004019007824 */ /* 0x000fe200078e00ff */
[----:B------:R-:W-:Y:S01]  /*1c90*/  MOV R7, UR25 ;  /* 0x0000001900077c02 */ /* 0x000fe20008000f00 */
[----:B------:R-:W-:Y:S01]  /*1ca0*/  @!P2 IMAD R7, R20, 0x2, R24 ;  /* 0x000000021407a824 */ /* 0x000fe200078e0218 */
[----:B------:R-:W-:Y:S01]  /*1cb0*/  @!P2 LEA.HI.X R5, R2, R13, R3, 0x1, P6 ;  /* 0x0000000d0205a211 */ /* 0x000fe200030f0c03 */
[----:B------:R-:W-:Y:S01]  /*1cc0*/  @!P5 LDGSTS.E.BYPASS.LTC128B.128 [R10+0x9000], desc[UR16][R8.64] ;  /* 0x09000000080adfae */ /* 0x000fe2000b901d50 */
[----:B------:R-:W-:Y:S01]  /*1cd0*/  UIMAD UR7, UR19, UR8, URZ ;  /* 0x00000008130772a4 */ /* 0x000fe2000f8e023f */
[----:B------:R-:W-:Y:S01]  /*1ce0*/  LOP3.LUT R0, R0, 0x1c0, RZ, 0xc0, !PT ;  /* 0x000001c000007812 */ /* 0x000fe200078ec0ff */
[----:B------:R-:W1:Y:S01]  /*1cf0*/  @!P3 LDC.64 R14, c[0x0][0x220] ;  /* 0x00008800ff0ebb82 */ /* 0x000e620000000a00 */
[----:B------:R1:W-:Y:S01]  /*1d00*/  @!P5 LDGSTS.E.BYPASS.LTC128B.128 [R10+0xb000], desc[UR16][R8.64+0x80] ;  /* 0x0b000080080adfae */ /* 0x0003e2000b901d50 */
[----:B------:R-:W-:Y:S01]  /*1d10*/  UIMAD UR7, UR18, UR9, UR7 ;  /* 0x00000009120772a4 */ /* 0x000fe2000f8e0207 */
[----:B------:R-:W-:Y:S01]  /*1d20*/  LOP3.LUT R12, R0, 0x8, R11, 0xf8, !PT ;  /* 0x00000008000c7812 */ /* 0x000fe200078ef80b */
[----:B------:R-:W-:Y:S01]  /*1d30*/  IMAD.U32 R6, RZ, RZ, UR24 ;  /* 0x00000018ff067e24 */ /* 0x000fe2000f8e00ff */
[----:B------:R-:W-:Y:S01]  /*1d40*/  @!P2 LDGSTS.E.BYPASS.LTC128B.128 [R7+0x9800], desc[UR16][R4.64] ;  /* 0x098000000407afae */ /* 0x000fe2000b901d50 */
[----:B------:R-:W-:Y:S01]  /*1d50*/  SHF.R.U32.HI R11, RZ, 0x3, R0 ;  /* 0x00000003ff0b7819 */ /* 0x000fe20000011600 */
[----:B------:R-:W-:Y:S01]  /*1d60*/  IMAD R0, R19, 0x200, R18 ;  /* 0x0000020013007824 */ /* 0x000fe200078e0212 */
[----:B------:R-:W-:Y:S01]  /*1d70*/  UIADD3 UR7, UR25, UR7, URZ ;  /* 0x0000000719077290 */ /* 0x000fe2000fffe03f */
[----:B------:R2:W-:Y:S01]  /*1d80*/  @!P2 LDGSTS.E.BYPASS.LTC128B.128 [R7+0xb800], desc[UR16][R4.64+0x80] ;  /* 0x0b8000800407afae */ /* 0x0005e2000b901d50 */
[----:B------:R-:W3:Y:S01]  /*1d90*/  @!P0 LDC.64 R18, c[0x0][0x220] ;  /* 0x00008800ff128b82 */ /* 0x000ee20000000a00 */
[----:B------:R-:W-:Y:S01]  /*1da0*/  IMAD.IADD R13, R27, 0x1, R16 ;  /* 0x000000011b0d7824 */ /* 0x000fe200078e0210 */
[----:B------:R-:W-:Y:S01]  /*1db0*/  LEA R2, P6, R6, R26, 0x6 ;  /* 0x0000001a06027211 */ /* 0x000fe200078c30ff */
[----:B------:R-:W0:Y:S01]  /*1dc0*/  LDGDEPBAR ;  /* 0x00000000000079af */ /* 0x000e220000000000 */
[----:B------:R-:W-:Y:S01]  /*1dd0*/  IMAD.U32 R3, RZ, RZ, UR7 ;  /* 0x00000007ff037e24 */ /* 0x000fe2000f8e00ff */
[----:B------:R-:W-:Y:S01]  /*1de0*/  USHF.L.U32 UR6, UR9, 0x5, URZ ;  /* 0x0000000509067899 */ /* 0x000fe2000800063f */
[----:B------:R-:W-:Y:S01]  /*1df0*/  LOP3.LUT R184, R12, R11, RZ, 0x3c, !PT ;  /* 0x0000000b0cb87212 */ /* 0x000fe200078e3cff */
[----:B------:R-:W-:Y:S01]  /*1e00*/  UIMAD.WIDE.U32 UR24, UR8, 0x20, URZ ;  /* 0x00000020081878a5 */ /* 0x000fe2000f8e003f */
[----:B------:R-:W4:Y:S01]  /*1e10*/  @!P4 LDC.64 R20, c[0x0][0x220] ;  /* 0x00008800ff14cb82 */ /* 0x000f220000000a00 */
[----:B------:R-:W-:Y:S01]  /*1e20*/  LEA.HI.X R3, R6, R13, R3, 0x6, P6 ;  /* 0x0000000d06037211 */ /* 0x000fe200030f3403 */
[----:B------:R-:W-:Y:S01]  /*1e30*/  IMAD.U32 R6, RZ, RZ, UR8 ;  /* 0x00000008ff067e24 */ /* 0x000fe2000f8e00ff */
[----:B------:R5:W-:Y:S01]  /*1e40*/  STL [R1+0x18], R13 ;  /* 0x0000180d01007387 */ /* 0x000be20000100800 */
[----:B------:R-:W-:Y:S01]  /*1e50*/  VOTEU.ALL UP0, P1 ;  /* 0x00000000003f7886 */ /* 0x000fe20000800000 */
[----:B------:R-:W-:Y:S01]  /*1e60*/  LEA R228, R0, UR4, 0x1 ;  /* 0x0000000400e47c11 */ /* 0x000fe2000f8e08ff */
[----:B------:R-:W-:-:S02]  /*1e70*/  ULDC UR19, c[0x0][0x39c] ;  /* 0x0000e70000137ab9 */ /* 0x000fc40000000800 */
[----:B------:R-:W4:Y:S01]  /*1e80*/  @!P1 LDC.64 R16, c[0x0][0x220] ;  /* 0x00008800ff109b82 */ /* 0x000f220000000a00 */
[----:B-1----:R-:W-:Y:S01]  /*1e90*/  @!P3 LEA R10, P6, R2, R14, 0x1 ;  /* 0x0000000e020ab211 */ /* 0x002fe200078c08ff */
[C---:B------:R-:W-:Y:S02]  /*1ea0*/  VIADD R0, R228.reuse, 0x8000 ;  /* 0x00008000e4007836 */ /* 0x040fe40000000000 */
[----:B------:R-:W-:Y:S01]  /*1eb0*/  VIADD R239, R228, 0x8020 ;  /* 0x00008020e4ef7836 */ /* 0x000fe20000000000 */
[----:B------:R-:W-:Y:S01]  /*1ec0*/  @!P3 LEA.HI.X R11, R2, R15, R3, 0x1, P6 ;  /* 0x0000000f020bb211 */ /* 0x000fe200030f0c03 */
[----:B--2---:R-:W-:Y:S01]  /*1ed0*/  IMAD.U32 R4, RZ, RZ, UR8 ;  /* 0x00000008ff047e24 */ /* 0x004fe2000f8e00ff */
[----:B------:R-:W-:-:S04]  /*1ee0*/  DEPBAR.LE SB0, 0x0 ;  /* 0x000080000000791a */ /* 0x000fc80000000000 */
[----:B------:R-:W-:Y:S01]  /*1ef0*/  BAR.SYNC.DEFER_BLOCKING 0x0 ;  /* 0x0000000000007b1d */ /* 0x000fe20000010000 */
[----:B------:R-:W-:Y:S02]  /*1f00*/  MOV R5, UR9 ;  /* 0x0000000900057c02 */ /* 0x000fe40008000f00 */
[----:B------:R-:W-:Y:S01]  /*1f10*/  @!P4 LEA R9, P2, R4, R2, 0x4 ;  /* 0x000000020409c211 */ /* 0x000fe200078420ff */
[----:B-----5:R-:W-:-:S03]  /*1f20*/  IMAD.SHL.U32 R13, R23, 0x40, RZ ;  /* 0x00000040170d7824 */ /* 0x020fc600078e00ff */
[----:B------:R-:W-:Y:S01]  /*1f30*/  @!P4 LEA.HI.X R12, R6, R3, R5, 0x4, P2 ;  /* 0x00000003060cc211 */ /* 0x000fe200010f2405 */
[----:B------:R-:W-:Y:S01]  /*1f40*/  IMAD.U32 R6, RZ, RZ, UR6 ;  /* 0x00000006ff067e24 */ /* 0x000fe2000f8e00ff */
[----:B------:R-:W-:Y:S01]  /*1f50*/  @!P0 IADD3 R7, P2, R2, UR24, RZ ;  /* 0x0000001802078c10 */ /* 0x000fe2000ff5e0ff */
[----:B------:R-:W-:Y:S01]  /*1f60*/  @!P1 IMAD.WIDE.U32 R4, R4, 0x30, R2 ;  /* 0x0000003004049825 */ /* 0x000fe200078e0002 */
[----:B------:R-:W-:Y:S01]  /*1f70*/  SHF.R.S32.HI R2, RZ, 0x5, R22 ;  /* 0x00000005ff027819 */ /* 0x000fe20000011416 */
[----:B------:R-:W-:Y:S01]  /*1f80*/  @!UP0 UIMAD UR6, UR9, 0x30, URZ ;  /* 0x00000030090688a4 */ /* 0x000fe2000f8e023f */
[----:B------:R-:W-:Y:S01]  /*1f90*/  LOP3.LUT R183, R13, 0xfffffe00, RZ, 0xc0, !PT ;  /* 0xfffffe000db77812 */ /* 0x000fe200078ec0ff */
[----:B------:R-:W-:Y:S01]  /*1fa0*/  UISETP.GE.AND UP0, UPT, UR13, 0x41, UPT ;  /* 0x000000410d00788c */ /* 0x000fe2000bf06270 */
[----:B------:R-:W-:Y:S02]  /*1fb0*/  @!P0 IADD3.X R14, R3, UR25, R6, P2, !PT ;  /* 0x00000019030e8c10 */ /* 0x000fe400097fe406 */
[----:B---3--:R-:W-:Y:S01]  /*1fc0*/  @!P0 LEA R6, P2, R7, R18, 0x1 ;  /* 0x0000001207068211 */ /* 0x008fe200078408ff */
[----:B------:R-:W-:Y:S01]  /*1fd0*/  IMAD R3, R2, 0x400, R183 ;  /* 0x0000040002037824 */ /* 0x000fe200078e02b7 */
[----:B----4-:R-:W-:Y:S01]  /*1fe0*/  @!P4 LEA R8, P5, R9, R20, 0x1 ;  /* 0x000000140908c211 */ /* 0x010fe200078a08ff */
[----:B------:R-:W-:Y:S01]  /*1ff0*/  @!P1 VIADD R2, R5, UR6 ;  /* 0x0000000605029c36 */ /* 0x000fe20008000000 */
[----:B------:R-:W-:-:S02]  /*2000*/  @!P0 LEA.HI.X R7, R7, R19, R14, 0x1, P2 ;  /* 0x0000001307078211 */ /* 0x000fc400010f0c0e */
[----:B------:R-:W-:Y:S01]  /*2010*/  @!P4 LEA.HI.X R9, R9, R21, R12, 0x1, P5 ;  /* 0x000000150909c211 */ /* 0x000fe200028f0c0c */
[----:B------:R-:W-:Y:S04]  /*2020*/  @P3 STS.128 [R247+0xc000], RZ ;  /* 0x00c000fff7003388 */ /* 0x000fe80000000c00 */
[----:B------:R-:W-:Y:S04]  /*2030*/  @P3 STS.128 [R247+0xe000], RZ ;  /* 0x00e000fff7003388 */ /* 0x000fe80000000c00 */
[----:B------:R-:W-:Y:S01]  /*2040*/  @!PT LDS RZ, [RZ] ;  /* 0x00000000fffff984 */ /* 0x000fe20000000800 */
[----:B------:R-:W-:Y:S01]  /*2050*/  @!PT LDS RZ, [RZ] ;  /* 0x00000000fffff984 */ /* 0x000fe20000000800 */
[----:B------:R-:W-:Y:S01]  /*2060*/  @!PT LDS RZ, [RZ] ;  /* 0x00000000fffff984 */ /* 0x000fe20000000800 */
[----:B------:R-:W-:Y:S04]  /*2070*/  @!P3 LDGSTS.E.BYPASS.LTC128B.128 [R247+0xc000], desc[UR16][R10.64] ;  /* 0x0c0000000af7bfae */ /* 0x000fe8000b901d50 */
        /* <DEDUP_REMOVED lines=21> */
[----:B------:R-:W-:-:S03]  /*21d0*/  MOV R2, 0x20 ;  /* 0x0000002000027802 */ /* 0x000fc60000000f00 */
[----:B------:R-:W-:Y:S04]  /*21e0*/  @P1 STS.128 [R247+0xf800], RZ ;  /* 0x00f800fff7001388 */ /* 0x000fe80000000c00 */
[----:B------:R-:W-:Y:S01]  /*21f0*/  @!PT LDS RZ, [RZ] ;  /* 0x00000000fffff984 */ /* 0x000fe20000000800 */
[----:B------:R-:W-:Y:S01]  /*2200*/  @!PT LDS RZ, [RZ] ;  /* 0x00000000fffff984 */ /* 0x000fe20000000800 */
[----:B------:R-:W-:Y:S01]  /*2210*/  @!PT LDS RZ, [RZ] ;  /* 0x00000000fffff984 */ /* 0x000fe20000000800 */
[----:B------:R-:W-:Y:S04]  /*2220*/  @!P1 LDGSTS.E.BYPASS.LTC128B.128 [R247+0xd800], desc[UR16][R10.64] ;  /* 0x0d8000000af79fae */ /* 0x000fe8000b901d50 */
[----:B------:R2:W-:Y:S01]  /*2230*/  @!P1 LDGSTS.E.BYPASS.LTC128B.128 [R247+0xf800], desc[UR16][R10.64+0x80] ;  /* 0x0f8000800af79fae */ /* 0x0005e2000b901d50 */
[----:B------:R-:W-:-:S03]  /*2240*/  R2P PR, R25, 0x6 ;  /* 0x0000000619007804 */ /* 0x000fc60000000000 */
[----:B------:R-:W-:Y:S02]  /*2250*/  LDSM.16.M88.4 R20, [R228+0x8000] ;  /* 0x00800000e414783b */ /* 0x000fe40000000200 */
[----:B------:R-:W-:Y:S02]  /*2260*/  SEL R3, R3, 0xfffffff0, !P1 ;  /* 0xfffffff003037807 */ /* 0x000fe40004800000 */
[----:B------:R-:W-:Y:S01]  /*2270*/  SEL R2, R2, 0xffffffe0, !P2 ;  /* 0xffffffe002027807 */ /* 0x000fe20005000000 */
[----:B------:R-:W-:Y:S01]  /*2280*/  LDSM.16.M88.4 R28, [R228+0x9000] ;  /* 0x00900000e41c783b */ /* 0x000fe20000000200 */
[----:B------:R-:W-:Y:S01]  /*2290*/  R2P PR, R38, 0x6 ;  /* 0x0000000626007804 */ /* 0x000fe20000000000 */
[----:B------:R-:W-:Y:S01]  /*22a0*/  IMAD R236, R3, 0x2, R235 ;  /* 0x0000000203ec7824 */ /* 0x000fe200078e02eb */
[C---:B------:R-:W-:Y:S01]  /*22b0*/  LEA R238, R2.reuse, R235, 0x1 ;  /* 0x000000eb02ee7211 */ /* 0x040fe200078e08ff */
[----:B-1----:R-:W1:Y:S02]  /*22c0*/  LDSM.16.M88.4 R4, [R235+0x2000] ;  /* 0x00200000eb04783b */ /* 0x002e640000000200 */
[----:B------:R-:W-:-:S02]  /*22d0*/  IMAD R237, R2, 0x2, R236 ;  /* 0x0000000202ed7824 */ /* 0x000fc400078e02ec */
[----:B------:R-:W-:Y:S04]  /*22e0*/  LDSM.16.M88.4 R32, [R228+0x8800] ;  /* 0x00880000e420783b */ /* 0x000fe80000000200 */
[----:B------:R-:W-:Y:S02]  /*22f0*/  LDSM.16.M88.4 R24, [R228+0x9800] ;  /* 0x00980000e418783b */ /* 0x000fe40000000200 */
[----:B------:R-:W-:Y:S02]  /*2300*/  @P1 VIADD R239, R0, 0xffffffe0 ;  /* 0xffffffe000ef1836 */ /* 0x000fe40000000000 */
[----:B------:R-:W-:Y:S01]  /*2310*/  LDSM.16.M88.4 R16, [R236] ;  /* 0x00000000ec10783b */ /* 0x000fe20000000200 */
[----:B------:R-:W-:-:S03]  /*2320*/  IMAD.MOV.U32 R0, RZ, RZ, 0x40 ;  /* 0x00000040ff007424 */ /* 0x000fc600078e00ff */
[----:B--2---:R-:W2:Y:S02]  /*2330*/  LDSM.16.M88.4 R8, [R235] ;  /* 0x00000000eb08783b */ /* 0x004ea40000000200 */
[----:B------:R-:W-:Y:S02]  /*2340*/  SEL R0, R0, 0xffffffc0, !P2 ;  /* 0xffffffc000007807 */ /* 0x000fe40005000000 */
[----:B------:R-:W3:Y:S03]  /*2350*/  LDSM.16.M88.4 R48, [R239] ;  /* 0x00000000ef30783b */ /* 0x000ee60000000200 */
[----:B------:R-:W-:Y:S01]  /*2360*/  IMAD.IADD R234, R228, 0x1, R0 ;  /* 0x00000001e4ea7824 */ /* 0x000fe200078e0200 */
[----:B------:R-:W4:Y:S01]  /*2370*/  LDSM.16.M88.4 R12, [R236+0x2000] ;  /* 0x00200000ec0c783b */ /* 0x000f220000000200 */
[----:B------:R-:W-:-:S03]  /*2380*/  IMAD.IADD R233, R0, 0x1, R239 ;  /* 0x0000000100e97824 */ /* 0x000fc600078e02ef */
[----:B------:R-:W5:Y:S04]  /*2390*/  LDSM.16.M88.4 R52, [R239+0x1000] ;  /* 0x00100000ef34783b */ /* 0x000f680000000200 */
[----:B------:R-:W-:Y:S04]  /*23a0*/  LDSM.16.M88.4 R64, [R239+0x1800] ;  /* 0x00180000ef40783b */ /* 0x000fe80000000200 */
[----:B------:R-:W-:Y:S01]  /*23b0*/  LDSM.16.M88.4 R56, [R234+0x8000] ;  /* 0x00800000ea38783b */ /* 0x000fe20000000200 */
[C---:B-1----:R-:W-:Y:S03]  /*23c0*/  HMMA.16816.F32 R40, R4.reuse, R20, RZ ;  /* 0x000000140428723c */ /* 0x042fe600000018ff */
[----:B------:R-:W-:Y:S04]  /*23d0*/  LDSM.16.M88.4 R44, [R238] ;  /* 0x00000000ee2c783b */ /* 0x000fe80000000200 */
[----:B------:R-:W-:Y:S01]  /*23e0*/  LDSM.16.M88.4 R68, [R233] ;  /* 0x00000000e944783b */ /* 0x000fe20000000200 */
[C---:B------:R-:W-:Y:S03]  /*23f0*/  HMMA.16816.F32 R96, R4.reuse, R22, RZ ;  /* 0x000000160460723c */ /* 0x040fe600000018ff */
[----:B------:R-:W0:Y:S03]  /*2400*/  LDGDEPBAR ;  /* 0x00000000000079af */ /* 0x000e260000000000 */
[----:B------:R-:W-:Y:S06]  /*2410*/  HMMA.16816.F32 R84, R4, R28, RZ ;  /* 0x0000001c0454723c */ /* 0x000fec00000018ff */
[C---:B--2---:R-:W-:Y:S06]  /*2420*/  HMMA.16816.F32 R36, R8.reuse, R20, RZ ;  /* 0x000000140824723c */ /* 0x044fec00000018ff */
[----:B------:R-:W-:Y:S01]  /*2430*/  HMMA.16816.F32 R132, R8, R22, RZ ;  /* 0x000000160884723c */ /* 0x000fe200000018ff */
[----:B------:R-:W1:Y:S05]  /*2440*/  LDSM.16.M88.4 R20, [R239+0x800] ;  /* 0x00080000ef14783b */ /* 0x000e6a0000000200 */
[C---:B------:R-:W-:Y:S06]  /*2450*/  HMMA.16816.F32 R92, R4.reuse, R32, RZ ;  /* 0x00000020045c723c */ /* 0x040fec00000018ff */
[C---:B------:R-:W-:Y:S06]  /*2460*/  HMMA.16816.F32 R76, R4.reuse, R24, RZ ;  /* 0x00000018044c723c */ /* 0x040fec00000018ff */
[C---:B------:R-:W-:Y:S06]  /*2470*/  HMMA.16816.F32 R88, R4.reuse, R34, RZ ;  /* 0x000000220458723c */ /* 0x040fec00000018ff */
[C---:B------:R-:W-:Y:S06]  /*2480*/  HMMA.16816.F32 R80, R4.reuse, R30, RZ ;  /* 0x0000001e0450723c */ /* 0x040fec00000018ff */
[----:B------:R-:W-:Y:S01]  /*2490*/  HMMA.16816.F32 R72, R4, R26, RZ ;  /* 0x0000001a0448723c */ /* 0x000fe200000018ff */
[----:B------:R-:W2:Y:S05]  /*24a0*/  LDSM.16.M88.4 R4, [R238+0x2000] ;  /* 0x00200000ee04783b */ /* 0x000eaa0000000200 */
[C---:B------:R-:W-:Y:S06]  /*24b0*/  HMMA.16816.F32 R100, R8.reuse, R24, RZ ;  /* 0x000000180864723c */ /* 0x040fec00000018ff */
[----:B------:R-:W-:Y:S06]  /*24c0*/  HMMA.16816.F32 R140, R8, R26, RZ ;  /* 0x0000001a088c723c */ /* 0x000fec00000018ff */
[----:B---3--:R-:W-:Y:S01]  /*24d0*/  HMMA.16816.F32 R24, R16, R48, R36 ;  /* 0x000000301018723c */ /* 0x008fe20000001824 */
[----:B------:R-:W-:Y:S05]  /*24e0*/  LDSM.16.M88.4 R36, [R237+0x2000] ;  /* 0x00200000ed24783b */ /* 0x000fea0000000200 */
[C---:B------:R-:W-:Y:S06]  /*24f0*/  HMMA.16816.F32 R60, R8.reuse, R32, RZ ;  /* 0x00000020083c723c */ /* 0x040fec00000018ff */
[C---:B------:R-:W-:Y:S06]  /*2500*/  HMMA.16816.F32 R104, R8.reuse, R34, RZ ;  /* 0x000000220868723c */ /* 0x040fec00000018ff */
[C---:B------:R-:W-:Y:S06]  /*2510*/  HMMA.16816.F32 R32, R8.reuse, R28, RZ ;  /* 0x0000001c0820723c */ /* 0x040fec00000018ff */
[----:B------:R-:W-:Y:S01]  /*2520*/  HMMA.16816.F32 R136, R8, R30, RZ ;  /* 0x0000001e0888723c */ /* 0x000fe200000018ff */
[----:B------:R-:W-:Y:S05]  /*2530*/  LDSM.16.M88.4 R8, [R234+0x8800] ;  /* 0x00880000ea08783b */ /* 0x000fea0000000200 */
[C---:B----4-:R-:W-:Y:S01]  /*2540*/  HMMA.16816.F32 R28, R12.reuse, R48, R40 ;  /* 0x000000300c1c723c */ /* 0x050fe20000001828 */
[----:B------:R-:W3:Y:S05]  /*2550*/  LDSM.16.M88.4 R40, [R237] ;  /* 0x00000000ed28783b */ /* 0x000eea0000000200 */
[C---:B-----5:R-:W-:Y:S06]  /*2560*/  HMMA.16816.F32 R124, R12.reuse, R52, R84 ;  /* 0x000000340c7c723c */ /* 0x060fec0000001854 */
[C---:B------:R-:W-:Y:S06]  /*2570*/  HMMA.16816.F32 R116, R12.reuse, R50, R96 ;  /* 0x000000320c74723c */ /* 0x040fec0000001860 */
[C---:B-1----:R-:W-:Y:S06]  /*2580*/  HMMA.16816.F32 R128, R12.reuse, R20, R92 ;  /* 0x000000140c80723c */ /* 0x042fec000000185c */
[C---:B------:R-:W-:Y:S01]  /*2590*/  HMMA.16816.F32 R120, R12.reuse, R64, R76 ;  /* 0x000000400c78723c */ /* 0x040fe2000000184c */
[----:B------:R-:W-:Y:S05]  /*25a0*/  LDSM.16.M88.4 R76, [R228+0xa000] ;  /* 0x00a00000e44c783b */ /* 0x000fea0000000200 */
[C---:B------:R-:W-:Y:S01]  /*25b0*/  HMMA.16816.F32 R112, R12.reuse, R22, R88 ;  /* 0x000000160c70723c */ /* 0x040fe20000001858 */
[----:B------:R-:W-:Y:S05]  /*25c0*/  LDSM.16.M88.4 R88, [R239+0x2000] ;  /* 0x00200000ef58783b */ /* 0x000fea0000000200 */
[C---:B------:R-:W-:Y:S01]  /*25d0*/  HMMA.16816.F32 R96, R12.reuse, R54, R80 ;  /* 0x000000360c60723c */ /* 0x040fe20000001850 */
[----:B------:R-:W-:Y:S05]  /*25e0*/  LDSM.16.M88.4 R80, [R234+0x9800] ;  /* 0x00980000ea50783b */ /* 0x000fea0000000200 */
[----:B------:R-:W-:Y:S06]  /*25f0*/  HMMA.16816.F32 R84, R12, R66, R72 ;  /* 0x000000420c54723c */ /* 0x000fec0000001848 */
[----:B------:R-:W-:Y:S01]  /*2600*/  HMMA.16816.F32 R12, R44, R56, R24 ;  /* 0x000000382c0c723c */ /* 0x000fe20000001818 */
[----:B------:R-:W-:Y:S05]  /*2610*/  LDSM.16.M88.4 R24, [R236+0x4000] ;  /* 0x00400000ec18783b */ /* 0x000fea0000000200 */
[C---:B------:R-:W-:Y:S01]  /*2620*/  HMMA.16816.F32 R148, R16.reuse, R52, R32 ;  /* 0x000000341094723c */ /* 0x040fe20000001820 */
[----:B------:R-:W1:Y:S05]  /*2630*/  LDSM.16.M88.4 R32, [R235+0x4000] ;  /* 0x00400000eb20783b */ /* 0x000e6a0000000200 */
[C---:B------:R-:W-:Y:S01]  /*2640*/  HMMA.16816.F32 R108, R16.reuse, R20, R60 ;  /* 0x00000014106c723c */ /* 0x040fe2000000183c */
[----:B------:R-:W4:Y:S05]  /*2650*/  LDSM.16.M88.4 R60, [R234+0x9000] ;  /* 0x00900000ea3c783b */ /* 0x000f2a0000000200 */
[----:B------:R-:W-:Y:S06]  /*2660*/  HMMA.16816.F32 R48, R16, R50, R132 ;  /* 0x000000321030723c */ /* 0x000fec0000001884 */
[----:B--2---:R-:W-:Y:S01]  /*2670*/  HMMA.16816.F32 R72, R4, R56, R28 ;  /* 0x000000380448723c */ /* 0x004fe2000000181c */
[----:B------:R-:W2:Y:S05]  /*2680*/  LDSM.16.M88.4 R28, [R235+0x6000] ;  /* 0x00600000eb1c783b */ /* 0x000eaa0000000200 */
[----:B---3--:R-:W-:Y:S06]  /*2690*/  HMMA.16816.F32 R12, R40, R68, R12 ;  /* 0x00000044280c723c */ /* 0x008fec000000180c */
[C---:B------:R-:W-:Y:S01]  /*26a0*/  HMMA.16816.F32 R92, R16.reuse, R22, R104 ;  /* 0x00000016105c723c */ /* 0x040fe20000001868 */
[----:B------:R-:W-:Y:S05]  /*26b0*/  LDSM.16.M88.4 R20, [R238+0x4000] ;  /* 0x00400000ee14783b */ /* 0x000fea0000000200 */
[C---:B------:R-:W-:Y:S06]  /*26c0*/  HMMA.16816.F32 R160, R16.reuse, R64, R100 ;  /* 0x0000004010a0723c */ /* 0x040fec0000001864 */
[C---:B------:R-:W-:Y:S01]  /*26d0*/  HMMA.16816.F32 R104, R16.reuse, R54, R136 ;  /* 0x000000361068723c */ /* 0x040fe20000001888 */
[----:B------:R-:W-:Y:S05]  /*26e0*/  LDSM.16.M88.4 R52, [R233+0x800] ;  /* 0x00080000e934783b */ /* 0x000fea0000000200 */
[----:B------:R-:W-:Y:S06]  /*26f0*/  HMMA.16816.F32 R144, R16, R66, R140 ;  /* 0x000000421090723c */ /* 0x000fec000000188c */
[----:B------:R-:W-:Y:S01]  /*2700*/  HMMA.16816.F32 R16, R44, R58, R48 ;  /* 0x0000003a2c10723c */ /* 0x000fe20000001830 */
[----:B------:R-:W-:Y:S05]  /*2710*/  LDSM.16.M88.4 R48, [R233+0x1800] ;  /* 0x00180000e930783b */ /* 0x000fea0000000200 */
[----:B------:R-:W-:Y:S06]  /*2720*/  HMMA.16816.F32 R72, R36, R68, R72 ;  /* 0x000000442448723c */ /* 0x000fec0000001848 */
[----:B-1----:R-:W-:Y:S06]  /*2730*/  HMMA.16816.F32 R12, R32, R76, R12 ;  /* 0x0000004c200c723c */ /* 0x002fec000000180c */
[C---:B------:R-:W-:Y:S06]  /*2740*/  HMMA.16816.F32 R140, R4.reuse, R8, R128 ;  /* 0x00000008048c723c */ /* 0x040fec0000001880 */
[C---:B----4-:R-:W-:Y:S06]  /*2750*/  HMMA.16816.F32 R152, R4.reuse, R60, R124 ;  /* 0x0000003c0498723c */ /* 0x050fec000000187c */
[C---:B------:R-:W-:Y:S06]  /*2760*/  HMMA.16816.F32 R156, R4.reuse, R80, R120 ;  /* 0x00000050049c723c */ /* 0x040fec0000001878 */
[C---:B------:R-:W-:Y:S01]  /*2770*/  HMMA.16816.F32 R100, R4.reuse, R58, R116 ;  /* 0x0000003a0464723c */ /* 0x040fe20000001874 */
[----:B------:R-:W-:Y:S05]  /*2780*/  LDSM.16.M88.4 R56, [R233+0x1000] ;  /* 0x00100000e938783b */ /* 0x000fea0000000200 */
[C---:B------:R-:W-:Y:S06]  /*2790*/  HMMA.16816.F32 R112, R4.reuse, R10, R112 ;  /* 0x0000000a0470723c */ /* 0x040fec0000001870 */
[C---:B------:R-:W-:Y:S06]  /*27a0*/  HMMA.16816.F32 R132, R4.reuse, R62, R96 ;  /* 0x0000003e0484723c */ /* 0x040fec0000001860 */
[----:B------:R-:W-:Y:S01]  /*27b0*/  HMMA.16816.F32 R128, R4, R82, R84 ;  /* 0x000000520480723c */ /* 0x000fe20000001854 */
[----:B------:R-:W1:Y:S04]  /*27c0*/  LDSM.16.M88.4 R4, [R236+0x6000] ;  /* 0x00600000ec04783b */ /* 0x000e680000000200 */
[----:B------:R-:W3:Y:S01]  /*27d0*/  LDSM.16.M88.4 R84, [R234+0xa000] ;  /* 0x00a00000ea54783b */ /* 0x000ee20000000200 */
[----:B------:R-:W-:Y:S03]  /*27e0*/  HMMA.16816.F32 R64, R40, R70, R16 ;  /* 0x000000462840723c */ /* 0x000fe60000001810 */
[----:B------:R-:W4:Y:S03]  /*27f0*/  LDSM.16.M88.4 R16, [R238+0x6000] ;  /* 0x00600000ee10783b */ /* 0x000f260000000200 */
[----:B--2---:R-:W-:Y:S06]  /*2800*/  HMMA.16816.F32 R72, R28, R76, R72 ;  /* 0x0000004c1c48723c */ /* 0x004fec0000001848 */
[C---:B------:R-:W-:Y:S06]  /*2810*/  HMMA.16816.F32 R124, R44.reuse, R8, R108 ;  /* 0x000000082c7c723c */ /* 0x040fec000000186c */
[----:B------:R-:W-:Y:S01]  /*2820*/  HMMA.16816.F32 R120, R44, R10, R92 ;  /* 0x0000000a2c78723c */ /* 0x000fe2000000185c */
[----:B------:R-:W-:Y:S05]  /*2830*/  LDSM.16.M88.4 R92, [R233+0x2000] ;  /* 0x00200000e95c783b */ /* 0x000fea0000000200 */
[----:B------:R-:W-:Y:S01]  /*2840*/  HMMA.16816.F32 R8, R24, R88, R12 ;  /* 0x000000581808723c */ /* 0x000fe2000000180c */
[----:B------:R-:W-:Y:S05]  /*2850*/  LDSM.16.M88.4 R12, [R237+0x4000] ;  /* 0x00400000ed0c783b */ /* 0x000fea0000000200 */
[----:B------:R-:W-:Y:S06]  /*2860*/  HMMA.16816.F32 R96, R36, R70, R100 ;  /* 0x000000462460723c */ /* 0x000fec0000001864 */
[C---:B------:R-:W-:Y:S06]  /*2870*/  HMMA.16816.F32 R136, R44.reuse, R60, R148 ;  /* 0x0000003c2c88723c */ /* 0x040fec0000001894 */
[C---:B------:R-:W-:Y:S06]  /*2880*/  HMMA.16816.F32 R116, R44.reuse, R62, R104 ;  /* 0x0000003e2c74723c */ /* 0x040fec0000001868 */
[C---:B------:R-:W-:Y:S06]  /*2890*/  HMMA.16816.F32 R108, R44.reuse, R80, R160 ;  /* 0x000000502c6c723c */ /* 0x040fec00000018a0 */
[----:B------:R-:W-:Y:S01]  /*28a0*/  HMMA.16816.F32 R100, R44, R82, R144 ;  /* 0x000000522c64723c */ /* 0x000fe20000001890 */
[----:B------:R-:W2:Y:S05]  /*28b0*/  LDSM.16.M88.4 R44, [R228+0xa800] ;  /* 0x00a80000e42c783b */ /* 0x000eaa0000000200 */
[----:B------:R-:W-:Y:S06]  /*28c0*/  HMMA.16816.F32 R68, R32, R78, R64 ;  /* 0x0000004e2044723c */ /* 0x000fec0000001840 */
[----:B-1----:R-:W-:Y:S06]  /*28d0*/  HMMA.16816.F32 R72, R4, R88, R72 ;  /* 0x000000580448723c */ /* 0x002fec0000001848 */
[----:B------:R-:W-:Y:S06]  /*28e0*/  HMMA.16816.F32 R64, R40, R52, R124 ;  /* 0x000000342840723c */ /* 0x000fec000000187c */
[----:B---3--:R-:W-:Y:S01]  /*28f0*/  HMMA.16816.F32 R60, R20, R84, R8 ;  /* 0x00000054143c723c */ /* 0x008fe20000001808 */
[----:B------:R-:W1:Y:S05]  /*2900*/  LDSM.16.M88.4 R8, [R237+0x6000] ;  /* 0x00600000ed08783b */ /* 0x000e6a0000000200 */
[C---:B------:R-:W-:Y:S06]  /*2910*/  HMMA.16816.F32 R104, R36.reuse, R52, R140 ;  /* 0x000000342468723c */ /* 0x040fec000000188c */
[C---:B------:R-:W-:Y:S06]  /*2920*/  HMMA.16816.F32 R112, R36.reuse, R54, R112 ;  /* 0x000000362470723c */ /* 0x040fec0000001870 */
[C---:B------:R-:W-:Y:S06]  /*2930*/  HMMA.16816.F32 R152, R36.reuse, R56, R152 ;  /* 0x000000382498723c */ /* 0x040fec0000001898 */
[C---:B------:R-:W-:Y:S06]  /*2940*/  HMMA.16816.F32 R132, R36.reuse, R58, R132 ;  /* 0x0000003a2484723c */ /* 0x040fec0000001884 */
[C---:B------:R-:W-:Y:S06]  /*2950*/  HMMA.16816.F32 R156, R36.reuse, R48, R156 ;  /* 0x00000030249c723c */ /* 0x040fec000000189c */
[----:B------:R-:W-:Y:S06]  /*2960*/  HMMA.16816.F32 R128, R36, R50, R128 ;  /* 0x000000322480723c */ /* 0x000fec0000001880 */
[----:B------:R-:W-:Y:S06]  /*2970*/  HMMA.16816.F32 R36, R28, R78, R96 ;  /* 0x0000004e1c24723c */ /* 0x000fec0000001860 */
[----:B------:R-:W-:Y:S01]  /*2980*/  HMMA.16816.F32 R80, R40, R54, R120 ;  /* 0x000000362850723c */ /* 0x000fe20000001878 */
[----:B------:R-:W3:Y:S05]  /*2990*/  LDSM.16.M88.4 R52, [R239+0x2800] ;  /* 0x00280000ef34783b */ /* 0x000eea0000000200 */
[----:B------:R-:W-:Y:S06]  /*29a0*/  HMMA.16816.F32 R68, R24, R90, R68 ;  /* 0x0000005a1844723c */ /* 0x000fec0000001844 */
[----:B----4-:R-:W-:Y:S06]  /*29b0*/  HMMA.16816.F32 R72, R16, R84, R72 ;  /* 0x000000541048723c */ /* 0x010fec0000001848 */
[C---:B------:R-:W-:Y:S06]  /*29c0*/  HMMA.16816.F32 R108, R40.reuse, R48, R108 ;  /* 0x00000030286c723c */ /* 0x040fec000000186c */
[----:B------:R-:W-:Y:S06]  /*29d0*/  HMMA.16816.F32 R100, R40, R50, R100 ;  /* 0x000000322864723c */ /* 0x000fec0000001864 */
[----:B--2---:R-:W-:Y:S06]  /*29e0*/  HMMA.16816.F32 R48, R32, R44, R64 ;  /* 0x0000002c2030723c */ /* 0x004fec0000001840 */
[----:B------:R-:W-:Y:S06]  /*29f0*/  HMMA.16816.F32 R96, R12, R92, R60 ;  /* 0x0000005c0c60723c */ /* 0x000fec000000183c */
[C---:B------:R-:W-:Y:S06]  /*2a00*/  HMMA.16816.F32 R120, R40.reuse, R56, R136 ;  /* 0x000000382878723c */ /* 0x040fec0000001888 */
[----:B------:R-:W-:Y:S06]  /*2a10*/  HMMA.16816.F32 R116, R40, R58, R116 ;  /* 0x0000003a2874723c */ /* 0x000fec0000001874 */
[----:B------:R-:W-:Y:S01]  /*2a20*/  HMMA.16816.F32 R40, R4, R90, R36 ;  /* 0x0000005a0428723c */ /* 0x000fe20000001824 */
[----:B------:R-:W-:Y:S05]  /*2a30*/  LDSM.16.M88.4 R36, [R228+0xb000] ;  /* 0x00b00000e424783b */ /* 0x000fea0000000200 */
[----:B------:R-:W-:Y:S01]  /*2a40*/  HMMA.16816.F32 R60, R28, R44, R104 ;  /* 0x0000002c1c3c723c */ /* 0x000fe20000001868 */
[----:B------:R-:W-:-:S04]  /*2a50*/  FMUL.FTZ R0, R96, UR19 ;  /* 0x0000001360007c20 */ /* 0x000fc80008410000 */
[----:B------:R2:W-:Y:S01]  /*2a60*/  MUFU.TANH R138, R0 ;  /* 0x00000000008a7308 */ /* 0x0005e20000002400 */
[-C--:B------:R-:W-:Y:S06]  /*2a70*/  HMMA.16816.F32 R112, R28, R46.reuse, R112 ;  /* 0x0000002e1c70723c */ /* 0x080fec0000001870 */
[----:B------:R-:W-:Y:S01]  /*2a80*/  HMMA.16816.F32 R80, R32, R46, R80 ;  /* 0x0000002e2050723c */ /* 0x000fe20000001850 */
[----:B------:R-:W4:Y:S05]  /*2a90*/  LDSM.16.M88.4 R44, [R234+0xa800] ;  /* 0x00a80000ea2c783b */ /* 0x000f2a0000000200 */
[----:B------:R-:W-:Y:S01]  /*2aa0*/  HMMA.16816.F32 R56, R20, R86, R68 ;  /* 0x000000561438723c */ /* 0x000fe20000001844 */
[----:B--2---:R-:W-:-:S05]  /*2ab0*/  FMUL.FTZ R0, R97, UR19 ;  /* 0x0000001361007c20 */ /* 0x004fca0008410000 */
[----:B-1----:R-:W-:Y:S01]  /*2ac0*/  HMMA.16816.F32 R76, R8, R92, R72 ;  /* 0x0000005c084c723c */ /* 0x002fe20000001848 */
[----:B------:R1:W-:Y:S05]  /*2ad0*/  MUFU.TANH R139, R0 ;  /* 0x00000000008b7308 */ /* 0x0003ea0000002400 */
[----:B---3--:R-:W-:Y:S06]  /*2ae0*/  HMMA.16816.F32 R48, R24, R52, R48 ;  /* 0x000000341830723c */ /* 0x008fec0000001830 */
[----:B------:R-:W-:Y:S01]  /*2af0*/  HMMA.16816.F32 R68, R16, R86, R40 ;  /* 0x000000561044723c */ /* 0x000fe20000001828 */
[----:B------:R-:W2:Y:S05]  /*2b00*/  LDSM.16.M88.4 R40, [R233+0x2800] ;  /* 0x00280000e928783b */ /* 0x000eaa0000000200 */
[----:B------:R-:W-:Y:S01]  /*2b10*/  HMMA.16816.F32 R64, R12, R94, R56 ;  /* 0x0000005e0c40723c */ /* 0x000fe20000001838 */
[----:B-1----:R-:W-:-:S04]  /*2b20*/  FMUL.FTZ R0, R98, UR19 ;  /* 0x0000001362007c20 */ /* 0x002fc80008410000 */
[----:B------:R1:W-:Y:S01]  /*2b30*/  MUFU.TANH R136, R0 ;  /* 0x0000000000887308 */ /* 0x0003e20000002400 */
[----:B------:R-:W-:Y:S06]  /*2b40*/  HMMA.16816.F32 R56, R4, R52, R60 ;  /* 0x000000340438723c */ /* 0x000fec000000183c */
[----:B----4-:R-:W-:Y:S06]  /*2b50*/  HMMA.16816.F32 R48, R20, R44, R48 ;  /* 0x0000002c1430723c */ /* 0x010fec0000001830 */
[----:B------:R-:W-:Y:S01]  /*2b60*/  HMMA.16816.F32 R72, R8, R94, R68 ;  /* 0x0000005e0848723c */ /* 0x000fe20000001844 */
[----:B-1----:R-:W-:-:S05]  /*2b70*/  FMUL.FTZ R0, R99, UR19 ;  /* 0x0000001363007c20 */ /* 0x002fca0008410000 */
[----:B------:R-:W-:Y:S01]  /*2b80*/  HMMA.16816.F32 R88, R32, R36, R120 ;  /* 0x000000242058723c */ /* 0x000fe20000001878 */
[----:B------:R1:W-:Y:S05]  /*2b90*/  MUFU.TANH R137, R0 ;  /* 0x0000000000897308 */ /* 0x0003ea0000002400 */
[----:B------:R-:W-:Y:S06]  /*2ba0*/  HMMA.16816.F32 R56, R16, R44, R56 ;  /* 0x0000002c1038723c */ /* 0x000fec0000001838 */
[----:B--2---:R-:W-:Y:S01]  /*2bb0*/  HMMA.16816.F32 R68, R12, R40, R48 ;  /* 0x000000280c44723c */ /* 0x004fe20000001830 */
[----:B------:R-:W2:Y:S05]  /*2bc0*/  LDSM.16.M88.4 R48, [R239+0x3000] ;  /* 0x00300000ef30783b */ /* 0x000eaa0000000200 */
[----:B------:R-:W-:Y:S01]  /*2bd0*/  HMMA.16816.F32 R60, R24, R54, R80 ;  /* 0x00000036183c723c */ /* 0x000fe20000001850 */
[----:B-1----:R-:W-:-:S04]  /*2be0*/  FMUL.FTZ R0, R76, UR19 ;  /* 0x000000134c007c20 */ /* 0x002fc80008410000 */
[----:B------:R1:W-:Y:S01]  /*2bf0*/  MUFU.TANH R126, R0 ;  /* 0x00000000007e7308 */ /* 0x0003e20000002400 */
[C---:B------:R-:W-:Y:S06]  /*2c00*/  HMMA.16816.F32 R84, R28.reuse, R36, R152 ;  /* 0x000000241c54723c */ /* 0x040fec0000001898 */
[-C--:B------:R-:W-:Y:S06]  /*2c10*/  HMMA.16816.F32 R92, R28, R38.reuse, R132 ;  /* 0x000000261c5c723c */ /* 0x080fec0000001884 */
[----:B------:R-:W-:Y:S01]  /*2c20*/  HMMA.16816.F32 R80, R32, R38, R116 ;  /* 0x000000262050723c */ /* 0x000fe20000001874 */
[----:B------:R-:W3:Y:S01]  /*2c30*/  LDSM.16.M88.4 R36, [R234+0xb000] ;  /* 0x00b00000ea24783b */ /* 0x000ee20000000200 */
[----:B-1----:R-:W-:-:S04]  /*2c40*/  FMUL.FTZ R0, R77, UR19 ;  /* 0x000000134d007c20 */ /* 0x002fc80008410000 */
[----:B------:R1:W-:Y:S02]  /*2c50*/  MUFU.TANH R127, R0 ;  /* 0x00000000007f7308 */ /* 0x0003e40000002400 */
[----:B-1----:R-:W-:-:S06]  /*2c60*/  FMUL.FTZ R0, R78, UR19 ;  /* 0x000000134e007c20 */ /* 0x002fcc0008410000 */
[----:B------:R1:W4:Y:S02]  /*2c70*/  MUFU.TANH R124, R0 ;  /* 0x00000000007c7308 */ /* 0x0003240000002400 */
[----:B-1----:R-:W-:Y:S02]  /*2c80*/  FMUL.FTZ R0, R79, UR19 ;  /* 0x000000134f007c20 */ /* 0x002fe40008410000 */
[----:B------:R-:W-:Y:S04]  /*2c90*/  HMMA.16816.F32 R76, R8, R40, R56 ;  /* 0x00000028084c723c */ /* 0x000fe80000001838 */
[----:B------:R1:W5:Y:S02]  /*2ca0*/  MUFU.TANH R122, R0 ;  /* 0x00000000007a7308 */ /* 0x0003640000002400 */
[----:B------:R-:W-:Y:S01]  /*2cb0*/  HMMA.16816.F32 R56, R20, R46, R60 ;  /* 0x0000002e1438723c */ /* 0x000fe2000000183c */
[----:B-1----:R-:W-:-:S05]  /*2cc0*/  FMUL.FTZ R0, R64, UR19 ;  /* 0x0000001340007c20 */ /* 0x002fca0008410000 */
[----:B------:R1:W-:Y:S02]  /*2cd0*/  MUFU.TANH R123, R0 ;  /* 0x00000000007b7308 */ /* 0x0003e40000002400 */
[----:B-1----:R-:W-:-:S06]  /*2ce0*/  FMUL.FTZ R0, R65, UR19 ;  /* 0x0000001341007c20 */ /* 0x002fcc0008410000 */
[----:B------:R1:W-:Y:S02]  /*2cf0*/  MUFU.TANH R125, R0 ;  /* 0x00000000007d7308 */ /* 0x0003e40000002400 */
[----:B-1----:R-:W-:-:S06]  /*2d00*/  FMUL.FTZ R0, R66, UR19 ;  /* 0x0000001342007c20 */ /* 0x002fcc0008410000 */
[----:B------:R1:W-:Y:S02]  /*2d10*/  MUFU.TANH R120, R0 ;  /* 0x0000000000787308 */ /* 0x0003e40000002400 */
[----:B-1----:R-:W-:Y:S02]  /*2d20*/  FMUL.FTZ R0, R67, UR19 ;  /* 0x0000001343007c20 */ /* 0x002fe40008410000 */
[----:B------:R-:W-:Y:S01]  /*2d30*/  HMMA.16816.F32 R64, R4, R54, R112 ;  /* 0x000000360440723c */ /* 0x000fe20000001870 */
[----:B------:R-:W-:Y:S03]  /*2d40*/  LDSM.16.M88.4 R52, [R228+0xb800] ;  /* 0x00b80000e434783b */ /* 0x000fe60000000200 */
[----:B------:R1:W-:Y:S02]  /*2d50*/  MUFU.TANH R121, R0 ;  /* 0x0000000000797308 */ /* 0x0003e40000002400 */
[----:B-1----:R-:W-:-:S06]  /*2d60*/  FMUL.FTZ R0, R72, UR19 ;  /* 0x0000001348007c20 */ /* 0x002fcc0008410000 */
[----:B------:R1:W-:-:S12]  /*2d70*/  MUFU.TANH R107, R0 ;  /* 0x00000000006b7308 */ /* 0x0003d80000002400 */
[----:B------:R-:W-:Y:S01]  /*2d80*/  HMMA.16816.F32 R60, R16, R46, R64 ;  /* 0x0000002e103c723c */ /* 0x000fe20000001840 */
[----:B------:R-:W4:Y:S05]  /*2d90*/  LDSM.16.M88.4 R44, [R233+0x3000] ;  /* 0x00300000e92c783b */ /* 0x000f2a0000000200 */
[----:B--2---:R-:W-:Y:S01]  /*2da0*/  HMMA.16816.F32 R64, R24, R48, R88 ;  /* 0x000000301840723c */ /* 0x004fe20000001858 */
[----:B-1----:R-:W-:-:S04]  /*2db0*/  FMUL.FTZ R0, R73, UR19 ;  /* 0x0000001349007c20 */ /* 0x002fc80008410000 */
[----:B------:R1:W-:Y:S02]  /*2dc0*/  MUFU.TANH R112, R0 ;  /* 0x0000000000707308 */ /* 0x0003e40000002400 */
[----:B-1----:R-:W-:-:S06]  /*2dd0*/  FMUL.FTZ R0, R74, UR19 ;  /* 0x000000134a007c20 */ /* 0x002fcc0008410000 */
[----:B------:R1:W-:Y:S02]  /*2de0*/  MUFU.TANH R104, R0 ;  /* 0x0000000000687308 */ /* 0x0003e40000002400 */
[----:B-1----:R-:W-:-:S03]  /*2df0*/  FMUL.FTZ R0, R75, UR19 ;  /* 0x000000134b007c20 */ /* 0x002fc60008410000 */
[----:B------:R-:W-:Y:S03]  /*2e00*/  HMMA.16816.F32 R72, R8, R42, R60 ;  /* 0x0000002a0848723c */ /* 0x000fe6000000183c */
[----:B------:R1:W-:Y:S03]  /*2e10*/  MUFU.TANH R105, R0 ;  /* 0x0000000000697308 */ /* 0x0003e60000002400 */
[----:B---3--:R-:W-:Y:S01]  /*2e20*/  HMMA.16816.F32 R60, R20, R36, R64 ;  /* 0x00000024143c723c */ /* 0x008fe20000001840 */
[----:B-1----:R-:W-:-:S04]  /*2e30*/  FMUL.FTZ R0, R68, UR19 ;  /* 0x0000001344007c20 */ /* 0x002fc80008410000 */
[----:B------:R1:W-:-:S15]  /*2e40*/  MUFU.TANH R106, R0 ;  /* 0x00000000006a7308 */ /* 0x0003de0000002400 */
[----:B------:R-:W-:-:S04]  /*2e50*/  NOP ;  /* 0x0000000000007918 */ /* 0x000fc80000000000 */
[----:B----4-:R-:W-:Y:S01]  /*2e60*/  HMMA.16816.F32 R60, R12, R44, R60 ;  /* 0x0000002c0c3c723c */ /* 0x010fe2000000183c */
[----:B-1----:R-:W-:-:S04]  /*2e70*/  FMUL.FTZ R0, R69, UR19 ;  /* 0x0000001345007c20 */ /* 0x002fc80008410000 */
[----:B------:R1:W-:Y:S02]  /*2e80*/  MUFU.TANH R168, R0 ;  /* 0x0000000000a87308 */ /* 0x0003e40000002400 */
[----:B-1----:R-:W-:-:S06]  /*2e90*/  FMUL.FTZ R0, R70, UR19 ;  /* 0x0000001346007c20 */ /* 0x002fcc0008410000 */
[----:B------:R1:W-:Y:S02]  /*2ea0*/  MUFU.TANH R170, R0 ;  /* 0x0000000000aa7308 */ /* 0x0003e40000002400 */
[----:B-1----:R-:W-:Y:S02]  /*2eb0*/  FMUL.FTZ R0, R71, UR19 ;  /* 0x0000001347007c20 */ /* 0x002fe40008410000 */
[----:B------:R-:W-:Y:S04]  /*2ec0*/  HMMA.16816.F32 R68, R12, R42, R56 ;  /* 0x0000002a0c44723c */ /* 0x000fe80000001838 */
[----:B------:R1:W-:Y:S02]  /*2ed0*/  MUFU.TANH R169, R0 ;  /* 0x0000000000a97308 */ /* 0x0003e40000002400 */
[----:B------:R-:W-:Y:S06]  /*2ee0*/  HMMA.16816.F32 R56, R4, R48, R84 ;  /* 0x000000300438723c */ /* 0x000fec0000001854 */
[----:B------:R-:W-:Y:S01]  /*2ef0*/  HMMA.16816.F32 R84, R28, R52, R156 ;  /* 0x000000341c54723c */ /* 0x000fe2000000189c */
[----:B-1----:R-:W-:-:S04]  /*2f00*/  FMUL.FTZ R0, R76, UR19 ;  /* 0x000000134c007c20 */ /* 0x002fc80008410000 */
[----:B------:R1:W-:-:S13]  /*2f10*/  MUFU.TANH R99, R0 ;  /* 0x0000000000637308 */ /* 0x0003da0000002400 */
[----:B------:R-:W-:Y:S06]  /*2f20*/  HMMA.16816.F32 R40, R16, R36, R56 ;  /* 0x000000241028723c */ /* 0x000fec0000001838 */
[----:B------:R-:W-:Y:S01]  /*2f30*/  HMMA.16816.F32 R56, R24, R50, R80 ;  /* 0x000000321838723c */ /* 0x000fe20000001850 */
[----:B-1----:R-:W-:-:S05]  /*2f40*/  FMUL.FTZ R0, R77, UR19 ;  /* 0x000000134d007c20 */ /* 0x002fca0008410000 */
[----:B------:R-:W-:Y:S01]  /*2f50*/  HMMA.16816.F32 R48, R4, R50, R92 ;  /* 0x000000320430723c */ /* 0x000fe2000000185c */
[----:B------:R1:W-:Y:S11]  /*2f60*/  MUFU.TANH R98, R0 ;  /* 0x0000000000627308 */ /* 0x0003f60000002400 */
[----:B------:R-:W-:Y:S06]  /*2f70*/  HMMA.16816.F32 R64, R8, R44, R40 ;  /* 0x0000002c0840723c */ /* 0x000fec0000001828 */
[----:B------:R-:W-:Y:S01]  /*2f80*/  HMMA.16816.F32 R56, R20, R38, R56 ;  /* 0x000000261438723c */ /* 0x000fe20000001838 */
[----:B-1----:R-:W-:-:S04]  /*2f90*/  FMUL.FTZ R0, R78, UR19 ;  /* 0x000000134e007c20 */ /* 0x002fc80008410000 */
[----:B------:R1:W2:Y:S01]  /*2fa0*/  MUFU.TANH R97, R0 ;  /* 0x0000000000617308 */ /* 0x0002a20000002400 */
[----:B------:R-:W-:-:S12]  /*2fb0*/  HMMA.16816.F32 R36, R16, R38, R48 ;  /* 0x000000261024723c */ /* 0x000fd80000001830 */
[----:B------:R-:W-:Y:S01]  /*2fc0*/  FMUL.FTZ R65, R65, UR19 ;  /* 0x0000001341417c20 */ /* 0x000fe20008410000 */
[----:B------:R-:W-:Y:S01]  /*2fd0*/  FMUL.FTZ R66, R66, UR19 ;  /* 0x0000001342427c20 */ /* 0x000fe20008410000 */
[----:B------:R-:W-:Y:S01]  /*2fe0*/  FMUL.FTZ R67, R67, UR19 ;  /* 0x0000001343437c20 */ /* 0x000fe20008410000 */
[----:B-1----:R-:W-:Y:S02]  /*2ff0*/  FMUL.FTZ R0, R79, UR19 ;  /* 0x000000134f007c20 */ /* 0x002fe40008410000 */
[----:B------:R-:W-:Y:S01]  /*3000*/  HMMA.16816.F32 R76, R28, R54, R128 ;  /* 0x000000361c4c723c */ /* 0x000fe20000001880 */
[----:B------:R-:W1:Y:S01]  /*3010*/  LDSM.16.M88.4 R28, [R239+0x3800] ;  /* 0x00380000ef1c783b */ /* 0x000e620000000200 */
[----:B------:R3:W4:Y:S08]  /*3020*/  MUFU.TANH R96, R0 ;  /* 0x0000000000607308 */ /* 0x0007300000002400 */
[----:B------:R-:W1:Y:S08]  /*3030*/  MUFU.TANH R65, R65 ;  /* 0x0000004100417308 */ /* 0x000e700000002400 */
[----:B------:R-:W1:Y:S01]  /*3040*/  MUFU.TANH R66, R66 ;  /* 0x0000004200427308 */ /* 0x000e620000002400 */
[----:B---3--:R-:W-:-:S07]  /*3050*/  FMUL.FTZ R0, R68, UR19 ;  /* 0x0000001344007c20 */ /* 0x008fce0008410000 */
[----:B------:R3:W2:Y:S08]  /*3060*/  MUFU.TANH R90, R0 ;  /* 0x00000000005a7308 */ /* 0x0006b00000002400 */
[----:B------:R-:W2:Y:S01]  /*3070*/  MUFU.TANH R67, R67 ;  /* 0x0000004300437308 */ /* 0x000ea20000002400 */
[----:B-1----:R-:W-:Y:S01]  /*3080*/  HMMA.16816.F32 R48, R4, R28, R84 ;  /* 0x0000001c0430723c */ /* 0x002fe20000001854 */
[----:B---3--:R-:W-:-:S06]  /*3090*/  FMUL.FTZ R0, R69, UR19 ;  /* 0x0000001345007c20 */ /* 0x008fcc0008410000 */
[----:B------:R1:W3:Y:S01]  /*30a0*/  MUFU.TANH R91, R0 ;  /* 0x00000000005b7308 */ /* 0x0002e20000002400 */
[----:B------:R-:W-:Y:S07]  /*30b0*/  HMMA.16816.F32 R40, R4, R30, R76 ;  /* 0x0000001e0428723c */ /* 0x000fee000000184c */
[----:B------:R-:W-:-:S05]  /*30c0*/  IMAD.SHL.U32 R4, R165, 0x2, RZ ;  /* 0x00000002a5047824 */ /* 0x000fca00078e00ff */
[----:B------:R-:W-:Y:S01]  /*30d0*/  LOP3.LUT R4, R4, 0x6, RZ, 0xc0, !PT ;  /* 0x0000000604047812 */ /* 0x000fe200078ec0ff */
[----:B-1----:R-:W-:-:S04]  /*30e0*/  FMUL.FTZ R0, R70, UR19 ;  /* 0x0000001346007c20 */ /* 0x002fc80008410000 */
[----:B------:R1:W1:Y:S02]  /*30f0*/  MUFU.TANH R88, R0 ;  /* 0x0000000000587308 */ /* 0x0002640000002400 */
[----:B-1----:R-:W-:Y:S02]  /*3100*/  FMUL.FTZ R0, R71, UR19 ;  /* 0x0000001347007c20 */ /* 0x002fe40008410000 */
[C---:B------:R-:W-:Y:S04]  /*3110*/  HMMA.16816.F32 R68, R32.reuse, R52, R108 ;  /* 0x000000342044723c */ /* 0x040fe8000000186c */
[----:B------:R1:W1:Y:S02]  /*3120*/  MUFU.TANH R89, R0 ;  /* 0x0000000000597308 */ /* 0x0002640000002400 */
[----:B------:R-:W-:Y:S01]  /*3130*/  HMMA.16816.F32 R52, R32, R54, R100 ;  /* 0x000000362034723c */ /* 0x000fe20000001864 */
[----:B------:R-:W5:Y:S01]  /*3140*/  LDSM.16.M88.4 R32, [R234+0xb800] ;  /* 0x00b80000ea20783b */ /* 0x000f620000000200 */
[----:B-1----:R-:W-:-:S04]  /*3150*/  FMUL.FTZ R0, R72, UR19 ;  /* 0x0000001348007c20 */ /* 0x002fc80008410000 */
[----:B------:R1:W1:-:S15]  /*3160*/  MUFU.TANH R82, R0 ;  /* 0x0000000000527308 */ /* 0x00025e0000002400 */
[----:B------:R-:W-:-:S03]  /*3170*/  NOP ;  /* 0x0000000000007918 */ /* 0x000fc60000000000 */
[----:B------:R-:W-:Y:S01]  /*3180*/  HMMA.16816.F32 R52, R24, R30, R52 ;  /* 0x0000001e1834723c */ /* 0x000fe20000001834 */
[----:B-1----:R-:W-:-:S04]  /*3190*/  FMUL.FTZ R0, R73, UR19 ;  /* 0x0000001349007c20 */ /* 0x002fc80008410000 */
[----:B------:R1:W1:Y:S02]  /*31a0*/  MUFU.TANH R83, R0 ;  /* 0x0000000000537308 */ /* 0x0002640000002400 */
[----:B-1----:R-:W-:-:S06]  /*31b0*/  FMUL.FTZ R0, R74, UR19 ;  /* 0x000000134a007c20 */ /* 0x002fcc0008410000 */
        /* <DEDUP_REMOVED lines=9> */
[----:B-1----:R-:W-:Y:S02]  /*3250*/  FMUL.FTZ R0, R63, UR19 ;  /* 0x000000133f007c20 */ /* 0x002fe40008410000 */
[----:B------:R-:W-:Y:S04]  /*3260*/  HMMA.16816.F32 R60, R12, R46, R56 ;  /* 0x0000002e0c3c723c */ /* 0x000fe80000001838 */
[----:B------:R1:W1:Y:S02]  /*3270*/  MUFU.TANH R72, R0 ;  /* 0x0000000000487308 */ /* 0x0002640000002400 */
[----:B------:R-:W-:Y:S01]  /*3280*/  HMMA.16816.F32 R56, R24, R28, R68 ;  /* 0x0000001c1838723c */ /* 0x000fe20000001844 */
[----:B------:R-:W4:Y:S01]  /*3290*/  LDSM.16.M88.4 R24, [R233+0x3800] ;  /* 0x00380000e918783b */ /* 0x000f220000000200 */
[----:B------:R-:W-:-:S04]  /*32a0*/  DEPBAR.LE SB0, 0x0 ;  /* 0x000080000000791a */ /* 0x000fc80000000000 */
[----:B------:R-:W-:Y:S06]  /*32b0*/  HMMA.16816.F32 R44, R8, R46, R36 ;  /* 0x0000002e082c723c */ /* 0x000fec0000001824 */
[----:B-----5:R-:W-:Y:S01]  /*32c0*/  HMMA.16816.F32 R36, R16, R32, R48 ;  /* 0x000000201024723c */ /* 0x020fe20000001830 */
[----:B-1----:R-:W-:-:S04]  /*32d0*/  FMUL.FTZ R0, R64, UR19 ;  /* 0x0000001340007c20 */ /* 0x002fc80008410000 */
[----:B------:R1:W1:Y:S01]  /*32e0*/  MUFU.TANH R64, R0 ;  /* 0x0000000000407308 */ /* 0x0002620000002400 */
[----:B------:R-:W-:Y:S01]  /*32f0*/  HMMA.16816.F32 R28, R16, R34, R40 ;  /* 0x00000022101c723c */ /* 0x000fe20000001828 */
[----:B------:R-:W-:Y:S01]  /*3300*/  FMUL.FTZ R60, R60, UR19 ;  /* 0x000000133c3c7c20 */ /* 0x000fe20008410000 */
[----:B------:R-:W-:-:S04]  /*3310*/  FMUL.FTZ R7, R61, UR19 ;  /* 0x000000133d077c20 */ /* 0x000fc80008410000 */
[C---:B------:R-:W-:Y:S01]  /*3320*/  HMMA.16816.F32 R16, R20.reuse, R32, R56 ;  /* 0x000000201410723c */ /* 0x040fe20000001838 */
[----:B------:R5:W2:Y:S05]  /*3330*/  MUFU.TANH R69, R60 ;  /* 0x0000003c00457308 */ /* 0x000aaa0000002400 */
[----:B------:R-:W-:Y:S03]  /*3340*/  HMMA.16816.F32 R20, R20, R34, R52 ;  /* 0x000000221414723c */ /* 0x000fe60000001834 */
[----:B------:R-:W2:Y:S01]  /*3350*/  MUFU.TANH R68, R7 ;  /* 0x0000000700447308 */ /* 0x000ea20000002400 */
[----:B-1----:R-:W-:-:S04]  /*3360*/  IMAD.U32 R0, RZ, RZ, UR18 ;  /* 0x00000012ff007e24 */ /* 0x002fc8000f8e00ff */
[----:B------:R-:W-:Y:S01]  /*3370*/  IMAD R0, R0, 0x40, R4 ;  /* 0x0000004000007824 */ /* 0x000fe200078e0204 */
[C---:B----4-:R-:W-:Y:S03]  /*3380*/  HMMA.16816.F32 R36, R8.reuse, R24, R36 ;  /* 0x000000180824723c */ /* 0x050fe60000001824 */
[C---:B------:R-:W-:Y:S01]  /*3390*/  VIADD R5, R0.reuse, 0x8 ;  /* 0x0000000800057836 */ /* 0x040fe20000000000 */
[C---:B------:R-:W-:Y:S01]  /*33a0*/  IADD3 R6, R0.reuse, 0x1, RZ ;  /* 0x0000000100067810 */ /* 0x040fe20007ffe0ff */
[C---:B------:R-:W-:Y:S01]  /*33b0*/  VIADD R4, R0.reuse, 0x9 ;  /* 0x0000000900047836 */ /* 0x040fe20000000000 */
[----:B------:R-:W-:Y:S01]  /*33c0*/  BAR.SYNC.DEFER_BLOCKING 0x0 ;  /* 0x0000000000007b1d */ /* 0x000fe20000010000 */
[C---:B------:R-:W-:Y:S01]  /*33d0*/  ISETP.GE.AND P5, PT, R0.reuse, UR13, PT ;  /* 0x0000000d00007c0c */ /* 0x040fe2000bfa6270 */
[----:B------:R-:W-:Y:S01]  /*33e0*/  HMMA.16816.F32 R32, R8, R26, R28 ;  /* 0x0000001a0820723c */ /* 0x000fe2000000181c */
[----:B------:R-:W-:Y:S01]  /*33f0*/  ISETP.GE.AND P3, PT, R5, UR13, PT ;  /* 0x0000000d05007c0c */ /* 0x000fe2000bf66270 */
[----:B------:R-:W-:Y:S01]  /*3400*/  VIADD R5, R0, 0x11 ;  /* 0x0000001100057836 */ /* 0x000fe20000000000 */
[----:B------:R-:W-:Y:S01]  /*3410*/  ISETP.GE.AND P2, PT, R4, UR13, PT ;  /* 0x0000000d04007c0c */ /* 0x000fe2000bf46270 */
[----:B------:R-:W-:Y:S01]  /*3420*/  VIADD R4, R0, 0x18 ;  /* 0x0000001800047836 */ /* 0x000fe20000000000 */
[----:B------:R-:W-:Y:S01]  /*3430*/  ISETP.GE.AND P4, PT, R6, UR13, PT ;  /* 0x0000000d06007c0c */ /* 0x000fe2000bf86270 */
[----:B------:R-:W-:Y:S01]  /*3440*/  VIADD R6, R0, 0x10 ;  /* 0x0000001000067836 */ /* 0x000fe20000000000 */
[----:B------:R-:W-:Y:S01]  /*3450*/  ISETP.GE.AND P1, PT, R5, UR13, PT ;  /* 0x0000000d05007c0c */ /* 0x000fe2000bf26270 */
[----:B------:R-:W-:Y:S01]  /*3460*/  FMUL.FTZ R5, R62, UR19 ;  /* 0x000000133e057c20 */ /* 0x000fe20008410000 */
[----:B------:R-:W-:Y:S01]  /*3470*/  ISETP.GE.AND P6, PT, R4, UR13, PT ;  /* 0x0000000d04007c0c */ /* 0x000fe2000bfc6270 */
[----:B------:R-:W-:Y:S01]  /*3480*/  HMMA.16816.F32 R16, R12, R24, R16 ;  /* 0x000000180c10723c */ /* 0x000fe20000001810 */
[----:B------:R-:W-:Y:S01]  /*3490*/  IADD3 R4, R0, 0x19, RZ ;  /* 0x0000001900047810 */ /* 0x000fe20007ffe0ff */
[----:B------:R1:W4:Y:S01]  /*34a0*/  MUFU.TANH R56, R5 ;  /* 0x0000000500387308 */ /* 0x0003220000002400 */
[----:B------:R-:W-:-:S02]  /*34b0*/  P2R R41, PR, RZ, 0x40 ;  /* 0x00000040ff297803 */ /* 0x000fc40000000000 */
[----:B------:R-:W-:Y:S01]  /*34c0*/  ISETP.GE.AND P6, PT, R4, UR13, PT ;  /* 0x0000000d04007c0c */ /* 0x000fe2000bfc6270 */
[----:B------:R-:W-:Y:S01]  /*34d0*/  VIADD R4, R0, 0x20 ;  /* 0x0000002000047836 */ /* 0x000fe20000000000 */
[----:B------:R-:W-:Y:S01]  /*34e0*/  ISETP.GE.AND P0, PT, R6, UR13, PT ;  /* 0x0000000d06007c0c */ /* 0x000fe2000bf06270 */
[----:B------:R-:W-:Y:S01]  /*34f0*/  FMUL.FTZ R6, R63, UR19 ;  /* 0x000000133f067c20 */ /* 0x000fe20008410000 */
[----:B------:R-:W-:Y:S01]  /*3500*/  FSEL R50, R124, -INF , !P5 ;  /* 0xff8000007c327808 */ /* 0x000fe20006800000 */
[----:B------:R-:W-:Y:S01]  /*3510*/  HMMA.16816.F32 R20, R12, R26, R20 ;  /* 0x0000001a0c14723c */ /* 0x000fe20000001814 */
[----:B------:R-:W-:Y:S01]  /*3520*/  FSEL R48, R126, -INF , !P5 ;  /* 0xff8000007e307808 */ /* 0x000fe20006800000 */
[----:B------:R3:W2:Y:S01]  /*3530*/  MUFU.TANH R51, R6 ;  /* 0x0000000600337308 */ /* 0x0006a20000002400 */
[----:B------:R-:W-:Y:S02]  /*3540*/  FSEL R84, R136, -INF , !P5 ;  /* 0xff80000088547808 */ /* 0x000fe40006800000 */
[----:B-----5:R-:W-:-:S02]  /*3550*/  FSEL R60, R138, -INF , !P5 ;  /* 0xff8000008a3c7808 */ /* 0x020fc40006800000 */
[----:B------:R-:W-:Y:S01]  /*3560*/  ISETP.GE.AND P5, PT, R4, UR13, PT ;  /* 0x0000000d04007c0c */ /* 0x000fe2000bfa6270 */
[----:B------:R-:W-:Y:S02]  /*3570*/  VIADD R4, R0, 0x21 ;  /* 0x0000002100047836 */ /* 0x000fe40000000000 */
[----:B-1----:R-:W-:Y:S01]  /*3580*/  FMUL.FTZ R5, R44, UR19 ;  /* 0x000000132c057c20 */ /* 0x002fe20008410000 */
[----:B------:R-:W-:Y:S01]  /*3590*/  FSEL R44, R122, -INF , !P4 ;  /* 0xff8000007a2c7808 */ /* 0x000fe20006000000 */
[----:B------:R-:W-:Y:S01]  /*35a0*/  FMUL.FTZ R12, R36, UR19 ;  /* 0x00000013240c7c20 */ /* 0x000fe20008410000 */
[----:B------:R-:W-:Y:S01]  /*35b0*/  FSEL R42, R127, -INF , !P4 ;  /* 0xff8000007f2a7808 */ /* 0x000fe20006000000 */
[----:B------:R1:W1:Y:S01]  /*35c0*/  MUFU.TANH R40, R5 ;  /* 0x0000000500287308 */ /* 0x0002620000002400 */
[----:B------:R-:W-:Y:S02]  /*35d0*/  FSEL R62, R137, -INF , !P4 ;  /* 0xff800000893e7808 */ /* 0x000fe40006000000 */
[----:B------:R-:W-:-:S02]  /*35e0*/  FSEL R52, R139, -INF , !P4 ;  /* 0xff8000008b347808 */ /* 0x000fc40006000000 */
[----:B--2---:R-:W-:Y:S01]  /*35f0*/  FSEL R85, R97, -INF , !P0 ;  /* 0xff80000061557808 */ /* 0x004fe20004000000 */
[----:B---3--:R-:W-:Y:S01]  /*3600*/  FMUL.FTZ R6, R45, UR19 ;  /* 0x000000132d067c20 */ /* 0x008fe20008410000 */
[----:B------:R-:W-:Y:S02]  /*3610*/  FSEL R31, R99, -INF , !P0 ;  /* 0xff800000631f7808 */ /* 0x000fe40004000000 */
[----:B------:R-:W-:Y:S01]  /*3620*/  FSEL R170, R170, -INF , !P0 ;  /* 0xff800000aaaa7808 */ /* 0x000fe20004000000 */
[----:B------:R-:W2:Y:S01]  /*3630*/  MUFU.TANH R28, R6 ;  /* 0x00000006001c7308 */ /* 0x000ea20000002400 */
[----:B------:R-:W-:Y:S02]  /*3640*/  FSEL R87, R106, -INF , !P0 ;  /* 0xff8000006a577808 */ /* 0x000fe40004000000 */
[----:B------:R-:W-:Y:S01]  /*3650*/  ISETP.GE.AND P4, PT, R4, UR13, PT ;  /* 0x0000000d04007c0c */ /* 0x000fe2000bf86270 */
[----:B------:R-:W-:Y:S01]  /*3660*/  VIADD R4, R0, 0x28 ;  /* 0x0000002800047836 */ /* 0x000fe20000000000 */
[----:B------:R-:W-:Y:S01]  /*3670*/  PLOP3.LUT P0, PT, PT, PT, UP0, 0x80, 0x0 ;  /* 0x000000000000781c */ /* 0x000fe20003f0f008 */
[----:B-1----:R-:W-:Y:S01]  /*3680*/  FMUL.FTZ R5, R46, UR19 ;  /* 0x000000132e057c20 */ /* 0x002fe20008410000 */
[----:B------:R-:W-:-:S02]  /*3690*/  FSEL R49, R104, -INF , !P3 ;  /* 0xff80000068317808 */ /* 0x000fc40005800000 */
[----:B------:R-:W-:Y:S01]  /*36a0*/  FSEL R43, R107, -INF , !P3 ;  /* 0xff8000006b2b7808 */ /* 0x000fe20005800000 */
[----:B------:R1:W3:Y:S01]  /*36b0*/  MUFU.TANH R24, R5 ;  /* 0x0000000500187308 */ /* 0x0002e20000002400 */
[----:B------:R-:W-:Y:S02]  /*36c0*/  FSEL R63, R120, -INF , !P3 ;  /* 0xff800000783f7808 */ /* 0x000fe40005800000 */
[----:B------:R-:W-:Y:S02]  /*36d0*/  FSEL R53, R123, -INF , !P3 ;  /* 0xff8000007b357808 */ /* 0x000fe40005800000 */
[----:B------:R-:W-:Y:S01]  /*36e0*/  ISETP.GE.AND P3, PT, R4, UR13, PT ;  /* 0x0000000d04007c0c */ /* 0x000fe2000bf66270 */
[----:B------:R-:W-:Y:S01]  /*36f0*/  VIADD R4, R0, 0x29 ;  /* 0x0000002900047836 */ /* 0x000fe20000000000 */
[----:B------:R-:W-:Y:S02]  /*3700*/  FSEL R30, R105, -INF , !P2 ;  /* 0xff800000691e7808 */ /* 0x000fe40005000000 */
[----:B------:R-:W-:-:S02]  /*3710*/  FSEL R29, R112, -INF , !P2 ;  /* 0xff800000701d7808 */ /* 0x000fc40005000000 */
[----:B------:R-:W-:Y:S02]  /*3720*/  FSEL R61, R121, -INF , !P2 ;  /* 0xff800000793d7808 */ /* 0x000fe40005000000 */
[----:B------:R-:W-:Y:S02]  /*3730*/  FSEL R54, R125, -INF , !P2 ;  /* 0xff8000007d367808 */ /* 0x000fe40005000000 */
[----:B------:R-:W-:Y:S01]  /*3740*/  ISETP.GE.AND P2, PT, R4, UR13, PT ;  /* 0x0000000d04007c0c */ /* 0x000fe2000bf46270 */
[----:B-1----:R-:W-:Y:S01]  /*3750*/  FMUL.FTZ R5, R47, UR19 ;  /* 0x000000132f057c20 */ /* 0x002fe20008410000 */
[----:B------:R-:W-:Y:S02]  /*3760*/  FSEL R86, R96, -INF , !P1 ;  /* 0xff80000060567808 */ /* 0x000fe40004800000 */
[----:B------:R-:W-:Y:S01]  /*3770*/  FSEL R55, R98, -INF , !P1 ;  /* 0xff80000062377808 */ /* 0x000fe20004800000 */
[----:B------:R1:W1:Y:S01]  /*3780*/  MUFU.TANH R25, R5 ;  /* 0x0000000500197308 */ /* 0x0002620000002400 */
[----:B------:R-:W-:-:S02]  /*3790*/  FSEL R169, R169, -INF , !P1 ;  /* 0xff800000a9a97808 */ /* 0x000fc40004800000 */
[----:B------:R-:W-:Y:S01]  /*37a0*/  FSEL R168, R168, -INF , !P1 ;  /* 0xff800000a8a87808 */ /* 0x000fe20004800000 */
[----:B--234-:R-:W-:Y:S06]  /*37b0*/  @!P0 BRA `(.L_x_64) ;  /* 0x0000000000748947 */ /* 0x01cfec0003800000 */
[----:B------:R-:W-:-:S04]  /*37c0*/  ULEA.HI.SX32 UR6, UR12, 0xfffffffe, 0x1a ;  /* 0xfffffffe0c067891 */ /* 0x000fc8000f8fd23f */
[----:B------:R-:W-:Y:S02]  /*37d0*/  USHF.R.S32.HI UR7, URZ, 0x1f, UR6 ;  /* 0x0000001f3f077899 */ /* 0x000fe40008011406 */
[----:B------:R-:W-:Y:S01]  /*37e0*/  UIMAD UR21, UR21, UR6, URZ ;  /* 0x00000006151572a4 */ /* 0x000fe2000f8e023f */
[----:B-1----:R-:W-:-:S03]  /*37f0*/  IMAD.WIDE.U32 R4, R164, UR6, R166 ;  /* 0x00000006a4047c25 */ /* 0x002fc6000f8e00a6 */
[----:B------:R-:W-:-:S03]  /*3800*/  UIMAD UR23, UR7, UR23, UR21 ;  /* 0x00000017071772a4 */ /* 0x000fc6000f8e0215 */
[----:B------:R-:W-:Y:S02]  /*3810*/  ULDC.64 UR6, c[0x0][0x218] ;  /* 0x0000860000067ab9 */ /* 0x000fe40000000a00 */
[C---:B------:R-:W-:Y:S01]  /*3820*/  LEA R8, P1, R4.reuse, UR6, 0x1 ;  /* 0x0000000604087c11 */ /* 0x040fe2000f8208ff */
[----:B------:R-:W-:Y:S01]  /*3830*/  VIADD R5, R5, UR23 ;  /* 0x0000001705057c36 */ /* 0x000fe20008000000 */
[----:B------:R-:W-:Y:S02]  /*3840*/  USHF.L.U32 UR6, UR10, 0x5, URZ ;  /* 0x000000050a067899 */ /* 0x000fe4000800063f */
[----:B------:R-:W-:Y:S02]  /*3850*/  USHF.L.U64.HI UR10, UR10, 0x5, UR11 ;  /* 0x000000050a0a7899 */ /* 0x000fe4000801020b */
        /* <DEDUP_REMOVED lines=19> */
.L_x_64:
[----:B--2---:R-:W-:Y:S01]  /*3990*/  FMNMX.FTZ R4, R48, R42, !PT ;  /* 0x0000002a30047209 */ /* 0x004fe20007810000 */
[----:B-1----:R-:W-:Y:S01]  /*39a0*/  VIADD R5, R0, 0x30 ;  /* 0x0000003000057836 */ /* 0x002fe20000000000 */
[----:B------:R-:W-:Y:S01]  /*39b0*/  ISETP.NE.AND P1, PT, R41, RZ, PT ;  /* 0x000000ff2900720c */ /* 0x000fe20003f25270 */
[----:B------:R-:W-:Y:S01]  /*39c0*/  FMUL.FTZ R6, R37, UR19 ;  /* 0x0000001325067c20 */ /* 0x000fe20008410000 */
[----:B------:R-:W-:Y:S01]  /*39d0*/  FMNMX.FTZ R4, R43, R4, !PT ;  /* 0x000000042b047209 */ /* 0x000fe20007810000 */
[----:B------:R-:W1:Y:S01]  /*39e0*/  MUFU.TANH R8, R12 ;  /* 0x0000000c00087308 */ /* 0x000e620000002400 */
[----:B------:R-:W-:Y:S01]  /*39f0*/  FSEL R36, R80, -INF , !P1 ;  /* 0xff80000050247808 */ /* 0x000fe20004800000 */
[----:B------:R-:W-:Y:S01]  /*3a00*/  FMUL.FTZ R7, R33, UR19 ;  /* 0x0000001321077c20 */ /* 0x000fe20008410000 */
[----:B------:R-:W-:Y:S01]  /*3a10*/  FMNMX.FTZ R4, R29, R4, !PT ;  /* 0x000000041d047209 */ /* 0x000fe20007810000 */
[----:B------:R-:W-:Y:S01]  /*3a20*/  ULDC UR6, c[0x0][0x2ec] ;  /* 0x0000bb0000067ab9 */ /* 0x000fe20000000800 */
[----:B------:R-:W-:Y:S01]  /*3a30*/  FSEL R27, R82, -INF , !P1 ;  /* 0xff800000521b7808 */ /* 0x000fe20004800000 */
[----:B------:R-:W-:Y:S01]  /*3a40*/  STL [R1+0x58], R239 ;  /* 0x000058ef01007387 */ /* 0x000fe20000100800 */
[----:B------:R-:W-:Y:S01]  /*3a50*/  FMNMX.FTZ R4, R31, R4, !PT ;  /* 0x000000041f047209 */ /* 0x000fe20007810000 */
[----:B------:R2:W3:Y:S01]  /*3a60*/  MUFU.TANH R10, R6 ;  /* 0x00000006000a7308 */ /* 0x0004e20000002400 */
[----:B------:R-:W-:Y:S01]  /*3a70*/  FSEL R166, R88, -INF , !P1 ;  /* 0xff80000058a67808 */ /* 0x000fe20004800000 */
[----:B------:R-:W-:Y:S01]  /*3a80*/  STL [R1+0x54], R247 ;  /* 0x000054f701007387 */ /* 0x000fe20000100800 */
[----:B------:R-:W-:-:S02]  /*3a90*/  FSEL R164, R90, -INF , !P1 ;  /* 0xff8000005aa47808 */ /* 0x000fc40004800000 */
[----:B------:R-:W-:Y:S01]  /*3aa0*/  ISETP.GE.AND P1, PT, R5, UR13, PT ;  /* 0x0000000d05007c0c */ /* 0x000fe2000bf26270 */
[----:B------:R-:W-:Y:S01]  /*3ab0*/  VIADD R5, R0, 0x31 ;  /* 0x0000003100057836 */ /* 0x000fe20000000000 */
[----:B------:R-:W-:Y:S01]  /*3ac0*/  FMNMX.FTZ R4, R55, R4, !PT ;  /* 0x0000000437047209 */ /* 0x000fe20007810000 */
[----:B------:R-:W-:Y:S01]  /*3ad0*/  MUFU.TANH R7, R7 ;  /* 0x0000000700077308 */ /* 0x000fe20000002400 */
[----:B------:R-:W-:Y:S01]  /*3ae0*/  FSEL R37, R74, -INF , !P6 ;  /* 0xff8000004a257808 */ /* 0x000fe20007000000 */
[----:B------:R-:W-:Y:S01]  /*3af0*/  STL [R1+0x50], R238 ;  /* 0x000050ee01007387 */ /* 0x000fe20000100800 */
[----:B------:R-:W-:Y:S02]  /*3b00*/  FSEL R26, R83, -INF , !P6 ;  /* 0xff800000531a7808 */ /* 0x000fe40007000000 */
[----:B------:R-:W-:Y:S01]  /*3b10*/  FSEL R139, R89, -INF , !P6 ;  /* 0xff800000598b7808 */ /* 0x000fe20007000000 */
[----:B------:R-:W-:Y:S01]  /*3b20*/  STL [R1+0x4c], R237 ;  /* 0x00004ced01007387 */ /* 0x000fe20000100800 */
[----:B------:R-:W-:-:S02]  /*3b30*/  FSEL R138, R91, -INF , !P6 ;  /* 0xff8000005b8a7808 */ /* 0x000fc40007000000 */
[----:B------:R-:W-:Y:S01]  /*3b40*/  FMNMX.FTZ R4, R27, R4, !PT ;  /* 0x000000041b047209 */ /* 0x000fe20007810000 */
[----:B------:R-:W-:Y:S01]  /*3b50*/  STL [R1+0x48], R236 ;  /* 0x000048ec01007387 */ /* 0x000fe20000100800 */
[----:B------:R-:W-:Y:S01]  /*3b60*/  ISETP.GE.AND P6, PT, R5, UR13, PT ;  /* 0x0000000d05007c0c */ /* 0x000fe2000bfc6270 */
[----:B------:R-:W-:Y:S01]  /*3b70*/  FMUL.FTZ R5, R32, UR19 ;  /* 0x0000001320057c20 */ /* 0x000fe20008410000 */
[----:B------:R-:W-:Y:S01]  /*3b80*/  FSEL R180, R64, -INF , !P5 ;  /* 0xff80000040b47808 */ /* 0x000fe20006800000 */
[----:B------:R-:W-:Y:S01]  /*3b90*/  STL [R1+0x44], R235 ;  /* 0x000044eb01007387 */ /* 0x000fe20000100800 */
[----:B------:R-:W-:Y:S01]  /*3ba0*/  FMNMX.FTZ R4, R26, R4, !PT ;  /* 0x000000041a047209 */ /* 0x000fe20007810000 */
[----:B------:R4:W3:Y:S01]  /*3bb0*/  MUFU.TANH R9, R5 ;  /* 0x0000000500097308 */ /* 0x0008e20000002400 */
[----:B--2---:R-:W-:Y:S01]  /*3bc0*/  IADD3 R6, R0, 0x38, RZ ;  /* 0x0000003800067810 */ /* 0x004fe20007ffe0ff */
[----:B------:R-:W-:Y:S01]  /*3bd0*/  STL [R1+0x40], R234 ;  /* 0x000040ea01007387 */ /* 0x000fe20000100800 */
[----:B------:R-:W-:-:S02]  /*3be0*/  FSEL R176, R65, -INF , !P4 ;  /* 0xff80000041b07808 */ /* 0x000fc40006000000 */
[----:B------:R-:W-:Y:S01]  /*3bf0*/  FSEL R177, R40, -INF , !P3 ;  /* 0xff80000028b17808 */ /* 0x000fe20005800000 */
[----:B------:R-:W-:Y:S01]  /*3c00*/  STL [R1+0x3c], R233 ;  /* 0x00003ce901007387 */ /* 0x000fe20000100800 */
[----:B------:R-:W-:Y:S02]  /*3c10*/  FSEL R179, R28, -INF , !P2 ;  /* 0xff8000001cb37808 */ /* 0x000fe40005000000 */
[----:B-1----:R-:W-:Y:S01]  /*3c20*/  FSEL R240, R8, -INF , !P1 ;  /* 0xff80000008f07808 */ /* 0x002fe20004800000 */
[----:B------:R-:W-:Y:S01]  /*3c30*/  STL [R1+0x38], R228 ;  /* 0x000038e401007387 */ /* 0x000fe20000100800 */
[----:B------:R-:W-:Y:S02]  /*3c40*/  FSEL R181, R67, -INF , !P4 ;  /* 0xff80000043b57808 */ /* 0x000fe40006000000 */
[----:B------:R-:W-:Y:S02]  /*3c50*/  FSEL R173, R72, -INF , !P4 ;  /* 0xff80000048ad7808 */ /* 0x000fe40006000000 */
[----:B------:R-:W-:Y:S01]  /*3c60*/  FSEL R171, R75, -INF , !P4 ;  /* 0xff8000004bab7808 */ /* 0x000fe20006000000 */
[----:B----4-:R-:W-:Y:S01]  /*3c70*/  VIADD R5, R0, 0x39 ;  /* 0x0000003900057836 */ /* 0x010fe20000000000 */
[----:B------:R-:W-:-:S02]  /*3c80*/  FMNMX.FTZ R0, R180, R4, !PT ;  /* 0x00000004b4007209 */ /* 0x000fc40007810000 */
[----:B------:R-:W-:Y:S02]  /*3c90*/  FSEL R182, R66, -INF , !P5 ;  /* 0xff80000042b67808 */ /* 0x000fe40006800000 */
[----:B------:R-:W-:Y:S02]  /*3ca0*/  FMNMX.FTZ R0, R176, R0, !PT ;  /* 0x00000000b0007209 */ /* 0x000fe40007810000 */
[----:B------:R-:W-:Y:S01]  /*3cb0*/  ISETP.GE.AND P4, PT, R5, UR13, PT ;  /* 0x0000000d05007c0c */ /* 0x000fe2000bf86270 */
[----:B------:R-:W-:Y:S01]  /*3cc0*/  FMUL.FTZ R5, R16, UR19 ;  /* 0x0000001310057c20 */ /* 0x000fe20008410000 */
[----:B------:R-:W-:Y:S02]  /*3cd0*/  FMNMX.FTZ R4, R177, R0, !PT ;  /* 0x00000000b1047209 */ /* 0x000fe40007810000 */
[----:B------:R-:W-:Y:S01]  /*3ce0*/  FMNMX.FTZ R0, R50, R44, !PT ;  /* 0x0000002c32007209 */ /* 0x000fe20007810000 */
[----:B------:R1:W-:Y:S01]  /*3cf0*/  MUFU.TANH R14, R5 ;  /* 0x00000005000e7308 */ /* 0x0003e20000002400 */
[----:B------:R-:W-:-:S02]  /*3d00*/  FMNMX.FTZ R4, R179, R4, !PT ;  /* 0x00000004b3047209 */ /* 0x000fc40007810000 */
[----:B------:R-:W-:Y:S02]  /*3d10*/  FMNMX.FTZ R0, R49, R0, !PT ;  /* 0x0000000031007209 */ /* 0x000fe40007810000 */
[----:B------:R-:W-:Y:S02]  /*3d20*/  FSEL R178, R73, -INF , !P5 ;  /* 0xff80000049b27808 */ /* 0x000fe40006800000 */
[----:B------:R-:W-:Y:S02]  /*3d30*/  FMNMX.FTZ R0, R30, R0, !PT ;  /* 0x000000001e007209 */ /* 0x000fe40007810000 */
[----:B------:R-:W-:Y:S02]  /*3d40*/  FSEL R175, R81, -INF , !P5 ;  /* 0xff80000051af7808 */ /* 0x000fe40006800000 */
[----:B------:R-:W-:Y:S02]  /*3d50*/  FMNMX.FTZ R0, R85, R0, !PT ;  /* 0x0000000055007209 */ /* 0x000fe40007810000 */
[----:B------:R-:W-:-:S02]  /*3d60*/  ISETP.GE.AND P5, PT, R6, UR13, PT ;  /* 0x0000000d06007c0c */ /* 0x000fc4000bfa6270 */
[----:B---3--:R-:W-:Y:S01]  /*3d70*/  FSEL R212, R10, -INF , !P6 ;  /* 0xff8000000ad47808 */ /* 0x008fe20007000000 */
[----:B------:R-:W-:Y:S01]  /*3d80*/  FMUL.FTZ R10, R19, UR19 ;  /* 0x00000013130a7c20 */ /* 0x000fe20008410000 */
[----:B------:R-:W-:Y:S01]  /*3d90*/  FMNMX.FTZ R4, R240, R4, !PT ;  /* 0x00000004f0047209 */ /* 0x000fe20007810000 */
[----:B-1----:R-:W-:Y:S01]  /*3da0*/  FMUL.FTZ R5, R38, UR19 ;  /* 0x0000001326057c20 */ /* 0x002fe20008410000 */
[----:B------:R-:W-:Y:S02]  /*3db0*/  FMNMX.FTZ R0, R86, R0, !PT ;  /* 0x0000000056007209 */ /* 0x000fe40007810000 */
[----:B------:R-:W-:Y:S01]  /*3dc0*/  FSEL R252, R9, -INF , !P5 ;  /* 0xff80000009fc7808 */ /* 0x000fe20006800000 */
[----:B------:R1:W2:Y:S01]  /*3dd0*/  MUFU.TANH R13, R5 ;  /* 0x00000005000d7308 */ /* 0x0002a20000002400 */
[----:B------:R-:W-:Y:S01]  /*3de0*/  FMNMX.FTZ R4, R212, R4, !PT ;  /* 0x00000004d4047209 */ /* 0x000fe20007810000 */
[----:B------:R-:W-:Y:S01]  /*3df0*/  FMUL.FTZ R9, R17, UR19 ;  /* 0x0000001311097c20 */ /* 0x000fe20008410000 */
[----:B------:R-:W-:Y:S01]  /*3e00*/  FMNMX.FTZ R0, R36, R0, !PT ;  /* 0x0000000024007209 */ /* 0x000fe20007810000 */
[----:B------:R-:W-:Y:S01]  /*3e10*/  STL [R1+0x68], R252 ;  /* 0x000068fc01007387 */ /* 0x000fe20000100800 */
[----:B------:R-:W-:Y:S01]  /*3e20*/  FSEL R243, R7, -INF , !P4 ;  /* 0xff80000007f37808 */ /* 0x000fe20006000000 */
[----:B------:R-:W-:Y:S01]  /*3e30*/  FMUL.FTZ R7, R18, UR19 ;  /* 0x0000001312077c20 */ /* 0x000fe20008410000 */
[----:B------:R-:W-:-:S02]  /*3e40*/  FMNMX.FTZ R4, R252, R4, !PT ;  /* 0x00000004fc047209 */ /* 0x000fc40007810000 */
[----:B------:R-:W-:Y:S01]  /*3e50*/  FMNMX.FTZ R0, R37, R0, !PT ;  /* 0x0000000025007209 */ /* 0x000fe20007810000 */
[----:B------:R3:W-:Y:S01]  /*3e60*/  MUFU.TANH R15, R7 ;  /* 0x00000007000f7308 */ /* 0x0007e20000002400 */
[----:B------:R-:W-:Y:S01]  /*3e70*/  FMNMX.FTZ R6, R243, R4, !PT ;  /* 0x00000004f3067209 */ /* 0x000fe20007810000 */
[----:B------:R-:W-:Y:S01]  /*3e80*/  FMUL.FTZ R4, R34, UR19 ;  /* 0x0000001322047c20 */ /* 0x000fe20008410000 */
[----:B------:R-:W-:Y:S02]  /*3e90*/  FMNMX.FTZ R0, R182, R0, !PT ;  /* 0x00000000b6007209 */ /* 0x000fe40007810000 */
[----:B------:R-:W-:Y:S01]  /*3ea0*/  FSEL R174, R24, -INF , !P3 ;  /* 0xff80000018ae7808 */ /* 0x000fe20005800000 */
[----:B------:R-:W4:Y:S01]  /*3eb0*/  SHFL.BFLY PT, R8, R6, 0x2, 0x1f ;  /* 0x0c401f0006087f89 */ /* 0x000f2200000e0000 */
[----:B-1----:R-:W-:Y:S01]  /*3ec0*/  FMUL.FTZ R5, R39, UR19 ;  /* 0x0000001327057c20 */ /* 0x002fe20008410000 */
[----:B------:R1:W1:Y:S01]  /*3ed0*/  MUFU.TANH R11, R4 ;  /* 0x00000004000b7308 */ /* 0x0002620000002400 */
[----:B------:R-:W-:-:S02]  /*3ee0*/  FMNMX.FTZ R0, R181, R0, !PT ;  /* 0x00000000b5007209 */ /* 0x000fc40007810000 */
[----:B------:R-:W-:Y:S02]  /*3ef0*/  FSEL R172, R25, -INF , !P2 ;  /* 0xff80000019ac7808 */ /* 0x000fe40005000000 */
[----:B------:R-:W-:Y:S02]  /*3f00*/  FMNMX.FTZ R0, R174, R0, !PT ;  /* 0x00000000ae007209 */ /* 0x000fe40007810000 */
[----:B--2---:R-:W-:Y:S01]  /*3f10*/  FSEL R244, R13, -INF , !P1 ;  /* 0xff8000000df47808 */ /* 0x004fe20004800000 */
[----:B------:R2:W2:Y:S01]  /*3f20*/  MUFU.TANH R12, R5 ;  /* 0x00000005000c7308 */ /* 0x0004a20000002400 */
[----:B------:R-:W-:Y:S01]  /*3f30*/  FMNMX.FTZ R0, R172, R0, !PT ;  /* 0x00000000ac007209 */ /* 0x000fe20007810000 */
[----:B---3--:R-:W-:Y:S01]  /*3f40*/  FMUL.FTZ R7, R21, UR19 ;  /* 0x0000001315077c20 */ /* 0x008fe20008410000 */
[----:B------:R-:W-:Y:S01]  /*3f50*/  FSEL R167, R69, -INF , !P3 ;  /* 0xff80000045a77808 */ /* 0x000fe20005800000 */
[----:B------:R-:W-:Y:S01]  /*3f60*/  STL [R1+0x64], R244 ;  /* 0x000064f401007387 */ /* 0x000fe20000100800 */
[----:B------:R-:W-:-:S02]  /*3f70*/  FMNMX.FTZ R0, R244, R0, !PT ;  /* 0x00000000f4007209 */ /* 0x000fc40007810000 */
[----:B------:R-:W-:Y:S01]  /*3f80*/  FSEL R165, R68, -INF , !P2 ;  /* 0xff80000044a57808 */ /* 0x000fe20005000000 */
[----:B------:R-:W3:Y:S01]  /*3f90*/  MUFU.TANH R13, R9 ;  /* 0x00000009000d7308 */ /* 0x000ee20000002400 */
[----:B-1----:R-:W-:Y:S02]  /*3fa0*/  FMNMX.FTZ R4, R60, R52, !PT ;  /* 0x000000343c047209 */ /* 0x002fe40007810000 */
[----:B------:R-:W-:Y:S02]  /*3fb0*/  FSEL R245, R11, -INF , !P5 ;  /* 0xff8000000bf57808 */ /* 0x000fe40006800000 */
[----:B------:R-:W-:Y:S02]  /*3fc0*/  FMNMX.FTZ R4, R53, R4, !PT ;  /* 0x0000000435047209 */ /* 0x000fe40007810000 */
[----:B----4-:R-:W-:Y:S01]  /*3fd0*/  FMNMX.FTZ R8, R6, R8, !PT ;  /* 0x0000000806087209 */ /* 0x010fe20007810000 */
[----:B------:R1:W-:Y:S01]  /*3fe0*/  MUFU.TANH R11, R7 ;  /* 0x00000007000b7308 */ /* 0x0003e20000002400 */
[----:B--2---:R-:W-:Y:S01]  /*3ff0*/  FMUL.FTZ R5, R35, UR19 ;  /* 0x0000001323057c20 */ /* 0x004fe20008410000 */
[----:B------:R-:W-:-:S02]  /*4000*/  FMNMX.FTZ R4, R54, R4, !PT ;  /* 0x0000000436047209 */ /* 0x000fc40007810000 */
[----:B------:R-:W-:Y:S01]  /*4010*/  FSEL R246, R12, -INF , !P6 ;  /* 0xff8000000cf67808 */ /* 0x000fe20007000000 */
[----:B------:R-:W2:Y:S01]  /*4020*/  SHFL.BFLY PT, R134, R8, 0x1, 0x1f ;  /* 0x0c201f0008867f89 */ /* 0x000ea200000e0000 */
[----:B------:R-:W-:Y:S02]  /*4030*/  FMNMX.FTZ R4, R87, R4, !PT ;  /* 0x0000000457047209 */ /* 0x000fe40007810000 */
[----:B------:R-:W4:Y:S01]  /*4040*/  MUFU.TANH R5, R5 ;  /* 0x0000000500057308 */ /* 0x000f220000002400 */
[----:B------:R-:W-:Y:S01]  /*4050*/  FMNMX.FTZ R0, R246, R0, !PT ;  /* 0x00000000f6007209 */ /* 0x000fe20007810000 */
[----:B------:R-:W-:Y:S01]  /*4060*/  STL [R1+0x6c], R246 ;  /* 0x00006cf601007387 */ /* 0x000fe20000100800 */
[----:B------:R-:W-:Y:S02]  /*4070*/  FMNMX.FTZ R4, R168, R4, !PT ;  /* 0x00000004a8047209 */ /* 0x000fe40007810000 */
[----:B------:R-:W-:Y:S01]  /*4080*/  FMNMX.FTZ R0, R245, R0, !PT ;  /* 0x00000000f5007209 */ /* 0x000fe20007810000 */
[----:B------:R-:W-:Y:S01]  /*4090*/  STL [R1+0x70], R245 ;  /* 0x000070f501007387 */ /* 0x000fe20000100800 */
[----:B------:R-:W-:-:S02]  /*40a0*/  FMNMX.FTZ R4, R164, R4, !PT ;  /* 0x00000004a4047209 */ /* 0x000fc40007810000 */
[----:B------:R-:W-:Y:S01]  /*40b0*/  FSEL R203, R14, -INF , !P1 ;  /* 0xff8000000ecb7808 */ /* 0x000fe20004800000 */
[----:B-1----:R-:W-:Y:S01]  /*40c0*/  FMUL.FTZ R7, R23, UR19 ;  /* 0x0000001317077c20 */ /* 0x002fe20008410000 */
[----:B------:R-:W-:Y:S01]  /*40d0*/  FMNMX.FTZ R4, R138, R4, !PT ;  /* 0x000000048a047209 */ /* 0x000fe20007810000 */
[----:B------:R-:W-:Y:S01]  /*40e0*/  MUFU.TANH R14, R10 ;  /* 0x0000000a000e7308 */ /* 0x000fe20000002400 */
[----:B---3--:R-:W-:Y:S02]  /*40f0*/  FSEL R202, R13, -INF , !P6 ;  /* 0xff8000000dca7808 */ /* 0x008fe40007000000 */
[----:B------:R-:W-:Y:S02]  /*4100*/  FMNMX.FTZ R4, R175, R4, !PT ;  /* 0x00000004af047209 */ /* 0x000fe40007810000 */
[----:B----4-:R-:W-:Y:S01]  /*4110*/  FSEL R214, R5, -INF , !P4 ;  /* 0xff80000005d67808 */ /* 0x010fe20006000000 */
[----:B------:R-:W-:Y:S01]  /*4120*/  FMUL.FTZ R5, R20, UR19 ;  /* 0x0000001314057c20 */ /* 0x000fe20008410000 */
[----:B------:R-:W-:-:S02]  /*4130*/  FMNMX.FTZ R4, R171, R4, !PT ;  /* 0x00000004ab047209 */ /* 0x000fc40007810000 */
[----:B------:R-:W-:Y:S01]  /*4140*/  FMNMX.FTZ R6, R214, R0, !PT ;  /* 0x00000000d6067209 */ /* 0x000fe20007810000 */
[----:B------:R1:W3:Y:S01]  /*4150*/  MUFU.TANH R12, R5 ;  /* 0x00000005000c7308 */ /* 0x0002e20000002400 */
[----:B------:R-:W-:Y:S02]  /*4160*/  FMNMX.FTZ R0, R84, R62, !PT ;  /* 0x0000003e54007209 */ /* 0x000fe40007810000 */
[----:B------:R-:W-:Y:S01]  /*4170*/  FMNMX.FTZ R4, R167, R4, !PT ;  /* 0x00000004a7047209 */ /* 0x000fe20007810000 */
[----:B------:R-:W4:Y:S01]  /*4180*/  SHFL.BFLY PT, R9, R6, 0x2, 0x1f ;  /* 0x0c401f0006097f89 */ /* 0x000f2200000e0000 */
[----:B------:R-:W-:Y:S02]  /*4190*/  FMNMX.FTZ R0, R63, R0, !PT ;  /* 0x000000003f007209 */ /* 0x000fe40007810000 */
[----:B------:R-:W-:Y:S02]  /*41a0*/  FMNMX.FTZ R4, R165, R4, !PT ;  /* 0x00000004a5047209 */ /* 0x000fe40007810000 */
[----:B------:R-:W-:-:S02]  /*41b0*/  FMNMX.FTZ R0, R61, R0, !PT ;  /* 0x000000003d007209 */ /* 0x000fc40007810000 */
[----:B------:R-:W-:Y:S02]  /*41c0*/  FMNMX.FTZ R4, R203, R4, !PT ;  /* 0x00000004cb047209 */ /* 0x000fe40007810000 */
[----:B------:R-:W-:Y:S02]  /*41d0*/  FMNMX.FTZ R0, R170, R0, !PT ;  /* 0x00000000aa007209 */ /* 0x000fe40007810000 */
[----:B------:R-:W-:Y:S02]  /*41e0*/  FMNMX.FTZ R4, R202, R4, !PT ;  /* 0x00000004ca047209 */ /* 0x000fe40007810000 */
[----:B------:R-:W-:Y:S01]  /*41f0*/  FMNMX.FTZ R0, R169, R0, !PT ;  /* 0x00000000a9007209 */ /* 0x000fe20007810000 */
[----:B-1----:R-:W-:Y:S01]  /*4200*/  FMUL.FTZ R5, R22, UR19 ;  /* 0x0000001316057c20 */ /* 0x002fe20008410000 */
[----:B---3--:R-:W-:Y:S02]  /*4210*/  FSEL R201, R12, -INF , !P5 ;  /* 0xff8000000cc97808 */ /* 0x008fe40006800000 */
[----:B------:R-:W-:Y:S01]  /*4220*/  FMNMX.FTZ R0, R166, R0, !PT ;  /* 0x00000000a6007209 */ /* 0x000fe20007810000 */
[----:B------:R1:W3:Y:S01]  /*4230*/  MUFU.TANH R10, R5 ;  /* 0x00000005000a7308 */ /* 0x0002e20000002400 */
[----:B------:R-:W-:-:S02]  /*4240*/  FSEL R242, R11, -INF , !P4 ;  /* 0xff8000000bf27808 */ /* 0x000fc40006000000 */
[----:B------:R-:W-:Y:S02]  /*4250*/  FMNMX.FTZ R0, R139, R0, !PT ;  /* 0x000000008b007209 */ /* 0x000fe40007810000 */
[----:B------:R-:W-:Y:S02]  /*4260*/  FMNMX.FTZ R4, R201, R4, !PT ;  /* 0x00000004c9047209 */ /* 0x000fe40007810000 */
[----:B------:R-:W-:Y:S02]  /*4270*/  FMNMX.FTZ R0, R178, R0, !PT ;  /* 0x00000000b2007209 */ /* 0x000fe40007810000 */
[----:B------:R-:W-:Y:S02]  /*4280*/  FSEL R137, R56, -INF , !P3 ;  /* 0xff80000038897808 */ /* 0x000fe40005800000 */
[----:B------:R-:W-:Y:S02]  /*4290*/  FMNMX.FTZ R0, R173, R0, !PT ;  /* 0x00000000ad007209 */ /* 0x000fe40007810000 */
[----:B--2---:R-:W-:-:S02]  /*42a0*/  FMNMX.FTZ R134, R8, R134, !PT ;  /* 0x0000008608867209 */ /* 0x004fc40007810000 */
[----:B----4-:R-:W-:Y:S01]  /*42b0*/  FMNMX.FTZ R6, R6, R9, !PT ;  /* 0x0000000906067209 */ /* 0x010fe20007810000 */
[----:B------:R2:W4:Y:S01]  /*42c0*/  MUFU.TANH R8, R7 ;  /* 0x0000000700087308 */ /* 0x0005220000002400 */
[----:B-1----:R-:W-:Y:S01]  /*42d0*/  FMNMX.FTZ R5, R242, R4, !PT ;  /* 0x00000004f2057209 */ /* 0x002fe20007810000 */
[----:B------:R-:W-:Y:S01]  /*42e0*/  FMUL.FTZ R13, R134, UR6 ;  /* 0x00000006860d7c20 */ /* 0x000fe20008410000 */
[----:B------:R-:W-:Y:S01]  /*42f0*/  FSEL R132, R51, -INF , !P2 ;  /* 0xff80000033847808 */ /* 0x000fe20005000000 */
[----:B------:R-:W1:Y:S01]  /*4300*/  SHFL.BFLY PT, R133, R6, 0x1, 0x1f ;  /* 0x0c201f0006857f89 */ /* 0x000e6200000e0000 */
[----:B------:R-:W-:Y:S02]  /*4310*/  FMNMX.FTZ R0, R137, R0, !PT ;  /* 0x0000000089007209 */ /* 0x000fe40007810000 */
[----:B------:R-:W-:Y:S01]  /*4320*/  FSEL R200, R15, -INF , !P1 ;  /* 0xff8000000fc87808 */ /* 0x000fe20004800000 */
[----:B------:R-:W-:Y:S01]  /*4330*/  STL [R1+0x5c], R134 ;  /* 0x00005c8601007387 */ /* 0x000fe20000100800 */
[----:B------:R-:W-:-:S02]  /*4340*/  FMNMX.FTZ R0, R132, R0, !PT ;  /* 0x0000000084007209 */ /* 0x000fc40007810000 */
[----:B------:R-:W-:Y:S02]  /*4350*/  FSEL R15, R14, -INF , !P6 ;  /* 0xff8000000e0f7808 */ /* 0x000fe40007000000 */
[----:B------:R-:W-:Y:S02]  /*4360*/  FMNMX.FTZ R0, R200, R0, !PT ;  /* 0x00000000c8007209 */ /* 0x000fe40007810000 */
[----:B---3--:R-:W-:Y:S01]  /*4370*/  FSEL R14, R10, -INF , !P5 ;  /* 0xff8000000a0e7808 */ /* 0x008fe20006800000 */
[----:B--2---:R-:W2:Y:S01]  /*4380*/  SHFL.BFLY PT, R7, R5, 0x2, 0x1f ;  /* 0x0c401f0005077f89 */ /* 0x004ea200000e0000 */
[----:B------:R-:W-:Y:S02]  /*4390*/  FMNMX.FTZ R4, R15, R0, !PT ;  /* 0x000000000f047209 */ /* 0x000fe40007810000 */
[----:B------:R-:W-:Y:S02]  /*43a0*/  FSETP.NEU.FTZ.AND P1, PT, R134, -INF , PT ;  /* 0xff8000008600780b */ /* 0x000fe40003f3d000 */
[----:B----4-:R-:W-:-:S02]  /*43b0*/  FSEL R241, R8, -INF , !P4 ;  /* 0xff80000008f17808 */ /* 0x010fc40006000000 */
[----:B------:R-:W-:Y:S02]  /*43c0*/  FMNMX.FTZ R4, R14, R4, !PT ;  /* 0x000000040e047209 */ /* 0x000fe40007810000 */
[----:B------:R-:W-:Y:S02]  /*43d0*/  FSEL R13, R13, RZ, P1 ;  /* 0x000000ff0d0d7208 */ /* 0x000fe40000800000 */
[----:B------:R-:W-:Y:S02]  /*43e0*/  FMNMX.FTZ R4, R241, R4, !PT ;  /* 0x00000004f1047209 */ /* 0x000fe40007810000 */
[----:B-1----:R-:W-:Y:S01]  /*43f0*/  FMNMX.FTZ R133, R6, R133, !PT ;  /* 0x0000008506857209 */ /* 0x002fe20007810000 */
[----:B------:R-:W-:-:S03]  /*4400*/  FFMA.FTZ R0, R48, UR6, -R13 ;  /* 0x0000000630007c23 */ /* 0x000fc6000801080d */
[C---:B------:R-:W-:Y:S01]  /*4410*/  FSETP.NEU.FTZ.AND P1, PT, R133.reuse, -INF , PT ;  /* 0xff8000008500780b */ /* 0x040fe20003f3d000 */
[----:B------:R1:W-:Y:S01]  /*4420*/  MUFU.EX2 R213, R0 ;  /* 0x0000000000d57308 */ /* 0x0003e20000000800 */
[----:B------:R-:W-:Y:S01]  /*4430*/  FMUL.FTZ R12, R133, UR6 ;  /* 0x00000006850c7c20 */ /* 0x000fe20008410000 */
[----:B------:R-:W-:Y:S01]  /*4440*/  STL [R1+0x60], R133 ;  /* 0x0000608501007387 */ /* 0x000fe20000100800 */
[----:B--2---:R-:W-:-:S03]  /*4450*/  FMNMX.FTZ R5, R5, R7, !PT ;  /* 0x0000000705057209 */ /* 0x004fc60007810000 */
[----:B------:R-:W-:Y:S01]  /*4460*/  SHFL.BFLY PT, R7, R4, 0x2, 0x1f ;  /* 0x0c401f0004077f89 */ /* 0x000fe200000e0000 */
[----:B------:R-:W-:-:S03]  /*4470*/  FSEL R12, R12, RZ, P1 ;  /* 0x000000ff0c0c7208 */ /* 0x000fc60000800000 */
[----:B------:R-:W2:Y:S02]  /*4480*/  SHFL.BFLY PT, R8, R5, 0x1, 0x1f ;  /* 0x0c201f0005087f89 */ /* 0x000ea400000e0000 */
[----:B------:R-:W-:Y:S01]  /*4490*/  FFMA.FTZ R6, R50, UR6, -R12 ;  /* 0x0000000632067c23 */ /* 0x000fe2000801080c */
[----:B-1----:R-:W-:-:S03]  /*44a0*/  FFMA.FTZ R0, R42, UR6, -R13 ;  /* 0x000000062a007c23 */ /* 0x002fc6000801080d */
[----:B------:R1:W-:Y:S08]  /*44b0*/  MUFU.EX2 R244, R6 ;  /* 0x0000000600f47308 */ /* 0x0003f00000000800 */
[----:B------:R3:W-:Y:S01]  /*44c0*/  MUFU.EX2 R221, R0 ;  /* 0x0000000000dd7308 */ /* 0x0007e20000000800 */
[----:B-1----:R-:W-:Y:S01]  /*44d0*/  FFMA.FTZ R6, R44, UR6, -R12 ;  /* 0x000000062c067c23 */ /* 0x002fe2000801080c */
[----:B--2---:R-:W-:-:S06]  /*44e0*/  FMNMX.FTZ R136, R5, R8, !PT ;  /* 0x0000000805887209 */ /* 0x004fcc0007810000 */
[----:B------:R-:W1:Y:S01]  /*44f0*/  MUFU.EX2 R252, R6 ;  /* 0x0000000600fc7308 */ /* 0x000e620000000800 */
[----:B------:R-:W-:Y:S01]  /*4500*/  FSETP.NEU.FTZ.AND P1, PT, R136, -INF , PT ;  /* 0xff8000008800780b */ /* 0x000fe20003f3d000 */
[----:B---3--:R-:W-:-:S06]  /*4510*/  FFMA.FTZ R0, R43, UR6, -R13 ;  /* 0x000000062b007c23 */ /* 0x008fcc000801080d */
[----:B------:R2:W-:Y:S01]  /*4520*/  MUFU.EX2 R228, R0 ;  /* 0x0000000000e47308 */ /* 0x0005e20000000800 */
[----:B-1----:R-:W-:Y:S01]  /*4530*/  F2FP.F16.F32.PACK_AB R5, R252, R244 ;  /* 0x000000f4fc05723e */ /* 0x002fe200000000ff */
[----:B--2---:R-:W-:-:S06]  /*4540*/  FFMA.FTZ R0, R29, UR6, -R13 ;  /* 0x000000061d007c23 */ /* 0x004fcc000801080d */
        /* <DEDUP_REMOVED lines=9> */
[----:B------:R3:W-:Y:S01]  /*45e0*/  MUFU.EX2 R133, R4 ;  /* 0x0000000400857308 */ /* 0x0007e20000000800 */
[----:B------:R-:W-:Y:S02]  /*45f0*/  IMAD R231, R2, 0x2, R230 ;  /* 0x0000000202e77824 */ /* 0x000fe400078e02e6 */
[----:B------:R-:W4:Y:S04]  /*4600*/  LDSM.16.MT88.4 R48, [R230+0xc000] ;  /* 0x00c00000e630783b */ /* 0x000f280000004200 */
[----:B------:R-:W4:Y:S01]  /*4610*/  LDSM.16.MT88.4 R44, [R229+0xc000] ;  /* 0x00c00000e52c783b */ /* 0x000f220000004200 */
[----:B------:R2:W2:Y:S03]  /*4620*/  MUFU.EX2 R233, R3 ;  /* 0x0000000300e97308 */ /* 0x0004a60000000800 */
[----:B------:R-:W4:Y:S04]  /*4630*/  LDSM.16.MT88.4 R56, [R232+0xc000] ;  /* 0x00c00000e838783b */ /* 0x000f280000004200 */
[----:B------:R-:W4:Y:S01]  /*4640*/  LDSM.16.MT88.4 R80, [R231+0xc000] ;  /* 0x00c00000e750783b */ /* 0x000f220000004200 */
[----:B---3--:R-:W-:-:S03]  /*4650*/  F2FP.F16.F32.PACK_AB R4, R221, R213 ;  /* 0x000000d5dd04723e */ /* 0x008fc600000000ff */
[----:B------:R-:W3:Y:S01]  /*4660*/  LDSM.16.MT88.4 R76, [R229+0xe000] ;  /* 0x00e00000e54c783b */ /* 0x000ee20000004200 */
[----:B-1----:R-:W-:-:S03]  /*4670*/  FMNMX.FTZ R135, R0, R6, !PT ;  /* 0x0000000600877209 */ /* 0x002fc60007810000 */
[----:B------:R-:W1:Y:S01]  /*4680*/  LDSM.16.MT88.4 R64, [R230+0xe000] ;  /* 0x00e00000e640783b */ /* 0x000e620000004200 */
[----:B--2---:R-:W-:Y:S01]  /*4690*/  FMUL.FTZ R3, R136, UR6 ;  /* 0x0000000688037c20 */ /* 0x004fe20008410000 */
[----:B------:R-:W-:Y:S01]  /*46a0*/  F2FP.F16.F32.PACK_AB R6, R206, R228 ;  /* 0x000000e4ce06723e */ /* 0x000fe200000000ff */
[----:B------:R-:W-:Y:S01]  /*46b0*/  FMUL.FTZ R0, R135, UR6 ;  /* 0x0000000687007c20 */ /* 0x000fe20008410000 */
[----:B------:R-:W2:Y:S02]  /*46c0*/  LDSM.16.MT88.4 R68, [R232+0xe000] ;  /* 0x00e00000e844783b */ /* 0x000ea40000004200 */
[----:B------:R-:W-:Y:S02]  /*46d0*/  FSEL R2, R3, RZ, P1 ;  /* 0x000000ff03027208 */ /* 0x000fe40000800000 */
[----:B------:R-:W-:Y:S01]  /*46e0*/  FSETP.NEU.FTZ.AND P1, PT, R135, -INF , PT ;  /* 0xff8000008700780b */ /* 0x000fe20003f3d000 */
[----:B------:R-:W2:Y:S01]  /*46f0*/  LDSM.16.MT88.4 R72, [R231+0xe000] ;  /* 0x00e00000e748783b */ /* 0x000ea20000004200 */
[----:B------:R-:W-:Y:S01]  /*4700*/  F2FP.F16.F32.PACK_AB R7, R133, R233 ;  /* 0x000000e98507723e */ /* 0x000fe200000000ff */
[--C-:B------:R-:W-:Y:S01]  /*4710*/  FFMA.FTZ R3, R60, UR6, -R2.reuse ;  /* 0x000000063c037c23 */ /* 0x100fe20008010802 */
[----:B------:R-:W-:Y:S01]  /*4720*/  FSEL R0, R0, RZ, P1 ;  /* 0x000000ff00007208 */ /* 0x000fe20000800000 */
[----:B------:R-:W2:Y:S01]  /*4730*/  LDSM.16.MT88.4 R20, [R230+0xc800] ;  /* 0x00c80000e614783b */ /* 0x000ea20000004200 */
[--C-:B------:R-:W-:Y:S01]  /*4740*/  FFMA.FTZ R8, R53, UR6, -R2.reuse ;  /* 0x0000000635087c23 */ /* 0x100fe20008010802 */
[----:B------:R3:W-:Y:S02]  /*4750*/  MUFU.EX2 R222, R3 ;  /* 0x0000000300de7308 */ /* 0x0007e40000000800 */
[----:B------:R-:W2:Y:S01]  /*4760*/  LDSM.16.MT88.4 R16, [R232+0xc800] ;  /* 0x00c80000e810783b */ /* 0x000ea20000004200 */
[C---:B----4-:R-:W-:Y:S03]  /*4770*/  HMMA.16816.F32 R156, R4.reuse, R48, RZ ;  /* 0x00000030049c723c */ /* 0x050fe600000018ff */
[----:B------:R-:W4:Y:S02]  /*4780*/  LDSM.16.MT88.4 R40, [R231+0xe800] ;  /* 0x00e80000e728783b */ /* 0x000f240000004200 */
[----:B------:R-:W-:Y:S01]  /*4790*/  MUFU.EX2 R220, R8 ;  /* 0x0000000800dc7308 */ /* 0x000fe20000000800 */
[C---:B------:R-:W-:Y:S01]  /*47a0*/  HMMA.16816.F32 R160, R4.reuse, R44, RZ ;  /* 0x0000002c04a0723c */ /* 0x040fe200000018ff */
[----:B------:R-:W-:Y:S05]  /*47b0*/  LDSM.16.MT88.4 R32, [R230+0xe800] ;  /* 0x00e80000e620783b */ /* 0x000fea0000004200 */
[----:B------:R-:W-:Y:S01]  /*47c0*/  HMMA.16816.F32 R152, R4, R56, RZ ;  /* 0x000000380498723c */ /* 0x000fe200000018ff */
[----:B---3--:R-:W-:-:S04]  /*47d0*/  FFMA.FTZ R3, R52, UR6, -R2 ;  /* 0x0000000634037c23 */ /* 0x008fc80008010802 */
[----:B------:R3:W3:Y:S01]  /*47e0*/  MUFU.EX2 R192, R3 ;  /* 0x0000000300c07308 */ /* 0x0006e20000000800 */
[C---:B------:R-:W-:Y:S06]  /*47f0*/  HMMA.16816.F32 R148, R4.reuse, R80, RZ ;  /* 0x000000500494723c */ /* 0x040fec00000018ff */
[C---:B------:R-:W-:Y:S06]  /*4800*/  HMMA.16816.F32 R144, R4.reuse, R76, RZ ;  /* 0x0000004c0490723c */ /* 0x040fec00000018ff */
[----:B-1----:R-:W-:Y:S01]  /*4810*/  HMMA.16816.F32 R140, R4, R64, RZ ;  /* 0x00000040048c723c */ /* 0x002fe200000018ff */
[----:B---3--:R-:W-:Y:S01]  /*4820*/  FFMA.FTZ R3, R54, UR6, -R2 ;  /* 0x0000000636037c23 */ /* 0x008fe20008010802 */
[----:B------:R-:W-:-:S04]  /*4830*/  F2FP.F16.F32.PACK_AB R8, R192, R222 ;  /* 0x000000dec008723e */ /* 0x000fc800000000ff */
[C---:B--2---:R-:W-:Y:S01]  /*4840*/  HMMA.16816.F32 R128, R4.reuse, R68, RZ ;  /* 0x000000440480723c */ /* 0x044fe200000018ff */
[----:B------:R1:W2:Y:S05]  /*4850*/  MUFU.EX2 R208, R3 ;  /* 0x0000000300d07308 */ /* 0x0002aa0000000800 */
[C---:B------:R-:W-:Y:S06]  /*4860*/  HMMA.16816.F32 R124, R4.reuse, R72, RZ ;  /* 0x00000048047c723c */ /* 0x040fec00000018ff */
[C---:B------:R-:W-:Y:S06]  /*4870*/  HMMA.16816.F32 R120, R4.reuse, R46, RZ ;  /* 0x0000002e0478723c */ /* 0x040fec00000018ff */
[----:B------:R-:W-:Y:S01]  /*4880*/  HMMA.16816.F32 R116, R4, R50, RZ ;  /* 0x000000320474723c */ /* 0x000fe200000018ff */
[----:B-1----:R-:W-:Y:S01]  /*4890*/  FFMA.FTZ R3, R84, UR6, -R0 ;  /* 0x0000000654037c23 */ /* 0x002fe20008010800 */
[----:B--2---:R-:W-:-:S03]  /*48a0*/  F2FP.F16.F32.PACK_AB R10, R208, R220 ;  /* 0x000000dcd00a723e */ /* 0x004fc600000000ff */
[----:B------:R1:W-:Y:S01]  /*48b0*/  MUFU.EX2 R194, R3 ;  /* 0x0000000300c27308 */ /* 0x0003e20000000800 */
[C---:B------:R-:W-:Y:S06]  /*48c0*/  HMMA.16816.F32 R112, R4.reuse, R58, RZ ;  /* 0x0000003a0470723c */ /* 0x040fec00000018ff */
[C---:B------:R-:W-:Y:S06]  /*48d0*/  HMMA.16816.F32 R108, R4.reuse, R82, RZ ;  /* 0x00000052046c723c */ /* 0x040fec00000018ff */
[----:B------:R-:W-:Y:S01]  /*48e0*/  HMMA.16816.F32 R104, R4, R78, RZ ;  /* 0x0000004e0468723c */ /* 0x000fe200000018ff */
[----:B-1----:R-:W-:-:S05]  /*48f0*/  FFMA.FTZ R3, R62, UR6, -R0 ;  /* 0x000000063e037c23 */ /* 0x002fca0008010800 */
[C---:B------:R-:W-:Y:S01]  /*4900*/  HMMA.16816.F32 R100, R4.reuse, R66, RZ ;  /* 0x000000420464723c */ /* 0x040fe200000018ff */
[----:B------:R1:W2:Y:S05]  /*4910*/  MUFU.EX2 R193, R3 ;  /* 0x0000000300c17308 */ /* 0x0002aa0000000800 */
[C---:B------:R-:W-:Y:S06]  /*4920*/  HMMA.16816.F32 R96, R4.reuse, R70, RZ ;  /* 0x000000460460723c */ /* 0x040fec00000018ff */
[----:B------:R-:W-:Y:S01]  /*4930*/  HMMA.16816.F32 R88, R4, R74, RZ ;  /* 0x0000004a0458723c */ /* 0x000fe200000018ff */
[----:B-1----:R-:W-:Y:S01]  /*4940*/  FFMA.FTZ R3, R63, UR6, -R0 ;  /* 0x000000063f037c23 */ /* 0x002fe20008010800 */
[----:B--2---:R-:W-:-:S03]  /*4950*/  F2FP.F16.F32.PACK_AB R9, R193, R194 ;  /* 0x000000c2c109723e */ /* 0x004fc600000000ff */
[----:B------:R1:W-:Y:S02]  /*4960*/  MUFU.EX2 R215, R3 ;  /* 0x0000000300d77308 */ /* 0x0003e40000000800 */
[----:B-1----:R-:W-:Y:S02]  /*4970*/  FFMA.FTZ R3, R61, UR6, -R0 ;  /* 0x000000063d037c23 */ /* 0x002fe40008010800 */
[----:B------:R-:W-:Y:S04]  /*4980*/  LDSM.16.MT88.4 R60, [R231+0xc800] ;  /* 0x00c80000e73c783b */ /* 0x000fe80000004200 */
[----:B------:R1:W2:Y:S02]  /*4990*/  MUFU.EX2 R207, R3 ;  /* 0x0000000300cf7308 */ /* 0x0002a40000000800 */
[--C-:B-1----:R-:W-:Y:S01]  /*49a0*/  FFMA.FTZ R3, R31, UR6, -R13.reuse ;  /* 0x000000061f037c23 */ /* 0x102fe2000801080d */
[----:B--2---:R-:W-:Y:S01]  /*49b0*/  F2FP.F16.F32.PACK_AB R11, R207, R215 ;  /* 0x000000d7cf0b723e */ /* 0x004fe200000000ff */
[----:B------:R-:W-:Y:S04]  /*49c0*/  LDSM.16.MT88.4 R28, [R229+0xe800] ;  /* 0x00e80000e51c783b */ /* 0x000fe80000004200 */
[----:B------:R1:W-:Y:S02]  /*49d0*/  MUFU.EX2 R205, R3 ;  /* 0x0000000300cd7308 */ /* 0x0003e40000000800 */
[----:B------:R-:W-:Y:S01]  /*49e0*/  HMMA.16816.F32 R92, R8, R44, RZ ;  /* 0x0000002c085c723c */ /* 0x000fe200000018ff */
[----:B-1----:R-:W-:-:S05]  /*49f0*/  FFMA.FTZ R3, R55, UR6, -R13 ;  /* 0x0000000637037c23 */ /* 0x002fca000801080d */
[C---:B------:R-:W-:Y:S01]  /*4a00*/  HMMA.16816.F32 R52, R8.reuse, R56, RZ ;  /* 0x000000380834723c */ /* 0x040fe200000018ff */
[----:B------:R1:W2:Y:S05]  /*4a10*/  MUFU.EX2 R246, R3 ;  /* 0x0000000300f67308 */ /* 0x0002aa0000000800 */
[----:B------:R-:W-:Y:S01]  /*4a20*/  HMMA.16816.F32 R56, R8, R58, RZ ;  /* 0x0000003a0838723c */ /* 0x000fe200000018ff */
[----:B-1----:R-:W-:Y:S01]  /*4a30*/  FFMA.FTZ R3, R27, UR6, -R13 ;  /* 0x000000061b037c23 */ /* 0x002fe2000801080d */
[----:B--2---:R-:W-:-:S03]  /*4a40*/  F2FP.F16.F32.PACK_AB R4, R246, R205 ;  /* 0x000000cdf604723e */ /* 0x004fc600000000ff */
[----:B------:R1:W-:Y:S02]  /*4a50*/  MUFU.EX2 R238, R3 ;  /* 0x0000000300ee7308 */ /* 0x0003e40000000800 */
[----:B-1----:R-:W-:Y:S02]  /*4a60*/  FFMA.FTZ R3, R26, UR6, -R13 ;  /* 0x000000061a037c23 */ /* 0x002fe4000801080d */
[----:B------:R-:W-:Y:S04]  /*4a70*/  LDSM.16.MT88.4 R24, [R229+0xc800] ;  /* 0x00c80000e518783b */ /* 0x000fe80000004200 */
[----:B------:R1:W2:Y:S02]  /*4a80*/  MUFU.EX2 R204, R3 ;  /* 0x0000000300cc7308 */ /* 0x0002a40000000800 */
[----:B-1----:R-:W-:Y:S01]  /*4a90*/  FFMA.FTZ R3, R85, UR6, -R12 ;  /* 0x0000000655037c23 */ /* 0x002fe2000801080c */
[----:B--2---:R-:W-:-:S05]  /*4aa0*/  F2FP.F16.F32.PACK_AB R6, R204, R238 ;  /* 0x000000eecc06723e */ /* 0x004fca00000000ff */
[----:B------:R1:W-:Y:S02]  /*4ab0*/  MUFU.EX2 R223, R3 ;  /* 0x0000000300df7308 */ /* 0x0003e40000000800 */
[----:B-1----:R-:W-:-:S06]  /*4ac0*/  FFMA.FTZ R3, R86, UR6, -R12 ;  /* 0x0000000656037c23 */ /* 0x002fcc000801080c */
[----:B------:R1:W2:Y:S02]  /*4ad0*/  MUFU.EX2 R235, R3 ;  /* 0x0000000300eb7308 */ /* 0x0002a40000000800 */
[----:B-1----:R-:W-:Y:S01]  /*4ae0*/  FFMA.FTZ R3, R36, UR6, -R12 ;  /* 0x0000000624037c23 */ /* 0x002fe2000801080c */
[----:B--2---:R-:W-:-:S05]  /*4af0*/  F2FP.F16.F32.PACK_AB R5, R235, R223 ;  /* 0x000000dfeb05723e */ /* 0x004fca00000000ff */
[----:B------:R1:W-:Y:S02]  /*4b00*/  MUFU.EX2 R247, R3 ;  /* 0x0000000300f77308 */ /* 0x0003e40000000800 */
[----:B-1----:R-:W-:Y:S02]  /*4b10*/  FFMA.FTZ R3, R37, UR6, -R12 ;  /* 0x0000000625037c23 */ /* 0x002fe4000801080c */
[----:B------:R-:W1:Y:S04]  /*4b20*/  LDSM.16.MT88.4 R36, [R232+0xe800] ;  /* 0x00e80000e824783b */ /* 0x000e680000004200 */
[----:B------:R2:W3:Y:S02]  /*4b30*/  MUFU.EX2 R195, R3 ;  /* 0x0000000300c37308 */ /* 0x0004e40000000800 */
[----:B--2---:R-:W-:Y:S01]  /*4b40*/  FFMA.FTZ R3, R87, UR6, -R2 ;  /* 0x0000000657037c23 */ /* 0x004fe20008010802 */
[----:B---3--:R-:W-:Y:S01]  /*4b50*/  F2FP.F16.F32.PACK_AB R7, R195, R247 ;  /* 0x000000f7c307723e */ /* 0x008fe200000000ff */
[----:B------:R-:W-:Y:S04]  /*4b60*/  HMMA.16816.F32 R84, R8, R48, RZ ;  /* 0x000000300854723c */ /* 0x000fe800000018ff */
[----:B------:R2:W3:Y:S02]  /*4b70*/  MUFU.EX2 R196, R3 ;  /* 0x0000000300c47308 */ /* 0x0004e40000000800 */
[C---:B------:R-:W-:Y:S06]  /*4b80*/  HMMA.16816.F32 R188, R4.reuse, R20, R156 ;  /* 0x0000001404bc723c */ /* 0x040fec000000189c */
[----:B------:R-:W-:Y:S01]  /*4b90*/  HMMA.16816.F32 R216, R4, R16, R152 ;  /* 0x0000001004d8723c */ /* 0x000fe20000001898 */
[----:B------:R-:W-:-:S02]  /*4ba0*/  IMAD.MOV.U32 R157, RZ, RZ, R194 ;  /* 0x000000ffff9d7224 */ /* 0x000fc400078e00c2 */
[----:B------:R-:W-:-:S03]  /*4bb0*/  IMAD.MOV.U32 R158, RZ, RZ, R193 ;  /* 0x000000ffff9e7224 */ /* 0x000fc600078e00c1 */
[C---:B----4-:R-:W-:Y:S01]  /*4bc0*/  HMMA.16816.F32 R224, R4.reuse, R40, R124 ;  /* 0x0000002804e0723c */ /* 0x050fe2000000187c */
[--C-:B--2---:R-:W-:Y:S01]  /*4bd0*/  FFMA.FTZ R3, R168, UR6, -R2.reuse ;  /* 0x00000006a8037c23 */ /* 0x104fe20008010802 */
[----:B---3--:R-:W-:Y:S02]  /*4be0*/  MOV R159, R196 ;  /* 0x000000c4009f7202 */ /* 0x008fe40000000f00 */
[----:B------:R-:W-:Y:S01]  /*4bf0*/  MOV R168, R206 ;  /* 0x000000ce00a87202 */ /* 0x000fe20000000f00 */
[----:B------:R2:W3:Y:S01]  /*4c00*/  MUFU.EX2 R234, R3 ;  /* 0x0000000300ea7308 */ /* 0x0004e20000000800 */
[C---:B-1----:R-:W-:Y:S06]  /*4c10*/  HMMA.16816.F32 R152, R4.reuse, R36, R128 ;  /* 0x000000240498723c */ /* 0x042fec0000001880 */
[C---:B------:R-:W-:Y:S06]  /*4c20*/  HMMA.16816.F32 R128, R4.reuse, R22, R116 ;  /* 0x000000160480723c */ /* 0x040fec0000001874 */
[----:B------:R-:W-:Y:S01]  /*4c30*/  HMMA.16816.F32 R124, R4, R18, R112 ;  /* 0x00000012047c723c */ /* 0x000fe20000001870 */
[----:B--2---:R-:W-:Y:S01]  /*4c40*/  FFMA.FTZ R3, R164, UR6, -R2 ;  /* 0x00000006a4037c23 */ /* 0x004fe20008010802 */
[----:B------:R-:W-:-:S04]  /*4c50*/  MOV R164, R192 ;  /* 0x000000c000a47202 */ /* 0x000fc80000000f00 */
[C---:B------:R-:W-:Y:S01]  /*4c60*/  HMMA.16816.F32 R116, R4.reuse, R30, R104 ;  /* 0x0000001e0474723c */ /* 0x040fe20000001868 */
[----:B------:R1:W-:Y:S05]  /*4c70*/  MUFU.EX2 R236, R3 ;  /* 0x0000000300ec7308 */ /* 0x0003ea0000000800 */
[C---:B------:R-:W-:Y:S06]  /*4c80*/  HMMA.16816.F32 R184, R4.reuse, R24, R160 ;  /* 0x0000001804b8723c */ /* 0x040fec00000018a0 */
[C---:B------:R-:W-:Y:S06]  /*4c90*/  HMMA.16816.F32 R196, R4.reuse, R60, R148 ;  /* 0x0000003c04c4723c */ /* 0x040fec0000001894 */
[----:B------:R-:W-:Y:S01]  /*4ca0*/  HMMA.16816.F32 R120, R4, R26, R120 ;  /* 0x0000001a0478723c */ /* 0x000fe20000001878 */
[----:B-1----:R-:W-:Y:S01]  /*4cb0*/  FFMA.FTZ R3, R138, UR6, -R2 ;  /* 0x000000068a037c23 */ /* 0x002fe20008010802 */
[----:B------:R-:W-:-:S03]  /*4cc0*/  IMAD.MOV.U32 R138, RZ, RZ, R205 ;  /* 0x000000ffff8a7224 */ /* 0x000fc600078e00cd */
[----:B------:R1:W-:Y:S01]  /*4cd0*/  MUFU.EX2 R239, R3 ;  /* 0x0000000300ef7308 */ /* 0x0003e20000000800 */
[C---:B------:R-:W-:Y:S06]  /*4ce0*/  HMMA.16816.F32 R104, R4.reuse, R34, R100 ;  /* 0x000000220468723c */ /* 0x040fec0000001864 */
[C---:B------:R-:W-:Y:S06]  /*4cf0*/  HMMA.16816.F32 R112, R4.reuse, R38, R96 ;  /* 0x000000260470723c */ /* 0x040fec0000001860 */
[----:B------:R-:W-:Y:S01]  /*4d00*/  HMMA.16816.F32 R248, R4, R42, R88 ;  /* 0x0000002a04f8723c */ /* 0x000fe20000001858 */
[----:B-1----:R-:W-:Y:S01]  /*4d10*/  FFMA.FTZ R3, R170, UR6, -R0 ;  /* 0x00000006aa037c23 */ /* 0x002fe20008010800 */
[----:B------:R-:W-:-:S04]  /*4d20*/  IMAD.MOV.U32 R170, RZ, RZ, R207 ;  /* 0x000000ffffaa7224 */ /* 0x000fc800078e00cf */
[C---:B------:R-:W-:Y:S01]  /*4d30*/  HMMA.16816.F32 R96, R8.reuse, R50, RZ ;  /* 0x000000320860723c */ /* 0x040fe200000018ff */
[----:B------:R1:W-:Y:S05]  /*4d40*/  MUFU.EX2 R156, R3 ;  /* 0x00000003009c7308 */ /* 0x0003ea0000000800 */
[C---:B------:R-:W-:Y:S06]  /*4d50*/  HMMA.16816.F32 R48, R8.reuse, R68, RZ ;  /* 0x000000440830723c */ /* 0x040fec00000018ff */
[C---:B------:R-:W-:Y:S06]  /*4d60*/  HMMA.16816.F32 R88, R8.reuse, R80, RZ ;  /* 0x000000500858723c */ /* 0x040fec00000018ff */
[----:B------:R-:W-:Y:S01]  /*4d70*/  HMMA.16816.F32 R80, R8, R82, RZ ;  /* 0x000000520850723c */ /* 0x000fe200000018ff */
[----:B-1----:R-:W-:Y:S01]  /*4d80*/  FFMA.FTZ R3, R169, UR6, -R0 ;  /* 0x00000006a9037c23 */ /* 0x002fe20008010800 */
[----:B------:R-:W-:-:S03]  /*4d90*/  IMAD.MOV.U32 R169, RZ, RZ, R208 ;  /* 0x000000ffffa97224 */ /* 0x000fc600078e00d0 */
[----:B------:R1:W2:Y:S01]  /*4da0*/  MUFU.EX2 R183, R3 ;  /* 0x0000000300b77308 */ /* 0x0002a20000000800 */
[----:B------:R-:W-:Y:S06]  /*4db0*/  HMMA.16816.F32 R208, R4, R28, R144 ;  /* 0x0000001c04d0723c */ /* 0x000fec0000001890 */
[----:B------:R-:W-:Y:S01]  /*4dc0*/  HMMA.16816.F32 R68, R8, R70, RZ ;  /* 0x000000460844723c */ /* 0x000fe200000018ff */
[----:B------:R-:W-:Y:S01]  /*4dd0*/  IMAD.MOV.U32 R146, RZ, RZ, R204 ;  /* 0x000000ffff927224 */ /* 0x000fe200078e00cc */
[----:B------:R-:W-:Y:S01]  /*4de0*/  MOV R147, R195 ;  /* 0x000000c300937202 */ /* 0x000fe20000000f00 */
[----:B------:R-:W-:Y:S01]  /*4df0*/  IMAD.MOV.U32 R144, RZ, RZ, R223 ;  /* 0x000000ffff907224 */ /* 0x000fe200078e00df */
[----:B------:R-:W-:-:S02]  /*4e00*/  MOV R145, R138 ;  /* 0x0000008a00917202 */ /* 0x000fc40000000f00 */
[----:B------:R-:W-:Y:S01]  /*4e10*/  HMMA.16816.F32 R192, R4, R32, R140 ;  /* 0x0000002004c0723c */ /* 0x000fe2000000188c */
[----:B-1----:R-:W-:Y:S01]  /*4e20*/  FFMA.FTZ R3, R166, UR6, -R0 ;  /* 0x00000006a6037c23 */ /* 0x002fe20008010800 */
[----:B------:R-:W-:-:S04]  /*4e30*/  MOV R166, R222 ;  /* 0x000000de00a67202 */ /* 0x000fc80000000f00 */
[----:B------:R-:W-:Y:S01]  /*4e40*/  HMMA.16816.F32 R204, R4, R62, R108 ;  /* 0x0000003e04cc723c */ /* 0x000fe2000000186c */
[----:B------:R1:W-:Y:S06]  /*4e50*/  MUFU.EX2 R237, R3 ;  /* 0x0000000300ed7308 */ /* 0x0003ec0000000800 */
[----:B---3--:R-:W-:Y:S02]  /*4e60*/  F2FP.F16.F32.PACK_AB R4, R234, R159 ;  /* 0x0000009fea04723e */ /* 0x008fe400000000ff */
[----:B--2---:R-:W-:Y:S02]  /*4e70*/  F2FP.F16.F32.PACK_AB R5, R183, R156 ;  /* 0x0000009cb705723e */ /* 0x004fe400000000ff */
[----:B------:R-:W-:Y:S01]  /*4e80*/  F2FP.F16.F32.PACK_AB R6, R239, R236 ;  /* 0x000000ecef06723e */ /* 0x000fe200000000ff */
[----:B-1----:R-:W-:-:S04]  /*4e90*/  FFMA.FTZ R3, R139, UR6, -R0 ;  /* 0x000000068b037c23 */ /* 0x002fc80008010800 */
[----:B------:R-:W1:Y:S02]  /*4ea0*/  MUFU.EX2 R134, R3 ;  /* 0x0000000300867308 */ /* 0x000e640000000800 */
[----:B-1----:R-:W-:Y:S01]  /*4eb0*/  F2FP.F16.F32.PACK_AB R7, R134, R237 ;  /* 0x000000ed8607723e */ /* 0x002fe200000000ff */
[----:B------:R-:W-:-:S06]  /*4ec0*/  FFMA.FTZ R3, R175, UR6, -R2 ;  /* 0x00000006af037c23 */ /* 0x000fcc0008010802 */
[----:B------:R-:W-:Y:S06]  /*4ed0*/  HMMA.16816.F32 R108, R4, R16, R52 ;  /* 0x00000010046c723c */ /* 0x000fec0000001834 */
[----:B------:R-:W-:Y:S06]  /*4ee0*/  HMMA.16816.F32 R52, R8, R64, RZ ;  /* 0x000000400834723c */ /* 0x000fec00000018ff */
[----:B------:R-:W-:Y:S06]  /*4ef0*/  HMMA.16816.F32 R148, R4, R24, R92 ;  /* 0x000000180494723c */ /* 0x000fec000000185c */
[C---:B------:R-:W-:Y:S06]  /*4f00*/  HMMA.16816.F32 R92, R8.reuse, R46, RZ ;  /* 0x0000002e085c723c */ /* 0x040fec00000018ff */
[----:B------:R-:W-:Y:S06]  /*4f10*/  HMMA.16816.F32 R44, R8, R72, RZ ;  /* 0x00000048082c723c */ /* 0x000fec00000018ff */
[C---:B------:R-:W-:Y:S06]  /*4f20*/  HMMA.16816.F32 R100, R4.reuse, R32, R52 ;  /* 0x000000200464723c */ /* 0x040fec0000001834 */
[C---:B------:R-:W-:Y:S01]  /*4f30*/  HMMA.16816.F32 R140, R4.reuse, R36, R48 ;  /* 0x00000024048c723c */ /* 0x040fe20000001830 */
[----:B------:R-:W-:Y:S01]  /*4f40*/  MOV R54, R220 ;  /* 0x000000dc00367202 */ /* 0x000fe20000000f00 */
[----:B------:R-:W-:Y:S01]  /*4f50*/  IMAD.MOV.U32 R55, RZ, RZ, R221 ;  /* 0x000000ffff377224 */ /* 0x000fe200078e00dd */
[----:B------:R1:W-:Y:S01]  /*4f60*/  MUFU.EX2 R220, R3 ;  /* 0x0000000300dc7308 */ /* 0x0003e20000000800 */
[----:B------:R-:W-:Y:S01]  /*4f70*/  IMAD.MOV.U32 R33, RZ, RZ, R213 ;  /* 0x000000ffff217224 */ /* 0x000fe200078e00d5 */
[----:B------:R-:W-:Y:S01]  /*4f80*/  MOV R52, R214 ;  /* 0x000000d600347202 */ /* 0x000fe20000000f00 */
[----:B------:R-:W-:Y:S01]  /*4f90*/  HMMA.16816.F32 R160, R4, R20, R84 ;  /* 0x0000001404a0723c */ /* 0x000fe20000001854 */
[----:B------:R-:W-:-:S05]  /*4fa0*/  IMAD.MOV.U32 R53, RZ, RZ, R215 ;  /* 0x000000ffff357224 */ /* 0x000fca00078e00d7 */
[----:B------:R-:W-:Y:S06]  /*4fb0*/  HMMA.16816.F32 R44, R4, R40, R44 ;  /* 0x00000028042c723c */ /* 0x000fec000000182c */
[----:B------:R-:W-:Y:S01]  /*4fc0*/  HMMA.16816.F32 R84, R8, R76, RZ ;  /* 0x0000004c0854723c */ /* 0x000fe200000018ff */
[----:B------:R-:W-:Y:S01]  /*4fd0*/  MOV R41, R212 ;  /* 0x000000d400297202 */ /* 0x000fe20000000f00 */
[----:B-1----:R-:W-:Y:S01]  /*4fe0*/  FFMA.FTZ R3, R171, UR6, -R2 ;  /* 0x00000006ab037c23 */ /* 0x002fe20008010802 */
[----:B------:R-:W-:Y:S01]  /*4ff0*/  MOV R171, R33 ;  /* 0x0000002100ab7202 */ /* 0x000fe20000000f00 */
[----:B------:R-:W-:-:S02]  /*5000*/  IMAD.MOV.U32 R33, RZ, RZ, R52 ;  /* 0x000000ffff217224 */ /* 0x000fc400078e0034 */
[----:B------:R1:W2:Y:S01]  /*5010*/  MUFU.EX2 R221, R3 ;  /* 0x0000000300dd7308 */ /* 0x0002a20000000800 */
[----:B------:R-:W-:Y:S01]  /*5020*/  IMAD.MOV.U32 R37, RZ, RZ, R142 ;  /* 0x000000ffff257224 */ /* 0x000fe200078e008e */
[----:B------:R-:W-:Y:S01]  /*5030*/  MOV R36, R141 ;  /* 0x0000008d00247202 */ /* 0x000fe20000000f00 */
[----:B------:R-:W-:Y:S01]  /*5040*/  IMAD.MOV.U32 R32, RZ, RZ, R143 ;  /* 0x000000ffff207224 */ /* 0x000fe200078e008f */
[----:B------:R-:W-:Y:S01]  /*5050*/  HMMA.16816.F32 R76, R8, R78, RZ ;  /* 0x0000004e084c723c */ /* 0x000fe200000018ff */
[----:B------:R-:W-:-:S03]  /*5060*/  IMAD.MOV.U32 R245, RZ, RZ, R140 ;  /* 0x000000fffff57224 */ /* 0x000fc600078e008c */
[----:B------:R-:W-:Y:S02]  /*5070*/  MOV R175, R32 ;  /* 0x0000002000af7202 */ /* 0x000fe40000000f00 */
[C---:B------:R-:W-:Y:S02]  /*5080*/  HMMA.16816.F32 R64, R8.reuse, R66, RZ ;  /* 0x000000420840723c */ /* 0x040fe400000018ff */
[----:B------:R-:W-:Y:S02]  /*5090*/  IMAD.MOV.U32 R21, RZ, RZ, R44 ;  /* 0x000000ffff157224 */ /* 0x000fe400078e002c */
[----:B------:R-:W-:Y:S02]  /*50a0*/  IMAD.MOV.U32 R20, RZ, RZ, R45 ;  /* 0x000000ffff147224 */ /* 0x000fe400078e002d */
[----:B------:R-:W-:Y:S01]  /*50b0*/  HMMA.16816.F32 R8, R8, R74, RZ ;  /* 0x0000004a0808723c */ /* 0x000fe200000018ff */
[----:B-1----:R-:W-:-:S04]  /*50c0*/  FFMA.FTZ R3, R167, UR6, -R2 ;  /* 0x00000006a7037c23 */ /* 0x002fc80008010802 */
[----:B------:R1:W-:Y:S01]  /*50d0*/  MUFU.EX2 R222, R3 ;  /* 0x0000000300de7308 */ /* 0x0003e20000000800 */
[C---:B------:R-:W-:Y:S06]  /*50e0*/  HMMA.16816.F32 R84, R4.reuse, R28, R84 ;  /* 0x0000001c0454723c */ /* 0x040fec0000001854 */
[----:B------:R-:W-:Y:S01]  /*50f0*/  HMMA.16816.F32 R88, R4, R60, R88 ;  /* 0x0000003c0458723c */ /* 0x000fe20000001858 */
[----:B------:R-:W-:Y:S01]  /*5100*/  IMAD.MOV.U32 R29, RZ, RZ, R46 ;  /* 0x000000ffff1d7224 */ /* 0x000fe200078e002e */
[----:B------:R-:W-:-:S04]  /*5110*/  MOV R28, R47 ;  /* 0x0000002f001c7202 */ /* 0x000fc80000000f00 */
[----:B------:R-:W-:Y:S01]  /*5120*/  HMMA.16816.F32 R44, R4, R26, R92 ;  /* 0x0000001a042c723c */ /* 0x000fe2000000185c */
[----:B------:R-:W3:Y:S01]  /*5130*/  LDSM.16.MT88.4 R24, [R230+0xd000] ;  /* 0x00d00000e618783b */ /* 0x000ee20000004200 */
[----:B-1----:R-:W-:-:S04]  /*5140*/  FFMA.FTZ R3, R165, UR6, -R2 ;  /* 0x00000006a5037c23 */ /* 0x002fc80008010802 */
[C---:B------:R-:W-:Y:S01]  /*5150*/  HMMA.16816.F32 R72, R4.reuse, R18, R56 ;  /* 0x000000120448723c */ /* 0x040fe20000001838 */
[----:B------:R-:W-:Y:S01]  /*5160*/  MOV R95, R55 ;  /* 0x00000037005f7202 */ /* 0x000fe20000000f00 */
[----:B------:R1:W4:Y:S01]  /*5170*/  MUFU.EX2 R223, R3 ;  /* 0x0000000300df7308 */ /* 0x0003220000000800 */
[----:B------:R-:W-:Y:S01]  /*5180*/  IMAD.MOV.U32 R94, RZ, RZ, R166 ;  /* 0x000000ffff5e7224 */ /* 0x000fe200078e00a6 */
[----:B------:R-:W3:Y:S01]  /*5190*/  LDSM.16.MT88.4 R16, [R229+0xd000] ;  /* 0x00d00000e510783b */ /* 0x000ee20000004200 */
[----:B------:R-:W-:Y:S01]  /*51a0*/  MOV R93, R144 ;  /* 0x00000090005d7202 */ /* 0x000fe20000000f00 */
[----:B------:R-:W-:Y:S01]  /*51b0*/  HMMA.16816.F32 R60, R4, R62, R80 ;  /* 0x0000003e043c723c */ /* 0x000fe20000001850 */
[----:B------:R-:W-:-:S05]  /*51c0*/  IMAD.MOV.U32 R92, RZ, RZ, R145 ;  /* 0x000000ffff5c7224 */ /* 0x000fca00078e0091 */
[C---:B------:R-:W-:Y:S01]  /*51d0*/  HMMA.16816.F32 R56, R4.reuse, R34, R64 ;  /* 0x000000220438723c */ /* 0x040fe20000001840 */
[----:B------:R-:W-:Y:S01]  /*51e0*/  MOV R82, R53 ;  /* 0x0000003500527202 */ /* 0x000fe20000000f00 */
[----:B------:R-:W-:Y:S01]  /*51f0*/  IMAD.MOV.U32 R83, RZ, RZ, R54 ;  /* 0x000000ffff537224 */ /* 0x000fe200078e0036 */
[----:B------:R-:W-:Y:S01]  /*5200*/  MOV R81, R28 ;  /* 0x0000001c00517202 */ /* 0x000fe20000000f00 */
[----:B------:R-:W-:Y:S02]  /*5210*/  IMAD.MOV.U32 R80, RZ, RZ, R29 ;  /* 0x000000ffff507224 */ /* 0x000fe400078e001d */
[C---:B------:R-:W-:Y:S01]  /*5220*/  HMMA.16816.F32 R96, R4.reuse, R22, R96 ;  /* 0x000000160460723c */ /* 0x040fe20000001860 */
[----:B-1----:R-:W-:Y:S01]  /*5230*/  FFMA.FTZ R3, R178, UR6, -R0 ;  /* 0x00000006b2037c23 */ /* 0x002fe20008010800 */
[----:B------:R-:W-:Y:S01]  /*5240*/  IMAD.MOV.U32 R178, RZ, RZ, R37 ;  /* 0x000000ffffb27224 */ /* 0x000fe200078e0025 */
[----:B------:R-:W-:Y:S02]  /*5250*/  MOV R37, R164 ;  /* 0x000000a400257202 */ /* 0x000fe40000000f00 */
[----:B------:R1:W-:Y:S01]  /*5260*/  MUFU.EX2 R212, R3 ;  /* 0x0000000300d47308 */ /* 0x0003e20000000800 */
[C---:B------:R-:W-:Y:S01]  /*5270*/  HMMA.16816.F32 R48, R4.reuse, R30, R76 ;  /* 0x0000001e0430723c */ /* 0x040fe2000000184c */
[----:B------:R-:W3:Y:S05]  /*5280*/  LDSM.16.MT88.4 R28, [R229+0xf000] ;  /* 0x00f00000e51c783b */ /* 0x000eea0000004200 */
[----:B------:R-:W-:Y:S01]  /*5290*/  HMMA.16816.F32 R64, R4, R38, R68 ;  /* 0x000000260440723c */ /* 0x000fe20000001844 */
[----:B------:R-:W-:-:S05]  /*52a0*/  IMAD.MOV.U32 R79, RZ, RZ, R158 ;  /* 0x000000ffff4f7224 */ /* 0x000fca00078e009e */
[----:B------:R-:W-:Y:S01]  /*52b0*/  HMMA.16816.F32 R52, R4, R42, R8 ;  /* 0x0000002a0434723c */ /* 0x000fe20000001808 */
[----:B-1----:R-:W-:Y:S01]  /*52c0*/  FFMA.FTZ R3, R173, UR6, -R0 ;  /* 0x00000006ad037c23 */ /* 0x002fe20008010800 */
[----:B------:R-:W-:-:S05]  /*52d0*/  MOV R173, R146 ;  /* 0x0000009200ad7202 */ /* 0x000fca0000000f00 */
[----:B--2---:R-:W-:Y:S01]  /*52e0*/  F2FP.F16.F32.PACK_AB R8, R221, R220 ;  /* 0x000000dcdd08723e */ /* 0x004fe200000000ff */
[----:B------:R1:W2:Y:S01]  /*52f0*/  MUFU.EX2 R213, R3 ;  /* 0x0000000300d57308 */ /* 0x0002a20000000800 */
[----:B----4-:R-:W-:Y:S01]  /*5300*/  F2FP.F16.F32.PACK_AB R10, R223, R222 ;  /* 0x000000dedf0a723e */ /* 0x010fe200000000ff */
        /* <DEDUP_REMOVED lines=8> */
[C---:B---3--:R-:W-:Y:S06]  /*5390*/  HMMA.16816.F32 R160, R8.reuse, R24, R160 ;  /* 0x0000001808a0723c */ /* 0x048fec00000018a0 */
[C---:B------:R-:W-:Y:S06]  /*53a0*/  HMMA.16816.F32 R148, R8.reuse, R16, R148 ;  /* 0x000000100894723c */ /* 0x040fec0000001894 */
[----:B------:R-:W-:Y:S01]  /*53b0*/  HMMA.16816.F32 R44, R8, R18, R44 ;  /* 0x00000012082c723c */ /* 0x000fe2000000182c */
[----:B-1----:R-:W-:Y:S01]  /*53c0*/  FFMA.FTZ R3, R176, UR6, -R13 ;  /* 0x00000006b0037c23 */ /* 0x002fe2000801080d */
[----:B------:R-:W-:-:S03]  /*53d0*/  IMAD.MOV.U32 R176, RZ, RZ, R147 ;  /* 0x000000ffffb07224 */ /* 0x000fc600078e0093 */
[----:B------:R1:W2:Y:S02]  /*53e0*/  MUFU.EX2 R143, R3 ;  /* 0x00000003008f7308 */ /* 0x0002a40000000800 */
[----:B-1----:R-:W-:Y:S01]  /*53f0*/  FFMA.FTZ R3, R177, UR6, -R13 ;  /* 0x00000006b1037c23 */ /* 0x002fe2000801080d */
[----:B--2---:R-:W-:Y:S02]  /*5400*/  F2FP.F16.F32.PACK_AB R4, R143, R142 ;  /* 0x0000008e8f04723e */ /* 0x004fe400000000ff */
[----:B------:R-:W-:-:S03]  /*5410*/  MOV R177, R157 ;  /* 0x0000009d00b17202 */ /* 0x000fc60000000f00 */
[----:B------:R1:W-:Y:S02]  /*5420*/  MUFU.EX2 R141, R3 ;  /* 0x00000003008d7308 */ /* 0x0003e40000000800 */
[----:B-1----:R-:W-:-:S06]  /*5430*/  FFMA.FTZ R3, R179, UR6, -R13 ;  /* 0x00000006b3037c23 */ /* 0x002fcc000801080d */
        /* <DEDUP_REMOVED lines=9> */
[----:B-1----:R-:W-:-:S06]  /*54d0*/  FFMA.FTZ R3, R172, UR6, -R12 ;  /* 0x00000006ac037c23 */ /* 0x002fcc000801080c */
[----:B------:R-:W1:Y:S02]  /*54e0*/  MUFU.EX2 R139, R3 ;  /* 0x00000003008b7308 */ /* 0x000e640000000800 */
[----:B-1----:R-:W-:Y:S01]  /*54f0*/  F2FP.F16.F32.PACK_AB R7, R139, R137 ;  /* 0x000000898b07723e */ /* 0x002fe200000000ff */
[----:B------:R-:W-:Y:S02]  /*5500*/  IMAD.MOV.U32 R3, RZ, RZ, R41 ;  /* 0x000000ffff037224 */ /* 0x000fe400078e0029 */
[----:B------:R-:W1:Y:S04]  /*5510*/  LDSM.16.MT88.4 R40, [R232+0xf000] ;  /* 0x00f00000e828783b */ /* 0x000e680000004200 */
[C---:B------:R-:W-:Y:S06]  /*5520*/  HMMA.16816.F32 R164, R4.reuse, R24, R188 ;  /* 0x0000001804a4723c */ /* 0x040fec00000018bc */
[C---:B------:R-:W-:Y:S01]  /*5530*/  HMMA.16816.F32 R68, R4.reuse, R28, R208 ;  /* 0x0000001c0444723c */ /* 0x040fe200000018d0 */
[----:B------:R-:W-:Y:S01]  /*5540*/  IMAD.MOV.U32 R25, RZ, RZ, R33 ;  /* 0x000000ffff197224 */ /* 0x000fe200078e0021 */
[----:B------:R-:W-:Y:S01]  /*5550*/  MOV R24, R183 ;  /* 0x000000b700187202 */ /* 0x000fe20000000f00 */
[----:B------:R-:W2:Y:S03]  /*5560*/  LDSM.16.MT88.4 R32, [R230+0xf000] ;  /* 0x00f00000e620783b */ /* 0x000ea60000004200 */
[----:B------:R-:W-:Y:S01]  /*5570*/  HMMA.16816.F32 R144, R4, R16, R184 ;  /* 0x000000100490723c */ /* 0x000fe200000018b8 */
[----:B------:R-:W-:Y:S01]  /*5580*/  IMAD.MOV.U32 R208, RZ, RZ, R92 ;  /* 0x000000ffffd07224 */ /* 0x000fe200078e005c */
[----:B------:R-:W-:Y:S01]  /*5590*/  MOV R209, R93 ;  /* 0x0000005d00d17202 */ /* 0x000fe20000000f00 */
[----:B------:R-:W-:Y:S01]  /*55a0*/  IMAD.MOV.U32 R210, RZ, RZ, R94 ;  /* 0x000000ffffd27224 */ /* 0x000fe200078e005e */
[----:B------:R-:W-:-:S03]  /*55b0*/  MOV R211, R95 ;  /* 0x0000005f00d37202 */ /* 0x000fc60000000f00 */
[----:B------:R-:W-:Y:S01]  /*55c0*/  IMAD.MOV.U32 R186, RZ, RZ, R21 ;  /* 0x000000ffffba7224 */ /* 0x000fe200078e0015 */
[----:B------:R-:W-:Y:S01]  /*55d0*/  MOV R187, R20 ;  /* 0x0000001400bb7202 */ /* 0x000fe20000000f00 */
[----:B------:R-:W-:Y:S01]  /*55e0*/  IMAD.MOV.U32 R185, RZ, RZ, R159 ;  /* 0x000000ffffb97224 */ /* 0x000fe200078e009f */
[----:B------:R-:W3:Y:S01]  /*55f0*/  LDSM.16.MT88.4 R20, [R232+0xd000] ;  /* 0x00d00000e814783b */ /* 0x000ee20000004200 */
[----:B------:R-:W-:Y:S02]  /*5600*/  MOV R184, R156 ;  /* 0x0000009c00b87202 */ /* 0x000fe40000000f00 */
[C---:B------:R-:W-:Y:S01]  /*5610*/  HMMA.16816.F32 R156, R4.reuse, R18, R120 ;  /* 0x00000012049c723c */ /* 0x040fe20000001878 */
[----:B------:R-:W4:Y:S05]  /*5620*/  LDSM.16.MT88.4 R16, [R231+0xd000] ;  /* 0x00d00000e710783b */ /* 0x000f2a0000004200 */
[C---:B-1----:R-:W-:Y:S07]  /*5630*/  HMMA.16816.F32 R120, R4.reuse, R40, R152 ;  /* 0x000000280478723c */ /* 0x042fee0000001898 */
[----:B------:R-:W-:Y:S01]  /*5640*/  IMAD.MOV.U32 R155, RZ, RZ, R24 ;  /* 0x000000ffff9b7224 */ /* 0x000fe200078e0018 */
[C---:B--2---:R-:W-:Y:S06]  /*5650*/  HMMA.16816.F32 R92, R4.reuse, R32, R192 ;  /* 0x00000020045c723c */ /* 0x044fec00000018c0 */
[C---:B------:R-:W-:Y:S01]  /*5660*/  HMMA.16816.F32 R104, R4.reuse, R34, R104 ;  /* 0x000000220468723c */ /* 0x040fe20000001868 */
[----:B------:R-:W-:Y:S01]  /*5670*/  IMAD.MOV.U32 R194, RZ, RZ, R36 ;  /* 0x000000ffffc27224 */ /* 0x000fe200078e0024 */
[----:B------:R-:W-:Y:S01]  /*5680*/  MOV R195, R37 ;  /* 0x0000002500c37202 */ /* 0x000fe20000000f00 */
[----:B------:R-:W-:Y:S01]  /*5690*/  IMAD.MOV.U32 R192, RZ, RZ, R178 ;  /* 0x000000ffffc07224 */ /* 0x000fe200078e00b2 */
[----:B------:R-:W1:Y:S01]  /*56a0*/  LDSM.16.MT88.4 R36, [R231+0xf000] ;  /* 0x00f00000e724783b */ /* 0x000e620000004200 */
[----:B------:R-:W-:Y:S01]  /*56b0*/  MOV R193, R175 ;  /* 0x000000af00c17202 */ /* 0x000fe20000000f00 */
[----:B------:R-:W-:Y:S01]  /*56c0*/  IMAD.MOV.U32 R152, RZ, RZ, R194 ;  /* 0x000000ffff987224 */ /* 0x000fe200078e00c2 */
[----:B---3--:R-:W-:Y:S01]  /*56d0*/  HMMA.16816.F32 R180, R4, R20, R216 ;  /* 0x0000001404b4723c */ /* 0x008fe200000018d8 */
[----:B------:R-:W-:Y:S01]  /*56e0*/  IMAD.MOV.U32 R153, RZ, RZ, R192 ;  /* 0x000000ffff997224 */ /* 0x000fe200078e00c0 */
[----:B------:R-:W-:-:S04]  /*56f0*/  MOV R154, R193 ;  /* 0x000000c1009a7202 */ /* 0x000fc80000000f00 */
[C---:B----4-:R-:W-:Y:S01]  /*5700*/  HMMA.16816.F32 R196, R4.reuse, R16, R196 ;  /* 0x0000001004c4723c */ /* 0x050fe200000018c4 */
[----:B------:R-:W-:Y:S01]  /*5710*/  MOV R217, R177 ;  /* 0x000000b100d97202 */ /* 0x000fe20000000f00 */
[----:B------:R-:W-:Y:S01]  /*5720*/  IMAD.MOV.U32 R218, RZ, RZ, R176 ;  /* 0x000000ffffda7224 */ /* 0x000fe200078e00b0 */
[----:B------:R-:W-:Y:S01]  /*5730*/  MOV R219, R173 ;  /* 0x000000ad00db7202 */ /* 0x000fe20000000f00 */
[----:B------:R-:W-:Y:S02]  /*5740*/  IMAD.MOV.U32 R216, RZ, RZ, R79 ;  /* 0x000000ffffd87224 */ /* 0x000fe400078e004f */
[C---:B------:R-:W-:Y:S06]  /*5750*/  HMMA.16816.F32 R176, R4.reuse, R42, R112 ;  /* 0x0000002a04b0723c */ /* 0x040fec0000001870 */
[----:B------:R-:W-:Y:S01]  /*5760*/  HMMA.16816.F32 R172, R4, R26, R128 ;  /* 0x0000001a04ac723c */ /* 0x000fe20000001880 */
[----:B------:R-:W-:-:S02]  /*5770*/  IMAD.MOV.U32 R112, RZ, RZ, R3 ;  /* 0x000000ffff707224 */ /* 0x000fc400078e0003 */
[----:B------:R-:W-:Y:S01]  /*5780*/  FFMA.FTZ R3, R203, UR6, -R2 ;  /* 0x00000006cb037c23 */ /* 0x000fe20008010802 */
[----:B------:R-:W-:Y:S01]  /*5790*/  MOV R113, R243 ;  /* 0x000000f300717202 */ /* 0x000fe20000000f00 */
[----:B------:R-:W-:Y:S01]  /*57a0*/  IMAD.MOV.U32 R115, RZ, RZ, R216 ;  /* 0x000000ffff737224 */ /* 0x000fe200078e00d8 */
[----:B------:R-:W-:Y:S01]  /*57b0*/  MOV R114, R217 ;  /* 0x000000d900727202 */ /* 0x000fe20000000f00 */
[----:B------:R2:W-:Y:S01]  /*57c0*/  MUFU.EX2 R24, R3 ;  /* 0x0000000300187308 */ /* 0x0005e20000000800 */
[C---:B------:R-:W-:Y:S01]  /*57d0*/  HMMA.16816.F32 R188, R4.reuse, R22, R124 ;  /* 0x0000001604bc723c */ /* 0x040fe2000000187c */
[----:B------:R-:W-:Y:S01]  /*57e0*/  MOV R130, R25 ;  /* 0x0000001900827202 */ /* 0x000fe20000000f00 */
[----:B------:R-:W-:Y:S01]  /*57f0*/  IMAD.MOV.U32 R128, RZ, RZ, R218 ;  /* 0x000000ffff807224 */ /* 0x000fe200078e00da */
[----:B------:R-:W-:Y:S02]  /*5800*/  MOV R129, R219 ;  /* 0x000000db00817202 */ /* 0x000fe40000000f00 */
[----:B------:R-:W-:Y:S01]  /*5810*/  MOV R131, R195 ;  /* 0x000000c300837202 */ /* 0x000fe20000000f00 */
[C---:B------:R-:W-:Y:S06]  /*5820*/  HMMA.16816.F32 R204, R4.reuse, R18, R204 ;  /* 0x0000001204cc723c */ /* 0x040fec00000018cc */
[----:B-1----:R-:W-:Y:S01]  /*5830*/  HMMA.16816.F32 R224, R4, R36, R224 ;  /* 0x0000002404e0723c */ /* 0x002fe200000018e0 */
[----:B--2---:R-:W-:-:S05]  /*5840*/  FFMA.FTZ R3, R202, UR6, -R2 ;  /* 0x00000006ca037c23 */ /* 0x004fca0008010802 */
[C---:B------:R-:W-:Y:S01]  /*5850*/  HMMA.16816.F32 R76, R4.reuse, R30, R116 ;  /* 0x0000001e044c723c */ /* 0x040fe20000001874 */
[----:B------:R1:W2:Y:S05]  /*5860*/  MUFU.EX2 R25, R3 ;  /* 0x0000000300197308 */ /* 0x0002aa0000000800 */
        /* <DEDUP_REMOVED lines=8> */
[----:B------:R-:W-:-:S03]  /*58f0*/  IMAD.MOV.U32 R7, RZ, RZ, R240 ;  /* 0x000000ffff077224 */ /* 0x000fc600078e00f0 */
[C---:B------:R-:W-:Y:S01]  /*5900*/  HMMA.16816.F32 R240, R8.reuse, R26, R96 ;  /* 0x0000001a08f0723c */ /* 0x040fe20000001860 */
[--C-:B-1----:R-:W-:Y:S01]  /*5910*/  FFMA.FTZ R3, R201, UR6, -R2.reuse ;  /* 0x00000006c9037c23 */ /* 0x102fe20008010802 */
[----:B------:R-:W-:Y:S01]  /*5920*/  FFMA.FTZ R2, R5, UR6, -R2 ;  /* 0x0000000605027c23 */ /* 0x000fe20008010802 */
[----:B------:R-:W-:Y:S01]  /*5930*/  IMAD.MOV.U32 R127, RZ, RZ, R224 ;  /* 0x000000ffff7f7224 */ /* 0x000fe200078e00e0 */
[----:B------:R-:W-:Y:S01]  /*5940*/  MOV R126, R225 ;  /* 0x000000e1007e7202 */ /* 0x000fe20000000f00 */
[----:B------:R-:W-:Y:S01]  /*5950*/  IMAD.MOV.U32 R125, RZ, RZ, R226 ;  /* 0x000000ffff7d7224 */ /* 0x000fe200078e00e2 */
[----:B------:R1:W-:Y:S01]  /*5960*/  MUFU.EX2 R26, R2 ;  /* 0x00000002001a7308 */ /* 0x0003e20000000800 */
[----:B------:R-:W-:Y:S01]  /*5970*/  MOV R124, R227 ;  /* 0x000000e3007c7202 */ /* 0x000fe20000000f00 */
[C---:B------:R-:W-:Y:S01]  /*5980*/  HMMA.16816.F32 R192, R8.reuse, R16, R88 ;  /* 0x0000001008c0723c */ /* 0x040fe20000001858 */
[----:B------:R-:W-:Y:S01]  /*5990*/  MOV R5, R6 ;  /* 0x0000000600057202 */ /* 0x000fe20000000f00 */
[----:B------:R-:W-:Y:S01]  /*59a0*/  IMAD.MOV.U32 R6, RZ, RZ, R7 ;  /* 0x000000ffff067224 */ /* 0x000fe200078e0007 */
[----:B------:R-:W-:Y:S01]  /*59b0*/  MOV R7, R112 ;  /* 0x0000007000077202 */ /* 0x000fe20000000f00 */
[----:B------:R-:W-:Y:S01]  /*59c0*/  IMAD.MOV.U32 R112, RZ, RZ, R113 ;  /* 0x000000ffff707224 */ /* 0x000fe200078e0071 */
[----:B------:R-:W-:Y:S01]  /*59d0*/  MOV R113, R114 ;  /* 0x0000007200717202 */ /* 0x000fe20000000f00 */
[C---:B------:R-:W-:Y:S01]  /*59e0*/  HMMA.16816.F32 R224, R8.reuse, R20, R108 ;  /* 0x0000001408e0723c */ /* 0x040fe2000000186c */
[----:B------:R-:W-:Y:S01]  /*59f0*/  IMAD.MOV.U32 R114, RZ, RZ, R115 ;  /* 0x000000ffff727224 */ /* 0x000fe200078e0073 */
[----:B------:R-:W-:Y:S01]  /*5a00*/  MOV R115, R116 ;  /* 0x0000007400737202 */ /* 0x000fe20000000f00 */
[----:B------:R-:W-:Y:S01]  /*5a10*/  IMAD.MOV.U32 R116, RZ, RZ, R117 ;  /* 0x000000ffff747224 */ /* 0x000fe200078e0075 */
[----:B------:R-:W-:Y:S01]  /*5a20*/  MOV R117, R118 ;  /* 0x0000007600757202 */ /* 0x000fe20000000f00 */
[----:B------:R-:W-:Y:S01]  /*5a30*/  IMAD.MOV.U32 R118, RZ, RZ, R119 ;  /* 0x000000ffff767224 */ /* 0x000fe200078e0077 */
[----:B------:R-:W-:Y:S01]  /*5a40*/  MOV R119, R131 ;  /* 0x0000008300777202 */ /* 0x000fe20000000f00 */
[----:B------:R-:W-:Y:S01]  /*5a50*/  IMAD.MOV.U32 R131, RZ, RZ, R245 ;  /* 0x000000ffff837224 */ /* 0x000fe200078e00f5 */
[C---:B------:R-:W-:Y:S01]  /*5a60*/  HMMA.16816.F32 R208, R8.reuse, R18, R60 ;  /* 0x0000001208d0723c */ /* 0x040fe2000000183c */
[--C-:B-1----:R-:W-:Y:S01]  /*5a70*/  FFMA.FTZ R2, R200, UR6, -R0.reuse ;  /* 0x00000006c8027c23 */ /* 0x102fe20008010800 */
[----:B------:R-:W3:Y:S01]  /*5a80*/  LDL.LU R245, [R1+0x70] ;  /* 0x0000700001f57983 */ /* 0x000ee20000300800 */
[----:B------:R-:W-:Y:S03]  /*5a90*/  MUFU.EX2 R27, R3 ;  /* 0x00000003001b7308 */ /* 0x000fe60000000800 */
[----:B------:R-:W-:Y:S01]  /*5aa0*/  HMMA.16816.F32 R60, R8, R28, R84 ;  /* 0x0000001c083c723c */ /* 0x000fe20000001854 */
[----:B------:R-:W-:Y:S04]  /*5ab0*/  LDSM.16.MT88.4 R200, [R231+0xd800] ;  /* 0x00d80000e7c8783b */ /* 0x000fe80000004200 */
[----:B------:R1:W-:Y:S02]  /*5ac0*/  MUFU.EX2 R20, R2 ;  /* 0x0000000200147308 */ /* 0x0003e40000000800 */
[----:B-1----:R-:W-:-:S06]  /*5ad0*/  FFMA.FTZ R2, R15, UR6, -R0 ;  /* 0x000000060f027c23 */ /* 0x002fcc0008010800 */
[----:B------:R1:W4:Y:S02]  /*5ae0*/  MUFU.EX2 R22, R2 ;  /* 0x0000000200167308 */ /* 0x0003240000000800 */
[--C-:B-1----:R-:W-:Y:S01]  /*5af0*/  FFMA.FTZ R2, R14, UR6, -R0.reuse ;  /* 0x000000060e027c23 */ /* 0x102fe20008010800 */
[----:B------:R-:W-:Y:S01]  /*5b00*/  FFMA.FTZ R0, R5, UR6, -R0 ;  /* 0x0000000605007c23 */ /* 0x000fe20008010800 */
[----:B------:R-:W-:Y:S01]  /*5b10*/  MOV R5, R6 ;  /* 0x0000000600057202 */ /* 0x000fe20000000f00 */
[----:B------:R-:W-:Y:S01]  /*5b20*/  IMAD.MOV.U32 R6, RZ, RZ, R7 ;  /* 0x000000ffff067224 */ /* 0x000fe200078e0007 */
[----:B------:R-:W-:Y:S01]  /*5b30*/  MOV R7, R112 ;  /* 0x0000007000077202 */ /* 0x000fe20000000f00 */
[----:B------:R-:W-:Y:S01]  /*5b40*/  IMAD.MOV.U32 R112, RZ, RZ, R113 ;  /* 0x000000ffff707224 */ /* 0x000fe200078e0071 */
[----:B------:R1:W-:Y:S01]  /*5b50*/  MUFU.EX2 R21, R0 ;  /* 0x0000000000157308 */ /* 0x0003e20000000800 */
        /* <DEDUP_REMOVED lines=9> */
[----:B-1----:R-:W-:Y:S01]  /*5bf0*/  FFMA.FTZ R0, R5, UR6, -R13 ;  /* 0x0000000605007c23 */ /* 0x002fe2000801080d */
        /* <DEDUP_REMOVED lines=17> */
[----:B------:R1:W-:Y:S01]  /*5d10*/  MUFU.EX2 R16, R0 ;  /* 0x0000000000107308 */ /* 0x0003e20000000800 */
[----:B------:R-:W-:Y:S01]  /*5d20*/  IMAD.MOV.U32 R131, RZ, RZ, R152 ;  /* 0x000000ffff837224 */ /* 0x000fe200078e0098 */
[----:B------:R-:W-:Y:S01]  /*5d30*/  MOV R187, R80 ;  /* 0x0000005000bb7202 */ /* 0x000fe20000000f00 */
[----:B------:R-:W-:Y:S01]  /*5d40*/  IMAD.MOV.U32 R80, RZ, RZ, R81 ;  /* 0x000000ffff507224 */ /* 0x000fe200078e0051 */
[----:B------:R-:W-:Y:S01]  /*5d50*/  MOV R152, R153 ;  /* 0x0000009900987202 */ /* 0x000fe20000000f00 */
[----:B------:R-:W-:Y:S01]  /*5d60*/  IMAD.MOV.U32 R153, RZ, RZ, R154 ;  /* 0x000000ffff997224 */ /* 0x000fe200078e009a */
[----:B------:R-:W-:-:S02]  /*5d70*/  MOV R81, R246 ;  /* 0x000000f600517202 */ /* 0x000fc40000000f00 */
[----:B------:R-:W-:Y:S01]  /*5d80*/  MOV R154, R155 ;  /* 0x0000009b009a7202 */ /* 0x000fe20000000f00 */
[----:B------:R-:W-:Y:S01]  /*5d90*/  IMAD.MOV.U32 R155, RZ, RZ, R186 ;  /* 0x000000ffff9b7224 */ /* 0x000fe200078e00ba */
[----:B------:R-:W-:Y:S01]  /*5da0*/  MOV R186, R187 ;  /* 0x000000bb00ba7202 */ /* 0x000fe20000000f00 */
[----:B------:R-:W-:Y:S02]  /*5db0*/  IMAD.MOV.U32 R187, RZ, RZ, R80 ;  /* 0x000000ffffbb7224 */ /* 0x000fe400078e0050 */
[----:B-1----:R-:W-:Y:S01]  /*5dc0*/  FFMA.FTZ R0, R5, UR6, -R13 ;  /* 0x0000000605007c23 */ /* 0x002fe2000801080d */
        /* <DEDUP_REMOVED lines=11> */
[----:B------:R-:W2:Y:S01]  /*5e80*/  LDL.LU R246, [R1+0x6c] ;  /* 0x00006c0001f67983 */ /* 0x000ea20000300800 */
[----:B------:R-:W-:Y:S01]  /*5e90*/  IMAD.MOV.U32 R83, RZ, RZ, R252 ;  /* 0x000000ffff537224 */ /* 0x000fe200078e00fc */
[----:B------:R-:W-:Y:S01]  /*5ea0*/  MOV R118, R119 ;  /* 0x0000007700767202 */ /* 0x000fe20000000f00 */
[----:B------:R-:W-:Y:S01]  /*5eb0*/  IMAD.MOV.U32 R119, RZ, RZ, R130 ;  /* 0x000000ffff777224 */ /* 0x000fe200078e0082 */
[----:B------:R-:W4:Y:S01]  /*5ec0*/  LDL.LU R252, [R1+0x68] ;  /* 0x0000680001fc7983 */ /* 0x000f220000300800 */
        /* <DEDUP_REMOVED lines=12> */
[----:B------:R-:W-:-:S02]  /*5f90*/  MOV R171, R244 ;  /* 0x000000f400ab7202 */ /* 0x000fc40000000f00 */
[----:B------:R-:W3:Y:S01]  /*5fa0*/  LDL.LU R244, [R1+0x64] ;  /* 0x0000640001f47983 */ /* 0x000ee20000300800 */
        /* <DEDUP_REMOVED lines=11> */
[----:B------:R1:W5:Y:S01]  /*6060*/  LDL.LU R133, [R1+0x60] ;  /* 0x0000600001857983 */ /* 0x0003620000300800 */
[----:B------:R-:W-:Y:S01]  /*6070*/  MOV R99, R7 ;  /* 0x0000000700637202 */ /* 0x000fe20000000f00 */
[----:B------:R-:W-:Y:S01]  /*6080*/  IMAD.MOV.U32 R6, RZ, RZ, R134 ;  /* 0x000000ffff067224 */ /* 0x000fe200078e0086 */
[----:B------:R-:W-:Y:S01]  /*6090*/  MOV R7, R239 ;  /* 0x000000ef00077202 */ /* 0x000fe20000000f00 */
[----:B------:R1:W5:Y:S04]  /*60a0*/  LDL.LU R134, [R1+0x5c] ;  /* 0x00005c0001867983 */ /* 0x0003680000300800 */
[----:B------:R-:W3:Y:S01]  /*60b0*/  LDL.LU R239, [R1+0x58] ;  /* 0x0000580001ef7983 */ /* 0x000ee20000300800 */
[----:B------:R4:W1:Y:S01]  /*60c0*/  MUFU.EX2 R17, R0 ;  /* 0x0000000000117308 */ /* 0x0008620000000800 */
[----:B------:R-:W-:Y:S01]  /*60d0*/  MOV R109, R117 ;  /* 0x00000075006d7202 */ /* 0x000fe20000000f00 */
[----:B------:R-:W-:Y:S01]  /*60e0*/  IMAD.MOV.U32 R117, RZ, RZ, R154 ;  /* 0x000000ffff757224 */ /* 0x000fe200078e009a */
[----:B------:R-:W-:Y:S01]  /*60f0*/  MOV R97, R131 ;  /* 0x0000008300617202 */ /* 0x000fe20000000f00 */
[----:B------:R-:W-:Y:S01]  /*6100*/  IMAD.MOV.U32 R131, RZ, RZ, R152 ;  /* 0x000000ffff837224 */ /* 0x000fe200078e0098 */
[----:B------:R-:W-:Y:S01]  /*6110*/  MOV R118, R155 ;  /* 0x0000009b00767202 */ /* 0x000fe20000000f00 */
[----:B------:R-:W-:-:S02]  /*6120*/  IMAD.MOV.U32 R96, RZ, RZ, R130 ;  /* 0x000000ffff607224 */ /* 0x000fc400078e0082 */
[----:B------:R-:W-:Y:S01]  /*6130*/  MUFU.EX2 R23, R2 ;  /* 0x0000000200177308 */ /* 0x000fe20000000800 */
[----:B------:R-:W-:Y:S01]  /*6140*/  IMAD.MOV.U32 R4, RZ, RZ, R82 ;  /* 0x000000ffff047224 */ /* 0x000fe200078e0052 */
[----:B------:R-:W-:Y:S01]  /*6150*/  MOV R75, R97 ;  /* 0x00000061004b7202 */ /* 0x000fe20000000f00 */
[----:B------:R-:W-:Y:S02]  /*6160*/  IMAD.MOV.U32 R74, RZ, RZ, R96 ;  /* 0x000000ffff4a7224 */ /* 0x000fe400078e0060 */
[----:B------:R-:W-:Y:S01]  /*6170*/  IMAD.MOV.U32 R96, RZ, RZ, R4 ;  /* 0x000000ffff607224 */ /* 0x000fe200078e0004 */
[----:B------:R-:W-:Y:S01]  /*6180*/  HMMA.16816.F32 R84, R8, R32, R100 ;  /* 0x000000200854723c */ /* 0x000fe20000001864 */
[----:B------:R-:W-:Y:S01]  /*6190*/  IMAD.MOV.U32 R4, RZ, RZ, R128 ;  /* 0x000000ffff047224 */ /* 0x000fe200078e0080 */
[----:B------:R-:W-:Y:S01]  /*61a0*/  MOV R108, R111 ;  /* 0x0000006f006c7202 */ /* 0x000fe20000000f00 */
[----:B------:R-:W-:-:S03]  /*61b0*/  IMAD.MOV.U32 R128, RZ, RZ, R247 ;  /* 0x000000ffff807224 */ /* 0x000fc600078e00f7 */
[C---:B------:R-:W-:Y:S01]  /*61c0*/  HMMA.16816.F32 R100, R8.reuse, R40, R72 ;  /* 0x000000280864723c */ /* 0x040fe20000001848 */
[----:B------:R-:W-:Y:S01]  /*61d0*/  IMAD.MOV.U32 R111, RZ, RZ, R98 ;  /* 0x000000ffff6f7224 */ /* 0x000fe200078e0062 */
[----:B------:R-:W-:Y:S01]  /*61e0*/  MOV R130, R187 ;  /* 0x000000bb00827202 */ /* 0x000fe20000000f00 */
[----:B------:R-:W-:Y:S01]  /*61f0*/  IMAD.MOV.U32 R81, RZ, RZ, R169 ;  /* 0x000000ffff517224 */ /* 0x000fe200078e00a9 */
[----:B------:R-:W-:Y:S01]  /*6200*/  MOV R82, R171 ;  /* 0x000000ab00527202 */ /* 0x000fe20000000f00 */
[----:B------:R1:W5:Y:S02]  /*6210*/  LDL.LU R247, [R1+0x54] ;  /* 0x0000540001f77983 */ /* 0x0003640000300800 */
[----:B------:R-:W-:Y:S01]  /*6220*/  IMAD.MOV.U32 R75, RZ, RZ, R110 ;  /* 0x000000ffff4b7224 */ /* 0x000fe200078e006e */
[----:B------:R-:W-:Y:S01]  /*6230*/  HMMA.16816.F32 R48, R8, R30, R48 ;  /* 0x0000001e0830723c */ /* 0x000fe20000001830 */
[----:B------:R-:W-:Y:S02]  /*6240*/  MOV R80, R170 ;  /* 0x000000aa00507202 */ /* 0x000fe40000000f00 */
[----:B------:R-:W-:-:S03]  /*6250*/  MOV R90, R111 ;  /* 0x0000006f005a7202 */ /* 0x000fc60000000f00 */
[C---:B------:R-:W-:Y:S06]  /*6260*/  HMMA.16816.F32 R56, R8.reuse, R34, R56 ;  /* 0x000000220838723c */ /* 0x040fec0000001838 */
[C---:B------:R-:W-:Y:S06]  /*6270*/  HMMA.16816.F32 R64, R8.reuse, R42, R64 ;  /* 0x0000002a0840723c */ /* 0x040fec0000001840 */
[----:B------:R-:W-:Y:S01]  /*6280*/  HMMA.16816.F32 R52, R8, R38, R52 ;  /* 0x000000260834723c */ /* 0x000fe20000001834 */
[----:B------:R-:W-:-:S02]  /*6290*/  IMAD.MOV.U32 R187, RZ, RZ, R168 ;  /* 0x000000ffffbb7224 */ /* 0x000fc400078e00a8 */
[----:B------:R-:W-:Y:S04]  /*62a0*/  LDSM.16.MT88.4 R168, [R230+0xd800] ;  /* 0x00d80000e6a8783b */ /* 0x000fe80000004200 */
[----:B------:R-:W-:Y:S01]  /*62b0*/  IMAD.MOV.U32 R39, RZ, RZ, R80 ;  /* 0x000000ffff277224 */ /* 0x000fe200078e0050 */
[----:B------:R-:W-:Y:S01]  /*62c0*/  MOV R38, R81 ;  /* 0x0000005100267202 */ /* 0x000fe20000000f00 */
[----:B------:R-:W-:Y:S01]  /*62d0*/  IMAD.MOV.U32 R43, RZ, RZ, R184 ;  /* 0x000000ffff2b7224 */ /* 0x000fe200078e00b8 */
[----:B------:R-:W-:Y:S01]  /*62e0*/  MOV R42, R185 ;  /* 0x000000b9002a7202 */ /* 0x000fe20000000f00 */
[----:B----4-:R-:W-:-:S04]  /*62f0*/  FFMA.FTZ R0, R252, UR6, -R13 ;  /* 0x00000006fc007c23 */ /* 0x010fc8000801080d */
[----:B------:R4:W-:Y:S02]  /*6300*/  MUFU.EX2 R18, R0 ;  /* 0x0000000000127308 */ /* 0x0009e40000000800 */
[----:B----4-:R-:W-:Y:S01]  /*6310*/  FFMA.FTZ R0, R5, UR6, -R13 ;  /* 0x0000000605007c23 */ /* 0x010fe2000801080d */
[----:B------:R-:W-:Y:S01]  /*6320*/  IMAD.MOV.U32 R5, RZ, RZ, R112 ;  /* 0x000000ffff057224 */ /* 0x000fe200078e0070 */
[----:B------:R-:W-:Y:S01]  /*6330*/  MOV R112, R113 ;  /* 0x0000007100707202 */ /* 0x000fe20000000f00 */
[----:B------:R-:W-:Y:S01]  /*6340*/  IMAD.MOV.U32 R113, RZ, RZ, R114 ;  /* 0x000000ffff717224 */ /* 0x000fe200078e0072 */
[----:B------:R-:W-:Y:S01]  /*6350*/  MOV R114, R115 ;  /* 0x0000007300727202 */ /* 0x000fe20000000f00 */
[----:B------:R-:W-:Y:S01]  /*6360*/  IMAD.MOV.U32 R115, RZ, RZ, R116 ;  /* 0x000000ffff737224 */ /* 0x000fe200078e0074 */
[----:B------:R-:W-:Y:S01]  /*6370*/  MOV R116, R153 ;  /* 0x0000009900747202 */ /* 0x000fe20000000f00 */
[----:B------:R3:W-:Y:S01]  /*6380*/  MUFU.EX2 R19, R0 ;  /* 0x0000000000137308 */ /* 0x0007e20000000800 */
[----:B------:R-:W4:Y:S01]  /*6390*/  LDSM.16.MT88.4 R152, [R229+0xd800] ;  /* 0x00d80000e598783b */ /* 0x000f220000004200 */
[--C-:B--2---:R-:W-:Y:S01]  /*63a0*/  FFMA.FTZ R2, R246, UR6, -R12.reuse ;  /* 0x00000006f6027c23 */ /* 0x104fe2000801080c */
[----:B---3--:R-:W-:-:S05]  /*63b0*/  FFMA.FTZ R0, R244, UR6, -R12 ;  /* 0x00000006f4007c23 */ /* 0x008fca000801080c */
[----:B------:R2:W-:Y:S01]  /*63c0*/  MUFU.EX2 R15, R0 ;  /* 0x00000000000f7308 */ /* 0x0005e20000000800 */
[----:B------:R-:W-:Y:S02]  /*63d0*/  MOV R97, R5 ;  /* 0x0000000500617202 */ /* 0x000fe40000000f00 */
[----:B------:R-:W-:-:S05]  /*63e0*/  MOV R5, R129 ;  /* 0x0000008100057202 */ /* 0x000fca0000000f00 */
[----:B------:R-:W3:Y:S01]  /*63f0*/  MUFU.EX2 R13, R2 ;  /* 0x00000002000d7308 */ /* 0x000ee20000000800 */
[----:B--2---:R-:W-:-:S07]  /*6400*/  FFMA.FTZ R0, R245, UR6, -R12 ;  /* 0x00000006f5007c23 */ /* 0x004fce000801080c */
[----:B------:R2:W-:Y:S01]  /*6410*/  MUFU.EX2 R14, R0 ;  /* 0x00000000000e7308 */ /* 0x0005e20000000800 */
[----:B------:R-:W-:Y:S02]  /*6420*/  MOV R129, R238 ;  /* 0x000000ee00817202 */ /* 0x000fe40000000f00 */
[----:B------:R-:W-:Y:S01]  /*6430*/  MOV R110, R97 ;  /* 0x00000061006e7202 */ /* 0x000fe20000000f00 */
[----:B------:R-:W-:Y:S02]  /*6440*/  IMAD.MOV.U32 R97, RZ, RZ, R4 ;  /* 0x000000ffff617224 */ /* 0x000fe400078e0004 */
[----:B--2---:R-:W-:Y:S01]  /*6450*/  FFMA.FTZ R0, R109, UR6, -R12 ;  /* 0x000000066d007c23 */ /* 0x004fe2000801080c */
[----:B------:R-:W-:Y:S01]  /*6460*/  MOV R98, R5 ;  /* 0x0000000500627202 */ /* 0x000fe20000000f00 */
[----:B------:R-:W-:Y:S01]  /*6470*/  HMMA.16816.F32 R116, R8, R36, R116 ;  /* 0x000000240874723c */ /* 0x000fe20000001874 */
[----:B------:R-:W-:Y:S01]  /*6480*/  IMAD.MOV.U32 R3, RZ, RZ, R112 ;  /* 0x000000ffff037224 */ /* 0x000fe200078e0070 */
[----:B------:R2:W4:Y:S01]  /*6490*/  MUFU.EX2 R12, R0 ;  /* 0x00000000000c7308 */ /* 0x0005220000000800 */
        /* <DEDUP_REMOVED lines=27> */
[----:B------:R-:W-:Y:S01]  /*6650*/  F2FP.F16.F32.PACK_AB R128, R25, R24 ;  /* 0x000000181980723e */ /* 0x000fe200000000ff */
[----:B------:R-:W-:Y:S01]  /*6660*/  IMAD.MOV.U32 R40, RZ, RZ, R114 ;  /* 0x000000ffff287224 */ /* 0x000fe200078e0072 */
[----:B------:R-:W-:Y:S01]  /*6670*/  F2FP.F16.F32.PACK_AB R129, R22, R20 ;  /* 0x000000141681723e */ /* 0x000fe200000000ff */
[----:B------:R4:W5:Y:S01]  /*6680*/  LDL.LU R238, [R1+0x50] ;  /* 0x0000500001ee7983 */ /* 0x0009620000300800 */
[----:B-1----:R-:W-:-:S02]  /*6690*/  F2FP.F16.F32.PACK_AB R124, R17, R16 ;  /* 0x00000010117c723e */ /* 0x002fc400000000ff */
[----:B---3--:R-:W-:Y:S02]  /*66a0*/  F2FP.F16.F32.PACK_AB R125, R13, R15 ;  /* 0x0000000f0d7d723e */ /* 0x008fe400000000ff */
[----:B------:R-:W-:Y:S01]  /*66b0*/  F2FP.F16.F32.PACK_AB R131, R21, R23 ;  /* 0x000000171583723e */ /* 0x000fe200000000ff */
[----:B------:R-:W-:Y:S01]  /*66c0*/  IMAD.MOV.U32 R8, RZ, RZ, R82 ;  /* 0x000000ffff087224 */ /* 0x000fe200078e0052 */
[----:B------:R-:W-:Y:S01]  /*66d0*/  F2FP.F16.F32.PACK_AB R130, R26, R27 ;  /* 0x0000001b1a82723e */ /* 0x000fe200000000ff */
[----:B------:R-:W-:Y:S01]  /*66e0*/  IMAD.MOV.U32 R89, RZ, RZ, R110 ;  /* 0x000000ffff597224 */ /* 0x000fe200078e006e */
[----:B------:R-:W-:Y:S02]  /*66f0*/  F2FP.F16.F32.PACK_AB R126, R19, R18 ;  /* 0x00000012137e723e */ /* 0x000fe400000000ff */
[----:B--2---:R-:W-:Y:S01]  /*6700*/  MOV R0, R83 ;  /* 0x0000005300007202 */ /* 0x004fe20000000f00 */
[----:B------:R-:W-:Y:S01]  /*6710*/  IMAD.MOV.U32 R252, RZ, RZ, R108 ;  /* 0x000000fffffc7224 */ /* 0x000fe200078e006c */
[----:B----4-:R-:W-:Y:S01]  /*6720*/  F2FP.F16.F32.PACK_AB R127, R12, R14 ;  /* 0x0000000e0c7f723e */ /* 0x010fe200000000ff */
[----:B------:R-:W1:Y:S01]  /*6730*/  LDSM.16.MT88.4 R80, [R229+0xf800] ;  /* 0x00f80000e550783b */ /* 0x000e620000004200 */
[----:B------:R-:W-:Y:S01]  /*6740*/  MOV R110, R7 ;  /* 0x00000007006e7202 */ /* 0x000fe20000000f00 */
[----:B------:R-:W-:Y:S01]  /*6750*/  IMAD.MOV.U32 R7, RZ, RZ, R234 ;  /* 0x000000ffff077224 */ /* 0x000fe200078e00ea */
[-C--:B------:R-:W-:Y:S01]  /*6760*/  HMMA.16816.F32 R148, R128, R152.reuse, R148 ;  /* 0x000000988094723c */ /* 0x080fe20000001894 */
[----:B------:R-:W-:Y:S01]  /*6770*/  IMAD.MOV.U32 R35, RZ, RZ, R96 ;  /* 0x000000ffff237224 */ /* 0x000fe200078e0060 */
[----:B------:R-:W-:Y:S01]  /*6780*/  MOV R34, R97 ;  /* 0x0000006100227202 */ /* 0x000fe20000000f00 */
[----:B------:R-:W-:Y:S01]  /*6790*/  IMAD.MOV.U32 R246, RZ, RZ, R98 ;  /* 0x000000fffff67224 */ /* 0x000fe200078e0062 */
[----:B------:R-:W-:Y:S01]  /*67a0*/  MOV R108, R99 ;  /* 0x00000063006c7202 */ /* 0x000fe20000000f00 */
[----:B------:R-:W-:Y:S01]  /*67b0*/  IMAD.MOV.U32 R37, RZ, RZ, R186 ;  /* 0x000000ffff257224 */ /* 0x000fe200078e00ba */
[----:B------:R-:W-:Y:S01]  /*67c0*/  HMMA.16816.F32 R144, R124, R152, R144 ;  /* 0x000000987c90723c */ /* 0x000fe20000001890 */
[----:B------:R-:W2:Y:S01]  /*67d0*/  LDSM.16.MT88.4 R96, [R230+0xf800] ;  /* 0x00f80000e660783b */ /* 0x000ea20000004200 */
[----:B------:R-:W-:Y:S01]  /*67e0*/  MOV R33, R109 ;  /* 0x0000006d00217202 */ /* 0x000fe20000000f00 */
[----:B------:R-:W-:Y:S01]  /*67f0*/  IMAD.MOV.U32 R32, RZ, RZ, R110 ;  /* 0x000000ffff207224 */ /* 0x000fe200078e006e */
[----:B------:R-:W-:-:S02]  /*6800*/  MOV R244, R111 ;  /* 0x0000006f00f47202 */ /* 0x000fc40000000f00 */
[----:B------:R-:W-:Y:S01]  /*6810*/  MOV R41, R113 ;  /* 0x0000007100297202 */ /* 0x000fe20000000f00 */
[-C--:B------:R-:W-:Y:S01]  /*6820*/  HMMA.16816.F32 R156, R124, R154.reuse, R156 ;  /* 0x0000009a7c9c723c */ /* 0x080fe2000000189c */
[----:B------:R-:W-:Y:S01]  /*6830*/  IMAD.MOV.U32 R109, RZ, RZ, R4 ;  /* 0x000000ffff6d7224 */ /* 0x000fe200078e0004 */
[----:B------:R-:W-:Y:S01]  /*6840*/  MOV R110, R5 ;  /* 0x00000005006e7202 */ /* 0x000fe20000000f00 */
[----:B------:R-:W-:Y:S01]  /*6850*/  IMAD.MOV.U32 R111, RZ, RZ, R6 ;  /* 0x000000ffff6f7224 */ /* 0x000fe200078e0006 */
[----:B------:R-:W-:Y:S02]  /*6860*/  MOV R245, R7 ;  /* 0x0000000700f57202 */ /* 0x000fe40000000f00 */
[----:B------:R-:W-:Y:S01]  /*6870*/  MOV R36, R187 ;  /* 0x000000bb00247202 */ /* 0x000fe20000000f00 */
[----:B------:R-:W-:Y:S01]  /*6880*/  HMMA.16816.F32 R152, R128, R154, R44 ;  /* 0x0000009a8098723c */ /* 0x000fe2000000182c */
[----:B------:R-:W3:Y:S04]  /*6890*/  LDSM.16.MT88.4 R184, [R232+0xd800] ;  /* 0x00d80000e8b8783b */ /* 0x000ee80000004200 */
[----:B------:R-:W-:Y:S02]  /*68a0*/  LDSM.16.MT88.4 R4, [R231+0xf800] ;  /* 0x00f80000e704783b */ /* 0x000fe40000004200 */
[----:B------:R-:W-:-:S02]  /*68b0*/  MOV R45, R115 ;  /* 0x00000073002d7202 */ /* 0x000fc40000000f00 */
[----:B------:R-:W4:Y:S01]  /*68c0*/  LDSM.16.MT88.4 R112, [R232+0xf800] ;  /* 0x00f80000e870783b */ /* 0x000f220000004200 */
[----:B------:R-:W-:Y:S01]  /*68d0*/  IMAD.MOV.U32 R29, RZ, RZ, R72 ;  /* 0x000000ffff1d7224 */ /* 0x000fe200078e0048 */
[----:B------:R-:W-:Y:S01]  /*68e0*/  MOV R28, R73 ;  /* 0x00000049001c7202 */ /* 0x000fe20000000f00 */
[----:B------:R-:W-:Y:S01]  /*68f0*/  IMAD.MOV.U32 R31, RZ, RZ, R74 ;  /* 0x000000ffff1f7224 */ /* 0x000fe200078e004a */
[----:B------:R-:W-:Y:S01]  /*6900*/  MOV R30, R75 ;  /* 0x0000004b001e7202 */ /* 0x000fe20000000f00 */
[----:B------:R2:W5:Y:S01]  /*6910*/  LDL.LU R237, [R1+0x4c] ;  /* 0x00004c0001ed7983 */ /* 0x0005620000300800 */
[----:B-1----:R-:W-:Y:S01]  /*6920*/  HMMA.16816.F32 R72, R124, R80, R68 ;  /* 0x000000507c48723c */ /* 0x002fe20000001844 */
[----:B------:R-:W-:Y:S01]  /*6930*/  MOV R47, R89 ;  /* 0x00000059002f7202 */ /* 0x000fe20000000f00 */
[----:B------:R-:W-:Y:S01]  /*6940*/  IMAD.MOV.U32 R46, RZ, RZ, R90 ;  /* 0x000000ffff2e7224 */ /* 0x000fe200078e005a */
[----:B------:R-:W-:Y:S01]  /*6950*/  MOV R2, R91 ;  /* 0x0000005b00027202 */ /* 0x000fe20000000f00 */
[----:B------:R1:W5:Y:S03]  /*6960*/  LDL.LU R236, [R1+0x48] ;  /* 0x0000480001ec7983 */ /* 0x0003660000300800 */
[----:B------:R-:W-:Y:S01]  /*6970*/  IMAD.MOV.U32 R68, RZ, RZ, R108 ;  /* 0x000000ffff447224 */ /* 0x000fe200078e006c */
[----:B------:R-:W-:Y:S01]  /*6980*/  MOV R69, R109 ;  /* 0x0000006d00457202 */ /* 0x000fe20000000f00 */
[----:B------:R-:W-:Y:S01]  /*6990*/  IMAD.MOV.U32 R70, RZ, RZ, R110 ;  /* 0x000000ffff467224 */ /* 0x000fe200078e006e */
[----:B------:R-:W-:Y:S01]  /*69a0*/  MOV R71, R111 ;  /* 0x0000006f00477202 */ /* 0x000fe20000000f00 */
[-C--:B------:R-:W-:Y:S01]  /*69b0*/  HMMA.16816.F32 R160, R128, R168.reuse, R160 ;  /* 0x000000a880a0723c */ /* 0x080fe200000018a0 */
[----:B------:R-:W-:Y:S01]  /*69c0*/  MOV R44, R46 ;  /* 0x0000002e002c7202 */ /* 0x000fe20000000f00 */
[----:B------:R1:W5:Y:S04]  /*69d0*/  LDL.LU R235, [R1+0x44] ;  /* 0x0000440001eb7983 */ /* 0x0003680000300800 */
[C---:B------:R-:W-:Y:S06]  /*69e0*/  HMMA.16816.F32 R164, R124.reuse, R168, R164 ;  /* 0x000000a87ca4723c */ /* 0x040fec00000018a4 */
[----:B--2---:R-:W-:Y:S01]  /*69f0*/  HMMA.16816.F32 R88, R124, R96, R92 ;  /* 0x000000607c58723c */ /* 0x004fe2000000185c */
[----:B------:R-:W-:Y:S01]  /*6a00*/  IMAD.MOV.U32 R169, RZ, RZ, R45 ;  /* 0x000000ffffa97224 */ /* 0x000fe200078e002d */
[----:B------:R-:W-:-:S04]  /*6a10*/  MOV R46, R9 ;  /* 0x00000009002e7202 */ /* 0x000fc80000000f00 */
[C---:B------:R-:W-:Y:S06]  /*6a20*/  HMMA.16816.F32 R172, R124.reuse, R170, R172 ;  /* 0x000000aa7cac723c */ /* 0x040fec00000018ac */
[C---:B---3--:R-:W-:Y:S06]  /*6a30*/  HMMA.16816.F32 R180, R124.reuse, R184, R180 ;  /* 0x000000b87cb4723c */ /* 0x048fec00000018b4 */
[C---:B------:R-:W-:Y:S06]  /*6a40*/  HMMA.16816.F32 R188, R124.reuse, R186, R188 ;  /* 0x000000ba7cbc723c */ /* 0x040fec00000018bc */
[C---:B------:R-:W-:Y:S06]  /*6a50*/  HMMA.16816.F32 R196, R124.reuse, R200, R196 ;  /* 0x000000c87cc4723c */ /* 0x040fec00000018c4 */
[C---:B------:R-:W-:Y:S06]  /*6a60*/  HMMA.16816.F32 R204, R124.reuse, R202, R204 ;  /* 0x000000ca7ccc723c */ /* 0x040fec00000018cc */
[C---:B------:R-:W-:Y:S06]  /*6a70*/  HMMA.16816.F32 R76, R124.reuse, R82, R76 ;  /* 0x000000527c4c723c */ /* 0x040fec000000184c */
[C---:B----4-:R-:W-:Y:S01]  /*6a80*/  HMMA.16816.F32 R108, R124.reuse, R114, R176 ;  /* 0x000000727c6c723c */ /* 0x050fe200000018b0 */
[----:B------:R-:W-:Y:S01]  /*6a90*/  FADD.FTZ R2, R2, R44 ;  /* 0x0000002c02027221 */ /* 0x000fe20000010000 */
[----:B------:R1:W5:Y:S04]  /*6aa0*/  LDL.LU R234, [R1+0x40] ;  /* 0x0000400001ea7983 */ /* 0x0003680000300800 */
[----:B------:R-:W-:Y:S01]  /*6ab0*/  HMMA.16816.F32 R92, R124, R98, R104 ;  /* 0x000000627c5c723c */ /* 0x000fe20000001868 */
[----:B------:R-:W-:-:S05]  /*6ac0*/  IMAD.MOV.U32 R45, RZ, RZ, R47 ;  /* 0x000000ffff2d7224 */ /* 0x000fca00078e002f */
[C---:B------:R-:W-:Y:S06]  /*6ad0*/  HMMA.16816.F32 R104, R124.reuse, R112, R120 ;  /* 0x000000707c68723c */ /* 0x040fec0000001878 */
[----:B------:R-:W-:Y:S01]  /*6ae0*/  HMMA.16816.F32 R120, R124, R4, R68 ;  /* 0x000000047c78723c */ /* 0x000fe20000001844 */
[----:B------:R-:W-:-:S05]  /*6af0*/  IMAD.MOV.U32 R47, RZ, RZ, R10 ;  /* 0x000000ffff2f7224 */ /* 0x000fca00078e000a */
[----:B------:R-:W-:Y:S01]  /*6b00*/  HMMA.16816.F32 R124, R124, R6, R248 ;  /* 0x000000067c7c723c */ /* 0x000fe200000018f8 */
[----:B------:R-:W-:-:S06]  /*6b10*/  MOV R9, R11 ;  /* 0x0000000b00097202 */ /* 0x000fcc0000000f00 */
[----:B------:R-:W-:Y:S01]  /*6b20*/  IMAD.MOV.U32 R251, RZ, RZ, R169 ;  /* 0x000000fffffb7224 */ /* 0x000fe200078e00a9 */
[----:B------:R-:W-:Y:S01]  /*6b30*/  MOV R10, R228 ;  /* 0x000000e4000a7202 */ /* 0x000fe20000000f00 */
[----:B------:R-:W-:Y:S02]  /*6b40*/  FADD.FTZ R0, R0, R45 ;  /* 0x0000002d00007221 */ /* 0x000fe40000010000 */
[----:B------:R-:W-:Y:S01]  /*6b50*/  FADD.FTZ R3, R3, R251 ;  /* 0x000000fb03037221 */ /* 0x000fe20000010000 */
[----:B------:R-:W-:Y:S02]  /*6b60*/  IMAD.MOV.U32 R11, RZ, RZ, R233 ;  /* 0x000000ffff0b7224 */ /* 0x000fe400078e00e9 */
        /* <DEDUP_REMOVED lines=8> */
[----:B------:R-:W-:Y:S01]  /*6bf0*/  HMMA.16816.F32 R116, R128, R4, R116 ;  /* 0x000000048074723c */ /* 0x000fe20000001874 */
[----:B------:R-:W-:Y:S01]  /*6c00*/  FADD.FTZ R2, R43, R2 ;  /* 0x000000022b027221 */ /* 0x000fe20000010000 */
[----:B------:R-:W-:Y:S01]  /*6c10*/  FADD.FTZ R3, R42, R3 ;  /* 0x000000032a037221 */ /* 0x000fe20000010000 */
[----:B------:R-:W-:Y:S01]  /*6c20*/  FADD.FTZ R0, R40, R0 ;  /* 0x0000000028007221 */ /* 0x000fe20000010000 */
[----:B------:R1:W5:Y:S03]  /*6c30*/  LDL.LU R233, [R1+0x3c] ;  /* 0x00003c0001e97983 */ /* 0x0003660000300800 */
        /* <DEDUP_REMOVED lines=10> */
[----:B------:R-:W-:-:S02]  /*6ce0*/  FADD.FTZ R3, R31, R3 ;  /* 0x000000031f037221 */ /* 0x000fc40000010000 */
[----:B------:R-:W-:Y:S01]  /*6cf0*/  FADD.FTZ R0, R252, R4 ;  /* 0x00000004fc007221 */ /* 0x000fe20000010000 */
[----:B------:R-:W-:Y:S01]  /*6d00*/  FADD.FTZ R4, R30, R5 ;  /* 0x000000051e047221 */ /* 0x000fe20000010000 */
[----:B------:R-:W-:Y:S02]  /*6d10*/  FADD.FTZ R2, R28, R2 ;  /* 0x000000021c027221 */ /* 0x000fe40000010000 */
        /* <DEDUP_REMOVED lines=32> */
[----:B------:R-:W-:-:S02]  /*6f20*/  FADD.FTZ R0, R12, R0 ;  /* 0x000000000c007221 */ /* 0x000fc40000010000 */
[----:B------:R1:W-:Y:S04]  /*6f30*/  STL [R1+0x10], R4 ;  /* 0x0000100401007387 */ /* 0x0003e80000100800 */
[----:B------:R1:W-:Y:S04]  /*6f40*/  STL [R1+0xc], R3 ;  /* 0x00000c0301007387 */ /* 0x0003e80000100800 */
[----:B------:R1:W-:Y:S04]  /*6f50*/  STL [R1+0x8], R2 ;  /* 0x0000080201007387 */ /* 0x0003e80000100800 */
[----:B------:R1:W-:Y:S01]  /*6f60*/  STL [R1+0x14], R0 ;  /* 0x0000140001007387 */ /* 0x0003e20000100800 */
[----:B------:R-:W-:Y:S01]  /*6f70*/  HMMA.16816.F32 R176, R128, R184, R224 ;  /* 0x000000b880b0723c */ /* 0x000fe200000018e0 */
[----:B------:R-:W-:-:S05]  /*6f80*/  IADD3 R246, R239, 0x800, RZ ;  /* 0x00000800eff67810 */ /* 0x000fca0007ffe0ff */
[----:B------:R-:W-:Y:S01]  /*6f90*/  HMMA.16816.F32 R192, R128, R200, R192 ;  /* 0x000000c880c0723c */ /* 0x000fe200000018c0 */
[----:B------:R-:W-:-:S05]  /*6fa0*/  VIADD R245, R239, 0x1000 ;  /* 0x00001000eff57836 */ /* 0x000fca0000000000 */
[----:B------:R-:W-:Y:S01]  /*6fb0*/  HMMA.16816.F32 R68, R128, R80, R60 ;  /* 0x000000508044723c */ /* 0x000fe2000000183c */
[----:B------:R-:W-:-:S05]  /*6fc0*/  IADD3 R244, R239, 0x1800, RZ ;  /* 0x00001800eff47810 */ /* 0x000fca0007ffe0ff */
[C---:B------:R-:W-:Y:S06]  /*6fd0*/  HMMA.16816.F32 R84, R128.reuse, R96, R84 ;  /* 0x000000608054723c */ /* 0x040fec0000001854 */
[C---:B------:R-:W-:Y:S06]  /*6fe0*/  HMMA.16816.F32 R100, R128.reuse, R112, R100 ;  /* 0x000000708064723c */ /* 0x040fec0000001864 */
[C---:B------:R-:W-:Y:S06]  /*6ff0*/  HMMA.16816.F32 R168, R128.reuse, R170, R240 ;  /* 0x000000aa80a8723c */ /* 0x040fec00000018f0 */
[----:B------:R-:W-:Y:S01]  /*7000*/  HMMA.16816.F32 R184, R128, R186, R216 ;  /* 0x000000ba80b8723c */ /* 0x000fe200000018d8 */
[C---:B------:R-:W-:Y:S01]  /*7010*/  VIADD R243, R239.reuse, 0x2000 ;  /* 0x00002000eff37836 */ /* 0x040fe20000000000 */
[----:B------:R-:W-:-:S04]  /*7020*/  IADD3 R242, R239, 0x2800, RZ ;  /* 0x00002800eff27810 */ /* 0x000fc80007ffe0ff */
[----:B------:R-:W-:Y:S01]  /*7030*/  HMMA.16816.F32 R200, R128, R202, R208 ;  /* 0x000000ca80c8723c */ /* 0x000fe200000018d0 */
[C---:B------:R-:W-:Y:S01]  /*7040*/  VIADD R241, R239.reuse, 0x3000 ;  /* 0x00003000eff17836 */ /* 0x040fe20000000000 */
[----:B------:R-:W-:-:S04]  /*7050*/  IADD3 R240, R239, 0x3800, RZ ;  /* 0x00003800eff07810 */ /* 0x000fc80007ffe0ff */
[C---:B------:R-:W-:Y:S06]  /*7060*/  HMMA.16816.F32 R80, R128.reuse, R82, R48 ;  /* 0x000000528050723c */ /* 0x040fec0000001830 */
[C---:B------:R-:W-:Y:S06]  /*7070*/  HMMA.16816.F32 R96, R128.reuse, R98, R56 ;  /* 0x000000628060723c */ /* 0x040fec0000001838 */
[C---:B------:R-:W-:Y:S06]  /*7080*/  HMMA.16816.F32 R112, R128.reuse, R114, R64 ;  /* 0x000000728070723c */ /* 0x040fec0000001840 */
        /* <DEDUP_REMOVED lines=14> */
[----:B------:R-:W-:Y:S01]  /*7170*/  ULDC UR4, c[0x0][0x2ec] ;  /* 0x0000bb0000047ab9 */ /* 0x000fe20000000800 */
[----:B------:R-:W-:Y:S01]  /*7180*/  ULDC.64 UR12, c[0x0][0x250] ;  /* 0x00009400000c7ab9 */ /* 0x000fe20000000a00 */
[----:B------:R-:W-:Y:S01]  /*7190*/  ULDC.64 UR6, c[0x0][0x218] ;  /* 0x0000860000067ab9 */ /* 0x000fe20000000a00 */
[----:B------:R-:W-:Y:S01]  /*71a0*/  ULDC.64 UR10, c[0x0][0x220] ;  /* 0x00008800000a7ab9 */ /* 0x000fe20000000a00 */
[----:B------:R-:W-:Y:S06]  /*71b0*/  BRA `(.L_x_66) ;  /* 0x0000000000887947 */ /* 0x000fec0003800000 */
.L_x_68:
        /* <DEDUP_REMOVED lines=34> */
.L_x_66:
        /* <DEDUP_REMOVED lines=11> */
[----:B------:R-:W-:Y:S02]  /*7490*/  MOV R2, UR23 ;  /* 0x0000001700027c02 */ /* 0x000fe40008000f00 */
        /* <DEDUP_REMOVED lines=10> */
[----:B-----5:R-:W-:Y:S01]  /*7540*/  LDGSTS.E.BYPASS.LTC128B.128 [R247+0xc000], desc[UR16][R8.64] ;  /* 0x0c00000008f77fae */ /* 0x020fe2000b901d50 */
[----:B------:R-:W-:Y:S02]  /*7550*/  IADD3 R10, P0, R4, UR19, RZ ;  /* 0x00000013040a7c10 */ /* 0x000fe4000ff1e0ff */
[----:B------:R-:W-:Y:S04]  /*7560*/  IADD3.X R5, R7, UR18, RZ, P1, !PT ;  /* 0x0000001207057c10 */ /* 0x000fe80008ffe4ff */
[----:B------:R-:W-:Y:S01]  /*7570*/  IADD3.X R11, R5, UR18, RZ, P0, !PT ;  /* 0x00000012050b7c10 */ /* 0x000fe200087fe4ff */
[----:B------:R-:W-:Y:S01]  /*7580*/  LDGSTS.E.BYPASS.LTC128B.128 [R247+0xe000], desc[UR16][R8.64+0x80] ;  /* 0x0e00008008f77fae */ /* 0x000fe2000b901d50 */
[----:B------:R-:W-:Y:S07]  /*7590*/  ISETP.LT.AND P0, PT, RZ, UR25, PT ;  /* 0x00000019ff007c0c */ /* 0x000fee000bf01270 */
[----:B------:R-:W-:Y:S08]  /*75a0*/  LDGSTS.E.BYPASS.LTC128B.128 [R247+0xc800], desc[UR16][R6.64] ;  /* 0x0c80000006f77fae */ /* 0x000ff0000b901d50 */
[----:B------:R-:W-:Y:S08]  /*75b0*/  LDGSTS.E.BYPASS.LTC128B.128 [R247+0xe800], desc[UR16][R6.64+0x80] ;  /* 0x0e80008006f77fae */ /* 0x000ff0000b901d50 */
[----:B------:R-:W-:Y:S08]  /*75c0*/  LDGSTS.E.BYPASS.LTC128B.128 [R247+0xd000], desc[UR16][R4.64] ;  /* 0x0d00000004f77fae */ /* 0x000ff0000b901d50 */
[----:B------:R1:W-:Y:S08]  /*75d0*/  LDGSTS.E.BYPASS.LTC128B.128 [R247+0xf000], desc[UR16][R4.64+0x80] ;  /* 0x0f00008004f77fae */ /* 0x0003f0000b901d50 */
[----:B------:R-:W-:Y:S08]  /*75e0*/  LDGSTS.E.BYPASS.LTC128B.128 [R247+0xd800], desc[UR16][R10.64] ;  /* 0x0d8000000af77fae */ /* 0x000ff0000b901d50 */
[----:B------:R2:W-:Y:S08]  /*75f0*/  LDGSTS.E.BYPASS.LTC128B.128 [R247+0xf800], desc[UR16][R10.64+0x80] ;  /* 0x0f8000800af77fae */ /* 0x0005f0000b901d50 */
[----:B------:R-:W-:Y:S08]  /*7600*/  LDSM.16.M88.4 R64, [R235] ;  /* 0x00000000eb40783b */ /* 0x000ff00000000200 */
[----:B------:R-:W1:Y:S08]  /*7610*/  LDSM.16.M88.4 R16, [R228+0x8000] ;  /* 0x00800000e410783b */ /* 0x000e700000000200 */
[----:B------:R-:W2:Y:S08]  /*7620*/  LDSM.16.M88.4 R60, [R235+0x2000] ;  /* 0x00200000eb3c783b */ /* 0x000eb00000000200 */
[----:B------:R-:W3:Y:S08]  /*7630*/  LDSM.16.M88.4 R32, [R228+0x8800] ;  /* 0x00880000e420783b */ /* 0x000ef00000000200 */
[----:B------:R-:W0:Y:S08]  /*7640*/  LDGDEPBAR ;  /* 0x00000000000079af */ /* 0x000e300000000000 */
[----:B------:R-:W4:Y:S08]  /*7650*/  LDSM.16.M88.4 R48, [R228+0x9000] ;  /* 0x00900000e430783b */ /* 0x000f300000000200 */
[----:B------:R-:W5:Y:S01]  /*7660*/  LDSM.16.M88.4 R140, [R228+0x9800] ;  /* 0x00980000e48c783b */ /* 0x000f620000000200 */
[-C--:B-1----:R-:W-:Y:S07]  /*7670*/  HMMA.16816.F32 R4, R64, R16.reuse, RZ ;  /* 0x000000104004723c */ /* 0x082fee00000018ff */
[----:B------:R-:W-:Y:S01]  /*7680*/  LDSM.16.M88.4 R208, [R236] ;  /* 0x00000000ecd0783b */ /* 0x000fe20000000200 */
[C---:B--2---:R-:W-:Y:S07]  /*7690*/  HMMA.16816.F32 R8, R60.reuse, R16, RZ ;  /* 0x000000103c08723c */ /* 0x044fee00000018ff */
[----:B------:R-:W1:Y:S01]  /*76a0*/  LDSM.16.M88.4 R212, [R239] ;  /* 0x00000000efd4783b */ /* 0x000e620000000200 */
[-C--:B------:R-:W-:Y:S06]  /*76b0*/  HMMA.16816.F32 R12, R60, R18.reuse, RZ ;  /* 0x000000123c0c723c */ /* 0x080fec00000018ff */
[C---:B------:R-:W-:Y:S01]  /*76c0*/  HMMA.16816.F32 R16, R64.reuse, R18, RZ ;  /* 0x000000124010723c */ /* 0x040fe200000018ff */
[----:B------:R-:W2:Y:S05]  /*76d0*/  LDSM.16.M88.4 R216, [R236+0x2000] ;  /* 0x00200000ecd8783b */ /* 0x000eaa0000000200 */
[-C--:B---3--:R-:W-:Y:S03]  /*76e0*/  HMMA.16816.F32 R20, R64, R32.reuse, RZ ;  /* 0x000000204014723c */ /* 0x088fe600000018ff */
[----:B------:R-:W-:Y:S03]  /*76f0*/  LDSM.16.M88.4 R220, [R245] ;  /* 0x00000000f5dc783b */ /* 0x000fe60000000200 */
[C---:B------:R-:W-:Y:S05]  /*7700*/  HMMA.16816.F32 R24, R60.reuse, R32, RZ ;  /* 0x000000203c18723c */ /* 0x040fea00000018ff */
[----:B------:R-:W-:Y:S01]  /*7710*/  LDSM.16.M88.4 R224, [R244] ;  /* 0x00000000f4e0783b */ /* 0x000fe20000000200 */
        /* <DEDUP_REMOVED lines=30> */
[----:B------:R-:W-:Y:S03]  /*7900*/  HMMA.16816.F32 R64, R208, R226, R64 ;  /* 0x000000e2d040723c */ /* 0x000fe60000001840 */
[----:B------:R-:W3:Y:S03]  /*7910*/  LDSM.16.M88.4 R208, [R234+0x8800] ;  /* 0x00880000ead0783b */ /* 0x000ee60000000200 */
[-C--:B-1----:R-:W-:Y:S05]  /*7920*/  HMMA.16816.F32 R4, R140, R212.reuse, R4 ;  /* 0x000000d48c04723c */ /* 0x082fea0000001804 */
[----:B------:R-:W1:Y:S01]  /*7930*/  LDSM.16.M88.4 R224, [R234+0x9800] ;  /* 0x00980000eae0783b */ /* 0x000e620000000200 */
        /* <DEDUP_REMOVED lines=18> */
[----:B------:R-:W-:Y:S03]  /*7a60*/  HMMA.16816.F32 R64, R140, R226, R64 ;  /* 0x000000e28c40723c */ /* 0x000fe60000001840 */
[----:B------:R-:W1:Y:S03]  /*7a70*/  LDSM.16.M88.4 R140, [R233+0x800] ;  /* 0x00080000e98c783b */ /* 0x000e660000000200 */
[-C--:B--2---:R-:W-:Y:S05]  /*7a80*/  HMMA.16816.F32 R4, R208, R212.reuse, R4 ;  /* 0x000000d4d004723c */ /* 0x084fea0000001804 */
[----:B------:R-:W2:Y:S01]  /*7a90*/  LDSM.16.M88.4 R224, [R233+0x1800] ;  /* 0x00180000e9e0783b */ /* 0x000ea20000000200 */
        /* <DEDUP_REMOVED lines=18> */
[----:B------:R-:W-:Y:S03]  /*7bc0*/  HMMA.16816.F32 R64, R208, R226, R64 ;  /* 0x000000e2d040723c */ /* 0x000fe60000001840 */
[----:B------:R-:W2:Y:S03]  /*7bd0*/  LDSM.16.M88.4 R208, [R228+0xa800] ;  /* 0x00a80000e4d0783b */ /* 0x000ea60000000200 */
[-C--:B-1----:R-:W-:Y:S05]  /*7be0*/  HMMA.16816.F32 R4, R140, R212.reuse, R4 ;  /* 0x000000d48c04723c */ /* 0x082fea0000001804 */
[----:B------:R-:W1:Y:S01]  /*7bf0*/  LDSM.16.M88.4 R224, [R228+0xb800] ;  /* 0x00b80000e4e0783b */ /* 0x000e620000000200 */
        /* <DEDUP_REMOVED lines=18> */
[----:B------:R-:W-:Y:S03]  /*7d20*/  HMMA.16816.F32 R64, R140, R226, R64 ;  /* 0x000000e28c40723c */ /* 0x000fe60000001840 */
[----:B------:R-:W1:Y:S03]  /*7d30*/  LDSM.16.M88.4 R140, [R242] ;  /* 0x00000000f28c783b */ /* 0x000e660000000200 */
[-C--:B--2---:R-:W-:Y:S05]  /*7d40*/  HMMA.16816.F32 R4, R208, R212.reuse, R4 ;  /* 0x000000d4d004723c */ /* 0x084fea0000001804 */
[----:B------:R-:W2:Y:S01]  /*7d50*/  LDSM.16.M88.4 R224, [R240] ;  /* 0x00000000f0e0783b */ /* 0x000ea20000000200 */
        /* <DEDUP_REMOVED lines=17> */
[----:B------:R-:W2:Y:S05]  /*7e70*/  LDSM.16.M88.4 R216, [R234+0xa800] ;  /* 0x00a80000ead8783b */ /* 0x000eaa0000000200 */
[----:B------:R-:W-:Y:S03]  /*7e80*/  HMMA.16816.F32 R64, R208, R226, R64 ;  /* 0x000000e2d040723c */ /* 0x000fe60000001840 */
[----:B------:R-:W4:Y:S03]  /*7e90*/  LDSM.16.M88.4 R208, [R234+0xb000] ;  /* 0x00b00000ead0783b */ /* 0x000f260000000200 */
[-C--:B-1----:R-:W-:Y:S05]  /*7ea0*/  HMMA.16816.F32 R4, R140, R212.reuse, R4 ;  /* 0x000000d48c04723c */ /* 0x082fea0000001804 */
[----:B------:R-:W1:Y:S01]  /*7eb0*/  LDSM.16.M88.4 R224, [R234+0xb800] ;  /* 0x00b80000eae0783b */ /* 0x000e620000000200 */
        /* <DEDUP_REMOVED lines=9> */
[-C--:B----4-:R-:W-:Y:S06]  /*7f50*/  HMMA.16816.F32 R36, R140, R208.reuse, R36 ;  /* 0x000000d08c24723c */ /* 0x090fec0000001824 */
[C---:B------:R-:W-:Y:S06]  /*7f60*/  HMMA.16816.F32 R40, R220.reuse, R208, R40 ;  /* 0x000000d0dc28723c */ /* 0x040fec0000001828 */
[-C--:B------:R-:W-:Y:S06]  /*7f70*/  HMMA.16816.F32 R44, R220, R210.reuse, R44 ;  /* 0x000000d2dc2c723c */ /* 0x080fec000000182c */
[C---:B------:R-:W-:Y:S01]  /*7f80*/  HMMA.16816.F32 R48, R140.reuse, R210, R48 ;  /* 0x000000d28c30723c */ /* 0x040fe20000001830 */
[----:B------:R-:W3:Y:S05]  /*7f90*/  LDSM.16.M88.4 R208, [R237+0x6000] ;  /* 0x00600000edd0783b */ /* 0x000eea0000000200 */
[-C--:B-1----:R-:W-:Y:S06]  /*7fa0*/  HMMA.16816.F32 R52, R140, R224.reuse, R52 ;  /* 0x000000e08c34723c */ /* 0x082fec0000001834 */
[C---:B------:R-:W-:Y:S06]  /*7fb0*/  HMMA.16816.F32 R56, R220.reuse, R224, R56 ;  /* 0x000000e0dc38723c */ /* 0x040fec0000001838 */
[-C--:B------:R-:W-:Y:S06]  /*7fc0*/  HMMA.16816.F32 R60, R220, R226.reuse, R60 ;  /* 0x000000e2dc3c723c */ /* 0x080fec000000183c */
[----:B------:R-:W-:Y:S06]  /*7fd0*/  HMMA.16816.F32 R64, R140, R226, R64 ;  /* 0x000000e28c40723c */ /* 0x000fec0000001840 */
[-C--:B--2---:R-:W-:Y:S06]  /*7fe0*/  HMMA.16816.F32 R4, R212, R216.reuse, R4 ;  /* 0x000000d8d404723c */ /* 0x084fec0000001804 */
[C---:B---3--:R-:W-:Y:S06]  /*7ff0*/  HMMA.16816.F32 R8, R208.reuse, R216, R8 ;  /* 0x000000d8d008723c */ /* 0x048fec0000001808 */
[-C--:B------:R-:W-:Y:S06]  /*8000*/  HMMA.16816.F32 R12, R208, R218.reuse, R12 ;  /* 0x000000dad00c723c */ /* 0x080fec000000180c */
[C---:B------:R-:W-:Y:S06]  /*8010*/  HMMA.16816.F32 R16, R212.reuse, R218, R16 ;  /* 0x000000dad410723c */ /* 0x040fec0000001810 */
[----:B------:R-:W-:Y:S01]  /*8020*/  FMUL.FTZ R4, R4, UR22 ;  /* 0x0000001604047c20 */ /* 0x000fe20008410000 */
[----:B------:R-:W-:Y:S01]  /*8030*/  FMUL.FTZ R6, R6, UR22 ;  /* 0x0000001606067c20 */ /* 0x000fe20008410000 */
[----:B------:R-:W-:Y:S03]  /*8040*/  FMUL.FTZ R5, R5, UR22 ;  /* 0x0000001605057c20 */ /* 0x000fe60008410000 */
[----:B------:R-:W-:Y:S01]  /*8050*/  FMUL.FTZ R221, R7, UR22 ;  /* 0x0000001607dd7c20 */ /* 0x000fe20008410000 */
[----:B------:R-:W-:Y:S01]  /*8060*/  MUFU.TANH R143, R4 ;  /* 0x00000004008f7308 */ /* 0x000fe20000002400 */
[----:B------:R-:W-:Y:S01]  /*8070*/  FMUL.FTZ R8, R8, UR22 ;  /* 0x0000001608087c20 */ /* 0x000fe20008410000 */
[----:B------:R-:W-:Y:S01]  /*8080*/  FMUL.FTZ R10, R10, UR22 ;  /* 0x000000160a0a7c20 */ /* 0x000fe20008410000 */
[----:B------:R-:W-:Y:S01]  /*8090*/  FMUL.FTZ R9, R9, UR22 ;  /* 0x0000001609097c20 */ /* 0x000fe20008410000 */
[----:B------:R-:W-:Y:S06]  /*80a0*/  FMUL.FTZ R11, R11, UR22 ;  /* 0x000000160b0b7c20 */ /* 0x000fec0008410000 */
[----:B------:R-:W-:Y:S01]  /*80b0*/  MUFU.TANH R216, R6 ;  /* 0x0000000600d87308 */ /* 0x000fe20000002400 */
[----:B------:R-:W-:Y:S01]  /*80c0*/  FMUL.FTZ R15, R15, UR22 ;  /* 0x000000160f0f7c20 */ /* 0x000fe20008410000 */
[----:B------:R-:W-:Y:S01]  /*80d0*/  FMUL.FTZ R12, R12, UR22 ;  /* 0x000000160c0c7c20 */ /* 0x000fe20008410000 */
[----:B------:R-:W-:Y:S01]  /*80e0*/  FMUL.FTZ R14, R14, UR22 ;  /* 0x000000160e0e7c20 */ /* 0x000fe20008410000 */
[----:B------:R-:W-:Y:S01]  /*80f0*/  FMUL.FTZ R13, R13, UR22 ;  /* 0x000000160d0d7c20 */ /* 0x000fe20008410000 */
[----:B------:R-:W-:Y:S05]  /*8100*/  FMUL.FTZ R16, R16, UR22 ;  /* 0x0000001610107c20 */ /* 0x000fea0008410000 */
[----:B------:R1:W-:Y:S01]  /*8110*/  MUFU.TANH R223, R5 ;  /* 0x0000000500df7308 */ /* 0x0003e20000002400 */
[----:B------:R-:W-:Y:S09]  /*8120*/  FMUL.FTZ R18, R18, UR22 ;  /* 0x0000001612127c20 */ /* 0x000ff20008410000 */
[----:B------:R-:W-:Y:S10]  /*8130*/  MUFU.TANH R217, R8 ;  /* 0x0000000800d97308 */ /* 0x000ff40000002400 */
[----:B------:R-:W-:Y:S01]  /*8140*/  MUFU.TANH R220, R10 ;  /* 0x0000000a00dc7308 */ /* 0x000fe20000002400 */
[----:B-1----:R-:W1:Y:S09]  /*8150*/  LDSM.16.M88.4 R4, [R233+0x2800] ;  /* 0x00280000e904783b */ /* 0x002e720000000200 */
[----:B------:R-:W-:Y:S10]  /*8160*/  MUFU.TANH R226, R9 ;  /* 0x0000000900e27308 */ /* 0x000ff40000002400 */
[----:B------:R2:W-:Y:S10]  /*8170*/  MUFU.TANH R222, R11 ;  /* 0x0000000b00de7308 */ /* 0x0005f40000002400 */
[----:B------:R3:W-:Y:S10]  /*8180*/  MUFU.TANH R218, R15 ;  /* 0x0000000f00da7308 */ /* 0x0007f40000002400 */
[----:B------:R4:W-:Y:S01]  /*8190*/  MUFU.TANH R142, R16 ;  /* 0x00000010008e7308 */ /* 0x0009e20000002400 */
[----:B--2---:R-:W2:Y:S09]  /*81a0*/  LDSM.16.M88.4 R8, [R233+0x3000] ;  /* 0x00300000e908783b */ /* 0x004eb20000000200 */
[----:B------:R-:W-:Y:S01]  /*81b0*/  MUFU.TANH R221, R221 ;  /* 0x000000dd00dd7308 */ /* 0x000fe20000002400 */
[-C--:B-1----:R-:W-:Y:S03]  /*81c0*/  HMMA.16816.F32 R20, R212, R4.reuse, R20 ;  /* 0x00000004d414723c */ /* 0x082fe60000001814 */
[----:B---3--:R-:W-:Y:S03]  /*81d0*/  FMUL.FTZ R15, R19, UR22 ;  /* 0x00000016130f7c20 */ /* 0x008fe60008410000 */
[C---:B------:R-:W-:Y:S03]  /*81e0*/  HMMA.16816.F32 R24, R208.reuse, R4, R24 ;  /* 0x00000004d018723c */ /* 0x040fe60000001818 */
[----:B------:R-:W-:Y:S02]  /*81f0*/  MUFU.TANH R18, R18 ;  /* 0x0000001200127308 */ /* 0x000fe40000002400 */
[----:B----4-:R-:W-:Y:S01]  /*8200*/  FMUL.FTZ R16, R17, UR22 ;  /* 0x0000001611107c20 */ /* 0x010fe20008410000 */
[-C--:B------:R-:W-:Y:S07]  /*8210*/  HMMA.16816.F32 R28, R208, R6.reuse, R28 ;  /* 0x00000006d01c723c */ /* 0x080fee000000181c */
[----:B------:R-:W-:Y:S01]  /*8220*/  MUFU.TANH R219, R12 ;  /* 0x0000000c00db7308 */ /* 0x000fe20000002400 */
[C---:B------:R-:W-:Y:S01]  /*8230*/  HMMA.16816.F32 R32, R212.reuse, R6, R32 ;  /* 0x00000006d420723c */ /* 0x040fe20000001820 */
[----:B------:R-:W1:Y:S01]  /*8240*/  LDSM.16.M88.4 R4, [R233+0x3800] ;  /* 0x00380000e904783b */ /* 0x000e620000000200 */
[----:B------:R-:W-:Y:S07]  /*8250*/  DEPBAR.LE SB0, 0x0 ;  /* 0x000080000000791a */ /* 0x000fee0000000000 */
[----:B------:R-:W-:Y:S02]  /*8260*/  MUFU.TANH R16, R16 ;  /* 0x0000001000107308 */ /* 0x000fe40000002400 */
[----:B------:R-:W-:Y:S01]  /*8270*/  FMUL.FTZ R23, R23, UR22 ;  /* 0x0000001617177c20 */ /* 0x000fe20008410000 */
[----:B------:R-:W-:Y:S01]  /*8280*/  FMUL.FTZ R21, R21, UR22 ;  /* 0x0000001615157c20 */ /* 0x000fe20008410000 */
[----:B------:R-:W-:Y:S01]  /*8290*/  FMUL.FTZ R20, R20, UR22 ;  /* 0x0000001614147c20 */ /* 0x000fe20008410000 */
[----:B------:R-:W-:Y:S01]  /*82a0*/  FMUL.FTZ R25, R25, UR22 ;  /* 0x0000001619197c20 */ /* 0x000fe20008410000 */
[----:B------:R-:W-:Y:S04]  /*82b0*/  FMUL.FTZ R27, R27, UR22 ;  /* 0x000000161b1b7c20 */ /* 0x000fe80008410000 */
[----:B------:R-:W3:Y:S01]  /*82c0*/  MUFU.TANH R133, R23 ;  /* 0x0000001700857308 */ /* 0x000ee20000002400 */
[----:B------:R-:W-:Y:S01]  /*82d0*/  BAR.SYNC.DEFER_BLOCKING 0x0 ;  /* 0x0000000000007b1d */ /* 0x000fe20000010000 */
[-C--:B--2---:R-:W-:Y:S05]  /*82e0*/  HMMA.16816.F32 R36, R212, R8.reuse, R36 ;  /* 0x00000008d424723c */ /* 0x084fea0000001824 */
[----:B------:R-:W-:Y:S03]  /*82f0*/  FMUL.FTZ R28, R28, UR22 ;  /* 0x000000161c1c7c20 */ /* 0x000fe60008410000 */
[----:B------:R3:W-:Y:S01]  /*8300*/  MUFU.TANH R19, R25 ;  /* 0x0000001900137308 */ /* 0x0007e20000002400 */
[C---:B------:R-:W-:Y:S04]  /*8310*/  HMMA.16816.F32 R40, R208.reuse, R8, R40 ;  /* 0x00000008d028723c */ /* 0x040fe80000001828 */
[----:B------:R-:W-:Y:S01]  /*8320*/  FMUL.FTZ R31, R31, UR22 ;  /* 0x000000161f1f7c20 */ /* 0x000fe20008410000 */
[----:B------:R-:W-:Y:S01]  /*8330*/  FMUL.FTZ R24, R24, UR22 ;  /* 0x0000001618187c20 */ /* 0x000fe20008410000 */
[-C--:B------:R-:W-:Y:S03]  /*8340*/  HMMA.16816.F32 R44, R208, R10.reuse, R44 ;  /* 0x0000000ad02c723c */ /* 0x080fe6000000182c */
[----:B------:R-:W2:Y:S02]  /*8350*/  MUFU.TANH R2, R27 ;  /* 0x0000001b00027308 */ /* 0x000ea40000002400 */
[----:B------:R-:W-:Y:S01]  /*8360*/  FMUL.FTZ R29, R29, UR22 ;  /* 0x000000161d1d7c20 */ /* 0x000fe20008410000 */
[C---:B------:R-:W-:Y:S07]  /*8370*/  HMMA.16816.F32 R48, R212.reuse, R10, R48 ;  /* 0x0000000ad430723c */ /* 0x040fee0000001830 */
[----:B------:R-:W-:Y:S01]  /*8380*/  MUFU.TANH R0, R28 ;  /* 0x0000001c00007308 */ /* 0x000fe20000002400 */
[----:B---3--:R-:W-:Y:S01]  /*8390*/  IMAD.MOV.U32 R25, RZ, RZ, R133 ;  /* 0x000000ffff197224 */ /* 0x008fe200078e0085 */
[-C--:B-1----:R-:W-:Y:S08]  /*83a0*/  HMMA.16816.F32 R52, R212, R4.reuse, R52 ;  /* 0x00000004d434723c */ /* 0x082ff00000001834 */
[----:B------:R2:W-:Y:S01]  /*83b0*/  MUFU.TANH R141, R31 ;  /* 0x0000001f008d7308 */ /* 0x0005e20000002400 */
[C---:B------:R-:W-:Y:S04]  /*83c0*/  HMMA.16816.F32 R56, R208.reuse, R4, R56 ;  /* 0x00000004d038723c */ /* 0x040fe80000001838 */
[----:B------:R-:W-:Y:S02]  /*83d0*/  FMUL.FTZ R43, R43, UR22 ;  /* 0x000000162b2b7c20 */ /* 0x000fe40008410000 */
[-C--:B------:R-:W-:Y:S03]  /*83e0*/  HMMA.16816.F32 R60, R208, R6.reuse, R60 ;  /* 0x00000006d03c723c */ /* 0x080fe6000000183c */
[----:B------:R-:W-:Y:S02]  /*83f0*/  MUFU.TANH R225, R14 ;  /* 0x0000000e00e17308 */ /* 0x000fe40000002400 */
[----:B------:R-:W-:Y:S01]  /*8400*/  FMUL.FTZ R41, R41, UR22 ;  /* 0x0000001629297c20 */ /* 0x000fe20008410000 */
[----:B------:R-:W-:Y:S07]  /*8410*/  HMMA.16816.F32 R64, R212, R6, R64 ;  /* 0x00000006d440723c */ /* 0x000fee0000001840 */
[----:B------:R-:W-:Y:S01]  /*8420*/  MUFU.TANH R140, R43 ;  /* 0x0000002b008c7308 */ /* 0x000fe20000002400 */
[----:B------:R-:W-:Y:S03]  /*8430*/  FMUL.FTZ R22, R22, UR22 ;  /* 0x0000001616167c20 */ /* 0x000fe60008410000 */
[----:B--2---:R-:W-:Y:S01]  /*8440*/  MOV R31, R2 ;  /* 0x00000002001f7202 */ /* 0x004fe20000000f00 */
[----:B------:R-:W-:Y:S01]  /*8450*/  FMUL.FTZ R26, R26, UR22 ;  /* 0x000000161a1a7c20 */ /* 0x000fe20008410000 */
[----:B------:R-:W-:Y:S04]  /*8460*/  FMNMX.FTZ R2, R216, R132, !PT ;  /* 0x00000084d8027209 */ /* 0x000fe80007810000 */
[----:B------:R-:W-:Y:S01]  /*8470*/  MUFU.TANH R249, R21 ;  /* 0x0000001500f97308 */ /* 0x000fe20000002400 */
[----:B------:R-:W-:Y:S01]  /*8480*/  FMUL.FTZ R58, R58, UR22 ;  /* 0x000000163a3a7c20 */ /* 0x000fe20008410000 */
[----:B------:R-:W-:Y:S01]  /*8490*/  FMUL.FTZ R59, R59, UR22 ;  /* 0x000000163b3b7c20 */ /* 0x000fe20008410000 */
[----:B------:R-:W-:Y:S01]  /*84a0*/  FMUL.FTZ R32, R32, UR22 ;  /* 0x0000001620207c20 */ /* 0x000fe20008410000 */
[----:B------:R-:W-:Y:S01]  /*84b0*/  FMNMX.FTZ R5, R217, R137, !PT ;  /* 0x00000089d9057209 */ /* 0x000fe20007810000 */
[----:B------:R-:W-:Y:S01]  /*84c0*/  FMUL.FTZ R30, R30, UR22 ;  /* 0x000000161e1e7c20 */ /* 0x000fe20008410000 */
[----:B------:R-:W-:Y:S01]  /*84d0*/  FMNMX.FTZ R6, R220, R138, !PT ;  /* 0x0000008adc067209 */ /* 0x000fe20007810000 */
[----:B------:R-:W-:Y:S03]  /*84e0*/  FMUL.FTZ R60, R60, UR22 ;  /* 0x000000163c3c7c20 */ /* 0x000fe60008410000 */
[----:B------:R-:W1:Y:S01]  /*84f0*/  MUFU.TANH R133, R58 ;  /* 0x0000003a00857308 */ /* 0x000e620000002400 */
[----:B------:R-:W-:Y:S01]  /*8500*/  FMUL.FTZ R61, R61, UR22 ;  /* 0x000000163d3d7c20 */ /* 0x000fe20008410000 */
[----:B------:R-:W-:Y:S01]  /*8510*/  FMUL.FTZ R36, R36, UR22 ;  /* 0x0000001624247c20 */ /* 0x000fe20008410000 */
[----:B------:R-:W-:Y:S01]  /*8520*/  FMUL.FTZ R34, R34, UR22 ;  /* 0x0000001622227c20 */ /* 0x000fe20008410000 */
[----:B------:R-:W-:Y:S01]  /*8530*/  FMUL.FTZ R33, R33, UR22 ;  /* 0x0000001621217c20 */ /* 0x000fe20008410000 */
[----:B------:R-:W-:Y:S01]  /*8540*/  FMUL.FTZ R64, R64, UR22 ;  /* 0x0000001640407c20 */ /* 0x000fe20008410000 */
[----:B------:R-:W-:Y:S01]  /*8550*/  FMUL.FTZ R35, R35, UR22 ;  /* 0x0000001623237c20 */ /* 0x000fe20008410000 */
[----:B------:R-:W-:Y:S03]  /*8560*/  FMUL.FTZ R38, R38, UR22 ;  /* 0x0000001626267c20 */ /* 0x000fe60008410000 */
[----:B------:R-:W2:Y:S01]  /*8570*/  MUFU.TANH R4, R59 ;  /* 0x0000003b00047308 */ /* 0x000ea20000002400 */
[----:B------:R-:W-:Y:S01]  /*8580*/  FMUL.FTZ R37, R37, UR22 ;  /* 0x0000001625257c20 */ /* 0x000fe20008410000 */
[----:B------:R-:W-:Y:S01]  /*8590*/  FMUL.FTZ R57, R57, UR22 ;  /* 0x0000001639397c20 */ /* 0x000fe20008410000 */
[----:B------:R-:W-:Y:S01]  /*85a0*/  FMUL.FTZ R66, R66, UR22 ;  /* 0x0000001642427c20 */ /* 0x000fe20008410000 */
[----:B------:R-:W-:Y:S01]  /*85b0*/  FMUL.FTZ R39, R39, UR22 ;  /* 0x0000001627277c20 */ /* 0x000fe20008410000 */
[----:B------:R-:W-:Y:S01]  /*85c0*/  FMUL.FTZ R62, R62, UR22 ;  /* 0x000000163e3e7c20 */ /* 0x000fe20008410000 */
[----:B------:R-:W-:Y:S01]  /*85d0*/  FMUL.FTZ R42, R42, UR22 ;  /* 0x000000162a2a7c20 */ /* 0x000fe20008410000 */
[----:B------:R-:W-:Y:S03]  /*85e0*/  FMUL.FTZ R56, R56, UR22 ;  /* 0x0000001638387c20 */ /* 0x000fe60008410000 */
[----:B------:R3:W-:Y:S01]  /*85f0*/  MUFU.TANH R213, R60 ;  /* 0x0000003c00d57308 */ /* 0x0007e20000002400 */
[----:B-1----:R-:W-:Y:S01]  /*8600*/  STL [R1], R133 ;  /* 0x0000008501007387 */ /* 0x002fe20000100800 */
[----:B------:R-:W-:Y:S01]  /*8610*/  FMUL.FTZ R40, R40, UR22 ;  /* 0x0000001628287c20 */ /* 0x000fe20008410000 */
[----:B------:R-:W-:Y:S01]  /*8620*/  FMUL.FTZ R49, R49, UR22 ;  /* 0x0000001631317c20 */ /* 0x000fe20008410000 */
[----:B------:R-:W-:Y:S01]  /*8630*/  FMUL.FTZ R48, R48, UR22 ;  /* 0x0000001630307c20 */ /* 0x000fe20008410000 */
[----:B------:R-:W-:Y:S01]  /*8640*/  FMUL.FTZ R44, R44, UR22 ;  /* 0x000000162c2c7c20 */ /* 0x000fe20008410000 */
[----:B------:R-:W-:Y:S01]  /*8650*/  MOV R43, R25 ;  /* 0x00000019002b7202 */ /* 0x000fe20000000f00 */
[----:B------:R-:W-:Y:S03]  /*8660*/  FMUL.FTZ R50, R50, UR22 ;  /* 0x0000001632327c20 */ /* 0x000fe60008410000 */
[----:B------:R-:W-:Y:S01]  /*8670*/  MUFU.TANH R224, R13 ;  /* 0x0000000d00e07308 */ /* 0x000fe20000002400 */
[----:B--2---:R1:W-:Y:S01]  /*8680*/  STL [R1+0x4], R4 ;  /* 0x0000040401007387 */ /* 0x0043e20000100800 */
[----:B------:R-:W-:Y:S01]  /*8690*/  MOV R59, R0 ;  /* 0x00000000003b7202 */ /* 0x000fe20000000f00 */
[----:B------:R-:W-:Y:S01]  /*86a0*/  FMUL.FTZ R0, R63, UR22 ;  /* 0x000000163f007c20 */ /* 0x000fe20008410000 */
[----:B------:R-:W-:Y:S01]  /*86b0*/  FMUL.FTZ R51, R51, UR22 ;  /* 0x0000001633337c20 */ /* 0x000fe20008410000 */
[----:B------:R-:W-:Y:S01]  /*86c0*/  FMUL.FTZ R53, R53, UR22 ;  /* 0x0000001635357c20 */ /* 0x000fe20008410000 */
[----:B------:R-:W-:Y:S01]  /*86d0*/  FMUL.FTZ R65, R65, UR22 ;  /* 0x0000001641417c20 */ /* 0x000fe20008410000 */
[----:B------:R-:W-:Y:S03]  /*86e0*/  FMUL.FTZ R52, R52, UR22 ;  /* 0x0000001634347c20 */ /* 0x000fe60008410000 */
[----:B------:R-:W-:Y:S01]  /*86f0*/  MUFU.TANH R15, R15 ;  /* 0x0000000f000f7308 */ /* 0x000fe20000002400 */
[----:B---3--:R-:W-:Y:S02]  /*8700*/  IMAD.MOV.U32 R60, RZ, RZ, R140 ;  /* 0x000000ffff3c7224 */ /* 0x008fe400078e008c */
[----:B------:R-:W-:Y:S01]  /*8710*/  FMUL.FTZ R54, R54, UR22 ;  /* 0x0000001636367c20 */ /* 0x000fe20008410000 */
[----:B------:R-:W-:Y:S01]  /*8720*/  FMUL.FTZ R46, R46, UR22 ;  /* 0x000000162e2e7c20 */ /* 0x000fe20008410000 */
[----:B------:R-:W-:Y:S01]  /*8730*/  FMUL.FTZ R45, R45, UR22 ;  /* 0x000000162d2d7c20 */ /* 0x000fe20008410000 */
[----:B------:R-:W-:Y:S01]  /*8740*/  FMUL.FTZ R47, R47, UR22 ;  /* 0x000000162f2f7c20 */ /* 0x000fe20008410000 */
[----:B------:R-:W-:Y:S01]  /*8750*/  FMUL.FTZ R55, R55, UR22 ;  /* 0x0000001637377c20 */ /* 0x000fe20008410000 */
[----:B------:R-:W-:Y:S02]  /*8760*/  FMUL.FTZ R67, R67, UR22 ;  /* 0x0000001643437c20 */ /* 0x000fe40008410000 */
[----:B------:R-:W2:Y:S10]  /*8770*/  MUFU.TANH R12, R24 ;  /* 0x00000018000c7308 */ /* 0x000eb40000002400 */
[----:B------:R2:W-:Y:S01]  /*8780*/  MUFU.TANH R21, R41 ;  /* 0x0000002900157308 */ /* 0x0005e20000002400 */
[----:B-1----:R-:W-:Y:S04]  /*8790*/  FMNMX.FTZ R4, R143, R3, !PT ;  /* 0x000000038f047209 */ /* 0x002fe80007810000 */
[----:B------:R-:W-:Y:S05]  /*87a0*/  FMNMX.FTZ R7, R223, R4, !PT ;  /* 0x00000004df077209 */ /* 0x000fea0007810000 */
[----:B------:R-:W1:Y:S01]  /*87b0*/  MUFU.TANH R252, R20 ;  /* 0x0000001400fc7308 */ /* 0x000e620000002400 */
[----:B------:R-:W-:Y:S02]  /*87c0*/  FMNMX.FTZ R4, R221, R2, !PT ;  /* 0x00000002dd047209 */ /* 0x000fe40007810000 */
[----:B------:R-:W-:Y:S02]  /*87d0*/  FMNMX.FTZ R2, R226, R5, !PT ;  /* 0x00000005e2027209 */ /* 0x000fe40007810000 */
[----:B------:R-:W-:Y:S02]  /*87e0*/  FMNMX.FTZ R7, R142, R7, !PT ;  /* 0x000000078e077209 */ /* 0x000fe40007810000 */
[----:B------:R-:W-:Y:S03]  /*87f0*/  FMNMX.FTZ R5, R222, R6, !PT ;  /* 0x00000006de057209 */ /* 0x000fe60007810000 */
[----:B------:R-:W3:Y:S01]  /*8800*/  MUFU.TANH R139, R29 ;  /* 0x0000001d008b7308 */ /* 0x000ee20000002400 */
[----:B------:R-:W-:Y:S02]  /*8810*/  FMNMX.FTZ R6, R18, R4, !PT ;  /* 0x0000000412067209 */ /* 0x000fe40007810000 */
[----:B------:R-:W-:Y:S02]  /*8820*/  FMNMX.FTZ R4, R219, R2, !PT ;  /* 0x00000002db047209 */ /* 0x000fe40007810000 */
[----:B------:R-:W-:Y:S02]  /*8830*/  FMNMX.FTZ R7, R16, R7, !PT ;  /* 0x0000000710077209 */ /* 0x000fe40007810000 */
[----:B------:R-:W-:Y:S03]  /*8840*/  FMNMX.FTZ R2, R225, R5, !PT ;  /* 0x00000005e1027209 */ /* 0x000fe60007810000 */
[----:B------:R3:W-:Y:S01]  /*8850*/  MUFU.TANH R212, R61 ;  /* 0x0000003d00d47308 */ /* 0x0007e20000002400 */
[----:B--2---:R-:W-:Y:S02]  /*8860*/  MOV R41, R12 ;  /* 0x0000000c00297202 */ /* 0x004fe40000000f00 */
[----:B------:R-:W-:Y:S02]  /*8870*/  FMNMX.FTZ R5, R15, R6, !PT ;  /* 0x000000060f057209 */ /* 0x000fe40007810000 */
[----:B------:R-:W-:Y:S02]  /*8880*/  FMNMX.FTZ R4, R224, R4, !PT ;  /* 0x00000004e0047209 */ /* 0x000fe40007810000 */
[----:B-1----:R-:W-:Y:S03]  /*8890*/  FMNMX.FTZ R6, R252, R7, !PT ;  /* 0x00000007fc067209 */ /* 0x002fe60007810000 */
[----:B------:R-:W1:Y:S01]  /*88a0*/  MUFU.TANH R251, R22 ;  /* 0x0000001600fb7308 */ /* 0x000e620000002400 */
[----:B------:R-:W-:Y:S02]  /*88b0*/  FMNMX.FTZ R8, R218, R2, !PT ;  /* 0x00000002da087209 */ /* 0x000fe40007810000 */
[----:B------:R-:W-:Y:S02]  /*88c0*/  FMNMX.FTZ R2, R41, R4, !PT ;  /* 0x0000000429027209 */ /* 0x000fe40007810000 */
[----:B------:R-:W-:Y:S02]  /*88d0*/  FMNMX.FTZ R4, R249, R6, !PT ;  /* 0x00000006f9047209 */ /* 0x000fe40007810000 */
[----:B------:R-:W-:Y:S03]  /*88e0*/  FMNMX.FTZ R6, R19, R2, !PT ;  /* 0x0000000213067209 */ /* 0x000fe60007810000 */
[----:B------:R-:W2:Y:S01]  /*88f0*/  MUFU.TANH R17, R26 ;  /* 0x0000001a00117308 */ /* 0x000ea20000002400 */
[----:B---3--:R-:W-:Y:S09]  /*8900*/  IMAD.MOV.U32 R61, RZ, RZ, R139 ;  /* 0x000000ffff3d7224 */ /* 0x008ff200078e008b */
[----:B------:R2:W-:Y:S01]  /*8910*/  MUFU.TANH R140, R0 ;  /* 0x00000000008c7308 */ /* 0x0005e20000002400 */
[----:B-1----:R-:W-:Y:S04]  /*8920*/  FMNMX.FTZ R5, R251, R5, !PT ;  /* 0x00000005fb057209 */ /* 0x002fe80007810000 */
[----:B------:R-:W-:Y:S05]  /*8930*/  FMNMX.FTZ R5, R43, R5, !PT ;  /* 0x000000052b057209 */ /* 0x000fea0007810000 */
[----:B------:R-:W1:Y:S10]  /*8940*/  MUFU.TANH R227, R32 ;  /* 0x0000002000e37308 */ /* 0x000e740000002400 */
[----:B------:R-:W3:Y:S01]  /*8950*/  MUFU.TANH R13, R30 ;  /* 0x0000001e000d7308 */ /* 0x000ee20000002400 */
[----:B--2---:R-:W-:Y:S04]  /*8960*/  FMNMX.FTZ R0, R17, R8, !PT ;  /* 0x0000000811007209 */ /* 0x004fe80007810000 */
[----:B------:R-:W-:Y:S05]  /*8970*/  FMNMX.FTZ R0, R31, R0, !PT ;  /* 0x000000001f007209 */ /* 0x000fea0007810000 */
[----:B------:R-:W2:Y:S01]  /*8980*/  MUFU.TANH R136, R36 ;  /* 0x0000002400887308 */ /* 0x000ea20000002400 */
[----:B-1----:R-:W-:Y:S09]  /*8990*/  FMNMX.FTZ R4, R227, R4, !PT ;  /* 0x00000004e3047209 */ /* 0x002ff20007810000 */
[----:B------:R2:W-:Y:S01]  /*89a0*/  MUFU.TANH R209, R64 ;  /* 0x0000004000d17308 */ /* 0x0005e20000002400 */
[----:B---3--:R-:W-:Y:S09]  /*89b0*/  IMAD.MOV.U32 R58, RZ, RZ, R13 ;  /* 0x000000ffff3a7224 */ /* 0x008ff200078e000d */
[----:B------:R-:W1:Y:S10]  /*89c0*/  MUFU.TANH R24, R34 ;  /* 0x0000002200187308 */ /* 0x000e740000002400 */
[----:B------:R-:W3:Y:S01]  /*89d0*/  MUFU.TANH R248, R33 ;  /* 0x0000002100f87308 */ /* 0x000ee20000002400 */
[----:B--2---:R-:W-:Y:S09]  /*89e0*/  IMAD.MOV.U32 R64, RZ, RZ, R136 ;  /* 0x000000ffff407224 */ /* 0x004ff200078e0088 */
[----:B------:R-:W2:Y:S01]  /*89f0*/  MUFU.TANH R250, R35 ;  /* 0x0000002300fa7308 */ /* 0x000ea20000002400 */
[----:B-1----:R-:W-:Y:S02]  /*8a00*/  FMNMX.FTZ R2, R24, R5, !PT ;  /* 0x0000000518027209 */ /* 0x002fe40007810000 */
[----:B------:R-:W-:Y:S02]  /*8a10*/  FMNMX.FTZ R5, R59, R6, !PT ;  /* 0x000000063b057209 */ /* 0x000fe40007810000 */
[----:B------:R-:W-:Y:S02]  /*8a20*/  FMNMX.FTZ R6, R58, R0, !PT ;  /* 0x000000003a067209 */ /* 0x000fe40007810000 */
[----:B------:R-:W-:Y:S03]  /*8a30*/  FMNMX.FTZ R5, R61, R5, !PT ;  /* 0x000000053d057209 */ /* 0x000fe60007810000 */
[----:B------:R-:W1:Y:S01]  /*8a40*/  MUFU.TANH R20, R38 ;  /* 0x0000002600147308 */ /* 0x000e620000002400 */
[----:B---3--:R-:W-:Y:S04]  /*8a50*/  FMNMX.FTZ R4, R248, R4, !PT ;  /* 0x00000004f8047209 */ /* 0x008fe80007810000 */
[----:B------:R-:W-:Y:S05]  /*8a60*/  FMNMX.FTZ R4, R64, R4, !PT ;  /* 0x0000000440047209 */ /* 0x000fea0007810000 */
[----:B------:R-:W3:Y:S01]  /*8a70*/  MUFU.TANH R135, R37 ;  /* 0x0000002500877308 */ /* 0x000ee20000002400 */
[----:B--2---:R-:W-:Y:S09]  /*8a80*/  FMNMX.FTZ R0, R250, R2, !PT ;  /* 0x00000002fa007209 */ /* 0x004ff20007810000 */
[----:B------:R1:W-:Y:S10]  /*8a90*/  MUFU.TANH R214, R57 ;  /* 0x0000003900d67308 */ /* 0x0003f40000002400 */
[----:B------:R3:W-:Y:S10]  /*8aa0*/  MUFU.TANH R211, R66 ;  /* 0x0000004200d37308 */ /* 0x0007f40000002400 */
[----:B------:R-:W2:Y:S01]  /*8ab0*/  MUFU.TANH R14, R39 ;  /* 0x00000027000e7308 */ /* 0x000ea20000002400 */
[----:B-1----:R-:W-:Y:S04]  /*8ac0*/  MOV R57, R20 ;  /* 0x0000001400397202 */ /* 0x002fe80000000f00 */
[----:B------:R-:W-:Y:S05]  /*8ad0*/  FMNMX.FTZ R2, R57, R0, !PT ;  /* 0x0000000039027209 */ /* 0x000fea0007810000 */
[----:B------:R1:W-:Y:S01]  /*8ae0*/  MUFU.TANH R139, R62 ;  /* 0x0000003e008b7308 */ /* 0x0003e20000002400 */
[----:B---3--:R-:W-:Y:S04]  /*8af0*/  MOV R66, R135 ;  /* 0x0000008700427202 */ /* 0x008fe80000000f00 */
[----:B------:R-:W-:Y:S05]  /*8b00*/  FMNMX.FTZ R4, R66, R4, !PT ;  /* 0x0000000442047209 */ /* 0x000fea0007810000 */
[----:B------:R-:W3:Y:S01]  /*8b10*/  MUFU.TANH R22, R42 ;  /* 0x0000002a00167308 */ /* 0x000ee20000002400 */
[----:B--2---:R-:W-:Y:S05]  /*8b20*/  IMAD.MOV.U32 R63, RZ, RZ, R14 ;  /* 0x000000ffff3f7224 */ /* 0x004fea00078e000e */
[----:B------:R-:W-:Y:S04]  /*8b30*/  FMNMX.FTZ R2, R63, R2, !PT ;  /* 0x000000023f027209 */ /* 0x000fe80007810000 */
[----:B------:R3:W-:Y:S01]  /*8b40*/  MUFU.TANH R215, R56 ;  /* 0x0000003800d77308 */ /* 0x0007e20000002400 */
[----:B-1----:R-:W-:Y:S04]  /*8b50*/  MOV R62, R141 ;  /* 0x0000008d003e7202 */ /* 0x002fe80000000f00 */
[----:B------:R-:W-:Y:S05]  /*8b60*/  FMNMX.FTZ R0, R62, R6, !PT ;  /* 0x000000063e007209 */ /* 0x000fea0007810000 */
[----:B------:R-:W1:Y:S10]  /*8b70*/  MUFU.TANH R23, R40 ;  /* 0x0000002800177308 */ /* 0x000e740000002400 */
[----:B------:R1:W-:Y:S01]  /*8b80*/  MUFU.TANH R30, R49 ;  /* 0x00000031001e7308 */ /* 0x0003e20000002400 */
[----:B---3--:R-:W-:Y:S05]  /*8b90*/  IMAD.MOV.U32 R56, RZ, RZ, R22 ;  /* 0x000000ffff387224 */ /* 0x008fea00078e0016 */
[----:B------:R-:W-:Y:S04]  /*8ba0*/  FMNMX.FTZ R0, R56, R0, !PT ;  /* 0x0000000038007209 */ /* 0x000fe80007810000 */
[----:B------:R-:W2:Y:S01]  /*8bb0*/  MUFU.TANH R28, R48 ;  /* 0x00000030001c7308 */ /* 0x000ea20000002400 */
[----:B------:R-:W-:Y:S09]  /*8bc0*/  FMNMX.FTZ R6, R60, R0, !PT ;  /* 0x000000003c067209 */ /* 0x000ff20007810000 */
[----:B------:R-:W-:Y:S01]  /*8bd0*/  MUFU.TANH R42, R44 ;  /* 0x0000002c002a7308 */ /* 0x000fe20000002400 */
[----:B-1----:R-:W-:Y:S05]  /*8be0*/  IMAD.MOV.U32 R49, RZ, RZ, R23 ;  /* 0x000000ffff317224 */ /* 0x002fea00078e0017 */
[----:B------:R-:W-:Y:S04]  /*8bf0*/  FMNMX.FTZ R5, R49, R5, !PT ;  /* 0x0000000531057209 */ /* 0x000fe80007810000 */
[----:B------:R-:W1:Y:S01]  /*8c00*/  MUFU.TANH R44, R50 ;  /* 0x00000032002c7308 */ /* 0x000e620000002400 */
[----:B--2---:R-:W-:Y:S04]  /*8c10*/  FMNMX.FTZ R4, R28, R4, !PT ;  /* 0x000000041c047209 */ /* 0x004fe80007810000 */
[----:B------:R-:W-:Y:S05]  /*8c20*/  FMNMX.FTZ R4, R30, R4, !PT ;  /* 0x000000041e047209 */ /* 0x000fea0007810000 */
[----:B------:R2:W3:Y:S10]  /*8c30*/  MUFU.TANH R50, R51 ;  /* 0x0000003300327308 */ /* 0x0004f40000002400 */
[----:B------:R-:W4:Y:S01]  /*8c40*/  MUFU.TANH R134, R53 ;  /* 0x0000003500867308 */ /* 0x000f220000002400 */
[----:B-1----:R-:W-:Y:S09]  /*8c50*/  FMNMX.FTZ R2, R44, R2, !PT ;  /* 0x000000022c027209 */ /* 0x002ff20007810000 */
[----:B------:R4:W-:Y:S01]  /*8c60*/  MUFU.TANH R208, R65 ;  /* 0x0000004100d07308 */ /* 0x0009e20000002400 */
[----:B--2---:R-:W-:Y:S02]  /*8c70*/  MOV R51, R21 ;  /* 0x0000001500337202 */ /* 0x004fe40000000f00 */
[----:B---3--:R-:W-:Y:S02]  /*8c80*/  FMNMX.FTZ R0, R50, R2, !PT ;  /* 0x0000000232007209 */ /* 0x008fe40007810000 */
[----:B------:R-:W-:Y:S05]  /*8c90*/  FMNMX.FTZ R5, R51, R5, !PT ;  /* 0x0000000533057209 */ /* 0x000fea0007810000 */
[----:B------:R-:W1:Y:S01]  /*8ca0*/  MUFU.TANH R26, R52 ;  /* 0x00000034001a7308 */ /* 0x000e620000002400 */
[----:B------:R-:W-:Y:S09]  /*8cb0*/  FMNMX.FTZ R2, R42, R5, !PT ;  /* 0x000000052a027209 */ /* 0x000ff20007810000 */
[----:B------:R-:W2:Y:S01]  /*8cc0*/  MUFU.TANH R48, R54 ;  /* 0x0000003600307308 */ /* 0x000ea20000002400 */
[----:B----4-:R-:W-:Y:S09]  /*8cd0*/  IMAD.MOV.U32 R65, RZ, RZ, R134 ;  /* 0x000000ffff417224 */ /* 0x010ff200078e0086 */
[----:B------:R-:W3:Y:S01]  /*8ce0*/  MUFU.TANH R40, R45 ;  /* 0x0000002d00287308 */ /* 0x000ee20000002400 */
[----:B-1----:R-:W-:Y:S04]  /*8cf0*/  FMNMX.FTZ R4, R26, R4, !PT ;  /* 0x000000041a047209 */ /* 0x002fe80007810000 */
[----:B------:R-:W-:Y:S05]  /*8d00*/  FMNMX.FTZ R4, R65, R4, !PT ;  /* 0x0000000441047209 */ /* 0x000fea0007810000 */
[----:B------:R-:W1:Y:S01]  /*8d10*/  MUFU.TANH R46, R46 ;  /* 0x0000002e002e7308 */ /* 0x000e620000002400 */
[----:B--2---:R-:W-:Y:S02]  /*8d20*/  FMNMX.FTZ R0, R48, R0, !PT ;  /* 0x0000000030007209 */ /* 0x004fe40007810000 */
[----:B------:R-:W-:Y:S04]  /*8d30*/  FMNMX.FTZ R136, R209, R4, !PT ;  /* 0x00000004d1887209 */ /* 0x000fe80007810000 */
[----:B------:R-:W-:Y:S03]  /*8d40*/  FMNMX.FTZ R136, R208, R136, !PT ;  /* 0x00000088d0887209 */ /* 0x000fe60007810000 */
[----:B------:R-:W2:Y:S01]  /*8d50*/  MUFU.TANH R45, R55 ;  /* 0x00000037002d7308 */ /* 0x000ea20000002400 */
[----:B---3--:R-:W-:Y:S04]  /*8d60*/  FMNMX.FTZ R2, R40, R2, !PT ;  /* 0x0000000228027209 */ /* 0x008fe80007810000 */
[----:B------:R-:W-:Y:S05]  /*8d70*/  FMNMX.FTZ R12, R215, R2, !PT ;  /* 0x00000002d70c7209 */ /* 0x000fea0007810000 */
[----:B------:R-:W3:Y:S01]  /*8d80*/  MUFU.TANH R47, R47 ;  /* 0x0000002f002f7308 */ /* 0x000ee20000002400 */
[----:B-1----:R-:W-:Y:S09]  /*8d90*/  FMNMX.FTZ R5, R46, R6, !PT ;  /* 0x000000062e057209 */ /* 0x002ff20007810000 */
[----:B------:R1:W4:Y:S01]  /*8da0*/  MUFU.TANH R210, R67 ;  /* 0x0000004300d27308 */ /* 0x0003220000002400 */
[----:B--2---:R-:W-:Y:S04]  /*8db0*/  FMNMX.FTZ R0, R45, R0, !PT ;  /* 0x000000002d007209 */ /* 0x004fe80007810000 */
[----:B------:R-:W-:Y:S02]  /*8dc0*/  FMNMX.FTZ R13, R211, R0, !PT ;  /* 0x00000000d30d7209 */ /* 0x000fe40007810000 */
[----:B---3--:R-:W-:Y:S01]  /*8dd0*/  FMNMX.FTZ R14, R47, R5, !PT ;  /* 0x000000052f0e7209 */ /* 0x008fe20007810000 */
[----:B------:R-:W-:Y:S06]  /*8de0*/  @P0 BRA `(.L_x_68) ;  /* 0xffffffe000f40947 */ /* 0x000fec000383ffff */
.L_x_67:
[----:B------:R3:W-:Y:S01]  /*8df0*/  STL [R1+0x74], R247 ;  /* 0x000074f701007387 */ /* 0x0007e20000100800 */
[----:B--2-4-:R-:W-:Y:S01]  /*8e00*/  FMNMX.FTZ R5, R210, R13, !PT ;  /* 0x0000000dd2057209 */ /* 0x014fe20007810000 */
[----:B------:R-:W-:Y:S01]  /*8e10*/  UIADD3 UR25, UR25, -0x1, URZ ;  /* 0xffffffff19197890 */ /* 0x000fe2000fffe03f */
[----:B------:R-:W-:Y:S01]  /*8e20*/  FMNMX.FTZ R2, R214, R12, !PT ;  /* 0x0000000cd6027209 */ /* 0x000fe20007810000 */
[----:B------:R-:W2:Y:S01]  /*8e30*/  SHFL.BFLY PT, R6, R136, 0x2, 0x1f ;  /* 0x0c401f0088067f89 */ /* 0x000ea200000e0000 */
[----:B------:R-:W-:Y:S02]  /*8e40*/  FMNMX.FTZ R0, R133, R14, !PT ;  /* 0x0000000e85007209 */ /* 0x000fe40007810000 */
[----:B------:R-:W-:Y:S05]  /*8e50*/  FMNMX.FTZ R2, R213, R2, !PT ;  /* 0x00000002d5027209 */ /* 0x000fea0007810000 */
[----:B------:R-:W4:Y:S01]  /*8e60*/  SHFL.BFLY PT, R7, R5, 0x2, 0x1f ;  /* 0x0c401f0005077f89 */ /* 0x000f2200000e0000 */
[----:B-1----:R-:W-:Y:S02]  /*8e70*/  MOV R67, R24 ;  /* 0x0000001800437202 */ /* 0x002fe40000000f00 */
[----:B------:R-:W-:Y:S05]  /*8e80*/  FMNMX.FTZ R4, R212, R2, !PT ;  /* 0x00000002d4047209 */ /* 0x000fea0007810000 */
[----:B------:R-:W-:Y:S08]  /*8e90*/  LDSM.16.MT88.4 R20, [R229+0xc000] ;  /* 0x00c00000e514783b */ /* 0x000ff00000004200 */
[----:B------:R-:W1:Y:S08]  /*8ea0*/  SHFL.BFLY PT, R134, R4, 0x2, 0x1f ;  /* 0x0c401f0004867f89 */ /* 0x000e7000000e0000 */
[----:B------:R-:W-:Y:S08]  /*8eb0*/  LDSM.16.MT88.4 R36, [R230+0xc000] ;  /* 0x00c00000e624783b */ /* 0x000ff00000004200 */
[----:B---3--:R-:W3:Y:S04]  /*8ec0*/  LDL.LU R247, [R1+0x4] ;  /* 0x0000040001f77983 */ /* 0x008ee80000300800 */
[----:B------:R-:W-:Y:S04]  /*8ed0*/  STL [R1+0x70], R246 ;  /* 0x000070f601007387 */ /* 0x000fe80000100800 */
[----:B------:R-:W-:Y:S04]  /*8ee0*/  STL [R1+0x6c], R245 ;  /* 0x00006cf501007387 */ /* 0x000fe80000100800 */
[----:B------:R-:W-:Y:S04]  /*8ef0*/  STL [R1+0x68], R244 ;  /* 0x000068f401007387 */ /* 0x000fe80000100800 */
[----:B------:R-:W-:Y:S04]  /*8f00*/  STL [R1+0x64], R243 ;  /* 0x000064f301007387 */ /* 0x000fe80000100800 */
[----:B------:R-:W-:Y:S04]  /*8f10*/  STL [R1+0x60], R242 ;  /* 0x000060f201007387 */ /* 0x000fe80000100800 */
[----:B------:R-:W-:Y:S04]  /*8f20*/  STL [R1+0x5c], R241 ;  /* 0x00005cf101007387 */ /* 0x000fe80000100800 */
[----:B------:R-:W-:Y:S04]  /*8f30*/  STL [R1+0x58], R240 ;  /* 0x000058f001007387 */ /* 0x000fe80000100800 */
[----:B------:R2:W-:Y:S04]  /*8f40*/  STL [R1+0x54], R239 ;  /* 0x000054ef01007387 */ /* 0x0005e80000100800 */
[----:B------:R4:W-:Y:S04]  /*8f50*/  STL [R1+0x50], R238 ;  /* 0x000050ee01007387 */ /* 0x0009e80000100800 */
[----:B------:R1:W-:Y:S04]  /*8f60*/  STL [R1+0x4c], R237 ;  /* 0x00004ced01007387 */ /* 0x0003e80000100800 */
[----:B------:R1:W-:Y:S04]  /*8f70*/  STL [R1+0x48], R236 ;  /* 0x000048ec01007387 */ /* 0x0003e80000100800 */
[----:B------:R-:W-:Y:S04]  /*8f80*/  STL [R1+0x44], R235 ;  /* 0x000044eb01007387 */ /* 0x000fe80000100800 */
[----:B------:R1:W-:Y:S04]  /*8f90*/  STL [R1+0x40], R234 ;  /* 0x000040ea01007387 */ /* 0x0003e80000100800 */
[----:B------:R1:W-:Y:S01]  /*8fa0*/  STL [R1+0x3c], R233 ;  /* 0x00003ce901007387 */ /* 0x0003e20000100800 */
[----:B--2---:R-:W-:Y:S03]  /*8fb0*/  MOV R239, R19 ;  /* 0x0000001300ef7202 */ /* 0x004fe60000000f00 */
[----:B------:R-:W-:Y:S01]  /*8fc0*/  STL [R1+0x38], R228 ;  /* 0x000038e401007387 */ /* 0x000fe20000100800 */
[----:B----4-:R-:W-:Y:S03]  /*8fd0*/  MOV R238, R17 ;  /* 0x0000001100ee7202 */ /* 0x010fe60000000f00 */
[----:B------:R-:W-:Y:S01]  /*8fe0*/  LDSM.16.MT88.4 R52, [R232+0xc000] ;  /* 0x00c00000e834783b */ /* 0x000fe20000004200 */
[----:B-1----:R-:W-:Y:S02]  /*8ff0*/  MOV R237, R45 ;  /* 0x0000002d00ed7202 */ /* 0x002fe40000000f00 */
[----:B------:R-:W-:Y:S02]  /*9000*/  MOV R236, R40 ;  /* 0x0000002800ec7202 */ /* 0x000fe40000000f00 */
[----:B------:R-:W-:Y:S02]  /*9010*/  MOV R234, R26 ;  /* 0x0000001a00ea7202 */ /* 0x000fe40000000f00 */
[----:B------:R-:W-:Y:S02]  /*9020*/  MOV R233, R42 ;  /* 0x0000002a00e97202 */ /* 0x000fe40000000f00 */
[----:B---3--:R-:W-:Y:S02]  /*9030*/  FMNMX.FTZ R0, R247, R0, !PT ;  /* 0x00000000f7007209 */ /* 0x008fe40007810000 */
[----:B------:R-:W-:Y:S02]  /*9040*/  FMNMX.FTZ R136, R136, R6, !PT ;  /* 0x0000000688887209 */ /* 0x000fe40007810000 */
[----:B------:R-:W-:Y:S02]  /*9050*/  FMNMX.FTZ R0, R139, R0, !PT ;  /* 0x000000008b007209 */ /* 0x000fe40007810000 */
[----:B------:R-:W-:Y:S01]  /*9060*/  FMNMX.FTZ R5, R5, R7, !PT ;  /* 0x0000000705057209 */ /* 0x000fe20007810000 */
[----:B------:R-:W1:Y:S01]  /*9070*/  SHFL.BFLY PT, R6, R136, 0x1, 0x1f ;  /* 0x0c201f0088067f89 */ /* 0x000e6200000e0000 */
[----:B------:R-:W-:Y:S02]  /*9080*/  FMNMX.FTZ R0, R140, R0, !PT ;  /* 0x000000008c007209 */ /* 0x000fe40007810000 */
[----:B------:R-:W-:Y:S05]  /*9090*/  FMNMX.FTZ R134, R4, R134, !PT ;  /* 0x0000008604867209 */ /* 0x000fea0007810000 */
[----:B------:R-:W2:Y:S08]  /*90a0*/  SHFL.BFLY PT, R135, R5, 0x1, 0x1f ;  /* 0x0c201f0005877f89 */ /* 0x000eb000000e0000 */
[----:B------:R-:W3:Y:S08]  /*90b0*/  SHFL.BFLY PT, R2, R0, 0x2, 0x1f ;  /* 0x0c401f0000027f89 */ /* 0x000ef000000e0000 */
[----:B------:R-:W4:Y:S01]  /*90c0*/  SHFL.BFLY PT, R7, R134, 0x1, 0x1f ;  /* 0x0c201f0086077f89 */ /* 0x000f2200000e0000 */
[----:B-1----:R-:W-:Y:S02]  /*90d0*/  FMNMX.FTZ R136, R136, R6, !PT ;  /* 0x0000000688887209 */ /* 0x002fe40007810000 */
[----:B--2---:R-:W-:Y:S02]  /*90e0*/  FMNMX.FTZ R135, R5, R135, !PT ;  /* 0x0000008705877209 */ /* 0x004fe40007810000 */
[----:B------:R-:W-:Y:S02]  /*90f0*/  FSETP.NEU.FTZ.AND P1, PT, R136, -INF , PT ;  /* 0xff8000008800780b */ /* 0x000fe40003f3d000 */
[----:B---3--:R-:W-:Y:S01]  /*9100*/  FMNMX.FTZ R2, R0, R2, !PT ;  /* 0x0000000200027209 */ /* 0x008fe20007810000 */
[----:B------:R-:W-:Y:S01]  /*9110*/  FADD.FTZ R0, -R136, R3 ;  /* 0x0000000388007221 */ /* 0x000fe20000010100 */
[C---:B------:R-:W-:Y:S01]  /*9120*/  FMUL.FTZ R141, R135.reuse, UR4 ;  /* 0x00000004878d7c20 */ /* 0x040fe20008410000 */
[----:B----4-:R-:W-:Y:S02]  /*9130*/  FMNMX.FTZ R134, R134, R7, !PT ;  /* 0x0000000786867209 */ /* 0x010fe40007810000 */
[----:B------:R-:W-:Y:S01]  /*9140*/  FMUL.FTZ R3, R0, UR4 ;  /* 0x0000000400037c20 */ /* 0x000fe20008410000 */
[----:B------:R-:W-:Y:S01]  /*9150*/  FADD.FTZ R0, -R135, R132 ;  /* 0x0000008487007221 */ /* 0x000fe20000010100 */
[----:B------:R-:W1:Y:S02]  /*9160*/  SHFL.BFLY PT, R4, R2, 0x1, 0x1f ;  /* 0x0c201f0002047f89 */ /* 0x000e6400000e0000 */
[----:B------:R2:W3:Y:S02]  /*9170*/  MUFU.EX2 R132, R3 ;  /* 0x0000000300847308 */ /* 0x0004e40000000800 */
[----:B--2---:R-:W-:Y:S01]  /*9180*/  FMUL.FTZ R3, R0, UR4 ;  /* 0x0000000400037c20 */ /* 0x004fe20008410000 */
[----:B------:R-:W-:Y:S01]  /*9190*/  FADD.FTZ R0, -R134, R137 ;  /* 0x0000008986007221 */ /* 0x000fe20000010100 */
[----:B------:R-:W-:Y:S01]  /*91a0*/  FMUL.FTZ R137, R136, UR4 ;  /* 0x0000000488897c20 */ /* 0x000fe20008410000 */
[C---:B---3--:R-:W-:Y:S01]  /*91b0*/  FMUL.FTZ R17, R132.reuse, R153 ;  /* 0x0000009984117220 */ /* 0x048fe20000410000 */
[----:B------:R-:W-:Y:S01]  /*91c0*/  FMUL.FTZ R32, R132, R168 ;  /* 0x000000a884207220 */ /* 0x000fe20000410000 */
[----:B-1----:R-:W-:Y:S01]  /*91d0*/  FMNMX.FTZ R133, R2, R4, !PT ;  /* 0x0000000402857209 */ /* 0x002fe20007810000 */
[----:B------:R-:W-:Y:S01]  /*91e0*/  FMUL.FTZ R2, R0, UR4 ;  /* 0x0000000400027c20 */ /* 0x000fe20008410000 */
[----:B------:R-:W-:Y:S01]  /*91f0*/  FSEL R137, R137, RZ, P1 ;  /* 0x000000ff89897208 */ /* 0x000fe20000800000 */
[----:B------:R-:W1:Y:S01]  /*9200*/  MUFU.EX2 R3, R3 ;  /* 0x0000000300037308 */ /* 0x000e620000000800 */
[----:B------:R-:W-:Y:S01]  /*9210*/  FSETP.NEU.FTZ.AND P1, PT, R135, -INF , PT ;  /* 0xff8000008700780b */ /* 0x000fe20003f3d000 */
[----:B------:R-:W-:Y:S01]  /*9220*/  FADD.FTZ R0, -R133, R138 ;  /* 0x0000008a85007221 */ /* 0x000fe20000010100 */
[----:B------:R-:W-:Y:S01]  /*9230*/  FMUL.FTZ R138, R134, UR4 ;  /* 0x00000004868a7c20 */ /* 0x000fe20008410000 */
[----:B------:R-:W-:Y:S01]  /*9240*/  FFMA.FTZ R4, R143, UR4, -R137 ;  /* 0x000000048f047c23 */ /* 0x000fe20008010889 */
[----:B------:R-:W-:Y:S01]  /*9250*/  FSEL R141, R141, RZ, P1 ;  /* 0x000000ff8d8d7208 */ /* 0x000fe20000800000 */
[----:B------:R-:W-:Y:S01]  /*9260*/  FMUL.FTZ R0, R0, UR4 ;  /* 0x0000000400007c20 */ /* 0x000fe20008410000 */
[----:B------:R-:W-:Y:S03]  /*9270*/  FSETP.NEU.FTZ.AND P1, PT, R134, -INF , PT ;  /* 0xff8000008600780b */ /* 0x000fe60003f3d000 */
[----:B------:R2:W-:Y:S01]  /*9280*/  MUFU.EX2 R228, R4 ;  /* 0x0000000400e47308 */ /* 0x0005e20000000800 */
[----:B------:R-:W-:Y:S01]  /*9290*/  FMUL.FTZ R33, R132, R169 ;  /* 0x000000a984217220 */ /* 0x000fe20000410000 */
[----:B------:R-:W-:Y:S01]  /*92a0*/  FFMA.FTZ R6, R15, UR4, -R141 ;  /* 0x000000040f067c23 */ /* 0x000fe2000801088d */
[----:B------:R-:W-:Y:S01]  /*92b0*/  FSEL R138, R138, RZ, P1 ;  /* 0x000000ff8a8a7208 */ /* 0x000fe20000800000 */
[--C-:B------:R-:W-:Y:S01]  /*92c0*/  FFMA.FTZ R143, R252, UR4, -R137.reuse ;  /* 0x00000004fc8f7c23 */ /* 0x100fe20008010889 */
[----:B------:R-:W-:Y:S01]  /*92d0*/  FSETP.NEU.FTZ.AND P1, PT, R133, -INF , PT ;  /* 0xff8000008500780b */ /* 0x000fe20003f3d000 */
[----:B------:R-:W-:Y:S01]  /*92e0*/  FMUL.FTZ R68, R132, R68 ;  /* 0x0000004484447220 */ /* 0x000fe20000410000 */
[----:B------:R-:W-:Y:S01]  /*92f0*/  MOV R169, R57 ;  /* 0x0000003900a97202 */ /* 0x000fe20000000f00 */
[--C-:B------:R-:W-:Y:S01]  /*9300*/  FFMA.FTZ R5, R217, UR4, -R138.reuse ;  /* 0x00000004d9057c23 */ /* 0x100fe2000801088a */
[----:B------:R-:W-:Y:S01]  /*9310*/  FFMA.FTZ R10, R224, UR4, -R138 ;  /* 0x00000004e00a7c23 */ /* 0x000fe2000801088a */
[----:B------:R3:W-:Y:S01]  /*9320*/  MUFU.EX2 R8, R6 ;  /* 0x0000000600087308 */ /* 0x0007e20000000800 */
[C---:B-1----:R-:W-:Y:S01]  /*9330*/  FMUL.FTZ R7, R3.reuse, R151 ;  /* 0x0000009703077220 */ /* 0x042fe20000410000 */
[C---:B------:R-:W-:Y:S01]  /*9340*/  FMUL.FTZ R19, R3.reuse, R155 ;  /* 0x0000009b03137220 */ /* 0x040fe20000410000 */
[C---:B------:R-:W-:Y:S01]  /*9350*/  FMUL.FTZ R34, R3.reuse, R170 ;  /* 0x000000aa03227220 */ /* 0x040fe20000410000 */
[----:B------:R-:W-:Y:S01]  /*9360*/  FMUL.FTZ R35, R3, R171 ;  /* 0x000000ab03237220 */ /* 0x000fe20000410000 */
[----:B------:R-:W-:Y:S01]  /*9370*/  MOV R224, R47 ;  /* 0x0000002f00e07202 */ /* 0x000fe20000000f00 */
[C---:B------:R-:W-:Y:S01]  /*9380*/  FMUL.FTZ R69, R132.reuse, R69 ;  /* 0x0000004584457220 */ /* 0x040fe20000410000 */
[----:B--2---:R-:W-:Y:S03]  /*9390*/  FFMA.FTZ R4, R223, UR4, -R137 ;  /* 0x00000004df047c23 */ /* 0x004fe60008010889 */
[----:B------:R-:W-:Y:S01]  /*93a0*/  MUFU.EX2 R241, R10 ;  /* 0x0000000a00f17308 */ /* 0x000fe20000000800 */
[----:B------:R-:W-:Y:S01]  /*93b0*/  MOV R171, R59 ;  /* 0x0000003b00ab7202 */ /* 0x000fe20000000f00 */
[C---:B------:R-:W-:Y:S01]  /*93c0*/  FMUL.FTZ R70, R3.reuse, R70 ;  /* 0x0000004603467220 */ /* 0x040fe20000410000 */
[----:B------:R-:W-:Y:S01]  /*93d0*/  MOV R170, R58 ;  /* 0x0000003a00aa7202 */ /* 0x000fe20000000f00 */
[C---:B------:R-:W-:Y:S01]  /*93e0*/  FMUL.FTZ R71, R3.reuse, R71 ;  /* 0x0000004703477220 */ /* 0x040fe20000410000 */
[----:B------:R-:W-:Y:S01]  /*93f0*/  MOV R168, R56 ;  /* 0x0000003800a87202 */ /* 0x000fe20000000f00 */
[C---:B------:R-:W-:Y:S01]  /*9400*/  FMUL.FTZ R80, R132.reuse, R80 ;  /* 0x0000005084507220 */ /* 0x040fe20000410000 */
[C---:B------:R-:W-:Y:S03]  /*9410*/  FMUL.FTZ R81, R132.reuse, R81 ;  /* 0x0000005184517220 */ /* 0x040fe60000410000 */
[----:B------:R1:W-:Y:S01]  /*9420*/  MUFU.EX2 R246, R4 ;  /* 0x0000000400f67308 */ /* 0x0003e20000000800 */
[C---:B---3--:R-:W-:Y:S01]  /*9430*/  FMUL.FTZ R6, R3.reuse, R150 ;  /* 0x0000009603067220 */ /* 0x048fe20000410000 */
[C---:B------:R-:W-:Y:S01]  /*9440*/  FMUL.FTZ R82, R3.reuse, R82 ;  /* 0x0000005203527220 */ /* 0x040fe20000410000 */
[C---:B------:R-:W-:Y:S01]  /*9450*/  FMUL.FTZ R83, R3.reuse, R83 ;  /* 0x0000005303537220 */ /* 0x040fe20000410000 */
[C---:B------:R-:W-:Y:S01]  /*9460*/  FMUL.FTZ R84, R132.reuse, R84 ;  /* 0x0000005484547220 */ /* 0x040fe20000410000 */
[C---:B------:R-:W-:Y:S01]  /*9470*/  FMUL.FTZ R85, R132.reuse, R85 ;  /* 0x0000005584557220 */ /* 0x040fe20000410000 */
[C---:B------:R-:W-:Y:S01]  /*9480*/  FMUL.FTZ R86, R3.reuse, R86 ;  /* 0x0000005603567220 */ /* 0x040fe20000410000 */
[C---:B------:R-:W-:Y:S03]  /*9490*/  FMUL.FTZ R87, R3.reuse, R87 ;  /* 0x0000005703577220 */ /* 0x040fe60000410000 */
[----:B------:R-:W2:Y:S01]  /*94a0*/  MUFU.EX2 R2, R2 ;  /* 0x0000000200027308 */ /* 0x000ea20000000800 */
[C---:B------:R-:W-:Y:S01]  /*94b0*/  FMUL.FTZ R96, R132.reuse, R96 ;  /* 0x0000006084607220 */ /* 0x040fe20000410000 */
[C---:B------:R-:W-:Y:S01]  /*94c0*/  FMUL.FTZ R97, R132.reuse, R97 ;  /* 0x0000006184617220 */ /* 0x040fe20000410000 */
[C---:B------:R-:W-:Y:S01]  /*94d0*/  FMUL.FTZ R98, R3.reuse, R98 ;  /* 0x0000006203627220 */ /* 0x040fe20000410000 */
[C---:B------:R-:W-:Y:S01]  /*94e0*/  FMUL.FTZ R99, R3.reuse, R99 ;  /* 0x0000006303637220 */ /* 0x040fe20000410000 */
[C---:B------:R-:W-:Y:S01]  /*94f0*/  FMUL.FTZ R100, R132.reuse, R100 ;  /* 0x0000006484647220 */ /* 0x040fe20000410000 */
[----:B------:R-:W-:Y:S01]  /*9500*/  FMUL.FTZ R101, R132, R101 ;  /* 0x0000006584657220 */ /* 0x000fe20000410000 */
[C---:B------:R-:W-:Y:S03]  /*9510*/  FMUL.FTZ R102, R3.reuse, R102 ;  /* 0x0000006603667220 */ /* 0x040fe60000410000 */
[----:B------:R-:W3:Y:S01]  /*9520*/  MUFU.EX2 R0, R0 ;  /* 0x0000000000007308 */ /* 0x000ee20000000800 */
[----:B-1----:R-:W-:Y:S01]  /*9530*/  FFMA.FTZ R4, R216, UR4, -R141 ;  /* 0x00000004d8047c23 */ /* 0x002fe2000801088d */
[----:B------:R-:W-:Y:S01]  /*9540*/  FMUL.FTZ R103, R3, R103 ;  /* 0x0000006703677220 */ /* 0x000fe20000410000 */
[----:B------:R-:W-:Y:S01]  /*9550*/  FFMA.FTZ R209, R209, UR4, -R137 ;  /* 0x00000004d1d17c23 */ /* 0x000fe20008010889 */
[C---:B------:R-:W-:Y:S01]  /*9560*/  FMUL.FTZ R112, R132.reuse, R112 ;  /* 0x0000007084707220 */ /* 0x040fe20000410000 */
[----:B------:R-:W-:Y:S01]  /*9570*/  FMUL.FTZ R113, R132, R113 ;  /* 0x0000007184717220 */ /* 0x000fe20000410000 */
[C---:B------:R-:W-:Y:S01]  /*9580*/  FMUL.FTZ R114, R3.reuse, R114 ;  /* 0x0000007203727220 */ /* 0x040fe20000410000 */
[----:B------:R-:W-:Y:S03]  /*9590*/  FMUL.FTZ R115, R3, R115 ;  /* 0x0000007303737220 */ /* 0x000fe60000410000 */
[----:B------:R1:W-:Y:S01]  /*95a0*/  MUFU.EX2 R223, R4 ;  /* 0x0000000400df7308 */ /* 0x0003e20000000800 */
[C---:B--2---:R-:W-:Y:S01]  /*95b0*/  FMUL.FTZ R9, R2.reuse, R145 ;  /* 0x0000009102097220 */ /* 0x044fe20000410000 */
[C---:B------:R-:W-:Y:S01]  /*95c0*/  FMUL.FTZ R13, R2.reuse, R157 ;  /* 0x0000009d020d7220 */ /* 0x040fe20000410000 */
[C---:B------:R-:W-:Y:S01]  /*95d0*/  FMUL.FTZ R24, R2.reuse, R164 ;  /* 0x000000a402187220 */ /* 0x040fe20000410000 */
[C---:B------:R-:W-:Y:S01]  /*95e0*/  FMUL.FTZ R25, R2.reuse, R165 ;  /* 0x000000a502197220 */ /* 0x040fe20000410000 */
[C---:B------:R-:W-:Y:S01]  /*95f0*/  FMUL.FTZ R29, R2.reuse, R173 ;  /* 0x000000ad021d7220 */ /* 0x040fe20000410000 */
[----:B------:R-:W-:Y:S01]  /*9600*/  FMUL.FTZ R40, R2, R180 ;  /* 0x000000b402287220 */ /* 0x000fe20000410000 */
[----:B------:R-:W-:Y:S03]  /*9610*/  MOV R180, R41 ;  /* 0x0000002900b47202 */ /* 0x000fe60000000f00 */
[----:B------:R2:W-:Y:S01]  /*9620*/  MUFU.EX2 R216, R5 ;  /* 0x0000000500d87308 */ /* 0x0005e20000000800 */
[C---:B---3--:R-:W-:Y:S01]  /*9630*/  FMUL.FTZ R10, R0.reuse, R146 ;  /* 0x00000092000a7220 */ /* 0x048fe20000410000 */
[C---:B------:R-:W-:Y:S01]  /*9640*/  FMUL.FTZ R11, R0.reuse, R147 ;  /* 0x00000093000b7220 */ /* 0x040fe20000410000 */
[C---:B------:R-:W-:Y:S01]  /*9650*/  FMUL.FTZ R14, R0.reuse, R158 ;  /* 0x0000009e000e7220 */ /* 0x040fe20000410000 */
[C---:B------:R-:W-:Y:S01]  /*9660*/  FMUL.FTZ R15, R0.reuse, R159 ;  /* 0x0000009f000f7220 */ /* 0x040fe20000410000 */
[C---:B------:R-:W-:Y:S01]  /*9670*/  FMUL.FTZ R26, R0.reuse, R166 ;  /* 0x000000a6001a7220 */ /* 0x040fe20000410000 */
[C---:B------:R-:W-:Y:S01]  /*9680*/  FMUL.FTZ R27, R0.reuse, R167 ;  /* 0x000000a7001b7220 */ /* 0x040fe20000410000 */
[----:B------:R-:W-:Y:S01]  /*9690*/  MOV R167, R30 ;  /* 0x0000001e00a77202 */ /* 0x000fe20000000f00 */
[----:B------:R-:W-:Y:S01]  /*96a0*/  FMUL.FTZ R30, R0, R174 ;  /* 0x000000ae001e7220 */ /* 0x000fe20000410000 */
[----:B-1----:R-:W-:Y:S01]  /*96b0*/  FFMA.FTZ R4, R221, UR4, -R141 ;  /* 0x00000004dd047c23 */ /* 0x002fe2000801088d */
[----:B------:R-:W-:Y:S01]  /*96c0*/  MOV R166, R28 ;  /* 0x0000001c00a67202 */ /* 0x000fe20000000f00 */
[----:B------:R-:W-:Y:S01]  /*96d0*/  FMUL.FTZ R28, R2, R172 ;  /* 0x000000ac021c7220 */ /* 0x000fe20000410000 */
[----:B------:R-:W-:Y:S01]  /*96e0*/  MOV R174, R31 ;  /* 0x0000001f00ae7202 */ /* 0x000fe20000000f00 */
[----:B------:R1:W3:Y:S01]  /*96f0*/  MUFU.EX2 R245, R4 ;  /* 0x0000000400f57308 */ /* 0x0002e20000000800 */
[C---:B------:R-:W-:Y:S01]  /*9700*/  FMUL.FTZ R31, R0.reuse, R175 ;  /* 0x000000af001f7220 */ /* 0x040fe20000410000 */
[----:B------:R-:W-:Y:S01]  /*9710*/  FMUL.FTZ R42, R0, R182 ;  /* 0x000000b6002a7220 */ /* 0x000fe20000410000 */
[----:B------:R-:W-:Y:S01]  /*9720*/  MOV R182, R43 ;  /* 0x0000002b00b67202 */ /* 0x000fe20000000f00 */
[----:B--2---:R-:W-:Y:S01]  /*9730*/  FMUL.FTZ R5, R132, R149 ;  /* 0x0000009584057220 */ /* 0x004fe20000410000 */
[----:B------:R-:W-:Y:S01]  /*9740*/  FMUL.FTZ R43, R0, R183 ;  /* 0x000000b7002b7220 */ /* 0x000fe20000410000 */
[C---:B------:R-:W-:Y:S01]  /*9750*/  FMUL.FTZ R41, R2.reuse, R181 ;  /* 0x000000b502297220 */ /* 0x040fe20000410000 */
[----:B------:R-:W-:Y:S01]  /*9760*/  FMUL.FTZ R45, R2, R189 ;  /* 0x000000bd022d7220 */ /* 0x000fe20000410000 */
[----:B------:R-:W-:Y:S01]  /*9770*/  FMUL.FTZ R47, R0, R191 ;  /* 0x000000bf002f7220 */ /* 0x000fe20000410000 */
[----:B------:R-:W-:Y:S01]  /*9780*/  MOV R173, R51 ;  /* 0x0000003300ad7202 */ /* 0x000fe20000000f00 */
[----:B------:R-:W-:Y:S01]  /*9790*/  FMUL.FTZ R51, R3, R187 ;  /* 0x000000bb03337220 */ /* 0x000fe20000410000 */
[----:B------:R-:W-:Y:S01]  /*97a0*/  MOV R172, R49 ;  /* 0x0000003100ac7202 */ /* 0x000fe20000000f00 */
[----:B------:R-:W-:Y:S01]  /*97b0*/  FMUL.FTZ R49, R132, R185 ;  /* 0x000000b984317220 */ /* 0x000fe20000410000 */
[----:B------:R-:W-:Y:S01]  /*97c0*/  MOV R181, R67 ;  /* 0x0000004300b57202 */ /* 0x000fe20000000f00 */
[C---:B------:R-:W-:Y:S01]  /*97d0*/  FMUL.FTZ R56, R2.reuse, R196 ;  /* 0x000000c402387220 */ /* 0x040fe20000410000 */
[----:B------:R-:W-:Y:S01]  /*97e0*/  FMUL.FTZ R57, R2, R197 ;  /* 0x000000c502397220 */ /* 0x000fe20000410000 */
[----:B------:R-:W-:Y:S01]  /*97f0*/  FMUL.FTZ R58, R0, R198 ;  /* 0x000000c6003a7220 */ /* 0x000fe20000410000 */
[--C-:B-1----:R-:W-:Y:S01]  /*9800*/  FFMA.FTZ R4, R142, UR4, -R137.reuse ;  /* 0x000000048e047c23 */ /* 0x102fe20008010889 */
[----:B------:R-:W-:Y:S01]  /*9810*/  FMUL.FTZ R142, R133, UR4 ;  /* 0x00000004858e7c20 */ /* 0x000fe20008410000 */
[----:B---3--:R-:W-:Y:S01]  /*9820*/  F2FP.F16.F32.PACK_AB R145, R245, R223 ;  /* 0x000000dff591723e */ /* 0x008fe200000000ff */
[----:B------:R-:W-:Y:S01]  /*9830*/  FMUL.FTZ R59, R0, R199 ;  /* 0x000000c7003b7220 */ /* 0x000fe20000410000 */
[----:B------:R1:W-:Y:S01]  /*9840*/  MUFU.EX2 R244, R4 ;  /* 0x0000000400f47308 */ /* 0x0003e20000000800 */
[----:B------:R-:W-:Y:S01]  /*9850*/  MOV R183, R181 ;  /* 0x000000b500b77202 */ /* 0x000fe20000000f00 */
[----:B------:R-:W-:Y:S01]  /*9860*/  FMUL.FTZ R67, R3, R203 ;  /* 0x000000cb03437220 */ /* 0x000fe20000410000 */
[----:B------:R-:W-:Y:S01]  /*9870*/  FSEL R142, R142, RZ, P1 ;  /* 0x000000ff8e8e7208 */ /* 0x000fe20000800000 */
[----:B------:R-:W-:Y:S01]  /*9880*/  FMUL.FTZ R72, R2, R72 ;  /* 0x0000004802487220 */ /* 0x000fe20000410000 */
[----:B------:R-:W-:Y:S01]  /*9890*/  MOV R175, R65 ;  /* 0x0000004100af7202 */ /* 0x000fe20000000f00 */
[----:B------:R-:W-:Y:S01]  /*98a0*/  FMUL.FTZ R65, R132, R201 ;  /* 0x000000c984417220 */ /* 0x000fe20000410000 */
[----:B------:R-:W-:Y:S01]  /*98b0*/  MOV R164, R66 ;  /* 0x0000004200a47202 */ /* 0x000fe20000000f00 */
[----:B------:R-:W-:Y:S01]  /*98c0*/  FFMA.FTZ R12, R225, UR4, -R142 ;  /* 0x00000004e10c7c23 */ /* 0x000fe2000801088e */
[----:B------:R-:W-:Y:S01]  /*98d0*/  MOV R225, R46 ;  /* 0x0000002e00e17202 */ /* 0x000fe20000000f00 */
[----:B------:R-:W-:Y:S01]  /*98e0*/  FMUL.FTZ R46, R0, R190 ;  /* 0x000000be002e7220 */ /* 0x000fe20000410000 */
[----:B------:R-:W-:Y:S01]  /*98f0*/  MOV R165, R64 ;  /* 0x0000004000a57202 */ /* 0x000fe20000000f00 */
[----:B------:R-:W-:Y:S01]  /*9900*/  FMUL.FTZ R64, R132, R200 ;  /* 0x000000c884407220 */ /* 0x000fe20000410000 */
[----:B------:R-:W-:Y:S01]  /*9910*/  FMUL.FTZ R66, R3, R202 ;  /* 0x000000ca03427220 */ /* 0x000fe20000410000 */
[----:B------:R-:W-:Y:S01]  /*9920*/  FMUL.FTZ R73, R2, R73 ;  /* 0x0000004902497220 */ /* 0x000fe20000410000 */
[C---:B------:R-:W-:Y:S01]  /*9930*/  FMUL.FTZ R74, R0.reuse, R74 ;  /* 0x0000004a004a7220 */ /* 0x040fe20000410000 */
[----:B------:R-:W-:Y:S01]  /*9940*/  FMUL.FTZ R75, R0, R75 ;  /* 0x0000004b004b7220 */ /* 0x000fe20000410000 */
[--C-:B-1----:R-:W-:Y:S01]  /*9950*/  FFMA.FTZ R4, R16, UR4, -R137.reuse ;  /* 0x0000000410047c23 */ /* 0x102fe20008010889 */
[----:B------:R-:W-:Y:S01]  /*9960*/  FMUL.FTZ R16, R132, R152 ;  /* 0x0000009884107220 */ /* 0x000fe20000410000 */
[C---:B------:R-:W-:Y:S01]  /*9970*/  FMUL.FTZ R76, R2.reuse, R76 ;  /* 0x0000004c024c7220 */ /* 0x040fe20000410000 */
[----:B------:R-:W-:Y:S01]  /*9980*/  FMUL.FTZ R77, R2, R77 ;  /* 0x0000004d024d7220 */ /* 0x000fe20000410000 */
[----:B------:R1:W2:Y:S01]  /*9990*/  MUFU.EX2 R242, R4 ;  /* 0x0000000400f27308 */ /* 0x0002a20000000800 */
        /* <DEDUP_REMOVED lines=15> */
[----:B------:R-:W-:Y:S01]  /*9a90*/  FFMA.FTZ R164, R164, UR4, -R137 ;  /* 0x00000004a4a47c23 */ /* 0x000fe20008010889 */
[----:B-1----:R-:W-:Y:S01]  /*9aa0*/  FFMA.FTZ R4, R18, UR4, -R141 ;  /* 0x0000000412047c23 */ /* 0x002fe2000801088d */
[----:B--2---:R-:W-:Y:S01]  /*9ab0*/  F2FP.F16.F32.PACK_AB R146, R242, R244 ;  /* 0x000000f4f292723e */ /* 0x004fe200000000ff */
[----:B------:R-:W-:Y:S01]  /*9ac0*/  FMUL.FTZ R18, R3, R154 ;  /* 0x0000009a03127220 */ /* 0x000fe20000410000 */
[--C-:B------:R-:W-:Y:S01]  /*9ad0*/  FFMA.FTZ R166, R166, UR4, -R137.reuse ;  /* 0x00000004a6a67c23 */ /* 0x100fe20008010889 */
[----:B------:R1:W-:Y:S01]  /*9ae0*/  MUFU.EX2 R243, R4 ;  /* 0x0000000400f37308 */ /* 0x0003e20000000800 */
[----:B------:R-:W2:Y:S01]  /*9af0*/  LDSM.16.MT88.4 R152, [R231+0xc000] ;  /* 0x00c00000e798783b */ /* 0x000ea20000004200 */
[--C-:B------:R-:W-:Y:S01]  /*9b00*/  FFMA.FTZ R167, R167, UR4, -R137.reuse ;  /* 0x00000004a7a77c23 */ /* 0x100fe20008010889 */
[--C-:B------:R-:W-:Y:S01]  /*9b10*/  FFMA.FTZ R175, R175, UR4, -R137.reuse ;  /* 0x00000004afaf7c23 */ /* 0x100fe20008010889 */
[C---:B------:R-:W-:Y:S01]  /*9b20*/  FMUL.FTZ R108, R2.reuse, R108 ;  /* 0x0000006c026c7220 */ /* 0x040fe20000410000 */
[----:B------:R-:W-:Y:S01]  /*9b30*/  FMUL.FTZ R109, R2, R109 ;  /* 0x0000006d026d7220 */ /* 0x000fe20000410000 */
[C---:B------:R-:W-:Y:S01]  /*9b40*/  FMUL.FTZ R110, R0.reuse, R110 ;  /* 0x0000006e006e7220 */ /* 0x040fe20000410000 */
[----:B------:R-:W-:Y:S01]  /*9b50*/  FMUL.FTZ R111, R0, R111 ;  /* 0x0000006f006f7220 */ /* 0x000fe20000410000 */
[C---:B------:R-:W-:Y:S01]  /*9b60*/  FMUL.FTZ R116, R132.reuse, R116 ;  /* 0x0000007484747220 */ /* 0x040fe20000410000 */
[----:B------:R-:W-:Y:S01]  /*9b70*/  FMUL.FTZ R117, R132, R117 ;  /* 0x0000007584757220 */ /* 0x000fe20000410000 */
[C---:B------:R-:W-:Y:S01]  /*9b80*/  FMUL.FTZ R118, R3.reuse, R118 ;  /* 0x0000007603767220 */ /* 0x040fe20000410000 */
[C---:B------:R-:W-:Y:S01]  /*9b90*/  FMUL.FTZ R119, R3.reuse, R119 ;  /* 0x0000007703777220 */ /* 0x040fe20000410000 */
[C---:B------:R-:W-:Y:S01]  /*9ba0*/  FMUL.FTZ R120, R2.reuse, R120 ;  /* 0x0000007802787220 */ /* 0x040fe20000410000 */
[----:B------:R-:W-:Y:S01]  /*9bb0*/  FMUL.FTZ R121, R2, R121 ;  /* 0x0000007902797220 */ /* 0x000fe20000410000 */
[C---:B------:R-:W-:Y:S01]  /*9bc0*/  FMUL.FTZ R122, R0.reuse, R122 ;  /* 0x0000007a007a7220 */ /* 0x040fe20000410000 */
[----:B------:R-:W-:Y:S01]  /*9bd0*/  FMUL.FTZ R123, R0, R123 ;  /* 0x0000007b007b7220 */ /* 0x000fe20000410000 */
[----:B------:R-:W-:Y:S01]  /*9be0*/  FMUL.FTZ R124, R2, R124 ;  /* 0x0000007c027c7220 */ /* 0x000fe20000410000 */
[----:B-1----:R-:W-:Y:S01]  /*9bf0*/  FFMA.FTZ R4, R226, UR4, -R138 ;  /* 0x00000004e2047c23 */ /* 0x002fe2000801088a */
[----:B------:R-:W-:Y:S01]  /*9c00*/  MOV R226, R48 ;  /* 0x0000003000e27202 */ /* 0x000fe20000000f00 */
[----:B------:R-:W-:Y:S01]  /*9c10*/  FMUL.FTZ R48, R132, R184 ;  /* 0x000000b884307220 */ /* 0x000fe20000410000 */
[----:B------:R-:W-:Y:S01]  /*9c20*/  FMUL.FTZ R125, R2, R125 ;  /* 0x0000007d027d7220 */ /* 0x000fe20000410000 */
[----:B------:R1:W-:Y:S01]  /*9c30*/  MUFU.EX2 R221, R4 ;  /* 0x0000000400dd7308 */ /* 0x0003e20000000800 */
[C---:B------:R-:W-:Y:S01]  /*9c40*/  FMUL.FTZ R126, R0.reuse, R126 ;  /* 0x0000007e007e7220 */ /* 0x040fe20000410000 */
[----:B------:R-:W-:Y:S01]  /*9c50*/  FMUL.FTZ R127, R0, R127 ;  /* 0x0000007f007f7220 */ /* 0x000fe20000410000 */
[C---:B------:R-:W-:Y:S01]  /*9c60*/  FMUL.FTZ R128, R132.reuse, R128 ;  /* 0x0000008084807220 */ /* 0x040fe20000410000 */
[----:B------:R-:W-:Y:S01]  /*9c70*/  FMUL.FTZ R129, R132, R129 ;  /* 0x0000008184817220 */ /* 0x000fe20000410000 */
[C---:B------:R-:W-:Y:S01]  /*9c80*/  FMUL.FTZ R130, R3.reuse, R130 ;  /* 0x0000008203827220 */ /* 0x040fe20000410000 */
[----:B------:R-:W-:Y:S01]  /*9c90*/  FMUL.FTZ R131, R3, R131 ;  /* 0x0000008303837220 */ /* 0x000fe20000410000 */
[----:B------:R-:W-:Y:S03]  /*9ca0*/  LDSM.16.MT88.4 R200, [R231+0xd800] ;  /* 0x00d80000e7c8783b */ /* 0x000fe60000004200 */
[----:B------:R-:W-:Y:S01]  /*9cb0*/  MUFU.EX2 R198, R164 ;  /* 0x000000a400c67308 */ /* 0x000fe20000000800 */
[--C-:B------:R-:W-:Y:S01]  /*9cc0*/  FFMA.FTZ R139, R139, UR4, -R142.reuse ;  /* 0x000000048b8b7c23 */ /* 0x100fe2000801088e */
[--C-:B-1----:R-:W-:Y:S08]  /*9cd0*/  FFMA.FTZ R4, R220, UR4, -R142.reuse ;  /* 0x00000004dc047c23 */ /* 0x102ff0000801088e */
[----:B------:R1:W-:Y:S02]  /*9ce0*/  MUFU.EX2 R217, R4 ;  /* 0x0000000400d97308 */ /* 0x0003e40000000800 */
[----:B-1----:R-:W-:Y:S08]  /*9cf0*/  FFMA.FTZ R4, R222, UR4, -R142 ;  /* 0x00000004de047c23 */ /* 0x002ff0000801088e */
[----:B------:R1:W3:Y:S02]  /*9d00*/  MUFU.EX2 R220, R4 ;  /* 0x0000000400dc7308 */ /* 0x0002e40000000800 */
[----:B-1----:R-:W-:Y:S01]  /*9d10*/  FFMA.FTZ R4, R219, UR4, -R138 ;  /* 0x00000004db047c23 */ /* 0x002fe2000801088a */
[----:B---3--:R-:W-:Y:S07]  /*9d20*/  F2FP.F16.F32.PACK_AB R149, R220, R217 ;  /* 0x000000d9dc95723e */ /* 0x008fee00000000ff */
[----:B------:R1:W-:Y:S10]  /*9d30*/  MUFU.EX2 R219, R12 ;  /* 0x0000000c00db7308 */ /* 0x0003f40000000800 */
[----:B------:R3:W4:Y:S01]  /*9d40*/  MUFU.EX2 R222, R4 ;  /* 0x0000000400de7308 */ /* 0x0007220000000800 */
[----:B-1----:R-:W-:Y:S02]  /*9d50*/  FMUL.FTZ R12, R2, R156 ;  /* 0x0000009c020c7220 */ /* 0x002fe40000410000 */
[----:B------:R-:W1:Y:S01]  /*9d60*/  LDSM.16.MT88.4 R156, [R229+0xe000] ;  /* 0x00e00000e59c783b */ /* 0x000e620000004200 */
[----:B---3--:R-:W-:Y:S01]  /*9d70*/  FFMA.FTZ R4, R218, UR4, -R142 ;  /* 0x00000004da047c23 */ /* 0x008fe2000801088e */
[----:B------:R-:W-:Y:S01]  /*9d80*/  MOV R218, R8 ;  /* 0x0000000800da7202 */ /* 0x000fe20000000f00 */
[----:B------:R-:W-:Y:S01]  /*9d90*/  FMUL.FTZ R8, R2, R144 ;  /* 0x0000009002087220 */ /* 0x000fe20000410000 */
[----:B------:R-:W-:Y:S03]  /*9da0*/  F2FP.F16.F32.PACK_AB R144, R246, R228 ;  /* 0x000000e4f690723e */ /* 0x000fe600000000ff */
[----:B------:R3:W2:Y:S01]  /*9db0*/  MUFU.EX2 R240, R4 ;  /* 0x0000000400f07308 */ /* 0x0006a20000000800 */
[----:B------:R-:W-:Y:S02]  /*9dc0*/  F2FP.F16.F32.PACK_AB R147, R218, R243 ;  /* 0x000000f3da93723e */ /* 0x000fe400000000ff */
[----:B----4-:R-:W-:Y:S01]  /*9dd0*/  F2FP.F16.F32.PACK_AB R150, R241, R222 ;  /* 0x000000def196723e */ /* 0x010fe200000000ff */
[----:B---3--:R-:W-:Y:S01]  /*9de0*/  FMUL.FTZ R4, R132, R148 ;  /* 0x0000009484047220 */ /* 0x008fe20000410000 */
[----:B------:R-:W-:Y:S02]  /*9df0*/  F2FP.F16.F32.PACK_AB R148, R221, R216 ;  /* 0x000000d8dd94723e */ /* 0x000fe400000000ff */
[----:B--2---:R-:W-:Y:S04]  /*9e00*/  F2FP.F16.F32.PACK_AB R151, R240, R219 ;  /* 0x000000dbf097723e */ /* 0x004fe800000000ff */
[-C--:B------:R-:W-:Y:S06]  /*9e10*/  HMMA.16816.F32 R4, R144, R20.reuse, R4 ;  /* 0x000000149004723c */ /* 0x080fec0000001804 */
[C---:B------:R-:W-:Y:S06]  /*9e20*/  HMMA.16816.F32 R8, R148.reuse, R20, R8 ;  /* 0x000000149408723c */ /* 0x040fec0000001808 */
[-C--:B------:R-:W-:Y:S05]  /*9e30*/  HMMA.16816.F32 R12, R148, R22.reuse, R12 ;  /* 0x00000016940c723c */ /* 0x080fea000000180c */
[C---:B------:R-:W-:Y:S01]  /*9e40*/  FMUL.FTZ R20, R132.reuse, R160 ;  /* 0x000000a084147220 */ /* 0x040fe20000410000 */
[C---:B------:R-:W-:Y:S05]  /*9e50*/  HMMA.16816.F32 R16, R144.reuse, R22, R16 ;  /* 0x000000169010723c */ /* 0x040fea0000001810 */
[----:B------:R-:W-:Y:S01]  /*9e60*/  FMUL.FTZ R21, R132, R161 ;  /* 0x000000a184157220 */ /* 0x000fe20000410000 */
[----:B------:R-:W-:Y:S01]  /*9e70*/  MOV R160, R60 ;  /* 0x0000003c00a07202 */ /* 0x000fe20000000f00 */
[C---:B------:R-:W-:Y:S01]  /*9e80*/  FMUL.FTZ R22, R3.reuse, R162 ;  /* 0x000000a203167220 */ /* 0x040fe20000410000 */
[C---:B------:R-:W-:Y:S03]  /*9e90*/  FMUL.FTZ R23, R3.reuse, R163 ;  /* 0x000000a303177220 */ /* 0x040fe60000410000 */
[----:B------:R-:W-:Y:S01]  /*9ea0*/  MOV R161, R63 ;  /* 0x0000003f00a17202 */ /* 0x000fe20000000f00 */
[----:B------:R-:W-:Y:S01]  /*9eb0*/  FMUL.FTZ R60, R2, R204 ;  /* 0x000000cc023c7220 */ /* 0x000fe20000410000 */
[----:B------:R-:W-:Y:S01]  /*9ec0*/  MOV R163, R50 ;  /* 0x0000003200a37202 */ /* 0x000fe20000000f00 */
[C---:B------:R-:W-:Y:S01]  /*9ed0*/  FMUL.FTZ R50, R3.reuse, R186 ;  /* 0x000000ba03327220 */ /* 0x040fe20000410000 */
[-C--:B------:R-:W-:Y:S03]  /*9ee0*/  HMMA.16816.F32 R20, R144, R36.reuse, R20 ;  /* 0x000000249014723c */ /* 0x080fe60000001814 */
[----:B------:R-:W-:Y:S01]  /*9ef0*/  MOV R189, R161 ;  /* 0x000000a100bd7202 */ /* 0x000fe20000000f00 */
[----:B------:R-:W-:Y:S01]  /*9f00*/  FMUL.FTZ R63, R0, R207 ;  /* 0x000000cf003f7220 */ /* 0x000fe20000410000 */
[----:B------:R-:W-:Y:S01]  /*9f10*/  MOV R162, R44 ;  /* 0x0000002c00a27202 */ /* 0x000fe20000000f00 */
[C---:B------:R-:W-:Y:S01]  /*9f20*/  HMMA.16816.F32 R24, R148.reuse, R36, R24 ;  /* 0x000000249418723c */ /* 0x040fe20000001818 */
[----:B------:R-:W-:Y:S04]  /*9f30*/  MUFU.EX2 R207, R166 ;  /* 0x000000a600cf7308 */ /* 0x000fe80000000800 */
[----:B------:R-:W-:Y:S01]  /*9f40*/  FMUL.FTZ R44, R2, R188 ;  /* 0x000000bc022c7220 */ /* 0x000fe20000410000 */
[-C--:B------:R-:W-:Y:S05]  /*9f50*/  HMMA.16816.F32 R28, R148, R38.reuse, R28 ;  /* 0x00000026941c723c */ /* 0x080fea000000181c */
[C---:B------:R-:W-:Y:S01]  /*9f60*/  FMUL.FTZ R36, R132.reuse, R176 ;  /* 0x000000b084247220 */ /* 0x040fe20000410000 */
[C---:B------:R-:W-:Y:S05]  /*9f70*/  HMMA.16816.F32 R32, R144.reuse, R38, R32 ;  /* 0x000000269020723c */ /* 0x040fea0000001820 */
[----:B------:R-:W-:Y:S01]  /*9f80*/  FMUL.FTZ R37, R132, R177 ;  /* 0x000000b184257220 */ /* 0x000fe20000410000 */
[----:B------:R-:W-:Y:S01]  /*9f90*/  MOV R176, R62 ;  /* 0x0000003e00b07202 */ /* 0x000fe20000000f00 */
[C---:B------:R-:W-:Y:S01]  /*9fa0*/  FMUL.FTZ R39, R3.reuse, R179 ;  /* 0x000000b303277220 */ /* 0x040fe20000410000 */
[----:B------:R-:W-:Y:S02]  /*9fb0*/  MOV R179, R239 ;  /* 0x000000ef00b37202 */ /* 0x000fe40000000f00 */
[----:B------:R2:W-:Y:S01]  /*9fc0*/  MUFU.EX2 R239, R143 ;  /* 0x0000008f00ef7308 */ /* 0x0005e20000000800 */
[----:B------:R-:W-:Y:S01]  /*9fd0*/  FMUL.FTZ R38, R3, R178 ;  /* 0x000000b203267220 */ /* 0x000fe20000410000 */
[----:B------:R-:W-:Y:S01]  /*9fe0*/  MOV R178, R238 ;  /* 0x000000ee00b27202 */ /* 0x000fe20000000f00 */
[----:B------:R-:W-:Y:S01]  /*9ff0*/  FMUL.FTZ R62, R0, R206 ;  /* 0x000000ce003e7220 */ /* 0x000fe20000410000 */
[----:B------:R-:W-:Y:S01]  /*a000*/  MOV R177, R61 ;  /* 0x0000003d00b17202 */ /* 0x000fe20000000f00 */
[----:B------:R-:W-:Y:S01]  /*a010*/  FMUL.FTZ R61, R2, R205 ;  /* 0x000000cd023d7220 */ /* 0x000fe20000410000 */
[----:B------:R-:W-:Y:S02]  /*a020*/  MOV R181, R178 ;  /* 0x000000b200b57202 */ /* 0x000fe40000000f00 */
[-C--:B------:R-:W-:Y:S06]  /*a030*/  HMMA.16816.F32 R36, R144, R52.reuse, R36 ;  /* 0x000000349024723c */ /* 0x080fec0000001824 */
[C---:B------:R-:W-:Y:S05]  /*a040*/  HMMA.16816.F32 R40, R148.reuse, R52, R40 ;  /* 0x000000349428723c */ /* 0x040fea0000001828 */
[----:B--2---:R-:W-:Y:S01]  /*a050*/  FFMA.FTZ R143, R249, UR4, -R137 ;  /* 0x00000004f98f7c23 */ /* 0x004fe20008010889 */
[-C--:B------:R-:W-:Y:S03]  /*a060*/  HMMA.16816.F32 R44, R148, R54.reuse, R44 ;  /* 0x00000036942c723c */ /* 0x080fe6000000182c */
[----:B------:R2:W3:Y:S02]  /*a070*/  MUFU.EX2 R235, R143 ;  /* 0x0000008f00eb7308 */ /* 0x0004e40000000800 */
[C---:B------:R-:W-:Y:S01]  /*a080*/  FMUL.FTZ R52, R132.reuse, R192 ;  /* 0x000000c084347220 */ /* 0x040fe20000410000 */
[C---:B------:R-:W-:Y:S05]  /*a090*/  HMMA.16816.F32 R48, R144.reuse, R54, R48 ;  /* 0x000000369030723c */ /* 0x040fea0000001830 */
[----:B------:R-:W-:Y:S02]  /*a0a0*/  FMUL.FTZ R53, R132, R193 ;  /* 0x000000c184357220 */ /* 0x000fe40000410000 */
[C---:B------:R-:W-:Y:S01]  /*a0b0*/  FMUL.FTZ R54, R3.reuse, R194 ;  /* 0x000000c203367220 */ /* 0x040fe20000410000 */
[----:B------:R-:W-:Y:S03]  /*a0c0*/  FMUL.FTZ R55, R3, R195 ;  /* 0x000000c303377220 */ /* 0x000fe60000410000 */
[--C-:B--2---:R-:W-:Y:S04]  /*a0d0*/  FFMA.FTZ R143, R251, UR4, -R141.reuse ;  /* 0x00000004fb8f7c23 */ /* 0x104fe8000801088d */
[-C--:B------:R-:W-:Y:S01]  /*a0e0*/  HMMA.16816.F32 R52, R144, R152.reuse, R52 ;  /* 0x000000989034723c */ /* 0x080fe20000001834 */
[----:B------:R2:W-:Y:S05]  /*a0f0*/  MUFU.EX2 R238, R143 ;  /* 0x0000008f00ee7308 */ /* 0x0005ea0000000800 */
[C---:B------:R-:W-:Y:S06]  /*a100*/  HMMA.16816.F32 R56, R148.reuse, R152, R56 ;  /* 0x000000989438723c */ /* 0x040fec0000001838 */
[-C--:B------:R-:W-:Y:S06]  /*a110*/  HMMA.16816.F32 R60, R148, R154.reuse, R60 ;  /* 0x0000009a943c723c */ /* 0x080fec000000183c */
[C---:B------:R-:W-:Y:S01]  /*a120*/  HMMA.16816.F32 R64, R144.reuse, R154, R64 ;  /* 0x0000009a9040723c */ /* 0x040fe20000001840 */
[----:B------:R-:W4:Y:S04]  /*a130*/  LDSM.16.MT88.4 R152, [R230+0xe000] ;  /* 0x00e00000e698783b */ /* 0x000f280000004200 */
[----:B--2---:R-:W-:Y:S01]  /*a140*/  FFMA.FTZ R143, R182, UR4, -R141 ;  /* 0x00000004b68f7c23 */ /* 0x004fe2000801088d */
[-C--:B-1----:R-:W-:Y:S05]  /*a150*/  HMMA.16816.F32 R68, R144, R156.reuse, R68 ;  /* 0x0000009c9044723c */ /* 0x082fea0000001844 */
[----:B------:R-:W-:Y:S01]  /*a160*/  MOV R182, R179 ;  /* 0x000000b300b67202 */ /* 0x000fe20000000f00 */
[C---:B------:R-:W-:Y:S05]  /*a170*/  HMMA.16816.F32 R72, R148.reuse, R156, R72 ;  /* 0x0000009c9448723c */ /* 0x040fea0000001848 */
[----:B------:R-:W-:Y:S01]  /*a180*/  MOV R179, R174 ;  /* 0x000000ae00b37202 */ /* 0x000fe20000000f00 */
[-C--:B------:R-:W-:Y:S05]  /*a190*/  HMMA.16816.F32 R76, R148, R158.reuse, R76 ;  /* 0x0000009e944c723c */ /* 0x080fea000000184c */
[----:B------:R-:W-:Y:S01]  /*a1a0*/  MOV R174, R234 ;  /* 0x000000ea00ae7202 */ /* 0x000fe20000000f00 */
[C---:B------:R-:W-:Y:S01]  /*a1b0*/  HMMA.16816.F32 R80, R144.reuse, R158, R80 ;  /* 0x0000009e9050723c */ /* 0x040fe20000001850 */
[----:B------:R1:W2:Y:S01]  /*a1c0*/  MUFU.EX2 R234, R143 ;  /* 0x0000008f00ea7308 */ /* 0x0002a20000000800 */
[----:B------:R-:W3:Y:S03]  /*a1d0*/  LDSM.16.MT88.4 R156, [R232+0xe000] ;  /* 0x00e00000e89c783b */ /* 0x000ee60000004200 */
[--C-:B------:R-:W-:Y:S01]  /*a1e0*/  FFMA.FTZ R174, R174, UR4, -R137.reuse ;  /* 0x00000004aeae7c23 */ /* 0x100fe20008010889 */
[-C--:B----4-:R-:W-:Y:S05]  /*a1f0*/  HMMA.16816.F32 R84, R144, R152.reuse, R84 ;  /* 0x000000989054723c */ /* 0x090fea0000001854 */
[--C-:B-1----:R-:W-:Y:S01]  /*a200*/  FFMA.FTZ R143, R248, UR4, -R137.reuse ;  /* 0x00000004f88f7c23 */ /* 0x102fe20008010889 */
[C---:B------:R-:W-:Y:S03]  /*a210*/  HMMA.16816.F32 R88, R148.reuse, R152, R88 ;  /* 0x000000989458723c */ /* 0x040fe60000001858 */
[----:B------:R1:W-:Y:S03]  /*a220*/  MUFU.EX2 R178, R143 ;  /* 0x0000008f00b27308 */ /* 0x0003e60000000800 */
[-C--:B------:R-:W-:Y:S05]  /*a230*/  HMMA.16816.F32 R92, R148, R154.reuse, R92 ;  /* 0x0000009a945c723c */ /* 0x080fea000000185c */
[--C-:B------:R-:W-:Y:S01]  /*a240*/  FFMA.FTZ R152, R227, UR4, -R137.reuse ;  /* 0x00000004e3987c23 */ /* 0x100fe20008010889 */
[C---:B------:R-:W-:Y:S03]  /*a250*/  HMMA.16816.F32 R96, R144.reuse, R154, R96 ;  /* 0x0000009a9060723c */ /* 0x040fe60000001860 */
[----:B------:R4:W2:Y:S02]  /*a260*/  MUFU.EX2 R193, R152 ;  /* 0x0000009800c17308 */ /* 0x0008a40000000800 */
[----:B------:R-:W-:Y:S01]  /*a270*/  FFMA.FTZ R137, R208, UR4, -R137 ;  /* 0x00000004d0897c23 */ /* 0x000fe20008010889 */
[--C-:B-1----:R-:W-:Y:S01]  /*a280*/  FFMA.FTZ R143, R183, UR4, -R141.reuse ;  /* 0x00000004b78f7c23 */ /* 0x102fe2000801088d */
[-C--:B---3--:R-:W-:Y:S06]  /*a290*/  HMMA.16816.F32 R100, R144, R156.reuse, R100 ;  /* 0x0000009c9064723c */ /* 0x088fec0000001864 */
[----:B------:R1:W-:Y:S01]  /*a2a0*/  MUFU.EX2 R204, R143 ;  /* 0x0000008f00cc7308 */ /* 0x0003e20000000800 */
[----:B------:R-:W-:Y:S01]  /*a2b0*/  MOV R183, R182 ;  /* 0x000000b600b77202 */ /* 0x000fe20000000f00 */
[C---:B------:R-:W-:Y:S04]  /*a2c0*/  HMMA.16816.F32 R104, R148.reuse, R156, R104 ;  /* 0x0000009c9468723c */ /* 0x040fe80000001868 */
[----:B------:R-:W-:Y:S02]  /*a2d0*/  MOV R182, R181 ;  /* 0x000000b500b67202 */ /* 0x000fe40000000f00 */
[-C--:B------:R-:W-:Y:S01]  /*a2e0*/  HMMA.16816.F32 R108, R148, R158.reuse, R108 ;  /* 0x0000009e946c723c */ /* 0x080fe2000000186c */
[----:B----4-:R-:W3:Y:S01]  /*a2f0*/  LDSM.16.MT88.4 R152, [R231+0xe000] ;  /* 0x00e00000e798783b */ /* 0x010ee20000004200 */
[----:B------:R-:W-:Y:S03]  /*a300*/  MUFU.EX2 R195, R137 ;  /* 0x0000008900c37308 */ /* 0x000fe60000000800 */
[----:B------:R-:W-:Y:S01]  /*a310*/  MOV R181, R179 ;  /* 0x000000b300b57202 */ /* 0x000fe20000000f00 */
[C---:B------:R-:W-:Y:S05]  /*a320*/  HMMA.16816.F32 R112, R144.reuse, R158, R112 ;  /* 0x0000009e9070723c */ /* 0x040fea0000001870 */
[----:B-1----:R-:W-:Y:S01]  /*a330*/  FFMA.FTZ R143, R250, UR4, -R141 ;  /* 0x00000004fa8f7c23 */ /* 0x002fe2000801088d */
[----:B------:R-:W-:Y:S03]  /*a340*/  MOV R179, R177 ;  /* 0x000000b100b37202 */ /* 0x000fe60000000f00 */
[----:B------:R1:W4:Y:S02]  /*a350*/  MUFU.EX2 R177, R143 ;  /* 0x0000008f00b17308 */ /* 0x0003240000000800 */
[--C-:B-1----:R-:W-:Y:S08]  /*a360*/  FFMA.FTZ R143, R180, UR4, -R138.reuse ;  /* 0x00000004b48f7c23 */ /* 0x102ff0000801088a */
[----:B------:R1:W-:Y:S01]  /*a370*/  MUFU.EX2 R180, R143 ;  /* 0x0000008f00b47308 */ /* 0x0003e20000000800 */
[-C--:B---3--:R-:W-:Y:S06]  /*a380*/  HMMA.16816.F32 R116, R144, R152.reuse, R116 ;  /* 0x000000989074723c */ /* 0x088fec0000001874 */
[C---:B------:R-:W-:Y:S06]  /*a390*/  HMMA.16816.F32 R120, R148.reuse, R152, R120 ;  /* 0x000000989478723c */ /* 0x040fec0000001878 */
[-C--:B------:R-:W-:Y:S05]  /*a3a0*/  HMMA.16816.F32 R124, R148, R154.reuse, R124 ;  /* 0x0000009a947c723c */ /* 0x080fea000000187c */
[----:B-1----:R-:W-:Y:S01]  /*a3b0*/  FFMA.FTZ R143, R183, UR4, -R138 ;  /* 0x00000004b78f7c23 */ /* 0x002fe2000801088a */
[----:B------:R-:W-:Y:S01]  /*a3c0*/  HMMA.16816.F32 R128, R144, R154, R128 ;  /* 0x0000009a9080723c */ /* 0x000fe20000001880 */
[----:B------:R-:W-:Y:S04]  /*a3d0*/  LDSM.16.MT88.4 R152, [R232+0xc800] ;  /* 0x00c80000e898783b */ /* 0x000fe80000004200 */
[----:B------:R-:W-:Y:S02]  /*a3e0*/  MOV R183, R182 ;  /* 0x000000b600b77202 */ /* 0x000fe40000000f00 */
[----:B------:R-:W-:Y:S04]  /*a3f0*/  MOV R182, R181 ;  /* 0x000000b500b67202 */ /* 0x000fe80000000f00 */
[----:B------:R-:W-:Y:S01]  /*a400*/  MOV R181, R179 ;  /* 0x000000b300b57202 */ /* 0x000fe20000000f00 */
[--C-:B------:R-:W-:Y:S01]  /*a410*/  FFMA.FTZ R156, R182, UR4, -R142.reuse ;  /* 0x00000004b69c7c23 */ /* 0x100fe2000801088e */
[----:B------:R-:W-:Y:S02]  /*a420*/  MOV R179, R171 ;  /* 0x000000ab00b37202 */ /* 0x000fe40000000f00 */
[----:B------:R-:W-:Y:S02]  /*a430*/  MOV R171, R170 ;  /* 0x000000aa00ab7202 */ /* 0x000fe40000000f00 */
[----:B------:R-:W-:Y:S02]  /*a440*/  MOV R170, R169 ;  /* 0x000000a900aa7202 */ /* 0x000fe40000000f00 */
[----:B------:R-:W-:Y:S02]  /*a450*/  MOV R169, R168 ;  /* 0x000000a800a97202 */ /* 0x000fe40000000f00 */
[----:B------:R-:W-:Y:S02]  /*a460*/  MOV R168, R173 ;  /* 0x000000ad00a87202 */ /* 0x000fe40000000f00 */
[----:B------:R-:W-:Y:S02]  /*a470*/  MOV R173, R172 ;  /* 0x000000ac00ad7202 */ /* 0x000fe40000000f00 */
[----:B------:R-:W-:Y:S02]  /*a480*/  MOV R172, R163 ;  /* 0x000000a300ac7202 */ /* 0x000fe40000000f00 */
[----:B------:R-:W-:Y:S01]  /*a490*/  MOV R163, R162 ;  /* 0x000000a200a37202 */ /* 0x000fe20000000f00 */
[----:B------:R-:W-:Y:S01]  /*a4a0*/  IMAD.MOV.U32 R162, RZ, RZ, R233 ;  /* 0x000000ffffa27224 */ /* 0x000fe200078e00e9 */
[----:B------:R-:W-:Y:S01]  /*a4b0*/  MOV R182, R181 ;  /* 0x000000b500b67202 */ /* 0x000fe20000000f00 */
[----:B------:R1:W3:Y:S01]  /*a4c0*/  MUFU.EX2 R233, R143 ;  /* 0x0000008f00e97308 */ /* 0x0002e20000000800 */
        /* <DEDUP_REMOVED lines=8> */
[----:B-1----:R-:W-:Y:S01]  /*a550*/  FFMA.FTZ R143, R183, UR4, -R142 ;  /* 0x00000004b78f7c23 */ /* 0x002fe2000801088e */
[----:B------:R-:W-:Y:S02]  /*a560*/  MOV R183, R179 ;  /* 0x000000b300b77202 */ /* 0x000fe40000000f00 */
[----:B------:R1:W-:Y:S01]  /*a570*/  MUFU.EX2 R179, R156 ;  /* 0x0000009c00b37308 */ /* 0x0003e20000000800 */
[----:B------:R-:W-:Y:S02]  /*a580*/  MOV R188, R172 ;  /* 0x000000ac00bc7202 */ /* 0x000fe40000000f00 */
[----:B------:R-:W-:Y:S02]  /*a590*/  MOV R172, R162 ;  /* 0x000000a200ac7202 */ /* 0x000fe40000000f00 */
[----:B------:R-:W-:Y:S02]  /*a5a0*/  F2FP.F16.F32.PACK_AB R144, R235, R239 ;  /* 0x000000efeb90723e */ /* 0x000fe400000000ff */
[----:B--2---:R-:W-:Y:S03]  /*a5b0*/  F2FP.F16.F32.PACK_AB R145, R234, R238 ;  /* 0x000000eeea91723e */ /* 0x004fe600000000ff */
[----:B------:R2:W2:Y:S01]  /*a5c0*/  MUFU.EX2 R236, R143 ;  /* 0x0000008f00ec7308 */ /* 0x0004a20000000800 */
[----:B------:R-:W-:Y:S02]  /*a5d0*/  F2FP.F16.F32.PACK_AB R146, R178, R193 ;  /* 0x000000c1b292723e */ /* 0x000fe400000000ff */
[----:B----4-:R-:W-:Y:S02]  /*a5e0*/  F2FP.F16.F32.PACK_AB R147, R177, R204 ;  /* 0x000000ccb193723e */ /* 0x010fe400000000ff */
[----:B---3--:R-:W-:Y:S01]  /*a5f0*/  F2FP.F16.F32.PACK_AB R148, R233, R180 ;  /* 0x000000b4e994723e */ /* 0x008fe200000000ff */
[----:B-1----:R-:W1:Y:S01]  /*a600*/  LDSM.16.MT88.4 R156, [R229+0xc800] ;  /* 0x00c80000e59c783b */ /* 0x002e620000004200 */
[--C-:B--2---:R-:W-:Y:S01]  /*a610*/  FFMA.FTZ R143, R183, UR4, -R138.reuse ;  /* 0x00000004b78f7c23 */ /* 0x104fe2000801088a */
[----:B------:R-:W-:Y:S02]  /*a620*/  MOV R183, R176 ;  /* 0x000000b000b77202 */ /* 0x000fe40000000f00 */
[----:B------:R-:W-:Y:S01]  /*a630*/  F2FP.F16.F32.PACK_AB R149, R179, R236 ;  /* 0x000000ecb395723e */ /* 0x000fe200000000ff */
[----:B------:R-:W2:Y:S02]  /*a640*/  MUFU.EX2 R184, R143 ;  /* 0x0000008f00b87308 */ /* 0x000ea40000000800 */
[----:B--2---:R-:W-:Y:S01]  /*a650*/  MOV R208, R184 ;  /* 0x000000b800d07202 */ /* 0x004fe20000000f00 */
[----:B------:R-:W-:Y:S01]  /*a660*/  FFMA.FTZ R143, R182, UR4, -R138 ;  /* 0x00000004b68f7c23 */ /* 0x000fe2000801088a */
[----:B------:R-:W2:Y:S01]  /*a670*/  LDL.LU R184, [R1+0x10] ;  /* 0x0000100001b87983 */ /* 0x000ea20000300800 */
[----:B------:R-:W-:Y:S05]  /*a680*/  MOV R182, R173 ;  /* 0x000000ad00b67202 */ /* 0x000fea0000000f00 */
[----:B------:R3:W4:Y:S01]  /*a690*/  MUFU.EX2 R176, R143 ;  /* 0x0000008f00b07308 */ /* 0x0007220000000800 */
[----:B------:R-:W-:Y:S01]  /*a6a0*/  MOV R173, R160 ;  /* 0x000000a000ad7202 */ /* 0x000fe20000000f00 */
[-C--:B-1----:R-:W-:Y:S03]  /*a6b0*/  HMMA.16816.F32 R4, R144, R156.reuse, R4 ;  /* 0x0000009c9004723c */ /* 0x082fe60000001804 */
[--C-:B---3--:R-:W-:Y:S01]  /*a6c0*/  FFMA.FTZ R143, R181, UR4, -R142.reuse ;  /* 0x00000004b58f7c23 */ /* 0x108fe2000801088e */
[----:B------:R-:W-:Y:S02]  /*a6d0*/  MOV R181, R171 ;  /* 0x000000ab00b57202 */ /* 0x000fe40000000f00 */
[----:B------:R-:W-:Y:S02]  /*a6e0*/  MOV R171, R168 ;  /* 0x000000a800ab7202 */ /* 0x000fe40000000f00 */
[----:B------:R1:W-:Y:S03]  /*a6f0*/  MUFU.EX2 R191, R143 ;  /* 0x0000008f00bf7308 */ /* 0x0003e60000000800 */
[----:B------:R-:W-:Y:S02]  /*a700*/  MOV R190, R181 ;  /* 0x000000b500be7202 */ /* 0x000fe40000000f00 */
[----:B------:R-:W-:Y:S02]  /*a710*/  MOV R168, R163 ;  /* 0x000000a300a87202 */ /* 0x000fe40000000f00 */
[----:B------:R-:W3:Y:S01]  /*a720*/  LDSM.16.MT88.4 R160, [R230+0xc800] ;  /* 0x00c80000e6a0783b */ /* 0x000ee20000004200 */
[----:B----4-:R-:W-:Y:S02]  /*a730*/  F2FP.F16.F32.PACK_AB R150, R176, R208 ;  /* 0x000000d0b096723e */ /* 0x010fe400000000ff */
[----:B------:R-:W-:Y:S10]  /*a740*/  MUFU.EX2 R181, R165 ;  /* 0x000000a500b57308 */ /* 0x000ff40000000800 */
[----:B------:R-:W-:Y:S01]  /*a750*/  MUFU.EX2 R165, R167 ;  /* 0x000000a700a57308 */ /* 0x000fe20000000800 */
[----:B-1----:R-:W-:Y:S09]  /*a760*/  FFMA.FTZ R143, R183, UR4, -R142 ;  /* 0x00000004b78f7c23 */ /* 0x002ff2000801088e */
[----:B------:R1:W4:Y:S02]  /*a770*/  MUFU.EX2 R183, R143 ;  /* 0x0000008f00b77308 */ /* 0x0003240000000800 */
[--C-:B-1----:R-:W-:Y:S01]  /*a780*/  FFMA.FTZ R143, R190, UR4, -R141.reuse ;  /* 0x00000004be8f7c23 */ /* 0x102fe2000801088d */
[----:B----4-:R-:W-:Y:S07]  /*a790*/  F2FP.F16.F32.PACK_AB R151, R183, R191 ;  /* 0x000000bfb797723e */ /* 0x010fee00000000ff */
[----:B------:R1:W-:Y:S01]  /*a7a0*/  MUFU.EX2 R194, R143 ;  /* 0x0000008f00c27308 */ /* 0x0003e20000000800 */
[C---:B------:R-:W-:Y:S06]  /*a7b0*/  HMMA.16816.F32 R8, R148.reuse, R156, R8 ;  /* 0x0000009c9408723c */ /* 0x040fec0000001808 */
[-C--:B------:R-:W-:Y:S06]  /*a7c0*/  HMMA.16816.F32 R12, R148, R158.reuse, R12 ;  /* 0x0000009e940c723c */ /* 0x080fec000000180c */
[C---:B------:R-:W-:Y:S01]  /*a7d0*/  HMMA.16816.F32 R16, R144.reuse, R158, R16 ;  /* 0x0000009e9010723c */ /* 0x040fe20000001810 */
[----:B------:R-:W4:Y:S04]  /*a7e0*/  LDSM.16.MT88.4 R156, [R231+0xc800] ;  /* 0x00c80000e79c783b */ /* 0x000f280000004200 */
[--C-:B-1----:R-:W-:Y:S01]  /*a7f0*/  FFMA.FTZ R143, R189, UR4, -R141.reuse ;  /* 0x00000004bd8f7c23 */ /* 0x102fe2000801088d */
[-C--:B---3--:R-:W-:Y:S01]  /*a800*/  HMMA.16816.F32 R20, R144, R160.reuse, R20 ;  /* 0x000000a09014723c */ /* 0x088fe20000001814 */
[----:B------:R-:W-:Y:S05]  /*a810*/  MUFU.EX2 R189, R175 ;  /* 0x000000af00bd7308 */ /* 0x000fea0000000800 */
[C---:B------:R-:W-:Y:S05]  /*a820*/  HMMA.16816.F32 R24, R148.reuse, R160, R24 ;  /* 0x000000a09418723c */ /* 0x040fea0000001818 */
[----:B------:R1:W-:Y:S01]  /*a830*/  MUFU.EX2 R199, R143 ;  /* 0x0000008f00c77308 */ /* 0x0003e20000000800 */
[-C--:B------:R-:W-:Y:S06]  /*a840*/  HMMA.16816.F32 R28, R148, R162.reuse, R28 ;  /* 0x000000a2941c723c */ /* 0x080fec000000181c */
[C---:B------:R-:W-:Y:S01]  /*a850*/  HMMA.16816.F32 R32, R144.reuse, R162, R32 ;  /* 0x000000a29020723c */ /* 0x040fe20000001820 */
[----:B------:R-:W-:Y:S05]  /*a860*/  LDSM.16.MT88.4 R160, [R230+0xd000] ;  /* 0x00d00000e6a0783b */ /* 0x000fea0000004200 */
[-C--:B------:R-:W-:Y:S05]  /*a870*/  HMMA.16816.F32 R36, R144, R152.reuse, R36 ;  /* 0x000000989024723c */ /* 0x080fea0000001824 */
[--C-:B-1----:R-:W-:Y:S01]  /*a880*/  FFMA.FTZ R143, R188, UR4, -R141.reuse ;  /* 0x00000004bc8f7c23 */ /* 0x102fe2000801088d */
[C---:B------:R-:W-:Y:S03]  /*a890*/  HMMA.16816.F32 R40, R148.reuse, R152, R40 ;  /* 0x000000989428723c */ /* 0x040fe60000001828 */
[----:B------:R1:W3:Y:S03]  /*a8a0*/  MUFU.EX2 R166, R143 ;  /* 0x0000008f00a67308 */ /* 0x0002e60000000800 */
[-C--:B------:R-:W-:Y:S06]  /*a8b0*/  HMMA.16816.F32 R44, R148, R154.reuse, R44 ;  /* 0x0000009a942c723c */ /* 0x080fec000000182c */
[C---:B------:R-:W-:Y:S01]  /*a8c0*/  HMMA.16816.F32 R48, R144.reuse, R154, R48 ;  /* 0x0000009a9030723c */ /* 0x040fe20000001830 */
[----:B------:R-:W3:Y:S05]  /*a8d0*/  LDSM.16.MT88.4 R152, [R229+0xe800] ;  /* 0x00e80000e598783b */ /* 0x000eea0000004200 */
[-C--:B----4-:R-:W-:Y:S05]  /*a8e0*/  HMMA.16816.F32 R52, R144, R156.reuse, R52 ;  /* 0x0000009c9034723c */ /* 0x090fea0000001834 */
[--C-:B-1----:R-:W-:Y:S01]  /*a8f0*/  FFMA.FTZ R143, R182, UR4, -R141.reuse ;  /* 0x00000004b68f7c23 */ /* 0x102fe2000801088d */
[C---:B------:R-:W-:Y:S03]  /*a900*/  HMMA.16816.F32 R56, R148.reuse, R156, R56 ;  /* 0x0000009c9438723c */ /* 0x040fe60000001838 */
[----:B------:R1:W-:Y:S03]  /*a910*/  MUFU.EX2 R164, R143 ;  /* 0x0000008f00a47308 */ /* 0x0003e60000000800 */
[-C--:B------:R-:W-:Y:S06]  /*a920*/  HMMA.16816.F32 R60, R148, R158.reuse, R60 ;  /* 0x0000009e943c723c */ /* 0x080fec000000183c */
[C---:B------:R-:W-:Y:S01]  /*a930*/  HMMA.16816.F32 R64, R144.reuse, R158, R64 ;  /* 0x0000009e9040723c */ /* 0x040fe20000001840 */
[----:B------:R-:W4:Y:S04]  /*a940*/  LDSM.16.MT88.4 R156, [R230+0xe800] ;  /* 0x00e80000e69c783b */ /* 0x000f280000004200 */
[--C-:B-1----:R-:W-:Y:S01]  /*a950*/  FFMA.FTZ R143, R171, UR4, -R138.reuse ;  /* 0x00000004ab8f7c23 */ /* 0x102fe2000801088a */
[--C-:B------:R-:W-:Y:S03]  /*a960*/  FFMA.FTZ R171, R215, UR4, -R138.reuse ;  /* 0x00000004d7ab7c23 */ /* 0x100fe6000801088a */
[----:B------:R1:W-:Y:S02]  /*a970*/  MUFU.EX2 R196, R143 ;  /* 0x0000008f00c47308 */ /* 0x0003e40000000800 */
[----:B---3--:R-:W-:Y:S01]  /*a980*/  MOV R215, R166 ;  /* 0x000000a600d77202 */ /* 0x008fe20000000f00 */
[-C--:B------:R-:W-:Y:S07]  /*a990*/  HMMA.16816.F32 R68, R144, R152.reuse, R68 ;  /* 0x000000989044723c */ /* 0x080fee0000001844 */
[----:B------:R-:W-:Y:S01]  /*a9a0*/  MUFU.EX2 R250, R171 ;  /* 0x000000ab00fa7308 */ /* 0x000fe20000000800 */
[C---:B------:R-:W-:Y:S06]  /*a9b0*/  HMMA.16816.F32 R72, R148.reuse, R152, R72 ;  /* 0x000000989448723c */ /* 0x040fec0000001848 */
[-C--:B------:R-:W-:Y:S05]  /*a9c0*/  HMMA.16816.F32 R76, R148, R154.reuse, R76 ;  /* 0x0000009a944c723c */ /* 0x080fea000000184c */
[----:B-1----:R-:W-:Y:S01]  /*a9d0*/  FFMA.FTZ R143, R170, UR4, -R138 ;  /* 0x00000004aa8f7c23 */ /* 0x002fe2000801088a */
[C---:B------:R-:W-:Y:S01]  /*a9e0*/  HMMA.16816.F32 R80, R144.reuse, R154, R80 ;  /* 0x0000009a9050723c */ /* 0x040fe20000001850 */
[----:B------:R-:W1:Y:S02]  /*a9f0*/  LDSM.16.MT88.4 R152, [R232+0xe800] ;  /* 0x00e80000e898783b */ /* 0x000e640000004200 */
[----:B------:R3:W-:Y:S02]  /*aa00*/  MUFU.EX2 R205, R143 ;  /* 0x0000008f00cd7308 */ /* 0x0007e40000000800 */
[--C-:B------:R-:W-:Y:S01]  /*aa10*/  FFMA.FTZ R170, R211, UR4, -R141.reuse ;  /* 0x00000004d3aa7c23 */ /* 0x100fe2000801088d */
[-C--:B----4-:R-:W-:Y:S07]  /*aa20*/  HMMA.16816.F32 R84, R144, R156.reuse, R84 ;  /* 0x0000009c9054723c */ /* 0x090fee0000001854 */
[----:B------:R-:W-:Y:S01]  /*aa30*/  MUFU.EX2 R252, R170 ;  /* 0x000000aa00fc7308 */ /* 0x000fe20000000800 */
[C---:B------:R-:W-:Y:S06]  /*aa40*/  HMMA.16816.F32 R88, R148.reuse, R156, R88 ;  /* 0x0000009c9458723c */ /* 0x040fec0000001858 */
[-C--:B------:R-:W-:Y:S05]  /*aa50*/  HMMA.16816.F32 R92, R148, R158.reuse, R92 ;  /* 0x0000009e945c723c */ /* 0x080fea000000185c */
[--C-:B---3--:R-:W-:Y:S01]  /*aa60*/  FFMA.FTZ R143, R169, UR4, -R142.reuse ;  /* 0x00000004a98f7c23 */ /* 0x108fe2000801088e */
[C---:B------:R-:W-:Y:S01]  /*aa70*/  HMMA.16816.F32 R96, R144.reuse, R158, R96 ;  /* 0x0000009e9060723c */ /* 0x040fe20000001860 */
[----:B------:R-:W3:Y:S02]  /*aa80*/  LDSM.16.MT88.4 R156, [R231+0xe800] ;  /* 0x00e80000e79c783b */ /* 0x000ee40000004200 */
[----:B------:R4:W-:Y:S02]  /*aa90*/  MUFU.EX2 R197, R143 ;  /* 0x0000008f00c57308 */ /* 0x0009e40000000800 */
[--C-:B------:R-:W-:Y:S08]  /*aaa0*/  FFMA.FTZ R169, R237, UR4, -R141.reuse ;  /* 0x00000004eda97c23 */ /* 0x100ff0000801088d */
[----:B------:R-:W-:Y:S01]  /*aab0*/  MUFU.EX2 R188, R169 ;  /* 0x000000a900bc7308 */ /* 0x000fe20000000800 */
[-C--:B-1----:R-:W-:Y:S03]  /*aac0*/  HMMA.16816.F32 R100, R144, R152.reuse, R100 ;  /* 0x000000989064723c */ /* 0x082fe60000001864 */
[----:B----4-:R-:W-:Y:S02]  /*aad0*/  FFMA.FTZ R143, R173, UR4, -R142 ;  /* 0x00000004ad8f7c23 */ /* 0x010fe4000801088e */
[----:B------:R-:W4:Y:S01]  /*aae0*/  LDL.LU R173, [R1+0xc] ;  /* 0x00000c0001ad7983 */ /* 0x000f220000300800 */
[C---:B------:R-:W-:Y:S03]  /*aaf0*/  HMMA.16816.F32 R104, R148.reuse, R152, R104 ;  /* 0x000000989468723c */ /* 0x040fe60000001868 */
[----:B------:R1:W2:Y:S01]  /*ab00*/  MUFU.EX2 R206, R143 ;  /* 0x0000008f00ce7308 */ /* 0x0002a20000000800 */
[----:B------:R-:W4:Y:S02]  /*ab10*/  LDL.LU R182, [R1+0x8] ;  /* 0x0000080001b67983 */ /* 0x000f240000300800 */
[-C--:B------:R-:W-:Y:S06]  /*ab20*/  HMMA.16816.F32 R108, R148, R154.reuse, R108 ;  /* 0x0000009a946c723c */ /* 0x080fec000000186c */
[C---:B------:R-:W-:Y:S01]  /*ab30*/  HMMA.16816.F32 R112, R144.reuse, R154, R112 ;  /* 0x0000009a9070723c */ /* 0x040fe20000001870 */
[----:B------:R-:W2:Y:S05]  /*ab40*/  LDSM.16.MT88.4 R152, [R229+0xd000] ;  /* 0x00d00000e598783b */ /* 0x000eaa0000004200 */
[-C--:B---3--:R-:W-:Y:S05]  /*ab50*/  HMMA.16816.F32 R116, R144, R156.reuse, R116 ;  /* 0x0000009c9074723c */ /* 0x088fea0000001874 */
[--C-:B-1----:R-:W-:Y:S01]  /*ab60*/  FFMA.FTZ R143, R168, UR4, -R138.reuse ;  /* 0x00000004a88f7c23 */ /* 0x102fe2000801088a */
[C---:B------:R-:W-:Y:S03]  /*ab70*/  HMMA.16816.F32 R120, R148.reuse, R156, R120 ;  /* 0x0000009c9478723c */ /* 0x040fe60000001878 */
[----:B------:R1:W3:Y:S02]  /*ab80*/  MUFU.EX2 R167, R143 ;  /* 0x0000008f00a77308 */ /* 0x0002e40000000800 */
[--C-:B------:R-:W-:Y:S01]  /*ab90*/  FFMA.FTZ R168, R226, UR4, -R141.reuse ;  /* 0x00000004e2a87c23 */ /* 0x100fe2000801088d */
[-C--:B------:R-:W-:Y:S01]  /*aba0*/  HMMA.16816.F32 R124, R148, R158.reuse, R124 ;  /* 0x0000009e947c723c */ /* 0x080fe2000000187c */
[----:B------:R-:W4:Y:S06]  /*abb0*/  LDL.LU R226, [R1] ;  /* 0x0000000001e27983 */ /* 0x000f2c0000300800 */
[----:B------:R3:W3:Y:S01]  /*abc0*/  MUFU.EX2 R190, R168 ;  /* 0x000000a800be7308 */ /* 0x0006e20000000800 */
[----:B------:R-:W-:Y:S01]  /*abd0*/  HMMA.16816.F32 R128, R144, R158, R128 ;  /* 0x0000009e9080723c */ /* 0x000fe20000001880 */
[----:B------:R-:W-:Y:S03]  /*abe0*/  LDSM.16.MT88.4 R156, [R231+0xd000] ;  /* 0x00d00000e79c783b */ /* 0x000fe60000004200 */
[----:B------:R-:W-:Y:S01]  /*abf0*/  FFMA.FTZ R141, R210, UR4, -R141 ;  /* 0x00000004d28d7c23 */ /* 0x000fe2000801088d */
[----:B--2---:R-:W-:Y:S01]  /*ac00*/  F2FP.F16.F32.PACK_AB R149, R206, R197 ;  /* 0x000000c5ce95723e */ /* 0x004fe200000000ff */
[--C-:B-1----:R-:W-:Y:S03]  /*ac10*/  FFMA.FTZ R143, R172, UR4, -R138.reuse ;  /* 0x00000004ac8f7c23 */ /* 0x102fe6000801088a */
[----:B------:R1:W-:Y:S02]  /*ac20*/  MUFU.EX2 R251, R141 ;  /* 0x0000008d00fb7308 */ /* 0x0003e40000000800 */
[----:B------:R-:W-:Y:S01]  /*ac30*/  FFMA.FTZ R172, R213, UR4, -R138 ;  /* 0x00000004d5ac7c23 */ /* 0x000fe2000801088a */
[----:B------:R-:W-:Y:S02]  /*ac40*/  MOV R213, R164 ;  /* 0x000000a400d57202 */ /* 0x000fe40000000f00 */
[----:B------:R-:W-:Y:S02]  /*ac50*/  F2FP.F16.F32.PACK_AB R144, R198, R181 ;  /* 0x000000b5c690723e */ /* 0x000fe400000000ff */
[----:B------:R-:W-:Y:S03]  /*ac60*/  F2FP.F16.F32.PACK_AB R147, R213, R215 ;  /* 0x000000d7d593723e */ /* 0x000fe600000000ff */
[----:B------:R2:W2:Y:S01]  /*ac70*/  MUFU.EX2 R192, R143 ;  /* 0x0000008f00c07308 */ /* 0x0004a20000000800 */
[----:B------:R-:W-:Y:S01]  /*ac80*/  F2FP.F16.F32.PACK_AB R145, R199, R194 ;  /* 0x000000c2c791723e */ /* 0x000fe200000000ff */
[----:B---3--:R-:W-:Y:S01]  /*ac90*/  LDSM.16.MT88.4 R168, [R230+0xd800] ;  /* 0x00d80000e6a8783b */ /* 0x008fe20000004200 */
[----:B------:R-:W-:Y:S04]  /*aca0*/  MOV R210, R167 ;  /* 0x000000a700d27202 */ /* 0x000fe80000000f00 */
[----:B------:R-:W-:Y:S01]  /*acb0*/  MOV R175, R210 ;  /* 0x000000d200af7202 */ /* 0x000fe20000000f00 */
[----:B------:R-:W-:Y:S01]  /*acc0*/  FFMA.FTZ R132, R132, R184, R228 ;  /* 0x000000b884847223 */ /* 0x000fe200000100e4 */
[----:B-1----:R-:W-:Y:S01]  /*acd0*/  F2FP.F16.F32.PACK_AB R141, R188, R190 ;  /* 0x000000bebc8d723e */ /* 0x002fe200000000ff */
[----:B------:R-:W3:Y:S01]  /*ace0*/  LDL.LU R184, [R1+0x14] ;  /* 0x0000140001b87983 */ /* 0x000ee20000300800 */
[----:B------:R1:W-:Y:S01]  /*acf0*/  MUFU.EX2 R228, R174 ;  /* 0x000000ae00e47308 */ /* 0x0003e20000000800 */
[--C-:B--2---:R-:W-:Y:S01]  /*ad00*/  FFMA.FTZ R143, R225, UR4, -R142.reuse ;  /* 0x00000004e18f7c23 */ /* 0x104fe2000801088e */
[----:B------:R-:W-:Y:S08]  /*ad10*/  F2FP.F16.F32.PACK_AB R150, R192, R210 ;  /* 0x000000d2c096723e */ /* 0x000ff000000000ff */
[----:B------:R2:W2:Y:S01]  /*ad20*/  MUFU.EX2 R148, R143 ;  /* 0x0000008f00947308 */ /* 0x0004a20000000800 */
[----:B-1----:R-:W-:Y:S01]  /*ad30*/  MOV R174, R215 ;  /* 0x000000d700ae7202 */ /* 0x002fe20000000f00 */
[----:B--2---:R-:W-:Y:S01]  /*ad40*/  FFMA.FTZ R143, R224, UR4, -R142 ;  /* 0x00000004e08f7c23 */ /* 0x004fe2000801088e */
[----:B------:R-:W-:Y:S07]  /*ad50*/  MOV R211, R148 ;  /* 0x0000009400d37202 */ /* 0x000fee0000000f00 */
[----:B------:R-:W-:Y:S01]  /*ad60*/  MUFU.EX2 R224, R139 ;  /* 0x0000008b00e07308 */ /* 0x000fe20000000800 */
[----:B------:R-:W-:Y:S09]  /*ad70*/  F2FP.F16.F32.PACK_AB R148, R205, R196 ;  /* 0x000000c4cd94723e */ /* 0x000ff200000000ff */
[----:B------:R1:W2:Y:S02]  /*ad80*/  MUFU.EX2 R237, R143 ;  /* 0x0000008f00ed7308 */ /* 0x0002a40000000800 */
[--C-:B-1----:R-:W-:Y:S01]  /*ad90*/  FFMA.FTZ R143, R214, UR4, -R138.reuse ;  /* 0x00000004d68f7c23 */ /* 0x102fe2000801088a */
[----:B------:R-:W-:Y:S01]  /*ada0*/  MOV R214, R165 ;  /* 0x000000a500d67202 */ /* 0x000fe20000000f00 */
[----:B------:R-:W-:Y:S01]  /*adb0*/  FFMA.FTZ R138, R212, UR4, -R138 ;  /* 0x00000004d48a7c23 */ /* 0x000fe2000801088a */
[----:B--2---:R-:W-:Y:S01]  /*adc0*/  F2FP.F16.F32.PACK_AB R151, R237, R211 ;  /* 0x000000d3ed97723e */ /* 0x004fe200000000ff */
[----:B------:R-:W1:Y:S01]  /*add0*/  LDSM.16.MT88.4 R164, [R232+0xd000] ;  /* 0x00d00000e8a4783b */ /* 0x000e620000004200 */
[----:B------:R-:W-:Y:S03]  /*ade0*/  F2FP.F16.F32.PACK_AB R146, R214, R207 ;  /* 0x000000cfd692723e */ /* 0x000fe600000000ff */
[----:B------:R-:W-:Y:S04]  /*adf0*/  MUFU.EX2 R225, R138 ;  /* 0x0000008a00e17308 */ /* 0x000fe80000000800 */
[-C--:B------:R-:W-:Y:S06]  /*ae00*/  HMMA.16816.F32 R4, R144, R152.reuse, R4 ;  /* 0x000000989004723c */ /* 0x080fec0000001804 */
[----:B------:R2:W1:Y:S01]  /*ae10*/  MUFU.EX2 R249, R143 ;  /* 0x0000008f00f97308 */ /* 0x0004620000000800 */
[C---:B------:R-:W-:Y:S06]  /*ae20*/  HMMA.16816.F32 R8, R148.reuse, R152, R8 ;  /* 0x000000989408723c */ /* 0x040fec0000001808 */
[-C--:B------:R-:W-:Y:S06]  /*ae30*/  HMMA.16816.F32 R12, R148, R154.reuse, R12 ;  /* 0x0000009a940c723c */ /* 0x080fec000000180c */
[C---:B------:R-:W-:Y:S01]  /*ae40*/  HMMA.16816.F32 R16, R144.reuse, R154, R16 ;  /* 0x0000009a9010723c */ /* 0x040fe20000001810 */
[----:B------:R-:W1:Y:S04]  /*ae50*/  LDSM.16.MT88.4 R152, [R229+0xf000] ;  /* 0x00f00000e598783b */ /* 0x000e680000004200 */
[----:B--2---:R-:W-:Y:S01]  /*ae60*/  F2FP.F16.F32.PACK_AB R143, R251, R252 ;  /* 0x000000fcfb8f723e */ /* 0x004fe200000000ff */
[-C--:B------:R-:W-:Y:S06]  /*ae70*/  HMMA.16816.F32 R20, R144, R160.reuse, R20 ;  /* 0x000000a09014723c */ /* 0x080fec0000001814 */
[C---:B------:R-:W-:Y:S06]  /*ae80*/  HMMA.16816.F32 R24, R148.reuse, R160, R24 ;  /* 0x000000a09418723c */ /* 0x040fec0000001818 */
[-C--:B------:R-:W-:Y:S06]  /*ae90*/  HMMA.16816.F32 R28, R148, R162.reuse, R28 ;  /* 0x000000a2941c723c */ /* 0x080fec000000181c */
[C---:B------:R-:W-:Y:S01]  /*aea0*/  HMMA.16816.F32 R32, R144.reuse, R162, R32 ;  /* 0x000000a29020723c */ /* 0x040fe20000001820 */
[----:B------:R-:W2:Y:S05]  /*aeb0*/  LDSM.16.MT88.4 R160, [R230+0xf000] ;  /* 0x00f00000e6a0783b */ /* 0x000eaa0000004200 */
[-C--:B-1----:R-:W-:Y:S06]  /*aec0*/  HMMA.16816.F32 R36, R144, R164.reuse, R36 ;  /* 0x000000a49024723c */ /* 0x082fec0000001824 */
[C---:B------:R-:W-:Y:S06]  /*aed0*/  HMMA.16816.F32 R40, R148.reuse, R164, R40 ;  /* 0x000000a49428723c */ /* 0x040fec0000001828 */
[-C--:B------:R-:W-:Y:S06]  /*aee0*/  HMMA.16816.F32 R44, R148, R166.reuse, R44 ;  /* 0x000000a6942c723c */ /* 0x080fec000000182c */
[C---:B------:R-:W-:Y:S01]  /*aef0*/  HMMA.16816.F32 R48, R144.reuse, R166, R48 ;  /* 0x000000a69030723c */ /* 0x040fe20000001830 */
[----:B------:R-:W1:Y:S05]  /*af00*/  LDSM.16.MT88.4 R164, [R232+0xf000] ;  /* 0x00f00000e8a4783b */ /* 0x000e6a0000004200 */
[-C--:B------:R-:W-:Y:S06]  /*af10*/  HMMA.16816.F32 R52, R144, R156.reuse, R52 ;  /* 0x0000009c9034723c */ /* 0x080fec0000001834 */
        /* <DEDUP_REMOVED lines=8> */
[----:B------:R-:W3:Y:S05]  /*afa0*/  LDSM.16.MT88.4 R152, [R229+0xd800] ;  /* 0x00d80000e598783b */ /* 0x000eea0000004200 */
[-C--:B--2---:R-:W-:Y:S06]  /*afb0*/  HMMA.16816.F32 R84, R144, R160.reuse, R84 ;  /* 0x000000a09054723c */ /* 0x084fec0000001854 */
[C---:B------:R-:W-:Y:S06]  /*afc0*/  HMMA.16816.F32 R88, R148.reuse, R160, R88 ;  /* 0x000000a09458723c */ /* 0x040fec0000001858 */
[-C--:B------:R-:W-:Y:S05]  /*afd0*/  HMMA.16816.F32 R92, R148, R162.reuse, R92 ;  /* 0x000000a2945c723c */ /* 0x080fea000000185c */
[----:B------:R-:W-:Y:S01]  /*afe0*/  MOV R160, R211 ;  /* 0x000000d300a07202 */ /* 0x000fe20000000f00 */
[C---:B------:R-:W-:Y:S05]  /*aff0*/  HMMA.16816.F32 R96, R144.reuse, R162, R96 ;  /* 0x000000a29060723c */ /* 0x040fea0000001860 */
[----:B------:R-:W-:Y:S01]  /*b000*/  MOV R161, R208 ;  /* 0x000000d000a17202 */ /* 0x000fe20000000f00 */
[-C--:B-1----:R-:W-:Y:S05]  /*b010*/  HMMA.16816.F32 R100, R144, R164.reuse, R100 ;  /* 0x000000a49064723c */ /* 0x082fea0000001864 */
[----:B------:R-:W-:Y:S01]  /*b020*/  MOV R162, R213 ;  /* 0x000000d500a27202 */ /* 0x000fe20000000f00 */
[C---:B------:R-:W-:Y:S05]  /*b030*/  HMMA.16816.F32 R104, R148.reuse, R164, R104 ;  /* 0x000000a49468723c */ /* 0x040fea0000001868 */
[----:B------:R-:W-:Y:S01]  /*b040*/  MOV R163, R214 ;  /* 0x000000d600a37202 */ /* 0x000fe20000000f00 */
[-C--:B------:R-:W-:Y:S01]  /*b050*/  HMMA.16816.F32 R108, R148, R166.reuse, R108 ;  /* 0x000000a6946c723c */ /* 0x080fe2000000186c */
[----:B------:R-:W-:Y:S04]  /*b060*/  LDSM.16.MT88.4 R212, [R229+0xf800] ;  /* 0x00f80000e5d4783b */ /* 0x000fe80000004200 */
[----:B------:R-:W-:Y:S01]  /*b070*/  F2FP.F16.F32.PACK_AB R208, R249, R250 ;  /* 0x000000faf9d0723e */ /* 0x000fe200000000ff */
[C---:B------:R-:W-:Y:S06]  /*b080*/  HMMA.16816.F32 R112, R144.reuse, R166, R112 ;  /* 0x000000a69070723c */ /* 0x040fec0000001870 */
[-C--:B------:R-:W-:Y:S05]  /*b090*/  HMMA.16816.F32 R116, R144, R156.reuse, R116 ;  /* 0x0000009c9074723c */ /* 0x080fea0000001874 */
[----:B----4-:R-:W-:Y:S01]  /*b0a0*/  FFMA.FTZ R173, R3, R173, R223 ;  /* 0x000000ad03ad7223 */ /* 0x010fe200000100df */
[----:B------:R-:W-:Y:S01]  /*b0b0*/  FFMA.FTZ R3, R2, R182, R216 ;  /* 0x000000b602037223 */ /* 0x000fe200000100d8 */
[C---:B------:R-:W-:Y:S01]  /*b0c0*/  HMMA.16816.F32 R120, R148.reuse, R156, R120 ;  /* 0x0000009c9478723c */ /* 0x040fe20000001878 */
[----:B------:R-:W-:Y:S03]  /*b0d0*/  MUFU.EX2 R182, R209 ;  /* 0x000000d100b67308 */ /* 0x000fe60000000800 */
[----:B------:R-:W-:Y:S02]  /*b0e0*/  FADD.FTZ R3, R221, R3 ;  /* 0x00000003dd037221 */ /* 0x000fe40000010000 */
[-C--:B------:R-:W-:Y:S05]  /*b0f0*/  HMMA.16816.F32 R124, R148, R158.reuse, R124 ;  /* 0x0000009e947c723c */ /* 0x080fea000000187c */
[----:B------:R-:W-:Y:S01]  /*b100*/  FADD.FTZ R137, R222, R3 ;  /* 0x00000003de897221 */ /* 0x000fe20000010000 */
[----:B------:R-:W-:Y:S05]  /*b110*/  HMMA.16816.F32 R128, R144, R158, R128 ;  /* 0x0000009e9080723c */ /* 0x000fea0000001880 */
[--C-:B------:R-:W-:Y:S02]  /*b120*/  FFMA.FTZ R2, R226, UR4, -R142.reuse ;  /* 0x00000004e2027c23 */ /* 0x100fe4000801088e */
[----:B------:R-:W1:Y:S10]  /*b130*/  MUFU.EX2 R226, R172 ;  /* 0x000000ac00e27308 */ /* 0x000e740000000800 */
[----:B------:R2:W-:Y:S01]  /*b140*/  MUFU.EX2 R248, R2 ;  /* 0x0000000200f87308 */ /* 0x0005e20000000800 */
[----:B-1----:R-:W-:Y:S01]  /*b150*/  F2FP.F16.F32.PACK_AB R210, R225, R226 ;  /* 0x000000e2e1d2723e */ /* 0x002fe200000000ff */
[--C-:B--2---:R-:W-:Y:S01]  /*b160*/  FFMA.FTZ R2, R247, UR4, -R142.reuse ;  /* 0x00000004f7027c23 */ /* 0x104fe2000801088e */
[----:B------:R-:W-:Y:S01]  /*b170*/  FFMA.FTZ R142, R140, UR4, -R142 ;  /* 0x000000048c8e7c23 */ /* 0x000fe2000801088e */
[----:B------:R-:W-:Y:S01]  /*b180*/  F2FP.F16.F32.PACK_AB R140, R189, R228 ;  /* 0x000000e4bd8c723e */ /* 0x000fe200000000ff */
[----:B------:R1:W5:Y:S05]  /*b190*/  LDL.LU R247, [R1+0x74] ;  /* 0x0000740001f77983 */ /* 0x00036a0000300800 */
[----:B------:R-:W2:Y:S01]  /*b1a0*/  MUFU.EX2 R227, R2 ;  /* 0x0000000200e37308 */ /* 0x000ea20000000800 */
[----:B---3--:R-:W-:Y:S02]  /*b1b0*/  FFMA.FTZ R0, R0, R184, R217 ;  /* 0x000000b800007223 */ /* 0x008fe400000100d9 */
[----:B------:R-:W3:Y:S02]  /*b1c0*/  LDSM.16.MT88.4 R184, [R232+0xd800] ;  /* 0x00d80000e8b8783b */ /* 0x000ee40000004200 */
[----:B------:R-:W-:Y:S05]  /*b1d0*/  FADD.FTZ R0, R220, R0 ;  /* 0x00000000dc007221 */ /* 0x000fea0000010000 */
[----:B------:R4:W1:Y:S01]  /*b1e0*/  MUFU.EX2 R139, R142 ;  /* 0x0000008e008b7308 */ /* 0x0008620000000800 */
[----:B------:R-:W-:Y:S01]  /*b1f0*/  FADD.FTZ R3, R219, R0 ;  /* 0x00000000db037221 */ /* 0x000fe20000010000 */
[----:B------:R-:W-:Y:S01]  /*b200*/  LDSM.16.MT88.4 R220, [R232+0xf800] ;  /* 0x00f80000e8dc783b */ /* 0x000fe20000004200 */
[----:B--2---:R-:W-:Y:S01]  /*b210*/  F2FP.F16.F32.PACK_AB R209, R227, R248 ;  /* 0x000000f8e3d1723e */ /* 0x004fe200000000ff */
[----:B------:R-:W-:Y:S01]  /*b220*/  FADD.FTZ R2, R246, R132 ;  /* 0x00000084f6027221 */ /* 0x000fe20000010000 */
[----:B------:R-:W-:Y:S05]  /*b230*/  FADD.FTZ R132, R245, R173 ;  /* 0x000000adf5847221 */ /* 0x000fea0000010000 */
[----:B------:R2:W5:Y:S01]  /*b240*/  LDL.LU R246, [R1+0x70] ;  /* 0x0000700001f67983 */ /* 0x0005620000300800 */
[----:B------:R-:W-:Y:S01]  /*b250*/  FADD.FTZ R2, R244, R2 ;  /* 0x00000002f4027221 */ /* 0x000fe20000010000 */
[----:B------:R-:W-:Y:S02]  /*b260*/  FADD.FTZ R138, R243, R132 ;  /* 0x00000084f38a7221 */ /* 0x000fe40000010000 */
[----:B------:R2:W5:Y:S01]  /*b270*/  LDL.LU R245, [R1+0x6c] ;  /* 0x00006c0001f57983 */ /* 0x0005620000300800 */
[----:B----4-:R-:W-:Y:S01]  /*b280*/  F2FP.F16.F32.PACK_AB R142, R195, R182 ;  /* 0x000000b6c38e723e */ /* 0x010fe200000000ff */
[----:B------:R-:W-:Y:S01]  /*b290*/  FADD.FTZ R132, R242, R2 ;  /* 0x00000002f2847221 */ /* 0x000fe20000010000 */
[----:B------:R-:W-:Y:S01]  /*b2a0*/  MOV R2, R192 ;  /* 0x000000c000027202 */ /* 0x000fe20000000f00 */
[----:B------:R2:W5:Y:S01]  /*b2b0*/  LDL.LU R244, [R1+0x68] ;  /* 0x0000680001f47983 */ /* 0x0005620000300800 */
[----:B------:R-:W-:Y:S02]  /*b2c0*/  MOV R192, R218 ;  /* 0x000000da00c07202 */ /* 0x000fe40000000f00 */
[----:B-1----:R-:W-:Y:S01]  /*b2d0*/  F2FP.F16.F32.PACK_AB R211, R139, R224 ;  /* 0x000000e08bd3723e */ /* 0x002fe200000000ff */
[-C--:B------:R-:W-:Y:S01]  /*b2e0*/  HMMA.16816.F32 R148, R140, R152.reuse, R4 ;  /* 0x000000988c94723c */ /* 0x080fe20000001804 */
[----:B------:R2:W5:Y:S04]  /*b2f0*/  LDL.LU R243, [R1+0x64] ;  /* 0x0000640001f37983 */ /* 0x0005680000300800 */
[----:B------:R-:W-:Y:S01]  /*b300*/  MOV R0, R192 ;  /* 0x000000c000007202 */ /* 0x000fe20000000f00 */
[C---:B------:R-:W-:Y:S01]  /*b310*/  HMMA.16816.F32 R144, R208.reuse, R152, R8 ;  /* 0x00000098d090723c */ /* 0x040fe20000001808 */
[----:B------:R-:W1:Y:S04]  /*b320*/  LDSM.16.MT88.4 R216, [R230+0xf800] ;  /* 0x00f80000e6d8783b */ /* 0x000e680000004200 */
[----:B------:R-:W-:Y:S01]  /*b330*/  FADD.FTZ R0, R0, R138 ;  /* 0x0000008a00007221 */ /* 0x000fe20000010000 */
[----:B------:R-:W-:Y:S01]  /*b340*/  MOV R138, R133 ;  /* 0x00000085008a7202 */ /* 0x000fe20000000f00 */
[-C--:B------:R-:W-:Y:S02]  /*b350*/  HMMA.16816.F32 R156, R208, R154.reuse, R12 ;  /* 0x0000009ad09c723c */ /* 0x080fe4000000180c */
[----:B------:R-:W4:Y:S02]  /*b360*/  LDSM.16.MT88.4 R4, [R231+0xf800] ;  /* 0x00f80000e704783b */ /* 0x000f240000004200 */
[----:B------:R-:W-:Y:S02]  /*b370*/  MOV R9, R162 ;  /* 0x000000a200097202 */ /* 0x000fe40000000f00 */
[----:B------:R-:W-:Y:S01]  /*b380*/  MOV R8, R163 ;  /* 0x000000a300087202 */ /* 0x000fe20000000f00 */
[C---:B------:R-:W-:Y:S03]  /*b390*/  HMMA.16816.F32 R152, R140.reuse, R154, R16 ;  /* 0x0000009a8c98723c */ /* 0x040fe60000001810 */
[----:B------:R2:W5:Y:S01]  /*b3a0*/  LDL.LU R242, [R1+0x60] ;  /* 0x0000600001f27983 */ /* 0x0005620000300800 */
[----:B------:R-:W-:Y:S02]  /*b3b0*/  MOV R15, R182 ;  /* 0x000000b6000f7202 */ /* 0x000fe40000000f00 */
[----:B------:R-:W-:Y:S02]  /*b3c0*/  MOV R10, R191 ;  /* 0x000000bf000a7202 */ /* 0x000fe40000000f00 */
[----:B------:R-:W-:Y:S03]  /*b3d0*/  MOV R19, R160 ;  /* 0x000000a000137202 */ /* 0x000fe60000000f00 */
[----:B------:R-:W-:Y:S02]  /*b3e0*/  MOV R18, R161 ;  /* 0x000000a100127202 */ /* 0x000fe40000000f00 */
[----:B------:R-:W-:Y:S01]  /*b3f0*/  MOV R17, R175 ;  /* 0x000000af00117202 */ /* 0x000fe20000000f00 */
[-C--:B------:R-:W-:Y:S03]  /*b400*/  HMMA.16816.F32 R160, R140, R168.reuse, R20 ;  /* 0x000000a88ca0723c */ /* 0x080fe60000001814 */
[----:B------:R-:W-:Y:S02]  /*b410*/  MOV R16, R174 ;  /* 0x000000ae00107202 */ /* 0x000fe40000000f00 */
[----:B------:R-:W-:Y:S01]  /*b420*/  MOV R12, R190 ;  /* 0x000000be000c7202 */ /* 0x000fe20000000f00 */
[C---:B------:R-:W-:Y:S05]  /*b430*/  HMMA.16816.F32 R164, R208.reuse, R168, R24 ;  /* 0x000000a8d0a4723c */ /* 0x040fea0000001818 */
[----:B------:R-:W-:Y:S01]  /*b440*/  MOV R20, R204 ;  /* 0x000000cc00147202 */ /* 0x000fe20000000f00 */
[-C--:B------:R-:W-:Y:S05]  /*b450*/  HMMA.16816.F32 R172, R208, R170.reuse, R28 ;  /* 0x000000aad0ac723c */ /* 0x080fea000000181c */
[----:B------:R-:W-:Y:S01]  /*b460*/  MOV R24, R196 ;  /* 0x000000c400187202 */ /* 0x000fe20000000f00 */
[C---:B------:R-:W-:Y:S05]  /*b470*/  HMMA.16816.F32 R168, R140.reuse, R170, R32 ;  /* 0x000000aa8ca8723c */ /* 0x040fea0000001820 */
[----:B------:R-:W-:Y:S01]  /*b480*/  MOV R28, R183 ;  /* 0x000000b7001c7202 */ /* 0x000fe20000000f00 */
[----:B------:R-:W-:Y:S01]  /*b490*/  IMAD.MOV.U32 R23, RZ, RZ, R207 ;  /* 0x000000ffff177224 */ /* 0x000fe200078e00cf */
[----:B------:R-:W-:Y:S04]  /*b4a0*/  MOV R32, R179 ;  /* 0x000000b300207202 */ /* 0x000fe80000000f00 */
[----:B------:R-:W-:Y:S02]  /*b4b0*/  MOV R33, R178 ;  /* 0x000000b200217202 */ /* 0x000fe40000000f00 */
[----:B------:R-:W-:Y:S02]  /*b4c0*/  MOV R34, R177 ;  /* 0x000000b100227202 */ /* 0x000fe40000000f00 */
[----:B------:R-:W-:Y:S02]  /*b4d0*/  MOV R35, R176 ;  /* 0x000000b000237202 */ /* 0x000fe40000000f00 */
[----:B------:R-:W-:Y:S01]  /*b4e0*/  MOV R29, R181 ;  /* 0x000000b5001d7202 */ /* 0x000fe20000000f00 */
[-C--:B---3--:R-:W-:Y:S03]  /*b4f0*/  HMMA.16816.F32 R176, R140, R184.reuse, R36 ;  /* 0x000000b88cb0723c */ /* 0x088fe60000001824 */
[----:B------:R-:W-:Y:S02]  /*b500*/  MOV R30, R193 ;  /* 0x000000c1001e7202 */ /* 0x000fe40000000f00 */
[----:B------:R-:W-:Y:S02]  /*b510*/  MOV R31, R194 ;  /* 0x000000c2001f7202 */ /* 0x000fe40000000f00 */
[----:B------:R-:W-:Y:S02]  /*b520*/  MOV R39, R180 ;  /* 0x000000b400277202 */ /* 0x000fe40000000f00 */
[C---:B------:R-:W-:Y:S04]  /*b530*/  HMMA.16816.F32 R180, R208.reuse, R184, R40 ;  /* 0x000000b8d0b4723c */ /* 0x040fe80000001828 */
[----:B------:R-:W-:Y:S02]  /*b540*/  MOV R38, R39 ;  /* 0x0000002700267202 */ /* 0x000fe40000000f00 */
[----:B------:R-:W-:Y:S02]  /*b550*/  MOV R39, R32 ;  /* 0x0000002000277202 */ /* 0x000fe40000000f00 */
[----:B------:R-:W-:Y:S03]  /*b560*/  MOV R32, R33 ;  /* 0x0000002100207202 */ /* 0x000fe60000000f00 */
[----:B------:R-:W-:Y:S02]  /*b570*/  MOV R33, R34 ;  /* 0x0000002200217202 */ /* 0x000fe40000000f00 */
        /* <DEDUP_REMOVED lines=51> */
[----:B------:R-:W-:Y:S01]  /*b8b0*/  FADD.FTZ R9, R241, R137 ;  /* 0x00000089f1097221 */ /* 0x000fe20000010000 */
[----:B------:R-:W-:Y:S01]  /*b8c0*/  MOV R23, R16 ;  /* 0x0000001000177202 */ /* 0x000fe20000000f00 */
[----:B------:R2:W5:Y:S01]  /*b8d0*/  LDL.LU R241, [R1+0x5c] ;  /* 0x00005c0001f17983 */ /* 0x0005620000300800 */
        /* <DEDUP_REMOVED lines=14> */
[----:B------:R-:W-:Y:S01]  /*b9c0*/  MOV R36, R37 ;  /* 0x0000002500247202 */ /* 0x000fe20000000f00 */
[----:B------:R-:W-:Y:S01]  /*b9d0*/  FADD.FTZ R3, R238, R0 ;  /* 0x00000000ee037221 */ /* 0x000fe20000010000 */
[----:B------:R-:W-:Y:S01]  /*b9e0*/  MOV R16, R17 ;  /* 0x0000001100107202 */ /* 0x000fe20000000f00 */
[----:B------:R-:W-:Y:S01]  /*b9f0*/  FADD.FTZ R0, R43, R9 ;  /* 0x000000092b007221 */ /* 0x000fe20000010000 */
[----:B------:R-:W-:Y:S01]  /*ba00*/  MOV R37, R38 ;  /* 0x0000002600257202 */ /* 0x000fe20000000f00 */
[----:B------:R-:W-:Y:S01]  /*ba10*/  FADD.FTZ R2, R236, R2 ;  /* 0x00000002ec027221 */ /* 0x000fe20000010000 */
[----:B------:R-:W-:Y:S01]  /*ba20*/  MOV R17, R18 ;  /* 0x0000001200117202 */ /* 0x000fe20000000f00 */
[----:B------:R-:W-:Y:S01]  /*ba30*/  FADD.FTZ R9, R234, R3 ;  /* 0x00000003ea097221 */ /* 0x000fe20000010000 */
        /* <DEDUP_REMOVED lines=8> */
[----:B------:R-:W-:Y:S01]  /*bac0*/  MOV R20, R21 ;  /* 0x0000001500147202 */ /* 0x000fe20000000f00 */
[----:B------:R2:W5:Y:S01]  /*bad0*/  LDL.LU R238, [R1+0x50] ;  /* 0x0000500001ee7983 */ /* 0x0005620000300800 */
        /* <DEDUP_REMOVED lines=22> */
[----:B------:R-:W-:Y:S01]  /*bc40*/  FADD.FTZ R8, R233, R0 ;  /* 0x00000000e9087221 */ /* 0x000fe20000010000 */
[----:B------:R-:W-:Y:S02]  /*bc50*/  MOV R43, R36 ;  /* 0x00000024002b7202 */ /* 0x000fe40000000f00 */
[----:B------:R2:W5:Y:S01]  /*bc60*/  LDL.LU R234, [R1+0x40] ;  /* 0x0000400001ea7983 */ /* 0x0005620000300800 */
        /* <DEDUP_REMOVED lines=8> */
[----:B------:R2:W5:Y:S01]  /*bcf0*/  LDL.LU R228, [R1+0x38] ;  /* 0x0000380001e47983 */ /* 0x0005620000300800 */
[----:B------:R-:W-:Y:S01]  /*bd00*/  MOV R13, R189 ;  /* 0x000000bd000d7202 */ /* 0x000fe20000000f00 */
[----:B------:R-:W-:Y:S01]  /*bd10*/  FADD.FTZ R2, R38, R0 ;  /* 0x0000000026027221 */ /* 0x000fe20000010000 */
        /* <DEDUP_REMOVED lines=40> */
[-C--:B----4-:R-:W-:Y:S05]  /*bfa0*/  HMMA.16816.F32 R116, R140, R4.reuse, R116 ;  /* 0x000000048c74723c */ /* 0x090fea0000001874 */
[----:B------:R-:W-:Y:S01]  /*bfb0*/  MOV R132, R135 ;  /* 0x0000008700847202 */ /* 0x000fe20000000f00 */
[C---:B------:R-:W-:Y:S05]  /*bfc0*/  HMMA.16816.F32 R120, R208.reuse, R4, R120 ;  /* 0x00000004d078723c */ /* 0x040fea0000001878 */
[----:B------:R-:W-:Y:S01]  /*bfd0*/  MOV R137, R134 ;  /* 0x0000008600897202 */ /* 0x000fe20000000f00 */
[-C--:B------:R-:W-:Y:S05]  /*bfe0*/  HMMA.16816.F32 R124, R208, R6.reuse, R124 ;  /* 0x00000006d07c723c */ /* 0x080fea000000187c */
[----:B------:R-:W-:Y:S01]  /*bff0*/  FADD.FTZ R5, R16, R8 ;  /* 0x0000000810057221 */ /* 0x000fe20000010000 */
[----:B------:R-:W-:Y:S01]  /*c000*/  FADD.FTZ R4, R18, R0 ;  /* 0x0000000012047221 */ /* 0x000fe20000010000 */
[----:B------:R-:W-:Y:S01]  /*c010*/  FADD.FTZ R0, R19, R2 ;  /* 0x0000000213007221 */ /* 0x000fe20000010000 */
[----:B------:R-:W-:Y:S04]  /*c020*/  HMMA.16816.F32 R128, R140, R6, R128 ;  /* 0x000000068c80723c */ /* 0x000fe80000001880 */
[----:B------:R-:W-:Y:S01]  /*c030*/  FADD.FTZ R2, R12, R5 ;  /* 0x000000050c027221 */ /* 0x000fe20000010000 */
        /* <DEDUP_REMOVED lines=11> */
[----:B------:R-:W-:Y:S02]  /*c0f0*/  FADD.FTZ R2, R225, R2 ;  /* 0x00000002e1027221 */ /* 0x000fe40000010000 */
[----:B------:R-:W-:Y:S01]  /*c100*/  STL [R1+0x10], R5 ;  /* 0x0000100501007387 */ /* 0x000fe20000100800 */
[----:B------:R-:W-:Y:S03]  /*c110*/  FADD.FTZ R0, R139, R0 ;  /* 0x000000008b007221 */ /* 0x000fe60000010000 */
[----:B------:R1:W-:Y:S04]  /*c120*/  STL [R1+0xc], R3 ;  /* 0x00000c0301007387 */ /* 0x0003e80000100800 */
[----:B------:R2:W-:Y:S04]  /*c130*/  STL [R1+0x8], R2 ;  /* 0x0000080201007387 */ /* 0x0005e80000100800 */
[----:B------:R2:W-:Y:S01]  /*c140*/  STL [R1+0x14], R0 ;  /* 0x0000140001007387 */ /* 0x0005e20000100800 */
[----:B-1----:R-:W-:Y:S01]  /*c150*/  MOV R3, R136 ;  /* 0x0000008800037202 */ /* 0x002fe20000000f00 */
[----:B------:R-:W-:Y:S06]  /*c160*/  @P0 BRA `(.L_x_66) ;  /* 0xffffffb0009c0947 */ /* 0x000fec000383ffff */
.L_x_65:
[----:B------:R-:W3:Y:S04]  /*c170*/  LDL.LU R8, [R1+0x10] ;  /* 0x0000100001087983 */ /* 0x000ee80000300800 */
[----:B------:R-:W4:Y:S04]  /*c180*/  LDL.LU R7, [R1+0xc] ;  /* 0x00000c0001077983 */ /* 0x000f280000300800 */
[----:B------:R-:W2:Y:S04]  /*c190*/  LDL.LU R6, [R1+0x8] ;  /* 0x0000080001067983 */ /* 0x000ea80000300800 */
[----:B------:R-:W2:Y:S01]  /*c1a0*/  LDL.LU R5, [R1+0x14] ;  /* 0x0000140001057983 */ /* 0x000ea20000300800 */
[----:B------:R-:W1:Y:S01]  /*c1b0*/  S2UR UR8, SR_CgaCtaId ;  /* 0x00000000000879c3 */ /* 0x000e620000008800 */
[----:B------:R-:W-:Y:S01]  /*c1c0*/  UISETP.NE.AND UP0, UPT, UR14, -0x1, UPT ;  /* 0xffffffff0e00788c */ /* 0x000fe2000bf05270 */
[----:B------:R-:W-:Y:S01]  /*c1d0*/  IMAD.MOV.U32 R141, RZ, RZ, 0x20 ;  /* 0x00000020ff8d7424 */ /* 0x000fe200078e00ff */
[----:B------:R-:W1:Y:S01]  /*c1e0*/  S2R R11, SR_TID.X ;  /* 0x00000000000b7919 */ /* 0x000e620000002100 */
[----:B------:R-:W-:Y:S01]  /*c1f0*/  IMAD.MOV.U32 R132, RZ, RZ, 0x40 ;  /* 0x00000040ff847424 */ /* 0x000fe200078e00ff */
[----:B------:R-:W1:Y:S07]  /*c200*/  S2R R143, SR_TID.X ;  /* 0x00000000008f7919 */ /* 0x000e6e0000002100 */
        /* <DEDUP_REMOVED lines=31> */
[----:B----4-:R-:W-:-:S03]  /*c400*/  FADD.FTZ R140, R0, R6 ;  /* 0x00000006008c7221 */ /* 0x010fc60000010000 */
        /* <DEDUP_REMOVED lines=18> */
[----:B------:R-:W-:-:S02]  /*c530*/  LEA.HI R2, R4, R4, RZ, 0x1d ;  /* 0x0000000404027211 */ /* 0x000fc400078fe8ff */
[----:B------:R2:W3:Y:S01]  /*c540*/  @P5 MUFU.RCP R3, R138 ;  /* 0x0000008a00035308 */ /* 0x0004e20000001000 */
[----:B------:R-:W-:Y:S01]  /*c550*/  PLOP3.LUT P4, PT, PT, PT, PT, 0x8, 0x0 ;  /* 0x000000000000781c */ /* 0x000fe20003f8e170 */
[C---:B-1----:R-:W-:Y:S01]  /*c560*/  FMUL.FTZ R148, R0.reuse, R148 ;  /* 0x0000009400947220 */ /* 0x042fe20000410000 */
[----:B------:R-:W-:Y:S01]  /*c570*/  LEA R2, R5, R2, 0x1 ;  /* 0x0000000205027211 */ /* 0x000fe200078e08ff */
[C---:B------:R-:W-:Y:S01]  /*c580*/  FMUL.FTZ R5, R0.reuse, R149 ;  /* 0x0000009500057220 */ /* 0x040fe20000410000 */
[C---:B------:R-:W-:Y:S01]  /*c590*/  FMUL.FTZ R152, R0.reuse, R152 ;  /* 0x0000009800987220 */ /* 0x040fe20000410000 */
        /* <DEDUP_REMOVED lines=21> */
.L_x_69:
        /* <DEDUP_REMOVED lines=24> */
.L_x_70:
        /* <DEDUP_REMOVED lines=15> */
[----:B------:R-:W-:Y:S01]  /*c960*/  FMUL.FTZ R150, R3, R150 ;  /* 0x0000009603967220 */ /* 0x000fe20000410000 */
        /* <DEDUP_REMOVED lines=20> */
[C---:B------:R-:W-:Y:S01]  /*cab0*/  FMUL.FTZ R82, R3.reuse, R82 ;  /* 0x0000005203527220 */ /* 0x040fe20000410000 */
        /* <DEDUP_REMOVED lines=113> */
[----:B-1----:R-:W-:Y:S01]  /*d1d0*/  IADD3 R13, R141, R22, RZ ;  /* 0x000000168d0d7210 */ /* 0x002fe20007ffe0ff */
[----:B------:R1:W-:Y:S01]  /*d1e0*/  STS [R0], R10 ;  /* 0x0000000a00007388 */ /* 0x0003e20000000800 */
[----:B------:R-:W-:Y:S02]  /*d1f0*/  F2FP.F16.F32.PACK_AB R23, R183, R23 ;  /* 0x00000017b717723e */ /* 0x000fe400000000ff */
[----:B--2---:R-:W-:Y:S01]  /*d200*/  IADD3 R3, R25, R132, RZ ;  /* 0x0000008419037210 */ /* 0x004fe20007ffe0ff */
[----:B------:R2:W-:Y:S01]  /*d210*/  STS [R0+0x400], R9 ;  /* 0x0004000900007388 */ /* 0x0005e20000000800 */
[----:B------:R-:W-:Y:S02]  /*d220*/  F2FP.F16.F32.PACK_AB R48, R48, R188 ;  /* 0x000000bc3030723e */ /* 0x000fe400000000ff */
[----:B------:R-:W-:Y:S01]  /*d230*/  F2FP.F16.F32.PACK_AB R47, R191, R47 ;  /* 0x0000002fbf2f723e */ /* 0x000fe200000000ff */
[----:B------:R-:W-:Y:S01]  /*d240*/  STS [R13], R7 ;  /* 0x000000070d007388 */ /* 0x000fe20000000800 */
[----:B------:R-:W-:-:S02]  /*d250*/  F2FP.F16.F32.PACK_AB R46, R46, R192 ;  /* 0x000000c02e2e723e */ /* 0x000fc400000000ff */
[----:B------:R-:W-:Y:S01]  /*d260*/  F2FP.F16.F32.PACK_AB R45, R45, R194 ;  /* 0x000000c22d2d723e */ /* 0x000fe200000000ff */
[----:B------:R3:W-:Y:S01]  /*d270*/  STS [R13+0x400], R6 ;  /* 0x000400060d007388 */ /* 0x0007e20000000800 */
[----:B------:R-:W-:Y:S01]  /*d280*/  IADD3 R2, R0, R132, RZ ;  /* 0x0000008400027210 */ /* 0x000fe20007ffe0ff */
[----:B------:R-:W4:Y:S01]  /*d290*/  @!P2 LDC R11, c[0x0][0x270] ;  /* 0x00009c00ff0bab82 */ /* 0x000f220000000800 */
        /* <DEDUP_REMOVED lines=9> */
[----:B-1----:R-:W1:Y:S01]  /*d330*/  @P3 LDC R10, c[0x0][0x2e8] ;  /* 0x0000ba00ff0a3b82 */ /* 0x002e620000000800 */
[----:B------:R-:W-:Y:S01]  /*d340*/  F2FP.F16.F32.PACK_AB R39, R207, R39 ;  /* 0x00000027cf27723e */ /* 0x000fe200000000ff */
[----:B------:R-:W-:Y:S01]  /*d350*/  STS [R13+0x2400], R20 ;  /* 0x002400140d007388 */ /* 0x000fe20000000800 */
[----:B------:R-:W-:Y:S01]  /*d360*/  F2FP.F16.F32.PACK_AB R38, R38, R26 ;  /* 0x0000001a2626723e */ /* 0x000fe200000000ff */
[----:B--2---:R-:W2:Y:S01]  /*d370*/  @P3 MUFU.LG2 R9, R55 ;  /* 0x0000003700093308 */ /* 0x004ea20000000c00 */
[----:B------:R-:W-:Y:S01]  /*d380*/  F2FP.F16.F32.PACK_AB R37, R37, R70 ;  /* 0x000000462525723e */ /* 0x000fe200000000ff */
[----:B------:R-:W-:Y:S01]  /*d390*/  STS [R3], R19 ;  /* 0x0000001303007388 */ /* 0x000fe20000000800 */
[----:B------:R-:W-:-:S02]  /*d3a0*/  F2FP.F16.F32.PACK_AB R34, R34, R30 ;  /* 0x0000001e2222723e */ /* 0x000fc400000000ff */
[----:B------:R-:W-:Y:S01]  /*d3b0*/  F2FP.F16.F32.PACK_AB R33, R33, R82 ;  /* 0x000000522121723e */ /* 0x000fe200000000ff */
[----:B------:R2:W-:Y:S01]  /*d3c0*/  STS [R3+0x400], R18 ;  /* 0x0004001203007388 */ /* 0x0005e20000000800 */
[----:B------:R-:W-:Y:S01]  /*d3d0*/  F2FP.F16.F32.PACK_AB R36, R36, R72 ;  /* 0x000000482424723e */ /* 0x000fe200000000ff */
[----:B---3--:R-:W3:Y:S01]  /*d3e0*/  @P2 LDC.64 R6, c[0x0][0x2c0] ;  /* 0x0000b000ff062b82 */ /* 0x008ee20000000a00 */
[----:B------:R-:W-:Y:S01]  /*d3f0*/  F2FP.F16.F32.PACK_AB R35, R75, R35 ;  /* 0x000000234b23723e */ /* 0x000fe200000000ff */
[----:B------:R4:W-:Y:S01]  /*d400*/  STS [R5], R16 ;  /* 0x0000001005007388 */ /* 0x0009e20000000800 */
[----:B------:R-:W-:Y:S02]  /*d410*/  F2FP.F16.F32.PACK_AB R32, R32, R76 ;  /* 0x0000004c2020723e */ /* 0x000fe400000000ff */
[----:B------:R-:W-:Y:S01]  /*d420*/  F2FP.F16.F32.PACK_AB R31, R79, R31 ;  /* 0x0000001f4f1f723e */ /* 0x000fe200000000ff */
[----:B------:R-:W-:Y:S01]  /*d430*/  STS [R5+0x400], R15 ;  /* 0x0004000f05007388 */ /* 0x000fe20000000800 */
[----:B------:R-:W-:Y:S01]  /*d440*/  F2FP.F16.F32.PACK_AB R30, R85, R84 ;  /* 0x00000054551e723e */ /* 0x000fe200000000ff */
[----:B------:R-:W1:Y:S01]  /*d450*/  @P2 LDC R8, c[0x0][0x2c0] ;  /* 0x0000b000ff082b82 */ /* 0x000e620000000800 */
        /* <DEDUP_REMOVED lines=36> */
[----:B--2---:R-:W-:Y:S01]  /*d6a0*/  MOV R18, 0x7f800000 ;  /* 0x7f80000000127802 */ /* 0x004fe20000000f00 */
[----:B------:R-:W-:Y:S01]  /*d6b0*/  STS [R25+0x4000], R38 ;  /* 0x0040002619007388 */ /* 0x000fe20000000800 */
[----:B------:R-:W-:-:S02]  /*d6c0*/  MOV R19, 0x7f800000 ;  /* 0x7f80000000137802 */ /* 0x000fc40000000f00 */
[----:B----4-:R-:W-:Y:S01]  /*d6d0*/  MOV R16, 0x7f800000 ;  /* 0x7f80000000107802 */ /* 0x010fe20000000f00 */
        /* <DEDUP_REMOVED lines=13> */
[----:B--2---:R-:W-:-:S03]  /*d7b0*/  MOV R22, 0x7f800000 ;  /* 0x7f80000000167802 */ /* 0x004fc60000000f00 */
[----:B------:R-:W-:Y:S04]  /*d7c0*/  STS [R13+0x6000], R53 ;  /* 0x006000350d007388 */ /* 0x000fe80000000800 */
[----:B------:R-:W-:Y:S01]  /*d7d0*/  STS [R13+0x6400], R52 ;  /* 0x006400340d007388 */ /* 0x000fe20000000800 */
[----:B------:R-:W2:Y:S03]  /*d7e0*/  S2R R12, SR_CTAID.Y ;  /* 0x00000000000c7919 */ /* 0x000ea60000002600 */
[----:B------:R-:W-:Y:S04]  /*d7f0*/  STS [R3+0x4000], R51 ;  /* 0x0040003303007388 */ /* 0x000fe80000000800 */
[----:B------:R-:W-:Y:S04]  /*d800*/  STS [R3+0x4400], R50 ;  /* 0x0044003203007388 */ /* 0x000fe80000000800 */
[----:B------:R-:W-:Y:S01]  /*d810*/  STS [R5+0x4000], R49 ;  /* 0x0040003105007388 */ /* 0x000fe20000000800 */
[----:B----4-:R-:W-:Y:S01]  /*d820*/  @P2 MOV R0, 0x1 ;  /* 0x0000000100002802 */ /* 0x010fe20000000f00 */
[----:B------:R-:W-:-:S02]  /*d830*/  @!P2 IMAD R0, R69, R11, RZ ;  /* 0x0000000b4500a224 */ /* 0x000fc400078e02ff */
[----:B------:R-:W-:Y:S01]  /*d840*/  STS [R5+0x4400], R56 ;  /* 0x0044003805007388 */ /* 0x000fe20000000800 */
[----:B------:R-:W4:Y:S03]  /*d850*/  @P1 LDC R11, c[0x0][0x2e8] ;  /* 0x0000ba00ff0b1b82 */ /* 0x000f260000000800 */
        /* <DEDUP_REMOVED lines=11> */
[----:B-1----:R-:W-:Y:S01]  /*d910*/  @P2 IMAD R5, R7, R6, RZ ;  /* 0x0000000607052224 */ /* 0x002fe200078e02ff */
[----:B------:R-:W-:Y:S01]  /*d920*/  @!P2 MOV R5, R69 ;  /* 0x000000450005a202 */ /* 0x000fe20000000f00 */
[----:B------:R-:W1:Y:S01]  /*d930*/  @P5 LDC R7, c[0x0][0x2e8] ;  /* 0x0000ba00ff075b82 */ /* 0x000e620000000800 */
[----:B------:R-:W-:Y:S01]  /*d940*/  STS [R4+0x6000], R67 ;  /* 0x0060004304007388 */ /* 0x000fe20000000800 */
[----:B------:R-:W4:Y:S03]  /*d950*/  @P1 MUFU.LG2 R6, R139 ;  /* 0x0000008b00061308 */ /* 0x000f260000000c00 */
[----:B------:R4:W-:Y:S03]  /*d960*/  STS [R4+0x6400], R68 ;  /* 0x0064004404007388 */ /* 0x0009e60000000800 */
[----:B------:R-:W-:Y:S06]  /*d970*/  BAR.SYNC.DEFER_BLOCKING 0x0 ;  /* 0x0000000000007b1d */ /* 0x000fec0000010000 */
[----:B------:R-:W1:Y:S01]  /*d980*/  S2R R23, SR_CTAID.Z ;  /* 0x0000000000177919 */ /* 0x000e620000002700 */
[----:B---3--:R-:W-:-:S02]  /*d990*/  @P3 FMUL.FTZ R2, R9, 0.69314718246459960938 ;  /* 0x3f31721809023820 */ /* 0x008fc40000410000 */
[----:B------:R-:W3:Y:S02]  /*d9a0*/  @P5 MUFU.LG2 R9, R138 ;  /* 0x0000008a00095308 */ /* 0x000ee40000000c00 */
[----:B------:R-:W-:Y:S01]  /*d9b0*/  @P3 FFMA.FTZ R22, R136, R10, R2 ;  /* 0x0000000a88163223 */ /* 0x000fe20000010002 */
[----:B--2---:R-:W-:Y:S01]  /*d9c0*/  IMAD R2, R12, R0, RZ ;  /* 0x000000000c027224 */ /* 0x004fe200078e02ff */
[C---:B------:R-:W-:Y:S01]  /*d9d0*/  IADD3 R0, R54.reuse, 0x40, RZ ;  /* 0x0000004036007810 */ /* 0x040fe20007ffe0ff */
[----:B------:R-:W2:Y:S01]  /*d9e0*/  @P6 LDC R12, c[0x0][0x2e8] ;  /* 0x0000ba00ff0c6b82 */ /* 0x000ea20000000800 */
[----:B----4-:R-:W-:Y:S02]  /*d9f0*/  IADD3 R4, R54, 0x20, RZ ;  /* 0x0000002036047810 */ /* 0x010fe40007ffe0ff */
[----:B------:R-:W-:Y:S01]  /*da00*/  SEL R2, R2, RZ, !P4 ;  /* 0x000000ff02027207 */ /* 0x000fe20006000000 */
[----:B-----5:R4:W2:Y:S01]  /*da10*/  LDS.128 R28, [R247+0x3800] ;  /* 0x00380000f71c7984 */ /* 0x0208a20000000c00 */
[----:B------:R-:W-:Y:S01]  /*da20*/  ISETP.GE.AND P2, PT, R0, UR5, PT ;  /* 0x0000000500007c0c */ /* 0x000fe2000bf46270 */
[----:B------:R-:W-:Y:S01]  /*da30*/  IMAD R0, R8, UR6, RZ ;  /* 0x0000000608007c24 */ /* 0x000fe2000f8e02ff */
[----:B------:R-:W-:Y:S01]  /*da40*/  ISETP.GE.AND P4, PT, R4, UR5, PT ;  /* 0x0000000504007c0c */ /* 0x000fe2000bf86270 */
[----:B------:R4:W2:Y:S01]  /*da50*/  LDS.128 R24, [R247+0x7800] ;  /* 0x00780000f7187984 */ /* 0x0008a20000000c00 */
[----:B------:R-:W-:Y:S01]  /*da60*/  @P1 FMUL.FTZ R4, R6, 0.69314718246459960938 ;  /* 0x3f31721806041820 */ /* 0x000fe20000410000 */
[----:B------:R-:W-:Y:S01]  /*da70*/  LEA.HI R6, R208, R143, RZ, 0x5 ;  /* 0x0000008fd0067211 */ /* 0x000fe200078f28ff */
[----:B------:R-:W4:Y:S01]  /*da80*/  @P6 MUFU.LG2 R10, R140 ;  /* 0x0000008c000a6308 */ /* 0x000f220000000c00 */
[----:B------:R-:W-:Y:S01]  /*da90*/  ISETP.GE.AND P3, PT, R3, UR5, PT ;  /* 0x0000000503007c0c */ /* 0x000fe2000bf66270 */
[----:B---3--:R-:W-:Y:S01]  /*daa0*/  @P5 FMUL.FTZ R3, R9, 0.69314718246459960938 ;  /* 0x3f31721809035820 */ /* 0x008fe20000410000 */
[----:B------:R-:W-:-:S03]  /*dab0*/  @P1 FFMA.FTZ R18, R134, R11, R4 ;  /* 0x0000000b86121223 */ /* 0x000fc60000010004 */
[----:B-1----:R-:W-:Y:S01]  /*dac0*/  @P5 FFMA.FTZ R19, R135, R7, R3 ;  /* 0x0000000787135223 */ /* 0x002fe20000010003 */
        /* <DEDUP_REMOVED lines=8> */
[----:B----4-:R-:W-:Y:S01]  /*db50*/  @P6 FMUL.FTZ R3, R10, 0.69314718246459960938 ;  /* 0x3f3172180a036820 */ /* 0x010fe20000410000 */
[----:B------:R-:W-:Y:S02]  /*db60*/  LOP3.LUT P5, RZ, R0, 0x3, RZ, 0xc0, !PT ;  /* 0x0000000300ff7812 */ /* 0x000fe400078ac0ff */
[----:B------:R-:W-:Y:S01]  /*db70*/  IADD3 R2, R54, 0x50, RZ ;  /* 0x0000005036027810 */ /* 0x000fe20007ffe0ff */
[----:B--2---:R-:W-:Y:S01]  /*db80*/  @P6 FFMA.FTZ R16, R133, R12, R3 ;  /* 0x0000000c85106223 */ /* 0x004fe20000010003 */
        /* <DEDUP_REMOVED lines=55> */
.L_x_72:
[----:B------:R-:W-:Y:S05]  /*df00*/  BSYNC B0 ;  /* 0x0000000000007941 */ /* 0x000fea0003800000 */
.L_x_71:
        /* <DEDUP_REMOVED lines=31> */
.L_x_74:
[----:B------:R-:W-:Y:S05]  /*e100*/  BSYNC B0 ;  /* 0x0000000000007941 */ /* 0x000fea0003800000 */
.L_x_73:
        /* <DEDUP_REMOVED lines=19> */
.L_x_76:
[----:B------:R-:W-:Y:S05]  /*e240*/  BSYNC B0 ;  /* 0x0000000000007941 */ /* 0x000fea0003800000 */
.L_x_75:
        /* <DEDUP_REMOVED lines=18> */
.L_x_78:
[----:B------:R-:W-:Y:S05]  /*e370*/  BSYNC B0 ;  /* 0x0000000000007941 */ /* 0x000fea0003800000 */
.L_x_77:
        /* <DEDUP_REMOVED lines=18> */
.L_x_80:
[----:B------:R-:W-:Y:S05]  /*e4a0*/  BSYNC B0 ;  /* 0x0000000000007941 */ /* 0x000fea0003800000 */
.L_x_79:
        /* <DEDUP_REMOVED lines=18> */
.L_x_82:
[----:B------:R-:W-:Y:S05]  /*e5d0*/  BSYNC B0 ;  /* 0x0000000000007941 */ /* 0x000fea0003800000 */
.L_x_81:
        /* <DEDUP_REMOVED lines=18> */
.L_x_84:
[----:B------:R-:W-:Y:S05]  /*e700*/  BSYNC B0 ;  /* 0x0000000000007941 */ /* 0x000fea0003800000 */
.L_x_83:
        /* <DEDUP_REMOVED lines=18> */
.L_x_86:
[----:B------:R-:W-:Y:S05]  /*e830*/  BSYNC B0 ;  /* 0x0000000000007941 */ /* 0x000fea0003800000 */
.L_x_85:
        /* <DEDUP_REMOVED lines=16> */
.L_x_61:
        /* <DEDUP_REMOVED lines=86> */
.L_x_88:
[----:B------:R-:W-:Y:S05]  /*eea0*/  BSYNC B0 ;  /* 0x0000000000007941 */ /* 0x000fea0003800000 */
.L_x_87:
        /* <DEDUP_REMOVED lines=18> */
.L_x_90:
[----:B------:R-:W-:Y:S05]  /*efd0*/  BSYNC B0 ;  /* 0x0000000000007941 */ /* 0x000fea0003800000 */
.L_x_89:
        /* <DEDUP_REMOVED lines=18> */
.L_x_92:
[----:B------:R-:W-:Y:S05]  /*f100*/  BSYNC B0 ;  /* 0x0000000000007941 */ /* 0x000fea0003800000 */
.L_x_91:
        /* <DEDUP_REMOVED lines=17> */
.L_x_94:
[----:B------:R-:W-:Y:S05]  /*f220*/  BSYNC B0 ;  /* 0x0000000000007941 */ /* 0x000fea0003800000 */
.L_x_93:
        /* <DEDUP_REMOVED lines=17> */
.L_x_96:
[----:B------:R-:W-:Y:S05]  /*f340*/  BSYNC B0 ;  /* 0x0000000000007941 */ /* 0x000fea0003800000 */
.L_x_95:
        /* <DEDUP_REMOVED lines=17> */
.L_x_98:
[----:B------:R-:W-:Y:S05]  /*f460*/  BSYNC B0 ;  /* 0x0000000000007941 */ /* 0x000fea0003800000 */
.L_x_97:
        /* <DEDUP_REMOVED lines=16> */
.L_x_100:
[----:B------:R-:W-:Y:S05]  /*f570*/  BSYNC B0 ;  /* 0x0000000000007941 */ /* 0x000fea0003800000 */
.L_x_99:
        /* <DEDUP_REMOVED lines=16> */
.L_x_102:
[----:B------:R-:W-:Y:S05]  /*f680*/  BSYNC B0 ;  /* 0x0000000000007941 */ /* 0x000fea0003800000 */
.L_x_101:
        /* <DEDUP_REMOVED lines=10> */
.L_x_104:
[----:B------:R-:W-:Y:S05]  /*f730*/  BSYNC B0 ;  /* 0x0000000000007941 */ /* 0x000fea0003800000 */
.L_x_103:
        /* <DEDUP_REMOVED lines=15> */
.L_x_106:
[----:B------:R-:W-:Y:S05]  /*f830*/  BSYNC B0 ;  /* 0x0000000000007941 */ /* 0x000fea0003800000 */
.L_x_105:
        /* <DEDUP_REMOVED lines=10> */
.L_x_108:
[----:B------:R-:W-:Y:S05]  /*f8e0*/  BSYNC B0 ;  /* 0x0000000000007941 */ /* 0x000fea0003800000 */
.L_x_107:
        /* <DEDUP_REMOVED lines=10> */
.L_x_110:
[----:B------:R-:W-:Y:S05]  /*f990*/  BSYNC B0 ;  /* 0x0000000000007941 */ /* 0x000fea0003800000 */
.L_x_109:
        /* <DEDUP_REMOVED lines=10> */
.L_x_112:
[----:B------:R-:W-:Y:S05]  /*fa40*/  BSYNC B0 ;  /* 0x0000000000007941 */ /* 0x000fea0003800000 */
.L_x_111:
        /* <DEDUP_REMOVED lines=10> */
.L_x_114:
[----:B------:R-:W-:Y:S05]  /*faf0*/  BSYNC B0 ;  /* 0x0000000000007941 */ /* 0x000fea0003800000 */
.L_x_113:
        /* <DEDUP_REMOVED lines=10> */
.L_x_116:
[----:B------:R-:W-:Y:S05]  /*fba0*/  BSYNC B0 ;  /* 0x0000000000007941 */ /* 0x000fea0003800000 */
.L_x_115:
        /* <DEDUP_REMOVED lines=10> */
.L_x_117:
        /* <DEDUP_REMOVED lines=11> */
.L_x_2916:


//--------------------- .text._ZN5flash16flash_fwd_kernelI23Flash_fwd_kernel_traitsILi128ELi128ELi64ELi4ELb0ELb0EN7cutlass6half_tE19Flash_kernel_traitsILi128ELi128ELi64ELi4ES3_EELb0ELb0ELb0ELb0ELb1ELb1ELb0ELb0EEEvNS_16Flash_fwd_paramsE --------------------------
	.section	.text._ZN5flash16flash_fwd_kernelI23Flash_fwd_kernel_traitsILi128ELi128ELi64ELi4ELb0ELb0EN7cutlass6half_tE19Flash_kernel_traitsILi128ELi128ELi64ELi4ES3_EELb0ELb0ELb0ELb0ELb1ELb1ELb0ELb0EEEvNS_16Flash_fwd_paramsE,"ax",@progbits
	.align	128
        .global         _ZN5flash16flash_fwd_kernelI23Flash_fwd_kernel_traitsILi128ELi128ELi64ELi4ELb0ELb0EN7cutlass6half_tE19Flash_kernel_traitsILi128ELi128ELi64ELi4ES3_EELb0ELb0ELb0ELb0ELb1ELb1ELb0ELb0EEEvNS_16Flash_fwd_paramsE
        .type           _ZN5flash16flash_fwd_kernelI23Flash_fwd_kernel_traitsILi128ELi128ELi64ELi4ELb0ELb0EN7cutlass6half_tE19Flash_kernel_traitsILi128ELi128ELi64ELi4ES3_EELb0ELb0ELb0ELb0ELb1ELb1ELb0ELb0EEEvNS_16Flash_fwd_paramsE,@function
        .size           _ZN5flash16flash_fwd_kernelI23Flash_fwd_kernel_traitsILi128ELi128ELi64ELi4ELb0ELb0EN7cutlass6half_tE19Flash_kernel_traitsILi128ELi128ELi64ELi4ES3_EELb0ELb0ELb0ELb0ELb1ELb1ELb0ELb0EEEvNS_16Flash_fwd_paramsE,(.L_x_2917 - _ZN5flash16flash_fwd_kernelI23Flash_fwd_kernel_traitsILi128ELi128ELi64ELi4ELb0ELb0EN7cutlass6half_tE19Flash_kernel_traitsILi128ELi128ELi64ELi4ES3_EELb0ELb0ELb0ELb0ELb1ELb1ELb0ELb0EEEvNS_16Flash_fwd_paramsE)
        .other          _ZN5flash16flash_fwd_kernelI23Flash_fwd_kernel_traitsILi128ELi128ELi64ELi4ELb0ELb0EN7cutlass6half_tE19Flash_kernel_traitsILi128ELi128ELi64ELi4ES3_EELb0ELb0ELb0ELb0ELb1ELb1ELb0ELb0EEEvNS_16Flash_fwd_paramsE,@"STO_CUDA_ENTRY STV_DEFAULT"
_ZN5flash16flash_fwd_kernelI23Flash_fwd_kernel_traitsILi128ELi128ELi64ELi4ELb0ELb0EN7cutlass6half_tE19Flash_kernel_traitsILi128ELi128ELi64ELi4ES3_EELb0ELb0ELb0ELb0ELb1ELb1ELb0ELb0EEEvNS_16Flash_fwd_paramsE:
.text._ZN5flash16flash_fwd_kernelI23Flash_fwd_kernel_traitsILi128ELi128ELi64ELi4ELb0ELb0EN7cutlass6half_tE19Flash_kernel_traitsILi128ELi128ELi64ELi4ES3_EELb0ELb0ELb0ELb0ELb1ELb1ELb0ELb0EEEvNS_16Flash_fwd_paramsE:
[----:B------:R-:W1:Y:S08]  /*0000*/  LDC R1, c[0x0][0x28] ;  /* 0x00000a00ff017b82 */ /* 0x000e700000000800 */
[----:B------:R-:W2:Y:S01]  /*0010*/  LDC.64 R2, c[0x0][0x300] ;  /* 0x0000c000ff027b82 */ /* 0x000ea20000000a00 */
[----:B------:R-:W3:Y:S01]  /*0020*/  S2R R29, SR_CTAID.Y ;  /* 0x00000000001d7919 */ /* 0x000ee20000002600 */
[----:B------:R-:W-:Y:S01]  /*0030*/  IMAD.MOV.U32 R19, RZ, RZ, RZ ;  /* 0x000000ffff137224 */ /* 0x000fe200078e00ff */
[----:B------:R-:W-:Y:S01]  /*0040*/  ULDC.64 UR16, c[0x0][0x208] ;  /* 0x0000820000107ab9 */ /* 0x000fe20000000a00 */
[----:B------:R-:W-:Y:S01]  /*0050*/  ULDC UR4, c[0x0][0x2c4] ;  /* 0x0000b10000047ab9 */ /* 0x000fe20000000800 */
[----:B-1----:R-:W-:-:S03]  /*0060*/  VIADD R1, R1, 0xffffff60 ;  /* 0xffffff6001017836 */ /* 0x002fc60000000000 */
[----:B------:R-:W1:Y:S01]  /*0070*/  LDC.64 R4, c[0x0][0x308] ;  /* 0x0000c200ff047b82 */ /* 0x000e620000000a00 */
[----:B--2---:R-:W-:-:S04]  /*0080*/  ISETP.NE.U32.AND P0, PT, R2, RZ, PT ;  /* 0x000000ff0200720c */ /* 0x004fc80003f05070 */
[----:B------:R-:W-:Y:S02]  /*0090*/  ISETP.NE.AND.EX P0, PT, R3, RZ, PT, P0 ;  /* 0x000000ff0300720c */ /* 0x000fe40003f05300 */
[----:B-1----:R-:W-:-:S04]  /*00a0*/  ISETP.NE.U32.AND P3, PT, R4, RZ, PT ;  /* 0x000000ff0400720c */ /* 0x002fc80003f65070 */
[----:B------:R-:W-:-:S07]  /*00b0*/  ISETP.NE.AND.EX P3, PT, R5, RZ, PT, P3 ;  /* 0x000000ff0500720c */ /* 0x000fce0003f65330 */
[----:B------:R-:W3:Y:S02]  /*00c0*/  @P0 LDC.64 R2, c[0x0][0x300] ;  /* 0x0000c000ff020b82 */ /* 0x000ee40000000a00 */
[----:B---3--:R-:W-:-:S05]  /*00d0*/  @P0 IMAD.WIDE R2, R29, 0x4, R2 ;  /* 0x000000041d020825 */ /* 0x008fca00078e0202 */
[----:B------:R1:W5:Y:S02]  /*00e0*/  @P0 LDG.E R19, desc[UR16][R2.64] ;  /* 0x0000001002130981 */ /* 0x000364000c1e1900 */
[----:B-1----:R-:W1:Y:S02]  /*00f0*/  @P3 LDC.64 R2, c[0x0][0x308] ;  /* 0x0000c200ff023b82 */ /* 0x002e640000000a00 */
[----:B-1----:R-:W-:-:S05]  /*0100*/  @P3 IMAD.WIDE R2, R29, 0x4, R2 ;  /* 0x000000041d023825 */ /* 0x002fca00078e0202 */
[----:B------:R1:W5:Y:S01]  /*0110*/  @P3 LDG.E R23, desc[UR16][R2.64] ;  /* 0x0000001002173981 */ /* 0x000362000c1e1900 */
[----:B------:R-:W2:Y:S02]  /*0120*/  S2R R14, SR_CTAID.X ;  /* 0x00000000000e7919 */ /* 0x000ea40000002500 */
[----:B--2---:R-:W-:-:S05]  /*0130*/  IMAD.SHL.U32 R0, R14, 0x80, RZ ;  /* 0x000000800e007824 */ /* 0x004fca00078e00ff */
[----:B------:R-:W-:-:S13]  /*0140*/  ISETP.GE.AND P0, PT, R0, UR4, PT ;  /* 0x0000000400007c0c */ /* 0x000fda000bf06270 */
[----:B-1----:R-:W-:Y:S05]  /*0150*/  @P0 EXIT ;  /* 0x000000000000094d */ /* 0x002fea0003800000 */
[----:B------:R-:W1:Y:S01]  /*0160*/  LDC R28, c[0x0][0x278] ;  /* 0x00009e00ff1c7b82 */ /* 0x000e620000000800 */
[----:B------:R-:W2:Y:S01]  /*0170*/  S2R R6, SR_TID.X ;  /* 0x0000000000067919 */ /* 0x000ea20000002100 */
[----:B------:R-:W-:Y:S01]  /*0180*/  SHF.R.S32.HI R27, RZ, 0x1f, R29 ;  /* 0x0000001fff1b7819 */ /* 0x000fe2000001141d */
[----:B------:R-:W-:Y:S01]  /*0190*/  ULDC.64 UR4, c[0x0][0x228] ;  /* 0x00008a0000047ab9 */ /* 0x000fe20000000a00 */
[----:B------:R-:W-:Y:S01]  /*01a0*/  ULDC.64 UR6, c[0x0][0x240] ;  /* 0x0000900000067ab9 */ /* 0x000fe20000000a00 */
[----:B------:R-:W3:Y:S01]  /*01b0*/  S2R R30, SR_CTAID.Z ;  /* 0x00000000001e7919 */ /* 0x000ee20000002700 */
[----:B------:R-:W-:Y:S01]  /*01c0*/  ULDC.64 UR8, c[0x0][0x210] ;  /* 0x0000840000087ab9 */ /* 0x000fe20000000a00 */
[----:B------:R-:W-:Y:S01]  /*01d0*/  ULDC.64 UR12, c[0x0][0x248] ;  /* 0x00009200000c7ab9 */ /* 0x000fe20000000a00 */
[----:B------:R-:W4:Y:S01]  /*01e0*/  S2UR UR10, SR_CgaCtaId ;  /* 0x00000000000a79c3 */ /* 0x000f220000008800 */
[----:B-----5:R-:W-:Y:S01]  /*01f0*/  @P3 IMAD.IADD R152, R23, 0x1, -R19 ;  /* 0x0000000117983824 */ /* 0x020fe200078e0a13 */
[----:B------:R-:W-:-:S02]  /*0200*/  USHF.L.U64.HI UR19, UR12, 0x6, UR13 ;  /* 0x000000060c137899 */ /* 0x000fc4000801020d */
[----:B------:R-:W-:Y:S02]  /*0210*/  USHF.L.U32 UR20, UR12, 0x6, URZ ;  /* 0x000000060c147899 */ /* 0x000fe4000800063f */
[----:B------:R-:W-:Y:S02]  /*0220*/  USHF.L.U32 UR14, UR12, 0x5, URZ ;  /* 0x000000050c0e7899 */ /* 0x000fe4000800063f */
[----:B------:R-:W-:Y:S01]  /*0230*/  USHF.L.U64.HI UR15, UR12, 0x5, UR13 ;  /* 0x000000050c0f7899 */ /* 0x000fe2000801020d */
[----:B-1----:R-:W-:-:S05]  /*0240*/  IABS R0, R28 ;  /* 0x0000001c00007213 */ /* 0x002fca0000000000 */
[----:B------:R-:W-:-:S04]  /*0250*/  IMAD.MOV.U32 R26, RZ, RZ, R0 ;  /* 0x000000ffff1a7224 */ /* 0x000fc800078e0000 */
[----:B------:R-:W1:Y:S01]  /*0260*/  I2F.RP R3, R26 ;  /* 0x0000001a00037306 */ /* 0x000e620000209400 */
[----:B--2---:R-:W-:Y:S02]  /*0270*/  SHF.R.S32.HI R4, RZ, 0x1f, R6 ;  /* 0x0000001fff047819 */ /* 0x004fe40000011406 */
[----:B---3--:R-:W-:Y:S02]  /*0280*/  SHF.R.S32.HI R18, RZ, 0x1f, R30 ;  /* 0x0000001fff127819 */ /* 0x008fe4000001141e */
[CC--:B------:R-:W-:Y:S02]  /*0290*/  LEA.HI R17, R4.reuse, R6.reuse, RZ, 0x3 ;  /* 0x0000000604117211 */ /* 0x0c0fe400078f18ff */
[----:B------:R-:W-:Y:S02]  /*02a0*/  LEA.HI R0, R4, R6, RZ, 0x4 ;  /* 0x0000000604007211 */ /* 0x000fe400078f20ff */
[----:B------:R-:W-:Y:S02]  /*02b0*/  LOP3.LUT R2, R17, 0xfffffff8, RZ, 0xc0, !PT ;  /* 0xfffffff811027812 */ /* 0x000fe400078ec0ff */
[----:B------:R-:W-:-:S02]  /*02c0*/  LOP3.LUT R5, R0, 0xfffffff0, RZ, 0xc0, !PT ;  /* 0xfffffff000057812 */ /* 0x000fc400078ec0ff */
[----:B------:R-:W-:Y:S01]  /*02d0*/  SHF.R.S32.HI R8, RZ, 0x3, R17 ;  /* 0x00000003ff087819 */ /* 0x000fe20000011411 */
[----:B-1----:R-:W1:Y:S01]  /*02e0*/  MUFU.RCP R7, R3 ;  /* 0x0000000300077308 */ /* 0x002e620000001000 */
[----:B------:R-:W-:Y:S01]  /*02f0*/  IMAD.IADD R22, R6, 0x1, -R2 ;  /* 0x0000000106167824 */ /* 0x000fe200078e0a02 */
[-C--:B------:R-:W-:Y:S01]  /*0300*/  LEA.HI R16, R4, R6.reuse, RZ, 0x6 ;  /* 0x0000000604107211 */ /* 0x080fe200078f30ff */
[----:B------:R-:W-:Y:S01]  /*0310*/  IMAD.IADD R5, R6, 0x1, -R5 ;  /* 0x0000000106057824 */ /* 0x000fe200078e0a05 */
[----:B------:R-:W-:Y:S01]  /*0320*/  LEA.HI R25, R4, R6, RZ, 0x5 ;  /* 0x0000000604197211 */ /* 0x000fe200078f28ff */
[----:B------:R-:W-:Y:S01]  /*0330*/  IMAD.SHL.U32 R12, R22, 0x8, RZ ;  /* 0x00000008160c7824 */ /* 0x000fe200078e00ff */
[----:B------:R-:W-:Y:S01]  /*0340*/  SHF.R.S32.HI R10, RZ, 0x4, R0 ;  /* 0x00000004ff0a7819 */ /* 0x000fe20000011400 */
[----:B------:R-:W-:Y:S01]  /*0350*/  IMAD.SHL.U32 R6, R8, 0x40, RZ ;  /* 0x0000004008067824 */ /* 0x000fe200078e00ff */
[----:B------:R-:W-:Y:S01]  /*0360*/  SHF.R.S32.HI R9, RZ, 0x1f, R8 ;  /* 0x0000001fff097819 */ /* 0x000fe20000011408 */
[----:B------:R-:W-:Y:S01]  /*0370*/  IMAD R2, R27, UR4, RZ ;  /* 0x000000041b027c24 */ /* 0x000fe2000f8e02ff */
[----:B------:R-:W-:-:S02]  /*0380*/  SHF.R.S32.HI R13, RZ, 0x1f, R12 ;  /* 0x0000001fff0d7819 */ /* 0x000fc4000001140c */
[----:B------:R-:W-:Y:S01]  /*0390*/  LEA.HI R4, R0, R10, RZ, 0x1 ;  /* 0x0000000a00047211 */ /* 0x000fe200078f08ff */
[----:B------:R-:W-:Y:S01]  /*03a0*/  IMAD R11, R29, UR5, R2 ;  /* 0x000000051d0b7c24 */ /* 0x000fe2000f8e0202 */
[----:B------:R-:W-:Y:S01]  /*03b0*/  LOP3.LUT R0, R6, 0x1c0, RZ, 0xc0, !PT ;  /* 0x000001c006007812 */ /* 0x000fe200078ec0ff */
[----:B------:R-:W-:Y:S01]  /*03c0*/  IMAD.WIDE R14, R14, 0x80, R8 ;  /* 0x000000800e0e7825 */ /* 0x000fe200078e0208 */
[----:B------:R-:W-:Y:S02]  /*03d0*/  LOP3.LUT R6, R4, 0xfffffffe, RZ, 0xc0, !PT ;  /* 0xfffffffe04067812 */ /* 0x000fe400078ec0ff */
[----:B------:R-:W-:Y:S01]  /*03e0*/  LOP3.LUT R4, R0, 0x38, R12, 0xf8, !PT ;  /* 0x0000003800047812 */ /* 0x000fe200078ef80c */
[----:B-1----:R-:W-:Y:S01]  /*03f0*/  VIADD R7, R7, 0xffffffe ;  /* 0x0ffffffe07077836 */ /* 0x002fe20000000000 */
[----:B------:R-:W-:Y:S01]  /*0400*/  SHF.R.U32.HI R0, RZ, 0x3, R0 ;  /* 0x00000003ff007819 */ /* 0x000fe20000011600 */
[----:B------:R-:W-:Y:S01]  /*0410*/  IMAD.WIDE.U32 R2, R29, UR4, R12 ;  /* 0x000000041d027c25 */ /* 0x000fe2000f8e000c */
[----:B------:R-:W-:-:S03]  /*0420*/  ULDC.64 UR4, c[0x0][0x258] ;  /* 0x0000960000047ab9 */ /* 0x000fc60000000a00 */
[----:B------:R-:W1:Y:S01]  /*0430*/  F2I.FTZ.U32.TRUNC.NTZ R7, R7 ;  /* 0x0000000700077305 */ /* 0x000e62000021f000 */
[----:B------:R-:W-:Y:S01]  /*0440*/  IMAD.IADD R3, R3, 0x1, R11 ;  /* 0x0000000103037824 */ /* 0x000fe200078e020b */
[----:B------:R-:W-:Y:S01]  /*0450*/  LOP3.LUT R11, R4, R0, RZ, 0x3c, !PT ;  /* 0x00000000040b7212 */ /* 0x000fe200078e3cff */
[----:B------:R-:W-:Y:S01]  /*0460*/  IMAD.IADD R21, R10, 0x1, -R6 ;  /* 0x000000010a157824 */ /* 0x000fe200078e0a06 */
[----:B------:R-:W-:Y:S01]  /*0470*/  SHF.R.S32.HI R0, RZ, 0x1f, R5 ;  /* 0x0000001fff007819 */ /* 0x000fe20000011405 */
[----:B------:R-:W-:Y:S02]  /*0480*/  IMAD R4, R18, UR4, RZ ;  /* 0x0000000412047c24 */ /* 0x000fe4000f8e02ff */
[----:B------:R-:W-:Y:S01]  /*0490*/  IMAD.SHL.U32 R10, R16, 0x8, RZ ;  /* 0x00000008100a7824 */ /* 0x000fe200078e00ff */
[----:B------:R-:W-:Y:S01]  /*04a0*/  LEA.HI R20, R0, R5, RZ, 0x3 ;  /* 0x0000000500147211 */ /* 0x000fe200078f18ff */
[C---:B------:R-:W-:Y:S01]  /*04b0*/  IMAD R4, R30.reuse, UR5, R4 ;  /* 0x000000051e047c24 */ /* 0x040fe2000f8e0204 */
[----:B------:R-:W-:Y:S01]  /*04c0*/  UMOV UR5, 0x400 ;  /* 0x0000040000057882 */ /* 0x000fe20000000000 */
[----:B------:R-:W-:Y:S01]  /*04d0*/  IMAD.WIDE.U32 R2, R30, UR4, R2 ;  /* 0x000000041e027c25 */ /* 0x000fe2000f8e0002 */
[----:B------:R-:W-:Y:S01]  /*04e0*/  LOP3.LUT R6, R20, 0xfffffff8, RZ, 0xc0, !PT ;  /* 0xfffffff814067812 */ /* 0x000fe200078ec0ff */
[----:B----4-:R-:W-:Y:S01]  /*04f0*/  ULEA UR5, UR10, UR5, 0x18 ;  /* 0x000000050a057291 */ /* 0x010fe2000f8ec03f */
[----:B------:R-:W-:Y:S01]  /*0500*/  LOP3.LUT R11, R11, 0x7ffffe00, R10, 0xf8, !PT ;  /* 0x7ffffe000b0b7812 */ /* 0x000fe200078ef80a */
[----:B-1----:R-:W-:Y:S01]  /*0510*/  IMAD.MOV R0, RZ, RZ, -R7 ;  /* 0x000000ffff007224 */ /* 0x002fe200078e0a07 */
[----:B------:R-:W-:Y:S01]  /*0520*/  USHF.L.U32 UR4, UR6, 0x5, URZ ;  /* 0x0000000506047899 */ /* 0x000fe2000800063f */
[----:B------:R-:W-:Y:S01]  /*0530*/  IMAD.IADD R96, R5, 0x1, -R6 ;  /* 0x0000000105607824 */ /* 0x000fe200078e0a06 */
[----:B------:R-:W-:Y:S01]  /*0540*/  ULDC.64 UR10, c[0x0][0x250] ;  /* 0x00009400000a7ab9 */ /* 0x000fe20000000a00 */
[----:B------:R-:W-:Y:S01]  /*0550*/  IMAD R0, R0, R26, RZ ;  /* 0x0000001a00007224 */ /* 0x000fe200078e02ff */
[----:B------:R-:W-:Y:S01]  /*0560*/  LEA R247, R11, UR5, 0x1 ;  /* 0x000000050bf77c11 */ /* 0x000fe2000f8e08ff */
[----:B------:R-:W-:Y:S01]  /*0570*/  IMAD.MOV.U32 R6, RZ, RZ, RZ ;  /* 0x000000ffff067224 */ /* 0x000fe200078e00ff */
[----:B------:R-:W-:Y:S01]  /*0580*/  USHF.L.U32 UR18, UR10, 0x5, URZ ;  /* 0x000000050a127899 */ /* 0x000fe2000800063f */
[----:B------:R-:W-:Y:S01]  /*0590*/  IMAD.IADD R3, R3, 0x1, R4 ;  /* 0x0000000103037824 */ /* 0x000fe200078e0204 */
[----:B------:R-:W-:Y:S01]  /*05a0*/  USHF.L.U64.HI UR21, UR10, 0x5, UR11 ;  /* 0x000000050a157899 */ /* 0x000fe2000801020b */
[----:B------:R-:W-:-:S02]  /*05b0*/  IMAD R10, R15, UR6, RZ ;  /* 0x000000060f0a7c24 */ /* 0x000fc4000f8e02ff */
[----:B------:R-:W-:-:S04]  /*05c0*/  IMAD.HI.U32 R7, R7, R0, R6 ;  /* 0x0000000007077227 */ /* 0x000fc800078e0006 */
[----:B------:R-:W-:Y:S02]  /*05d0*/  IMAD.SHL.U32 R0, R22, 0x40, RZ ;  /* 0x0000004016007824 */ /* 0x000fe400078e00ff */
[C---:B------:R-:W-:Y:S02]  /*05e0*/  IMAD R10, R14.reuse, UR7, R10 ;  /* 0x000000070e0a7c24 */ /* 0x040fe4000f8e020a */
[----:B------:R-:W-:Y:S01]  /*05f0*/  IMAD.WIDE.U32 R4, R14, UR6, R2 ;  /* 0x000000060e047c25 */ /* 0x000fe2000f8e0002 */
[----:B------:R-:W-:Y:S02]  /*0600*/  IABS R14, R30 ;  /* 0x0000001e000e7213 */ /* 0x000fe40000000000 */
[----:B------:R-:W-:Y:S01]  /*0610*/  LOP3.LUT R0, R0, 0x1c0, RZ, 0xc0, !PT ;  /* 0x000001c000007812 */ /* 0x000fe200078ec0ff */
[----:B------:R-:W-:Y:S01]  /*0620*/  IMAD.IADD R3, R5, 0x1, R10 ;  /* 0x0000000105037824 */ /* 0x000fe200078e020a */
[----:B------:R-:W-:Y:S01]  /*0630*/  LEA R2, P0, R4, UR8, 0x1 ;  /* 0x0000000804027c11 */ /* 0x000fe2000f8008ff */
[----:B------:R-:W-:Y:S01]  /*0640*/  USHF.L.U64.HI UR8, UR6, 0x5, UR7 ;  /* 0x0000000506087899 */ /* 0x000fe20008010207 */
[----:B------:R-:W-:-:S02]  /*0650*/  LOP3.LUT R6, R0, 0x8, R17, 0xf8, !PT ;  /* 0x0000000800067812 */ /* 0x000fc400078ef811 */
[----:B------:R-:W-:Y:S01]  /*0660*/  SHF.R.U32.HI R5, RZ, 0x3, R0 ;  /* 0x00000003ff057819 */ /* 0x000fe20000011600 */
[----:B------:R-:W-:Y:S01]  /*0670*/  IMAD.HI.U32 R0, R7, R14, RZ ;  /* 0x0000000e07007227 */ /* 0x000fe200078e00ff */
[----:B------:R-:W-:Y:S01]  /*0680*/  LEA.HI.X R3, R4, UR9, R3, 0x1, P0 ;  /* 0x0000000904037c11 */ /* 0x000fe200080f0c03 */
[----:B------:R-:W1:Y:S01]  /*0690*/  @!P3 LDC.64 R16, c[0x0][0x318] ;  /* 0x0000c600ff10bb82 */ /* 0x000e620000000a00 */
[----:B------:R-:W-:Y:S01]  /*06a0*/  IADD3 R4, P0, R2, UR4, RZ ;  /* 0x0000000402047c10 */ /* 0x000fe2000ff1e0ff */
[----:B------:R-:W-:Y:S01]  /*06b0*/  IMAD.MOV R10, RZ, RZ, -R0 ;  /* 0x000000ffff0a7224 */ /* 0x000fe200078e0a00 */
[----:B------:R-:W-:Y:S01]  /*06c0*/  LOP3.LUT R24, R6, R5, RZ, 0x3c, !PT ;  /* 0x0000000506187212 */ /* 0x000fe200078e3cff */
[----:B------:R-:W-:Y:S01]  /*06d0*/  @!PT LDS RZ, [RZ] ;  /* 0x00000000fffff984 */ /* 0x000fe20000000800 */
[----:B------:R-:W-:Y:S01]  /*06e0*/  @!PT LDS RZ, [RZ] ;  /* 0x00000000fffff984 */ /* 0x000fe20000000800 */
[----:B------:R-:W-:Y:S01]  /*06f0*/  @!PT LDS RZ, [RZ] ;  /* 0x00000000fffff984 */ /* 0x000fe20000000800 */
[----:B------:R-:W-:Y:S01]  /*0700*/  LDGSTS.E.BYPASS.LTC128B.128 [R247], desc[UR16][R2.64] ;  /* 0x0000000002f77fae */ /* 0x000fe2000b901d50 */
[----:B------:R-:W-:Y:S01]  /*0710*/  IADD3.X R5, R3, UR8, RZ, P0, !PT ;  /* 0x0000000803057c10 */ /* 0x000fe200087fe4ff */
[----:B------:R-:W-:Y:S01]  /*0720*/  IMAD R10, R26, R10, R14 ;  /* 0x0000000a1a0a7224 */ /* 0x000fe200078e020e */
[----:B------:R-:W-:Y:S01]  /*0730*/  IADD3 R11, P0, R8, R19, RZ ;  /* 0x00000013080b7210 */ /* 0x000fe20007f1e0ff */
[----:B------:R2:W-:Y:S01]  /*0740*/  LDGSTS.E.BYPASS.LTC128B.128 [R247+0x4000], desc[UR16][R2.64+0x80] ;  /* 0x0400008002f77fae */ /* 0x0005e2000b901d50 */
[----:B------:R-:W3:Y:S01]  /*0750*/  @!P3 LDC.64 R14, c[0x0][0x2c8] ;  /* 0x0000b200ff0ebb82 */ /* 0x000ee20000000a00 */
[----:B------:R-:W-:Y:S01]  /*0760*/  ULDC.64 UR6, c[0x0][0x230] ;  /* 0x00008c0000067ab9 */ /* 0x000fe20000000a00 */
[----:B------:R-:W-:Y:S01]  /*0770*/  LEA.HI.X.SX32 R18, R19, R9, 0x1, P0 ;  /* 0x0000000913127211 */ /* 0x000fe200000f0eff */
[----:B------:R-:W-:Y:S04]  /*0780*/  LDGSTS.E.BYPASS.LTC128B.128 [R247+0x800], desc[UR16][R4.64] ;  /* 0x0080000004f77fae */ /* 0x000fe8000b901d50 */
[----:B------:R4:W-:Y:S01]  /*0790*/  LDGSTS.E.BYPASS.LTC128B.128 [R247+0x4800], desc[UR16][R4.64+0x80] ;  /* 0x0480008004f77fae */ /* 0x0009e2000b901d50 */
[----:B-1----:R-:W-:-:S04]  /*07a0*/  @!P3 ISETP.NE.U32.AND P2, PT, R16, RZ, PT ;  /* 0x000000ff1000b20c */ /* 0x002fc80003f45070 */
[----:B------:R-:W-:Y:S02]  /*07b0*/  @!P3 ISETP.NE.AND.EX P2, PT, R17, RZ, PT, P2 ;  /* 0x000000ff1100b20c */ /* 0x000fe40003f45320 */
[----:B--2---:R-:W-:-:S04]  /*07c0*/  IADD3 R2, P1, R4, UR4, RZ ;  /* 0x0000000404027c10 */ /* 0x004fc8000ff3e0ff */
[----:B------:R-:W-:Y:S02]  /*07d0*/  IADD3.X R3, R5, UR8, RZ, P1, !PT ;  /* 0x0000000805037c10 */ /* 0x000fe40008ffe4ff */
[----:B------:R-:W-:Y:S02]  /*07e0*/  ISETP.GT.U32.AND P1, PT, R26, R10, PT ;  /* 0x0000000a1a00720c */ /* 0x000fe40003f24070 */
[----:B------:R-:W-:Y:S01]  /*07f0*/  IADD3 R6, P0, R2, UR4, RZ ;  /* 0x0000000402067c10 */ /* 0x000fe2000ff1e0ff */
[----:B------:R-:W-:Y:S03]  /*0800*/  LDGSTS.E.BYPASS.LTC128B.128 [R247+0x1000], desc[UR16][R2.64] ;  /* 0x0100000002f77fae */ /* 0x000fe6000b901d50 */
[----:B------:R-:W-:Y:S01]  /*0810*/  IADD3.X R7, R3, UR8, RZ, P0, !PT ;  /* 0x0000000803077c10 */ /* 0x000fe200087fe4ff */
[----:B------:R1:W-:Y:S01]  /*0820*/  LDGSTS.E.BYPASS.LTC128B.128 [R247+0x5000], desc[UR16][R2.64+0x80] ;  /* 0x0500008002f77fae */ /* 0x0003e2000b901d50 */
[----:B----4-:R-:W-:-:S03]  /*0830*/  IADD3 R4, P0, R6, UR4, RZ ;  /* 0x0000000406047c10 */ /* 0x010fc6000ff1e0ff */
[----:B------:R-:W-:Y:S01]  /*0840*/  LDGSTS.E.BYPASS.LTC128B.128 [R247+0x1800], desc[UR16][R6.64] ;  /* 0x0180000006f77fae */ /* 0x000fe2000b901d50 */
[----:B------:R-:W-:Y:S01]  /*0850*/  IADD3.X R5, R7, UR8, RZ, P0, !PT ;  /* 0x0000000807057c10 */ /* 0x000fe200087fe4ff */
[----:B------:R-:W-:Y:S02]  /*0860*/  @!P1 IMAD.IADD R10, R10, 0x1, -R26 ;  /* 0x000000010a0a9824 */ /* 0x000fe400078e0a1a */
[----:B------:R2:W-:Y:S01]  /*0870*/  LDGSTS.E.BYPASS.LTC128B.128 [R247+0x5800], desc[UR16][R6.64+0x80] ;  /* 0x0580008006f77fae */ /* 0x0005e2000b901d50 */
[----:B------:R-:W-:Y:S01]  /*0880*/  @!P1 VIADD R0, R0, 0x1 ;  /* 0x0000000100009836 */ /* 0x000fe20000000000 */
[----:B------:R-:W-:Y:S02]  /*0890*/  ISETP.NE.AND P1, PT, R28, RZ, PT ;  /* 0x000000ff1c00720c */ /* 0x000fe40003f25270 */
[----:B------:R-:W-:Y:S01]  /*08a0*/  ISETP.GE.U32.AND P4, PT, R10, R26, PT ;  /* 0x0000001a0a00720c */ /* 0x000fe20003f86070 */
[----:B------:R-:W-:Y:S04]  /*08b0*/  LDGSTS.E.BYPASS.LTC128B.128 [R247+0x2000], desc[UR16][R4.64] ;  /* 0x0200000004f77fae */ /* 0x000fe8000b901d50 */
[----:B------:R4:W-:Y:S08]  /*08c0*/  LDGSTS.E.BYPASS.LTC128B.128 [R247+0x6000], desc[UR16][R4.64+0x80] ;  /* 0x0600008004f77fae */ /* 0x0009f0000b901d50 */
[----:B------:R-:W-:-:S02]  /*08d0*/  @P4 VIADD R0, R0, 0x1 ;  /* 0x0000000100004836 */ /* 0x000fc40000000000 */
[----:B-1----:R-:W-:Y:S02]  /*08e0*/  IMAD R2, R18, UR12, RZ ;  /* 0x0000000c12027c24 */ /* 0x002fe4000f8e02ff */
[----:B------:R-:W-:Y:S02]  /*08f0*/  IMAD.MOV.U32 R9, RZ, RZ, R0 ;  /* 0x000000ffff097224 */ /* 0x000fe400078e0000 */
[C---:B------:R-:W-:Y:S01]  /*0900*/  IMAD R8, R11.reuse, UR13, R2 ;  /* 0x0000000d0b087c24 */ /* 0x040fe2000f8e0202 */
[----:B------:R-:W-:Y:S01]  /*0910*/  IADD3 R2, P0, R4, UR4, RZ ;  /* 0x0000000404027c10 */ /* 0x000fe2000ff1e0ff */
[----:B--2---:R-:W-:-:S03]  /*0920*/  IMAD.WIDE.U32 R6, R11, UR12, R12 ;  /* 0x0000000c0b067c25 */ /* 0x004fc6000f8e000c */
[----:B------:R-:W-:-:S05]  /*0930*/  IADD3.X R3, R5, UR8, RZ, P0, !PT ;  /* 0x0000000805037c10 */ /* 0x000fca00087fe4ff */
[----:B------:R-:W-:Y:S01]  /*0940*/  LDGSTS.E.BYPASS.LTC128B.128 [R247+0x2800], desc[UR16][R2.64] ;  /* 0x0280000002f77fae */ /* 0x000fe2000b901d50 */
[----:B----4-:R-:W-:Y:S01]  /*0950*/  IMAD.IADD R5, R7, 0x1, R8 ;  /* 0x0000000107057824 */ /* 0x010fe200078e0208 */
[----:B------:R-:W-:Y:S01]  /*0960*/  LOP3.LUT R7, R30, R28, RZ, 0x3c, !PT ;  /* 0x0000001c1e077212 */ /* 0x000fe200078e3cff */
[----:B------:R-:W-:Y:S01]  /*0970*/  IMAD.MOV.U32 R4, RZ, RZ, R6 ;  /* 0x000000ffff047224 */ /* 0x000fe200078e0006 */
[----:B---3--:R-:W-:Y:S01]  /*0980*/  @!P3 SEL R6, R15, RZ, P2 ;  /* 0x000000ff0f06b207 */ /* 0x008fe20001000000 */
[----:B------:R1:W-:Y:S01]  /*0990*/  LDGSTS.E.BYPASS.LTC128B.128 [R247+0x6800], desc[UR16][R2.64+0x80] ;  /* 0x0680008002f77fae */ /* 0x0003e2000b901d50 */
[----:B------:R-:W-:Y:S01]  /*09a0*/  ISETP.GE.AND P0, PT, R7, RZ, PT ;  /* 0x000000ff0700720c */ /* 0x000fe20003f06270 */
[----:B------:R-:W-:Y:S01]  /*09b0*/  IMAD R7, R27, UR6, RZ ;  /* 0x000000061b077c24 */ /* 0x000fe2000f8e02ff */
[----:B------:R-:W-:Y:S01]  /*09c0*/  @!P3 IADD3 R152, R6, R14, -R19 ;  /* 0x0000000e0698b210 */ /* 0x000fe20007ffe813 */
[----:B------:R-:W-:-:S04]  /*09d0*/  IMAD.WIDE.U32 R4, R29, UR6, R4 ;  /* 0x000000061d047c25 */ /* 0x000fc8000f8e0004 */
[----:B------:R-:W-:Y:S01]  /*09e0*/  IMAD R0, R29, UR7, R7 ;  /* 0x000000071d007c24 */ /* 0x000fe2000f8e0207 */
[----:B------:R-:W-:Y:S01]  /*09f0*/  ULDC.64 UR6, c[0x0][0x260] ;  /* 0x0000980000067ab9 */ /* 0x000fe20000000a00 */
[----:B------:R-:W-:-:S04]  /*0a00*/  VIADD R8, R152, 0x3f ;  /* 0x0000003f98087836 */ /* 0x000fc80000000000 */
[----:B------:R-:W-:Y:S01]  /*0a10*/  @!P0 IMAD.MOV R9, RZ, RZ, -R9 ;  /* 0x000000ffff098224 */ /* 0x000fe200078e0a09 */
[----:B------:R-:W-:-:S04]  /*0a20*/  @!P1 LOP3.LUT R9, RZ, R28, RZ, 0x33, !PT ;  /* 0x0000001cff099212 */ /* 0x000fc800078e33ff */
[----:B------:R-:W-:Y:S02]  /*0a30*/  SHF.R.S32.HI R10, RZ, 0x1f, R9 ;  /* 0x0000001fff0a7819 */ /* 0x000fe40000011409 */
[----:B-1----:R-:W-:-:S04]  /*0a40*/  IADD3 R2, P2, R2, UR4, RZ ;  /* 0x0000000402027c10 */ /* 0x002fc8000ff5e0ff */
[----:B------:R-:W-:Y:S02]  /*0a50*/  IADD3.X R3, R3, UR8, RZ, P2, !PT ;  /* 0x0000000803037c10 */ /* 0x000fe400097fe4ff */
[----:B------:R-:W-:Y:S01]  /*0a60*/  IADD3 R6, P2, R2, UR4, RZ ;  /* 0x0000000402067c10 */ /* 0x000fe2000ff5e0ff */
[----:B------:R-:W-:Y:S02]  /*0a70*/  UIADD3 UR4, UR5, 0x8000, URZ ;  /* 0x0000800005047890 */ /* 0x000fe4000fffe03f */
[----:B------:R-:W-:Y:S01]  /*0a80*/  LDGSTS.E.BYPASS.LTC128B.128 [R247+0x3000], desc[UR16][R2.64] ;  /* 0x0300000002f77fae */ /* 0x000fe2000b901d50 */
[----:B------:R-:W-:Y:S01]  /*0a90*/  IADD3.X R7, R3, UR8, RZ, P2, !PT ;  /* 0x0000000803077c10 */ /* 0x000fe200097fe4ff */
[----:B------:R-:W-:Y:S02]  /*0aa0*/  ULDC.64 UR8, c[0x0][0x268] ;  /* 0x00009a0000087ab9 */ /* 0x000fe40000000a00 */
[----:B------:R1:W-:Y:S04]  /*0ab0*/  LDGSTS.E.BYPASS.LTC128B.128 [R247+0x7000], desc[UR16][R2.64+0x80] ;  /* 0x0700008002f77fae */ /* 0x0003e8000b901d50 */
[----:B------:R-:W-:Y:S04]  /*0ac0*/  LDGSTS.E.BYPASS.LTC128B.128 [R247+0x3800], desc[UR16][R6.64] ;  /* 0x0380000006f77fae */ /* 0x000fe8000b901d50 */
[----:B------:R2:W-:Y:S01]  /*0ad0*/  LDGSTS.E.BYPASS.LTC128B.128 [R247+0x7800], desc[UR16][R6.64+0x80] ;  /* 0x0780008006f77fae */ /* 0x0005e2000b901d50 */
[----:B-1----:R-:W-:Y:S01]  /*0ae0*/  IMAD.IADD R3, R5, 0x1, R0 ;  /* 0x0000000105037824 */ /* 0x002fe200078e0200 */
[----:B------:R-:W-:Y:S01]  /*0af0*/  SHF.R.S32.HI R0, RZ, 0x1f, R8 ;  /* 0x0000001fff007819 */ /* 0x000fe20000011408 */
[----:B------:R-:W-:-:S02]  /*0b00*/  IMAD.MOV.U32 R2, RZ, RZ, R4 ;  /* 0x000000ffff027224 */ /* 0x000fc400078e0004 */
[----:B------:R-:W-:Y:S01]  /*0b10*/  IMAD R4, R10, UR6, RZ ;  /* 0x000000060a047c24 */ /* 0x000fe2000f8e02ff */
[----:B------:R-:W-:Y:S01]  /*0b20*/  LEA.HI R246, R0, R8, RZ, 0x6 ;  /* 0x0000000800f67211 */ /* 0x000fe200078f30ff */
[----:B------:R-:W-:Y:S02]  /*0b30*/  IMAD R0, R18, UR10, RZ ;  /* 0x0000000a12007c24 */ /* 0x000fe4000f8e02ff */
[----:B------:R-:W-:Y:S01]  /*0b40*/  IMAD.WIDE.U32 R32, R9, UR6, R2 ;  /* 0x0000000609207c25 */ /* 0x000fe2000f8e0002 */
[----:B------:R-:W-:-:S03]  /*0b50*/  LEA.HI.SX32 R8, R246, 0xffffffff, 0x1a ;  /* 0xfffffffff6087811 */ /* 0x000fc600078fd2ff */
[----:B------:R-:W-:Y:S01]  /*0b60*/  IMAD R4, R9, UR7, R4 ;  /* 0x0000000709047c24 */ /* 0x000fe2000f8e0204 */
[----:B------:R-:W-:Y:S01]  /*0b70*/  ULDC.64 UR6, c[0x0][0x238] ;  /* 0x00008e0000067ab9 */ /* 0x000fe20000000a00 */
[C---:B------:R-:W-:Y:S01]  /*0b80*/  IMAD R0, R11.reuse, UR11, R0 ;  /* 0x0000000b0b007c24 */ /* 0x040fe2000f8e0200 */
[----:B------:R-:W-:Y:S01]  /*0b90*/  STL.64 [R1+0x50], R32 ;  /* 0x0000502001007387 */ /* 0x000fe20000100a00 */
[----:B------:R-:W-:Y:S01]  /*0ba0*/  IMAD.WIDE.U32 R2, R11, UR10, R12 ;  /* 0x0000000a0b027c25 */ /* 0x000fe2000f8e000c */
[----:B------:R-:W-:-:S03]  /*0bb0*/  SHF.R.S32.HI R11, RZ, 0x1f, R8 ;  /* 0x0000001fff0b7819 */ /* 0x000fc60000011408 */
[----:B------:R-:W-:Y:S02]  /*0bc0*/  IMAD R5, R8, UR19, RZ ;  /* 0x0000001308057c24 */ /* 0x000fe4000f8e02ff */
[----:B------:R-:W-:Y:S02]  /*0bd0*/  IMAD.IADD R161, R33, 0x1, R4 ;  /* 0x0000000121a17824 */ /* 0x000fe400078e0204 */
[----:B------:R-:W-:Y:S02]  /*0be0*/  IMAD.MOV.U32 R160, RZ, RZ, R32 ;  /* 0x000000ffffa07224 */ /* 0x000fe400078e0020 */
[----:B------:R-:W-:Y:S02]  /*0bf0*/  IMAD.IADD R3, R3, 0x1, R0 ;  /* 0x0000000103037824 */ /* 0x000fe400078e0200 */
[----:B--2---:R-:W-:Y:S01]  /*0c00*/  IMAD R7, R27, UR6, RZ ;  /* 0x000000061b077c24 */ /* 0x004fe2000f8e02ff */
[----:B------:R-:W-:Y:S01]  /*0c10*/  STL.64 [R1+0x40], R160 ;  /* 0x000040a001007387 */ /* 0x000fe20000100a00 */
[----:B------:R-:W-:-:S02]  /*0c20*/  IMAD R0, R11, UR20, R5 ;  /* 0x000000140b007c24 */ /* 0x000fc4000f8e0205 */
[----:B------:R-:W-:-:S04]  /*0c30*/  IMAD.WIDE.U32 R4, R8, UR20, R160 ;  /* 0x0000001408047c25 */ /* 0x000fc8000f8e00a0 */
[C---:B------:R-:W-:Y:S02]  /*0c40*/  IMAD R7, R29.reuse, UR7, R7 ;  /* 0x000000071d077c24 */ /* 0x040fe4000f8e0207 */
[----:B------:R-:W-:Y:S01]  /*0c50*/  IMAD.WIDE.U32 R2, R29, UR6, R2 ;  /* 0x000000061d027c25 */ /* 0x000fe2000f8e0002 */
[----:B------:R-:W-:Y:S02]  /*0c60*/  ULDC.64 UR6, c[0x0][0x218] ;  /* 0x0000860000067ab9 */ /* 0x000fe40000000a00 */
[----:B------:R-:W-:Y:S01]  /*0c70*/  LEA R6, P0, R4, UR6, 0x1 ;  /* 0x0000000604067c11 */ /* 0x000fe2000f8008ff */
[----:B------:R-:W-:Y:S02]  /*0c80*/  IMAD.IADD R0, R5, 0x1, R0 ;  /* 0x0000000105007824 */ /* 0x000fe400078e0200 */
[----:B------:R-:W-:-:S03]  /*0c90*/  IMAD.IADD R3, R3, 0x1, R7 ;  /* 0x0000000103037824 */ /* 0x000fc600078e0207 */
[----:B------:R-:W-:Y:S01]  /*0ca0*/  LEA.HI.X R7, R4, UR7, R0, 0x1, P0 ;  /* 0x0000000704077c11 */ /* 0x000fe200080f0c00 */
[----:B------:R-:W-:Y:S01]  /*0cb0*/  IMAD.WIDE.U32 R12, R9, UR8, R2 ;  /* 0x00000008090c7c25 */ /* 0x000fe2000f8e0002 */
[----:B------:R-:W-:-:S03]  /*0cc0*/  IADD3 R4, P0, R6, UR14, RZ ;  /* 0x0000000e06047c10 */ /* 0x000fc6000ff1e0ff */
[----:B------:R-:W-:Y:S01]  /*0cd0*/  LDGSTS.E.BYPASS.LTC128B.128 [R247+0x8000], desc[UR16][R6.64] ;  /* 0x0800000006f77fae */ /* 0x000fe2000b901d50 */
[----:B------:R-:W-:Y:S01]  /*0ce0*/  IADD3.X R5, R7, UR15, RZ, P0, !PT ;  /* 0x0000000f07057c10 */ /* 0x000fe200087fe4ff */
[----:B------:R-:W-:Y:S01]  /*0cf0*/  IMAD R0, R10, UR8, RZ ;  /* 0x000000080a007c24 */ /* 0x000fe2000f8e02ff */
[----:B------:R-:W-:Y:S01]  /*0d00*/  IADD3 R2, P0, R4, UR14, RZ ;  /* 0x0000000e04027c10 */ /* 0x000fe2000ff1e0ff */
[----:B------:R1:W-:Y:S02]  /*0d10*/  LDGSTS.E.BYPASS.LTC128B.128 [R247+0xa000], desc[UR16][R6.64+0x80] ;  /* 0x0a00008006f77fae */ /* 0x0003e4000b901d50 */
[----:B------:R-:W-:Y:S01]  /*0d20*/  IMAD R9, R9, UR9, R0 ;  /* 0x0000000909097c24 */ /* 0x000fe2000f8e0200 */
[----:B------:R-:W-:Y:S01]  /*0d30*/  IADD3.X R3, R5, UR15, RZ, P0, !PT ;  /* 0x0000000f05037c10 */ /* 0x000fe200087fe4ff */
[----:B------:R-:W-:Y:S01]  /*0d40*/  LDGSTS.E.BYPASS.LTC128B.128 [R247+0x8800], desc[UR16][R4.64] ;  /* 0x0880000004f77fae */ /* 0x000fe2000b901d50 */
[----:B------:R-:W-:Y:S01]  /*0d50*/  IMAD R0, R11, UR10, RZ ;  /* 0x0000000a0b007c24 */ /* 0x000fe2000f8e02ff */
[----:B------:R-:W-:-:S02]  /*0d60*/  ULDC.64 UR8, c[0x0][0x220] ;  /* 0x0000880000087ab9 */ /* 0x000fc40000000a00 */
[----:B------:R2:W-:Y:S01]  /*0d70*/  LDGSTS.E.BYPASS.LTC128B.128 [R247+0xa800], desc[UR16][R4.64+0x80] ;  /* 0x0a80008004f77fae */ /* 0x0005e2000b901d50 */
[----:B------:R-:W-:-:S03]  /*0d80*/  IMAD R0, R8, UR11, R0 ;  /* 0x0000000b08007c24 */ /* 0x000fc6000f8e0200 */
[----:B------:R-:W-:Y:S04]  /*0d90*/  LDGSTS.E.BYPASS.LTC128B.128 [R247+0x9000], desc[UR16][R2.64] ;  /* 0x0900000002f77fae */ /* 0x000fe8000b901d50 */
[----:B------:R3:W-:Y:S04]  /*0da0*/  LDGSTS.E.BYPASS.LTC128B.128 [R247+0xb000], desc[UR16][R2.64+0x80] ;  /* 0x0b00008002f77fae */ /* 0x0007e8000b901d50 */
[----:B------:R-:W-:Y:S01]  /*0db0*/  STL.64 [R1+0x48], R12 ;  /* 0x0000480c01007387 */ /* 0x000fe20000100a00 */
[----:B-1----:R-:W-:-:S04]  /*0dc0*/  IMAD.WIDE.U32 R6, R8, UR10, RZ ;  /* 0x0000000a08067c25 */ /* 0x002fc8000f8e00ff */
[----:B------:R-:W-:Y:S01]  /*0dd0*/  IMAD.IADD R0, R7, 0x1, R0 ;  /* 0x0000000107007824 */ /* 0x000fe200078e0200 */
[----:B--2---:R-:W-:-:S04]  /*0de0*/  IADD3 R4, P0, R2, UR14, RZ ;  /* 0x0000000e02047c10 */ /* 0x004fc8000ff1e0ff */
[----:B------:R-:W-:Y:S02]  /*0df0*/  IADD3.X R5, R3, UR15, RZ, P0, !PT ;  /* 0x0000000f03057c10 */ /* 0x000fe400087fe4ff */
[----:B------:R-:W-:Y:S01]  /*0e00*/  LEA R7, P0, R6, R12, 0x6 ;  /* 0x0000000c06077211 */ /* 0x000fe200078030ff */
[----:B---3--:R-:W-:Y:S02]  /*0e10*/  IMAD.IADD R2, R13, 0x1, R9 ;  /* 0x000000010d027824 */ /* 0x008fe400078e0209 */
[----:B------:R-:W-:Y:S01]  /*0e20*/  LDGSTS.E.BYPASS.LTC128B.128 [R247+0x9800], desc[UR16][R4.64] ;  /* 0x0980000004f77fae */ /* 0x000fe2000b901d50 */
[----:B------:R-:W-:-:S03]  /*0e30*/  IMAD.SHL.U32 R3, R21, 0x8, RZ ;  /* 0x0000000815037824 */ /* 0x000fc600078e00ff */
[----:B------:R1:W-:Y:S01]  /*0e40*/  LDGSTS.E.BYPASS.LTC128B.128 [R247+0xb800], desc[UR16][R4.64+0x80] ;  /* 0x0b80008004f77fae */ /* 0x0003e2000b901d50 */
[----:B------:R-:W-:Y:S01]  /*0e50*/  LEA.HI.X R6, R6, R2, R0, 0x6, P0 ;  /* 0x0000000206067211 */ /* 0x000fe200000f3400 */
[----:B------:R-:W-:Y:S02]  /*0e60*/  IMAD R0, R21, 0x200, R24 ;  /* 0x0000020015007824 */ /* 0x000fe400078e0218 */
[----:B------:R-:W0:Y:S03]  /*0e70*/  LDGDEPBAR ;  /* 0x00000000000079af */ /* 0x000e260000000000 */
[----:B------:R-:W-:Y:S01]  /*0e80*/  LEA R233, R0, UR4, 0x1 ;  /* 0x0000000400e97c11 */ /* 0x000fe2000f8e08ff */
[----:B------:R2:W-:Y:S04]  /*0e90*/  STL [R1+0x3c], R2 ;  /* 0x00003c0201007387 */ /* 0x0005e80000100800 */
[----:B------:R-:W-:Y:S01]  /*0ea0*/  VIADD R238, R233, 0x20 ;  /* 0x00000020e9ee7836 */ /* 0x000fe20000000000 */
[----:B-1----:R-:W-:Y:S01]  /*0eb0*/  LEA R4, P0, R7, UR8, 0x1 ;  /* 0x0000000807047c11 */ /* 0x002fe2000f8008ff */
[----:B------:R-:W-:-:S04]  /*0ec0*/  DEPBAR.LE SB0, 0x0 ;  /* 0x000080000000791a */ /* 0x000fc80000000000 */
[----:B------:R-:W-:Y:S01]  /*0ed0*/  LEA.HI.X R5, R7, UR9, R6, 0x1, P0 ;  /* 0x0000000907057c11 */ /* 0x000fe200080f0c06 */
[----:B------:R-:W-:Y:S01]  /*0ee0*/  BAR.SYNC.DEFER_BLOCKING 0x0 ;  /* 0x0000000000007b1d */ /* 0x000fe20000010000 */
[----:B--2---:R-:W-:Y:S02]  /*0ef0*/  IMAD.SHL.U32 R2, R96, 0x40, RZ ;  /* 0x0000004060027824 */ /* 0x004fe400078e00ff */
[----:B------:R-:W-:Y:S01]  /*0f00*/  IMAD.SHL.U32 R6, R20, 0x40, RZ ;  /* 0x0000004014067824 */ /* 0x000fe200078e00ff */
[----:B------:R-:W-:Y:S01]  /*0f10*/  LEA R20, R0, UR5, 0x1 ;  /* 0x0000000500147c11 */ /* 0x000fe2000f8e08ff */
[----:B------:R-:W-:Y:S01]  /*0f20*/  IMAD.MOV.U32 R0, RZ, RZ, 0x40 ;  /* 0x00000040ff007424 */ /* 0x000fe200078e00ff */
[----:B------:R-:W-:Y:S02]  /*0f30*/  LOP3.LUT R2, R2, 0x1c0, RZ, 0xc0, !PT ;  /* 0x000001c002027812 */ /* 0x000fe400078ec0ff */
[----:B------:R-:W-:Y:S02]  /*0f40*/  LOP3.LUT R153, R6, 0xfffffe00, RZ, 0xc0, !PT ;  /* 0xfffffe0006997812 */ /* 0x000fe400078ec0ff */
[----:B------:R-:W-:-:S02]  /*0f50*/  LOP3.LUT R7, R2, 0x8, R3, 0xf8, !PT ;  /* 0x0000000802077812 */ /* 0x000fc400078ef803 */
[----:B------:R-:W-:Y:S02]  /*0f60*/  SHF.R.U32.HI R3, RZ, 0x3, R2 ;  /* 0x00000003ff037819 */ /* 0x000fe40000011602 */
[----:B------:R-:W-:Y:S02]  /*0f70*/  IADD3 R2, P0, R4, UR18, RZ ;  /* 0x0000001204027c10 */ /* 0x000fe4000ff1e0ff */
[----:B------:R-:W-:Y:S02]  /*0f80*/  LOP3.LUT R154, R7, R3, RZ, 0x3c, !PT ;  /* 0x00000003079a7212 */ /* 0x000fe400078e3cff */
[----:B------:R-:W-:Y:S02]  /*0f90*/  SHF.R.S32.HI R7, RZ, 0x5, R25 ;  /* 0x00000005ff077819 */ /* 0x000fe40000011419 */
[----:B------:R-:W-:Y:S02]  /*0fa0*/  IADD3.X R3, R5, UR21, RZ, P0, !PT ;  /* 0x0000001505037c10 */ /* 0x000fe400087fe4ff */
[----:B------:R-:W-:Y:S01]  /*0fb0*/  IADD3 R6, P1, R2, UR18, RZ ;  /* 0x0000001202067c10 */ /* 0x000fe2000ff3e0ff */
[----:B------:R-:W-:Y:S01]  /*0fc0*/  @!PT LDS RZ, [RZ] ;  /* 0x00000000fffff984 */ /* 0x000fe20000000800 */
[----:B------:R-:W-:Y:S01]  /*0fd0*/  @!PT LDS RZ, [RZ] ;  /* 0x00000000fffff984 */ /* 0x000fe20000000800 */
[----:B------:R-:W-:Y:S01]  /*0fe0*/  @!PT LDS RZ, [RZ] ;  /* 0x00000000fffff984 */ /* 0x000fe20000000800 */
[----:B------:R-:W-:Y:S04]  /*0ff0*/  LDGSTS.E.BYPASS.LTC128B.128 [R247+0xc000], desc[UR16][R4.64] ;  /* 0x0c00000004f77fae */ /* 0x000fe8000b901d50 */
[----:B------:R1:W-:Y:S04]  /*1000*/  LDGSTS.E.BYPASS.LTC128B.128 [R247+0xe000], desc[UR16][R4.64+0x80] ;  /* 0x0e00008004f77fae */ /* 0x0003e8000b901d50 */
[----:B------:R-:W-:Y:S04]  /*1010*/  LDGSTS.E.BYPASS.LTC128B.128 [R247+0xc800], desc[UR16][R2.64] ;  /* 0x0c80000002f77fae */ /* 0x000fe8000b901d50 */
[----:B------:R2:W-:Y:S01]  /*1020*/  LDGSTS.E.BYPASS.LTC128B.128 [R247+0xe800], desc[UR16][R2.64+0x80] ;  /* 0x0e80008002f77fae */ /* 0x0005e2000b901d50 */
[----:B-1----:R-:W-:Y:S01]  /*1030*/  IMAD R5, R7, 0x400, R153 ;  /* 0x0000040007057824 */ /* 0x002fe200078e0299 */
[----:B------:R-:W-:-:S02]  /*1040*/  IADD3 R4, P0, R6, UR18, RZ ;  /* 0x0000001206047c10 */ /* 0x000fc4000ff1e0ff */
[----:B------:R-:W-:Y:S02]  /*1050*/  IADD3.X R7, R3, UR21, RZ, P1, !PT ;  /* 0x0000001503077c10 */ /* 0x000fe40008ffe4ff */
[----:B------:R-:W-:Y:S01]  /*1060*/  LOP3.LUT P1, RZ, R96, 0x2, RZ, 0xc0, !PT ;  /* 0x0000000260ff7812 */ /* 0x000fe2000782c0ff */
[----:B--2---:R-:W-:Y:S01]  /*1070*/  IMAD.IADD R2, R5, 0x1, R154 ;  /* 0x0000000105027824 */ /* 0x004fe200078e029a */
[----:B------:R-:W-:Y:S01]  /*1080*/  IADD3.X R5, R7, UR21, RZ, P0, !PT ;  /* 0x0000001507057c10 */ /* 0x000fe200087fe4ff */
[----:B------:R-:W-:Y:S01]  /*1090*/  LDGSTS.E.BYPASS.LTC128B.128 [R247+0xd000], desc[UR16][R6.64] ;  /* 0x0d00000006f77fae */ /* 0x000fe2000b901d50 */
[----:B------:R-:W-:Y:S01]  /*10a0*/  LOP3.LUT P0, RZ, R22, 0x2, RZ, 0xc0, !PT ;  /* 0x0000000216ff7812 */ /* 0x000fe2000780c0ff */
[----:B------:R-:W-:Y:S01]  /*10b0*/  IMAD.MOV.U32 R3, RZ, RZ, 0x20 ;  /* 0x00000020ff037424 */ /* 0x000fe200078e00ff */
[----:B------:R-:W-:Y:S01]  /*10c0*/  LEA R234, R2, UR5, 0x1 ;  /* 0x0000000502ea7c11 */ /* 0x000fe2000f8e08ff */
[----:B------:R-:W-:Y:S03]  /*10d0*/  LDGSTS.E.BYPASS.LTC128B.128 [R247+0xf000], desc[UR16][R6.64+0x80] ;  /* 0x0f00008006f77fae */ /* 0x000fe6000b901d50 */
[----:B------:R-:W-:Y:S01]  /*10e0*/  SEL R3, R3, 0xffffffe0, !P1 ;  /* 0xffffffe003037807 */ /* 0x000fe20004800000 */
[----:B------:R-:W-:Y:S01]  /*10f0*/  LDGSTS.E.BYPASS.LTC128B.128 [R247+0xd800], desc[UR16][R4.64] ;  /* 0x0d80000004f77fae */ /* 0x000fe2000b901d50 */
[----:B------:R-:W-:-:S03]  /*1100*/  LOP3.LUT P1, RZ, R96, 0x4, RZ, 0xc0, !PT ;  /* 0x0000000460ff7812 */ /* 0x000fc6000782c0ff */
[----:B------:R1:W-:Y:S01]  /*1110*/  LDGSTS.E.BYPASS.LTC128B.128 [R247+0xf800], desc[UR16][R4.64+0x80] ;  /* 0x0f80008004f77fae */ /* 0x0003e2000b901d50 */
[----:B------:R-:W-:Y:S01]  /*1120*/  IMAD.IADD R235, R234, 0x1, R3 ;  /* 0x00000001eaeb7824 */ /* 0x000fe200078e0203 */
[----:B------:R-:W-:Y:S01]  /*1130*/  SEL R2, R0, 0xffffffc0, !P1 ;  /* 0xffffffc000027807 */ /* 0x000fe20004800000 */
[----:B------:R-:W-:Y:S01]  /*1140*/  @P0 VIADD R238, R233, 0xffffffe0 ;  /* 0xffffffe0e9ee0836 */ /* 0x000fe20000000000 */
[----:B------:R-:W-:Y:S01]  /*1150*/  LDSM.16.M88.4 R16, [R20+0x8000] ;  /* 0x008000001410783b */ /* 0x000fe20000000200 */
[----:B------:R-:W-:Y:S02]  /*1160*/  LOP3.LUT P0, RZ, R22, 0x4, RZ, 0xc0, !PT ;  /* 0x0000000416ff7812 */ /* 0x000fe4000780c0ff */
[--C-:B------:R-:W-:Y:S01]  /*1170*/  IMAD.IADD R237, R234, 0x1, R2.reuse ;  /* 0x00000001eaed7824 */ /* 0x100fe200078e0202 */
[----:B------:R-:W-:Y:S01]  /*1180*/  LDSM.16.M88.4 R32, [R20+0x8800] ;  /* 0x008800001420783b */ /* 0x000fe20000000200 */
[----:B------:R-:W-:Y:S01]  /*1190*/  SEL R0, R0, 0xffffffc0, !P0 ;  /* 0xffffffc000007807 */ /* 0x000fe20004000000 */
[----:B------:R-:W-:Y:S01]  /*11a0*/  IMAD.IADD R236, R235, 0x1, R2 ;  /* 0x00000001ebec7824 */ /* 0x000fe200078e0202 */
[----:B------:R-:W-:Y:S01]  /*11b0*/  ISETP.GE.AND P0, PT, R152, 0x41, PT ;  /* 0x000000419800780c */ /* 0x000fe20003f06270 */
[----:B------:R-:W-:Y:S02]  /*11c0*/  LDSM.16.M88.4 R28, [R20+0x9000] ;  /* 0x00900000141c783b */ /* 0x000fe40000000200 */
[----:B------:R-:W-:-:S02]  /*11d0*/  IMAD.IADD R232, R233, 0x1, R0 ;  /* 0x00000001e9e87824 */ /* 0x000fc400078e0200 */
[----:B------:R-:W-:Y:S01]  /*11e0*/  LDSM.16.M88.4 R24, [R20+0x9800] ;  /* 0x009800001418783b */ /* 0x000fe20000000200 */
[----:B------:R-:W-:-:S03]  /*11f0*/  IMAD.IADD R231, R0, 0x1, R238 ;  /* 0x0000000100e77824 */ /* 0x000fc600078e02ee */
[----:B------:R-:W2:Y:S04]  /*1200*/  LDSM.16.M88.4 R8, [R234] ;  /* 0x00000000ea08783b */ /* 0x000ea80000000200 */
[----:B------:R-:W-:Y:S04]  /*1210*/  LDSM.16.M88.4 R12, [R235+0x2000] ;  /* 0x00200000eb0c783b */ /* 0x000fe80000000200 */
[----:B-1----:R-:W1:Y:S04]  /*1220*/  LDSM.16.M88.4 R4, [R234+0x2000] ;  /* 0x00200000ea04783b */ /* 0x002e680000000200 */
[----:B------:R-:W3:Y:S04]  /*1230*/  LDSM.16.M88.4 R68, [R238+0x1800] ;  /* 0x00180000ee44783b */ /* 0x000ee80000000200 */
[----:B------:R-:W4:Y:S04]  /*1240*/  LDSM.16.M88.4 R48, [R238+0x800] ;  /* 0x00080000ee30783b */ /* 0x000f280000000200 */
[----:B------:R-:W4:Y:S04]  /*1250*/  LDSM.16.M88.4 R40, [R238] ;  /* 0x00000000ee28783b */ /* 0x000f280000000200 */
[----:B------:R-:W4:Y:S04]  /*1260*/  LDSM.16.M88.4 R56, [R238+0x1000] ;  /* 0x00100000ee38783b */ /* 0x000f280000000200 */
[----:B------:R-:W0:Y:S01]  /*1270*/  LDGDEPBAR ;  /* 0x00000000000079af */ /* 0x000e220000000000 */
[C---:B--2---:R-:W-:Y:S06]  /*1280*/  HMMA.16816.F32 R80, R8.reuse, R16, RZ ;  /* 0x000000100850723c */ /* 0x044fec00000018ff */
[----:B------:R-:W-:Y:S06]  /*1290*/  HMMA.16816.F32 R104, R8, R18, RZ ;  /* 0x000000120868723c */ /* 0x000fec00000018ff */
[C---:B-1----:R-:W-:Y:S06]  /*12a0*/  HMMA.16816.F32 R76, R4.reuse, R16, RZ ;  /* 0x00000010044c723c */ /* 0x042fec00000018ff */
[C---:B------:R-:W-:Y:S01]  /*12b0*/  HMMA.16816.F32 R72, R4.reuse, R18, RZ ;  /* 0x000000120448723c */ /* 0x040fe200000018ff */
[----:B------:R-:W1:Y:S05]  /*12c0*/  LDSM.16.M88.4 R16, [R235] ;  /* 0x00000000eb10783b */ /* 0x000e6a0000000200 */
[C---:B------:R-:W-:Y:S06]  /*12d0*/  HMMA.16816.F32 R64, R4.reuse, R32, RZ ;  /* 0x000000200440723c */ /* 0x040fec00000018ff */
[C---:B------:R-:W-:Y:S06]  /*12e0*/  HMMA.16816.F32 R52, R4.reuse, R28, RZ ;  /* 0x0000001c0434723c */ /* 0x040fec00000018ff */
[C---:B------:R-:W-:Y:S06]  /*12f0*/  HMMA.16816.F32 R36, R4.reuse, R24, RZ ;  /* 0x000000180424723c */ /* 0x040fec00000018ff */
[C---:B------:R-:W-:Y:S06]  /*1300*/  HMMA.16816.F32 R60, R4.reuse, R34, RZ ;  /* 0x00000022043c723c */ /* 0x040fec00000018ff */
[C---:B------:R-:W-:Y:S06]  /*1310*/  HMMA.16816.F32 R44, R4.reuse, R30, RZ ;  /* 0x0000001e042c723c */ /* 0x040fec00000018ff */
[----:B------:R-:W-:Y:S06]  /*1320*/  HMMA.16816.F32 R4, R4, R26, RZ ;  /* 0x0000001a0404723c */ /* 0x000fec00000018ff */
[C---:B------:R-:W-:Y:S06]  /*1330*/  HMMA.16816.F32 R84, R8.reuse, R24, RZ ;  /* 0x000000180854723c */ /* 0x040fec00000018ff */
[C---:B------:R-:W-:Y:S06]  /*1340*/  HMMA.16816.F32 R100, R8.reuse, R34, RZ ;  /* 0x000000220864723c */ /* 0x040fec00000018ff */
[C---:B------:R-:W-:Y:S06]  /*1350*/  HMMA.16816.F32 R88, R8.reuse, R28, RZ ;  /* 0x0000001c0858723c */ /* 0x040fec00000018ff */
[C---:B------:R-:W-:Y:S01]  /*1360*/  HMMA.16816.F32 R92, R8.reuse, R32, RZ ;  /* 0x00000020085c723c */ /* 0x040fe200000018ff */
[----:B------:R-:W-:Y:S05]  /*1370*/  LDSM.16.M88.4 R32, [R232+0x800] ;  /* 0x00080000e820783b */ /* 0x000fea0000000200 */
[C---:B------:R-:W-:Y:S01]  /*1380*/  HMMA.16816.F32 R108, R8.reuse, R30, RZ ;  /* 0x0000001e086c723c */ /* 0x040fe200000018ff */
[----:B------:R-:W-:Y:S05]  /*1390*/  LDSM.16.M88.4 R28, [R232+0x1000] ;  /* 0x00100000e81c783b */ /* 0x000fea0000000200 */
[----:B------:R-:W-:Y:S01]  /*13a0*/  HMMA.16816.F32 R116, R8, R26, RZ ;  /* 0x0000001a0874723c */ /* 0x000fe200000018ff */
[----:B------:R-:W-:Y:S04]  /*13b0*/  LDSM.16.M88.4 R24, [R232+0x1800] ;  /* 0x00180000e818783b */ /* 0x000fe80000000200 */
[----:B------:R-:W-:Y:S01]  /*13c0*/  LDSM.16.M88.4 R8, [R237] ;  /* 0x00000000ed08783b */ /* 0x000fe20000000200 */
[C---:B---3--:R-:W-:Y:S03]  /*13d0*/  HMMA.16816.F32 R140, R12.reuse, R68, R36 ;  /* 0x000000440c8c723c */ /* 0x048fe60000001824 */
[----:B------:R-:W-:Y:S03]  /*13e0*/  LDSM.16.M88.4 R36, [R232] ;  /* 0x00000000e824783b */ /* 0x000fe60000000200 */
[C---:B------:R-:W-:Y:S01]  /*13f0*/  HMMA.16816.F32 R120, R12.reuse, R70, R4 ;  /* 0x000000460c78723c */ /* 0x040fe20000001804 */
[----:B------:R-:W2:Y:S05]  /*1400*/  LDSM.16.M88.4 R4, [R237+0x2000] ;  /* 0x00200000ed04783b */ /* 0x000eaa0000000200 */
[C---:B----4-:R-:W-:Y:S06]  /*1410*/  HMMA.16816.F32 R132, R12.reuse, R48, R64 ;  /* 0x000000300c84723c */ /* 0x050fec0000001840 */
[C---:B------:R-:W-:Y:S06]  /*1420*/  HMMA.16816.F32 R76, R12.reuse, R40, R76 ;  /* 0x000000280c4c723c */ /* 0x040fec000000184c */
[C---:B------:R-:W-:Y:S01]  /*1430*/  HMMA.16816.F32 R124, R12.reuse, R56, R52 ;  /* 0x000000380c7c723c */ /* 0x040fe20000001834 */
[----:B------:R-:W-:Y:S05]  /*1440*/  LDSM.16.M88.4 R52, [R231+0x1800] ;  /* 0x00180000e734783b */ /* 0x000fea0000000200 */
[C---:B------:R-:W-:Y:S06]  /*1450*/  HMMA.16816.F32 R72, R12.reuse, R42, R72 ;  /* 0x0000002a0c48723c */ /* 0x040fec0000001848 */
[C---:B------:R-:W-:Y:S06]  /*1460*/  HMMA.16816.F32 R64, R12.reuse, R50, R60 ;  /* 0x000000320c40723c */ /* 0x040fec000000183c */
[----:B------:R-:W-:Y:S01]  /*1470*/  HMMA.16816.F32 R96, R12, R58, R44 ;  /* 0x0000003a0c60723c */ /* 0x000fe2000000182c */
[----:B------:R-:W-:Y:S04]  /*1480*/  LDSM.16.M88.4 R12, [R236+0x2000] ;  /* 0x00200000ec0c783b */ /* 0x000fe80000000200 */
[----:B------:R-:W-:Y:S01]  /*1490*/  LDSM.16.M88.4 R44, [R231+0x800] ;  /* 0x00080000e72c783b */ /* 0x000fe20000000200 */
[C---:B-1----:R-:W-:Y:S06]  /*14a0*/  HMMA.16816.F32 R136, R16.reuse, R68, R84 ;  /* 0x000000441088723c */ /* 0x042fec0000001854 */
[C---:B------:R-:W-:Y:S06]  /*14b0*/  HMMA.16816.F32 R128, R16.reuse, R56, R88 ;  /* 0x000000381080723c */ /* 0x040fec0000001858 */
[C---:B------:R-:W-:Y:S06]  /*14c0*/  HMMA.16816.F32 R84, R16.reuse, R50, R100 ;  /* 0x000000321054723c */ /* 0x040fec0000001864 */
[C---:B------:R-:W-:Y:S06]  /*14d0*/  HMMA.16816.F32 R112, R16.reuse, R40, R80 ;  /* 0x000000281070723c */ /* 0x040fec0000001850 */
[C---:B------:R-:W-:Y:S01]  /*14e0*/  HMMA.16816.F32 R88, R16.reuse, R42, R104 ;  /* 0x0000002a1058723c */ /* 0x040fe20000001868 */
[----:B------:R-:W1:Y:S05]  /*14f0*/  LDSM.16.M88.4 R40, [R231] ;  /* 0x00000000e728783b */ /* 0x000e6a0000000200 */
[C---:B------:R-:W-:Y:S01]  /*1500*/  HMMA.16816.F32 R100, R16.reuse, R58, R108 ;  /* 0x0000003a1064723c */ /* 0x040fe2000000186c */
[----:B------:R-:W3:Y:S05]  /*1510*/  LDSM.16.M88.4 R56, [R231+0x1000] ;  /* 0x00100000e738783b */ /* 0x000eea0000000200 */
[C---:B------:R-:W-:Y:S06]  /*1520*/  HMMA.16816.F32 R92, R16.reuse, R48, R92 ;  /* 0x00000030105c723c */ /* 0x040fec000000185c */
[----:B------:R-:W-:Y:S01]  /*1530*/  HMMA.16816.F32 R80, R16, R70, R116 ;  /* 0x000000461050723c */ /* 0x000fe20000001874 */
[----:B------:R-:W4:Y:S05]  /*1540*/  LDSM.16.M88.4 R16, [R236] ;  /* 0x00000000ec10783b */ /* 0x000f2a0000000200 */
[C---:B--2---:R-:W-:Y:S06]  /*1550*/  HMMA.16816.F32 R76, R4.reuse, R36, R76 ;  /* 0x00000024044c723c */ /* 0x044fec000000184c */
[C---:B------:R-:W-:Y:S06]  /*1560*/  HMMA.16816.F32 R68, R4.reuse, R32, R132 ;  /* 0x000000200444723c */ /* 0x040fec0000001884 */
[C---:B------:R-:W-:Y:S06]  /*1570*/  HMMA.16816.F32 R60, R4.reuse, R28, R124 ;  /* 0x0000001c043c723c */ /* 0x040fec000000187c */
[C---:B------:R-:W-:Y:S06]  /*1580*/  HMMA.16816.F32 R72, R4.reuse, R38, R72 ;  /* 0x000000260448723c */ /* 0x040fec0000001848 */
[C---:B------:R-:W-:Y:S06]  /*1590*/  HMMA.16816.F32 R64, R4.reuse, R34, R64 ;  /* 0x000000220440723c */ /* 0x040fec0000001840 */
[C---:B------:R-:W-:Y:S06]  /*15a0*/  HMMA.16816.F32 R48, R4.reuse, R30, R96 ;  /* 0x0000001e0430723c */ /* 0x040fec0000001860 */
[C---:B------:R-:W-:Y:S06]  /*15b0*/  HMMA.16816.F32 R108, R4.reuse, R24, R140 ;  /* 0x00000018046c723c */ /* 0x040fec000000188c */
[----:B------:R-:W-:Y:S01]  /*15c0*/  HMMA.16816.F32 R104, R4, R26, R120 ;  /* 0x0000001a0468723c */ /* 0x000fe20000001878 */
[----:B------:R-:W-:Y:S05]  /*15d0*/  LDSM.16.M88.4 R4, [R234+0x6000] ;  /* 0x00600000ea04783b */ /* 0x000fea0000000200 */
[C---:B------:R-:W-:Y:S06]  /*15e0*/  HMMA.16816.F32 R112, R8.reuse, R36, R112 ;  /* 0x000000240870723c */ /* 0x040fec0000001870 */
[C---:B------:R-:W-:Y:S01]  /*15f0*/  HMMA.16816.F32 R96, R8.reuse, R38, R88 ;  /* 0x000000260860723c */ /* 0x040fe20000001858 */
[----:B------:R-:W2:Y:S05]  /*1600*/  LDSM.16.M88.4 R36, [R20+0xa000] ;  /* 0x00a000001424783b */ /* 0x000eaa0000000200 */
[C---:B------:R-:W-:Y:S06]  /*1610*/  HMMA.16816.F32 R92, R8.reuse, R32, R92 ;  /* 0x00000020085c723c */ /* 0x040fec000000185c */
[C---:B------:R-:W-:Y:S01]  /*1620*/  HMMA.16816.F32 R84, R8.reuse, R34, R84 ;  /* 0x000000220854723c */ /* 0x040fe20000001854 */
[----:B------:R-:W2:Y:S05]  /*1630*/  LDSM.16.M88.4 R32, [R20+0xa800] ;  /* 0x00a800001420783b */ /* 0x000eaa0000000200 */
[C---:B------:R-:W-:Y:S06]  /*1640*/  HMMA.16816.F32 R88, R8.reuse, R28, R128 ;  /* 0x0000001c0858723c */ /* 0x040fec0000001880 */
[C---:B------:R-:W-:Y:S06]  /*1650*/  HMMA.16816.F32 R128, R8.reuse, R24, R136 ;  /* 0x000000180880723c */ /* 0x040fec0000001888 */
[C---:B------:R-:W-:Y:S06]  /*1660*/  HMMA.16816.F32 R116, R8.reuse, R26, R80 ;  /* 0x0000001a0874723c */ /* 0x040fec0000001850 */
[----:B------:R-:W-:Y:S01]  /*1670*/  HMMA.16816.F32 R120, R8, R30, R100 ;  /* 0x0000001e0878723c */ /* 0x000fe20000001864 */
[----:B------:R-:W2:Y:S04]  /*1680*/  LDSM.16.M88.4 R28, [R20+0xb000] ;  /* 0x00b00000141c783b */ /* 0x000ea80000000200 */
[----:B------:R-:W-:Y:S01]  /*1690*/  LDSM.16.M88.4 R8, [R234+0x4000] ;  /* 0x00400000ea08783b */ /* 0x000fe20000000200 */
[C---:B-1----:R-:W-:Y:S06]  /*16a0*/  HMMA.16816.F32 R80, R12.reuse, R40, R76 ;  /* 0x000000280c50723c */ /* 0x042fec000000184c */
[C---:B------:R-:W-:Y:S01]  /*16b0*/  HMMA.16816.F32 R24, R12.reuse, R42, R72 ;  /* 0x0000002a0c18723c */ /* 0x040fe20000001848 */
[----:B------:R-:W-:Y:S05]  /*16c0*/  LDSM.16.M88.4 R72, [R238+0x3000] ;  /* 0x00300000ee48783b */ /* 0x000fea0000000200 */
[C---:B------:R-:W-:Y:S06]  /*16d0*/  HMMA.16816.F32 R68, R12.reuse, R44, R68 ;  /* 0x0000002c0c44723c */ /* 0x040fec0000001844 */
[C---:B------:R-:W-:Y:S06]  /*16e0*/  HMMA.16816.F32 R64, R12.reuse, R46, R64 ;  /* 0x0000002e0c40723c */ /* 0x040fec0000001840 */
[C---:B---3--:R-:W-:Y:S01]  /*16f0*/  HMMA.16816.F32 R140, R12.reuse, R56, R60 ;  /* 0x000000380c8c723c */ /* 0x048fe2000000183c */
[----:B------:R-:W-:Y:S05]  /*1700*/  LDSM.16.M88.4 R60, [R238+0x2800] ;  /* 0x00280000ee3c783b */ /* 0x000fea0000000200 */
[C---:B------:R-:W-:Y:S06]  /*1710*/  HMMA.16816.F32 R136, R12.reuse, R58, R48 ;  /* 0x0000003a0c88723c */ /* 0x040fec0000001830 */
[C---:B------:R-:W-:Y:S06]  /*1720*/  HMMA.16816.F32 R132, R12.reuse, R52, R108 ;  /* 0x000000340c84723c */ /* 0x040fec000000186c */
[----:B------:R-:W-:Y:S01]  /*1730*/  HMMA.16816.F32 R124, R12, R54, R104 ;  /* 0x000000360c7c723c */ /* 0x000fe20000001868 */
[----:B------:R-:W1:Y:S04]  /*1740*/  LDSM.16.M88.4 R12, [R20+0xb800] ;  /* 0x00b80000140c783b */ /* 0x000e680000000200 */
[----:B------:R-:W3:Y:S01]  /*1750*/  LDSM.16.M88.4 R20, [R235+0x6000] ;  /* 0x00600000eb14783b */ /* 0x000ee20000000200 */
[C---:B----4-:R-:W-:Y:S06]  /*1760*/  HMMA.16816.F32 R112, R16.reuse, R40, R112 ;  /* 0x000000281070723c */ /* 0x050fec0000001870 */
[----:B------:R-:W-:Y:S01]  /*1770*/  HMMA.16816.F32 R108, R16, R42, R96 ;  /* 0x0000002a106c723c */ /* 0x000fe20000001860 */
[----:B------:R-:W4:Y:S05]  /*1780*/  LDSM.16.M88.4 R40, [R238+0x2000] ;  /* 0x00200000ee28783b */ /* 0x000f2a0000000200 */
[----:B--2---:R-:W-:Y:S01]  /*1790*/  HMMA.16816.F32 R48, R4, R38, R24 ;  /* 0x000000260430723c */ /* 0x004fe20000001818 */
[----:B------:R-:W2:Y:S05]  /*17a0*/  LDSM.16.M88.4 R24, [R235+0x4000] ;  /* 0x00400000eb18783b */ /* 0x000eaa0000000200 */
[C---:B------:R-:W-:Y:S06]  /*17b0*/  HMMA.16816.F32 R100, R16.reuse, R44, R92 ;  /* 0x0000002c1064723c */ /* 0x040fec000000185c */
[C---:B------:R-:W-:Y:S06]  /*17c0*/  HMMA.16816.F32 R92, R16.reuse, R56, R88 ;  /* 0x00000038105c723c */ /* 0x040fec0000001858 */
[C---:B------:R-:W-:Y:S06]  /*17d0*/  HMMA.16816.F32 R88, R16.reuse, R58, R120 ;  /* 0x0000003a1058723c */ /* 0x040fec0000001878 */
[C---:B------:R-:W-:Y:S06]  /*17e0*/  HMMA.16816.F32 R96, R16.reuse, R46, R84 ;  /* 0x0000002e1060723c */ /* 0x040fec0000001854 */
[C---:B------:R-:W-:Y:S06]  /*17f0*/  HMMA.16816.F32 R76, R16.reuse, R52, R128 ;  /* 0x00000034104c723c */ /* 0x040fec0000001880 */
[----:B------:R-:W-:Y:S06]  /*1800*/  HMMA.16816.F32 R56, R16, R54, R116 ;  /* 0x000000361038723c */ /* 0x000fec0000001874 */
[C---:B------:R-:W-:Y:S01]  /*1810*/  HMMA.16816.F32 R16, R4.reuse, R34, R64 ;  /* 0x000000220410723c */ /* 0x040fe20000001840 */
[----:B------:R-:W2:Y:S05]  /*1820*/  LDSM.16.M88.4 R64, [R238+0x3800] ;  /* 0x00380000ee40783b */ /* 0x000eaa0000000200 */
[C---:B------:R-:W-:Y:S06]  /*1830*/  HMMA.16816.F32 R52, R4.reuse, R36, R80 ;  /* 0x000000240434723c */ /* 0x040fec0000001850 */
[C---:B------:R-:W-:Y:S06]  /*1840*/  HMMA.16816.F32 R44, R4.reuse, R32, R68 ;  /* 0x00000020042c723c */ /* 0x040fec0000001844 */
[C---:B------:R-:W-:Y:S06]  /*1850*/  HMMA.16816.F32 R68, R4.reuse, R28, R140 ;  /* 0x0000001c0444723c */ /* 0x040fec000000188c */
[C---:B------:R-:W-:Y:S06]  /*1860*/  HMMA.16816.F32 R84, R4.reuse, R30, R136 ;  /* 0x0000001e0454723c */ /* 0x040fec0000001888 */
[C---:B-1----:R-:W-:Y:S06]  /*1870*/  HMMA.16816.F32 R104, R4.reuse, R12, R132 ;  /* 0x0000000c0468723c */ /* 0x042fec0000001884 */
[----:B------:R-:W-:Y:S06]  /*1880*/  HMMA.16816.F32 R80, R4, R14, R124 ;  /* 0x0000000e0450723c */ /* 0x000fec000000187c */
[C---:B------:R-:W-:Y:S06]  /*1890*/  HMMA.16816.F32 R4, R8.reuse, R36, R112 ;  /* 0x000000240804723c */ /* 0x040fec0000001870 */
[----:B------:R-:W-:Y:S01]  /*18a0*/  HMMA.16816.F32 R108, R8, R38, R108 ;  /* 0x00000026086c723c */ /* 0x000fe2000000186c */
[----:B------:R-:W-:Y:S05]  /*18b0*/  LDSM.16.M88.4 R36, [R232+0x2000] ;  /* 0x00200000e824783b */ /* 0x000fea0000000200 */
[----:B---3--:R-:W-:Y:S01]  /*18c0*/  HMMA.16816.F32 R132, R20, R62, R16 ;  /* 0x0000003e1484723c */ /* 0x008fe20000001810 */
[----:B------:R-:W1:Y:S05]  /*18d0*/  LDSM.16.M88.4 R16, [R237+0x4000] ;  /* 0x00400000ed10783b */ /* 0x000e6a0000000200 */
[C---:B------:R-:W-:Y:S06]  /*18e0*/  HMMA.16816.F32 R120, R8.reuse, R28, R92 ;  /* 0x0000001c0878723c */ /* 0x040fec000000185c */
        /* <DEDUP_REMOVED lines=8> */
[----:B------:R-:W-:Y:S01]  /*1970*/  LDSM.16.M88.4 R8, [R236+0x4000] ;  /* 0x00400000ec08783b */ /* 0x000fe20000000200 */
[C---:B----4-:R-:W-:Y:S06]  /*1980*/  HMMA.16816.F32 R88, R20.reuse, R40, R52 ;  /* 0x000000281458723c */ /* 0x050fec0000001834 */
[----:B------:R-:W-:Y:S06]  /*1990*/  HMMA.16816.F32 R124, R20, R42, R48 ;  /* 0x0000002a147c723c */ /* 0x000fec0000001830 */
[C---:B--2---:R-:W-:Y:S01]  /*19a0*/  HMMA.16816.F32 R56, R24.reuse, R40, R4 ;  /* 0x000000281838723c */ /* 0x044fe20000001804 */
[----:B------:R-:W-:Y:S05]  /*19b0*/  LDSM.16.M88.4 R4, [R236+0x6000] ;  /* 0x00600000ec04783b */ /* 0x000fea0000000200 */
[----:B------:R-:W-:Y:S01]  /*19c0*/  HMMA.16816.F32 R52, R24, R42, R108 ;  /* 0x0000002a1834723c */ /* 0x000fe2000000186c */
[----:B------:R-:W2:Y:S05]  /*19d0*/  LDSM.16.M88.4 R40, [R232+0x3800] ;  /* 0x00380000e828783b */ /* 0x000eaa0000000200 */
[C---:B------:R-:W-:Y:S01]  /*19e0*/  HMMA.16816.F32 R136, R20.reuse, R60, R44 ;  /* 0x0000003c1488723c */ /* 0x040fe2000000182c */
[----:B------:R-:W4:Y:S05]  /*19f0*/  LDSM.16.M88.4 R44, [R231+0x2000] ;  /* 0x00200000e72c783b */ /* 0x000f2a0000000200 */
[C---:B------:R-:W-:Y:S06]  /*1a00*/  HMMA.16816.F32 R148, R20.reuse, R72, R68 ;  /* 0x000000481494723c */ /* 0x040fec0000001844 */
[C---:B------:R-:W-:Y:S06]  /*1a10*/  HMMA.16816.F32 R144, R20.reuse, R74, R84 ;  /* 0x0000004a1490723c */ /* 0x040fec0000001854 */
[C---:B------:R-:W-:Y:S06]  /*1a20*/  HMMA.16816.F32 R140, R20.reuse, R64, R104 ;  /* 0x00000040148c723c */ /* 0x040fec0000001868 */
[----:B------:R-:W-:Y:S01]  /*1a30*/  HMMA.16816.F32 R128, R20, R66, R80 ;  /* 0x000000421480723c */ /* 0x000fe20000001850 */
[----:B------:R-:W4:Y:S05]  /*1a40*/  LDSM.16.M88.4 R20, [R231+0x2800] ;  /* 0x00280000e714783b */ /* 0x000f2a0000000200 */
[C---:B------:R-:W-:Y:S06]  /*1a50*/  HMMA.16816.F32 R80, R24.reuse, R72, R120 ;  /* 0x000000481850723c */ /* 0x040fec0000001878 */
[C---:B------:R-:W-:Y:S06]  /*1a60*/  HMMA.16816.F32 R84, R24.reuse, R74, R116 ;  /* 0x0000004a1854723c */ /* 0x040fec0000001874 */
[C---:B------:R-:W-:Y:S06]  /*1a70*/  HMMA.16816.F32 R48, R24.reuse, R60, R100 ;  /* 0x0000003c1830723c */ /* 0x040fec0000001864 */
[----:B------:R-:W-:Y:S06]  /*1a80*/  HMMA.16816.F32 R76, R24, R62, R112 ;  /* 0x0000003e184c723c */ /* 0x000fec0000001870 */
[----:B-1----:R-:W-:Y:S06]  /*1a90*/  HMMA.16816.F32 R72, R16, R36, R56 ;  /* 0x000000241048723c */ /* 0x002fec0000001838 */
[C---:B------:R-:W-:Y:S06]  /*1aa0*/  HMMA.16816.F32 R92, R24.reuse, R64, R92 ;  /* 0x00000040185c723c */ /* 0x040fec000000185c */
[----:B------:R-:W-:Y:S01]  /*1ab0*/  HMMA.16816.F32 R100, R24, R66, R96 ;  /* 0x000000421864723c */ /* 0x000fe20000001860 */
[----:B------:R-:W1:Y:S05]  /*1ac0*/  LDSM.16.M88.4 R24, [R231+0x3000] ;  /* 0x00300000e718783b */ /* 0x000e6a0000000200 */
[----:B------:R-:W-:Y:S06]  /*1ad0*/  HMMA.16816.F32 R68, R16, R38, R52 ;  /* 0x000000261044723c */ /* 0x000fec0000001834 */
[C---:B---3--:R-:W-:Y:S06]  /*1ae0*/  HMMA.16816.F32 R96, R12.reuse, R36, R88 ;  /* 0x000000240c60723c */ /* 0x048fec0000001858 */
        /* <DEDUP_REMOVED lines=8> */
[----:B------:R-:W-:Y:S01]  /*1b70*/  HMMA.16816.F32 R12, R16, R30, R84 ;  /* 0x0000001e100c723c */ /* 0x000fe20000001854 */
[----:B------:R-:W2:Y:S01]  /*1b80*/  LDSM.16.M88.4 R28, [R231+0x3800] ;  /* 0x00380000e71c783b */ /* 0x000ea20000000200 */
[----:B------:R-:W-:-:S04]  /*1b90*/  DEPBAR.LE SB0, 0x0 ;  /* 0x000080000000791a */ /* 0x000fc80000000000 */
[C---:B------:R-:W-:Y:S06]  /*1ba0*/  HMMA.16816.F32 R64, R16.reuse, R32, R48 ;  /* 0x000000201040723c */ /* 0x040fec0000001830 */
[----:B------:R-:W-:Y:S06]  /*1bb0*/  HMMA.16816.F32 R48, R16, R34, R76 ;  /* 0x000000221030723c */ /* 0x000fec000000184c */
[----:B----4-:R-:W-:Y:S06]  /*1bc0*/  HMMA.16816.F32 R76, R8, R44, R72 ;  /* 0x0000002c084c723c */ /* 0x010fec0000001848 */
[C---:B------:R-:W-:Y:S06]  /*1bd0*/  HMMA.16816.F32 R32, R16.reuse, R40, R92 ;  /* 0x000000281020723c */ /* 0x040fec000000185c */
[----:B------:R-:W-:Y:S06]  /*1be0*/  HMMA.16816.F32 R16, R16, R42, R100 ;  /* 0x0000002a1010723c */ /* 0x000fec0000001864 */
[C---:B------:R-:W-:Y:S06]  /*1bf0*/  HMMA.16816.F32 R68, R8.reuse, R46, R68 ;  /* 0x0000002e0844723c */ /* 0x040fec0000001844 */
[----:B------:R-:W-:Y:S01]  /*1c00*/  HMMA.16816.F32 R168, R8, R20, R64 ;  /* 0x0000001408a8723c */ /* 0x000fe20000001840 */
[----:B------:R-:W-:-:S05]  /*1c10*/  FMNMX.FTZ R0, R76, R77, !PT ;  /* 0x0000004d4c007209 */ /* 0x000fca0007810000 */
[C---:B------:R-:W-:Y:S06]  /*1c20*/  HMMA.16816.F32 R156, R8.reuse, R22, R48 ;  /* 0x00000016089c723c */ /* 0x040fec0000001830 */
[C---:B-1----:R-:W-:Y:S06]  /*1c30*/  HMMA.16816.F32 R184, R8.reuse, R24, R36 ;  /* 0x0000001808b8723c */ /* 0x042fec0000001824 */
[----:B------:R-:W-:Y:S01]  /*1c40*/  HMMA.16816.F32 R176, R8, R26, R12 ;  /* 0x0000001a08b0723c */ /* 0x000fe2000000180c */
[----:B------:R-:W-:-:S04]  /*1c50*/  FMNMX.FTZ R0, R68, R0, !PT ;  /* 0x0000000044007209 */ /* 0x000fc80007810000 */
[----:B------:R-:W-:Y:S01]  /*1c60*/  FMNMX.FTZ R0, R69, R0, !PT ;  /* 0x0000000045007209 */ /* 0x000fe20007810000 */
[----:B--2---:R-:W-:Y:S03]  /*1c70*/  HMMA.16816.F32 R164, R8, R28, R32 ;  /* 0x0000001c08a4723c */ /* 0x004fe60000001820 */
[----:B------:R-:W-:-:S03]  /*1c80*/  FMNMX.FTZ R0, R168, R0, !PT ;  /* 0x00000000a8007209 */ /* 0x000fc60007810000 */
[----:B------:R-:W-:Y:S01]  /*1c90*/  HMMA.16816.F32 R8, R8, R30, R16 ;  /* 0x0000001e0808723c */ /* 0x000fe20000001810 */
[----:B------:R-:W-:-:S04]  /*1ca0*/  FMNMX.FTZ R12, R169, R0, !PT ;  /* 0x00000000a90c7209 */ /* 0x000fc80007810000 */
[----:B------:R-:W-:Y:S01]  /*1cb0*/  FMNMX.FTZ R12, R156, R12, !PT ;  /* 0x0000000c9c0c7209 */ /* 0x000fe20007810000 */
[----:B------:R-:W-:Y:S03]  /*1cc0*/  HMMA.16816.F32 R40, R4, R44, R96 ;  /* 0x0000002c0428723c */ /* 0x000fe60000001860 */
[----:B------:R-:W-:-:S03]  /*1cd0*/  FMNMX.FTZ R12, R157, R12, !PT ;  /* 0x0000000c9d0c7209 */ /* 0x000fc60007810000 */
[C---:B------:R-:W-:Y:S05]  /*1ce0*/  HMMA.16816.F32 R44, R4.reuse, R46, R88 ;  /* 0x0000002e042c723c */ /* 0x040fea0000001858 */
[----:B------:R-:W-:Y:S01]  /*1cf0*/  STL.64 [R1+0x30], R166 ;  /* 0x000030a601007387 */ /* 0x000fe20000100a00 */
[C---:B------:R-:W-:Y:S01]  /*1d00*/  HMMA.16816.F32 R64, R4.reuse, R20, R56 ;  /* 0x000000140440723c */ /* 0x040fe20000001838 */
[----:B------:R-:W-:Y:S02]  /*1d10*/  IMAD.MOV.U32 R244, RZ, RZ, R164 ;  /* 0x000000fffff47224 */ /* 0x000fe400078e00a4 */
[----:B------:R-:W-:Y:S02]  /*1d20*/  IMAD.MOV.U32 R181, RZ, RZ, R165 ;  /* 0x000000ffffb57224 */ /* 0x000fe400078e00a5 */
[----:B------:R-:W-:Y:S01]  /*1d30*/  STL.64 [R1+0x28], R10 ;  /* 0x0000280a01007387 */ /* 0x000fe20000100a00 */
[----:B------:R-:W-:Y:S01]  /*1d40*/  IMAD.MOV.U32 R204, RZ, RZ, R9 ;  /* 0x000000ffffcc7224 */ /* 0x000fe200078e0009 */
[----:B------:R-:W-:Y:S01]  /*1d50*/  FMNMX.FTZ R9, R184, R12, !PT ;  /* 0x0000000cb8097209 */ /* 0x000fe20007810000 */
[----:B------:R-:W-:Y:S01]  /*1d60*/  HMMA.16816.F32 R92, R4, R22, R52 ;  /* 0x00000016045c723c */ /* 0x000fe20000001834 */
[----:B------:R-:W-:-:S02]  /*1d70*/  IMAD.MOV.U32 R205, RZ, RZ, R8 ;  /* 0x000000ffffcd7224 */ /* 0x000fc400078e0008 */
[----:B------:R-:W-:Y:S02]  /*1d80*/  FMNMX.FTZ R9, R185, R9, !PT ;  /* 0x00000009b9097209 */ /* 0x000fe40007810000 */
[----:B------:R-:W-:Y:S01]  /*1d90*/  FMNMX.FTZ R0, R40, R41, !PT ;  /* 0x0000002928007209 */ /* 0x000fe20007810000 */
[----:B------:R-:W-:Y:S01]  /*1da0*/  HMMA.16816.F32 R12, R4, R28, R108 ;  /* 0x0000001c040c723c */ /* 0x000fe2000000186c */
[----:B------:R-:W-:-:S03]  /*1db0*/  FMNMX.FTZ R9, R176, R9, !PT ;  /* 0x00000009b0097209 */ /* 0x000fc60007810000 */
[----:B------:R-:W-:Y:S02]  /*1dc0*/  FMNMX.FTZ R0, R44, R0, !PT ;  /* 0x000000002c007209 */ /* 0x000fe40007810000 */
[C---:B------:R-:W-:Y:S01]  /*1dd0*/  HMMA.16816.F32 R188, R4.reuse, R24, R60 ;  /* 0x0000001804bc723c */ /* 0x040fe2000000183c */
[----:B------:R-:W-:Y:S02]  /*1de0*/  FMNMX.FTZ R9, R177, R9, !PT ;  /* 0x00000009b1097209 */ /* 0x000fe40007810000 */
[----:B------:R-:W-:Y:S02]  /*1df0*/  FMNMX.FTZ R0, R45, R0, !PT ;  /* 0x000000002d007209 */ /* 0x000fe40007810000 */
[----:B------:R-:W-:Y:S01]  /*1e00*/  FMNMX.FTZ R9, R244, R9, !PT ;  /* 0x00000009f4097209 */ /* 0x000fe20007810000 */
[----:B------:R-:W-:Y:S01]  /*1e10*/  HMMA.16816.F32 R172, R4, R26, R104 ;  /* 0x0000001a04ac723c */ /* 0x000fe20000001868 */
[----:B------:R-:W-:Y:S02]  /*1e20*/  FMNMX.FTZ R0, R64, R0, !PT ;  /* 0x0000000040007209 */ /* 0x000fe40007810000 */
[----:B------:R-:W-:-:S02]  /*1e30*/  FMNMX.FTZ R9, R181, R9, !PT ;  /* 0x00000009b5097209 */ /* 0x000fc40007810000 */
[----:B------:R-:W-:-:S04]  /*1e40*/  FMNMX.FTZ R0, R65, R0, !PT ;  /* 0x0000000041007209 */ /* 0x000fc80007810000 */
[----:B------:R-:W-:Y:S02]  /*1e50*/  FMNMX.FTZ R0, R92, R0, !PT ;  /* 0x000000005c007209 */ /* 0x000fe40007810000 */
[----:B------:R-:W-:Y:S02]  /*1e60*/  STL.64 [R1+0x10], R12 ;  /* 0x0000100c01007387 */ /* 0x000fe40000100a00 */
[----:B------:R-:W-:Y:S02]  /*1e70*/  FMNMX.FTZ R8, R93, R0, !PT ;  /* 0x000000005d087209 */ /* 0x000fe40007810000 */
[----:B------:R1:W-:Y:S01]  /*1e80*/  STL.64 [R1+0x18], R14 ;  /* 0x0000180e01007387 */ /* 0x0003e20000100a00 */
[----:B------:R-:W-:Y:S02]  /*1e90*/  FMNMX.FTZ R0, R42, R43, !PT ;  /* 0x0000002b2a007209 */ /* 0x000fe40007810000 */
[----:B------:R-:W-:Y:S02]  /*1ea0*/  FMNMX.FTZ R8, R188, R8, !PT ;  /* 0x00000008bc087209 */ /* 0x000fe40007810000 */
[----:B------:R-:W-:Y:S01]  /*1eb0*/  FMNMX.FTZ R0, R46, R0, !PT ;  /* 0x000000002e007209 */ /* 0x000fe20007810000 */
[----:B-1----:R-:W-:Y:S07]  /*1ec0*/  HMMA.16816.F32 R12, R4, R30, R112 ;  /* 0x0000001e040c723c */ /* 0x002fee0000001870 */
[----:B------:R-:W-:-:S02]  /*1ed0*/  FMNMX.FTZ R4, R189, R8, !PT ;  /* 0x00000008bd047209 */ /* 0x000fc40007810000 */
[----:B------:R-:W-:-:S14]  /*1ee0*/  FMNMX.FTZ R5, R205, R9, !PT ;  /* 0x00000009cd057209 */ /* 0x000fdc0007810000 */
[----:B------:R1:W-:Y:S04]  /*1ef0*/  STL.64 [R1], R12 ;  /* 0x0000000c01007387 */ /* 0x0003e80000100a00 */
[----:B------:R2:W-:Y:S01]  /*1f00*/  STL.64 [R1+0x8], R14 ;  /* 0x0000080e01007387 */ /* 0x0005e20000100a00 */
[----:B-1----:R-:W-:Y:S02]  /*1f10*/  FMNMX.FTZ R12, R47, R0, !PT ;  /* 0x000000002f0c7209 */ /* 0x002fe40007810000 */
[----:B------:R-:W-:Y:S02]  /*1f20*/  FMNMX.FTZ R13, R204, R5, !PT ;  /* 0x00000005cc0d7209 */ /* 0x000fe40007810000 */
[----:B--2---:R-:W-:Y:S01]  /*1f30*/  FMNMX.FTZ R14, R172, R4, !PT ;  /* 0x00000004ac0e7209 */ /* 0x004fe20007810000 */
[----:B------:R-:W-:Y:S06]  /*1f40*/  BAR.SYNC.DEFER_BLOCKING 0x0 ;  /* 0x0000000000007b1d */ /* 0x000fec0000010000 */
[----:B------:R-:W-:Y:S05]  /*1f50*/  @!P0 BRA `(.L_x_118) ;  /* 0x0000000000688947 */ /* 0x000fea0003800000 */
[----:B------:R-:W-:-:S04]  /*1f60*/  LEA.HI.SX32 R0, R246, 0xfffffffe, 0x1a ;  /* 0xfffffffef6007811 */ /* 0x000fc800078fd2ff */
[----:B------:R-:W-:Y:S01]  /*1f70*/  SHF.R.S32.HI R7, RZ, 0x1f, R0 ;  /* 0x0000001fff077819 */ /* 0x000fe20000011400 */
[C---:B------:R-:W-:Y:S02]  /*1f80*/  IMAD R6, R0.reuse, UR19, RZ ;  /* 0x0000001300067c24 */ /* 0x040fe4000f8e02ff */
[----:B------:R-:W-:-:S04]  /*1f90*/  IMAD.WIDE.U32 R4, R0, UR20, R160 ;  /* 0x0000001400047c25 */ /* 0x000fc8000f8e00a0 */
[----:B------:R-:W-:Y:S01]  /*1fa0*/  IMAD R0, R7, UR20, R6 ;  /* 0x0000001407007c24 */ /* 0x000fe2000f8e0206 */
[----:B------:R-:W-:-:S03]  /*1fb0*/  LEA R8, P2, R4, UR6, 0x1 ;  /* 0x0000000604087c11 */ /* 0x000fc6000f8408ff */
[----:B------:R-:W-:Y:S01]  /*1fc0*/  IMAD.IADD R0, R5, 0x1, R0 ;  /* 0x0000000105007824 */ /* 0x000fe200078e0200 */
[----:B------:R-:W-:-:S04]  /*1fd0*/  IADD3 R6, P1, R8, UR14, RZ ;  /* 0x0000000e08067c10 */ /* 0x000fc8000ff3e0ff */
        /* <DEDUP_REMOVED lines=17> */
[----:B------:R-:W0:Y:S02]  /*20f0*/  LDGDEPBAR ;  /* 0x00000000000079af */ /* 0x000e240000000000 */
.L_x_118:
[----:B------:R-:W2:Y:S01]  /*2100*/  LDL.LU R201, [R1+0x4] ;  /* 0x0000040001c97983 */ /* 0x000ea20000300800 */
[----:B-1----:R-:W-:Y:S01]  /*2110*/  FMNMX.FTZ R4, R173, R14, !PT ;  /* 0x0000000ead047209 */ /* 0x002fe20007810000 */
[----:B------:R-:W-:Y:S02]  /*2120*/  ULDC UR4, c[0x0][0x2ec] ;  /* 0x0000bb0000047ab9 */ /* 0x000fe40000000800 */
[----:B------:R-:W3:Y:S04]  /*2130*/  LDL.LU R200, [R1+0x10] ;  /* 0x0000100001c87983 */ /* 0x000ee80000300800 */
[----:B------:R-:W4:Y:S04]  /*2140*/  LDL.LU R252, [R1] ;  /* 0x0000000001fc7983 */ /* 0x000f280000300800 */
[----:B------:R-:W2:Y:S04]  /*2150*/  LDL.LU R239, [R1+0x2c] ;  /* 0x00002c0001ef7983 */ /* 0x000ea80000300800 */
[----:B------:R-:W2:Y:S04]  /*2160*/  LDL.LU R161, [R1+0x30] ;  /* 0x0000300001a17983 */ /* 0x000ea80000300800 */
[----:B------:R-:W2:Y:S04]  /*2170*/  LDL.LU R166, [R1+0x28] ;  /* 0x0000280001a67983 */ /* 0x000ea80000300800 */
[----:B------:R-:W2:Y:S04]  /*2180*/  LDL.LU R180, [R1+0x34] ;  /* 0x0000340001b47983 */ /* 0x000ea80000300800 */
[----:B------:R-:W2:Y:S04]  /*2190*/  LDL.LU R199, [R1+0x1c] ;  /* 0x00001c0001c77983 */ /* 0x000ea80000300800 */
[----:B------:R-:W2:Y:S04]  /*21a0*/  LDL.LU R183, [R1+0x18] ;  /* 0x0000180001b77983 */ /* 0x000ea80000300800 */
[----:B------:R-:W4:Y:S04]  /*21b0*/  LDL.LU R19, [R1+0x14] ;  /* 0x0000140001137983 */ /* 0x000f280000300800 */
[----:B------:R-:W2:Y:S01]  /*21c0*/  LDL R10, [R1+0x8] ;  /* 0x00000800010a7983 */ /* 0x000ea20000100800 */
[----:B------:R-:W-:-:S03]  /*21d0*/  FMNMX.FTZ R0, R66, R12, !PT ;  /* 0x0000000c42007209 */ /* 0x000fc60007810000 */
[----:B------:R-:W-:Y:S01]  /*21e0*/  STL [R1+0x7c], R238 ;  /* 0x00007cee01007387 */ /* 0x000fe20000100800 */
[----:B------:R-:W-:-:S03]  /*21f0*/  FMNMX.FTZ R0, R67, R0, !PT ;  /* 0x0000000043007209 */ /* 0x000fc60007810000 */
[----:B------:R-:W-:Y:S01]  /*2200*/  STL [R1+0x78], R247 ;  /* 0x000078f701007387 */ /* 0x000fe20000100800 */
[----:B------:R-:W-:-:S03]  /*2210*/  FMNMX.FTZ R0, R94, R0, !PT ;  /* 0x000000005e007209 */ /* 0x000fc60007810000 */
[----:B------:R-:W-:Y:S04]  /*2220*/  STL [R1+0x74], R246 ;  /* 0x000074f601007387 */ /* 0x000fe80000100800 */
[----:B------:R-:W-:Y:S04]  /*2230*/  STL [R1+0x70], R237 ;  /* 0x000070ed01007387 */ /* 0x000fe80000100800 */
[----:B------:R-:W-:Y:S04]  /*2240*/  STL [R1+0x6c], R236 ;  /* 0x00006cec01007387 */ /* 0x000fe80000100800 */
[----:B------:R-:W-:Y:S04]  /*2250*/  STL [R1+0x68], R235 ;  /* 0x000068eb01007387 */ /* 0x000fe80000100800 */
[----:B------:R-:W-:Y:S04]  /*2260*/  STL [R1+0x64], R234 ;  /* 0x000064ea01007387 */ /* 0x000fe80000100800 */
[----:B------:R-:W-:Y:S04]  /*2270*/  STL [R1+0x60], R233 ;  /* 0x000060e901007387 */ /* 0x000fe80000100800 */
[----:B------:R-:W-:Y:S04]  /*2280*/  STL [R1+0x5c], R232 ;  /* 0x00005ce801007387 */ /* 0x000fe80000100800 */
[----:B------:R-:W-:Y:S04]  /*2290*/  STL [R1+0x58], R231 ;  /* 0x000058e701007387 */ /* 0x000fe80000100800 */
[----:B------:R-:W1:Y:S01]  /*22a0*/  SHFL.BFLY PT, R6, R13, 0x2, 0x1f ;  /* 0x0c401f000d067f89 */ /* 0x000e6200000e0000 */
[----:B---3--:R-:W-:-:S04]  /*22b0*/  FMNMX.FTZ R4, R200, R4, !PT ;  /* 0x00000004c8047209 */ /* 0x008fc80007810000 */
[----:B----4-:R-:W-:Y:S01]  /*22c0*/  FMNMX.FTZ R4, R19, R4, !PT ;  /* 0x0000000413047209 */ /* 0x010fe20007810000 */
[----:B------:R3:W-:Y:S04]  /*22d0*/  STL [R1+0x90], R19 ;  /* 0x0000901301007387 */ /* 0x0007e80000100800 */
[----:B---3--:R-:W3:Y:S01]  /*22e0*/  LDL.LU R19, [R1+0xc] ;  /* 0x00000c0001137983 */ /* 0x008ee20000300800 */
[----:B------:R-:W-:Y:S02]  /*22f0*/  FMNMX.FTZ R0, R95, R0, !PT ;  /* 0x000000005f007209 */ /* 0x000fe40007810000 */
[----:B------:R-:W-:Y:S01]  /*2300*/  FMNMX.FTZ R5, R78, R79, !PT ;  /* 0x0000004f4e057209 */ /* 0x000fe20007810000 */
[----:B------:R-:W-:Y:S01]  /*2310*/  STL [R1+0x98], R175 ;  /* 0x000098af01007387 */ /* 0x000fe20000100800 */
[----:B------:R-:W-:-:S02]  /*2320*/  FMNMX.FTZ R4, R252, R4, !PT ;  /* 0x00000004fc047209 */ /* 0x000fc40007810000 */
[----:B------:R-:W-:Y:S02]  /*2330*/  FMNMX.FTZ R0, R190, R0, !PT ;  /* 0x00000000be007209 */ /* 0x000fe40007810000 */
[----:B------:R-:W-:Y:S02]  /*2340*/  FMNMX.FTZ R5, R70, R5, !PT ;  /* 0x0000000546057209 */ /* 0x000fe40007810000 */
[----:B--2---:R-:W-:Y:S02]  /*2350*/  FMNMX.FTZ R7, R201, R4, !PT ;  /* 0x00000004c9077209 */ /* 0x004fe40007810000 */
[----:B------:R-:W-:Y:S02]  /*2360*/  FMNMX.FTZ R0, R191, R0, !PT ;  /* 0x00000000bf007209 */ /* 0x000fe40007810000 */
[----:B------:R-:W-:Y:S01]  /*2370*/  FMNMX.FTZ R4, R71, R5, !PT ;  /* 0x0000000547047209 */ /* 0x000fe20007810000 */
[----:B------:R-:W-:Y:S01]  /*2380*/  SHFL.BFLY PT, R8, R7, 0x2, 0x1f ;  /* 0x0c401f0007087f89 */ /* 0x000fe200000e0000 */
[----:B------:R-:W-:-:S02]  /*2390*/  FMNMX.FTZ R0, R174, R0, !PT ;  /* 0x00000000ae007209 */ /* 0x000fc40007810000 */
[----:B-1----:R-:W-:Y:S02]  /*23a0*/  FMNMX.FTZ R6, R13, R6, !PT ;  /* 0x000000060d067209 */ /* 0x002fe40007810000 */
[----:B------:R-:W-:Y:S02]  /*23b0*/  FMNMX.FTZ R4, R170, R4, !PT ;  /* 0x00000004aa047209 */ /* 0x000fe40007810000 */
[----:B------:R-:W-:Y:S01]  /*23c0*/  FMNMX.FTZ R0, R175, R0, !PT ;  /* 0x00000000af007209 */ /* 0x000fe20007810000 */
[----:B------:R-:W1:Y:S01]  /*23d0*/  SHFL.BFLY PT, R9, R6, 0x1, 0x1f ;  /* 0x0c201f0006097f89 */ /* 0x000e6200000e0000 */
[----:B------:R-:W-:Y:S02]  /*23e0*/  FMNMX.FTZ R4, R171, R4, !PT ;  /* 0x00000004ab047209 */ /* 0x000fe40007810000 */
[----:B------:R-:W-:Y:S02]  /*23f0*/  FMNMX.FTZ R0, R183, R0, !PT ;  /* 0x00000000b7007209 */ /* 0x000fe40007810000 */
[----:B------:R-:W-:-:S02]  /*2400*/  FMNMX.FTZ R4, R158, R4, !PT ;  /* 0x000000049e047209 */ /* 0x000fc40007810000 */
[----:B------:R-:W-:Y:S02]  /*2410*/  FMNMX.FTZ R0, R199, R0, !PT ;  /* 0x00000000c7007209 */ /* 0x000fe40007810000 */
[----:B------:R-:W-:Y:S02]  /*2420*/  FMNMX.FTZ R4, R159, R4, !PT ;  /* 0x000000049f047209 */ /* 0x000fe40007810000 */
[----:B------:R-:W-:Y:S02]  /*2430*/  FMNMX.FTZ R0, R10, R0, !PT ;  /* 0x000000000a007209 */ /* 0x000fe40007810000 */
[----:B------:R-:W-:-:S04]  /*2440*/  FMNMX.FTZ R5, R186, R4, !PT ;  /* 0x00000004ba057209 */ /* 0x000fc80007810000 */
[----:B------:R-:W-:-:S04]  /*2450*/  FMNMX.FTZ R5, R187, R5, !PT ;  /* 0x00000005bb057209 */ /* 0x000fc80007810000 */
[----:B------:R-:W-:Y:S02]  /*2460*/  FMNMX.FTZ R5, R178, R5, !PT ;  /* 0x00000005b2057209 */ /* 0x000fe40007810000 */
[----:B-1----:R-:W-:Y:S02]  /*2470*/  FMNMX.FTZ R164, R6, R9, !PT ;  /* 0x0000000906a47209 */ /* 0x002fe40007810000 */
[----:B------:R-:W-:Y:S02]  /*2480*/  FMNMX.FTZ R5, R179, R5, !PT ;  /* 0x00000005b3057209 */ /* 0x000fe40007810000 */
[C---:B------:R-:W-:Y:S02]  /*2490*/  FSETP.NEU.FTZ.AND P1, PT, R164.reuse, -INF , PT ;  /* 0xff800000a400780b */ /* 0x040fe40003f3d000 */
[----:B------:R-:W-:Y:S01]  /*24a0*/  FMNMX.FTZ R6, R161, R5, !PT ;  /* 0x00000005a1067209 */ /* 0x000fe20007810000 */
[----:B------:R-:W-:-:S03]  /*24b0*/  FMUL.FTZ R5, R164, UR4 ;  /* 0x00000004a4057c20 */ /* 0x000fc60008410000 */
[----:B------:R-:W-:Y:S02]  /*24c0*/  FMNMX.FTZ R6, R180, R6, !PT ;  /* 0x00000006b4067209 */ /* 0x000fe40007810000 */
[----:B------:R-:W-:Y:S02]  /*24d0*/  FSEL R18, R5, RZ, P1 ;  /* 0x000000ff05127208 */ /* 0x000fe40000800000 */
[----:B------:R-:W-:-:S03]  /*24e0*/  FMNMX.FTZ R5, R166, R6, !PT ;  /* 0x00000006a6057209 */ /* 0x000fc60007810000 */
[----:B------:R-:W-:Y:S01]  /*24f0*/  FFMA.FTZ R6, R76, UR4, -R18 ;  /* 0x000000044c067c23 */ /* 0x000fe20008010812 */
[----:B------:R-:W-:-:S03]  /*2500*/  FMNMX.FTZ R5, R239, R5, !PT ;  /* 0x00000005ef057209 */ /* 0x000fc60007810000 */
[----:B------:R1:W-:Y:S02]  /*2510*/  MUFU.EX2 R10, R6 ;  /* 0x00000006000a7308 */ /* 0x0003e40000000800 */
[----:B-1----:R-:W-:-:S06]  /*2520*/  FFMA.FTZ R6, R68, UR4, -R18 ;  /* 0x0000000444067c23 */ /* 0x002fcc0008010812 */
[----:B------:R-:W-:Y:S01]  /*2530*/  MUFU.EX2 R236, R6 ;  /* 0x0000000600ec7308 */ /* 0x000fe20000000800 */
[----:B---3--:R-:W-:Y:S01]  /*2540*/  FMNMX.FTZ R4, R19, R0, !PT ;  /* 0x0000000013047209 */ /* 0x008fe20007810000 */
[----:B------:R-:W-:Y:S01]  /*2550*/  STL [R1+0x94], R19 ;  /* 0x0000941301007387 */ /* 0x000fe20000100800 */
[----:B------:R-:W-:-:S03]  /*2560*/  FMNMX.FTZ R0, R7, R8, !PT ;  /* 0x0000000807007209 */ /* 0x000fc60007810000 */
[----:B------:R-:W1:Y:S04]  /*2570*/  SHFL.BFLY PT, R7, R4, 0x2, 0x1f ;  /* 0x0c401f0004077f89 */ /* 0x000e6800000e0000 */
[----:B------:R-:W2:Y:S04]  /*2580*/  SHFL.BFLY PT, R8, R0, 0x1, 0x1f ;  /* 0x0c201f0000087f89 */ /* 0x000ea800000e0000 */
[----:B------:R-:W-:Y:S01]  /*2590*/  STL [R1+0x80], R164 ;  /* 0x000080a401007387 */ /* 0x000fe20000100800 */
[----:B-1----:R-:W-:-:S03]  /*25a0*/  FMNMX.FTZ R4, R4, R7, !PT ;  /* 0x0000000704047209 */ /* 0x002fc60007810000 */
[----:B------:R-:W1:Y:S01]  /*25b0*/  SHFL.BFLY PT, R7, R5, 0x2, 0x1f ;  /* 0x0c401f0005077f89 */ /* 0x000e6200000e0000 */
[----:B--2---:R-:W-:Y:S01]  /*25c0*/  FMNMX.FTZ R162, R0, R8, !PT ;  /* 0x0000000800a27209 */ /* 0x004fe20007810000 */
[----:B------:R-:W-:Y:S02]  /*25d0*/  FFMA.FTZ R0, R77, UR4, -R18 ;  /* 0x000000044d007c23 */ /* 0x000fe40008010812 */
[----:B------:R-:W2:Y:S01]  /*25e0*/  SHFL.BFLY PT, R8, R4, 0x1, 0x1f ;  /* 0x0c201f0004087f89 */ /* 0x000ea200000e0000 */
[C---:B------:R-:W-:Y:S01]  /*25f0*/  FSETP.NEU.FTZ.AND P1, PT, R162.reuse, -INF , PT ;  /* 0xff800000a200780b */ /* 0x040fe20003f3d000 */
[----:B------:R3:W-:Y:S02]  /*2600*/  MUFU.EX2 R192, R0 ;  /* 0x0000000000c07308 */ /* 0x0007e40000000800 */
[----:B------:R-:W-:Y:S01]  /*2610*/  STL [R1+0x84], R162 ;  /* 0x000084a201007387 */ /* 0x000fe20000100800 */
[----:B---3--:R-:W-:Y:S01]  /*2620*/  FMUL.FTZ R0, R162, UR4 ;  /* 0x00000004a2007c20 */ /* 0x008fe20008410000 */
[----:B-1----:R-:W-:-:S02]  /*2630*/  FMNMX.FTZ R5, R5, R7, !PT ;  /* 0x0000000705057209 */ /* 0x002fc40007810000 */
[----:B--2---:R-:W-:Y:S02]  /*2640*/  FMNMX.FTZ R160, R4, R8, !PT ;  /* 0x0000000804a07209 */ /* 0x004fe40007810000 */
[----:B------:R-:W-:Y:S01]  /*2650*/  FSEL R17, R0, RZ, P1 ;  /* 0x000000ff00117208 */ /* 0x000fe20000800000 */
[----:B------:R-:W-:Y:S01]  /*2660*/  FFMA.FTZ R0, R69, UR4, -R18 ;  /* 0x0000000445007c23 */ /* 0x000fe20008010812 */
[----:B------:R-:W1:Y:S01]  /*2670*/  SHFL.BFLY PT, R6, R5, 0x1, 0x1f ;  /* 0x0c201f0005067f89 */ /* 0x000e6200000e0000 */
[----:B------:R-:W-:Y:S02]  /*2680*/  FSETP.NEU.FTZ.AND P1, PT, R160, -INF , PT ;  /* 0xff800000a000780b */ /* 0x000fe40003f3d000 */
[----:B------:R2:W3:Y:S01]  /*2690*/  MUFU.EX2 R232, R0 ;  /* 0x0000000000e87308 */ /* 0x0004e20000000800 */
[--C-:B------:R-:W-:Y:S01]  /*26a0*/  FFMA.FTZ R4, R44, UR4, -R17.reuse ;  /* 0x000000042c047c23 */ /* 0x100fe20008010811 */
[----:B------:R-:W-:Y:S06]  /*26b0*/  STL [R1+0x88], R160 ;  /* 0x000088a001007387 */ /* 0x000fec0000100800 */
[----:B------:R-:W-:Y:S01]  /*26c0*/  MUFU.EX2 R195, R4 ;  /* 0x0000000400c37308 */ /* 0x000fe20000000800 */
[----:B--2---:R-:W-:Y:S01]  /*26d0*/  FFMA.FTZ R0, R40, UR4, -R17 ;  /* 0x0000000428007c23 */ /* 0x004fe20008010811 */
[----:B---3--:R-:W-:-:S06]  /*26e0*/  F2FP.F16.F32.PACK_AB R14, R232, R236 ;  /* 0x000000ece80e723e */ /* 0x008fcc00000000ff */
[----:B------:R2:W-:Y:S01]  /*26f0*/  MUFU.EX2 R247, R0 ;  /* 0x0000000000f77308 */ /* 0x0005e20000000800 */
[----:B-1----:R-:W-:-:S05]  /*2700*/  FMNMX.FTZ R163, R5, R6, !PT ;  /* 0x0000000605a37209 */ /* 0x002fca0007810000 */
[----:B------:R-:W-:Y:S01]  /*2710*/  STL [R1+0x8c], R163 ;  /* 0x00008ca301007387 */ /* 0x000fe20000100800 */
[----:B--2---:R-:W-:-:S04]  /*2720*/  FFMA.FTZ R0, R41, UR4, -R17 ;  /* 0x0000000429007c23 */ /* 0x004fc80008010811 */
[----:B------:R1:W2:Y:S02]  /*2730*/  MUFU.EX2 R238, R0 ;  /* 0x0000000000ee7308 */ /* 0x0002a40000000800 */
[----:B-1----:R-:W-:Y:S01]  /*2740*/  FMUL.FTZ R0, R160, UR4 ;  /* 0x00000004a0007c20 */ /* 0x002fe20008410000 */
[----:B--2---:R-:W-:-:S04]  /*2750*/  F2FP.F16.F32.PACK_AB R8, R238, R247 ;  /* 0x000000f7ee08723e */ /* 0x004fc800000000ff */
[----:B------:R-:W-:Y:S01]  /*2760*/  FSEL R16, R0, RZ, P1 ;  /* 0x000000ff00107208 */ /* 0x000fe20000800000 */
[----:B------:R-:W-:Y:S01]  /*2770*/  FFMA.FTZ R0, R45, UR4, -R17 ;  /* 0x000000042d007c23 */ /* 0x000fe20008010811 */
[----:B------:R-:W-:-:S03]  /*2780*/  FSETP.NEU.FTZ.AND P1, PT, R163, -INF , PT ;  /* 0xff800000a300780b */ /* 0x000fc60003f3d000 */
[----:B------:R1:W-:Y:S01]  /*2790*/  MUFU.EX2 R194, R0 ;  /* 0x0000000000c27308 */ /* 0x0003e20000000800 */
[----:B------:R-:W-:-:S07]  /*27a0*/  FFMA.FTZ R4, R42, UR4, -R16 ;  /* 0x000000042a047c23 */ /* 0x000fce0008010810 */
[----:B------:R-:W-:Y:S01]  /*27b0*/  MUFU.EX2 R237, R4 ;  /* 0x0000000400ed7308 */ /* 0x000fe20000000800 */
[----:B-1----:R-:W-:-:S04]  /*27c0*/  LOP3.LUT R0, R154, R153, RZ, 0xfc, !PT ;  /* 0x000000999a007212 */ /* 0x002fc800078efcff */
[----:B------:R-:W-:Y:S01]  /*27d0*/  LEA R167, R0, UR5, 0x1 ;  /* 0x0000000500a77c11 */ /* 0x000fe2000f8e08ff */
[----:B------:R-:W-:-:S03]  /*27e0*/  FFMA.FTZ R0, R43, UR4, -R16 ;  /* 0x000000042b007c23 */ /* 0x000fc60008010810 */
[----:B------:R-:W-:Y:S01]  /*27f0*/  IADD3 R228, R3, R167, RZ ;  /* 0x000000a703e47210 */ /* 0x000fe20007ffe0ff */
[----:B------:R1:W2:Y:S01]  /*2800*/  MUFU.EX2 R246, R0 ;  /* 0x0000000000f67308 */ /* 0x0002a20000000800 */
[C---:B------:R-:W-:Y:S02]  /*2810*/  IMAD.IADD R230, R2.reuse, 0x1, R167 ;  /* 0x0000000102e67824 */ /* 0x040fe400078e02a7 */
[--C-:B------:R-:W-:Y:S01]  /*2820*/  FFMA.FTZ R3, R47, UR4, -R16.reuse ;  /* 0x000000042f037c23 */ /* 0x100fe20008010810 */
[----:B------:R-:W-:Y:S01]  /*2830*/  IADD3 R229, R2, R228, RZ ;  /* 0x000000e402e57210 */ /* 0x000fe20007ffe0ff */
[----:B------:R-:W3:Y:S04]  /*2840*/  LDSM.16.MT88.4 R72, [R167+0xe000] ;  /* 0x00e00000a748783b */ /* 0x000ee80000004200 */
[----:B------:R-:W4:Y:S01]  /*2850*/  LDSM.16.MT88.4 R52, [R230+0xc000] ;  /* 0x00c00000e634783b */ /* 0x000f220000004200 */
[----:B------:R2:W-:Y:S03]  /*2860*/  MUFU.EX2 R182, R3 ;  /* 0x0000000300b67308 */ /* 0x0005e60000000800 */
[----:B------:R-:W-:Y:S04]  /*2870*/  LDSM.16.MT88.4 R48, [R230+0xc800] ;  /* 0x00c80000e630783b */ /* 0x000fe80000004200 */
[----:B------:R-:W4:Y:S01]  /*2880*/  LDSM.16.MT88.4 R84, [R230+0xe000] ;  /* 0x00e00000e654783b */ /* 0x000f220000004200 */
[----:B-1----:R-:W-:Y:S01]  /*2890*/  FFMA.FTZ R0, R46, UR4, -R16 ;  /* 0x000000042e007c23 */ /* 0x002fe20008010810 */
[----:B--2---:R-:W-:-:S02]  /*28a0*/  F2FP.F16.F32.PACK_AB R9, R246, R237 ;  /* 0x000000edf609723e */ /* 0x004fc400000000ff */
[----:B------:R-:W1:Y:S01]  /*28b0*/  LDSM.16.MT88.4 R28, [R167+0xc000] ;  /* 0x00c00000a71c783b */ /* 0x000e620000004200 */
[----:B------:R2:W2:Y:S03]  /*28c0*/  MUFU.EX2 R233, R0 ;  /* 0x0000000000e97308 */ /* 0x0004a60000000800 */
[----:B------:R-:W1:Y:S01]  /*28d0*/  LDSM.16.MT88.4 R20, [R228+0xc000] ;  /* 0x00c00000e414783b */ /* 0x000e620000004200 */
[----:B------:R-:W-:Y:S01]  /*28e0*/  IMAD.MOV.U32 R3, RZ, RZ, R10 ;  /* 0x000000ffff037224 */ /* 0x000fe200078e000a */
[----:B------:R-:W-:Y:S02]  /*28f0*/  F2FP.F16.F32.PACK_AB R10, R194, R195 ;  /* 0x000000c3c20a723e */ /* 0x000fe400000000ff */
[----:B------:R-:W1:Y:S02]  /*2900*/  LDSM.16.MT88.4 R56, [R229+0xc000] ;  /* 0x00c00000e538783b */ /* 0x000e640000004200 */
[----:B------:R-:W-:-:S02]  /*2910*/  F2FP.F16.F32.PACK_AB R12, R192, R3 ;  /* 0x00000003c00c723e */ /* 0x000fc400000000ff */
[----:B------:R-:W1:Y:S04]  /*2920*/  LDSM.16.MT88.4 R80, [R229+0xe000] ;  /* 0x00e00000e550783b */ /* 0x000e680000004200 */
[----:B------:R-:W-:Y:S01]  /*2930*/  LDSM.16.MT88.4 R120, [R167+0xe800] ;  /* 0x00e80000a778783b */ /* 0x000fe20000004200 */
[----:B--2---:R-:W-:Y:S01]  /*2940*/  FMUL.FTZ R0, R163, UR4 ;  /* 0x00000004a3007c20 */ /* 0x004fe20008410000 */
[----:B------:R-:W-:Y:S02]  /*2950*/  F2FP.F16.F32.PACK_AB R11, R182, R233 ;  /* 0x000000e9b60b723e */ /* 0x000fe400000000ff */
[----:B------:R-:W-:Y:S02]  /*2960*/  LDSM.16.MT88.4 R128, [R230+0xe800] ;  /* 0x00e80000e680783b */ /* 0x000fe40000004200 */
[----:B------:R-:W-:-:S02]  /*2970*/  FSEL R0, R0, RZ, P1 ;  /* 0x000000ff00007208 */ /* 0x000fc40000800000 */
[----:B------:R-:W-:Y:S01]  /*2980*/  LDSM.16.MT88.4 R124, [R228+0xe800] ;  /* 0x00e80000e47c783b */ /* 0x000fe20000004200 */
[C---:B---3--:R-:W-:Y:S02]  /*2990*/  HMMA.16816.F32 R88, R8.reuse, R72, RZ ;  /* 0x000000480858723c */ /* 0x048fe400000018ff */
[--C-:B------:R-:W-:Y:S01]  /*29a0*/  FFMA.FTZ R2, R78, UR4, -R0.reuse ;  /* 0x000000044e027c23 */ /* 0x100fe20008010800 */
[----:B------:R-:W-:Y:S03]  /*29b0*/  LDSM.16.MT88.4 R136, [R229+0xe800] ;  /* 0x00e80000e588783b */ /* 0x000fe60000004200 */
[----:B------:R2:W-:Y:S01]  /*29c0*/  MUFU.EX2 R162, R2 ;  /* 0x0000000200a27308 */ /* 0x0005e20000000800 */
[C---:B----4-:R-:W-:Y:S01]  /*29d0*/  HMMA.16816.F32 R112, R8.reuse, R52, RZ ;  /* 0x000000340870723c */ /* 0x050fe200000018ff */
[----:B------:R-:W-:Y:S04]  /*29e0*/  LDSM.16.MT88.4 R44, [R167+0xc800] ;  /* 0x00c80000a72c783b */ /* 0x000fe80000004200 */
[----:B------:R-:W-:Y:S01]  /*29f0*/  LDSM.16.MT88.4 R40, [R228+0xc800] ;  /* 0x00c80000e428783b */ /* 0x000fe20000004200 */
[C---:B------:R-:W-:Y:S06]  /*2a00*/  HMMA.16816.F32 R32, R8.reuse, R84, RZ ;  /* 0x000000540820723c */ /* 0x040fec00000018ff */
[----:B-1----:R-:W-:Y:S01]  /*2a10*/  HMMA.16816.F32 R132, R8, R28, RZ ;  /* 0x0000001c0884723c */ /* 0x002fe200000018ff */
[----:B--2---:R-:W-:-:S02]  /*2a20*/  FFMA.FTZ R2, R79, UR4, -R0 ;  /* 0x000000044f027c23 */ /* 0x004fc40008010800 */
[----:B------:R-:W1:Y:S03]  /*2a30*/  LDSM.16.MT88.4 R76, [R228+0xe000] ;  /* 0x00e00000e44c783b */ /* 0x000e660000004200 */
[C---:B------:R-:W-:Y:S01]  /*2a40*/  HMMA.16816.F32 R116, R8.reuse, R20, RZ ;  /* 0x000000140874723c */ /* 0x040fe200000018ff */
[----:B------:R2:W3:Y:S05]  /*2a50*/  MUFU.EX2 R165, R2 ;  /* 0x0000000200a57308 */ /* 0x0004ea0000000800 */
[C---:B------:R-:W-:Y:S06]  /*2a60*/  HMMA.16816.F32 R104, R8.reuse, R56, RZ ;  /* 0x000000380868723c */ /* 0x040fec00000018ff */
[----:B------:R-:W-:Y:S01]  /*2a70*/  HMMA.16816.F32 R24, R8, R80, RZ ;  /* 0x000000500818723c */ /* 0x000fe200000018ff */
[----:B--2---:R-:W-:-:S05]  /*2a80*/  FFMA.FTZ R2, R70, UR4, -R0 ;  /* 0x0000000446027c23 */ /* 0x004fca0008010800 */
[C---:B------:R-:W-:Y:S01]  /*2a90*/  HMMA.16816.F32 R60, R8.reuse, R22, RZ ;  /* 0x00000016083c723c */ /* 0x040fe200000018ff */
[----:B---3--:R-:W-:Y:S01]  /*2aa0*/  F2FP.F16.F32.PACK_AB R13, R165, R162 ;  /* 0x000000a2a50d723e */ /* 0x008fe200000000ff */
[----:B------:R2:W-:Y:S04]  /*2ab0*/  MUFU.EX2 R235, R2 ;  /* 0x0000000200eb7308 */ /* 0x0005e80000000800 */
[C---:B------:R-:W-:Y:S06]  /*2ac0*/  HMMA.16816.F32 R96, R8.reuse, R54, RZ ;  /* 0x000000360860723c */ /* 0x040fec00000018ff */
[C---:B------:R-:W-:Y:S06]  /*2ad0*/  HMMA.16816.F32 R100, R8.reuse, R74, RZ ;  /* 0x0000004a0864723c */ /* 0x040fec00000018ff */
[----:B------:R-:W-:Y:S01]  /*2ae0*/  HMMA.16816.F32 R152, R8, R86, RZ ;  /* 0x000000560898723c */ /* 0x000fe200000018ff */
[----:B--2---:R-:W-:-:S02]  /*2af0*/  FFMA.FTZ R2, R71, UR4, -R0 ;  /* 0x0000000447027c23 */ /* 0x004fc40008010800 */
[----:B------:R-:W2:Y:S02]  /*2b00*/  LDSM.16.MT88.4 R68, [R229+0xc800] ;  /* 0x00c80000e544783b */ /* 0x000ea40000004200 */
[----:B------:R3:W4:Y:S01]  /*2b10*/  MUFU.EX2 R231, R2 ;  /* 0x0000000200e77308 */ /* 0x0007220000000800 */
[C---:B-1----:R-:W-:Y:S06]  /*2b20*/  HMMA.16816.F32 R36, R8.reuse, R76, RZ ;  /* 0x0000004c0824723c */ /* 0x042fec00000018ff */
[C---:B------:R-:W-:Y:S06]  /*2b30*/  HMMA.16816.F32 R108, R8.reuse, R78, RZ ;  /* 0x0000004e086c723c */ /* 0x040fec00000018ff */
[----:B------:R-:W-:Y:S01]  /*2b40*/  HMMA.16816.F32 R140, R8, R82, RZ ;  /* 0x00000052088c723c */ /* 0x000fe200000018ff */
[----:B---3--:R-:W-:Y:S01]  /*2b50*/  FFMA.FTZ R2, R64, UR4, -R17 ;  /* 0x0000000440027c23 */ /* 0x008fe20008010811 */
[----:B----4-:R-:W-:-:S03]  /*2b60*/  F2FP.F16.F32.PACK_AB R15, R231, R235 ;  /* 0x000000ebe70f723e */ /* 0x010fc600000000ff */
[----:B------:R1:W-:Y:S04]  /*2b70*/  MUFU.EX2 R19, R2 ;  /* 0x0000000200137308 */ /* 0x0003e80000000800 */
[C---:B------:R-:W-:Y:S06]  /*2b80*/  HMMA.16816.F32 R144, R12.reuse, R20, RZ ;  /* 0x000000140c90723c */ /* 0x040fec00000018ff */
[----:B------:R-:W-:Y:S01]  /*2b90*/  HMMA.16816.F32 R148, R12, R28, RZ ;  /* 0x0000001c0c94723c */ /* 0x000fe200000018ff */
[----:B-1----:R-:W-:-:S04]  /*2ba0*/  FFMA.FTZ R2, R65, UR4, -R17 ;  /* 0x0000000441027c23 */ /* 0x002fc80008010811 */
[----:B------:R1:W3:Y:S02]  /*2bb0*/  MUFU.EX2 R198, R2 ;  /* 0x0000000200c67308 */ /* 0x0002e40000000800 */
[----:B-1----:R-:W-:Y:S01]  /*2bc0*/  FFMA.FTZ R2, R92, UR4, -R17 ;  /* 0x000000045c027c23 */ /* 0x002fe20008010811 */
[----:B---3--:R-:W-:Y:S01]  /*2bd0*/  F2FP.F16.F32.PACK_AB R4, R198, R19 ;  /* 0x00000013c604723e */ /* 0x008fe200000000ff */
[----:B------:R-:W-:-:S04]  /*2be0*/  IMAD.MOV.U32 R29, RZ, RZ, R198 ;  /* 0x000000ffff1d7224 */ /* 0x000fc800078e00c6 */
[----:B------:R1:W-:Y:S02]  /*2bf0*/  MUFU.EX2 R245, R2 ;  /* 0x0000000200f57308 */ /* 0x0003e40000000800 */
[----:B-1----:R-:W-:-:S06]  /*2c00*/  FFMA.FTZ R2, R93, UR4, -R17 ;  /* 0x000000045d027c23 */ /* 0x002fcc0008010811 */
[----:B------:R1:W3:Y:S02]  /*2c10*/  MUFU.EX2 R196, R2 ;  /* 0x0000000200c47308 */ /* 0x0002e40000000800 */
[----:B-1----:R-:W-:Y:S01]  /*2c20*/  FFMA.FTZ R2, R66, UR4, -R16 ;  /* 0x0000000442027c23 */ /* 0x002fe20008010810 */
[----:B---3--:R-:W-:Y:S01]  /*2c30*/  F2FP.F16.F32.PACK_AB R6, R196, R245 ;  /* 0x000000f5c406723e */ /* 0x008fe200000000ff */
[----:B------:R-:W-:-:S04]  /*2c40*/  IMAD.MOV.U32 R21, RZ, RZ, R196 ;  /* 0x000000ffff157224 */ /* 0x000fc800078e00c4 */
[----:B------:R1:W-:Y:S02]  /*2c50*/  MUFU.EX2 R193, R2 ;  /* 0x0000000200c17308 */ /* 0x0003e40000000800 */
[--C-:B-1----:R-:W-:Y:S02]  /*2c60*/  FFMA.FTZ R2, R67, UR4, -R16.reuse ;  /* 0x0000000443027c23 */ /* 0x102fe40008010810 */
[----:B------:R-:W-:Y:S04]  /*2c70*/  HMMA.16816.F32 R64, R8, R30, RZ ;  /* 0x0000001e0840723c */ /* 0x000fe800000018ff */
[----:B------:R1:W3:Y:S02]  /*2c80*/  MUFU.EX2 R175, R2 ;  /* 0x0000000200af7308 */ /* 0x0002e40000000800 */
[----:B-1----:R-:W-:Y:S01]  /*2c90*/  FFMA.FTZ R2, R94, UR4, -R16 ;  /* 0x000000045e027c23 */ /* 0x002fe20008010810 */
[----:B---3--:R-:W-:-:S05]  /*2ca0*/  F2FP.F16.F32.PACK_AB R5, R175, R193 ;  /* 0x000000c1af05723e */ /* 0x008fca00000000ff */
[----:B------:R1:W-:Y:S02]  /*2cb0*/  MUFU.EX2 R160, R2 ;  /* 0x0000000200a07308 */ /* 0x0003e40000000800 */
[----:B-1----:R-:W-:Y:S02]  /*2cc0*/  FFMA.FTZ R2, R95, UR4, -R16 ;  /* 0x000000045f027c23 */ /* 0x002fe40008010810 */
[----:B------:R-:W-:Y:S04]  /*2cd0*/  HMMA.16816.F32 R92, R8, R58, RZ ;  /* 0x0000003a085c723c */ /* 0x000fe800000018ff */
[----:B------:R-:W1:Y:S02]  /*2ce0*/  MUFU.EX2 R197, R2 ;  /* 0x0000000200c57308 */ /* 0x000e640000000800 */
[----:B-1----:R-:W-:-:S02]  /*2cf0*/  F2FP.F16.F32.PACK_AB R7, R197, R160 ;  /* 0x000000a0c507723e */ /* 0x002fc400000000ff */
[----:B------:R-:W-:-:S05]  /*2d00*/  MOV R28, R197 ;  /* 0x000000c5001c7202 */ /* 0x000fca0000000f00 */
[C---:B------:R-:W-:Y:S06]  /*2d10*/  HMMA.16816.F32 R208, R4.reuse, R48, R112 ;  /* 0x0000003004d0723c */ /* 0x040fec0000001870 */
[C---:B------:R-:W-:Y:S06]  /*2d20*/  HMMA.16816.F32 R8, R4.reuse, R120, R88 ;  /* 0x000000780408723c */ /* 0x040fec0000001858 */
[----:B------:R-:W-:Y:S01]  /*2d30*/  HMMA.16816.F32 R240, R4, R128, R32 ;  /* 0x0000008004f0723c */ /* 0x000fe20000001820 */
[----:B------:R-:W-:Y:S01]  /*2d40*/  MOV R89, R19 ;  /* 0x0000001300597202 */ /* 0x000fe20000000f00 */
[----:B------:R-:W-:-:S02]  /*2d50*/  IMAD.MOV.U32 R90, RZ, RZ, R201 ;  /* 0x000000ffff5a7224 */ /* 0x000fc400078e00c9 */
[----:B------:R-:W-:Y:S02]  /*2d60*/  IMAD.MOV.U32 R88, RZ, RZ, R200 ;  /* 0x000000ffff587224 */ /* 0x000fe400078e00c8 */
[----:B------:R-:W-:Y:S01]  /*2d70*/  HMMA.16816.F32 R200, R4, R126, R108 ;  /* 0x0000007e04c8723c */ /* 0x000fe2000000186c */
[----:B------:R-:W-:-:S05]  /*2d80*/  MOV R35, R180 ;  /* 0x000000b400237202 */ /* 0x000fca0000000f00 */
[----:B------:R-:W-:Y:S01]  /*2d90*/  MOV R2, R209 ;  /* 0x000000d100027202 */ /* 0x000fe20000000f00 */
[----:B------:R-:W-:Y:S01]  /*2da0*/  IMAD.MOV.U32 R207, RZ, RZ, R210 ;  /* 0x000000ffffcf7224 */ /* 0x000fe200078e00d2 */
[----:B------:R-:W-:Y:S01]  /*2db0*/  MOV R206, R211 ;  /* 0x000000d300ce7202 */ /* 0x000fe20000000f00 */
[----:B------:R-:W-:Y:S01]  /*2dc0*/  IMAD.MOV.U32 R115, RZ, RZ, R208 ;  /* 0x000000ffff737224 */ /* 0x000fe200078e00d0 */
[----:B------:R-:W-:Y:S01]  /*2dd0*/  MOV R91, R2 ;  /* 0x00000002005b7202 */ /* 0x000fe20000000f00 */
[----:B------:R-:W-:Y:S01]  /*2de0*/  FFMA.FTZ R2, R168, UR4, -R18 ;  /* 0x00000004a8027c23 */ /* 0x000fe20008010812 */
[----:B------:R-:W-:Y:S01]  /*2df0*/  IMAD.MOV.U32 R20, RZ, RZ, R8 ;  /* 0x000000ffff147224 */ /* 0x000fe200078e0008 */
[----:B------:R-:W-:Y:S01]  /*2e00*/  MOV R114, R9 ;  /* 0x0000000900727202 */ /* 0x000fe20000000f00 */
[----:B------:R-:W-:Y:S01]  /*2e10*/  IMAD.MOV.U32 R113, RZ, RZ, R10 ;  /* 0x000000ffff717224 */ /* 0x000fe200078e000a */
[----:B------:R1:W-:Y:S01]  /*2e20*/  MUFU.EX2 R164, R2 ;  /* 0x0000000200a47308 */ /* 0x0003e20000000800 */
[----:B------:R-:W-:Y:S01]  /*2e30*/  MOV R112, R11 ;  /* 0x0000000b00707202 */ /* 0x000fe20000000f00 */
[----:B------:R-:W-:Y:S01]  /*2e40*/  HMMA.16816.F32 R208, R4, R138, R140 ;  /* 0x0000008a04d0723c */ /* 0x000fe2000000188c */
[----:B------:R-:W-:Y:S01]  /*2e50*/  IMAD.MOV.U32 R111, RZ, RZ, R114 ;  /* 0x000000ffff6f7224 */ /* 0x000fe200078e0072 */
[----:B------:R-:W-:Y:S01]  /*2e60*/  MOV R108, R162 ;  /* 0x000000a2006c7202 */ /* 0x000fe20000000f00 */
[----:B------:R-:W-:-:S03]  /*2e70*/  IMAD.MOV.U32 R168, RZ, RZ, R35 ;  /* 0x000000ffffa87224 */ /* 0x000fc600078e0023 */
[----:B------:R-:W-:Y:S01]  /*2e80*/  HMMA.16816.F32 R248, R4, R124, R36 ;  /* 0x0000007c04f8723c */ /* 0x000fe20000001824 */
[----:B------:R-:W-:Y:S01]  /*2e90*/  MOV R141, R194 ;  /* 0x000000c2008d7202 */ /* 0x000fe20000000f00 */
[----:B------:R-:W-:Y:S01]  /*2ea0*/  IMAD.MOV.U32 R142, RZ, RZ, R193 ;  /* 0x000000ffff8e7224 */ /* 0x000fe200078e00c1 */
[----:B------:R-:W-:-:S03]  /*2eb0*/  MOV R143, R192 ;  /* 0x000000c0008f7202 */ /* 0x000fc60000000f00 */
[C---:B------:R-:W-:Y:S01]  /*2ec0*/  HMMA.16816.F32 R132, R4.reuse, R44, R132 ;  /* 0x0000002c0484723c */ /* 0x040fe20000001884 */
[----:B------:R-:W-:Y:S01]  /*2ed0*/  MOV R39, R199 ;  /* 0x000000c700277202 */ /* 0x000fe20000000f00 */
[----:B------:R-:W-:Y:S02]  /*2ee0*/  IMAD.MOV.U32 R38, RZ, RZ, R183 ;  /* 0x000000ffff267224 */ /* 0x000fe400078e00b7 */
[----:B-1----:R-:W-:Y:S01]  /*2ef0*/  FFMA.FTZ R2, R169, UR4, -R18 ;  /* 0x00000004a9027c23 */ /* 0x002fe20008010812 */
[----:B------:R-:W-:Y:S01]  /*2f00*/  MOV R37, R182 ;  /* 0x000000b600257202 */ /* 0x000fe20000000f00 */
[----:B------:R-:W-:Y:S01]  /*2f10*/  IMAD.MOV.U32 R36, RZ, RZ, R181 ;  /* 0x000000ffff247224 */ /* 0x000fe200078e00b5 */
[----:B------:R-:W-:Y:S01]  /*2f20*/  HMMA.16816.F32 R116, R4, R40, R116 ;  /* 0x000000280474723c */ /* 0x000fe20000001874 */
[----:B------:R1:W3:Y:S03]  /*2f30*/  MUFU.EX2 R32, R2 ;  /* 0x0000000200207308 */ /* 0x0002e60000000800 */
[----:B------:R-:W-:-:S02]  /*2f40*/  MOV R169, R36 ;  /* 0x0000002400a97202 */ /* 0x000fc40000000f00 */
[C---:B--2---:R-:W-:Y:S06]  /*2f50*/  HMMA.16816.F32 R104, R4.reuse, R68, R104 ;  /* 0x000000440468723c */ /* 0x044fec0000001868 */
[----:B------:R-:W-:Y:S01]  /*2f60*/  HMMA.16816.F32 R224, R4, R136, R24 ;  /* 0x0000008804e0723c */ /* 0x000fe20000001818 */
[----:B-1----:R-:W-:Y:S01]  /*2f70*/  FFMA.FTZ R2, R156, UR4, -R18 ;  /* 0x000000049c027c23 */ /* 0x002fe20008010812 */
[----:B---3--:R-:W-:-:S04]  /*2f80*/  MOV R140, R32 ;  /* 0x00000020008c7202 */ /* 0x008fc80000000f00 */
[C---:B------:R-:W-:Y:S01]  /*2f90*/  HMMA.16816.F32 R180, R4.reuse, R46, R64 ;  /* 0x0000002e04b4723c */ /* 0x040fe20000001840 */
[----:B------:R-:W-:Y:S01]  /*2fa0*/  IMAD.MOV.U32 R156, RZ, RZ, R39 ;  /* 0x000000ffff9c7224 */ /* 0x000fe200078e0027 */
[----:B------:R1:W-:Y:S04]  /*2fb0*/  MUFU.EX2 R19, R2 ;  /* 0x0000000200137308 */ /* 0x0003e80000000800 */
[----:B------:R-:W-:Y:S01]  /*2fc0*/  HMMA.16816.F32 R60, R4, R42, R60 ;  /* 0x0000002a043c723c */ /* 0x000fe2000000183c */
[----:B------:R-:W-:Y:S02]  /*2fd0*/  MOV R67, R90 ;  /* 0x0000005a00437202 */ /* 0x000fe40000000f00 */
[----:B------:R-:W-:-:S03]  /*2fe0*/  MOV R90, R207 ;  /* 0x000000cf005a7202 */ /* 0x000fc60000000f00 */
[C---:B------:R-:W-:Y:S06]  /*2ff0*/  HMMA.16816.F32 R220, R4.reuse, R50, R96 ;  /* 0x0000003204dc723c */ /* 0x040fec0000001860 */
[----:B------:R-:W-:Y:S01]  /*3000*/  HMMA.16816.F32 R216, R4, R70, R92 ;  /* 0x0000004604d8723c */ /* 0x000fe2000000185c */
[----:B-1----:R-:W-:Y:S01]  /*3010*/  FFMA.FTZ R2, R157, UR4, -R18 ;  /* 0x000000049d027c23 */ /* 0x002fe20008010812 */
[----:B------:R-:W-:-:S03]  /*3020*/  MOV R157, R38 ;  /* 0x00000026009d7202 */ /* 0x000fc60000000f00 */
[----:B------:R1:W2:Y:S01]  /*3030*/  MUFU.EX2 R163, R2 ;  /* 0x0000000200a37308 */ /* 0x0002a20000000800 */
[C---:B------:R-:W-:Y:S01]  /*3040*/  HMMA.16816.F32 R212, R4.reuse, R122, R100 ;  /* 0x0000007a04d4723c */ /* 0x040fe20000001864 */
[----:B------:R-:W-:Y:S01]  /*3050*/  MOV R95, R88 ;  /* 0x00000058005f7202 */ /* 0x000fe20000000f00 */
[----:B------:R-:W-:Y:S01]  /*3060*/  IMAD.MOV.U32 R92, RZ, RZ, R89 ;  /* 0x000000ffff5c7224 */ /* 0x000fe200078e0059 */
[----:B------:R-:W-:Y:S01]  /*3070*/  MOV R88, R115 ;  /* 0x0000007300587202 */ /* 0x000fe20000000f00 */
[----:B------:R-:W-:Y:S01]  /*3080*/  IMAD.MOV.U32 R89, RZ, RZ, R91 ;  /* 0x000000ffff597224 */ /* 0x000fe200078e005b */
[----:B------:R-:W-:Y:S01]  /*3090*/  MOV R94, R204 ;  /* 0x000000cc005e7202 */ /* 0x000fe20000000f00 */
[----:B------:R-:W-:Y:S01]  /*30a0*/  HMMA.16816.F32 R196, R4, R130, R152 ;  /* 0x0000008204c4723c */ /* 0x000fe20000001898 */
[----:B------:R-:W-:Y:S02]  /*30b0*/  IMAD.MOV.U32 R91, RZ, RZ, R206 ;  /* 0x000000ffff5b7224 */ /* 0x000fe400078e00ce */
[----:B------:R-:W-:-:S03]  /*30c0*/  IMAD.MOV.U32 R93, RZ, RZ, R205 ;  /* 0x000000ffff5d7224 */ /* 0x000fc600078e00cd */
[C---:B------:R-:W-:Y:S01]  /*30d0*/  HMMA.16816.F32 R24, R12.reuse, R52, RZ ;  /* 0x000000340c18723c */ /* 0x040fe200000018ff */
[----:B------:R-:W-:Y:S01]  /*30e0*/  F2FP.F16.F32.PACK_AB R4, R140, R164 ;  /* 0x000000a48c04723e */ /* 0x000fe200000000ff */
[--C-:B-1----:R-:W-:Y:S01]  /*30f0*/  FFMA.FTZ R2, R170, UR4, -R0.reuse ;  /* 0x00000004aa027c23 */ /* 0x102fe20008010800 */
[----:B--2---:R-:W-:Y:S01]  /*3100*/  F2FP.F16.F32.PACK_AB R6, R163, R19 ;  /* 0x00000013a306723e */ /* 0x004fe200000000ff */
[----:B------:R-:W-:Y:S02]  /*3110*/  IMAD.MOV.U32 R170, RZ, RZ, R37 ;  /* 0x000000ffffaa7224 */ /* 0x000fe400078e0025 */
[C---:B------:R-:W-:Y:S01]  /*3120*/  HMMA.16816.F32 R32, R12.reuse, R22, RZ ;  /* 0x000000160c20723c */ /* 0x040fe200000018ff */
[----:B------:R1:W2:Y:S05]  /*3130*/  MUFU.EX2 R8, R2 ;  /* 0x0000000200087308 */ /* 0x0002aa0000000800 */
[C---:B------:R-:W-:Y:S06]  /*3140*/  HMMA.16816.F32 R36, R12.reuse, R30, RZ ;  /* 0x0000001e0c24723c */ /* 0x040fec00000018ff */
[----:B------:R-:W-:Y:S01]  /*3150*/  HMMA.16816.F32 R52, R12, R54, RZ ;  /* 0x000000360c34723c */ /* 0x000fe200000018ff */
[----:B-1----:R-:W-:Y:S01]  /*3160*/  FFMA.FTZ R2, R171, UR4, -R0 ;  /* 0x00000004ab027c23 */ /* 0x002fe20008010800 */
[----:B--2---:R-:W-:Y:S01]  /*3170*/  MOV R110, R8 ;  /* 0x00000008006e7202 */ /* 0x004fe20000000f00 */
[----:B------:R-:W-:-:S02]  /*3180*/  IMAD.MOV.U32 R171, RZ, RZ, R112 ;  /* 0x000000ffffab7224 */ /* 0x000fc400078e0070 */
[----:B------:R1:W2:Y:S02]  /*3190*/  MUFU.EX2 R234, R2 ;  /* 0x0000000200ea7308 */ /* 0x0002a40000000800 */
[----:B-1----:R-:W-:Y:S01]  /*31a0*/  FFMA.FTZ R2, R158, UR4, -R0 ;  /* 0x000000049e027c23 */ /* 0x002fe20008010800 */
[----:B--2---:R-:W-:Y:S02]  /*31b0*/  F2FP.F16.F32.PACK_AB R5, R234, R110 ;  /* 0x0000006eea05723e */ /* 0x004fe400000000ff */
[----:B------:R-:W-:-:S03]  /*31c0*/  MOV R158, R113 ;  /* 0x00000071009e7202 */ /* 0x000fc60000000f00 */
[----:B------:R1:W2:Y:S02]  /*31d0*/  MUFU.EX2 R9, R2 ;  /* 0x0000000200097308 */ /* 0x0002a40000000800 */
[----:B-1----:R-:W-:Y:S01]  /*31e0*/  FFMA.FTZ R2, R159, UR4, -R0 ;  /* 0x000000049f027c23 */ /* 0x002fe20008010800 */
[----:B--2---:R-:W-:Y:S02]  /*31f0*/  IMAD.MOV.U32 R109, RZ, RZ, R9 ;  /* 0x000000ffff6d7224 */ /* 0x004fe400078e0009 */
[C---:B------:R-:W-:Y:S03]  /*3200*/  HMMA.16816.F32 R8, R12.reuse, R56, RZ ;  /* 0x000000380c08723c */ /* 0x040fe600000018ff */
[----:B------:R-:W1:Y:S03]  /*3210*/  MUFU.EX2 R159, R2 ;  /* 0x00000002009f7308 */ /* 0x000e660000000800 */
[----:B------:R-:W-:Y:S01]  /*3220*/  HMMA.16816.F32 R56, R12, R58, RZ ;  /* 0x0000003a0c38723c */ /* 0x000fe200000018ff */
[----:B-1----:R-:W-:Y:S01]  /*3230*/  F2FP.F16.F32.PACK_AB R7, R159, R109 ;  /* 0x0000006d9f07723e */ /* 0x002fe200000000ff */
[----:B------:R-:W-:-:S15]  /*3240*/  FFMA.FTZ R2, R184, UR4, -R18 ;  /* 0x00000004b8027c23 */ /* 0x000fde0008010812 */
[----:B------:R-:W-:-:S01]  /*3250*/  NOP ;  /* 0x0000000000007918 */ /* 0x000fc20000000000 */
[C---:B------:R-:W-:Y:S06]  /*3260*/  HMMA.16816.F32 R112, R4.reuse, R68, R8 ;  /* 0x000000440470723c */ /* 0x040fec0000001808 */
[----:B------:R-:W-:Y:S01]  /*3270*/  HMMA.16816.F32 R204, R4, R48, R24 ;  /* 0x0000003004cc723c */ /* 0x000fe20000001818 */
[----:B------:R-:W-:Y:S01]  /*3280*/  MOV R69, R28 ;  /* 0x0000001c00457202 */ /* 0x000fe20000000f00 */
[----:B------:R-:W-:-:S04]  /*3290*/  IMAD.MOV.U32 R68, RZ, RZ, R29 ;  /* 0x000000ffff447224 */ /* 0x000fc800078e001d */
[----:B------:R-:W-:Y:S01]  /*32a0*/  HMMA.16816.F32 R28, R12, R72, RZ ;  /* 0x000000480c1c723c */ /* 0x000fe200000018ff */
[----:B------:R-:W-:Y:S01]  /*32b0*/  MOV R49, R20 ;  /* 0x0000001400317202 */ /* 0x000fe20000000f00 */
[----:B------:R-:W-:Y:S01]  /*32c0*/  IMAD.MOV.U32 R48, RZ, RZ, R21 ;  /* 0x000000ffff307224 */ /* 0x000fe200078e0015 */
[----:B------:R-:W-:-:S03]  /*32d0*/  MOV R184, R68 ;  /* 0x0000004400b87202 */ /* 0x000fc60000000f00 */
[C---:B------:R-:W-:Y:S06]  /*32e0*/  HMMA.16816.F32 R24, R12.reuse, R76, RZ ;  /* 0x0000004c0c18723c */ /* 0x040fec00000018ff */
[C---:B------:R-:W-:Y:S06]  /*32f0*/  HMMA.16816.F32 R20, R12.reuse, R84, RZ ;  /* 0x000000540c14723c */ /* 0x040fec00000018ff */
[----:B------:R-:W-:Y:S06]  /*3300*/  HMMA.16816.F32 R8, R12, R80, RZ ;  /* 0x000000500c08723c */ /* 0x000fec00000018ff */
[----:B------:R-:W-:Y:S01]  /*3310*/  HMMA.16816.F32 R100, R4, R120, R28 ;  /* 0x000000780464723c */ /* 0x000fe2000000181c */
[----:B------:R1:W2:Y:S05]  /*3320*/  MUFU.EX2 R29, R2 ;  /* 0x00000002001d7308 */ /* 0x0002aa0000000800 */
[----:B------:R-:W-:Y:S01]  /*3330*/  HMMA.16816.F32 R72, R12, R74, RZ ;  /* 0x0000004a0c48723c */ /* 0x000fe200000018ff */
[----:B------:R-:W-:-:S05]  /*3340*/  IMAD.MOV.U32 R31, RZ, RZ, R164 ;  /* 0x000000ffff1f7224 */ /* 0x000fca00078e00a4 */
[----:B------:R-:W-:Y:S01]  /*3350*/  HMMA.16816.F32 R76, R12, R78, RZ ;  /* 0x0000004e0c4c723c */ /* 0x000fe200000018ff */
[----:B-1----:R-:W-:-:S05]  /*3360*/  FFMA.FTZ R2, R185, UR4, -R18 ;  /* 0x00000004b9027c23 */ /* 0x002fca0008010812 */
[C---:B------:R-:W-:Y:S06]  /*3370*/  HMMA.16816.F32 R84, R12.reuse, R86, RZ ;  /* 0x000000560c54723c */ /* 0x040fec00000018ff */
[----:B------:R-:W-:Y:S06]  /*3380*/  HMMA.16816.F32 R80, R12, R82, RZ ;  /* 0x000000520c50723c */ /* 0x000fec00000018ff */
[C---:B------:R-:W-:Y:S01]  /*3390*/  HMMA.16816.F32 R152, R4.reuse, R128, R20 ;  /* 0x000000800498723c */ /* 0x040fe20000001814 */
[----:B------:R-:W-:Y:S01]  /*33a0*/  MOV R13, R234 ;  /* 0x000000ea000d7202 */ /* 0x000fe20000000f00 */
[----:B------:R-:W-:Y:S01]  /*33b0*/  IMAD.MOV.U32 R12, RZ, RZ, R195 ;  /* 0x000000ffff0c7224 */ /* 0x000fe200078e00c3 */
[----:B------:R1:W-:Y:S01]  /*33c0*/  MUFU.EX2 R234, R2 ;  /* 0x0000000200ea7308 */ /* 0x0003e20000000800 */
[----:B------:R-:W-:Y:S01]  /*33d0*/  MOV R15, R67 ;  /* 0x00000043000f7202 */ /* 0x000fe20000000f00 */
[----:B------:R-:W-:Y:S01]  /*33e0*/  IMAD.MOV.U32 R14, RZ, RZ, R252 ;  /* 0x000000ffff0e7224 */ /* 0x000fe200078e00fc */
[C---:B------:R-:W-:Y:S06]  /*33f0*/  HMMA.16816.F32 R192, R4.reuse, R136, R8 ;  /* 0x0000008804c0723c */ /* 0x040fec0000001808 */
[----:B------:R-:W-:Y:S01]  /*3400*/  HMMA.16816.F32 R96, R4, R124, R24 ;  /* 0x0000007c0460723c */ /* 0x000fe20000001818 */
[----:B------:R-:W-:-:S05]  /*3410*/  IMAD.MOV.U32 R129, RZ, RZ, R15 ;  /* 0x000000ffff817224 */ /* 0x000fca00078e000f */
[C---:B------:R-:W-:Y:S01]  /*3420*/  HMMA.16816.F32 R148, R4.reuse, R44, R148 ;  /* 0x0000002c0494723c */ /* 0x040fe20000001894 */
[----:B------:R-:W-:Y:S02]  /*3430*/  IMAD.MOV.U32 R125, RZ, RZ, R13 ;  /* 0x000000ffff7d7224 */ /* 0x000fe400078e000d */
[--C-:B-1----:R-:W-:Y:S01]  /*3440*/  FFMA.FTZ R2, R176, UR4, -R18.reuse ;  /* 0x00000004b0027c23 */ /* 0x102fe20008010812 */
[----:B------:R-:W-:Y:S02]  /*3450*/  MOV R124, R14 ;  /* 0x0000000e007c7202 */ /* 0x000fe40000000f00 */
[C---:B------:R-:W-:Y:S01]  /*3460*/  HMMA.16816.F32 R36, R4.reuse, R46, R36 ;  /* 0x0000002e0424723c */ /* 0x040fe20000001824 */
[----:B------:R1:W3:Y:S05]  /*3470*/  MUFU.EX2 R28, R2 ;  /* 0x00000002001c7308 */ /* 0x0002ea0000000800 */
[C---:B------:R-:W-:Y:S01]  /*3480*/  HMMA.16816.F32 R144, R4.reuse, R40, R144 ;  /* 0x000000280490723c */ /* 0x040fe20000001890 */
[----:B------:R-:W-:Y:S01]  /*3490*/  MOV R185, R48 ;  /* 0x0000003000b97202 */ /* 0x000fe20000000f00 */
[----:B------:R-:W-:Y:S01]  /*34a0*/  IMAD.MOV.U32 R120, RZ, RZ, R49 ;  /* 0x000000ffff787224 */ /* 0x000fe200078e0031 */
[----:B------:R-:W-:Y:S03]  /*34b0*/  LDSM.16.MT88.4 R20, [R167+0xd000] ;  /* 0x00d00000a714783b */ /* 0x000fe60000004200 */
[----:B------:R-:W-:Y:S01]  /*34c0*/  HMMA.16816.F32 R44, R4, R126, R76 ;  /* 0x0000007e042c723c */ /* 0x000fe2000000184c */
[----:B------:R-:W-:Y:S01]  /*34d0*/  LDSM.16.MT88.4 R24, [R167+0xf000] ;  /* 0x00f00000a718783b */ /* 0x000fe20000004200 */
[----:B-1----:R-:W-:-:S04]  /*34e0*/  FFMA.FTZ R2, R177, UR4, -R18 ;  /* 0x00000004b1027c23 */ /* 0x002fc80008010812 */
[----:B------:R-:W-:Y:S01]  /*34f0*/  HMMA.16816.F32 R84, R4, R130, R84 ;  /* 0x000000820454723c */ /* 0x000fe20000001854 */
[----:B------:R1:W-:Y:S01]  /*3500*/  MUFU.EX2 R177, R2 ;  /* 0x0000000200b17308 */ /* 0x0003e20000000800 */
[----:B------:R-:W-:Y:S01]  /*3510*/  IMAD.MOV.U32 R127, RZ, RZ, R109 ;  /* 0x000000ffff7f7224 */ /* 0x000fe200078e006d */
[----:B------:R-:W-:-:S03]  /*3520*/  MOV R126, R245 ;  /* 0x000000f5007e7202 */ /* 0x000fc60000000f00 */
[----:B------:R-:W-:Y:S01]  /*3530*/  HMMA.16816.F32 R32, R4, R42, R32 ;  /* 0x0000002a0420723c */ /* 0x000fe20000001820 */
[----:B--2---:R-:W-:Y:S01]  /*3540*/  IMAD.MOV.U32 R131, RZ, RZ, R29 ;  /* 0x000000ffff837224 */ /* 0x004fe200078e001d */
[----:B---3--:R-:W-:-:S04]  /*3550*/  MOV R130, R28 ;  /* 0x0000001c00827202 */ /* 0x008fc80000000f00 */
[C---:B------:R-:W-:Y:S06]  /*3560*/  HMMA.16816.F32 R64, R4.reuse, R50, R52 ;  /* 0x000000320440723c */ /* 0x040fec0000001834 */
[----:B------:R-:W-:Y:S01]  /*3570*/  HMMA.16816.F32 R56, R4, R70, R56 ;  /* 0x000000460438723c */ /* 0x000fe20000001838 */
[----:B-1----:R-:W-:-:S04]  /*3580*/  FFMA.FTZ R2, R186, UR4, -R0 ;  /* 0x00000004ba027c23 */ /* 0x002fc80008010800 */
[----:B------:R1:W-:Y:S01]  /*3590*/  MUFU.EX2 R162, R2 ;  /* 0x0000000200a27308 */ /* 0x0003e20000000800 */
[----:B------:R-:W-:Y:S01]  /*35a0*/  MOV R109, R239 ;  /* 0x000000ef006d7202 */ /* 0x000fe20000000f00 */
[----:B------:R-:W-:Y:S01]  /*35b0*/  HMMA.16816.F32 R40, R4, R122, R72 ;  /* 0x0000007a0428723c */ /* 0x000fe20000001848 */
[--C-:B-1----:R-:W-:Y:S01]  /*35c0*/  FFMA.FTZ R2, R187, UR4, -R0.reuse ;  /* 0x00000004bb027c23 */ /* 0x102fe20008010800 */
[----:B------:R-:W-:Y:S02]  /*35d0*/  MOV R187, R12 ;  /* 0x0000000c00bb7202 */ /* 0x000fe40000000f00 */
[----:B------:R-:W1:Y:S02]  /*35e0*/  LDSM.16.MT88.4 R12, [R228+0xd000] ;  /* 0x00d00000e40c783b */ /* 0x000e640000004200 */
[----:B------:R2:W3:Y:S02]  /*35f0*/  MUFU.EX2 R186, R2 ;  /* 0x0000000200ba7308 */ /* 0x0004e40000000800 */
[----:B--2---:R-:W-:-:S06]  /*3600*/  FFMA.FTZ R2, R178, UR4, -R0 ;  /* 0x00000004b2027c23 */ /* 0x004fcc0008010800 */
[----:B------:R2:W-:Y:S02]  /*3610*/  MUFU.EX2 R136, R2 ;  /* 0x0000000200887308 */ /* 0x0005e40000000800 */
[----:B--2---:R-:W-:-:S06]  /*3620*/  FFMA.FTZ R2, R179, UR4, -R0 ;  /* 0x00000004b3027c23 */ /* 0x004fcc0008010800 */
[----:B------:R2:W4:Y:S02]  /*3630*/  MUFU.EX2 R178, R2 ;  /* 0x0000000200b27308 */ /* 0x0005240000000800 */
[----:B--2---:R-:W-:-:S06]  /*3640*/  FFMA.FTZ R2, R188, UR4, -R17 ;  /* 0x00000004bc027c23 */ /* 0x004fcc0008010811 */
[----:B------:R2:W-:Y:S02]  /*3650*/  MUFU.EX2 R164, R2 ;  /* 0x0000000200a47308 */ /* 0x0005e40000000800 */
[----:B--2---:R-:W-:Y:S01]  /*3660*/  FFMA.FTZ R2, R189, UR4, -R17 ;  /* 0x00000004bd027c23 */ /* 0x004fe20008010811 */
[----:B------:R-:W-:Y:S02]  /*3670*/  IMAD.MOV.U32 R189, RZ, RZ, R175 ;  /* 0x000000ffffbd7224 */ /* 0x000fe400078e00af */
[----:B------:R-:W2:Y:S03]  /*3680*/  LDL.LU R175, [R1+0x98] ;  /* 0x0000980001af7983 */ /* 0x000ea60000300800 */
[----:B------:R3:W1:Y:S02]  /*3690*/  MUFU.EX2 R128, R2 ;  /* 0x0000000200807308 */ /* 0x0006640000000800 */
[----:B---3--:R-:W-:-:S06]  /*36a0*/  FFMA.FTZ R2, R172, UR4, -R17 ;  /* 0x00000004ac027c23 */ /* 0x008fcc0008010811 */
[----:B------:R3:W-:Y:S02]  /*36b0*/  MUFU.EX2 R176, R2 ;  /* 0x0000000200b07308 */ /* 0x0007e40000000800 */
[----:B---3--:R-:W-:-:S06]  /*36c0*/  FFMA.FTZ R2, R173, UR4, -R17 ;  /* 0x00000004ad027c23 */ /* 0x008fcc0008010811 */
[----:B------:R3:W-:Y:S02]  /*36d0*/  MUFU.EX2 R179, R2 ;  /* 0x0000000200b37308 */ /* 0x0007e40000000800 */
[----:B---3--:R-:W-:Y:S01]  /*36e0*/  FFMA.FTZ R2, R190, UR4, -R16 ;  /* 0x00000004be027c23 */ /* 0x008fe20008010810 */
[----:B------:R-:W-:Y:S02]  /*36f0*/  MOV R190, R19 ;  /* 0x0000001300be7202 */ /* 0x000fe40000000f00 */
[----:B------:R-:W3:Y:S03]  /*3700*/  LDL.LU R19, [R1+0x94] ;  /* 0x0000940001137983 */ /* 0x000ee60000300800 */
[----:B------:R4:W-:Y:S01]  /*3710*/  MUFU.EX2 R252, R2 ;  /* 0x0000000200fc7308 */ /* 0x0009e20000000800 */
[----:B------:R-:W-:Y:S02]  /*3720*/  IMAD.MOV.U32 R188, RZ, RZ, R244 ;  /* 0x000000ffffbc7224 */ /* 0x000fe400078e00f4 */
[----:B----4-:R-:W-:Y:S01]  /*3730*/  FFMA.FTZ R2, R191, UR4, -R16 ;  /* 0x00000004bf027c23 */ /* 0x010fe20008010810 */
[----:B------:R-:W-:Y:S01]  /*3740*/  HMMA.16816.F32 R48, R4, R138, R80 ;  /* 0x0000008a0430723c */ /* 0x000fe20000001850 */
[----:B------:R-:W-:Y:S01]  /*3750*/  F2FP.F16.F32.PACK_AB R8, R234, R131 ;  /* 0x00000083ea08723e */ /* 0x000fe200000000ff */
[----:B------:R-:W-:-:S02]  /*3760*/  IMAD.MOV.U32 R191, RZ, RZ, R31 ;  /* 0x000000ffffbf7224 */ /* 0x000fc400078e001f */
[----:B------:R4:W1:Y:S01]  /*3770*/  MUFU.EX2 R239, R2 ;  /* 0x0000000200ef7308 */ /* 0x0008620000000800 */
[----:B------:R-:W-:Y:S01]  /*3780*/  F2FP.F16.F32.PACK_AB R9, R186, R162 ;  /* 0x000000a2ba09723e */ /* 0x000fe200000000ff */
[----:B------:R-:W3:Y:S01]  /*3790*/  LDSM.16.MT88.4 R28, [R228+0xf000] ;  /* 0x00f00000e41c783b */ /* 0x000ee20000004200 */
[----:B----4-:R-:W-:-:S05]  /*37a0*/  FFMA.FTZ R2, R174, UR4, -R16 ;  /* 0x00000004ae027c23 */ /* 0x010fca0008010810 */
[----:B------:R2:W-:Y:S01]  /*37b0*/  MUFU.EX2 R244, R2 ;  /* 0x0000000200f47308 */ /* 0x0005e20000000800 */
[----:B------:R-:W-:Y:S02]  /*37c0*/  F2FP.F16.F32.PACK_AB R10, R177, R130 ;  /* 0x00000082b10a723e */ /* 0x000fe400000000ff */
[----:B------:R-:W-:Y:S02]  /*37d0*/  F2FP.F16.F32.PACK_AB R11, R178, R136 ;  /* 0x00000088b20b723e */ /* 0x000fe400000000ff */
[----:B-1----:R-:W-:Y:S02]  /*37e0*/  F2FP.F16.F32.PACK_AB R4, R128, R164 ;  /* 0x000000a48004723e */ /* 0x002fe400000000ff */
[----:B------:R-:W-:Y:S02]  /*37f0*/  F2FP.F16.F32.PACK_AB R5, R239, R252 ;  /* 0x000000fcef05723e */ /* 0x000fe400000000ff */
[----:B------:R-:W-:Y:S01]  /*3800*/  F2FP.F16.F32.PACK_AB R6, R179, R176 ;  /* 0x000000b0b306723e */ /* 0x000fe200000000ff */
[----:B--2---:R-:W-:-:S04]  /*3810*/  FFMA.FTZ R2, R175, UR4, -R16 ;  /* 0x00000004af027c23 */ /* 0x004fc80008010810 */
[----:B------:R-:W1:Y:S02]  /*3820*/  MUFU.EX2 R245, R2 ;  /* 0x0000000200f57308 */ /* 0x000e640000000800 */
[----:B-1----:R-:W-:Y:S01]  /*3830*/  F2FP.F16.F32.PACK_AB R7, R245, R244 ;  /* 0x000000f4f507723e */ /* 0x002fe200000000ff */
[----:B------:R-:W-:Y:S02]  /*3840*/  IMAD.MOV.U32 R2, RZ, RZ, R69 ;  /* 0x000000ffff027224 */ /* 0x000fe400078e0045 */
[-C--:B------:R-:W-:Y:S06]  /*3850*/  HMMA.16816.F32 R68, R8, R12.reuse, R144 ;  /* 0x0000000c0844723c */ /* 0x080fec0000001890 */
[----:B------:R-:W-:Y:S01]  /*3860*/  HMMA.16816.F32 R72, R4, R12, R116 ;  /* 0x0000000c0448723c */ /* 0x000fe20000001874 */
[----:B------:R-:W-:-:S02]  /*3870*/  MOV R146, R176 ;  /* 0x000000b000927202 */ /* 0x000fc40000000f00 */
[----:B------:R-:W2:Y:S04]  /*3880*/  LDL.LU R176, [R1+0x8] ;  /* 0x0000080001b07983 */ /* 0x000ea80000300800 */
[----:B---3--:R-:W-:Y:S02]  /*3890*/  MOV R116, R19 ;  /* 0x0000001300747202 */ /* 0x008fe40000000f00 */
[----:B------:R-:W3:Y:S01]  /*38a0*/  LDL.LU R19, [R1+0x90] ;  /* 0x0000900001137983 */ /* 0x000ee20000300800 */
[----:B------:R-:W-:Y:S03]  /*38b0*/  HMMA.16816.F32 R52, R8, R22, R36 ;  /* 0x000000160834723c */ /* 0x000fe60000001824 */
[----:B------:R-:W1:Y:S03]  /*38c0*/  LDSM.16.MT88.4 R36, [R230+0xf000] ;  /* 0x00f00000e624783b */ /* 0x000e660000004200 */
[-C--:B------:R-:W-:Y:S06]  /*38d0*/  HMMA.16816.F32 R76, R4, R14.reuse, R60 ;  /* 0x0000000e044c723c */ /* 0x080fec000000183c */
[----:B------:R-:W-:Y:S01]  /*38e0*/  HMMA.16816.F32 R60, R8, R14, R32 ;  /* 0x0000000e083c723c */ /* 0x000fe20000001820 */
[----:B------:R-:W4:Y:S01]  /*38f0*/  LDSM.16.MT88.4 R32, [R229+0xf000] ;  /* 0x00f00000e520783b */ /* 0x000f220000004200 */
[----:B------:R-:W-:Y:S01]  /*3900*/  IMAD.MOV.U32 R122, RZ, RZ, R158 ;  /* 0x000000ffff7a7224 */ /* 0x000fe200078e009e */
[----:B------:R-:W-:-:S02]  /*3910*/  MOV R158, R95 ;  /* 0x0000005f009e7202 */ /* 0x000fc40000000f00 */
[----:B------:R-:W-:Y:S02]  /*3920*/  MOV R118, R2 ;  /* 0x0000000200767202 */ /* 0x000fe40000000f00 */
[----:B------:R-:W-:Y:S01]  /*3930*/  MOV R121, R111 ;  /* 0x0000006f00797202 */ /* 0x000fe20000000f00 */
[----:B------:R-:W-:Y:S01]  /*3940*/  IMAD.MOV.U32 R111, RZ, RZ, R92 ;  /* 0x000000ffff6f7224 */ /* 0x000fe200078e005c */
[----:B------:R-:W-:Y:S01]  /*3950*/  MOV R2, R188 ;  /* 0x000000bc00027202 */ /* 0x000fe20000000f00 */
[----:B------:R-:W-:Y:S01]  /*3960*/  IMAD.MOV.U32 R92, RZ, RZ, R169 ;  /* 0x000000ffff5c7224 */ /* 0x000fe200078e00a9 */
[----:B------:R-:W-:Y:S01]  /*3970*/  MOV R137, R170 ;  /* 0x000000aa00897202 */ /* 0x000fe20000000f00 */
[-C--:B------:R-:W-:Y:S01]  /*3980*/  HMMA.16816.F32 R172, R8, R20.reuse, R148 ;  /* 0x0000001408ac723c */ /* 0x080fe20000001894 */
[----:B------:R-:W-:Y:S01]  /*3990*/  MOV R123, R171 ;  /* 0x000000ab007b7202 */ /* 0x000fe20000000f00 */
[----:B------:R-:W-:Y:S01]  /*39a0*/  IMAD.MOV.U32 R117, RZ, RZ, R131 ;  /* 0x000000ffff757224 */ /* 0x000fe200078e0083 */
[----:B------:R-:W-:Y:S01]  /*39b0*/  MOV R95, R168 ;  /* 0x000000a8005f7202 */ /* 0x000fe20000000f00 */
[----:B------:R-:W-:Y:S01]  /*39c0*/  IMAD.MOV.U32 R147, RZ, RZ, R136 ;  /* 0x000000ffff937224 */ /* 0x000fe200078e0088 */
[----:B------:R-:W-:Y:S01]  /*39d0*/  MOV R119, R159 ;  /* 0x0000009f00777202 */ /* 0x000fe20000000f00 */
[C---:B------:R-:W-:Y:S01]  /*39e0*/  HMMA.16816.F32 R168, R4.reuse, R20, R132 ;  /* 0x0000001404a8723c */ /* 0x040fe20000001884 */
[----:B------:R-:W-:Y:S01]  /*39f0*/  MOV R131, R137 ;  /* 0x0000008900837202 */ /* 0x000fe20000000f00 */
[----:B------:R-:W-:Y:S01]  /*3a00*/  FFMA.FTZ R2, R2, UR4, -R18 ;  /* 0x0000000402027c23 */ /* 0x000fe20008010812 */
[----:B------:R-:W-:Y:S04]  /*3a10*/  LDSM.16.MT88.4 R12, [R229+0xd000] ;  /* 0x00d00000e50c783b */ /* 0x000fe80000004200 */
[----:B------:R-:W-:Y:S01]  /*3a20*/  IMAD.MOV.U32 R132, RZ, RZ, R158 ;  /* 0x000000ffff847224 */ /* 0x000fe200078e009e */
[----:B------:R-:W-:Y:S01]  /*3a30*/  MOV R135, R157 ;  /* 0x0000009d00877202 */ /* 0x000fe20000000f00 */
[----:B------:R-:W-:Y:S01]  /*3a40*/  HMMA.16816.F32 R136, R4, R28, R248 ;  /* 0x0000001c0488723c */ /* 0x000fe200000018f8 */
[----:B------:R-:W-:-:S05]  /*3a50*/  MOV R133, R124 ;  /* 0x0000007c00857202 */ /* 0x000fca0000000f00 */
[----:B-1----:R-:W-:Y:S01]  /*3a60*/  HMMA.16816.F32 R148, R4, R36, R240 ;  /* 0x000000240494723c */ /* 0x002fe200000018f0 */
[----:B------:R-:W-:-:S06]  /*3a70*/  MOV R251, R125 ;  /* 0x0000007d00fb7202 */ /* 0x000fcc0000000f00 */
[----:B------:R-:W-:Y:S02]  /*3a80*/  MOV R241, R156 ;  /* 0x0000009c00f17202 */ /* 0x000fe40000000f00 */
[----:B----4-:R-:W-:Y:S01]  /*3a90*/  HMMA.16816.F32 R156, R4, R32, R224 ;  /* 0x00000020049c723c */ /* 0x010fe200000018e0 */
[----:B------:R-:W-:Y:S01]  /*3aa0*/  IMAD.MOV.U32 R242, RZ, RZ, R126 ;  /* 0x000000fffff27224 */ /* 0x000fe200078e007e */
[----:B------:R-:W-:-:S05]  /*3ab0*/  MOV R243, R127 ;  /* 0x0000007f00f37202 */ /* 0x000fca0000000f00 */
[----:B------:R-:W-:Y:S01]  /*3ac0*/  IMAD.MOV.U32 R224, RZ, RZ, R92 ;  /* 0x000000ffffe07224 */ /* 0x000fe200078e005c */
[----:B------:R-:W-:Y:S01]  /*3ad0*/  HMMA.16816.F32 R124, R4, R26, R212 ;  /* 0x0000001a047c723c */ /* 0x000fe200000018d4 */
[----:B------:R1:W-:Y:S01]  /*3ae0*/  MUFU.EX2 R213, R2 ;  /* 0x0000000200d57308 */ /* 0x0003e20000000800 */
[----:B------:R-:W-:Y:S02]  /*3af0*/  MOV R225, R93 ;  /* 0x0000005d00e17202 */ /* 0x000fe40000000f00 */
[----:B------:R-:W-:Y:S01]  /*3b00*/  MOV R226, R94 ;  /* 0x0000005e00e27202 */ /* 0x000fe20000000f00 */
[----:B-1----:R-:W-:-:S04]  /*3b10*/  FFMA.FTZ R2, R224, UR4, -R18 ;  /* 0x00000004e0027c23 */ /* 0x002fc80008010812 */
[----:B------:R1:W4:Y:S01]  /*3b20*/  MUFU.EX2 R214, R2 ;  /* 0x0000000200d67308 */ /* 0x0003220000000800 */
[----:B------:R-:W-:Y:S01]  /*3b30*/  HMMA.16816.F32 R180, R4, R22, R180 ;  /* 0x0000001604b4723c */ /* 0x000fe200000018b4 */
[----:B------:R-:W4:Y:S01]  /*3b40*/  LDSM.16.MT88.4 R20, [R230+0xd000] ;  /* 0x00d00000e614783b */ /* 0x000f220000004200 */
[----:B------:R-:W-:Y:S02]  /*3b50*/  IMAD.MOV.U32 R240, RZ, RZ, R109 ;  /* 0x000000fffff07224 */ /* 0x000fe400078e006d */
[----:B------:R-:W-:Y:S02]  /*3b60*/  IMAD.MOV.U32 R227, RZ, RZ, R95 ;  /* 0x000000ffffe37224 */ /* 0x000fe400078e005f */
[----:B-1----:R-:W-:-:S04]  /*3b70*/  FFMA.FTZ R2, R225, UR4, -R18 ;  /* 0x00000004e1027c23 */ /* 0x002fc80008010812 */
[----:B------:R1:W-:Y:S02]  /*3b80*/  MUFU.EX2 R215, R2 ;  /* 0x0000000200d77308 */ /* 0x0003e40000000800 */
[----:B-1----:R-:W-:-:S06]  /*3b90*/  FFMA.FTZ R2, R226, UR4, -R18 ;  /* 0x00000004e2027c23 */ /* 0x002fcc0008010812 */
[----:B------:R1:W-:Y:S02]  /*3ba0*/  MUFU.EX2 R212, R2 ;  /* 0x0000000200d47308 */ /* 0x0003e40000000800 */
[----:B-1----:R-:W-:-:S06]  /*3bb0*/  FFMA.FTZ R2, R161, UR4, -R0 ;  /* 0x00000004a1027c23 */ /* 0x002fcc0008010800 */
[----:B------:R1:W-:Y:S01]  /*3bc0*/  MUFU.EX2 R161, R2 ;  /* 0x0000000200a17308 */ /* 0x0003e20000000800 */
[----:B------:R-:W-:Y:S01]  /*3bd0*/  MOV R224, R119 ;  /* 0x0000007700e07202 */ /* 0x000fe20000000f00 */
[----:B------:R-:W-:Y:S01]  /*3be0*/  HMMA.16816.F32 R120, R4, R24, R120 ;  /* 0x000000180478723c */ /* 0x000fe20000001878 */
[----:B-1----:R-:W-:Y:S01]  /*3bf0*/  FFMA.FTZ R2, R227, UR4, -R0 ;  /* 0x00000004e3027c23 */ /* 0x002fe20008010800 */
[----:B------:R-:W-:Y:S02]  /*3c00*/  MOV R227, R240 ;  /* 0x000000f000e37202 */ /* 0x000fe40000000f00 */
[----:B------:R-:W-:Y:S01]  /*3c10*/  MOV R240, R241 ;  /* 0x000000f100f07202 */ /* 0x000fe20000000f00 */
[----:B------:R-:W-:Y:S01]  /*3c20*/  IMAD.MOV.U32 R241, RZ, RZ, R116 ;  /* 0x000000fffff17224 */ /* 0x000fe200078e0074 */
[----:B------:R-:W-:Y:S02]  /*3c30*/  MOV R116, R117 ;  /* 0x0000007500747202 */ /* 0x000fe40000000f00 */
[----:B------:R-:W-:Y:S01]  /*3c40*/  MOV R117, R118 ;  /* 0x0000007600757202 */ /* 0x000fe20000000f00 */
[----:B------:R-:W-:Y:S01]  /*3c50*/  IMAD.MOV.U32 R118, RZ, RZ, R185 ;  /* 0x000000ffff767224 */ /* 0x000fe200078e00b9 */
[----:B------:R-:W-:-:S02]  /*3c60*/  MOV R185, R165 ;  /* 0x000000a500b97202 */ /* 0x000fc40000000f00 */
[----:B------:R1:W-:Y:S01]  /*3c70*/  MUFU.EX2 R165, R2 ;  /* 0x0000000200a57308 */ /* 0x0003e20000000800 */
[----:B------:R-:W-:Y:S01]  /*3c80*/  MOV R226, R117 ;  /* 0x0000007500e27202 */ /* 0x000fe20000000f00 */
[----:B------:R-:W-:Y:S02]  /*3c90*/  IMAD.MOV.U32 R225, RZ, RZ, R118 ;  /* 0x000000ffffe17224 */ /* 0x000fe400078e0076 */
[--C-:B-1----:R-:W-:Y:S01]  /*3ca0*/  FFMA.FTZ R2, R166, UR4, -R0.reuse ;  /* 0x00000004a6027c23 */ /* 0x102fe20008010800 */
[----:B------:R-:W-:Y:S01]  /*3cb0*/  FFMA.FTZ R0, R227, UR4, -R0 ;  /* 0x00000004e3007c23 */ /* 0x000fe20008010800 */
[----:B------:R-:W-:Y:S02]  /*3cc0*/  MOV R227, R116 ;  /* 0x0000007400e37202 */ /* 0x000fe40000000f00 */
[----:B------:R-:W-:Y:S01]  /*3cd0*/  HMMA.16816.F32 R116, R8, R24, R100 ;  /* 0x000000180874723c */ /* 0x000fe20000001864 */
[----:B------:R1:W-:Y:S01]  /*3ce0*/  MUFU.EX2 R25, R0 ;  /* 0x0000000000197308 */ /* 0x0003e20000000800 */
[----:B------:R-:W-:-:S02]  /*3cf0*/  IMAD.MOV.U32 R134, RZ, RZ, R129 ;  /* 0x000000ffff867224 */ /* 0x000fc400078e0081 */
[----:B-1----:R-:W-:-:S05]  /*3d00*/  FFMA.FTZ R0, R132, UR4, -R17 ;  /* 0x0000000484007c23 */ /* 0x002fca0008010811 */
[----:B------:R3:W-:Y:S01]  /*3d10*/  MUFU.EX2 R18, R0 ;  /* 0x0000000000127308 */ /* 0x0007e20000000800 */
[----:B----4-:R-:W-:Y:S01]  /*3d20*/  HMMA.16816.F32 R92, R4, R22, R220 ;  /* 0x00000016045c723c */ /* 0x010fe200000018dc */
[----:B------:R-:W-:Y:S02]  /*3d30*/  MOV R250, R184 ;  /* 0x000000b800fa7202 */ /* 0x000fe40000000f00 */
[----:B------:R-:W-:Y:S02]  /*3d40*/  MOV R184, R108 ;  /* 0x0000006c00b87202 */ /* 0x000fe40000000f00 */
[----:B------:R-:W-:Y:S02]  /*3d50*/  MOV R83, R110 ;  /* 0x0000006e00537202 */ /* 0x000fe40000000f00 */
[----:B------:R-:W-:Y:S01]  /*3d60*/  MOV R222, R240 ;  /* 0x000000f000de7202 */ /* 0x000fe20000000f00 */
[----:B------:R-:W-:Y:S01]  /*3d70*/  HMMA.16816.F32 R56, R8, R14, R56 ;  /* 0x0000000e0838723c */ /* 0x000fe20000001838 */
[----:B------:R-:W-:Y:S01]  /*3d80*/  MOV R82, R111 ;  /* 0x0000006f00527202 */ /* 0x000fe20000000f00 */
[----:B------:R-:W-:-:S04]  /*3d90*/  IMAD.MOV.U32 R223, RZ, RZ, R241 ;  /* 0x000000ffffdf7224 */ /* 0x000fc800078e00f1 */
[----:B------:R-:W-:Y:S01]  /*3da0*/  HMMA.16816.F32 R108, R4, R14, R216 ;  /* 0x0000000e046c723c */ /* 0x000fe200000018d8 */
[----:B------:R-:W-:Y:S01]  /*3db0*/  MOV R248, R190 ;  /* 0x000000be00f87202 */ /* 0x000fe20000000f00 */
[----:B------:R-:W-:-:S05]  /*3dc0*/  IMAD.MOV.U32 R249, RZ, RZ, R189 ;  /* 0x000000fffff97224 */ /* 0x000fca00078e00bd */
[----:B------:R-:W-:Y:S01]  /*3dd0*/  MOV R216, R223 ;  /* 0x000000df00d87202 */ /* 0x000fe20000000f00 */
[----:B------:R-:W-:Y:S01]  /*3de0*/  HMMA.16816.F32 R88, R4, R20, R88 ;  /* 0x000000140458723c */ /* 0x000fe20000001858 */
[----:B------:R-:W-:Y:S01]  /*3df0*/  IMAD.MOV.U32 R129, RZ, RZ, R143 ;  /* 0x000000ffff817224 */ /* 0x000fe200078e008f */
[----:B------:R-:W-:-:S04]  /*3e00*/  MOV R81, R142 ;  /* 0x0000008e00517202 */ /* 0x000fc80000000f00 */
[----:B------:R-:W-:Y:S01]  /*3e10*/  HMMA.16816.F32 R204, R8, R20, R204 ;  /* 0x0000001408cc723c */ /* 0x000fe200000018cc */
[----:B------:R-:W-:Y:S01]  /*3e20*/  IMAD.MOV.U32 R144, RZ, RZ, R140 ;  /* 0x000000ffff907224 */ /* 0x000fe200078e008c */
[----:B------:R-:W-:-:S04]  /*3e30*/  MOV R80, R141 ;  /* 0x0000008d00507202 */ /* 0x000fc80000000f00 */
[----:B------:R-:W-:Y:S01]  /*3e40*/  HMMA.16816.F32 R64, R8, R22, R64 ;  /* 0x000000160840723c */ /* 0x000fe20000001840 */
[----:B------:R-:W-:Y:S01]  /*3e50*/  MOV R240, R163 ;  /* 0x000000a300f07202 */ /* 0x000fe20000000f00 */
[----:B------:R-:W-:-:S04]  /*3e60*/  IMAD.MOV.U32 R241, RZ, RZ, R160 ;  /* 0x000000fffff17224 */ /* 0x000fc800078e00a0 */
[----:B------:R-:W-:Y:S01]  /*3e70*/  HMMA.16816.F32 R104, R4, R12, R104 ;  /* 0x0000000c0468723c */ /* 0x000fe20000001868 */
[----:B------:R-:W-:Y:S01]  /*3e80*/  MOV R145, R191 ;  /* 0x000000bf00917202 */ /* 0x000fe20000000f00 */
[----:B------:R-:W-:-:S04]  /*3e90*/  IMAD.MOV.U32 R219, RZ, RZ, R248 ;  /* 0x000000ffffdb7224 */ /* 0x000fc800078e00f8 */
[----:B------:R-:W-:Y:S01]  /*3ea0*/  HMMA.16816.F32 R20, R8, R12, R112 ;  /* 0x0000000c0814723c */ /* 0x000fe20000001870 */
[----:B------:R-:W-:-:S05]  /*3eb0*/  MOV R218, R249 ;  /* 0x000000f900da7202 */ /* 0x000fca0000000f00 */
[----:B------:R-:W-:Y:S01]  /*3ec0*/  HMMA.16816.F32 R192, R8, R32, R192 ;  /* 0x0000002008c0723c */ /* 0x000fe200000018c0 */
[----:B---3--:R-:W-:Y:S01]  /*3ed0*/  FFMA.FTZ R0, R19, UR4, -R17 ;  /* 0x0000000413007c23 */ /* 0x008fe20008010811 */
[----:B------:R-:W-:-:S04]  /*3ee0*/  MOV R221, R242 ;  /* 0x000000f200dd7202 */ /* 0x000fc80000000f00 */
[-C--:B------:R-:W-:Y:S01]  /*3ef0*/  HMMA.16816.F32 R140, R4, R30.reuse, R200 ;  /* 0x0000001e048c723c */ /* 0x080fe200000018c8 */
[----:B------:R-:W-:Y:S01]  /*3f00*/  MOV R220, R243 ;  /* 0x000000f300dc7202 */ /* 0x000fe20000000f00 */
[----:B------:R1:W3:Y:S01]  /*3f10*/  MUFU.EX2 R19, R0 ;  /* 0x0000000000137308 */ /* 0x0002e20000000800 */
[----:B------:R-:W-:Y:S01]  /*3f20*/  MOV R248, R82 ;  /* 0x0000005200f87202 */ /* 0x000fe20000000f00 */
[----:B------:R4:W5:Y:S01]  /*3f30*/  LDL.LU R163, [R1+0x8c] ;  /* 0x00008c0001a37983 */ /* 0x0009620000300800 */
[----:B------:R-:W-:Y:S01]  /*3f40*/  MOV R249, R83 ;  /* 0x0000005300f97202 */ /* 0x000fe20000000f00 */
[----:B------:R-:W-:Y:S01]  /*3f50*/  IMAD.MOV.U32 R243, RZ, RZ, R81 ;  /* 0x000000fffff37224 */ /* 0x000fe200078e0051 */
[----:B------:R-:W-:Y:S01]  /*3f60*/  MOV R32, R129 ;  /* 0x0000008100207202 */ /* 0x000fe20000000f00 */
[----:B------:R-:W-:Y:S01]  /*3f70*/  HMMA.16816.F32 R44, R8, R30, R44 ;  /* 0x0000001e082c723c */ /* 0x000fe2000000182c */
[----:B------:R-:W-:-:S05]  /*3f80*/  MOV R223, R240 ;  /* 0x000000f000df7202 */ /* 0x000fca0000000f00 */
[----:B------:R-:W-:Y:S01]  /*3f90*/  HMMA.16816.F32 R40, R8, R26, R40 ;  /* 0x0000001a0828723c */ /* 0x000fe20000001828 */
[----:B------:R-:W-:Y:S01]  /*3fa0*/  MOV R217, R250 ;  /* 0x000000fa00d97202 */ /* 0x000fe20000000f00 */
[----:B------:R2:W-:Y:S01]  /*3fb0*/  MUFU.EX2 R166, R2 ;  /* 0x0000000200a67308 */ /* 0x0005e20000000800 */
[----:B------:R-:W-:Y:S01]  /*3fc0*/  LDSM.16.MT88.4 R112, [R229+0xd800] ;  /* 0x00d80000e570783b */ /* 0x000fe20000004200 */
[----:B-1----:R-:W-:Y:S01]  /*3fd0*/  FFMA.FTZ R0, R133, UR4, -R17 ;  /* 0x0000000485007c23 */ /* 0x002fe20008010811 */
[----:B------:R-:W-:Y:S01]  /*3fe0*/  MOV R242, R80 ;  /* 0x0000005000f27202 */ /* 0x000fe20000000f00 */
[----:B------:R-:W-:Y:S01]  /*3ff0*/  IMAD.MOV.U32 R240, RZ, RZ, R251 ;  /* 0x000000fffff07224 */ /* 0x000fe200078e00fb */
[----:B------:R-:W-:Y:S01]  /*4000*/  MOV R33, R185 ;  /* 0x000000b900217202 */ /* 0x000fe20000000f00 */
[-C--:B------:R-:W-:Y:S02]  /*4010*/  HMMA.16816.F32 R208, R4, R34.reuse, R208 ;  /* 0x0000002204d0723c */ /* 0x080fe400000018d0 */
[----:B------:R1:W-:Y:S01]  /*4020*/  MUFU.EX2 R24, R0 ;  /* 0x0000000000187308 */ /* 0x0003e20000000800 */
[----:B------:R-:W-:Y:S01]  /*4030*/  MOV R30, R145 ;  /* 0x00000091001e7202 */ /* 0x000fe20000000f00 */
[----:B------:R-:W-:Y:S01]  /*4040*/  FADD.FTZ R3, R3, R32 ;  /* 0x0000002003037221 */ /* 0x000fe20000010000 */
[----:B------:R-:W-:Y:S01]  /*4050*/  MOV R31, R249 ;  /* 0x000000f9001f7202 */ /* 0x000fe20000000f00 */
[----:B------:R4:W5:Y:S01]  /*4060*/  LDL.LU R160, [R1+0x88] ;  /* 0x0000880001a07983 */ /* 0x0009620000300800 */
[----:B------:R-:W-:Y:S06]  /*4070*/  HMMA.16816.F32 R48, R8, R34, R48 ;  /* 0x000000220830723c */ /* 0x000fec0000001830 */
[----:B------:R-:W-:Y:S01]  /*4080*/  HMMA.16816.F32 R188, R4, R38, R196 ;  /* 0x0000002604bc723c */ /* 0x000fe200000018c4 */
[----:B--2---:R-:W-:Y:S01]  /*4090*/  IMAD.MOV.U32 R2, RZ, RZ, R184 ;  /* 0x000000ffff027224 */ /* 0x004fe200078e00b8 */
[----:B------:R-:W-:Y:S01]  /*40a0*/  MOV R26, R242 ;  /* 0x000000f2001a7202 */ /* 0x000fe20000000f00 */
[----:B------:R-:W-:Y:S01]  /*40b0*/  LDSM.16.MT88.4 R80, [R228+0xd800] ;  /* 0x00d80000e450783b */ /* 0x000fe20000004200 */
[----:B-1----:R-:W-:Y:S01]  /*40c0*/  FFMA.FTZ R0, R134, UR4, -R17 ;  /* 0x0000000486007c23 */ /* 0x002fe20008010811 */
[----:B------:R-:W-:-:S02]  /*40d0*/  IMAD.MOV.U32 R35, RZ, RZ, R33 ;  /* 0x000000ffff237224 */ /* 0x000fc400078e0021 */
[----:B------:R-:W1:Y:S01]  /*40e0*/  LDSM.16.MT88.4 R4, [R229+0xf800] ;  /* 0x00f80000e504783b */ /* 0x000e620000004200 */
[----:B------:R2:W-:Y:S02]  /*40f0*/  MUFU.EX2 R17, R0 ;  /* 0x0000000000117308 */ /* 0x0005e40000000800 */
[----:B--2---:R-:W-:-:S06]  /*4100*/  FFMA.FTZ R0, R135, UR4, -R16 ;  /* 0x0000000487007c23 */ /* 0x004fcc0008010810 */
[----:B------:R2:W-:Y:S02]  /*4110*/  MUFU.EX2 R15, R0 ;  /* 0x00000000000f7308 */ /* 0x0005e40000000800 */
[----:B--2---:R-:W-:-:S06]  /*4120*/  FFMA.FTZ R0, R222, UR4, -R16 ;  /* 0x00000004de007c23 */ /* 0x004fcc0008010810 */
[----:B------:R2:W4:Y:S01]  /*4130*/  MUFU.EX2 R14, R0 ;  /* 0x00000000000e7308 */ /* 0x0005220000000800 */
[----:B------:R-:W-:Y:S01]  /*4140*/  IMAD.MOV.U32 R222, RZ, RZ, R241 ;  /* 0x000000ffffde7224 */ /* 0x000fe200078e00f1 */
[----:B------:R-:W-:Y:S01]  /*4150*/  MOV R241, R144 ;  /* 0x0000009000f17202 */ /* 0x000fe20000000f00 */
[----:B------:R-:W-:Y:S01]  /*4160*/  HMMA.16816.F32 R132, R8, R28, R96 ;  /* 0x0000001c0884723c */ /* 0x000fe20000001860 */
[----:B--2---:R-:W-:-:S06]  /*4170*/  FFMA.FTZ R0, R176, UR4, -R16 ;  /* 0x00000004b0007c23 */ /* 0x004fcc0008010810 */
[----:B------:R-:W-:Y:S01]  /*4180*/  MOV R28, R248 ;  /* 0x000000f8001c7202 */ /* 0x000fe20000000f00 */
[----:B------:R-:W-:Y:S01]  /*4190*/  IMAD.MOV.U32 R29, RZ, RZ, R243 ;  /* 0x000000ffff1d7224 */ /* 0x000fe200078e00f3 */
[----:B------:R-:W-:Y:S01]  /*41a0*/  MOV R27, R241 ;  /* 0x000000f1001b7202 */ /* 0x000fe20000000f00 */
[----:B------:R2:W-:Y:S01]  /*41b0*/  MUFU.EX2 R13, R0 ;  /* 0x00000000000d7308 */ /* 0x0005e20000000800 */
[----:B------:R-:W-:Y:S01]  /*41c0*/  FADD.FTZ R2, R2, R35 ;  /* 0x0000002302027221 */ /* 0x000fe20000010000 */
[----:B------:R-:W-:Y:S01]  /*41d0*/  MOV R144, R177 ;  /* 0x000000b100907202 */ /* 0x000fe20000000f00 */
[----:B------:R-:W-:Y:S01]  /*41e0*/  FADD.FTZ R3, R236, R3 ;  /* 0x00000003ec037221 */ /* 0x000fe20000010000 */
[----:B------:R-:W-:Y:S02]  /*41f0*/  F2FP.F16.F32.PACK_AB R196, R214, R213 ;  /* 0x000000d5d6c4723e */ /* 0x000fe400000000ff */
[----:B---3--:R-:W-:Y:S02]  /*4200*/  F2FP.F16.F32.PACK_AB R200, R19, R18 ;  /* 0x0000001213c8723e */ /* 0x008fe400000000ff */
[----:B------:R-:W-:Y:S01]  /*4210*/  MOV R250, R178 ;  /* 0x000000b200fa7202 */ /* 0x000fe20000000f00 */
[----:B------:R-:W-:Y:S01]  /*4220*/  IMAD.MOV.U32 R251, RZ, RZ, R179 ;  /* 0x000000fffffb7224 */ /* 0x000fe200078e00b3 */
[----:B------:R-:W-:Y:S01]  /*4230*/  F2FP.F16.F32.PACK_AB R197, R165, R161 ;  /* 0x000000a1a5c5723e */ /* 0x000fe200000000ff */
[----:B------:R-:W-:Y:S01]  /*4240*/  LDSM.16.MT88.4 R96, [R230+0xd800] ;  /* 0x00d80000e660783b */ /* 0x000fe20000004200 */
[----:B--2---:R-:W-:Y:S01]  /*4250*/  FFMA.FTZ R0, R216, UR4, -R16 ;  /* 0x00000004d8007c23 */ /* 0x004fe20008010810 */
[----:B------:R-:W-:Y:S01]  /*4260*/  MOV R16, R131 ;  /* 0x0000008300107202 */ /* 0x000fe20000000f00 */
[----:B------:R-:W-:Y:S01]  /*4270*/  IMAD.MOV.U32 R249, RZ, RZ, R144 ;  /* 0x000000fffff97224 */ /* 0x000fe200078e0090 */
[----:B------:R-:W-:Y:S01]  /*4280*/  MOV R248, R146 ;  /* 0x0000009200f87202 */ /* 0x000fe20000000f00 */
[----:B------:R2:W3:Y:S01]  /*4290*/  MUFU.EX2 R12, R0 ;  /* 0x00000000000c7308 */ /* 0x0004e20000000800 */
[----:B------:R-:W-:Y:S01]  /*42a0*/  IMAD.MOV.U32 R216, RZ, RZ, R240 ;  /* 0x000000ffffd87224 */ /* 0x000fe200078e00f0 */
[----:B------:R-:W-:Y:S01]  /*42b0*/  MOV R33, R16 ;  /* 0x0000001000217202 */ /* 0x000fe20000000f00 */
[----:B------:R-:W-:Y:S01]  /*42c0*/  IMAD.MOV.U32 R243, RZ, RZ, R147 ;  /* 0x000000fffff37224 */ /* 0x000fe200078e0093 */
[----:B------:R-:W-:Y:S01]  /*42d0*/  MOV R16, R31 ;  /* 0x0000001f00107202 */ /* 0x000fe20000000f00 */
[----:B------:R-:W-:Y:S01]  /*42e0*/  IMAD.MOV.U32 R31, RZ, RZ, R29 ;  /* 0x000000ffff1f7224 */ /* 0x000fe200078e001d */
[----:B------:R-:W-:-:S02]  /*42f0*/  MOV R29, R27 ;  /* 0x0000001b001d7202 */ /* 0x000fc40000000f00 */
[----:B----4-:R-:W-:Y:S02]  /*4300*/  F2FP.F16.F32.PACK_AB R201, R14, R15 ;  /* 0x0000000f0ec9723e */ /* 0x010fe400000000ff */
[----:B------:R-:W-:Y:S02]  /*4310*/  F2FP.F16.F32.PACK_AB R198, R212, R215 ;  /* 0x000000d7d4c6723e */ /* 0x000fe400000000ff */
[----:B------:R-:W-:Y:S02]  /*4320*/  F2FP.F16.F32.PACK_AB R199, R25, R166 ;  /* 0x000000a619c7723e */ /* 0x000fe400000000ff */
[----:B------:R-:W-:Y:S01]  /*4330*/  F2FP.F16.F32.PACK_AB R202, R17, R24 ;  /* 0x0000001811ca723e */ /* 0x000fe200000000ff */
[----:B------:R-:W-:Y:S01]  /*4340*/  FADD.FTZ R2, R235, R2 ;  /* 0x00000002eb027221 */ /* 0x000fe20000010000 */
[----:B------:R-:W-:Y:S01]  /*4350*/  FADD.FTZ R3, R232, R3 ;  /* 0x00000003e8037221 */ /* 0x000fe20000010000 */
[----:B--2---:R-:W-:Y:S01]  /*4360*/  IMAD.MOV.U32 R0, RZ, RZ, R187 ;  /* 0x000000ffff007224 */ /* 0x004fe200078e00bb */
[----:B------:R-:W-:Y:S01]  /*4370*/  MOV R241, R128 ;  /* 0x0000008000f17202 */ /* 0x000fe20000000f00 */
[----:B------:R-:W2:Y:S03]  /*4380*/  LDSM.16.MT88.4 R176, [R167+0xd800] ;  /* 0x00d80000a7b0783b */ /* 0x000ea60000004200 */
[----:B------:R-:W-:Y:S01]  /*4390*/  MOV R32, R0 ;  /* 0x0000000000207202 */ /* 0x000fe20000000f00 */
[----:B------:R-:W-:Y:S01]  /*43a0*/  IMAD.MOV.U32 R0, RZ, RZ, R30 ;  /* 0x000000ffff007224 */ /* 0x000fe200078e001e */
[----:B------:R-:W-:-:S02]  /*43b0*/  MOV R30, R28 ;  /* 0x0000001c001e7202 */ /* 0x000fc40000000f00 */
[----:B------:R-:W-:Y:S01]  /*43c0*/  MOV R28, R26 ;  /* 0x0000001a001c7202 */ /* 0x000fe20000000f00 */
[----:B------:R-:W-:Y:S01]  /*43d0*/  IMAD.MOV.U32 R26, RZ, RZ, R216 ;  /* 0x000000ffff1a7224 */ /* 0x000fe200078e00d8 */
[----:B------:R-:W-:Y:S01]  /*43e0*/  MOV R27, R217 ;  /* 0x000000d9001b7202 */ /* 0x000fe20000000f00 */
[----:B------:R-:W-:Y:S01]  /*43f0*/  IMAD.MOV.U32 R217, RZ, RZ, R219 ;  /* 0x000000ffffd97224 */ /* 0x000fe200078e00db */
[----:B------:R-:W-:Y:S02]  /*4400*/  MOV R216, R218 ;  /* 0x000000da00d87202 */ /* 0x000fe40000000f00 */
[----:B------:R-:W-:Y:S01]  /*4410*/  MOV R218, R220 ;  /* 0x000000dc00da7202 */ /* 0x000fe20000000f00 */
[----:B------:R-:W-:Y:S01]  /*4420*/  IMAD.MOV.U32 R220, RZ, RZ, R222 ;  /* 0x000000ffffdc7224 */ /* 0x000fe200078e00de */
[----:B------:R-:W-:Y:S02]  /*4430*/  MOV R219, R221 ;  /* 0x000000dd00db7202 */ /* 0x000fe40000000f00 */
[----:B------:R-:W-:Y:S01]  /*4440*/  MOV R221, R223 ;  /* 0x000000df00dd7202 */ /* 0x000fe20000000f00 */
[----:B------:R-:W-:Y:S01]  /*4450*/  IMAD.MOV.U32 R223, RZ, RZ, R225 ;  /* 0x000000ffffdf7224 */ /* 0x000fe200078e00e1 */
[----:B------:R-:W-:-:S02]  /*4460*/  MOV R222, R224 ;  /* 0x000000e000de7202 */ /* 0x000fc40000000f00 */
[----:B------:R-:W-:Y:S01]  /*4470*/  MOV R224, R226 ;  /* 0x000000e200e07202 */ /* 0x000fe20000000f00 */
[----:B------:R-:W-:Y:S01]  /*4480*/  IMAD.MOV.U32 R226, RZ, RZ, R162 ;  /* 0x000000ffffe27224 */ /* 0x000fe200078e00a2 */
[----:B------:R-:W-:Y:S01]  /*4490*/  MOV R35, R32 ;  /* 0x0000002000237202 */ /* 0x000fe20000000f00 */
[----:B------:R-:W-:Y:S01]  /*44a0*/  IMAD.MOV.U32 R32, RZ, RZ, R33 ;  /* 0x000000ffff207224 */ /* 0x000fe200078e0021 */
[----:B------:R-:W-:Y:S01]  /*44b0*/  MOV R225, R227 ;  /* 0x000000e300e17202 */ /* 0x000fe20000000f00 */
[----:B------:R4:W5:Y:S01]  /*44c0*/  LDL.LU R162, [R1+0x84] ;  /* 0x0000840001a27983 */ /* 0x0009620000300800 */
[----:B------:R-:W-:Y:S02]  /*44d0*/  MOV R227, R164 ;  /* 0x000000a400e37202 */ /* 0x000fe40000000f00 */
[----:B------:R-:W-:Y:S01]  /*44e0*/  MOV R33, R0 ;  /* 0x0000000000217202 */ /* 0x000fe20000000f00 */
[----:B------:R4:W5:Y:S01]  /*44f0*/  LDL.LU R164, [R1+0x80] ;  /* 0x0000800001a47983 */ /* 0x0009620000300800 */
[----:B------:R-:W-:-:S03]  /*4500*/  FADD.FTZ R0, R247, R238 ;  /* 0x000000eef7007221 */ /* 0x000fc60000010000 */
[----:B------:R-:W4:Y:S01]  /*4510*/  LDL.LU R238, [R1+0x7c] ;  /* 0x00007c0001ee7983 */ /* 0x000f220000300800 */
[----:B------:R-:W-:Y:S01]  /*4520*/  HMMA.16816.F32 R144, R8, R36, R152 ;  /* 0x000000240890723c */ /* 0x000fe20000001898 */
[----:B------:R-:W-:Y:S02]  /*4530*/  MOV R34, R35 ;  /* 0x0000002300227202 */ /* 0x000fe40000000f00 */
[----:B---3--:R-:W-:Y:S01]  /*4540*/  F2FP.F16.F32.PACK_AB R203, R12, R13 ;  /* 0x0000000d0ccb723e */ /* 0x008fe200000000ff */
[----:B------:R-:W-:Y:S02]  /*4550*/  FADD.FTZ R2, R231, R2 ;  /* 0x00000002e7027221 */ /* 0x000fe40000010000 */
[----:B-1----:R-:W-:Y:S01]  /*4560*/  HMMA.16816.F32 R192, R196, R4, R192 ;  /* 0x00000004c4c0723c */ /* 0x002fe200000018c0 */
[----:B------:R-:W-:Y:S02]  /*4570*/  IMAD.MOV.U32 R35, RZ, RZ, R28 ;  /* 0x000000ffff237224 */ /* 0x000fe400078e001c */
[----:B------:R-:W-:Y:S01]  /*4580*/  FADD.FTZ R0, R34, R0 ;  /* 0x0000000022007221 */ /* 0x000fe20000010000 */
[----:B------:R-:W-:Y:S01]  /*4590*/  FADD.FTZ R3, R33, R3 ;  /* 0x0000000321037221 */ /* 0x000fe20000010000 */
[----:B------:R-:W-:Y:S01]  /*45a0*/  MOV R240, R186 ;  /* 0x000000ba00f07202 */ /* 0x000fe20000000f00 */
[----:B------:R-:W-:Y:S01]  /*45b0*/  LDSM.16.MT88.4 R152, [R230+0xf800] ;  /* 0x00f80000e698783b */ /* 0x000fe20000004200 */
[----:B------:R-:W-:Y:S01]  /*45c0*/  HMMA.16816.F32 R36, R8, R38, R84 ;  /* 0x000000260824723c */ /* 0x000fe20000001854 */
[----:B------:R-:W-:Y:S01]  /*45d0*/  FADD.FTZ R0, R35, R0 ;  /* 0x0000000023007221 */ /* 0x000fe20000010000 */
[----:B------:R-:W-:Y:S01]  /*45e0*/  MOV R28, R29 ;  /* 0x0000001d001c7202 */ /* 0x000fe20000000f00 */
[----:B------:R-:W-:Y:S01]  /*45f0*/  FADD.FTZ R2, R16, R2 ;  /* 0x0000000210027221 */ /* 0x000fe20000010000 */
[----:B------:R-:W-:Y:S01]  /*4600*/  MOV R242, R130 ;  /* 0x0000008200f27202 */ /* 0x000fe20000000f00 */
[----:B------:R-:W-:Y:S02]  /*4610*/  LDSM.16.MT88.4 R184, [R228+0xf800] ;  /* 0x00f80000e4b8783b */ /* 0x000fe40000004200 */
[----:B------:R-:W-:Y:S01]  /*4620*/  FADD.FTZ R8, R237, R246 ;  /* 0x000000f6ed087221 */ /* 0x000fe20000010000 */
[----:B------:R-:W-:Y:S01]  /*4630*/  HMMA.16816.F32 R156, R200, R4, R156 ;  /* 0x00000004c89c723c */ /* 0x000fe2000000189c */
[----:B------:R-:W-:Y:S01]  /*4640*/  MOV R29, R26 ;  /* 0x0000001a001d7202 */ /* 0x000fe20000000f00 */
[----:B------:R-:W-:Y:S01]  /*4650*/  FADD.FTZ R0, R30, R0 ;  /* 0x000000001e007221 */ /* 0x000fe20000010000 */
[----:B------:R-:W-:Y:S01]  /*4660*/  FADD.FTZ R8, R233, R8 ;  /* 0x00000008e9087221 */ /* 0x000fe20000010000 */
[----:B------:R-:W-:-:S02]  /*4670*/  IMAD.MOV.U32 R26, RZ, RZ, R27 ;  /* 0x000000ffff1a7224 */ /* 0x000fc400078e001b */
[----:B------:R-:W-:Y:S01]  /*4680*/  FADD.FTZ R3, R28, R3 ;  /* 0x000000031c037221 */ /* 0x000fe20000010000 */
[----:B------:R-:W1:Y:S01]  /*4690*/  LDSM.16.MT88.4 R128, [R167+0xf800] ;  /* 0x00f80000a780783b */ /* 0x000e620000004200 */
[----:B------:R-:W-:Y:S01]  /*46a0*/  FADD.FTZ R4, R32, R8 ;  /* 0x0000000820047221 */ /* 0x000fe20000010000 */
[----:B------:R-:W-:Y:S02]  /*46b0*/  MOV R27, R216 ;  /* 0x000000d8001b7202 */ /* 0x000fe40000000f00 */
[----:B------:R-:W-:Y:S01]  /*46c0*/  MOV R216, R217 ;  /* 0x000000d900d87202 */ /* 0x000fe20000000f00 */
[----:B------:R-:W-:Y:S01]  /*46d0*/  FADD.FTZ R4, R31, R4 ;  /* 0x000000041f047221 */ /* 0x000fe20000010000 */
[----:B------:R-:W-:Y:S01]  /*46e0*/  IMAD.MOV.U32 R217, RZ, RZ, R218 ;  /* 0x000000ffffd97224 */ /* 0x000fe200078e00da */
[----:B------:R-:W-:Y:S01]  /*46f0*/  MOV R218, R219 ;  /* 0x000000db00da7202 */ /* 0x000fe20000000f00 */
[----:B------:R-:W-:Y:S01]  /*4700*/  FADD.FTZ R2, R29, R2 ;  /* 0x000000021d027221 */ /* 0x000fe20000010000 */
[----:B------:R-:W-:Y:S01]  /*4710*/  MOV R219, R220 ;  /* 0x000000dc00db7202 */ /* 0x000fe20000000f00 */
[----:B------:R-:W-:Y:S01]  /*4720*/  FADD.FTZ R0, R26, R0 ;  /* 0x000000001a007221 */ /* 0x000fe20000010000 */
[----:B------:R-:W-:-:S02]  /*4730*/  IMAD.MOV.U32 R220, RZ, RZ, R221 ;  /* 0x000000ffffdc7224 */ /* 0x000fc400078e00dd */
[----:B------:R-:W-:Y:S01]  /*4740*/  FADD.FTZ R4, R27, R4 ;  /* 0x000000041b047221 */ /* 0x000fe20000010000 */
[----:B------:R-:W-:Y:S01]  /*4750*/  MOV R221, R222 ;  /* 0x000000de00dd7202 */ /* 0x000fe20000000f00 */
[----:B------:R-:W-:Y:S01]  /*4760*/  FADD.FTZ R5, R216, R3 ;  /* 0x00000003d8057221 */ /* 0x000fe20000010000 */
[----:B------:R-:W-:Y:S01]  /*4770*/  MOV R222, R223 ;  /* 0x000000df00de7202 */ /* 0x000fe20000000f00 */
[----:B------:R-:W-:Y:S01]  /*4780*/  FADD.FTZ R3, R217, R2 ;  /* 0x00000002d9037221 */ /* 0x000fe20000010000 */
[----:B------:R-:W-:Y:S02]  /*4790*/  IMAD.MOV.U32 R223, RZ, RZ, R224 ;  /* 0x000000ffffdf7224 */ /* 0x000fe400078e00e0 */
[----:B------:R-:W-:Y:S01]  /*47a0*/  FADD.FTZ R2, R218, R0 ;  /* 0x00000000da027221 */ /* 0x000fe20000010000 */
[----:B------:R-:W-:Y:S01]  /*47b0*/  MOV R224, R225 ;  /* 0x000000e100e07202 */ /* 0x000fe20000000f00 */
[----:B------:R-:W-:Y:S01]  /*47c0*/  FADD.FTZ R0, R219, R4 ;  /* 0x00000004db007221 */ /* 0x000fe20000010000 */
[----:B------:R-:W-:Y:S01]  /*47d0*/  MOV R225, R226 ;  /* 0x000000e200e17202 */ /* 0x000fe20000000f00 */
[----:B------:R-:W-:Y:S01]  /*47e0*/  FADD.FTZ R4, R220, R5 ;  /* 0x00000005dc047221 */ /* 0x000fe20000010000 */
[----:B------:R-:W-:Y:S01]  /*47f0*/  FADD.FTZ R3, R221, R3 ;  /* 0x00000003dd037221 */ /* 0x000fe20000010000 */
[----:B------:R-:W-:-:S02]  /*4800*/  IMAD.MOV.U32 R226, RZ, RZ, R227 ;  /* 0x000000ffffe27224 */ /* 0x000fc400078e00e3 */
[----:B------:R-:W-:Y:S01]  /*4810*/  FADD.FTZ R2, R222, R2 ;  /* 0x00000002de027221 */ /* 0x000fe20000010000 */
[----:B------:R-:W-:Y:S01]  /*4820*/  MOV R227, R234 ;  /* 0x000000ea00e37202 */ /* 0x000fe20000000f00 */
        /* <DEDUP_REMOVED lines=31> */
[----:B------:R-:W-:-:S02]  /*4a20*/  FADD.FTZ R4, R212, R4 ;  /* 0x00000004d4047221 */ /* 0x000fc40000010000 */
[----:B------:R3:W5:Y:S01]  /*4a30*/  LDL.LU R237, [R1+0x70] ;  /* 0x0000700001ed7983 */ /* 0x0007620000300800 */
[----:B------:R-:W-:-:S03]  /*4a40*/  FADD.FTZ R3, R25, R3 ;  /* 0x0000000319037221 */ /* 0x000fc60000010000 */
[----:B------:R3:W5:Y:S01]  /*4a50*/  LDL.LU R236, [R1+0x6c] ;  /* 0x00006c0001ec7983 */ /* 0x0007620000300800 */
[----:B------:R-:W-:-:S03]  /*4a60*/  FADD.FTZ R2, R17, R2 ;  /* 0x0000000211027221 */ /* 0x000fc60000010000 */
[----:B------:R3:W5:Y:S01]  /*4a70*/  LDL.LU R235, [R1+0x68] ;  /* 0x0000680001eb7983 */ /* 0x0007620000300800 */
[----:B------:R-:W-:-:S03]  /*4a80*/  FADD.FTZ R0, R12, R0 ;  /* 0x000000000c007221 */ /* 0x000fc60000010000 */
[----:B------:R3:W5:Y:S04]  /*4a90*/  LDL.LU R234, [R1+0x64] ;  /* 0x0000640001ea7983 */ /* 0x0007680000300800 */
[----:B------:R3:W5:Y:S04]  /*4aa0*/  LDL.LU R233, [R1+0x60] ;  /* 0x0000600001e97983 */ /* 0x0007680000300800 */
[----:B------:R3:W5:Y:S04]  /*4ab0*/  LDL.LU R232, [R1+0x5c] ;  /* 0x00005c0001e87983 */ /* 0x0007680000300800 */
[----:B------:R3:W5:Y:S04]  /*4ac0*/  LDL.LU R231, [R1+0x58] ;  /* 0x0000580001e77983 */ /* 0x0007680000300800 */
[----:B------:R3:W-:Y:S04]  /*4ad0*/  STL [R1+0x28], R4 ;  /* 0x0000280401007387 */ /* 0x0007e80000100800 */
[----:B------:R3:W-:Y:S04]  /*4ae0*/  STL [R1+0x24], R3 ;  /* 0x0000240301007387 */ /* 0x0007e80000100800 */
[----:B------:R3:W-:Y:S04]  /*4af0*/  STL [R1+0x20], R2 ;  /* 0x0000200201007387 */ /* 0x0007e80000100800 */
[----:B------:R3:W-:Y:S01]  /*4b00*/  STL [R1+0x38], R0 ;  /* 0x0000380001007387 */ /* 0x0007e20000100800 */
[-C--:B--2---:R-:W-:Y:S06]  /*4b10*/  HMMA.16816.F32 R172, R196, R176.reuse, R172 ;  /* 0x000000b0c4ac723c */ /* 0x084fec00000018ac */
        /* <DEDUP_REMOVED lines=9> */
[C---:B-1----:R-:W-:Y:S06]  /*4bb0*/  HMMA.16816.F32 R120, R200.reuse, R128, R120 ;  /* 0x00000080c878723c */ /* 0x042fec0000001878 */
[C---:B------:R-:W-:Y:S06]  /*4bc0*/  HMMA.16816.F32 R124, R200.reuse, R130, R124 ;  /* 0x00000082c87c723c */ /* 0x040fec000000187c */
[C---:B------:R-:W-:Y:S06]  /*4bd0*/  HMMA.16816.F32 R136, R200.reuse, R184, R136 ;  /* 0x000000b8c888723c */ /* 0x040fec0000001888 */
[C---:B------:R-:W-:Y:S06]  /*4be0*/  HMMA.16816.F32 R140, R200.reuse, R186, R140 ;  /* 0x000000bac88c723c */ /* 0x040fec000000188c */
[C---:B------:R-:W-:Y:S06]  /*4bf0*/  HMMA.16816.F32 R148, R200.reuse, R152, R148 ;  /* 0x00000098c894723c */ /* 0x040fec0000001894 */
[----:B------:R-:W-:Y:S06]  /*4c00*/  HMMA.16816.F32 R188, R200, R154, R188 ;  /* 0x0000009ac8bc723c */ /* 0x000fec00000018bc */
        /* <DEDUP_REMOVED lines=11> */
[----:B------:R-:W-:Y:S06]  /*4cc0*/  HMMA.16816.F32 R152, R196, R154, R36 ;  /* 0x0000009ac498723c */ /* 0x000fec0000001824 */
[-C--:B------:R-:W-:Y:S06]  /*4cd0*/  HMMA.16816.F32 R200, R200, R6.reuse, R208 ;  /* 0x00000006c8c8723c */ /* 0x080fec00000018d0 */
[----:B------:R-:W-:Y:S01]  /*4ce0*/  HMMA.16816.F32 R196, R196, R6, R48 ;  /* 0x00000006c4c4723c */ /* 0x000fe20000001830 */
[C---:B----4-:R-:W-:Y:S01]  /*4cf0*/  IADD3 R245, R238.reuse, 0x800, RZ ;  /* 0x00000800eef57810 */ /* 0x050fe20007ffe0ff */
[C---:B------:R-:W-:Y:S01]  /*4d00*/  VIADD R244, R238.reuse, 0x1000 ;  /* 0x00001000eef47836 */ /* 0x040fe20000000000 */
[C---:B------:R-:W-:Y:S01]  /*4d10*/  IADD3 R243, R238.reuse, 0x1800, RZ ;  /* 0x00001800eef37810 */ /* 0x040fe20007ffe0ff */
[C---:B------:R-:W-:Y:S01]  /*4d20*/  VIADD R241, R238.reuse, 0x2800 ;  /* 0x00002800eef17836 */ /* 0x040fe20000000000 */
[----:B------:R-:W-:-:S02]  /*4d30*/  IADD3 R242, R238, 0x2000, RZ ;  /* 0x00002000eef27810 */ /* 0x000fc40007ffe0ff */
[C---:B------:R-:W-:Y:S02]  /*4d40*/  IADD3 R240, R238.reuse, 0x3000, RZ ;  /* 0x00003000eef07810 */ /* 0x040fe40007ffe0ff */
[----:B------:R-:W-:Y:S01]  /*4d50*/  IADD3 R239, R238, 0x3800, RZ ;  /* 0x00003800eeef7810 */ /* 0x000fe20007ffe0ff */
[----:B---3--:R-:W-:-:S14]  /*4d60*/  @!P0 BRA `(.L_x_119) ;  /* 0x0000003800d88947 */ /* 0x008fdc0003800000 */
[----:B-----5:R-:W-:Y:S01]  /*4d70*/  LEA.HI.SX32 R246, R246, 0xfffffffe, 0x1a ;  /* 0xfffffffef6f67811 */ /* 0x020fe200078fd2ff */
[----:B------:R-:W-:Y:S01]  /*4d80*/  IMAD.MOV.U32 R161, RZ, RZ, R163 ;  /* 0x000000ffffa17224 */ /* 0x000fe200078e00a3 */
[----:B------:R-:W-:Y:S01]  /*4d90*/  MOV R166, R160 ;  /* 0x000000a000a67202 */ /* 0x000fe20000000f00 */
[----:B------:R-:W-:Y:S01]  /*4da0*/  IMAD.MOV.U32 R3, RZ, RZ, R164 ;  /* 0x000000ffff037224 */ /* 0x000fe200078e00a4 */
[----:B------:R-:W-:Y:S01]  /*4db0*/  MOV R165, R162 ;  /* 0x000000a200a57202 */ /* 0x000fe20000000f00 */
[----:B------:R-:W-:Y:S01]  /*4dc0*/  ULDC UR4, c[0x0][0x2ec] ;  /* 0x0000bb0000047ab9 */ /* 0x000fe20000000800 */
[----:B------:R-:W-:Y:S01]  /*4dd0*/  ULDC.64 UR10, c[0x0][0x220] ;  /* 0x00008800000a7ab9 */ /* 0x000fe20000000a00 */
[----:B------:R-:W-:Y:S01]  /*4de0*/  ULDC.64 UR12, c[0x0][0x250] ;  /* 0x00009400000c7ab9 */ /* 0x000fe20000000a00 */
[----:B------:R-:W-:Y:S01]  /*4df0*/  ULDC.64 UR6, c[0x0][0x218] ;  /* 0x0000860000067ab9 */ /* 0x000fe20000000a00 */
[----:B------:R-:W-:Y:S01]  /*4e00*/  ULDC.64 UR8, c[0x0][0x248] ;  /* 0x0000920000087ab9 */ /* 0x000fe20000000a00 */
[----:B------:R-:W-:Y:S05]  /*4e10*/  BRA `(.L_x_120) ;  /* 0x00000000007c7947 */ /* 0x000fea0003800000 */
.L_x_122:
[----:B------:R-:W2:Y:S01]  /*4e20*/  LDL.64 R250, [R1+0x50] ;  /* 0x0000500001fa7983 */ /* 0x000ea20000100a00 */
[----:B------:R-:W-:Y:S03]  /*4e30*/  VIADD R0, R246, 0xffffffff ;  /* 0xfffffffff6007836 */ /* 0x000fe60000000000 */
[----:B------:R-:W3:Y:S01]  /*4e40*/  LDL.64 R248, [R1+0x40] ;  /* 0x0000400001f87983 */ /* 0x000ee20000100a00 */
[----:B------:R-:W-:Y:S01]  /*4e50*/  IMAD.WIDE.U32 R162, R0, UR8, RZ ;  /* 0x0000000800a27c25 */ /* 0x000fe2000f8e00ff */
[----:B------:R-:W-:Y:S05]  /*4e60*/  SHF.R.S32.HI R2, RZ, 0x1f, R0 ;  /* 0x0000001fff027819 */ /* 0x000fea0000011400 */
[----:B------:R-:W-:Y:S04]  /*4e70*/  IMAD R2, R2, UR8, RZ ;  /* 0x0000000802027c24 */ /* 0x000fe8000f8e02ff */
[----:B------:R-:W-:Y:S04]  /*4e80*/  IMAD R2, R0, UR9, R2 ;  /* 0x0000000900027c24 */ /* 0x000fe8000f8e0202 */
[----:B------:R-:W-:Y:S01]  /*4e90*/  IMAD.IADD R2, R163, 0x1, R2 ;  /* 0x00000001a3027824 */ /* 0x000fe200078e0202 */
        /* <DEDUP_REMOVED lines=23> */
.L_x_120:
[----:B--2---:R-:W2:Y:S01]  /*5010*/  LDL.64 R10, [R1+0x48] ;  /* 0x00004800010a7983 */ /* 0x004ea20000100a00 */
[----:B------:R-:W-:Y:S01]  /*5020*/  SHF.R.S32.HI R0, RZ, 0x1f, R246 ;  /* 0x0000001fff007819 */ /* 0x000fe200000114f6 */
[----:B------:R-:W-:Y:S04]  /*5030*/  DEPBAR.LE SB0, 0x0 ;  /* 0x000080000000791a */ /* 0x000fe80000000000 */
[----:B------:R-:W3:Y:S01]  /*5040*/  LDL R6, [R1+0x3c] ;  /* 0x00003c0001067983 */ /* 0x000ee20000100800 */
[----:B------:R-:W-:Y:S02]  /*5050*/  IMAD R0, R0, UR12, RZ ;  /* 0x0000000c00007c24 */ /* 0x000fe4000f8e02ff */
[C---:B------:R-:W-:Y:S01]  /*5060*/  IMAD.WIDE.U32 R4, R246.reuse, UR12, RZ ;  /* 0x0000000cf6047c25 */ /* 0x040fe2000f8e00ff */
[----:B------:R-:W-:Y:S03]  /*5070*/  BAR.SYNC.DEFER_BLOCKING 0x0 ;  /* 0x0000000000007b1d */ /* 0x000fe60000010000 */
        /* <DEDUP_REMOVED lines=18> */
[----:B------:R-:W-:Y:S05]  /*51a0*/  ISETP.GT.AND P0, PT, R246, RZ, PT ;  /* 0x000000fff600720c */ /* 0x000fea0003f04270 */
[----:B------:R-:W-:Y:S06]  /*51b0*/  LDGSTS.E.BYPASS.LTC128B.128 [R247+0xe800], desc[UR16][R6.64+0x80] ;  /* 0x0e80008006f77fae */ /* 0x000fec000b901d50 */
[----:B------:R-:W-:Y:S06]  /*51c0*/  LDGSTS.E.BYPASS.LTC128B.128 [R247+0xd000], desc[UR16][R4.64] ;  /* 0x0d00000004f77fae */ /* 0x000fec000b901d50 */
[----:B------:R1:W-:Y:S06]  /*51d0*/  LDGSTS.E.BYPASS.LTC128B.128 [R247+0xf000], desc[UR16][R4.64+0x80] ;  /* 0x0f00008004f77fae */ /* 0x0003ec000b901d50 */
[----:B------:R-:W-:Y:S06]  /*51e0*/  LDGSTS.E.BYPASS.LTC128B.128 [R247+0xd800], desc[UR16][R10.64] ;  /* 0x0d8000000af77fae */ /* 0x000fec000b901d50 */
[----:B------:R2:W-:Y:S06]  /*51f0*/  LDGSTS.E.BYPASS.LTC128B.128 [R247+0xf800], desc[UR16][R10.64+0x80] ;  /* 0x0f8000800af77fae */ /* 0x0005ec000b901d50 */
[----:B------:R-:W-:Y:S06]  /*5200*/  LDSM.16.M88.4 R64, [R234] ;  /* 0x00000000ea40783b */ /* 0x000fec0000000200 */
[----:B------:R-:W1:Y:S06]  /*5210*/  LDSM.16.M88.4 R16, [R233] ;  /* 0x00000000e910783b */ /* 0x000e6c0000000200 */
        /* <DEDUP_REMOVED lines=234> */
.L_x_121:
[----:B-1----:R-:W-:Y:S01]  /*60c0*/  SHFL.BFLY PT, R163, R164, 0x2, 0x1f ;  /* 0x0c401f00a4a37f89 */ /* 0x002fe200000e0000 */
[----:B------:R-:W-:Y:S02]  /*60d0*/  FMNMX.FTZ R162, R67, R210, !PT ;  /* 0x000000d243a27209 */ /* 0x000fe40007810000 */
[----:B------:R-:W-:Y:S02]  /*60e0*/  FMNMX.FTZ R2, R57, R160, !PT ;  /* 0x000000a039027209 */ /* 0x000fe40007810000 */
[----:B------:R-:W-:Y:S03]  /*60f0*/  FMNMX.FTZ R0, R58, R211, !PT ;  /* 0x000000d33a007209 */ /* 0x000fe60007810000 */
[----:B------:R-:W-:Y:S01]  /*6100*/  SHFL.BFLY PT, R205, R162, 0x2, 0x1f ;  /* 0x0c401f00a2cd7f89 */ /* 0x000fe200000e0000 */
[----:B------:R-:W-:Y:S02]  /*6110*/  FMNMX.FTZ R2, R60, R2, !PT ;  /* 0x000000023c027209 */ /* 0x000fe40007810000 */
[----:B------:R-:W-:Y:S02]  /*6120*/  FMNMX.FTZ R0, R59, R0, !PT ;  /* 0x000000003b007209 */ /* 0x000fe40007810000 */
[----:B------:R-:W-:Y:S02]  /*6130*/  FMNMX.FTZ R160, R61, R2, !PT ;  /* 0x000000023da07209 */ /* 0x000fe40007810000 */
[----:B------:R-:W-:Y:S02]  /*6140*/  FMNMX.FTZ R0, R62, R0, !PT ;  /* 0x000000003e007209 */ /* 0x000fe40007810000 */
[----:B------:R-:W-:Y:S01]  /*6150*/  IADD3 R246, R246, -0x1, RZ ;  /* 0xfffffffff6f67810 */ /* 0x000fe20007ffe0ff */
        /* <DEDUP_REMOVED lines=17> */
[----:B------:R-:W-:Y:S01]  /*6270*/  FADD.FTZ R0, -R163, R161 ;  /* 0x000000a1a3007221 */ /* 0x000fe20000010100 */
[----:B------:R-:W1:Y:S01]  /*6280*/  LDSM.16.MT88.4 R204, [R167+0xc000] ;  /* 0x00c00000a7cc783b */ /* 0x000e620000004200 */
[----:B----4-:R-:W-:Y:S01]  /*6290*/  FMNMX.FTZ R160, R2, R160, !PT ;  /* 0x000000a002a07209 */ /* 0x010fe20007810000 */
[----:B------:R2:W3:Y:S01]  /*62a0*/  MUFU.EX2 R161, R3 ;  /* 0x0000000300a17308 */ /* 0x0004e20000000800 */
[----:B------:R-:W-:Y:S03]  /*62b0*/  FMUL.FTZ R212, R162, UR4 ;  /* 0x00000004a2d47c20 */ /* 0x000fe60008410000 */
[----:B------:R-:W-:Y:S01]  /*62c0*/  FMUL.FTZ R213, R160, UR4 ;  /* 0x00000004a0d57c20 */ /* 0x000fe20008410000 */
[----:B--2---:R-:W-:Y:S01]  /*62d0*/  FMUL.FTZ R3, R0, UR4 ;  /* 0x0000000400037c20 */ /* 0x004fe20008410000 */
[----:B------:R-:W-:Y:S01]  /*62e0*/  FADD.FTZ R0, -R162, R165 ;  /* 0x000000a5a2007221 */ /* 0x000fe20000010100 */
[----:B------:R-:W-:Y:S01]  /*62f0*/  FMUL.FTZ R165, R164, UR4 ;  /* 0x00000004a4a57c20 */ /* 0x000fe20008410000 */
[C---:B---3--:R-:W-:Y:S01]  /*6300*/  FMUL.FTZ R68, R161.reuse, R68 ;  /* 0x00000044a1447220 */ /* 0x048fe20000410000 */
[----:B------:R-:W-:Y:S01]  /*6310*/  FMUL.FTZ R69, R161, R69 ;  /* 0x00000045a1457220 */ /* 0x000fe20000410000 */
[----:B------:R-:W-:Y:S01]  /*6320*/  FMUL.FTZ R2, R0, UR4 ;  /* 0x0000000400027c20 */ /* 0x000fe20008410000 */
[----:B------:R-:W-:Y:S01]  /*6330*/  FADD.FTZ R0, -R160, R166 ;  /* 0x000000a6a0007221 */ /* 0x000fe20000010100 */
[----:B------:R-:W-:Y:S01]  /*6340*/  FSEL R165, R165, RZ, P1 ;  /* 0x000000ffa5a57208 */ /* 0x000fe20000800000 */
[C---:B------:R-:W-:Y:S01]  /*6350*/  FMUL.FTZ R166, R163.reuse, UR4 ;  /* 0x00000004a3a67c20 */ /* 0x040fe20008410000 */
[----:B------:R-:W-:Y:S01]  /*6360*/  FSETP.NEU.FTZ.AND P1, PT, R163, -INF , PT ;  /* 0xff800000a300780b */ /* 0x000fe20003f3d000 */
[----:B------:R-:W-:Y:S01]  /*6370*/  FMUL.FTZ R0, R0, UR4 ;  /* 0x0000000400007c20 */ /* 0x000fe20008410000 */
[----:B------:R-:W2:Y:S01]  /*6380*/  MUFU.EX2 R2, R2 ;  /* 0x0000000200027308 */ /* 0x000ea20000000800 */
        /* <DEDUP_REMOVED lines=15> */
[----:B------:R-:W3:Y:S01]  /*6480*/  MUFU.EX2 R0, R0 ;  /* 0x0000000000007308 */ /* 0x000ee20000000800 */
[--C-:B------:R-:W-:Y:S01]  /*6490*/  FFMA.FTZ R12, R12, UR4, -R212.reuse ;  /* 0x000000040c0c7c23 */ /* 0x100fe200080108d4 */
[----:B------:R-:W-:Y:S01]  /*64a0*/  FFMA.FTZ R13, R13, UR4, -R212 ;  /* 0x000000040d0d7c23 */ /* 0x000fe200080108d4 */
[--C-:B------:R-:W-:Y:S01]  /*64b0*/  FFMA.FTZ R10, R10, UR4, -R213.reuse ;  /* 0x000000040a0a7c23 */ /* 0x100fe200080108d5 */
[--C-:B------:R-:W-:Y:S01]  /*64c0*/  FFMA.FTZ R11, R11, UR4, -R213.reuse ;  /* 0x000000040b0b7c23 */ /* 0x100fe200080108d5 */
[--C-:B------:R-:W-:Y:S01]  /*64d0*/  FFMA.FTZ R14, R14, UR4, -R213.reuse ;  /* 0x000000040e0e7c23 */ /* 0x100fe200080108d5 */
[----:B------:R-:W-:Y:S01]  /*64e0*/  FFMA.FTZ R15, R15, UR4, -R213 ;  /* 0x000000040f0f7c23 */ /* 0x000fe200080108d5 */
[C---:B--2---:R-:W-:Y:S03]  /*64f0*/  FMUL.FTZ R72, R2.reuse, R72 ;  /* 0x0000004802487220 */ /* 0x044fe60000410000 */
        /* <DEDUP_REMOVED lines=9> */
[C---:B---3--:R-:W-:Y:S01]  /*6590*/  FMUL.FTZ R74, R0.reuse, R74 ;  /* 0x0000004a004a7220 */ /* 0x048fe20000410000 */
[C---:B------:R-:W-:Y:S01]  /*65a0*/  FMUL.FTZ R75, R0.reuse, R75 ;  /* 0x0000004b004b7220 */ /* 0x040fe20000410000 */
[C---:B------:R-:W-:Y:S01]  /*65b0*/  FMUL.FTZ R78, R0.reuse, R78 ;  /* 0x0000004e004e7220 */ /* 0x040fe20000410000 */
[----:B------:R-:W-:Y:S01]  /*65c0*/  FMUL.FTZ R79, R0, R79 ;  /* 0x0000004f004f7220 */ /* 0x000fe20000410000 */
[C---:B------:R-:W-:Y:S01]  /*65d0*/  FMUL.FTZ R88, R2.reuse, R88 ;  /* 0x0000005802587220 */ /* 0x040fe20000410000 */
[----:B------:R-:W-:Y:S01]  /*65e0*/  FMUL.FTZ R89, R2, R89 ;  /* 0x0000005902597220 */ /* 0x000fe20000410000 */
[----:B------:R-:W-:Y:S03]  /*65f0*/  FMUL.FTZ R90, R0, R90 ;  /* 0x0000005a005a7220 */ /* 0x000fe60000410000 */
[----:B------:R3:W-:Y:S01]  /*6600*/  MUFU.EX2 R249, R10 ;  /* 0x0000000a00f97308 */ /* 0x0007e20000000800 */
[----:B--2---:R-:W-:Y:S01]  /*6610*/  FMUL.FTZ R8, R2, R168 ;  /* 0x000000a802087220 */ /* 0x004fe20000410000 */
[----:B------:R-:W-:Y:S01]  /*6620*/  FMUL.FTZ R91, R0, R91 ;  /* 0x0000005b005b7220 */ /* 0x000fe20000410000 */
[C---:B------:R-:W-:Y:S01]  /*6630*/  FMUL.FTZ R92, R2.reuse, R92 ;  /* 0x0000005c025c7220 */ /* 0x040fe20000410000 */
[----:B------:R-:W-:Y:S01]  /*6640*/  FMUL.FTZ R93, R2, R93 ;  /* 0x0000005d025d7220 */ /* 0x000fe20000410000 */
[C---:B------:R-:W-:Y:S01]  /*6650*/  FMUL.FTZ R94, R0.reuse, R94 ;  /* 0x0000005e005e7220 */ /* 0x040fe20000410000 */
[----:B------:R-:W-:Y:S01]  /*6660*/  FMUL.FTZ R95, R0, R95 ;  /* 0x0000005f005f7220 */ /* 0x000fe20000410000 */
[C---:B------:R-:W-:Y:S03]  /*6670*/  FMUL.FTZ R96, R161.reuse, R96 ;  /* 0x00000060a1607220 */ /* 0x040fe60000410000 */
[----:B------:R2:W5:Y:S01]  /*6680*/  MUFU.EX2 R219, R11 ;  /* 0x0000000b00db7308 */ /* 0x0005620000000800 */
[C---:B----4-:R-:W-:Y:S01]  /*6690*/  FMUL.FTZ R9, R2.reuse, R169 ;  /* 0x000000a902097220 */ /* 0x050fe20000410000 */
[C---:B------:R-:W-:Y:S01]  /*66a0*/  FMUL.FTZ R97, R161.reuse, R97 ;  /* 0x00000061a1617220 */ /* 0x040fe20000410000 */
[C---:B------:R-:W-:Y:S01]  /*66b0*/  FMUL.FTZ R100, R161.reuse, R100 ;  /* 0x00000064a1647220 */ /* 0x040fe20000410000 */
[C---:B------:R-:W-:Y:S01]  /*66c0*/  FMUL.FTZ R101, R161.reuse, R101 ;  /* 0x00000065a1657220 */ /* 0x040fe20000410000 */
[C---:B------:R-:W-:Y:S01]  /*66d0*/  FMUL.FTZ R104, R2.reuse, R104 ;  /* 0x0000006802687220 */ /* 0x040fe20000410000 */
[----:B------:R-:W-:Y:S01]  /*66e0*/  FMUL.FTZ R105, R2, R105 ;  /* 0x0000006902697220 */ /* 0x000fe20000410000 */
[C---:B------:R-:W-:Y:S03]  /*66f0*/  FMUL.FTZ R106, R0.reuse, R106 ;  /* 0x0000006a006a7220 */ /* 0x040fe60000410000 */
[----:B------:R4:W-:Y:S01]  /*6700*/  MUFU.EX2 R209, R5 ;  /* 0x0000000500d17308 */ /* 0x0009e20000000800 */
[C---:B---3--:R-:W-:Y:S01]  /*6710*/  FMUL.FTZ R10, R0.reuse, R170 ;  /* 0x000000aa000a7220 */ /* 0x048fe20000410000 */
[----:B------:R-:W-:Y:S01]  /*6720*/  FMUL.FTZ R107, R0, R107 ;  /* 0x0000006b006b7220 */ /* 0x000fe20000410000 */
[C---:B------:R-:W-:Y:S01]  /*6730*/  FMUL.FTZ R108, R2.reuse, R108 ;  /* 0x0000006c026c7220 */ /* 0x040fe20000410000 */
[----:B------:R-:W-:Y:S01]  /*6740*/  FMUL.FTZ R109, R2, R109 ;  /* 0x0000006d026d7220 */ /* 0x000fe20000410000 */
[C---:B------:R-:W-:Y:S01]  /*6750*/  FMUL.FTZ R110, R0.reuse, R110 ;  /* 0x0000006e006e7220 */ /* 0x040fe20000410000 */
[C---:B------:R-:W-:Y:S01]  /*6760*/  FMUL.FTZ R111, R0.reuse, R111 ;  /* 0x0000006f006f7220 */ /* 0x040fe20000410000 */
[C---:B------:R-:W-:Y:S03]  /*6770*/  FMUL.FTZ R112, R161.reuse, R112 ;  /* 0x00000070a1707220 */ /* 0x040fe60000410000 */
[----:B------:R-:W3:Y:S01]  /*6780*/  MUFU.EX2 R3, R3 ;  /* 0x0000000300037308 */ /* 0x000ee20000000800 */
[----:B--2---:R-:W-:Y:S01]  /*6790*/  FMUL.FTZ R11, R0, R171 ;  /* 0x000000ab000b7220 */ /* 0x004fe20000410000 */
[C---:B------:R-:W-:Y:S01]  /*67a0*/  FMUL.FTZ R113, R161.reuse, R113 ;  /* 0x00000071a1717220 */ /* 0x040fe20000410000 */
[C---:B------:R-:W-:Y:S01]  /*67b0*/  FMUL.FTZ R116, R161.reuse, R116 ;  /* 0x00000074a1747220 */ /* 0x040fe20000410000 */
[C---:B------:R-:W-:Y:S01]  /*67c0*/  FMUL.FTZ R117, R161.reuse, R117 ;  /* 0x00000075a1757220 */ /* 0x040fe20000410000 */
[C---:B------:R-:W-:Y:S01]  /*67d0*/  FMUL.FTZ R120, R2.reuse, R120 ;  /* 0x0000007802787220 */ /* 0x040fe20000410000 */
[----:B------:R-:W-:Y:S01]  /*67e0*/  FMUL.FTZ R121, R2, R121 ;  /* 0x0000007902797220 */ /* 0x000fe20000410000 */
[C---:B------:R-:W-:Y:S03]  /*67f0*/  FMUL.FTZ R122, R0.reuse, R122 ;  /* 0x0000007a007a7220 */ /* 0x040fe60000410000 */
[----:B------:R-:W2:Y:S01]  /*6800*/  MUFU.EX2 R216, R4 ;  /* 0x0000000400d87308 */ /* 0x000ea20000000800 */
[----:B----4-:R-:W-:Y:S01]  /*6810*/  FMUL.FTZ R5, R161, R173 ;  /* 0x000000ada1057220 */ /* 0x010fe20000410000 */
[----:B-----5:R-:W-:Y:S01]  /*6820*/  F2FP.F16.F32.PACK_AB R173, R219, R249 ;  /* 0x000000f9dbad723e */ /* 0x020fe200000000ff */
[----:B------:R-:W-:Y:S01]  /*6830*/  FMUL.FTZ R123, R0, R123 ;  /* 0x0000007b007b7220 */ /* 0x000fe20000410000 */
[C---:B------:R-:W-:Y:S01]  /*6840*/  FMUL.FTZ R124, R2.reuse, R124 ;  /* 0x0000007c027c7220 */ /* 0x040fe20000410000 */
[----:B------:R-:W-:Y:S01]  /*6850*/  FMUL.FTZ R125, R2, R125 ;  /* 0x0000007d027d7220 */ /* 0x000fe20000410000 */
[C---:B------:R-:W-:Y:S01]  /*6860*/  FMUL.FTZ R126, R0.reuse, R126 ;  /* 0x0000007e007e7220 */ /* 0x040fe20000410000 */
[----:B------:R-:W-:Y:S03]  /*6870*/  FMUL.FTZ R127, R0, R127 ;  /* 0x0000007f007f7220 */ /* 0x000fe60000410000 */
[----:B------:R4:W-:Y:S01]  /*6880*/  MUFU.EX2 R215, R6 ;  /* 0x0000000600d77308 */ /* 0x0009e20000000800 */
[C---:B---3--:R-:W-:Y:S01]  /*6890*/  FMUL.FTZ R70, R3.reuse, R70 ;  /* 0x0000004603467220 */ /* 0x048fe20000410000 */
[C---:B------:R-:W-:Y:S01]  /*68a0*/  FMUL.FTZ R71, R3.reuse, R71 ;  /* 0x0000004703477220 */ /* 0x040fe20000410000 */
[C---:B------:R-:W-:Y:S01]  /*68b0*/  FMUL.FTZ R82, R3.reuse, R82 ;  /* 0x0000005203527220 */ /* 0x040fe20000410000 */
[C---:B------:R-:W-:Y:S01]  /*68c0*/  FMUL.FTZ R83, R3.reuse, R83 ;  /* 0x0000005303537220 */ /* 0x040fe20000410000 */
[C---:B------:R-:W-:Y:S01]  /*68d0*/  FMUL.FTZ R86, R3.reuse, R86 ;  /* 0x0000005603567220 */ /* 0x040fe20000410000 */
[C---:B------:R-:W-:Y:S01]  /*68e0*/  FMUL.FTZ R87, R3.reuse, R87 ;  /* 0x0000005703577220 */ /* 0x040fe20000410000 */
[----:B------:R-:W-:Y:S03]  /*68f0*/  FMUL.FTZ R98, R3, R98 ;  /* 0x0000006203627220 */ /* 0x000fe60000410000 */
[----:B------:R-:W3:Y:S01]  /*6900*/  MUFU.EX2 R250, R7 ;  /* 0x0000000700fa7308 */ /* 0x000ee20000000800 */
[----:B--2---:R-:W-:Y:S01]  /*6910*/  F2FP.F16.F32.PACK_AB R168, R209, R216 ;  /* 0x000000d8d1a8723e */ /* 0x004fe200000000ff */
[----:B------:R-:W-:Y:S01]  /*6920*/  FMUL.FTZ R4, R161, R172 ;  /* 0x000000aca1047220 */ /* 0x000fe20000410000 */
[----:B------:R-:W-:Y:S01]  /*6930*/  F2FP.F16.F32.PACK_AB R172, R251, R214 ;  /* 0x000000d6fbac723e */ /* 0x000fe200000000ff */
[C---:B------:R-:W-:Y:S01]  /*6940*/  FMUL.FTZ R99, R3.reuse, R99 ;  /* 0x0000006303637220 */ /* 0x040fe20000410000 */
[C---:B------:R-:W-:Y:S01]  /*6950*/  FMUL.FTZ R102, R3.reuse, R102 ;  /* 0x0000006603667220 */ /* 0x040fe20000410000 */
[C---:B------:R-:W-:Y:S01]  /*6960*/  FMUL.FTZ R103, R3.reuse, R103 ;  /* 0x0000006703677220 */ /* 0x040fe20000410000 */
[C---:B------:R-:W-:Y:S03]  /*6970*/  FMUL.FTZ R114, R3.reuse, R114 ;  /* 0x0000007203727220 */ /* 0x040fe60000410000 */
[----:B------:R2:W-:Y:S01]  /*6980*/  MUFU.EX2 R218, R16 ;  /* 0x0000001000da7308 */ /* 0x0005e20000000800 */
[C---:B----4-:R-:W-:Y:S01]  /*6990*/  FMUL.FTZ R6, R3.reuse, R174 ;  /* 0x000000ae03067220 */ /* 0x050fe20000410000 */
[C---:B------:R-:W-:Y:S01]  /*69a0*/  FMUL.FTZ R115, R3.reuse, R115 ;  /* 0x0000007303737220 */ /* 0x040fe20000410000 */
[C---:B------:R-:W-:Y:S01]  /*69b0*/  FMUL.FTZ R118, R3.reuse, R118 ;  /* 0x0000007603767220 */ /* 0x040fe20000410000 */
[----:B------:R-:W-:Y:S01]  /*69c0*/  FMUL.FTZ R119, R3, R119 ;  /* 0x0000007703777220 */ /* 0x000fe20000410000 */
[C---:B------:R-:W-:Y:S01]  /*69d0*/  FMUL.FTZ R128, R161.reuse, R128 ;  /* 0x00000080a1807220 */ /* 0x040fe20000410000 */
[----:B------:R-:W-:Y:S01]  /*69e0*/  FMUL.FTZ R129, R161, R129 ;  /* 0x00000081a1817220 */ /* 0x000fe20000410000 */
[C---:B------:R-:W-:Y:S03]  /*69f0*/  FMUL.FTZ R130, R3.reuse, R130 ;  /* 0x0000008203827220 */ /* 0x040fe60000410000 */
[----:B------:R-:W4:Y:S01]  /*6a00*/  MUFU.EX2 R225, R17 ;  /* 0x0000001100e17308 */ /* 0x000f220000000800 */
[----:B---3--:R-:W-:Y:S01]  /*6a10*/  F2FP.F16.F32.PACK_AB R169, R250, R215 ;  /* 0x000000d7faa9723e */ /* 0x008fe200000000ff */
[C---:B------:R-:W-:Y:S01]  /*6a20*/  FMUL.FTZ R7, R3.reuse, R175 ;  /* 0x000000af03077220 */ /* 0x040fe20000410000 */
[----:B------:R-:W-:Y:S01]  /*6a30*/  FMUL.FTZ R131, R3, R131 ;  /* 0x0000008303837220 */ /* 0x000fe20000410000 */
[C---:B------:R-:W-:Y:S01]  /*6a40*/  FMUL.FTZ R132, R161.reuse, R132 ;  /* 0x00000084a1847220 */ /* 0x040fe20000410000 */
[----:B------:R-:W-:Y:S01]  /*6a50*/  FMUL.FTZ R133, R161, R133 ;  /* 0x00000085a1857220 */ /* 0x000fe20000410000 */
[C---:B------:R-:W-:Y:S01]  /*6a60*/  FMUL.FTZ R134, R3.reuse, R134 ;  /* 0x0000008603867220 */ /* 0x040fe20000410000 */
[----:B------:R-:W-:Y:S03]  /*6a70*/  FMUL.FTZ R135, R3, R135 ;  /* 0x0000008703877220 */ /* 0x000fe60000410000 */
[----:B------:R3:W-:Y:S01]  /*6a80*/  MUFU.EX2 R217, R18 ;  /* 0x0000001200d97308 */ /* 0x0007e20000000800 */
[----:B--2---:R-:W-:Y:S01]  /*6a90*/  FMUL.FTZ R16, R161, R176 ;  /* 0x000000b0a1107220 */ /* 0x004fe20000410000 */
[C---:B------:R-:W-:Y:S01]  /*6aa0*/  FMUL.FTZ R136, R2.reuse, R136 ;  /* 0x0000008802887220 */ /* 0x040fe20000410000 */
[----:B------:R-:W-:Y:S01]  /*6ab0*/  FMUL.FTZ R137, R2, R137 ;  /* 0x0000008902897220 */ /* 0x000fe20000410000 */
[C---:B------:R-:W-:Y:S01]  /*6ac0*/  FMUL.FTZ R138, R0.reuse, R138 ;  /* 0x0000008a008a7220 */ /* 0x040fe20000410000 */
[----:B------:R-:W-:Y:S01]  /*6ad0*/  FMUL.FTZ R139, R0, R139 ;  /* 0x0000008b008b7220 */ /* 0x000fe20000410000 */
[--C-:B------:R-:W-:Y:S01]  /*6ae0*/  FFMA.FTZ R20, R20, UR4, -R165.reuse ;  /* 0x0000000414147c23 */ /* 0x100fe200080108a5 */
[--C-:B------:R-:W-:Y:S03]  /*6af0*/  FFMA.FTZ R21, R21, UR4, -R165.reuse ;  /* 0x0000000415157c23 */ /* 0x100fe600080108a5 */
[----:B------:R-:W2:Y:S01]  /*6b00*/  MUFU.EX2 R224, R19 ;  /* 0x0000001300e07308 */ /* 0x000ea20000000800 */
[----:B----4-:R-:W-:Y:S01]  /*6b10*/  F2FP.F16.F32.PACK_AB R170, R225, R218 ;  /* 0x000000dae1aa723e */ /* 0x010fe200000000ff */
[----:B------:R-:W-:Y:S01]  /*6b20*/  FMUL.FTZ R17, R161, R177 ;  /* 0x000000b1a1117220 */ /* 0x000fe20000410000 */
[--C-:B------:R-:W-:Y:S01]  /*6b30*/  FFMA.FTZ R22, R22, UR4, -R166.reuse ;  /* 0x0000000416167c23 */ /* 0x100fe200080108a6 */
[--C-:B------:R-:W-:Y:S01]  /*6b40*/  FFMA.FTZ R35, R35, UR4, -R166.reuse ;  /* 0x0000000423237c23 */ /* 0x100fe200080108a6 */
[C---:B------:R-:W-:Y:S01]  /*6b50*/  FMUL.FTZ R140, R2.reuse, R140 ;  /* 0x0000008c028c7220 */ /* 0x040fe20000410000 */
[----:B------:R-:W-:Y:S01]  /*6b60*/  FMUL.FTZ R141, R2, R141 ;  /* 0x0000008d028d7220 */ /* 0x000fe20000410000 */
[C---:B------:R-:W-:Y:S03]  /*6b70*/  FMUL.FTZ R142, R0.reuse, R142 ;  /* 0x0000008e008e7220 */ /* 0x040fe60000410000 */
[----:B------:R4:W-:Y:S01]  /*6b80*/  MUFU.EX2 R208, R15 ;  /* 0x0000000f00d07308 */ /* 0x0009e20000000800 */
[----:B---3--:R-:W-:Y:S01]  /*6b90*/  FMUL.FTZ R18, R3, R178 ;  /* 0x000000b203127220 */ /* 0x008fe20000410000 */
[----:B------:R-:W-:Y:S01]  /*6ba0*/  FMUL.FTZ R143, R0, R143 ;  /* 0x0000008f008f7220 */ /* 0x000fe20000410000 */
[--C-:B------:R-:W-:Y:S01]  /*6bb0*/  FFMA.FTZ R32, R32, UR4, -R165.reuse ;  /* 0x0000000420207c23 */ /* 0x100fe200080108a5 */
[----:B------:R-:W-:Y:S01]  /*6bc0*/  FFMA.FTZ R33, R33, UR4, -R165 ;  /* 0x0000000421217c23 */ /* 0x000fe200080108a5 */
[----:B------:R-:W-:Y:S01]  /*6bd0*/  FFMA.FTZ R34, R34, UR4, -R166 ;  /* 0x0000000422227c23 */ /* 0x000fe200080108a6 */
[--C-:B------:R-:W-:Y:S01]  /*6be0*/  FFMA.FTZ R24, R24, UR4, -R212.reuse ;  /* 0x0000000418187c23 */ /* 0x100fe200080108d4 */
[----:B------:R-:W-:Y:S03]  /*6bf0*/  FMUL.FTZ R144, R161, R144 ;  /* 0x00000090a1907220 */ /* 0x000fe60000410000 */
[----:B------:R3:W-:Y:S01]  /*6c00*/  MUFU.EX2 R248, R12 ;  /* 0x0000000c00f87308 */ /* 0x0007e20000000800 */
[----:B--2---:R-:W-:Y:S01]  /*6c10*/  F2FP.F16.F32.PACK_AB R171, R224, R217 ;  /* 0x000000d9e0ab723e */ /* 0x004fe200000000ff */
[----:B------:R-:W-:Y:S01]  /*6c20*/  FMUL.FTZ R19, R3, R179 ;  /* 0x000000b303137220 */ /* 0x000fe20000410000 */
[----:B------:R-:W-:Y:S01]  /*6c30*/  FMUL.FTZ R145, R161, R145 ;  /* 0x00000091a1917220 */ /* 0x000fe20000410000 */
[----:B------:R-:W-:Y:S01]  /*6c40*/  LDSM.16.MT88.4 R176, [R230+0xc000] ;  /* 0x00c00000e6b0783b */ /* 0x000fe20000004200 */
[C---:B------:R-:W-:Y:S01]  /*6c50*/  FMUL.FTZ R146, R3.reuse, R146 ;  /* 0x0000009203927220 */ /* 0x040fe20000410000 */
[----:B------:R-:W-:Y:S01]  /*6c60*/  FMUL.FTZ R147, R3, R147 ;  /* 0x0000009303937220 */ /* 0x000fe20000410000 */
[--C-:B------:R-:W-:Y:S01]  /*6c70*/  FFMA.FTZ R25, R25, UR4, -R212.reuse ;  /* 0x0000000419197c23 */ /* 0x100fe200080108d4 */
[-C--:B-1----:R-:W-:Y:S02]  /*6c80*/  HMMA.16816.F32 R4, R168, R204.reuse, R4 ;  /* 0x000000cca804723c */ /* 0x082fe40000001804 */
[----:B------:R-:W1:Y:S03]  /*6c90*/  MUFU.EX2 R252, R13 ;  /* 0x0000000d00fc7308 */ /* 0x000e660000000800 */
[----:B----4-:R-:W-:Y:S01]  /*6ca0*/  FMUL.FTZ R15, R0, R183 ;  /* 0x000000b7000f7220 */ /* 0x010fe20000410000 */
[C---:B------:R-:W-:Y:S01]  /*6cb0*/  FMUL.FTZ R148, R2.reuse, R148 ;  /* 0x0000009402947220 */ /* 0x040fe20000410000 */
[----:B------:R-:W-:Y:S01]  /*6cc0*/  FMUL.FTZ R149, R2, R149 ;  /* 0x0000009502957220 */ /* 0x000fe20000410000 */
[----:B------:R-:W-:Y:S04]  /*6cd0*/  FMUL.FTZ R150, R0, R150 ;  /* 0x0000009600967220 */ /* 0x000fe80000410000 */
[----:B------:R-:W2:Y:S01]  /*6ce0*/  MUFU.EX2 R227, R14 ;  /* 0x0000000e00e37308 */ /* 0x000ea20000000800 */
[----:B---3--:R-:W-:Y:S01]  /*6cf0*/  FMUL.FTZ R12, R2, R180 ;  /* 0x000000b4020c7220 */ /* 0x008fe20000410000 */
[----:B------:R-:W-:Y:S01]  /*6d00*/  FMUL.FTZ R151, R0, R151 ;  /* 0x0000009700977220 */ /* 0x000fe20000410000 */
[--C-:B------:R-:W-:Y:S01]  /*6d10*/  FFMA.FTZ R28, R28, UR4, -R212.reuse ;  /* 0x000000041c1c7c23 */ /* 0x100fe200080108d4 */
[--C-:B------:R-:W-:Y:S01]  /*6d20*/  FFMA.FTZ R29, R29, UR4, -R212.reuse ;  /* 0x000000041d1d7c23 */ /* 0x100fe200080108d4 */
[--C-:B------:R-:W-:Y:S01]  /*6d30*/  FFMA.FTZ R30, R30, UR4, -R213.reuse ;  /* 0x000000041e1e7c23 */ /* 0x100fe200080108d5 */
[C---:B------:R-:W-:Y:S04]  /*6d40*/  FMUL.FTZ R152, R161.reuse, R152 ;  /* 0x00000098a1987220 */ /* 0x040fe80000410000 */
[----:B------:R3:W-:Y:S01]  /*6d50*/  MUFU.EX2 R226, R20 ;  /* 0x0000001400e27308 */ /* 0x0007e20000000800 */
[----:B-1----:R-:W-:Y:S01]  /*6d60*/  F2FP.F16.F32.PACK_AB R174, R252, R248 ;  /* 0x000000f8fcae723e */ /* 0x002fe200000000ff */
[C---:B------:R-:W-:Y:S01]  /*6d70*/  FMUL.FTZ R13, R2.reuse, R181 ;  /* 0x000000b5020d7220 */ /* 0x040fe20000410000 */
[----:B------:R-:W-:Y:S01]  /*6d80*/  FMUL.FTZ R153, R161, R153 ;  /* 0x00000099a1997220 */ /* 0x000fe20000410000 */
[C---:B------:R-:W-:Y:S01]  /*6d90*/  FMUL.FTZ R154, R3.reuse, R154 ;  /* 0x0000009a039a7220 */ /* 0x040fe20000410000 */
[----:B------:R-:W-:Y:S01]  /*6da0*/  FMUL.FTZ R155, R3, R155 ;  /* 0x0000009b039b7220 */ /* 0x000fe20000410000 */
[C---:B------:R-:W-:Y:S01]  /*6db0*/  FMUL.FTZ R156, R2.reuse, R156 ;  /* 0x0000009c029c7220 */ /* 0x040fe20000410000 */
[----:B------:R-:W-:Y:S03]  /*6dc0*/  FMUL.FTZ R157, R2, R157 ;  /* 0x0000009d029d7220 */ /* 0x000fe60000410000 */
[----:B------:R1:W-:Y:S01]  /*6dd0*/  MUFU.EX2 R221, R35 ;  /* 0x0000002300dd7308 */ /* 0x0003e20000000800 */
[----:B--2---:R-:W-:Y:S01]  /*6de0*/  F2FP.F16.F32.PACK_AB R175, R208, R227 ;  /* 0x000000e3d0af723e */ /* 0x004fe200000000ff */
[C---:B------:R-:W-:Y:S01]  /*6df0*/  FMUL.FTZ R14, R0.reuse, R182 ;  /* 0x000000b6000e7220 */ /* 0x040fe20000410000 */
[C---:B------:R-:W-:Y:S01]  /*6e00*/  FMUL.FTZ R158, R0.reuse, R158 ;  /* 0x0000009e009e7220 */ /* 0x040fe20000410000 */
[----:B------:R-:W-:Y:S01]  /*6e10*/  LDSM.16.MT88.4 R180, [R229+0xc000] ;  /* 0x00c00000e5b4783b */ /* 0x000fe20000004200 */
[----:B------:R-:W-:Y:S01]  /*6e20*/  FMUL.FTZ R159, R0, R159 ;  /* 0x0000009f009f7220 */ /* 0x000fe20000410000 */
[--C-:B------:R-:W-:Y:S01]  /*6e30*/  FFMA.FTZ R40, R40, UR4, -R212.reuse ;  /* 0x0000000428287c23 */ /* 0x100fe200080108d4 */
[----:B------:R-:W-:Y:S01]  /*6e40*/  FFMA.FTZ R41, R41, UR4, -R212 ;  /* 0x0000000429297c23 */ /* 0x000fe200080108d4 */
[C---:B------:R-:W-:Y:S02]  /*6e50*/  HMMA.16816.F32 R8, R172.reuse, R204, R8 ;  /* 0x000000ccac08723c */ /* 0x040fe40000001808 */
[----:B------:R2:W-:Y:S02]  /*6e60*/  MUFU.EX2 R222, R29 ;  /* 0x0000001d00de7308 */ /* 0x0005e40000000800 */
[----:B---3--:R-:W-:Y:S01]  /*6e70*/  FMUL.FTZ R20, R161, R184 ;  /* 0x000000b8a1147220 */ /* 0x008fe20000410000 */
[--C-:B------:R-:W-:Y:S01]  /*6e80*/  FFMA.FTZ R184, R39, UR4, -R166.reuse ;  /* 0x0000000427b87c23 */ /* 0x100fe200080108a6 */
[-C--:B------:R-:W-:Y:S06]  /*6e90*/  HMMA.16816.F32 R12, R172, R206.reuse, R12 ;  /* 0x000000ceac0c723c */ /* 0x080fec000000180c */
[----:B------:R3:W-:Y:S01]  /*6ea0*/  MUFU.EX2 R220, R33 ;  /* 0x0000002100dc7308 */ /* 0x0007e20000000800 */
[----:B------:R-:W-:Y:S01]  /*6eb0*/  MOV R205, R209 ;  /* 0x000000d100cd7202 */ /* 0x000fe20000000f00 */
[C---:B------:R-:W-:Y:S04]  /*6ec0*/  HMMA.16816.F32 R16, R168.reuse, R206, R16 ;  /* 0x000000cea810723c */ /* 0x040fe80000001810 */
[----:B------:R-:W-:Y:S01]  /*6ed0*/  MOV R204, R208 ;  /* 0x000000d000cc7202 */ /* 0x000fe20000000f00 */
[----:B-1----:R-:W-:Y:S01]  /*6ee0*/  FMUL.FTZ R35, R0, R191 ;  /* 0x000000bf00237220 */ /* 0x002fe20000410000 */
[----:B------:R-:W1:Y:S01]  /*6ef0*/  LDSM.16.MT88.4 R208, [R228+0xc000] ;  /* 0x00c00000e4d0783b */ /* 0x000e620000004200 */
[----:B--2---:R-:W-:Y:S01]  /*6f00*/  FMUL.FTZ R29, R2, R201 ;  /* 0x000000c9021d7220 */ /* 0x004fe20000410000 */
[----:B------:R2:W4:Y:S03]  /*6f10*/  MUFU.EX2 R223, R25 ;  /* 0x0000001900df7308 */ /* 0x0005260000000800 */
[----:B------:R-:W-:Y:S01]  /*6f20*/  FMUL.FTZ R39, R3, R199 ;  /* 0x000000c703277220 */ /* 0x000fe20000410000 */
[--C-:B------:R-:W-:Y:S01]  /*6f30*/  FFMA.FTZ R42, R42, UR4, -R213.reuse ;  /* 0x000000042a2a7c23 */ /* 0x100fe200080108d5 */
[----:B------:R-:W-:Y:S01]  /*6f40*/  FFMA.FTZ R43, R43, UR4, -R213 ;  /* 0x000000042b2b7c23 */ /* 0x000fe200080108d5 */
[----:B---3--:R-:W-:Y:S01]  /*6f50*/  FMUL.FTZ R33, R2, R189 ;  /* 0x000000bd02217220 */ /* 0x008fe20000410000 */
[--C-:B------:R-:W-:Y:S01]  /*6f60*/  FFMA.FTZ R189, R36, UR4, -R165.reuse ;  /* 0x0000000424bd7c23 */ /* 0x100fe200080108a5 */
[C---:B------:R-:W-:Y:S01]  /*6f70*/  FMUL.FTZ R36, R161.reuse, R196 ;  /* 0x000000c4a1247220 */ /* 0x040fe20000410000 */
[----:B------:R-:W-:Y:S02]  /*6f80*/  MOV R207, R218 ;  /* 0x000000da00cf7202 */ /* 0x000fe40000000f00 */
[----:B------:R3:W-:Y:S01]  /*6f90*/  MUFU.EX2 R218, R21 ;  /* 0x0000001500da7308 */ /* 0x0007e20000000800 */
[----:B------:R-:W-:Y:S02]  /*6fa0*/  MOV R206, R219 ;  /* 0x000000db00ce7202 */ /* 0x000fe40000000f00 */
[----:B------:R-:W-:Y:S01]  /*6fb0*/  MOV R201, R248 ;  /* 0x000000f800c97202 */ /* 0x000fe20000000f00 */
[C---:B--2---:R-:W-:Y:S01]  /*6fc0*/  FMUL.FTZ R25, R161.reuse, R193 ;  /* 0x000000c1a1197220 */ /* 0x044fe20000410000 */
[--C-:B------:R-:W-:Y:S05]  /*6fd0*/  FFMA.FTZ R193, R64, UR4, -R165.reuse ;  /* 0x0000000440c17c23 */ /* 0x100fea00080108a5 */
[----:B------:R2:W-:Y:S01]  /*6fe0*/  MUFU.EX2 R219, R30 ;  /* 0x0000001e00db7308 */ /* 0x0005e20000000800 */
[----:B---3--:R-:W-:Y:S01]  /*6ff0*/  FMUL.FTZ R21, R161, R185 ;  /* 0x000000b9a1157220 */ /* 0x008fe20000410000 */
[--C-:B------:R-:W-:Y:S01]  /*7000*/  FFMA.FTZ R185, R38, UR4, -R166.reuse ;  /* 0x0000000426b97c23 */ /* 0x100fe200080108a6 */
[C---:B------:R-:W-:Y:S01]  /*7010*/  FMUL.FTZ R38, R3.reuse, R198 ;  /* 0x000000c603267220 */ /* 0x040fe20000410000 */
[----:B--2---:R-:W-:Y:S01]  /*7020*/  FMUL.FTZ R30, R0, R202 ;  /* 0x000000ca001e7220 */ /* 0x004fe20000410000 */
[-C--:B-1----:R-:W-:Y:S06]  /*7030*/  HMMA.16816.F32 R68, R168, R208.reuse, R68 ;  /* 0x000000d0a844723c */ /* 0x082fec0000001844 */
[C---:B------:R-:W-:Y:S06]  /*7040*/  HMMA.16816.F32 R72, R172.reuse, R208, R72 ;  /* 0x000000d0ac48723c */ /* 0x040fec0000001848 */
[-C--:B------:R-:W-:Y:S05]  /*7050*/  HMMA.16816.F32 R76, R172, R210.reuse, R76 ;  /* 0x000000d2ac4c723c */ /* 0x080fea000000184c */
[----:B------:R-:W-:Y:S01]  /*7060*/  MOV R209, R217 ;  /* 0x000000d900d17202 */ /* 0x000fe20000000f00 */
[C---:B------:R-:W-:Y:S01]  /*7070*/  HMMA.16816.F32 R80, R168.reuse, R210, R80 ;  /* 0x000000d2a850723c */ /* 0x040fe20000001850 */
[----:B------:R1:W-:Y:S05]  /*7080*/  MUFU.EX2 R211, R22 ;  /* 0x0000001600d37308 */ /* 0x0003ea0000000800 */
[-C--:B------:R-:W-:Y:S05]  /*7090*/  HMMA.16816.F32 R84, R168, R176.reuse, R84 ;  /* 0x000000b0a854723c */ /* 0x080fea0000001854 */
[----:B------:R2:W3:Y:S01]  /*70a0*/  MUFU.EX2 R210, R32 ;  /* 0x0000002000d27308 */ /* 0x0004e20000000800 */
[C---:B------:R-:W-:Y:S09]  /*70b0*/  HMMA.16816.F32 R88, R172.reuse, R176, R88 ;  /* 0x000000b0ac58723c */ /* 0x040ff20000001858 */
[----:B------:R5:W-:Y:S01]  /*70c0*/  MUFU.EX2 R217, R34 ;  /* 0x0000002200d97308 */ /* 0x000be20000000800 */
[-C--:B------:R-:W-:Y:S03]  /*70d0*/  HMMA.16816.F32 R92, R172, R178.reuse, R92 ;  /* 0x000000b2ac5c723c */ /* 0x080fe6000000185c */
[----:B-1----:R-:W-:Y:S03]  /*70e0*/  FMUL.FTZ R22, R3, R186 ;  /* 0x000000ba03167220 */ /* 0x002fe60000410000 */
[C---:B------:R-:W-:Y:S01]  /*70f0*/  HMMA.16816.F32 R96, R168.reuse, R178, R96 ;  /* 0x000000b2a860723c */ /* 0x040fe20000001860 */
[----:B------:R-:W1:Y:S04]  /*7100*/  LDSM.16.MT88.4 R176, [R167+0xe000] ;  /* 0x00e00000a7b0783b */ /* 0x000e680000004200 */
[--C-:B------:R-:W-:Y:S01]  /*7110*/  FFMA.FTZ R186, R49, UR4, -R165.reuse ;  /* 0x0000000431ba7c23 */ /* 0x100fe200080108a5 */
[-C--:B------:R-:W-:Y:S05]  /*7120*/  HMMA.16816.F32 R100, R168, R180.reuse, R100 ;  /* 0x000000b4a864723c */ /* 0x080fea0000001864 */
[----:B--2---:R-:W-:Y:S01]  /*7130*/  FMUL.FTZ R32, R2, R188 ;  /* 0x000000bc02207220 */ /* 0x004fe20000410000 */
[C---:B------:R-:W-:Y:S05]  /*7140*/  HMMA.16816.F32 R104, R172.reuse, R180, R104 ;  /* 0x000000b4ac68723c */ /* 0x040fea0000001868 */
[----:B-----5:R-:W-:Y:S01]  /*7150*/  FMUL.FTZ R34, R0, R190 ;  /* 0x000000be00227220 */ /* 0x020fe20000410000 */
[-C--:B------:R-:W-:Y:S05]  /*7160*/  HMMA.16816.F32 R108, R172, R182.reuse, R108 ;  /* 0x000000b6ac6c723c */ /* 0x080fea000000186c */
[--C-:B------:R-:W-:Y:S01]  /*7170*/  FFMA.FTZ R188, R37, UR4, -R165.reuse ;  /* 0x0000000425bc7c23 */ /* 0x100fe200080108a5 */
[C---:B------:R-:W-:Y:S01]  /*7180*/  HMMA.16816.F32 R112, R168.reuse, R182, R112 ;  /* 0x000000b6a870723c */ /* 0x040fe20000001870 */
[----:B------:R-:W2:Y:S02]  /*7190*/  LDSM.16.MT88.4 R180, [R228+0xe000] ;  /* 0x00e00000e4b4783b */ /* 0x000ea40000004200 */
[----:B------:R5:W-:Y:S02]  /*71a0*/  MUFU.EX2 R248, R188 ;  /* 0x000000bc00f87308 */ /* 0x000be40000000800 */
[----:B------:R-:W-:Y:S01]  /*71b0*/  FMUL.FTZ R37, R161, R197 ;  /* 0x000000c5a1257220 */ /* 0x000fe20000410000 */
[----:B----4-:R-:W-:Y:S02]  /*71c0*/  MOV R197, R223 ;  /* 0x000000df00c57202 */ /* 0x010fe40000000f00 */
[----:B---3--:R-:W-:Y:S03]  /*71d0*/  MOV R199, R210 ;  /* 0x000000d200c77202 */ /* 0x008fe60000000f00 */
[----:B------:R-:W-:Y:S02]  /*71e0*/  MOV R210, R205 ;  /* 0x000000cd00d27202 */ /* 0x000fe40000000f00 */
[----:B------:R-:W-:Y:S01]  /*71f0*/  MOV R205, R249 ;  /* 0x000000f900cd7202 */ /* 0x000fe20000000f00 */
[-C--:B-1----:R-:W-:Y:S03]  /*7200*/  HMMA.16816.F32 R116, R168, R176.reuse, R116 ;  /* 0x000000b0a874723c */ /* 0x082fe60000001874 */
[----:B-----5:R-:W-:Y:S03]  /*7210*/  MOV R188, R220 ;  /* 0x000000dc00bc7202 */ /* 0x020fe60000000f00 */
[C---:B------:R-:W-:Y:S06]  /*7220*/  HMMA.16816.F32 R120, R172.reuse, R176, R120 ;  /* 0x000000b0ac78723c */ /* 0x040fec0000001878 */
[-C--:B------:R-:W-:Y:S06]  /*7230*/  HMMA.16816.F32 R124, R172, R178.reuse, R124 ;  /* 0x000000b2ac7c723c */ /* 0x080fec000000187c */
[C---:B------:R-:W-:Y:S01]  /*7240*/  HMMA.16816.F32 R128, R168.reuse, R178, R128 ;  /* 0x000000b2a880723c */ /* 0x040fe20000001880 */
[----:B------:R-:W1:Y:S05]  /*7250*/  LDSM.16.MT88.4 R176, [R230+0xe000] ;  /* 0x00e00000e6b0783b */ /* 0x000e6a0000004200 */
[-C--:B--2---:R-:W-:Y:S06]  /*7260*/  HMMA.16816.F32 R132, R168, R180.reuse, R132 ;  /* 0x000000b4a884723c */ /* 0x084fec0000001884 */
[C---:B------:R-:W-:Y:S06]  /*7270*/  HMMA.16816.F32 R136, R172.reuse, R180, R136 ;  /* 0x000000b4ac88723c */ /* 0x040fec0000001888 */
[-C--:B------:R-:W-:Y:S05]  /*7280*/  HMMA.16816.F32 R140, R172, R182.reuse, R140 ;  /* 0x000000b6ac8c723c */ /* 0x080fea000000188c */
[--C-:B------:R-:W-:Y:S01]  /*7290*/  FFMA.FTZ R180, R23, UR4, -R166.reuse ;  /* 0x0000000417b47c23 */ /* 0x100fe200080108a6 */
[----:B------:R-:W-:Y:S01]  /*72a0*/  FMUL.FTZ R23, R3, R187 ;  /* 0x000000bb03177220 */ /* 0x000fe20000410000 */
[----:B------:R-:W-:Y:S01]  /*72b0*/  FFMA.FTZ R187, R48, UR4, -R165 ;  /* 0x0000000430bb7c23 */ /* 0x000fe200080108a5 */
[--C-:B------:R-:W-:Y:S01]  /*72c0*/  FFMA.FTZ R48, R31, UR4, -R213.reuse ;  /* 0x000000041f307c23 */ /* 0x100fe200080108d5 */
[----:B------:R2:W3:Y:S02]  /*72d0*/  MUFU.EX2 R208, R180 ;  /* 0x000000b400d07308 */ /* 0x0004e40000000800 */
[----:B------:R-:W-:Y:S02]  /*72e0*/  FMUL.FTZ R31, R0, R203 ;  /* 0x000000cb001f7220 */ /* 0x000fe40000410000 */
[C---:B------:R-:W-:Y:S06]  /*72f0*/  HMMA.16816.F32 R20, R168.reuse, R182, R20 ;  /* 0x000000b6a814723c */ /* 0x040fec0000001814 */
[----:B------:R-:W4:Y:S01]  /*7300*/  MUFU.EX2 R223, R48 ;  /* 0x0000003000df7308 */ /* 0x000f220000000800 */
[-C--:B-1----:R-:W-:Y:S01]  /*7310*/  HMMA.16816.F32 R144, R168, R176.reuse, R144 ;  /* 0x000000b0a890723c */ /* 0x082fe20000001890 */
[----:B--2---:R-:W1:Y:S03]  /*7320*/  LDSM.16.MT88.4 R180, [R229+0xe000] ;  /* 0x00e00000e5b4783b */ /* 0x004e660000004200 */
[----:B---3--:R-:W-:Y:S02]  /*7330*/  MOV R191, R208 ;  /* 0x000000d000bf7202 */ /* 0x008fe40000000f00 */
[C---:B------:R-:W-:Y:S03]  /*7340*/  HMMA.16816.F32 R148, R172.reuse, R176, R148 ;  /* 0x000000b0ac94723c */ /* 0x040fe60000001894 */
[----:B------:R2:W-:Y:S02]  /*7350*/  MUFU.EX2 R208, R24 ;  /* 0x0000001800d07308 */ /* 0x0005e40000000800 */
[----:B------:R-:W-:Y:S01]  /*7360*/  MOV R196, R191 ;  /* 0x000000bf00c47202 */ /* 0x000fe20000000f00 */
[-C--:B------:R-:W-:Y:S05]  /*7370*/  HMMA.16816.F32 R32, R172, R178.reuse, R32 ;  /* 0x000000b2ac20723c */ /* 0x080fea0000001820 */
[--C-:B------:R-:W-:Y:S01]  /*7380*/  FFMA.FTZ R177, R27, UR4, -R213.reuse ;  /* 0x000000041bb17c23 */ /* 0x100fe200080108d5 */
[C---:B------:R-:W-:Y:S03]  /*7390*/  HMMA.16816.F32 R152, R168.reuse, R178, R152 ;  /* 0x000000b2a898723c */ /* 0x040fe60000001898 */
[----:B------:R-:W3:Y:S02]  /*73a0*/  MUFU.EX2 R190, R177 ;  /* 0x000000b100be7308 */ /* 0x000ee40000000800 */
[----:B------:R-:W-:Y:S01]  /*73b0*/  FFMA.FTZ R176, R26, UR4, -R213 ;  /* 0x000000041ab07c23 */ /* 0x000fe200080108d5 */
[----:B--2---:R-:W-:Y:S01]  /*73c0*/  FMUL.FTZ R24, R161, R192 ;  /* 0x000000c0a1187220 */ /* 0x004fe20000410000 */
[----:B------:R-:W-:Y:S01]  /*73d0*/  MOV R192, R218 ;  /* 0x000000da00c07202 */ /* 0x000fe20000000f00 */
[C---:B------:R-:W-:Y:S05]  /*73e0*/  FMUL.FTZ R26, R3.reuse, R194 ;  /* 0x000000c2031a7220 */ /* 0x040fea0000410000 */
[----:B------:R2:W5:Y:S01]  /*73f0*/  MUFU.EX2 R218, R28 ;  /* 0x0000001c00da7308 */ /* 0x0005620000000800 */
[----:B------:R-:W-:Y:S01]  /*7400*/  FMUL.FTZ R27, R3, R195 ;  /* 0x000000c3031b7220 */ /* 0x000fe20000410000 */
[--C-:B------:R-:W-:Y:S01]  /*7410*/  FFMA.FTZ R195, R52, UR4, -R165.reuse ;  /* 0x0000000434c37c23 */ /* 0x100fe200080108a5 */
[--C-:B------:R-:W-:Y:S01]  /*7420*/  FFMA.FTZ R194, R53, UR4, -R165.reuse ;  /* 0x0000000435c27c23 */ /* 0x100fe200080108a5 */
[----:B------:R-:W-:Y:S01]  /*7430*/  FFMA.FTZ R165, R65, UR4, -R165 ;  /* 0x0000000441a57c23 */ /* 0x000fe200080108a5 */
[--C-:B------:R-:W-:Y:S01]  /*7440*/  FFMA.FTZ R191, R55, UR4, -R166.reuse ;  /* 0x0000000437bf7c23 */ /* 0x100fe200080108a6 */
[----:B----4-:R-:W-:Y:S04]  /*7450*/  F2FP.F16.F32.PACK_AB R55, R223, R219 ;  /* 0x000000dbdf37723e */ /* 0x010fe800000000ff */
[----:B------:R-:W4:Y:S01]  /*7460*/  MUFU.EX2 R176, R176 ;  /* 0x000000b000b07308 */ /* 0x000f220000000800 */
[----:B---3--:R-:W-:Y:S01]  /*7470*/  MOV R198, R190 ;  /* 0x000000be00c67202 */ /* 0x008fe20000000f00 */
[--C-:B------:R-:W-:Y:S01]  /*7480*/  FFMA.FTZ R190, R66, UR4, -R166.reuse ;  /* 0x0000000442be7c23 */ /* 0x100fe200080108a6 */
[----:B------:R-:W-:Y:S01]  /*7490*/  MOV R203, R192 ;  /* 0x000000c000cb7202 */ /* 0x000fe20000000f00 */
[--C-:B------:R-:W-:Y:S01]  /*74a0*/  FFMA.FTZ R192, R54, UR4, -R166.reuse ;  /* 0x0000000436c07c23 */ /* 0x100fe200080108a6 */
[-C--:B-1----:R-:W-:Y:S03]  /*74b0*/  HMMA.16816.F32 R24, R168, R180.reuse, R24 ;  /* 0x000000b4a818723c */ /* 0x082fe60000001818 */
[----:B--2---:R-:W-:Y:S01]  /*74c0*/  FMUL.FTZ R28, R2, R200 ;  /* 0x000000c8021c7220 */ /* 0x004fe20000410000 */
[----:B-----5:R-:W-:Y:S02]  /*74d0*/  F2FP.F16.F32.PACK_AB R54, R222, R218 ;  /* 0x000000dade36723e */ /* 0x020fe400000000ff */
[C---:B------:R-:W-:Y:S05]  /*74e0*/  HMMA.16816.F32 R156, R172.reuse, R180, R156 ;  /* 0x000000b4ac9c723c */ /* 0x040fea000000189c */
[----:B------:R-:W-:Y:S01]  /*74f0*/  F2FP.F16.F32.PACK_AB R48, R203, R226 ;  /* 0x000000e2cb30723e */ /* 0x000fe200000000ff */
[-C--:B------:R-:W-:Y:S01]  /*7500*/  HMMA.16816.F32 R28, R172, R182.reuse, R28 ;  /* 0x000000b6ac1c723c */ /* 0x080fe2000000181c */
[----:B------:R-:W-:Y:S04]  /*7510*/  LDSM.16.MT88.4 R172, [R228+0xc800] ;  /* 0x00c80000e4ac783b */ /* 0x000fe80000004200 */
[----:B----4-:R-:W-:Y:S01]  /*7520*/  MOV R180, R176 ;  /* 0x000000b000b47202 */ /* 0x010fe20000000f00 */
[----:B------:R-:W-:Y:S03]  /*7530*/  HMMA.16816.F32 R36, R168, R182, R36 ;  /* 0x000000b6a824723c */ /* 0x000fe60000001824 */
[----:B------:R-:W1:Y:S02]  /*7540*/  LDSM.16.MT88.4 R176, [R167+0xc800] ;  /* 0x00c80000a7b0783b */ /* 0x000e640000004200 */
[----:B------:R-:W-:Y:S01]  /*7550*/  MOV R202, R180 ;  /* 0x000000b400ca7202 */ /* 0x000fe20000000f00 */
[--C-:B------:R-:W-:Y:S01]  /*7560*/  FFMA.FTZ R181, R50, UR4, -R166.reuse ;  /* 0x0000000432b57c23 */ /* 0x100fe200080108a6 */
[----:B------:R-:W-:Y:S01]  /*7570*/  MOV R182, R211 ;  /* 0x000000d300b67202 */ /* 0x000fe20000000f00 */
[--C-:B------:R-:W-:Y:S02]  /*7580*/  FFMA.FTZ R180, R51, UR4, -R166.reuse ;  /* 0x0000000433b47c23 */ /* 0x100fe400080108a6 */
[----:B------:R-:W-:Y:S01]  /*7590*/  MUFU.EX2 R249, R181 ;  /* 0x000000b500f97308 */ /* 0x000fe20000000800 */
[----:B------:R-:W-:Y:S01]  /*75a0*/  MOV R211, R252 ;  /* 0x000000fc00d37202 */ /* 0x000fe20000000f00 */
[----:B------:R-:W-:Y:S01]  /*75b0*/  FFMA.FTZ R166, R67, UR4, -R166 ;  /* 0x0000000443a67c23 */ /* 0x000fe200080108a6 */
[----:B------:R-:W-:Y:S01]  /*75c0*/  F2FP.F16.F32.PACK_AB R49, R196, R182 ;  /* 0x000000b6c431723e */ /* 0x000fe200000000ff */
[----:B------:R-:W2:Y:S01]  /*75d0*/  LDSM.16.MT88.4 R64, [R230+0xc800] ;  /* 0x00c80000e640783b */ /* 0x000ea20000004200 */
[----:B------:R-:W-:Y:S02]  /*75e0*/  F2FP.F16.F32.PACK_AB R50, R220, R199 ;  /* 0x000000c7dc32723e */ /* 0x000fe400000000ff */
[----:B------:R-:W-:Y:S03]  /*75f0*/  F2FP.F16.F32.PACK_AB R51, R221, R217 ;  /* 0x000000d9dd33723e */ /* 0x000fe600000000ff */
[----:B------:R3:W-:Y:S01]  /*7600*/  MUFU.EX2 R252, R186 ;  /* 0x000000ba00fc7308 */ /* 0x0007e20000000800 */
[----:B------:R-:W-:Y:S02]  /*7610*/  MOV R183, R208 ;  /* 0x000000d000b77202 */ /* 0x000fe40000000f00 */
[----:B------:R-:W-:Y:S01]  /*7620*/  F2FP.F16.F32.PACK_AB R53, R198, R202 ;  /* 0x000000cac635723e */ /* 0x000fe200000000ff */
[----:B------:R-:W4:Y:S01]  /*7630*/  LDSM.16.MT88.4 R168, [R229+0xc800] ;  /* 0x00c80000e5a8783b */ /* 0x000f220000004200 */
[----:B------:R-:W-:Y:S02]  /*7640*/  F2FP.F16.F32.PACK_AB R52, R197, R183 ;  /* 0x000000b7c534723e */ /* 0x000fe400000000ff */
[----:B------:R-:W-:Y:S02]  /*7650*/  MOV R208, R206 ;  /* 0x000000ce00d07202 */ /* 0x000fe40000000f00 */
[----:B------:R-:W-:Y:S02]  /*7660*/  MOV R206, R251 ;  /* 0x000000fb00ce7202 */ /* 0x000fe40000000f00 */
[----:B------:R5:W-:Y:S01]  /*7670*/  MUFU.EX2 R251, R180 ;  /* 0x000000b400fb7308 */ /* 0x000be20000000800 */
[----:B------:R-:W-:Y:S02]  /*7680*/  MOV R200, R204 ;  /* 0x000000cc00c87202 */ /* 0x000fe40000000f00 */
[----:B------:R-:W-:Y:S01]  /*7690*/  MOV R204, R250 ;  /* 0x000000fa00cc7202 */ /* 0x000fe20000000f00 */
[----:B---3--:R-:W3:Y:S06]  /*76a0*/  LDL.LU R186, [R1+0x20] ;  /* 0x0000200001ba7983 */ /* 0x008eec0000300800 */
[----:B------:R2:W4:Y:S01]  /*76b0*/  MUFU.EX2 R250, R187 ;  /* 0x000000bb00fa7308 */ /* 0x0005220000000800 */
[----:B------:R-:W3:Y:S01]  /*76c0*/  LDL.LU R181, [R1+0x24] ;  /* 0x0000240001b57983 */ /* 0x000ee20000300800 */
[-C--:B-1----:R-:W-:Y:S03]  /*76d0*/  HMMA.16816.F32 R4, R48, R176.reuse, R4 ;  /* 0x000000b03004723c */ /* 0x082fe60000001804 */
[----:B-----5:R-:W5:Y:S03]  /*76e0*/  LDL.LU R180, [R1+0x28] ;  /* 0x0000280001b47983 */ /* 0x020f660000300800 */
[C---:B------:R-:W-:Y:S05]  /*76f0*/  HMMA.16816.F32 R8, R52.reuse, R176, R8 ;  /* 0x000000b03408723c */ /* 0x040fea0000001808 */
[----:B--2---:R-:W-:Y:S01]  /*7700*/  MOV R187, R223 ;  /* 0x000000df00bb7202 */ /* 0x004fe20000000f00 */
[-C--:B------:R-:W-:Y:S01]  /*7710*/  HMMA.16816.F32 R12, R52, R178.reuse, R12 ;  /* 0x000000b2340c723c */ /* 0x080fe2000000180c */
[----:B------:R1:W-:Y:S04]  /*7720*/  MUFU.EX2 R223, R40 ;  /* 0x0000002800df7308 */ /* 0x0003e80000000800 */
[----:B------:R-:W-:Y:S01]  /*7730*/  MOV R177, R227 ;  /* 0x000000e300b17202 */ /* 0x000fe20000000f00 */
[C---:B------:R-:W-:Y:S05]  /*7740*/  HMMA.16816.F32 R16, R48.reuse, R178, R16 ;  /* 0x000000b23010723c */ /* 0x040fea0000001810 */
[----:B------:R2:W-:Y:S01]  /*7750*/  MUFU.EX2 R227, R184 ;  /* 0x000000b800e37308 */ /* 0x0005e20000000800 */
[----:B------:R-:W-:Y:S01]  /*7760*/  MOV R176, R226 ;  /* 0x000000e200b07202 */ /* 0x000fe20000000f00 */
[-C--:B------:R-:W-:Y:S04]  /*7770*/  HMMA.16816.F32 R68, R48, R172.reuse, R68 ;  /* 0x000000ac3044723c */ /* 0x080fe80000001844 */
[----:B------:R-:W-:Y:S02]  /*7780*/  MOV R178, R224 ;  /* 0x000000e000b27202 */ /* 0x000fe40000000f00 */
[C---:B------:R-:W-:Y:S02]  /*7790*/  HMMA.16816.F32 R72, R52.reuse, R172, R72 ;  /* 0x000000ac3448723c */ /* 0x040fe40000001848 */
[----:B------:R4:W-:Y:S03]  /*77a0*/  MUFU.EX2 R224, R41 ;  /* 0x0000002900e07308 */ /* 0x0009e60000000800 */
[----:B------:R-:W-:Y:S01]  /*77b0*/  MOV R179, R225 ;  /* 0x000000e100b37202 */ /* 0x000fe20000000f00 */
[-C--:B------:R-:W-:Y:S06]  /*77c0*/  HMMA.16816.F32 R76, R52, R174.reuse, R76 ;  /* 0x000000ae344c723c */ /* 0x080fec000000184c */
[----:B------:R-:W-:Y:S01]  /*77d0*/  MUFU.EX2 R225, R189 ;  /* 0x000000bd00e17308 */ /* 0x000fe20000000800 */
[--C-:B-1----:R-:W-:Y:S01]  /*77e0*/  FFMA.FTZ R40, R47, UR4, -R213.reuse ;  /* 0x000000042f287c23 */ /* 0x102fe200080108d5 */
[C---:B------:R-:W-:Y:S04]  /*77f0*/  HMMA.16816.F32 R80, R48.reuse, R174, R80 ;  /* 0x000000ae3050723c */ /* 0x040fe80000001850 */
[----:B--2---:R-:W-:Y:S02]  /*7800*/  MOV R184, R222 ;  /* 0x000000de00b87202 */ /* 0x004fe40000000f00 */
[-C--:B------:R-:W-:Y:S02]  /*7810*/  HMMA.16816.F32 R84, R48, R64.reuse, R84 ;  /* 0x000000403054723c */ /* 0x080fe40000001854 */
[----:B------:R1:W2:Y:S03]  /*7820*/  MUFU.EX2 R226, R185 ;  /* 0x000000b900e27308 */ /* 0x0002a60000000800 */
[--C-:B----4-:R-:W-:Y:S01]  /*7830*/  FFMA.FTZ R41, R46, UR4, -R213.reuse ;  /* 0x000000042e297c23 */ /* 0x110fe200080108d5 */
[C---:B------:R-:W-:Y:S06]  /*7840*/  HMMA.16816.F32 R88, R52.reuse, R64, R88 ;  /* 0x000000403458723c */ /* 0x040fec0000001858 */
[----:B------:R4:W-:Y:S01]  /*7850*/  MUFU.EX2 R222, R42 ;  /* 0x0000002a00de7308 */ /* 0x0009e20000000800 */
[--C-:B------:R-:W-:Y:S01]  /*7860*/  FFMA.FTZ R172, R57, UR4, -R212.reuse ;  /* 0x0000000439ac7c23 */ /* 0x100fe200080108d4 */
[-C--:B------:R-:W-:Y:S03]  /*7870*/  HMMA.16816.F32 R92, R52, R66.reuse, R92 ;  /* 0x00000042345c723c */ /* 0x080fe6000000185c */
[--C-:B------:R-:W-:Y:S03]  /*7880*/  FFMA.FTZ R173, R60, UR4, -R212.reuse ;  /* 0x000000043cad7c23 */ /* 0x100fe600080108d4 */
[C---:B------:R-:W-:Y:S01]  /*7890*/  HMMA.16816.F32 R96, R48.reuse, R66, R96 ;  /* 0x000000423060723c */ /* 0x040fe20000001860 */
[----:B------:R-:W2:Y:S04]  /*78a0*/  LDSM.16.MT88.4 R64, [R167+0xe800] ;  /* 0x00e80000a740783b */ /* 0x000ea80000004200 */
[----:B-1----:R-:W-:Y:S01]  /*78b0*/  MOV R185, R221 ;  /* 0x000000dd00b97202 */ /* 0x002fe20000000f00 */
[-C--:B------:R-:W-:Y:S01]  /*78c0*/  HMMA.16816.F32 R100, R48, R168.reuse, R100 ;  /* 0x000000a83064723c */ /* 0x080fe20000001864 */
[----:B------:R1:W2:Y:S04]  /*78d0*/  MUFU.EX2 R221, R43 ;  /* 0x0000002b00dd7308 */ /* 0x0002a80000000800 */
[----:B----4-:R-:W-:Y:S01]  /*78e0*/  F2FP.F16.F32.PACK_AB R42, R252, R250 ;  /* 0x000000fafc2a723e */ /* 0x010fe200000000ff */
[C---:B------:R-:W-:Y:S05]  /*78f0*/  HMMA.16816.F32 R104, R52.reuse, R168, R104 ;  /* 0x000000a83468723c */ /* 0x040fea0000001868 */
[----:B------:R-:W-:Y:S01]  /*7900*/  MOV R174, R218 ;  /* 0x000000da00ae7202 */ /* 0x000fe20000000f00 */
[-C--:B------:R-:W-:Y:S01]  /*7910*/  HMMA.16816.F32 R108, R52, R170.reuse, R108 ;  /* 0x000000aa346c723c */ /* 0x080fe2000000186c */
[----:B------:R2:W-:Y:S04]  /*7920*/  MUFU.EX2 R218, R41 ;  /* 0x0000002900da7308 */ /* 0x0005e80000000800 */
[----:B------:R-:W-:Y:S01]  /*7930*/  MOV R175, R217 ;  /* 0x000000d900af7202 */ /* 0x000fe20000000f00 */
[C---:B------:R-:W-:Y:S01]  /*7940*/  HMMA.16816.F32 R112, R48.reuse, R170, R112 ;  /* 0x000000aa3070723c */ /* 0x040fe20000001870 */
[----:B------:R-:W4:Y:S04]  /*7950*/  LDSM.16.MT88.4 R168, [R228+0xe800] ;  /* 0x00e80000e4a8783b */ /* 0x000f280000004200 */
[----:B-1----:R-:W-:Y:S02]  /*7960*/  F2FP.F16.F32.PACK_AB R43, R251, R249 ;  /* 0x000000f9fb2b723e */ /* 0x002fe400000000ff */
[----:B------:R-:W-:Y:S02]  /*7970*/  MOV R189, R219 ;  /* 0x000000db00bd7202 */ /* 0x000fe40000000f00 */
[----:B------:R1:W-:Y:S02]  /*7980*/  MUFU.EX2 R219, R40 ;  /* 0x0000002800db7308 */ /* 0x0003e40000000800 */
[----:B--2---:R-:W-:Y:S01]  /*7990*/  F2FP.F16.F32.PACK_AB R41, R227, R226 ;  /* 0x000000e2e329723e */ /* 0x004fe200000000ff */
[-C--:B------:R-:W-:Y:S06]  /*79a0*/  HMMA.16816.F32 R116, R48, R64.reuse, R116 ;  /* 0x000000403074723c */ /* 0x080fec0000001874 */
[C---:B------:R-:W-:Y:S05]  /*79b0*/  HMMA.16816.F32 R120, R52.reuse, R64, R120 ;  /* 0x000000403478723c */ /* 0x040fea0000001878 */
[----:B-1----:R-:W-:Y:S01]  /*79c0*/  F2FP.F16.F32.PACK_AB R40, R248, R225 ;  /* 0x000000e1f828723e */ /* 0x002fe200000000ff */
[-C--:B------:R-:W-:Y:S06]  /*79d0*/  HMMA.16816.F32 R124, R52, R66.reuse, R124 ;  /* 0x00000042347c723c */ /* 0x080fec000000187c */
[C---:B------:R-:W-:Y:S01]  /*79e0*/  HMMA.16816.F32 R128, R48.reuse, R66, R128 ;  /* 0x000000423080723c */ /* 0x040fe20000001880 */
[----:B------:R-:W1:Y:S05]  /*79f0*/  LDSM.16.MT88.4 R64, [R230+0xe800] ;  /* 0x00e80000e640783b */ /* 0x000e6a0000004200 */
[-C--:B----4-:R-:W-:Y:S06]  /*7a00*/  HMMA.16816.F32 R132, R48, R168.reuse, R132 ;  /* 0x000000a83084723c */ /* 0x090fec0000001884 */
[C---:B------:R-:W-:Y:S06]  /*7a10*/  HMMA.16816.F32 R136, R52.reuse, R168, R136 ;  /* 0x000000a83488723c */ /* 0x040fec0000001888 */
[-C--:B------:R-:W-:Y:S06]  /*7a20*/  HMMA.16816.F32 R140, R52, R170.reuse, R140 ;  /* 0x000000aa348c723c */ /* 0x080fec000000188c */
[C---:B------:R-:W-:Y:S01]  /*7a30*/  HMMA.16816.F32 R20, R48.reuse, R170, R20 ;  /* 0x000000aa3014723c */ /* 0x040fe20000001814 */
[----:B------:R-:W2:Y:S05]  /*7a40*/  LDSM.16.MT88.4 R168, [R229+0xe800] ;  /* 0x00e80000e5a8783b */ /* 0x000eaa0000004200 */
[-C--:B-1----:R-:W-:Y:S06]  /*7a50*/  HMMA.16816.F32 R144, R48, R64.reuse, R144 ;  /* 0x000000403090723c */ /* 0x082fec0000001890 */
[C---:B------:R-:W-:Y:S06]  /*7a60*/  HMMA.16816.F32 R148, R52.reuse, R64, R148 ;  /* 0x000000403494723c */ /* 0x040fec0000001894 */
[-C--:B------:R-:W-:Y:S05]  /*7a70*/  HMMA.16816.F32 R32, R52, R66.reuse, R32 ;  /* 0x000000423420723c */ /* 0x080fea0000001820 */
[--C-:B------:R-:W-:Y:S01]  /*7a80*/  FFMA.FTZ R65, R45, UR4, -R212.reuse ;  /* 0x000000042d417c23 */ /* 0x100fe200080108d4 */
[C---:B------:R-:W-:Y:S03]  /*7a90*/  HMMA.16816.F32 R152, R48.reuse, R66, R152 ;  /* 0x000000423098723c */ /* 0x040fe60000001898 */
[----:B------:R-:W-:Y:S02]  /*7aa0*/  MUFU.EX2 R220, R65 ;  /* 0x0000004100dc7308 */ /* 0x000fe40000000800 */
[--C-:B------:R-:W-:Y:S01]  /*7ab0*/  FFMA.FTZ R64, R44, UR4, -R212.reuse ;  /* 0x000000042c407c23 */ /* 0x100fe200080108d4 */
[-C--:B--2---:R-:W-:Y:S01]  /*7ac0*/  HMMA.16816.F32 R24, R48, R168.reuse, R24 ;  /* 0x000000a83018723c */ /* 0x084fe20000001818 */
[----:B------:R-:W1:Y:S04]  /*7ad0*/  LDSM.16.MT88.4 R44, [R167+0xd000] ;  /* 0x00d00000a72c783b */ /* 0x000e680000004200 */
[--C-:B------:R-:W-:Y:S01]  /*7ae0*/  FFMA.FTZ R67, R56, UR4, -R212.reuse ;  /* 0x0000000438437c23 */ /* 0x100fe200080108d4 */
[C---:B------:R-:W-:Y:S01]  /*7af0*/  HMMA.16816.F32 R156, R52.reuse, R168, R156 ;  /* 0x000000a8349c723c */ /* 0x040fe2000000189c */
[----:B------:R-:W2:Y:S04]  /*7b00*/  MUFU.EX2 R217, R64 ;  /* 0x0000004000d97308 */ /* 0x000ea80000000800 */
[--C-:B------:R-:W-:Y:S01]  /*7b10*/  FFMA.FTZ R66, R58, UR4, -R213.reuse ;  /* 0x000000043a427c23 */ /* 0x100fe200080108d5 */
[-C--:B------:R-:W-:Y:S01]  /*7b20*/  HMMA.16816.F32 R28, R52, R170.reuse, R28 ;  /* 0x000000aa341c723c */ /* 0x080fe2000000181c */
[----:B------:R-:W-:Y:S04]  /*7b30*/  LDSM.16.MT88.4 R52, [R230+0xd000] ;  /* 0x00d00000e634783b */ /* 0x000fe80000004200 */
[--C-:B------:R-:W-:Y:S01]  /*7b40*/  FFMA.FTZ R168, R59, UR4, -R213.reuse ;  /* 0x000000043ba87c23 */ /* 0x100fe200080108d5 */
[----:B------:R-:W-:Y:S03]  /*7b50*/  HMMA.16816.F32 R36, R48, R170, R36 ;  /* 0x000000aa3024723c */ /* 0x000fe60000001824 */
[----:B------:R-:W4:Y:S02]  /*7b60*/  LDSM.16.MT88.4 R56, [R228+0xd000] ;  /* 0x00d00000e438783b */ /* 0x000f240000004200 */
[--C-:B------:R-:W-:Y:S01]  /*7b70*/  FFMA.FTZ R169, R62, UR4, -R213.reuse ;  /* 0x000000043ea97c23 */ /* 0x100fe200080108d5 */
[----:B------:R-:W-:Y:S01]  /*7b80*/  FFMA.FTZ R212, R61, UR4, -R212 ;  /* 0x000000043dd47c23 */ /* 0x000fe200080108d4 */
[----:B------:R-:W-:Y:S01]  /*7b90*/  F2FP.F16.F32.PACK_AB R48, R224, R223 ;  /* 0x000000dfe030723e */ /* 0x000fe200000000ff */
[----:B------:R-:W-:Y:S03]  /*7ba0*/  FFMA.FTZ R213, R63, UR4, -R213 ;  /* 0x000000043fd57c23 */ /* 0x000fe600080108d5 */
[----:B------:R-:W-:Y:S01]  /*7bb0*/  F2FP.F16.F32.PACK_AB R49, R221, R222 ;  /* 0x000000dedd31723e */ /* 0x000fe200000000ff */
[----:B------:R-:W3:Y:S01]  /*7bc0*/  LDSM.16.MT88.4 R60, [R229+0xd000] ;  /* 0x00d00000e53c783b */ /* 0x000ee20000004200 */
[----:B--2---:R-:W-:Y:S01]  /*7bd0*/  F2FP.F16.F32.PACK_AB R50, R220, R217 ;  /* 0x000000d9dc32723e */ /* 0x004fe200000000ff */
[----:B------:R-:W-:Y:S01]  /*7be0*/  MUFU.EX2 R212, R212 ;  /* 0x000000d400d47308 */ /* 0x000fe20000000800 */
[----:B------:R-:W-:Y:S02]  /*7bf0*/  F2FP.F16.F32.PACK_AB R51, R219, R218 ;  /* 0x000000dadb33723e */ /* 0x000fe400000000ff */
[----:B------:R-:W-:Y:S02]  /*7c00*/  MOV R171, R177 ;  /* 0x000000b100ab7202 */ /* 0x000fe40000000f00 */
[----:B------:R-:W-:Y:S02]  /*7c10*/  MOV R170, R201 ;  /* 0x000000c900aa7202 */ /* 0x000fe40000000f00 */
[----:B------:R-:W-:Y:S03]  /*7c20*/  MOV R201, R208 ;  /* 0x000000d000c97202 */ /* 0x000fe60000000f00 */
[----:B------:R-:W-:Y:S01]  /*7c30*/  MUFU.EX2 R213, R213 ;  /* 0x000000d500d57308 */ /* 0x000fe20000000800 */
[-C--:B-1----:R-:W-:Y:S06]  /*7c40*/  HMMA.16816.F32 R4, R40, R44.reuse, R4 ;  /* 0x0000002c2804723c */ /* 0x082fec0000001804 */
[C---:B------:R-:W-:Y:S03]  /*7c50*/  HMMA.16816.F32 R8, R48.reuse, R44, R8 ;  /* 0x0000002c3008723c */ /* 0x040fe60000001808 */
[----:B------:R1:W-:Y:S03]  /*7c60*/  MUFU.EX2 R208, R195 ;  /* 0x000000c300d07308 */ /* 0x0003e60000000800 */
[-C--:B------:R-:W-:Y:S06]  /*7c70*/  HMMA.16816.F32 R12, R48, R46.reuse, R12 ;  /* 0x0000002e300c723c */ /* 0x080fec000000180c */
[C---:B------:R-:W-:Y:S01]  /*7c80*/  HMMA.16816.F32 R16, R40.reuse, R46, R16 ;  /* 0x0000002e2810723c */ /* 0x040fe20000001810 */
[----:B------:R-:W2:Y:S05]  /*7c90*/  LDSM.16.MT88.4 R44, [R167+0xf000] ;  /* 0x00f00000a72c783b */ /* 0x000eaa0000004200 */
[-C--:B----4-:R-:W-:Y:S05]  /*7ca0*/  HMMA.16816.F32 R68, R40, R56.reuse, R68 ;  /* 0x000000382844723c */ /* 0x090fea0000001844 */
[----:B-1----:R-:W-:Y:S01]  /*7cb0*/  MOV R195, R209 ;  /* 0x000000d100c37202 */ /* 0x002fe20000000f00 */
[C---:B------:R-:W-:Y:S01]  /*7cc0*/  HMMA.16816.F32 R72, R48.reuse, R56, R72 ;  /* 0x000000383048723c */ /* 0x040fe20000001848 */
[----:B------:R1:W4:Y:S05]  /*7cd0*/  MUFU.EX2 R209, R194 ;  /* 0x000000c200d17308 */ /* 0x00032a0000000800 */
[-C--:B------:R-:W-:Y:S06]  /*7ce0*/  HMMA.16816.F32 R76, R48, R58.reuse, R76 ;  /* 0x0000003a304c723c */ /* 0x080fec000000184c */
[C---:B------:R-:W-:Y:S01]  /*7cf0*/  HMMA.16816.F32 R80, R40.reuse, R58, R80 ;  /* 0x0000003a2850723c */ /* 0x040fe20000001850 */
[----:B------:R-:W4:Y:S05]  /*7d00*/  LDSM.16.MT88.4 R56, [R228+0xf000] ;  /* 0x00f00000e438783b */ /* 0x000f2a0000004200 */
[-C--:B------:R-:W-:Y:S05]  /*7d10*/  HMMA.16816.F32 R84, R40, R52.reuse, R84 ;  /* 0x000000342854723c */ /* 0x080fea0000001854 */
[----:B-1----:R-:W-:Y:S01]  /*7d20*/  MOV R194, R207 ;  /* 0x000000cf00c27202 */ /* 0x002fe20000000f00 */
[C---:B------:R-:W-:Y:S01]  /*7d30*/  HMMA.16816.F32 R88, R48.reuse, R52, R88 ;  /* 0x000000343058723c */ /* 0x040fe20000001858 */
[----:B------:R-:W-:Y:S05]  /*7d40*/  MUFU.EX2 R207, R192 ;  /* 0x000000c000cf7308 */ /* 0x000fea0000000800 */
[-C--:B------:R-:W-:Y:S05]  /*7d50*/  HMMA.16816.F32 R92, R48, R54.reuse, R92 ;  /* 0x00000036305c723c */ /* 0x080fea000000185c */
[----:B---3--:R-:W-:Y:S01]  /*7d60*/  FFMA.FTZ R65, R2, R186, R214 ;  /* 0x000000ba02417223 */ /* 0x008fe200000100d6 */
[C---:B------:R-:W-:Y:S01]  /*7d70*/  HMMA.16816.F32 R96, R40.reuse, R54, R96 ;  /* 0x000000362860723c */ /* 0x040fe20000001860 */
[----:B------:R1:W-:Y:S01]  /*7d80*/  MUFU.EX2 R214, R193 ;  /* 0x000000c100d67308 */ /* 0x0003e20000000800 */
[----:B------:R-:W3:Y:S03]  /*7d90*/  LDSM.16.MT88.4 R52, [R230+0xf000] ;  /* 0x00f00000e634783b */ /* 0x000ee60000004200 */
[----:B------:R-:W-:Y:S01]  /*7da0*/  FFMA.FTZ R64, R3, R181, R215 ;  /* 0x000000b503407223 */ /* 0x000fe200000100d7 */
[-C--:B------:R-:W-:Y:S05]  /*7db0*/  HMMA.16816.F32 R100, R40, R60.reuse, R100 ;  /* 0x0000003c2864723c */ /* 0x080fea0000001864 */
[----:B------:R-:W-:Y:S01]  /*7dc0*/  MUFU.EX2 R215, R166 ;  /* 0x000000a600d77308 */ /* 0x000fe20000000800 */
[----:B------:R-:W-:Y:S01]  /*7dd0*/  MOV R186, R178 ;  /* 0x000000b200ba7202 */ /* 0x000fe20000000f00 */
[C---:B------:R-:W-:Y:S04]  /*7de0*/  HMMA.16816.F32 R104, R48.reuse, R60, R104 ;  /* 0x0000003c3068723c */ /* 0x040fe80000001868 */
[----:B------:R-:W-:Y:S02]  /*7df0*/  MOV R181, R176 ;  /* 0x000000b000b57202 */ /* 0x000fe40000000f00 */
[-C--:B------:R-:W-:Y:S01]  /*7e00*/  HMMA.16816.F32 R108, R48, R62.reuse, R108 ;  /* 0x0000003e306c723c */ /* 0x080fe2000000186c */
[----:B-1----:R-:W3:Y:S01]  /*7e10*/  LDL.LU R193, [R1+0x38] ;  /* 0x0000380001c17983 */ /* 0x002ee20000300800 */
[----:B------:R-:W-:Y:S03]  /*7e20*/  MUFU.EX2 R166, R168 ;  /* 0x000000a800a67308 */ /* 0x000fe60000000800 */
[----:B-----5:R-:W-:Y:S01]  /*7e30*/  FFMA.FTZ R161, R161, R180, R216 ;  /* 0x000000b4a1a17223 */ /* 0x020fe200000100d8 */
[C---:B------:R-:W-:Y:S01]  /*7e40*/  HMMA.16816.F32 R112, R40.reuse, R62, R112 ;  /* 0x0000003e2870723c */ /* 0x040fe20000001870 */
[----:B------:R-:W1:Y:S05]  /*7e50*/  LDSM.16.MT88.4 R60, [R229+0xf000] ;  /* 0x00f00000e53c783b */ /* 0x000e6a0000004200 */
[----:B------:R-:W-:Y:S01]  /*7e60*/  MUFU.EX2 R216, R165 ;  /* 0x000000a500d87308 */ /* 0x000fe20000000800 */
[----:B------:R-:W-:Y:S01]  /*7e70*/  MOV R180, R179 ;  /* 0x000000b300b47202 */ /* 0x000fe20000000f00 */
[-C--:B--2---:R-:W-:Y:S01]  /*7e80*/  HMMA.16816.F32 R116, R40, R44.reuse, R116 ;  /* 0x0000002c2874723c */ /* 0x084fe20000001874 */
[----:B------:R-:W2:Y:S02]  /*7e90*/  LDSM.16.MT88.4 R176, [R167+0xd800] ;  /* 0x00d80000a7b0783b */ /* 0x000ea40000004200 */
[----:B------:R-:W-:Y:S03]  /*7ea0*/  MOV R192, R201 ;  /* 0x000000c900c07202 */ /* 0x000fe60000000f00 */
[C---:B------:R-:W-:Y:S02]  /*7eb0*/  HMMA.16816.F32 R120, R48.reuse, R44, R120 ;  /* 0x0000002c3078723c */ /* 0x040fe40000001878 */
[----:B------:R-:W-:Y:S03]  /*7ec0*/  MUFU.EX2 R165, R173 ;  /* 0x000000ad00a57308 */ /* 0x000fe60000000800 */
[----:B------:R-:W-:Y:S01]  /*7ed0*/  MOV R2, R204 ;  /* 0x000000cc00027202 */ /* 0x000fe20000000f00 */
[-C--:B------:R-:W-:Y:S06]  /*7ee0*/  HMMA.16816.F32 R124, R48, R46.reuse, R124 ;  /* 0x0000002e307c723c */ /* 0x080fec000000187c */
[----:B------:R-:W-:Y:S01]  /*7ef0*/  MUFU.EX2 R204, R66 ;  /* 0x0000004200cc7308 */ /* 0x000fe20000000800 */
[----:B------:R-:W-:Y:S01]  /*7f00*/  FADD.FTZ R2, R2, R64 ;  /* 0x0000004002027221 */ /* 0x000fe20000010000 */
[C---:B------:R-:W-:Y:S01]  /*7f10*/  HMMA.16816.F32 R128, R40.reuse, R46, R128 ;  /* 0x0000002e2880723c */ /* 0x040fe20000001880 */
[----:B------:R-:W5:Y:S03]  /*7f20*/  LDSM.16.MT88.4 R44, [R228+0xd800] ;  /* 0x00d80000e42c783b */ /* 0x000f660000004200 */
[----:B------:R-:W-:Y:S02]  /*7f30*/  FADD.FTZ R2, R195, R2 ;  /* 0x00000002c3027221 */ /* 0x000fe40000010000 */
[-C--:B----4-:R-:W-:Y:S05]  /*7f40*/  HMMA.16816.F32 R132, R40, R56.reuse, R132 ;  /* 0x000000382884723c */ /* 0x090fea0000001884 */
[----:B------:R-:W-:Y:S01]  /*7f50*/  MOV R195, R187 ;  /* 0x000000bb00c37202 */ /* 0x000fe20000000f00 */
[C---:B------:R-:W-:Y:S05]  /*7f60*/  HMMA.16816.F32 R136, R48.reuse, R56, R136 ;  /* 0x000000383088723c */ /* 0x040fea0000001888 */
[----:B------:R-:W-:Y:S01]  /*7f70*/  MOV R3, R210 ;  /* 0x000000d200037202 */ /* 0x000fe20000000f00 */
[-C--:B------:R-:W-:Y:S01]  /*7f80*/  HMMA.16816.F32 R140, R48, R58.reuse, R140 ;  /* 0x0000003a308c723c */ /* 0x080fe2000000188c */
[----:B------:R4:W2:Y:S04]  /*7f90*/  MUFU.EX2 R210, R191 ;  /* 0x000000bf00d27308 */ /* 0x0008a80000000800 */
[----:B------:R-:W-:Y:S01]  /*7fa0*/  FADD.FTZ R3, R3, R161 ;  /* 0x000000a103037221 */ /* 0x000fe20000010000 */
[C---:B------:R-:W-:Y:S01]  /*7fb0*/  HMMA.16816.F32 R20, R40.reuse, R58, R20 ;  /* 0x0000003a2814723c */ /* 0x040fe20000001814 */
[----:B------:R-:W-:Y:S04]  /*7fc0*/  LDSM.16.MT88.4 R56, [R229+0xd800] ;  /* 0x00d80000e538783b */ /* 0x000fe80000004200 */
[----:B------:R-:W5:Y:S01]  /*7fd0*/  MUFU.EX2 R161, R169 ;  /* 0x000000a900a17308 */ /* 0x000f620000000800 */
[----:B------:R-:W-:Y:S01]  /*7fe0*/  FADD.FTZ R3, R194, R3 ;  /* 0x00000003c2037221 */ /* 0x000fe20000010000 */
[-C--:B---3--:R-:W-:Y:S04]  /*7ff0*/  HMMA.16816.F32 R144, R40, R52.reuse, R144 ;  /* 0x000000342890723c */ /* 0x088fe80000001890 */
[----:B------:R-:W-:Y:S02]  /*8000*/  MOV R194, R184 ;  /* 0x000000b800c27202 */ /* 0x000fe40000000f00 */
[C---:B------:R-:W-:Y:S05]  /*8010*/  HMMA.16816.F32 R148, R48.reuse, R52, R148 ;  /* 0x000000343094723c */ /* 0x040fea0000001894 */
[----:B------:R-:W-:Y:S01]  /*8020*/  MOV R201, R200 ;  /* 0x000000c800c97202 */ /* 0x000fe20000000f00 */
[-C--:B------:R-:W-:Y:S05]  /*8030*/  HMMA.16816.F32 R32, R48, R54.reuse, R32 ;  /* 0x000000363020723c */ /* 0x080fea0000001820 */
[----:B------:R-:W-:Y:S01]  /*8040*/  MOV R200, R211 ;  /* 0x000000d300c87202 */ /* 0x000fe20000000f00 */
[C---:B------:R-:W-:Y:S01]  /*8050*/  HMMA.16816.F32 R152, R40.reuse, R54, R152 ;  /* 0x000000362898723c */ /* 0x040fe20000001898 */
[----:B------:R3:W5:Y:S01]  /*8060*/  MUFU.EX2 R211, R190 ;  /* 0x000000be00d37308 */ /* 0x0007620000000800 */
[----:B------:R-:W5:Y:S03]  /*8070*/  LDSM.16.MT88.4 R52, [R230+0xd800] ;  /* 0x00d80000e634783b */ /* 0x000f660000004200 */
[----:B----4-:R-:W-:Y:S01]  /*8080*/  MOV R191, R206 ;  /* 0x000000ce00bf7202 */ /* 0x010fe20000000f00 */
[-C--:B-1----:R-:W-:Y:S05]  /*8090*/  HMMA.16816.F32 R24, R40, R60.reuse, R24 ;  /* 0x0000003c2818723c */ /* 0x082fea0000001818 */
[----:B------:R1:W-:Y:S01]  /*80a0*/  MUFU.EX2 R206, R67 ;  /* 0x0000004300ce7308 */ /* 0x0003e20000000800 */
[C---:B------:R-:W-:Y:S06]  /*80b0*/  HMMA.16816.F32 R156, R48.reuse, R60, R156 ;  /* 0x0000003c309c723c */ /* 0x040fec000000189c */
[-C--:B------:R-:W-:Y:S05]  /*80c0*/  HMMA.16816.F32 R28, R48, R62.reuse, R28 ;  /* 0x0000003e301c723c */ /* 0x080fea000000181c */
[----:B---3--:R-:W-:Y:S01]  /*80d0*/  MOV R190, R205 ;  /* 0x000000cd00be7202 */ /* 0x008fe20000000f00 */
[----:B------:R-:W-:Y:S01]  /*80e0*/  HMMA.16816.F32 R36, R40, R62, R36 ;  /* 0x0000003e2824723c */ /* 0x000fe20000001824 */
[----:B------:R3:W4:Y:S01]  /*80f0*/  MUFU.EX2 R205, R172 ;  /* 0x000000ac00cd7308 */ /* 0x0007220000000800 */
[----:B------:R-:W-:Y:S03]  /*8100*/  LDSM.16.MT88.4 R40, [R230+0xf800] ;  /* 0x00f80000e628783b */ /* 0x000fe60000004200 */
[----:B------:R-:W-:Y:S01]  /*8110*/  MOV R61, R198 ;  /* 0x000000c6003d7202 */ /* 0x000fe20000000f00 */
[----:B------:R-:W-:Y:S01]  /*8120*/  FADD.FTZ R49, R180, R3 ;  /* 0x00000003b4317221 */ /* 0x000fe20000010000 */
[----:B------:R-:W-:Y:S01]  /*8130*/  MOV R51, R197 ;  /* 0x000000c500337202 */ /* 0x000fe20000000f00 */
[----:B------:R-:W-:Y:S02]  /*8140*/  FADD.FTZ R60, R191, R65 ;  /* 0x00000041bf3c7221 */ /* 0x000fe40000010000 */
[----:B-1----:R-:W1:Y:S01]  /*8150*/  LDSM.16.MT88.4 R64, [R167+0xf800] ;  /* 0x00f80000a740783b */ /* 0x002e620000004200 */
[----:B------:R-:W-:Y:S01]  /*8160*/  MOV R50, R196 ;  /* 0x000000c400327202 */ /* 0x000fe20000000f00 */
[----:B------:R-:W-:Y:S01]  /*8170*/  FADD.FTZ R3, R186, R2 ;  /* 0x00000002ba037221 */ /* 0x000fe20000010000 */
[----:B------:R-:W-:Y:S01]  /*8180*/  F2FP.F16.F32.PACK_AB R196, R209, R208 ;  /* 0x000000d0d1c4723e */ /* 0x000fe200000000ff */
[----:B------:R-:W-:Y:S01]  /*8190*/  FADD.FTZ R60, R170, R60 ;  /* 0x0000003caa3c7221 */ /* 0x000fe20000010000 */
[----:B--2---:R-:W-:Y:S02]  /*81a0*/  F2FP.F16.F32.PACK_AB R197, R210, R207 ;  /* 0x000000cfd2c5723e */ /* 0x004fe400000000ff */
[----:B------:R-:W-:Y:S02]  /*81b0*/  F2FP.F16.F32.PACK_AB R198, R216, R214 ;  /* 0x000000d6d8c6723e */ /* 0x000fe400000000ff */
[----:B------:R-:W-:Y:S02]  /*81c0*/  MOV R191, R175 ;  /* 0x000000af00bf7202 */ /* 0x000fe40000000f00 */
[----:B------:R-:W-:Y:S02]  /*81d0*/  MOV R63, R203 ;  /* 0x000000cb003f7202 */ /* 0x000fe40000000f00 */
[----:B------:R-:W-:Y:S02]  /*81e0*/  MOV R62, R202 ;  /* 0x000000ca003e7202 */ /* 0x000fe40000000f00 */
[----:B------:R-:W-:Y:S02]  /*81f0*/  MOV R2, R201 ;  /* 0x000000c900027202 */ /* 0x000fe40000000f00 */
[----:B------:R-:W-:Y:S02]  /*8200*/  F2FP.F16.F32.PACK_AB R201, R166, R204 ;  /* 0x000000cca6c9723e */ /* 0x000fe400000000ff */
[----:B------:R-:W-:Y:S02]  /*8210*/  F2FP.F16.F32.PACK_AB R202, R212, R165 ;  /* 0x000000a5d4ca723e */ /* 0x000fe400000000ff */
[----:B-----5:R-:W-:Y:S01]  /*8220*/  F2FP.F16.F32.PACK_AB R203, R213, R161 ;  /* 0x000000a1d5cb723e */ /* 0x020fe200000000ff */
[----:B------:R-:W-:Y:S01]  /*8230*/  FFMA.FTZ R0, R0, R193, R190 ;  /* 0x000000c100007223 */ /* 0x000fe200000100be */
[----:B------:R-:W-:Y:S02]  /*8240*/  MOV R190, R199 ;  /* 0x000000c700be7202 */ /* 0x000fe40000000f00 */
[----:B------:R-:W-:Y:S01]  /*8250*/  F2FP.F16.F32.PACK_AB R199, R215, R211 ;  /* 0x000000d3d7c7723e */ /* 0x000fe200000000ff */
[----:B------:R-:W-:Y:S01]  /*8260*/  FADD.FTZ R0, R192, R0 ;  /* 0x00000000c0007221 */ /* 0x000fe20000010000 */
[----:B------:R-:W-:Y:S02]  /*8270*/  MOV R193, R188 ;  /* 0x000000bc00c17202 */ /* 0x000fe40000000f00 */
[----:B------:R-:W-:Y:S01]  /*8280*/  MOV R188, R174 ;  /* 0x000000ae00bc7202 */ /* 0x000fe20000000f00 */
[----:B------:R-:W-:Y:S01]  /*8290*/  FADD.FTZ R48, R171, R0 ;  /* 0x00000000ab307221 */ /* 0x000fe20000010000 */
[----:B------:R-:W-:Y:S01]  /*82a0*/  MOV R0, R200 ;  /* 0x000000c800007202 */ /* 0x000fe20000000f00 */
[-C--:B---3--:R-:W-:Y:S01]  /*82b0*/  HMMA.16816.F32 R172, R196, R176.reuse, R4 ;  /* 0x000000b0c4ac723c */ /* 0x088fe20000001804 */
[----:B------:R-:W-:Y:S04]  /*82c0*/  LDSM.16.MT88.4 R4, [R229+0xf800] ;  /* 0x00f80000e504783b */ /* 0x000fe80000004200 */
[----:B----4-:R-:W-:Y:S01]  /*82d0*/  F2FP.F16.F32.PACK_AB R200, R205, R206 ;  /* 0x000000cecdc8723e */ /* 0x010fe200000000ff */
[----:B------:R-:W-:Y:S01]  /*82e0*/  FADD.FTZ R0, R0, R60 ;  /* 0x0000003c00007221 */ /* 0x000fe20000010000 */
[----:B------:R-:W-:Y:S01]  /*82f0*/  MOV R192, R185 ;  /* 0x000000b900c07202 */ /* 0x000fe20000000f00 */
[----:B------:R-:W-:Y:S01]  /*8300*/  FADD.FTZ R2, R2, R48 ;  /* 0x0000003002027221 */ /* 0x000fe20000010000 */
[----:B------:R-:W2:Y:S03]  /*8310*/  LDSM.16.MT88.4 R184, [R228+0xf800] ;  /* 0x00f80000e4b8783b */ /* 0x000ea60000004200 */
[C---:B------:R-:W-:Y:S04]  /*8320*/  HMMA.16816.F32 R168, R200.reuse, R176, R8 ;  /* 0x000000b0c8a8723c */ /* 0x040fe80000001808 */
[----:B------:R-:W-:Y:S03]  /*8330*/  FADD.FTZ R2, R62, R2 ;  /* 0x000000023e027221 */ /* 0x000fe60000010000 */
[----:B------:R-:W-:Y:S04]  /*8340*/  MOV R9, R181 ;  /* 0x000000b500097202 */ /* 0x000fe80000000f00 */
[----:B------:R-:W-:Y:S01]  /*8350*/  MOV R10, R182 ;  /* 0x000000b6000a7202 */ /* 0x000fe20000000f00 */
[----:B------:R-:W-:Y:S01]  /*8360*/  FADD.FTZ R8, R9, R49 ;  /* 0x0000003109087221 */ /* 0x000fe20000010000 */
[----:B------:R-:W-:Y:S02]  /*8370*/  MOV R11, R183 ;  /* 0x000000b7000b7202 */ /* 0x000fe40000000f00 */
[-C--:B------:R-:W-:Y:S03]  /*8380*/  HMMA.16816.F32 R180, R200, R178.reuse, R12 ;  /* 0x000000b2c8b4723c */ /* 0x080fe6000000180c */
[----:B------:R-:W-:Y:S01]  /*8390*/  FADD.FTZ R0, R11, R0 ;  /* 0x000000000b007221 */ /* 0x000fe20000010000 */
        /* <DEDUP_REMOVED lines=54> */
[C---:B------:R-:W-:Y:S06]  /*8700*/  HMMA.16816.F32 R156, R200.reuse, R4, R156 ;  /* 0x00000004c89c723c */ /* 0x040fec000000189c */
        /* <DEDUP_REMOVED lines=21> */
[----:B------:R-:W-:Y:S02]  /*8860*/  MOV R161, R163 ;  /* 0x000000a300a17202 */ /* 0x000fe40000000f00 */
[----:B------:R1:W-:Y:S01]  /*8870*/  STL [R1+0x24], R3 ;  /* 0x0000240301007387 */ /* 0x0003e20000100800 */
[----:B------:R-:W-:Y:S03]  /*8880*/  MOV R165, R162 ;  /* 0x000000a200a57202 */ /* 0x000fe60000000f00 */
[----:B------:R2:W-:Y:S04]  /*8890*/  STL [R1+0x20], R2 ;  /* 0x0000200201007387 */ /* 0x0005e80000100800 */
[----:B------:R2:W-:Y:S01]  /*88a0*/  STL [R1+0x38], R0 ;  /* 0x0000380001007387 */ /* 0x0005e20000100800 */
[----:B-1----:R-:W-:Y:S01]  /*88b0*/  MOV R3, R164 ;  /* 0x000000a400037202 */ /* 0x002fe20000000f00 */
[----:B------:R-:W-:Y:S06]  /*88c0*/  @P0 BRA `(.L_x_120) ;  /* 0xffffffc400d00947 */ /* 0x000fec000383ffff */
.L_x_119:
[----:B--2---:R-:W2:Y:S04]  /*88d0*/  LDL.LU R2, [R1+0x28] ;  /* 0x0000280001027983 */ /* 0x004ea80000300800 */
[----:B------:R-:W3:Y:S04]  /*88e0*/  LDL.LU R7, [R1+0x24] ;  /* 0x0000240001077983 */ /* 0x000ee80000300800 */
[----:B------:R-:W4:Y:S04]  /*88f0*/  LDL.LU R6, [R1+0x20] ;  /* 0x0000200001067983 */ /* 0x000f280000300800 */
[----:B------:R-:W4:Y:S01]  /*8900*/  LDL.LU R5, [R1+0x38] ;  /* 0x0000380001057983 */ /* 0x000f220000300800 */
[----:B------:R-:W1:Y:S01]  /*8910*/  S2UR UR4, SR_CgaCtaId ;  /* 0x00000000000479c3 */ /* 0x000e620000008800 */
[----:B------:R-:W-:Y:S01]  /*8920*/  UMOV UR5, 0x400 ;  /* 0x0000040000057882 */ /* 0x000fe20000000000 */
[----:B------:R-:W-:Y:S01]  /*8930*/  BSSY B0, `(.L_x_123) ;  /* 0x00001ad000007945 */ /* 0x000fe20003800000 */
[----:B------:R-:W4:Y:S01]  /*8940*/  S2R R167, SR_TID.X ;  /* 0x0000000000a77919 */ /* 0x000f220000002100 */
[----:B------:R-:W1:Y:S02]  /*8950*/  S2R R205, SR_TID.X ;  /* 0x0000000000cd7919 */ /* 0x000e640000002100 */
[----:B-1----:R-:W-:-:S03]  /*8960*/  ULEA UR4, UR4, UR5, 0x18 ;  /* 0x0000000504047291 */ /* 0x002fc6000f8ec03f */
[----:B------:R-:W-:Y:S01]  /*8970*/  ULDC.U8 UR5, c[0x0][0x3d8] ;  /* 0x0000f60000057ab9 */ /* 0x000fe20000000000 */
[----:B------:R-:W-:-:S04]  /*8980*/  SHF.R.S32.HI R33, RZ, 0x1f, R205 ;  /* 0x0000001fff217819 */ /* 0x000fc800000114cd */
[----:B------:R-:W-:Y:S01]  /*8990*/  LEA.HI R206, R33, R205, RZ, 0x3 ;  /* 0x000000cd21ce7211 */ /* 0x000fe200078f18ff */
[----:B--2---:R-:W1:Y:S04]  /*89a0*/  SHFL.BFLY PT, R0, R2, 0x2, 0x1f ;  /* 0x0c401f0002007f89 */ /* 0x004e6800000e0000 */
[----:B---3--:R-:W2:Y:S04]  /*89b0*/  SHFL.BFLY PT, R4, R7, 0x2, 0x1f ;  /* 0x0c401f0007047f89 */ /* 0x008ea800000e0000 */
[----:B----4-:R-:W3:Y:S01]  /*89c0*/  SHFL.BFLY PT, R3, R6, 0x2, 0x1f ;  /* 0x0c401f0006037f89 */ /* 0x010ee200000e0000 */
[----:B-1----:R-:W-:-:S03]  /*89d0*/  FADD.FTZ R0, R0, R2 ;  /* 0x0000000200007221 */ /* 0x002fc60000010000 */
[----:B------:R-:W1:Y:S01]  /*89e0*/  SHFL.BFLY PT, R2, R5, 0x2, 0x1f ;  /* 0x0c401f0005027f89 */ /* 0x000e6200000e0000 */
[----:B--2---:R-:W-:Y:S01]  /*89f0*/  FADD.FTZ R4, R4, R7 ;  /* 0x0000000704047221 */ /* 0x004fe20000010000 */
[----:B------:R-:W-:Y:S02]  /*8a00*/  SHF.R.S32.HI R7, RZ, 0x1f, R167 ;  /* 0x0000001fff077819 */ /* 0x000fe400000114a7 */
[----:B------:R-:W2:Y:S01]  /*8a10*/  SHFL.BFLY PT, R161, R0, 0x1, 0x1f ;  /* 0x0c201f0000a17f89 */ /* 0x000ea200000e0000 */
[----:B---3--:R-:W-:-:S03]  /*8a20*/  FADD.FTZ R3, R3, R6 ;  /* 0x0000000603037221 */ /* 0x008fc60000010000 */
[----:B------:R-:W3:Y:S01]  /*8a30*/  SHFL.BFLY PT, R165, R4, 0x1, 0x1f ;  /* 0x0c201f0004a57f89 */ /* 0x000ee200000e0000 */
[----:B-1----:R-:W-:-:S03]  /*8a40*/  FADD.FTZ R2, R2, R5 ;  /* 0x0000000502027221 */ /* 0x002fc60000010000 */
[----:B------:R-:W1:Y:S01]  /*8a50*/  SHFL.BFLY PT, R5, R3, 0x1, 0x1f ;  /* 0x0c201f0003057f89 */ /* 0x000e6200000e0000 */
[----:B--2---:R-:W-:Y:S01]  /*8a60*/  FADD.FTZ R161, R0, R161 ;  /* 0x000000a100a17221 */ /* 0x004fe20000010000 */
[----:B------:R-:W-:Y:S02]  /*8a70*/  MOV R0, 0x3f800000 ;  /* 0x3f80000000007802 */ /* 0x000fe40000000f00 */
[----:B------:R-:W2:Y:S01]  /*8a80*/  SHFL.BFLY PT, R6, R2, 0x1, 0x1f ;  /* 0x0c201f0002067f89 */ /* 0x000ea200000e0000 */
[----:B---3--:R-:W-:Y:S01]  /*8a90*/  FADD.FTZ R165, R4, R165 ;  /* 0x000000a504a57221 */ /* 0x008fe20000010000 */
[----:B------:R-:W-:Y:S02]  /*8aa0*/  FSETP.NE.FTZ.AND P5, PT, R161, RZ, PT ;  /* 0x000000ffa100720b */ /* 0x000fe40003fb5000 */
[----:B------:R-:W-:Y:S02]  /*8ab0*/  LEA.HI R4, R7, R167, RZ, 0x5 ;  /* 0x000000a707047211 */ /* 0x000fe400078f28ff */
[----:B------:R-:W-:-:S09]  /*8ac0*/  FSETP.NE.FTZ.AND P4, PT, R165, RZ, PT ;  /* 0x000000ffa500720b */ /* 0x000fd20003f95000 */
[----:B------:R-:W3:Y:S01]  /*8ad0*/  @P5 MUFU.RCP R0, R161 ;  /* 0x000000a100005308 */ /* 0x000ee20000001000 */
[----:B-1----:R-:W-:Y:S01]  /*8ae0*/  FADD.FTZ R166, R3, R5 ;  /* 0x0000000503a67221 */ /* 0x002fe20000010000 */
[----:B------:R-:W-:Y:S02]  /*8af0*/  LOP3.LUT R3, R4, 0xffffffe0, RZ, 0xc0, !PT ;  /* 0xffffffe004037812 */ /* 0x000fe400078ec0ff */
[----:B------:R-:W-:Y:S01]  /*8b00*/  LEA.HI R4, R33, R205, RZ, 0x2 ;  /* 0x000000cd21047211 */ /* 0x000fe200078f10ff */
[----:B--2---:R-:W-:Y:S01]  /*8b10*/  FADD.FTZ R204, R2, R6 ;  /* 0x0000000602cc7221 */ /* 0x004fe20000010000 */
[----:B------:R-:W-:Y:S02]  /*8b20*/  FSETP.NE.FTZ.AND P3, PT, R166, RZ, PT ;  /* 0x000000ffa600720b */ /* 0x000fe40003f75000 */
[----:B------:R-:W-:Y:S02]  /*8b30*/  LOP3.LUT R5, R4, 0x3ffffffc, RZ, 0xc0, !PT ;  /* 0x3ffffffc04057812 */ /* 0x000fe400078ec0ff */
[----:B------:R-:W-:-:S02]  /*8b40*/  LOP3.LUT R2, R206, 0xfffffff8, RZ, 0xc0, !PT ;  /* 0xfffffff8ce027812 */ /* 0x000fc400078ec0ff */
[-C--:B------:R-:W-:Y:S02]  /*8b50*/  LEA.HI R33, R33, R205.reuse, RZ, 0x5 ;  /* 0x000000cd21217211 */ /* 0x080fe400078f28ff */
[----:B------:R-:W-:Y:S01]  /*8b60*/  IADD3 R60, -R5, R205, RZ ;  /* 0x000000cd053c7210 */ /* 0x000fe20007ffe1ff */
[C---:B---3--:R-:W-:Y:S01]  /*8b70*/  FMUL.FTZ R172, R0.reuse, R172 ;  /* 0x000000ac00ac7220 */ /* 0x048fe20000410000 */
[----:B------:R-:W-:Y:S01]  /*8b80*/  IADD3 R167, -R3, R167, RZ ;  /* 0x000000a703a77210 */ /* 0x000fe20007ffe1ff */
[----:B------:R-:W-:Y:S01]  /*8b90*/  FMUL.FTZ R6, R0, R173 ;  /* 0x000000ad00067220 */ /* 0x000fe20000410000 */
[----:B------:R-:W-:Y:S01]  /*8ba0*/  IADD3 R205, -R2, R205, RZ ;  /* 0x000000cd02cd7210 */ /* 0x000fe20007ffe1ff */
[C---:B------:R-:W-:Y:S01]  /*8bb0*/  FMUL.FTZ R176, R0.reuse, R176 ;  /* 0x000000b000b07220 */ /* 0x040fe20000410000 */
[----:B------:R-:W-:Y:S01]  /*8bc0*/  MOV R3, 0x3f800000 ;  /* 0x3f80000000037802 */ /* 0x000fe20000000f00 */
[C---:B------:R-:W-:Y:S01]  /*8bd0*/  FMUL.FTZ R177, R0.reuse, R177 ;  /* 0x000000b100b17220 */ /* 0x040fe20000410000 */
[----:B------:R-:W-:Y:S01]  /*8be0*/  MOV R2, 0x3f800000 ;  /* 0x3f80000000027802 */ /* 0x000fe20000000f00 */
[----:B------:R-:W-:Y:S01]  /*8bf0*/  FMUL.FTZ R15, R0, R68 ;  /* 0x00000044000f7220 */ /* 0x000fe20000410000 */
[----:B------:R-:W-:Y:S01]  /*8c00*/  FSETP.NE.FTZ.AND P0, PT, R204, RZ, PT ;  /* 0x000000ffcc00720b */ /* 0x000fe20003f15000 */
[C---:B------:R-:W-:Y:S01]  /*8c10*/  FMUL.FTZ R12, R0.reuse, R69 ;  /* 0x00000045000c7220 */ /* 0x040fe20000410000 */
[----:B------:R-:W1:Y:S01]  /*8c20*/  @P4 MUFU.RCP R3, R165 ;  /* 0x000000a500034308 */ /* 0x000e620000001000 */
        /* <DEDUP_REMOVED lines=27> */
[----:B------:R-:W-:Y:S01]  /*8de0*/  MOV R0, 0x3f800000 ;  /* 0x3f80000000007802 */ /* 0x000fe20000000f00 */
[C---:B-1----:R-:W-:Y:S01]  /*8df0*/  FMUL.FTZ R174, R3.reuse, R174 ;  /* 0x000000ae03ae7220 */ /* 0x042fe20000410000 */
[C---:B------:R-:W-:Y:S01]  /*8e00*/  FMUL.FTZ R5, R3.reuse, R175 ;  /* 0x000000af03057220 */ /* 0x040fe20000410000 */
[C---:B------:R-:W-:Y:S01]  /*8e10*/  FMUL.FTZ R178, R3.reuse, R178 ;  /* 0x000000b203b27220 */ /* 0x040fe20000410000 */
[C---:B------:R-:W-:Y:S01]  /*8e20*/  FMUL.FTZ R7, R3.reuse, R179 ;  /* 0x000000b303077220 */ /* 0x040fe20000410000 */
        /* <DEDUP_REMOVED lines=61> */
[--C-:B------:R-:W-:Y:S01]  /*9200*/  SHF.R.S32.HI R2, RZ, 0x2, R4.reuse ;  /* 0x00000002ff027819 */ /* 0x100fe20000011404 */
[C---:B-1----:R-:W-:Y:S01]  /*9210*/  FMUL.FTZ R171, R0.reuse, R171 ;  /* 0x000000ab00ab7220 */ /* 0x042fe20000410000 */
[----:B------:R-:W-:Y:S01]  /*9220*/  SHF.R.S32.HI R3, RZ, 0x1f, R4 ;  /* 0x0000001fff037819 */ /* 0x000fe20000011404 */
[C---:B------:R-:W-:Y:S01]  /*9230*/  FMUL.FTZ R8, R0.reuse, R170 ;  /* 0x000000aa00087220 */ /* 0x040fe20000410000 */
[C---:B------:R-:W-:Y:S01]  /*9240*/  FMUL.FTZ R183, R0.reuse, R183 ;  /* 0x000000b700b77220 */ /* 0x040fe20000410000 */
[C---:B------:R-:W-:Y:S01]  /*9250*/  FMUL.FTZ R13, R0.reuse, R182 ;  /* 0x000000b6000d7220 */ /* 0x040fe20000410000 */
[----:B------:R-:W-:Y:S01]  /*9260*/  LEA.HI R3, R3, R2, RZ, 0x3 ;  /* 0x0000000203037211 */ /* 0x000fe200078f18ff */
[C---:B------:R-:W-:Y:S01]  /*9270*/  FMUL.FTZ R75, R0.reuse, R75 ;  /* 0x0000004b004b7220 */ /* 0x040fe20000410000 */
[C---:B------:R-:W-:Y:S01]  /*9280*/  FMUL.FTZ R18, R0.reuse, R74 ;  /* 0x0000004a00127220 */ /* 0x040fe20000410000 */
[C---:B------:R-:W-:Y:S01]  /*9290*/  FMUL.FTZ R79, R0.reuse, R79 ;  /* 0x0000004f004f7220 */ /* 0x040fe20000410000 */
[----:B------:R-:W-:Y:S01]  /*92a0*/  LOP3.LUT R3, R3, 0xfffffff8, RZ, 0xc0, !PT ;  /* 0xfffffff803037812 */ /* 0x000fe200078ec0ff */
[C---:B------:R-:W-:Y:S01]  /*92b0*/  FMUL.FTZ R24, R0.reuse, R78 ;  /* 0x0000004e00187220 */ /* 0x040fe20000410000 */
[C---:B------:R-:W-:Y:S01]  /*92c0*/  FMUL.FTZ R91, R0.reuse, R91 ;  /* 0x0000005b005b7220 */ /* 0x040fe20000410000 */
[----:B------:R-:W-:Y:S01]  /*92d0*/  FMUL.FTZ R25, R0, R90 ;  /* 0x0000005a00197220 */ /* 0x000fe20000410000 */
[----:B------:R-:W-:Y:S01]  /*92e0*/  IADD3 R3, R2, -R3, RZ ;  /* 0x8000000302037210 */ /* 0x000fe20007ffe0ff */
        /* <DEDUP_REMOVED lines=22> */
[----:B------:R-:W-:-:S02]  /*9450*/  SHF.R.S32.HI R33, RZ, 0x5, R33 ;  /* 0x00000005ff217819 */ /* 0x000fc40000011421 */
[----:B------:R-:W-:Y:S02]  /*9460*/  SHF.L.U32 R0, R3, 0x6, RZ ;  /* 0x0000000603007819 */ /* 0x000fe400000006ff */
[----:B------:R-:W-:Y:S02]  /*9470*/  LEA R2, R33, R60, 0x9 ;  /* 0x0000003c21027211 */ /* 0x000fe400078e48ff */
[----:B------:R-:W-:Y:S02]  /*9480*/  LOP3.LUT R0, R0, 0x1c0, RZ, 0xc0, !PT ;  /* 0x000001c000007812 */ /* 0x000fe400078ec0ff */
[----:B------:R-:W-:Y:S02]  /*9490*/  LOP3.LUT R60, R3, 0x1, RZ, 0xc0, !PT ;  /* 0x00000001033c7812 */ /* 0x000fe400078ec0ff */
[----:B------:R-:W-:Y:S02]  /*94a0*/  LEA.HI R0, R0, R0, RZ, 0x1d ;  /* 0x0000000000007211 */ /* 0x000fe400078fe8ff */
[----:B------:R-:W-:-:S02]  /*94b0*/  ISETP.NE.U32.AND P1, PT, R60, 0x1, PT ;  /* 0x000000013c00780c */ /* 0x000fc40003f25070 */
[----:B------:R-:W-:Y:S02]  /*94c0*/  LEA R0, R2, R0, 0x1 ;  /* 0x0000000002007211 */ /* 0x000fe400078e08ff */
[----:B------:R-:W-:Y:S02]  /*94d0*/  F2FP.F16.F32.PACK_AB R6, R6, R172 ;  /* 0x000000ac0606723e */ /* 0x000fe400000000ff */
[----:B------:R-:W-:Y:S01]  /*94e0*/  LEA R0, R0, UR4, 0x1 ;  /* 0x0000000400007c11 */ /* 0x000fe2000f8e08ff */
[----:B------:R-:W-:Y:S01]  /*94f0*/  ULDC.U8 UR4, c[0x0][0x3d9] ;  /* 0x0000f64000047ab9 */ /* 0x000fe20000000000 */
[----:B------:R-:W-:Y:S02]  /*9500*/  F2FP.F16.F32.PACK_AB R5, R5, R174 ;  /* 0x000000ae0505723e */ /* 0x000fe400000000ff */
[----:B------:R-:W-:Y:S01]  /*9510*/  IADD3 R2, R0, -0x10, RZ ;  /* 0xfffffff000027810 */ /* 0x000fe20007ffe0ff */
[----:B------:R1:W-:Y:S01]  /*9520*/  STS [R0], R6 ;  /* 0x0000000600007388 */ /* 0x0003e20000000800 */
[----:B------:R-:W-:-:S02]  /*9530*/  F2FP.F16.F32.PACK_AB R4, R177, R176 ;  /* 0x000000b0b104723e */ /* 0x000fc400000000ff */
[----:B------:R-:W-:Y:S01]  /*9540*/  @P1 IADD3 R2, R0, 0x10, RZ ;  /* 0x0000001000021810 */ /* 0x000fe20007ffe0ff */
[----:B------:R-:W-:Y:S01]  /*9550*/  STS [R0+0x400], R5 ;  /* 0x0004000500007388 */ /* 0x000fe20000000800 */
[----:B------:R-:W-:Y:S02]  /*9560*/  R2P PR, R3, 0x6 ;  /* 0x0000000603007804 */ /* 0x000fe40000000000 */
[----:B------:R-:W-:Y:S01]  /*9570*/  MOV R3, 0x20 ;  /* 0x0000002000037802 */ /* 0x000fe20000000f00 */
[----:B------:R2:W-:Y:S01]  /*9580*/  STS [R2], R4 ;  /* 0x0000000402007388 */ /* 0x0005e20000000800 */
[----:B------:R-:W-:Y:S02]  /*9590*/  F2FP.F16.F32.PACK_AB R7, R7, R178 ;  /* 0x000000b20707723e */ /* 0x000fe400000000ff */
        /* <DEDUP_REMOVED lines=8> */
[----:B------:R-:W-:Y:S01]  /*9620*/  STS [R0+0x2400], R8 ;  /* 0x0024000800007388 */ /* 0x000fe20000000800 */
[----:B------:R-:W-:Y:S02]  /*9630*/  F2FP.F16.F32.PACK_AB R15, R81, R80 ;  /* 0x00000050510f723e */ /* 0x000fe400000000ff */
[----:B-1----:R-:W-:Y:S01]  /*9640*/  MOV R6, 0x40 ;  /* 0x0000004000067802 */ /* 0x002fe20000000f00 */
[----:B------:R1:W-:Y:S01]  /*9650*/  STS [R2+0x2000], R10 ;  /* 0x0020000a02007388 */ /* 0x0003e20000000800 */
[----:B------:R-:W-:-:S02]  /*9660*/  F2FP.F16.F32.PACK_AB R14, R14, R82 ;  /* 0x000000520e0e723e */ /* 0x000fc400000000ff */
[----:B------:R-:W-:Y:S01]  /*9670*/  SEL R6, R6, 0xffffffc0, !P2 ;  /* 0xffffffc006067807 */ /* 0x000fe20005000000 */
[----:B------:R-:W-:Y:S01]  /*9680*/  STS [R2+0x2400], R13 ;  /* 0x0024000d02007388 */ /* 0x000fe20000000800 */
[----:B------:R-:W-:Y:S02]  /*9690*/  F2FP.F16.F32.PACK_AB R16, R16, R72 ;  /* 0x000000481010723e */ /* 0x000fe400000000ff */
[----:B--2---:R-:W-:Y:S02]  /*96a0*/  SEL R4, R3, 0xffffffe0, !P1 ;  /* 0xffffffe003047807 */ /* 0x004fe40004800000 */
[----:B------:R-:W-:Y:S02]  /*96b0*/  ISETP.NE.AND P1, PT, RZ, UR4, PT ;  /* 0x00000004ff007c0c */ /* 0x000fe4000bf25270 */
[----:B------:R-:W-:Y:S02]  /*96c0*/  IADD3 R3, R0, R4, RZ ;  /* 0x0000000400037210 */ /* 0x000fe40007ffe0ff */
[----:B---3--:R-:W-:-:S02]  /*96d0*/  IADD3 R7, R4, R2, RZ ;  /* 0x0000000204077210 */ /* 0x008fc40007ffe0ff */
[----:B------:R-:W-:Y:S01]  /*96e0*/  F2FP.F16.F32.PACK_AB R18, R75, R18 ;  /* 0x000000124b12723e */ /* 0x000fe200000000ff */
[----:B------:R2:W-:Y:S01]  /*96f0*/  STS [R3], R12 ;  /* 0x0000000c03007388 */ /* 0x0005e20000000800 */
[----:B------:R-:W-:Y:S01]  /*9700*/  F2FP.F16.F32.PACK_AB R17, R17, R76 ;  /* 0x0000004c1111723e */ /* 0x000fe200000000ff */
[----:B----4-:R-:W3:Y:S01]  /*9710*/  @P4 MUFU.LG2 R9, R165 ;  /* 0x000000a500094308 */ /* 0x010ee20000000c00 */
[----:B------:R-:W-:Y:S01]  /*9720*/  F2FP.F16.F32.PACK_AB R24, R79, R24 ;  /* 0x000000184f18723e */ /* 0x000fe200000000ff */
[----:B------:R4:W-:Y:S01]  /*9730*/  STS [R3+0x400], R11 ;  /* 0x0004000b03007388 */ /* 0x0009e20000000800 */
[----:B------:R-:W-:Y:S02]  /*9740*/  F2FP.F16.F32.PACK_AB R23, R23, R84 ;  /* 0x000000541717723e */ /* 0x000fe400000000ff */
[----:B------:R-:W-:Y:S01]  /*9750*/  F2FP.F16.F32.PACK_AB R22, R22, R86 ;  /* 0x000000561616723e */ /* 0x000fe200000000ff */
[----:B------:R-:W-:Y:S01]  /*9760*/  STS [R7], R15 ;  /* 0x0000000f07007388 */ /* 0x000fe20000000800 */
[----:B------:R-:W-:Y:S01]  /*9770*/  IADD3 R5, R0, R6, RZ ;  /* 0x0000000600057210 */ /* 0x000fe20007ffe0ff */
[----:B-1----:R-:W1:Y:S01]  /*9780*/  @P5 MUFU.LG2 R10, R161 ;  /* 0x000000a1000a5308 */ /* 0x002e620000000c00 */
[----:B------:R-:W-:Y:S01]  /*9790*/  F2FP.F16.F32.PACK_AB R20, R20, R96 ;  /* 0x000000601414723e */ /* 0x000fe200000000ff */
[----:B------:R3:W-:Y:S01]  /*97a0*/  STS [R7+0x400], R14 ;  /* 0x0004000e07007388 */ /* 0x0007e20000000800 */
[----:B------:R-:W-:-:S02]  /*97b0*/  F2FP.F16.F32.PACK_AB R19, R19, R98 ;  /* 0x000000621313723e */ /* 0x000fc400000000ff */
[----:B------:R-:W-:Y:S01]  /*97c0*/  IADD3 R8, R6, R2, RZ ;  /* 0x0000000206087210 */ /* 0x000fe20007ffe0ff */
[----:B------:R1:W-:Y:S01]  /*97d0*/  STS [R3+0x2000], R16 ;  /* 0x0020001003007388 */ /* 0x0003e20000000800 */
[----:B------:R-:W-:Y:S02]  /*97e0*/  F2FP.F16.F32.PACK_AB R21, R21, R88 ;  /* 0x000000581515723e */ /* 0x000fe400000000ff */
[----:B------:R-:W-:Y:S01]  /*97f0*/  F2FP.F16.F32.PACK_AB R25, R91, R25 ;  /* 0x000000195b19723e */ /* 0x000fe200000000ff */
[----:B------:R-:W-:Y:S01]  /*9800*/  STS [R3+0x2400], R18 ;  /* 0x0024001203007388 */ /* 0x000fe20000000800 */
[----:B------:R-:W-:Y:S02]  /*9810*/  F2FP.F16.F32.PACK_AB R32, R32, R92 ;  /* 0x0000005c2020723e */ /* 0x000fe400000000ff */
[----:B------:R-:W-:Y:S01]  /*9820*/  F2FP.F16.F32.PACK_AB R31, R95, R31 ;  /* 0x0000001f5f1f723e */ /* 0x000fe200000000ff */
[----:B------:R1:W-:Y:S01]  /*9830*/  STS [R7+0x2000], R17 ;  /* 0x0020001107007388 */ /* 0x0003e20000000800 */
[----:B--2---:R-:W2:Y:S01]  /*9840*/  @P1 LDC.64 R12, c[0x0][0x2c0] ;  /* 0x0000b000ff0c1b82 */ /* 0x004ea20000000a00 */
[----:B------:R-:W-:-:S02]  /*9850*/  F2FP.F16.F32.PACK_AB R30, R30, R100 ;  /* 0x000000641e1e723e */ /* 0x000fc400000000ff */
[----:B------:R-:W-:Y:S01]  /*9860*/  F2FP.F16.F32.PACK_AB R29, R29, R102 ;  /* 0x000000661d1d723e */ /* 0x000fe200000000ff */
[----:B------:R-:W-:Y:S01]  /*9870*/  STS [R7+0x2400], R24 ;  /* 0x0024001807007388 */ /* 0x000fe20000000800 */
[----:B------:R-:W-:Y:S02]  /*9880*/  IADD3 R4, R3, R6, RZ ;  /* 0x0000000603047210 */ /* 0x000fe40007ffe0ff */
[----:B------:R-:W-:Y:S01]  /*9890*/  F2FP.F16.F32.PACK_AB R27, R27, R112 ;  /* 0x000000701b1b723e */ /* 0x000fe200000000ff */
[----:B------:R-:W-:Y:S01]  /*98a0*/  STS [R5], R23 ;  /* 0x0000001705007388 */ /* 0x000fe20000000800 */
[----:B------:R-:W-:Y:S01]  /*98b0*/  F2FP.F16.F32.PACK_AB R26, R26, R114 ;  /* 0x000000721a1a723e */ /* 0x000fe200000000ff */
[----:B----4-:R-:W4:Y:S01]  /*98c0*/  @P4 LDC R11, c[0x0][0x2e8] ;  /* 0x0000ba00ff0b4b82 */ /* 0x010f220000000800 */
[----:B------:R-:W-:Y:S01]  /*98d0*/  IADD3 R6, R7, R6, RZ ;  /* 0x0000000607067210 */ /* 0x000fe20007ffe0ff */
[----:B------:R-:W-:Y:S01]  /*98e0*/  STS [R5+0x400], R22 ;  /* 0x0004001605007388 */ /* 0x000fe20000000800 */
[----:B------:R-:W-:Y:S01]  /*98f0*/  F2FP.F16.F32.PACK_AB R28, R28, R104 ;  /* 0x000000681c1c723e */ /* 0x000fe200000000ff */
[----:B---3--:R-:W3:Y:S01]  /*9900*/  @P3 MUFU.LG2 R14, R166 ;  /* 0x000000a6000e3308 */ /* 0x008ee20000000c00 */
[----:B------:R-:W-:Y:S01]  /*9910*/  F2FP.F16.F32.PACK_AB R52, R107, R52 ;  /* 0x000000346b34723e */ /* 0x000fe200000000ff */
[----:B------:R-:W-:Y:S01]  /*9920*/  STS [R8], R20 ;  /* 0x0000001408007388 */ /* 0x000fe20000000800 */
[----:B------:R-:W-:Y:S01]  /*9930*/  F2FP.F16.F32.PACK_AB R51, R51, R108 ;  /* 0x0000006c3333723e */ /* 0x000fe200000000ff */
[----:B-1----:R-:W1:Y:S01]  /*9940*/  @P3 LDC R16, c[0x0][0x2e8] ;  /* 0x0000ba00ff103b82 */ /* 0x002e620000000800 */
[----:B------:R-:W-:Y:S01]  /*9950*/  F2FP.F16.F32.PACK_AB R50, R111, R50 ;  /* 0x000000326f32723e */ /* 0x000fe200000000ff */
[----:B------:R-:W-:Y:S01]  /*9960*/  STS [R8+0x400], R19 ;  /* 0x0004001308007388 */ /* 0x000fe20000000800 */
[----:B------:R-:W-:-:S02]  /*9970*/  F2FP.F16.F32.PACK_AB R49, R49, R116 ;  /* 0x000000743131723e */ /* 0x000fc400000000ff */
[----:B------:R-:W-:Y:S01]  /*9980*/  F2FP.F16.F32.PACK_AB R48, R48, R118 ;  /* 0x000000763030723e */ /* 0x000fe200000000ff */
[----:B------:R-:W-:Y:S01]  /*9990*/  STS [R5+0x2000], R21 ;  /* 0x0020001505007388 */ /* 0x000fe20000000800 */
[----:B------:R-:W-:Y:S01]  /*99a0*/  F2FP.F16.F32.PACK_AB R45, R45, R128 ;  /* 0x000000802d2d723e */ /* 0x000fe200000000ff */
[----:B------:R-:W1:Y:S01]  /*99b0*/  @P0 LDC R17, c[0x0][0x2e8] ;  /* 0x0000ba00ff110b82 */ /* 0x000e620000000800 */
[----:B------:R-:W-:Y:S01]  /*99c0*/  F2FP.F16.F32.PACK_AB R44, R44, R130 ;  /* 0x000000822c2c723e */ /* 0x000fe200000000ff */
[----:B------:R3:W-:Y:S01]  /*99d0*/  STS [R5+0x2400], R25 ;  /* 0x0024001905007388 */ /* 0x0007e20000000800 */
        /* <DEDUP_REMOVED lines=8> */
[----:B------:R-:W-:Y:S01]  /*9a60*/  STS [R4], R30 ;  /* 0x0000001e04007388 */ /* 0x000fe20000000800 */
[----:B------:R-:W-:Y:S02]  /*9a70*/  ISETP.NE.AND P2, PT, RZ, UR5, PT ;  /* 0x00000005ff007c0c */ /* 0x000fe4000bf45270 */
        /* <DEDUP_REMOVED lines=9> */
[----:B------:R-:W-:Y:S01]  /*9b10*/  ISETP.NE.OR P6, PT, RZ, UR4, !P2 ;  /* 0x00000004ff007c0c */ /* 0x000fe2000d7c5670 */
        /* <DEDUP_REMOVED lines=10> */
[----:B------:R-:W-:Y:S01]  /*9bc0*/  F2FP.F16.F32.PACK_AB R53, R53, R188 ;  /* 0x000000bc3535723e */ /* 0x000fe200000000ff */
[----:B------:R-:W4:Y:S01]  /*9bd0*/  @!P6 LDC R15, c[0x0][0x2c4] ;  /* 0x0000b100ff0feb82 */ /* 0x000f220000000800 */
        /* <DEDUP_REMOVED lines=11> */
[----:B---3--:R-:W-:-:S02]  /*9c90*/  MOV R25, 0x7f800000 ;  /* 0x7f80000000197802 */ /* 0x008fc40000000f00 */
[----:B------:R-:W-:Y:S01]  /*9ca0*/  F2FP.F16.F32.PACK_AB R67, R67, R200 ;  /* 0x000000c84343723e */ /* 0x000fe200000000ff */
[----:B------:R-:W-:Y:S01]  /*9cb0*/  STS [R0+0x6000], R47 ;  /* 0x0060002f00007388 */ /* 0x000fe20000000800 */
[----:B------:R-:W-:Y:S02]  /*9cc0*/  F2FP.F16.F32.PACK_AB R66, R203, R66 ;  /* 0x00000042cb42723e */ /* 0x000fe400000000ff */
[----:B------:R-:W-:Y:S01]  /*9cd0*/  MOV R24, 0x7f800000 ;  /* 0x7f80000000187802 */ /* 0x000fe20000000f00 */
[----:B------:R3:W-:Y:S01]  /*9ce0*/  STS [R0+0x6400], R46 ;  /* 0x0064002e00007388 */ /* 0x0007e20000000800 */
[----:B------:R-:W-:Y:S02]  /*9cf0*/  MOV R22, 0x7f800000 ;  /* 0x7f80000000167802 */ /* 0x000fe40000000f00 */
[----:B------:R-:W-:Y:S01]  /*9d00*/  MOV R23, 0x7f800000 ;  /* 0x7f80000000177802 */ /* 0x000fe20000000f00 */
[----:B------:R-:W-:Y:S04]  /*9d10*/  STS [R2+0x6000], R43 ;  /* 0x0060002b02007388 */ /* 0x000fe80000000800 */
[----:B------:R2:W-:Y:S04]  /*9d20*/  STS [R2+0x6400], R42 ;  /* 0x0064002a02007388 */ /* 0x0005e80000000800 */
[----:B------:R-:W-:Y:S04]  /*9d30*/  STS [R3+0x4000], R41 ;  /* 0x0040002903007388 */ /* 0x000fe80000000800 */
[----:B------:R-:W-:Y:S04]  /*9d40*/  STS [R3+0x4400], R40 ;  /* 0x0044002803007388 */ /* 0x000fe80000000800 */
[----:B------:R-:W-:Y:S04]  /*9d50*/  STS [R7+0x4000], R37 ;  /* 0x0040002507007388 */ /* 0x000fe80000000800 */
[----:B------:R-:W-:Y:S01]  /*9d60*/  STS [R7+0x4400], R36 ;  /* 0x0044002407007388 */ /* 0x000fe20000000800 */
[----:B---3--:R-:W3:Y:S03]  /*9d70*/  @!P1 LDC R0, c[0x0][0x270] ;  /* 0x00009c00ff009b82 */ /* 0x008ee60000000800 */
[----:B------:R-:W-:Y:S04]  /*9d80*/  STS [R3+0x6000], R39 ;  /* 0x0060002703007388 */ /* 0x000fe80000000800 */
[----:B------:R-:W-:Y:S01]  /*9d90*/  STS [R3+0x6400], R38 ;  /* 0x0064002603007388 */ /* 0x000fe20000000800 */
[----:B--2---:R-:W2:Y:S03]  /*9da0*/  @!P1 LDC R2, c[0x0][0x2e4] ;  /* 0x0000b900ff029b82 */ /* 0x004ea60000000800 */
[----:B------:R-:W-:Y:S04]  /*9db0*/  STS [R7+0x6000], R35 ;  /* 0x0060002307007388 */ /* 0x000fe80000000800 */
[----:B------:R1:W-:Y:S01]  /*9dc0*/  STS [R7+0x6400], R34 ;  /* 0x0064002207007388 */ /* 0x0003e20000000800 */
[----:B------:R-:W4:Y:S03]  /*9dd0*/  S2R R26, SR_CTAID.Y ;  /* 0x00000000001a7919 */ /* 0x000f260000002600 */
[----:B------:R-:W-:Y:S04]  /*9de0*/  STS [R5+0x4000], R59 ;  /* 0x0040003b05007388 */ /* 0x000fe80000000800 */
[----:B------:R-:W-:Y:S04]  /*9df0*/  STS [R5+0x4400], R58 ;  /* 0x0044003a05007388 */ /* 0x000fe80000000800 */
[----:B------:R-:W-:Y:S04]  /*9e00*/  STS [R8+0x4000], R55 ;  /* 0x0040003708007388 */ /* 0x000fe80000000800 */
[----:B------:R-:W-:Y:S01]  /*9e10*/  STS [R8+0x4400], R54 ;  /* 0x0044003608007388 */ /* 0x000fe20000000800 */
[----:B------:R-:W3:Y:S01]  /*9e20*/  S2R R29, SR_CTAID.X ;  /* 0x00000000001d7919 */ /* 0x000ee20000002500 */
[----:B-1----:R-:W-:-:S02]  /*9e30*/  @P1 IMAD R7, R13, R12, RZ ;  /* 0x0000000c0d071224 */ /* 0x002fc400078e02ff */
[----:B------:R-:W2:Y:S01]  /*9e40*/  @!P1 LDC R13, c[0x0][0x2c4] ;  /* 0x0000b100ff0d9b82 */ /* 0x000ea20000000800 */
[----:B------:R-:W-:Y:S04]  /*9e50*/  STS [R5+0x6000], R57 ;  /* 0x0060003905007388 */ /* 0x000fe80000000800 */
[----:B------:R1:W-:Y:S03]  /*9e60*/  STS [R5+0x6400], R56 ;  /* 0x0064003805007388 */ /* 0x0003e60000000800 */
[----:B------:R-:W3:Y:S01]  /*9e70*/  @P5 LDC R12, c[0x0][0x2e8] ;  /* 0x0000ba00ff0c5b82 */ /* 0x000ee20000000800 */
[----:B------:R-:W-:Y:S01]  /*9e80*/  STS [R8+0x6000], R53 ;  /* 0x0060003508007388 */ /* 0x000fe20000000800 */
[----:B----4-:R-:W-:-:S03]  /*9e90*/  SHF.R.S32.HI R27, RZ, 0x1f, R26 ;  /* 0x0000001fff1b7819 */ /* 0x010fc6000001141a */
[----:B------:R4:W-:Y:S01]  /*9ea0*/  STS [R8+0x6400], R61 ;  /* 0x0064003d08007388 */ /* 0x0009e20000000800 */
[----:B------:R-:W4:Y:S03]  /*9eb0*/  S2R R28, SR_CTAID.Z ;  /* 0x00000000001c7919 */ /* 0x000f260000002700 */
[----:B------:R-:W-:Y:S01]  /*9ec0*/  STS [R4+0x4000], R60 ;  /* 0x0040003c04007388 */ /* 0x000fe20000000800 */
[----:B--2---:R-:W-:-:S03]  /*9ed0*/  @!P1 SEL R7, R13, R2, !P2 ;  /* 0x000000020d079207 */ /* 0x004fc60005000000 */
[----:B------:R-:W-:Y:S01]  /*9ee0*/  STS [R4+0x4400], R63 ;  /* 0x0044003f04007388 */ /* 0x000fe20000000800 */
[----:B------:R-:W-:-:S03]  /*9ef0*/  CS2R R2, SRZ ;  /* 0x0000000000027805 */ /* 0x000fc6000001ff00 */
[----:B------:R-:W-:Y:S01]  /*9f00*/  STS [R6+0x4000], R62 ;  /* 0x0040003e06007388 */ /* 0x000fe20000000800 */
[----:B-1----:R-:W-:Y:S01]  /*9f10*/  @P1 MOV R5, 0x1 ;  /* 0x0000000100051802 */ /* 0x002fe20000000f00 */
[----:B---3--:R-:W-:Y:S02]  /*9f20*/  @!P1 IMAD R5, R7, R0, RZ ;  /* 0x0000000007059224 */ /* 0x008fe400078e02ff */
[----:B------:R-:W-:Y:S01]  /*9f30*/  STS [R6+0x4400], R64 ;  /* 0x0044004006007388 */ /* 0x000fe20000000800 */
[C---:B------:R-:W-:Y:S02]  /*9f40*/  @!P6 IMAD R0, R26.reuse, R15, RZ ;  /* 0x0000000f1a00e224 */ /* 0x040fe400078e02ff */
[----:B------:R-:W1:Y:S01]  /*9f50*/  @P0 MUFU.LG2 R15, R204 ;  /* 0x000000cc000f0308 */ /* 0x000e620000000c00 */
[----:B------:R-:W-:Y:S01]  /*9f60*/  STS [R4+0x6000], R65 ;  /* 0x0060004104007388 */ /* 0x000fe20000000800 */
[----:B----4-:R-:W2:Y:S01]  /*9f70*/  @P1 LDC R8, c[0x0][0x2c0] ;  /* 0x0000b000ff081b82 */ /* 0x010ea20000000800 */
[----:B------:R-:W-:Y:S01]  /*9f80*/  IMAD R5, R26, R5, RZ ;  /* 0x000000051a057224 */ /* 0x000fe200078e02ff */
[----:B------:R-:W-:Y:S01]  /*9f90*/  @!P6 SHF.R.S32.HI R3, RZ, 0x1f, R0 ;  /* 0x0000001fff03e819 */ /* 0x000fe20000011400 */
[----:B------:R3:W-:Y:S01]  /*9fa0*/  STS [R4+0x6400], R68 ;  /* 0x0064004404007388 */ /* 0x0007e20000000800 */
[----:B------:R-:W-:-:S03]  /*9fb0*/  @!P6 MOV R2, R0 ;  /* 0x000000000002e202 */ /* 0x000fc60000000f00 */
[----:B------:R-:W-:Y:S04]  /*9fc0*/  STS [R6+0x6000], R67 ;  /* 0x0060004306007388 */ /* 0x000fe80000000800 */
[----:B------:R4:W-:Y:S01]  /*9fd0*/  STS [R6+0x6400], R66 ;  /* 0x0064004206007388 */ /* 0x0009e20000000800 */
[----:B------:R-:W-:Y:S01]  /*9fe0*/  @!P1 MOV R8, 0x1 ;  /* 0x0000000100089802 */ /* 0x000fe20000000f00 */
[----:B---3--:R-:W-:Y:S01]  /*9ff0*/  @P4 FMUL.FTZ R4, R9, 0.69314718246459960938 ;  /* 0x3f31721809044820 */ /* 0x008fe20000410000 */
[----:B------:R-:W-:-:S03]  /*a000*/  SEL R9, R5, RZ, P6 ;  /* 0x000000ff05097207 */ /* 0x000fc60003000000 */
[----:B--2---:R-:W-:Y:S02]  /*a010*/  IMAD R5, R29, R8, RZ ;  /* 0x000000081d057224 */ /* 0x004fe400078e02ff */
[----:B-----5:R-:W-:Y:S01]  /*a020*/  @P4 FFMA.FTZ R25, R163, R11, R4 ;  /* 0x0000000ba3194223 */ /* 0x020fe20000010004 */
[----:B------:R-:W-:Y:S01]  /*a030*/  BAR.SYNC.DEFER_BLOCKING 0x0 ;  /* 0x0000000000007b1d */ /* 0x000fe20000010000 */
[----:B------:R-:W-:Y:S01]  /*a040*/  LOP3.LUT P4, RZ, R167, 0x3, RZ, 0xc0, !PT ;  /* 0x00000003a7ff7812 */ /* 0x000fe2000788c0ff */
[----:B------:R-:W-:Y:S02]  /*a050*/  IMAD R4, R28, R7, R9 ;  /* 0x000000071c047224 */ /* 0x000fe400078e0209 */
[----:B----4-:R-:W-:Y:S01]  /*a060*/  @P5 FMUL.FTZ R6, R10, 0.69314718246459960938 ;  /* 0x3f3172180a065820 */ /* 0x010fe20000410000 */
[----:B------:R-:W-:Y:S01]  /*a070*/  SHF.L.U32 R0, R5, 0x7, RZ ;  /* 0x0000000705007819 */ /* 0x000fe200000006ff */
[----:B------:R-:W-:Y:S01]  /*a080*/  @P3 FMUL.FTZ R7, R14, 0.69314718246459960938 ;  /* 0x3f3172180e073820 */ /* 0x000fe20000410000 */
[----:B------:R-:W-:Y:S01]  /*a090*/  SHF.L.U32 R14, R205, 0x3, RZ ;  /* 0x00000003cd0e7819 */ /* 0x000fe200000006ff */
[----:B------:R-:W-:Y:S01]  /*a0a0*/  @P5 FFMA.FTZ R24, R164, R12, R6 ;  /* 0x0000000ca4185223 */ /* 0x000fe20000010006 */
[----:B------:R-:W-:Y:S01]  /*a0b0*/  IADD3 R11, P2, P1, R0, R2, R4 ;  /* 0x00000002000b7210 */ /* 0x000fe2000795e004 */
[----:B-1----:R-:W-:Y:S01]  /*a0c0*/  @P0 FMUL.FTZ R6, R15, 0.69314718246459960938 ;  /* 0x3f3172180f060820 */ /* 0x002fe20000410000 */
[----:B------:R-:W-:Y:S01]  /*a0d0*/  SHF.R.S32.HI R5, RZ, 0x1f, R0 ;  /* 0x0000001fff057819 */ /* 0x000fe20000011400 */
[----:B------:R-:W-:Y:S01]  /*a0e0*/  @P3 FFMA.FTZ R22, R162, R16, R7 ;  /* 0x00000010a2163223 */ /* 0x000fe20000010007 */
[----:B------:R-:W-:Y:S01]  /*a0f0*/  SHF.R.S32.HI R4, RZ, 0x1f, R4 ;  /* 0x0000001fff047819 */ /* 0x000fe20000011404 */
[----:B------:R-:W-:Y:S01]  /*a100*/  @P0 FFMA.FTZ R23, R160, R17, R6 ;  /* 0x00000011a0170223 */ /* 0x000fe20000010006 */
[----:B------:R-:W-:-:S02]  /*a110*/  SHF.R.S32.HI R15, RZ, 0x1f, R14 ;  /* 0x0000001fff0f7819 */ /* 0x000fc4000001140e */
[----:B------:R-:W-:Y:S01]  /*a120*/  IADD3.X R9, R5, R3, R4, P2, P1 ;  /* 0x0000000305097210 */ /* 0x000fe200017e2404 */
[----:B------:R-:W-:Y:S06]  /*a130*/  @P4 BRA `(.L_x_124) ;  /* 0x0000000000b04947 */ /* 0x000fec0003800000 */
[----:B------:R-:W-:Y:S02]  /*a140*/  SHF.R.S32.HI R0, RZ, 0x1f, R33 ;  /* 0x0000001fff007819 */ /* 0x000fe40000011421 */
[----:B------:R-:W-:Y:S02]  /*a150*/  SHF.R.S32.HI R3, RZ, 0x1f, R167 ;  /* 0x0000001fff037819 */ /* 0x000fe400000114a7 */
[----:B------:R-:W-:Y:S02]  /*a160*/  LEA.HI R2, R0, R33, RZ, 0x2 ;  /* 0x0000002100027211 */ /* 0x000fe400078f10ff */
[----:B------:R-:W-:Y:S02]  /*a170*/  LEA.HI R0, R3, R167, RZ, 0x2 ;  /* 0x000000a703007211 */ /* 0x000fe400078f10ff */
[----:B------:R-:W-:Y:S02]  /*a180*/  LOP3.LUT R2, R2, 0xffffffc, RZ, 0xc0, !PT ;  /* 0x0ffffffc02027812 */ /* 0x000fe400078ec0ff */
[----:B------:R-:W-:-:S03]  /*a190*/  SHF.R.S32.HI R0, RZ, 0x2, R0 ;  /* 0x00000002ff007819 */ /* 0x000fc60000011400 */
[----:B------:R-:W-:-:S04]  /*a1a0*/  IMAD.IADD R2, R33, 0x1, -R2 ;  /* 0x0000000121027824 */ /* 0x000fc800078e0a02 */
[----:B------:R-:W-:Y:S02]  /*a1b0*/  IMAD R0, R2, 0x10, R0 ;  /* 0x0000001002007824 */ /* 0x000fe400078e0200 */
[----:B------:R-:W-:Y:S02]  /*a1c0*/  IMAD R2, R29, -0x80, R13 ;  /* 0xffffff801d027824 */ /* 0x000fe400078e020d */
[C---:B------:R-:W-:Y:S02]  /*a1d0*/  VIADD R3, R0.reuse, 0x8 ;  /* 0x0000000800037836 */ /* 0x040fe40000000000 */
[C---:B------:R-:W-:Y:S01]  /*a1e0*/  VIADD R4, R0.reuse, 0x40 ;  /* 0x0000004000047836 */ /* 0x040fe20000000000 */
[CC--:B------:R-:W-:Y:S01]  /*a1f0*/  ISETP.GE.AND P6, PT, R0.reuse, R2.reuse, PT ;  /* 0x000000020000720c */ /* 0x0c0fe20003fc6270 */
[----:B------:R-:W-:Y:S01]  /*a200*/  VIADD R5, R0, 0x48 ;  /* 0x0000004800057836 */ /* 0x000fe20000000000 */
[-C--:B------:R-:W-:Y:S02]  /*a210*/  ISETP.GE.AND P5, PT, R3, R2.reuse, PT ;  /* 0x000000020300720c */ /* 0x080fe40003fa6270 */
[----:B------:R-:W-:-:S02]  /*a220*/  ISETP.GE.AND P4, PT, R4, R2, PT ;  /* 0x000000020400720c */ /* 0x000fc40003f86270 */
[----:B------:R-:W-:-:S07]  /*a230*/  ISETP.GE.AND P3, PT, R5, R2, PT ;  /* 0x000000020500720c */ /* 0x000fce0003f66270 */
[----:B------:R-:W1:Y:S01]  /*a240*/  @!P6 LDC.64 R12, c[0x0][0x2b0] ;  /* 0x0000ac00ff0ceb82 */ /* 0x000e620000000a00 */
[-C--:B------:R-:W-:Y:S02]  /*a250*/  @!P6 IMAD R2, R0, R8.reuse, RZ ;  /* 0x000000080002e224 */ /* 0x080fe400078e02ff */
[-C--:B------:R-:W-:Y:S02]  /*a260*/  @!P5 IMAD R0, R3, R8.reuse, RZ ;  /* 0x000000080300d224 */ /* 0x080fe400078e02ff */
[-C--:B------:R-:W-:Y:S01]  /*a270*/  @!P4 IMAD R3, R4, R8.reuse, RZ ;  /* 0x000000080403c224 */ /* 0x080fe200078e02ff */
[-C--:B------:R-:W-:Y:S01]  /*a280*/  @!P6 IADD3 R7, P0, R2, R11.reuse, RZ ;  /* 0x0000000b0207e210 */ /* 0x080fe20007f1e0ff */
[----:B------:R-:W-:Y:S01]  /*a290*/  @!P3 IMAD R5, R5, R8, RZ ;  /* 0x000000080505b224 */ /* 0x000fe200078e02ff */
[----:B------:R-:W2:Y:S01]  /*a2a0*/  @!P5 LDC.64 R16, c[0x0][0x2b0] ;  /* 0x0000ac00ff10db82 */ /* 0x000ea20000000a00 */
[-C--:B------:R-:W-:Y:S02]  /*a2b0*/  @!P5 IADD3 R4, P2, R0, R11.reuse, RZ ;  /* 0x0000000b0004d210 */ /* 0x080fe40007f5e0ff */
[----:B------:R-:W-:-:S02]  /*a2c0*/  @!P4 IADD3 R10, P1, R3, R11, RZ ;  /* 0x0000000b030ac210 */ /* 0x000fc40007f3e0ff */
[-C--:B------:R-:W-:Y:S02]  /*a2d0*/  @!P6 LEA.HI.X.SX32 R2, R2, R9.reuse, 0x1, P0 ;  /* 0x000000090202e211 */ /* 0x080fe400000f0eff */
[----:B------:R-:W-:Y:S01]  /*a2e0*/  @!P5 LEA.HI.X.SX32 R0, R0, R9, 0x1, P2 ;  /* 0x000000090000d211 */ /* 0x000fe200010f0eff */
[----:B------:R-:W3:Y:S01]  /*a2f0*/  @!P4 LDC.64 R18, c[0x0][0x2b0] ;  /* 0x0000ac00ff12cb82 */ /* 0x000ee20000000a00 */
[----:B------:R-:W-:-:S07]  /*a300*/  @!P3 IADD3 R11, P0, R5, R11, RZ ;  /* 0x0000000b050bb210 */ /* 0x000fce0007f1e0ff */
[----:B------:R-:W4:Y:S01]  /*a310*/  @!P3 LDC.64 R20, c[0x0][0x2b0] ;  /* 0x0000ac00ff14bb82 */ /* 0x000f220000000a00 */
[----:B-1----:R-:W-:Y:S02]  /*a320*/  @!P6 LEA R8, P2, R7, R12, 0x2 ;  /* 0x0000000c0708e211 */ /* 0x002fe400078410ff */
[-C--:B------:R-:W-:Y:S02]  /*a330*/  @!P4 LEA.HI.X.SX32 R12, R3, R9.reuse, 0x1, P1 ;  /* 0x00000009030cc211 */ /* 0x080fe400008f0eff */
[----:B------:R-:W-:Y:S02]  /*a340*/  @!P3 LEA.HI.X.SX32 R3, R5, R9, 0x1, P0 ;  /* 0x000000090503b211 */ /* 0x000fe400000f0eff */
[----:B------:R-:W-:Y:S02]  /*a350*/  @!P6 LEA.HI.X R9, R7, R13, R2, 0x2, P2 ;  /* 0x0000000d0709e211 */ /* 0x000fe400010f1402 */
[----:B--2---:R-:W-:-:S03]  /*a360*/  @!P5 LEA R6, P1, R4, R16, 0x2 ;  /* 0x000000100406d211 */ /* 0x004fc600078210ff */
[----:B------:R1:W-:Y:S01]  /*a370*/  @!P6 STG.E desc[UR16][R8.64], R24 ;  /* 0x000000180800e986 */ /* 0x0003e2000c101910 */
[----:B------:R-:W-:Y:S02]  /*a380*/  @!P5 LEA.HI.X R7, R4, R17, R0, 0x2, P1 ;  /* 0x000000110407d211 */ /* 0x000fe400008f1400 */
[----:B---3--:R-:W-:-:S03]  /*a390*/  @!P4 LEA R4, P1, R10, R18, 0x2 ;  /* 0x000000120a04c211 */ /* 0x008fc600078210ff */
[----:B------:R1:W-:Y:S01]  /*a3a0*/  @!P5 STG.E desc[UR16][R6.64], R25 ;  /* 0x000000190600d986 */ /* 0x0003e2000c101910 */
[----:B------:R-:W-:Y:S02]  /*a3b0*/  @!P4 LEA.HI.X R5, R10, R19, R12, 0x2, P1 ;  /* 0x000000130a05c211 */ /* 0x000fe400008f140c */
[----:B----4-:R-:W-:-:S03]  /*a3c0*/  @!P3 LEA R2, P0, R11, R20, 0x2 ;  /* 0x000000140b02b211 */ /* 0x010fc600078010ff */
[----:B------:R1:W-:Y:S01]  /*a3d0*/  @!P4 STG.E desc[UR16][R4.64], R22 ;  /* 0x000000160400c986 */ /* 0x0003e2000c101910 */
[----:B------:R-:W-:-:S05]  /*a3e0*/  @!P3 LEA.HI.X R3, R11, R21, R3, 0x2, P0 ;  /* 0x000000150b03b211 */ /* 0x000fca00000f1403 */
[----:B------:R1:W-:Y:S04]  /*a3f0*/  @!P3 STG.E desc[UR16][R2.64], R23 ;  /* 0x000000170200b986 */ /* 0x0003e8000c101910 */
.L_x_124:
[----:B------:R-:W-:Y:S05]  /*a400*/  BSYNC B0 ;  /* 0x0000000000007941 */ /* 0x000fea0003800000 */
.L_x_123:
[----:B------:R-:W-:Y:S01]  /*a410*/  ULDC.64 UR4, c[0x0][0x290] ;  /* 0x0000a40000047ab9 */ /* 0x000fe20000000a00 */
[----:B-1----:R-:W-:Y:S01]  /*a420*/  SHF.R.S32.HI R5, RZ, 0x1f, R28 ;  /* 0x0000001fff057819 */ /* 0x002fe2000001141c */
[----:B------:R-:W-:Y:S01]  /*a430*/  IMAD R0, R27, UR4, RZ ;  /* 0x000000041b007c24 */ /* 0x000fe2000f8e02ff */
[----:B------:R-:W-:Y:S01]  /*a440*/  SHF.R.S32.HI R4, RZ, 0x3, R206 ;  /* 0x00000003ff047819 */ /* 0x000fe200000114ce */
[C---:B------:R-:W-:Y:S01]  /*a450*/  IMAD.WIDE.U32 R2, R26.reuse, UR4, R14 ;  /* 0x000000041a027c25 */ /* 0x040fe2000f8e000e */
[----:B------:R-:W1:Y:S01]  /*a460*/  LDS.128 R72, [R247] ;  /* 0x00000000f7487984 */ /* 0x000e620000000c00 */
[----:B------:R-:W-:Y:S02]  /*a470*/  ULDC.64 UR6, c[0x0][0x298] ;  /* 0x0000a60000067ab9 */ /* 0x000fe40000000a00 */
[----:B------:R-:W-:Y:S01]  /*a480*/  IMAD R0, R26, UR5, R0 ;  /* 0x000000051a007c24 */ /* 0x000fe2000f8e0200 */
[----:B------:R-:W-:Y:S01]  /*a490*/  ULDC.64 UR4, c[0x0][0x2a0] ;  /* 0x0000a80000047ab9 */ /* 0x000fe20000000a00 */
[----:B------:R-:W2:Y:S02]  /*a4a0*/  LDS.128 R68, [R247+0x4000] ;  /* 0x00400000f7447984 */ /* 0x000ea40000000c00 */
[----:B------:R-:W-:-:S02]  /*a4b0*/  IMAD.IADD R3, R3, 0x1, R0 ;  /* 0x0000000103037824 */ /* 0x000fc400078e0200 */
[----:B------:R-:W-:Y:S01]  /*a4c0*/  IMAD R0, R5, UR4, RZ ;  /* 0x0000000405007c24 */ /* 0x000fe2000f8e02ff */
[----:B------:R-:W-:Y:S01]  /*a4d0*/  SHF.R.S32.HI R5, RZ, 0x1f, R4 ;  /* 0x0000001fff057819 */ /* 0x000fe20000011404 */
[C---:B------:R-:W-:Y:S01]  /*a4e0*/  IMAD.WIDE.U32 R2, R28.reuse, UR4, R2 ;  /* 0x000000041c027c25 */ /* 0x040fe2000f8e0002 */
[----:B------:R-:W3:Y:S03]  /*a4f0*/  LDS.128 R64, [R247+0x800] ;  /* 0x00080000f7407984 */ /* 0x000ee60000000c00 */
[----:B------:R-:W-:Y:S01]  /*a500*/  IMAD R0, R28, UR5, R0 ;  /* 0x000000051c007c24 */ /* 0x000fe2000f8e0200 */
[----:B------:R-:W4:Y:S01]  /*a510*/  LDS.128 R56, [R247+0x4800] ;  /* 0x00480000f7387984 */ /* 0x000f220000000c00 */
[----:B------:R-:W-:Y:S01]  /*a520*/  IMAD.WIDE R4, R29, 0x80, R4 ;  /* 0x000000801d047825 */ /* 0x000fe200078e0204 */
[----:B------:R-:W-:Y:S02]  /*a530*/  ULDC.64 UR4, c[0x0][0x280] ;  /* 0x0000a00000047ab9 */ /* 0x000fe40000000a00 */
[----:B------:R-:W5:Y:S01]  /*a540*/  LDS.128 R60, [R247+0x1000] ;  /* 0x00100000f73c7984 */ /* 0x000f620000000c00 */
[----:B------:R-:W-:-:S02]  /*a550*/  IMAD.IADD R3, R3, 0x1, R0 ;  /* 0x0000000103037824 */ /* 0x000fc400078e0200 */
[----:B------:R-:W-:Y:S01]  /*a560*/  IMAD R0, R5, UR6, RZ ;  /* 0x0000000605007c24 */ /* 0x000fe2000f8e02ff */
[----:B------:R-:W5:Y:S01]  /*a570*/  LDS.128 R52, [R247+0x5000] ;  /* 0x00500000f7347984 */ /* 0x000f620000000c00 */
[----:B------:R-:W-:-:S03]  /*a580*/  IMAD.WIDE.U32 R2, R4, UR6, R2 ;  /* 0x0000000604027c25 */ /* 0x000fc6000f8e0002 */
[----:B------:R-:W5:Y:S01]  /*a590*/  LDS.128 R36, [R247+0x1800] ;  /* 0x00180000f7247984 */ /* 0x000f620000000c00 */
[----:B------:R-:W-:Y:S01]  /*a5a0*/  IMAD R0, R4, UR7, R0 ;  /* 0x0000000704007c24 */ /* 0x000fe2000f8e0200 */
[C---:B------:R-:W-:Y:S01]  /*a5b0*/  LEA R4, P0, R2.reuse, UR4, 0x1 ;  /* 0x0000000402047c11 */ /* 0x040fe2000f8008ff */
[----:B------:R-:W-:Y:S01]  /*a5c0*/  USHF.L.U32 UR4, UR6, 0x5, URZ ;  /* 0x0000000506047899 */ /* 0x000fe2000800063f */
[----:B------:R-:W5:Y:S01]  /*a5d0*/  LDS.128 R44, [R247+0x5800] ;  /* 0x00580000f72c7984 */ /* 0x000f620000000c00 */
[----:B------:R-:W-:Y:S01]  /*a5e0*/  IMAD.IADD R0, R3, 0x1, R0 ;  /* 0x0000000103007824 */ /* 0x000fe200078e0200 */
[----:B------:R-:W-:Y:S02]  /*a5f0*/  USHF.L.U64.HI UR6, UR6, 0x5, UR7 ;  /* 0x0000000506067899 */ /* 0x000fe40008010207 */
[----:B------:R-:W5:Y:S02]  /*a600*/  LDS.128 R48, [R247+0x2000] ;  /* 0x00200000f7307984 */ /* 0x000f640000000c00 */
[----:B------:R-:W-:-:S02]  /*a610*/  LEA.HI.X R5, R2, UR5, R0, 0x1, P0 ;  /* 0x0000000502057c11 */ /* 0x000fc400080f0c00 */
[----:B------:R-:W5:Y:S01]  /*a620*/  LDS.128 R40, [R247+0x6000] ;  /* 0x00600000f7287984 */ /* 0x000f620000000c00 */
[----:B------:R-:W-:-:S03]  /*a630*/  IADD3 R2, P0, R4, UR4, RZ ;  /* 0x0000000404027c10 */ /* 0x000fc6000ff1e0ff */
[----:B------:R-:W5:Y:S01]  /*a640*/  LDS.128 R32, [R247+0x2800] ;  /* 0x00280000f7207984 */ /* 0x000f620000000c00 */
[----:B------:R-:W-:Y:S02]  /*a650*/  IADD3.X R3, R5, UR6, RZ, P0, !PT ;  /* 0x0000000605037c10 */ /* 0x000fe400087fe4ff */
[----:B------:R-:W-:Y:S01]  /*a660*/  IADD3 R8, P0, R2, UR4, RZ ;  /* 0x0000000402087c10 */ /* 0x000fe2000ff1e0ff */
[----:B------:R-:W5:Y:S03]  /*a670*/  LDS.128 R20, [R247+0x6800] ;  /* 0x00680000f7147984 */ /* 0x000f660000000c00 */
[----:B------:R-:W-:Y:S01]  /*a680*/  IADD3.X R9, R3, UR6, RZ, P0, !PT ;  /* 0x0000000603097c10 */ /* 0x000fe200087fe4ff */
[----:B------:R-:W5:Y:S01]  /*a690*/  LDS.128 R28, [R247+0x3000] ;  /* 0x00300000f71c7984 */ /* 0x000f620000000c00 */
[----:B------:R-:W-:-:S03]  /*a6a0*/  IADD3 R10, P0, R8, UR4, RZ ;  /* 0x00000004080a7c10 */ /* 0x000fc6000ff1e0ff */
[----:B------:R-:W5:Y:S01]  /*a6b0*/  LDS.128 R16, [R247+0x7000] ;  /* 0x00700000f7107984 */ /* 0x000f620000000c00 */
[----:B------:R-:W-:Y:S02]  /*a6c0*/  IADD3.X R11, R9, UR6, RZ, P0, !PT ;  /* 0x00000006090b7c10 */ /* 0x000fe400087fe4ff */
[----:B------:R-:W-:Y:S01]  /*a6d0*/  IADD3 R6, P0, R10, UR4, RZ ;  /* 0x000000040a067c10 */ /* 0x000fe2000ff1e0ff */
[----:B------:R-:W5:Y:S03]  /*a6e0*/  LDS.128 R24, [R247+0x3800] ;  /* 0x00380000f7187984 */ /* 0x000f660000000c00 */
[----:B------:R-:W-:Y:S01]  /*a6f0*/  IADD3.X R7, R11, UR6, RZ, P0, !PT ;  /* 0x000000060b077c10 */ /* 0x000fe200087fe4ff */
[----:B------:R-:W5:Y:S04]  /*a700*/  LDS.128 R12, [R247+0x7800] ;  /* 0x00780000f70c7984 */ /* 0x000f680000000c00 */
[----:B-1----:R-:W-:Y:S04]  /*a710*/  STG.E.128 desc[UR16][R4.64], R72 ;  /* 0x0000004804007986 */ /* 0x002fe8000c101d10 */
[----:B--2---:R1:W-:Y:S04]  /*a720*/  STG.E.128 desc[UR16][R4.64+0x80], R68 ;  /* 0x0000804404007986 */ /* 0x0043e8000c101d10 */
[----:B---3--:R-:W-:Y:S04]  /*a730*/  STG.E.128 desc[UR16][R2.64], R64 ;  /* 0x0000004002007986 */ /* 0x008fe8000c101d10 */
[----:B----4-:R2:W-:Y:S04]  /*a740*/  STG.E.128 desc[UR16][R2.64+0x80], R56 ;  /* 0x0000803802007986 */ /* 0x0105e8000c101d10 */
[----:B-----5:R-:W-:Y:S04]  /*a750*/  STG.E.128 desc[UR16][R8.64], R60 ;  /* 0x0000003c08007986 */ /* 0x020fe8000c101d10 */
[----:B------:R3:W-:Y:S04]  /*a760*/  STG.E.128 desc[UR16][R8.64+0x80], R52 ;  /* 0x0000803408007986 */ /* 0x0007e8000c101d10 */
[----:B------:R-:W-:Y:S04]  /*a770*/  STG.E.128 desc[UR16][R10.64], R36 ;  /* 0x000000240a007986 */ /* 0x000fe8000c101d10 */
[----:B------:R-:W-:Y:S04]  /*a780*/  STG.E.128 desc[UR16][R10.64+0x80], R44 ;  /* 0x0000802c0a007986 */ /* 0x000fe8000c101d10 */
[----:B------:R-:W-:Y:S04]  /*a790*/  STG.E.128 desc[UR16][R6.64], R48 ;  /* 0x0000003006007986 */ /* 0x000fe8000c101d10 */
[----:B------:R-:W-:Y:S01]  /*a7a0*/  STG.E.128 desc[UR16][R6.64+0x80], R40 ;  /* 0x0000802806007986 */ /* 0x000fe2000c101d10 */
[----:B-1----:R-:W-:-:S04]  /*a7b0*/  IADD3 R4, P0, R6, UR4, RZ ;  /* 0x0000000406047c10 */ /* 0x002fc8000ff1e0ff */
[----:B------:R-:W-:Y:S02]  /*a7c0*/  IADD3.X R5, R7, UR6, RZ, P0, !PT ;  /* 0x0000000607057c10 */ /* 0x000fe400087fe4ff */
[----:B--2---:R-:W-:-:S03]  /*a7d0*/  IADD3 R2, P0, R4, UR4, RZ ;  /* 0x0000000404027c10 */ /* 0x004fc6000ff1e0ff */
[----:B------:R-:W-:Y:S01]  /*a7e0*/  STG.E.128 desc[UR16][R4.64], R32 ;  /* 0x0000002004007986 */ /* 0x000fe2000c101d10 */
[----:B------:R-:W-:-:S03]  /*a7f0*/  IADD3.X R3, R5, UR6, RZ, P0, !PT ;  /* 0x0000000605037c10 */ /* 0x000fc600087fe4ff */
[----:B------:R-:W-:Y:S01]  /*a800*/  STG.E.128 desc[UR16][R4.64+0x80], R20 ;  /* 0x0000801404007986 */ /* 0x000fe2000c101d10 */
[----:B---3--:R-:W-:-:S03]  /*a810*/  IADD3 R8, P0, R2, UR4, RZ ;  /* 0x0000000402087c10 */ /* 0x008fc6000ff1e0ff */
[----:B------:R-:W-:Y:S01]  /*a820*/  STG.E.128 desc[UR16][R2.64], R28 ;  /* 0x0000001c02007986 */ /* 0x000fe2000c101d10 */
[----:B------:R-:W-:-:S03]  /*a830*/  IADD3.X R9, R3, UR6, RZ, P0, !PT ;  /* 0x0000000603097c10 */ /* 0x000fc600087fe4ff */
[----:B------:R-:W-:Y:S04]  /*a840*/  STG.E.128 desc[UR16][R2.64+0x80], R16 ;  /* 0x0000801002007986 */ /* 0x000fe8000c101d10 */
[----:B------:R-:W-:Y:S04]  /*a850*/  STG.E.128 desc[UR16][R8.64], R24 ;  /* 0x0000001808007986 */ /* 0x000fe8000c101d10 */
[----:B------:R-:W-:Y:S01]  /*a860*/  STG.E.128 desc[UR16][R8.64+0x80], R12 ;  /* 0x0000800c08007986 */ /* 0x000fe2000c101d10 */
[----:B------:R-:W-:Y:S05]  /*a870*/  EXIT ;  /* 0x000000000000794d */ /* 0x000fea0003800000 */
.L_x_125:
        /* <DEDUP_REMOVED lines=16> */
.L_x_2917:


//--------------------- .text._ZN5flash16flash_fwd_kernelI23Flash_fwd_kernel_traitsILi128ELi128ELi64ELi4ELb0ELb0EN7cutlass6half_tE19Flash_kernel_traitsILi128ELi128ELi64ELi4ES3_EELb0ELb0ELb0ELb0ELb1ELb1ELb1ELb0EEEvNS_16Flash_fwd_paramsE --------------------------
	.section	.text._ZN5flash16flash_fwd_kernelI23Flash_fwd_kernel_traitsILi128ELi128ELi64ELi4ELb0ELb0EN7cutlass6half_tE19Flash_kernel_traitsILi128ELi128ELi64ELi4ES3_EELb0ELb0ELb0ELb0ELb1ELb1ELb1ELb0EEEvNS_16Flash_fwd_paramsE,"ax",@progbits
	.align	128
        .global         _ZN5flash16flash_fwd_kernelI23Flash_fwd_kernel_traitsILi128ELi128ELi64ELi4ELb0ELb0EN7cutlass6half_tE19Flash_kernel_traitsILi128ELi128ELi64ELi4ES3_EELb0ELb0ELb0ELb0ELb1ELb1ELb1ELb0EEEvNS_16Flash_fwd_paramsE
        .type           _ZN5flash16flash_fwd_kernelI23Flash_fwd_kernel_traitsILi128ELi128ELi64ELi4ELb0ELb0EN7cutlass6half_tE19Flash_kernel_traitsILi128ELi128ELi64ELi4ES3_EELb0ELb0ELb0ELb0ELb1ELb1ELb1ELb0EEEvNS_16Flash_fwd_paramsE,@function
        .size           _ZN5flash16flash_fwd_kernelI23Flash_fwd_kernel_traitsILi128ELi128ELi64ELi4ELb0ELb0EN7cutlass6half_tE19Flash_kernel_traitsILi128ELi128ELi64ELi4ES3_EELb0ELb0ELb0ELb0ELb1ELb1ELb1ELb0EEEvNS_16Flash_fwd_paramsE,(.L_x_2918 - _ZN5flash16flash_fwd_kernelI23Flash_fwd_kernel_traitsILi128ELi128ELi64ELi4ELb0ELb0EN7cutlass6half_tE19Flash_kernel_traitsILi128ELi128ELi64ELi4ES3_EELb0ELb0ELb0ELb0ELb1ELb1ELb1ELb0EEEvNS_16Flash_fwd_paramsE)
        .other          _ZN5flash16flash_fwd_kernelI23Flash_fwd_kernel_traitsILi128ELi128ELi64ELi4ELb0ELb0EN7cutlass6half_tE19Flash_kernel_traitsILi128ELi128ELi64ELi4ES3_EELb0ELb0ELb0ELb0ELb1ELb1ELb1ELb0EEEvNS_16Flash_fwd_paramsE,@"STO_CUDA_ENTRY STV_DEFAULT"
_ZN5flash16flash_fwd_kernelI23Flash_fwd_kernel_traitsILi128ELi128ELi64ELi4ELb0ELb0EN7cutlass6half_tE19Flash_kernel_traitsILi128ELi128ELi64ELi4ES3_EELb0ELb0ELb0ELb0ELb1ELb1ELb1ELb0EEEvNS_16Flash_fwd_paramsE:
.text._ZN5flash16flash_fwd_kernelI23Flash_fwd_kernel_traitsILi128ELi128ELi64ELi4ELb0ELb0EN7cutlass6half_tE19Flash_kernel_traitsILi128ELi128ELi64ELi4ES3_EELb0ELb0ELb0ELb0ELb1ELb1ELb1ELb0EEEvNS_16Flash_fwd_paramsE:
        /* <DEDUP_REMOVED lines=53> */
[----:B------:R-:W-:Y:S01]  /*0350*/  IMAD R2, R26, UR4, RZ ;  /* 0x000000041a027c24 */ /* 0x000fe2000f8e02ff */
[----:B------:R-:W-:Y:S02]  /*0360*/  SHF.L.U32 R6, R8, 0x6, RZ ;  /* 0x0000000608067819 */ /* 0x000fe400000006ff */
[----:B------:R-:W-:Y:S01]  /*0370*/  SHF.R.S32.HI R13, RZ, 0x1f, R12 ;  /* 0x0000001fff0d7819 */ /* 0x000fe2000001140c */
[----:B------:R-:W-:Y:S01]  /*0380*/  IMAD R11, R28, UR5, R2 ;  /* 0x000000051c0b7c24 */ /* 0x000fe2000f8e0202 */
[----:B------:R-:W-:-:S02]  /*0390*/  LEA.HI R4, R0, R10, RZ, 0x1 ;  /* 0x0000000a00047211 */ /* 0x000fc400078f08ff */
[----:B------:R-:W-:Y:S02]  /*03a0*/  LOP3.LUT R0, R6, 0x1c0, RZ, 0xc0, !PT ;  /* 0x000001c006007812 */ /* 0x000fe400078ec0ff */
[----:B------:R-:W-:Y:S01]  /*03b0*/  LOP3.LUT R6, R4, 0xfffffffe, RZ, 0xc0, !PT ;  /* 0xfffffffe04067812 */ /* 0x000fe200078ec0ff */
[----:B-1----:R-:W-:Y:S01]  /*03c0*/  VIADD R7, R7, 0xffffffe ;  /* 0x0ffffffe07077836 */ /* 0x002fe20000000000 */
[--C-:B------:R-:W-:Y:S01]  /*03d0*/  LOP3.LUT R4, R0, 0x38, R12.reuse, 0xf8, !PT ;  /* 0x0000003800047812 */ /* 0x100fe200078ef80c */
[----:B------:R-:W-:Y:S01]  /*03e0*/  IMAD.WIDE.U32 R2, R28, UR4, R12 ;  /* 0x000000041c027c25 */ /* 0x000fe2000f8e000c */
[----:B------:R-:W-:Y:S01]  /*03f0*/  SHF.R.U32.HI R0, RZ, 0x3, R0 ;  /* 0x00000003ff007819 */ /* 0x000fe20000011600 */
[----:B------:R-:W-:Y:S01]  /*0400*/  ULDC.64 UR4, c[0x0][0x258] ;  /* 0x0000960000047ab9 */ /* 0x000fe20000000a00 */
[----:B------:R-:W-:Y:S01]  /*0410*/  SHF.R.S32.HI R9, RZ, 0x1f, R8 ;  /* 0x0000001fff097819 */ /* 0x000fe20000011408 */
[----:B------:R-:W1:Y:S01]  /*0420*/  F2I.FTZ.U32.TRUNC.NTZ R7, R7 ;  /* 0x0000000700077305 */ /* 0x000e62000021f000 */
[----:B------:R-:W-:Y:S01]  /*0430*/  IMAD.IADD R3, R3, 0x1, R11 ;  /* 0x0000000103037824 */ /* 0x000fe200078e020b */
[----:B------:R-:W-:Y:S01]  /*0440*/  LOP3.LUT R11, R4, R0, RZ, 0x3c, !PT ;  /* 0x00000000040b7212 */ /* 0x000fe200078e3cff */
[----:B------:R-:W-:Y:S01]  /*0450*/  IMAD.IADD R21, R10, 0x1, -R6 ;  /* 0x000000010a157824 */ /* 0x000fe200078e0a06 */
[----:B------:R-:W-:Y:S01]  /*0460*/  SHF.R.S32.HI R0, RZ, 0x1f, R5 ;  /* 0x0000001fff007819 */ /* 0x000fe20000011405 */
[----:B------:R-:W-:Y:S01]  /*0470*/  IMAD R4, R18, UR4, RZ ;  /* 0x0000000412047c24 */ /* 0x000fe2000f8e02ff */
[----:B------:R-:W-:Y:S01]  /*0480*/  SHF.L.U32 R10, R16, 0x3, RZ ;  /* 0x00000003100a7819 */ /* 0x000fe200000006ff */
[----:B------:R-:W-:Y:S01]  /*0490*/  IMAD.WIDE R14, R14, 0x80, R8 ;  /* 0x000000800e0e7825 */ /* 0x000fe200078e0208 */
[----:B------:R-:W-:-:S02]  /*04a0*/  LEA.HI R20, R0, R5, RZ, 0x3 ;  /* 0x0000000500147211 */ /* 0x000fc400078f18ff */
[----:B------:R-:W-:Y:S01]  /*04b0*/  LOP3.LUT R11, R11, 0x7ffffe00, R10, 0xf8, !PT ;  /* 0x7ffffe000b0b7812 */ /* 0x000fe200078ef80a */
[C---:B------:R-:W-:Y:S01]  /*04c0*/  IMAD R4, R29.reuse, UR5, R4 ;  /* 0x000000051d047c24 */ /* 0x040fe2000f8e0204 */
[----:B------:R-:W-:Y:S01]  /*04d0*/  LOP3.LUT R6, R20, 0xfffffff8, RZ, 0xc0, !PT ;  /* 0xfffffff814067812 */ /* 0x000fe200078ec0ff */
[----:B------:R-:W-:Y:S01]  /*04e0*/  IMAD.WIDE.U32 R2, R29, UR4, R2 ;  /* 0x000000041d027c25 */ /* 0x000fe2000f8e0002 */
[----:B------:R-:W-:Y:S01]  /*04f0*/  UMOV UR5, 0x400 ;  /* 0x0000040000057882 */ /* 0x000fe20000000000 */
[----:B------:R-:W-:Y:S02]  /*0500*/  USHF.L.U32 UR4, UR6, 0x5, URZ ;  /* 0x0000000506047899 */ /* 0x000fe4000800063f */
[--C-:B-1----:R-:W-:Y:S01]  /*0510*/  IMAD.MOV R0, RZ, RZ, -R7.reuse ;  /* 0x000000ffff007224 */ /* 0x102fe200078e0a07 */
[----:B----4-:R-:W-:Y:S01]  /*0520*/  ULEA UR5, UR10, UR5, 0x18 ;  /* 0x000000050a057291 */ /* 0x010fe2000f8ec03f */
[----:B------:R-:W-:Y:S02]  /*0530*/  IMAD.IADD R37, R5, 0x1, -R6 ;  /* 0x0000000105257824 */ /* 0x000fe400078e0a06 */
[----:B------:R-:W-:Y:S01]  /*0540*/  IMAD R0, R0, R25, RZ ;  /* 0x0000001900007224 */ /* 0x000fe200078e02ff */
[----:B------:R-:W-:Y:S01]  /*0550*/  ULDC.64 UR10, c[0x0][0x250] ;  /* 0x00009400000a7ab9 */ /* 0x000fe20000000a00 */
[----:B------:R-:W-:Y:S01]  /*0560*/  IMAD.MOV.U32 R6, RZ, RZ, RZ ;  /* 0x000000ffff067224 */ /* 0x000fe200078e00ff */
[----:B------:R-:W-:Y:S01]  /*0570*/  LEA R251, R11, UR5, 0x1 ;  /* 0x000000050bfb7c11 */ /* 0x000fe2000f8e08ff */
[----:B------:R-:W-:Y:S01]  /*0580*/  IMAD.IADD R3, R3, 0x1, R4 ;  /* 0x0000000103037824 */ /* 0x000fe200078e0204 */
[----:B------:R-:W-:Y:S01]  /*0590*/  USHF.L.U32 UR18, UR10, 0x5, URZ ;  /* 0x000000050a127899 */ /* 0x000fe2000800063f */
[----:B------:R-:W-:Y:S01]  /*05a0*/  IMAD R10, R15, UR6, RZ ;  /* 0x000000060f0a7c24 */ /* 0x000fe2000f8e02ff */
[----:B------:R-:W-:Y:S01]  /*05b0*/  USHF.L.U64.HI UR21, UR10, 0x5, UR11 ;  /* 0x000000050a157899 */ /* 0x000fe2000801020b */
[----:B------:R-:W-:-:S04]  /*05c0*/  IMAD.HI.U32 R7, R7, R0, R6 ;  /* 0x0000000007077227 */ /* 0x000fc800078e0006 */
[----:B------:R-:W-:Y:S02]  /*05d0*/  IMAD.SHL.U32 R0, R36, 0x40, RZ ;  /* 0x0000004024007824 */ /* 0x000fe400078e00ff */
[C---:B------:R-:W-:Y:S02]  /*05e0*/  IMAD R10, R14.reuse, UR7, R10 ;  /* 0x000000070e0a7c24 */ /* 0x040fe4000f8e020a */
[----:B------:R-:W-:Y:S01]  /*05f0*/  IMAD.WIDE.U32 R4, R14, UR6, R2 ;  /* 0x000000060e047c25 */ /* 0x000fe2000f8e0002 */
[----:B------:R-:W-:Y:S02]  /*0600*/  IABS R14, R29 ;  /* 0x0000001d000e7213 */ /* 0x000fe40000000000 */
[----:B------:R-:W-:Y:S02]  /*0610*/  LOP3.LUT R0, R0, 0x1c0, RZ, 0xc0, !PT ;  /* 0x000001c000007812 */ /* 0x000fe400078ec0ff */
[----:B------:R-:W-:Y:S02]  /*0620*/  IADD3 R3, R5, R10, RZ ;  /* 0x0000000a05037210 */ /* 0x000fe40007ffe0ff */
        /* <DEDUP_REMOVED lines=43> */
[----:B-1----:R-:W-:-:S03]  /*08e0*/  IMAD R2, R18, UR12, RZ ;  /* 0x0000000c12027c24 */ /* 0x002fc6000f8e02ff */
[----:B------:R-:W-:Y:S01]  /*08f0*/  MOV R9, R0 ;  /* 0x0000000000097202 */ /* 0x000fe20000000f00 */
[C---:B------:R-:W-:Y:S01]  /*0900*/  IMAD R8, R11.reuse, UR13, R2 ;  /* 0x0000000d0b087c24 */ /* 0x040fe2000f8e0202 */
[----:B------:R-:W-:Y:S01]  /*0910*/  IADD3 R2, P0, R4, UR4, RZ ;  /* 0x0000000404027c10 */ /* 0x000fe2000ff1e0ff */
[----:B--2---:R-:W-:-:S03]  /*0920*/  IMAD.WIDE.U32 R6, R11, UR12, R12 ;  /* 0x0000000c0b067c25 */ /* 0x004fc6000f8e000c */
[----:B------:R-:W-:-:S05]  /*0930*/  IADD3.X R3, R5, UR8, RZ, P0, !PT ;  /* 0x0000000805037c10 */ /* 0x000fca00087fe4ff */
[----:B------:R-:W-:Y:S01]  /*0940*/  LDGSTS.E.BYPASS.LTC128B.128 [R251+0x2800], desc[UR16][R2.64] ;  /* 0x0280000002fb7fae */ /* 0x000fe2000b901d50 */
[----:B----4-:R-:W-:Y:S01]  /*0950*/  IMAD.IADD R5, R7, 0x1, R8 ;  /* 0x0000000107057824 */ /* 0x010fe200078e0208 */
[----:B------:R-:W-:Y:S02]  /*0960*/  LOP3.LUT R7, R29, R27, RZ, 0x3c, !PT ;  /* 0x0000001b1d077212 */ /* 0x000fe400078e3cff */
[----:B------:R1:W-:Y:S01]  /*0970*/  LDGSTS.E.BYPASS.LTC128B.128 [R251+0x6800], desc[UR16][R2.64+0x80] ;  /* 0x0680008002fb7fae */ /* 0x0003e2000b901d50 */
[----:B------:R-:W-:Y:S02]  /*0980*/  MOV R4, R6 ;  /* 0x0000000600047202 */ /* 0x000fe40000000f00 */
[----:B------:R-:W-:Y:S01]  /*0990*/  ISETP.GE.AND P0, PT, R7, RZ, PT ;  /* 0x000000ff0700720c */ /* 0x000fe20003f06270 */
[----:B------:R-:W-:Y:S01]  /*09a0*/  IMAD R7, R26, UR6, RZ ;  /* 0x000000061a077c24 */ /* 0x000fe2000f8e02ff */
[----:B---3--:R-:W-:Y:S01]  /*09b0*/  @!P3 SEL R6, R15, RZ, P2 ;  /* 0x000000ff0f06b207 */ /* 0x008fe20001000000 */
[----:B------:R-:W-:-:S03]  /*09c0*/  IMAD.WIDE.U32 R4, R28, UR6, R4 ;  /* 0x000000061c047c25 */ /* 0x000fc6000f8e0004 */
[----:B------:R-:W-:Y:S01]  /*09d0*/  @!P3 IADD3 R160, R6, R14, -R19 ;  /* 0x0000000e06a0b210 */ /* 0x000fe20007ffe813 */
[----:B------:R-:W-:Y:S01]  /*09e0*/  IMAD R0, R28, UR7, R7 ;  /* 0x000000071c007c24 */ /* 0x000fe2000f8e0207 */
[----:B------:R-:W-:-:S03]  /*09f0*/  ULDC.64 UR6, c[0x0][0x260] ;  /* 0x0000980000067ab9 */ /* 0x000fc60000000a00 */
[----:B------:R-:W-:Y:S02]  /*0a00*/  VIADD R8, R160, 0x3f ;  /* 0x0000003fa0087836 */ /* 0x000fe40000000000 */
        /* <DEDUP_REMOVED lines=14> */
[----:B------:R-:W-:-:S02]  /*0af0*/  SHF.R.S32.HI R0, RZ, 0x1f, R8 ;  /* 0x0000001fff007819 */ /* 0x000fc40000011408 */
[----:B------:R-:W-:Y:S01]  /*0b00*/  MOV R2, R4 ;  /* 0x0000000400027202 */ /* 0x000fe20000000f00 */
[----:B------:R-:W-:Y:S01]  /*0b10*/  IMAD R4, R10, UR6, RZ ;  /* 0x000000060a047c24 */ /* 0x000fe2000f8e02ff */
[----:B------:R-:W-:Y:S01]  /*0b20*/  LEA.HI R178, R0, R8, RZ, 0x6 ;  /* 0x0000000800b27211 */ /* 0x000fe200078f30ff */
[----:B------:R-:W-:Y:S02]  /*0b30*/  IMAD R0, R18, UR10, RZ ;  /* 0x0000000a12007c24 */ /* 0x000fe4000f8e02ff */
[C---:B------:R-:W-:Y:S01]  /*0b40*/  IMAD.WIDE.U32 R30, R9.reuse, UR6, R2 ;  /* 0x00000006091e7c25 */ /* 0x040fe2000f8e0002 */
[----:B------:R-:W-:Y:S01]  /*0b50*/  LEA.HI.SX32 R8, R178, 0xffffffff, 0x1a ;  /* 0xffffffffb2087811 */ /* 0x000fe200078fd2ff */
[----:B------:R-:W-:Y:S02]  /*0b60*/  STL [R1], R178 ;  /* 0x000000b201007387 */ /* 0x000fe40000100800 */
        /* <DEDUP_REMOVED lines=14> */
[C---:B------:R-:W-:Y:S01]  /*0c50*/  IMAD R7, R28.reuse, UR7, R7 ;  /* 0x000000071c077c24 */ /* 0x040fe2000f8e0207 */
[----:B------:R-:W-:Y:S01]  /*0c60*/  IADD3 R0, R5, R0, RZ ;  /* 0x0000000005007210 */ /* 0x000fe20007ffe0ff */
[----:B------:R-:W-:Y:S01]  /*0c70*/  IMAD.WIDE.U32 R2, R28, UR6, R2 ;  /* 0x000000061c027c25 */ /* 0x000fe2000f8e0002 */
[----:B------:R-:W-:Y:S02]  /*0c80*/  ULDC.64 UR6, c[0x0][0x218] ;  /* 0x0000860000067ab9 */ /* 0x000fe40000000a00 */
[----:B------:R-:W-:Y:S01]  /*0c90*/  LEA R6, P0, R4, UR6, 0x1 ;  /* 0x0000000604067c11 */ /* 0x000fe2000f8008ff */
        /* <DEDUP_REMOVED lines=31> */
[C---:B------:R-:W-:Y:S01]  /*0e90*/  LEA R44, R0.reuse, UR5, 0x1 ;  /* 0x00000005002c7c11 */ /* 0x040fe2000f8e08ff */
[----:B------:R2:W-:Y:S01]  /*0ea0*/  STL [R1+0x20], R2 ;  /* 0x0000200201007387 */ /* 0x0005e20000100800 */
[----:B------:R-:W-:Y:S01]  /*0eb0*/  LEA R238, R0, UR4, 0x1 ;  /* 0x0000000400ee7c11 */ /* 0x000fe2000f8e08ff */
[----:B------:R-:W-:-:S04]  /*0ec0*/  ULDC UR4, c[0x0][0x39c] ;  /* 0x0000e70000047ab9 */ /* 0x000fc80000000800 */
[----:B------:R-:W-:Y:S01]  /*0ed0*/  VIADD R243, R238, 0x20 ;  /* 0x00000020eef37836 */ /* 0x000fe20000000000 */
[----:B-1----:R-:W-:Y:S01]  /*0ee0*/  LEA R4, P0, R7, UR8, 0x1 ;  /* 0x0000000807047c11 */ /* 0x002fe2000f8008ff */
[----:B------:R-:W-:-:S04]  /*0ef0*/  DEPBAR.LE SB0, 0x0 ;  /* 0x000080000000791a */ /* 0x000fc80000000000 */
[----:B------:R-:W-:Y:S01]  /*0f00*/  LEA.HI.X R5, R7, UR9, R6, 0x1, P0 ;  /* 0x0000000907057c11 */ /* 0x000fe200080f0c06 */
[----:B------:R-:W-:Y:S01]  /*0f10*/  BAR.SYNC.DEFER_BLOCKING 0x0 ;  /* 0x0000000000007b1d */ /* 0x000fe20000010000 */
[----:B--2---:R-:W-:Y:S01]  /*0f20*/  SHF.L.U32 R2, R37, 0x6, RZ ;  /* 0x0000000625027819 */ /* 0x004fe200000006ff */
[----:B------:R-:W-:-:S03]  /*0f30*/  IMAD.SHL.U32 R6, R20, 0x40, RZ ;  /* 0x0000004014067824 */ /* 0x000fc600078e00ff */
[----:B------:R-:W-:Y:S02]  /*0f40*/  LOP3.LUT R2, R2, 0x1c0, RZ, 0xc0, !PT ;  /* 0x000001c002027812 */ /* 0x000fe400078ec0ff */
[----:B------:R-:W-:Y:S02]  /*0f50*/  LOP3.LUT R161, R6, 0xfffffe00, RZ, 0xc0, !PT ;  /* 0xfffffe0006a17812 */ /* 0x000fe400078ec0ff */
[----:B------:R-:W-:Y:S02]  /*0f60*/  LOP3.LUT R7, R2, 0x8, R3, 0xf8, !PT ;  /* 0x0000000802077812 */ /* 0x000fe400078ef803 */
[----:B------:R-:W-:Y:S02]  /*0f70*/  SHF.R.U32.HI R3, RZ, 0x3, R2 ;  /* 0x00000003ff037819 */ /* 0x000fe40000011602 */
[----:B------:R-:W-:Y:S02]  /*0f80*/  IADD3 R2, P0, R4, UR18, RZ ;  /* 0x0000001204027c10 */ /* 0x000fe4000ff1e0ff */
[----:B------:R-:W-:-:S02]  /*0f90*/  LOP3.LUT R162, R7, R3, RZ, 0x3c, !PT ;  /* 0x0000000307a27212 */ /* 0x000fc400078e3cff */
        /* <DEDUP_REMOVED lines=10> */
[----:B-1----:R-:W-:-:S02]  /*1040*/  LEA R5, R7, R161, 0xa ;  /* 0x000000a107057211 */ /* 0x002fc400078e50ff */
[----:B------:R-:W-:Y:S02]  /*1050*/  IADD3 R4, P0, R6, UR18, RZ ;  /* 0x0000001206047c10 */ /* 0x000fe4000ff1e0ff */
        /* <DEDUP_REMOVED lines=8> */
[----:B------:R-:W-:Y:S01]  /*10e0*/  LDGSTS.E.BYPASS.LTC128B.128 [R251+0xf000], desc[UR16][R6.64+0x80] ;  /* 0x0f00008006fb7fae */ /* 0x000fe2000b901d50 */
[----:B------:R-:W-:-:S02]  /*10f0*/  IMAD.MOV.U32 R2, RZ, RZ, 0x40 ;  /* 0x00000040ff027424 */ /* 0x000fc400078e00ff */
[----:B------:R-:W-:Y:S01]  /*1100*/  SEL R3, R3, 0xffffffe0, !P1 ;  /* 0xffffffe003037807 */ /* 0x000fe20004800000 */
[----:B------:R-:W-:Y:S01]  /*1110*/  LDGSTS.E.BYPASS.LTC128B.128 [R251+0xd800], desc[UR16][R4.64] ;  /* 0x0d80000004fb7fae */ /* 0x000fe2000b901d50 */
[----:B------:R-:W-:Y:S02]  /*1120*/  LOP3.LUT P1, RZ, R37, 0x4, RZ, 0xc0, !PT ;  /* 0x0000000425ff7812 */ /* 0x000fe4000782c0ff */
[----:B------:R-:W-:Y:S01]  /*1130*/  IADD3 R240, R239, R3, RZ ;  /* 0x00000003eff07210 */ /* 0x000fe20007ffe0ff */
[----:B------:R1:W-:Y:S02]  /*1140*/  LDGSTS.E.BYPASS.LTC128B.128 [R251+0xf800], desc[UR16][R4.64+0x80] ;  /* 0x0f80008004fb7fae */ /* 0x0003e4000b901d50 */
[----:B------:R-:W-:Y:S01]  /*1150*/  @P0 VIADD R243, R238, 0xffffffe0 ;  /* 0xffffffe0eef30836 */ /* 0x000fe20000000000 */
[----:B------:R-:W-:Y:S01]  /*1160*/  LOP3.LUT P0, RZ, R36, 0x4, RZ, 0xc0, !PT ;  /* 0x0000000424ff7812 */ /* 0x000fe2000780c0ff */
[----:B------:R-:W-:Y:S03]  /*1170*/  LDSM.16.M88.4 R8, [R239] ;  /* 0x00000000ef08783b */ /* 0x000fe60000000200 */
[C---:B------:R-:W-:Y:S01]  /*1180*/  SEL R0, R2.reuse, 0xffffffc0, !P0 ;  /* 0xffffffc002007807 */ /* 0x040fe20004000000 */
[----:B------:R-:W2:Y:S01]  /*1190*/  LDSM.16.M88.4 R20, [R44+0x8000] ;  /* 0x008000002c14783b */ /* 0x000ea20000000200 */
[----:B------:R-:W-:-:S02]  /*11a0*/  SEL R2, R2, 0xffffffc0, !P1 ;  /* 0xffffffc002027807 */ /* 0x000fc40004800000 */
[----:B------:R-:W-:Y:S01]  /*11b0*/  ISETP.GE.AND P0, PT, R160, 0x41, PT ;  /* 0x00000041a000780c */ /* 0x000fe20003f06270 */
[----:B------:R-:W-:Y:S01]  /*11c0*/  LDSM.16.M88.4 R24, [R44+0x9800] ;  /* 0x009800002c18783b */ /* 0x000fe20000000200 */
[----:B------:R-:W-:Y:S01]  /*11d0*/  IMAD.IADD R237, R238, 0x1, R0 ;  /* 0x00000001eeed7824 */ /* 0x000fe200078e0200 */
[----:B------:R-:W-:Y:S01]  /*11e0*/  IADD3 R242, R239, R2, RZ ;  /* 0x00000002eff27210 */ /* 0x000fe20007ffe0ff */
[----:B------:R-:W-:Y:S01]  /*11f0*/  IMAD.IADD R236, R0, 0x1, R243 ;  /* 0x0000000100ec7824 */ /* 0x000fe200078e02f3 */
[----:B------:R-:W3:Y:S01]  /*1200*/  LDSM.16.M88.4 R32, [R44+0x8800] ;  /* 0x008800002c20783b */ /* 0x000ee20000000200 */
[----:B------:R-:W-:-:S03]  /*1210*/  IMAD.IADD R241, R240, 0x1, R2 ;  /* 0x00000001f0f17824 */ /* 0x000fc600078e0202 */
[----:B------:R-:W-:Y:S04]  /*1220*/  LDSM.16.M88.4 R28, [R44+0x9000] ;  /* 0x009000002c1c783b */ /* 0x000fe80000000200 */
[----:B------:R-:W-:Y:S04]  /*1230*/  LDSM.16.M88.4 R16, [R240] ;  /* 0x00000000f010783b */ /* 0x000fe80000000200 */
[----:B-1----:R-:W1:Y:S04]  /*1240*/  LDSM.16.M88.4 R4, [R239+0x2000] ;  /* 0x00200000ef04783b */ /* 0x002e680000000200 */
[----:B------:R-:W4:Y:S04]  /*1250*/  LDSM.16.M88.4 R48, [R243] ;  /* 0x00000000f330783b */ /* 0x000f280000000200 */
[----:B------:R-:W4:Y:S04]  /*1260*/  LDSM.16.M88.4 R12, [R240+0x2000] ;  /* 0x00200000f00c783b */ /* 0x000f280000000200 */
[----:B------:R-:W-:Y:S04]  /*1270*/  LDSM.16.M88.4 R56, [R243+0x800] ;  /* 0x00080000f338783b */ /* 0x000fe80000000200 */
[----:B------:R-:W-:Y:S01]  /*1280*/  LDSM.16.M88.4 R52, [R243+0x1000] ;  /* 0x00100000f334783b */ /* 0x000fe20000000200 */
[C---:B--2---:R-:W-:Y:S03]  /*1290*/  HMMA.16816.F32 R40, R8.reuse, R20, RZ ;  /* 0x000000140828723c */ /* 0x044fe600000018ff */
[----:B------:R-:W-:Y:S04]  /*12a0*/  LDSM.16.M88.4 R68, [R237] ;  /* 0x00000000ed44783b */ /* 0x000fe80000000200 */
[----:B------:R-:W-:Y:S01]  /*12b0*/  LDSM.16.M88.4 R36, [R242] ;  /* 0x00000000f224783b */ /* 0x000fe20000000200 */
[C---:B------:R-:W-:Y:S03]  /*12c0*/  HMMA.16816.F32 R128, R8.reuse, R22, RZ ;  /* 0x000000160880723c */ /* 0x040fe600000018ff */
[----:B------:R-:W-:Y:S03]  /*12d0*/  LDSM.16.M88.4 R64, [R237+0x1000] ;  /* 0x00100000ed40783b */ /* 0x000fe60000000200 */
[C---:B---3--:R-:W-:Y:S01]  /*12e0*/  HMMA.16816.F32 R116, R8.reuse, R32, RZ ;  /* 0x000000200874723c */ /* 0x048fe200000018ff */
[----:B------:R-:W-:Y:S04]  /*12f0*/  LDSM.16.M88.4 R120, [R237+0x1800] ;  /* 0x00180000ed78783b */ /* 0x000fe80000000200 */
[----:B------:R-:W-:Y:S01]  /*1300*/  LDSM.16.M88.4 R60, [R237+0x800] ;  /* 0x00080000ed3c783b */ /* 0x000fe20000000200 */
[----:B------:R-:W-:Y:S03]  /*1310*/  HMMA.16816.F32 R136, R8, R34, RZ ;  /* 0x000000220888723c */ /* 0x000fe600000018ff */
[----:B------:R-:W0:Y:S03]  /*1320*/  LDGDEPBAR ;  /* 0x00000000000079af */ /* 0x000e260000000000 */
[C---:B-1----:R-:W-:Y:S06]  /*1330*/  HMMA.16816.F32 R72, R4.reuse, R20, RZ ;  /* 0x000000140448723c */ /* 0x042fec00000018ff */
[C---:B------:R-:W-:Y:S01]  /*1340*/  HMMA.16816.F32 R92, R4.reuse, R22, RZ ;  /* 0x00000016045c723c */ /* 0x040fe200000018ff */
[----:B------:R-:W1:Y:S05]  /*1350*/  LDSM.16.M88.4 R20, [R243+0x1800] ;  /* 0x00180000f314783b */ /* 0x000e6a0000000200 */
[C---:B------:R-:W-:Y:S06]  /*1360*/  HMMA.16816.F32 R84, R4.reuse, R24, RZ ;  /* 0x000000180454723c */ /* 0x040fec00000018ff */
[C---:B------:R-:W-:Y:S06]  /*1370*/  HMMA.16816.F32 R80, R4.reuse, R32, RZ ;  /* 0x000000200450723c */ /* 0x040fec00000018ff */
[C---:B------:R-:W-:Y:S06]  /*1380*/  HMMA.16816.F32 R88, R4.reuse, R34, RZ ;  /* 0x000000220458723c */ /* 0x040fec00000018ff */
[C---:B------:R-:W-:Y:S06]  /*1390*/  HMMA.16816.F32 R76, R4.reuse, R28, RZ ;  /* 0x0000001c044c723c */ /* 0x040fec00000018ff */
[C---:B------:R-:W-:Y:S06]  /*13a0*/  HMMA.16816.F32 R104, R4.reuse, R30, RZ ;  /* 0x0000001e0468723c */ /* 0x040fec00000018ff */
[----:B------:R-:W-:Y:S01]  /*13b0*/  HMMA.16816.F32 R100, R4, R26, RZ ;  /* 0x0000001a0464723c */ /* 0x000fe200000018ff */
[----:B------:R-:W2:Y:S05]  /*13c0*/  LDSM.16.M88.4 R4, [R242+0x2000] ;  /* 0x00200000f204783b */ /* 0x000eaa0000000200 */
[C---:B------:R-:W-:Y:S06]  /*13d0*/  HMMA.16816.F32 R96, R8.reuse, R28, RZ ;  /* 0x0000001c0860723c */ /* 0x040fec00000018ff */
[C---:B------:R-:W-:Y:S06]  /*13e0*/  HMMA.16816.F32 R132, R8.reuse, R30, RZ ;  /* 0x0000001e0884723c */ /* 0x040fec00000018ff */
[C---:B------:R-:W-:Y:S06]  /*13f0*/  HMMA.16816.F32 R32, R8.reuse, R24, RZ ;  /* 0x000000180820723c */ /* 0x040fec00000018ff */
[----:B------:R-:W-:Y:S06]  /*1400*/  HMMA.16816.F32 R124, R8, R26, RZ ;  /* 0x0000001a087c723c */ /* 0x000fec00000018ff */
[-C--:B----4-:R-:W-:Y:S01]  /*1410*/  HMMA.16816.F32 R8, R16, R48.reuse, R40 ;  /* 0x000000301008723c */ /* 0x090fe20000001828 */
[----:B------:R-:W-:Y:S05]  /*1420*/  LDSM.16.M88.4 R40, [R241] ;  /* 0x00000000f128783b */ /* 0x000fea0000000200 */
[C---:B------:R-:W-:Y:S01]  /*1430*/  HMMA.16816.F32 R112, R12.reuse, R48, R72 ;  /* 0x000000300c70723c */ /* 0x040fe20000001848 */
[----:B------:R-:W3:Y:S05]  /*1440*/  LDSM.16.M88.4 R72, [R236] ;  /* 0x00000000ec48783b */ /* 0x000eea0000000200 */
[C---:B-1----:R-:W-:Y:S06]  /*1450*/  HMMA.16816.F32 R24, R12.reuse, R20, R84 ;  /* 0x000000140c18723c */ /* 0x042fec0000001854 */
[C---:B------:R-:W-:Y:S06]  /*1460*/  HMMA.16816.F32 R108, R12.reuse, R56, R80 ;  /* 0x000000380c6c723c */ /* 0x040fec0000001850 */
[C---:B------:R-:W-:Y:S06]  /*1470*/  HMMA.16816.F32 R84, R12.reuse, R50, R92 ;  /* 0x000000320c54723c */ /* 0x040fec000000185c */
[C---:B------:R-:W-:Y:S06]  /*1480*/  HMMA.16816.F32 R76, R12.reuse, R52, R76 ;  /* 0x000000340c4c723c */ /* 0x040fec000000184c */
[C---:B------:R-:W-:Y:S01]  /*1490*/  HMMA.16816.F32 R80, R12.reuse, R58, R88 ;  /* 0x0000003a0c50723c */ /* 0x040fe20000001858 */
[----:B------:R-:W-:Y:S05]  /*14a0*/  LDSM.16.M88.4 R88, [R44+0xa000] ;  /* 0x00a000002c58783b */ /* 0x000fea0000000200 */
[C---:B------:R-:W-:Y:S06]  /*14b0*/  HMMA.16816.F32 R28, R12.reuse, R54, R104 ;  /* 0x000000360c1c723c */ /* 0x040fec0000001868 */
[----:B------:R-:W-:Y:S06]  /*14c0*/  HMMA.16816.F32 R92, R12, R22, R100 ;  /* 0x000000160c5c723c */ /* 0x000fec0000001864 */
[----:B------:R-:W-:Y:S01]  /*14d0*/  HMMA.16816.F32 R12, R36, R68, R8 ;  /* 0x00000044240c723c */ /* 0x000fe20000001808 */
[----:B------:R-:W1:Y:S05]  /*14e0*/  LDSM.16.M88.4 R8, [R241+0x2000] ;  /* 0x00200000f108783b */ /* 0x000e6a0000000200 */
[C---:B------:R-:W-:Y:S01]  /*14f0*/  HMMA.16816.F32 R156, R16.reuse, R20, R32 ;  /* 0x00000014109c723c */ /* 0x040fe20000001820 */
[----:B------:R-:W4:Y:S05]  /*1500*/  LDSM.16.M88.4 R32, [R239+0x4000] ;  /* 0x00400000ef20783b */ /* 0x000f2a0000000200 */
[C---:B------:R-:W-:Y:S06]  /*1510*/  HMMA.16816.F32 R140, R16.reuse, R56, R116 ;  /* 0x00000038108c723c */ /* 0x040fec0000001874 */
[C---:B------:R-:W-:Y:S06]  /*1520*/  HMMA.16816.F32 R152, R16.reuse, R52, R96 ;  /* 0x000000341098723c */ /* 0x040fec0000001860 */
[C---:B------:R-:W-:Y:S01]  /*1530*/  HMMA.16816.F32 R116, R16.reuse, R54, R132 ;  /* 0x000000361074723c */ /* 0x040fe20000001884 */
[----:B------:R-:W-:Y:S05]  /*1540*/  LDSM.16.M88.4 R52, [R236+0x800] ;  /* 0x00080000ec34783b */ /* 0x000fea0000000200 */
[C---:B------:R-:W-:Y:S01]  /*1550*/  HMMA.16816.F32 R96, R16.reuse, R50, R128 ;  /* 0x000000321060723c */ /* 0x040fe20000001880 */
[----:B------:R-:W-:Y:S05]  /*1560*/  LDSM.16.M88.4 R48, [R243+0x2000] ;  /* 0x00200000f330783b */ /* 0x000fea0000000200 */
[C---:B------:R-:W-:Y:S01]  /*1570*/  HMMA.16816.F32 R100, R16.reuse, R58, R136 ;  /* 0x0000003a1064723c */ /* 0x040fe20000001888 */
[----:B------:R-:W-:Y:S05]  /*1580*/  LDSM.16.M88.4 R56, [R236+0x1800] ;  /* 0x00180000ec38783b */ /* 0x000fea0000000200 */
[----:B------:R-:W-:Y:S01]  /*1590*/  HMMA.16816.F32 R132, R16, R22, R124 ;  /* 0x000000161084723c */ /* 0x000fe2000000187c */
[----:B------:R-:W-:Y:S05]  /*15a0*/  LDSM.16.M88.4 R20, [R240+0x6000] ;  /* 0x00600000f014783b */ /* 0x000fea0000000200 */
[C---:B--2---:R-:W-:Y:S06]  /*15b0*/  HMMA.16816.F32 R16, R4.reuse, R68, R112 ;  /* 0x000000440410723c */ /* 0x044fec0000001870 */
[----:B------:R-:W-:Y:S01]  /*15c0*/  HMMA.16816.F32 R124, R4, R66, R28 ;  /* 0x00000042047c723c */ /* 0x000fe2000000181c */
[----:B------:R-:W2:Y:S05]  /*15d0*/  LDSM.16.M88.4 R28, [R239+0x6000] ;  /* 0x00600000ef1c783b */ /* 0x000eaa0000000200 */
[----:B---3--:R-:W-:Y:S06]  /*15e0*/  HMMA.16816.F32 R12, R40, R72, R12 ;  /* 0x00000048280c723c */ /* 0x008fec000000180c */
[C---:B------:R-:W-:Y:S01]  /*15f0*/  HMMA.16816.F32 R136, R4.reuse, R120, R24 ;  /* 0x000000780488723c */ /* 0x040fe20000001818 */
[----:B------:R-:W3:Y:S05]  /*1600*/  LDSM.16.M88.4 R24, [R240+0x4000] ;  /* 0x00400000f018783b */ /* 0x000eea0000000200 */
[C---:B------:R-:W-:Y:S06]  /*1610*/  HMMA.16816.F32 R148, R4.reuse, R60, R108 ;  /* 0x0000003c0494723c */ /* 0x040fec000000186c */
[C---:B------:R-:W-:Y:S06]  /*1620*/  HMMA.16816.F32 R144, R4.reuse, R64, R76 ;  /* 0x000000400490723c */ /* 0x040fec000000184c */
[C---:B------:R-:W-:Y:S06]  /*1630*/  HMMA.16816.F32 R104, R4.reuse, R70, R84 ;  /* 0x000000460468723c */ /* 0x040fec0000001854 */
[----:B------:R-:W-:Y:S06]  /*1640*/  HMMA.16816.F32 R128, R4, R62, R80 ;  /* 0x0000003e0480723c */ /* 0x000fec0000001850 */
[C---:B------:R-:W-:Y:S01]  /*1650*/  HMMA.16816.F32 R76, R36.reuse, R70, R96 ;  /* 0x00000046244c723c */ /* 0x040fe20000001860 */
[----:B------:R-:W-:Y:S05]  /*1660*/  LDSM.16.M88.4 R68, [R237+0x2000] ;  /* 0x00200000ed44783b */ /* 0x000fea0000000200 */
[C---:B------:R-:W-:Y:S06]  /*1670*/  HMMA.16816.F32 R84, R36.reuse, R60, R140 ;  /* 0x0000003c2454723c */ /* 0x040fec000000188c */
[----:B------:R-:W-:Y:S06]  /*1680*/  HMMA.16816.F32 R108, R36, R62, R100 ;  /* 0x0000003e246c723c */ /* 0x000fec0000001864 */
[----:B------:R-:W-:Y:S01]  /*1690*/  HMMA.16816.F32 R92, R4, R122, R92 ;  /* 0x0000007a045c723c */ /* 0x000fe2000000185c */
[----:B------:R-:W3:Y:S05]  /*16a0*/  LDSM.16.M88.4 R4, [R236+0x1000] ;  /* 0x00100000ec04783b */ /* 0x000eea0000000200 */
[----:B-1----:R-:W-:Y:S01]  /*16b0*/  HMMA.16816.F32 R60, R8, R72, R16 ;  /* 0x00000048083c723c */ /* 0x002fe20000001810 */
[----:B------:R-:W1:Y:S05]  /*16c0*/  LDSM.16.M88.4 R16, [R242+0x4000] ;  /* 0x00400000f210783b */ /* 0x000e6a0000000200 */
[----:B----4-:R-:W-:Y:S06]  /*16d0*/  HMMA.16816.F32 R12, R32, R88, R12 ;  /* 0x00000058200c723c */ /* 0x010fec000000180c */
[-C--:B------:R-:W-:Y:S06]  /*16e0*/  HMMA.16816.F32 R104, R8, R74.reuse, R104 ;  /* 0x0000004a0868723c */ /* 0x080fec0000001868 */
[----:B------:R-:W-:Y:S06]  /*16f0*/  HMMA.16816.F32 R76, R40, R74, R76 ;  /* 0x0000004a284c723c */ /* 0x000fec000000184c */
[----:B--2---:R-:W-:Y:S01]  /*1700*/  HMMA.16816.F32 R72, R28, R88, R60 ;  /* 0x000000581c48723c */ /* 0x004fe2000000183c */
[----:B------:R-:W-:Y:S05]  /*1710*/  LDSM.16.M88.4 R60, [R44+0xa800] ;  /* 0x00a800002c3c783b */ /* 0x000fea0000000200 */
[C---:B------:R-:W-:Y:S06]  /*1720*/  HMMA.16816.F32 R100, R36.reuse, R64, R152 ;  /* 0x000000402464723c */ /* 0x040fec0000001898 */
[C---:B------:R-:W-:Y:S01]  /*1730*/  HMMA.16816.F32 R96, R36.reuse, R66, R116 ;  /* 0x000000422460723c */ /* 0x040fe20000001874 */
[----:B------:R-:W-:Y:S05]  /*1740*/  LDSM.16.M88.4 R64, [R236+0x2000] ;  /* 0x00200000ec40783b */ /* 0x000fea0000000200 */
[C---:B------:R-:W-:Y:S06]  /*1750*/  HMMA.16816.F32 R112, R36.reuse, R120, R156 ;  /* 0x000000782470723c */ /* 0x040fec000000189c */
[----:B------:R-:W-:Y:S06]  /*1760*/  HMMA.16816.F32 R80, R36, R122, R132 ;  /* 0x0000007a2450723c */ /* 0x000fec0000001884 */
[----:B---3--:R-:W-:Y:S01]  /*1770*/  HMMA.16816.F32 R36, R24, R48, R12 ;  /* 0x000000301824723c */ /* 0x008fe2000000180c */
[----:B------:R-:W2:Y:S05]  /*1780*/  LDSM.16.M88.4 R12, [R242+0x6000] ;  /* 0x00600000f20c783b */ /* 0x000eaa0000000200 */
[C---:B------:R-:W-:Y:S06]  /*1790*/  HMMA.16816.F32 R116, R8.reuse, R52, R148 ;  /* 0x000000340874723c */ /* 0x040fec0000001894 */
[C---:B------:R-:W-:Y:S06]  /*17a0*/  HMMA.16816.F32 R128, R8.reuse, R54, R128 ;  /* 0x000000360880723c */ /* 0x040fec0000001880 */
[C---:B------:R-:W-:Y:S06]  /*17b0*/  HMMA.16816.F32 R144, R8.reuse, R4, R144 ;  /* 0x000000040890723c */ /* 0x040fec0000001890 */
[C---:B------:R-:W-:Y:S06]  /*17c0*/  HMMA.16816.F32 R132, R8.reuse, R6, R124 ;  /* 0x000000060884723c */ /* 0x040fec000000187c */
[C---:B------:R-:W-:Y:S06]  /*17d0*/  HMMA.16816.F32 R140, R8.reuse, R56, R136 ;  /* 0x00000038088c723c */ /* 0x040fec0000001888 */
[----:B------:R-:W-:Y:S01]  /*17e0*/  HMMA.16816.F32 R148, R8, R58, R92 ;  /* 0x0000003a0894723c */ /* 0x000fe2000000185c */
[----:B------:R-:W3:Y:S05]  /*17f0*/  LDSM.16.M88.4 R8, [R241+0x4000] ;  /* 0x00400000f108783b */ /* 0x000eea0000000200 */
[C---:B------:R-:W-:Y:S06]  /*1800*/  HMMA.16816.F32 R84, R40.reuse, R52, R84 ;  /* 0x000000342854723c */ /* 0x040fec0000001854 */
[----:B------:R-:W-:Y:S06]  /*1810*/  HMMA.16816.F32 R108, R40, R54, R108 ;  /* 0x00000036286c723c */ /* 0x000fec000000186c */
[----:B------:R-:W-:Y:S06]  /*1820*/  HMMA.16816.F32 R52, R20, R48, R72 ;  /* 0x000000301434723c */ /* 0x000fec0000001848 */
[----:B------:R-:W-:Y:S06]  /*1830*/  HMMA.16816.F32 R76, R32, R90, R76 ;  /* 0x0000005a204c723c */ /* 0x000fec000000184c */
[C---:B------:R-:W-:Y:S06]  /*1840*/  HMMA.16816.F32 R100, R40.reuse, R4, R100 ;  /* 0x000000042864723c */ /* 0x040fec0000001864 */
[----:B------:R-:W-:Y:S01]  /*1850*/  HMMA.16816.F32 R120, R40, R6, R96 ;  /* 0x000000062878723c */ /* 0x000fe20000001860 */
[----:B------:R-:W4:Y:S05]  /*1860*/  LDSM.16.M88.4 R4, [R241+0x6000] ;  /* 0x00600000f104783b */ /* 0x000f2a0000000200 */
[----:B-1----:R-:W-:Y:S01]  /*1870*/  HMMA.16816.F32 R72, R16, R68, R36 ;  /* 0x000000441048723c */ /* 0x002fe20000001824 */
[----:B------:R-:W1:Y:S05]  /*1880*/  LDSM.16.M88.4 R36, [R243+0x2800] ;  /* 0x00280000f324783b */ /* 0x000e6a0000000200 */
[----:B------:R-:W-:Y:S06]  /*1890*/  HMMA.16816.F32 R136, R40, R58, R80 ;  /* 0x0000003a2888723c */ /* 0x000fec0000001850 */
[----:B------:R-:W-:Y:S06]  /*18a0*/  HMMA.16816.F32 R80, R28, R90, R104 ;  /* 0x0000005a1c50723c */ /* 0x000fec0000001868 */
[----:B------:R-:W-:Y:S06]  /*18b0*/  HMMA.16816.F32 R124, R40, R56, R112 ;  /* 0x00000038287c723c */ /* 0x000fec0000001870 */
[----:B--2---:R-:W-:Y:S06]  /*18c0*/  HMMA.16816.F32 R40, R12, R68, R52 ;  /* 0x000000440c28723c */ /* 0x004fec0000001834 */
[----:B------:R-:W-:Y:S06]  /*18d0*/  HMMA.16816.F32 R52, R24, R50, R76 ;  /* 0x000000321834723c */ /* 0x000fec000000184c */
[----:B---3--:R-:W-:Y:S06]  /*18e0*/  HMMA.16816.F32 R76, R8, R64, R72 ;  /* 0x00000040084c723c */ /* 0x008fec0000001848 */
[----:B------:R-:W-:Y:S06]  /*18f0*/  HMMA.16816.F32 R48, R20, R50, R80 ;  /* 0x000000321430723c */ /* 0x000fec0000001850 */
[-C--:B------:R-:W-:Y:S06]  /*1900*/  HMMA.16816.F32 R56, R32, R60.reuse, R84 ;  /* 0x0000003c2038723c */ /* 0x080fec0000001854 */
[----:B------:R-:W-:Y:S06]  /*1910*/  HMMA.16816.F32 R72, R28, R60, R116 ;  /* 0x0000003c1c48723c */ /* 0x000fec0000001874 */
[----:B----4-:R-:W-:Y:S01]  /*1920*/  HMMA.16816.F32 R92, R4, R64, R40 ;  /* 0x00000040045c723c */ /* 0x010fe20000001828 */
[----:B------:R-:W-:-:S04]  /*1930*/  FMUL.FTZ R0, R76, UR4 ;  /* 0x000000044c007c20 */ /* 0x000fc80008410000 */
[----:B------:R2:W-:Y:S01]  /*1940*/  MUFU.TANH R115, R0 ;  /* 0x0000000000737308 */ /* 0x0005e20000002400 */
[-C--:B------:R-:W-:Y:S01]  /*1950*/  HMMA.16816.F32 R40, R16, R70.reuse, R52 ;  /* 0x000000461028723c */ /* 0x080fe20000001834 */
[----:B------:R-:W3:Y:S05]  /*1960*/  LDSM.16.M88.4 R52, [R237+0x2800] ;  /* 0x00280000ed34783b */ /* 0x000eea0000000200 */
[----:B------:R-:W-:Y:S06]  /*1970*/  HMMA.16816.F32 R68, R12, R70, R48 ;  /* 0x000000460c44723c */ /* 0x000fec0000001830 */
[----:B-1----:R-:W-:Y:S01]  /*1980*/  HMMA.16816.F32 R84, R24, R36, R56 ;  /* 0x000000241854723c */ /* 0x002fe20000001838 */
[----:B------:R-:W1:Y:S01]  /*1990*/  LDSM.16.M88.4 R56, [R44+0xb000] ;  /* 0x00b000002c38783b */ /* 0x000e620000000200 */
[----:B--2---:R-:W-:-:S03]  /*19a0*/  FMUL.FTZ R0, R77, UR4 ;  /* 0x000000044d007c20 */ /* 0x004fc60008410000 */
[----:B------:R-:W-:Y:S01]  /*19b0*/  LDSM.16.M88.4 R44, [R44+0xb800] ;  /* 0x00b800002c2c783b */ /* 0x000fe20000000200 */
[----:B------:R-:W-:Y:S01]  /*19c0*/  HMMA.16816.F32 R80, R20, R36, R72 ;  /* 0x000000241450723c */ /* 0x000fe20000001848 */
[----:B------:R2:W4:Y:S05]  /*19d0*/  MUFU.TANH R114, R0 ;  /* 0x0000000000727308 */ /* 0x00052a0000002400 */
[----:B------:R-:W-:Y:S01]  /*19e0*/  HMMA.16816.F32 R72, R8, R66, R40 ;  /* 0x000000420848723c */ /* 0x000fe20000001828 */
[----:B------:R-:W4:Y:S05]  /*19f0*/  LDSM.16.M88.4 R40, [R236+0x2800] ;  /* 0x00280000ec28783b */ /* 0x000f2a0000000200 */
[----:B------:R-:W-:Y:S06]  /*1a00*/  HMMA.16816.F32 R48, R32, R62, R108 ;  /* 0x0000003e2030723c */ /* 0x000fec000000186c */
[----:B------:R-:W-:Y:S01]  /*1a10*/  HMMA.16816.F32 R88, R4, R66, R68 ;  /* 0x000000420458723c */ /* 0x000fe20000001844 */
[----:B--2---:R-:W-:-:S04]  /*1a20*/  FMUL.FTZ R0, R78, UR4 ;  /* 0x000000044e007c20 */ /* 0x004fc80008410000 */
[----:B------:R2:W-:Y:S01]  /*1a30*/  MUFU.TANH R117, R0 ;  /* 0x0000000000757308 */ /* 0x0005e20000002400 */
[----:B---3--:R-:W-:Y:S06]  /*1a40*/  HMMA.16816.F32 R64, R16, R52, R84 ;  /* 0x000000341040723c */ /* 0x008fec0000001854 */
[----:B------:R-:W-:Y:S01]  /*1a50*/  HMMA.16816.F32 R96, R28, R62, R128 ;  /* 0x0000003e1c60723c */ /* 0x000fe20000001880 */
[----:B------:R-:W3:Y:S05]  /*1a60*/  LDSM.16.M88.4 R60, [R243+0x3000] ;  /* 0x00300000f33c783b */ /* 0x000eea0000000200 */
[----:B------:R-:W-:Y:S01]  /*1a70*/  HMMA.16816.F32 R48, R24, R38, R48 ;  /* 0x000000261830723c */ /* 0x000fe20000001830 */
[----:B--2---:R-:W-:-:S05]  /*1a80*/  FMUL.FTZ R0, R79, UR4 ;  /* 0x000000044f007c20 */ /* 0x004fca0008410000 */
[----:B------:R-:W-:Y:S01]  /*1a90*/  HMMA.16816.F32 R76, R12, R52, R80 ;  /* 0x000000340c4c723c */ /* 0x000fe20000001850 */
[----:B------:R2:W-:Y:S05]  /*1aa0*/  MUFU.TANH R116, R0 ;  /* 0x0000000000747308 */ /* 0x0005ea0000002400 */
[-C--:B-1----:R-:W-:Y:S06]  /*1ab0*/  HMMA.16816.F32 R80, R32, R56.reuse, R100 ;  /* 0x000000382050723c */ /* 0x082fec0000001864 */
[----:B------:R-:W-:Y:S01]  /*1ac0*/  HMMA.16816.F32 R68, R28, R56, R144 ;  /* 0x000000381c44723c */ /* 0x000fe20000001890 */
[----:B--2---:R-:W-:-:S04]  /*1ad0*/  FMUL.FTZ R0, R92, UR4 ;  /* 0x000000045c007c20 */ /* 0x004fc80008410000 */
[----:B------:R1:W-:Y:S07]  /*1ae0*/  MUFU.TANH R113, R0 ;  /* 0x0000000000717308 */ /* 0x0003ee0000002400 */
[----:B----4-:R-:W-:Y:S06]  /*1af0*/  HMMA.16816.F32 R84, R4, R40, R76 ;  /* 0x000000280454723c */ /* 0x010fec000000184c */
[-C--:B---3--:R-:W-:Y:S06]  /*1b00*/  HMMA.16816.F32 R80, R24, R60.reuse, R80 ;  /* 0x0000003c1850723c */ /* 0x088fec0000001850 */
[----:B------:R-:W-:Y:S01]  /*1b10*/  HMMA.16816.F32 R76, R20, R60, R68 ;  /* 0x0000003c144c723c */ /* 0x000fe20000001844 */
[----:B-1----:R-:W-:-:S04]  /*1b20*/  FMUL.FTZ R0, R93, UR4 ;  /* 0x000000045d007c20 */ /* 0x002fc80008410000 */
[----:B------:R1:W-:Y:S02]  /*1b30*/  MUFU.TANH R112, R0 ;  /* 0x0000000000707308 */ /* 0x0003e40000002400 */
[----:B-1----:R-:W-:-:S06]  /*1b40*/  FMUL.FTZ R0, R94, UR4 ;  /* 0x000000045e007c20 */ /* 0x002fcc0008410000 */
[----:B------:R1:W-:Y:S02]  /*1b50*/  MUFU.TANH R107, R0 ;  /* 0x00000000006b7308 */ /* 0x0003e40000002400 */
[----:B-1----:R-:W-:-:S06]  /*1b60*/  FMUL.FTZ R0, R95, UR4 ;  /* 0x000000045f007c20 */ /* 0x002fcc0008410000 */
[----:B------:R1:W-:Y:S02]  /*1b70*/  MUFU.TANH R106, R0 ;  /* 0x00000000006a7308 */ /* 0x0003e40000002400 */
[----:B-1----:R-:W-:-:S06]  /*1b80*/  FMUL.FTZ R0, R72, UR4 ;  /* 0x0000000448007c20 */ /* 0x002fcc0008410000 */
[----:B------:R1:W2:Y:S02]  /*1b90*/  MUFU.TANH R105, R0 ;  /* 0x0000000000697308 */ /* 0x0002a40000002400 */
[----:B-1----:R-:W-:-:S06]  /*1ba0*/  FMUL.FTZ R0, R73, UR4 ;  /* 0x0000000449007c20 */ /* 0x002fcc0008410000 */
[----:B------:R1:W3:Y:S02]  /*1bb0*/  MUFU.TANH R104, R0 ;  /* 0x0000000000687308 */ /* 0x0002e40000002400 */
[----:B-1----:R-:W-:-:S06]  /*1bc0*/  FMUL.FTZ R0, R74, UR4 ;  /* 0x000000044a007c20 */ /* 0x002fcc0008410000 */
[----:B------:R1:W-:Y:S02]  /*1bd0*/  MUFU.TANH R108, R0 ;  /* 0x00000000006c7308 */ /* 0x0003e40000002400 */
[----:B-1----:R-:W-:Y:S02]  /*1be0*/  FMUL.FTZ R0, R75, UR4 ;  /* 0x000000044b007c20 */ /* 0x002fe40008410000 */
[----:B------:R-:W-:Y:S04]  /*1bf0*/  HMMA.16816.F32 R72, R8, R40, R64 ;  /* 0x000000280848723c */ /* 0x000fe80000001840 */
[----:B------:R1:W-:Y:S02]  /*1c00*/  MUFU.TANH R109, R0 ;  /* 0x00000000006d7308 */ /* 0x0003e40000002400 */
[----:B------:R-:W-:Y:S06]  /*1c10*/  HMMA.16816.F32 R64, R20, R38, R96 ;  /* 0x000000261440723c */ /* 0x000fec0000001860 */
[----:B------:R-:W-:Y:S01]  /*1c20*/  HMMA.16816.F32 R36, R16, R54, R48 ;  /* 0x000000361024723c */ /* 0x000fe20000001830 */
[----:B------:R-:W4:Y:S01]  /*1c30*/  LDSM.16.M88.4 R48, [R237+0x3000] ;  /* 0x00300000ed30783b */ /* 0x000f220000000200 */
[----:B-1----:R-:W-:-:S04]  /*1c40*/  FMUL.FTZ R0, R88, UR4 ;  /* 0x0000000458007c20 */ /* 0x002fc80008410000 */
[----:B------:R1:W-:-:S12]  /*1c50*/  MUFU.TANH R95, R0 ;  /* 0x00000000005f7308 */ /* 0x0003d80000002400 */
[----:B------:R-:W-:Y:S01]  /*1c60*/  HMMA.16816.F32 R68, R12, R54, R64 ;  /* 0x000000360c44723c */ /* 0x000fe20000001840 */
[----:B------:R-:W2:Y:S05]  /*1c70*/  LDSM.16.M88.4 R52, [R236+0x3000] ;  /* 0x00300000ec34783b */ /* 0x000eaa0000000200 */
[----:B------:R-:W-:Y:S01]  /*1c80*/  HMMA.16816.F32 R64, R8, R42, R36 ;  /* 0x0000002a0840723c */ /* 0x000fe20000001824 */
[----:B-1----:R-:W-:-:S04]  /*1c90*/  FMUL.FTZ R0, R89, UR4 ;  /* 0x0000000459007c20 */ /* 0x002fc80008410000 */
[----:B------:R1:W-:Y:S01]  /*1ca0*/  MUFU.TANH R94, R0 ;  /* 0x00000000005e7308 */ /* 0x0003e20000002400 */
[----:B----4-:R-:W-:-:S12]  /*1cb0*/  HMMA.16816.F32 R36, R16, R48, R80 ;  /* 0x000000301024723c */ /* 0x010fd80000001850 */
[----:B------:R-:W-:Y:S01]  /*1cc0*/  HMMA.16816.F32 R68, R4, R42, R68 ;  /* 0x0000002a0444723c */ /* 0x000fe20000001844 */
[----:B------:R-:W4:Y:S01]  /*1cd0*/  LDSM.16.M88.4 R40, [R243+0x3800] ;  /* 0x00380000f328783b */ /* 0x000f220000000200 */
[----:B-1----:R-:W-:-:S04]  /*1ce0*/  FMUL.FTZ R0, R90, UR4 ;  /* 0x000000045a007c20 */ /* 0x002fc80008410000 */
[----:B------:R1:W-:Y:S01]  /*1cf0*/  MUFU.TANH R96, R0 ;  /* 0x0000000000607308 */ /* 0x0003e20000002400 */
[----:B------:R-:W-:Y:S01]  /*1d00*/  HMMA.16816.F32 R80, R28, R44, R140 ;  /* 0x0000002c1c50723c */ /* 0x000fe2000000188c */
[----:B-1----:R-:W-:-:S05]  /*1d10*/  FMUL.FTZ R0, R91, UR4 ;  /* 0x000000045b007c20 */ /* 0x002fca0008410000 */
[-C--:B------:R-:W-:Y:S01]  /*1d20*/  HMMA.16816.F32 R88, R28, R58.reuse, R132 ;  /* 0x0000003a1c58723c */ /* 0x080fe20000001884 */
[----:B------:R1:W-:Y:S05]  /*1d30*/  MUFU.TANH R97, R0 ;  /* 0x0000000000617308 */ /* 0x0003ea0000002400 */
[----:B------:R-:W-:Y:S01]  /*1d40*/  HMMA.16816.F32 R56, R32, R58, R120 ;  /* 0x0000003a2038723c */ /* 0x000fe20000001878 */
[----:B-1----:R-:W-:-:S04]  /*1d50*/  FMUL.FTZ R0, R72, UR4 ;  /* 0x0000000448007c20 */ /* 0x002fc80008410000 */
[----:B------:R1:W3:-:S15]  /*1d60*/  MUFU.TANH R174, R0 ;  /* 0x0000000000ae7308 */ /* 0x0002de0000002400 */
[----:B------:R-:W-:-:S04]  /*1d70*/  NOP ;  /* 0x0000000000007918 */ /* 0x000fc80000000000 */
[-C--:B------:R-:W-:Y:S06]  /*1d80*/  HMMA.16816.F32 R56, R24, R62.reuse, R56 ;  /* 0x0000003e1838723c */ /* 0x080fec0000001838 */
[----:B------:R-:W-:Y:S01]  /*1d90*/  HMMA.16816.F32 R60, R20, R62, R88 ;  /* 0x0000003e143c723c */ /* 0x000fe20000001858 */
[----:B-1----:R-:W-:-:S04]  /*1da0*/  FMUL.FTZ R0, R73, UR4 ;  /* 0x0000000449007c20 */ /* 0x002fc80008410000 */
[----:B------:R1:W3:-:S13]  /*1db0*/  MUFU.TANH R172, R0 ;  /* 0x0000000000ac7308 */ /* 0x0002da0000002400 */
[----:B------:R-:W-:Y:S01]  /*1dc0*/  HMMA.16816.F32 R56, R16, R50, R56 ;  /* 0x000000321038723c */ /* 0x000fe20000001838 */
[----:B-1----:R-:W-:-:S04]  /*1dd0*/  FMUL.FTZ R0, R74, UR4 ;  /* 0x000000044a007c20 */ /* 0x002fc80008410000 */
[----:B------:R1:W-:-:S15]  /*1de0*/  MUFU.TANH R175, R0 ;  /* 0x0000000000af7308 */ /* 0x0003de0000002400 */
[----:B------:R-:W-:-:S04]  /*1df0*/  NOP ;  /* 0x0000000000007918 */ /* 0x000fc80000000000 */
[----:B--2---:R-:W-:Y:S01]  /*1e00*/  HMMA.16816.F32 R56, R8, R54, R56 ;  /* 0x000000360838723c */ /* 0x004fe20000001838 */
[----:B-1----:R-:W-:-:S05]  /*1e10*/  FMUL.FTZ R0, R75, UR4 ;  /* 0x000000044b007c20 */ /* 0x002fca0008410000 */
[----:B------:R-:W-:Y:S01]  /*1e20*/  HMMA.16816.F32 R72, R12, R48, R76 ;  /* 0x000000300c48723c */ /* 0x000fe2000000184c */
[----:B------:R1:W-:Y:S05]  /*1e30*/  MUFU.TANH R173, R0 ;  /* 0x0000000000ad7308 */ /* 0x0003ea0000002400 */
[----:B------:R-:W-:Y:S06]  /*1e40*/  HMMA.16816.F32 R76, R32, R44, R124 ;  /* 0x0000002c204c723c */ /* 0x000fec000000187c */
[----:B------:R-:W-:Y:S06]  /*1e50*/  HMMA.16816.F32 R48, R12, R50, R60 ;  /* 0x000000320c30723c */ /* 0x000fec000000183c */
[----:B------:R-:W-:Y:S01]  /*1e60*/  HMMA.16816.F32 R32, R32, R46, R136 ;  /* 0x0000002e2020723c */ /* 0x000fe20000001888 */
[----:B-1----:R-:W-:Y:S01]  /*1e70*/  FMUL.FTZ R0, R84, UR4 ;  /* 0x0000000454007c20 */ /* 0x002fe20008410000 */
[----:B------:R-:W-:-:S03]  /*1e80*/  FMUL.FTZ R59, R59, UR4 ;  /* 0x000000043b3b7c20 */ /* 0x000fc60008410000 */
[----:B------:R1:W-:Y:S01]  /*1e90*/  MUFU.TANH R98, R0 ;  /* 0x0000000000627308 */ /* 0x0003e20000002400 */
[----:B------:R-:W-:Y:S06]  /*1ea0*/  HMMA.16816.F32 R72, R4, R52, R72 ;  /* 0x000000340448723c */ /* 0x000fec0000001848 */
[----:B----4-:R-:W-:Y:S01]  /*1eb0*/  HMMA.16816.F32 R60, R24, R40, R76 ;  /* 0x00000028183c723c */ /* 0x010fe2000000184c */
[----:B------:R-:W-:Y:S01]  /*1ec0*/  MUFU.TANH R138, R59 ;  /* 0x0000003b008a7308 */ /* 0x000fe20000002400 */
[----:B-1----:R-:W-:-:S10]  /*1ed0*/  FMUL.FTZ R0, R85, UR4 ;  /* 0x0000000455007c20 */ /* 0x002fd40008410000 */
[----:B------:R-:W-:Y:S01]  /*1ee0*/  HMMA.16816.F32 R24, R24, R42, R32 ;  /* 0x0000002a1818723c */ /* 0x000fe20000001820 */
        /* <DEDUP_REMOVED lines=8> */
[----:B------:R1:W4:Y:S02]  /*1f70*/  MUFU.TANH R168, R0 ;  /* 0x0000000000a87308 */ /* 0x0003240000002400 */
[----:B-1----:R-:W-:-:S06]  /*1f80*/  FMUL.FTZ R0, R66, UR4 ;  /* 0x0000000442007c20 */ /* 0x002fcc0008410000 */
[----:B------:R1:W-:Y:S02]  /*1f90*/  MUFU.TANH R167, R0 ;  /* 0x0000000000a77308 */ /* 0x0003e40000002400 */
[----:B-1----:R-:W-:Y:S02]  /*1fa0*/  FMUL.FTZ R0, R67, UR4 ;  /* 0x0000000443007c20 */ /* 0x002fe40008410000 */
[----:B------:R-:W-:Y:S01]  /*1fb0*/  HMMA.16816.F32 R64, R8, R52, R36 ;  /* 0x000000340840723c */ /* 0x000fe20000001824 */
[----:B------:R-:W1:Y:S03]  /*1fc0*/  LDSM.16.M88.4 R36, [R237+0x3800] ;  /* 0x00380000ed24783b */ /* 0x000e660000000200 */
[----:B------:R3:W-:Y:S02]  /*1fd0*/  MUFU.TANH R165, R0 ;  /* 0x0000000000a57308 */ /* 0x0007e40000002400 */
[----:B------:R-:W-:Y:S01]  /*1fe0*/  HMMA.16816.F32 R52, R4, R54, R48 ;  /* 0x000000360434723c */ /* 0x000fe20000001830 */
[----:B---3--:R-:W-:-:S05]  /*1ff0*/  FMUL.FTZ R0, R68, UR4 ;  /* 0x0000000444007c20 */ /* 0x008fca0008410000 */
[----:B------:R3:W-:Y:S02]  /*2000*/  MUFU.TANH R92, R0 ;  /* 0x00000000005c7308 */ /* 0x0007e40000002400 */
[----:B---3--:R-:W-:Y:S01]  /*2010*/  FMUL.FTZ R0, R69, UR4 ;  /* 0x0000000445007c20 */ /* 0x008fe20008410000 */
[C---:B-1----:R-:W-:Y:S05]  /*2020*/  HMMA.16816.F32 R48, R16.reuse, R36, R60 ;  /* 0x000000241030723c */ /* 0x042fea000000183c */
[----:B------:R1:W-:Y:S01]  /*2030*/  MUFU.TANH R93, R0 ;  /* 0x00000000005d7308 */ /* 0x0003e20000002400 */
[----:B------:R-:W-:Y:S01]  /*2040*/  HMMA.16816.F32 R16, R16, R38, R24 ;  /* 0x000000261010723c */ /* 0x000fe20000001818 */
[----:B-1----:R-:W-:-:S06]  /*2050*/  FMUL.FTZ R0, R70, UR4 ;  /* 0x0000000446007c20 */ /* 0x002fcc0008410000 */
[----:B------:R1:W-:Y:S02]  /*2060*/  MUFU.TANH R100, R0 ;  /* 0x0000000000647308 */ /* 0x0003e40000002400 */
[----:B-1----:R-:W-:Y:S02]  /*2070*/  FMUL.FTZ R0, R71, UR4 ;  /* 0x0000000447007c20 */ /* 0x002fe40008410000 */
[----:B------:R-:W-:Y:S01]  /*2080*/  HMMA.16816.F32 R68, R28, R46, R148 ;  /* 0x0000002e1c44723c */ /* 0x000fe20000001894 */
[----:B------:R-:W1:Y:S03]  /*2090*/  LDSM.16.M88.4 R28, [R236+0x3800] ;  /* 0x00380000ec1c783b */ /* 0x000e660000000200 */
[----:B------:R3:W-:Y:S01]  /*20a0*/  MUFU.TANH R101, R0 ;  /* 0x0000000000657308 */ /* 0x0007e20000002400 */
[----:B------:R-:W-:-:S04]  /*20b0*/  DEPBAR.LE SB0, 0x0 ;  /* 0x000080000000791a */ /* 0x000fc80000000000 */
[----:B------:R-:W-:Y:S01]  /*20c0*/  HMMA.16816.F32 R44, R20, R40, R80 ;  /* 0x00000028142c723c */ /* 0x000fe20000001850 */
[----:B---3--:R-:W-:-:S04]  /*20d0*/  FMUL.FTZ R0, R64, UR4 ;  /* 0x0000000440007c20 */ /* 0x008fc80008410000 */
[----:B------:R3:W4:Y:S10]  /*20e0*/  MUFU.TANH R199, R0 ;  /* 0x0000000000c77308 */ /* 0x0007340000002400 */
[----:B------:R-:W-:Y:S09]  /*20f0*/  HMMA.16816.F32 R20, R20, R42, R68 ;  /* 0x0000002a1414723c */ /* 0x000ff20000001844 */
[----:B------:R-:W-:Y:S01]  /*2100*/  HMMA.16816.F32 R32, R12, R36, R44 ;  /* 0x000000240c20723c */ /* 0x000fe2000000182c */
[----:B---3--:R-:W-:-:S05]  /*2110*/  FMUL.FTZ R0, R65, UR4 ;  /* 0x0000000441007c20 */ /* 0x008fca0008410000 */
[C---:B-1----:R-:W-:Y:S01]  /*2120*/  HMMA.16816.F32 R48, R8.reuse, R28, R48 ;  /* 0x0000001c0830723c */ /* 0x042fe20000001830 */
[----:B------:R1:W3:Y:S05]  /*2130*/  MUFU.TANH R198, R0 ;  /* 0x0000000000c67308 */ /* 0x0002ea0000002400 */
[----:B------:R-:W-:Y:S06]  /*2140*/  HMMA.16816.F32 R16, R8, R30, R16 ;  /* 0x0000001e0810723c */ /* 0x000fec0000001810 */
[----:B------:R-:W-:Y:S06]  /*2150*/  HMMA.16816.F32 R12, R12, R38, R20 ;  /* 0x000000260c0c723c */ /* 0x000fec0000001814 */
[----:B------:R-:W-:Y:S01]  /*2160*/  HMMA.16816.F32 R24, R4, R28, R32 ;  /* 0x0000001c0418723c */ /* 0x000fe20000001820 */
[----:B-1----:R-:W-:-:S04]  /*2170*/  FMUL.FTZ R0, R66, UR4 ;  /* 0x0000000442007c20 */ /* 0x002fc80008410000 */
[----:B------:R1:W-:-:S13]  /*2180*/  MUFU.TANH R197, R0 ;  /* 0x0000000000c57308 */ /* 0x0003da0000002400 */
[----:B------:R-:W-:Y:S01]  /*2190*/  HMMA.16816.F32 R28, R4, R30, R12 ;  /* 0x0000001e041c723c */ /* 0x000fe2000000180c */
[----:B-1----:R-:W-:-:S05]  /*21a0*/  FMUL.FTZ R0, R67, UR4 ;  /* 0x0000000443007c20 */ /* 0x002fca0008410000 */
[----:B------:R-:W-:Y:S01]  /*21b0*/  FMUL.FTZ R8, R24, UR4 ;  /* 0x0000000418087c20 */ /* 0x000fe20008410000 */
[----:B------:R-:W-:Y:S01]  /*21c0*/  FMUL.FTZ R5, R26, UR4 ;  /* 0x000000041a057c20 */ /* 0x000fe20008410000 */
[----:B------:R-:W-:Y:S01]  /*21d0*/  FMUL.FTZ R15, R27, UR4 ;  /* 0x000000041b0f7c20 */ /* 0x000fe20008410000 */
[----:B------:R1:W-:Y:S08]  /*21e0*/  MUFU.TANH R196, R0 ;  /* 0x0000000000c47308 */ /* 0x0003f00000002400 */
[----:B------:R2:W-:Y:S07]  /*21f0*/  MUFU.TANH R249, R5 ;  /* 0x0000000500f97308 */ /* 0x0005ee0000002400 */
[----:B------:R-:W-:Y:S01]  /*2200*/  FMUL.FTZ R7, R29, UR4 ;  /* 0x000000041d077c20 */ /* 0x000fe20008410000 */
[----:B------:R4:W-:Y:S01]  /*2210*/  MUFU.TANH R185, R8 ;  /* 0x0000000800b97308 */ /* 0x0009e20000002400 */
[----:B-1----:R-:W-:-:S07]  /*2220*/  FMUL.FTZ R0, R72, UR4 ;  /* 0x0000000448007c20 */ /* 0x002fce0008410000 */
[----:B------:R1:W-:Y:S01]  /*2230*/  MUFU.TANH R183, R0 ;  /* 0x0000000000b77308 */ /* 0x0003e20000002400 */
[----:B--2---:R-:W-:-:S07]  /*2240*/  FMUL.FTZ R5, R16, UR4 ;  /* 0x0000000410057c20 */ /* 0x004fce0008410000 */
[----:B------:R2:W-:Y:S01]  /*2250*/  MUFU.TANH R222, R5 ;  /* 0x0000000500de7308 */ /* 0x0005e20000002400 */
[----:B----4-:R-:W-:-:S07]  /*2260*/  FMUL.FTZ R8, R25, UR4 ;  /* 0x0000000419087c20 */ /* 0x010fce0008410000 */
[----:B------:R-:W-:Y:S01]  /*2270*/  MUFU.TANH R163, R8 ;  /* 0x0000000800a37308 */ /* 0x000fe20000002400 */
[----:B-1----:R-:W-:-:S07]  /*2280*/  FMUL.FTZ R0, R73, UR4 ;  /* 0x0000000449007c20 */ /* 0x002fce0008410000 */
[----:B------:R1:W-:Y:S01]  /*2290*/  MUFU.TANH R180, R0 ;  /* 0x0000000000b47308 */ /* 0x0003e20000002400 */
[----:B--2---:R-:W-:-:S07]  /*22a0*/  FMUL.FTZ R5, R17, UR4 ;  /* 0x0000000411057c20 */ /* 0x004fce0008410000 */
[----:B------:R2:W-:Y:S08]  /*22b0*/  MUFU.TANH R221, R5 ;  /* 0x0000000500dd7308 */ /* 0x0005f00000002400 */
[----:B------:R-:W-:Y:S01]  /*22c0*/  MUFU.TANH R223, R7 ;  /* 0x0000000700df7308 */ /* 0x000fe20000002400 */
[----:B-1----:R-:W-:-:S07]  /*22d0*/  FMUL.FTZ R0, R74, UR4 ;  /* 0x000000044a007c20 */ /* 0x002fce0008410000 */
[----:B------:R1:W-:Y:S01]  /*22e0*/  MUFU.TANH R182, R0 ;  /* 0x0000000000b67308 */ /* 0x0003e20000002400 */
[----:B--2---:R-:W-:-:S07]  /*22f0*/  FMUL.FTZ R5, R28, UR4 ;  /* 0x000000041c057c20 */ /* 0x004fce0008410000 */
[----:B------:R-:W-:Y:S01]  /*2300*/  MUFU.TANH R248, R5 ;  /* 0x0000000500f87308 */ /* 0x000fe20000002400 */
[----:B-1----:R-:W-:-:S07]  /*2310*/  FMUL.FTZ R0, R75, UR4 ;  /* 0x000000044b007c20 */ /* 0x002fce0008410000 */
[----:B------:R1:W-:Y:S02]  /*2320*/  MUFU.TANH R181, R0 ;  /* 0x0000000000b57308 */ /* 0x0003e40000002400 */
[----:B-1----:R-:W-:-:S06]  /*2330*/  FMUL.FTZ R0, R56, UR4 ;  /* 0x0000000438007c20 */ /* 0x002fcc0008410000 */
[----:B------:R1:W2:Y:S02]  /*2340*/  MUFU.TANH R171, R0 ;  /* 0x0000000000ab7308 */ /* 0x0002a40000002400 */
[----:B-1----:R-:W-:-:S06]  /*2350*/  FMUL.FTZ R0, R57, UR4 ;  /* 0x0000000439007c20 */ /* 0x002fcc0008410000 */
[----:B------:R1:W4:Y:S02]  /*2360*/  MUFU.TANH R170, R0 ;  /* 0x0000000000aa7308 */ /* 0x0003240000002400 */
[----:B-1----:R-:W-:-:S06]  /*2370*/  FMUL.FTZ R0, R58, UR4 ;  /* 0x000000043a007c20 */ /* 0x002fcc0008410000 */
[----:B------:R1:W-:Y:S02]  /*2380*/  MUFU.TANH R166, R0 ;  /* 0x0000000000a67308 */ /* 0x0003e40000002400 */
        /* <DEDUP_REMOVED lines=9> */
[----:B------:R1:W4:Y:S02]  /*2420*/  MUFU.TANH R252, R0 ;  /* 0x0000000000fc7308 */ /* 0x0003240000002400 */
[----:B-1----:R-:W-:-:S06]  /*2430*/  FMUL.FTZ R0, R49, UR4 ;  /* 0x0000000431007c20 */ /* 0x002fcc0008410000 */
[----:B------:R1:W4:Y:S02]  /*2440*/  MUFU.TANH R250, R0 ;  /* 0x0000000000fa7308 */ /* 0x0003240000002400 */
[----:B-1----:R-:W-:-:S04]  /*2450*/  FMNMX.FTZ R0, R115, R114, !PT ;  /* 0x0000007273007209 */ /* 0x002fc80007810000 */
[----:B------:R-:W-:-:S04]  /*2460*/  FMNMX.FTZ R0, R105, R0, !PT ;  /* 0x0000000069007209 */ /* 0x000fc80007810000 */
[----:B------:R-:W-:-:S04]  /*2470*/  FMNMX.FTZ R0, R104, R0, !PT ;  /* 0x0000000068007209 */ /* 0x000fc80007810000 */
[----:B------:R-:W-:-:S04]  /*2480*/  FMNMX.FTZ R0, R174, R0, !PT ;  /* 0x00000000ae007209 */ /* 0x000fc80007810000 */
[----:B------:R-:W-:Y:S02]  /*2490*/  FMNMX.FTZ R4, R172, R0, !PT ;  /* 0x00000000ac047209 */ /* 0x000fe40007810000 */
[----:B------:R-:W-:Y:S02]  /*24a0*/  FMNMX.FTZ R0, R113, R112, !PT ;  /* 0x0000007071007209 */ /* 0x000fe40007810000 */
[----:B------:R-:W-:Y:S02]  /*24b0*/  FMNMX.FTZ R4, R169, R4, !PT ;  /* 0x00000004a9047209 */ /* 0x000fe40007810000 */
[----:B------:R-:W-:Y:S02]  /*24c0*/  FMNMX.FTZ R0, R95, R0, !PT ;  /* 0x000000005f007209 */ /* 0x000fe40007810000 */
[----:B------:R-:W-:Y:S02]  /*24d0*/  FMNMX.FTZ R4, R168, R4, !PT ;  /* 0x00000004a8047209 */ /* 0x000fe40007810000 */
[----:B------:R-:W-:-:S02]  /*24e0*/  FMNMX.FTZ R0, R94, R0, !PT ;  /* 0x000000005e007209 */ /* 0x000fc40007810000 */
[----:B------:R-:W-:Y:S02]  /*24f0*/  FMNMX.FTZ R4, R199, R4, !PT ;  /* 0x00000004c7047209 */ /* 0x000fe40007810000 */
[----:B------:R-:W-:Y:S02]  /*2500*/  FMNMX.FTZ R0, R98, R0, !PT ;  /* 0x0000000062007209 */ /* 0x000fe40007810000 */
[----:B---3--:R-:W-:Y:S02]  /*2510*/  FMNMX.FTZ R4, R198, R4, !PT ;  /* 0x00000004c6047209 */ /* 0x008fe40007810000 */
[----:B------:R-:W-:Y:S02]  /*2520*/  FMNMX.FTZ R0, R99, R0, !PT ;  /* 0x0000000063007209 */ /* 0x000fe40007810000 */
[----:B--2---:R-:W-:Y:S02]  /*2530*/  FMNMX.FTZ R4, R171, R4, !PT ;  /* 0x00000004ab047209 */ /* 0x004fe40007810000 */
[----:B------:R-:W-:-:S02]  /*2540*/  FMNMX.FTZ R0, R92, R0, !PT ;  /* 0x000000005c007209 */ /* 0x000fc40007810000 */
[----:B----4-:R-:W-:Y:S02]  /*2550*/  FMNMX.FTZ R4, R170, R4, !PT ;  /* 0x00000004aa047209 */ /* 0x010fe40007810000 */
[----:B------:R-:W-:Y:S02]  /*2560*/  FMNMX.FTZ R0, R93, R0, !PT ;  /* 0x000000005d007209 */ /* 0x000fe40007810000 */
[----:B------:R-:W-:Y:S02]  /*2570*/  FMNMX.FTZ R5, R252, R4, !PT ;  /* 0x00000004fc057209 */ /* 0x000fe40007810000 */
[----:B------:R-:W-:Y:S02]  /*2580*/  FMNMX.FTZ R4, R107, R106, !PT ;  /* 0x0000006a6b047209 */ /* 0x000fe40007810000 */
[----:B------:R-:W-:Y:S02]  /*2590*/  FMNMX.FTZ R0, R183, R0, !PT ;  /* 0x00000000b7007209 */ /* 0x000fe40007810000 */
[----:B------:R-:W-:-:S02]  /*25a0*/  FMNMX.FTZ R6, R250, R5, !PT ;  /* 0x00000005fa067209 */ /* 0x000fc40007810000 */
[----:B------:R-:W-:Y:S02]  /*25b0*/  FMNMX.FTZ R5, R96, R4, !PT ;  /* 0x0000000460057209 */ /* 0x000fe40007810000 */
[----:B------:R-:W-:Y:S02]  /*25c0*/  FMNMX.FTZ R0, R180, R0, !PT ;  /* 0x00000000b4007209 */ /* 0x000fe40007810000 */
[----:B------:R-:W-:Y:S02]  /*25d0*/  FMNMX.FTZ R4, R222, R6, !PT ;  /* 0x00000006de047209 */ /* 0x000fe40007810000 */
[----:B------:R-:W-:Y:S02]  /*25e0*/  FMNMX.FTZ R13, R97, R5, !PT ;  /* 0x00000005610d7209 */ /* 0x000fe40007810000 */
[----:B------:R-:W-:Y:S02]  /*25f0*/  FMNMX.FTZ R14, R137, R0, !PT ;  /* 0x00000000890e7209 */ /* 0x000fe40007810000 */
[----:B------:R-:W-:Y:S01]  /*2600*/  FMNMX.FTZ R12, R221, R4, !PT ;  /* 0x00000004dd0c7209 */ /* 0x000fe20007810000 */
        /* <DEDUP_REMOVED lines=28> */
.L_x_126:
[----:B-1----:R-:W-:Y:S01]  /*27d0*/  FMNMX.FTZ R4, R132, R14, !PT ;  /* 0x0000000e84047209 */ /* 0x002fe20007810000 */
[----:B------:R-:W1:Y:S01]  /*27e0*/  SHFL.BFLY PT, R136, R12, 0x2, 0x1f ;  /* 0x0c401f000c887f89 */ /* 0x000e6200000e0000 */
[----:B------:R-:W-:Y:S01]  /*27f0*/  FMNMX.FTZ R0, R102, R13, !PT ;  /* 0x0000000d66007209 */ /* 0x000fe20007810000 */
[----:B------:R-:W-:Y:S01]  /*2800*/  FMUL.FTZ R5, R30, UR4 ;  /* 0x000000041e057c20 */ /* 0x000fe20008410000 */
[----:B------:R-:W-:Y:S01]  /*2810*/  FMNMX.FTZ R4, R185, R4, !PT ;  /* 0x00000004b9047209 */ /* 0x000fe20007810000 */
[----:B------:R-:W-:Y:S01]  /*2820*/  STL [R1+0x60], R243 ;  /* 0x000060f301007387 */ /* 0x000fe20000100800 */
[----:B------:R-:W-:Y:S01]  /*2830*/  FMNMX.FTZ R0, R103, R0, !PT ;  /* 0x0000000067007209 */ /* 0x000fe20007810000 */
[----:B------:R2:W-:Y:S01]  /*2840*/  MUFU.TANH R179, R5 ;  /* 0x0000000500b37308 */ /* 0x0005e20000002400 */
[----:B------:R-:W-:Y:S01]  /*2850*/  FMUL.FTZ R6, R31, UR4 ;  /* 0x000000041f067c20 */ /* 0x000fe20008410000 */
[----:B------:R3:W-:Y:S01]  /*2860*/  STL [R1+0x5c], R251 ;  /* 0x00005cfb01007387 */ /* 0x0007e20000100800 */
[----:B------:R-:W-:-:S03]  /*2870*/  FMNMX.FTZ R0, R100, R0, !PT ;  /* 0x0000000064007209 */ /* 0x000fc60007810000 */
[----:B------:R-:W-:Y:S01]  /*2880*/  STL [R1+0x58], R242 ;  /* 0x000058f201007387 */ /* 0x000fe20000100800 */
[----:B------:R-:W-:Y:S01]  /*2890*/  FMNMX.FTZ R0, R101, R0, !PT ;  /* 0x0000000065007209 */ /* 0x000fe20007810000 */
[----:B------:R-:W4:Y:S02]  /*28a0*/  MUFU.TANH R220, R15 ;  /* 0x0000000f00dc7308 */ /* 0x000f240000002400 */
[----:B------:R-:W-:Y:S01]  /*28b0*/  STL [R1+0x54], R241 ;  /* 0x000054f101007387 */ /* 0x000fe20000100800 */
[----:B------:R-:W-:-:S03]  /*28c0*/  FMNMX.FTZ R0, R182, R0, !PT ;  /* 0x00000000b6007209 */ /* 0x000fc60007810000 */
[----:B------:R-:W-:Y:S01]  /*28d0*/  STL [R1+0x50], R240 ;  /* 0x000050f001007387 */ /* 0x000fe20000100800 */
[----:B------:R-:W-:Y:S01]  /*28e0*/  FMNMX.FTZ R0, R181, R0, !PT ;  /* 0x00000000b5007209 */ /* 0x000fe20007810000 */
[----:B------:R4:W-:Y:S01]  /*28f0*/  MUFU.TANH R176, R6 ;  /* 0x0000000600b07308 */ /* 0x0009e20000002400 */
[----:B--2---:R-:W-:Y:S01]  /*2900*/  FMNMX.FTZ R5, R117, R116, !PT ;  /* 0x0000007475057209 */ /* 0x004fe20007810000 */
[----:B------:R-:W-:Y:S01]  /*2910*/  STL [R1+0x4c], R239 ;  /* 0x00004cef01007387 */ /* 0x000fe20000100800 */
[----:B-1----:R-:W-:Y:S02]  /*2920*/  FMNMX.FTZ R136, R12, R136, !PT ;  /* 0x000000880c887209 */ /* 0x002fe40007810000 */
[----:B------:R-:W-:Y:S01]  /*2930*/  FMNMX.FTZ R0, R164, R0, !PT ;  /* 0x00000000a4007209 */ /* 0x000fe20007810000 */
[----:B------:R-:W-:Y:S03]  /*2940*/  STL [R1+0x48], R238 ;  /* 0x000048ee01007387 */ /* 0x000fe60000100800 */
[----:B------:R-:W-:Y:S01]  /*2950*/  FMNMX.FTZ R0, R139, R0, !PT ;  /* 0x000000008b007209 */ /* 0x000fe20007810000 */
[----:B------:R-:W1:Y:S01]  /*2960*/  SHFL.BFLY PT, R7, R136, 0x1, 0x1f ;  /* 0x0c201f0088077f89 */ /* 0x000e6200000e0000 */
[----:B---3--:R-:W-:-:S02]  /*2970*/  MOV R251, R163 ;  /* 0x000000a300fb7202 */ /* 0x008fc40000000f00 */
[----:B------:R-:W-:Y:S01]  /*2980*/  FMNMX.FTZ R0, R249, R0, !PT ;  /* 0x00000000f9007209 */ /* 0x000fe20007810000 */
[----:B------:R-:W-:Y:S01]  /*2990*/  STL [R1+0x44], R237 ;  /* 0x000044ed01007387 */ /* 0x000fe20000100800 */
[----:B------:R-:W-:Y:S02]  /*29a0*/  FMNMX.FTZ R4, R251, R4, !PT ;  /* 0x00000004fb047209 */ /* 0x000fe40007810000 */
[----:B----4-:R-:W-:Y:S01]  /*29b0*/  FMNMX.FTZ R6, R220, R0, !PT ;  /* 0x00000000dc067209 */ /* 0x010fe20007810000 */
[----:B------:R-:W-:Y:S01]  /*29c0*/  STL [R1+0x40], R236 ;  /* 0x000040ec01007387 */ /* 0x000fe20000100800 */
[----:B------:R-:W-:-:S03]  /*29d0*/  FMNMX.FTZ R4, R248, R4, !PT ;  /* 0x00000004f8047209 */ /* 0x000fc60007810000 */
[----:B------:R-:W-:Y:S01]  /*29e0*/  STL [R1+0x7c], R248 ;  /* 0x00007cf801007387 */ /* 0x000fe20000100800 */
[----:B------:R-:W-:Y:S02]  /*29f0*/  FMNMX.FTZ R134, R223, R4, !PT ;  /* 0x00000004df867209 */ /* 0x000fe40007810000 */
[----:B------:R-:W-:Y:S01]  /*2a00*/  FMNMX.FTZ R4, R108, R5, !PT ;  /* 0x000000056c047209 */ /* 0x000fe20007810000 */
[----:B------:R-:W-:Y:S01]  /*2a10*/  FMUL.FTZ R5, R50, UR4 ;  /* 0x0000000432057c20 */ /* 0x000fe20008410000 */
[----:B------:R-:W-:Y:S02]  /*2a20*/  STL [R1+0x80], R223 ;  /* 0x000080df01007387 */ /* 0x000fe40000100800 */
[----:B------:R-:W-:Y:S01]  /*2a30*/  FMNMX.FTZ R4, R109, R4, !PT ;  /* 0x000000046d047209 */ /* 0x000fe20007810000 */
[----:B------:R2:W3:Y:S01]  /*2a40*/  MUFU.TANH R186, R5 ;  /* 0x0000000500ba7308 */ /* 0x0004e20000002400 */
[----:B------:R-:W4:Y:S02]  /*2a50*/  SHFL.BFLY PT, R8, R134, 0x2, 0x1f ;  /* 0x0c401f0086087f89 */ /* 0x000f2400000e0000 */
[----:B------:R-:W-:-:S02]  /*2a60*/  FMNMX.FTZ R4, R175, R4, !PT ;  /* 0x00000004af047209 */ /* 0x000fc40007810000 */
[----:B-1----:R-:W-:Y:S02]  /*2a70*/  FMNMX.FTZ R136, R136, R7, !PT ;  /* 0x0000000788887209 */ /* 0x002fe40007810000 */
[----:B------:R-:W-:Y:S02]  /*2a80*/  FMNMX.FTZ R4, R173, R4, !PT ;  /* 0x00000004ad047209 */ /* 0x000fe40007810000 */
[----:B------:R-:W-:Y:S01]  /*2a90*/  FSETP.NEU.FTZ.AND P1, PT, R136, -INF , PT ;  /* 0xff8000008800780b */ /* 0x000fe20003f3d000 */
[----:B------:R-:W-:Y:S01]  /*2aa0*/  STL [R1+0x64], R136 ;  /* 0x0000648801007387 */ /* 0x000fe20000100800 */
[----:B------:R-:W-:-:S04]  /*2ab0*/  FMNMX.FTZ R4, R167, R4, !PT ;  /* 0x00000004a7047209 */ /* 0x000fc80007810000 */
[----:B------:R-:W-:Y:S01]  /*2ac0*/  FMNMX.FTZ R0, R165, R4, !PT ;  /* 0x00000004a5007209 */ /* 0x000fe20007810000 */
[----:B------:R-:W-:Y:S01]  /*2ad0*/  FMUL.FTZ R4, R18, UR4 ;  /* 0x0000000412047c20 */ /* 0x000fe20008410000 */
[----:B--2---:R-:W-:Y:S02]  /*2ae0*/  FMUL.FTZ R5, R51, UR4 ;  /* 0x0000000433057c20 */ /* 0x004fe40008410000 */
[----:B------:R-:W-:Y:S01]  /*2af0*/  FMNMX.FTZ R0, R197, R0, !PT ;  /* 0x00000000c5007209 */ /* 0x000fe20007810000 */
[----:B------:R1:W-:Y:S03]  /*2b00*/  MUFU.TANH R188, R4 ;  /* 0x0000000400bc7308 */ /* 0x0003e60000002400 */
[----:B------:R-:W-:Y:S02]  /*2b10*/  FMNMX.FTZ R0, R196, R0, !PT ;  /* 0x00000000c4007209 */ /* 0x000fe40007810000 */
[----:B----4-:R-:W-:-:S02]  /*2b20*/  FMNMX.FTZ R134, R134, R8, !PT ;  /* 0x0000000886867209 */ /* 0x010fc40007810000 */
[----:B------:R-:W-:Y:S01]  /*2b30*/  FMNMX.FTZ R0, R166, R0, !PT ;  /* 0x00000000a6007209 */ /* 0x000fe20007810000 */
[----:B------:R2:W4:Y:S03]  /*2b40*/  MUFU.TANH R187, R5 ;  /* 0x0000000500bb7308 */ /* 0x0005260000002400 */
[----:B------:R-:W-:-:S04]  /*2b50*/  FMNMX.FTZ R0, R138, R0, !PT ;  /* 0x000000008a007209 */ /* 0x000fc80007810000 */
[----:B---3--:R-:W-:Y:S01]  /*2b60*/  FMNMX.FTZ R0, R186, R0, !PT ;  /* 0x00000000ba007209 */ /* 0x008fe20007810000 */
[----:B-1----:R-:W-:Y:S01]  /*2b70*/  FMUL.FTZ R4, R19, UR4 ;  /* 0x0000000413047c20 */ /* 0x002fe20008410000 */
[----:B------:R-:W-:Y:S02]  /*2b80*/  ULDC UR4, c[0x0][0x2ec] ;  /* 0x0000bb0000047ab9 */ /* 0x000fe40000000800 */
[----:B------:R-:W-:Y:S01]  /*2b90*/  FMUL.FTZ R18, R136, UR4 ;  /* 0x0000000488127c20 */ /* 0x000fe20008410000 */
[----:B------:R1:W3:Y:S01]  /*2ba0*/  MUFU.TANH R19, R4 ;  /* 0x0000000400137308 */ /* 0x0002e20000002400 */
[----:B--2---:R-:W-:-:S03]  /*2bb0*/  FMNMX.FTZ R5, R179, R6, !PT ;  /* 0x00000006b3057209 */ /* 0x004fc60007810000 */
[----:B------:R-:W-:Y:S02]  /*2bc0*/  FSEL R18, R18, RZ, P1 ;  /* 0x000000ff12127208 */ /* 0x000fe40000800000 */
[----:B------:R-:W-:Y:S02]  /*2bd0*/  FMNMX.FTZ R6, R176, R5, !PT ;  /* 0x00000005b0067209 */ /* 0x000fe40007810000 */
[----:B------:R-:W2:Y:S01]  /*2be0*/  SHFL.BFLY PT, R5, R134, 0x1, 0x1f ;  /* 0x0c201f0086057f89 */ /* 0x000ea200000e0000 */
[----:B----4-:R-:W-:-:S03]  /*2bf0*/  FMNMX.FTZ R0, R187, R0, !PT ;  /* 0x00000000bb007209 */ /* 0x010fc60007810000 */
[----:B------:R-:W4:Y:S01]  /*2c00*/  SHFL.BFLY PT, R133, R6, 0x2, 0x1f ;  /* 0x0c401f0006857f89 */ /* 0x000f2200000e0000 */
[----:B------:R-:W-:Y:S01]  /*2c10*/  FMNMX.FTZ R0, R188, R0, !PT ;  /* 0x00000000bc007209 */ /* 0x000fe20007810000 */
[----:B-1----:R-:W-:-:S03]  /*2c20*/  FFMA.FTZ R4, R115, UR4, -R18 ;  /* 0x0000000473047c23 */ /* 0x002fc60008010812 */
[----:B---3--:R-:W-:Y:S01]  /*2c30*/  FMNMX.FTZ R0, R19, R0, !PT ;  /* 0x0000000013007209 */ /* 0x008fe20007810000 */
[----:B------:R1:W-:Y:S01]  /*2c40*/  MUFU.EX2 R9, R4 ;  /* 0x0000000400097308 */ /* 0x0003e20000000800 */
[----:B--2---:R-:W-:-:S03]  /*2c50*/  FMNMX.FTZ R134, R134, R5, !PT ;  /* 0x0000000586867209 */ /* 0x004fc60007810000 */
[----:B------:R-:W-:Y:S01]  /*2c60*/  SHFL.BFLY PT, R5, R0, 0x2, 0x1f ;  /* 0x0c401f0000057f89 */ /* 0x000fe200000e0000 */
[--C-:B-1----:R-:W-:Y:S01]  /*2c70*/  FFMA.FTZ R4, R114, UR4, -R18.reuse ;  /* 0x0000000472047c23 */ /* 0x102fe20008010812 */
[----:B----4-:R-:W-:Y:S01]  /*2c80*/  FMNMX.FTZ R133, R6, R133, !PT ;  /* 0x0000008506857209 */ /* 0x010fe20007810000 */
[C---:B------:R-:W-:Y:S01]  /*2c90*/  FMUL.FTZ R17, R134.reuse, UR4 ;  /* 0x0000000486117c20 */ /* 0x040fe20008410000 */
[----:B------:R-:W-:Y:S01]  /*2ca0*/  FSETP.NEU.FTZ.AND P1, PT, R134, -INF , PT ;  /* 0xff8000008600780b */ /* 0x000fe20003f3d000 */
[----:B------:R1:W-:Y:S01]  /*2cb0*/  MUFU.EX2 R184, R4 ;  /* 0x0000000400b87308 */ /* 0x0003e20000000800 */
[----:B------:R-:W-:Y:S02]  /*2cc0*/  STL [R1+0x68], R134 ;  /* 0x0000688601007387 */ /* 0x000fe40000100800 */
[----:B------:R-:W-:Y:S02]  /*2cd0*/  FSEL R17, R17, RZ, P1 ;  /* 0x000000ff11117208 */ /* 0x000fe40000800000 */
[----:B------:R-:W2:Y:S01]  /*2ce0*/  SHFL.BFLY PT, R6, R133, 0x1, 0x1f ;  /* 0x0c201f0085067f89 */ /* 0x000ea200000e0000 */
[----:B-1----:R-:W-:-:S04]  /*2cf0*/  FFMA.FTZ R4, R105, UR4, -R18 ;  /* 0x0000000469047c23 */ /* 0x002fc80008010812 */
[----:B------:R1:W-:Y:S01]  /*2d00*/  MUFU.EX2 R136, R4 ;  /* 0x0000000400887308 */ /* 0x0003e20000000800 */
[----:B--2---:R-:W-:-:S04]  /*2d10*/  FMNMX.FTZ R133, R133, R6, !PT ;  /* 0x0000000685857209 */ /* 0x004fc80007810000 */
[C---:B------:R-:W-:Y:S01]  /*2d20*/  FSETP.NEU.FTZ.AND P1, PT, R133.reuse, -INF , PT ;  /* 0xff8000008500780b */ /* 0x040fe20003f3d000 */
[----:B------:R-:W-:Y:S01]  /*2d30*/  FMUL.FTZ R16, R133, UR4 ;  /* 0x0000000485107c20 */ /* 0x000fe20008410000 */
[----:B-1----:R-:W-:-:S04]  /*2d40*/  FFMA.FTZ R4, R104, UR4, -R18 ;  /* 0x0000000468047c23 */ /* 0x002fc80008010812 */
[----:B------:R-:W-:Y:S01]  /*2d50*/  FSEL R16, R16, RZ, P1 ;  /* 0x000000ff10107208 */ /* 0x000fe20000800000 */
[----:B------:R1:W-:Y:S02]  /*2d60*/  MUFU.EX2 R241, R4 ;  /* 0x0000000400f17308 */ /* 0x0003e40000000800 */
[----:B-1----:R-:W-:-:S06]  /*2d70*/  FFMA.FTZ R4, R113, UR4, -R17 ;  /* 0x0000000471047c23 */ /* 0x002fcc0008010811 */
[----:B------:R1:W2:Y:S02]  /*2d80*/  MUFU.EX2 R7, R4 ;  /* 0x0000000400077308 */ /* 0x0002a40000000800 */
[----:B-1----:R-:W-:Y:S01]  /*2d90*/  FMNMX.FTZ R4, R0, R5, !PT ;  /* 0x0000000500047209 */ /* 0x002fe20007810000 */
[----:B------:R-:W-:Y:S01]  /*2da0*/  FFMA.FTZ R0, R112, UR4, -R17 ;  /* 0x0000000470007c23 */ /* 0x000fe20008010811 */
[----:B--2---:R1:W-:Y:S01]  /*2db0*/  STL [R1+0xc], R7 ;  /* 0x00000c0701007387 */ /* 0x0043e20000100800 */
[----:B------:R-:W-:-:S03]  /*2dc0*/  FFMA.FTZ R5, R107, UR4, -R16 ;  /* 0x000000046b057c23 */ /* 0x000fc60008010810 */
[----:B------:R-:W2:Y:S01]  /*2dd0*/  SHFL.BFLY PT, R6, R4, 0x1, 0x1f ;  /* 0x0c201f0004067f89 */ /* 0x000ea200000e0000 */
[----:B------:R-:W-:Y:S08]  /*2de0*/  MUFU.EX2 R134, R5 ;  /* 0x0000000500867308 */ /* 0x000ff00000000800 */
[----:B-1----:R1:W3:Y:S01]  /*2df0*/  MUFU.EX2 R7, R0 ;  /* 0x0000000000077308 */ /* 0x0022e20000000800 */
[----:B--2---:R-:W-:-:S04]  /*2e00*/  FMNMX.FTZ R135, R4, R6, !PT ;  /* 0x0000000604877209 */ /* 0x004fc80007810000 */
[----:B------:R-:W-:Y:S01]  /*2e10*/  FSETP.NEU.FTZ.AND P1, PT, R135, -INF , PT ;  /* 0xff8000008700780b */ /* 0x000fe20003f3d000 */
[--C-:B-1----:R-:W-:Y:S01]  /*2e20*/  FFMA.FTZ R0, R95, UR4, -R17.reuse ;  /* 0x000000045f007c23 */ /* 0x102fe20008010811 */
[----:B---3--:R-:W-:Y:S03]  /*2e30*/  STL [R1+0x8], R7 ;  /* 0x0000080701007387 */ /* 0x008fe60000100800 */
[----:B------:R1:W-:Y:S01]  /*2e40*/  MUFU.EX2 R223, R0 ;  /* 0x0000000000df7308 */ /* 0x0003e20000000800 */
[----:B------:R2:W-:Y:S04]  /*2e50*/  STL [R1+0x6c], R133 ;  /* 0x00006c8501007387 */ /* 0x0005e80000100800 */
[----:B------:R3:W-:Y:S01]  /*2e60*/  STL [R1+0x70], R135 ;  /* 0x0000708701007387 */ /* 0x0007e20000100800 */
[----:B-1----:R-:W-:-:S04]  /*2e70*/  FFMA.FTZ R0, R94, UR4, -R17 ;  /* 0x000000045e007c23 */ /* 0x002fc80008010811 */
[----:B------:R1:W4:Y:S02]  /*2e80*/  MUFU.EX2 R239, R0 ;  /* 0x0000000000ef7308 */ /* 0x0003240000000800 */
[----:B-1----:R-:W-:-:S04]  /*2e90*/  LOP3.LUT R0, R162, R161, RZ, 0xfc, !PT ;  /* 0x000000a1a2007212 */ /* 0x002fc800078efcff */
[----:B------:R-:W-:Y:S01]  /*2ea0*/  LEA R232, R0, UR5, 0x1 ;  /* 0x0000000500e87c11 */ /* 0x000fe2000f8e08ff */
[----:B------:R-:W-:-:S03]  /*2eb0*/  FFMA.FTZ R0, R106, UR4, -R16 ;  /* 0x000000046a007c23 */ /* 0x000fc60008010810 */
[----:B------:R-:W-:Y:S01]  /*2ec0*/  IADD3 R235, R2, R232, RZ ;  /* 0x000000e802eb7210 */ /* 0x000fe20007ffe0ff */
[----:B--2---:R1:W2:Y:S01]  /*2ed0*/  MUFU.EX2 R133, R0 ;  /* 0x0000000000857308 */ /* 0x0042a20000000800 */
[----:B------:R-:W-:Y:S01]  /*2ee0*/  IMAD.IADD R233, R3, 0x1, R232 ;  /* 0x0000000103e97824 */ /* 0x000fe200078e02e8 */
[----:B----4-:R-:W-:Y:S01]  /*2ef0*/  F2FP.F16.F32.PACK_AB R10, R239, R223 ;  /* 0x000000dfef0a723e */ /* 0x010fe200000000ff */
[----:B------:R-:W-:Y:S04]  /*2f00*/  LDSM.16.MT88.4 R72, [R232+0xe000] ;  /* 0x00e00000e848783b */ /* 0x000fe80000004200 */
[----:B------:R-:W-:Y:S04]  /*2f10*/  LDSM.16.MT88.4 R84, [R235+0xe000] ;  /* 0x00e00000eb54783b */ /* 0x000fe80000004200 */
[----:B------:R-:W-:Y:S04]  /*2f20*/  LDSM.16.MT88.4 R140, [R235+0xe800] ;  /* 0x00e80000eb8c783b */ /* 0x000fe80000004200 */
[----:B------:R-:W-:Y:S01]  /*2f30*/  LDSM.16.MT88.4 R52, [R235+0xc000] ;  /* 0x00c00000eb34783b */ /* 0x000fe20000004200 */
[----:B-1----:R-:W-:Y:S01]  /*2f40*/  FFMA.FTZ R0, R96, UR4, -R16 ;  /* 0x0000000460007c23 */ /* 0x002fe20008010810 */
[----:B------:R-:W-:-:S02]  /*2f50*/  IMAD.IADD R234, R2, 0x1, R233 ;  /* 0x0000000102ea7824 */ /* 0x000fc400078e02e9 */
[----:B------:R-:W-:Y:S01]  /*2f60*/  FFMA.FTZ R3, R97, UR4, -R16 ;  /* 0x0000000461037c23 */ /* 0x000fe20008010810 */
[----:B------:R-:W-:Y:S01]  /*2f70*/  LDSM.16.MT88.4 R76, [R233+0xe000] ;  /* 0x00e00000e94c783b */ /* 0x000fe20000004200 */
[----:B------:R1:W-:Y:S03]  /*2f80*/  MUFU.EX2 R242, R0 ;  /* 0x0000000000f27308 */ /* 0x0003e60000000800 */
[----:B------:R-:W-:Y:S04]  /*2f90*/  LDSM.16.MT88.4 R80, [R234+0xe000] ;  /* 0x00e00000ea50783b */ /* 0x000fe80000004200 */
[----:B------:R-:W-:Y:S04]  /*2fa0*/  LDSM.16.MT88.4 R56, [R234+0xc000] ;  /* 0x00c00000ea38783b */ /* 0x000fe80000004200 */
[----:B------:R-:W4:Y:S04]  /*2fb0*/  LDSM.16.MT88.4 R28, [R232+0xc000] ;  /* 0x00c00000e81c783b */ /* 0x000f280000004200 */
[----:B------:R-:W4:Y:S01]  /*2fc0*/  LDSM.16.MT88.4 R20, [R233+0xc000] ;  /* 0x00c00000e914783b */ /* 0x000f220000004200 */
[----:B-1----:R-:W-:-:S03]  /*2fd0*/  FMUL.FTZ R0, R135, UR4 ;  /* 0x0000000487007c20 */ /* 0x002fc60008410000 */
[----:B---3--:R-:W3:Y:S01]  /*2fe0*/  LDL.LU R135, [R1+0xc] ;  /* 0x00000c0001877983 */ /* 0x008ee20000300800 */
[----:B------:R1:W2:Y:S01]  /*2ff0*/  MUFU.EX2 R189, R3 ;  /* 0x0000000300bd7308 */ /* 0x0002a20000000800 */
[----:B------:R-:W-:Y:S02]  /*3000*/  F2FP.F16.F32.PACK_AB R14, R241, R136 ;  /* 0x00000088f10e723e */ /* 0x000fe400000000ff */
[----:B------:R-:W-:Y:S01]  /*3010*/  FSEL R0, R0, RZ, P1 ;  /* 0x000000ff00007208 */ /* 0x000fe20000800000 */
[----:B------:R-:W3:Y:S04]  /*3020*/  LDSM.16.MT88.4 R48, [R235+0xc800] ;  /* 0x00c80000eb30783b */ /* 0x000ee80000004200 */
[----:B------:R-:W-:Y:S01]  /*3030*/  FFMA.FTZ R2, R117, UR4, -R0 ;  /* 0x0000000475027c23 */ /* 0x000fe20008010800 */
[----:B------:R-:W3:Y:S03]  /*3040*/  LDSM.16.MT88.4 R120, [R232+0xe800] ;  /* 0x00e80000e878783b */ /* 0x000ee60000004200 */
[----:B------:R4:W-:Y:S01]  /*3050*/  MUFU.EX2 R248, R2 ;  /* 0x0000000200f87308 */ /* 0x0009e20000000800 */
[----:B------:R-:W3:Y:S01]  /*3060*/  LDSM.16.MT88.4 R128, [R233+0xe800] ;  /* 0x00e80000e980783b */ /* 0x000ee20000004200 */
[----:B-1----:R-:W-:-:S03]  /*3070*/  MOV R3, R9 ;  /* 0x0000000900037202 */ /* 0x002fc60000000f00 */
[----:B------:R-:W1:Y:S01]  /*3080*/  LDSM.16.MT88.4 R144, [R234+0xe800] ;  /* 0x00e80000ea90783b */ /* 0x000e620000004200 */
[----:B--2---:R-:W-:Y:S02]  /*3090*/  F2FP.F16.F32.PACK_AB R9, R133, R134 ;  /* 0x000000868509723e */ /* 0x004fe400000000ff */
[----:B------:R-:W-:Y:S01]  /*30a0*/  F2FP.F16.F32.PACK_AB R11, R189, R242 ;  /* 0x000000f2bd0b723e */ /* 0x000fe200000000ff */
[----:B------:R-:W2:Y:S01]  /*30b0*/  LDSM.16.MT88.4 R68, [R234+0xc800] ;  /* 0x00c80000ea44783b */ /* 0x000ea20000004200 */
[----:B------:R-:W-:-:S03]  /*30c0*/  F2FP.F16.F32.PACK_AB R12, R184, R3 ;  /* 0x00000003b80c723e */ /* 0x000fc600000000ff */
[----:B------:R-:W2:Y:S01]  /*30d0*/  LDSM.16.MT88.4 R44, [R232+0xc800] ;  /* 0x00c80000e82c783b */ /* 0x000ea20000004200 */
[----:B----4-:R-:W-:-:S03]  /*30e0*/  FFMA.FTZ R2, R116, UR4, -R0 ;  /* 0x0000000474027c23 */ /* 0x010fc60008010800 */
[----:B------:R-:W4:Y:S01]  /*30f0*/  LDSM.16.MT88.4 R40, [R233+0xc800] ;  /* 0x00c80000e928783b */ /* 0x000f220000004200 */
[----:B------:R1:W1:Y:S02]  /*3100*/  MUFU.EX2 R212, R2 ;  /* 0x0000000200d47308 */ /* 0x0002640000000800 */
[----:B-1----:R-:W-:Y:S01]  /*3110*/  FFMA.FTZ R2, R108, UR4, -R0 ;  /* 0x000000046c027c23 */ /* 0x002fe20008010800 */
[----:B------:R-:W-:-:S05]  /*3120*/  F2FP.F16.F32.PACK_AB R13, R212, R248 ;  /* 0x000000f8d40d723e */ /* 0x000fca00000000ff */
[----:B------:R1:W-:Y:S02]  /*3130*/  MUFU.EX2 R243, R2 ;  /* 0x0000000200f37308 */ /* 0x0003e40000000800 */
[----:B-1----:R-:W-:-:S06]  /*3140*/  FFMA.FTZ R2, R109, UR4, -R0 ;  /* 0x000000046d027c23 */ /* 0x002fcc0008010800 */
[----:B------:R1:W2:Y:S02]  /*3150*/  MUFU.EX2 R240, R2 ;  /* 0x0000000200f07308 */ /* 0x0002a40000000800 */
[----:B-1----:R-:W-:Y:S01]  /*3160*/  FFMA.FTZ R2, R98, UR4, -R17 ;  /* 0x0000000462027c23 */ /* 0x002fe20008010811 */
[----:B--2---:R-:W-:-:S05]  /*3170*/  F2FP.F16.F32.PACK_AB R15, R240, R243 ;  /* 0x000000f3f00f723e */ /* 0x004fca00000000ff */
[----:B------:R1:W-:Y:S02]  /*3180*/  MUFU.EX2 R238, R2 ;  /* 0x0000000200ee7308 */ /* 0x0003e40000000800 */
[C---:B------:R-:W-:Y:S06]  /*3190*/  HMMA.16816.F32 R156, R12.reuse, R28, RZ ;  /* 0x0000001c0c9c723c */ /* 0x040fec00000018ff */
[----:B------:R-:W-:Y:S01]  /*31a0*/  HMMA.16816.F32 R152, R12, R20, RZ ;  /* 0x000000140c98723c */ /* 0x000fe200000018ff */
[----:B-1----:R-:W-:-:S04]  /*31b0*/  FFMA.FTZ R2, R99, UR4, -R17 ;  /* 0x0000000463027c23 */ /* 0x002fc80008010811 */
        /* <DEDUP_REMOVED lines=14> */
[----:B-1----:R-:W-:Y:S01]  /*32a0*/  FFMA.FTZ R2, R101, UR4, -R16 ;  /* 0x0000000465027c23 */ /* 0x002fe20008010810 */
[----:B---3--:R-:W-:Y:S01]  /*32b0*/  F2FP.F16.F32.PACK_AB R8, R7, R135 ;  /* 0x000000870708723e */ /* 0x008fe200000000ff */
[----:B------:R1:W-:Y:S04]  /*32c0*/  STL [R1+0x74], R135 ;  /* 0x0000748701007387 */ /* 0x0003e80000100800 */
[----:B------:R2:W-:Y:S02]  /*32d0*/  STL [R1+0x78], R239 ;  /* 0x000078ef01007387 */ /* 0x0005e40000100800 */
[C---:B------:R-:W-:Y:S06]  /*32e0*/  HMMA.16816.F32 R32, R8.reuse, R84, RZ ;  /* 0x000000540820723c */ /* 0x040fec00000018ff */
[C---:B------:R-:W-:Y:S06]  /*32f0*/  HMMA.16816.F32 R160, R8.reuse, R86, RZ ;  /* 0x0000005608a0723c */ /* 0x040fec00000018ff */
[C---:B------:R-:W-:Y:S06]  /*3300*/  HMMA.16816.F32 R112, R8.reuse, R52, RZ ;  /* 0x000000340870723c */ /* 0x040fec00000018ff */
[C---:B------:R-:W-:Y:S01]  /*3310*/  HMMA.16816.F32 R88, R8.reuse, R72, RZ ;  /* 0x000000480858723c */ /* 0x040fe200000018ff */
[----:B-1----:R-:W-:Y:S01]  /*3320*/  MOV R135, R176 ;  /* 0x000000b000877202 */ /* 0x002fe20000000f00 */
[----:B--2---:R1:W2:Y:S04]  /*3330*/  MUFU.EX2 R239, R2 ;  /* 0x0000000200ef7308 */ /* 0x0042a80000000800 */
[C---:B------:R-:W-:Y:S06]  /*3340*/  HMMA.16816.F32 R36, R8.reuse, R76, RZ ;  /* 0x0000004c0824723c */ /* 0x040fec00000018ff */
[C---:B------:R-:W-:Y:S06]  /*3350*/  HMMA.16816.F32 R24, R8.reuse, R80, RZ ;  /* 0x000000500818723c */ /* 0x040fec00000018ff */
[----:B------:R-:W-:Y:S01]  /*3360*/  HMMA.16816.F32 R104, R8, R56, RZ ;  /* 0x000000380868723c */ /* 0x000fe200000018ff */
[----:B-1----:R-:W-:Y:S01]  /*3370*/  FFMA.FTZ R2, R174, UR4, -R18 ;  /* 0x00000004ae027c23 */ /* 0x002fe20008010812 */
[----:B--2---:R-:W-:-:S04]  /*3380*/  F2FP.F16.F32.PACK_AB R7, R239, R213 ;  /* 0x000000d5ef07723e */ /* 0x004fc800000000ff */
[----:B------:R-:W-:Y:S01]  /*3390*/  HMMA.16816.F32 R124, R8, R28, RZ ;  /* 0x0000001c087c723c */ /* 0x000fe200000018ff */
[----:B------:R1:W-:Y:S05]  /*33a0*/  MUFU.EX2 R237, R2 ;  /* 0x0000000200ed7308 */ /* 0x0003ea0000000800 */
[----:B------:R-:W-:Y:S01]  /*33b0*/  HMMA.16816.F32 R200, R4, R140, R32 ;  /* 0x0000008c04c8723c */ /* 0x000fe20000001820 */
[----:B------:R-:W-:Y:S01]  /*33c0*/  MOV R28, R178 ;  /* 0x000000b2001c7202 */ /* 0x000fe20000000f00 */
[----:B------:R-:W-:-:S04]  /*33d0*/  IMAD.MOV.U32 R29, RZ, RZ, R177 ;  /* 0x000000ffff1d7224 */ /* 0x000fc800078e00b1 */
[C---:B------:R-:W-:Y:S06]  /*33e0*/  HMMA.16816.F32 R116, R8.reuse, R20, RZ ;  /* 0x000000140874723c */ /* 0x040fec00000018ff */
[C---:B------:R-:W-:Y:S01]  /*33f0*/  HMMA.16816.F32 R64, R8.reuse, R30, RZ ;  /* 0x0000001e0840723c */ /* 0x040fe200000018ff */
[----:B-1----:R-:W-:Y:S01]  /*3400*/  FFMA.FTZ R2, R172, UR4, -R18 ;  /* 0x00000004ac027c23 */ /* 0x002fe20008010812 */
[----:B------:R-:W-:Y:S01]  /*3410*/  IMAD.MOV.U32 R21, RZ, RZ, R179 ;  /* 0x000000ffff157224 */ /* 0x000fe200078e00b3 */
[----:B------:R-:W-:Y:S02]  /*3420*/  MOV R20, R213 ;  /* 0x000000d500147202 */ /* 0x000fe40000000f00 */
[----:B------:R1:W-:Y:S01]  /*3430*/  MUFU.EX2 R215, R2 ;  /* 0x0000000200d77308 */ /* 0x0003e20000000800 */
[----:B------:R-:W-:Y:S01]  /*3440*/  HMMA.16816.F32 R60, R8, R22, RZ ;  /* 0x00000016083c723c */ /* 0x000fe200000018ff */
[----:B------:R-:W-:-:S05]  /*3450*/  IMAD.MOV.U32 R174, RZ, RZ, R21 ;  /* 0x000000ffffae7224 */ /* 0x000fca00078e0015 */
[C---:B------:R-:W-:Y:S06]  /*3460*/  HMMA.16816.F32 R96, R8.reuse, R54, RZ ;  /* 0x000000360860723c */ /* 0x040fec00000018ff */
[----:B------:R-:W-:Y:S01]  /*3470*/  HMMA.16816.F32 R92, R8, R58, RZ ;  /* 0x0000003a085c723c */ /* 0x000fe200000018ff */
[----:B-1----:R-:W-:-:S05]  /*3480*/  FFMA.FTZ R2, R169, UR4, -R18 ;  /* 0x00000004a9027c23 */ /* 0x002fca0008010812 */
[C---:B------:R-:W-:Y:S01]  /*3490*/  HMMA.16816.F32 R100, R8.reuse, R74, RZ ;  /* 0x0000004a0864723c */ /* 0x040fe200000018ff */
[----:B------:R1:W2:Y:S05]  /*34a0*/  MUFU.EX2 R192, R2 ;  /* 0x0000000200c07308 */ /* 0x0002aa0000000800 */
[C---:B------:R-:W-:Y:S06]  /*34b0*/  HMMA.16816.F32 R108, R8.reuse, R78, RZ ;  /* 0x0000004e086c723c */ /* 0x040fec00000018ff */
[----:B------:R-:W-:Y:S06]  /*34c0*/  HMMA.16816.F32 R148, R8, R82, RZ ;  /* 0x000000520894723c */ /* 0x000fec00000018ff */
[----:B------:R-:W-:Y:S01]  /*34d0*/  HMMA.16816.F32 R176, R4, R142, R160 ;  /* 0x0000008e04b0723c */ /* 0x000fe200000018a0 */
[----:B-1----:R-:W-:Y:S01]  /*34e0*/  FFMA.FTZ R2, R168, UR4, -R18 ;  /* 0x00000004a8027c23 */ /* 0x002fe20008010812 */
[----:B--2---:R-:W-:-:S03]  /*34f0*/  IMAD.MOV.U32 R168, RZ, RZ, R192 ;  /* 0x000000ffffa87224 */ /* 0x004fc600078e00c0 */
[----:B------:R1:W2:Y:S01]  /*3500*/  MUFU.EX2 R33, R2 ;  /* 0x0000000200217308 */ /* 0x0002a20000000800 */
[----:B------:R-:W-:Y:S01]  /*3510*/  HMMA.16816.F32 R244, R4, R48, R112 ;  /* 0x0000003004f4723c */ /* 0x000fe20000001870 */
[----:B------:R-:W-:Y:S01]  /*3520*/  IMAD.MOV.U32 R163, RZ, RZ, R212 ;  /* 0x000000ffffa37224 */ /* 0x000fe200078e00d4 */
[----:B------:R-:W-:-:S04]  /*3530*/  MOV R160, R20 ;  /* 0x0000001400a07202 */ /* 0x000fc80000000f00 */
[C---:B------:R-:W-:Y:S01]  /*3540*/  HMMA.16816.F32 R224, R4.reuse, R120, R88 ;  /* 0x0000007804e0723c */ /* 0x040fe20000001858 */
[----:B------:R-:W-:Y:S01]  /*3550*/  MOV R114, R191 ;  /* 0x000000bf00727202 */ /* 0x000fe20000000f00 */
[----:B------:R-:W-:Y:S01]  /*3560*/  IMAD.MOV.U32 R113, RZ, RZ, R190 ;  /* 0x000000ffff717224 */ /* 0x000fe200078e00be */
[----:B------:R-:W-:Y:S01]  /*3570*/  MOV R112, R189 ;  /* 0x000000bd00707202 */ /* 0x000fe20000000f00 */
[----:B------:R-:W-:Y:S02]  /*3580*/  IMAD.MOV.U32 R115, RZ, RZ, R214 ;  /* 0x000000ffff737224 */ /* 0x000fe400078e00d6 */
[C---:B------:R-:W-:Y:S01]  /*3590*/  HMMA.16816.F32 R208, R4.reuse, R128, R36 ;  /* 0x0000008004d0723c */ /* 0x040fe20000001824 */
[----:B------:R-:W-:Y:S01]  /*35a0*/  IMAD.MOV.U32 R91, RZ, RZ, R188 ;  /* 0x000000ffff5b7224 */ /* 0x000fe200078e00bc */
[----:B------:R-:W-:Y:S01]  /*35b0*/  MOV R90, R187 ;  /* 0x000000bb005a7202 */ /* 0x000fe20000000f00 */
[----:B------:R-:W-:Y:S02]  /*35c0*/  IMAD.MOV.U32 R89, RZ, RZ, R186 ;  /* 0x000000ffff597224 */ /* 0x000fe400078e00ba */
[----:B-1----:R-:W-:Y:S01]  /*35d0*/  FFMA.FTZ R2, R175, UR4, -R0 ;  /* 0x00000004af027c23 */ /* 0x002fe20008010800 */
[----:B--2---:R-:W-:Y:S01]  /*35e0*/  IMAD.MOV.U32 R161, RZ, RZ, R33 ;  /* 0x000000ffffa17224 */ /* 0x004fe200078e0021 */
[----:B------:R-:W-:Y:S01]  /*35f0*/  HMMA.16816.F32 R216, R4, R144, R24 ;  /* 0x0000009004d8723c */ /* 0x000fe20000001818 */
[----:B------:R-:W-:Y:S01]  /*3600*/  MOV R88, R185 ;  /* 0x000000b900587202 */ /* 0x000fe20000000f00 */
[----:B------:R1:W-:Y:S01]  /*3610*/  MUFU.EX2 R236, R2 ;  /* 0x0000000200ec7308 */ /* 0x0003e20000000800 */
[----:B------:R-:W-:-:S02]  /*3620*/  IMAD.MOV.U32 R39, RZ, RZ, R184 ;  /* 0x000000ffff277224 */ /* 0x000fc400078e00b8 */
[----:B------:R-:W-:Y:S01]  /*3630*/  IMAD.MOV.U32 R175, RZ, RZ, R29 ;  /* 0x000000ffffaf7224 */ /* 0x000fe200078e001d */
[----:B------:R-:W-:Y:S01]  /*3640*/  HMMA.16816.F32 R228, R4, R68, R104 ;  /* 0x0000004404e4723c */ /* 0x000fe20000001868 */
[----:B------:R-:W-:-:S05]  /*3650*/  IMAD.MOV.U32 R169, RZ, RZ, R114 ;  /* 0x000000ffffa97224 */ /* 0x000fca00078e0072 */
[C---:B------:R-:W-:Y:S06]  /*3660*/  HMMA.16816.F32 R24, R12.reuse, R52, RZ ;  /* 0x000000340c18723c */ /* 0x040fec00000018ff */
[----:B------:R-:W-:Y:S01]  /*3670*/  HMMA.16816.F32 R8, R12, R56, RZ ;  /* 0x000000380c08723c */ /* 0x000fe200000018ff */
[--C-:B-1----:R-:W-:Y:S01]  /*3680*/  FFMA.FTZ R2, R173, UR4, -R0.reuse ;  /* 0x00000004ad027c23 */ /* 0x102fe20008010800 */
[----:B------:R-:W-:Y:S01]  /*3690*/  MOV R173, R239 ;  /* 0x000000ef00ad7202 */ /* 0x000fe20000000f00 */
[----:B------:R-:W-:Y:S02]  /*36a0*/  IMAD.MOV.U32 R239, RZ, RZ, R135 ;  /* 0x000000ffffef7224 */ /* 0x000fe400078e0087 */
[----:B------:R1:W2:Y:S01]  /*36b0*/  MUFU.EX2 R172, R2 ;  /* 0x0000000200ac7308 */ /* 0x0002a20000000800 */
[C---:B------:R-:W-:Y:S06]  /*36c0*/  HMMA.16816.F32 R124, R4.reuse, R44, R124 ;  /* 0x0000002c047c723c */ /* 0x040fec000000187c */
[C---:B----4-:R-:W-:Y:S06]  /*36d0*/  HMMA.16816.F32 R116, R4.reuse, R40, R116 ;  /* 0x000000280474723c */ /* 0x050fec0000001874 */
[----:B------:R-:W-:Y:S01]  /*36e0*/  HMMA.16816.F32 R104, R4, R46, R64 ;  /* 0x0000002e0468723c */ /* 0x000fe20000001840 */
[----:B-1----:R-:W-:Y:S01]  /*36f0*/  FFMA.FTZ R2, R167, UR4, -R0 ;  /* 0x00000004a7027c23 */ /* 0x002fe20008010800 */
[----:B------:R-:W-:-:S04]  /*3700*/  MOV R167, R28 ;  /* 0x0000001c00a77202 */ /* 0x000fc80000000f00 */
[C---:B------:R-:W-:Y:S01]  /*3710*/  HMMA.16816.F32 R60, R4.reuse, R42, R60 ;  /* 0x0000002a043c723c */ /* 0x040fe2000000183c */
[----:B------:R1:W-:Y:S05]  /*3720*/  MUFU.EX2 R32, R2 ;  /* 0x0000000200207308 */ /* 0x0003ea0000000800 */
[C---:B------:R-:W-:Y:S06]  /*3730*/  HMMA.16816.F32 R188, R4.reuse, R50, R96 ;  /* 0x0000003204bc723c */ /* 0x040fec0000001860 */
[C---:B------:R-:W-:Y:S06]  /*3740*/  HMMA.16816.F32 R204, R4.reuse, R70, R92 ;  /* 0x0000004604cc723c */ /* 0x040fec000000185c */
[----:B------:R-:W-:Y:S01]  /*3750*/  HMMA.16816.F32 R192, R4, R122, R100 ;  /* 0x0000007a04c0723c */ /* 0x000fe20000001864 */
[----:B-1----:R-:W-:Y:S01]  /*3760*/  FFMA.FTZ R2, R165, UR4, -R0 ;  /* 0x00000004a5027c23 */ /* 0x002fe20008010800 */
[----:B------:R-:W-:-:S04]  /*3770*/  MOV R165, R215 ;  /* 0x000000d700a57202 */ /* 0x000fc80000000f00 */
[C---:B------:R-:W-:Y:S01]  /*3780*/  HMMA.16816.F32 R184, R4.reuse, R130, R108 ;  /* 0x0000008204b8723c */ /* 0x040fe2000000186c */
[----:B------:R-:W1:Y:S05]  /*3790*/  MUFU.EX2 R2, R2 ;  /* 0x0000000200027308 */ /* 0x000e6a0000000800 */
[----:B------:R-:W-:Y:S06]  /*37a0*/  HMMA.16816.F32 R212, R4, R146, R148 ;  /* 0x0000009204d4723c */ /* 0x000fec0000001894 */
[----:B------:R-:W-:Y:S01]  /*37b0*/  HMMA.16816.F32 R52, R12, R54, RZ ;  /* 0x000000360c34723c */ /* 0x000fe200000018ff */
[----:B------:R-:W-:-:S02]  /*37c0*/  F2FP.F16.F32.PACK_AB R4, R165, R237 ;  /* 0x000000eda504723e */ /* 0x000fc400000000ff */
[----:B--2---:R-:W-:Y:S02]  /*37d0*/  F2FP.F16.F32.PACK_AB R5, R172, R236 ;  /* 0x000000ecac05723e */ /* 0x004fe400000000ff */
[----:B------:R-:W-:Y:S01]  /*37e0*/  F2FP.F16.F32.PACK_AB R6, R161, R168 ;  /* 0x000000a8a106723e */ /* 0x000fe200000000ff */
[----:B------:R-:W-:Y:S01]  /*37f0*/  HMMA.16816.F32 R56, R12, R58, RZ ;  /* 0x0000003a0c38723c */ /* 0x000fe200000018ff */
[----:B-1----:R-:W-:Y:S01]  /*3800*/  MOV R162, R2 ;  /* 0x0000000200a27202 */ /* 0x002fe20000000f00 */
[----:B------:R-:W-:Y:S01]  /*3810*/  FFMA.FTZ R2, R199, UR4, -R18 ;  /* 0x00000004c7027c23 */ /* 0x000fe20008010812 */
[----:B------:R-:W-:Y:S02]  /*3820*/  IMAD.MOV.U32 R199, RZ, RZ, R165 ;  /* 0x000000ffffc77224 */ /* 0x000fe400078e00a5 */
[----:B------:R-:W-:-:S07]  /*3830*/  F2FP.F16.F32.PACK_AB R7, R162, R32 ;  /* 0x00000020a207723e */ /* 0x000fce00000000ff */
[C---:B------:R-:W-:Y:S06]  /*3840*/  HMMA.16816.F32 R148, R4.reuse, R44, R156 ;  /* 0x0000002c0494723c */ /* 0x040fec000000189c */
[----:B------:R-:W-:Y:S01]  /*3850*/  HMMA.16816.F32 R108, R4, R48, R24 ;  /* 0x00000030046c723c */ /* 0x000fe20000001818 */
[----:B------:R-:W-:Y:S01]  /*3860*/  MOV R157, R39 ;  /* 0x00000027009d7202 */ /* 0x000fe20000000f00 */
[----:B------:R-:W-:Y:S01]  /*3870*/  IMAD.MOV.U32 R156, RZ, RZ, R88 ;  /* 0x000000ffff9c7224 */ /* 0x000fe200078e0058 */
[----:B------:R-:W-:Y:S01]  /*3880*/  MOV R158, R32 ;  /* 0x00000020009e7202 */ /* 0x000fe20000000f00 */
[----:B------:R-:W-:Y:S01]  /*3890*/  IMAD.MOV.U32 R44, RZ, RZ, R90 ;  /* 0x000000ffff2c7224 */ /* 0x000fe200078e005a */
[----:B------:R-:W-:Y:S01]  /*38a0*/  MOV R45, R89 ;  /* 0x00000059002d7202 */ /* 0x000fe20000000f00 */
[----:B------:R-:W-:Y:S01]  /*38b0*/  HMMA.16816.F32 R36, R12, R30, RZ ;  /* 0x0000001e0c24723c */ /* 0x000fe200000018ff */
[----:B------:R-:W-:Y:S01]  /*38c0*/  MOV R49, R91 ;  /* 0x0000005b00317202 */ /* 0x000fe20000000f00 */
[----:B------:R-:W-:-:S02]  /*38d0*/  IMAD.MOV.U32 R48, RZ, RZ, R112 ;  /* 0x000000ffff307224 */ /* 0x000fc400078e0070 */
[----:B------:R-:W-:Y:S02]  /*38e0*/  IMAD.MOV.U32 R159, RZ, RZ, R115 ;  /* 0x000000ffff9f7224 */ /* 0x000fe400078e0073 */
[----:B------:R-:W-:Y:S06]  /*38f0*/  HMMA.16816.F32 R28, R12, R72, RZ ;  /* 0x000000480c1c723c */ /* 0x000fec00000018ff */
[----:B------:R-:W-:Y:S06]  /*3900*/  HMMA.16816.F32 R96, R4, R68, R8 ;  /* 0x000000440460723c */ /* 0x000fec0000001808 */
[----:B------:R-:W-:Y:S01]  /*3910*/  HMMA.16816.F32 R32, R12, R22, RZ ;  /* 0x000000160c20723c */ /* 0x000fe200000018ff */
[----:B------:R-:W-:-:S05]  /*3920*/  MOV R69, R113 ;  /* 0x0000007100457202 */ /* 0x000fca0000000f00 */
[C---:B------:R-:W-:Y:S06]  /*3930*/  HMMA.16816.F32 R24, R12.reuse, R76, RZ ;  /* 0x0000004c0c18723c */ /* 0x040fec00000018ff */
[C---:B------:R-:W-:Y:S06]  /*3940*/  HMMA.16816.F32 R20, R12.reuse, R84, RZ ;  /* 0x000000540c14723c */ /* 0x040fec00000018ff */
[C---:B------:R-:W-:Y:S06]  /*3950*/  HMMA.16816.F32 R8, R12.reuse, R80, RZ ;  /* 0x000000500c08723c */ /* 0x040fec00000018ff */
[C---:B------:R-:W-:Y:S06]  /*3960*/  HMMA.16816.F32 R72, R12.reuse, R74, RZ ;  /* 0x0000004a0c48723c */ /* 0x040fec00000018ff */
[C---:B------:R-:W-:Y:S06]  /*3970*/  HMMA.16816.F32 R76, R12.reuse, R78, RZ ;  /* 0x0000004e0c4c723c */ /* 0x040fec00000018ff */
[C---:B------:R-:W-:Y:S06]  /*3980*/  HMMA.16816.F32 R84, R12.reuse, R86, RZ ;  /* 0x000000560c54723c */ /* 0x040fec00000018ff */
[----:B------:R-:W-:Y:S01]  /*3990*/  HMMA.16816.F32 R80, R12, R82, RZ ;  /* 0x000000520c50723c */ /* 0x000fe200000018ff */
[----:B------:R1:W-:Y:S05]  /*39a0*/  MUFU.EX2 R15, R2 ;  /* 0x00000002000f7308 */ /* 0x0003ea0000000800 */
[C---:B------:R-:W-:Y:S06]  /*39b0*/  HMMA.16816.F32 R152, R4.reuse, R40, R152 ;  /* 0x000000280498723c */ /* 0x040fec0000001898 */
[----:B------:R-:W-:Y:S01]  /*39c0*/  HMMA.16816.F32 R92, R4, R120, R28 ;  /* 0x00000078045c723c */ /* 0x000fe2000000181c */
[----:B-1----:R-:W-:-:S05]  /*39d0*/  FFMA.FTZ R2, R198, UR4, -R18 ;  /* 0x00000004c6027c23 */ /* 0x002fca0008010812 */
[C---:B------:R-:W-:Y:S01]  /*39e0*/  HMMA.16816.F32 R100, R4.reuse, R140, R20 ;  /* 0x0000008c0464723c */ /* 0x040fe20000001814 */
[----:B------:R-:W-:Y:S01]  /*39f0*/  IMAD.MOV.U32 R31, RZ, RZ, R157 ;  /* 0x000000ffff1f7224 */ /* 0x000fe200078e009d */
[----:B------:R-:W1:Y:S01]  /*3a00*/  LDSM.16.MT88.4 R20, [R232+0xd000] ;  /* 0x00d00000e814783b */ /* 0x000e620000004200 */
[----:B------:R2:W-:Y:S01]  /*3a10*/  MUFU.EX2 R40, R2 ;  /* 0x0000000200287308 */ /* 0x0005e20000000800 */
        /* <DEDUP_REMOVED lines=8> */
[C---:B------:R-:W-:Y:S01]  /*3aa0*/  HMMA.16816.F32 R112, R4.reuse, R144, R8 ;  /* 0x000000900470723c */ /* 0x040fe20000001808 */
[----:B------:R-:W-:Y:S01]  /*3ab0*/  IMAD.MOV.U32 R121, RZ, RZ, R69 ;  /* 0x000000ffff797224 */ /* 0x000fe200078e0045 */
[----:B------:R-:W-:Y:S01]  /*3ac0*/  MOV R28, R48 ;  /* 0x00000030001c7202 */ /* 0x000fe20000000f00 */
[----:B------:R-:W-:Y:S01]  /*3ad0*/  IMAD.MOV.U32 R69, RZ, RZ, R49 ;  /* 0x000000ffff457224 */ /* 0x000fe200078e0031 */
[----:B------:R-:W-:Y:S01]  /*3ae0*/  LDSM.16.MT88.4 R24, [R232+0xf000] ;  /* 0x00f00000e818783b */ /* 0x000fe20000004200 */
[----:B------:R-:W-:Y:S01]  /*3af0*/  MOV R129, R31 ;  /* 0x0000001f00817202 */ /* 0x000fe20000000f00 */
[----:B------:R-:W-:Y:S01]  /*3b00*/  HMMA.16816.F32 R32, R4, R42, R32 ;  /* 0x0000002a0420723c */ /* 0x000fe20000001820 */
[----:B--2---:R-:W-:Y:S01]  /*3b10*/  FFMA.FTZ R2, R171, UR4, -R18 ;  /* 0x00000004ab027c23 */ /* 0x004fe20008010812 */
[----:B------:R-:W-:-:S03]  /*3b20*/  IMAD.MOV.U32 R171, RZ, RZ, R158 ;  /* 0x000000ffffab7224 */ /* 0x000fc600078e009e */
[----:B------:R2:W3:Y:S01]  /*3b30*/  MUFU.EX2 R120, R2 ;  /* 0x0000000200787308 */ /* 0x0004e20000000800 */
[C---:B------:R-:W-:Y:S06]  /*3b40*/  HMMA.16816.F32 R36, R4.reuse, R46, R36 ;  /* 0x0000002e0424723c */ /* 0x040fec0000001824 */
[C---:B------:R-:W-:Y:S06]  /*3b50*/  HMMA.16816.F32 R64, R4.reuse, R50, R52 ;  /* 0x000000320440723c */ /* 0x040fec0000001834 */
[----:B------:R-:W-:Y:S01]  /*3b60*/  HMMA.16816.F32 R48, R4, R146, R80 ;  /* 0x000000920430723c */ /* 0x000fe20000001850 */
[----:B--2---:R-:W-:Y:S01]  /*3b70*/  FFMA.FTZ R2, R170, UR4, -R18 ;  /* 0x00000004aa027c23 */ /* 0x004fe20008010812 */
[----:B------:R-:W-:-:S04]  /*3b80*/  MOV R170, R159 ;  /* 0x0000009f00aa7202 */ /* 0x000fc80000000f00 */
[C---:B------:R-:W-:Y:S01]  /*3b90*/  HMMA.16816.F32 R56, R4.reuse, R70, R56 ;  /* 0x000000460438723c */ /* 0x040fe20000001838 */
[----:B---3--:R-:W-:Y:S01]  /*3ba0*/  MOV R82, R120 ;  /* 0x0000007800527202 */ /* 0x008fe20000000f00 */
[----:B------:R2:W3:Y:S01]  /*3bb0*/  MUFU.EX2 R135, R2 ;  /* 0x0000000200877308 */ /* 0x0004e20000000800 */
[----:B------:R-:W-:Y:S01]  /*3bc0*/  MOV R81, R121 ;  /* 0x0000007900517202 */ /* 0x000fe20000000f00 */
[----:B------:R-:W-:Y:S01]  /*3bd0*/  IMAD.MOV.U32 R80, RZ, RZ, R28 ;  /* 0x000000ffff507224 */ /* 0x000fe200078e001c */
[----:B------:R-:W-:Y:S01]  /*3be0*/  MOV R121, R29 ;  /* 0x0000001d00797202 */ /* 0x000fe20000000f00 */
[----:B------:R-:W-:Y:S01]  /*3bf0*/  HMMA.16816.F32 R84, R4, R142, R84 ;  /* 0x0000008e0454723c */ /* 0x000fe20000001854 */
[----:B------:R-:W-:Y:S01]  /*3c00*/  MOV R71, R157 ;  /* 0x0000009d00477202 */ /* 0x000fe20000000f00 */
[----:B------:R-:W-:Y:S02]  /*3c10*/  IMAD.MOV.U32 R70, RZ, RZ, R160 ;  /* 0x000000ffff467224 */ /* 0x000fe400078e00a0 */
[----:B------:R-:W-:-:S02]  /*3c20*/  IMAD.MOV.U32 R120, RZ, RZ, R30 ;  /* 0x000000ffff787224 */ /* 0x000fc400078e001e */
[----:B------:R-:W-:Y:S01]  /*3c30*/  LDSM.16.MT88.4 R28, [R233+0xf000] ;  /* 0x00f00000e91c783b */ /* 0x000fe20000004200 */
[----:B--2---:R-:W-:Y:S01]  /*3c40*/  FFMA.FTZ R2, R197, UR4, -R0 ;  /* 0x00000004c5027c23 */ /* 0x004fe20008010800 */
[----:B---3--:R-:W-:-:S03]  /*3c50*/  F2FP.F16.F32.PACK_AB R10, R135, R82 ;  /* 0x00000052870a723e */ /* 0x008fc600000000ff */
[----:B------:R2:W3:Y:S02]  /*3c60*/  MUFU.EX2 R68, R2 ;  /* 0x0000000200447308 */ /* 0x0004e40000000800 */
[----:B--2---:R-:W-:-:S06]  /*3c70*/  FFMA.FTZ R2, R196, UR4, -R0 ;  /* 0x00000004c4027c23 */ /* 0x004fcc0008010800 */
[----:B------:R2:W4:Y:S02]  /*3c80*/  MUFU.EX2 R140, R2 ;  /* 0x00000002008c7308 */ /* 0x0005240000000800 */
[----:B--2---:R-:W-:-:S06]  /*3c90*/  FFMA.FTZ R2, R166, UR4, -R0 ;  /* 0x00000004a6027c23 */ /* 0x004fcc0008010800 */
[----:B------:R2:W-:Y:S02]  /*3ca0*/  MUFU.EX2 R198, R2 ;  /* 0x0000000200c67308 */ /* 0x0005e40000000800 */
[----:B--2---:R-:W-:Y:S01]  /*3cb0*/  FFMA.FTZ R2, R138, UR4, -R0 ;  /* 0x000000048a027c23 */ /* 0x004fe20008010800 */
[----:B------:R-:W-:Y:S02]  /*3cc0*/  MOV R138, R40 ;  /* 0x00000028008a7202 */ /* 0x000fe40000000f00 */
[C---:B------:R-:W-:Y:S03]  /*3cd0*/  HMMA.16816.F32 R40, R4.reuse, R122, R72 ;  /* 0x0000007a0428723c */ /* 0x040fe60000001848 */
[----:B------:R2:W1:Y:S04]  /*3ce0*/  MUFU.EX2 R128, R2 ;  /* 0x0000000200807308 */ /* 0x0004680000000800 */
[----:B---3--:R-:W-:Y:S01]  /*3cf0*/  MOV R122, R68 ;  /* 0x00000044007a7202 */ /* 0x008fe20000000f00 */
[----:B------:R-:W-:Y:S01]  /*3d00*/  IMAD.MOV.U32 R123, RZ, RZ, R15 ;  /* 0x000000ffff7b7224 */ /* 0x000fe200078e000f */
[----:B------:R-:W-:Y:S01]  /*3d10*/  MOV R68, R44 ;  /* 0x0000002c00447202 */ /* 0x000fe20000000f00 */
[----:B------:R-:W3:Y:S01]  /*3d20*/  LDSM.16.MT88.4 R12, [R233+0xd000] ;  /* 0x00d00000e90c783b */ /* 0x000ee20000004200 */
[----:B------:R-:W-:Y:S01]  /*3d30*/  HMMA.16816.F32 R44, R4, R130, R76 ;  /* 0x00000082042c723c */ /* 0x000fe2000000184c */
[----:B----4-:R-:W-:Y:S01]  /*3d40*/  F2FP.F16.F32.PACK_AB R9, R140, R122 ;  /* 0x0000007a8c09723e */ /* 0x010fe200000000ff */
[----:B------:R-:W-:Y:S01]  /*3d50*/  IMAD.MOV.U32 R74, RZ, RZ, R162 ;  /* 0x000000ffff4a7224 */ /* 0x000fe200078e00a2 */
[----:B------:R-:W-:-:S02]  /*3d60*/  MOV R75, R161 ;  /* 0x000000a1004b7202 */ /* 0x000fc40000000f00 */
[----:B------:R-:W-:Y:S01]  /*3d70*/  MOV R73, R163 ;  /* 0x000000a300497202 */ /* 0x000fe20000000f00 */
[----:B--2---:R-:W-:Y:S01]  /*3d80*/  FFMA.FTZ R2, R183, UR4, -R17 ;  /* 0x00000004b7027c23 */ /* 0x004fe20008010811 */
[----:B-1----:R-:W-:Y:S01]  /*3d90*/  F2FP.F16.F32.PACK_AB R11, R128, R198 ;  /* 0x000000c6800b723e */ /* 0x002fe200000000ff */
[----:B------:R-:W-:Y:S01]  /*3da0*/  IMAD.MOV.U32 R131, RZ, RZ, R173 ;  /* 0x000000ffff837224 */ /* 0x000fe200078e00ad */
[----:B------:R-:W-:Y:S01]  /*3db0*/  MOV R76, R175 ;  /* 0x000000af004c7202 */ /* 0x000fe20000000f00 */
[----:B------:R1:W2:Y:S01]  /*3dc0*/  MUFU.EX2 R8, R2 ;  /* 0x0000000200087308 */ /* 0x0002a20000000800 */
[----:B------:R-:W-:Y:S01]  /*3dd0*/  IMAD.MOV.U32 R77, RZ, RZ, R172 ;  /* 0x000000ffff4d7224 */ /* 0x000fe200078e00ac */
[----:B------:R-:W-:Y:S02]  /*3de0*/  MOV R78, R174 ;  /* 0x000000ae004e7202 */ /* 0x000fe40000000f00 */
[----:B------:R-:W-:Y:S01]  /*3df0*/  MOV R72, R167 ;  /* 0x000000a700487202 */ /* 0x000fe20000000f00 */
[----:B-1----:R-:W-:Y:S01]  /*3e00*/  FFMA.FTZ R2, R180, UR4, -R17 ;  /* 0x00000004b4027c23 */ /* 0x002fe20008010811 */
[----:B--2---:R-:W-:-:S03]  /*3e10*/  MOV R79, R8 ;  /* 0x00000008004f7202 */ /* 0x004fc60000000f00 */
[----:B------:R1:W2:Y:S02]  /*3e20*/  MUFU.EX2 R141, R2 ;  /* 0x00000002008d7308 */ /* 0x0002a40000000800 */
[----:B-1----:R-:W-:Y:S01]  /*3e30*/  FFMA.FTZ R2, R137, UR4, -R17 ;  /* 0x0000000489027c23 */ /* 0x002fe20008010811 */
[----:B--2---:R-:W-:Y:S01]  /*3e40*/  F2FP.F16.F32.PACK_AB R4, R141, R79 ;  /* 0x0000004f8d04723e */ /* 0x004fe200000000ff */
[----:B------:R-:W-:-:S04]  /*3e50*/  IMAD.MOV.U32 R137, RZ, RZ, R156 ;  /* 0x000000ffff897224 */ /* 0x000fc800078e009c */
        /* <DEDUP_REMOVED lines=13> */
[----:B-1----:R-:W-:Y:S01]  /*3f30*/  IMAD.MOV.U32 R83, RZ, RZ, R8 ;  /* 0x000000ffff537224 */ /* 0x002fe200078e0008 */
[----:B------:R-:W-:Y:S01]  /*3f40*/  F2FP.F16.F32.PACK_AB R8, R138, R123 ;  /* 0x0000007b8a08723e */ /* 0x000fe200000000ff */
[----:B------:R-:W-:-:S03]  /*3f50*/  FFMA.FTZ R2, R252, UR4, -R18 ;  /* 0x00000004fc027c23 */ /* 0x000fc60008010812 */
[----:B------:R-:W-:-:S03]  /*3f60*/  F2FP.F16.F32.PACK_AB R7, R83, R239 ;  /* 0x000000ef5307723e */ /* 0x000fc600000000ff */
[-C--:B------:R-:W-:Y:S06]  /*3f70*/  HMMA.16816.F32 R148, R8, R20.reuse, R148 ;  /* 0x000000140894723c */ /* 0x080fec0000001894 */
[C---:B------:R-:W-:Y:S06]  /*3f80*/  HMMA.16816.F32 R144, R4.reuse, R20, R124 ;  /* 0x000000140490723c */ /* 0x040fec000000187c */
[----:B------:R-:W-:Y:S01]  /*3f90*/  HMMA.16816.F32 R156, R4, R22, R104 ;  /* 0x00000016049c723c */ /* 0x000fe20000001868 */
[----:B------:R-:W-:Y:S01]  /*3fa0*/  IMAD.MOV.U32 R127, RZ, RZ, R199 ;  /* 0x000000ffff7f7224 */ /* 0x000fe200078e00c7 */
[----:B------:R-:W-:Y:S01]  /*3fb0*/  MOV R125, R76 ;  /* 0x0000004c007d7202 */ /* 0x000fe20000000f00 */
[----:B------:R-:W-:-:S02]  /*3fc0*/  IMAD.MOV.U32 R124, RZ, RZ, R70 ;  /* 0x000000ffff7c7224 */ /* 0x000fc400078e0046 */
[----:B------:R-:W-:Y:S01]  /*3fd0*/  IMAD.MOV.U32 R126, RZ, RZ, R77 ;  /* 0x000000ffff7e7224 */ /* 0x000fe200078e004d */
[----:B------:R-:W-:Y:S01]  /*3fe0*/  HMMA.16816.F32 R52, R8, R22, R36 ;  /* 0x000000160834723c */ /* 0x000fe20000001824 */
[----:B------:R-:W1:Y:S04]  /*3ff0*/  LDSM.16.MT88.4 R20, [R235+0xd000] ;  /* 0x00d00000eb14783b */ /* 0x000e680000004200 */
[----:B------:R-:W2:Y:S01]  /*4000*/  LDSM.16.MT88.4 R36, [R235+0xf000] ;  /* 0x00f00000eb24783b */ /* 0x000ea20000004200 */
[----:B---3--:R-:W-:Y:S06]  /*4010*/  HMMA.16816.F32 R172, R4, R14, R60 ;  /* 0x0000000e04ac723c */ /* 0x008fec000000183c */
[-C--:B------:R-:W-:Y:S06]  /*4020*/  HMMA.16816.F32 R160, R8, R12.reuse, R152 ;  /* 0x0000000c08a0723c */ /* 0x080fec0000001898 */
[----:B------:R-:W-:Y:S01]  /*4030*/  HMMA.16816.F32 R164, R4, R12, R116 ;  /* 0x0000000c04a4723c */ /* 0x000fe20000001874 */
[----:B------:R-:W-:Y:S01]  /*4040*/  MOV R152, R72 ;  /* 0x0000004800987202 */ /* 0x000fe20000000f00 */
[----:B------:R-:W-:Y:S01]  /*4050*/  IMAD.MOV.U32 R153, RZ, RZ, R73 ;  /* 0x000000ffff997224 */ /* 0x000fe200078e0049 */
[----:B------:R-:W-:-:S02]  /*4060*/  MOV R154, R74 ;  /* 0x0000004a009a7202 */ /* 0x000fc40000000f00 */
[----:B------:R-:W-:Y:S01]  /*4070*/  MOV R155, R75 ;  /* 0x0000004b009b7202 */ /* 0x000fe20000000f00 */
[----:B------:R-:W-:Y:S01]  /*4080*/  HMMA.16816.F32 R60, R8, R14, R32 ;  /* 0x0000000e083c723c */ /* 0x000fe20000001820 */
[----:B------:R-:W3:Y:S01]  /*4090*/  LDSM.16.MT88.4 R12, [R234+0xd000] ;  /* 0x00d00000ea0c783b */ /* 0x000ee20000004200 */
[----:B------:R-:W-:Y:S01]  /*40a0*/  IMAD.MOV.U32 R116, RZ, RZ, R138 ;  /* 0x000000ffff747224 */ /* 0x000fe200078e008a */
[----:B------:R-:W-:Y:S01]  /*40b0*/  MOV R119, R123 ;  /* 0x0000007b00777202 */ /* 0x000fe20000000f00 */
[----:B------:R4:W-:Y:S01]  /*40c0*/  MUFU.EX2 R138, R2 ;  /* 0x00000002008a7308 */ /* 0x0009e20000000800 */
[----:B------:R-:W3:Y:S01]  /*40d0*/  LDSM.16.MT88.4 R32, [R234+0xf000] ;  /* 0x00f00000ea20783b */ /* 0x000ee20000004200 */
[----:B------:R-:W-:Y:S01]  /*40e0*/  HMMA.16816.F32 R72, R4, R24, R224 ;  /* 0x000000180448723c */ /* 0x000fe200000018e0 */
[----:B------:R-:W-:Y:S01]  /*40f0*/  IMAD.MOV.U32 R118, RZ, RZ, R122 ;  /* 0x000000ffff767224 */ /* 0x000fe200078e007a */
[----:B------:R-:W-:-:S04]  /*4100*/  MOV R117, R79 ;  /* 0x0000004f00757202 */ /* 0x000fc80000000f00 */
[----:B------:R-:W-:Y:S01]  /*4110*/  HMMA.16816.F32 R40, R8, R26, R40 ;  /* 0x0000001a0828723c */ /* 0x000fe20000001828 */
[----:B------:R-:W-:Y:S01]  /*4120*/  MOV R225, R121 ;  /* 0x0000007900e17202 */ /* 0x000fe20000000f00 */
[----:B------:R-:W-:Y:S01]  /*4130*/  IMAD.MOV.U32 R227, RZ, RZ, R69 ;  /* 0x000000ffffe37224 */ /* 0x000fe200078e0045 */
[----:B------:R-:W-:-:S03]  /*4140*/  MOV R226, R68 ;  /* 0x0000004400e27202 */ /* 0x000fc60000000f00 */
[----:B-1----:R-:W-:Y:S01]  /*4150*/  HMMA.16816.F32 R180, R4, R20, R244 ;  /* 0x0000001404b4723c */ /* 0x002fe200000018f4 */
[----:B----4-:R-:W-:-:S05]  /*4160*/  FFMA.FTZ R2, R250, UR4, -R18 ;  /* 0x00000004fa027c23 */ /* 0x010fca0008010812 */
[----:B------:R-:W-:Y:S01]  /*4170*/  HMMA.16816.F32 R188, R4, R22, R188 ;  /* 0x0000001604bc723c */ /* 0x000fe200000018bc */
[----:B------:R1:W-:Y:S01]  /*4180*/  MUFU.EX2 R139, R2 ;  /* 0x00000002008b7308 */ /* 0x0003e20000000800 */
[----:B------:R-:W-:Y:S01]  /*4190*/  IMAD.MOV.U32 R244, RZ, RZ, R198 ;  /* 0x000000fffff47224 */ /* 0x000fe200078e00c6 */
[----:B------:R-:W-:Y:S02]  /*41a0*/  MOV R245, R196 ;  /* 0x000000c400f57202 */ /* 0x000fe40000000f00 */
[----:B------:R-:W-:Y:S01]  /*41b0*/  MOV R246, R141 ;  /* 0x0000008d00f67202 */ /* 0x000fe20000000f00 */
[----:B------:R-:W-:Y:S01]  /*41c0*/  HMMA.16816.F32 R44, R8, R30, R44 ;  /* 0x0000001e082c723c */ /* 0x000fe2000000182c */
[----:B------:R-:W-:-:S05]  /*41d0*/  MOV R247, R140 ;  /* 0x0000008c00f77202 */ /* 0x000fca0000000f00 */
[----:B--2---:R-:W-:Y:S01]  /*41e0*/  HMMA.16816.F32 R140, R4, R38, R176 ;  /* 0x00000026048c723c */ /* 0x004fe200000018b0 */
[----:B-1----:R-:W-:-:S05]  /*41f0*/  FFMA.FTZ R2, R222, UR4, -R18 ;  /* 0x00000004de027c23 */ /* 0x002fca0008010812 */
[C---:B---3--:R-:W-:Y:S01]  /*4200*/  HMMA.16816.F32 R196, R4.reuse, R12, R228 ;  /* 0x0000000c04c4723c */ /* 0x048fe200000018e4 */
[----:B------:R1:W-:Y:S05]  /*4210*/  MUFU.EX2 R222, R2 ;  /* 0x0000000200de7308 */ /* 0x0003ea0000000800 */
[----:B------:R-:W-:Y:S01]  /*4220*/  HMMA.16816.F32 R204, R4, R14, R204 ;  /* 0x0000000e04cc723c */ /* 0x000fe200000018cc */
[----:B------:R-:W-:Y:S01]  /*4230*/  MOV R231, R131 ;  /* 0x0000008300e77202 */ /* 0x000fe20000000f00 */
[----:B------:R-:W-:Y:S01]  /*4240*/  IMAD.MOV.U32 R228, RZ, RZ, R120 ;  /* 0x000000ffffe47224 */ /* 0x000fe200078e0078 */
[----:B------:R-:W-:Y:S02]  /*4250*/  MOV R131, R137 ;  /* 0x0000008900837202 */ /* 0x000fe40000000f00 */
[----:B------:R-:W-:Y:S01]  /*4260*/  MOV R229, R71 ;  /* 0x0000004700e57202 */ /* 0x000fe20000000f00 */
[----:B------:R-:W-:Y:S01]  /*4270*/  HMMA.16816.F32 R176, R8, R20, R108 ;  /* 0x0000001408b0723c */ /* 0x000fe2000000186c */
[----:B------:R-:W-:-:S05]  /*4280*/  MOV R230, R78 ;  /* 0x0000004e00e67202 */ /* 0x000fca0000000f00 */
[----:B------:R-:W-:Y:S01]  /*4290*/  HMMA.16816.F32 R68, R4, R28, R208 ;  /* 0x0000001c0444723c */ /* 0x000fe200000018d0 */
[----:B-1----:R-:W-:-:S04]  /*42a0*/  FFMA.FTZ R2, R221, UR4, -R18 ;  /* 0x00000004dd027c23 */ /* 0x002fc80008010812 */
[----:B------:R1:W-:Y:S01]  /*42b0*/  MUFU.EX2 R137, R2 ;  /* 0x0000000200897308 */ /* 0x0003e20000000800 */
[C---:B------:R-:W-:Y:S06]  /*42c0*/  HMMA.16816.F32 R208, R8.reuse, R22, R64 ;  /* 0x0000001608d0723c */ /* 0x040fec0000001840 */
[----:B------:R-:W-:Y:S01]  /*42d0*/  HMMA.16816.F32 R64, R8, R14, R56 ;  /* 0x0000000e0840723c */ /* 0x000fe20000001838 */
[----:B------:R-:W-:-:S05]  /*42e0*/  IMAD.MOV.U32 R224, RZ, RZ, R118 ;  /* 0x000000ffffe07224 */ /* 0x000fca00078e0076 */
[----:B------:R-:W-:Y:S01]  /*42f0*/  HMMA.16816.F32 R120, R4, R36, R200 ;  /* 0x000000240478723c */ /* 0x000fe200000018c8 */
[----:B-1----:R-:W-:Y:S01]  /*4300*/  FFMA.FTZ R2, R225, UR4, -R0 ;  /* 0x00000004e1027c23 */ /* 0x002fe20008010800 */
[----:B------:R-:W-:-:S04]  /*4310*/  MOV R225, R226 ;  /* 0x000000e200e17202 */ /* 0x000fc80000000f00 */
[----:B------:R-:W-:Y:S01]  /*4320*/  HMMA.16816.F32 R76, R4, R26, R192 ;  /* 0x0000001a044c723c */ /* 0x000fe200000018c0 */
[----:B------:R-:W-:Y:S01]  /*4330*/  MOV R226, R227 ;  /* 0x000000e300e27202 */ /* 0x000fe20000000f00 */
[----:B------:R1:W-:Y:S01]  /*4340*/  MUFU.EX2 R15, R2 ;  /* 0x00000002000f7308 */ /* 0x0003e20000000800 */
[----:B------:R-:W-:Y:S01]  /*4350*/  IMAD.MOV.U32 R227, RZ, RZ, R228 ;  /* 0x000000ffffe37224 */ /* 0x000fe200078e00e4 */
[----:B------:R-:W-:Y:S02]  /*4360*/  MOV R228, R229 ;  /* 0x000000e500e47202 */ /* 0x000fe40000000f00 */
[----:B------:R-:W-:Y:S01]  /*4370*/  MOV R229, R230 ;  /* 0x000000e600e57202 */ /* 0x000fe20000000f00 */
[----:B------:R-:W-:Y:S01]  /*4380*/  IMAD.MOV.U32 R230, RZ, RZ, R231 ;  /* 0x000000ffffe67224 */ /* 0x000fe200078e00e7 */
[----:B------:R-:W-:Y:S01]  /*4390*/  MOV R231, R82 ;  /* 0x0000005200e77202 */ /* 0x000fe20000000f00 */
[----:B------:R-:W-:Y:S01]  /*43a0*/  HMMA.16816.F32 R192, R8, R12, R96 ;  /* 0x0000000c08c0723c */ /* 0x000fe20000001860 */
[----:B------:R-:W-:-:S02]  /*43b0*/  MOV R82, R223 ;  /* 0x000000df00527202 */ /* 0x000fc40000000f00 */
[----:B------:R-:W-:Y:S01]  /*43c0*/  MOV R201, R119 ;  /* 0x0000007700c97202 */ /* 0x000fe20000000f00 */
[----:B------:R-:W2:Y:S02]  /*43d0*/  LDL.LU R223, [R1+0x80] ;  /* 0x0000800001df7983 */ /* 0x000ea40000300800 */
[----:B------:R-:W-:Y:S01]  /*43e0*/  HMMA.16816.F32 R100, R8, R36, R100 ;  /* 0x000000240864723c */ /* 0x000fe20000001864 */
[----:B-1----:R-:W-:Y:S01]  /*43f0*/  FFMA.FTZ R2, R225, UR4, -R0 ;  /* 0x00000004e1027c23 */ /* 0x002fe20008010800 */
[----:B------:R-:W-:-:S04]  /*4400*/  MOV R118, R171 ;  /* 0x000000ab00767202 */ /* 0x000fc80000000f00 */
[C---:B------:R-:W-:Y:S01]  /*4410*/  HMMA.16816.F32 R56, R8.reuse, R24, R92 ;  /* 0x000000180838723c */ /* 0x040fe2000000185c */
[----:B------:R-:W-:Y:S01]  /*4420*/  MOV R202, R152 ;  /* 0x0000009800ca7202 */ /* 0x000fe20000000f00 */
[----:B------:R1:W-:Y:S04]  /*4430*/  MUFU.EX2 R18, R2 ;  /* 0x0000000200127308 */ /* 0x0003e80000000800 */
[-C--:B------:R-:W-:Y:S01]  /*4440*/  HMMA.16816.F32 R48, R8, R34.reuse, R48 ;  /* 0x000000220830723c */ /* 0x080fe20000001830 */
[----:B------:R-:W-:Y:S01]  /*4450*/  IMAD.MOV.U32 R203, RZ, RZ, R153 ;  /* 0x000000ffffcb7224 */ /* 0x000fe200078e0099 */
[----:B------:R-:W3:Y:S04]  /*4460*/  LDSM.16.MT88.4 R96, [R233+0xf800] ;  /* 0x00f80000e960783b */ /* 0x000ee80000004200 */
[C---:B------:R-:W-:Y:S06]  /*4470*/  HMMA.16816.F32 R212, R4.reuse, R34, R212 ;  /* 0x0000002204d4723c */ /* 0x040fec00000018d4 */
[----:B------:R-:W-:Y:S01]  /*4480*/  HMMA.16816.F32 R216, R4, R32, R216 ;  /* 0x0000002004d8723c */ /* 0x000fe200000018d8 */
[----:B-1----:R-:W-:Y:S01]  /*4490*/  FFMA.FTZ R2, R226, UR4, -R0 ;  /* 0x00000004e2027c23 */ /* 0x002fe20008010800 */
[----:B------:R-:W-:Y:S01]  /*44a0*/  IMAD.MOV.U32 R226, RZ, RZ, R227 ;  /* 0x000000ffffe27224 */ /* 0x000fe200078e00e3 */
[----:B------:R-:W-:-:S02]  /*44b0*/  MOV R227, R228 ;  /* 0x000000e400e37202 */ /* 0x000fc40000000f00 */
[----:B------:R-:W-:Y:S01]  /*44c0*/  MOV R228, R229 ;  /* 0x000000e500e47202 */ /* 0x000fe20000000f00 */
[----:B------:R-:W-:Y:S01]  /*44d0*/  IMAD.MOV.U32 R229, RZ, RZ, R230 ;  /* 0x000000ffffe57224 */ /* 0x000fe200078e00e6 */
[----:B------:R-:W-:Y:S01]  /*44e0*/  MOV R230, R130 ;  /* 0x0000008200e67202 */ /* 0x000fe20000000f00 */
[----:B------:R-:W-:Y:S01]  /*44f0*/  HMMA.16816.F32 R104, R4, R30, R184 ;  /* 0x0000001e0468723c */ /* 0x000fe200000018b8 */
[----:B------:R-:W-:Y:S01]  /*4500*/  MOV R130, R131 ;  /* 0x0000008300827202 */ /* 0x000fe20000000f00 */
[----:B------:R-:W-:Y:S02]  /*4510*/  IMAD.MOV.U32 R131, RZ, RZ, R248 ;  /* 0x000000ffff837224 */ /* 0x000fe400078e00f8 */
[----:B------:R-:W-:Y:S01]  /*4520*/  FFMA.FTZ R0, R19, UR4, -R0 ;  /* 0x0000000413007c23 */ /* 0x000fe20008010800 */
[----:B------:R-:W4:Y:S03]  /*4530*/  LDL.LU R248, [R1+0x7c] ;  /* 0x00007c0001f87983 */ /* 0x000f260000300800 */
[----:B------:R1:W-:Y:S01]  /*4540*/  MUFU.EX2 R19, R0 ;  /* 0x0000000000137308 */ /* 0x0003e20000000800 */
[----:B------:R-:W-:Y:S01]  /*4550*/  MOV R225, R117 ;  /* 0x0000007500e17202 */ /* 0x000fe20000000f00 */
[----:B------:R-:W-:Y:S01]  /*4560*/  IMAD.MOV.U32 R119, RZ, RZ, R168 ;  /* 0x000000ffff777224 */ /* 0x000fe200078e00a8 */
[----:B------:R-:W-:Y:S01]  /*4570*/  HMMA.16816.F32 R24, R8, R28, R88 ;  /* 0x0000001c0818723c */ /* 0x000fe20000001858 */
[----:B------:R-:W-:-:S05]  /*4580*/  MOV R35, R82 ;  /* 0x0000005200237202 */ /* 0x000fca0000000f00 */
[----:B------:R-:W-:Y:S01]  /*4590*/  HMMA.16816.F32 R36, R8, R38, R84 ;  /* 0x000000260824723c */ /* 0x000fe20000001854 */
[----:B------:R-:W-:Y:S01]  /*45a0*/  IMAD.MOV.U32 R30, RZ, RZ, R125 ;  /* 0x000000ffff1e7224 */ /* 0x000fe200078e007d */
[----:B------:R-:W-:Y:S01]  /*45b0*/  MUFU.EX2 R20, R2 ;  /* 0x0000000200147308 */ /* 0x000fe20000000800 */
[----:B------:R-:W-:Y:S01]  /*45c0*/  IMAD.MOV.U32 R250, RZ, RZ, R202 ;  /* 0x000000fffffa7224 */ /* 0x000fe200078e00ca */
[----:B------:R-:W-:Y:S01]  /*45d0*/  MOV R252, R201 ;  /* 0x000000c900fc7202 */ /* 0x000fe20000000f00 */
[----:B------:R-:W-:Y:S01]  /*45e0*/  LDSM.16.MT88.4 R4, [R234+0xf800] ;  /* 0x00f80000ea04783b */ /* 0x000fe20000004200 */
[--C-:B-1----:R-:W-:Y:S01]  /*45f0*/  FFMA.FTZ R0, R226, UR4, -R17.reuse ;  /* 0x00000004e2007c23 */ /* 0x102fe20008010811 */
[----:B------:R-:W-:Y:S02]  /*4600*/  MOV R221, R203 ;  /* 0x000000cb00dd7202 */ /* 0x000fe40000000f00 */
[----:B------:R-:W-:Y:S01]  /*4610*/  LDSM.16.MT88.4 R184, [R235+0xd800] ;  /* 0x00d80000ebb8783b */ /* 0x000fe20000004200 */
[----:B------:R1:W-:Y:S02]  /*4620*/  MUFU.EX2 R22, R0 ;  /* 0x0000000000167308 */ /* 0x0003e40000000800 */
[----:B-1----:R-:W-:Y:S01]  /*4630*/  FFMA.FTZ R0, R227, UR4, -R17 ;  /* 0x00000004e3007c23 */ /* 0x002fe20008010811 */
[----:B------:R-:W-:-:S02]  /*4640*/  MOV R227, R228 ;  /* 0x000000e400e37202 */ /* 0x000fc40000000f00 */
[----:B------:R-:W-:-:S03]  /*4650*/  MOV R228, R229 ;  /* 0x000000e500e47202 */ /* 0x000fc60000000f00 */
[----:B------:R4:W1:Y:S01]  /*4660*/  MUFU.EX2 R23, R0 ;  /* 0x0000000000177308 */ /* 0x0008620000000800 */
[----:B------:R-:W-:Y:S01]  /*4670*/  IMAD.MOV.U32 R229, RZ, RZ, R246 ;  /* 0x000000ffffe57224 */ /* 0x000fe200078e00f6 */
[----:B------:R-:W-:Y:S02]  /*4680*/  MOV R246, R247 ;  /* 0x000000f700f67202 */ /* 0x000fe40000000f00 */
[----:B------:R-:W-:Y:S01]  /*4690*/  MOV R247, R116 ;  /* 0x0000007400f77202 */ /* 0x000fe20000000f00 */
[----:B------:R-:W-:Y:S01]  /*46a0*/  IMAD.MOV.U32 R116, RZ, RZ, R132 ;  /* 0x000000ffff747224 */ /* 0x000fe200078e0084 */
[----:B------:R-:W-:Y:S02]  /*46b0*/  MOV R200, R228 ;  /* 0x000000e400c87202 */ /* 0x000fe40000000f00 */
[----:B------:R-:W-:Y:S02]  /*46c0*/  MOV R117, R170 ;  /* 0x000000aa00757202 */ /* 0x000fe40000000f00 */
[----:B------:R-:W-:Y:S01]  /*46d0*/  MOV R226, R116 ;  /* 0x0000007400e27202 */ /* 0x000fe20000000f00 */
[----:B------:R-:W-:Y:S01]  /*46e0*/  IMAD.MOV.U32 R116, RZ, RZ, R124 ;  /* 0x000000ffff747224 */ /* 0x000fe200078e007c */
[----:B------:R-:W-:Y:S01]  /*46f0*/  MOV R29, R117 ;  /* 0x00000075001d7202 */ /* 0x000fe20000000f00 */
[----:B------:R-:W-:Y:S01]  /*4700*/  IMAD.MOV.U32 R28, RZ, RZ, R118 ;  /* 0x000000ffff1c7224 */ /* 0x000fe200078e0076 */
[----:B------:R-:W-:-:S02]  /*4710*/  MOV R124, R169 ;  /* 0x000000a9007c7202 */ /* 0x000fc40000000f00 */
[----:B------:R-:W-:Y:S01]  /*4720*/  MOV R228, R246 ;  /* 0x000000f600e47202 */ /* 0x000fe20000000f00 */
[----:B------:R-:W-:Y:S01]  /*4730*/  LDSM.16.MT88.4 R168, [R233+0xd800] ;  /* 0x00d80000e9a8783b */ /* 0x000fe20000004200 */
[----:B------:R-:W-:Y:S02]  /*4740*/  MOV R34, R130 ;  /* 0x0000008200227202 */ /* 0x000fe40000000f00 */
[----:B------:R-:W-:Y:S02]  /*4750*/  MOV R246, R154 ;  /* 0x0000009a00f67202 */ /* 0x000fe40000000f00 */
[----:B------:R-:W-:Y:S02]  /*4760*/  MOV R31, R124 ;  /* 0x0000007c001f7202 */ /* 0x000fe40000000f00 */
[----:B------:R-:W-:Y:S01]  /*4770*/  MOV R2, R131 ;  /* 0x0000008300027202 */ /* 0x000fe20000000f00 */
[----:B----4-:R-:W-:-:S04]  /*4780*/  FFMA.FTZ R0, R248, UR4, -R17 ;  /* 0x00000004f8007c23 */ /* 0x010fc80008010811 */
[----:B------:R2:W-:Y:S02]  /*4790*/  MUFU.EX2 R132, R0 ;  /* 0x0000000000847308 */ /* 0x0005e40000000800 */
[----:B--2---:R-:W-:-:S06]  /*47a0*/  FFMA.FTZ R0, R223, UR4, -R17 ;  /* 0x00000004df007c23 */ /* 0x004fcc0008010811 */
[----:B------:R2:W-:Y:S02]  /*47b0*/  MUFU.EX2 R21, R0 ;  /* 0x0000000000157308 */ /* 0x0005e40000000800 */
[----:B--2---:R-:W-:-:S06]  /*47c0*/  FFMA.FTZ R0, R249, UR4, -R16 ;  /* 0x00000004f9007c23 */ /* 0x004fcc0008010810 */
[----:B------:R2:W-:Y:S01]  /*47d0*/  MUFU.EX2 R17, R0 ;  /* 0x0000000000117308 */ /* 0x0005e20000000800 */
[----:B------:R-:W-:Y:S01]  /*47e0*/  MOV R249, R116 ;  /* 0x0000007400f97202 */ /* 0x000fe20000000f00 */
[----:B--2---:R-:W-:-:S06]  /*47f0*/  FFMA.FTZ R0, R220, UR4, -R16 ;  /* 0x00000004dc007c23 */ /* 0x004fcc0008010810 */
[----:B------:R2:W4:Y:S01]  /*4800*/  MUFU.EX2 R14, R0 ;  /* 0x00000000000e7308 */ /* 0x0005220000000800 */
[----:B------:R-:W-:Y:S02]  /*4810*/  MOV R220, R119 ;  /* 0x0000007700dc7202 */ /* 0x000fe40000000f00 */
[----:B------:R-:W-:Y:S01]  /*4820*/  HMMA.16816.F32 R116, R8, R32, R112 ;  /* 0x000000200874723c */ /* 0x000fe20000001870 */
[----:B------:R-:W-:Y:S01]  /*4830*/  MOV R248, R246 ;  /* 0x000000f600f87202 */ /* 0x000fe20000000f00 */
[----:B------:R-:W3:Y:S05]  /*4840*/  LDSM.16.MT88.4 R112, [R235+0xf800] ;  /* 0x00f80000eb70783b */ /* 0x000eea0000004200 */
[----:B------:R-:W-:Y:S01]  /*4850*/  MOV R11, R129 ;  /* 0x00000081000b7202 */ /* 0x000fe20000000f00 */
[----:B--2---:R-:W-:-:S04]  /*4860*/  FFMA.FTZ R0, R227, UR4, -R16 ;  /* 0x00000004e3007c23 */ /* 0x004fc80008010810 */
[----:B------:R2:W-:Y:S01]  /*4870*/  MUFU.EX2 R13, R0 ;  /* 0x00000000000d7308 */ /* 0x0005e20000000800 */
        /* <DEDUP_REMOVED lines=8> */
[----:B--2---:R-:W-:Y:S01]  /*4900*/  FFMA.FTZ R0, R200, UR4, -R16 ;  /* 0x00000004c8007c23 */ /* 0x004fe20008010810 */
[----:B------:R-:W-:Y:S01]  /*4910*/  MOV R16, R126 ;  /* 0x0000007e00107202 */ /* 0x000fe20000000f00 */
[----:B------:R-:W-:Y:S01]  /*4920*/  IMAD.MOV.U32 R223, RZ, RZ, R247 ;  /* 0x000000ffffdf7224 */ /* 0x000fe200078e00f7 */
[----:B------:R-:W-:Y:S01]  /*4930*/  MOV R35, R33 ;  /* 0x0000002100237202 */ /* 0x000fe20000000f00 */
[----:B------:R2:W3:Y:S01]  /*4940*/  MUFU.EX2 R12, R0 ;  /* 0x00000000000c7308 */ /* 0x0004e20000000800 */
        /* <DEDUP_REMOVED lines=8> */
[----:B------:R-:W-:Y:S01]  /*49d0*/  FADD.FTZ R3, R136, R3 ;  /* 0x0000000388037221 */ /* 0x000fe20000010000 */
[----:B-1----:R-:W-:Y:S01]  /*49e0*/  F2FP.F16.F32.PACK_AB R124, R23, R22 ;  /* 0x00000016177c723e */ /* 0x002fe200000000ff */
[----:B------:R-:W-:Y:S01]  /*49f0*/  IMAD.MOV.U32 R246, RZ, RZ, R128 ;  /* 0x000000fffff67224 */ /* 0x000fe200078e0080 */
[----:B----4-:R-:W-:Y:S01]  /*4a00*/  F2FP.F16.F32.PACK_AB R125, R14, R17 ;  /* 0x000000110e7d723e */ /* 0x010fe200000000ff */
[----:B------:R-:W1:Y:S01]  /*4a10*/  LDSM.16.MT88.4 R152, [R232+0xd800] ;  /* 0x00d80000e898783b */ /* 0x000e620000004200 */
[----:B--2---:R-:W-:-:S03]  /*4a20*/  MOV R0, R127 ;  /* 0x0000007f00007202 */ /* 0x004fc60000000f00 */
[----:B------:R-:W2:Y:S02]  /*4a30*/  LDSM.16.MT88.4 R200, [R234+0xd800] ;  /* 0x00d80000eac8783b */ /* 0x000ea40000004200 */
[----:B------:R-:W-:Y:S01]  /*4a40*/  IMAD.MOV.U32 R32, RZ, RZ, R0 ;  /* 0x000000ffff207224 */ /* 0x000fe200078e0000 */
[----:B------:R-:W-:Y:S02]  /*4a50*/  MOV R0, R30 ;  /* 0x0000001e00007202 */ /* 0x000fe40000000f00 */
[----:B------:R-:W-:Y:S01]  /*4a60*/  MOV R30, R220 ;  /* 0x000000dc001e7202 */ /* 0x000fe20000000f00 */
[----:B------:R-:W-:Y:S01]  /*4a70*/  IMAD.MOV.U32 R220, RZ, RZ, R29 ;  /* 0x000000ffffdc7224 */ /* 0x000fe200078e001d */
[----:B------:R-:W-:Y:S02]  /*4a80*/  MOV R29, R223 ;  /* 0x000000df001d7202 */ /* 0x000fe40000000f00 */
[----:B------:R-:W-:Y:S01]  /*4a90*/  MOV R223, R221 ;  /* 0x000000dd00df7202 */ /* 0x000fe20000000f00 */
[----:B------:R-:W-:Y:S01]  /*4aa0*/  IMAD.MOV.U32 R221, RZ, RZ, R252 ;  /* 0x000000ffffdd7224 */ /* 0x000fe200078e00fc */
[----:B------:R-:W-:Y:S01]  /*4ab0*/  MOV R250, R224 ;  /* 0x000000e000fa7202 */ /* 0x000fe20000000f00 */
[----:B------:R-:W-:Y:S01]  /*4ac0*/  IMAD.MOV.U32 R224, RZ, RZ, R226 ;  /* 0x000000ffffe07224 */ /* 0x000fe200078e00e2 */
[----:B------:R-:W-:-:S02]  /*4ad0*/  MOV R252, R225 ;  /* 0x000000e100fc7202 */ /* 0x000fc40000000f00 */
        /* <DEDUP_REMOVED lines=12> */
[----:B------:R-:W-:Y:S01]  /*4ba0*/  MOV R35, R32 ;  /* 0x0000002000237202 */ /* 0x000fe20000000f00 */
[----:B------:R-:W4:Y:S01]  /*4bb0*/  LDL.LU R239, [R1+0x78] ;  /* 0x0000780001ef7983 */ /* 0x000f220000300800 */
[----:B------:R-:W-:Y:S01]  /*4bc0*/  MOV R32, R33 ;  /* 0x0000002100207202 */ /* 0x000fe20000000f00 */
[----:B------:R-:W-:Y:S02]  /*4bd0*/  IMAD.MOV.U32 R33, RZ, RZ, R0 ;  /* 0x000000ffff217224 */ /* 0x000fe400078e0000 */
[----:B------:R-:W2:Y:S04]  /*4be0*/  LDL.LU R135, [R1+0x74] ;  /* 0x0000740001877983 */ /* 0x000ea80000300800 */
[----:B------:R-:W2:Y:S01]  /*4bf0*/  LDL.LU R0, [R1+0x8] ;  /* 0x0000080001007983 */ /* 0x000ea20000300800 */
[----:B------:R-:W-:Y:S01]  /*4c00*/  FADD.FTZ R2, R243, R2 ;  /* 0x00000002f3027221 */ /* 0x000fe20000010000 */
[----:B------:R-:W-:-:S02]  /*4c10*/  F2FP.F16.F32.PACK_AB R126, R21, R132 ;  /* 0x00000084157e723e */ /* 0x000fc400000000ff */
[----:B---3--:R-:W-:Y:S02]  /*4c20*/  F2FP.F16.F32.PACK_AB R127, R12, R13 ;  /* 0x0000000d0c7f723e */ /* 0x008fe400000000ff */
[----:B------:R-:W-:Y:S02]  /*4c30*/  MOV R9, R10 ;  /* 0x0000000a00097202 */ /* 0x000fe40000000f00 */
[----:B------:R-:W-:Y:S02]  /*4c40*/  MOV R10, R34 ;  /* 0x00000022000a7202 */ /* 0x000fe40000000f00 */
[----:B------:R-:W-:Y:S02]  /*4c50*/  F2FP.F16.F32.PACK_AB R128, R139, R138 ;  /* 0x0000008a8b80723e */ /* 0x000fe400000000ff */
[----:B------:R-:W-:Y:S02]  /*4c60*/  F2FP.F16.F32.PACK_AB R129, R18, R15 ;  /* 0x0000000f1281723e */ /* 0x000fe400000000ff */
[----:B------:R-:W-:-:S02]  /*4c70*/  F2FP.F16.F32.PACK_AB R130, R137, R222 ;  /* 0x000000de8982723e */ /* 0x000fc400000000ff */
[----:B------:R-:W-:Y:S01]  /*4c80*/  F2FP.F16.F32.PACK_AB R131, R19, R20 ;  /* 0x000000141383723e */ /* 0x000fe200000000ff */
[----:B------:R-:W-:Y:S01]  /*4c90*/  FADD.FTZ R8, R242, R8 ;  /* 0x00000008f2087221 */ /* 0x000fe20000010000 */
[----:B------:R-:W-:Y:S01]  /*4ca0*/  HMMA.16816.F32 R92, R124, R98, R104 ;  /* 0x000000627c5c723c */ /* 0x000fe20000001868 */
[----:B------:R-:W-:Y:S01]  /*4cb0*/  FADD.FTZ R3, R241, R3 ;  /* 0x00000003f1037221 */ /* 0x000fe20000010000 */
[----:B------:R-:W-:Y:S01]  /*4cc0*/  FADD.FTZ R2, R240, R2 ;  /* 0x00000002f0027221 */ /* 0x000fe20000010000 */
[----:B------:R-:W-:-:S03]  /*4cd0*/  IMAD.MOV.U32 R34, RZ, RZ, R35 ;  /* 0x000000ffff227224 */ /* 0x000fc600078e0023 */
[----:B------:R-:W-:Y:S01]  /*4ce0*/  HMMA.16816.F32 R104, R124, R112, R120 ;  /* 0x000000707c68723c */ /* 0x000fe20000001878 */
[----:B------:R-:W-:Y:S01]  /*4cf0*/  MOV R35, R32 ;  /* 0x0000002000237202 */ /* 0x000fe20000000f00 */
[----:B------:R-:W-:Y:S01]  /*4d00*/  FADD.FTZ R3, R237, R3 ;  /* 0x00000003ed037221 */ /* 0x000fe20000010000 */
[----:B------:R-:W-:-:S03]  /*4d10*/  MOV R32, R33 ;  /* 0x0000002100207202 */ /* 0x000fc60000000f00 */
[----:B------:R-:W-:Y:S01]  /*4d20*/  HMMA.16816.F32 R120, R124, R4, R216 ;  /* 0x000000047c78723c */ /* 0x000fe200000018d8 */
[----:B------:R-:W-:Y:S01]  /*4d30*/  FADD.FTZ R2, R236, R2 ;  /* 0x00000002ec027221 */ /* 0x000fe20000010000 */
[----:B------:R-:W-:-:S04]  /*4d40*/  IMAD.MOV.U32 R33, RZ, RZ, R16 ;  /* 0x000000ffff217224 */ /* 0x000fc800078e0010 */
[----:B------:R-:W-:Y:S01]  /*4d50*/  HMMA.16816.F32 R116, R128, R4, R116 ;  /* 0x000000048074723c */ /* 0x000fe20000001874 */
[----:B------:R-:W-:Y:S01]  /*4d60*/  MOV R16, R30 ;  /* 0x0000001e00107202 */ /* 0x000fe20000000f00 */
[----:B------:R-:W-:Y:S01]  /*4d70*/  FADD.FTZ R3, R34, R3 ;  /* 0x0000000322037221 */ /* 0x000fe20000010000 */
[----:B------:R-:W-:Y:S01]  /*4d80*/  MOV R30, R31 ;  /* 0x0000001f001e7202 */ /* 0x000fe20000000f00 */
[----:B------:R-:W-:Y:S02]  /*4d90*/  IMAD.MOV.U32 R31, RZ, RZ, R220 ;  /* 0x000000ffff1f7224 */ /* 0x000fe400078e00dc */
[----:B------:R-:W-:Y:S01]  /*4da0*/  FADD.FTZ R2, R35, R2 ;  /* 0x0000000223027221 */ /* 0x000fe20000010000 */
        /* <DEDUP_REMOVED lines=11> */
[----:B------:R-:W-:-:S02]  /*4e60*/  IMAD.MOV.U32 R252, RZ, RZ, R224 ;  /* 0x000000fffffc7224 */ /* 0x000fc400078e00e0 */
[----:B--2---:R-:W-:Y:S02]  /*4e70*/  FADD.FTZ R0, R135, R0 ;  /* 0x0000000087007221 */ /* 0x004fe40000010000 */
[----:B------:R2:W5:Y:S04]  /*4e80*/  LDL.LU R135, [R1+0x70] ;  /* 0x0000700001877983 */ /* 0x0005680000300800 */
[----:B------:R2:W5:Y:S04]  /*4e90*/  LDL.LU R133, [R1+0x6c] ;  /* 0x00006c0001857983 */ /* 0x0005680000300800 */
[----:B------:R2:W5:Y:S04]  /*4ea0*/  LDL.LU R134, [R1+0x68] ;  /* 0x0000680001867983 */ /* 0x0005680000300800 */
[----:B------:R2:W5:Y:S04]  /*4eb0*/  LDL.LU R136, [R1+0x64] ;  /* 0x0000640001887983 */ /* 0x0005680000300800 */
[----:B------:R-:W3:Y:S01]  /*4ec0*/  LDL.LU R243, [R1+0x60] ;  /* 0x0000600001f37983 */ /* 0x000ee20000300800 */
[----:B------:R-:W-:Y:S01]  /*4ed0*/  FADD.FTZ R0, R9, R0 ;  /* 0x0000000009007221 */ /* 0x000fe20000010000 */
[----:B------:R-:W-:Y:S01]  /*4ee0*/  IMAD.MOV.U32 R9, RZ, RZ, R10 ;  /* 0x000000ffff097224 */ /* 0x000fe200078e000a */
[----:B------:R-:W-:-:S02]  /*4ef0*/  MOV R10, R238 ;  /* 0x000000ee000a7202 */ /* 0x000fc40000000f00 */
[----:B----4-:R-:W-:Y:S01]  /*4f00*/  FADD.FTZ R0, R239, R0 ;  /* 0x00000000ef007221 */ /* 0x010fe20000010000 */
[----:B------:R-:W-:-:S03]  /*4f10*/  FADD.FTZ R4, R9, R8 ;  /* 0x0000000809047221 */ /* 0x000fc60000010000 */
[----:B------:R-:W-:Y:S01]  /*4f20*/  FADD.FTZ R0, R10, R0 ;  /* 0x000000000a007221 */ /* 0x000fe20000010000 */
[----:B------:R-:W-:-:S03]  /*4f30*/  FADD.FTZ R4, R11, R4 ;  /* 0x000000040b047221 */ /* 0x000fc60000010000 */
[----:B------:R-:W-:Y:S01]  /*4f40*/  FADD.FTZ R0, R32, R0 ;  /* 0x0000000020007221 */ /* 0x000fe20000010000 */
[----:B------:R-:W-:-:S03]  /*4f50*/  FADD.FTZ R4, R33, R4 ;  /* 0x0000000421047221 */ /* 0x000fc60000010000 */
[----:B------:R-:W-:Y:S01]  /*4f60*/  FADD.FTZ R2, R31, R0 ;  /* 0x000000001f027221 */ /* 0x000fe20000010000 */
[----:B------:R-:W-:Y:S01]  /*4f70*/  FADD.FTZ R0, R220, R4 ;  /* 0x00000004dc007221 */ /* 0x000fe20000010000 */
[----:B------:R-:W-:Y:S01]  /*4f80*/  FADD.FTZ R4, R28, R5 ;  /* 0x000000051c047221 */ /* 0x000fe20000010000 */
[----:B------:R-:W-:Y:S01]  /*4f90*/  MOV R224, R225 ;  /* 0x000000e100e07202 */ /* 0x000fe20000000f00 */
[----:B------:R-:W-:Y:S01]  /*4fa0*/  FADD.FTZ R2, R249, R2 ;  /* 0x00000002f9027221 */ /* 0x000fe20000010000 */
        /* <DEDUP_REMOVED lines=23> */
[----:B------:R-:W4:Y:S01]  /*5120*/  LDSM.16.MT88.4 R80, [R232+0xf800] ;  /* 0x00f80000e850783b */ /* 0x000f220000004200 */
        /* <DEDUP_REMOVED lines=33> */
[----:B------:R-:W-:Y:S06]  /*5340*/  HMMA.16816.F32 R88, R124, R96, R68 ;  /* 0x000000607c58723c */ /* 0x000fec0000001844 */
[-C--:B-1----:R-:W-:Y:S06]  /*5350*/  HMMA.16816.F32 R148, R128, R152.reuse, R148 ;  /* 0x000000988094723c */ /* 0x082fec0000001894 */
        /* <DEDUP_REMOVED lines=9> */
[C---:B----4-:R-:W-:Y:S06]  /*53f0*/  HMMA.16816.F32 R72, R124.reuse, R80, R72 ;  /* 0x000000507c48723c */ /* 0x050fec0000001848 */
        /* <DEDUP_REMOVED lines=16> */
[C---:B---3--:R-:W-:Y:S01]  /*5500*/  IADD3 R250, R243.reuse, 0x800, RZ ;  /* 0x00000800f3fa7810 */ /* 0x048fe20007ffe0ff */
[C---:B------:R-:W-:Y:S01]  /*5510*/  VIADD R249, R243.reuse, 0x1000 ;  /* 0x00001000f3f97836 */ /* 0x040fe20000000000 */
[C---:B------:R-:W-:Y:S01]  /*5520*/  IADD3 R248, R243.reuse, 0x1800, RZ ;  /* 0x00001800f3f87810 */ /* 0x040fe20007ffe0ff */
[C---:B------:R-:W-:Y:S01]  /*5530*/  VIADD R246, R243.reuse, 0x2800 ;  /* 0x00002800f3f67836 */ /* 0x040fe20000000000 */
[----:B------:R-:W-:-:S02]  /*5540*/  IADD3 R247, R243, 0x2000, RZ ;  /* 0x00002000f3f77810 */ /* 0x000fc40007ffe0ff */
[C---:B------:R-:W-:Y:S02]  /*5550*/  IADD3 R245, R243.reuse, 0x3000, RZ ;  /* 0x00003000f3f57810 */ /* 0x040fe40007ffe0ff */
[----:B------:R-:W-:Y:S01]  /*5560*/  IADD3 R244, R243, 0x3800, RZ ;  /* 0x00003800f3f47810 */ /* 0x000fe20007ffe0ff */
[----:B--2---:R-:W-:-:S14]  /*5570*/  @!P0 BRA `(.L_x_127) ;  /* 0x0000005000148947 */ /* 0x004fdc0003800000 */
[----:B------:R-:W2:Y:S01]  /*5580*/  LDL.LU R231, [R1] ;  /* 0x0000000001e77983 */ /* 0x000ea20000300800 */
[----:B-----5:R-:W-:Y:S01]  /*5590*/  IMAD.MOV.U32 R132, RZ, RZ, R135 ;  /* 0x000000ffff847224 */ /* 0x020fe200078e0087 */
[----:B------:R-:W-:Y:S01]  /*55a0*/  MOV R140, R133 ;  /* 0x00000085008c7202 */ /* 0x000fe20000000f00 */
[----:B------:R-:W-:Y:S01]  /*55b0*/  IMAD.MOV.U32 R3, RZ, RZ, R136 ;  /* 0x000000ffff037224 */ /* 0x000fe200078e0088 */
[----:B------:R-:W-:Y:S01]  /*55c0*/  MOV R139, R134 ;  /* 0x00000086008b7202 */ /* 0x000fe20000000f00 */
[----:B------:R-:W-:Y:S01]  /*55d0*/  ULDC UR5, c[0x0][0x39c] ;  /* 0x0000e70000057ab9 */ /* 0x000fe20000000800 */
[----:B------:R-:W-:Y:S01]  /*55e0*/  ULDC UR4, c[0x0][0x2ec] ;  /* 0x0000bb0000047ab9 */ /* 0x000fe20000000800 */
[----:B------:R-:W-:Y:S01]  /*55f0*/  ULDC.64 UR10, c[0x0][0x220] ;  /* 0x00008800000a7ab9 */ /* 0x000fe20000000a00 */
[----:B------:R-:W-:Y:S01]  /*5600*/  ULDC.64 UR12, c[0x0][0x250] ;  /* 0x00009400000c7ab9 */ /* 0x000fe20000000a00 */
[----:B------:R-:W-:Y:S01]  /*5610*/  ULDC.64 UR6, c[0x0][0x218] ;  /* 0x0000860000067ab9 */ /* 0x000fe20000000a00 */
[----:B------:R-:W-:Y:S01]  /*5620*/  ULDC.64 UR8, c[0x0][0x248] ;  /* 0x0000920000087ab9 */ /* 0x000fe20000000a00 */
[----:B--2---:R-:W-:-:S05]  /*5630*/  LEA.HI.SX32 R0, R231, 0xfffffffe, 0x1a ;  /* 0xfffffffee7007811 */ /* 0x004fca00078fd2ff */
[----:B------:R1:W-:Y:S01]  /*5640*/  STL [R1+0x4], R0 ;  /* 0x0000040001007387 */ /* 0x0003e20000100800 */
[----:B------:R-:W-:Y:S05]  /*5650*/  BRA `(.L_x_128) ;  /* 0x00000000007c7947 */ /* 0x000fea0003800000 */
.L_x_130:
        /* <DEDUP_REMOVED lines=31> */
.L_x_128:
[----:B------:R-:W1:Y:S01]  /*5850*/  LDL R133, [R1+0x4] ;  /* 0x0000040001857983 */ /* 0x000e620000100800 */
[----:B------:R-:W-:Y:S04]  /*5860*/  DEPBAR.LE SB0, 0x0 ;  /* 0x000080000000791a */ /* 0x000fe80000000000 */
[----:B---3--:R-:W2:Y:S06]  /*5870*/  LDL.64 R10, [R1+0x30] ;  /* 0x00003000010a7983 */ /* 0x008eac0000100a00 */
[----:B------:R-:W3:Y:S01]  /*5880*/  LDL R6, [R1+0x20] ;  /* 0x0000200001067983 */ /* 0x000ee20000100800 */
[----:B------:R-:W-:Y:S01]  /*5890*/  BAR.SYNC.DEFER_BLOCKING 0x0 ;  /* 0x0000000000007b1d */ /* 0x000fe20000010000 */
[----:B-1----:R-:W-:Y:S01]  /*58a0*/  SHF.R.S32.HI R0, RZ, 0x1f, R133 ;  /* 0x0000001fff007819 */ /* 0x002fe20000011485 */
[C---:B------:R-:W-:Y:S04]  /*58b0*/  IMAD.WIDE.U32 R4, R133.reuse, UR12, RZ ;  /* 0x0000000c85047c25 */ /* 0x040fe8000f8e00ff */
[----:B------:R-:W-:Y:S04]  /*58c0*/  IMAD R0, R0, UR12, RZ ;  /* 0x0000000c00007c24 */ /* 0x000fe8000f8e02ff */
[----:B------:R-:W-:Y:S01]  /*58d0*/  IMAD R2, R133, UR13, R0 ;  /* 0x0000000d85027c24 */ /* 0x000fe2000f8e0200 */
[----:B--2---:R-:W-:Y:S03]  /*58e0*/  LEA R0, P0, R4, R10, 0x6 ;  /* 0x0000000a04007211 */ /* 0x004fe600078030ff */
[----:B------:R-:W-:Y:S01]  /*58f0*/  IMAD.IADD R2, R5, 0x1, R2 ;  /* 0x0000000105027824 */ /* 0x000fe200078e0202 */
[----:B------:R-:W-:Y:S04]  /*5900*/  LEA R8, P1, R0, UR10, 0x1 ;  /* 0x0000000a00087c11 */ /* 0x000fe8000f8208ff */
        /* <DEDUP_REMOVED lines=13> */
[----:B------:R-:W-:Y:S07]  /*59e0*/  ISETP.GT.AND P0, PT, R133, RZ, PT ;  /* 0x000000ff8500720c */ /* 0x000fee0003f04270 */
[----:B------:R-:W-:Y:S08]  /*59f0*/  LDGSTS.E.BYPASS.LTC128B.128 [R251+0xc800], desc[UR16][R6.64] ;  /* 0x0c80000006fb7fae */ /* 0x000ff0000b901d50 */
[----:B------:R-:W-:Y:S08]  /*5a00*/  LDGSTS.E.BYPASS.LTC128B.128 [R251+0xe800], desc[UR16][R6.64+0x80] ;  /* 0x0e80008006fb7fae */ /* 0x000ff0000b901d50 */
[----:B------:R-:W-:Y:S08]  /*5a10*/  LDGSTS.E.BYPASS.LTC128B.128 [R251+0xd000], desc[UR16][R4.64] ;  /* 0x0d00000004fb7fae */ /* 0x000ff0000b901d50 */
[----:B------:R1:W-:Y:S08]  /*5a20*/  LDGSTS.E.BYPASS.LTC128B.128 [R251+0xf000], desc[UR16][R4.64+0x80] ;  /* 0x0f00008004fb7fae */ /* 0x0003f0000b901d50 */
[----:B------:R-:W-:Y:S08]  /*5a30*/  LDGSTS.E.BYPASS.LTC128B.128 [R251+0xd800], desc[UR16][R10.64] ;  /* 0x0d8000000afb7fae */ /* 0x000ff0000b901d50 */
[----:B------:R2:W-:Y:S08]  /*5a40*/  LDGSTS.E.BYPASS.LTC128B.128 [R251+0xf800], desc[UR16][R10.64+0x80] ;  /* 0x0f8000800afb7fae */ /* 0x0005f0000b901d50 */
[----:B------:R-:W-:Y:S08]  /*5a50*/  LDSM.16.M88.4 R64, [R239] ;  /* 0x00000000ef40783b */ /* 0x000ff00000000200 */
[----:B------:R-:W1:Y:S08]  /*5a60*/  LDSM.16.M88.4 R16, [R238] ;  /* 0x00000000ee10783b */ /* 0x000e700000000200 */
        /* <DEDUP_REMOVED lines=164> */
[----:B------:R-:W1:Y:S01]  /*64b0*/  MUFU.TANH R142, R4 ;  /* 0x00000004008e7308 */ /* 0x000e620000002400 */
        /* <DEDUP_REMOVED lines=14> */
[----:B--2---:R-:W2:Y:S09]  /*65a0*/  LDSM.16.M88.4 R4, [R236+0x2800] ;  /* 0x00280000ec04783b */ /* 0x004eb20000000200 */
[----:B------:R-:W-:Y:S10]  /*65b0*/  MUFU.TANH R226, R9 ;  /* 0x0000000900e27308 */ /* 0x000ff40000002400 */
[----:B------:R3:W-:Y:S10]  /*65c0*/  MUFU.TANH R223, R11 ;  /* 0x0000000b00df7308 */ /* 0x0007f40000002400 */
[----:B------:R4:W-:Y:S10]  /*65d0*/  MUFU.TANH R221, R15 ;  /* 0x0000000f00dd7308 */ /* 0x0009f40000002400 */
[----:B------:R5:W-:Y:S01]  /*65e0*/  MUFU.TANH R141, R16 ;  /* 0x00000010008d7308 */ /* 0x000be20000002400 */
[----:B---3--:R-:W3:Y:S09]  /*65f0*/  LDSM.16.M88.4 R8, [R236+0x3000] ;  /* 0x00300000ec08783b */ /* 0x008ef20000000200 */
[----:B------:R-:W-:Y:S01]  /*6600*/  MUFU.TANH R225, R14 ;  /* 0x0000000e00e17308 */ /* 0x000fe20000002400 */
[-C--:B--2---:R-:W-:Y:S03]  /*6610*/  HMMA.16816.F32 R20, R216, R4.reuse, R20 ;  /* 0x00000004d814723c */ /* 0x084fe60000001814 */
[----:B----4-:R-:W-:Y:S03]  /*6620*/  FMUL.FTZ R15, R19, UR5 ;  /* 0x00000005130f7c20 */ /* 0x010fe60008410000 */
[C---:B------:R-:W-:Y:S03]  /*6630*/  HMMA.16816.F32 R24, R212.reuse, R4, R24 ;  /* 0x00000004d418723c */ /* 0x040fe60000001818 */
[----:B------:R-:W-:Y:S02]  /*6640*/  MUFU.TANH R209, R209 ;  /* 0x000000d100d17308 */ /* 0x000fe40000002400 */
[----:B-----5:R-:W-:Y:S01]  /*6650*/  FMUL.FTZ R16, R17, UR5 ;  /* 0x0000000511107c20 */ /* 0x020fe20008410000 */
[-C--:B------:R-:W-:Y:S07]  /*6660*/  HMMA.16816.F32 R28, R212, R6.reuse, R28 ;  /* 0x00000006d41c723c */ /* 0x080fee000000181c */
[----:B------:R-:W-:Y:S01]  /*6670*/  MUFU.TANH R18, R18 ;  /* 0x0000001200127308 */ /* 0x000fe20000002400 */
[C---:B------:R-:W-:Y:S01]  /*6680*/  HMMA.16816.F32 R32, R216.reuse, R6, R32 ;  /* 0x00000006d820723c */ /* 0x040fe20000001820 */
[----:B------:R-:W2:Y:S01]  /*6690*/  LDSM.16.M88.4 R4, [R236+0x3800] ;  /* 0x00380000ec04783b */ /* 0x000ea20000000200 */
[----:B------:R-:W-:Y:S07]  /*66a0*/  DEPBAR.LE SB0, 0x0 ;  /* 0x000080000000791a */ /* 0x000fee0000000000 */
[----:B------:R-:W-:Y:S02]  /*66b0*/  MUFU.TANH R222, R12 ;  /* 0x0000000c00de7308 */ /* 0x000fe40000002400 */
[----:B------:R-:W-:Y:S01]  /*66c0*/  FMUL.FTZ R20, R20, UR5 ;  /* 0x0000000514147c20 */ /* 0x000fe20008410000 */
[----:B------:R-:W-:Y:S01]  /*66d0*/  FMUL.FTZ R22, R22, UR5 ;  /* 0x0000000516167c20 */ /* 0x000fe20008410000 */
[----:B------:R-:W-:Y:S01]  /*66e0*/  FMUL.FTZ R23, R23, UR5 ;  /* 0x0000000517177c20 */ /* 0x000fe20008410000 */
[----:B------:R-:W-:Y:S01]  /*66f0*/  FMUL.FTZ R24, R24, UR5 ;  /* 0x0000000518187c20 */ /* 0x000fe20008410000 */
[----:B------:R-:W-:Y:S04]  /*6700*/  FMUL.FTZ R21, R21, UR5 ;  /* 0x0000000515157c20 */ /* 0x000fe80008410000 */
[----:B------:R-:W4:Y:S01]  /*6710*/  MUFU.TANH R2, R20 ;  /* 0x0000001400027308 */ /* 0x000f220000002400 */
[----:B------:R-:W-:Y:S01]  /*6720*/  BAR.SYNC.DEFER_BLOCKING 0x0 ;  /* 0x0000000000007b1d */ /* 0x000fe20000010000 */
[-C--:B---3--:R-:W-:Y:S05]  /*6730*/  HMMA.16816.F32 R36, R216, R8.reuse, R36 ;  /* 0x00000008d824723c */ /* 0x088fea0000001824 */
[----:B------:R-:W-:Y:S03]  /*6740*/  FMUL.FTZ R31, R31, UR5 ;  /* 0x000000051f1f7c20 */ /* 0x000fe60008410000 */
[----:B------:R-:W-:Y:S01]  /*6750*/  MUFU.TANH R16, R16 ;  /* 0x0000001000107308 */ /* 0x000fe20000002400 */
[C---:B------:R-:W-:Y:S04]  /*6760*/  HMMA.16816.F32 R40, R212.reuse, R8, R40 ;  /* 0x00000008d428723c */ /* 0x040fe80000001828 */
[----:B------:R-:W-:Y:S01]  /*6770*/  FMUL.FTZ R35, R35, UR5 ;  /* 0x0000000523237c20 */ /* 0x000fe20008410000 */
[----:B------:R-:W-:Y:S01]  /*6780*/  FMUL.FTZ R30, R30, UR5 ;  /* 0x000000051e1e7c20 */ /* 0x000fe20008410000 */
[-C--:B------:R-:W-:Y:S03]  /*6790*/  HMMA.16816.F32 R44, R212, R10.reuse, R44 ;  /* 0x0000000ad42c723c */ /* 0x080fe6000000182c */
[----:B------:R-:W3:Y:S02]  /*67a0*/  MUFU.TANH R0, R31 ;  /* 0x0000001f00007308 */ /* 0x000ee40000002400 */
[----:B------:R-:W-:Y:S01]  /*67b0*/  FMUL.FTZ R32, R32, UR5 ;  /* 0x0000000520207c20 */ /* 0x000fe20008410000 */
[C---:B------:R-:W-:Y:S07]  /*67c0*/  HMMA.16816.F32 R48, R216.reuse, R10, R48 ;  /* 0x0000000ad830723c */ /* 0x040fee0000001830 */
[----:B------:R-:W-:Y:S01]  /*67d0*/  MUFU.TANH R14, R35 ;  /* 0x00000023000e7308 */ /* 0x000fe20000002400 */
[----:B------:R-:W-:Y:S01]  /*67e0*/  FMUL.FTZ R36, R36, UR5 ;  /* 0x0000000524247c20 */ /* 0x000fe20008410000 */
[-C--:B--2---:R-:W-:Y:S08]  /*67f0*/  HMMA.16816.F32 R52, R216, R4.reuse, R52 ;  /* 0x00000004d834723c */ /* 0x084ff00000001834 */
[----:B------:R-:W-:Y:S01]  /*6800*/  MUFU.TANH R137, R30 ;  /* 0x0000001e00897308 */ /* 0x000fe20000002400 */
[C---:B------:R-:W-:Y:S04]  /*6810*/  HMMA.16816.F32 R56, R212.reuse, R4, R56 ;  /* 0x00000004d438723c */ /* 0x040fe80000001838 */
[----:B------:R-:W-:Y:S02]  /*6820*/  FMUL.FTZ R40, R40, UR5 ;  /* 0x0000000528287c20 */ /* 0x000fe40008410000 */
[-C--:B------:R-:W-:Y:S03]  /*6830*/  HMMA.16816.F32 R60, R212, R6.reuse, R60 ;  /* 0x00000006d43c723c */ /* 0x080fe6000000183c */
[----:B------:R-:W-:Y:S02]  /*6840*/  MUFU.TANH R138, R36 ;  /* 0x00000024008a7308 */ /* 0x000fe40000002400 */
[----:B------:R-:W-:Y:S01]  /*6850*/  FMUL.FTZ R42, R42, UR5 ;  /* 0x000000052a2a7c20 */ /* 0x000fe20008410000 */
[----:B------:R-:W-:Y:S01]  /*6860*/  FMUL.FTZ R48, R48, UR5 ;  /* 0x0000000530307c20 */ /* 0x000fe20008410000 */
[----:B------:R-:W-:Y:S06]  /*6870*/  HMMA.16816.F32 R64, R216, R6, R64 ;  /* 0x00000006d840723c */ /* 0x000fec0000001840 */
[----:B------:R4:W-:Y:S01]  /*6880*/  MUFU.TANH R19, R40 ;  /* 0x0000002800137308 */ /* 0x0009e20000002400 */
[----:B------:R-:W-:Y:S01]  /*6890*/  FMUL.FTZ R41, R41, UR5 ;  /* 0x0000000529297c20 */ /* 0x000fe20008410000 */
[----:B------:R-:W-:Y:S03]  /*68a0*/  FMUL.FTZ R44, R44, UR5 ;  /* 0x000000052c2c7c20 */ /* 0x000fe60008410000 */
[----:B------:R-:W-:Y:S01]  /*68b0*/  FMUL.FTZ R46, R46, UR5 ;  /* 0x000000052e2e7c20 */ /* 0x000fe20008410000 */
[----:B------:R-:W-:Y:S01]  /*68c0*/  FMUL.FTZ R49, R49, UR5 ;  /* 0x0000000531317c20 */ /* 0x000fe20008410000 */
[----:B------:R-:W-:Y:S03]  /*68d0*/  FMUL.FTZ R50, R50, UR5 ;  /* 0x0000000532327c20 */ /* 0x000fe60008410000 */
[----:B------:R-:W-:Y:S01]  /*68e0*/  MUFU.TANH R35, R48 ;  /* 0x0000003000237308 */ /* 0x000fe20000002400 */
[----:B------:R-:W-:Y:S01]  /*68f0*/  FMUL.FTZ R57, R57, UR5 ;  /* 0x0000000539397c20 */ /* 0x000fe20008410000 */
[----:B------:R-:W-:Y:S01]  /*6900*/  FMUL.FTZ R58, R58, UR5 ;  /* 0x000000053a3a7c20 */ /* 0x000fe20008410000 */
[----:B------:R-:W-:Y:S01]  /*6910*/  FMUL.FTZ R59, R59, UR5 ;  /* 0x000000053b3b7c20 */ /* 0x000fe20008410000 */
[----:B-1----:R-:W-:Y:S01]  /*6920*/  FMNMX.FTZ R4, R142, R3, !PT ;  /* 0x000000038e047209 */ /* 0x002fe20007810000 */
[----:B------:R-:W-:Y:S01]  /*6930*/  FMUL.FTZ R26, R26, UR5 ;  /* 0x000000051a1a7c20 */ /* 0x000fe20008410000 */
[----:B------:R-:W-:Y:S01]  /*6940*/  FMUL.FTZ R27, R27, UR5 ;  /* 0x000000051b1b7c20 */ /* 0x000fe20008410000 */
[----:B------:R-:W-:Y:S03]  /*6950*/  FMUL.FTZ R60, R60, UR5 ;  /* 0x000000053c3c7c20 */ /* 0x000fe60008410000 */
[----:B------:R3:W-:Y:S01]  /*6960*/  MUFU.TANH R218, R57 ;  /* 0x0000003900da7308 */ /* 0x0007e20000002400 */
[----:B----4-:R-:W-:Y:S02]  /*6970*/  IMAD.MOV.U32 R40, RZ, RZ, R2 ;  /* 0x000000ffff287224 */ /* 0x010fe400078e0002 */
[----:B------:R-:W-:Y:S01]  /*6980*/  FMUL.FTZ R61, R61, UR5 ;  /* 0x000000053d3d7c20 */ /* 0x000fe20008410000 */
[----:B------:R-:W-:Y:S01]  /*6990*/  FMUL.FTZ R62, R62, UR5 ;  /* 0x000000053e3e7c20 */ /* 0x000fe20008410000 */
[----:B------:R-:W-:Y:S01]  /*69a0*/  FMUL.FTZ R25, R25, UR5 ;  /* 0x0000000519197c20 */ /* 0x000fe20008410000 */
[----:B------:R-:W-:Y:S01]  /*69b0*/  FMNMX.FTZ R5, R211, R139, !PT ;  /* 0x0000008bd3057209 */ /* 0x000fe20007810000 */
[----:B------:R-:W-:Y:S01]  /*69c0*/  FMUL.FTZ R28, R28, UR5 ;  /* 0x000000051c1c7c20 */ /* 0x000fe20008410000 */
[----:B------:R-:W-:Y:S02]  /*69d0*/  FMUL.FTZ R33, R33, UR5 ;  /* 0x0000000521217c20 */ /* 0x000fe40008410000 */
[----:B------:R-:W1:Y:S01]  /*69e0*/  MUFU.TANH R2, R42 ;  /* 0x0000002a00027308 */ /* 0x000e620000002400 */
[----:B------:R-:W-:Y:S01]  /*69f0*/  FMNMX.FTZ R7, R210, R4, !PT ;  /* 0x00000004d2077209 */ /* 0x000fe20007810000 */
[----:B------:R-:W-:Y:S01]  /*6a00*/  FMUL.FTZ R43, R43, UR5 ;  /* 0x000000052b2b7c20 */ /* 0x000fe20008410000 */
[----:B------:R-:W-:Y:S01]  /*6a10*/  FMNMX.FTZ R6, R220, R140, !PT ;  /* 0x0000008cdc067209 */ /* 0x000fe20007810000 */
[----:B------:R-:W-:Y:S01]  /*6a20*/  FMUL.FTZ R45, R45, UR5 ;  /* 0x000000052d2d7c20 */ /* 0x000fe20008410000 */
[----:B------:R-:W-:Y:S01]  /*6a30*/  FMUL.FTZ R34, R34, UR5 ;  /* 0x0000000522227c20 */ /* 0x000fe20008410000 */
[----:B------:R-:W-:Y:S01]  /*6a40*/  FMUL.FTZ R39, R39, UR5 ;  /* 0x0000000527277c20 */ /* 0x000fe20008410000 */
[----:B------:R-:W-:Y:S03]  /*6a50*/  FMUL.FTZ R51, R51, UR5 ;  /* 0x0000000533337c20 */ /* 0x000fe60008410000 */
[----:B------:R1:W-:Y:S01]  /*6a60*/  MUFU.TANH R217, R60 ;  /* 0x0000003c00d97308 */ /* 0x0003e20000002400 */
[----:B---3--:R-:W-:Y:S02]  /*6a70*/  IMAD.MOV.U32 R57, RZ, RZ, R0 ;  /* 0x000000ffff397224 */ /* 0x008fe400078e0000 */
[----:B------:R-:W-:Y:S01]  /*6a80*/  FMUL.FTZ R0, R63, UR5 ;  /* 0x000000053f007c20 */ /* 0x000fe20008410000 */
[----:B------:R-:W-:Y:S01]  /*6a90*/  FMNMX.FTZ R7, R141, R7, !PT ;  /* 0x000000078d077209 */ /* 0x000fe20007810000 */
[----:B------:R-:W-:Y:S01]  /*6aa0*/  FMUL.FTZ R38, R38, UR5 ;  /* 0x0000000526267c20 */ /* 0x000fe20008410000 */
[----:B------:R-:W-:Y:S01]  /*6ab0*/  FMUL.FTZ R37, R37, UR5 ;  /* 0x0000000525257c20 */ /* 0x000fe20008410000 */
[----:B------:R-:W-:Y:S01]  /*6ac0*/  FMUL.FTZ R56, R56, UR5 ;  /* 0x0000000538387c20 */ /* 0x000fe20008410000 */
[----:B------:R-:W-:Y:S02]  /*6ad0*/  FMNMX.FTZ R7, R16, R7, !PT ;  /* 0x0000000710077209 */ /* 0x000fe40007810000 */
[----:B------:R2:W-:Y:S01]  /*6ae0*/  MUFU.TANH R48, R58 ;  /* 0x0000003a00307308 */ /* 0x0005e20000002400 */
        /* <DEDUP_REMOVED lines=8> */
[----:B-1----:R-:W-:Y:S01]  /*6b70*/  IMAD.MOV.U32 R60, RZ, RZ, R2 ;  /* 0x000000ffff3c7224 */ /* 0x002fe200078e0002 */
[----:B------:R-:W-:Y:S01]  /*6b80*/  FMNMX.FTZ R2, R143, R132, !PT ;  /* 0x000000848f027209 */ /* 0x000fe20007810000 */
[----:B------:R-:W-:Y:S01]  /*6b90*/  FMUL.FTZ R66, R66, UR5 ;  /* 0x0000000542427c20 */ /* 0x000fe20008410000 */
[----:B------:R-:W-:Y:S01]  /*6ba0*/  FMUL.FTZ R65, R65, UR5 ;  /* 0x0000000541417c20 */ /* 0x000fe20008410000 */
[----:B------:R-:W-:Y:S01]  /*6bb0*/  FMUL.FTZ R67, R67, UR5 ;  /* 0x0000000543437c20 */ /* 0x000fe20008410000 */
[----:B------:R-:W-:Y:S04]  /*6bc0*/  FMNMX.FTZ R4, R209, R2, !PT ;  /* 0x00000002d1047209 */ /* 0x000fe80007810000 */
[----:B------:R-:W1:Y:S01]  /*6bd0*/  MUFU.TANH R224, R13 ;  /* 0x0000000d00e07308 */ /* 0x000e620000002400 */
[----:B--2---:R-:W-:Y:S02]  /*6be0*/  MOV R58, R138 ;  /* 0x0000008a003a7202 */ /* 0x004fe40000000f00 */
[----:B------:R-:W-:Y:S02]  /*6bf0*/  FMNMX.FTZ R2, R226, R5, !PT ;  /* 0x00000005e2027209 */ /* 0x000fe40007810000 */
[----:B------:R-:W-:Y:S02]  /*6c00*/  FMNMX.FTZ R5, R223, R6, !PT ;  /* 0x00000006df057209 */ /* 0x000fe40007810000 */
[----:B------:R-:W-:Y:S03]  /*6c10*/  FMNMX.FTZ R6, R18, R4, !PT ;  /* 0x0000000412067209 */ /* 0x000fe60007810000 */
[----:B------:R-:W-:Y:S01]  /*6c20*/  MUFU.TANH R13, R24 ;  /* 0x00000018000d7308 */ /* 0x000fe20000002400 */
[----:B---3--:R-:W-:Y:S01]  /*6c30*/  IMAD.MOV.U32 R59, RZ, RZ, R137 ;  /* 0x000000ffff3b7224 */ /* 0x008fe200078e0089 */
[----:B------:R-:W-:Y:S02]  /*6c40*/  FMNMX.FTZ R4, R222, R2, !PT ;  /* 0x00000002de047209 */ /* 0x000fe40007810000 */
[----:B------:R-:W-:Y:S06]  /*6c50*/  FMNMX.FTZ R2, R225, R5, !PT ;  /* 0x00000005e1027209 */ /* 0x000fec0007810000 */
[----:B------:R-:W2:Y:S01]  /*6c60*/  MUFU.TANH R15, R15 ;  /* 0x0000000f000f7308 */ /* 0x000ea20000002400 */
[----:B-1----:R-:W-:Y:S09]  /*6c70*/  FMNMX.FTZ R4, R224, R4, !PT ;  /* 0x00000004e0047209 */ /* 0x002ff20007810000 */
[----:B------:R1:W-:Y:S10]  /*6c80*/  MUFU.TANH R24, R41 ;  /* 0x0000002900187308 */ /* 0x0003f40000002400 */
[----:B------:R-:W3:Y:S01]  /*6c90*/  MUFU.TANH R12, R22 ;  /* 0x00000016000c7308 */ /* 0x000ee20000002400 */
[----:B--2---:R-:W-:Y:S02]  /*6ca0*/  FMNMX.FTZ R5, R15, R6, !PT ;  /* 0x000000060f057209 */ /* 0x004fe40007810000 */
[----:B------:R-:W-:Y:S07]  /*6cb0*/  FMNMX.FTZ R6, R40, R7, !PT ;  /* 0x0000000728067209 */ /* 0x000fee0007810000 */
[----:B------:R3:W2:Y:S01]  /*6cc0*/  MUFU.TANH R10, R44 ;  /* 0x0000002c000a7308 */ /* 0x0006a20000002400 */
[----:B-1----:R-:W-:Y:S09]  /*6cd0*/  MOV R41, R13 ;  /* 0x0000000d00297202 */ /* 0x002ff20000000f00 */
[----:B------:R-:W-:Y:S10]  /*6ce0*/  MUFU.TANH R227, R32 ;  /* 0x0000002000e37308 */ /* 0x000ff40000002400 */
[----:B------:R-:W1:Y:S01]  /*6cf0*/  MUFU.TANH R8, R49 ;  /* 0x0000003100087308 */ /* 0x000e620000002400 */
[----:B---3--:R-:W-:Y:S02]  /*6d00*/  MOV R44, R12 ;  /* 0x0000000c002c7202 */ /* 0x008fe40000000f00 */
[----:B--2---:R-:W-:Y:S02]  /*6d10*/  MOV R63, R10 ;  /* 0x0000000a003f7202 */ /* 0x004fe40000000f00 */
[----:B------:R-:W-:Y:S05]  /*6d20*/  FMNMX.FTZ R5, R44, R5, !PT ;  /* 0x000000052c057209 */ /* 0x000fea0007810000 */
[----:B------:R1:W-:Y:S10]  /*6d30*/  MUFU.TANH R216, R61 ;  /* 0x0000003d00d87308 */ /* 0x0003f40000002400 */
[----:B------:R-:W-:Y:S10]  /*6d40*/  MUFU.TANH R32, R46 ;  /* 0x0000002e00207308 */ /* 0x000ff40000002400 */
[----:B------:R-:W2:Y:S01]  /*6d50*/  MUFU.TANH R231, R23 ;  /* 0x0000001700e77308 */ /* 0x000ea20000002400 */
[----:B-1----:R-:W-:Y:S02]  /*6d60*/  MOV R61, R8 ;  /* 0x00000008003d7202 */ /* 0x002fe40000000f00 */
[----:B------:R-:W-:Y:S02]  /*6d70*/  FMNMX.FTZ R8, R221, R2, !PT ;  /* 0x00000002dd087209 */ /* 0x000fe40007810000 */
[----:B------:R-:W-:Y:S05]  /*6d80*/  FMNMX.FTZ R2, R41, R4, !PT ;  /* 0x0000000429027209 */ /* 0x000fea0007810000 */
[----:B------:R2:W-:Y:S10]  /*6d90*/  MUFU.TANH R46, R50 ;  /* 0x00000032002e7308 */ /* 0x0005f40000002400 */
[----:B------:R-:W1:Y:S10]  /*6da0*/  MUFU.TANH R252, R21 ;  /* 0x0000001500fc7308 */ /* 0x000e740000002400 */
[----:B------:R-:W-:Y:S01]  /*6db0*/  MUFU.TANH R17, R26 ;  /* 0x0000001a00117308 */ /* 0x000fe20000002400 */
[----:B--2---:R-:W-:Y:S05]  /*6dc0*/  IMAD.MOV.U32 R50, RZ, RZ, R231 ;  /* 0x000000ffff327224 */ /* 0x004fea00078e00e7 */
[----:B------:R-:W-:Y:S04]  /*6dd0*/  FMNMX.FTZ R5, R50, R5, !PT ;  /* 0x0000000532057209 */ /* 0x000fe80007810000 */
[----:B------:R-:W2:Y:S01]  /*6de0*/  MUFU.TANH R134, R27 ;  /* 0x0000001b00867308 */ /* 0x000ea20000002400 */
[----:B-1----:R-:W-:Y:S04]  /*6df0*/  FMNMX.FTZ R4, R252, R6, !PT ;  /* 0x00000006fc047209 */ /* 0x002fe80007810000 */
[----:B------:R-:W-:Y:S05]  /*6e00*/  FMNMX.FTZ R4, R227, R4, !PT ;  /* 0x00000004e3047209 */ /* 0x000fea0007810000 */
[----:B------:R2:W-:Y:S10]  /*6e10*/  MUFU.TANH R138, R62 ;  /* 0x0000003e008a7308 */ /* 0x0005f40000002400 */
[----:B------:R1:W-:Y:S10]  /*6e20*/  MUFU.TANH R137, R0 ;  /* 0x0000000000897308 */ /* 0x0003f40000002400 */
[----:B------:R-:W3:Y:S01]  /*6e30*/  MUFU.TANH R135, R28 ;  /* 0x0000001c00877308 */ /* 0x000ee20000002400 */
[----:B--2---:R-:W-:Y:S09]  /*6e40*/  MOV R62, R134 ;  /* 0x00000086003e7202 */ /* 0x004ff20000000f00 */
[----:B------:R3:W2:Y:S01]  /*6e50*/  MUFU.TANH R230, R33 ;  /* 0x0000002100e67308 */ /* 0x0006a20000002400 */
[----:B-1----:R-:W-:Y:S04]  /*6e60*/  FMNMX.FTZ R0, R17, R8, !PT ;  /* 0x0000000811007209 */ /* 0x002fe80007810000 */
[----:B------:R-:W-:Y:S05]  /*6e70*/  FMNMX.FTZ R0, R62, R0, !PT ;  /* 0x000000003e007209 */ /* 0x000fea0007810000 */
[----:B------:R-:W1:Y:S10]  /*6e80*/  MUFU.TANH R25, R25 ;  /* 0x0000001900197308 */ /* 0x000e740000002400 */
[----:B------:R4:W-:Y:S01]  /*6e90*/  MUFU.TANH R31, R43 ;  /* 0x0000002b001f7308 */ /* 0x0009e20000002400 */
[----:B---3--:R-:W-:Y:S01]  /*6ea0*/  IMAD.MOV.U32 R33, RZ, RZ, R135 ;  /* 0x000000ffff217224 */ /* 0x008fe200078e0087 */
[----:B--2---:R-:W-:Y:S04]  /*6eb0*/  FMNMX.FTZ R4, R230, R4, !PT ;  /* 0x00000004e6047209 */ /* 0x004fe80007810000 */
[----:B------:R-:W-:Y:S04]  /*6ec0*/  FMNMX.FTZ R4, R58, R4, !PT ;  /* 0x000000043a047209 */ /* 0x000fe80007810000 */
[----:B------:R-:W2:Y:S01]  /*6ed0*/  MUFU.TANH R26, R34 ;  /* 0x00000022001a7308 */ /* 0x000ea20000002400 */
[----:B-1----:R-:W-:Y:S09]  /*6ee0*/  FMNMX.FTZ R6, R25, R2, !PT ;  /* 0x0000000219067209 */ /* 0x002ff20007810000 */
[----:B------:R-:W-:Y:S01]  /*6ef0*/  MUFU.TANH R30, R45 ;  /* 0x0000002d001e7308 */ /* 0x000fe20000002400 */
[----:B----4-:R-:W-:Y:S09]  /*6f00*/  IMAD.MOV.U32 R43, RZ, RZ, R14 ;  /* 0x000000ffff2b7224 */ /* 0x010ff200078e000e */
[----:B------:R-:W1:Y:S01]  /*6f10*/  MUFU.TANH R229, R39 ;  /* 0x0000002700e57308 */ /* 0x000e620000002400 */
[----:B--2---:R-:W-:Y:S02]  /*6f20*/  FMNMX.FTZ R2, R26, R5, !PT ;  /* 0x000000051a027209 */ /* 0x004fe40007810000 */
[----:B------:R-:W-:Y:S02]  /*6f30*/  FMNMX.FTZ R5, R33, R6, !PT ;  /* 0x0000000621057209 */ /* 0x000fe40007810000 */
[----:B------:R-:W-:Y:S02]  /*6f40*/  FMNMX.FTZ R6, R59, R0, !PT ;  /* 0x000000003b067209 */ /* 0x000fe40007810000 */
[----:B------:R-:W-:Y:S03]  /*6f50*/  FMNMX.FTZ R0, R43, R2, !PT ;  /* 0x000000022b007209 */ /* 0x000fe60007810000 */
[----:B------:R1:W-:Y:S10]  /*6f60*/  MUFU.TANH R45, R51 ;  /* 0x00000033002d7308 */ /* 0x0003f40000002400 */
[----:B------:R-:W-:Y:S10]  /*6f70*/  MUFU.TANH R208, R38 ;  /* 0x0000002600d07308 */ /* 0x000ff40000002400 */
[----:B------:R-:W2:Y:S01]  /*6f80*/  MUFU.TANH R228, R37 ;  /* 0x0000002500e47308 */ /* 0x000ea20000002400 */
[----:B-1----:R-:W-:Y:S09]  /*6f90*/  IMAD.MOV.U32 R51, RZ, RZ, R229 ;  /* 0x000000ffff337224 */ /* 0x002ff200078e00e5 */
[----:B------:R1:W-:Y:S10]  /*6fa0*/  MUFU.TANH R219, R56 ;  /* 0x0000003800db7308 */ /* 0x0003f40000002400 */
[----:B------:R-:W3:Y:S01]  /*6fb0*/  MUFU.TANH R136, R29 ;  /* 0x0000001d00887308 */ /* 0x000ee20000002400 */
[----:B--2---:R-:W-:Y:S04]  /*6fc0*/  MOV R49, R228 ;  /* 0x000000e400317202 */ /* 0x004fe80000000f00 */
[----:B------:R-:W-:Y:S05]  /*6fd0*/  FMNMX.FTZ R4, R49, R4, !PT ;  /* 0x0000000431047209 */ /* 0x000fea0007810000 */
[----:B------:R-:W2:Y:S01]  /*6fe0*/  MUFU.TANH R229, R52 ;  /* 0x0000003400e57308 */ /* 0x000ea20000002400 */
[----:B-1----:R-:W-:Y:S02]  /*6ff0*/  MOV R56, R208 ;  /* 0x000000d000387202 */ /* 0x002fe40000000f00 */
[----:B------:R-:W-:Y:S02]  /*7000*/  FMNMX.FTZ R4, R35, R4, !PT ;  /* 0x0000000423047209 */ /* 0x000fe40007810000 */
[----:B------:R-:W-:Y:S02]  /*7010*/  FMNMX.FTZ R2, R56, R0, !PT ;  /* 0x0000000038027209 */ /* 0x000fe40007810000 */
[----:B------:R-:W-:Y:S03]  /*7020*/  FMNMX.FTZ R0, R57, R6, !PT ;  /* 0x0000000639007209 */ /* 0x000fe60007810000 */
[----:B------:R-:W-:Y:S01]  /*7030*/  MUFU.TANH R42, R47 ;  /* 0x0000002f002a7308 */ /* 0x000fe20000002400 */
[----:B---3--:R-:W-:Y:S02]  /*7040*/  MOV R34, R136 ;  /* 0x0000008800227202 */ /* 0x008fe40000000f00 */
[----:B------:R-:W-:Y:S02]  /*7050*/  FMNMX.FTZ R2, R51, R2, !PT ;  /* 0x0000000233027209 */ /* 0x000fe40007810000 */
[----:B------:R-:W-:Y:S02]  /*7060*/  FMNMX.FTZ R5, R34, R5, !PT ;  /* 0x0000000522057209 */ /* 0x000fe40007810000 */
[----:B------:R-:W-:Y:S03]  /*7070*/  FMNMX.FTZ R0, R60, R0, !PT ;  /* 0x000000003c007209 */ /* 0x000fe60007810000 */
        /* <DEDUP_REMOVED lines=8> */
[----:B--2---:R-:W-:Y:S02]  /*7100*/  FMNMX.FTZ R4, R229, R4, !PT ;  /* 0x00000004e5047209 */ /* 0x004fe40007810000 */
[----:B------:R-:W-:Y:S03]  /*7110*/  FMNMX.FTZ R2, R63, R5, !PT ;  /* 0x000000053f027209 */ /* 0x000fe60007810000 */
[----:B------:R-:W2:Y:S01]  /*7120*/  MUFU.TANH R231, R55 ;  /* 0x0000003700e77308 */ /* 0x000ea20000002400 */
[----:B-1----:R-:W-:Y:S02]  /*7130*/  FMNMX.FTZ R0, R47, R0, !PT ;  /* 0x000000002f007209 */ /* 0x002fe40007810000 */
[----:B------:R-:W-:Y:S02]  /*7140*/  FMNMX.FTZ R5, R32, R6, !PT ;  /* 0x0000000620057209 */ /* 0x000fe40007810000 */
[----:B------:R-:W-:Y:S02]  /*7150*/  FMNMX.FTZ R2, R30, R2, !PT ;  /* 0x000000021e027209 */ /* 0x000fe40007810000 */
[----:B------:R-:W-:Y:S03]  /*7160*/  FMNMX.FTZ R14, R42, R5, !PT ;  /* 0x000000052a0e7209 */ /* 0x000fe60007810000 */
[----:B------:R-:W1:Y:S01]  /*7170*/  MUFU.TANH R214, R64 ;  /* 0x0000004000d67308 */ /* 0x000e620000002400 */
[----:B---3--:R-:W-:Y:S02]  /*7180*/  FMNMX.FTZ R4, R228, R4, !PT ;  /* 0x00000004e4047209 */ /* 0x008fe40007810000 */
[----:B------:R-:W-:Y:S07]  /*7190*/  FMNMX.FTZ R12, R219, R2, !PT ;  /* 0x00000002db0c7209 */ /* 0x000fee0007810000 */
[----:B------:R-:W3:Y:S01]  /*71a0*/  MUFU.TANH R215, R66 ;  /* 0x0000004200d77308 */ /* 0x000ee20000002400 */
[----:B--2---:R-:W-:Y:S09]  /*71b0*/  FMNMX.FTZ R0, R231, R0, !PT ;  /* 0x00000000e7007209 */ /* 0x004ff20007810000 */
[----:B------:R-:W2:Y:S01]  /*71c0*/  MUFU.TANH R212, R65 ;  /* 0x0000004100d47308 */ /* 0x000ea20000002400 */
[----:B-1----:R-:W-:Y:S09]  /*71d0*/  FMNMX.FTZ R136, R214, R4, !PT ;  /* 0x00000004d6887209 */ /* 0x002ff20007810000 */
[----:B------:R1:W4:Y:S01]  /*71e0*/  MUFU.TANH R213, R67 ;  /* 0x0000004300d57308 */ /* 0x0003220000002400 */
[----:B---3--:R-:W-:Y:S02]  /*71f0*/  FMNMX.FTZ R13, R215, R0, !PT ;  /* 0x00000000d70d7209 */ /* 0x008fe40007810000 */
[----:B--2---:R-:W-:Y:S01]  /*7200*/  FMNMX.FTZ R136, R212, R136, !PT ;  /* 0x00000088d4887209 */ /* 0x004fe20007810000 */
[----:B------:R-:W-:Y:S06]  /*7210*/  @P0 BRA `(.L_x_130) ;  /* 0xffffffe400100947 */ /* 0x000fec000383ffff */
.L_x_129:
[----:B------:R-:W-:Y:S01]  /*7220*/  STL [R1+0x7c], R251 ;  /* 0x00007cfb01007387 */ /* 0x000fe20000100800 */
[----:B--2-4-:R-:W-:Y:S02]  /*7230*/  FMNMX.FTZ R5, R213, R13, !PT ;  /* 0x0000000dd5057209 */ /* 0x014fe40007810000 */
[----:B------:R-:W-:Y:S01]  /*7240*/  FMNMX.FTZ R2, R218, R12, !PT ;  /* 0x0000000cda027209 */ /* 0x000fe20007810000 */
[----:B------:R-:W-:Y:S01]  /*7250*/  STL [R1+0x78], R250 ;  /* 0x000078fa01007387 */ /* 0x000fe20000100800 */
[----:B------:R-:W-:Y:S02]  /*7260*/  FMNMX.FTZ R0, R48, R14, !PT ;  /* 0x0000000e30007209 */ /* 0x000fe40007810000 */
[----:B------:R-:W-:Y:S01]  /*7270*/  FMNMX.FTZ R2, R217, R2, !PT ;  /* 0x00000002d9027209 */ /* 0x000fe20007810000 */
[----:B------:R-:W-:Y:S03]  /*7280*/  STL [R1+0x74], R249 ;  /* 0x000074f901007387 */ /* 0x000fe60000100800 */
[----:B------:R-:W-:Y:S01]  /*7290*/  FMNMX.FTZ R4, R216, R2, !PT ;  /* 0x00000002d8047209 */ /* 0x000fe20007810000 */
        /* <DEDUP_REMOVED lines=8> */
[----:B------:R1:W-:Y:S04]  /*7320*/  STL [R1+0x50], R240 ;  /* 0x000050f001007387 */ /* 0x0003e80000100800 */
[----:B------:R1:W-:Y:S04]  /*7330*/  STL [R1+0x4c], R239 ;  /* 0x00004cef01007387 */ /* 0x0003e80000100800 */
[----:B------:R1:W-:Y:S01]  /*7340*/  STL [R1+0x48], R238 ;  /* 0x000048ee01007387 */ /* 0x0003e20000100800 */
[----:B--2---:R-:W-:Y:S03]  /*7350*/  MOV R244, R25 ;  /* 0x0000001900f47202 */ /* 0x004fe60000000f00 */
[----:B------:R2:W-:Y:S01]  /*7360*/  STL [R1+0x44], R237 ;  /* 0x000044ed01007387 */ /* 0x0005e20000100800 */
[----:B---3--:R-:W-:Y:S03]  /*7370*/  MOV R243, R42 ;  /* 0x0000002a00f37202 */ /* 0x008fe60000000f00 */
[----:B------:R-:W3:Y:S01]  /*7380*/  SHFL.BFLY PT, R6, R136, 0x2, 0x1f ;  /* 0x0c401f0088067f89 */ /* 0x000ee200000e0000 */
[----:B----4-:R-:W-:Y:S07]  /*7390*/  MOV R242, R19 ;  /* 0x0000001300f27202 */ /* 0x010fee0000000f00 */
[----:B------:R-:W4:Y:S01]  /*73a0*/  SHFL.BFLY PT, R7, R5, 0x2, 0x1f ;  /* 0x0c401f0005077f89 */ /* 0x000f2200000e0000 */
[----:B-1----:R-:W-:Y:S07]  /*73b0*/  MOV R241, R41 ;  /* 0x0000002900f17202 */ /* 0x002fee0000000f00 */
[----:B------:R-:W1:Y:S01]  /*73c0*/  SHFL.BFLY PT, R134, R4, 0x2, 0x1f ;  /* 0x0c401f0004867f89 */ /* 0x000e6200000e0000 */
[----:B------:R-:W-:Y:S07]  /*73d0*/  MOV R240, R26 ;  /* 0x0000001a00f07202 */ /* 0x000fee0000000f00 */
[----:B------:R3:W-:Y:S01]  /*73e0*/  STL [R1+0x40], R236 ;  /* 0x000040ec01007387 */ /* 0x0007e20000100800 */
[----:B------:R-:W-:Y:S03]  /*73f0*/  MOV R239, R46 ;  /* 0x0000002e00ef7202 */ /* 0x000fe60000000f00 */
[----:B------:R-:W-:Y:S01]  /*7400*/  LDSM.16.MT88.4 R36, [R233+0xc000] ;  /* 0x00c00000e924783b */ /* 0x000fe20000004200 */
[----:B------:R-:W-:Y:S02]  /*7410*/  MOV R238, R24 ;  /* 0x0000001800ee7202 */ /* 0x000fe40000000f00 */
[----:B--2---:R-:W-:Y:S05]  /*7420*/  MOV R237, R20 ;  /* 0x0000001400ed7202 */ /* 0x004fea0000000f00 */
[----:B------:R-:W-:Y:S01]  /*7430*/  LDSM.16.MT88.4 R20, [R232+0xc000] ;  /* 0x00c00000e814783b */ /* 0x000fe20000004200 */
[----:B------:R-:W-:Y:S04]  /*7440*/  FMNMX.FTZ R0, R237, R0, !PT ;  /* 0x00000000ed007209 */ /* 0x000fe80007810000 */
[----:B------:R-:W-:Y:S03]  /*7450*/  FMNMX.FTZ R0, R138, R0, !PT ;  /* 0x000000008a007209 */ /* 0x000fe60007810000 */
[----:B------:R-:W-:Y:S01]  /*7460*/  LDSM.16.MT88.4 R52, [R235+0xc000] ;  /* 0x00c00000eb34783b */ /* 0x000fe20000004200 */
[----:B------:R-:W-:Y:S02]  /*7470*/  FMNMX.FTZ R0, R137, R0, !PT ;  /* 0x0000000089007209 */ /* 0x000fe40007810000 */
[----:B---3--:R-:W-:Y:S05]  /*7480*/  MOV R236, R45 ;  /* 0x0000002d00ec7202 */ /* 0x008fea0000000f00 */
[----:B------:R-:W2:Y:S01]  /*7490*/  SHFL.BFLY PT, R2, R0, 0x2, 0x1f ;  /* 0x0c401f0000027f89 */ /* 0x000ea200000e0000 */
[----:B------:R-:W-:Y:S02]  /*74a0*/  FMNMX.FTZ R136, R136, R6, !PT ;  /* 0x0000000688887209 */ /* 0x000fe40007810000 */
[----:B----4-:R-:W-:Y:S02]  /*74b0*/  FMNMX.FTZ R5, R5, R7, !PT ;  /* 0x0000000705057209 */ /* 0x010fe40007810000 */
[----:B-1----:R-:W-:Y:S03]  /*74c0*/  FMNMX.FTZ R134, R4, R134, !PT ;  /* 0x0000008604867209 */ /* 0x002fe60007810000 */
[----:B------:R-:W1:Y:S08]  /*74d0*/  SHFL.BFLY PT, R6, R136, 0x1, 0x1f ;  /* 0x0c201f0088067f89 */ /* 0x000e7000000e0000 */
[----:B------:R-:W3:Y:S08]  /*74e0*/  SHFL.BFLY PT, R135, R5, 0x1, 0x1f ;  /* 0x0c201f0005877f89 */ /* 0x000ef000000e0000 */
[----:B------:R-:W4:Y:S01]  /*74f0*/  SHFL.BFLY PT, R7, R134, 0x1, 0x1f ;  /* 0x0c201f0086077f89 */ /* 0x000f2200000e0000 */
[----:B--2---:R-:W-:Y:S07]  /*7500*/  FMNMX.FTZ R2, R0, R2, !PT ;  /* 0x0000000200027209 */ /* 0x004fee0007810000 */
[----:B------:R-:W2:Y:S01]  /*7510*/  SHFL.BFLY PT, R4, R2, 0x1, 0x1f ;  /* 0x0c201f0002047f89 */ /* 0x000ea200000e0000 */
[----:B-1----:R-:W-:Y:S02]  /*7520*/  FMNMX.FTZ R136, R136, R6, !PT ;  /* 0x0000000688887209 */ /* 0x002fe40007810000 */
[----:B---3--:R-:W-:Y:S03]  /*7530*/  FMNMX.FTZ R135, R5, R135, !PT ;  /* 0x0000008705877209 */ /* 0x008fe60007810000 */
[C---:B------:R-:W-:Y:S01]  /*7540*/  FADD.FTZ R0, -R136.reuse, R3 ;  /* 0x0000000388007221 */ /* 0x040fe20000010100 */
[----:B------:R-:W-:Y:S01]  /*7550*/  FSETP.NEU.FTZ.AND P1, PT, R136, -INF , PT ;  /* 0xff8000008800780b */ /* 0x000fe20003f3d000 */
[----:B------:R-:W-:Y:S01]  /*7560*/  STL [R1+0x80], R136 ;  /* 0x0000808801007387 */ /* 0x000fe20000100800 */
[----:B----4-:R-:W-:Y:S01]  /*7570*/  FMNMX.FTZ R134, R134, R7, !PT ;  /* 0x0000000786867209 */ /* 0x010fe20007810000 */
[----:B------:R-:W-:Y:S01]  /*7580*/  FMUL.FTZ R3, R0, UR4 ;  /* 0x0000000400037c20 */ /* 0x000fe20008410000 */
[C---:B------:R-:W-:Y:S01]  /*7590*/  FADD.FTZ R0, -R135.reuse, R132 ;  /* 0x0000008487007221 */ /* 0x040fe20000010100 */
[----:B------:R1:W-:Y:S01]  /*75a0*/  STL [R1+0x84], R135 ;  /* 0x0000848701007387 */ /* 0x0003e20000100800 */
[----:B------:R-:W-:Y:S01]  /*75b0*/  FMUL.FTZ R208, R135, UR4 ;  /* 0x0000000487d07c20 */ /* 0x000fe20008410000 */
[----:B------:R3:W4:Y:S01]  /*75c0*/  MUFU.EX2 R132, R3 ;  /* 0x0000000300847308 */ /* 0x0007220000000800 */
[----:B--2---:R-:W-:Y:S01]  /*75d0*/  FMNMX.FTZ R133, R2, R4, !PT ;  /* 0x0000000402857209 */ /* 0x004fe20007810000 */
[----:B---3--:R-:W-:Y:S01]  /*75e0*/  FMUL.FTZ R3, R0, UR4 ;  /* 0x0000000400037c20 */ /* 0x008fe20008410000 */
[----:B------:R-:W-:Y:S01]  /*75f0*/  FADD.FTZ R0, -R134, R139 ;  /* 0x0000008b86007221 */ /* 0x000fe20000010100 */
[----:B------:R-:W-:Y:S01]  /*7600*/  FMUL.FTZ R139, R136, UR4 ;  /* 0x00000004888b7c20 */ /* 0x000fe20008410000 */
[C---:B----4-:R-:W-:Y:S01]  /*7610*/  FMUL.FTZ R65, R132.reuse, R201 ;  /* 0x000000c984417220 */ /* 0x050fe20000410000 */
[----:B------:R-:W-:Y:S01]  /*7620*/  FMUL.FTZ R64, R132, R200 ;  /* 0x000000c884407220 */ /* 0x000fe20000410000 */
[----:B------:R-:W-:Y:S01]  /*7630*/  FMUL.FTZ R2, R0, UR4 ;  /* 0x0000000400027c20 */ /* 0x000fe20008410000 */
[----:B------:R-:W-:Y:S01]  /*7640*/  FADD.FTZ R0, -R133, R140 ;  /* 0x0000008c85007221 */ /* 0x000fe20000010100 */
[----:B------:R-:W-:Y:S01]  /*7650*/  FSEL R139, R139, RZ, P1 ;  /* 0x000000ff8b8b7208 */ /* 0x000fe20000800000 */
[----:B------:R-:W2:Y:S01]  /*7660*/  MUFU.EX2 R3, R3 ;  /* 0x0000000300037308 */ /* 0x000ea20000000800 */
[----:B------:R-:W-:Y:S01]  /*7670*/  FSETP.NEU.FTZ.AND P1, PT, R135, -INF , PT ;  /* 0xff8000008700780b */ /* 0x000fe20003f3d000 */
[----:B------:R-:W-:Y:S01]  /*7680*/  FMUL.FTZ R0, R0, UR4 ;  /* 0x0000000400007c20 */ /* 0x000fe20008410000 */
[----:B------:R-:W-:Y:S01]  /*7690*/  FMUL.FTZ R68, R132, R68 ;  /* 0x0000004484447220 */ /* 0x000fe20000410000 */
[--C-:B------:R-:W-:Y:S01]  /*76a0*/  FFMA.FTZ R4, R142, UR4, -R139.reuse ;  /* 0x000000048e047c23 */ /* 0x100fe2000801088b */
[----:B------:R-:W-:Y:S01]  /*76b0*/  FSEL R208, R208, RZ, P1 ;  /* 0x000000ffd0d07208 */ /* 0x000fe20000800000 */
[----:B------:R-:W-:Y:S01]  /*76c0*/  FMUL.FTZ R69, R132, R69 ;  /* 0x0000004584457220 */ /* 0x000fe20000410000 */
[----:B------:R-:W-:Y:S03]  /*76d0*/  FSETP.NEU.FTZ.AND P1, PT, R134, -INF , PT ;  /* 0xff8000008600780b */ /* 0x000fe60003f3d000 */
[----:B------:R3:W-:Y:S01]  /*76e0*/  MUFU.EX2 R8, R4 ;  /* 0x0000000400087308 */ /* 0x0007e20000000800 */
[C---:B------:R-:W-:Y:S01]  /*76f0*/  FMUL.FTZ R80, R132.reuse, R80 ;  /* 0x0000005084507220 */ /* 0x040fe20000410000 */
[--C-:B------:R-:W-:Y:S01]  /*7700*/  FFMA.FTZ R6, R15, UR4, -R208.reuse ;  /* 0x000000040f067c23 */ /* 0x100fe200080108d0 */
[C---:B------:R-:W-:Y:S01]  /*7710*/  FMUL.FTZ R81, R132.reuse, R81 ;  /* 0x0000005184517220 */ /* 0x040fe20000410000 */
[C---:B------:R-:W-:Y:S01]  /*7720*/  FMUL.FTZ R84, R132.reuse, R84 ;  /* 0x0000005484547220 */ /* 0x040fe20000410000 */
[C---:B------:R-:W-:Y:S01]  /*7730*/  FMUL.FTZ R85, R132.reuse, R85 ;  /* 0x0000005584557220 */ /* 0x040fe20000410000 */
        /* <DEDUP_REMOVED lines=8> */
[C---:B------:R-:W-:Y:S01]  /*77c0*/  FMUL.FTZ R71, R3.reuse, R71 ;  /* 0x0000004703477220 */ /* 0x040fe20000410000 */
[----:B------:R-:W-:Y:S03]  /*77d0*/  FMUL.FTZ R82, R3, R82 ;  /* 0x0000005203527220 */ /* 0x000fe60000410000 */
[----:B------:R-:W2:Y:S01]  /*77e0*/  MUFU.EX2 R2, R2 ;  /* 0x0000000200027308 */ /* 0x000ea20000000800 */
[----:B---3--:R-:W-:Y:S01]  /*77f0*/  FFMA.FTZ R4, R210, UR4, -R139 ;  /* 0x00000004d2047c23 */ /* 0x008fe2000801088b */
[----:B------:R-:W-:Y:S01]  /*7800*/  FMUL.FTZ R210, R133, UR4 ;  /* 0x0000000485d27c20 */ /* 0x000fe20008410000 */
[C---:B------:R-:W-:Y:S01]  /*7810*/  FMUL.FTZ R83, R3.reuse, R83 ;  /* 0x0000005303537220 */ /* 0x040fe20000410000 */
[C---:B------:R-:W-:Y:S01]  /*7820*/  FMUL.FTZ R86, R3.reuse, R86 ;  /* 0x0000005603567220 */ /* 0x040fe20000410000 */
[C---:B------:R-:W-:Y:S01]  /*7830*/  FMUL.FTZ R87, R3.reuse, R87 ;  /* 0x0000005703577220 */ /* 0x040fe20000410000 */
[C---:B------:R-:W-:Y:S01]  /*7840*/  FMUL.FTZ R98, R3.reuse, R98 ;  /* 0x0000006203627220 */ /* 0x040fe20000410000 */
[C---:B------:R-:W-:Y:S03]  /*7850*/  FMUL.FTZ R99, R3.reuse, R99 ;  /* 0x0000006303637220 */ /* 0x040fe60000410000 */
[----:B-1----:R1:W-:Y:S01]  /*7860*/  MUFU.EX2 R135, R4 ;  /* 0x0000000400877308 */ /* 0x0023e20000000800 */
[C---:B----4-:R-:W-:Y:S01]  /*7870*/  FMUL.FTZ R6, R3.reuse, R150 ;  /* 0x0000009603067220 */ /* 0x050fe20000410000 */
[C---:B------:R-:W-:Y:S01]  /*7880*/  FMUL.FTZ R100, R132.reuse, R100 ;  /* 0x0000006484647220 */ /* 0x040fe20000410000 */
[C---:B------:R-:W-:Y:S01]  /*7890*/  FMUL.FTZ R101, R132.reuse, R101 ;  /* 0x0000006584657220 */ /* 0x040fe20000410000 */
[C---:B------:R-:W-:Y:S01]  /*78a0*/  FMUL.FTZ R102, R3.reuse, R102 ;  /* 0x0000006603667220 */ /* 0x040fe20000410000 */
[C---:B------:R-:W-:Y:S01]  /*78b0*/  FMUL.FTZ R103, R3.reuse, R103 ;  /* 0x0000006703677220 */ /* 0x040fe20000410000 */
[C---:B------:R-:W-:Y:S01]  /*78c0*/  FMUL.FTZ R112, R132.reuse, R112 ;  /* 0x0000007084707220 */ /* 0x040fe20000410000 */
[----:B------:R-:W-:Y:S03]  /*78d0*/  FMUL.FTZ R113, R132, R113 ;  /* 0x0000007184717220 */ /* 0x000fe60000410000 */
[----:B------:R-:W3:Y:S01]  /*78e0*/  MUFU.EX2 R0, R0 ;  /* 0x0000000000007308 */ /* 0x000ee20000000800 */
[C---:B--2---:R-:W-:Y:S01]  /*78f0*/  FMUL.FTZ R13, R2.reuse, R157 ;  /* 0x0000009d020d7220 */ /* 0x044fe20000410000 */
[C---:B------:R-:W-:Y:S01]  /*7900*/  FMUL.FTZ R24, R2.reuse, R164 ;  /* 0x000000a402187220 */ /* 0x040fe20000410000 */
[C---:B------:R-:W-:Y:S01]  /*7910*/  FMUL.FTZ R25, R2.reuse, R165 ;  /* 0x000000a502197220 */ /* 0x040fe20000410000 */
[----:B------:R-:W-:Y:S01]  /*7920*/  MOV R164, R30 ;  /* 0x0000001e00a47202 */ /* 0x000fe20000000f00 */
[C---:B------:R-:W-:Y:S01]  /*7930*/  FMUL.FTZ R28, R2.reuse, R172 ;  /* 0x000000ac021c7220 */ /* 0x040fe20000410000 */
[C---:B------:R-:W-:Y:S01]  /*7940*/  FMUL.FTZ R29, R2.reuse, R173 ;  /* 0x000000ad021d7220 */ /* 0x040fe20000410000 */
[----:B------:R-:W-:Y:S01]  /*7950*/  MOV R165, R35 ;  /* 0x0000002300a57202 */ /* 0x000fe20000000f00 */
[----:B------:R-:W-:Y:S01]  /*7960*/  FMUL.FTZ R35, R3, R171 ;  /* 0x000000ab03237220 */ /* 0x000fe20000410000 */
[--C-:B-1----:R-:W-:Y:S01]  /*7970*/  FFMA.FTZ R4, R143, UR4, -R208.reuse ;  /* 0x000000048f047c23 */ /* 0x102fe200080108d0 */
[----:B------:R-:W-:Y:S01]  /*7980*/  MOV R172, R43 ;  /* 0x0000002b00ac7202 */ /* 0x000fe20000000f00 */
[C---:B------:R-:W-:Y:S01]  /*7990*/  FMUL.FTZ R41, R2.reuse, R181 ;  /* 0x000000b502297220 */ /* 0x040fe20000410000 */
[----:B------:R-:W-:Y:S01]  /*79a0*/  FMUL.FTZ R45, R2, R189 ;  /* 0x000000bd022d7220 */ /* 0x000fe20000410000 */
[----:B------:R1:W2:Y:S01]  /*79b0*/  MUFU.EX2 R9, R4 ;  /* 0x0000000400097308 */ /* 0x0002a20000000800 */
[----:B------:R-:W-:Y:S01]  /*79c0*/  MOV R171, R50 ;  /* 0x0000003200ab7202 */ /* 0x000fe20000000f00 */
[C---:B------:R-:W-:Y:S01]  /*79d0*/  FMUL.FTZ R50, R3.reuse, R186 ;  /* 0x000000ba03327220 */ /* 0x040fe20000410000 */
[----:B------:R-:W-:Y:S01]  /*79e0*/  MOV R157, R61 ;  /* 0x0000003d009d7202 */ /* 0x000fe20000000f00 */
        /* <DEDUP_REMOVED lines=8> */
[----:B------:R-:W-:Y:S01]  /*7a70*/  MOV R175, R32 ;  /* 0x0000002000af7202 */ /* 0x000fe20000000f00 */
[----:B------:R-:W-:Y:S01]  /*7a80*/  FMUL.FTZ R32, R132, R168 ;  /* 0x000000a884207220 */ /* 0x000fe20000410000 */
[----:B------:R-:W-:Y:S01]  /*7a90*/  MOV R168, R34 ;  /* 0x0000002200a87202 */ /* 0x000fe20000000f00 */
[----:B------:R-:W-:Y:S01]  /*7aa0*/  FMUL.FTZ R34, R3, R170 ;  /* 0x000000aa03227220 */ /* 0x000fe20000410000 */
[----:B------:R-:W-:Y:S01]  /*7ab0*/  FMUL.FTZ R42, R0, R182 ;  /* 0x000000b6002a7220 */ /* 0x000fe20000410000 */
[----:B-1----:R-:W-:Y:S01]  /*7ac0*/  FFMA.FTZ R4, R209, UR4, -R208 ;  /* 0x00000004d1047c23 */ /* 0x002fe200080108d0 */
[----:B------:R-:W-:Y:S01]  /*7ad0*/  FMUL.FTZ R209, R134, UR4 ;  /* 0x0000000486d17c20 */ /* 0x000fe20008410000 */
[C---:B------:R-:W-:Y:S01]  /*7ae0*/  FMUL.FTZ R43, R0.reuse, R183 ;  /* 0x000000b7002b7220 */ /* 0x040fe20000410000 */
[----:B------:R-:W-:Y:S01]  /*7af0*/  FMUL.FTZ R46, R0, R190 ;  /* 0x000000be002e7220 */ /* 0x000fe20000410000 */
[----:B------:R1:W3:Y:S01]  /*7b00*/  MUFU.EX2 R136, R4 ;  /* 0x0000000400887308 */ /* 0x0002e20000000800 */
[----:B------:R-:W-:Y:S01]  /*7b10*/  MOV R166, R49 ;  /* 0x0000003100a67202 */ /* 0x000fe20000000f00 */
[----:B------:R-:W-:Y:S01]  /*7b20*/  FMUL.FTZ R49, R132, R185 ;  /* 0x000000b984317220 */ /* 0x000fe20000410000 */
[----:B------:R-:W-:Y:S01]  /*7b30*/  FSEL R209, R209, RZ, P1 ;  /* 0x000000ffd1d17208 */ /* 0x000fe20000800000 */
[C---:B------:R-:W-:Y:S01]  /*7b40*/  FMUL.FTZ R61, R2.reuse, R205 ;  /* 0x000000cd023d7220 */ /* 0x040fe20000410000 */
[----:B------:R-:W-:Y:S01]  /*7b50*/  FSETP.NEU.FTZ.AND P1, PT, R133, -INF , PT ;  /* 0xff8000008500780b */ /* 0x000fe20003f3d000 */
[----:B------:R-:W-:Y:S01]  /*7b60*/  FMUL.FTZ R72, R2, R72 ;  /* 0x0000004802487220 */ /* 0x000fe20000410000 */
[----:B------:R-:W-:Y:S01]  /*7b70*/  MOV R170, R59 ;  /* 0x0000003b00aa7202 */ /* 0x000fe20000000f00 */
[--C-:B------:R-:W-:Y:S01]  /*7b80*/  FFMA.FTZ R5, R211, UR4, -R209.reuse ;  /* 0x00000004d3057c23 */ /* 0x100fe200080108d1 */
[----:B------:R-:W-:Y:S01]  /*7b90*/  FSEL R210, R210, RZ, P1 ;  /* 0x000000ffd2d27208 */ /* 0x000fe20000800000 */
[----:B------:R-:W-:Y:S01]  /*7ba0*/  FFMA.FTZ R10, R224, UR4, -R209 ;  /* 0x00000004e00a7c23 */ /* 0x000fe200080108d1 */
[----:B--2---:R-:W-:Y:S01]  /*7bb0*/  MOV R224, R9 ;  /* 0x0000000900e07202 */ /* 0x004fe20000000f00 */
[----:B------:R-:W-:Y:S01]  /*7bc0*/  MUFU.EX2 R211, R5 ;  /* 0x0000000500d37308 */ /* 0x000fe20000000800 */
[C---:B------:R-:W-:Y:S01]  /*7bd0*/  FMUL.FTZ R9, R2.reuse, R145 ;  /* 0x0000009102097220 */ /* 0x040fe20000410000 */
[----:B------:R-:W-:Y:S01]  /*7be0*/  FFMA.FTZ R12, R225, UR4, -R210 ;  /* 0x00000004e10c7c23 */ /* 0x000fe200080108d2 */
[----:B------:R-:W-:Y:S01]  /*7bf0*/  MOV R225, R8 ;  /* 0x0000000800e17202 */ /* 0x000fe20000000f00 */
[----:B------:R-:W-:Y:S01]  /*7c00*/  FMUL.FTZ R8, R2, R144 ;  /* 0x0000009002087220 */ /* 0x000fe20000410000 */
[--C-:B-1----:R-:W-:Y:S01]  /*7c10*/  FFMA.FTZ R4, R141, UR4, -R139.reuse ;  /* 0x000000048d047c23 */ /* 0x102fe2000801088b */
[----:B---3--:R-:W-:Y:S01]  /*7c20*/  F2FP.F16.F32.PACK_AB R141, R136, R224 ;  /* 0x000000e0888d723e */ /* 0x008fe200000000ff */
[----:B------:R-:W-:Y:S03]  /*7c30*/  FMUL.FTZ R59, R0, R199 ;  /* 0x000000c7003b7220 */ /* 0x000fe60000410000 */
[----:B------:R1:W-:Y:S01]  /*7c40*/  MUFU.EX2 R5, R10 ;  /* 0x0000000a00057308 */ /* 0x0003e20000000800 */
[----:B------:R-:W-:Y:S01]  /*7c50*/  F2FP.F16.F32.PACK_AB R140, R135, R225 ;  /* 0x000000e1878c723e */ /* 0x000fe200000000ff */
[----:B------:R-:W-:Y:S01]  /*7c60*/  FMUL.FTZ R73, R2, R73 ;  /* 0x0000004902497220 */ /* 0x000fe20000410000 */
[----:B------:R-:W-:Y:S01]  /*7c70*/  MOV R167, R58 ;  /* 0x0000003a00a77202 */ /* 0x000fe20000000f00 */
[----:B------:R-:W-:Y:S01]  /*7c80*/  FMUL.FTZ R58, R0, R198 ;  /* 0x000000c6003a7220 */ /* 0x000fe20000410000 */
[----:B------:R-:W-:Y:S01]  /*7c90*/  MOV R158, R60 ;  /* 0x0000003c009e7202 */ /* 0x000fe20000000f00 */
[----:B------:R-:W-:Y:S01]  /*7ca0*/  FMUL.FTZ R60, R2, R204 ;  /* 0x000000cc023c7220 */ /* 0x000fe20000410000 */
[----:B------:R-:W-:Y:S03]  /*7cb0*/  MOV R159, R63 ;  /* 0x0000003f009f7202 */ /* 0x000fe60000000f00 */
[----:B------:R2:W-:Y:S01]  /*7cc0*/  MUFU.EX2 R250, R4 ;  /* 0x0000000400fa7308 */ /* 0x0005e20000000800 */
[----:B------:R-:W-:Y:S01]  /*7cd0*/  MOV R173, R62 ;  /* 0x0000003e00ad7202 */ /* 0x000fe20000000f00 */
[C---:B------:R-:W-:Y:S01]  /*7ce0*/  FMUL.FTZ R62, R0.reuse, R206 ;  /* 0x000000ce003e7220 */ /* 0x040fe20000410000 */
[C---:B------:R-:W-:Y:S01]  /*7cf0*/  FMUL.FTZ R63, R0.reuse, R207 ;  /* 0x000000cf003f7220 */ /* 0x040fe20000410000 */
[C---:B------:R-:W-:Y:S01]  /*7d00*/  FMUL.FTZ R74, R0.reuse, R74 ;  /* 0x0000004a004a7220 */ /* 0x040fe20000410000 */
[----:B------:R-:W-:Y:S01]  /*7d10*/  FMUL.FTZ R75, R0, R75 ;  /* 0x0000004b004b7220 */ /* 0x000fe20000410000 */
[C---:B------:R-:W-:Y:S01]  /*7d20*/  FMUL.FTZ R76, R2.reuse, R76 ;  /* 0x0000004c024c7220 */ /* 0x040fe20000410000 */
[----:B------:R-:W-:Y:S01]  /*7d30*/  FMUL.FTZ R77, R2, R77 ;  /* 0x0000004d024d7220 */ /* 0x000fe20000410000 */
[C---:B------:R-:W-:Y:S01]  /*7d40*/  FMUL.FTZ R78, R0.reuse, R78 ;  /* 0x0000004e004e7220 */ /* 0x040fe20000410000 */
[C---:B-1----:R-:W-:Y:S01]  /*7d50*/  FMUL.FTZ R10, R0.reuse, R146 ;  /* 0x00000092000a7220 */ /* 0x042fe20000410000 */
[----:B------:R-:W-:Y:S01]  /*7d60*/  FMUL.FTZ R79, R0, R79 ;  /* 0x0000004f004f7220 */ /* 0x000fe20000410000 */
[C---:B------:R-:W-:Y:S01]  /*7d70*/  FMUL.FTZ R88, R2.reuse, R88 ;  /* 0x0000005802587220 */ /* 0x040fe20000410000 */
[----:B------:R-:W-:Y:S01]  /*7d80*/  FMUL.FTZ R89, R2, R89 ;  /* 0x0000005902597220 */ /* 0x000fe20000410000 */
[C---:B------:R-:W-:Y:S01]  /*7d90*/  FMUL.FTZ R90, R0.reuse, R90 ;  /* 0x0000005a005a7220 */ /* 0x040fe20000410000 */
[----:B------:R-:W-:Y:S01]  /*7da0*/  FMUL.FTZ R91, R0, R91 ;  /* 0x0000005b005b7220 */ /* 0x000fe20000410000 */
[C---:B------:R-:W-:Y:S01]  /*7db0*/  FMUL.FTZ R92, R2.reuse, R92 ;  /* 0x0000005c025c7220 */ /* 0x040fe20000410000 */
[----:B------:R-:W-:Y:S01]  /*7dc0*/  FMUL.FTZ R93, R2, R93 ;  /* 0x0000005d025d7220 */ /* 0x000fe20000410000 */
[--C-:B--2---:R-:W-:Y:S01]  /*7dd0*/  FFMA.FTZ R4, R16, UR4, -R139.reuse ;  /* 0x0000000410047c23 */ /* 0x104fe2000801088b */
        /* <DEDUP_REMOVED lines=18> */
[C---:B------:R-:W-:Y:S01]  /*7f00*/  FMUL.FTZ R120, R2.reuse, R120 ;  /* 0x0000007802787220 */ /* 0x040fe20000410000 */
[----:B------:R-:W-:Y:S01]  /*7f10*/  FMUL.FTZ R121, R2, R121 ;  /* 0x0000007902797220 */ /* 0x000fe20000410000 */
[--C-:B-1----:R-:W-:Y:S01]  /*7f20*/  FFMA.FTZ R4, R18, UR4, -R208.reuse ;  /* 0x0000000412047c23 */ /* 0x102fe200080108d0 */
[----:B--2---:R-:W-:Y:S01]  /*7f30*/  F2FP.F16.F32.PACK_AB R142, R247, R250 ;  /* 0x000000faf78e723e */ /* 0x004fe200000000ff */
[C---:B------:R-:W-:Y:S01]  /*7f40*/  FMUL.FTZ R18, R3.reuse, R154 ;  /* 0x0000009a03127220 */ /* 0x040fe20000410000 */
[C---:B------:R-:W-:Y:S01]  /*7f50*/  FMUL.FTZ R122, R0.reuse, R122 ;  /* 0x0000007a007a7220 */ /* 0x040fe20000410000 */
[----:B------:R1:W2:Y:S01]  /*7f60*/  MUFU.EX2 R249, R4 ;  /* 0x0000000400f97308 */ /* 0x0002a20000000800 */
        /* <DEDUP_REMOVED lines=12> */
[--C-:B------:R-:W-:Y:S01]  /*8030*/  FFMA.FTZ R165, R165, UR4, -R139.reuse ;  /* 0x00000004a5a57c23 */ /* 0x100fe2000801088b */
[--C-:B------:R-:W-:Y:S01]  /*8040*/  FFMA.FTZ R166, R166, UR4, -R139.reuse ;  /* 0x00000004a6a67c23 */ /* 0x100fe2000801088b */
[----:B------:R-:W-:Y:S01]  /*8050*/  FFMA.FTZ R229, R229, UR4, -R139 ;  /* 0x00000004e5e57c23 */ /* 0x000fe2000801088b */
[----:B------:R-:W-:Y:S01]  /*8060*/  FFMA.FTZ R231, R231, UR4, -R208 ;  /* 0x00000004e7e77c23 */ /* 0x000fe200080108d0 */
[----:B-1----:R-:W-:Y:S01]  /*8070*/  FFMA.FTZ R4, R226, UR4, -R209 ;  /* 0x00000004e2047c23 */ /* 0x002fe200080108d1 */
[----:B--2---:R-:W-:Y:S01]  /*8080*/  F2FP.F16.F32.PACK_AB R143, R246, R249 ;  /* 0x000000f9f68f723e */ /* 0x004fe200000000ff */
[----:B------:R-:W-:Y:S01]  /*8090*/  FFMA.FTZ R228, R228, UR4, -R139 ;  /* 0x00000004e4e47c23 */ /* 0x000fe2000801088b */
[----:B------:R-:W-:Y:S01]  /*80a0*/  MOV R226, R17 ;  /* 0x0000001100e27202 */ /* 0x000fe20000000f00 */
[----:B------:R1:W2:Y:S01]  /*80b0*/  MUFU.EX2 R251, R4 ;  /* 0x0000000400fb7308 */ /* 0x0002a20000000800 */
[----:B------:R-:W-:Y:S02]  /*80c0*/  FMUL.FTZ R17, R132, R153 ;  /* 0x0000009984117220 */ /* 0x000fe40000410000 */
[----:B------:R-:W-:Y:S07]  /*80d0*/  LDSM.16.MT88.4 R152, [R232+0xe000] ;  /* 0x00e00000e898783b */ /* 0x000fee0000004200 */
[----:B------:R-:W-:Y:S10]  /*80e0*/  MUFU.EX2 R206, R165 ;  /* 0x000000a500ce7308 */ /* 0x000ff40000000800 */
[----:B------:R-:W-:Y:S01]  /*80f0*/  MUFU.EX2 R231, R231 ;  /* 0x000000e700e77308 */ /* 0x000fe20000000800 */
[--C-:B-1----:R-:W-:Y:S01]  /*8100*/  FFMA.FTZ R4, R220, UR4, -R210.reuse ;  /* 0x00000004dc047c23 */ /* 0x102fe200080108d2 */
[----:B--2---:R-:W-:Y:S08]  /*8110*/  F2FP.F16.F32.PACK_AB R144, R251, R211 ;  /* 0x000000d3fb90723e */ /* 0x004ff000000000ff */
[----:B------:R1:W-:Y:S02]  /*8120*/  MUFU.EX2 R220, R4 ;  /* 0x0000000400dc7308 */ /* 0x0003e40000000800 */
[--C-:B-1----:R-:W-:Y:S08]  /*8130*/  FFMA.FTZ R4, R223, UR4, -R210.reuse ;  /* 0x00000004df047c23 */ /* 0x102ff000080108d2 */
[----:B------:R1:W2:Y:S02]  /*8140*/  MUFU.EX2 R223, R4 ;  /* 0x0000000400df7308 */ /* 0x0002a40000000800 */
[--C-:B-1----:R-:W-:Y:S01]  /*8150*/  FFMA.FTZ R4, R222, UR4, -R209.reuse ;  /* 0x00000004de047c23 */ /* 0x102fe200080108d1 */
[----:B--2---:R-:W-:Y:S07]  /*8160*/  F2FP.F16.F32.PACK_AB R145, R223, R220 ;  /* 0x000000dcdf91723e */ /* 0x004fee00000000ff */
[----:B------:R1:W-:Y:S10]  /*8170*/  MUFU.EX2 R222, R12 ;  /* 0x0000000c00de7308 */ /* 0x0003f40000000800 */
[----:B------:R2:W3:Y:S01]  /*8180*/  MUFU.EX2 R248, R4 ;  /* 0x0000000400f87308 */ /* 0x0004e20000000800 */
[----:B-1----:R-:W-:Y:S01]  /*8190*/  FMUL.FTZ R12, R2, R156 ;  /* 0x0000009c020c7220 */ /* 0x002fe20000410000 */
[----:B------:R-:W-:Y:S01]  /*81a0*/  MOV R156, R33 ;  /* 0x00000021009c7202 */ /* 0x000fe20000000f00 */
[----:B------:R-:W-:Y:S01]  /*81b0*/  FMUL.FTZ R33, R132, R169 ;  /* 0x000000a984217220 */ /* 0x000fe20000410000 */
[----:B------:R-:W-:Y:S01]  /*81c0*/  MOV R169, R57 ;  /* 0x0000003900a97202 */ /* 0x000fe20000000f00 */
[----:B------:R-:W-:Y:S02]  /*81d0*/  FMUL.FTZ R57, R2, R197 ;  /* 0x000000c502397220 */ /* 0x000fe40000410000 */
[--C-:B------:R-:W-:Y:S01]  /*81e0*/  FFMA.FTZ R156, R156, UR4, -R209.reuse ;  /* 0x000000049c9c7c23 */ /* 0x100fe200080108d1 */
[----:B--2---:R-:W-:Y:S01]  /*81f0*/  FFMA.FTZ R4, R221, UR4, -R210 ;  /* 0x00000004dd047c23 */ /* 0x004fe200080108d2 */
[----:B------:R-:W-:Y:S01]  /*8200*/  MOV R221, R5 ;  /* 0x0000000500dd7202 */ /* 0x000fe20000000f00 */
[C---:B------:R-:W-:Y:S01]  /*8210*/  FMUL.FTZ R5, R132.reuse, R149 ;  /* 0x0000009584057220 */ /* 0x040fe20000410000 */
[----:B------:R-:W-:Y:S02]  /*8220*/  MUFU.EX2 R199, R156 ;  /* 0x0000009c00c77308 */ /* 0x000fe40000000800 */
[----:B---3--:R-:W-:Y:S08]  /*8230*/  F2FP.F16.F32.PACK_AB R146, R221, R248 ;  /* 0x000000f8dd92723e */ /* 0x008ff000000000ff */
[----:B------:R1:W2:Y:S02]  /*8240*/  MUFU.EX2 R245, R4 ;  /* 0x0000000400f57308 */ /* 0x0002a40000000800 */
[C---:B-1----:R-:W-:Y:S01]  /*8250*/  FMUL.FTZ R4, R132.reuse, R148 ;  /* 0x0000009484047220 */ /* 0x042fe20000410000 */
[----:B--2---:R-:W-:Y:S01]  /*8260*/  F2FP.F16.F32.PACK_AB R147, R245, R222 ;  /* 0x000000def593723e */ /* 0x004fe200000000ff */
[----:B------:R-:W1:Y:S05]  /*8270*/  LDSM.16.MT88.4 R148, [R234+0xc000] ;  /* 0x00c00000ea94783b */ /* 0x000e6a0000004200 */
        /* <DEDUP_REMOVED lines=9> */
[----:B------:R-:W-:Y:S01]  /*8310*/  FMUL.FTZ R47, R0, R191 ;  /* 0x000000bf002f7220 */ /* 0x000fe20000410000 */
[----:B------:R-:W-:Y:S01]  /*8320*/  MOV R162, R51 ;  /* 0x0000003300a27202 */ /* 0x000fe20000000f00 */
[----:B------:R-:W-:Y:S01]  /*8330*/  FMUL.FTZ R51, R3, R187 ;  /* 0x000000bb03337220 */ /* 0x000fe20000410000 */
[----:B------:R-:W-:Y:S01]  /*8340*/  MOV R161, R48 ;  /* 0x0000003000a17202 */ /* 0x000fe20000000f00 */
[-C--:B------:R-:W-:Y:S03]  /*8350*/  HMMA.16816.F32 R20, R140, R36.reuse, R20 ;  /* 0x000000248c14723c */ /* 0x080fe60000001814 */
[----:B------:R-:W-:Y:S01]  /*8360*/  FMUL.FTZ R48, R132, R184 ;  /* 0x000000b884307220 */ /* 0x000fe20000410000 */
[--C-:B------:R-:W-:Y:S01]  /*8370*/  FFMA.FTZ R162, R162, UR4, -R208.reuse ;  /* 0x00000004a2a27c23 */ /* 0x100fe200080108d0 */
[----:B------:R-:W-:Y:S01]  /*8380*/  MOV R163, R56 ;  /* 0x0000003800a37202 */ /* 0x000fe20000000f00 */
[C---:B------:R-:W-:Y:S02]  /*8390*/  HMMA.16816.F32 R24, R144.reuse, R36, R24 ;  /* 0x000000249018723c */ /* 0x040fe40000001818 */
[----:B------:R-:W-:Y:S03]  /*83a0*/  MUFU.EX2 R197, R162 ;  /* 0x000000a200c57308 */ /* 0x000fe60000000800 */
[----:B------:R-:W-:Y:S01]  /*83b0*/  FMUL.FTZ R56, R2, R196 ;  /* 0x000000c402387220 */ /* 0x000fe20000410000 */
[-C--:B------:R-:W-:Y:S06]  /*83c0*/  HMMA.16816.F32 R28, R144, R38.reuse, R28 ;  /* 0x00000026901c723c */ /* 0x080fec000000181c */
[----:B------:R2:W-:Y:S01]  /*83d0*/  MUFU.EX2 R196, R166 ;  /* 0x000000a600c47308 */ /* 0x0005e20000000800 */
[--C-:B------:R-:W-:Y:S01]  /*83e0*/  FFMA.FTZ R163, R163, UR4, -R208.reuse ;  /* 0x00000004a3a37c23 */ /* 0x100fe200080108d0 */
[C---:B------:R-:W-:Y:S04]  /*83f0*/  HMMA.16816.F32 R32, R140.reuse, R38, R32 ;  /* 0x000000268c20723c */ /* 0x040fe80000001820 */
[C---:B------:R-:W-:Y:S01]  /*8400*/  FMUL.FTZ R36, R132.reuse, R176 ;  /* 0x000000b084247220 */ /* 0x040fe20000410000 */
[----:B------:R-:W-:Y:S02]  /*8410*/  FMUL.FTZ R37, R132, R177 ;  /* 0x000000b184257220 */ /* 0x000fe40000410000 */
[C---:B------:R-:W-:Y:S01]  /*8420*/  FMUL.FTZ R38, R3.reuse, R178 ;  /* 0x000000b203267220 */ /* 0x040fe20000410000 */
[----:B------:R-:W-:Y:S03]  /*8430*/  FMUL.FTZ R39, R3, R179 ;  /* 0x000000b303277220 */ /* 0x000fe60000410000 */
[----:B------:R-:W-:Y:S01]  /*8440*/  MOV R177, R40 ;  /* 0x0000002800b17202 */ /* 0x000fe20000000f00 */
[C---:B------:R-:W-:Y:S01]  /*8450*/  FMUL.FTZ R40, R2.reuse, R180 ;  /* 0x000000b402287220 */ /* 0x040fe20000410000 */
[----:B------:R-:W-:Y:S01]  /*8460*/  MOV R176, R44 ;  /* 0x0000002c00b07202 */ /* 0x000fe20000000f00 */
[----:B------:R-:W-:Y:S01]  /*8470*/  FMUL.FTZ R44, R2, R188 ;  /* 0x000000bc022c7220 */ /* 0x000fe20000410000 */
[-C--:B------:R-:W-:Y:S03]  /*8480*/  HMMA.16816.F32 R36, R140, R52.reuse, R36 ;  /* 0x000000348c24723c */ /* 0x080fe60000001824 */
[----:B--2---:R-:W-:Y:S01]  /*8490*/  FFMA.FTZ R166, R219, UR4, -R209 ;  /* 0x00000004dba67c23 */ /* 0x004fe200080108d1 */
[----:B------:R-:W-:Y:S02]  /*84a0*/  MOV R191, R242 ;  /* 0x000000f200bf7202 */ /* 0x000fe40000000f00 */
[C---:B------:R-:W-:Y:S05]  /*84b0*/  HMMA.16816.F32 R40, R144.reuse, R52, R40 ;  /* 0x000000349028723c */ /* 0x040fea0000001828 */
[----:B------:R-:W-:Y:S01]  /*84c0*/  MOV R179, R176 ;  /* 0x000000b000b37202 */ /* 0x000fe20000000f00 */
[-C--:B------:R-:W-:Y:S05]  /*84d0*/  HMMA.16816.F32 R44, R144, R54.reuse, R44 ;  /* 0x00000036902c723c */ /* 0x080fea000000182c */
[C---:B------:R-:W-:Y:S01]  /*84e0*/  FMUL.FTZ R52, R132.reuse, R192 ;  /* 0x000000c084347220 */ /* 0x040fe20000410000 */
[C---:B------:R-:W-:Y:S05]  /*84f0*/  HMMA.16816.F32 R48, R140.reuse, R54, R48 ;  /* 0x000000368c30723c */ /* 0x040fea0000001830 */
[----:B------:R-:W-:Y:S01]  /*8500*/  FMUL.FTZ R53, R132, R193 ;  /* 0x000000c184357220 */ /* 0x000fe20000410000 */
[----:B------:R-:W-:Y:S01]  /*8510*/  MOV R176, R173 ;  /* 0x000000ad00b07202 */ /* 0x000fe20000000f00 */
[C---:B------:R-:W-:Y:S01]  /*8520*/  FMUL.FTZ R54, R3.reuse, R194 ;  /* 0x000000c203367220 */ /* 0x040fe20000410000 */
[----:B------:R-:W-:Y:S03]  /*8530*/  FMUL.FTZ R55, R3, R195 ;  /* 0x000000c303377220 */ /* 0x000fe60000410000 */
[----:B------:R-:W-:Y:S02]  /*8540*/  MOV R173, R238 ;  /* 0x000000ee00ad7202 */ /* 0x000fe40000000f00 */
[----:B------:R-:W-:Y:S02]  /*8550*/  MOV R238, R244 ;  /* 0x000000f400ee7202 */ /* 0x000fe40000000f00 */
[-C--:B-1----:R-:W-:Y:S03]  /*8560*/  HMMA.16816.F32 R52, R140, R148.reuse, R52 ;  /* 0x000000948c34723c */ /* 0x082fe60000001834 */
[----:B------:R-:W-:Y:S02]  /*8570*/  MOV R178, R171 ;  /* 0x000000ab00b27202 */ /* 0x000fe40000000f00 */
[----:B------:R-:W-:Y:S01]  /*8580*/  MOV R171, R168 ;  /* 0x000000a800ab7202 */ /* 0x000fe20000000f00 */
[C---:B------:R-:W-:Y:S05]  /*8590*/  HMMA.16816.F32 R56, R144.reuse, R148, R56 ;  /* 0x000000949038723c */ /* 0x040fea0000001838 */
[----:B------:R-:W-:Y:S01]  /*85a0*/  MOV R168, R175 ;  /* 0x000000af00a87202 */ /* 0x000fe20000000f00 */
[-C--:B------:R-:W-:Y:S05]  /*85b0*/  HMMA.16816.F32 R60, R144, R150.reuse, R60 ;  /* 0x00000096903c723c */ /* 0x080fea000000183c */
[----:B------:R-:W-:Y:S01]  /*85c0*/  MOV R175, R174 ;  /* 0x000000ae00af7202 */ /* 0x000fe20000000f00 */
[C---:B------:R-:W-:Y:S01]  /*85d0*/  HMMA.16816.F32 R64, R140.reuse, R150, R64 ;  /* 0x000000968c40723c */ /* 0x040fe20000001840 */
[----:B------:R-:W1:Y:S04]  /*85e0*/  LDSM.16.MT88.4 R148, [R233+0xe000] ;  /* 0x00e00000e994783b */ /* 0x000e680000004200 */
[----:B------:R-:W-:Y:S01]  /*85f0*/  MOV R174, R240 ;  /* 0x000000f000ae7202 */ /* 0x000fe20000000f00 */
[-C--:B------:R-:W-:Y:S06]  /*8600*/  HMMA.16816.F32 R68, R140, R152.reuse, R68 ;  /* 0x000000988c44723c */ /* 0x080fec0000001844 */
        /* <DEDUP_REMOVED lines=9> */
[----:B------:R1:W-:Y:S02]  /*86a0*/  MUFU.EX2 R244, R148 ;  /* 0x0000009400f47308 */ /* 0x0003e40000000800 */
[----:B------:R-:W-:Y:S01]  /*86b0*/  MOV R177, R226 ;  /* 0x000000e200b17202 */ /* 0x000fe20000000f00 */
[-C--:B--2---:R-:W-:Y:S01]  /*86c0*/  HMMA.16816.F32 R100, R140, R152.reuse, R100 ;  /* 0x000000988c64723c */ /* 0x084fe20000001864 */
[----:B------:R-:W2:Y:S04]  /*86d0*/  LDL.LU R226, [R1+0x4] ;  /* 0x0000040001e27983 */ /* 0x000ea80000300800 */
[----:B------:R-:W3:Y:S01]  /*86e0*/  LDL.LU R185, [R1+0x18] ;  /* 0x0000180001b97983 */ /* 0x000ee20000300800 */
[C---:B------:R-:W-:Y:S03]  /*86f0*/  HMMA.16816.F32 R104, R144.reuse, R152, R104 ;  /* 0x000000989068723c */ /* 0x040fe60000001868 */
[----:B------:R-:W4:Y:S02]  /*8700*/  LDL.LU R184, [R1+0x14] ;  /* 0x0000140001b87983 */ /* 0x000f240000300800 */
[--C-:B------:R-:W-:Y:S01]  /*8710*/  FFMA.FTZ R149, R227, UR4, -R139.reuse ;  /* 0x00000004e3957c23 */ /* 0x100fe2000801088b */
[-C--:B------:R-:W-:Y:S05]  /*8720*/  HMMA.16816.F32 R108, R144, R154.reuse, R108 ;  /* 0x0000009a906c723c */ /* 0x080fea000000186c */
[----:B-1----:R-:W-:Y:S01]  /*8730*/  FFMA.FTZ R148, R252, UR4, -R139 ;  /* 0x00000004fc947c23 */ /* 0x002fe2000801088b */
[C---:B------:R-:W-:Y:S03]  /*8740*/  HMMA.16816.F32 R112, R140.reuse, R154, R112 ;  /* 0x0000009a8c70723c */ /* 0x040fe60000001870 */
[----:B------:R1:W1:Y:S02]  /*8750*/  MUFU.EX2 R240, R148 ;  /* 0x0000009400f07308 */ /* 0x0002640000000800 */
[----:B-1----:R-:W-:Y:S01]  /*8760*/  FFMA.FTZ R148, R179, UR4, -R208 ;  /* 0x00000004b3947c23 */ /* 0x002fe200080108d0 */
[----:B------:R-:W-:Y:S02]  /*8770*/  MOV R179, R178 ;  /* 0x000000b200b37202 */ /* 0x000fe40000000f00 */
[----:B------:R-:W-:Y:S03]  /*8780*/  MOV R178, R174 ;  /* 0x000000ae00b27202 */ /* 0x000fe60000000f00 */
[----:B------:R-:W-:Y:S02]  /*8790*/  MOV R174, R172 ;  /* 0x000000ac00ae7202 */ /* 0x000fe40000000f00 */
[----:B------:R-:W-:Y:S02]  /*87a0*/  MOV R172, R241 ;  /* 0x000000f100ac7202 */ /* 0x000fe40000000f00 */
[----:B------:R-:W-:Y:S02]  /*87b0*/  MOV R241, R243 ;  /* 0x000000f300f17202 */ /* 0x000fe40000000f00 */
[----:B------:R1:W-:Y:S01]  /*87c0*/  MUFU.EX2 R243, R148 ;  /* 0x0000009400f37308 */ /* 0x0003e20000000800 */
[----:B------:R-:W-:Y:S02]  /*87d0*/  MOV R181, R178 ;  /* 0x000000b200b57202 */ /* 0x000fe40000000f00 */
[----:B------:R-:W-:Y:S01]  /*87e0*/  MOV R180, R174 ;  /* 0x000000ae00b47202 */ /* 0x000fe20000000f00 */
[----:B------:R-:W-:Y:S01]  /*87f0*/  IMAD.MOV.U32 R174, RZ, RZ, R160 ;  /* 0x000000ffffae7224 */ /* 0x000fe200078e00a0 */
[----:B------:R-:W-:Y:S01]  /*8800*/  MOV R160, R239 ;  /* 0x000000ef00a07202 */ /* 0x000fe20000000f00 */
[--C-:B------:R-:W-:Y:S01]  /*8810*/  FFMA.FTZ R152, R181, UR4, -R208.reuse ;  /* 0x00000004b5987c23 */ /* 0x100fe200080108d0 */
[----:B------:R-:W-:Y:S02]  /*8820*/  MOV R181, R175 ;  /* 0x000000af00b57202 */ /* 0x000fe40000000f00 */
[----:B------:R-:W-:Y:S01]  /*8830*/  MOV R175, R158 ;  /* 0x0000009e00af7202 */ /* 0x000fe20000000f00 */
[----:B------:R1:W-:Y:S01]  /*8840*/  MUFU.EX2 R182, R152 ;  /* 0x0000009800b67308 */ /* 0x0003e20000000800 */
[--C-:B------:R-:W-:Y:S01]  /*8850*/  FFMA.FTZ R160, R160, UR4, -R208.reuse ;  /* 0x00000004a0a07c23 */ /* 0x100fe200080108d0 */
[----:B------:R-:W-:Y:S02]  /*8860*/  MOV R189, R181 ;  /* 0x000000b500bd7202 */ /* 0x000fe40000000f00 */
[----:B------:R-:W-:Y:S01]  /*8870*/  MOV R190, R175 ;  /* 0x000000af00be7202 */ /* 0x000fe20000000f00 */
[--C-:B-1----:R-:W-:Y:S01]  /*8880*/  FFMA.FTZ R148, R179, UR4, -R208.reuse ;  /* 0x00000004b3947c23 */ /* 0x102fe200080108d0 */
[----:B------:R-:W-:Y:S04]  /*8890*/  MOV R179, R172 ;  /* 0x000000ac00b37202 */ /* 0x000fe80000000f00 */
[----:B------:R-:W-:Y:S01]  /*88a0*/  MUFU.EX2 R207, R160 ;  /* 0x000000a000cf7308 */ /* 0x000fe20000000800 */
[----:B------:R-:W-:Y:S02]  /*88b0*/  MOV R172, R161 ;  /* 0x000000a100ac7202 */ /* 0x000fe40000000f00 */
[----:B------:R-:W-:Y:S01]  /*88c0*/  MOV R161, R236 ;  /* 0x000000ec00a17202 */ /* 0x000fe20000000f00 */
[----:B------:R-:W-:Y:S01]  /*88d0*/  FFMA.FTZ R153, R179, UR4, -R209 ;  /* 0x00000004b3997c23 */ /* 0x000fe200080108d1 */
[----:B------:R-:W-:Y:S05]  /*88e0*/  MOV R179, R177 ;  /* 0x000000b100b37202 */ /* 0x000fea0000000f00 */
[----:B------:R1:W1:Y:S01]  /*88f0*/  MUFU.EX2 R239, R148 ;  /* 0x0000009400ef7308 */ /* 0x0002620000000800 */
[--C-:B------:R-:W-:Y:S01]  /*8900*/  FFMA.FTZ R152, R180, UR4, -R208.reuse ;  /* 0x00000004b4987c23 */ /* 0x100fe200080108d0 */
[----:B------:R-:W-:Y:S08]  /*8910*/  FFMA.FTZ R161, R161, UR4, -R208 ;  /* 0x00000004a1a17c23 */ /* 0x000ff000080108d0 */
[----:B------:R1:W-:Y:S10]  /*8920*/  MUFU.EX2 R177, R152 ;  /* 0x0000009800b17308 */ /* 0x0003f40000000800 */
[----:B------:R-:W-:Y:S01]  /*8930*/  MUFU.EX2 R236, R149 ;  /* 0x0000009500ec7308 */ /* 0x000fe20000000800 */
[----:B-1----:R-:W-:Y:S09]  /*8940*/  FFMA.FTZ R148, R230, UR4, -R139 ;  /* 0x00000004e6947c23 */ /* 0x002ff2000801088b */
[----:B------:R1:W1:Y:S01]  /*8950*/  MUFU.EX2 R178, R148 ;  /* 0x0000009400b27308 */ /* 0x0002620000000800 */
[--C-:B------:R-:W-:Y:S09]  /*8960*/  FFMA.FTZ R152, R238, UR4, -R209.reuse ;  /* 0x00000004ee987c23 */ /* 0x100ff200080108d1 */
[----:B------:R1:W-:Y:S10]  /*8970*/  MUFU.EX2 R180, R153 ;  /* 0x0000009900b47308 */ /* 0x0003f40000000800 */
[----:B------:R1:W-:Y:S02]  /*8980*/  MUFU.EX2 R238, R152 ;  /* 0x0000009800ee7308 */ /* 0x0003e40000000800 */
[----:B-1----:R-:W1:Y:S08]  /*8990*/  LDSM.16.MT88.4 R148, [R234+0xe000] ;  /* 0x00e00000ea94783b */ /* 0x002e700000004200 */
[----:B------:R-:W-:Y:S01]  /*89a0*/  MUFU.EX2 R181, R163 ;  /* 0x000000a300b57308 */ /* 0x000fe20000000800 */
[--C-:B------:R-:W-:Y:S01]  /*89b0*/  FFMA.FTZ R153, R176, UR4, -R210.reuse ;  /* 0x00000004b0997c23 */ /* 0x100fe200080108d2 */
[----:B------:R-:W-:Y:S02]  /*89c0*/  MOV R176, R171 ;  /* 0x000000ab00b07202 */ /* 0x000fe40000000f00 */
[----:B------:R-:W-:Y:S02]  /*89d0*/  MOV R171, R170 ;  /* 0x000000aa00ab7202 */ /* 0x000fe40000000f00 */
[----:B------:R-:W-:Y:S02]  /*89e0*/  MOV R170, R169 ;  /* 0x000000a900aa7202 */ /* 0x000fe40000000f00 */
[----:B------:R-:W-:Y:S01]  /*89f0*/  MOV R169, R174 ;  /* 0x000000ae00a97202 */ /* 0x000fe20000000f00 */
[--C-:B------:R-:W-:Y:S01]  /*8a00*/  FFMA.FTZ R152, R179, UR4, -R210.reuse ;  /* 0x00000004b3987c23 */ /* 0x100fe200080108d2 */
[----:B------:R-:W-:Y:S01]  /*8a10*/  MOV R174, R241 ;  /* 0x000000f100ae7202 */ /* 0x000fe20000000f00 */
[----:B------:R-:W-:Y:S01]  /*8a20*/  MUFU.EX2 R179, R153 ;  /* 0x0000009900b37308 */ /* 0x000fe20000000800 */
[----:B------:R-:W-:Y:S02]  /*8a30*/  MOV R183, R170 ;  /* 0x000000aa00b77202 */ /* 0x000fe40000000f00 */
[----:B------:R-:W-:Y:S07]  /*8a40*/  MOV R170, R159 ;  /* 0x0000009f00aa7202 */ /* 0x000fee0000000f00 */
[----:B------:R1:W1:Y:S01]  /*8a50*/  MUFU.EX2 R241, R152 ;  /* 0x0000009800f17308 */ /* 0x0002620000000800 */
[--C-:B------:R-:W-:Y:S01]  /*8a60*/  FFMA.FTZ R160, R170, UR4, -R209.reuse ;  /* 0x00000004aaa07c23 */ /* 0x100fe200080108d1 */
[--C-:B------:R-:W-:Y:S08]  /*8a70*/  FFMA.FTZ R170, R217, UR4, -R209.reuse ;  /* 0x00000004d9aa7c23 */ /* 0x100ff000080108d1 */
[----:B------:R-:W-:Y:S01]  /*8a80*/  MUFU.EX2 R242, R161 ;  /* 0x000000a100f27308 */ /* 0x000fe20000000800 */
[-C--:B-1----:R-:W-:Y:S09]  /*8a90*/  HMMA.16816.F32 R116, R140, R148.reuse, R116 ;  /* 0x000000948c74723c */ /* 0x082ff20000001874 */
[----:B------:R-:W-:Y:S01]  /*8aa0*/  MUFU.EX2 R230, R166 ;  /* 0x000000a600e67308 */ /* 0x000fe20000000800 */
[----:B------:R-:W1:Y:S01]  /*8ab0*/  LDSM.16.MT88.4 R152, [R232+0xc800] ;  /* 0x00c80000e898783b */ /* 0x000e620000004200 */
[C---:B------:R-:W-:Y:S06]  /*8ac0*/  HMMA.16816.F32 R120, R144.reuse, R148, R120 ;  /* 0x000000949078723c */ /* 0x040fec0000001878 */
[-C--:B------:R-:W-:Y:S05]  /*8ad0*/  HMMA.16816.F32 R124, R144, R150.reuse, R124 ;  /* 0x00000096907c723c */ /* 0x080fea000000187c */
[----:B------:R-:W-:Y:S01]  /*8ae0*/  FFMA.FTZ R148, R176, UR4, -R209 ;  /* 0x00000004b0947c23 */ /* 0x000fe200080108d1 */
[----:B------:R-:W-:Y:S03]  /*8af0*/  HMMA.16816.F32 R128, R140, R150, R128 ;  /* 0x000000968c80723c */ /* 0x000fe60000001880 */
[----:B------:R-:W1:Y:S02]  /*8b00*/  MUFU.EX2 R176, R148 ;  /* 0x0000009400b07308 */ /* 0x000e640000000800 */
[--C-:B------:R-:W-:Y:S01]  /*8b10*/  FFMA.FTZ R149, R171, UR4, -R210.reuse ;  /* 0x00000004ab957c23 */ /* 0x100fe200080108d2 */
[----:B------:R-:W-:Y:S01]  /*8b20*/  FFMA.FTZ R144, R183, UR4, -R210 ;  /* 0x00000004b7907c23 */ /* 0x000fe200080108d2 */
[----:B------:R-:W-:Y:S04]  /*8b30*/  MOV R171, R169 ;  /* 0x000000a900ab7202 */ /* 0x000fe80000000f00 */
[----:B------:R-:W-:Y:S02]  /*8b40*/  MOV R169, R168 ;  /* 0x000000a800a97202 */ /* 0x000fe40000000f00 */
[----:B------:R1:W-:Y:S01]  /*8b50*/  MUFU.EX2 R200, R149 ;  /* 0x0000009500c87308 */ /* 0x0003e20000000800 */
[----:B------:R-:W-:Y:S01]  /*8b60*/  MOV R168, R164 ;  /* 0x000000a400a87202 */ /* 0x000fe20000000f00 */
[----:B------:R-:W-:Y:S01]  /*8b70*/  FFMA.FTZ R164, R157, UR4, -R139 ;  /* 0x000000049da47c23 */ /* 0x000fe2000801088b */
[----:B------:R-:W-:Y:S01]  /*8b80*/  F2FP.F16.F32.PACK_AB R140, R240, R244 ;  /* 0x000000f4f08c723e */ /* 0x000fe200000000ff */
[----:B------:R-:W2:Y:S01]  /*8b90*/  LDSM.16.MT88.4 R156, [R233+0xc800] ;  /* 0x00c80000e99c783b */ /* 0x000ea20000004200 */
[----:B------:R-:W-:Y:S01]  /*8ba0*/  F2FP.F16.F32.PACK_AB R141, R239, R243 ;  /* 0x000000f3ef8d723e */ /* 0x000fe200000000ff */
[--C-:B------:R-:W-:Y:S01]  /*8bb0*/  FFMA.FTZ R165, R168, UR4, -R209.reuse ;  /* 0x00000004a8a57c23 */ /* 0x100fe200080108d1 */
[----:B------:R-:W-:Y:S03]  /*8bc0*/  F2FP.F16.F32.PACK_AB R142, R178, R236 ;  /* 0x000000ecb28e723e */ /* 0x000fe600000000ff */
[----:B------:R1:W1:Y:S01]  /*8bd0*/  MUFU.EX2 R188, R144 ;  /* 0x0000009000bc7308 */ /* 0x0002620000000800 */
[----:B------:R-:W-:Y:S01]  /*8be0*/  F2FP.F16.F32.PACK_AB R143, R177, R182 ;  /* 0x000000b6b18f723e */ /* 0x000fe200000000ff */
[--C-:B------:R-:W-:Y:S01]  /*8bf0*/  FFMA.FTZ R171, R171, UR4, -R208.reuse ;  /* 0x00000004abab7c23 */ /* 0x100fe200080108d0 */
[----:B------:R-:W-:Y:S01]  /*8c00*/  F2FP.F16.F32.PACK_AB R145, R179, R241 ;  /* 0x000000f1b391723e */ /* 0x000fe200000000ff */
[----:B------:R-:W-:Y:S01]  /*8c10*/  FFMA.FTZ R168, R218, UR4, -R209 ;  /* 0x00000004daa87c23 */ /* 0x000fe200080108d1 */
[----:B-1----:R-:W-:Y:S01]  /*8c20*/  F2FP.F16.F32.PACK_AB R146, R176, R199 ;  /* 0x000000c7b092723e */ /* 0x002fe200000000ff */
[----:B------:R-:W-:Y:S01]  /*8c30*/  FFMA.FTZ R139, R212, UR4, -R139 ;  /* 0x00000004d48b7c23 */ /* 0x000fe2000801088b */
[----:B------:R-:W-:Y:S01]  /*8c40*/  FFMA.FTZ R208, R213, UR4, -R208 ;  /* 0x00000004d5d07c23 */ /* 0x000fe200080108d0 */
[-C--:B------:R-:W-:Y:S01]  /*8c50*/  HMMA.16816.F32 R4, R140, R152.reuse, R4 ;  /* 0x000000988c04723c */ /* 0x080fe20000001804 */
[----:B------:R-:W1:Y:S01]  /*8c60*/  LDSM.16.MT88.4 R148, [R235+0xc800] ;  /* 0x00c80000eb94783b */ /* 0x000e620000004200 */
[----:B------:R1:W-:Y:S10]  /*8c70*/  MUFU.EX2 R183, R167 ;  /* 0x000000a700b77308 */ /* 0x0003f40000000800 */
[----:B------:R1:W-:Y:S01]  /*8c80*/  MUFU.EX2 R175, R164 ;  /* 0x000000a400af7308 */ /* 0x0003e20000000800 */
[----:B------:R-:W-:Y:S02]  /*8c90*/  F2FP.F16.F32.PACK_AB R144, R238, R180 ;  /* 0x000000b4ee90723e */ /* 0x000fe400000000ff */
[----:B------:R-:W-:Y:S07]  /*8ca0*/  F2FP.F16.F32.PACK_AB R147, R188, R200 ;  /* 0x000000c8bc93723e */ /* 0x000fee00000000ff */
[----:B------:R-:W-:Y:S01]  /*8cb0*/  MUFU.EX2 R252, R171 ;  /* 0x000000ab00fc7308 */ /* 0x000fe20000000800 */
[--C-:B-1----:R-:W-:Y:S01]  /*8cc0*/  FFMA.FTZ R167, R172, UR4, -R210.reuse ;  /* 0x00000004aca77c23 */ /* 0x102fe200080108d2 */
[C---:B------:R-:W-:Y:S04]  /*8cd0*/  HMMA.16816.F32 R8, R144.reuse, R152, R8 ;  /* 0x000000989008723c */ /* 0x040fe80000001808 */
[--C-:B------:R-:W-:Y:S02]  /*8ce0*/  FFMA.FTZ R172, R138, UR4, -R210.reuse ;  /* 0x000000048aac7c23 */ /* 0x100fe400080108d2 */
[-C--:B------:R-:W-:Y:S02]  /*8cf0*/  HMMA.16816.F32 R12, R144, R154.reuse, R12 ;  /* 0x0000009a900c723c */ /* 0x080fe4000000180c */
[----:B------:R-:W-:Y:S03]  /*8d00*/  MUFU.EX2 R194, R139 ;  /* 0x0000008b00c27308 */ /* 0x000fe60000000800 */
[--C-:B------:R-:W-:Y:S01]  /*8d10*/  FFMA.FTZ R164, R169, UR4, -R210.reuse ;  /* 0x00000004a9a47c23 */ /* 0x100fe200080108d2 */
[C---:B------:R-:W-:Y:S01]  /*8d20*/  HMMA.16816.F32 R16, R140.reuse, R154, R16 ;  /* 0x0000009a8c10723c */ /* 0x040fe20000001810 */
[----:B------:R-:W1:Y:S05]  /*8d30*/  LDSM.16.MT88.4 R152, [R234+0xc800] ;  /* 0x00c80000ea98783b */ /* 0x000e6a0000004200 */
[----:B------:R-:W-:Y:S01]  /*8d40*/  MUFU.EX2 R195, R208 ;  /* 0x000000d000c37308 */ /* 0x000fe20000000800 */
[--C-:B------:R-:W-:Y:S01]  /*8d50*/  FFMA.FTZ R169, R237, UR4, -R210.reuse ;  /* 0x00000004eda97c23 */ /* 0x100fe200080108d2 */
[-C--:B--2---:R-:W-:Y:S08]  /*8d60*/  HMMA.16816.F32 R20, R140, R156.reuse, R20 ;  /* 0x0000009c8c14723c */ /* 0x084ff00000001814 */
[----:B------:R-:W-:Y:S01]  /*8d70*/  MUFU.EX2 R227, R169 ;  /* 0x000000a900e37308 */ /* 0x000fe20000000800 */
[C---:B------:R-:W-:Y:S06]  /*8d80*/  HMMA.16816.F32 R24, R144.reuse, R156, R24 ;  /* 0x0000009c9018723c */ /* 0x040fec0000001818 */
[-C--:B------:R-:W-:Y:S03]  /*8d90*/  HMMA.16816.F32 R28, R144, R158.reuse, R28 ;  /* 0x0000009e901c723c */ /* 0x080fe6000000181c */
[----:B------:R-:W2:Y:S03]  /*8da0*/  MUFU.EX2 R164, R164 ;  /* 0x000000a400a47308 */ /* 0x000ea60000000800 */
[C---:B------:R-:W-:Y:S01]  /*8db0*/  HMMA.16816.F32 R32, R140.reuse, R158, R32 ;  /* 0x0000009e8c20723c */ /* 0x040fe20000001820 */
[----:B------:R-:W-:Y:S05]  /*8dc0*/  LDSM.16.MT88.4 R156, [R233+0xd000] ;  /* 0x00d00000e99c783b */ /* 0x000fea0000004200 */
[-C--:B------:R-:W-:Y:S06]  /*8dd0*/  HMMA.16816.F32 R36, R140, R148.reuse, R36 ;  /* 0x000000948c24723c */ /* 0x080fec0000001824 */
[C---:B------:R-:W-:Y:S05]  /*8de0*/  HMMA.16816.F32 R40, R144.reuse, R148, R40 ;  /* 0x000000949028723c */ /* 0x040fea0000001828 */
[----:B--2---:R-:W-:Y:S01]  /*8df0*/  MOV R166, R164 ;  /* 0x000000a400a67202 */ /* 0x004fe20000000f00 */
[-C--:B------:R-:W-:Y:S06]  /*8e00*/  HMMA.16816.F32 R44, R144, R150.reuse, R44 ;  /* 0x00000096902c723c */ /* 0x080fec000000182c */
[C---:B------:R-:W-:Y:S01]  /*8e10*/  HMMA.16816.F32 R48, R140.reuse, R150, R48 ;  /* 0x000000968c30723c */ /* 0x040fe20000001830 */
[----:B------:R-:W2:Y:S05]  /*8e20*/  LDSM.16.MT88.4 R148, [R232+0xe800] ;  /* 0x00e80000e894783b */ /* 0x000eaa0000004200 */
[-C--:B-1----:R-:W-:Y:S06]  /*8e30*/  HMMA.16816.F32 R52, R140, R152.reuse, R52 ;  /* 0x000000988c34723c */ /* 0x082fec0000001834 */
[C---:B------:R-:W-:Y:S06]  /*8e40*/  HMMA.16816.F32 R56, R144.reuse, R152, R56 ;  /* 0x000000989038723c */ /* 0x040fec0000001838 */
[-C--:B------:R-:W-:Y:S05]  /*8e50*/  HMMA.16816.F32 R60, R144, R154.reuse, R60 ;  /* 0x0000009a903c723c */ /* 0x080fea000000183c */
[----:B---3--:R-:W-:Y:S01]  /*8e60*/  FFMA.FTZ R132, R132, R185, R225 ;  /* 0x000000b984847223 */ /* 0x008fe200000100e1 */
[C---:B------:R-:W-:Y:S01]  /*8e70*/  HMMA.16816.F32 R64, R140.reuse, R154, R64 ;  /* 0x0000009a8c40723c */ /* 0x040fe20000001840 */
[----:B------:R-:W1:Y:S04]  /*8e80*/  LDSM.16.MT88.4 R152, [R233+0xe800] ;  /* 0x00e80000e998783b */ /* 0x000e680000004200 */
[----:B------:R-:W-:Y:S02]  /*8e90*/  MOV R198, R226 ;  /* 0x000000e200c67202 */ /* 0x000fe40000000f00 */
[----:B------:R-:W-:Y:S01]  /*8ea0*/  MUFU.EX2 R226, R170 ;  /* 0x000000aa00e27308 */ /* 0x000fe20000000800 */
[-C--:B--2---:R-:W-:Y:S06]  /*8eb0*/  HMMA.16816.F32 R68, R140, R148.reuse, R68 ;  /* 0x000000948c44723c */ /* 0x084fec0000001844 */
        /* <DEDUP_REMOVED lines=13> */
[C---:B------:R-:W-:Y:S01]  /*8f90*/  HMMA.16816.F32 R112, R140.reuse, R150, R112 ;  /* 0x000000968c70723c */ /* 0x040fe20000001870 */
[----:B------:R-:W-:Y:S05]  /*8fa0*/  MUFU.EX2 R191, R215 ;  /* 0x000000d700bf7308 */ /* 0x000fea0000000800 */
[-C--:B-1----:R-:W-:Y:S05]  /*8fb0*/  HMMA.16816.F32 R116, R140, R152.reuse, R116 ;  /* 0x000000988c74723c */ /* 0x082fea0000001874 */
[----:B------:R1:W-:Y:S01]  /*8fc0*/  MUFU.EX2 R192, R148 ;  /* 0x0000009400c07308 */ /* 0x0003e20000000800 */
[C---:B------:R-:W-:Y:S06]  /*8fd0*/  HMMA.16816.F32 R120, R144.reuse, R152, R120 ;  /* 0x000000989078723c */ /* 0x040fec0000001878 */
[-C--:B------:R-:W-:Y:S05]  /*8fe0*/  HMMA.16816.F32 R124, R144, R154.reuse, R124 ;  /* 0x0000009a907c723c */ /* 0x080fea000000187c */
[--C-:B------:R-:W-:Y:S01]  /*8ff0*/  FFMA.FTZ R152, R189, UR4, -R210.reuse ;  /* 0x00000004bd987c23 */ /* 0x100fe200080108d2 */
[----:B------:R-:W-:Y:S01]  /*9000*/  HMMA.16816.F32 R128, R140, R154, R128 ;  /* 0x0000009a8c80723c */ /* 0x000fe20000001880 */
[----:B------:R-:W-:Y:S04]  /*9010*/  MUFU.EX2 R189, R228 ;  /* 0x000000e400bd7308 */ /* 0x000fe80000000800 */
[--C-:B-1----:R-:W-:Y:S01]  /*9020*/  FFMA.FTZ R148, R173, UR4, -R209.reuse ;  /* 0x00000004ad947c23 */ /* 0x102fe200080108d1 */
[--C-:B------:R-:W-:Y:S01]  /*9030*/  FFMA.FTZ R153, R174, UR4, -R210.reuse ;  /* 0x00000004ae997c23 */ /* 0x100fe200080108d2 */
[----:B------:R-:W2:Y:S01]  /*9040*/  LDL.LU R173, [R1+0x10] ;  /* 0x0000100001ad7983 */ /* 0x000ea20000300800 */
[----:B------:R-:W-:Y:S03]  /*9050*/  F2FP.F16.F32.PACK_AB R143, R242, R207 ;  /* 0x000000cff28f723e */ /* 0x000fe600000000ff */
[----:B------:R1:W3:Y:S01]  /*9060*/  MUFU.EX2 R204, R148 ;  /* 0x0000009400cc7308 */ /* 0x0002e20000000800 */
[----:B------:R-:W-:Y:S01]  /*9070*/  F2FP.F16.F32.PACK_AB R140, R196, R183 ;  /* 0x000000b7c48c723e */ /* 0x000fe200000000ff */
[----:B------:R-:W-:Y:S01]  /*9080*/  FFMA.FTZ R209, R216, UR4, -R209 ;  /* 0x00000004d8d17c23 */ /* 0x000fe200080108d1 */
[----:B------:R-:W-:Y:S01]  /*9090*/  F2FP.F16.F32.PACK_AB R141, R197, R181 ;  /* 0x000000b5c58d723e */ /* 0x000fe200000000ff */
[----:B------:R-:W-:Y:S01]  /*90a0*/  LDSM.16.MT88.4 R216, [R233+0xf800] ;  /* 0x00f80000e9d8783b */ /* 0x000fe20000004200 */
[----:B------:R-:W-:Y:S05]  /*90b0*/  F2FP.F16.F32.PACK_AB R142, R175, R206 ;  /* 0x000000ceaf8e723e */ /* 0x000fea00000000ff */
[----:B------:R-:W-:Y:S10]  /*90c0*/  MUFU.EX2 R205, R152 ;  /* 0x0000009800cd7308 */ /* 0x000ff40000000800 */
[----:B------:R4:W-:Y:S01]  /*90d0*/  MUFU.EX2 R152, R160 ;  /* 0x000000a000987308 */ /* 0x0009e20000000800 */
[--C-:B-1----:R-:W-:Y:S01]  /*90e0*/  FFMA.FTZ R148, R190, UR4, -R210.reuse ;  /* 0x00000004be947c23 */ /* 0x102fe200080108d2 */
[----:B---3--:R-:W-:Y:S01]  /*90f0*/  F2FP.F16.F32.PACK_AB R144, R204, R192 ;  /* 0x000000c0cc90723e */ /* 0x008fe200000000ff */
[----:B------:R-:W-:Y:S01]  /*9100*/  FFMA.FTZ R210, R137, UR4, -R210 ;  /* 0x0000000489d27c23 */ /* 0x000fe200080108d2 */
[----:B----4-:R-:W-:Y:S01]  /*9110*/  FFMA.FTZ R137, R3, R184, R224 ;  /* 0x000000b803897223 */ /* 0x010fe200000100e0 */
[----:B------:R-:W-:Y:S01]  /*9120*/  FADD.FTZ R3, R135, R132 ;  /* 0x0000008487037221 */ /* 0x000fe20000010000 */
[----:B------:R-:W-:Y:S04]  /*9130*/  LDSM.16.MT88.4 R184, [R235+0xd800] ;  /* 0x00d80000ebb8783b */ /* 0x000fe80000004200 */
[----:B------:R1:W3:Y:S01]  /*9140*/  MUFU.EX2 R193, R148 ;  /* 0x0000009400c17308 */ /* 0x0002e20000000800 */
[----:B------:R-:W-:Y:S09]  /*9150*/  FADD.FTZ R3, R250, R3 ;  /* 0x00000003fa037221 */ /* 0x000ff20000010000 */
[----:B------:R4:W4:Y:S01]  /*9160*/  MUFU.EX2 R174, R165 ;  /* 0x000000a500ae7308 */ /* 0x0009220000000800 */
[----:B------:R-:W-:Y:S09]  /*9170*/  LDSM.16.MT88.4 R160, [R235+0xd000] ;  /* 0x00d00000eba0783b */ /* 0x000ff20000004200 */
[----:B------:R-:W4:Y:S01]  /*9180*/  MUFU.EX2 R237, R153 ;  /* 0x0000009900ed7308 */ /* 0x000f220000000800 */
[----:B-1----:R-:W1:Y:S01]  /*9190*/  LDSM.16.MT88.4 R148, [R232+0xd000] ;  /* 0x00d00000e894783b */ /* 0x002e620000004200 */
[----:B---3--:R-:W-:Y:S08]  /*91a0*/  F2FP.F16.F32.PACK_AB R145, R205, R193 ;  /* 0x000000c1cd91723e */ /* 0x008ff000000000ff */
[----:B------:R3:W-:Y:S01]  /*91b0*/  MUFU.EX2 R190, R214 ;  /* 0x000000d600be7308 */ /* 0x0007e20000000800 */
[----:B----4-:R-:W-:Y:S04]  /*91c0*/  MOV R165, R152 ;  /* 0x0000009800a57202 */ /* 0x010fe80000000f00 */
[----:B------:R-:W-:Y:S05]  /*91d0*/  F2FP.F16.F32.PACK_AB R146, R174, R165 ;  /* 0x000000a5ae92723e */ /* 0x000fea00000000ff */
[----:B------:R-:W4:Y:S01]  /*91e0*/  MUFU.EX2 R225, R209 ;  /* 0x000000d100e17308 */ /* 0x000f220000000800 */
[----:B------:R-:W-:Y:S01]  /*91f0*/  F2FP.F16.F32.PACK_AB R147, R237, R164 ;  /* 0x000000a4ed93723e */ /* 0x000fe200000000ff */
[----:B------:R-:W4:Y:S01]  /*9200*/  LDSM.16.MT88.4 R152, [R234+0xd000] ;  /* 0x00d00000ea98783b */ /* 0x000f220000004200 */
[----:B------:R-:W-:Y:S07]  /*9210*/  MOV R164, R200 ;  /* 0x000000c800a47202 */ /* 0x000fee0000000f00 */
[----:B------:R4:W-:Y:S01]  /*9220*/  MUFU.EX2 R139, R210 ;  /* 0x000000d2008b7308 */ /* 0x0009e20000000800 */
[----:B------:R-:W-:Y:S09]  /*9230*/  LDSM.16.MT88.4 R200, [R234+0xd800] ;  /* 0x00d80000eac8783b */ /* 0x000ff20000004200 */
[----:B------:R-:W-:Y:S01]  /*9240*/  MUFU.EX2 R224, R172 ;  /* 0x000000ac00e07308 */ /* 0x000fe20000000800 */
[----:B---3--:R-:W-:Y:S09]  /*9250*/  LDSM.16.MT88.4 R212, [R232+0xf800] ;  /* 0x00f80000e8d4783b */ /* 0x008ff20000004200 */
[----:B------:R-:W3:Y:S01]  /*9260*/  MUFU.EX2 R228, R167 ;  /* 0x000000a700e47308 */ /* 0x000ee20000000800 */
[-C--:B-1----:R-:W-:Y:S03]  /*9270*/  HMMA.16816.F32 R4, R140, R148.reuse, R4 ;  /* 0x000000948c04723c */ /* 0x082fe60000001804 */
[----:B----4-:R-:W-:Y:S03]  /*9280*/  F2FP.F16.F32.PACK_AB R210, R225, R226 ;  /* 0x000000e2e1d2723e */ /* 0x010fe600000000ff */
[C---:B------:R-:W-:Y:S06]  /*9290*/  HMMA.16816.F32 R8, R144.reuse, R148, R8 ;  /* 0x000000949008723c */ /* 0x040fec0000001808 */
[-C--:B------:R-:W-:Y:S05]  /*92a0*/  HMMA.16816.F32 R12, R144, R150.reuse, R12 ;  /* 0x00000096900c723c */ /* 0x080fea000000180c */
[----:B---3--:R-:W-:Y:S01]  /*92b0*/  F2FP.F16.F32.PACK_AB R209, R227, R228 ;  /* 0x000000e4e3d1723e */ /* 0x008fe200000000ff */
[C---:B------:R-:W-:Y:S01]  /*92c0*/  HMMA.16816.F32 R16, R140.reuse, R150, R16 ;  /* 0x000000968c10723c */ /* 0x040fe20000001810 */
[----:B------:R-:W1:Y:S05]  /*92d0*/  LDSM.16.MT88.4 R148, [R232+0xf000] ;  /* 0x00f00000e894783b */ /* 0x000e6a0000004200 */
[-C--:B------:R-:W-:Y:S06]  /*92e0*/  HMMA.16816.F32 R20, R140, R156.reuse, R20 ;  /* 0x0000009c8c14723c */ /* 0x080fec0000001814 */
[C---:B------:R-:W-:Y:S06]  /*92f0*/  HMMA.16816.F32 R24, R144.reuse, R156, R24 ;  /* 0x0000009c9018723c */ /* 0x040fec0000001818 */
[-C--:B------:R-:W-:Y:S06]  /*9300*/  HMMA.16816.F32 R28, R144, R158.reuse, R28 ;  /* 0x0000009e901c723c */ /* 0x080fec000000181c */
[C---:B------:R-:W-:Y:S01]  /*9310*/  HMMA.16816.F32 R32, R140.reuse, R158, R32 ;  /* 0x0000009e8c20723c */ /* 0x040fe20000001820 */
[----:B------:R-:W3:Y:S05]  /*9320*/  LDSM.16.MT88.4 R156, [R233+0xf000] ;  /* 0x00f00000e99c783b */ /* 0x000eea0000004200 */
[-C--:B------:R-:W-:Y:S06]  /*9330*/  HMMA.16816.F32 R36, R140, R160.reuse, R36 ;  /* 0x000000a08c24723c */ /* 0x080fec0000001824 */
[C---:B------:R-:W-:Y:S06]  /*9340*/  HMMA.16816.F32 R40, R144.reuse, R160, R40 ;  /* 0x000000a09028723c */ /* 0x040fec0000001828 */
[-C--:B------:R-:W-:Y:S06]  /*9350*/  HMMA.16816.F32 R44, R144, R162.reuse, R44 ;  /* 0x000000a2902c723c */ /* 0x080fec000000182c */
[C---:B------:R-:W-:Y:S01]  /*9360*/  HMMA.16816.F32 R48, R140.reuse, R162, R48 ;  /* 0x000000a28c30723c */ /* 0x040fe20000001830 */
[----:B------:R-:W4:Y:S05]  /*9370*/  LDSM.16.MT88.4 R160, [R235+0xf000] ;  /* 0x00f00000eba0783b */ /* 0x000f2a0000004200 */
[-C--:B------:R-:W-:Y:S06]  /*9380*/  HMMA.16816.F32 R52, R140, R152.reuse, R52 ;  /* 0x000000988c34723c */ /* 0x080fec0000001834 */
[C---:B------:R-:W-:Y:S06]  /*9390*/  HMMA.16816.F32 R56, R144.reuse, R152, R56 ;  /* 0x000000989038723c */ /* 0x040fec0000001838 */
[-C--:B------:R-:W-:Y:S06]  /*93a0*/  HMMA.16816.F32 R60, R144, R154.reuse, R60 ;  /* 0x0000009a903c723c */ /* 0x080fec000000183c */
[C---:B------:R-:W-:Y:S01]  /*93b0*/  HMMA.16816.F32 R64, R140.reuse, R154, R64 ;  /* 0x0000009a8c40723c */ /* 0x040fe20000001840 */
[----:B------:R-:W4:Y:S05]  /*93c0*/  LDSM.16.MT88.4 R152, [R234+0xf000] ;  /* 0x00f00000ea98783b */ /* 0x000f2a0000004200 */
[-C--:B-1----:R-:W-:Y:S06]  /*93d0*/  HMMA.16816.F32 R68, R140, R148.reuse, R68 ;  /* 0x000000948c44723c */ /* 0x082fec0000001844 */
[C---:B------:R-:W-:Y:S06]  /*93e0*/  HMMA.16816.F32 R72, R144.reuse, R148, R72 ;  /* 0x000000949048723c */ /* 0x040fec0000001848 */
[-C--:B------:R-:W-:Y:S06]  /*93f0*/  HMMA.16816.F32 R76, R144, R150.reuse, R76 ;  /* 0x00000096904c723c */ /* 0x080fec000000184c */
[C---:B------:R-:W-:Y:S06]  /*9400*/  HMMA.16816.F32 R80, R140.reuse, R150, R80 ;  /* 0x000000968c50723c */ /* 0x040fec0000001850 */
[-C--:B---3--:R-:W-:Y:S06]  /*9410*/  HMMA.16816.F32 R84, R140, R156.reuse, R84 ;  /* 0x0000009c8c54723c */ /* 0x088fec0000001854 */
[C---:B------:R-:W-:Y:S06]  /*9420*/  HMMA.16816.F32 R88, R144.reuse, R156, R88 ;  /* 0x0000009c9058723c */ /* 0x040fec0000001858 */
[-C--:B------:R-:W-:Y:S06]  /*9430*/  HMMA.16816.F32 R92, R144, R158.reuse, R92 ;  /* 0x0000009e905c723c */ /* 0x080fec000000185c */
[C---:B------:R-:W-:Y:S06]  /*9440*/  HMMA.16816.F32 R96, R140.reuse, R158, R96 ;  /* 0x0000009e8c60723c */ /* 0x040fec0000001860 */
[-C--:B----4-:R-:W-:Y:S06]  /*9450*/  HMMA.16816.F32 R100, R140, R160.reuse, R100 ;  /* 0x000000a08c64723c */ /* 0x090fec0000001864 */
[C---:B------:R-:W-:Y:S06]  /*9460*/  HMMA.16816.F32 R104, R144.reuse, R160, R104 ;  /* 0x000000a09068723c */ /* 0x040fec0000001868 */
[-C--:B------:R-:W-:Y:S06]  /*9470*/  HMMA.16816.F32 R108, R144, R162.reuse, R108 ;  /* 0x000000a2906c723c */ /* 0x080fec000000186c */
[C---:B------:R-:W-:Y:S01]  /*9480*/  HMMA.16816.F32 R112, R140.reuse, R162, R112 ;  /* 0x000000a28c70723c */ /* 0x040fe20000001870 */
[----:B------:R-:W1:Y:S05]  /*9490*/  LDSM.16.MT88.4 R160, [R232+0xd800] ;  /* 0x00d80000e8a0783b */ /* 0x000e6a0000004200 */
[-C--:B------:R-:W-:Y:S06]  /*94a0*/  HMMA.16816.F32 R116, R140, R152.reuse, R116 ;  /* 0x000000988c74723c */ /* 0x080fec0000001874 */
[C---:B------:R-:W-:Y:S06]  /*94b0*/  HMMA.16816.F32 R120, R144.reuse, R152, R120 ;  /* 0x000000989078723c */ /* 0x040fec0000001878 */
[-C--:B------:R-:W-:Y:S06]  /*94c0*/  HMMA.16816.F32 R124, R144, R154.reuse, R124 ;  /* 0x0000009a907c723c */ /* 0x080fec000000187c */
[----:B------:R-:W-:Y:S07]  /*94d0*/  HMMA.16816.F32 R128, R140, R154, R128 ;  /* 0x0000009a8c80723c */ /* 0x000fee0000001880 */
[----:B------:R-:W-:Y:S04]  /*94e0*/  F2FP.F16.F32.PACK_AB R141, R231, R252 ;  /* 0x000000fce78d723e */ /* 0x000fe800000000ff */
[----:B------:R-:W-:Y:S02]  /*94f0*/  F2FP.F16.F32.PACK_AB R142, R194, R190 ;  /* 0x000000bec28e723e */ /* 0x000fe400000000ff */
[----:B------:R-:W-:Y:S01]  /*9500*/  F2FP.F16.F32.PACK_AB R143, R195, R191 ;  /* 0x000000bfc38f723e */ /* 0x000fe200000000ff */
[----:B--2---:R-:W-:Y:S01]  /*9510*/  FFMA.FTZ R138, R2, R173, R211 ;  /* 0x000000ad028a7223 */ /* 0x004fe200000100d3 */
[----:B------:R-:W-:Y:S01]  /*9520*/  F2FP.F16.F32.PACK_AB R211, R139, R224 ;  /* 0x000000e08bd3723e */ /* 0x000fe200000000ff */
[----:B------:R-:W2:Y:S01]  /*9530*/  LDL.LU R2, [R1+0x1c] ;  /* 0x00001c0001027983 */ /* 0x000ea20000300800 */
[----:B------:R-:W3:Y:S01]  /*9540*/  MUFU.EX2 R173, R229 ;  /* 0x000000e500ad7308 */ /* 0x000ee20000000800 */
[----:B------:R-:W-:Y:S02]  /*9550*/  FADD.FTZ R132, R251, R138 ;  /* 0x0000008afb847221 */ /* 0x000fe40000010000 */
[----:B------:R-:W4:Y:S02]  /*9560*/  LDL.LU R135, [R1+0x84] ;  /* 0x0000840001877983 */ /* 0x000f240000300800 */
[----:B------:R-:W-:Y:S05]  /*9570*/  FADD.FTZ R138, R248, R132 ;  /* 0x00000084f88a7221 */ /* 0x000fea0000010000 */
[----:B------:R1:W1:Y:S01]  /*9580*/  MUFU.EX2 R229, R168 ;  /* 0x000000a800e57308 */ /* 0x0002620000000800 */
[----:B---3--:R-:W-:Y:S07]  /*9590*/  F2FP.F16.F32.PACK_AB R140, R189, R173 ;  /* 0x000000adbd8c723e */ /* 0x008fee00000000ff */
[-C--:B-1----:R-:W-:Y:S01]  /*95a0*/  HMMA.16816.F32 R148, R140, R160.reuse, R4 ;  /* 0x000000a08c94723c */ /* 0x082fe20000001804 */
[----:B------:R-:W1:Y:S02]  /*95b0*/  LDSM.16.MT88.4 R168, [R233+0xd800] ;  /* 0x00d80000e9a8783b */ /* 0x000e640000004200 */
[----:B------:R-:W-:Y:S06]  /*95c0*/  F2FP.F16.F32.PACK_AB R208, R229, R230 ;  /* 0x000000e6e5d0723e */ /* 0x000fec00000000ff */
[----:B------:R-:W-:Y:S01]  /*95d0*/  LDSM.16.MT88.4 R4, [R234+0xf800] ;  /* 0x00f80000ea04783b */ /* 0x000fe20000004200 */
[C---:B------:R-:W-:Y:S06]  /*95e0*/  HMMA.16816.F32 R144, R208.reuse, R160, R8 ;  /* 0x000000a0d090723c */ /* 0x040fec0000001808 */
        /* <DEDUP_REMOVED lines=9> */
[----:B------:R-:W-:Y:S02]  /*9680*/  MOV R13, R191 ;  /* 0x000000bf000d7202 */ /* 0x000fe40000000f00 */
[----:B------:R-:W-:Y:S01]  /*9690*/  MOV R19, R189 ;  /* 0x000000bd00137202 */ /* 0x000fe20000000f00 */
[-C--:B-1----:R-:W-:Y:S03]  /*96a0*/  HMMA.16816.F32 R160, R140, R168.reuse, R20 ;  /* 0x000000a88ca0723c */ /* 0x082fe60000001814 */
[----:B------:R-:W-:Y:S02]  /*96b0*/  MOV R15, R195 ;  /* 0x000000c3000f7202 */ /* 0x000fe40000000f00 */
[----:B------:R-:W-:Y:S01]  /*96c0*/  MOV R14, R194 ;  /* 0x000000c2000e7202 */ /* 0x000fe20000000f00 */
[C---:B------:R-:W-:Y:S05]  /*96d0*/  HMMA.16816.F32 R164, R208.reuse, R168, R24 ;  /* 0x000000a8d0a4723c */ /* 0x040fea0000001818 */
[----:B------:R-:W-:Y:S02]  /*96e0*/  MOV R20, R199 ;  /* 0x000000c700147202 */ /* 0x000fe40000000f00 */
[----:B------:R-:W-:Y:S04]  /*96f0*/  MOV R24, R192 ;  /* 0x000000c000187202 */ /* 0x000fe80000000f00 */
[----:B------:R-:W-:Y:S02]  /*9700*/  MOV R25, R193 ;  /* 0x000000c100197202 */ /* 0x000fe40000000f00 */
[----:B------:R-:W-:Y:S02]  /*9710*/  MOV R26, R196 ;  /* 0x000000c4001a7202 */ /* 0x000fe40000000f00 */
[----:B------:R-:W-:Y:S02]  /*9720*/  MOV R27, R197 ;  /* 0x000000c5001b7202 */ /* 0x000fe40000000f00 */
[----:B------:R-:W-:Y:S02]  /*9730*/  MOV R21, R204 ;  /* 0x000000cc00157202 */ /* 0x000fe40000000f00 */
[----:B------:R-:W-:Y:S02]  /*9740*/  MOV R22, R205 ;  /* 0x000000cd00167202 */ /* 0x000fe40000000f00 */
[----:B------:R-:W-:Y:S02]  /*9750*/  MOV R23, R206 ;  /* 0x000000ce00177202 */ /* 0x000fe40000000f00 */
[----:B------:R-:W-:Y:S04]  /*9760*/  MOV R11, R198 ;  /* 0x000000c6000b7202 */ /* 0x000fe80000000f00 */
[----:B------:R-:W-:Y:S01]  /*9770*/  IADD3 R11, R11, -0x1, RZ ;  /* 0xffffffff0b0b7810 */ /* 0x000fe20007ffe0ff */
[----:B--2---:R-:W-:Y:S01]  /*9780*/  FFMA.FTZ R0, R0, R2, R220 ;  /* 0x0000000200007223 */ /* 0x004fe200000100dc */
[----:B------:R-:W-:Y:S01]  /*9790*/  FADD.FTZ R2, R136, R137 ;  /* 0x0000008988027221 */ /* 0x000fe20000010000 */
[----:B------:R-:W-:Y:S01]  /*97a0*/  FADD.FTZ R137, R247, R3 ;  /* 0x00000003f7897221 */ /* 0x000fe20000010000 */
[----:B------:R-:W2:Y:S01]  /*97b0*/  LDL.LU R136, [R1+0x80] ;  /* 0x0000800001887983 */ /* 0x000ea20000300800 */
[----:B------:R-:W-:Y:S01]  /*97c0*/  FADD.FTZ R0, R223, R0 ;  /* 0x00000000df007221 */ /* 0x000fe20000010000 */
[----:B------:R-:W-:Y:S02]  /*97d0*/  FADD.FTZ R2, R249, R2 ;  /* 0x00000002f9027221 */ /* 0x000fe40000010000 */
[----:B------:R3:W5:Y:S01]  /*97e0*/  LDL.LU R251, [R1+0x7c] ;  /* 0x00007c0001fb7983 */ /* 0x0007620000300800 */
[----:B------:R-:W-:Y:S01]  /*97f0*/  FADD.FTZ R132, R222, R0 ;  /* 0x00000000de847221 */ /* 0x000fe20000010000 */
[----:B------:R-:W-:Y:S01]  /*9800*/  FADD.FTZ R3, R246, R2 ;  /* 0x00000002f6037221 */ /* 0x000fe20000010000 */
[----:B------:R-:W-:Y:S01]  /*9810*/  MOV R2, R175 ;  /* 0x000000af00027202 */ /* 0x000fe20000000f00 */
[----:B------:R3:W5:Y:S01]  /*9820*/  LDL.LU R250, [R1+0x78] ;  /* 0x0000780001fa7983 */ /* 0x0007620000300800 */
[----:B------:R-:W-:Y:S01]  /*9830*/  MOV R175, R221 ;  /* 0x000000dd00af7202 */ /* 0x000fe20000000f00 */
[----:B------:R-:W-:Y:S02]  /*9840*/  FADD.FTZ R3, R243, R3 ;  /* 0x00000003f3037221 */ /* 0x000fe40000010000 */
[----:B------:R-:W1:Y:S01]  /*9850*/  LDSM.16.MT88.4 R220, [R235+0xf800] ;  /* 0x00f80000ebdc783b */ /* 0x000e620000004200 */
[----:B------:R-:W-:Y:S02]  /*9860*/  MOV R0, R175 ;  /* 0x000000af00007202 */ /* 0x000fe40000000f00 */
[-C--:B------:R-:W-:Y:S03]  /*9870*/  HMMA.16816.F32 R172, R208, R170.reuse, R28 ;  /* 0x000000aad0ac723c */ /* 0x080fe6000000181c */
[----:B------:R-:W-:Y:S02]  /*9880*/  FADD.FTZ R0, R0, R138 ;  /* 0x0000008a00007221 */ /* 0x000fe40000010000 */
[----:B------:R3:W5:Y:S01]  /*9890*/  LDL.LU R249, [R1+0x74] ;  /* 0x0000740001f97983 */ /* 0x0007620000300800 */
[C---:B------:R-:W-:Y:S03]  /*98a0*/  HMMA.16816.F32 R168, R140.reuse, R170, R32 ;  /* 0x000000aa8ca8723c */ /* 0x040fe60000001820 */
[----:B------:R3:W5:Y:S02]  /*98b0*/  LDL.LU R248, [R1+0x70] ;  /* 0x0000700001f87983 */ /* 0x0007640000300800 */
[----:B------:R-:W-:Y:S02]  /*98c0*/  MOV R28, R188 ;  /* 0x000000bc001c7202 */ /* 0x000fe40000000f00 */
[----:B------:R-:W-:Y:S01]  /*98d0*/  MOV R32, R179 ;  /* 0x000000b300207202 */ /* 0x000fe20000000f00 */
[----:B------:R3:W5:Y:S03]  /*98e0*/  LDL.LU R247, [R1+0x6c] ;  /* 0x00006c0001f77983 */ /* 0x0007660000300800 */
[----:B------:R-:W-:Y:S01]  /*98f0*/  MOV R33, R178 ;  /* 0x000000b200217202 */ /* 0x000fe20000000f00 */
[----:B------:R3:W5:Y:S01]  /*9900*/  LDL.LU R246, [R1+0x68] ;  /* 0x0000680001f67983 */ /* 0x0007620000300800 */
[----:B------:R-:W-:Y:S02]  /*9910*/  MOV R34, R177 ;  /* 0x000000b100227202 */ /* 0x000fe40000000f00 */
[----:B------:R-:W-:Y:S02]  /*9920*/  MOV R35, R176 ;  /* 0x000000b000237202 */ /* 0x000fe40000000f00 */
[----:B------:R-:W-:Y:S01]  /*9930*/  MOV R29, R183 ;  /* 0x000000b7001d7202 */ /* 0x000fe20000000f00 */
[-C--:B------:R-:W-:Y:S03]  /*9940*/  HMMA.16816.F32 R176, R140, R184.reuse, R36 ;  /* 0x000000b88cb0723c */ /* 0x080fe60000001824 */
[----:B------:R-:W-:Y:S02]  /*9950*/  MOV R30, R182 ;  /* 0x000000b6001e7202 */ /* 0x000fe40000000f00 */
[----:B------:R-:W-:Y:S02]  /*9960*/  MOV R31, R181 ;  /* 0x000000b5001f7202 */ /* 0x000fe40000000f00 */
[----:B------:R-:W-:Y:S02]  /*9970*/  MOV R39, R180 ;  /* 0x000000b400277202 */ /* 0x000fe40000000f00 */
[C---:B------:R-:W-:Y:S04]  /*9980*/  HMMA.16816.F32 R180, R208.reuse, R184, R40 ;  /* 0x000000b8d0b4723c */ /* 0x040fe80000001828 */
[----:B------:R-:W-:Y:S02]  /*9990*/  MOV R38, R39 ;  /* 0x0000002700267202 */ /* 0x000fe40000000f00 */
[----:B------:R-:W-:Y:S01]  /*99a0*/  MOV R39, R32 ;  /* 0x0000002000277202 */ /* 0x000fe20000000f00 */
[-C--:B------:R-:W-:Y:S04]  /*99b0*/  HMMA.16816.F32 R188, R208, R186.reuse, R44 ;  /* 0x000000bad0bc723c */ /* 0x080fe8000000182c */
[----:B------:R-:W-:Y:S02]  /*99c0*/  MOV R32, R33 ;  /* 0x0000002100207202 */ /* 0x000fe40000000f00 */
[----:B------:R-:W-:Y:S01]  /*99d0*/  MOV R33, R34 ;  /* 0x0000002200217202 */ /* 0x000fe20000000f00 */
        /* <DEDUP_REMOVED lines=16> */
[----:B------:R-:W-:Y:S01]  /*9ae0*/  MOV R33, R34 ;  /* 0x0000002200217202 */ /* 0x000fe20000000f00 */
[----:B------:R-:W-:Y:S01]  /*9af0*/  IMAD.MOV.U32 R34, RZ, RZ, R35 ;  /* 0x000000ffff227224 */ /* 0x000fe200078e0023 */
        /* <DEDUP_REMOVED lines=12> */
[----:B------:R-:W-:Y:S01]  /*9bc0*/  FADD.FTZ R0, R36, R0 ;  /* 0x0000000024007221 */ /* 0x000fe20000010000 */
        /* <DEDUP_REMOVED lines=10> */
[-C--:B-1----:R-:W-:Y:S04]  /*9c70*/  HMMA.16816.F32 R100, R140, R220.reuse, R100 ;  /* 0x000000dc8c64723c */ /* 0x082fe80000001864 */
        /* <DEDUP_REMOVED lines=20> */
[----:B------:R-:W-:Y:S04]  /*9dc0*/  HMMA.16816.F32 R128, R140, R6, R128 ;  /* 0x000000068c80723c */ /* 0x000fe80000001880 */
[----:B------:R-:W-:Y:S02]  /*9dd0*/  MOV R28, R29 ;  /* 0x0000001d001c7202 */ /* 0x000fe40000000f00 */
[----:B------:R-:W-:Y:S01]  /*9de0*/  MOV R9, R2 ;  /* 0x0000000200097202 */ /* 0x000fe20000000f00 */
[----:B------:R-:W-:Y:S01]  /*9df0*/  FADD.FTZ R2, R245, R132 ;  /* 0x00000084f5027221 */ /* 0x000fe20000010000 */
[----:B------:R-:W-:Y:S01]  /*9e00*/  MOV R21, R22 ;  /* 0x0000001600157202 */ /* 0x000fe20000000f00 */
[----:B------:R3:W5:Y:S02]  /*9e10*/  LDL.LU R245, [R1+0x64] ;  /* 0x0000640001f57983 */ /* 0x0007640000300800 */
[----:B------:R-:W-:Y:S01]  /*9e20*/  MOV R29, R30 ;  /* 0x0000001e001d7202 */ /* 0x000fe20000000f00 */
[----:B------:R-:W-:Y:S01]  /*9e30*/  FADD.FTZ R2, R241, R2 ;  /* 0x00000002f1027221 */ /* 0x000fe20000010000 */
        /* <DEDUP_REMOVED lines=75> */
[----:B------:R3:W5:Y:S01]  /*a2f0*/  LDL.LU R237, [R1+0x44] ;  /* 0x0000440001ed7983 */ /* 0x0007620000300800 */
[----:B------:R-:W-:Y:S01]  /*a300*/  FADD.FTZ R2, R28, R8 ;  /* 0x000000081c027221 */ /* 0x000fe20000010000 */
[----:B------:R-:W-:Y:S01]  /*a310*/  FADD.FTZ R10, R34, R0 ;  /* 0x00000000220a7221 */ /* 0x000fe20000010000 */
[----:B------:R-:W-:Y:S01]  /*a320*/  FADD.FTZ R3, R29, R3 ;  /* 0x000000031d037221 */ /* 0x000fe20000010000 */
[----:B------:R3:W5:Y:S01]  /*a330*/  LDL.LU R236, [R1+0x40] ;  /* 0x0000400001ec7983 */ /* 0x0007620000300800 */
[----:B------:R-:W-:Y:S01]  /*a340*/  FADD.FTZ R9, R43, R9 ;  /* 0x000000092b097221 */ /* 0x000fe20000010000 */
[----:B------:R-:W-:Y:S02]  /*a350*/  MOV R140, R133 ;  /* 0x00000085008c7202 */ /* 0x000fe40000000f00 */
[----:B----4-:R-:W-:Y:S01]  /*a360*/  MOV R132, R135 ;  /* 0x0000008700847202 */ /* 0x010fe20000000f00 */
[----:B------:R-:W-:Y:S04]  /*a370*/  FADD.FTZ R9, R39, R9 ;  /* 0x0000000927097221 */ /* 0x000fe80000010000 */
        /* <DEDUP_REMOVED lines=30> */
[----:B------:R-:W-:Y:S04]  /*a560*/  STL [R1+0x18], R5 ;  /* 0x0000180501007387 */ /* 0x000fe80000100800 */
[----:B------:R2:W-:Y:S04]  /*a570*/  STL [R1+0x14], R3 ;  /* 0x0000140301007387 */ /* 0x0005e80000100800 */
[----:B------:R3:W-:Y:S04]  /*a580*/  STL [R1+0x10], R2 ;  /* 0x0000100201007387 */ /* 0x0007e80000100800 */
[----:B------:R3:W-:Y:S04]  /*a590*/  STL [R1+0x1c], R0 ;  /* 0x00001c0001007387 */ /* 0x0007e80000100800 */
[----:B------:R3:W-:Y:S01]  /*a5a0*/  STL [R1+0x4], R11 ;  /* 0x0000040b01007387 */ /* 0x0007e20000100800 */
[----:B--2---:R-:W-:Y:S01]  /*a5b0*/  MOV R3, R136 ;  /* 0x0000008800037202 */ /* 0x004fe20000000f00 */
[----:B------:R-:W-:Y:S06]  /*a5c0*/  @P0 BRA `(.L_x_128) ;  /* 0xffffffb000a00947 */ /* 0x000fec000383ffff */
.L_x_127:
[----:B---3--:R-:W2:Y:S04]  /*a5d0*/  LDL.LU R2, [R1+0x18] ;  /* 0x0000180001027983 */ /* 0x008ea80000300800 */
        /* <DEDUP_REMOVED lines=183> */
[----:B------:R-:W-:-:S02]  /*b150*/  SHF.L.U32 R0, R3, 0x6, RZ ;  /* 0x0000000603007819 */ /* 0x000fc400000006ff */
[----:B------:R-:W-:Y:S02]  /*b160*/  F2FP.F16.F32.PACK_AB R49, R49, R33 ;  /* 0x000000213131723e */ /* 0x000fe400000000ff */
[----:B------:R-:W-:Y:S02]  /*b170*/  SHF.R.S32.HI R33, RZ, 0x5, R60 ;  /* 0x00000005ff217819 */ /* 0x000fe4000001143c */
[----:B------:R-:W-:Y:S02]  /*b180*/  LOP3.LUT R0, R0, 0x1c0, RZ, 0xc0, !PT ;  /* 0x000001c000007812 */ /* 0x000fe400078ec0ff */
[----:B------:R-:W-:Y:S02]  /*b190*/  LOP3.LUT R60, R3, 0x1, RZ, 0xc0, !PT ;  /* 0x00000001033c7812 */ /* 0x000fe400078ec0ff */
[----:B------:R-:W-:Y:S02]  /*b1a0*/  LEA R2, R33, R141, 0x9 ;  /* 0x0000008d21027211 */ /* 0x000fe400078e48ff */
[----:B------:R-:W-:-:S02]  /*b1b0*/  LEA.HI R0, R0, R0, RZ, 0x1d ;  /* 0x0000000000007211 */ /* 0x000fc400078fe8ff */
[----:B------:R-:W-:Y:S02]  /*b1c0*/  ISETP.NE.U32.AND P1, PT, R60, 0x1, PT ;  /* 0x000000013c00780c */ /* 0x000fe40003f25070 */
        /* <DEDUP_REMOVED lines=25> */
[----:B------:R-:W-:Y:S01]  /*b360*/  STS [R2+0x2000], R10 ;  /* 0x0020000a02007388 */ /* 0x000fe20000000800 */
[----:B------:R-:W-:-:S02]  /*b370*/  F2FP.F16.F32.PACK_AB R14, R14, R170 ;  /* 0x000000aa0e0e723e */ /* 0x000fc400000000ff */
[----:B------:R-:W-:Y:S01]  /*b380*/  SEL R6, R6, 0xffffffc0, !P2 ;  /* 0xffffffc006067807 */ /* 0x000fe20005000000 */
[----:B------:R1:W-:Y:S01]  /*b390*/  STS [R2+0x2400], R13 ;  /* 0x0024000d02007388 */ /* 0x0003e20000000800 */
[----:B------:R-:W-:Y:S02]  /*b3a0*/  F2FP.F16.F32.PACK_AB R16, R16, R164 ;  /* 0x000000a41010723e */ /* 0x000fe400000000ff */
[----:B--2---:R-:W-:Y:S02]  /*b3b0*/  SEL R4, R3, 0xffffffe0, !P1 ;  /* 0xffffffe003047807 */ /* 0x004fe40004800000 */
[----:B------:R-:W-:Y:S02]  /*b3c0*/  ISETP.NE.AND P1, PT, RZ, UR4, PT ;  /* 0x00000004ff007c0c */ /* 0x000fe4000bf25270 */
[----:B------:R-:W-:Y:S02]  /*b3d0*/  IADD3 R3, R0, R4, RZ ;  /* 0x0000000400037210 */ /* 0x000fe40007ffe0ff */
[----:B---3--:R-:W-:-:S02]  /*b3e0*/  IADD3 R7, R4, R2, RZ ;  /* 0x0000000204077210 */ /* 0x008fc40007ffe0ff */
[----:B------:R-:W-:Y:S01]  /*b3f0*/  F2FP.F16.F32.PACK_AB R18, R167, R18 ;  /* 0x00000012a712723e */ /* 0x000fe200000000ff */
[----:B------:R2:W-:Y:S01]  /*b400*/  STS [R3+0x400], R11 ;  /* 0x0004000b03007388 */ /* 0x0005e20000000800 */
[----:B------:R-:W-:Y:S01]  /*b410*/  F2FP.F16.F32.PACK_AB R17, R17, R172 ;  /* 0x000000ac1111723e */ /* 0x000fe200000000ff */
[----:B----4-:R-:W3:Y:S01]  /*b420*/  @P4 MUFU.LG2 R9, R137 ;  /* 0x0000008900094308 */ /* 0x010ee20000000c00 */
[----:B------:R-:W-:Y:S01]  /*b430*/  F2FP.F16.F32.PACK_AB R24, R175, R24 ;  /* 0x00000018af18723e */ /* 0x000fe200000000ff */
[----:B------:R4:W-:Y:S01]  /*b440*/  STS [R3], R12 ;  /* 0x0000000c03007388 */ /* 0x0009e20000000800 */
[----:B------:R-:W-:Y:S02]  /*b450*/  F2FP.F16.F32.PACK_AB R23, R23, R176 ;  /* 0x000000b01717723e */ /* 0x000fe400000000ff */
[----:B------:R-:W-:Y:S01]  /*b460*/  F2FP.F16.F32.PACK_AB R22, R22, R178 ;  /* 0x000000b21616723e */ /* 0x000fe200000000ff */
[----:B------:R-:W-:Y:S01]  /*b470*/  STS [R7], R15 ;  /* 0x0000000f07007388 */ /* 0x000fe20000000800 */
[----:B------:R-:W-:-:S02]  /*b480*/  IADD3 R5, R0, R6, RZ ;  /* 0x0000000600057210 */ /* 0x000fc40007ffe0ff */
[----:B------:R-:W-:Y:S01]  /*b490*/  F2FP.F16.F32.PACK_AB R20, R20, R184 ;  /* 0x000000b81414723e */ /* 0x000fe200000000ff */
[----:B------:R3:W-:Y:S01]  /*b4a0*/  STS [R7+0x400], R14 ;  /* 0x0004000e07007388 */ /* 0x0007e20000000800 */
[----:B------:R-:W-:Y:S01]  /*b4b0*/  F2FP.F16.F32.PACK_AB R19, R19, R186 ;  /* 0x000000ba1313723e */ /* 0x000fe200000000ff */
[----:B-1----:R-:W1:Y:S01]  /*b4c0*/  @P5 LDC R13, c[0x0][0x2e8] ;  /* 0x0000ba00ff0d5b82 */ /* 0x002e620000000800 */
[----:B------:R-:W-:Y:S01]  /*b4d0*/  IADD3 R8, R6, R2, RZ ;  /* 0x0000000206087210 */ /* 0x000fe20007ffe0ff */
[----:B------:R3:W-:Y:S01]  /*b4e0*/  STS [R3+0x2000], R16 ;  /* 0x0020001003007388 */ /* 0x0007e20000000800 */
[----:B------:R-:W-:Y:S02]  /*b4f0*/  F2FP.F16.F32.PACK_AB R21, R21, R180 ;  /* 0x000000b41515723e */ /* 0x000fe400000000ff */
[----:B------:R-:W-:Y:S01]  /*b500*/  F2FP.F16.F32.PACK_AB R25, R183, R25 ;  /* 0x00000019b719723e */ /* 0x000fe200000000ff */
[----:B------:R-:W-:Y:S01]  /*b510*/  STS [R3+0x2400], R18 ;  /* 0x0024001203007388 */ /* 0x000fe20000000800 */
[----:B------:R-:W-:-:S02]  /*b520*/  F2FP.F16.F32.PACK_AB R32, R32, R188 ;  /* 0x000000bc2020723e */ /* 0x000fc400000000ff */
[----:B------:R-:W-:Y:S01]  /*b530*/  F2FP.F16.F32.PACK_AB R31, R191, R31 ;  /* 0x0000001fbf1f723e */ /* 0x000fe200000000ff */
[----:B------:R3:W-:Y:S01]  /*b540*/  STS [R7+0x2000], R17 ;  /* 0x0020001107007388 */ /* 0x0007e20000000800 */
[----:B--2---:R-:W2:Y:S01]  /*b550*/  @P1 LDC.64 R10, c[0x0][0x2c0] ;  /* 0x0000b000ff0a1b82 */ /* 0x004ea20000000a00 */
[----:B------:R-:W-:Y:S02]  /*b560*/  F2FP.F16.F32.PACK_AB R30, R30, R192 ;  /* 0x000000c01e1e723e */ /* 0x000fe400000000ff */
        /* <DEDUP_REMOVED lines=10> */
[----:B---3--:R-:W-:Y:S01]  /*b610*/  @P3 MUFU.LG2 R14, R138 ;  /* 0x0000008a000e3308 */ /* 0x008fe20000000c00 */
[----:B------:R-:W-:Y:S01]  /*b620*/  F2FP.F16.F32.PACK_AB R52, R199, R52 ;  /* 0x00000034c734723e */ /* 0x000fe200000000ff */
[----:B------:R-:W-:Y:S01]  /*b630*/  STS [R8], R20 ;  /* 0x0000001408007388 */ /* 0x000fe20000000800 */
[----:B------:R-:W-:Y:S01]  /*b640*/  F2FP.F16.F32.PACK_AB R51, R51, R204 ;  /* 0x000000cc3333723e */ /* 0x000fe200000000ff */
[----:B------:R-:W3:Y:S01]  /*b650*/  @P3 LDC R16, c[0x0][0x2e8] ;  /* 0x0000ba00ff103b82 */ /* 0x000ee20000000800 */
[----:B------:R-:W-:Y:S01]  /*b660*/  F2FP.F16.F32.PACK_AB R50, R207, R50 ;  /* 0x00000032cf32723e */ /* 0x000fe200000000ff */
[----:B------:R-:W-:Y:S01]  /*b670*/  STS [R8+0x400], R19 ;  /* 0x0004001308007388 */ /* 0x000fe20000000800 */
[----:B------:R-:W-:-:S02]  /*b680*/  F2FP.F16.F32.PACK_AB R48, R48, R70 ;  /* 0x000000463030723e */ /* 0x000fc400000000ff */
[----:B------:R-:W-:Y:S01]  /*b690*/  F2FP.F16.F32.PACK_AB R45, R45, R80 ;  /* 0x000000502d2d723e */ /* 0x000fe200000000ff */
[----:B------:R-:W-:Y:S01]  /*b6a0*/  STS [R5+0x2000], R21 ;  /* 0x0020001505007388 */ /* 0x000fe20000000800 */
[----:B------:R-:W-:Y:S01]  /*b6b0*/  F2FP.F16.F32.PACK_AB R44, R44, R82 ;  /* 0x000000522c2c723e */ /* 0x000fe200000000ff */
[----:B------:R-:W3:Y:S01]  /*b6c0*/  @P0 LDC R17, c[0x0][0x2e8] ;  /* 0x0000ba00ff110b82 */ /* 0x000ee20000000800 */
        /* <DEDUP_REMOVED lines=9> */
[----:B------:R-:W-:Y:S01]  /*b760*/  ISETP.NE.AND P2, PT, RZ, UR5, PT ;  /* 0x00000005ff007c0c */ /* 0x000fe2000bf45270 */
[----:B------:R-:W-:Y:S01]  /*b770*/  STS [R4], R30 ;  /* 0x0000001e04007388 */ /* 0x000fe20000000800 */
        /* <DEDUP_REMOVED lines=9> */
[----:B------:R-:W-:Y:S02]  /*b810*/  ISETP.NE.OR P6, PT, RZ, UR4, !P2 ;  /* 0x00000004ff007c0c */ /* 0x000fe4000d7c5670 */
        /* <DEDUP_REMOVED lines=22> */
[----:B-1----:R-:W-:Y:S01]  /*b980*/  MOV R25, 0x7f800000 ;  /* 0x7f80000000197802 */ /* 0x002fe20000000f00 */
[----:B------:R-:W-:Y:S01]  /*b990*/  STS [R2+0x4400], R44 ;  /* 0x0044002c02007388 */ /* 0x000fe20000000800 */
[----:B------:R-:W-:Y:S02]  /*b9a0*/  F2FP.F16.F32.PACK_AB R67, R67, R124 ;  /* 0x0000007c4343723e */ /* 0x000fe400000000ff */
[----:B------:R-:W-:Y:S01]  /*b9b0*/  F2FP.F16.F32.PACK_AB R66, R127, R66 ;  /* 0x000000427f42723e */ /* 0x000fe200000000ff */
[----:B------:R-:W-:Y:S01]  /*b9c0*/  STS [R0+0x6000], R47 ;  /* 0x0060002f00007388 */ /* 0x000fe20000000800 */
[----:B------:R-:W-:Y:S02]  /*b9d0*/  MOV R24, 0x7f800000 ;  /* 0x7f80000000187802 */ /* 0x000fe40000000f00 */
[----:B------:R-:W-:Y:S01]  /*b9e0*/  MOV R22, 0x7f800000 ;  /* 0x7f80000000167802 */ /* 0x000fe20000000f00 */
[----:B------:R1:W-:Y:S01]  /*b9f0*/  STS [R0+0x6400], R46 ;  /* 0x0064002e00007388 */ /* 0x0003e20000000800 */
[----:B------:R-:W-:-:S03]  /*ba00*/  MOV R23, 0x7f800000 ;  /* 0x7f80000000177802 */ /* 0x000fc60000000f00 */
[----:B------:R-:W-:Y:S04]  /*ba10*/  STS [R2+0x6000], R43 ;  /* 0x0060002b02007388 */ /* 0x000fe80000000800 */
[----:B------:R2:W-:Y:S04]  /*ba20*/  STS [R2+0x6400], R42 ;  /* 0x0064002a02007388 */ /* 0x0005e80000000800 */
[----:B------:R-:W-:Y:S04]  /*ba30*/  STS [R3+0x4000], R41 ;  /* 0x0040002903007388 */ /* 0x000fe80000000800 */
[----:B------:R-:W-:Y:S04]  /*ba40*/  STS [R3+0x4400], R40 ;  /* 0x0044002803007388 */ /* 0x000fe80000000800 */
[----:B------:R-:W-:Y:S04]  /*ba50*/  STS [R7+0x4000], R37 ;  /* 0x0040002507007388 */ /* 0x000fe80000000800 */
[----:B------:R-:W-:Y:S01]  /*ba60*/  STS [R7+0x4400], R36 ;  /* 0x0044002407007388 */ /* 0x000fe20000000800 */
[----:B-1----:R-:W1:Y:S03]  /*ba70*/  @!P1 LDC R0, c[0x0][0x270] ;  /* 0x00009c00ff009b82 */ /* 0x002e660000000800 */
        /* <DEDUP_REMOVED lines=10> */
[----:B------:R-:W1:Y:S01]  /*bb20*/  S2R R29, SR_CTAID.X ;  /* 0x00000000001d7919 */ /* 0x000e620000002500 */
[----:B---3--:R-:W-:-:S02]  /*bb30*/  @P1 IMAD R7, R11, R10, RZ ;  /* 0x0000000a0b071224 */ /* 0x008fc400078e02ff */
[----:B------:R-:W2:Y:S01]  /*bb40*/  @!P1 LDC R11, c[0x0][0x2c4] ;  /* 0x0000b100ff0b9b82 */ /* 0x000ea20000000800 */
[----:B------:R-:W-:Y:S01]  /*bb50*/  STS [R5+0x6000], R57 ;  /* 0x0060003905007388 */ /* 0x000fe20000000800 */
[----:B------:R-:W3:Y:S03]  /*bb60*/  @P5 MUFU.LG2 R10, R132 ;  /* 0x00000084000a5308 */ /* 0x000ee60000000c00 */
[----:B------:R3:W-:Y:S04]  /*bb70*/  STS [R5+0x6400], R56 ;  /* 0x0064003805007388 */ /* 0x0007e80000000800 */
        /* <DEDUP_REMOVED lines=9> */
[----:B---3--:R-:W-:Y:S01]  /*bc10*/  @P1 MOV R5, 0x1 ;  /* 0x0000000100051802 */ /* 0x008fe20000000f00 */
[----:B-1----:R-:W-:Y:S02]  /*bc20*/  @!P1 IMAD R5, R7, R0, RZ ;  /* 0x0000000007059224 */ /* 0x002fe400078e02ff */
        /* <DEDUP_REMOVED lines=52> */
[----:B------:R-:W-:Y:S01]  /*bf70*/  @!P4 IMAD R3, R4, R8, RZ ;  /* 0x000000080403c224 */ /* 0x000fe200078e02ff */
[----:B------:R-:W-:Y:S01]  /*bf80*/  @!P6 IADD3 R7, P0, R2, R10, RZ ;  /* 0x0000000a0207e210 */ /* 0x000fe20007f1e0ff */
        /* <DEDUP_REMOVED lines=23> */
.L_x_132:
[----:B------:R-:W-:Y:S05]  /*c100*/  BSYNC B0 ;  /* 0x0000000000007941 */ /* 0x000fea0003800000 */
.L_x_131:
        /* <DEDUP_REMOVED lines=71> */
.L_x_133:
        /* <DEDUP_REMOVED lines=16> */
.L_x_2918:


//--------------------- .text._ZN5flash16flash_fwd_kernelI23Flash_fwd_kernel_traitsILi128ELi128ELi64ELi4ELb0ELb0EN7cutlass6half_tE19Flash_kernel_traitsILi128ELi128ELi64ELi4ES3_EELb0ELb0ELb0ELb0ELb0ELb0ELb0ELb0EEEvNS_16Flash_fwd_paramsE --------------------------
	.section	.text._ZN5flash16flash_fwd_kernelI23Flash_fwd_kernel_traitsILi128ELi128ELi64ELi4ELb0ELb0EN7cutlass6half_tE19Flash_kernel_traitsILi128ELi128ELi64ELi4ES3_EELb0ELb0ELb0ELb0ELb0ELb0ELb0ELb0EEEvNS_16Flash_fwd_paramsE,"ax",@progbits
	.align	128
        .global         _ZN5flash16flash_fwd_kernelI23Flash_fwd_kernel_traitsILi128ELi128ELi64ELi4ELb0ELb0EN7cutlass6half_tE19Flash_kernel_traitsILi128ELi128ELi64ELi4ES3_EELb0ELb0ELb0ELb0ELb0ELb0ELb0ELb0EEEvNS_16Flash_fwd_paramsE
        .type           _ZN5flash16flash_fwd_kernelI23Flash_fwd_kernel_traitsILi128ELi128ELi64ELi4ELb0ELb0EN7cutlass6half_tE19Flash_kernel_traitsILi128ELi128ELi64ELi4ES3_EELb0ELb0ELb0ELb0ELb0ELb0ELb0ELb0EEEvNS_16Flash_fwd_paramsE,@function
        .size           _ZN5flash16flash_fwd_kernelI23Flash_fwd_kernel_traitsILi128ELi128ELi64ELi4ELb0ELb0EN7cutlass6half_tE19Flash_kernel_traitsILi128ELi128ELi64ELi4ES3_EELb0ELb0ELb0ELb0ELb0ELb0ELb0ELb0EEEvNS_16Flash_fwd_paramsE,(.L_x_2919 - _ZN5flash16flash_fwd_kernelI23Flash_fwd_kernel_traitsILi128ELi128ELi64ELi4ELb0ELb0EN7cutlass6half_tE19Flash_kernel_traitsILi128ELi128ELi64ELi4ES3_EELb0ELb0ELb0ELb0ELb0ELb0ELb0ELb0EEEvNS_16Flash_fwd_paramsE)
        .other          _ZN5flash16flash_fwd_kernelI23Flash_fwd_kernel_traitsILi128ELi128ELi64ELi4ELb0ELb0EN7cutlass6half_tE19Flash_kernel_traitsILi128ELi128ELi64ELi4ES3_EELb0ELb0ELb0ELb0ELb0ELb0ELb0ELb0EEEvNS_16Flash_fwd_paramsE,@"STO_CUDA_ENTRY STV_DEFAULT"
_ZN5flash16flash_fwd_kernelI23Flash_fwd_kernel_traitsILi128ELi128ELi64ELi4ELb0ELb0EN7cutlass6half_tE19Flash_kernel_traitsILi128ELi128ELi64ELi4ES3_EELb0ELb0ELb0ELb0ELb0ELb0ELb0ELb0EEEvNS_16Flash_fwd_paramsE:
.text._ZN5flash16flash_fwd_kernelI23Flash_fwd_kernel_traitsILi128ELi128ELi64ELi4ELb0ELb0EN7cutlass6half_tE19Flash_kernel_traitsILi128ELi128ELi64ELi4ES3_EELb0ELb0ELb0ELb0ELb0ELb0ELb0ELb0EEEvNS_16Flash_fwd_paramsE:
        /* <DEDUP_REMOVED lines=55> */
.L_x_134:
[----:B------:R-:W-:-:S05]  /*0370*/  ULDC UR7, c[0x0][0x2c8] ;  /* 0x0000b20000077ab9 */ /* 0x000fca0000000800 */
.L_x_135:
        /* <DEDUP_REMOVED lines=11> */
[----:B------:R-:W-:-:S06]  /*0430*/  UISETP.GT.AND UP0, UPT, UR12, UR14, UPT ;  /* 0x0000000e0c00728c */ /* 0x000fcc000bf04270 */
[----:B------:R-:W-:Y:S01]  /*0440*/  PLOP3.LUT P0, PT, PT, PT, UP0, 0x80, 0x0 ;  /* 0x000000000000781c */ /* 0x000fe20003f0f008 */
[----:B------:R-:W-:-:S04]  /*0450*/  @!UP1 UISETP.NE.U32.AND UP0, UPT, UR4, URZ, UPT ;  /* 0x0000003f0400928c */ /* 0x000fc8000bf05070 */
[----:B------:R-:W-:Y:S01]  /*0460*/  @!UP1 UISETP.NE.AND.EX UP0, UPT, UR5, URZ, UPT, UP0 ;  /* 0x0000003f0500928c */ /* 0x000fe2000bf05300 */
[----:B--2---:R-:W-:-:S07]  /*0470*/  @P1 R2UR UR20, R0 ;  /* 0x00000000001412ca */ /* 0x004fce00000e0000 */
[----:B------:R-:W-:Y:S08]  /*0480*/  @!P0 EXIT ;  /* 0x000000000000894d */ /* 0x000ff00003800000 */
[----:B------:R-:W-:Y:S01]  /*0490*/  @!UP1 ULDC UR4, c[0x0][0x2cc] ;  /* 0x0000b30000049ab9 */ /* 0x000fe20000000800 */
[----:B------:R-:W-:Y:S01]  /*04a0*/  @UP1 UIADD3 UR20, UR20, -UR13, URZ ;  /* 0x8000000d14141290 */ /* 0x000fe2000fffe03f */
[----:B------:R-:W1:Y:S01]  /*04b0*/  S2R R138, SR_TID.X ;  /* 0x00000000008a7919 */ /* 0x000e620000002100 */
[----:B------:R-:W-:-:S04]  /*04c0*/  @!UP1 USEL UR4, UR4, URZ, UP0 ;  /* 0x0000003f04049287 */ /* 0x000fc80008000000 */
[----:B------:R-:W-:-:S04]  /*04d0*/  @!UP1 UIADD3 UR20, UR4, UR7, -UR13 ;  /* 0x0000000704149290 */ /* 0x000fc8000fffe80d */
[----:B------:R-:W-:Y:S02]  /*04e0*/  UISETP.GE.AND UP0, UPT, UR20, 0x1, UPT ;  /* 0x000000011400788c */ /* 0x000fe4000bf06270 */
[----:B------:R-:W-:-:S04]  /*04f0*/  UIADD3 UR4, UR20, 0x3f, URZ ;  /* 0x0000003f14047890 */ /* 0x000fc8000fffe03f */
[----:B------:R-:W-:Y:S01]  /*0500*/  PLOP3.LUT P0, PT, PT, PT, UP0, 0x80, 0x0 ;  /* 0x000000000000781c */ /* 0x000fe20003f0f008 */
[----:B------:R-:W-:-:S04]  /*0510*/  USHF.R.S32.HI UR17, URZ, 0x1f, UR4 ;  /* 0x0000001f3f117899 */ /* 0x000fc80008011404 */
[----:B------:R-:W-:-:S08]  /*0520*/  ULEA.HI UR17, UR17, UR4, URZ, 0x6 ;  /* 0x0000000411117291 */ /* 0x000fd0000f8f303f */
[----:B------:R-:W-:Y:S05]  /*0530*/  @!P0 BRA `(.L_x_136) ;  /* 0x000000e000b48947 */ /* 0x000fea0003800000 */
[----:B------:R-:W2:Y:S01]  /*0540*/  LDC R12, c[0x0][0x278] ;  /* 0x00009e00ff0c7b82 */ /* 0x000ea20000000800 */
[----:B------:R-:W3:Y:S01]  /*0550*/  S2R R4, SR_CTAID.Z ;  /* 0x0000000000047919 */ /* 0x000ee20000002700 */
[----:B-1----:R-:W-:Y:S01]  /*0560*/  SHF.R.S32.HI R28, RZ, 0x1f, R138 ;  /* 0x0000001fff1c7819 */ /* 0x002fe2000001148a */
[----:B------:R-:W-:Y:S01]  /*0570*/  UISETP.NE.AND UP1, UPT, UR15, -0x1, UPT ;  /* 0xffffffff0f00788c */ /* 0x000fe2000bf25270 */
[----:B------:R-:W-:Y:S01]  /*0580*/  IMAD.U32 R8, RZ, RZ, UR16 ;  /* 0x00000010ff087e24 */ /* 0x000fe2000f8e00ff */
[----:B------:R-:W-:Y:S01]  /*0590*/  UISETP.NE.AND UP0, UPT, UR6, -0x1, UPT ;  /* 0xffffffff0600788c */ /* 0x000fe2000bf05270 */
[----:B------:R-:W-:-:S05]  /*05a0*/  LEA.HI R18, R28, R138, RZ, 0x4 ;  /* 0x0000008a1c127211 */ /* 0x000fca00078f20ff */
[----:B------:R-:W-:-:S03]  /*05b0*/  PLOP3.LUT P0, PT, PT, PT, UP0, 0x80, 0x0 ;  /* 0x000000000000781c */ /* 0x000fc60003f0f008 */
[----:B------:R-:W-:Y:S01]  /*05c0*/  @UP1 ULDC.64 UR4, c[0x0][0x240] ;  /* 0x0000900000041ab9 */ /* 0x000fe20000000a00 */
[----:B------:R-:W-:Y:S02]  /*05d0*/  @!UP1 USHF.R.S32.HI UR7, URZ, 0x1f, UR11 ;  /* 0x0000001f3f079899 */ /* 0x000fe4000801140b */
[----:B------:R-:W-:Y:S02]  /*05e0*/  @UP1 UIMAD.WIDE.U32 UR24, UR15, UR4, URZ ;  /* 0x000000040f1812a5 */ /* 0x000fe4000f8e003f */
[----:B------:R-:W-:Y:S02]  /*05f0*/  @UP0 UIADD3 UR23, UR13, UR6, URZ ;  /* 0x000000060d170290 */ /* 0x000fe4000fffe03f */
[----:B------:R-:W-:Y:S01]  /*0600*/  @UP1 UIMAD UR10, UR15, UR5, UR25 ;  /* 0x000000050f0a12a4 */ /* 0x000fe2000f8e0219 */
[----:B------:R-:W-:Y:S01]  /*0610*/  @UP0 ULDC.64 UR8, c[0x0][0x248] ;  /* 0x0000920000080ab9 */ /* 0x000fe20000000a00 */
[----:B--2---:R-:W-:Y:S01]  /*0620*/  IABS R0, R12 ;  /* 0x0000000c00007213 */ /* 0x004fe20000000000 */
[----:B------:R-:W-:Y:S01]  /*0630*/  @!UP1 ULDC.64 UR4, c[0x0][0x228] ;  /* 0x00008a0000049ab9 */ /* 0x000fe20000000a00 */
[----:B------:R-:W-:-:S02]  /*0640*/  @UP0 UIMAD.WIDE.U32 UR26, UR23, UR8, URZ ;  /* 0x00000008171a02a5 */ /* 0x000fc4000f8e003f */
[----:B------:R-:W-:Y:S01]  /*0650*/  @!UP1 UIMAD UR7, UR7, UR4, URZ ;  /* 0x00000004070792a4 */ /* 0x000fe2000f8e023f */
[----:B------:R-:W-:Y:S01]  /*0660*/  IMAD.MOV.U32 R5, RZ, RZ, R0 ;  /* 0x000000ffff057224 */ /* 0x000fe200078e0000 */
[----:B------:R-:W-:Y:S02]  /*0670*/  @!UP1 UIMAD.WIDE.U32 UR28, UR11, UR4, URZ ;  /* 0x000000040b1c92a5 */ /* 0x000fe4000f8e003f */
[----:B------:R-:W-:Y:S01]  /*0680*/  @!UP1 UIMAD UR5, UR11, UR5, UR7 ;  /* 0x000000050b0592a4 */ /* 0x000fe2000f8e0207 */
[----:B------:R-:W1:Y:S01]  /*0690*/  I2F.RP R2, R5 ;  /* 0x0000000500027306 */ /* 0x000e620000209400 */
[----:B---3--:R-:W-:Y:S01]  /*06a0*/  IABS R4, R4 ;  /* 0x0000000400047213 */ /* 0x008fe20000000000 */
[----:B------:R-:W-:Y:S02]  /*06b0*/  @UP0 UIMAD UR23, UR23, UR9, URZ ;  /* 0x00000009171702a4 */ /* 0x000fe4000f8e023f */
[----:B------:R-:W-:Y:S02]  /*06c0*/  @!UP1 UIADD3 UR10, UR29, UR5, URZ ;  /* 0x000000051d0a9290 */ /* 0x000fe4000fffe03f */
[----:B------:R-:W-:Y:S01]  /*06d0*/  @UP0 UIADD3 UR23, UR27, UR23, URZ ;  /* 0x000000171b170290 */ /* 0x000fe2000fffe03f */
[----:B------:R-:W-:Y:S01]  /*06e0*/  @!UP1 UMOV UR24, UR28 ;  /* 0x0000001c00189c82 */ /* 0x000fe20008000000 */
[----:B-1----:R-:W1:Y:S02]  /*06f0*/  MUFU.RCP R2, R2 ;  /* 0x0000000200027308 */ /* 0x002e640000001000 */
[----:B-1----:R-:W-:-:S06]  /*0700*/  VIADD R2, R2, 0xffffffe ;  /* 0x0ffffffe02027836 */ /* 0x002fcc0000000000 */
[----:B------:R-:W1:Y:S02]  /*0710*/  F2I.FTZ.U32.TRUNC.NTZ R3, R2 ;  /* 0x0000000200037305 */ /* 0x000e64000021f000 */
[----:B-1----:R-:W-:Y:S02]  /*0720*/  IMAD.MOV R0, RZ, RZ, -R3 ;  /* 0x000000ffff007224 */ /* 0x002fe400078e0a03 */
[----:B------:R-:W-:Y:S02]  /*0730*/  IMAD.MOV.U32 R2, RZ, RZ, RZ ;  /* 0x000000ffff027224 */ /* 0x000fe400078e00ff */
[----:B------:R-:W-:-:S04]  /*0740*/  IMAD R0, R0, R5, RZ ;  /* 0x0000000500007224 */ /* 0x000fc800078e02ff */
[----:B------:R-:W-:-:S04]  /*0750*/  IMAD.HI.U32 R2, R3, R0, R2 ;  /* 0x0000000003027227 */ /* 0x000fc800078e0002 */
[----:B------:R-:W-:Y:S01]  /*0760*/  IMAD.MOV.U32 R3, RZ, RZ, R4 ;  /* 0x000000ffff037224 */ /* 0x000fe200078e0004 */
[----:B------:R-:W-:-:S03]  /*0770*/  LEA.HI R4, R28, R138, RZ, 0x3 ;  /* 0x0000008a1c047211 */ /* 0x000fc600078f18ff */
[----:B------:R-:W-:Y:S01]  /*0780*/  IMAD.HI.U32 R0, R2, R3, RZ ;  /* 0x0000000302007227 */ /* 0x000fe200078e00ff */
[----:B------:R-:W-:Y:S02]  /*0790*/  SHF.R.S32.HI R6, RZ, 0x3, R4 ;  /* 0x00000003ff067819 */ /* 0x000fe40000011404 */
[----:B------:R-:W-:Y:S01]  /*07a0*/  LOP3.LUT R4, R4, 0xfffffff8, RZ, 0xc0, !PT ;  /* 0xfffffff804047812 */ /* 0x000fe200078ec0ff */
[----:B------:R-:W-:Y:S01]  /*07b0*/  IMAD.MOV R2, RZ, RZ, -R0 ;  /* 0x000000ffff027224 */ /* 0x000fe200078e0a00 */
[----:B------:R-:W-:-:S03]  /*07c0*/  SHF.R.S32.HI R7, RZ, 0x1f, R6 ;  /* 0x0000001fff077819 */ /* 0x000fc60000011406 */
[C---:B------:R-:W-:Y:S02]  /*07d0*/  IMAD R2, R5.reuse, R2, R3 ;  /* 0x0000000205027224 */ /* 0x040fe400078e0203 */
[----:B------:R-:W-:Y:S02]  /*07e0*/  IMAD.SHL.U32 R3, R6, 0x40, RZ ;  /* 0x0000004006037824 */ /* 0x000fe400078e00ff */
[----:B------:R-:W-:Y:S01]  /*07f0*/  IMAD.IADD R36, R138, 0x1, -R4 ;  /* 0x000000018a247824 */ /* 0x000fe200078e0a04 */
[----:B------:R-:W-:Y:S01]  /*0800*/  ISETP.GT.U32.AND P2, PT, R5, R2, PT ;  /* 0x000000020500720c */ /* 0x000fe20003f44070 */
[----:B------:R-:W-:Y:S01]  /*0810*/  IMAD.WIDE R8, R8, 0x80, R6 ;  /* 0x0000008008087825 */ /* 0x000fe200078e0206 */
[----:B------:R-:W-:-:S03]  /*0820*/  LOP3.LUT R3, R3, 0x1c0, RZ, 0xc0, !PT ;  /* 0x000001c003037812 */ /* 0x000fc600078ec0ff */
[----:B------:R-:W-:-:S05]  /*0830*/  IMAD.SHL.U32 R204, R36, 0x8, RZ ;  /* 0x0000000824cc7824 */ /* 0x000fca00078e00ff */
[----:B------:R-:W-:Y:S02]  /*0840*/  LOP3.LUT R4, R3, 0x38, R204, 0xf8, !PT ;  /* 0x0000003803047812 */ /* 0x000fe400078ef8cc */
[----:B------:R-:W-:Y:S01]  /*0850*/  SHF.R.U32.HI R3, RZ, 0x3, R3 ;  /* 0x00000003ff037819 */ /* 0x000fe20000011603 */
[----:B------:R-:W-:-:S03]  /*0860*/  @!P2 IMAD.IADD R2, R2, 0x1, -R5 ;  /* 0x000000010202a824 */ /* 0x000fc600078e0a05 */
[----:B------:R-:W-:Y:S02]  /*0870*/  LOP3.LUT R4, R4, R3, RZ, 0x3c, !PT ;  /* 0x0000000304047212 */ /* 0x000fe400078e3cff */
[----:B------:R-:W-:Y:S02]  /*0880*/  LOP3.LUT R3, R18, 0xfffffff0, RZ, 0xc0, !PT ;  /* 0xfffffff012037812 */ /* 0x000fe400078ec0ff */
[----:B------:R-:W-:-:S03]  /*0890*/  ISETP.GE.U32.AND P1, PT, R2, R5, PT ;  /* 0x000000050200720c */ /* 0x000fc60003f26070 */
[----:B------:R-:W-:Y:S01]  /*08a0*/  IMAD.IADD R2, R138, 0x1, -R3 ;  /* 0x000000018a027824 */ /* 0x000fe200078e0a03 */
[----:B------:R-:W-:-:S04]  /*08b0*/  LEA.HI R3, R28, R138, RZ, 0x6 ;  /* 0x0000008a1c037211 */ /* 0x000fc800078f30ff */
[----:B------:R-:W-:Y:S01]  /*08c0*/  SHF.R.S32.HI R5, RZ, 0x1f, R2 ;  /* 0x0000001fff057819 */ /* 0x000fe20000011402 */
[----:B------:R-:W-:Y:S06]  /*08d0*/  @P0 BRA `(.L_x_137) ;  /* 0x0000000000340947 */ /* 0x000fec0003800000 */
        /* <DEDUP_REMOVED lines=8> */
[----:B------:R-:W-:Y:S01]  /*0960*/  UIMAD UR7, UR7, UR4, URZ ;  /* 0x00000004070772a4 */ /* 0x000fe2000f8e023f */
[----:B------:R-:W-:-:S03]  /*0970*/  UMOV UR22, UR26 ;  /* 0x0000001a00167c82 */ /* 0x000fc60008000000 */
[----:B------:R-:W-:Y:S02]  /*0980*/  UIMAD UR5, UR11, UR5, UR7 ;  /* 0x000000050b0572a4 */ /* 0x000fe4000f8e0207 */
[----:B------:R-:W-:-:S04]  /*0990*/  UIMAD.WIDE.U32 UR26, UR11, UR4, UR22 ;  /* 0x000000040b1a72a5 */ /* 0x000fc8000f8e0016 */
[----:B------:R-:W-:-:S12]  /*09a0*/  UIADD3 UR23, UR27, UR5, URZ ;  /* 0x000000051b177290 */ /* 0x000fd8000fffe03f */
.L_x_137:
[----:B------:R-:W-:Y:S01]  /*09b0*/  @UP0 UIADD3 UR25, UR13, UR6, URZ ;  /* 0x000000060d190290 */ /* 0x000fe2000fffe03f */
[----:B------:R-:W-:Y:S01]  /*09c0*/  IMAD.SHL.U32 R3, R3, 0x8, RZ ;  /* 0x0000000803037824 */ /* 0x000fe200078e00ff */
[----:B------:R-:W-:Y:S01]  /*09d0*/  LEA.HI R25, R5, R2, RZ, 0x3 ;  /* 0x0000000205197211 */ /* 0x000fe200078f18ff */
[----:B------:R-:W-:Y:S01]  /*09e0*/  @UP0 ULDC.64 UR6, c[0x0][0x250] ;  /* 0x0000940000060ab9 */ /* 0x000fe20000000a00 */
[----:B------:R-:W-:Y:S02]  /*09f0*/  USHF.R.S32.HI UR22, URZ, 0x1f, UR21 ;  /* 0x0000001f3f167899 */ /* 0x000fe40008011415 */
[----:B------:R-:W-:Y:S01]  /*0a00*/  @UP0 UIMAD.WIDE.U32 UR28, UR25, UR6, URZ ;  /* 0x00000006191c02a5 */ /* 0x000fe2000f8e003f */
[----:B------:R-:W-:Y:S01]  /*0a10*/  LOP3.LUT R242, R4, 0xfffffe00, R3, 0xf8, !PT ;  /* 0xfffffe0004f27812 */ /* 0x000fe200078ef803 */
[----:B------:R-:W-:Y:S01]  /*0a20*/  @UP0 UIMAD UR25, UR25, UR7, URZ ;  /* 0x00000007191902a4 */ /* 0x000fe2000f8e023f */
[----:B------:R-:W-:Y:S02]  /*0a30*/  LOP3.LUT R4, R12, UR21, RZ, 0x3c, !PT ;  /* 0x000000150c047c12 */ /* 0x000fe4000f8e3cff */
[----:B------:R-:W-:Y:S01]  /*0a40*/  LOP3.LUT R3, R25, 0xfffffff8, RZ, 0xc0, !PT ;  /* 0xfffffff819037812 */ /* 0x000fe200078ec0ff */
[----:B------:R-:W-:Y:S01]  /*0a50*/  @UP0 UIADD3 UR25, UR29, UR25, URZ ;  /* 0x000000191d190290 */ /* 0x000fe2000fffe03f */
[----:B------:R-:W-:Y:S11]  /*0a60*/  @P0 BRA `(.L_x_138) ;  /* 0x0000000000300947 */ /* 0x000ff60003800000 */
        /* <DEDUP_REMOVED lines=12> */
.L_x_138:
[----:B------:R-:W-:Y:S01]  /*0b30*/  UIADD3 UR14, -UR14, UR12, URZ ;  /* 0x0000000c0e0e7290 */ /* 0x000fe2000fffe13f */
[----:B------:R-:W-:Y:S01]  /*0b40*/  IMAD.IADD R24, R2, 0x1, -R3 ;  /* 0x0000000102187824 */ /* 0x000fe200078e0a03 */
[--C-:B------:R-:W-:Y:S01]  /*0b50*/  SHF.R.S32.HI R205, RZ, 0x1f, R204.reuse ;  /* 0x0000001fffcd7819 */ /* 0x100fe200000114cc */
[----:B------:R-:W-:Y:S01]  /*0b60*/  VIADD R2, R6, 0x40 ;  /* 0x0000004006027836 */ /* 0x000fe20000000000 */
[----:B------:R-:W-:Y:S01]  /*0b70*/  ISETP.GE.AND P0, PT, R4, RZ, PT ;  /* 0x000000ff0400720c */ /* 0x000fe20003f06270 */
[----:B------:R-:W-:Y:S01]  /*0b80*/  IMAD R4, R7, UR8, RZ ;  /* 0x0000000807047c24 */ /* 0x000fe2000f8e02ff */
[----:B------:R-:W-:Y:S01]  /*0b90*/  @!P2 IADD3 R0, R0, 0x1, RZ ;  /* 0x000000010000a810 */ /* 0x000fe20007ffe0ff */
[----:B------:R-:W-:Y:S01]  /*0ba0*/  VIADD R11, R6, 0x50 ;  /* 0x00000050060b7836 */ /* 0x000fe20000000000 */
[----:B------:R-:W-:Y:S01]  /*0bb0*/  ISETP.GE.AND P4, PT, R2, UR14, PT ;  /* 0x0000000e02007c0c */ /* 0x000fe2000bf86270 */
[----:B------:R-:W-:Y:S01]  /*0bc0*/  IMAD.WIDE.U32 R2, R6, UR8, R204 ;  /* 0x0000000806027c25 */ /* 0x000fe2000f8e00cc */
[----:B------:R-:W-:Y:S01]  /*0bd0*/  ISETP.NE.AND P2, PT, R12, RZ, PT ;  /* 0x000000ff0c00720c */ /* 0x000fe20003f45270 */
[----:B------:R-:W-:Y:S01]  /*0be0*/  ULDC.64 UR12, c[0x0][0x260] ;  /* 0x00009800000c7ab9 */ /* 0x000fe20000000a00 */
[----:B------:R-:W-:Y:S01]  /*0bf0*/  IADD3 R10, R6, 0x60, RZ ;  /* 0x00000060060a7810 */ /* 0x000fe20007ffe0ff */
[----:B------:R-:W-:Y:S01]  /*0c00*/  @P1 VIADD R0, R0, 0x1 ;  /* 0x0000000100001836 */ /* 0x000fe20000000000 */
[----:B------:R-:W-:Y:S01]  /*0c10*/  ISETP.GE.AND P3, PT, R11, UR14, PT ;  /* 0x0000000e0b007c0c */ /* 0x000fe2000bf66270 */
[----:B------:R-:W-:Y:S01]  /*0c20*/  IMAD R5, R6, UR9, R4 ;  /* 0x0000000906057c24 */ /* 0x000fe2000f8e0204 */
[----:B------:R-:W-:Y:S01]  /*0c30*/  IADD3 R4, P1, R2, UR26, RZ ;  /* 0x0000001a02047c10 */ /* 0x000fe2000ff3e0ff */
[----:B------:R-:W-:Y:S01]  /*0c40*/  @!P0 IMAD.MOV R0, RZ, RZ, -R0 ;  /* 0x000000ffff008224 */ /* 0x000fe200078e0a00 */
[----:B------:R-:W-:Y:S01]  /*0c50*/  ISETP.GE.AND P0, PT, R10, UR14, PT ;  /* 0x0000000e0a007c0c */ /* 0x000fe2000bf06270 */
[----:B------:R-:W-:Y:S01]  /*0c60*/  IMAD R10, R7, UR6, RZ ;  /* 0x00000006070a7c24 */ /* 0x000fe2000f8e02ff */
[----:B------:R-:W-:Y:S01]  /*0c70*/  IADD3.X R5, R3, UR23, R5, P1, !PT ;  /* 0x0000001703057c10 */ /* 0x000fe20008ffe405 */
[----:B------:R-:W-:Y:S01]  /*0c80*/  IMAD.WIDE.U32 R2, R6, UR6, R204 ;  /* 0x0000000606027c25 */ /* 0x000fe2000f8e00cc */
[----:B------:R-:W-:Y:S01]  /*0c90*/  IADD3 R14, P1, R204, UR24, RZ ;  /* 0x00000018cc0e7c10 */ /* 0x000fe2000ff3e0ff */
[----:B------:R-:W1:Y:S01]  /*0ca0*/  S2UR UR23, SR_CgaCtaId ;  /* 0x00000000001779c3 */ /* 0x000e620000008800 */
[----:B------:R-:W-:Y:S01]  /*0cb0*/  @!P2 LOP3.LUT R0, RZ, R12, RZ, 0x33, !PT ;  /* 0x0000000cff00a212 */ /* 0x000fe200078e33ff */
[----:B------:R-:W-:Y:S01]  /*0cc0*/  IMAD R11, R6, UR7, R10 ;  /* 0x00000007060b7c24 */ /* 0x000fe2000f8e020a */
[----:B------:R-:W-:Y:S01]  /*0cd0*/  IADD3 R2, P2, R2, UR28, RZ ;  /* 0x0000001c02027c10 */ /* 0x000fe2000ff5e0ff */
[----:B------:R-:W-:Y:S01]  /*0ce0*/  VIADD R161, R204, 0x40 ;  /* 0x00000040cca17836 */ /* 0x000fe20000000000 */
[----:B------:R-:W-:Y:S01]  /*0cf0*/  IADD3.X R15, R205, UR10, RZ, P1, !PT ;  /* 0x0000000acd0f7c10 */ /* 0x000fe20008ffe4ff */
[----:B------:R-:W-:Y:S01]  /*0d00*/  ULDC.64 UR10, c[0x0][0x268] ;  /* 0x00009a00000a7ab9 */ /* 0x000fe20000000a00 */
[----:B------:R-:W-:Y:S01]  /*0d10*/  IADD3.X R3, R3, UR25, R11, P2, !PT ;  /* 0x0000001903037c10 */ /* 0x000fe200097fe40b */
[----:B------:R-:W-:Y:S01]  /*0d20*/  IMAD.WIDE.U32 R32, R0, UR12, R4 ;  /* 0x0000000c00207c25 */ /* 0x000fe2000f8e0004 */
[----:B------:R-:W-:Y:S01]  /*0d30*/  R2P PR, R24, 0x6 ;  /* 0x0000000618007804 */ /* 0x000fe20000000000 */
[----:B------:R-:W-:Y:S01]  /*0d40*/  ULDC.64 UR4, c[0x0][0x258] ;  /* 0x0000960000047ab9 */ /* 0x000fe20000000a00 */
[----:B------:R-:W-:Y:S01]  /*0d50*/  ISETP.GE.AND P6, PT, R6, UR14, PT ;  /* 0x0000000e06007c0c */ /* 0x000fe2000bfc6270 */
[----:B------:R-:W-:Y:S01]  /*0d60*/  IMAD.WIDE.U32 R30, R0, UR10, R2 ;  /* 0x0000000a001e7c25 */ /* 0x000fe2000f8e0002 */
[----:B------:R2:W-:Y:S01]  /*0d70*/  STL.64 [R1+0x48], R32 ;  /* 0x0000482001007387 */ /* 0x0005e20000100a00 */
[----:B------:R-:W-:Y:S01]  /*0d80*/  SHF.R.S32.HI R10, RZ, 0x1f, R0 ;  /* 0x0000001fff0a7819 */ /* 0x000fe20000011400 */
[----:B------:R-:W-:Y:S01]  /*0d90*/  UIMAD UR22, UR22, UR4, URZ ;  /* 0x00000004161672a4 */ /* 0x000fe2000f8e023f */
[----:B------:R-:W-:Y:S01]  /*0da0*/  IMAD.U32 R12, RZ, RZ, UR4 ;  /* 0x00000004ff0c7e24 */ /* 0x000fe2000f8e00ff */
[----:B------:R2:W-:Y:S01]  /*0db0*/  STL.64 [R1+0x40], R30 ;  /* 0x0000401e01007387 */ /* 0x0005e20000100a00 */
[----:B------:R-:W-:Y:S01]  /*0dc0*/  UMOV UR4, 0x400 ;  /* 0x0000040000047882 */ /* 0x000fe20000000000 */
[----:B------:R-:W-:Y:S01]  /*0dd0*/  IMAD R4, R10, UR10, RZ ;  /* 0x0000000a0a047c24 */ /* 0x000fe2000f8e02ff */
[----:B------:R-:W-:Y:S01]  /*0de0*/  UIMAD UR5, UR21, UR5, UR22 ;  /* 0x00000005150572a4 */ /* 0x000fe2000f8e0216 */
[----:B------:R2:W-:Y:S01]  /*0df0*/  STL [R1+0x10], R161 ;  /* 0x000010a101007387 */ /* 0x0005e20000100800 */
[----:B------:R-:W-:Y:S01]  /*0e00*/  IMAD.WIDE.U32 R14, R12, UR21, R14 ;  /* 0x000000150c0e7c25 */ /* 0x000fe2000f8e000e */
[----:B------:R-:W-:Y:S01]  /*0e10*/  BSSY B0, `(.L_x_139) ;  /* 0x0000029000007945 */ /* 0x000fe20003800000 */
[----:B-1----:R-:W-:Y:S01]  /*0e20*/  ULEA UR4, UR23, UR4, 0x18 ;  /* 0x0000000417047291 */ /* 0x002fe2000f8ec03f */
[----:B------:R-:W-:Y:S01]  /*0e30*/  IADD3 R23, R6, 0x20, RZ ;  /* 0x0000002006177810 */ /* 0x000fe20007ffe0ff */
[----:B------:R-:W-:-:S02]  /*0e40*/  IMAD R11, R10, UR12, RZ ;  /* 0x0000000c0a0b7c24 */ /* 0x000fc4000f8e02ff */
[----:B------:R-:W-:Y:S01]  /*0e50*/  IMAD R27, R0, UR11, R4 ;  /* 0x0000000b001b7c24 */ /* 0x000fe2000f8e0204 */
[----:B------:R-:W-:Y:S01]  /*0e60*/  MOV R4, 0x10 ;  /* 0x0000001000047802 */ /* 0x000fe20000000f00 */
[----:B------:R-:W-:Y:S01]  /*0e70*/  VIADD R22, R6, 0x10 ;  /* 0x0000001006167836 */ /* 0x000fe20000000000 */
[----:B------:R-:W-:Y:S01]  /*0e80*/  LEA R242, R242, UR4, 0x1 ;  /* 0x00000004f2f27c11 */ /* 0x000fe2000f8e08ff */
[----:B------:R-:W-:Y:S01]  /*0e90*/  IMAD.MOV.U32 R2, RZ, RZ, 0x20 ;  /* 0x00000020ff027424 */ /* 0x000fe200078e00ff */
[----:B------:R-:W-:Y:S01]  /*0ea0*/  SEL R4, R4, 0xfffffff0, !P1 ;  /* 0xfffffff004047807 */ /* 0x000fe20004800000 */
[----:B------:R-:W-:Y:S01]  /*0eb0*/  IMAD R26, R0, UR13, R11 ;  /* 0x0000000d001a7c24 */ /* 0x000fe2000f8e020b */
[----:B------:R-:W-:Y:S02]  /*0ec0*/  IADD3 R11, R15, UR5, RZ ;  /* 0x000000050f0b7c10 */ /* 0x000fe4000fffe0ff */
[----:B------:R-:W-:Y:S02]  /*0ed0*/  ISETP.GE.AND P5, PT, R22, UR14, PT ;  /* 0x0000000e16007c0c */ /* 0x000fe4000bfa6270 */
[----:B------:R-:W-:Y:S01]  /*0ee0*/  SEL R2, R2, 0xffffffe0, !P2 ;  /* 0xffffffe002027807 */ /* 0x000fe20005000000 */
[----:B------:R-:W-:Y:S10]  /*0ef0*/  @P6 BRA `(.L_x_140) ;  /* 0x0000000000686947 */ /* 0x000ff40003800000 */
[----:B------:R-:W-:Y:S01]  /*0f00*/  ULDC UR5, c[0x0][0x2d0] ;  /* 0x0000b40000057ab9 */ /* 0x000fe20000000800 */
[----:B------:R-:W-:Y:S01]  /*0f10*/  ULDC.64 UR10, c[0x0][0x240] ;  /* 0x00009000000a7ab9 */ /* 0x000fe20000000a00 */
[----:B------:R-:W-:Y:S01]  /*0f20*/  ISETP.GE.AND P6, PT, R204, UR5, PT ;  /* 0x00000005cc007c0c */ /* 0x000fe2000bfc6270 */
[----:B------:R-:W-:Y:S01]  /*0f30*/  IMAD R0, R9, UR10, RZ ;  /* 0x0000000a09007c24 */ /* 0x000fe2000f8e02ff */
[----:B------:R-:W-:Y:S01]  /*0f40*/  ISETP.GE.AND P2, PT, R161, UR5, PT ;  /* 0x00000005a1007c0c */ /* 0x000fe2000bf46270 */
[----:B------:R-:W-:Y:S02]  /*0f50*/  IMAD.MOV.U32 R10, RZ, RZ, R14 ;  /* 0x000000ffff0a7224 */ /* 0x000fe400078e000e */
[C---:B------:R-:W-:Y:S02]  /*0f60*/  IMAD R0, R8.reuse, UR11, R0 ;  /* 0x0000000b08007c24 */ /* 0x040fe4000f8e0200 */
[----:B------:R-:W-:-:S05]  /*0f70*/  IMAD.WIDE.U32 R12, R8, UR10, R10 ;  /* 0x0000000a080c7c25 */ /* 0x000fca000f8e000a */
[----:B------:R-:W-:Y:S01]  /*0f80*/  IADD3 R0, R13, R0, RZ ;  /* 0x000000000d007210 */ /* 0x000fe20007ffe0ff */
[----:B------:R-:W1:Y:S01]  /*0f90*/  @!P6 LDC.64 R16, c[0x0][0x210] ;  /* 0x00008400ff10eb82 */ /* 0x000e620000000a00 */
[----:B------:R3:W-:Y:S01]  /*0fa0*/  @P6 STS.128 [R242], RZ ;  /* 0x000000fff2006388 */ /* 0x0007e20000000c00 */
[----:B-1----:R-:W-:-:S04]  /*0fb0*/  @!P6 LEA R16, P1, R12, R16, 0x1 ;  /* 0x000000100c10e211 */ /* 0x002fc800078208ff */
[----:B------:R-:W-:-:S05]  /*0fc0*/  @!P6 LEA.HI.X R17, R12, R17, R0, 0x1, P1 ;  /* 0x000000110c11e211 */ /* 0x000fca00008f0c00 */
[----:B------:R-:W-:Y:S01]  /*0fd0*/  @!PT LDS RZ, [RZ] ;  /* 0x00000000fffff984 */ /* 0x000fe20000000800 */
[----:B------:R-:W-:Y:S01]  /*0fe0*/  @!PT LDS RZ, [RZ] ;  /* 0x00000000fffff984 */ /* 0x000fe20000000800 */
[----:B------:R-:W-:Y:S01]  /*0ff0*/  @!PT LDS RZ, [RZ] ;  /* 0x00000000fffff984 */ /* 0x000fe20000000800 */
[----:B------:R3:W-:Y:S04]  /*1000*/  @!P6 LDGSTS.E.BYPASS.LTC128B.128 [R242], desc[UR18][R16.64] ;  /* 0x0000000010f2efae */ /* 0x0007e8000b901d52 */
[----:B------:R3:W-:Y:S01]  /*1010*/  @P2 STS.128 [R242+0x4000], RZ ;  /* 0x004000fff2002388 */ /* 0x0007e20000000c00 */
[----:B------:R-:W-:Y:S05]  /*1020*/  @P2 BRA `(.L_x_140) ;  /* 0x00000000001c2947 */ /* 0x000fea0003800000 */
[----:B------:R-:W-:Y:S02]  /*1030*/  ULDC.64 UR10, c[0x0][0x210] ;  /* 0x00008400000a7ab9 */ /* 0x000fe40000000a00 */
[----:B---3--:R-:W-:-:S04]  /*1040*/  LEA R16, P1, R12, UR10, 0x1 ;  /* 0x0000000a0c107c11 */ /* 0x008fc8000f8208ff */
[----:B------:R-:W-:-:S05]  /*1050*/  LEA.HI.X R17, R12, UR11, R0, 0x1, P1 ;  /* 0x0000000b0c117c11 */ /* 0x000fca00088f0c00 */
[----:B------:R-:W-:Y:S01]  /*1060*/  @!PT LDS RZ, [RZ] ;  /* 0x00000000fffff984 */ /* 0x000fe20000000800 */
[----:B------:R-:W-:Y:S01]  /*1070*/  @!PT LDS RZ, [RZ] ;  /* 0x00000000fffff984 */ /* 0x000fe20000000800 */
[----:B------:R-:W-:Y:S01]  /*1080*/  @!PT LDS RZ, [RZ] ;  /* 0x00000000fffff984 */ /* 0x000fe20000000800 */
[----:B------:R1:W-:Y:S04]  /*1090*/  LDGSTS.E.BYPASS.LTC128B.128 [R242+0x4000], desc[UR18][R16.64+0x80] ;  /* 0x0400008010f27fae */ /* 0x0003e8000b901d52 */
.L_x_140:
[----:B------:R-:W-:Y:S05]  /*10a0*/  BSYNC B0 ;  /* 0x0000000000007941 */ /* 0x000fea0003800000 */
.L_x_139:
[----:B------:R-:W-:Y:S01]  /*10b0*/  BSSY B0, `(.L_x_141) ;  /* 0x0000022000007945 */ /* 0x000fe20003800000 */
[----:B------:R-:W-:Y:S01]  /*10c0*/  ISETP.GE.AND P1, PT, R23, UR14, PT ;  /* 0x0000000e17007c0c */ /* 0x000fe2000bf26270 */
[----:B------:R-:W-:Y:S01]  /*10d0*/  VIADD R5, R6, 0x70 ;  /* 0x0000007006057836 */ /* 0x000fe20000000000 */
[----:B------:R-:W-:Y:S01]  /*10e0*/  SHF.R.S32.HI R20, RZ, 0x4, R18 ;  /* 0x00000004ff147819 */ /* 0x000fe20000011412 */
[----:B------:R-:W-:Y:S05]  /*10f0*/  @P5 BRA `(.L_x_142) ;  /* 0x0000000000745947 */ /* 0x000fea0003800000 */
[----:B------:R-:W-:Y:S01]  /*1100*/  ULDC UR5, c[0x0][0x2d0] ;  /* 0x0000b40000057ab9 */ /* 0x000fe20000000800 */
[----:B------:R-:W-:Y:S01]  /*1110*/  IADD3 R0, P2, R8, 0x10, RZ ;  /* 0x0000001008007810 */ /* 0x000fe20007f5e0ff */
[----:B------:R-:W-:Y:S01]  /*1120*/  ULDC.64 UR10, c[0x0][0x240] ;  /* 0x00009000000a7ab9 */ /* 0x000fe20000000a00 */
[----:B------:R-:W-:Y:S01]  /*1130*/  ISETP.GE.AND P5, PT, R204, UR5, PT ;  /* 0x00000005cc007c0c */ /* 0x000fe2000bfa6270 */
[----:B------:R-:W-:Y:S01]  /*1140*/  IMAD.MOV.U32 R12, RZ, RZ, R14 ;  /* 0x000000ffff0c7224 */ /* 0x000fe200078e000e */
[----:B------:R-:W-:Y:S01]  /*1150*/  MOV R13, R11 ;  /* 0x0000000b000d7202 */ /* 0x000fe20000000f00 */
[----:B------:R-:W-:Y:S01]  /*1160*/  IMAD.X R3, RZ, RZ, R9, P2 ;  /* 0x000000ffff037224 */ /* 0x000fe200010e0609 */
[----:B------:R-:W-:-:S03]  /*1170*/  ISETP.GE.AND P2, PT, R161, UR5, PT ;  /* 0x00000005a1007c0c */ /* 0x000fc6000bf46270 */
[----:B------:R-:W-:Y:S02]  /*1180*/  IMAD R3, R3, UR10, RZ ;  /* 0x0000000a03037c24 */ /* 0x000fe4000f8e02ff */
[----:B------:R-:W-:-:S04]  /*1190*/  IMAD.WIDE.U32 R12, R0, UR10, R12 ;  /* 0x0000000a000c7c25 */ /* 0x000fc8000f8e000c */
[----:B-1-3--:R-:W1:Y:S01]  /*11a0*/  @!P5 LDC.64 R16, c[0x0][0x210] ;  /* 0x00008400ff10db82 */ /* 0x00ae620000000a00 */
[----:B------:R-:W-:Y:S01]  /*11b0*/  IMAD R0, R0, UR11, R3 ;  /* 0x0000000b00007c24 */ /* 0x000fe2000f8e0203 */
[----:B------:R4:W-:Y:S03]  /*11c0*/  @P5 STS.128 [R242+0x800], RZ ;  /* 0x000800fff2005388 */ /* 0x0009e60000000c00 */
[----:B------:R-:W-:Y:S01]  /*11d0*/  IMAD.IADD R0, R13, 0x1, R0 ;  /* 0x000000010d007824 */ /* 0x000fe200078e0200 */
[----:B-1----:R-:W-:-:S04]  /*11e0*/  @!P5 LEA R16, P6, R12, R16, 0x1 ;  /* 0x000000100c10d211 */ /* 0x002fc800078c08ff */
[----:B------:R-:W-:-:S05]  /*11f0*/  @!P5 LEA.HI.X R17, R12, R17, R0, 0x1, P6 ;  /* 0x000000110c11d211 */ /* 0x000fca00030f0c00 */
[----:B------:R-:W-:Y:S01]  /*1200*/  @!PT LDS RZ, [RZ] ;  /* 0x00000000fffff984 */ /* 0x000fe20000000800 */
[----:B------:R-:W-:Y:S01]  /*1210*/  @!PT LDS RZ, [RZ] ;  /* 0x00000000fffff984 */ /* 0x000fe20000000800 */
[----:B------:R-:W-:Y:S01]  /*1220*/  @!PT LDS RZ, [RZ] ;  /* 0x00000000fffff984 */ /* 0x000fe20000000800 */
[----:B------:R4:W-:Y:S04]  /*1230*/  @!P5 LDGSTS.E.BYPASS.LTC128B.128 [R242+0x800], desc[UR18][R16.64] ;  /* 0x0080000010f2dfae */ /* 0x0009e8000b901d52 */
[----:B------:R4:W-:Y:S01]  /*1240*/  @P2 STS.128 [R242+0x4800], RZ ;  /* 0x004800fff2002388 */ /* 0x0009e20000000c00 */
[----:B------:R-:W-:Y:S05]  /*1250*/  @P2 BRA `(.L_x_142) ;  /* 0x00000000001c2947 */ /* 0x000fea0003800000 */
[----:B------:R-:W-:Y:S02]  /*1260*/  ULDC.64 UR10, c[0x0][0x210] ;  /* 0x00008400000a7ab9 */ /* 0x000fe40000000a00 */
[----:B----4-:R-:W-:-:S04]  /*1270*/  LEA R16, P2, R12, UR10, 0x1 ;  /* 0x0000000a0c107c11 */ /* 0x010fc8000f8408ff */
[----:B------:R-:W-:-:S05]  /*1280*/  LEA.HI.X R17, R12, UR11, R0, 0x1, P2 ;  /* 0x0000000b0c117c11 */ /* 0x000fca00090f0c00 */
[----:B------:R-:W-:Y:S01]  /*1290*/  @!PT LDS RZ, [RZ] ;  /* 0x00000000fffff984 */ /* 0x000fe20000000800 */
[----:B------:R-:W-:Y:S01]  /*12a0*/  @!PT LDS RZ, [RZ] ;  /* 0x00000000fffff984 */ /* 0x000fe20000000800 */
[----:B------:R-:W-:Y:S01]  /*12b0*/  @!PT LDS RZ, [RZ] ;  /* 0x00000000fffff984 */ /* 0x000fe20000000800 */
[----:B------:R1:W-:Y:S04]  /*12c0*/  LDGSTS.E.BYPASS.LTC128B.128 [R242+0x4800], desc[UR18][R16.64+0x80] ;  /* 0x0480008010f27fae */ /* 0x0003e8000b901d52 */
.L_x_142:
[----:B------:R-:W-:Y:S05]  /*12d0*/  BSYNC B0 ;  /* 0x0000000000007941 */ /* 0x000fea0003800000 */
.L_x_141:
[----:B------:R-:W-:Y:S01]  /*12e0*/  ISETP.GE.AND P5, PT, R5, UR14, PT ;  /* 0x0000000e05007c0c */ /* 0x000fe2000bfa6270 */
[----:B------:R-:W-:Y:S01]  /*12f0*/  IMAD.SHL.U32 R5, R36, 0x40, RZ ;  /* 0x0000004024057824 */ /* 0x000fe200078e00ff */
[----:B------:R-:W-:Y:S01]  /*1300*/  BSSY B0, `(.L_x_143) ;  /* 0x0000023000007945 */ /* 0x000fe20003800000 */
[----:B------:R-:W-:Y:S01]  /*1310*/  LEA.HI R18, R18, R20, RZ, 0x1 ;  /* 0x0000001412127211 */ /* 0x000fe200078f08ff */
[C---:B------:R-:W-:Y:S02]  /*1320*/  VIADD R21, R6.reuse, 0x30 ;  /* 0x0000003006157836 */ /* 0x040fe40000000000 */
[----:B------:R-:W-:Y:S01]  /*1330*/  IMAD.SHL.U32 R19, R6, 0x8, RZ ;  /* 0x0000000806137824 */ /* 0x000fe200078e00ff */
[----:B------:R-:W-:Y:S01]  /*1340*/  LOP3.LUT R5, R5, 0x1c0, RZ, 0xc0, !PT ;  /* 0x000001c005057812 */ /* 0x000fe200078ec0ff */
        /* <DEDUP_REMOVED lines=11> */
[----:B-1-34-:R-:W1:Y:S01]  /*1400*/  @!P2 LDC.64 R16, c[0x0][0x210] ;  /* 0x00008400ff10ab82 */ /* 0x01ae620000000a00 */
        /* <DEDUP_REMOVED lines=18> */
.L_x_144:
[----:B------:R-:W-:Y:S05]  /*1530*/  BSYNC B0 ;  /* 0x0000000000007941 */ /* 0x000fea0003800000 */
.L_x_143:
[----:B------:R-:W-:Y:S01]  /*1540*/  ISETP.GE.AND P1, PT, R21, UR14, PT ;  /* 0x0000000e15007c0c */ /* 0x000fe2000bf26270 */
[----:B------:R-:W-:Y:S01]  /*1550*/  BSSY B0, `(.L_x_145) ;  /* 0x0000024000007945 */ /* 0x000fe20003800000 */
[----:B------:R-:W-:Y:S02]  /*1560*/  LOP3.LUT R18, R18, 0xfffffffe, RZ, 0xc0, !PT ;  /* 0xfffffffe12127812 */ /* 0x000fe400078ec0ff */
[----:B------:R-:W-:Y:S02]  /*1570*/  LOP3.LUT R0, R5, 0x8, R19, 0xf8, !PT ;  /* 0x0000000805007812 */ /* 0x000fe400078ef813 */
[----:B------:R-:W-:Y:S01]  /*1580*/  SHF.R.U32.HI R5, RZ, 0x3, R5 ;  /* 0x00000003ff057819 */ /* 0x000fe20000011605 */
[----:B------:R-:W-:-:S03]  /*1590*/  IMAD.IADD R18, R20, 0x1, -R18 ;  /* 0x0000000114127824 */ /* 0x000fc600078e0a12 */
[----:B------:R-:W-:-:S03]  /*15a0*/  LOP3.LUT R19, R0, R5, RZ, 0x3c, !PT ;  /* 0x0000000500137212 */ /* 0x000fc600078e3cff */
        /* <DEDUP_REMOVED lines=30> */
.L_x_146:
[----:B------:R-:W-:Y:S05]  /*1790*/  BSYNC B0 ;  /* 0x0000000000007941 */ /* 0x000fea0003800000 */
.L_x_145:
[----:B------:R-:W-:Y:S04]  /*17a0*/  BSSY B0, `(.L_x_147) ;  /* 0x000001f000007945 */ /* 0x000fe80003800000 */
        /* <DEDUP_REMOVED lines=30> */
.L_x_148:
[----:B------:R-:W-:Y:S05]  /*1990*/  BSYNC B0 ;  /* 0x0000000000007941 */ /* 0x000fea0003800000 */
.L_x_147:
        /* <DEDUP_REMOVED lines=31> */
.L_x_150:
[----:B------:R-:W-:Y:S05]  /*1b90*/  BSYNC B0 ;  /* 0x0000000000007941 */ /* 0x000fea0003800000 */
.L_x_149:
        /* <DEDUP_REMOVED lines=31> */
.L_x_152:
[----:B------:R-:W-:Y:S05]  /*1d90*/  BSYNC B0 ;  /* 0x0000000000007941 */ /* 0x000fea0003800000 */
.L_x_151:
[----:B------:R-:W-:Y:S04]  /*1da0*/  BSSY B0, `(.L_x_153) ;  /* 0x000001e000007945 */ /* 0x000fe80003800000 */
[----:B------:R-:W-:Y:S05]  /*1db0*/  @P5 BRA `(.L_x_154) ;  /* 0x0000000000705947 */ /* 0x000fea0003800000 */
[----:B------:R-:W-:Y:S01]  /*1dc0*/  ULDC UR5, c[0x0][0x2d0] ;  /* 0x0000b40000057ab9 */ /* 0x000fe20000000800 */
[----:B------:R-:W-:Y:S01]  /*1dd0*/  IADD3 R0, P0, R8, 0x70, RZ ;  /* 0x0000007008007810 */ /* 0x000fe20007f1e0ff */
[----:B------:R-:W-:Y:S01]  /*1de0*/  ULDC.64 UR10, c[0x0][0x240] ;  /* 0x00009000000a7ab9 */ /* 0x000fe20000000a00 */
[----:B------:R-:W-:Y:S02]  /*1df0*/  ISETP.GE.AND P1, PT, R204, UR5, PT ;  /* 0x00000005cc007c0c */ /* 0x000fe4000bf26270 */
[----:B------:R-:W-:Y:S01]  /*1e00*/  MOV R10, R14 ;  /* 0x0000000e000a7202 */ /* 0x000fe20000000f00 */
[----:B------:R-:W-:Y:S01]  /*1e10*/  IMAD.X R8, RZ, RZ, R9, P0 ;  /* 0x000000ffff087224 */ /* 0x000fe200000e0609 */
[----:B------:R-:W-:-:S03]  /*1e20*/  ISETP.GE.AND P0, PT, R161, UR5, PT ;  /* 0x00000005a1007c0c */ /* 0x000fc6000bf06270 */
[----:B------:R-:W-:Y:S02]  /*1e30*/  IMAD R8, R8, UR10, RZ ;  /* 0x0000000a08087c24 */ /* 0x000fe4000f8e02ff */
[----:B------:R-:W-:-:S04]  /*1e40*/  IMAD.WIDE.U32 R10, R0, UR10, R10 ;  /* 0x0000000a000a7c25 */ /* 0x000fc8000f8e000a */
[----:B------:R-:W5:Y:S01]  /*1e50*/  @!P1 LDC.64 R12, c[0x0][0x210] ;  /* 0x00008400ff0c9b82 */ /* 0x000f620000000a00 */
[----:B------:R-:W-:Y:S01]  /*1e60*/  IMAD R0, R0, UR11, R8 ;  /* 0x0000000b00007c24 */ /* 0x000fe2000f8e0208 */
[----:B------:R1:W-:Y:S03]  /*1e70*/  @P1 STS.128 [R242+0x3800], RZ ;  /* 0x003800fff2001388 */ /* 0x0003e60000000c00 */
[----:B------:R-:W-:Y:S01]  /*1e80*/  IMAD.IADD R0, R11, 0x1, R0 ;  /* 0x000000010b007824 */ /* 0x000fe200078e0200 */
[----:B-----5:R-:W-:-:S04]  /*1e90*/  @!P1 LEA R8, P2, R10, R12, 0x1 ;  /* 0x0000000c0a089211 */ /* 0x020fc800078408ff */
        /* <DEDUP_REMOVED lines=8> */
[----:B-1----:R-:W-:-:S04]  /*1f20*/  LEA R8, P0, R10, UR10, 0x1 ;  /* 0x0000000a0a087c11 */ /* 0x002fc8000f8008ff */
[----:B------:R-:W-:-:S05]  /*1f30*/  LEA.HI.X R9, R10, UR11, R0, 0x1, P0 ;  /* 0x0000000b0a097c11 */ /* 0x000fca00080f0c00 */
[----:B------:R-:W-:Y:S01]  /*1f40*/  @!PT LDS RZ, [RZ] ;  /* 0x00000000fffff984 */ /* 0x000fe20000000800 */
[----:B------:R-:W-:Y:S01]  /*1f50*/  @!PT LDS RZ, [RZ] ;  /* 0x00000000fffff984 */ /* 0x000fe20000000800 */
[----:B------:R-:W-:Y:S01]  /*1f60*/  @!PT LDS RZ, [RZ] ;  /* 0x00000000fffff984 */ /* 0x000fe20000000800 */
[----:B------:R1:W-:Y:S04]  /*1f70*/  LDGSTS.E.BYPASS.LTC128B.128 [R242+0x7800], desc[UR18][R8.64+0x80] ;  /* 0x0780008008f27fae */ /* 0x0003e8000b901d52 */
.L_x_154:
[----:B------:R-:W-:Y:S05]  /*1f80*/  BSYNC B0 ;  /* 0x0000000000007941 */ /* 0x000fea0003800000 */
.L_x_153:
[----:B------:R-:W-:Y:S01]  /*1f90*/  ULEA.HI.SX32 UR5, UR17, 0xffffffff, 0x1a ;  /* 0xffffffff11057891 */ /* 0x000fe2000f8fd23f */
[----:B------:R-:W-:Y:S01]  /*1fa0*/  IMAD.IADD R163, R33, 0x1, R26 ;  /* 0x0000000121a37824 */ /* 0x000fe200078e021a */
[----:B------:R-:W-:Y:S01]  /*1fb0*/  MOV R162, R32 ;  /* 0x0000002000a27202 */ /* 0x000fe20000000f00 */
[----:B------:R-:W-:Y:S01]  /*1fc0*/  USHF.L.U32 UR13, UR8, 0x6, URZ ;  /* 0x00000006080d7899 */ /* 0x000fe2000800063f */
[----:B------:R-:W-:Y:S01]  /*1fd0*/  IMAD.SHL.U32 R3, R24, 0x40, RZ ;  /* 0x0000004018037824 */ /* 0x000fe200078e00ff */
[----:B------:R-:W-:Y:S01]  /*1fe0*/  UIMAD UR23, UR5, -0x40, UR20 ;  /* 0xffffffc0051778a4 */ /* 0x000fe2000f8e0214 */
[----:B------:R-:W-:Y:S01]  /*1ff0*/  IMAD.SHL.U32 R5, R18, 0x8, RZ ;  /* 0x0000000812057824 */ /* 0x000fe200078e00ff */
[----:B------:R2:W-:Y:S01]  /*2000*/  STL.64 [R1+0x38], R162 ;  /* 0x000038a201007387 */ /* 0x0005e20000100a00 */
[----:B------:R-:W-:Y:S01]  /*2010*/  USHF.L.U64.HI UR12, UR8, 0x6, UR9 ;  /* 0x00000006080c7899 */ /* 0x000fe20008010209 */
[----:B------:R-:W-:Y:S01]  /*2020*/  IMAD.U32 R156, RZ, RZ, UR13 ;  /* 0x0000000dff9c7e24 */ /* 0x000fe2000f8e00ff */
[----:B------:R-:W-:Y:S01]  /*2030*/  USHF.R.S32.HI UR24, URZ, 0x1f, UR5 ;  /* 0x0000001f3f187899 */ /* 0x000fe20008011405 */
[----:B------:R-:W-:Y:S01]  /*2040*/  ISETP.GE.AND P0, PT, R6, UR23, PT ;  /* 0x0000001706007c0c */ /* 0x000fe2000bf06270 */
[----:B------:R-:W-:Y:S01]  /*2050*/  UIMAD UR10, UR12, UR5, URZ ;  /* 0x000000050c0a72a4 */ /* 0x000fe2000f8e023f */
[----:B-1----:R-:W-:Y:S01]  /*2060*/  IMAD.WIDE.U32 R8, R156, UR5, R162 ;  /* 0x000000059c087c25 */ /* 0x002fe2000f8e00a2 */
[----:B------:R-:W-:Y:S01]  /*2070*/  LOP3.LUT R3, R3, 0x1c0, RZ, 0xc0, !PT ;  /* 0x000001c003037812 */ /* 0x000fe200078ec0ff */
[----:B------:R-:W-:Y:S01]  /*2080*/  BSSY B0, `(.L_x_155) ;  /* 0x000001e000007945 */ /* 0x000fe20003800000 */
[----:B------:R-:W-:Y:S01]  /*2090*/  UIMAD UR10, UR24, UR13, UR10 ;  /* 0x0000000d180a72a4 */ /* 0x000fe2000f8e020a */
[----:B------:R-:W-:Y:S01]  /*20a0*/  ISETP.GE.AND P5, PT, R22, UR23, PT ;  /* 0x0000001716007c0c */ /* 0x000fe2000bfa6270 */
[----:B------:R-:W-:Y:S01]  /*20b0*/  IMAD R0, R18, 0x200, R19 ;  /* 0x0000020012007824 */ /* 0x000fe200078e0213 */
[----:B------:R-:W-:-:S02]  /*20c0*/  LOP3.LUT R5, R3, 0x8, R5, 0xf8, !PT ;  /* 0x0000000803057812 */ /* 0x000fc400078ef805 */
[----:B------:R-:W-:Y:S02]  /*20d0*/  ISETP.GE.AND P4, PT, R23, UR23, PT ;  /* 0x0000001717007c0c */ /* 0x000fe4000bf86270 */
[----:B------:R-:W-:Y:S02]  /*20e0*/  IADD3 R11, R9, UR10, RZ ;  /* 0x0000000a090b7c10 */ /* 0x000fe4000fffe0ff */
[----:B------:R-:W-:Y:S02]  /*20f0*/  ISETP.GE.AND P3, PT, R21, UR23, PT ;  /* 0x0000001715007c0c */ /* 0x000fe4000bf66270 */
[----:B------:R-:W-:Y:S01]  /*2100*/  SHF.R.U32.HI R3, RZ, 0x3, R3 ;  /* 0x00000003ff037819 */ /* 0x000fe20000011603 */
[----:B------:R-:W-:Y:S10]  /*2110*/  @P0 BRA `(.L_x_156) ;  /* 0x0000000000500947 */ /* 0x000ff40003800000 */
[----:B------:R-:W-:Y:S02]  /*2120*/  ULDC UR10, c[0x0][0x2d0] ;  /* 0x0000b400000a7ab9 */ /* 0x000fe40000000800 */
[----:B------:R-:W-:Y:S02]  /*2130*/  ISETP.GE.AND P1, PT, R204, UR10, PT ;  /* 0x0000000acc007c0c */ /* 0x000fe4000bf26270 */
[----:B------:R-:W-:-:S11]  /*2140*/  ISETP.GE.AND P0, PT, R161, UR10, PT ;  /* 0x0000000aa1007c0c */ /* 0x000fd6000bf06270 */
[----:B------:R-:W1:Y:S01]  /*2150*/  @!P1 LDC.64 R12, c[0x0][0x218] ;  /* 0x00008600ff0c9b82 */ /* 0x000e620000000a00 */
[----:B------:R1:W-:Y:S02]  /*2160*/  @P1 STS.128 [R242+0x8000], RZ ;  /* 0x008000fff2001388 */ /* 0x0003e40000000c00 */
        /* <DEDUP_REMOVED lines=15> */
.L_x_156:
[----:B------:R-:W-:Y:S05]  /*2260*/  BSYNC B0 ;  /* 0x0000000000007941 */ /* 0x000fea0003800000 */
.L_x_155:
[----:B------:R-:W-:Y:S01]  /*2270*/  USHF.L.U64.HI UR21, UR8, 0x4, UR9 ;  /* 0x0000000408157899 */ /* 0x000fe20008010209 */
[----:B------:R-:W-:Y:S01]  /*2280*/  BSSY B0, `(.L_x_157) ;  /* 0x000001a000007945 */ /* 0x000fe20003800000 */
[----:B------:R-:W-:Y:S01]  /*2290*/  USHF.L.U32 UR22, UR8, 0x4, URZ ;  /* 0x0000000408167899 */ /* 0x000fe2000800063f */
[----:B------:R-:W-:Y:S02]  /*22a0*/  LOP3.LUT R137, R5, R3, RZ, 0x3c, !PT ;  /* 0x0000000305897212 */ /* 0x000fe400078e3cff */
[----:B------:R-:W-:Y:S09]  /*22b0*/  @P5 BRA `(.L_x_158) ;  /* 0x0000000000585947 */ /* 0x000ff20003800000 */
[----:B------:R-:W-:Y:S01]  /*22c0*/  ULDC UR10, c[0x0][0x2d0] ;  /* 0x0000b400000a7ab9 */ /* 0x000fe20000000800 */
[----:B------:R-:W-:Y:S02]  /*22d0*/  IADD3 R3, P2, R8, UR22, RZ ;  /* 0x0000001608037c10 */ /* 0x000fe4000ff5e0ff */
[----:B------:R-:W-:Y:S02]  /*22e0*/  ISETP.GE.AND P1, PT, R204, UR10, PT ;  /* 0x0000000acc007c0c */ /* 0x000fe4000bf26270 */
[----:B------:R-:W-:Y:S02]  /*22f0*/  ISETP.GE.AND P0, PT, R161, UR10, PT ;  /* 0x0000000aa1007c0c */ /* 0x000fe4000bf06270 */
[----:B------:R-:W-:-:S09]  /*2300*/  IADD3.X R5, R11, UR21, RZ, P2, !PT ;  /* 0x000000150b057c10 */ /* 0x000fd200097fe4ff */
[----:B-1----:R-:W1:Y:S01]  /*2310*/  @!P1 LDC.64 R12, c[0x0][0x218] ;  /* 0x00008600ff0c9b82 */ /* 0x002e620000000a00 */
        /* <DEDUP_REMOVED lines=16> */
.L_x_158:
[----:B------:R-:W-:Y:S05]  /*2420*/  BSYNC B0 ;  /* 0x0000000000007941 */ /* 0x000fea0003800000 */
.L_x_157:
[----:B------:R-:W-:Y:S04]  /*2430*/  BSSY B0, `(.L_x_159) ;  /* 0x000001a000007945 */ /* 0x000fe80003800000 */
[----:B------:R-:W-:Y:S05]  /*2440*/  @P4 BRA `(.L_x_160) ;  /* 0x0000000000604947 */ /* 0x000fea0003800000 */
[----:B------:R-:W-:Y:S01]  /*2450*/  ULDC UR10, c[0x0][0x2d0] ;  /* 0x0000b400000a7ab9 */ /* 0x000fe20000000800 */
[----:B------:R-:W-:Y:S01]  /*2460*/  IMAD.U32 R5, RZ, RZ, UR8 ;  /* 0x00000008ff057e24 */ /* 0x000fe2000f8e00ff */
[----:B------:R-:W-:Y:S01]  /*2470*/  ISETP.GE.AND P1, PT, R204, UR10, PT ;  /* 0x0000000acc007c0c */ /* 0x000fe2000bf26270 */
[----:B-1----:R-:W-:Y:S01]  /*2480*/  IMAD.U32 R12, RZ, RZ, UR9 ;  /* 0x00000009ff0c7e24 */ /* 0x002fe2000f8e00ff */
[----:B------:R-:W-:Y:S02]  /*2490*/  ISETP.GE.AND P0, PT, R161, UR10, PT ;  /* 0x0000000aa1007c0c */ /* 0x000fe4000bf06270 */
[----:B------:R-:W-:-:S04]  /*24a0*/  LEA R3, P2, R5, R8, 0x5 ;  /* 0x0000000805037211 */ /* 0x000fc800078428ff */
[----:B------:R-:W-:-:S05]  /*24b0*/  LEA.HI.X R5, R5, R11, R12, 0x5, P2 ;  /* 0x0000000b05057211 */ /* 0x000fca00010f2c0c */
        /* <DEDUP_REMOVED lines=17> */
.L_x_160:
[----:B------:R-:W-:Y:S05]  /*25d0*/  BSYNC B0 ;  /* 0x0000000000007941 */ /* 0x000fea0003800000 */
.L_x_159:
[----:B------:R-:W-:Y:S04]  /*25e0*/  BSSY B0, `(.L_x_161) ;  /* 0x000001b000007945 */ /* 0x000fe80003800000 */
[----:B------:R-:W-:Y:S05]  /*25f0*/  @P3 BRA `(.L_x_162) ;  /* 0x0000000000643947 */ /* 0x000fea0003800000 */
[----:B------:R-:W-:Y:S01]  /*2600*/  ULDC UR10, c[0x0][0x2d0] ;  /* 0x0000b400000a7ab9 */ /* 0x000fe20000000800 */
[----:B------:R-:W-:Y:S01]  /*2610*/  IMAD.U32 R3, RZ, RZ, UR8 ;  /* 0x00000008ff037e24 */ /* 0x000fe2000f8e00ff */
[----:B------:R-:W-:Y:S01]  /*2620*/  ISETP.GE.AND P1, PT, R204, UR10, PT ;  /* 0x0000000acc007c0c */ /* 0x000fe2000bf26270 */
[----:B------:R-:W-:Y:S01]  /*2630*/  IMAD.MOV.U32 R10, RZ, RZ, R8 ;  /* 0x000000ffff0a7224 */ /* 0x000fe200078e0008 */
[----:B------:R-:W-:Y:S01]  /*2640*/  UIMAD UR11, UR9, 0x30, URZ ;  /* 0x00000030090b78a4 */ /* 0x000fe2000f8e023f */
[----:B------:R-:W-:Y:S02]  /*2650*/  ISETP.GE.AND P0, PT, R161, UR10, PT ;  /* 0x0000000aa1007c0c */ /* 0x000fe4000bf06270 */
[----:B------:R-:W-:-:S04]  /*2660*/  IMAD.WIDE.U32 R10, R3, 0x30, R10 ;  /* 0x00000030030a7825 */ /* 0x000fc800078e000a */
[----:B------:R-:W-:-:S04]  /*2670*/  VIADD R3, R11, UR11 ;  /* 0x0000000b0b037c36 */ /* 0x000fc80008000000 */
        /* <DEDUP_REMOVED lines=17> */
.L_x_162:
[----:B------:R-:W-:Y:S05]  /*2790*/  BSYNC B0 ;  /* 0x0000000000007941 */ /* 0x000fea0003800000 */
.L_x_161:
[----:B------:R-:W0:Y:S01]  /*27a0*/  LDGDEPBAR ;  /* 0x00000000000079af */ /* 0x000e220000000000 */
[----:B------:R-:W-:Y:S01]  /*27b0*/  ISETP.GE.AND P1, PT, R6, UR23, PT ;  /* 0x0000001706007c0c */ /* 0x000fe2000bf26270 */
[----:B------:R-:W-:Y:S01]  /*27c0*/  IMAD.IADD R10, R31, 0x1, R27 ;  /* 0x000000011f0a7824 */ /* 0x000fe200078e021b */
[----:B------:R-:W-:Y:S01]  /*27d0*/  UIMAD UR8, UR24, UR6, URZ ;  /* 0x00000006180872a4 */ /* 0x000fe2000f8e023f */
[----:B------:R-:W-:Y:S01]  /*27e0*/  IMAD.SHL.U32 R3, R25, 0x40, RZ ;  /* 0x0000004019037824 */ /* 0x000fe200078e00ff */
[----:B------:R-:W-:Y:S01]  /*27f0*/  LEA.HI R5, R28, R138, RZ, 0x5 ;  /* 0x0000008a1c057211 */ /* 0x000fe200078f28ff */
[----:B------:R-:W-:Y:S01]  /*2800*/  UIMAD.WIDE.U32 UR10, UR5, UR6, URZ ;  /* 0x00000006050a72a5 */ /* 0x000fe2000f8e003f */
[----:B------:R2:W-:Y:S01]  /*2810*/  STL [R1+0x50], R10 ;  /* 0x0000500a01007387 */ /* 0x0005e20000100800 */
[----:B------:R-:W-:Y:S01]  /*2820*/  UIMAD UR8, UR5, UR7, UR8 ;  /* 0x00000007050872a4 */ /* 0x000fe2000f8e0208 */
[----:B------:R-:W-:Y:S01]  /*2830*/  SHF.R.S32.HI R5, RZ, 0x5, R5 ;  /* 0x00000005ff057819 */ /* 0x000fe20000011405 */
[----:B------:R-:W-:Y:S01]  /*2840*/  BSSY B0, `(.L_x_163) ;  /* 0x0000028000007945 */ /* 0x000fe20003800000 */
[----:B------:R-:W-:Y:S01]  /*2850*/  LOP3.LUT R136, R3, 0xfffffe00, RZ, 0xc0, !PT ;  /* 0xfffffe0003887812 */ /* 0x000fe200078ec0ff */
[----:B------:R-:W-:Y:S01]  /*2860*/  UIADD3 UR8, UR11, UR8, URZ ;  /* 0x000000080b087290 */ /* 0x000fe2000fffe03f */
[----:B-1----:R-:W-:Y:S01]  /*2870*/  IMAD.U32 R8, RZ, RZ, UR10 ;  /* 0x0000000aff087e24 */ /* 0x002fe2000f8e00ff */
[----:B------:R-:W-:Y:S01]  /*2880*/  ISETP.GE.AND P5, PT, R22, UR23, PT ;  /* 0x0000001716007c0c */ /* 0x000fe2000bfa6270 */
[----:B------:R-:W-:Y:S01]  /*2890*/  IMAD.U32 R9, RZ, RZ, UR11 ;  /* 0x0000000bff097e24 */ /* 0x000fe2000f8e00ff */
[----:B------:R-:W-:Y:S01]  /*28a0*/  ISETP.GE.AND P4, PT, R23, UR23, PT ;  /* 0x0000001717007c0c */ /* 0x000fe2000bf86270 */
[----:B------:R-:W-:Y:S01]  /*28b0*/  IMAD R3, R5, 0x400, R136 ;  /* 0x0000040005037824 */ /* 0x000fe200078e0288 */
[----:B------:R-:W-:Y:S01]  /*28c0*/  LEA R6, P0, R8, R30, 0x6 ;  /* 0x0000001e08067211 */ /* 0x000fe200078030ff */
[----:B------:R-:W-:Y:S01]  /*28d0*/  IMAD.U32 R5, RZ, RZ, UR8 ;  /* 0x00000008ff057e24 */ /* 0x000fe2000f8e00ff */
[----:B------:R-:W-:Y:S01]  /*28e0*/  ISETP.GE.AND P3, PT, R21, UR23, PT ;  /* 0x0000001715007c0c */ /* 0x000fe2000bf66270 */
[----:B------:R-:W-:Y:S01]  /*28f0*/  IMAD.IADD R3, R137, 0x1, R3 ;  /* 0x0000000189037824 */ /* 0x000fe200078e0203 */
[----:B------:R-:W-:Y:S01]  /*2900*/  LEA R139, R0, UR4, 0x1 ;  /* 0x00000004008b7c11 */ /* 0x000fe2000f8e08ff */
[----:B------:R-:W-:-:S04]  /*2910*/  DEPBAR.LE SB0, 0x0 ;  /* 0x000080000000791a */ /* 0x000fc80000000000 */
[----:B------:R-:W-:Y:S01]  /*2920*/  BAR.SYNC.DEFER_BLOCKING 0x0 ;  /* 0x0000000000007b1d */ /* 0x000fe20000010000 */
[----:B------:R-:W-:Y:S02]  /*2930*/  LEA.HI.X R7, R8, R10, R5, 0x6, P0 ;  /* 0x0000000a08077211 */ /* 0x000fe400000f3405 */
[----:B------:R-:W-:-:S03]  /*2940*/  LEA R230, R3, UR4, 0x1 ;  /* 0x0000000403e67c11 */ /* 0x000fc6000f8e08ff */
[----:B------:R2:W-:Y:S04]  /*2950*/  @P1 STS.128 [R242+0xc000], RZ ;  /* 0x00c000fff2001388 */ /* 0x0005e80000000c00 */
[----:B------:R2:W-:Y:S01]  /*2960*/  @P1 STS.128 [R242+0xe000], RZ ;  /* 0x00e000fff2001388 */ /* 0x0005e20000000c00 */
[----:B------:R-:W-:Y:S05]  /*2970*/  @P1 BRA `(.L_x_164) ;  /* 0x0000000000501947 */ /* 0x000fea0003800000 */
        /* <DEDUP_REMOVED lines=20> */
.L_x_164:
[----:B------:R-:W-:Y:S05]  /*2ac0*/  BSYNC B0 ;  /* 0x0000000000007941 */ /* 0x000fea0003800000 */
.L_x_163:
[----:B------:R1:W-:Y:S01]  /*2ad0*/  @P5 STS.128 [R242+0xc800], RZ ;  /* 0x00c800fff2005388 */ /* 0x0003e20000000c00 */
[----:B------:R-:W-:Y:S03]  /*2ae0*/  BSSY B0, `(.L_x_165) ;  /* 0x000001c000007945 */ /* 0x000fe60003800000 */
[----:B------:R1:W-:Y:S01]  /*2af0*/  @P5 STS.128 [R242+0xe800], RZ ;  /* 0x00e800fff2005388 */ /* 0x0003e20000000c00 */
[----:B------:R-:W-:Y:S05]  /*2b00*/  @P5 BRA `(.L_x_166) ;  /* 0x0000000000645947 */ /* 0x000fea0003800000 */
[----:B------:R-:W-:Y:S01]  /*2b10*/  ULDC UR8, c[0x0][0x2d0] ;  /* 0x0000b40000087ab9 */ /* 0x000fe20000000800 */
[----:B------:R-:W-:Y:S01]  /*2b20*/  USHF.L.U32 UR9, UR7, 0x4, URZ ;  /* 0x0000000407097899 */ /* 0x000fe2000800063f */
[----:B------:R-:W-:Y:S01]  /*2b30*/  ISETP.GE.AND P1, PT, R204, UR8, PT ;  /* 0x00000008cc007c0c */ /* 0x000fe2000bf26270 */
[----:B------:R-:W-:Y:S01]  /*2b40*/  UIMAD.WIDE.U32 UR10, UR6, 0x10, URZ ;  /* 0x00000010060a78a5 */ /* 0x000fe2000f8e003f */
[----:B------:R-:W-:-:S03]  /*2b50*/  ISETP.GE.AND P0, PT, R161, UR8, PT ;  /* 0x00000008a1007c0c */ /* 0x000fc6000bf06270 */
[----:B------:R-:W-:Y:S02]  /*2b60*/  IMAD.U32 R3, RZ, RZ, UR9 ;  /* 0x00000009ff037e24 */ /* 0x000fe4000f8e00ff */
[----:B------:R-:W-:-:S04]  /*2b70*/  IADD3 R0, P2, R6, UR10, RZ ;  /* 0x0000000a06007c10 */ /* 0x000fc8000ff5e0ff */
[----:B------:R-:W-:Y:S02]  /*2b80*/  IADD3.X R3, R7, UR11, R3, P2, !PT ;  /* 0x0000000b07037c10 */ /* 0x000fe400097fe403 */
        /* <DEDUP_REMOVED lines=17> */
.L_x_166:
[----:B------:R-:W-:Y:S05]  /*2ca0*/  BSYNC B0 ;  /* 0x0000000000007941 */ /* 0x000fea0003800000 */
.L_x_165:
[----:B------:R1:W-:Y:S01]  /*2cb0*/  @P4 STS.128 [R242+0xd000], RZ ;  /* 0x00d000fff2004388 */ /* 0x0003e20000000c00 */
[----:B------:R-:W-:Y:S03]  /*2cc0*/  BSSY B0, `(.L_x_167) ;  /* 0x000001b000007945 */ /* 0x000fe60003800000 */
[----:B------:R1:W-:Y:S01]  /*2cd0*/  @P4 STS.128 [R242+0xf000], RZ ;  /* 0x00f000fff2004388 */ /* 0x0003e20000000c00 */
[----:B------:R-:W-:Y:S05]  /*2ce0*/  @P4 BRA `(.L_x_168) ;  /* 0x0000000000604947 */ /* 0x000fea0003800000 */
[----:B------:R-:W-:Y:S01]  /*2cf0*/  ULDC UR8, c[0x0][0x2d0] ;  /* 0x0000b40000087ab9 */ /* 0x000fe20000000800 */
[----:B------:R-:W-:Y:S01]  /*2d00*/  IMAD.U32 R3, RZ, RZ, UR6 ;  /* 0x00000006ff037e24 */ /* 0x000fe2000f8e00ff */
[----:B------:R-:W-:Y:S01]  /*2d10*/  ISETP.GE.AND P1, PT, R204, UR8, PT ;  /* 0x00000008cc007c0c */ /* 0x000fe2000bf26270 */
[----:B------:R-:W-:Y:S01]  /*2d20*/  IMAD.U32 R5, RZ, RZ, UR7 ;  /* 0x00000007ff057e24 */ /* 0x000fe2000f8e00ff */
[----:B------:R-:W-:Y:S02]  /*2d30*/  ISETP.GE.AND P0, PT, R161, UR8, PT ;  /* 0x00000008a1007c0c */ /* 0x000fe4000bf06270 */
[----:B------:R-:W-:-:S04]  /*2d40*/  LEA R0, P2, R3, R6, 0x5 ;  /* 0x0000000603007211 */ /* 0x000fc800078428ff */
[----:B------:R-:W-:-:S05]  /*2d50*/  LEA.HI.X R3, R3, R7, R5, 0x5, P2 ;  /* 0x0000000703037211 */ /* 0x000fca00010f2c05 */
        /* <DEDUP_REMOVED lines=17> */
.L_x_168:
[----:B------:R-:W-:Y:S05]  /*2e70*/  BSYNC B0 ;  /* 0x0000000000007941 */ /* 0x000fea0003800000 */
.L_x_167:
[----:B------:R1:W-:Y:S01]  /*2e80*/  @P3 STS.128 [R242+0xd800], RZ ;  /* 0x00d800fff2003388 */ /* 0x0003e20000000c00 */
[----:B------:R-:W-:Y:S03]  /*2e90*/  BSSY B0, `(.L_x_169) ;  /* 0x000001b000007945 */ /* 0x000fe60003800000 */
[----:B------:R1:W-:Y:S01]  /*2ea0*/  @P3 STS.128 [R242+0xf800], RZ ;  /* 0x00f800fff2003388 */ /* 0x0003e20000000c00 */
[----:B------:R-:W-:Y:S05]  /*2eb0*/  @P3 BRA `(.L_x_170) ;  /* 0x0000000000603947 */ /* 0x000fea0003800000 */
[----:B------:R-:W-:Y:S01]  /*2ec0*/  ULDC UR8, c[0x0][0x2d0] ;  /* 0x0000b40000087ab9 */ /* 0x000fe20000000800 */
[----:B------:R-:W-:Y:S01]  /*2ed0*/  IMAD.U32 R0, RZ, RZ, UR6 ;  /* 0x00000006ff007e24 */ /* 0x000fe2000f8e00ff */
[----:B------:R-:W-:Y:S01]  /*2ee0*/  ISETP.GE.AND P1, PT, R204, UR8, PT ;  /* 0x00000008cc007c0c */ /* 0x000fe2000bf26270 */
[----:B------:R-:W-:Y:S01]  /*2ef0*/  UIMAD UR9, UR7, 0x30, URZ ;  /* 0x00000030070978a4 */ /* 0x000fe2000f8e023f */
[----:B------:R-:W-:Y:S01]  /*2f00*/  ISETP.GE.AND P0, PT, R161, UR8, PT ;  /* 0x00000008a1007c0c */ /* 0x000fe2000bf06270 */
[----:B------:R-:W-:-:S04]  /*2f10*/  IMAD.WIDE.U32 R6, R0, 0x30, R6 ;  /* 0x0000003000067825 */ /* 0x000fc800078e0006 */
[----:B------:R-:W-:-:S06]  /*2f20*/  VIADD R0, R7, UR9 ;  /* 0x0000000907007c36 */ /* 0x000fcc0008000000 */
        /* <DEDUP_REMOVED lines=17> */
.L_x_170:
[----:B------:R-:W-:Y:S05]  /*3040*/  BSYNC B0 ;  /* 0x0000000000007941 */ /* 0x000fea0003800000 */
.L_x_169:
[----:B------:R-:W-:Y:S01]  /*3050*/  LDSM.16.M88.4 R12, [R230] ;  /* 0x00000000e60c783b */ /* 0x000fe20000000200 */
[----:B------:R-:W-:Y:S01]  /*3060*/  R2P PR, R36, 0x6 ;  /* 0x0000000624007804 */ /* 0x000fe20000000000 */
[C---:B------:R-:W-:Y:S01]  /*3070*/  VIADD R0, R139.reuse, 0x8000 ;  /* 0x000080008b007836 */ /* 0x040fe20000000000 */
[----:B------:R-:W-:Y:S01]  /*3080*/  UISETP.GE.AND UP0, UPT, UR20, 0x41, UPT ;  /* 0x000000411400788c */ /* 0x000fe2000bf06270 */
[----:B------:R-:W5:Y:S01]  /*3090*/  LDSM.16.M88.4 R20, [R139+0x8000] ;  /* 0x008000008b14783b */ /* 0x000f620000000200 */
[----:B------:R-:W-:Y:S02]  /*30a0*/  VIADD R234, R139, 0x8020 ;  /* 0x000080208bea7836 */ /* 0x000fe40000000000 */
[--C-:B------:R-:W-:Y:S01]  /*30b0*/  IMAD R231, R4, 0x2, R230.reuse ;  /* 0x0000000204e77824 */ /* 0x100fe200078e02e6 */
[----:B-12---:R-:W1:Y:S01]  /*30c0*/  LDSM.16.M88.4 R8, [R230+0x2000] ;  /* 0x00200000e608783b */ /* 0x006e620000000200 */
[C---:B------:R-:W-:Y:S02]  /*30d0*/  IMAD R233, R2.reuse, 0x2, R230 ;  /* 0x0000000202e97824 */ /* 0x040fe400078e02e6 */
[----:B------:R-:W-:Y:S01]  /*30e0*/  IMAD R232, R2, 0x2, R231 ;  /* 0x0000000202e87824 */ /* 0x000fe200078e02e7 */
[----:B------:R-:W2:Y:S01]  /*30f0*/  LDSM.16.M88.4 R32, [R139+0x8800] ;  /* 0x008800008b20783b */ /* 0x000ea20000000200 */
[----:B------:R-:W-:-:S02]  /*3100*/  IMAD.U32 R3, RZ, RZ, UR5 ;  /* 0x00000005ff037e24 */ /* 0x000fc4000f8e00ff */
[----:B------:R-:W-:Y:S01]  /*3110*/  @P1 VIADD R234, R0, 0xffffffe0 ;  /* 0xffffffe000ea1836 */ /* 0x000fe20000000000 */
[----:B------:R-:W2:Y:S01]  /*3120*/  LDSM.16.M88.4 R28, [R139+0x9000] ;  /* 0x009000008b1c783b */ /* 0x000ea20000000200 */
[----:B------:R-:W-:Y:S02]  /*3130*/  IMAD.MOV.U32 R0, RZ, RZ, 0x40 ;  /* 0x00000040ff007424 */ /* 0x000fe400078e00ff */
[C---:B------:R-:W-:Y:S01]  /*3140*/  VIADD R241, R234.reuse, 0x800 ;  /* 0x00000800eaf17836 */ /* 0x040fe20000000000 */
[----:B------:R-:W2:Y:S01]  /*3150*/  LDSM.16.M88.4 R24, [R139+0x9800] ;  /* 0x009800008b18783b */ /* 0x000ea20000000200 */
[----:B------:R-:W-:Y:S01]  /*3160*/  VIADD R240, R234, 0x1000 ;  /* 0x00001000eaf07836 */ /* 0x000fe20000000000 */
[----:B------:R-:W-:Y:S01]  /*3170*/  SEL R0, R0, 0xffffffc0, !P2 ;  /* 0xffffffc000007807 */ /* 0x000fe20005000000 */
[C---:B------:R-:W-:Y:S01]  /*3180*/  VIADD R239, R234.reuse, 0x1800 ;  /* 0x00001800eaef7836 */ /* 0x040fe20000000000 */
[----:B---34-:R-:W-:Y:S01]  /*3190*/  LDSM.16.M88.4 R16, [R231+0x2000] ;  /* 0x00200000e710783b */ /* 0x018fe20000000200 */
[----:B------:R-:W-:-:S02]  /*31a0*/  VIADD R238, R234, 0x2000 ;  /* 0x00002000eaee7836 */ /* 0x000fc40000000000 */
[----:B------:R-:W-:Y:S01]  /*31b0*/  IMAD.IADD R229, R139, 0x1, R0 ;  /* 0x000000018be57824 */ /* 0x000fe200078e0200 */
[----:B------:R-:W3:Y:S01]  /*31c0*/  LDSM.16.M88.4 R48, [R234+0x800] ;  /* 0x00080000ea30783b */ /* 0x000ee20000000200 */
[----:B------:R-:W-:Y:S02]  /*31d0*/  IMAD.IADD R228, R0, 0x1, R234 ;  /* 0x0000000100e47824 */ /* 0x000fe400078e02ea */
[----:B------:R-:W-:Y:S01]  /*31e0*/  IMAD.SHL.U32 R0, R138, 0x2, RZ ;  /* 0x000000028a007824 */ /* 0x000fe200078e00ff */
[----:B------:R-:W4:Y:S01]  /*31f0*/  LDSM.16.M88.4 R40, [R234] ;  /* 0x00000000ea28783b */ /* 0x000f220000000200 */
[C---:B------:R-:W-:Y:S02]  /*3200*/  VIADD R237, R234.reuse, 0x2800 ;  /* 0x00002800eaed7836 */ /* 0x040fe40000000000 */
[----:B------:R-:W-:Y:S01]  /*3210*/  VIADD R236, R234, 0x3000 ;  /* 0x00003000eaec7836 */ /* 0x000fe20000000000 */
[----:B------:R-:W4:Y:S01]  /*3220*/  LDSM.16.M88.4 R44, [R234+0x1000] ;  /* 0x00100000ea2c783b */ /* 0x000f220000000200 */
[----:B------:R-:W-:Y:S01]  /*3230*/  LOP3.LUT R0, R0, 0x6, RZ, 0xc0, !PT ;  /* 0x0000000600007812 */ /* 0x000fe200078ec0ff */
[----:B------:R-:W-:-:S02]  /*3240*/  VIADD R235, R234, 0x3800 ;  /* 0x00003800eaeb7836 */ /* 0x000fc40000000000 */
[----:B------:R-:W4:Y:S02]  /*3250*/  LDSM.16.M88.4 R52, [R234+0x1800] ;  /* 0x00180000ea34783b */ /* 0x000f240000000200 */
[----:B------:R-:W-:Y:S01]  /*3260*/  IMAD R3, R3, 0x40, R0 ;  /* 0x0000004003037824 */ /* 0x000fe200078e0200 */
[----:B------:R-:W-:Y:S01]  /*3270*/  LOP3.LUT R0, R137, R136, RZ, 0xfc, !PT ;  /* 0x0000008889007212 */ /* 0x000fe200078efcff */
[-C--:B-----5:R-:W-:Y:S01]  /*3280*/  HMMA.16816.F32 R104, R12, R20.reuse, RZ ;  /* 0x000000140c68723c */ /* 0x0a0fe200000018ff */
[----:B------:R-:W0:Y:S01]  /*3290*/  LDGDEPBAR ;  /* 0x00000000000079af */ /* 0x000e220000000000 */
[C---:B------:R-:W-:Y:S01]  /*32a0*/  VIADD R5, R3.reuse, 0x8 ;  /* 0x0000000803057836 */ /* 0x040fe20000000000 */
[C---:B------:R-:W-:Y:S01]  /*32b0*/  ISETP.GE.AND P1, PT, R3.reuse, UR20, PT ;  /* 0x0000001403007c0c */ /* 0x040fe2000bf26270 */
[----:B------:R-:W-:Y:S02]  /*32c0*/  VIADD R6, R3, 0x1 ;  /* 0x0000000103067836 */ /* 0x000fe40000000000 */
[----:B-1----:R-:W-:Y:S01]  /*32d0*/  HMMA.16816.F32 R36, R8, R20, RZ ;  /* 0x000000140824723c */ /* 0x002fe200000018ff */
[----:B------:R-:W-:Y:S01]  /*32e0*/  ISETP.GE.AND P6, PT, R5, UR20, PT ;  /* 0x0000001405007c0c */ /* 0x000fe2000bfc6270 */
[C---:B------:R-:W-:Y:S01]  /*32f0*/  VIADD R5, R3.reuse, 0x10 ;  /* 0x0000001003057836 */ /* 0x040fe20000000000 */
[----:B------:R-:W-:Y:S01]  /*3300*/  ISETP.GE.AND P0, PT, R6, UR20, PT ;  /* 0x0000001406007c0c */ /* 0x000fe2000bf06270 */
[----:B------:R-:W-:-:S02]  /*3310*/  VIADD R6, R3, 0x9 ;  /* 0x0000000903067836 */ /* 0x000fc40000000000 */
[-C--:B------:R-:W-:Y:S01]  /*3320*/  HMMA.16816.F32 R96, R8, R22.reuse, RZ ;  /* 0x000000160860723c */ /* 0x080fe200000018ff */
[----:B------:R-:W-:Y:S01]  /*3330*/  ISETP.GE.AND P4, PT, R5, UR20, PT ;  /* 0x0000001405007c0c */ /* 0x000fe2000bf86270 */
[C---:B------:R-:W-:Y:S01]  /*3340*/  VIADD R5, R3.reuse, 0x19 ;  /* 0x0000001903057836 */ /* 0x040fe20000000000 */
[----:B------:R-:W-:Y:S01]  /*3350*/  ISETP.GE.AND P5, PT, R6, UR20, PT ;  /* 0x0000001406007c0c */ /* 0x000fe2000bfa6270 */
[C---:B------:R-:W-:Y:S02]  /*3360*/  VIADD R7, R3.reuse, 0x11 ;  /* 0x0000001103077836 */ /* 0x040fe40000000000 */
[----:B------:R-:W-:Y:S01]  /*3370*/  HMMA.16816.F32 R92, R12, R22, RZ ;  /* 0x000000160c5c723c */ /* 0x000fe200000018ff */
[----:B------:R-:W1:Y:S01]  /*3380*/  LDSM.16.M88.4 R20, [R231] ;  /* 0x00000000e714783b */ /* 0x000e620000000200 */
[----:B------:R-:W-:Y:S01]  /*3390*/  VIADD R6, R3, 0x18 ;  /* 0x0000001803067836 */ /* 0x000fe20000000000 */
[----:B------:R-:W-:-:S03]  /*33a0*/  ISETP.GE.AND P3, PT, R7, UR20, PT ;  /* 0x0000001407007c0c */ /* 0x000fc6000bf66270 */
[----:B--2---:R-:W-:Y:S01]  /*33b0*/  HMMA.16816.F32 R60, R8, R32, RZ ;  /* 0x00000020083c723c */ /* 0x004fe200000018ff */
[----:B------:R-:W-:-:S05]  /*33c0*/  ISETP.GE.AND P2, PT, R6, UR20, PT ;  /* 0x0000001406007c0c */ /* 0x000fca000bf46270 */
[C---:B------:R-:W-:Y:S06]  /*33d0*/  HMMA.16816.F32 R84, R8.reuse, R28, RZ ;  /* 0x0000001c0854723c */ /* 0x040fec00000018ff */
[C---:B------:R-:W-:Y:S06]  /*33e0*/  HMMA.16816.F32 R76, R8.reuse, R24, RZ ;  /* 0x00000018084c723c */ /* 0x040fec00000018ff */
[C---:B------:R-:W-:Y:S06]  /*33f0*/  HMMA.16816.F32 R88, R8.reuse, R34, RZ ;  /* 0x000000220858723c */ /* 0x040fec00000018ff */
[C---:B------:R-:W-:Y:S06]  /*3400*/  HMMA.16816.F32 R80, R8.reuse, R30, RZ ;  /* 0x0000001e0850723c */ /* 0x040fec00000018ff */
[----:B------:R-:W-:Y:S01]  /*3410*/  HMMA.16816.F32 R72, R8, R26, RZ ;  /* 0x0000001a0848723c */ /* 0x000fe200000018ff */
[----:B------:R-:W-:Y:S05]  /*3420*/  LDSM.16.M88.4 R8, [R233+0x2000] ;  /* 0x00200000e908783b */ /* 0x000fea0000000200 */
[C---:B------:R-:W-:Y:S06]  /*3430*/  HMMA.16816.F32 R64, R12.reuse, R28, RZ ;  /* 0x0000001c0c40723c */ /* 0x040fec00000018ff */
[C---:B------:R-:W-:Y:S01]  /*3440*/  HMMA.16816.F32 R108, R12.reuse, R30, RZ ;  /* 0x0000001e0c6c723c */ /* 0x040fe200000018ff */
[----:B------:R-:W2:Y:S05]  /*3450*/  LDSM.16.M88.4 R28, [R229+0x9000] ;  /* 0x00900000e51c783b */ /* 0x000eaa0000000200 */
[C---:B------:R-:W-:Y:S06]  /*3460*/  HMMA.16816.F32 R56, R12.reuse, R24, RZ ;  /* 0x000000180c38723c */ /* 0x040fec00000018ff */
[----:B------:R-:W-:Y:S01]  /*3470*/  HMMA.16816.F32 R112, R12, R26, RZ ;  /* 0x0000001a0c70723c */ /* 0x000fe200000018ff */
[----:B------:R-:W-:Y:S05]  /*3480*/  LDSM.16.M88.4 R24, [R229+0x9800] ;  /* 0x00980000e518783b */ /* 0x000fea0000000200 */
[----:B---3--:R-:W-:Y:S06]  /*3490*/  HMMA.16816.F32 R116, R16, R48, R60 ;  /* 0x000000301074723c */ /* 0x008fec000000183c */
[C---:B------:R-:W-:Y:S06]  /*34a0*/  HMMA.16816.F32 R68, R12.reuse, R32, RZ ;  /* 0x000000200c44723c */ /* 0x040fec00000018ff */
[----:B------:R-:W-:Y:S01]  /*34b0*/  HMMA.16816.F32 R100, R12, R34, RZ ;  /* 0x000000220c64723c */ /* 0x000fe200000018ff */
[----:B------:R-:W-:Y:S04]  /*34c0*/  LDSM.16.M88.4 R12, [R233] ;  /* 0x00000000e90c783b */ /* 0x000fe80000000200 */
[----:B------:R-:W-:Y:S01]  /*34d0*/  LDSM.16.M88.4 R32, [R229+0x8800] ;  /* 0x00880000e520783b */ /* 0x000fe20000000200 */
[C---:B----4-:R-:W-:Y:S03]  /*34e0*/  HMMA.16816.F32 R120, R16.reuse, R40, R36 ;  /* 0x000000281078723c */ /* 0x050fe60000001824 */
[----:B------:R-:W3:Y:S03]  /*34f0*/  LDSM.16.M88.4 R36, [R229+0x8000] ;  /* 0x00800000e524783b */ /* 0x000ee60000000200 */
[C---:B------:R-:W-:Y:S06]  /*3500*/  HMMA.16816.F32 R60, R16.reuse, R44, R84 ;  /* 0x0000002c103c723c */ /* 0x040fec0000001854 */
[C---:B------:R-:W-:Y:S06]  /*3510*/  HMMA.16816.F32 R152, R16.reuse, R52, R76 ;  /* 0x000000341098723c */ /* 0x040fec000000184c */
[C---:B------:R-:W-:Y:S06]  /*3520*/  HMMA.16816.F32 R96, R16.reuse, R42, R96 ;  /* 0x0000002a1060723c */ /* 0x040fec0000001860 */
[C---:B------:R-:W-:Y:S06]  /*3530*/  HMMA.16816.F32 R132, R16.reuse, R50, R88 ;  /* 0x000000321084723c */ /* 0x040fec0000001858 */
[C---:B------:R-:W-:Y:S06]  /*3540*/  HMMA.16816.F32 R128, R16.reuse, R46, R80 ;  /* 0x0000002e1080723c */ /* 0x040fec0000001850 */
[----:B------:R-:W-:Y:S01]  /*3550*/  HMMA.16816.F32 R124, R16, R54, R72 ;  /* 0x00000036107c723c */ /* 0x000fe20000001848 */
[----:B------:R-:W-:Y:S05]  /*3560*/  LDSM.16.M88.4 R16, [R232+0x2000] ;  /* 0x00200000e810783b */ /* 0x000fea0000000200 */
[C---:B-1----:R-:W-:Y:S06]  /*3570*/  HMMA.16816.F32 R148, R20.reuse, R52, R56 ;  /* 0x000000341494723c */ /* 0x042fec0000001838 */
[C---:B------:R-:W-:Y:S01]  /*3580*/  HMMA.16816.F32 R76, R20.reuse, R54, R112 ;  /* 0x00000036144c723c */ /* 0x040fe20000001870 */
[----:B------:R-:W1:Y:S05]  /*3590*/  LDSM.16.M88.4 R52, [R228+0x1000] ;  /* 0x00100000e434783b */ /* 0x000e6a0000000200 */
[C---:B------:R-:W-:Y:S06]  /*35a0*/  HMMA.16816.F32 R80, R20.reuse, R40, R104 ;  /* 0x000000281450723c */ /* 0x040fec0000001868 */
[----:B------:R-:W-:Y:S06]  /*35b0*/  HMMA.16816.F32 R88, R20, R42, R92 ;  /* 0x0000002a1458723c */ /* 0x000fec000000185c */
[----:B--2---:R-:W-:Y:S01]  /*35c0*/  HMMA.16816.F32 R40, R8, R28, R60 ;  /* 0x0000001c0828723c */ /* 0x004fe2000000183c */
[----:B------:R-:W2:Y:S05]  /*35d0*/  LDSM.16.M88.4 R60, [R228+0x1800] ;  /* 0x00180000e43c783b */ /* 0x000eaa0000000200 */
[C---:B------:R-:W-:Y:S06]  /*35e0*/  HMMA.16816.F32 R140, R20.reuse, R48, R68 ;  /* 0x00000030148c723c */ /* 0x040fec0000001844 */
[C---:B------:R-:W-:Y:S06]  /*35f0*/  HMMA.16816.F32 R144, R20.reuse, R44, R64 ;  /* 0x0000002c1490723c */ /* 0x040fec0000001840 */
[C---:B------:R-:W-:Y:S01]  /*3600*/  HMMA.16816.F32 R100, R20.reuse, R50, R100 ;  /* 0x000000321464723c */ /* 0x040fe20000001864 */
[----:B------:R-:W4:Y:S05]  /*3610*/  LDSM.16.M88.4 R48, [R228+0x800] ;  /* 0x00080000e430783b */ /* 0x000f2a0000000200 */
[----:B------:R-:W-:Y:S01]  /*3620*/  HMMA.16816.F32 R84, R20, R46, R108 ;  /* 0x0000002e1454723c */ /* 0x000fe2000000186c */
[----:B------:R-:W-:Y:S04]  /*3630*/  LDSM.16.M88.4 R44, [R228] ;  /* 0x00000000e42c783b */ /* 0x000fe80000000200 */
[----:B------:R-:W5:Y:S01]  /*3640*/  LDSM.16.M88.4 R20, [R232] ;  /* 0x00000000e814783b */ /* 0x000f620000000200 */
[C---:B---3--:R-:W-:Y:S06]  /*3650*/  HMMA.16816.F32 R72, R8.reuse, R36, R120 ;  /* 0x000000240848723c */ /* 0x048fec0000001878 */
[C---:B------:R-:W-:Y:S06]  /*3660*/  HMMA.16816.F32 R68, R8.reuse, R38, R96 ;  /* 0x000000260844723c */ /* 0x040fec0000001860 */
[----:B------:R-:W-:Y:S06]  /*3670*/  HMMA.16816.F32 R92, R8, R26, R124 ;  /* 0x0000001a085c723c */ /* 0x000fec000000187c */
[----:B------:R-:W-:Y:S06]  /*3680*/  HMMA.16816.F32 R80, R12, R36, R80 ;  /* 0x000000240c50723c */ /* 0x000fec0000001850 */
[----:B------:R-:W-:Y:S06]  /*3690*/  HMMA.16816.F32 R56, R8, R34, R132 ;  /* 0x000000220838723c */ /* 0x000fec0000001884 */
[----:B------:R-:W-:Y:S06]  /*36a0*/  HMMA.16816.F32 R36, R12, R38, R88 ;  /* 0x000000260c24723c */ /* 0x000fec0000001858 */
[----:B------:R-:W-:Y:S06]  /*36b0*/  HMMA.16816.F32 R64, R8, R32, R116 ;  /* 0x000000200840723c */ /* 0x000fec0000001874 */
[C---:B------:R-:W-:Y:S06]  /*36c0*/  HMMA.16816.F32 R120, R12.reuse, R24, R148 ;  /* 0x000000180c78723c */ /* 0x040fec0000001894 */
[C---:B------:R-:W-:Y:S06]  /*36d0*/  HMMA.16816.F32 R88, R12.reuse, R32, R140 ;  /* 0x000000200c58723c */ /* 0x040fec000000188c */
[C---:B------:R-:W-:Y:S01]  /*36e0*/  HMMA.16816.F32 R100, R12.reuse, R34, R100 ;  /* 0x000000220c64723c */ /* 0x040fe20000001864 */
[----:B------:R-:W-:Y:S05]  /*36f0*/  LDSM.16.M88.4 R32, [R139+0xb000] ;  /* 0x00b000008b20783b */ /* 0x000fea0000000200 */
[C---:B------:R-:W-:Y:S06]  /*3700*/  HMMA.16816.F32 R108, R12.reuse, R28, R144 ;  /* 0x0000001c0c6c723c */ /* 0x040fec0000001890 */
[C---:B------:R-:W-:Y:S06]  /*3710*/  HMMA.16816.F32 R84, R12.reuse, R30, R84 ;  /* 0x0000001e0c54723c */ /* 0x040fec0000001854 */
[----:B------:R-:W-:Y:S01]  /*3720*/  HMMA.16816.F32 R116, R12, R26, R76 ;  /* 0x0000001a0c74723c */ /* 0x000fe2000000184c */
[----:B------:R-:W-:Y:S05]  /*3730*/  LDSM.16.M88.4 R12, [R230+0x4000] ;  /* 0x00400000e60c783b */ /* 0x000fea0000000200 */
[----:B-1----:R-:W-:Y:S01]  /*3740*/  HMMA.16816.F32 R148, R16, R52, R40 ;  /* 0x000000341094723c */ /* 0x002fe20000001828 */
[----:B------:R-:W1:Y:S05]  /*3750*/  LDSM.16.M88.4 R40, [R139+0xa000] ;  /* 0x00a000008b28783b */ /* 0x000e6a0000000200 */
[C---:B------:R-:W-:Y:S01]  /*3760*/  HMMA.16816.F32 R96, R8.reuse, R30, R128 ;  /* 0x0000001e0860723c */ /* 0x040fe20000001880 */
[----:B------:R-:W-:Y:S05]  /*3770*/  LDSM.16.M88.4 R28, [R139+0xb800] ;  /* 0x00b800008b1c783b */ /* 0x000fea0000000200 */
[----:B------:R-:W-:Y:S01]  /*3780*/  HMMA.16816.F32 R104, R8, R24, R152 ;  /* 0x000000180868723c */ /* 0x000fe20000001898 */
[----:B------:R-:W3:Y:S04]  /*3790*/  LDSM.16.M88.4 R8, [R230+0x6000] ;  /* 0x00600000e608783b */ /* 0x000ee80000000200 */
[----:B------:R-:W-:Y:S01]  /*37a0*/  LDSM.16.M88.4 R24, [R231+0x4000] ;  /* 0x00400000e718783b */ /* 0x000fe20000000200 */
[C---:B--2---:R-:W-:Y:S06]  /*37b0*/  HMMA.16816.F32 R124, R16.reuse, R62, R92 ;  /* 0x0000003e107c723c */ /* 0x044fec000000185c */
[----:B----4-:R-:W-:Y:S06]  /*37c0*/  HMMA.16816.F32 R152, R16, R50, R56 ;  /* 0x000000321098723c */ /* 0x010fec0000001838 */
[C---:B-----5:R-:W-:Y:S01]  /*37d0*/  HMMA.16816.F32 R92, R20.reuse, R46, R36 ;  /* 0x0000002e145c723c */ /* 0x060fe20000001824 */
[----:B------:R-:W2:Y:S05]  /*37e0*/  LDSM.16.M88.4 R36, [R139+0xa800] ;  /* 0x00a800008b24783b */ /* 0x000eaa0000000200 */
[-C--:B------:R-:W-:Y:S06]  /*37f0*/  HMMA.16816.F32 R56, R20, R44.reuse, R80 ;  /* 0x0000002c1438723c */ /* 0x080fec0000001850 */
        /* <DEDUP_REMOVED lines=8> */
[----:B------:R-:W4:Y:S05]  /*3880*/  LDSM.16.M88.4 R48, [R234+0x2000] ;  /* 0x00200000ea30783b */ /* 0x000f2a0000000200 */
[C---:B------:R-:W-:Y:S06]  /*3890*/  HMMA.16816.F32 R76, R20.reuse, R52, R108 ;  /* 0x00000034144c723c */ /* 0x040fec000000186c */
[C---:B------:R-:W-:Y:S01]  /*38a0*/  HMMA.16816.F32 R72, R20.reuse, R54, R84 ;  /* 0x000000361448723c */ /* 0x040fe20000001854 */
[----:B------:R-:W-:Y:S05]  /*38b0*/  LDSM.16.M88.4 R52, [R234+0x3800] ;  /* 0x00380000ea34783b */ /* 0x000fea0000000200 */
[C---:B------:R-:W-:Y:S06]  /*38c0*/  HMMA.16816.F32 R68, R20.reuse, R60, R120 ;  /* 0x0000003c1444723c */ /* 0x040fec0000001878 */
[----:B------:R-:W-:Y:S01]  /*38d0*/  HMMA.16816.F32 R44, R20, R62, R116 ;  /* 0x0000003e142c723c */ /* 0x000fe20000001874 */
[----:B------:R-:W5:Y:S05]  /*38e0*/  LDSM.16.M88.4 R60, [R234+0x2800] ;  /* 0x00280000ea3c783b */ /* 0x000f6a0000000200 */
[-C--:B-1----:R-:W-:Y:S01]  /*38f0*/  HMMA.16816.F32 R64, R12, R40.reuse, R56 ;  /* 0x000000280c40723c */ /* 0x082fe20000001838 */
[----:B------:R-:W1:Y:S05]  /*3900*/  LDSM.16.M88.4 R56, [R234+0x3000] ;  /* 0x00300000ea38783b */ /* 0x000e6a0000000200 */
[C---:B---3--:R-:W-:Y:S06]  /*3910*/  HMMA.16816.F32 R20, R8.reuse, R40, R112 ;  /* 0x000000280814723c */ /* 0x048fec0000001870 */
[C---:B------:R-:W-:Y:S06]  /*3920*/  HMMA.16816.F32 R84, R8.reuse, R42, R128 ;  /* 0x0000002a0854723c */ /* 0x040fec0000001880 */
[C---:B--2---:R-:W-:Y:S06]  /*3930*/  HMMA.16816.F32 R96, R8.reuse, R36, R132 ;  /* 0x000000240860723c */ /* 0x044fec0000001884 */
[C---:B------:R-:W-:Y:S06]  /*3940*/  HMMA.16816.F32 R104, R8.reuse, R34, R144 ;  /* 0x000000220868723c */ /* 0x040fec0000001890 */
[C---:B------:R-:W-:Y:S06]  /*3950*/  HMMA.16816.F32 R108, R8.reuse, R38, R152 ;  /* 0x00000026086c723c */ /* 0x040fec0000001898 */
[C---:B------:R-:W-:Y:S06]  /*3960*/  HMMA.16816.F32 R100, R8.reuse, R32, R148 ;  /* 0x000000200864723c */ /* 0x040fec0000001894 */
[C---:B------:R-:W-:Y:S06]  /*3970*/  HMMA.16816.F32 R132, R8.reuse, R28, R140 ;  /* 0x0000001c0884723c */ /* 0x040fec000000188c */
[----:B------:R-:W-:Y:S01]  /*3980*/  HMMA.16816.F32 R112, R8, R30, R124 ;  /* 0x0000001e0870723c */ /* 0x000fe2000000187c */
[----:B------:R-:W-:Y:S05]  /*3990*/  LDSM.16.M88.4 R8, [R233+0x6000] ;  /* 0x00600000e908783b */ /* 0x000fea0000000200 */
[C---:B------:R-:W-:Y:S01]  /*39a0*/  HMMA.16816.F32 R144, R12.reuse, R42, R92 ;  /* 0x0000002a0c90723c */ /* 0x040fe2000000185c */
[----:B------:R-:W-:Y:S05]  /*39b0*/  LDSM.16.M88.4 R40, [R229+0xa800] ;  /* 0x00a80000e528783b */ /* 0x000fea0000000200 */
        /* <DEDUP_REMOVED lines=8> */
[----:B------:R-:W2:Y:S04]  /*3a40*/  LDSM.16.M88.4 R44, [R229+0xa000] ;  /* 0x00a00000e52c783b */ /* 0x000ea80000000200 */
[----:B------:R-:W3:Y:S01]  /*3a50*/  LDSM.16.M88.4 R12, [R233+0x4000] ;  /* 0x00400000e90c783b */ /* 0x000ee20000000200 */
[-C--:B----4-:R-:W-:Y:S03]  /*3a60*/  HMMA.16816.F32 R120, R16, R48.reuse, R20 ;  /* 0x000000301078723c */ /* 0x090fe60000001814 */
[----:B------:R-:W-:Y:S03]  /*3a70*/  LDSM.16.M88.4 R28, [R228+0x2000] ;  /* 0x00200000e41c783b */ /* 0x000fe60000000200 */
[----:B------:R-:W-:Y:S01]  /*3a80*/  HMMA.16816.F32 R64, R24, R48, R64 ;  /* 0x000000301840723c */ /* 0x000fe20000001840 */
[----:B------:R-:W-:Y:S05]  /*3a90*/  LDSM.16.M88.4 R20, [R232+0x4000] ;  /* 0x00400000e814783b */ /* 0x000fea0000000200 */
[C---:B------:R-:W-:Y:S06]  /*3aa0*/  HMMA.16816.F32 R68, R16.reuse, R50, R84 ;  /* 0x000000321044723c */ /* 0x040fec0000001854 */
[C---:B-----5:R-:W-:Y:S06]  /*3ab0*/  HMMA.16816.F32 R80, R16.reuse, R60, R96 ;  /* 0x0000003c1050723c */ /* 0x060fec0000001860 */
[C---:B------:R-:W-:Y:S06]  /*3ac0*/  HMMA.16816.F32 R108, R16.reuse, R62, R108 ;  /* 0x0000003e106c723c */ /* 0x040fec000000186c */
[C---:B-1----:R-:W-:Y:S06]  /*3ad0*/  HMMA.16816.F32 R100, R16.reuse, R56, R100 ;  /* 0x000000381064723c */ /* 0x042fec0000001864 */
[C---:B------:R-:W-:Y:S06]  /*3ae0*/  HMMA.16816.F32 R96, R16.reuse, R58, R104 ;  /* 0x0000003a1060723c */ /* 0x040fec0000001868 */
[C---:B------:R-:W-:Y:S06]  /*3af0*/  HMMA.16816.F32 R92, R16.reuse, R52, R132 ;  /* 0x00000034105c723c */ /* 0x040fec0000001884 */
[----:B------:R-:W-:Y:S01]  /*3b00*/  HMMA.16816.F32 R76, R16, R54, R112 ;  /* 0x00000036104c723c */ /* 0x000fe20000001870 */
[----:B------:R-:W1:Y:S05]  /*3b10*/  LDSM.16.M88.4 R16, [R232+0x6000] ;  /* 0x00600000e810783b */ /* 0x000e6a0000000200 */
[C---:B------:R-:W-:Y:S01]  /*3b20*/  HMMA.16816.F32 R72, R24.reuse, R50, R144 ;  /* 0x000000321848723c */ /* 0x040fe20000001890 */
[----:B------:R-:W4:Y:S05]  /*3b30*/  LDSM.16.M88.4 R48, [R228+0x2800] ;  /* 0x00280000e430783b */ /* 0x000f2a0000000200 */
[C---:B------:R-:W-:Y:S06]  /*3b40*/  HMMA.16816.F32 R84, R24.reuse, R60, R148 ;  /* 0x0000003c1854723c */ /* 0x040fec0000001894 */
[C---:B------:R-:W-:Y:S06]  /*3b50*/  HMMA.16816.F32 R104, R24.reuse, R56, R140 ;  /* 0x000000381868723c */ /* 0x040fec000000188c */
[C---:B------:R-:W-:Y:S06]  /*3b60*/  HMMA.16816.F32 R112, R24.reuse, R58, R128 ;  /* 0x0000003a1870723c */ /* 0x040fec0000001880 */
[C---:B------:R-:W-:Y:S06]  /*3b70*/  HMMA.16816.F32 R88, R24.reuse, R62, R88 ;  /* 0x0000003e1858723c */ /* 0x040fec0000001858 */
[C---:B------:R-:W-:Y:S06]  /*3b80*/  HMMA.16816.F32 R116, R24.reuse, R52, R116 ;  /* 0x000000341874723c */ /* 0x040fec0000001874 */
[----:B------:R-:W-:Y:S06]  /*3b90*/  HMMA.16816.F32 R56, R24, R54, R124 ;  /* 0x000000361838723c */ /* 0x000fec000000187c */
[-C--:B--2---:R-:W-:Y:S06]  /*3ba0*/  HMMA.16816.F32 R52, R8, R44.reuse, R120 ;  /* 0x0000002c0834723c */ /* 0x084fec0000001878 */
[----:B---3--:R-:W-:Y:S06]  /*3bb0*/  HMMA.16816.F32 R24, R12, R44, R64 ;  /* 0x0000002c0c18723c */ /* 0x008fec0000001840 */
[C---:B------:R-:W-:Y:S06]  /*3bc0*/  HMMA.16816.F32 R60, R8.reuse, R46, R68 ;  /* 0x0000002e083c723c */ /* 0x040fec0000001844 */
[C---:B------:R-:W-:Y:S06]  /*3bd0*/  HMMA.16816.F32 R80, R8.reuse, R40, R80 ;  /* 0x000000280850723c */ /* 0x040fec0000001850 */
        /* <DEDUP_REMOVED lines=12> */
[----:B------:R-:W2:Y:S05]  /*3ca0*/  LDSM.16.M88.4 R12, [R228+0x3000] ;  /* 0x00300000e40c783b */ /* 0x000eaa0000000200 */
[-C--:B-1----:R-:W-:Y:S06]  /*3cb0*/  HMMA.16816.F32 R52, R16, R28.reuse, R52 ;  /* 0x0000001c1034723c */ /* 0x082fec0000001834 */
[----:B------:R-:W-:Y:S06]  /*3cc0*/  HMMA.16816.F32 R32, R20, R28, R24 ;  /* 0x0000001c1420723c */ /* 0x000fec0000001818 */
[-C--:B------:R-:W-:Y:S06]  /*3cd0*/  HMMA.16816.F32 R36, R16, R30.reuse, R60 ;  /* 0x0000001e1024723c */ /* 0x080fec000000183c */
[C---:B------:R-:W-:Y:S06]  /*3ce0*/  HMMA.16816.F32 R28, R20.reuse, R30, R44 ;  /* 0x0000001e141c723c */ /* 0x040fec000000182c */
[----:B----4-:R-:W-:Y:S01]  /*3cf0*/  HMMA.16816.F32 R44, R20, R48, R8 ;  /* 0x00000030142c723c */ /* 0x010fe20000001808 */
[----:B------:R-:W1:Y:S01]  /*3d00*/  LDSM.16.M88.4 R8, [R228+0x3800] ;  /* 0x00380000e408783b */ /* 0x000e620000000200 */
[----:B------:R-:W-:Y:S01]  /*3d10*/  FSEL R77, R52, -INF , !P1 ;  /* 0xff800000344d7808 */ /* 0x000fe20004800000 */
[----:B------:R-:W-:-:S04]  /*3d20*/  DEPBAR.LE SB0, 0x0 ;  /* 0x000080000000791a */ /* 0x000fc80000000000 */
[C---:B------:R-:W-:Y:S01]  /*3d30*/  HMMA.16816.F32 R24, R16.reuse, R48, R80 ;  /* 0x000000301018723c */ /* 0x040fe20000001850 */
[----:B------:R-:W-:Y:S02]  /*3d40*/  FSEL R74, R34, -INF , !P1 ;  /* 0xff800000224a7808 */ /* 0x000fe40004800000 */
[----:B------:R-:W-:Y:S02]  /*3d50*/  FSEL R63, R32, -INF , !P1 ;  /* 0xff800000203f7808 */ /* 0x000fe40004800000 */
[----:B------:R-:W-:Y:S01]  /*3d60*/  FSEL R79, R55, -INF , !P0 ;  /* 0xff800000374f7808 */ /* 0x000fe20004000000 */
[-C--:B------:R-:W-:Y:S01]  /*3d70*/  HMMA.16816.F32 R56, R16, R50.reuse, R108 ;  /* 0x000000321038723c */ /* 0x080fe2000000186c */
[----:B------:R-:W-:Y:S02]  /*3d80*/  FSEL R81, R54, -INF , !P1 ;  /* 0xff80000036517808 */ /* 0x000fe40004800000 */
[----:B------:R-:W-:Y:S01]  /*3d90*/  ISETP.GE.AND P1, PT, R5, UR20, PT ;  /* 0x0000001405007c0c */ /* 0x000fe2000bf26270 */
[----:B------:R-:W-:Y:S01]  /*3da0*/  VIADD R5, R3, 0x20 ;  /* 0x0000002003057836 */ /* 0x000fe20000000000 */
[----:B------:R-:W-:Y:S01]  /*3db0*/  FSEL R76, R53, -INF , !P0 ;  /* 0xff800000354c7808 */ /* 0x000fe20004000000 */
[----:B------:R-:W-:Y:S01]  /*3dc0*/  HMMA.16816.F32 R48, R20, R50, R40 ;  /* 0x000000321430723c */ /* 0x000fe20000001828 */
[----:B------:R-:W-:-:S02]  /*3dd0*/  FSEL R72, R35, -INF , !P0 ;  /* 0xff80000023487808 */ /* 0x000fc40004000000 */
[----:B------:R-:W-:Y:S02]  /*3de0*/  FSEL R60, R33, -INF , !P0 ;  /* 0xff800000213c7808 */ /* 0x000fe40004000000 */
[----:B------:R-:W-:Y:S01]  /*3df0*/  ISETP.GE.AND P0, PT, R5, UR20, PT ;  /* 0x0000001405007c0c */ /* 0x000fe2000bf06270 */
[----:B------:R-:W-:Y:S01]  /*3e00*/  VIADD R5, R3, 0x21 ;  /* 0x0000002103057836 */ /* 0x000fe20000000000 */
[-C--:B--2---:R-:W-:Y:S01]  /*3e10*/  HMMA.16816.F32 R52, R20, R12.reuse, R64 ;  /* 0x0000000c1434723c */ /* 0x084fe20000001840 */
[----:B------:R-:W-:Y:S02]  /*3e20*/  FSEL R80, R38, -INF , !P6 ;  /* 0xff80000026507808 */ /* 0x000fe40007000000 */
[----:B------:R-:W-:Y:S02]  /*3e30*/  FSEL R75, R36, -INF , !P6 ;  /* 0xff800000244b7808 */ /* 0x000fe40007000000 */
[----:B------:R-:W-:Y:S01]  /*3e40*/  FSEL R62, R28, -INF , !P6 ;  /* 0xff8000001c3e7808 */ /* 0x000fe20007000000 */
[----:B------:R-:W-:Y:S01]  /*3e50*/  HMMA.16816.F32 R40, R16, R12, R100 ;  /* 0x0000000c1028723c */ /* 0x000fe20000001864 */
[----:B------:R-:W-:-:S02]  /*3e60*/  FSEL R66, R30, -INF , !P6 ;  /* 0xff8000001e427808 */ /* 0x000fc40007000000 */
[----:B------:R-:W-:Y:S01]  /*3e70*/  ISETP.GE.AND P6, PT, R5, UR20, PT ;  /* 0x0000001405007c0c */ /* 0x000fe2000bfc6270 */
[----:B------:R-:W-:Y:S01]  /*3e80*/  VIADD R5, R3, 0x28 ;  /* 0x0000002803057836 */ /* 0x000fe20000000000 */
[----:B------:R-:W-:Y:S01]  /*3e90*/  FSEL R78, R39, -INF , !P5 ;  /* 0xff800000274e7808 */ /* 0x000fe20006800000 */
[-C--:B------:R-:W-:Y:S01]  /*3ea0*/  HMMA.16816.F32 R32, R16, R14.reuse, R96 ;  /* 0x0000000e1020723c */ /* 0x080fe20000001860 */
[----:B------:R-:W-:Y:S02]  /*3eb0*/  FSEL R73, R37, -INF , !P5 ;  /* 0xff80000025497808 */ /* 0x000fe40006800000 */
[----:B------:R-:W-:Y:S02]  /*3ec0*/  FSEL R64, R31, -INF , !P5 ;  /* 0xff8000001f407808 */ /* 0x000fe40006800000 */
[----:B------:R-:W-:Y:S02]  /*3ed0*/  FSEL R61, R29, -INF , !P5 ;  /* 0xff8000001d3d7808 */ /* 0x000fe40006800000 */
[----:B------:R-:W-:Y:S01]  /*3ee0*/  ISETP.GE.AND P5, PT, R5, UR20, PT ;  /* 0x0000001405007c0c */ /* 0x000fe2000bfa6270 */
[----:B------:R-:W-:Y:S01]  /*3ef0*/  VIADD R5, R3, 0x29 ;  /* 0x0000002903057836 */ /* 0x000fe20000000000 */
[----:B------:R-:W-:Y:S01]  /*3f00*/  FSEL R82, R26, -INF , !P4 ;  /* 0xff8000001a527808 */ /* 0x000fe20006000000 */
[----:B------:R-:W-:Y:S01]  /*3f10*/  HMMA.16816.F32 R28, R20, R14, R68 ;  /* 0x0000000e141c723c */ /* 0x000fe20000001844 */
[----:B------:R-:W-:-:S02]  /*3f20*/  FSEL R67, R24, -INF , !P4 ;  /* 0xff80000018437808 */ /* 0x000fc40006000000 */
[----:B------:R-:W-:Y:S02]  /*3f30*/  FSEL R83, R27, -INF , !P3 ;  /* 0xff8000001b537808 */ /* 0x000fe40005800000 */
[----:B------:R-:W-:Y:S01]  /*3f40*/  FSEL R65, R25, -INF , !P3 ;  /* 0xff80000019417808 */ /* 0x000fe20005800000 */
[-C--:B-1----:R-:W-:Y:S01]  /*3f50*/  HMMA.16816.F32 R12, R16, R8.reuse, R92 ;  /* 0x00000008100c723c */ /* 0x082fe2000000185c */
[----:B------:R-:W-:Y:S02]  /*3f60*/  FSEL R46, R46, -INF , !P4 ;  /* 0xff8000002e2e7808 */ /* 0x000fe40006000000 */
[----:B------:R-:W-:Y:S02]  /*3f70*/  FSEL R39, R44, -INF , !P4 ;  /* 0xff8000002c277808 */ /* 0x000fe40006000000 */
[----:B------:R-:W-:Y:S01]  /*3f80*/  ISETP.GE.AND P4, PT, R5, UR20, PT ;  /* 0x0000001405007c0c */ /* 0x000fe2000bf86270 */
[----:B------:R-:W-:Y:S01]  /*3f90*/  HMMA.16816.F32 R24, R20, R8, R116 ;  /* 0x000000081418723c */ /* 0x000fe20000001874 */
[----:B------:R-:W-:Y:S01]  /*3fa0*/  VIADD R5, R3, 0x30 ;  /* 0x0000003003057836 */ /* 0x000fe20000000000 */
[----:B------:R-:W-:-:S02]  /*3fb0*/  FSEL R47, R47, -INF , !P3 ;  /* 0xff8000002f2f7808 */ /* 0x000fc40005800000 */
[----:B------:R-:W-:Y:S02]  /*3fc0*/  FSEL R38, R45, -INF , !P3 ;  /* 0xff8000002d267808 */ /* 0x000fe40005800000 */
[-C--:B------:R-:W-:Y:S01]  /*3fd0*/  HMMA.16816.F32 R20, R20, R10.reuse, R84 ;  /* 0x0000000a1414723c */ /* 0x080fe20000001854 */
[----:B------:R-:W-:Y:S01]  /*3fe0*/  ISETP.GE.AND P3, PT, R5, UR20, PT ;  /* 0x0000001405007c0c */ /* 0x000fe2000bf66270 */
[----:B------:R-:W-:Y:S01]  /*3ff0*/  VIADD R5, R3, 0x31 ;  /* 0x0000003103057836 */ /* 0x000fe20000000000 */
[----:B------:R-:W-:Y:S02]  /*4000*/  FSEL R88, R58, -INF , !P2 ;  /* 0xff8000003a587808 */ /* 0x000fe40005000000 */
[----:B------:R-:W-:Y:S01]  /*4010*/  FSEL R56, R56, -INF , !P2 ;  /* 0xff80000038387808 */ /* 0x000fe20005000000 */
[----:B------:R-:W-:Y:S01]  /*4020*/  HMMA.16816.F32 R16, R16, R10, R120 ;  /* 0x0000000a1010723c */ /* 0x000fe20000001878 */
[----:B------:R-:W-:Y:S02]  /*4030*/  FSEL R45, R50, -INF , !P2 ;  /* 0xff800000322d7808 */ /* 0x000fe40005000000 */
[----:B------:R-:W-:-:S02]  /*4040*/  FSEL R37, R48, -INF , !P2 ;  /* 0xff80000030257808 */ /* 0x000fc40005000000 */
[----:B------:R-:W-:Y:S01]  /*4050*/  ISETP.GE.AND P2, PT, R5, UR20, PT ;  /* 0x0000001405007c0c */ /* 0x000fe2000bf46270 */
[----:B------:R-:W-:Y:S01]  /*4060*/  VIADD R5, R3, 0x38 ;  /* 0x0000003803057836 */ /* 0x000fe20000000000 */
[----:B------:R-:W-:Y:S01]  /*4070*/  FSEL R89, R59, -INF , !P1 ;  /* 0xff8000003b597808 */ /* 0x000fe20004800000 */
[----:B------:R-:W-:Y:S01]  /*4080*/  VIADD R3, R3, 0x39 ;  /* 0x0000003903037836 */ /* 0x000fe20000000000 */
[----:B------:R-:W-:Y:S02]  /*4090*/  FSEL R48, R57, -INF , !P1 ;  /* 0xff80000039307808 */ /* 0x000fe40004800000 */
[----:B------:R-:W-:Y:S02]  /*40a0*/  FSEL R44, R51, -INF , !P1 ;  /* 0xff800000332c7808 */ /* 0x000fe40004800000 */
[----:B------:R-:W-:Y:S02]  /*40b0*/  FSEL R36, R49, -INF , !P1 ;  /* 0xff80000031247808 */ /* 0x000fe40004800000 */
[----:B------:R-:W-:-:S02]  /*40c0*/  ISETP.GE.AND P1, PT, R5, UR20, PT ;  /* 0x0000001405007c0c */ /* 0x000fc4000bf26270 */
[----:B------:R-:W-:Y:S02]  /*40d0*/  FSEL R177, R54, -INF , !P0 ;  /* 0xff80000036b17808 */ /* 0x000fe40004000000 */
[----:B------:R-:W-:Y:S02]  /*40e0*/  FSEL R188, R42, -INF , !P0 ;  /* 0xff8000002abc7808 */ /* 0x000fe40004000000 */
[----:B------:R-:W-:Y:S02]  /*40f0*/  FSEL R179, R40, -INF , !P0 ;  /* 0xff80000028b37808 */ /* 0x000fe40004000000 */
[----:B------:R-:W-:Y:S02]  /*4100*/  FSEL R170, R52, -INF , !P0 ;  /* 0xff80000034aa7808 */ /* 0x000fe40004000000 */
[----:B------:R-:W-:Y:S02]  /*4110*/  ISETP.GE.AND P0, PT, R3, UR20, PT ;  /* 0x0000001403007c0c */ /* 0x000fe4000bf06270 */
[----:B------:R-:W-:-:S02]  /*4120*/  FSEL R207, R22, -INF , !P1 ;  /* 0xff80000016cf7808 */ /* 0x000fc40004800000 */
[----:B------:R-:W-:Y:S02]  /*4130*/  FSEL R158, R19, -INF , !P0 ;  /* 0xff800000139e7808 */ /* 0x000fe40004000000 */
[----:B------:R-:W-:Y:S02]  /*4140*/  FSEL R201, R17, -INF , !P0 ;  /* 0xff80000011c97808 */ /* 0x000fe40004000000 */
[----:B------:R-:W-:Y:S02]  /*4150*/  FSEL R23, R23, -INF , !P0 ;  /* 0xff80000017177808 */ /* 0x000fe40004000000 */
[----:B------:R-:W-:Y:S02]  /*4160*/  FSEL R22, R21, -INF , !P0 ;  /* 0xff80000015167808 */ /* 0x000fe40004000000 */
[----:B------:R-:W-:Y:S02]  /*4170*/  PLOP3.LUT P0, PT, PT, PT, UP0, 0x80, 0x0 ;  /* 0x000000000000781c */ /* 0x000fe40003f0f008 */
[----:B------:R-:W-:-:S02]  /*4180*/  FSEL R178, R43, -INF , !P6 ;  /* 0xff8000002bb27808 */ /* 0x000fc40007000000 */
[----:B------:R-:W-:Y:S02]  /*4190*/  FSEL R168, R41, -INF , !P6 ;  /* 0xff80000029a87808 */ /* 0x000fe40007000000 */
[----:B------:R-:W-:Y:S02]  /*41a0*/  FSEL R166, R55, -INF , !P6 ;  /* 0xff80000037a67808 */ /* 0x000fe40007000000 */
[----:B------:R-:W-:Y:S02]  /*41b0*/  FSEL R165, R53, -INF , !P6 ;  /* 0xff80000035a57808 */ /* 0x000fe40007000000 */
[----:B------:R-:W-:Y:S02]  /*41c0*/  FSEL R176, R34, -INF , !P5 ;  /* 0xff80000022b07808 */ /* 0x000fe40006800000 */
[----:B------:R-:W-:Y:S02]  /*41d0*/  FSEL R167, R32, -INF , !P5 ;  /* 0xff80000020a77808 */ /* 0x000fe40006800000 */
        /* <DEDUP_REMOVED lines=16> */
[----:B------:R-:W-:Y:S01]  /*42e0*/  FSEL R206, R20, -INF , !P1 ;  /* 0xff80000014ce7808 */ /* 0x000fe20004800000 */
[----:B------:R-:W-:Y:S06]  /*42f0*/  BAR.SYNC.DEFER_BLOCKING 0x0 ;  /* 0x0000000000007b1d */ /* 0x000fec0000010000 */
[----:B------:R-:W-:Y:S05]  /*4300*/  @!P0 BRA `(.L_x_171) ;  /* 0x00000004004c8947 */ /* 0x000fea0003800000 */
[----:B------:R-:W-:Y:S01]  /*4310*/  ULDC UR5, c[0x0][0x2d0] ;  /* 0x0000b40000057ab9 */ /* 0x000fe20000000800 */
[----:B------:R-:W-:Y:S01]  /*4320*/  ULEA.HI.SX32 UR6, UR17, 0xfffffffe, 0x1a ;  /* 0xfffffffe11067891 */ /* 0x000fe2000f8fd23f */
[----:B------:R-:W-:Y:S01]  /*4330*/  ISETP.GE.AND P3, PT, R204, UR5, PT ;  /* 0x00000005cc007c0c */ /* 0x000fe2000bf66270 */
[----:B------:R-:W-:Y:S01]  /*4340*/  BSSY B0, `(.L_x_172) ;  /* 0x000004e000007945 */ /* 0x000fe20003800000 */
[----:B------:R-:W-:Y:S01]  /*4350*/  ISETP.GE.AND P2, PT, R161, UR5, PT ;  /* 0x00000005a1007c0c */ /* 0x000fe2000bf46270 */
[----:B------:R-:W-:Y:S02]  /*4360*/  USHF.R.S32.HI UR5, URZ, 0x1f, UR6 ;  /* 0x0000001f3f057899 */ /* 0x000fe40008011406 */
[----:B------:R-:W-:Y:S01]  /*4370*/  UIMAD UR12, UR12, UR6, URZ ;  /* 0x000000060c0c72a4 */ /* 0x000fe2000f8e023f */
[----:B------:R-:W-:-:S03]  /*4380*/  IMAD.WIDE.U32 R6, R156, UR6, R162 ;  /* 0x000000069c067c25 */ /* 0x000fc6000f8e00a2 */
[----:B------:R-:W-:Y:S01]  /*4390*/  UIMAD UR5, UR5, UR13, UR12 ;  /* 0x0000000d050572a4 */ /* 0x000fe2000f8e020c */
[----:B------:R-:W-:-:S03]  /*43a0*/  IADD3 R5, P6, R6, UR22, RZ ;  /* 0x0000001606057c10 */ /* 0x000fc6000ffde0ff */
[----:B------:R-:W1:Y:S01]  /*43b0*/  @!P3 LDC.64 R8, c[0x0][0x218] ;  /* 0x00008600ff08bb82 */ /* 0x000e620000000a00 */
[----:B------:R2:W-:Y:S01]  /*43c0*/  @P3 STS.128 [R242+0x8000], RZ ;  /* 0x008000fff2003388 */ /* 0x0005e20000000c00 */
[----:B------:R-:W-:-:S06]  /*43d0*/  VIADD R7, R7, UR5 ;  /* 0x0000000507077c36 */ /* 0x000fcc0008000000 */
[----:B------:R-:W3:Y:S08]  /*43e0*/  @!P2 LDC.64 R10, c[0x0][0x218] ;  /* 0x00008600ff0aab82 */ /* 0x000ef00000000a00 */
[----:B------:R-:W4:Y:S08]  /*43f0*/  @!P3 LDC.64 R16, c[0x0][0x218] ;  /* 0x00008600ff10bb82 */ /* 0x000f300000000a00 */
[----:B------:R-:W5:Y:S01]  /*4400*/  @!P2 LDC.64 R14, c[0x0][0x218] ;  /* 0x00008600ff0eab82 */ /* 0x000f620000000a00 */
[----:B-1----:R-:W-:-:S04]  /*4410*/  @!P3 LEA R8, P1, R6, R8, 0x1 ;  /* 0x000000080608b211 */ /* 0x002fc800078208ff */
[----:B------:R-:W-:-:S03]  /*4420*/  @!P3 LEA.HI.X R9, R6, R9, R7, 0x1, P1 ;  /* 0x000000090609b211 */ /* 0x000fc600008f0c07 */
[----:B------:R-:W1:Y:S01]  /*4430*/  @!P3 LDC.64 R12, c[0x0][0x218] ;  /* 0x00008600ff0cbb82 */ /* 0x000e620000000a00 */
[C---:B---3--:R-:W-:Y:S01]  /*4440*/  @!P2 LEA R10, P1, R6.reuse, R10, 0x1 ;  /* 0x0000000a060aa211 */ /* 0x048fe200078208ff */
[----:B------:R-:W-:Y:S01]  /*4450*/  @!PT LDS RZ, [RZ] ;  /* 0x00000000fffff984 */ /* 0x000fe20000000800 */
[----:B------:R-:W-:Y:S01]  /*4460*/  @!PT LDS RZ, [RZ] ;  /* 0x00000000fffff984 */ /* 0x000fe20000000800 */
[----:B------:R-:W-:Y:S01]  /*4470*/  @!PT LDS RZ, [RZ] ;  /* 0x00000000fffff984 */ /* 0x000fe20000000800 */
[----:B------:R3:W-:Y:S03]  /*4480*/  @!P3 LDGSTS.E.BYPASS.LTC128B.128 [R242+0x8000], desc[UR18][R8.64] ;  /* 0x0800000008f2bfae */ /* 0x0007e6000b901d52 */
[----:B------:R-:W-:Y:S01]  /*4490*/  @!P2 LEA.HI.X R11, R6, R11, R7, 0x1, P1 ;  /* 0x0000000b060ba211 */ /* 0x000fe200008f0c07 */
[----:B------:R2:W-:Y:S01]  /*44a0*/  @P2 STS.128 [R242+0xa000], RZ ;  /* 0x00a000fff2002388 */ /* 0x0005e20000000c00 */
[----:B------:R-:W-:Y:S01]  /*44b0*/  IADD3.X R6, R7, UR21, RZ, P6, !PT ;  /* 0x0000001507067c10 */ /* 0x000fe2000b7fe4ff */
[----:B------:R-:W3:Y:S01]  /*44c0*/  @!P2 LDC.64 R20, c[0x0][0x218] ;  /* 0x00008600ff14ab82 */ /* 0x000ee20000000a00 */
[C---:B----4-:R-:W-:Y:S01]  /*44d0*/  @!P3 LEA R16, P5, R5.reuse, R16, 0x1 ;  /* 0x000000100510b211 */ /* 0x050fe200078a08ff */
[----:B------:R-:W-:Y:S01]  /*44e0*/  @!PT LDS RZ, [RZ] ;  /* 0x00000000fffff984 */ /* 0x000fe20000000800 */
[----:B------:R-:W-:Y:S01]  /*44f0*/  @!PT LDS RZ, [RZ] ;  /* 0x00000000fffff984 */ /* 0x000fe20000000800 */
[----:B------:R-:W-:Y:S01]  /*4500*/  @!PT LDS RZ, [RZ] ;  /* 0x00000000fffff984 */ /* 0x000fe20000000800 */
[----:B------:R4:W-:Y:S01]  /*4510*/  @!P2 LDGSTS.E.BYPASS.LTC128B.128 [R242+0xa000], desc[UR18][R10.64+0x80] ;  /* 0x0a0000800af2afae */ /* 0x0009e2000b901d52 */
[----:B------:R-:W-:-:S02]  /*4520*/  IADD3 R3, P1, R5, UR22, RZ ;  /* 0x0000001605037c10 */ /* 0x000fc4000ff3e0ff */
[C-C-:B------:R-:W-:Y:S01]  /*4530*/  @!P3 LEA.HI.X R17, R5.reuse, R17, R6.reuse, 0x1, P5 ;  /* 0x000000110511b211 */ /* 0x140fe200028f0c06 */
[----:B------:R2:W-:Y:S02]  /*4540*/  @P3 STS.128 [R242+0x8800], RZ ;  /* 0x008800fff2003388 */ /* 0x0005e40000000c00 */
[----:B------:R-:W4:Y:S01]  /*4550*/  @!P3 LDC.64 R18, c[0x0][0x218] ;  /* 0x00008600ff12bb82 */ /* 0x000f220000000a00 */
[C---:B-----5:R-:W-:Y:S01]  /*4560*/  @!P2 LEA R14, P4, R5.reuse, R14, 0x1 ;  /* 0x0000000e050ea211 */ /* 0x060fe200078808ff */
[----:B------:R-:W-:Y:S01]  /*4570*/  @!PT LDS RZ, [RZ] ;  /* 0x00000000fffff984 */ /* 0x000fe20000000800 */
[----:B------:R-:W-:Y:S01]  /*4580*/  @!PT LDS RZ, [RZ] ;  /* 0x00000000fffff984 */ /* 0x000fe20000000800 */
[----:B------:R-:W-:Y:S01]  /*4590*/  @!PT LDS RZ, [RZ] ;  /* 0x00000000fffff984 */ /* 0x000fe20000000800 */
[----:B------:R2:W-:Y:S03]  /*45a0*/  @!P3 LDGSTS.E.BYPASS.LTC128B.128 [R242+0x8800], desc[UR18][R16.64] ;  /* 0x0880000010f2bfae */ /* 0x0005e6000b901d52 */
[----:B------:R-:W-:Y:S01]  /*45b0*/  @!P2 LEA.HI.X R15, R5, R15, R6, 0x1, P4 ;  /* 0x0000000f050fa211 */ /* 0x000fe200020f0c06 */
[----:B------:R2:W-:Y:S01]  /*45c0*/  @P2 STS.128 [R242+0xa800], RZ ;  /* 0x00a800fff2002388 */ /* 0x0005e20000000c00 */
[----:B------:R-:W-:-:S02]  /*45d0*/  IADD3 R5, P5, R3, UR22, RZ ;  /* 0x0000001603057c10 */ /* 0x000fc4000ffbe0ff */
[----:B------:R-:W-:Y:S01]  /*45e0*/  IADD3.X R6, R6, UR21, RZ, P1, !PT ;  /* 0x0000001506067c10 */ /* 0x000fe20008ffe4ff */
[----:B------:R-:W-:Y:S01]  /*45f0*/  @!PT LDS RZ, [RZ] ;  /* 0x00000000fffff984 */ /* 0x000fe20000000800 */
[----:B------:R-:W-:Y:S01]  /*4600*/  @!PT LDS RZ, [RZ] ;  /* 0x00000000fffff984 */ /* 0x000fe20000000800 */
[----:B------:R-:W-:Y:S01]  /*4610*/  @!PT LDS RZ, [RZ] ;  /* 0x00000000fffff984 */ /* 0x000fe20000000800 */
[----:B------:R2:W-:Y:S01]  /*4620*/  @!P2 LDGSTS.E.BYPASS.LTC128B.128 [R242+0xa800], desc[UR18][R14.64+0x80] ;  /* 0x0a8000800ef2afae */ /* 0x0005e2000b901d52 */
[C---:B-1----:R-:W-:Y:S02]  /*4630*/  @!P3 LEA R12, P6, R3.reuse, R12, 0x1 ;  /* 0x0000000c030cb211 */ /* 0x042fe400078c08ff */
[----:B------:R-:W-:Y:S01]  /*4640*/  IADD3.X R7, R6, UR21, RZ, P5, !PT ;  /* 0x0000001506077c10 */ /* 0x000fe2000affe4ff */
[----:B------:R2:W-:Y:S01]  /*4650*/  @P3 STS.128 [R242+0x9000], RZ ;  /* 0x009000fff2003388 */ /* 0x0005e20000000c00 */
[C---:B------:R-:W-:Y:S02]  /*4660*/  @!P3 LEA.HI.X R13, R3.reuse, R13, R6, 0x1, P6 ;  /* 0x0000000d030db211 */ /* 0x040fe400030f0c06 */
[----:B---3--:R-:W-:-:S03]  /*4670*/  @!P2 LEA R8, P1, R3, R20, 0x1 ;  /* 0x000000140308a211 */ /* 0x008fc600078208ff */
[----:B------:R-:W-:Y:S01]  /*4680*/  @!PT LDS RZ, [RZ] ;  /* 0x00000000fffff984 */ /* 0x000fe20000000800 */
[----:B------:R-:W-:Y:S01]  /*4690*/  @!PT LDS RZ, [RZ] ;  /* 0x00000000fffff984 */ /* 0x000fe20000000800 */
[----:B------:R-:W-:Y:S01]  /*46a0*/  @!PT LDS RZ, [RZ] ;  /* 0x00000000fffff984 */ /* 0x000fe20000000800 */
[----:B------:R2:W-:Y:S01]  /*46b0*/  @!P3 LDGSTS.E.BYPASS.LTC128B.128 [R242+0x9000], desc[UR18][R12.64] ;  /* 0x090000000cf2bfae */ /* 0x0005e2000b901d52 */
[----:B------:R-:W-:Y:S02]  /*46c0*/  @!P2 LEA.HI.X R9, R3, R21, R6, 0x1, P1 ;  /* 0x000000150309a211 */ /* 0x000fe400008f0c06 */
[C---:B----4-:R-:W-:Y:S01]  /*46d0*/  @!P3 LEA R10, P4, R5.reuse, R18, 0x1 ;  /* 0x00000012050ab211 */ /* 0x050fe200078808ff */
[----:B------:R2:W-:Y:S03]  /*46e0*/  @P2 STS.128 [R242+0xb000], RZ ;  /* 0x00b000fff2002388 */ /* 0x0005e60000000c00 */
[----:B------:R-:W-:Y:S01]  /*46f0*/  @!P3 LEA.HI.X R11, R5, R19, R7, 0x1, P4 ;  /* 0x00000013050bb211 */ /* 0x000fe200020f0c07 */
[----:B------:R-:W-:Y:S01]  /*4700*/  @!PT LDS RZ, [RZ] ;  /* 0x00000000fffff984 */ /* 0x000fe20000000800 */
[----:B------:R-:W-:Y:S01]  /*4710*/  @!PT LDS RZ, [RZ] ;  /* 0x00000000fffff984 */ /* 0x000fe20000000800 */
[----:B------:R-:W-:Y:S01]  /*4720*/  @!PT LDS RZ, [RZ] ;  /* 0x00000000fffff984 */ /* 0x000fe20000000800 */
[----:B------:R2:W-:Y:S04]  /*4730*/  @!P2 LDGSTS.E.BYPASS.LTC128B.128 [R242+0xb000], desc[UR18][R8.64+0x80] ;  /* 0x0b00008008f2afae */ /* 0x0005e8000b901d52 */
[----:B------:R2:W-:Y:S04]  /*4740*/  @P3 STS.128 [R242+0x9800], RZ ;  /* 0x009800fff2003388 */ /* 0x0005e80000000c00 */
[----:B------:R-:W-:Y:S01]  /*4750*/  @!PT LDS RZ, [RZ] ;  /* 0x00000000fffff984 */ /* 0x000fe20000000800 */
[----:B------:R-:W-:Y:S01]  /*4760*/  @!PT LDS RZ, [RZ] ;  /* 0x00000000fffff984 */ /* 0x000fe20000000800 */
[----:B------:R-:W-:Y:S01]  /*4770*/  @!PT LDS RZ, [RZ] ;  /* 0x00000000fffff984 */ /* 0x000fe20000000800 */
[----:B------:R2:W-:Y:S04]  /*4780*/  @!P3 LDGSTS.E.BYPASS.LTC128B.128 [R242+0x9800], desc[UR18][R10.64] ;  /* 0x098000000af2bfae */ /* 0x0005e8000b901d52 */
[----:B------:R2:W-:Y:S01]  /*4790*/  @P2 STS.128 [R242+0xb800], RZ ;  /* 0x00b800fff2002388 */ /* 0x0005e20000000c00 */
[----:B------:R-:W-:Y:S05]  /*47a0*/  @P2 BRA `(.L_x_173) ;  /* 0x00000000001c2947 */ /* 0x000fea0003800000 */
[----:B------:R-:W-:Y:S02]  /*47b0*/  ULDC.64 UR6, c[0x0][0x218] ;  /* 0x0000860000067ab9 */ /* 0x000fe40000000a00 */
[----:B------:R-:W-:-:S04]  /*47c0*/  LEA R6, P1, R5, UR6, 0x1 ;  /* 0x0000000605067c11 */ /* 0x000fc8000f8208ff */
[----:B------:R-:W-:-:S05]  /*47d0*/  LEA.HI.X R7, R5, UR7, R7, 0x1, P1 ;  /* 0x0000000705077c11 */ /* 0x000fca00088f0c07 */
[----:B------:R-:W-:Y:S01]  /*47e0*/  @!PT LDS RZ, [RZ] ;  /* 0x00000000fffff984 */ /* 0x000fe20000000800 */
[----:B------:R-:W-:Y:S01]  /*47f0*/  @!PT LDS RZ, [RZ] ;  /* 0x00000000fffff984 */ /* 0x000fe20000000800 */
[----:B------:R-:W-:Y:S01]  /*4800*/  @!PT LDS RZ, [RZ] ;  /* 0x00000000fffff984 */ /* 0x000fe20000000800 */
[----:B------:R1:W-:Y:S04]  /*4810*/  LDGSTS.E.BYPASS.LTC128B.128 [R242+0xb800], desc[UR18][R6.64+0x80] ;  /* 0x0b80008006f27fae */ /* 0x0003e8000b901d52 */
.L_x_173:
[----:B------:R-:W-:Y:S05]  /*4820*/  BSYNC B0 ;  /* 0x0000000000007941 */ /* 0x000fea0003800000 */
.L_x_172:
[----:B------:R-:W0:Y:S02]  /*4830*/  LDGDEPBAR ;  /* 0x00000000000079af */ /* 0x000e240000000000 */
.L_x_171:
[----:B------:R-:W-:Y:S01]  /*4840*/  FMNMX.FTZ R3, R63, R60, !PT ;  /* 0x0000003c3f037209 */ /* 0x000fe20007810000 */
[----:B------:R-:W-:Y:S01]  /*4850*/  ULDC UR5, c[0x0][0x2ec] ;  /* 0x0000bb0000057ab9 */ /* 0x000fe20000000800 */
[----:B------:R-:W-:Y:S01]  /*4860*/  STL [R1+0x98], R242 ;  /* 0x000098f201007387 */ /* 0x000fe20000100800 */
[----:B------:R-:W-:Y:S02]  /*4870*/  LEA R224, R0, UR4, 0x1 ;  /* 0x0000000400e07c11 */ /* 0x000fe4000f8e08ff */
[----:B------:R-:W-:Y:S01]  /*4880*/  FMNMX.FTZ R3, R62, R3, !PT ;  /* 0x000000033e037209 */ /* 0x000fe20007810000 */
[----:B------:R-:W-:Y:S01]  /*4890*/  STL [R1+0x94], R241 ;  /* 0x000094f101007387 */ /* 0x000fe20000100800 */
[----:B------:R-:W-:Y:S01]  /*48a0*/  LEA R227, R2, R224, 0x1 ;  /* 0x000000e002e37211 */ /* 0x000fe200078e08ff */
[----:B------:R-:W-:Y:S01]  /*48b0*/  IMAD R225, R4, 0x2, R224 ;  /* 0x0000000204e17824 */ /* 0x000fe200078e02e0 */
[----:B------:R-:W-:Y:S01]  /*48c0*/  FMNMX.FTZ R3, R61, R3, !PT ;  /* 0x000000033d037209 */ /* 0x000fe20007810000 */
[----:B------:R-:W-:Y:S02]  /*48d0*/  STL [R1+0x90], R240 ;  /* 0x000090f001007387 */ /* 0x000fe40000100800 */
[----:B------:R-:W-:Y:S01]  /*48e0*/  IMAD R226, R2, 0x2, R225 ;  /* 0x0000000202e27824 */ /* 0x000fe200078e02e1 */
[----:B------:R-:W-:Y:S01]  /*48f0*/  FMNMX.FTZ R3, R39, R3, !PT ;  /* 0x0000000327037209 */ /* 0x000fe20007810000 */
[----:B------:R-:W-:Y:S03]  /*4900*/  STL [R1+0x8c], R239 ;  /* 0x00008cef01007387 */ /* 0x000fe60000100800 */
[----:B------:R-:W-:Y:S01]  /*4910*/  FMNMX.FTZ R3, R38, R3, !PT ;  /* 0x0000000326037209 */ /* 0x000fe20007810000 */
[----:B------:R-:W-:Y:S03]  /*4920*/  STL [R1+0x88], R238 ;  /* 0x000088ee01007387 */ /* 0x000fe60000100800 */
[----:B------:R-:W-:Y:S01]  /*4930*/  FMNMX.FTZ R3, R37, R3, !PT ;  /* 0x0000000325037209 */ /* 0x000fe20007810000 */
[----:B------:R-:W-:Y:S03]  /*4940*/  STL [R1+0x84], R237 ;  /* 0x000084ed01007387 */ /* 0x000fe60000100800 */
[----:B------:R-:W-:Y:S01]  /*4950*/  FMNMX.FTZ R3, R36, R3, !PT ;  /* 0x0000000324037209 */ /* 0x000fe20007810000 */
[----:B------:R-:W-:Y:S03]  /*4960*/  STL [R1+0x80], R236 ;  /* 0x000080ec01007387 */ /* 0x000fe60000100800 */
[----:B------:R-:W-:Y:S01]  /*4970*/  FMNMX.FTZ R3, R170, R3, !PT ;  /* 0x00000003aa037209 */ /* 0x000fe20007810000 */
[----:B------:R3:W-:Y:S03]  /*4980*/  STL [R1+0x7c], R235 ;  /* 0x00007ceb01007387 */ /* 0x0007e60000100800 */
        /* <DEDUP_REMOVED lines=9> */
[----:B------:R-:W-:Y:S01]  /*4a20*/  STL [R1+0x68], R230 ;  /* 0x000068e601007387 */ /* 0x000fe20000100800 */
[----:B------:R-:W-:-:S02]  /*4a30*/  FMNMX.FTZ R3, R74, R72, !PT ;  /* 0x000000484a037209 */ /* 0x000fc40007810000 */
[----:B------:R-:W-:Y:S01]  /*4a40*/  FMNMX.FTZ R5, R206, R5, !PT ;  /* 0x00000005ce057209 */ /* 0x000fe20007810000 */
[----:B------:R-:W-:Y:S01]  /*4a50*/  STL [R1+0x64], R229 ;  /* 0x000064e501007387 */ /* 0x000fe20000100800 */
[----:B------:R-:W-:Y:S02]  /*4a60*/  FMNMX.FTZ R3, R66, R3, !PT ;  /* 0x0000000342037209 */ /* 0x000fe40007810000 */
[----:B------:R-:W-:Y:S01]  /*4a70*/  FMNMX.FTZ R136, R22, R5, !PT ;  /* 0x0000000516887209 */ /* 0x000fe20007810000 */
[----:B------:R4:W-:Y:S01]  /*4a80*/  STL [R1+0x60], R228 ;  /* 0x000060e401007387 */ /* 0x0009e20000100800 */
[----:B------:R-:W-:Y:S02]  /*4a90*/  FMNMX.FTZ R3, R64, R3, !PT ;  /* 0x0000000340037209 */ /* 0x000fe40007810000 */
[----:B---3--:R-:W-:Y:S01]  /*4aa0*/  MOV R235, R160 ;  /* 0x000000a000eb7202 */ /* 0x008fe20000000f00 */
[----:B------:R-:W3:Y:S01]  /*4ab0*/  SHFL.BFLY PT, R5, R136, 0x2, 0x1f ;  /* 0x0c401f0088057f89 */ /* 0x000ee200000e0000 */
[----:B------:R-:W-:-:S03]  /*4ac0*/  FMNMX.FTZ R3, R46, R3, !PT ;  /* 0x000000032e037209 */ /* 0x000fc60007810000 */
[----:B------:R-:W-:Y:S01]  /*4ad0*/  STL [R1+0x5c], R205 ;  /* 0x00005ccd01007387 */ /* 0x000fe20000100800 */
[----:B------:R-:W-:-:S03]  /*4ae0*/  FMNMX.FTZ R3, R47, R3, !PT ;  /* 0x000000032f037209 */ /* 0x000fc60007810000 */
[----:B------:R-:W-:Y:S01]  /*4af0*/  STL [R1+0x58], R204 ;  /* 0x000058cc01007387 */ /* 0x000fe20000100800 */
[----:B------:R-:W-:-:S03]  /*4b00*/  FMNMX.FTZ R3, R45, R3, !PT ;  /* 0x000000032d037209 */ /* 0x000fc60007810000 */
[----:B------:R-:W-:Y:S01]  /*4b10*/  STL [R1+0x54], R139 ;  /* 0x0000548b01007387 */ /* 0x000fe20000100800 */
[----:B------:R-:W-:-:S03]  /*4b20*/  FMNMX.FTZ R3, R44, R3, !PT ;  /* 0x000000032c037209 */ /* 0x000fc60007810000 */
[----:B------:R-:W-:Y:S01]  /*4b30*/  STL [R1+0xa8], R207 ;  /* 0x0000a8cf01007387 */ /* 0x000fe20000100800 */
[----:B------:R-:W-:-:S03]  /*4b40*/  FMNMX.FTZ R3, R177, R3, !PT ;  /* 0x00000003b1037209 */ /* 0x000fc60007810000 */
[----:B------:R-:W-:Y:S01]  /*4b50*/  LDSM.16.MT88.4 R28, [R225+0xc000] ;  /* 0x00c00000e11c783b */ /* 0x000fe20000004200 */
[----:B------:R-:W-:Y:S01]  /*4b60*/  FMNMX.FTZ R3, R166, R3, !PT ;  /* 0x00000003a6037209 */ /* 0x000fe20007810000 */
[----:B----4-:R-:W-:Y:S01]  /*4b70*/  IMAD.MOV.U32 R228, RZ, RZ, R159 ;  /* 0x000000ffffe47224 */ /* 0x010fe200078e009f */
[----:B---3--:R-:W-:Y:S01]  /*4b80*/  FMNMX.FTZ R136, R136, R5, !PT ;  /* 0x0000000588887209 */ /* 0x008fe20007810000 */
[----:B------:R-:W-:Y:S01]  /*4b90*/  LDSM.16.MT88.4 R52, [R227+0xe000] ;  /* 0x00e00000e334783b */ /* 0x000fe20000004200 */
[----:B------:R-:W-:-:S03]  /*4ba0*/  FMNMX.FTZ R3, R164, R3, !PT ;  /* 0x00000003a4037209 */ /* 0x000fc60007810000 */
[----:B-1----:R-:W1:Y:S01]  /*4bb0*/  SHFL.BFLY PT, R7, R136, 0x1, 0x1f ;  /* 0x0c201f0088077f89 */ /* 0x002e6200000e0000 */
[----:B------:R-:W-:-:S03]  /*4bc0*/  FMNMX.FTZ R3, R138, R3, !PT ;  /* 0x000000038a037209 */ /* 0x000fc60007810000 */
[----:B------:R-:W-:Y:S01]  /*4bd0*/  LDSM.16.MT88.4 R32, [R225+0xe800] ;  /* 0x00e80000e120783b */ /* 0x000fe20000004200 */
[----:B------:R-:W-:Y:S02]  /*4be0*/  FMNMX.FTZ R5, R190, R3, !PT ;  /* 0x00000003be057209 */ /* 0x000fe40007810000 */
[----:B------:R-:W-:Y:S01]  /*4bf0*/  FMNMX.FTZ R3, R77, R76, !PT ;  /* 0x0000004c4d037209 */ /* 0x000fe20007810000 */
[----:B------:R-:W-:Y:S01]  /*4c00*/  LDSM.16.MT88.4 R68, [R224+0xe000] ;  /* 0x00e00000e044783b */ /* 0x000fe20000004200 */
[----:B------:R-:W-:Y:S02]  /*4c10*/  FMNMX.FTZ R5, R191, R5, !PT ;  /* 0x00000005bf057209 */ /* 0x000fe40007810000 */
[----:B------:R-:W-:Y:S01]  /*4c20*/  FMNMX.FTZ R3, R75, R3, !PT ;  /* 0x000000034b037209 */ /* 0x000fe20007810000 */
[----:B------:R-:W-:Y:S01]  /*4c30*/  LDSM.16.MT88.4 R40, [R226+0xc800] ;  /* 0x00c80000e228783b */ /* 0x000fe20000004200 */
[----:B------:R-:W-:Y:S02]  /*4c40*/  FMNMX.FTZ R6, R207, R5, !PT ;  /* 0x00000005cf067209 */ /* 0x000fe40007810000 */
[----:B------:R-:W-:Y:S01]  /*4c50*/  FMNMX.FTZ R5, R73, R3, !PT ;  /* 0x0000000349057209 */ /* 0x000fe20007810000 */
[----:B------:R-:W-:Y:S01]  /*4c60*/  LDSM.16.MT88.4 R24, [R227+0xe800] ;  /* 0x00e80000e318783b */ /* 0x000fe20000004200 */
[----:B------:R-:W-:-:S02]  /*4c70*/  FMNMX.FTZ R3, R23, R6, !PT ;  /* 0x0000000617037209 */ /* 0x000fc40007810000 */
[----:B------:R-:W-:Y:S01]  /*4c80*/  FMNMX.FTZ R5, R67, R5, !PT ;  /* 0x0000000543057209 */ /* 0x000fe20007810000 */
[----:B------:R-:W-:Y:S03]  /*4c90*/  LDSM.16.MT88.4 R84, [R226+0xe800] ;  /* 0x00e80000e254783b */ /* 0x000fe60000004200 */
[----:B------:R-:W-:Y:S01]  /*4ca0*/  FMNMX.FTZ R5, R65, R5, !PT ;  /* 0x0000000541057209 */ /* 0x000fe20007810000 */
[----:B------:R-:W3:Y:S01]  /*4cb0*/  SHFL.BFLY PT, R135, R3, 0x2, 0x1f ;  /* 0x0c401f0003877f89 */ /* 0x000ee200000e0000 */
[----:B-1----:R-:W-:Y:S02]  /*4cc0*/  FMNMX.FTZ R136, R136, R7, !PT ;  /* 0x0000000788887209 */ /* 0x002fe40007810000 */
[----:B------:R-:W-:Y:S02]  /*4cd0*/  FMNMX.FTZ R5, R56, R5, !PT ;  /* 0x0000000538057209 */ /* 0x000fe40007810000 */
[C---:B------:R-:W-:Y:S01]  /*4ce0*/  FSETP.NEU.FTZ.AND P1, PT, R136.reuse, -INF , PT ;  /* 0xff8000008800780b */ /* 0x040fe20003f3d000 */
[----:B------:R-:W-:Y:S01]  /*4cf0*/  FMUL.FTZ R21, R136, UR5 ;  /* 0x0000000588157c20 */ /* 0x000fe20008410000 */
[----:B------:R-:W-:Y:S01]  /*4d00*/  FMNMX.FTZ R5, R48, R5, !PT ;  /* 0x0000000530057209 */ /* 0x000fe20007810000 */
[----:B------:R-:W-:Y:S03]  /*4d10*/  STL [R1+0x9c], R136 ;  /* 0x00009c8801007387 */ /* 0x000fe60000100800 */
[----:B------:R-:W-:-:S02]  /*4d20*/  FSEL R21, R21, RZ, P1 ;  /* 0x000000ff15157208 */ /* 0x000fc40000800000 */
[----:B------:R-:W-:-:S03]  /*4d30*/  FMNMX.FTZ R5, R179, R5, !PT ;  /* 0x00000005b3057209 */ /* 0x000fc60007810000 */
[--C-:B------:R-:W-:Y:S01]  /*4d40*/  FFMA.FTZ R6, R63, UR5, -R21.reuse ;  /* 0x000000053f067c23 */ /* 0x100fe20008010815 */
[----:B------:R-:W-:Y:S01]  /*4d50*/  FMNMX.FTZ R7, R168, R5, !PT ;  /* 0x00000005a8077209 */ /* 0x000fe20007810000 */
[----:B------:R-:W-:Y:S02]  /*4d60*/  FFMA.FTZ R5, R60, UR5, -R21 ;  /* 0x000000053c057c23 */ /* 0x000fe40008010815 */
[----:B------:R1:W-:Y:S01]  /*4d70*/  MUFU.EX2 R189, R6 ;  /* 0x0000000600bd7308 */ /* 0x0003e20000000800 */
[----:B------:R-:W-:Y:S02]  /*4d80*/  FMNMX.FTZ R7, R167, R7, !PT ;  /* 0x00000007a7077209 */ /* 0x000fe40007810000 */
[----:B---3--:R-:W-:Y:S02]  /*4d90*/  FMNMX.FTZ R135, R3, R135, !PT ;  /* 0x0000008703877209 */ /* 0x008fe40007810000 */
[----:B------:R-:W-:-:S03]  /*4da0*/  FMNMX.FTZ R134, R169, R7, !PT ;  /* 0x00000007a9867209 */ /* 0x000fc60007810000 */
[----:B------:R3:W2:Y:S01]  /*4db0*/  MUFU.EX2 R199, R5 ;  /* 0x0000000500c77308 */ /* 0x0006a20000000800 */
[----:B------:R-:W4:Y:S01]  /*4dc0*/  SHFL.BFLY PT, R7, R135, 0x1, 0x1f ;  /* 0x0c201f0087077f89 */ /* 0x000f2200000e0000 */
[----:B------:R-:W-:-:S04]  /*4dd0*/  FMNMX.FTZ R134, R235, R134, !PT ;  /* 0x00000086eb867209 */ /* 0x000fc80007810000 */
[----:B------:R-:W-:Y:S02]  /*4de0*/  FMNMX.FTZ R134, R228, R134, !PT ;  /* 0x00000086e4867209 */ /* 0x000fe40007810000 */
[----:B-1----:R-:W-:Y:S02]  /*4df0*/  FMNMX.FTZ R6, R81, R79, !PT ;  /* 0x0000004f51067209 */ /* 0x002fe40007810000 */
[----:B------:R-:W-:Y:S02]  /*4e00*/  FMNMX.FTZ R134, R203, R134, !PT ;  /* 0x00000086cb867209 */ /* 0x000fe40007810000 */
[----:B------:R-:W-:Y:S02]  /*4e10*/  FMNMX.FTZ R3, R80, R6, !PT ;  /* 0x0000000650037209 */ /* 0x000fe40007810000 */
[----:B------:R-:W-:Y:S02]  /*4e20*/  FMNMX.FTZ R134, R201, R134, !PT ;  /* 0x00000086c9867209 */ /* 0x000fe40007810000 */
[----:B------:R-:W-:Y:S01]  /*4e30*/  FMNMX.FTZ R3, R78, R3, !PT ;  /* 0x000000034e037209 */ /* 0x000fe20007810000 */
[----:B---3--:R-:W-:Y:S01]  /*4e40*/  FFMA.FTZ R5, R62, UR5, -R21 ;  /* 0x000000053e057c23 */ /* 0x008fe20008010815 */
[----:B--2---:R-:W-:Y:S01]  /*4e50*/  F2FP.F16.F32.PACK_AB R16, R199, R189 ;  /* 0x000000bdc710723e */ /* 0x004fe200000000ff */
[----:B------:R-:W1:Y:S01]  /*4e60*/  SHFL.BFLY PT, R6, R134, 0x2, 0x1f ;  /* 0x0c401f0086067f89 */ /* 0x000e6200000e0000 */
[----:B------:R-:W-:Y:S01]  /*4e70*/  FMNMX.FTZ R3, R82, R3, !PT ;  /* 0x0000000352037209 */ /* 0x000fe20007810000 */
[----:B------:R2:W-:Y:S03]  /*4e80*/  MUFU.EX2 R230, R5 ;  /* 0x0000000500e67308 */ /* 0x0005e60000000800 */
[----:B------:R-:W-:-:S02]  /*4e90*/  FMNMX.FTZ R3, R83, R3, !PT ;  /* 0x0000000353037209 */ /* 0x000fc40007810000 */
[----:B----4-:R-:W-:-:S04]  /*4ea0*/  FMNMX.FTZ R135, R135, R7, !PT ;  /* 0x0000000787877209 */ /* 0x010fc80007810000 */
[C---:B------:R-:W-:Y:S01]  /*4eb0*/  FSETP.NEU.FTZ.AND P1, PT, R135.reuse, -INF , PT ;  /* 0xff8000008700780b */ /* 0x040fe20003f3d000 */
[----:B------:R-:W-:Y:S01]  /*4ec0*/  FMUL.FTZ R20, R135, UR5 ;  /* 0x0000000587147c20 */ /* 0x000fe20008410000 */
[----:B------:R3:W-:Y:S04]  /*4ed0*/  STL [R1+0xa0], R135 ;  /* 0x0000a08701007387 */ /* 0x0007e80000100800 */
[----:B------:R-:W-:Y:S01]  /*4ee0*/  FSEL R20, R20, RZ, P1 ;  /* 0x000000ff14147208 */ /* 0x000fe20000800000 */
[----:B--2---:R-:W-:Y:S02]  /*4ef0*/  FFMA.FTZ R5, R61, UR5, -R21 ;  /* 0x000000053d057c23 */ /* 0x004fe40008010815 */
[----:B------:R-:W-:Y:S02]  /*4f00*/  LDSM.16.MT88.4 R60, [R225+0xe000] ;  /* 0x00e00000e13c783b */ /* 0x000fe40000004200 */
[----:B------:R2:W4:Y:S01]  /*4f10*/  MUFU.EX2 R204, R5 ;  /* 0x0000000500cc7308 */ /* 0x0005220000000800 */
[----:B-1----:R-:W-:-:S02]  /*4f20*/  FMNMX.FTZ R134, R134, R6, !PT ;  /* 0x0000000686867209 */ /* 0x002fc40007810000 */
[----:B---3--:R-:W-:Y:S02]  /*4f30*/  MOV R135, R158 ;  /* 0x0000009e00877202 */ /* 0x008fe40000000f00 */
[----:B--2---:R-:W-:Y:S01]  /*4f40*/  FMNMX.FTZ R5, R88, R3, !PT ;  /* 0x0000000358057209 */ /* 0x004fe20007810000 */
[----:B------:R-:W-:Y:S01]  /*4f50*/  FFMA.FTZ R3, R39, UR5, -R21 ;  /* 0x0000000527037c23 */ /* 0x000fe20008010815 */
[----:B----4-:R-:W-:Y:S02]  /*4f60*/  F2FP.F16.F32.PACK_AB R18, R204, R230 ;  /* 0x000000e6cc12723e */ /* 0x010fe400000000ff */
[----:B------:R-:W-:Y:S01]  /*4f70*/  FMNMX.FTZ R5, R89, R5, !PT ;  /* 0x0000000559057209 */ /* 0x000fe20007810000 */
[----:B------:R1:W-:Y:S03]  /*4f80*/  MUFU.EX2 R234, R3 ;  /* 0x0000000300ea7308 */ /* 0x0003e60000000800 */
[----:B------:R-:W-:-:S04]  /*4f90*/  FMNMX.FTZ R5, R188, R5, !PT ;  /* 0x00000005bc057209 */ /* 0x000fc80007810000 */
[----:B------:R-:W-:-:S04]  /*4fa0*/  FMNMX.FTZ R5, R178, R5, !PT ;  /* 0x00000005b2057209 */ /* 0x000fc80007810000 */
[----:B------:R-:W-:-:S04]  /*4fb0*/  FMNMX.FTZ R5, R176, R5, !PT ;  /* 0x00000005b0057209 */ /* 0x000fc80007810000 */
[----:B------:R-:W-:Y:S01]  /*4fc0*/  FMNMX.FTZ R5, R171, R5, !PT ;  /* 0x00000005ab057209 */ /* 0x000fe20007810000 */
[----:B-1----:R-:W-:-:S03]  /*4fd0*/  FFMA.FTZ R3, R38, UR5, -R21 ;  /* 0x0000000526037c23 */ /* 0x002fc60008010815 */
[----:B------:R-:W-:Y:S01]  /*4fe0*/  FMNMX.FTZ R5, R208, R5, !PT ;  /* 0x00000005d0057209 */ /* 0x000fe20007810000 */
[----:B------:R1:W2:Y:S03]  /*4ff0*/  MUFU.EX2 R121, R3 ;  /* 0x0000000300797308 */ /* 0x0002a60000000800 */
[----:B------:R-:W-:Y:S02]  /*5000*/  FMNMX.FTZ R132, R192, R5, !PT ;  /* 0x00000005c0847209 */ /* 0x000fe40007810000 */
[----:B------:R-:W3:Y:S02]  /*5010*/  SHFL.BFLY PT, R5, R134, 0x1, 0x1f ;  /* 0x0c201f0086057f89 */ /* 0x000ee400000e0000 */
[----:B------:R-:W-:-:S04]  /*5020*/  FMNMX.FTZ R132, R157, R132, !PT ;  /* 0x000000849d847209 */ /* 0x000fc80007810000 */
[----:B------:R-:W-:-:S05]  /*5030*/  FMNMX.FTZ R132, R135, R132, !PT ;  /* 0x0000008487847209 */ /* 0x000fca0007810000 */
[----:B------:R-:W4:Y:S01]  /*5040*/  SHFL.BFLY PT, R6, R132, 0x2, 0x1f ;  /* 0x0c401f0084067f89 */ /* 0x000f2200000e0000 */
[----:B-1----:R-:W-:Y:S01]  /*5050*/  FFMA.FTZ R3, R37, UR5, -R21 ;  /* 0x0000000525037c23 */ /* 0x002fe20008010815 */
[----:B--2---:R-:W-:-:S03]  /*5060*/  F2FP.F16.F32.PACK_AB R8, R121, R234 ;  /* 0x000000ea7908723e */ /* 0x004fc600000000ff */
[----:B------:R1:W-:Y:S01]  /*5070*/  MUFU.EX2 R200, R3 ;  /* 0x0000000300c87308 */ /* 0x0003e20000000800 */
[----:B---3--:R-:W-:Y:S01]  /*5080*/  FMNMX.FTZ R134, R134, R5, !PT ;  /* 0x0000000586867209 */ /* 0x008fe20007810000 */
[----:B------:R-:W-:-:S03]  /*5090*/  FFMA.FTZ R5, R45, UR5, -R20 ;  /* 0x000000052d057c23 */ /* 0x000fc60008010814 */
[----:B------:R-:W-:-:S03]  /*50a0*/  FSETP.NEU.FTZ.AND P1, PT, R134, -INF , PT ;  /* 0xff8000008600780b */ /* 0x000fc60003f3d000 */
[----:B------:R2:W-:Y:S01]  /*50b0*/  MUFU.EX2 R186, R5 ;  /* 0x0000000500ba7308 */ /* 0x0005e20000000800 */
[----:B------:R-:W-:Y:S01]  /*50c0*/  STL [R1+0xa4], R134 ;  /* 0x0000a48601007387 */ /* 0x000fe20000100800 */
[----:B-1----:R-:W-:Y:S01]  /*50d0*/  FFMA.FTZ R3, R36, UR5, -R21 ;  /* 0x0000000524037c23 */ /* 0x002fe20008010815 */
[----:B----4-:R-:W-:Y:S02]  /*50e0*/  FMNMX.FTZ R132, R132, R6, !PT ;  /* 0x0000000684847209 */ /* 0x010fe40007810000 */
[----:B------:R-:W-:Y:S03]  /*50f0*/  LDSM.16.MT88.4 R36, [R224+0xe800] ;  /* 0x00e80000e024783b */ /* 0x000fe60000004200 */
[----:B------:R1:W3:Y:S01]  /*5100*/  MUFU.EX2 R202, R3 ;  /* 0x0000000300ca7308 */ /* 0x0002e20000000800 */
[----:B------:R-:W4:Y:S01]  /*5110*/  SHFL.BFLY PT, R6, R132, 0x1, 0x1f ;  /* 0x0c201f0084067f89 */ /* 0x000f2200000e0000 */
[----:B--2---:R-:W-:-:S06]  /*5120*/  FFMA.FTZ R5, R44, UR5, -R20 ;  /* 0x000000052c057c23 */ /* 0x004fcc0008010814 */
[----:B------:R-:W2:Y:S01]  /*5130*/  MUFU.EX2 R242, R5 ;  /* 0x0000000500f27308 */ /* 0x000ea20000000800 */
[----:B-1----:R-:W-:Y:S01]  /*5140*/  FFMA.FTZ R3, R74, UR5, -R20 ;  /* 0x000000054a037c23 */ /* 0x002fe20008010814 */
[----:B---3--:R-:W-:-:S06]  /*5150*/  F2FP.F16.F32.PACK_AB R10, R202, R200 ;  /* 0x000000c8ca0a723e */ /* 0x008fcc00000000ff */
[----:B------:R1:W-:Y:S01]  /*5160*/  MUFU.EX2 R184, R3 ;  /* 0x0000000300b87308 */ /* 0x0003e20000000800 */
[----:B----4-:R-:W-:Y:S02]  /*5170*/  FMNMX.FTZ R132, R132, R6, !PT ;  /* 0x0000000684847209 */ /* 0x010fe40007810000 */
[----:B--2---:R-:W-:-:S03]  /*5180*/  F2FP.F16.F32.PACK_AB R11, R242, R186 ;  /* 0x000000baf20b723e */ /* 0x004fc600000000ff */
[----:B------:R-:W-:Y:S01]  /*5190*/  FMUL.FTZ R6, R132, UR5 ;  /* 0x0000000584067c20 */ /* 0x000fe20008410000 */
        /* <DEDUP_REMOVED lines=10> */
[----:B------:R-:W-:Y:S01]  /*5240*/  HMMA.16816.F32 R108, R16, R28, RZ ;  /* 0x0000001c106c723c */ /* 0x000fe200000018ff */
[----:B-1----:R-:W-:Y:S02]  /*5250*/  FFMA.FTZ R3, R47, UR5, -R20 ;  /* 0x000000052f037c23 */ /* 0x002fe40008010814 */
[----:B------:R-:W1:Y:S03]  /*5260*/  LDSM.16.MT88.4 R44, [R224+0xc000] ;  /* 0x00c00000e02c783b */ /* 0x000e660000004200 */
[----:B------:R2:W3:Y:S02]  /*5270*/  MUFU.EX2 R239, R3 ;  /* 0x0000000300ef7308 */ /* 0x0004e40000000800 */
[----:B--2---:R-:W-:Y:S01]  /*5280*/  FMUL.FTZ R3, R134, UR5 ;  /* 0x0000000586037c20 */ /* 0x004fe20008410000 */
[----:B---3--:R-:W-:-:S04]  /*5290*/  F2FP.F16.F32.PACK_AB R9, R239, R236 ;  /* 0x000000ecef09723e */ /* 0x008fc800000000ff */
[----:B------:R-:W-:Y:S02]  /*52a0*/  FSEL R3, R3, RZ, P1 ;  /* 0x000000ff03037208 */ /* 0x000fe40000800000 */
[----:B------:R-:W-:-:S03]  /*52b0*/  FSETP.NEU.FTZ.AND P1, PT, R132, -INF , PT ;  /* 0xff8000008400780b */ /* 0x000fc60003f3d000 */
[--C-:B------:R-:W-:Y:S01]  /*52c0*/  FFMA.FTZ R5, R77, UR5, -R3.reuse ;  /* 0x000000054d057c23 */ /* 0x100fe20008010803 */
[----:B------:R-:W-:Y:S01]  /*52d0*/  FSEL R0, R6, RZ, P1 ;  /* 0x000000ff06007208 */ /* 0x000fe20000800000 */
[--C-:B------:R-:W-:Y:S02]  /*52e0*/  FFMA.FTZ R2, R56, UR5, -R3.reuse ;  /* 0x0000000538027c23 */ /* 0x100fe40008010803 */
[----:B------:R2:W-:Y:S01]  /*52f0*/  MUFU.EX2 R232, R5 ;  /* 0x0000000500e87308 */ /* 0x0005e20000000800 */
[----:B------:R-:W-:Y:S01]  /*5300*/  LDSM.16.MT88.4 R56, [R226+0xe000] ;  /* 0x00e00000e238783b */ /* 0x000fe20000004200 */
[----:B------:R-:W-:Y:S01]  /*5310*/  FFMA.FTZ R4, R79, UR5, -R0 ;  /* 0x000000054f047c23 */ /* 0x000fe20008010800 */
[----:B-1----:R-:W-:Y:S05]  /*5320*/  HMMA.16816.F32 R116, R16, R44, RZ ;  /* 0x0000002c1074723c */ /* 0x002fea00000018ff */
[----:B------:R1:W-:Y:S08]  /*5330*/  MUFU.EX2 R241, R4 ;  /* 0x0000000400f17308 */ /* 0x0003f00000000800 */
[----:B------:R3:W-:Y:S01]  /*5340*/  MUFU.EX2 R187, R2 ;  /* 0x0000000200bb7308 */ /* 0x0007e20000000800 */
[----:B--2---:R-:W-:-:S07]  /*5350*/  FFMA.FTZ R5, R76, UR5, -R3 ;  /* 0x000000054c057c23 */ /* 0x004fce0008010803 */
[----:B------:R2:W4:Y:S01]  /*5360*/  MUFU.EX2 R233, R5 ;  /* 0x0000000500e97308 */ /* 0x0005220000000800 */
[----:B-1----:R-:W-:-:S07]  /*5370*/  FFMA.FTZ R4, R80, UR5, -R0 ;  /* 0x0000000550047c23 */ /* 0x002fce0008010800 */
[----:B------:R1:W-:Y:S01]  /*5380*/  MUFU.EX2 R205, R4 ;  /* 0x0000000400cd7308 */ /* 0x0003e20000000800 */
[--C-:B---3--:R-:W-:Y:S02]  /*5390*/  FFMA.FTZ R2, R48, UR5, -R3.reuse ;  /* 0x0000000530027c23 */ /* 0x108fe40008010803 */
[----:B------:R-:W-:Y:S05]  /*53a0*/  LDSM.16.MT88.4 R48, [R227+0xc800] ;  /* 0x00c80000e330783b */ /* 0x000fea0000004200 */
[----:B------:R3:W3:Y:S01]  /*53b0*/  MUFU.EX2 R196, R2 ;  /* 0x0000000200c47308 */ /* 0x0006e20000000800 */
[----:B--2---:R-:W-:Y:S01]  /*53c0*/  FFMA.FTZ R5, R75, UR5, -R3 ;  /* 0x000000054b057c23 */ /* 0x004fe20008010803 */
[----:B----4-:R-:W-:-:S06]  /*53d0*/  F2FP.F16.F32.PACK_AB R12, R233, R232 ;  /* 0x000000e8e90c723e */ /* 0x010fcc00000000ff */
[----:B------:R2:W-:Y:S01]  /*53e0*/  MUFU.EX2 R207, R5 ;  /* 0x0000000500cf7308 */ /* 0x0005e20000000800 */
[--C-:B-1----:R-:W-:Y:S02]  /*53f0*/  FFMA.FTZ R4, R78, UR5, -R0.reuse ;  /* 0x000000054e047c23 */ /* 0x102fe40008010800 */
[----:B------:R-:W1:Y:S05]  /*5400*/  LDSM.16.MT88.4 R76, [R225+0xc800] ;  /* 0x00c80000e14c783b */ /* 0x000e6a0000004200 */
[----:B------:R4:W4:Y:S01]  /*5410*/  MUFU.EX2 R197, R4 ;  /* 0x0000000400c57308 */ /* 0x0009220000000800 */
[----:B---3--:R-:W-:Y:S01]  /*5420*/  FFMA.FTZ R2, R83, UR5, -R0 ;  /* 0x0000000553027c23 */ /* 0x008fe20008010800 */
[----:B------:R-:W-:-:S06]  /*5430*/  F2FP.F16.F32.PACK_AB R6, R196, R187 ;  /* 0x000000bbc406723e */ /* 0x000fcc00000000ff */
[----:B------:R3:W-:Y:S01]  /*5440*/  MUFU.EX2 R240, R2 ;  /* 0x0000000200f07308 */ /* 0x0007e20000000800 */
[----:B--2---:R-:W-:Y:S02]  /*5450*/  FFMA.FTZ R5, R73, UR5, -R3 ;  /* 0x0000000549057c23 */ /* 0x004fe40008010803 */
[----:B------:R-:W-:Y:S05]  /*5460*/  LDSM.16.MT88.4 R72, [R227+0xc000] ;  /* 0x00c00000e348783b */ /* 0x000fea0000004200 */
[----:B------:R2:W2:Y:S01]  /*5470*/  MUFU.EX2 R238, R5 ;  /* 0x0000000500ee7308 */ /* 0x0004a20000000800 */
[----:B----4-:R-:W-:Y:S01]  /*5480*/  FFMA.FTZ R4, R82, UR5, -R0 ;  /* 0x0000000552047c23 */ /* 0x010fe20008010800 */
[----:B------:R-:W-:-:S06]  /*5490*/  F2FP.F16.F32.PACK_AB R15, R197, R205 ;  /* 0x000000cdc50f723e */ /* 0x000fcc00000000ff */
[----:B------:R-:W-:Y:S01]  /*54a0*/  MUFU.EX2 R134, R4 ;  /* 0x0000000400867308 */ /* 0x000fe20000000800 */
[----:B---3--:R-:W-:-:S07]  /*54b0*/  FFMA.FTZ R2, R88, UR5, -R0 ;  /* 0x0000000558027c23 */ /* 0x008fce0008010800 */
[----:B------:R3:W-:Y:S01]  /*54c0*/  MUFU.EX2 R185, R2 ;  /* 0x0000000200b97308 */ /* 0x0007e20000000800 */
[----:B--2---:R-:W-:Y:S01]  /*54d0*/  FFMA.FTZ R5, R67, UR5, -R3 ;  /* 0x0000000543057c23 */ /* 0x004fe20008010803 */
[----:B------:R-:W-:Y:S01]  /*54e0*/  F2FP.F16.F32.PACK_AB R14, R238, R207 ;  /* 0x000000cfee0e723e */ /* 0x000fe200000000ff */
[----:B-1----:R-:W-:Y:S05]  /*54f0*/  HMMA.16816.F32 R180, R8, R76, R108 ;  /* 0x0000004c08b4723c */ /* 0x002fea000000186c */
[----:B------:R1:W-:Y:S01]  /*5500*/  MUFU.EX2 R237, R5 ;  /* 0x0000000500ed7308 */ /* 0x0003e20000000800 */
[----:B---3--:R-:W-:-:S07]  /*5510*/  FFMA.FTZ R2, R89, UR5, -R0 ;  /* 0x0000000559027c23 */ /* 0x008fce0008010800 */
[----:B------:R-:W2:Y:S01]  /*5520*/  MUFU.EX2 R136, R2 ;  /* 0x0000000200887308 */ /* 0x000ea20000000800 */
[----:B-1----:R-:W-:Y:S02]  /*5530*/  FFMA.FTZ R5, R65, UR5, -R3 ;  /* 0x0000000541057c23 */ /* 0x002fe40008010803 */
[----:B------:R-:W1:Y:S05]  /*5540*/  LDSM.16.MT88.4 R64, [R226+0xc000] ;  /* 0x00c00000e240783b */ /* 0x000e6a0000004200 */
[----:B------:R3:W4:Y:S01]  /*5550*/  MUFU.EX2 R120, R5 ;  /* 0x0000000500787308 */ /* 0x0007220000000800 */
[----:B--2---:R-:W-:Y:S02]  /*5560*/  F2FP.F16.F32.PACK_AB R7, R136, R185 ;  /* 0x000000b98807723e */ /* 0x004fe400000000ff */
[----:B------:R-:W-:Y:S01]  /*5570*/  MOV R2, R157 ;  /* 0x0000009d00027202 */ /* 0x000fe20000000f00 */
[----:B---3--:R-:W-:Y:S01]  /*5580*/  FFMA.FTZ R5, R81, UR5, -R0 ;  /* 0x0000000551057c23 */ /* 0x008fe20008010800 */
[----:B----4-:R-:W-:Y:S01]  /*5590*/  F2FP.F16.F32.PACK_AB R4, R120, R237 ;  /* 0x000000ed7804723e */ /* 0x010fe200000000ff */
[----:B------:R-:W2:Y:S02]  /*55a0*/  LDSM.16.MT88.4 R80, [R224+0xc800] ;  /* 0x00c80000e050783b */ /* 0x000ea40000004200 */
[----:B------:R-:W3:Y:S02]  /*55b0*/  MUFU.EX2 R231, R5 ;  /* 0x0000000500e77308 */ /* 0x000ee40000000800 */
[----:B---3--:R-:W-:-:S02]  /*55c0*/  F2FP.F16.F32.PACK_AB R13, R241, R231 ;  /* 0x000000e7f10d723e */ /* 0x008fc400000000ff */
[----:B------:R-:W-:-:S05]  /*55d0*/  F2FP.F16.F32.PACK_AB R5, R240, R134 ;  /* 0x00000086f005723e */ /* 0x000fca00000000ff */
[C---:B------:R-:W-:Y:S06]  /*55e0*/  HMMA.16816.F32 R88, R12.reuse, R60, RZ ;  /* 0x0000003c0c58723c */ /* 0x040fec00000018ff */
[C---:B------:R-:W-:Y:S06]  /*55f0*/  HMMA.16816.F32 R104, R12.reuse, R28, RZ ;  /* 0x0000001c0c68723c */ /* 0x040fec00000018ff */
[C---:B------:R-:W-:Y:S06]  /*5600*/  HMMA.16816.F32 R112, R12.reuse, R44, RZ ;  /* 0x0000002c0c70723c */ /* 0x040fec00000018ff */
[C---:B-1----:R-:W-:Y:S06]  /*5610*/  HMMA.16816.F32 R96, R12.reuse, R64, RZ ;  /* 0x000000400c60723c */ /* 0x042fec00000018ff */
[C---:B------:R-:W-:Y:S06]  /*5620*/  HMMA.16816.F32 R144, R12.reuse, R74, RZ ;  /* 0x0000004a0c90723c */ /* 0x040fec00000018ff */
[----:B------:R-:W-:Y:S06]  /*5630*/  HMMA.16816.F32 R140, R12, R66, RZ ;  /* 0x000000420c8c723c */ /* 0x000fec00000018ff */
[----:B--2---:R-:W-:Y:S06]  /*5640*/  HMMA.16816.F32 R156, R8, R80, R116 ;  /* 0x00000050089c723c */ /* 0x004fec0000001874 */
[----:B------:R-:W-:Y:S06]  /*5650*/  HMMA.16816.F32 R116, R12, R54, RZ ;  /* 0x000000360c74723c */ /* 0x000fec00000018ff */
[----:B------:R-:W-:Y:S06]  /*5660*/  HMMA.16816.F32 R244, R4, R32, R88 ;  /* 0x0000002004f4723c */ /* 0x000fec0000001858 */
[----:B------:R-:W-:Y:S06]  /*5670*/  HMMA.16816.F32 R88, R16, R52, RZ ;  /* 0x000000341058723c */ /* 0x000fec00000018ff */
[----:B------:R-:W-:Y:S06]  /*5680*/  HMMA.16816.F32 R172, R4, R76, R104 ;  /* 0x0000004c04ac723c */ /* 0x000fec0000001868 */
[----:B------:R-:W-:Y:S01]  /*5690*/  HMMA.16816.F32 R100, R12, R72, RZ ;  /* 0x000000480c64723c */ /* 0x000fe200000018ff */
[----:B------:R-:W-:Y:S01]  /*56a0*/  IMAD.MOV.U32 R76, RZ, RZ, R120 ;  /* 0x000000ffff4c7224 */ /* 0x000fe200078e0078 */
[----:B------:R-:W-:-:S04]  /*56b0*/  MOV R77, R192 ;  /* 0x000000c0004d7202 */ /* 0x000fc80000000f00 */
[----:B------:R-:W-:Y:S06]  /*56c0*/  HMMA.16816.F32 R104, R16, R72, RZ ;  /* 0x000000481068723c */ /* 0x000fec00000018ff */
[-C--:B------:R-:W-:Y:S06]  /*56d0*/  HMMA.16816.F32 R148, R12, R30.reuse, RZ ;  /* 0x0000001e0c94723c */ /* 0x080fec00000018ff */
[----:B------:R-:W-:Y:S06]  /*56e0*/  HMMA.16816.F32 R28, R16, R30, RZ ;  /* 0x0000001e101c723c */ /* 0x000fec00000018ff */
[----:B------:R-:W-:Y:S06]  /*56f0*/  HMMA.16816.F32 R160, R4, R80, R112 ;  /* 0x0000005004a0723c */ /* 0x000fec0000001870 */
[----:B------:R-:W-:Y:S01]  /*5700*/  HMMA.16816.F32 R92, R12, R68, RZ ;  /* 0x000000440c5c723c */ /* 0x000fe200000018ff */
[----:B------:R-:W-:-:S02]  /*5710*/  IMAD.MOV.U32 R80, RZ, RZ, R121 ;  /* 0x000000ffff507224 */ /* 0x000fc400078e0079 */
[----:B------:R-:W-:-:S03]  /*5720*/  IMAD.MOV.U32 R81, RZ, RZ, R185 ;  /* 0x000000ffff517224 */ /* 0x000fc600078e00b9 */
[C---:B------:R-:W-:Y:S06]  /*5730*/  HMMA.16816.F32 R120, R12.reuse, R52, RZ ;  /* 0x000000340c78723c */ /* 0x040fec00000018ff */
[C---:B------:R-:W-:Y:S06]  /*5740*/  HMMA.16816.F32 R112, R12.reuse, R56, RZ ;  /* 0x000000380c70723c */ /* 0x040fec00000018ff */
[C---:B------:R-:W-:Y:S06]  /*5750*/  HMMA.16816.F32 R152, R12.reuse, R46, RZ ;  /* 0x0000002e0c98723c */ /* 0x040fec00000018ff */
[C---:B------:R-:W-:Y:S06]  /*5760*/  HMMA.16816.F32 R128, R12.reuse, R70, RZ ;  /* 0x000000460c80723c */ /* 0x040fec00000018ff */
[C---:B------:R-:W-:Y:S06]  /*5770*/  HMMA.16816.F32 R124, R12.reuse, R62, RZ ;  /* 0x0000003e0c7c723c */ /* 0x040fec00000018ff */
[----:B------:R-:W-:Y:S06]  /*5780*/  HMMA.16816.F32 R108, R12, R58, RZ ;  /* 0x0000003a0c6c723c */ /* 0x000fec00000018ff */
[----:B------:R-:W-:Y:S06]  /*5790*/  HMMA.16816.F32 R216, R4, R40, R96 ;  /* 0x0000002804d8723c */ /* 0x000fec0000001860 */
[C---:B------:R-:W-:Y:S06]  /*57a0*/  HMMA.16816.F32 R96, R16.reuse, R68, RZ ;  /* 0x000000441060723c */ /* 0x040fec00000018ff */
[----:B------:R-:W-:Y:S01]  /*57b0*/  HMMA.16816.F32 R12, R16, R56, RZ ;  /* 0x00000038100c723c */ /* 0x000fe200000018ff */
[----:B------:R-:W-:Y:S01]  /*57c0*/  IMAD.MOV.U32 R68, RZ, RZ, R187 ;  /* 0x000000ffff447224 */ /* 0x000fe200078e00bb */
[----:B------:R-:W-:-:S04]  /*57d0*/  MOV R69, R208 ;  /* 0x000000d000457202 */ /* 0x000fc80000000f00 */
[----:B------:R-:W-:Y:S01]  /*57e0*/  HMMA.16816.F32 R192, R4, R48, R100 ;  /* 0x0000003004c0723c */ /* 0x000fe20000001864 */
[----:B------:R-:W-:Y:S02]  /*57f0*/  MOV R56, R186 ;  /* 0x000000ba00387202 */ /* 0x000fe40000000f00 */
[----:B------:R-:W-:-:S03]  /*5800*/  MOV R57, R184 ;  /* 0x000000b800397202 */ /* 0x000fc60000000f00 */
[----:B------:R-:W-:Y:S06]  /*5810*/  HMMA.16816.F32 R184, R4, R50, R144 ;  /* 0x0000003204b8723c */ /* 0x000fec0000001890 */
[----:B------:R-:W-:Y:S01]  /*5820*/  HMMA.16816.F32 R104, R8, R48, R104 ;  /* 0x000000300868723c */ /* 0x000fe20000001868 */
[----:B------:R-:W-:Y:S01]  /*5830*/  IMAD.MOV.U32 R144, RZ, RZ, R203 ;  /* 0x000000ffff907224 */ /* 0x000fe200078e00cb */
[----:B------:R-:W-:Y:S01]  /*5840*/  MOV R145, R202 ;  /* 0x000000ca00917202 */ /* 0x000fe20000000f00 */
[----:B------:R-:W-:Y:S01]  /*5850*/  IMAD.MOV.U32 R146, RZ, RZ, R201 ;  /* 0x000000ffff927224 */ /* 0x000fe200078e00c9 */
[----:B------:R-:W-:-:S02]  /*5860*/  MOV R147, R200 ;  /* 0x000000c800937202 */ /* 0x000fc40000000f00 */
[C---:B------:R-:W-:Y:S06]  /*5870*/  HMMA.16816.F32 R200, R4.reuse, R42, R140 ;  /* 0x0000002a04c8723c */ /* 0x040fec000000188c */
[----:B------:R-:W-:Y:S01]  /*5880*/  HMMA.16816.F32 R148, R4, R78, R148 ;  /* 0x0000004e0494723c */ /* 0x000fe20000001894 */
[----:B------:R-:W-:Y:S01]  /*5890*/  IMAD.MOV.U32 R140, RZ, RZ, R199 ;  /* 0x000000ffff8c7224 */ /* 0x000fe200078e00c7 */
[----:B------:R-:W-:Y:S01]  /*58a0*/  MOV R141, R198 ;  /* 0x000000c6008d7202 */ /* 0x000fe20000000f00 */
[----:B------:R-:W-:Y:S01]  /*58b0*/  IMAD.MOV.U32 R142, RZ, RZ, R197 ;  /* 0x000000ffff8e7224 */ /* 0x000fe200078e00c5 */
[----:B------:R-:W-:-:S02]  /*58c0*/  MOV R143, R196 ;  /* 0x000000c4008f7202 */ /* 0x000fc40000000f00 */
[----:B------:R-:W-:Y:S06]  /*58d0*/  HMMA.16816.F32 R196, R4, R26, R116 ;  /* 0x0000001a04c4723c */ /* 0x000fec0000001874 */
        /* <DEDUP_REMOVED lines=8> */
[----:B------:R-:W-:Y:S01]  /*5960*/  IMAD.MOV.U32 R78, RZ, RZ, R77 ;  /* 0x000000ffff4e7224 */ /* 0x000fe200078e004d */
[----:B------:R-:W-:Y:S01]  /*5970*/  MOV R77, R228 ;  /* 0x000000e4004d7202 */ /* 0x000fe20000000f00 */
[----:B------:R-:W-:Y:S01]  /*5980*/  HMMA.16816.F32 R72, R16, R74, RZ ;  /* 0x0000004a1048723c */ /* 0x000fe200000018ff */
[----:B------:R-:W-:Y:S01]  /*5990*/  MOV R79, R76 ;  /* 0x0000004c004f7202 */ /* 0x000fe20000000f00 */
[----:B------:R-:W-:-:S04]  /*59a0*/  IMAD.MOV.U32 R76, RZ, RZ, R235 ;  /* 0x000000ffff4c7224 */ /* 0x000fc800078e00eb */
[----:B------:R-:W-:Y:S06]  /*59b0*/  HMMA.16816.F32 R248, R4, R36, R92 ;  /* 0x0000002404f8723c */ /* 0x000fec000000185c */
[----:B------:R-:W-:Y:S01]  /*59c0*/  HMMA.16816.F32 R92, R16, R60, RZ ;  /* 0x0000003c105c723c */ /* 0x000fe200000018ff */
[----:B-1----:R-:W-:Y:S01]  /*59d0*/  FFMA.FTZ R2, R165, UR5, -R21 ;  /* 0x00000005a5027c23 */ /* 0x002fe20008010815 */
[----:B------:R-:W-:-:S03]  /*59e0*/  MOV R165, R189 ;  /* 0x000000bd00a57202 */ /* 0x000fc60000000f00 */
[----:B------:R1:W2:Y:S01]  /*59f0*/  MUFU.EX2 R228, R2 ;  /* 0x0000000200e47308 */ /* 0x0002a20000000800 */
[----:B------:R-:W-:Y:S06]  /*5a00*/  HMMA.16816.F32 R220, R4, R24, R120 ;  /* 0x0000001804dc723c */ /* 0x000fec0000001878 */
[----:B------:R-:W-:Y:S06]  /*5a10*/  HMMA.16816.F32 R72, R8, R50, R72 ;  /* 0x000000320848723c */ /* 0x000fec0000001848 */
[----:B------:R-:W-:Y:S01]  /*5a20*/  HMMA.16816.F32 R208, R4, R34, R124 ;  /* 0x0000002204d0723c */ /* 0x000fe2000000187c */
[----:B-1----:R-:W-:-:S05]  /*5a30*/  FFMA.FTZ R2, R137, UR5, -R21 ;  /* 0x0000000589027c23 */ /* 0x002fca0008010815 */
[C---:B------:R-:W-:Y:S01]  /*5a40*/  HMMA.16816.F32 R120, R4.reuse, R84, R112 ;  /* 0x000000540478723c */ /* 0x040fe20000001870 */
[----:B------:R1:W-:Y:S05]  /*5a50*/  MUFU.EX2 R134, R2 ;  /* 0x0000000200867308 */ /* 0x0003ea0000000800 */
[C---:B------:R-:W-:Y:S06]  /*5a60*/  HMMA.16816.F32 R152, R4.reuse, R82, R152 ;  /* 0x000000520498723c */ /* 0x040fec0000001898 */
[C---:B------:R-:W-:Y:S06]  /*5a70*/  HMMA.16816.F32 R212, R4.reuse, R38, R128 ;  /* 0x0000002604d4723c */ /* 0x040fec0000001880 */
[----:B------:R-:W-:Y:S01]  /*5a80*/  HMMA.16816.F32 R124, R4, R86, R108 ;  /* 0x00000056047c723c */ /* 0x000fe2000000186c */
[----:B-1----:R-:W-:-:S04]  /*5a90*/  FFMA.FTZ R2, R133, UR5, -R21 ;  /* 0x0000000585027c23 */ /* 0x002fc80008010815 */
[----:B------:R1:W-:Y:S01]  /*5aa0*/  MUFU.EX2 R235, R2 ;  /* 0x0000000200eb7308 */ /* 0x0003e20000000800 */
[C---:B------:R-:W-:Y:S01]  /*5ab0*/  HMMA.16816.F32 R4, R16.reuse, R70, RZ ;  /* 0x000000461004723c */ /* 0x040fe200000018ff */
[----:B------:R-:W-:Y:S01]  /*5ac0*/  MOV R111, R141 ;  /* 0x0000008d006f7202 */ /* 0x000fe20000000f00 */
[----:B------:R-:W-:Y:S01]  /*5ad0*/  IMAD.MOV.U32 R110, RZ, RZ, R142 ;  /* 0x000000ffff6e7224 */ /* 0x000fe200078e008e */
[----:B------:R-:W-:Y:S01]  /*5ae0*/  MOV R109, R143 ;  /* 0x0000008f006d7202 */ /* 0x000fe20000000f00 */
[----:B------:R-:W-:Y:S02]  /*5af0*/  IMAD.MOV.U32 R108, RZ, RZ, R144 ;  /* 0x000000ffff6c7224 */ /* 0x000fe400078e0090 */
[----:B------:R-:W-:Y:S01]  /*5b00*/  HMMA.16816.F32 R100, R16, R64, RZ ;  /* 0x000000401064723c */ /* 0x000fe200000018ff */
[----:B------:R-:W-:Y:S01]  /*5b10*/  MOV R71, R68 ;  /* 0x0000004400477202 */ /* 0x000fe20000000f00 */
[----:B------:R-:W-:-:S04]  /*5b20*/  IMAD.MOV.U32 R68, RZ, RZ, R190 ;  /* 0x000000ffff447224 */ /* 0x000fc800078e00be */
[----:B------:R-:W-:Y:S01]  /*5b30*/  HMMA.16816.F32 R44, R16, R46, RZ ;  /* 0x0000002e102c723c */ /* 0x000fe200000018ff */
[----:B-1----:R-:W-:-:S05]  /*5b40*/  FFMA.FTZ R2, R177, UR5, -R20 ;  /* 0x00000005b1027c23 */ /* 0x002fca0008010814 */
[C---:B------:R-:W-:Y:S01]  /*5b50*/  HMMA.16816.F32 R64, R16.reuse, R66, RZ ;  /* 0x000000421040723c */ /* 0x040fe200000018ff */
[----:B------:R1:W-:Y:S05]  /*5b60*/  MUFU.EX2 R135, R2 ;  /* 0x0000000200877308 */ /* 0x0003ea0000000800 */
[C---:B------:R-:W-:Y:S06]  /*5b70*/  HMMA.16816.F32 R60, R16.reuse, R62, RZ ;  /* 0x0000003e103c723c */ /* 0x040fec00000018ff */
[C---:B------:R-:W-:Y:S06]  /*5b80*/  HMMA.16816.F32 R52, R16.reuse, R54, RZ ;  /* 0x000000361034723c */ /* 0x040fec00000018ff */
[----:B------:R-:W-:Y:S01]  /*5b90*/  HMMA.16816.F32 R16, R16, R58, RZ ;  /* 0x0000003a1010723c */ /* 0x000fe200000018ff */
[----:B-1----:R-:W-:Y:S01]  /*5ba0*/  FFMA.FTZ R2, R166, UR5, -R20 ;  /* 0x00000005a6027c23 */ /* 0x002fe20008010814 */
[----:B------:R-:W-:-:S03]  /*5bb0*/  IMAD.MOV.U32 R166, RZ, RZ, R79 ;  /* 0x000000ffffa67224 */ /* 0x000fc600078e004f */
[----:B------:R1:W3:Y:S01]  /*5bc0*/  MUFU.EX2 R80, R2 ;  /* 0x0000000200507308 */ /* 0x0002e20000000800 */
[C---:B------:R-:W-:Y:S06]  /*5bd0*/  HMMA.16816.F32 R112, R8.reuse, R32, R92 ;  /* 0x000000200870723c */ /* 0x040fec000000185c */
[C---:B------:R-:W-:Y:S01]  /*5be0*/  HMMA.16816.F32 R128, R8.reuse, R84, R12 ;  /* 0x000000540880723c */ /* 0x040fe2000000180c */
[----:B------:R-:W-:Y:S01]  /*5bf0*/  IMAD.MOV.U32 R92, RZ, RZ, R56 ;  /* 0x000000ffff5c7224 */ /* 0x000fe200078e0038 */
[----:B------:R-:W4:Y:S01]  /*5c00*/  LDSM.16.MT88.4 R12, [R224+0xd000] ;  /* 0x00d00000e00c783b */ /* 0x000f220000004200 */
[----:B------:R-:W-:Y:S01]  /*5c10*/  MOV R95, R145 ;  /* 0x00000091005f7202 */ /* 0x000fe20000000f00 */
[----:B------:R-:W-:Y:S01]  /*5c20*/  IMAD.MOV.U32 R94, RZ, RZ, R146 ;  /* 0x000000ffff5e7224 */ /* 0x000fe200078e0092 */
[----:B------:R-:W-:Y:S01]  /*5c30*/  MOV R93, R147 ;  /* 0x00000093005d7202 */ /* 0x000fe20000000f00 */
[----:B------:R-:W-:Y:S01]  /*5c40*/  HMMA.16816.F32 R44, R8, R82, R44 ;  /* 0x00000052082c723c */ /* 0x000fe2000000182c */
[----:B-1----:R-:W-:-:S03]  /*5c50*/  FFMA.FTZ R2, R164, UR5, -R20 ;  /* 0x00000005a4027c23 */ /* 0x002fc60008010814 */
[----:B------:R-:W-:Y:S02]  /*5c60*/  IMAD.MOV.U32 R164, RZ, RZ, R93 ;  /* 0x000000ffffa47224 */ /* 0x000fe400078e005d */
[C---:B------:R-:W-:Y:S01]  /*5c70*/  HMMA.16816.F32 R96, R8.reuse, R36, R96 ;  /* 0x000000240860723c */ /* 0x040fe20000001860 */
[----:B------:R-:W-:Y:S01]  /*5c80*/  IMAD.MOV.U32 R83, RZ, RZ, R140 ;  /* 0x000000ffff537224 */ /* 0x000fe200078e008c */
[----:B------:R1:W-:Y:S01]  /*5c90*/  MUFU.EX2 R49, R2 ;  /* 0x0000000200317308 */ /* 0x0003e20000000800 */
[----:B------:R-:W-:Y:S01]  /*5ca0*/  IMAD.MOV.U32 R82, RZ, RZ, R69 ;  /* 0x000000ffff527224 */ /* 0x000fe200078e0045 */
[----:B------:R-:W-:Y:S02]  /*5cb0*/  MOV R69, R191 ;  /* 0x000000bf00457202 */ /* 0x000fe40000000f00 */
[C---:B------:R-:W-:Y:S06]  /*5cc0*/  HMMA.16816.F32 R100, R8.reuse, R40, R100 ;  /* 0x000000280864723c */ /* 0x040fec0000001864 */
[C---:B------:R-:W-:Y:S06]  /*5cd0*/  HMMA.16816.F32 R64, R8.reuse, R42, R64 ;  /* 0x0000002a0840723c */ /* 0x040fec0000001840 */
[----:B------:R-:W-:Y:S01]  /*5ce0*/  HMMA.16816.F32 R36, R8, R38, R4 ;  /* 0x000000260824723c */ /* 0x000fe20000001804 */
[----:B-1----:R-:W-:-:S04]  /*5cf0*/  FFMA.FTZ R2, R138, UR5, -R20 ;  /* 0x000000058a027c23 */ /* 0x002fc80008010814 */
[----:B------:R1:W4:Y:S01]  /*5d00*/  MUFU.EX2 R51, R2 ;  /* 0x0000000200337308 */ /* 0x0003220000000800 */
[C---:B------:R-:W-:Y:S06]  /*5d10*/  HMMA.16816.F32 R60, R8.reuse, R34, R60 ;  /* 0x00000022083c723c */ /* 0x040fec000000183c */
[C---:B------:R-:W-:Y:S01]  /*5d20*/  HMMA.16816.F32 R52, R8.reuse, R26, R52 ;  /* 0x0000001a0834723c */ /* 0x040fe20000001834 */
[----:B------:R-:W4:Y:S05]  /*5d30*/  LDSM.16.MT88.4 R24, [R225+0xd000] ;  /* 0x00d00000e118783b */ /* 0x000f2a0000004200 */
[----:B------:R-:W-:Y:S01]  /*5d40*/  HMMA.16816.F32 R84, R8, R86, R16 ;  /* 0x000000560854723c */ /* 0x000fe20000001810 */
[----:B------:R-:W4:Y:S01]  /*5d50*/  LDSM.16.MT88.4 R16, [R227+0xd000] ;  /* 0x00d00000e310783b */ /* 0x000f220000004200 */
[----:B-1----:R-:W-:-:S05]  /*5d60*/  FFMA.FTZ R2, R179, UR5, -R3 ;  /* 0x00000005b3027c23 */ /* 0x002fca0008010803 */
[----:B--2---:R-:W-:Y:S01]  /*5d70*/  F2FP.F16.F32.PACK_AB R8, R228, R48 ;  /* 0x00000030e408723e */ /* 0x004fe200000000ff */
[----:B------:R1:W-:Y:S01]  /*5d80*/  MUFU.EX2 R70, R2 ;  /* 0x0000000200467308 */ /* 0x0003e20000000800 */
[----:B---3--:R-:W-:Y:S02]  /*5d90*/  F2FP.F16.F32.PACK_AB R9, R80, R135 ;  /* 0x000000875009723e */ /* 0x008fe400000000ff */
[----:B------:R-:W-:Y:S02]  /*5da0*/  F2FP.F16.F32.PACK_AB R10, R235, R134 ;  /* 0x00000086eb0a723e */ /* 0x000fe400000000ff */
[----:B----4-:R-:W-:-:S07]  /*5db0*/  F2FP.F16.F32.PACK_AB R11, R51, R49 ;  /* 0x00000031330b723e */ /* 0x010fce00000000ff */
[----:B------:R-:W-:Y:S01]  /*5dc0*/  HMMA.16816.F32 R144, R8, R12, R156 ;  /* 0x0000000c0890723c */ /* 0x000fe2000000189c */
[----:B-1----:R-:W-:-:S05]  /*5dd0*/  FFMA.FTZ R2, R168, UR5, -R3 ;  /* 0x00000005a8027c23 */ /* 0x002fca0008010803 */
[C---:B------:R-:W-:Y:S01]  /*5de0*/  HMMA.16816.F32 R44, R8.reuse, R14, R44 ;  /* 0x0000000e082c723c */ /* 0x040fe2000000182c */
[----:B------:R1:W2:Y:S05]  /*5df0*/  MUFU.EX2 R58, R2 ;  /* 0x00000002003a7308 */ /* 0x0002aa0000000800 */
[C---:B------:R-:W-:Y:S01]  /*5e00*/  HMMA.16816.F32 R32, R8.reuse, R26, R28 ;  /* 0x0000001a0820723c */ /* 0x040fe2000000181c */
[----:B------:R-:W3:Y:S05]  /*5e10*/  LDSM.16.MT88.4 R28, [R226+0xf000] ;  /* 0x00f00000e21c783b */ /* 0x000eea0000004200 */
[----:B------:R-:W-:Y:S01]  /*5e20*/  HMMA.16816.F32 R72, R8, R18, R72 ;  /* 0x000000120848723c */ /* 0x000fe20000001848 */
[----:B-1----:R-:W-:Y:S01]  /*5e30*/  FFMA.FTZ R2, R167, UR5, -R3 ;  /* 0x00000005a7027c23 */ /* 0x002fe20008010803 */
[----:B--2---:R-:W-:-:S02]  /*5e40*/  F2FP.F16.F32.PACK_AB R4, R58, R70 ;  /* 0x000000463a04723e */ /* 0x004fc400000000ff */
[----:B------:R-:W-:Y:S01]  /*5e50*/  MOV R167, R92 ;  /* 0x0000005c00a77202 */ /* 0x000fe20000000f00 */
        /* <DEDUP_REMOVED lines=8> */
[--C-:B-1----:R-:W-:Y:S01]  /*5ee0*/  FFMA.FTZ R2, R176, UR5, -R0.reuse ;  /* 0x00000005b0027c23 */ /* 0x102fe20008010800 */
[----:B--2---:R-:W-:Y:S01]  /*5ef0*/  F2FP.F16.F32.PACK_AB R5, R133, R59 ;  /* 0x0000003b8505723e */ /* 0x004fe200000000ff */
[----:B------:R-:W-:Y:S04]  /*5f00*/  HMMA.16816.F32 R176, R8, R16, R104 ;  /* 0x0000001008b0723c */ /* 0x000fe80000001868 */
[----:B------:R1:W-:Y:S02]  /*5f10*/  MUFU.EX2 R137, R2 ;  /* 0x0000000200897308 */ /* 0x0003e40000000800 */
[----:B-1----:R-:W-:-:S06]  /*5f20*/  FFMA.FTZ R2, R171, UR5, -R0 ;  /* 0x00000005ab027c23 */ /* 0x002fcc0008010800 */
[----:B------:R-:W1:Y:S02]  /*5f30*/  MUFU.EX2 R138, R2 ;  /* 0x00000002008a7308 */ /* 0x000e640000000800 */
[----:B-1----:R-:W-:Y:S01]  /*5f40*/  F2FP.F16.F32.PACK_AB R7, R138, R137 ;  /* 0x000000898a07723e */ /* 0x002fe200000000ff */
[----:B------:R-:W-:-:S06]  /*5f50*/  FFMA.FTZ R2, R252, UR5, -R21 ;  /* 0x00000005fc027c23 */ /* 0x000fcc0008010815 */
[C---:B------:R-:W-:Y:S06]  /*5f60*/  HMMA.16816.F32 R140, R4.reuse, R12, R160 ;  /* 0x0000000c048c723c */ /* 0x040fec00000018a0 */
[C---:B------:R-:W-:Y:S01]  /*5f70*/  HMMA.16816.F32 R152, R4.reuse, R14, R152 ;  /* 0x0000000e0498723c */ /* 0x040fe20000001898 */
[----:B------:R-:W1:Y:S05]  /*5f80*/  LDSM.16.MT88.4 R12, [R226+0xd000] ;  /* 0x00d00000e20c783b */ /* 0x000e6a0000004200 */
[C---:B------:R-:W-:Y:S06]  /*5f90*/  HMMA.16816.F32 R156, R4.reuse, R24, R172 ;  /* 0x00000018049c723c */ /* 0x040fec00000018ac */
[----:B------:R-:W-:Y:S06]  /*5fa0*/  HMMA.16816.F32 R172, R4, R16, R192 ;  /* 0x0000001004ac723c */ /* 0x000fec00000018c0 */
[----:B------:R-:W-:Y:S06]  /*5fb0*/  HMMA.16816.F32 R160, R8, R24, R180 ;  /* 0x0000001808a0723c */ /* 0x000fec00000018b4 */
[----:B------:R-:W-:Y:S01]  /*5fc0*/  HMMA.16816.F32 R168, R4, R26, R148 ;  /* 0x0000001a04a8723c */ /* 0x000fe20000001894 */
[----:B------:R-:W2:Y:S01]  /*5fd0*/  LDSM.16.MT88.4 R24, [R224+0xf000] ;  /* 0x00f00000e018783b */ /* 0x000ea20000004200 */
[----:B------:R-:W-:-:S02]  /*5fe0*/  IMAD.MOV.U32 R183, RZ, RZ, R89 ;  /* 0x000000ffffb77224 */ /* 0x000fc400078e0059 */
[----:B------:R-:W-:Y:S02]  /*5ff0*/  IMAD.MOV.U32 R181, RZ, RZ, R95 ;  /* 0x000000ffffb57224 */ /* 0x000fe400078e005f */
[C---:B------:R-:W-:Y:S01]  /*6000*/  HMMA.16816.F32 R184, R4.reuse, R18, R184 ;  /* 0x0000001204b8723c */ /* 0x040fe200000018b8 */
[----:B------:R-:W4:Y:S01]  /*6010*/  LDSM.16.MT88.4 R16, [R225+0xf000] ;  /* 0x00f00000e110783b */ /* 0x000f220000004200 */
[----:B------:R-:W-:Y:S01]  /*6020*/  MOV R149, R58 ;  /* 0x0000003a00957202 */ /* 0x000fe20000000f00 */
[----:B------:R-:W-:Y:S02]  /*6030*/  IMAD.MOV.U32 R182, RZ, RZ, R71 ;  /* 0x000000ffffb67224 */ /* 0x000fe400078e0047 */
[----:B------:R-:W-:Y:S01]  /*6040*/  IMAD.MOV.U32 R150, RZ, RZ, R70 ;  /* 0x000000ffff967224 */ /* 0x000fe200078e0046 */
[----:B---3--:R-:W-:Y:S01]  /*6050*/  HMMA.16816.F32 R120, R4, R28, R120 ;  /* 0x0000001c0478723c */ /* 0x008fe20000001878 */
[----:B------:R-:W-:Y:S02]  /*6060*/  IMAD.MOV.U32 R180, RZ, RZ, R109 ;  /* 0x000000ffffb47224 */ /* 0x000fe400078e006d */
[----:B------:R-:W-:-:S02]  /*6070*/  IMAD.MOV.U32 R148, RZ, RZ, R111 ;  /* 0x000000ffff947224 */ /* 0x000fc400078e006f */
[----:B------:R-:W-:Y:S01]  /*6080*/  IMAD.MOV.U32 R151, RZ, RZ, R48 ;  /* 0x000000ffff977224 */ /* 0x000fe200078e0030 */
[-C--:B-1----:R-:W-:Y:S06]  /*6090*/  HMMA.16816.F32 R192, R8, R12.reuse, R100 ;  /* 0x0000000c08c0723c */ /* 0x082fec0000001864 */
[C---:B------:R-:W-:Y:S06]  /*60a0*/  HMMA.16816.F32 R188, R4.reuse, R12, R216 ;  /* 0x0000000c04bc723c */ /* 0x040fec00000018d8 */
[-C--:B------:R-:W-:Y:S01]  /*60b0*/  HMMA.16816.F32 R200, R4, R14.reuse, R200 ;  /* 0x0000000e04c8723c */ /* 0x080fe200000018c8 */
[----:B------:R-:W-:Y:S01]  /*60c0*/  IMAD.MOV.U32 R216, RZ, RZ, R56 ;  /* 0x000000ffffd87224 */ /* 0x000fe200078e0038 */
[----:B------:R-:W-:Y:S01]  /*60d0*/  MOV R217, R57 ;  /* 0x0000003900d97202 */ /* 0x000fe20000000f00 */
[----:B------:R1:W-:Y:S01]  /*60e0*/  MUFU.EX2 R56, R2 ;  /* 0x0000000200387308 */ /* 0x0003e20000000800 */
[----:B------:R-:W-:Y:S01]  /*60f0*/  MOV R219, R50 ;  /* 0x0000003200db7202 */ /* 0x000fe20000000f00 */
[----:B------:R-:W-:Y:S01]  /*6100*/  IMAD.MOV.U32 R218, RZ, RZ, R51 ;  /* 0x000000ffffda7224 */ /* 0x000fe200078e0033 */
[----:B------:R-:W-:Y:S01]  /*6110*/  HMMA.16816.F32 R64, R8, R14, R64 ;  /* 0x0000000e0840723c */ /* 0x000fe20000001840 */
[----:B------:R-:W3:Y:S05]  /*6120*/  LDSM.16.MT88.4 R12, [R227+0xf000] ;  /* 0x00f00000e30c783b */ /* 0x000eea0000004200 */
[----:B--2---:R-:W-:Y:S06]  /*6130*/  HMMA.16816.F32 R40, R4, R24, R248 ;  /* 0x000000180428723c */ /* 0x004fec00000018f8 */
[----:B----4-:R-:W-:Y:S01]  /*6140*/  HMMA.16816.F32 R60, R8, R18, R60 ;  /* 0x00000012083c723c */ /* 0x010fe2000000183c */
[----:B------:R-:W-:-:S02]  /*6150*/  IMAD.MOV.U32 R250, RZ, RZ, R165 ;  /* 0x000000fffffa7224 */ /* 0x000fc400078e00a5 */
[----:B-1----:R-:W-:Y:S01]  /*6160*/  FFMA.FTZ R2, R243, UR5, -R21 ;  /* 0x00000005f3027c23 */ /* 0x002fe20008010815 */
[----:B------:R-:W-:Y:S01]  /*6170*/  MOV R249, R88 ;  /* 0x0000005800f97202 */ /* 0x000fe20000000f00 */
[----:B------:R-:W-:Y:S01]  /*6180*/  IMAD.MOV.U32 R165, RZ, RZ, R91 ;  /* 0x000000ffffa57224 */ /* 0x000fe200078e005b */
[----:B------:R-:W-:Y:S01]  /*6190*/  MOV R248, R90 ;  /* 0x0000005a00f87202 */ /* 0x000fe20000000f00 */
[----:B------:R1:W2:Y:S01]  /*61a0*/  MUFU.EX2 R57, R2 ;  /* 0x0000000200397308 */ /* 0x0002a20000000800 */
[----:B------:R-:W-:Y:S01]  /*61b0*/  HMMA.16816.F32 R88, R4, R16, R244 ;  /* 0x000000100458723c */ /* 0x000fe200000018f4 */
[----:B------:R-:W-:-:S05]  /*61c0*/  MOV R251, R49 ;  /* 0x0000003100fb7202 */ /* 0x000fca0000000f00 */
[----:B------:R-:W-:Y:S01]  /*61d0*/  HMMA.16816.F32 R36, R8, R26, R36 ;  /* 0x0000001a0824723c */ /* 0x000fe20000001824 */
[----:B------:R-:W-:Y:S02]  /*61e0*/  MOV R244, R108 ;  /* 0x0000006c00f47202 */ /* 0x000fe40000000f00 */
[----:B------:R-:W-:Y:S02]  /*61f0*/  MOV R246, R82 ;  /* 0x0000005200f67202 */ /* 0x000fe40000000f00 */
[----:B------:R-:W-:Y:S01]  /*6200*/  MOV R245, R94 ;  /* 0x0000005e00f57202 */ /* 0x000fe20000000f00 */
[----:B------:R-:W-:Y:S01]  /*6210*/  HMMA.16816.F32 R48, R4, R30, R124 ;  /* 0x0000001e0430723c */ /* 0x000fe2000000187c */
[----:B------:R-:W-:Y:S02]  /*6220*/  MOV R247, R78 ;  /* 0x0000004e00f77202 */ /* 0x000fe40000000f00 */
[----:B------:R-:W-:Y:S01]  /*6230*/  MOV R82, R110 ;  /* 0x0000006e00527202 */ /* 0x000fe20000000f00 */
[----:B-1----:R-:W-:-:S02]  /*6240*/  FFMA.FTZ R2, R206, UR5, -R21 ;  /* 0x00000005ce027c23 */ /* 0x002fc40008010815 */
[C---:B------:R-:W-:Y:S02]  /*6250*/  HMMA.16816.F32 R92, R4.reuse, R18, R208 ;  /* 0x00000012045c723c */ /* 0x040fe400000018d0 */
[----:B------:R1:W-:Y:S04]  /*6260*/  MUFU.EX2 R58, R2 ;  /* 0x00000002003a7308 */ /* 0x0003e80000000800 */
[C---:B---3--:R-:W-:Y:S06]  /*6270*/  HMMA.16816.F32 R104, R4.reuse, R12, R220 ;  /* 0x0000000c0468723c */ /* 0x048fec00000018dc */
[----:B------:R-:W-:Y:S01]  /*6280*/  HMMA.16816.F32 R108, R4, R14, R196 ;  /* 0x0000000e046c723c */ /* 0x000fe200000018c4 */
[----:B------:R-:W-:Y:S01]  /*6290*/  MOV R220, R68 ;  /* 0x0000004400dc7202 */ /* 0x000fe20000000f00 */
[----:B------:R-:W-:Y:S01]  /*62a0*/  IMAD.MOV.U32 R221, RZ, RZ, R69 ;  /* 0x000000ffffdd7224 */ /* 0x000fe200078e0045 */
[----:B------:R-:W-:Y:S01]  /*62b0*/  MOV R222, R76 ;  /* 0x0000004c00de7202 */ /* 0x000fe20000000f00 */
[----:B------:R-:W-:-:S02]  /*62c0*/  IMAD.MOV.U32 R223, RZ, RZ, R77 ;  /* 0x000000ffffdf7224 */ /* 0x000fc400078e004d */
[----:B------:R-:W-:Y:S01]  /*62d0*/  HMMA.16816.F32 R76, R4, R26, R212 ;  /* 0x0000001a044c723c */ /* 0x000fe200000018d4 */
[----:B-1----:R-:W-:Y:S01]  /*62e0*/  FFMA.FTZ R2, R22, UR5, -R21 ;  /* 0x0000000516027c23 */ /* 0x002fe20008010815 */
[----:B------:R-:W1:Y:S03]  /*62f0*/  LDSM.16.MT88.4 R4, [R226+0xf800] ;  /* 0x00f80000e204783b */ /* 0x000e660000004200 */
[----:B------:R3:W-:Y:S01]  /*6300*/  MUFU.EX2 R22, R2 ;  /* 0x0000000200167308 */ /* 0x0007e20000000800 */
[C---:B------:R-:W-:Y:S06]  /*6310*/  HMMA.16816.F32 R68, R8.reuse, R24, R96 ;  /* 0x000000180844723c */ /* 0x040fec0000001860 */
[C---:B------:R-:W-:Y:S06]  /*6320*/  HMMA.16816.F32 R52, R8.reuse, R14, R52 ;  /* 0x0000000e0834723c */ /* 0x040fec0000001834 */
[C---:B------:R-:W-:Y:S01]  /*6330*/  HMMA.16816.F32 R100, R8.reuse, R12, R116 ;  /* 0x0000000c0864723c */ /* 0x040fe20000001874 */
[----:B------:R-:W-:Y:S01]  /*6340*/  MOV R199, R183 ;  /* 0x000000b700c77202 */ /* 0x000fe20000000f00 */
[----:B------:R-:W-:Y:S01]  /*6350*/  LDSM.16.MT88.4 R96, [R225+0xf800] ;  /* 0x00f80000e160783b */ /* 0x000fe20000004200 */
[----:B---3--:R-:W-:Y:S01]  /*6360*/  FFMA.FTZ R2, R220, UR5, -R20 ;  /* 0x00000005dc027c23 */ /* 0x008fe20008010814 */
        /* <DEDUP_REMOVED lines=13> */
[----:B------:R-:W3:Y:S01]  /*6440*/  LDL.LU R207, [R1+0xa8] ;  /* 0x0000a80001cf7983 */ /* 0x000ee20000300800 */
[----:B------:R4:W-:Y:S03]  /*6450*/  MUFU.EX2 R18, R2 ;  /* 0x0000000200127308 */ /* 0x0009e60000000800 */
[----:B------:R-:W-:Y:S01]  /*6460*/  LDSM.16.MT88.4 R112, [R227+0xf800] ;  /* 0x00f80000e370783b */ /* 0x000fe20000004200 */
[----:B----4-:R-:W-:Y:S01]  /*6470*/  FFMA.FTZ R2, R220, UR5, -R20 ;  /* 0x00000005dc027c23 */ /* 0x010fe20008010814 */
[----:B------:R-:W-:Y:S01]  /*6480*/  MOV R220, R221 ;  /* 0x000000dd00dc7202 */ /* 0x000fe20000000f00 */
[----:B------:R-:W-:Y:S01]  /*6490*/  IMAD.MOV.U32 R221, RZ, RZ, R222 ;  /* 0x000000ffffdd7224 */ /* 0x000fe200078e00de */
[----:B------:R-:W-:Y:S01]  /*64a0*/  MOV R222, R223 ;  /* 0x000000df00de7202 */ /* 0x000fe20000000f00 */
[----:B------:R-:W4:Y:S01]  /*64b0*/  MUFU.EX2 R19, R2 ;  /* 0x0000000200137308 */ /* 0x000f220000000800 */
[----:B------:R-:W-:Y:S01]  /*64c0*/  IMAD.MOV.U32 R223, RZ, RZ, R244 ;  /* 0x000000ffffdf7224 */ /* 0x000fe200078e00f4 */
[----:B------:R-:W-:Y:S01]  /*64d0*/  MOV R244, R245 ;  /* 0x000000f500f47202 */ /* 0x000fe20000000f00 */
[----:B------:R-:W-:Y:S01]  /*64e0*/  IMAD.MOV.U32 R245, RZ, RZ, R246 ;  /* 0x000000fffff57224 */ /* 0x000fe200078e00f6 */
[----:B------:R-:W-:Y:S01]  /*64f0*/  MOV R246, R247 ;  /* 0x000000f700f67202 */ /* 0x000fe20000000f00 */
[----:B------:R-:W-:Y:S01]  /*6500*/  IMAD.MOV.U32 R247, RZ, RZ, R248 ;  /* 0x000000fffff77224 */ /* 0x000fe200078e00f8 */
[----:B------:R-:W-:Y:S01]  /*6510*/  MOV R248, R249 ;  /* 0x000000f900f87202 */ /* 0x000fe20000000f00 */
[----:B------:R-:W-:Y:S01]  /*6520*/  IMAD.MOV.U32 R249, RZ, RZ, R250 ;  /* 0x000000fffff97224 */ /* 0x000fe200078e00fa */
[----:B------:R-:W-:Y:S01]  /*6530*/  HMMA.16816.F32 R116, R8, R28, R128 ;  /* 0x0000001c0874723c */ /* 0x000fe20000001880 */
[----:B------:R-:W-:-:S02]  /*6540*/  MOV R250, R134 ;  /* 0x0000008600fa7202 */ /* 0x000fc40000000f00 */
[----:B------:R1:W5:Y:S03]  /*6550*/  LDL.LU R134, [R1+0xa4] ;  /* 0x0000a40001867983 */ /* 0x0003660000300800 */
[----:B------:R-:W-:Y:S01]  /*6560*/  HMMA.16816.F32 R28, R8, R30, R84 ;  /* 0x0000001e081c723c */ /* 0x000fe20000001854 */
[----:B--2---:R-:W-:Y:S02]  /*6570*/  F2FP.F16.F32.PACK_AB R128, R57, R56 ;  /* 0x000000383980723e */ /* 0x004fe400000000ff */
[----:B----4-:R-:W-:Y:S02]  /*6580*/  F2FP.F16.F32.PACK_AB R129, R19, R18 ;  /* 0x000000121381723e */ /* 0x010fe400000000ff */
[----:B------:R-:W-:Y:S02]  /*6590*/  F2FP.F16.F32.PACK_AB R130, R22, R58 ;  /* 0x0000003a1682723e */ /* 0x000fe400000000ff */
[----:B------:R-:W-:Y:S01]  /*65a0*/  MOV R8, R231 ;  /* 0x000000e700087202 */ /* 0x000fe20000000f00 */
[----:B---3--:R-:W-:-:S04]  /*65b0*/  FFMA.FTZ R2, R207, UR5, -R20 ;  /* 0x00000005cf027c23 */ /* 0x008fc80008010814 */
[----:B------:R2:W-:Y:S02]  /*65c0*/  MUFU.EX2 R21, R2 ;  /* 0x0000000200157308 */ /* 0x0005e40000000800 */
[----:B--2---:R-:W-:-:S06]  /*65d0*/  FFMA.FTZ R2, R23, UR5, -R20 ;  /* 0x0000000517027c23 */ /* 0x004fcc0008010814 */
[----:B------:R2:W3:Y:S02]  /*65e0*/  MUFU.EX2 R17, R2 ;  /* 0x0000000200117308 */ /* 0x0004e40000000800 */
[----:B--2---:R-:W-:Y:S01]  /*65f0*/  FFMA.FTZ R2, R220, UR5, -R3 ;  /* 0x00000005dc027c23 */ /* 0x004fe20008010803 */
[----:B------:R-:W-:Y:S01]  /*6600*/  IMAD.MOV.U32 R220, RZ, RZ, R221 ;  /* 0x000000ffffdc7224 */ /* 0x000fe200078e00dd */
        /* <DEDUP_REMOVED lines=14> */
[----:B---3--:R-:W-:Y:S01]  /*66f0*/  F2FP.F16.F32.PACK_AB R131, R17, R21 ;  /* 0x000000151183723e */ /* 0x008fe200000000ff */
[----:B------:R3:W5:Y:S01]  /*6700*/  LDL.LU R135, [R1+0xa0] ;  /* 0x0000a00001877983 */ /* 0x0007620000300800 */
[----:B--2---:R-:W-:Y:S01]  /*6710*/  FFMA.FTZ R2, R220, UR5, -R3 ;  /* 0x00000005dc027c23 */ /* 0x004fe20008010803 */
[----:B------:R-:W-:Y:S01]  /*6720*/  IMAD.MOV.U32 R220, RZ, RZ, R221 ;  /* 0x000000ffffdc7224 */ /* 0x000fe200078e00dd */
[----:B------:R-:W-:Y:S01]  /*6730*/  MOV R221, R222 ;  /* 0x000000de00dd7202 */ /* 0x000fe20000000f00 */
[----:B------:R-:W-:Y:S01]  /*6740*/  IMAD.MOV.U32 R222, RZ, RZ, R223 ;  /* 0x000000ffffde7224 */ /* 0x000fe200078e00df */
[----:B------:R-:W-:Y:S01]  /*6750*/  MOV R223, R244 ;  /* 0x000000f400df7202 */ /* 0x000fe20000000f00 */
        /* <DEDUP_REMOVED lines=13> */
[----:B------:R-:W-:Y:S01]  /*6830*/  MOV R20, R82 ;  /* 0x0000005200147202 */ /* 0x000fe20000000f00 */
[----:B-1----:R-:W-:Y:S01]  /*6840*/  HMMA.16816.F32 R116, R128, R4, R116 ;  /* 0x000000048074723c */ /* 0x002fe20000001874 */
[----:B------:R3:W5:Y:S01]  /*6850*/  LDL.LU R136, [R1+0x9c] ;  /* 0x00009c0001887983 */ /* 0x0007620000300800 */
[----:B--2---:R-:W-:Y:S01]  /*6860*/  FFMA.FTZ R2, R220, UR5, -R3 ;  /* 0x00000005dc027c23 */ /* 0x004fe20008010803 */
        /* <DEDUP_REMOVED lines=17> */
[----:B------:R1:W-:Y:S01]  /*6980*/  MUFU.EX2 R14, R2 ;  /* 0x00000002000e7308 */ /* 0x0003e20000000800 */
[----:B------:R-:W-:Y:S01]  /*6990*/  MOV R214, R223 ;  /* 0x000000df00d67202 */ /* 0x000fe20000000f00 */
[----:B------:R-:W-:-:S02]  /*69a0*/  IMAD.MOV.U32 R215, RZ, RZ, R244 ;  /* 0x000000ffffd77224 */ /* 0x000fc400078e00f4 */
[----:B------:R-:W-:Y:S01]  /*69b0*/  FFMA.FTZ R3, R220, UR5, -R3 ;  /* 0x00000005dc037c23 */ /* 0x000fe20008010803 */
[----:B------:R-:W-:Y:S01]  /*69c0*/  MOV R220, R245 ;  /* 0x000000f500dc7202 */ /* 0x000fe20000000f00 */
[----:B------:R-:W-:Y:S01]  /*69d0*/  IMAD.MOV.U32 R221, RZ, RZ, R246 ;  /* 0x000000ffffdd7224 */ /* 0x000fe200078e00f6 */
[----:B------:R-:W-:Y:S01]  /*69e0*/  MOV R245, R149 ;  /* 0x0000009500f57202 */ /* 0x000fe20000000f00 */
[----:B------:R-:W-:Y:S01]  /*69f0*/  IMAD.MOV.U32 R223, RZ, RZ, R248 ;  /* 0x000000ffffdf7224 */ /* 0x000fe200078e00f8 */
[----:B------:R-:W-:Y:S01]  /*6a00*/  MOV R248, R151 ;  /* 0x0000009700f87202 */ /* 0x000fe20000000f00 */
[----:B------:R-:W-:Y:S02]  /*6a10*/  IMAD.MOV.U32 R246, RZ, RZ, R148 ;  /* 0x000000fffff67224 */ /* 0x000fe400078e0094 */
[----:B------:R-:W-:Y:S02]  /*6a20*/  IMAD.MOV.U32 R244, RZ, RZ, R150 ;  /* 0x000000fffff47224 */ /* 0x000fe400078e0096 */
[----:B------:R-:W2:Y:S01]  /*6a30*/  LDSM.16.MT88.4 R148, [R224+0xd800] ;  /* 0x00d80000e094783b */ /* 0x000ea20000004200 */
[----:B------:R-:W-:Y:S01]  /*6a40*/  MOV R222, R247 ;  /* 0x000000f700de7202 */ /* 0x000fe20000000f00 */
[----:B------:R-:W-:-:S02]  /*6a50*/  IMAD.MOV.U32 R180, RZ, RZ, R242 ;  /* 0x000000ffffb47224 */ /* 0x000fc400078e00f2 */
[----:B-1----:R-:W-:Y:S01]  /*6a60*/  FFMA.FTZ R2, R212, UR5, -R0 ;  /* 0x00000005d4027c23 */ /* 0x002fe20008010800 */
        /* <DEDUP_REMOVED lines=9> */
[----:B------:R3:W5:Y:S01]  /*6b00*/  LDL.LU R242, [R1+0x98] ;  /* 0x0000980001f27983 */ /* 0x0007620000300800 */
[----:B------:R-:W-:Y:S01]  /*6b10*/  IMAD.MOV.U32 R217, RZ, RZ, R180 ;  /* 0x000000ffffd97224 */ /* 0x000fe200078e00b4 */
[----:B------:R-:W3:Y:S01]  /*6b20*/  MUFU.EX2 R13, R3 ;  /* 0x00000003000d7308 */ /* 0x000ee20000000800 */
[----:B------:R-:W-:Y:S01]  /*6b30*/  MOV R180, R181 ;  /* 0x000000b500b47202 */ /* 0x000fe20000000f00 */
[----:B------:R-:W-:-:S02]  /*6b40*/  IMAD.MOV.U32 R181, RZ, RZ, R81 ;  /* 0x000000ffffb57224 */ /* 0x000fc400078e0051 */
[----:B-1----:R-:W-:Y:S01]  /*6b50*/  FFMA.FTZ R2, R212, UR5, -R0 ;  /* 0x00000005d4027c23 */ /* 0x002fe20008010800 */
[----:B------:R-:W-:Y:S01]  /*6b60*/  MOV R212, R213 ;  /* 0x000000d500d47202 */ /* 0x000fe20000000f00 */
[----:B------:R-:W-:Y:S01]  /*6b70*/  IMAD.MOV.U32 R213, RZ, RZ, R214 ;  /* 0x000000ffffd57224 */ /* 0x000fe200078e00d6 */
[----:B------:R-:W-:Y:S01]  /*6b80*/  MOV R214, R215 ;  /* 0x000000d700d67202 */ /* 0x000fe20000000f00 */
[----:B------:R1:W2:Y:S01]  /*6b90*/  MUFU.EX2 R11, R2 ;  /* 0x00000002000b7308 */ /* 0x0002a20000000800 */
[----:B------:R-:W-:Y:S01]  /*6ba0*/  MOV R223, R248 ;  /* 0x000000f800df7202 */ /* 0x000fe20000000f00 */
[----:B------:R-:W-:Y:S01]  /*6bb0*/  IMAD.MOV.U32 R208, RZ, RZ, R213 ;  /* 0x000000ffffd07224 */ /* 0x000fe200078e00d5 */
[----:B----4-:R-:W-:Y:S01]  /*6bc0*/  F2FP.F16.F32.PACK_AB R124, R16, R15 ;  /* 0x0000000f107c723e */ /* 0x010fe200000000ff */
[----:B------:R-:W-:Y:S01]  /*6bd0*/  IMAD.MOV.U32 R215, RZ, RZ, R220 ;  /* 0x000000ffffd77224 */ /* 0x000fe200078e00dc */
[----:B------:R-:W-:Y:S01]  /*6be0*/  MOV R220, R221 ;  /* 0x000000dd00dc7202 */ /* 0x000fe20000000f00 */
[----:B------:R-:W-:Y:S01]  /*6bf0*/  IMAD.MOV.U32 R221, RZ, RZ, R222 ;  /* 0x000000ffffdd7224 */ /* 0x000fe200078e00de */
[----:B------:R-:W-:Y:S01]  /*6c00*/  MOV R209, R214 ;  /* 0x000000d600d17202 */ /* 0x000fe20000000f00 */
[----:B------:R-:W-:Y:S01]  /*6c10*/  IMAD.MOV.U32 R210, RZ, RZ, R215 ;  /* 0x000000ffffd27224 */ /* 0x000fe200078e00d7 */
[----:B------:R-:W-:-:S02]  /*6c20*/  MOV R211, R220 ;  /* 0x000000dc00d37202 */ /* 0x000fc40000000f00 */
[----:B---3--:R-:W-:Y:S02]  /*6c30*/  F2FP.F16.F32.PACK_AB R126, R13, R14 ;  /* 0x0000000e0d7e723e */ /* 0x008fe400000000ff */
[----:B------:R-:W-:Y:S01]  /*6c40*/  MOV R81, R241 ;  /* 0x000000f100517202 */ /* 0x000fe20000000f00 */
[--C-:B-1----:R-:W-:Y:S01]  /*6c50*/  FFMA.FTZ R2, R212, UR5, -R0.reuse ;  /* 0x00000005d4027c23 */ /* 0x102fe20008010800 */
[----:B------:R-:W-:Y:S01]  /*6c60*/  FFMA.FTZ R0, R208, UR5, -R0 ;  /* 0x00000005d0007c23 */ /* 0x000fe20008010800 */
[----:B------:R-:W-:Y:S01]  /*6c70*/  IMAD.MOV.U32 R212, RZ, RZ, R221 ;  /* 0x000000ffffd47224 */ /* 0x000fe200078e00dd */
[----:B------:R-:W-:Y:S01]  /*6c80*/  MOV R196, R209 ;  /* 0x000000d100c47202 */ /* 0x000fe20000000f00 */
[----:B------:R1:W-:Y:S01]  /*6c90*/  MUFU.EX2 R10, R2 ;  /* 0x00000002000a7308 */ /* 0x0003e20000000800 */
[----:B------:R-:W-:Y:S01]  /*6ca0*/  IMAD.MOV.U32 R248, RZ, RZ, R217 ;  /* 0x000000fffff87224 */ /* 0x000fe200078e00d9 */
[----:B------:R-:W-:Y:S01]  /*6cb0*/  MOV R197, R211 ;  /* 0x000000d300c57202 */ /* 0x000fe20000000f00 */
[----:B------:R-:W-:Y:S01]  /*6cc0*/  IMAD.MOV.U32 R127, RZ, RZ, R210 ;  /* 0x000000ffff7f7224 */ /* 0x000fe200078e00d2 */
[----:B--2---:R-:W-:Y:S01]  /*6cd0*/  F2FP.F16.F32.PACK_AB R125, R11, R9 ;  /* 0x000000090b7d723e */ /* 0x004fe200000000ff */
[----:B------:R-:W-:Y:S01]  /*6ce0*/  HMMA.16816.F32 R144, R128, R148, R144 ;  /* 0x000000948090723c */ /* 0x000fe20000001890 */
[----:B------:R2:W5:Y:S01]  /*6cf0*/  LDL.LU R241, [R1+0x94] ;  /* 0x0000940001f17983 */ /* 0x0005620000300800 */
[----:B------:R-:W-:Y:S01]  /*6d00*/  MOV R217, R180 ;  /* 0x000000b400d97202 */ /* 0x000fe20000000f00 */
[----:B------:R-:W3:Y:S01]  /*6d10*/  MUFU.EX2 R12, R0 ;  /* 0x00000000000c7308 */ /* 0x000ee20000000800 */
[----:B------:R-:W-:Y:S01]  /*6d20*/  MOV R198, R212 ;  /* 0x000000d400c67202 */ /* 0x000fe20000000f00 */
[----:B------:R-:W-:Y:S01]  /*6d30*/  IMAD.MOV.U32 R180, RZ, RZ, R181 ;  /* 0x000000ffffb47224 */ /* 0x000fe200078e00b5 */
[----:B------:R-:W-:Y:S01]  /*6d40*/  MOV R181, R182 ;  /* 0x000000b600b57202 */ /* 0x000fe20000000f00 */
[----:B------:R-:W-:-:S02]  /*6d50*/  IMAD.MOV.U32 R182, RZ, RZ, R167 ;  /* 0x000000ffffb67224 */ /* 0x000fc400078e00a7 */
[----:B------:R-:W-:Y:S01]  /*6d60*/  FADD.FTZ R3, R196, R127 ;  /* 0x0000007fc4037221 */ /* 0x000fe20000010000 */
        /* <DEDUP_REMOVED lines=9> */
[----:B------:R-:W-:-:S02]  /*6e00*/  IMAD.MOV.U32 R182, RZ, RZ, R167 ;  /* 0x000000ffffb67224 */ /* 0x000fc400078e00a7 */
[----:B-1----:R-:W-:Y:S01]  /*6e10*/  FADD.FTZ R2, R196, R127 ;  /* 0x0000007fc4027221 */ /* 0x002fe20000010000 */
[----:B------:R-:W-:Y:S01]  /*6e20*/  MOV R167, R164 ;  /* 0x000000a400a77202 */ /* 0x000fe20000000f00 */
[----:B------:R-:W-:Y:S01]  /*6e30*/  IMAD.MOV.U32 R164, RZ, RZ, R166 ;  /* 0x000000ffffa47224 */ /* 0x000fe200078e00a6 */
[----:B---3--:R-:W-:Y:S01]  /*6e40*/  F2FP.F16.F32.PACK_AB R127, R12, R10 ;  /* 0x0000000a0c7f723e */ /* 0x008fe200000000ff */
[----:B------:R-:W-:Y:S01]  /*6e50*/  FADD.FTZ R0, R232, R233 ;  /* 0x000000e9e8007221 */ /* 0x000fe20000010000 */
[----:B------:R-:W-:Y:S01]  /*6e60*/  MOV R221, R248 ;  /* 0x000000f800dd7202 */ /* 0x000fe20000000f00 */
[----:B------:R-:W-:Y:S01]  /*6e70*/  IMAD.MOV.U32 R248, RZ, RZ, R167 ;  /* 0x000000fffff87224 */ /* 0x000fe200078e00a7 */
[----:B------:R-:W-:Y:S01]  /*6e80*/  MOV R220, R217 ;  /* 0x000000d900dc7202 */ /* 0x000fe20000000f00 */
[----:B------:R-:W-:Y:S01]  /*6e90*/  FADD.FTZ R3, R230, R3 ;  /* 0x00000003e6037221 */ /* 0x000fe20000010000 */
[----:B------:R-:W-:Y:S01]  /*6ea0*/  MOV R217, R164 ;  /* 0x000000a400d97202 */ /* 0x000fe20000000f00 */
[C---:B------:R-:W-:Y:S01]  /*6eb0*/  HMMA.16816.F32 R140, R124.reuse, R148, R140 ;  /* 0x000000947c8c723c */ /* 0x040fe2000000188c */
[----:B------:R-:W-:Y:S01]  /*6ec0*/  MOV R213, R182 ;  /* 0x000000b600d57202 */ /* 0x000fe20000000f00 */
[----:B------:R-:W-:Y:S01]  /*6ed0*/  IMAD.MOV.U32 R212, RZ, RZ, R248 ;  /* 0x000000ffffd47224 */ /* 0x000fe200078e00f8 */
[----:B------:R-:W-:Y:S01]  /*6ee0*/  MOV R182, R238 ;  /* 0x000000ee00b67202 */ /* 0x000fe20000000f00 */
[----:B------:R2:W5:Y:S01]  /*6ef0*/  LDL.LU R240, [R1+0x90] ;  /* 0x0000900001f07983 */ /* 0x0005620000300800 */
[----:B------:R-:W-:Y:S01]  /*6f00*/  MOV R166, R239 ;  /* 0x000000ef00a67202 */ /* 0x000fe20000000f00 */
[-C--:B------:R-:W-:Y:S01]  /*6f10*/  HMMA.16816.F32 R152, R124, R150.reuse, R152 ;  /* 0x000000967c98723c */ /* 0x080fe20000001898 */
[----:B------:R-:W-:Y:S01]  /*6f20*/  MOV R211, R217 ;  /* 0x000000d900d37202 */ /* 0x000fe20000000f00 */
[----:B------:R-:W-:Y:S01]  /*6f30*/  IMAD.MOV.U32 R248, RZ, RZ, R237 ;  /* 0x000000fffff87224 */ /* 0x000fe200078e00ed */
[----:B------:R-:W-:Y:S01]  /*6f40*/  MOV R217, R236 ;  /* 0x000000ec00d97202 */ /* 0x000fe20000000f00 */
[----:B------:R-:W-:Y:S01]  /*6f50*/  IMAD.MOV.U32 R215, RZ, RZ, R180 ;  /* 0x000000ffffd77224 */ /* 0x000fe200078e00b4 */
[----:B------:R-:W-:Y:S01]  /*6f60*/  MOV R214, R181 ;  /* 0x000000b500d67202 */ /* 0x000fe20000000f00 */
[----:B------:R-:W-:Y:S01]  /*6f70*/  HMMA.16816.F32 R148, R128, R150, R44 ;  /* 0x000000968094723c */ /* 0x000fe2000000182c */
[----:B------:R-:W-:-:S02]  /*6f80*/  MOV R208, R182 ;  /* 0x000000b600d07202 */ /* 0x000fc40000000f00 */
[----:B------:R-:W-:Y:S01]  /*6f90*/  MOV R197, R199 ;  /* 0x000000c700c57202 */ /* 0x000fe20000000f00 */
[----:B------:R-:W-:Y:S01]  /*6fa0*/  FADD.FTZ R2, R229, R2 ;  /* 0x00000002e5027221 */ /* 0x000fe20000010000 */
[----:B------:R-:W-:Y:S01]  /*6fb0*/  FADD.FTZ R3, R204, R3 ;  /* 0x00000003cc037221 */ /* 0x000fe20000010000 */
[----:B------:R-:W-:Y:S01]  /*6fc0*/  HMMA.16816.F32 R120, R124, R4, R120 ;  /* 0x000000047c78723c */ /* 0x000fe20000001878 */
[----:B------:R-:W-:Y:S01]  /*6fd0*/  MOV R47, R81 ;  /* 0x00000051002f7202 */ /* 0x000fe20000000f00 */
[----:B------:R-:W-:Y:S01]  /*6fe0*/  IMAD.MOV.U32 R181, RZ, RZ, R165 ;  /* 0x000000ffffb57224 */ /* 0x000fe200078e00a5 */
[----:B------:R-:W-:Y:S01]  /*6ff0*/  MOV R198, R248 ;  /* 0x000000f800c67202 */ /* 0x000fe20000000f00 */
[----:B------:R-:W-:Y:S01]  /*7000*/  IMAD.MOV.U32 R199, RZ, RZ, R217 ;  /* 0x000000ffffc77224 */ /* 0x000fe200078e00d9 */
[----:B------:R2:W5:Y:S01]  /*7010*/  LDL.LU R239, [R1+0x8c] ;  /* 0x00008c0001ef7983 */ /* 0x0005620000300800 */
[----:B------:R-:W-:Y:S01]  /*7020*/  FADD.FTZ R8, R8, R47 ;  /* 0x0000002f08087221 */ /* 0x000fe20000010000 */
[----:B------:R-:W-:Y:S01]  /*7030*/  IMAD.MOV.U32 R47, RZ, RZ, R23 ;  /* 0x000000ffff2f7224 */ /* 0x000fe200078e0017 */
[----:B------:R-:W-:Y:S01]  /*7040*/  MOV R180, R166 ;  /* 0x000000a600b47202 */ /* 0x000fe20000000f00 */
[----:B------:R-:W-:Y:S01]  /*7050*/  IMAD.MOV.U32 R209, RZ, RZ, R181 ;  /* 0x000000ffffd17224 */ /* 0x000fe200078e00b5 */
[----:B------:R-:W-:Y:S01]  /*7060*/  MOV R248, R234 ;  /* 0x000000ea00f87202 */ /* 0x000fe20000000f00 */
        /* <DEDUP_REMOVED lines=8> */
[----:B------:R-:W-:Y:S01]  /*70f0*/  FADD.FTZ R0, R23, R0 ;  /* 0x0000000017007221 */ /* 0x000fe20000010000 */
[----:B------:R-:W-:Y:S01]  /*7100*/  IMAD.MOV.U32 R252, RZ, RZ, R197 ;  /* 0x000000fffffc7224 */ /* 0x000fe200078e00c5 */
        /* <DEDUP_REMOVED lines=41> */
[----:B------:R-:W-:Y:S01]  /*73a0*/  MOV R217, R235 ;  /* 0x000000eb00d97202 */ /* 0x000fe20000000f00 */
[----:B------:R-:W-:Y:S01]  /*73b0*/  FADD.FTZ R2, R249, R2 ;  /* 0x00000002f9027221 */ /* 0x000fe20000010000 */
[----:B------:R-:W-:Y:S01]  /*73c0*/  FADD.FTZ R4, R250, R4 ;  /* 0x00000004fa047221 */ /* 0x000fe20000010000 */
[----:B------:R-:W1:Y:S01]  /*73d0*/  LDSM.16.MT88.4 R180, [R227+0xd800] ;  /* 0x00d80000e3b4783b */ /* 0x000e620000004200 */
[----:B------:R-:W-:Y:S01]  /*73e0*/  FADD.FTZ R3, R251, R3 ;  /* 0x00000003fb037221 */ /* 0x000fe20000010000 */
[----:B------:R-:W-:Y:S01]  /*73f0*/  FADD.FTZ R0, R137, R0 ;  /* 0x0000000089007221 */ /* 0x000fe20000010000 */
[----:B------:R-:W-:Y:S01]  /*7400*/  FADD.FTZ R2, R216, R2 ;  /* 0x00000002d8027221 */ /* 0x000fe20000010000 */
[----:B------:R-:W3:Y:S01]  /*7410*/  LDSM.16.MT88.4 R164, [R225+0xd800] ;  /* 0x00d80000e1a4783b */ /* 0x000ee20000004200 */
[----:B------:R-:W-:Y:S01]  /*7420*/  FADD.FTZ R4, R217, R4 ;  /* 0x00000004d9047221 */ /* 0x000fe20000010000 */
[----:B------:R-:W-:-:S02]  /*7430*/  FADD.FTZ R3, R218, R3 ;  /* 0x00000003da037221 */ /* 0x000fc40000010000 */
[----:B------:R-:W4:Y:S01]  /*7440*/  LDSM.16.MT88.4 R196, [R226+0xd800] ;  /* 0x00d80000e2c4783b */ /* 0x000f220000004200 */
[----:B------:R-:W-:-:S03]  /*7450*/  FADD.FTZ R0, R138, R0 ;  /* 0x000000008a007221 */ /* 0x000fc60000010000 */
[----:B------:R-:W2:Y:S01]  /*7460*/  LDSM.16.MT88.4 R80, [R224+0xf800] ;  /* 0x00f80000e050783b */ /* 0x000ea20000004200 */
        /* <DEDUP_REMOVED lines=22> */
[----:B------:R-:W-:Y:S01]  /*75d0*/  FADD.FTZ R3, R17, R3 ;  /* 0x0000000311037221 */ /* 0x000fe20000010000 */
[----:B-1----:R-:W-:Y:S02]  /*75e0*/  HMMA.16816.F32 R176, R128, R180, R176 ;  /* 0x000000b480b0723c */ /* 0x002fe400000018b0 */
[----:B------:R1:W5:Y:S01]  /*75f0*/  LDL.LU R230, [R1+0x68] ;  /* 0x0000680001e67983 */ /* 0x0003620000300800 */
[----:B------:R-:W-:-:S03]  /*7600*/  FADD.FTZ R0, R12, R0 ;  /* 0x000000000c007221 */ /* 0x000fc60000010000 */
[----:B------:R1:W5:Y:S01]  /*7610*/  LDL.LU R229, [R1+0x64] ;  /* 0x0000640001e57983 */ /* 0x0003620000300800 */
[----:B------:R-:W-:Y:S01]  /*7620*/  FADD.FTZ R2, R13, R2 ;  /* 0x000000020d027221 */ /* 0x000fe20000010000 */
[C---:B------:R-:W-:Y:S02]  /*7630*/  HMMA.16816.F32 R172, R124.reuse, R180, R172 ;  /* 0x000000b47cac723c */ /* 0x040fe400000018ac */
[----:B------:R1:W5:Y:S04]  /*7640*/  LDL.LU R228, [R1+0x60] ;  /* 0x0000600001e47983 */ /* 0x0003680000300800 */
[----:B------:R1:W5:Y:S01]  /*7650*/  LDL.LU R205, [R1+0x5c] ;  /* 0x00005c0001cd7983 */ /* 0x0003620000300800 */
[-C--:B------:R-:W-:Y:S03]  /*7660*/  HMMA.16816.F32 R184, R124, R182.reuse, R184 ;  /* 0x000000b67cb8723c */ /* 0x080fe600000018b8 */
[----:B------:R1:W5:Y:S03]  /*7670*/  LDL.LU R204, [R1+0x58] ;  /* 0x0000580001cc7983 */ /* 0x0003660000300800 */
[C---:B------:R-:W-:Y:S01]  /*7680*/  HMMA.16816.F32 R180, R128.reuse, R182, R72 ;  /* 0x000000b680b4723c */ /* 0x040fe20000001848 */
[----:B------:R1:W5:Y:S04]  /*7690*/  LDL.LU R139, [R1+0x54] ;  /* 0x00005400018b7983 */ /* 0x0003680000300800 */
[----:B------:R1:W-:Y:S01]  /*76a0*/  STL [R1], R4 ;  /* 0x0000000401007387 */ /* 0x0003e20000100800 */
[-C--:B---3--:R-:W-:Y:S03]  /*76b0*/  HMMA.16816.F32 R160, R128, R164.reuse, R160 ;  /* 0x000000a480a0723c */ /* 0x088fe600000018a0 */
[----:B------:R1:W-:Y:S03]  /*76c0*/  STL [R1+0x4], R3 ;  /* 0x0000040301007387 */ /* 0x0003e60000100800 */
[C---:B------:R-:W-:Y:S01]  /*76d0*/  HMMA.16816.F32 R156, R124.reuse, R164, R156 ;  /* 0x000000a47c9c723c */ /* 0x040fe2000000189c */
[----:B------:R1:W-:Y:S04]  /*76e0*/  STL [R1+0xc], R0 ;  /* 0x00000c0001007387 */ /* 0x0003e80000100800 */
[----:B------:R1:W-:Y:S01]  /*76f0*/  STL [R1+0x8], R2 ;  /* 0x0000080201007387 */ /* 0x0003e20000100800 */
[C---:B------:R-:W-:Y:S06]  /*7700*/  HMMA.16816.F32 R168, R124.reuse, R166, R168 ;  /* 0x000000a67ca8723c */ /* 0x040fec00000018a8 */
[C---:B----4-:R-:W-:Y:S06]  /*7710*/  HMMA.16816.F32 R188, R124.reuse, R196, R188 ;  /* 0x000000c47cbc723c */ /* 0x050fec00000018bc */
[C---:B------:R-:W-:Y:S06]  /*7720*/  HMMA.16816.F32 R200, R124.reuse, R198, R200 ;  /* 0x000000c67cc8723c */ /* 0x040fec00000018c8 */
[C---:B--2---:R-:W-:Y:S06]  /*7730*/  HMMA.16816.F32 R72, R124.reuse, R80, R40 ;  /* 0x000000507c48723c */ /* 0x044fec0000001828 */
        /* <DEDUP_REMOVED lines=16> */
[----:B------:R-:W-:-:S08]  /*7840*/  NOP ;  /* 0x0000000000007918 */ /* 0x000fd00000000000 */
[----:B-1----:R-:W-:-:S15]  /*7850*/  @!P0 BRA `(.L_x_174) ;  /* 0x0000004400888947 */ /* 0x002fde0003800000 */
[----:B------:R-:W-:Y:S01]  /*7860*/  ULDC UR4, c[0x0][0x2d0] ;  /* 0x0000b40000047ab9 */ /* 0x000fe20000000800 */
[----:B-----5:R-:W-:Y:S01]  /*7870*/  IMAD.MOV.U32 R133, RZ, RZ, R135 ;  /* 0x000000ffff857224 */ /* 0x020fe200078e0087 */
[----:B------:R-:W-:Y:S01]  /*7880*/  ISETP.GE.AND P3, PT, R204, UR4, PT ;  /* 0x00000004cc007c0c */ /* 0x000fe2000bf66270 */
[----:B------:R-:W-:Y:S01]  /*7890*/  ULDC.64 UR8, c[0x0][0x250] ;  /* 0x0000940000087ab9 */ /* 0x000fe20000000a00 */
[----:B------:R-:W-:Y:S01]  /*78a0*/  MOV R138, R132 ;  /* 0x00000084008a7202 */ /* 0x000fe20000000f00 */
[----:B------:R-:W-:Y:S01]  /*78b0*/  ULEA.HI.SX32 UR17, UR17, 0xfffffffe, 0x1a ;  /* 0xfffffffe11117891 */ /* 0x000fe2000f8fd23f */
[----:B------:R-:W-:Y:S01]  /*78c0*/  MOV R137, R134 ;  /* 0x0000008600897202 */ /* 0x000fe20000000f00 */
[----:B------:R-:W-:Y:S02]  /*78d0*/  USHF.L.U64.HI UR11, UR8, 0x4, UR9 ;  /* 0x00000004080b7899 */ /* 0x000fe40008010209 */
[----:B------:R-:W-:Y:S01]  /*78e0*/  USHF.L.U32 UR12, UR8, 0x4, URZ ;  /* 0x00000004080c7899 */ /* 0x000fe2000800063f */
[----:B------:R-:W-:Y:S01]  /*78f0*/  ULDC UR5, c[0x0][0x2d0] ;  /* 0x0000b40000057ab9 */ /* 0x000fe20000000800 */
[----:B------:R-:W-:Y:S01]  /*7900*/  ULDC UR4, c[0x0][0x2ec] ;  /* 0x0000bb0000047ab9 */ /* 0x000fe20000000800 */
[----:B------:R-:W-:-:S03]  /*7910*/  ULDC.64 UR6, c[0x0][0x248] ;  /* 0x0000920000067ab9 */ /* 0x000fc60000000a00 */
[----:B------:R-:W1:Y:S08]  /*7920*/  @!P3 LDC.64 R2, c[0x0][0x220] ;  /* 0x00008800ff02bb82 */ /* 0x000e700000000a00 */
[----:B------:R-:W2:Y:S08]  /*7930*/  @!P3 LDC.64 R6, c[0x0][0x220] ;  /* 0x00008800ff06bb82 */ /* 0x000eb00000000a00 */
[----:B------:R-:W3:Y:S01]  /*7940*/  @!P3 LDC.64 R4, c[0x0][0x220] ;  /* 0x00008800ff04bb82 */ /* 0x000ee20000000a00 */
[----:B-1----:R1:W-:Y:S04]  /*7950*/  @!P3 STL.64 [R1+0x30], R2 ;  /* 0x000030020100b387 */ /* 0x0023e80000100a00 */
[----:B--2---:R-:W-:Y:S04]  /*7960*/  @!P3 STL.64 [R1+0x28], R6 ;  /* 0x000028060100b387 */ /* 0x004fe80000100a00 */
[----:B---3--:R-:W-:Y:S01]  /*7970*/  @!P3 STL.64 [R1+0x20], R4 ;  /* 0x000020040100b387 */ /* 0x008fe20000100a00 */
[----:B-1----:R-:W1:Y:S03]  /*7980*/  @!P3 LDC.64 R2, c[0x0][0x220] ;  /* 0x00008800ff02bb82 */ /* 0x002e660000000a00 */
[----:B-1----:R1:W-:Y:S02]  /*7990*/  @!P3 STL.64 [R1+0x18], R2 ;  /* 0x000018020100b387 */ /* 0x0023e40000100a00 */
[----:B-1----:R-:W-:Y:S01]  /*79a0*/  IMAD.MOV.U32 R3, RZ, RZ, R136 ;  /* 0x000000ffff037224 */ /* 0x002fe200078e0088 */
[----:B------:R-:W-:Y:S06]  /*79b0*/  BRA `(.L_x_175) ;  /* 0x0000000400547947 */ /* 0x000fec0003800000 */
.L_x_177:
[----:B------:R-:W2:Y:S01]  /*79c0*/  LDL.64 R222, [R1+0x48] ;  /* 0x0000480001de7983 */ /* 0x000ea20000100a00 */
[----:B------:R-:W1:Y:S01]  /*79d0*/  @!P3 LDC.64 R206, c[0x0][0x218] ;  /* 0x00008600ffcebb82 */ /* 0x000e620000000a00 */
[----:B------:R-:W-:Y:S02]  /*79e0*/  UIADD3 UR13, UR17, -0x1, URZ ;  /* 0xffffffff110d7890 */ /* 0x000fe4000fffe03f */
[----:B------:R-:W3:Y:S02]  /*79f0*/  LDL.64 R220, [R1+0x38] ;  /* 0x0000380001dc7983 */ /* 0x000ee40000100a00 */
[----:B------:R-:W-:Y:S02]  /*7a00*/  USHF.R.S32.HI UR10, URZ, 0x1f, UR13 ;  /* 0x0000001f3f0a7899 */ /* 0x000fe4000801140d */
[----:B------:R4:W-:Y:S01]  /*7a10*/  @P3 STS.128 [R242+0x8000], RZ ;  /* 0x008000fff2003388 */ /* 0x0009e20000000c00 */
[----:B------:R-:W5:Y:S01]  /*7a20*/  @!P2 LDC.64 R204, c[0x0][0x218] ;  /* 0x00008600ffccab82 */ /* 0x000f620000000a00 */
[----:B------:R-:W-:Y:S02]  /*7a30*/  UIMAD UR10, UR10, UR6, URZ ;  /* 0x000000060a0a72a4 */ /* 0x000fe4000f8e023f */
[----:B------:R-:W-:Y:S02]  /*7a40*/  UIMAD.WIDE.U32 UR24, UR13, UR6, URZ ;  /* 0x000000060d1872a5 */ /* 0x000fe4000f8e003f */
[----:B------:R-:W-:Y:S03]  /*7a50*/  UIMAD UR10, UR13, UR7, UR10 ;  /* 0x000000070d0a72a4 */ /* 0x000fe6000f8e020a */
[----:B------:R-:W4:Y:S01]  /*7a60*/  @!P3 LDC.64 R134, c[0x0][0x218] ;  /* 0x00008600ff86bb82 */ /* 0x000f220000000a00 */
[----:B------:R-:W-:Y:S01]  /*7a70*/  UIADD3 UR10, UR25, UR10, URZ ;  /* 0x0000000a190a7290 */ /* 0x000fe2000fffe03f */
[----:B------:R-:W-:Y:S02]  /*7a80*/  IMAD.U32 R2, RZ, RZ, UR24 ;  /* 0x00000018ff027e24 */ /* 0x000fe4000f8e00ff */
[----:B------:R-:W-:Y:S03]  /*7a90*/  IMAD.U32 R0, RZ, RZ, UR24 ;  /* 0x00000018ff007e24 */ /* 0x000fe6000f8e00ff */
[----:B------:R-:W-:Y:S01]  /*7aa0*/  IMAD.U32 R132, RZ, RZ, UR10 ;  /* 0x0000000aff847e24 */ /* 0x000fe2000f8e00ff */
[----:B------:R-:W4:Y:S08]  /*7ab0*/  @!P2 LDC.64 R212, c[0x0][0x218] ;  /* 0x00008600ffd4ab82 */ /* 0x000f300000000a00 */
[----:B------:R-:W4:Y:S08]  /*7ac0*/  @!P3 LDC.64 R208, c[0x0][0x218] ;  /* 0x00008600ffd0bb82 */ /* 0x000f300000000a00 */
[----:B------:R-:W4:Y:S01]  /*7ad0*/  @!P2 LDC.64 R210, c[0x0][0x218] ;  /* 0x00008600ffd2ab82 */ /* 0x000f220000000a00 */
[----:B--2---:R-:W-:Y:S04]  /*7ae0*/  LEA R2, P0, R2, R222, 0x6 ;  /* 0x000000de02027211 */ /* 0x004fe800078030ff */
[----:B-1----:R-:W-:Y:S02]  /*7af0*/  @!P3 LEA R206, P5, R2, R206, 0x1 ;  /* 0x000000ce02ceb211 */ /* 0x002fe400078a08ff */
[----:B---3--:R-:W-:Y:S02]  /*7b00*/  LEA.HI.X R132, R0, R221, R132, 0x6, P0 ;  /* 0x000000dd00847211 */ /* 0x008fe400000f3484 */
[C---:B-----5:R-:W-:Y:S02]  /*7b10*/  @!P2 LEA R204, P0, R2.reuse, R204, 0x1 ;  /* 0x000000cc02cca211 */ /* 0x060fe400078008ff */
[C-C-:B------:R-:W-:Y:S02]  /*7b20*/  @!P3 LEA.HI.X R207, R2.reuse, R207, R132.reuse, 0x1, P5 ;  /* 0x000000cf02cfb211 */ /* 0x140fe400028f0c84 */
[C---:B------:R-:W-:Y:S02]  /*7b30*/  @!P2 LEA.HI.X R205, R2.reuse, R205, R132, 0x1, P0 ;  /* 0x000000cd02cda211 */ /* 0x040fe400000f0c84 */
[----:B------:R-:W-:Y:S01]  /*7b40*/  IADD3 R0, P1, R2, UR22, RZ ;  /* 0x0000001602007c10 */ /* 0x000fe2000ff3e0ff */
[----:B------:R-:W-:Y:S01]  /*7b50*/  @!PT LDS RZ, [RZ] ;  /* 0x00000000fffff984 */ /* 0x000fe20000000800 */
[----:B------:R-:W-:Y:S01]  /*7b60*/  @!PT LDS RZ, [RZ] ;  /* 0x00000000fffff984 */ /* 0x000fe20000000800 */
[----:B------:R-:W-:Y:S01]  /*7b70*/  @!PT LDS RZ, [RZ] ;  /* 0x00000000fffff984 */ /* 0x000fe20000000800 */
[----:B------:R1:W-:Y:S03]  /*7b80*/  @!P3 LDGSTS.E.BYPASS.LTC128B.128 [R242+0x8000], desc[UR18][R206.64] ;  /* 0x08000000cef2bfae */ /* 0x0003e6000b901d52 */
[----:B----4-:R-:W-:Y:S01]  /*7b90*/  @!P3 LEA R134, P0, R0, R134, 0x1 ;  /* 0x000000860086b211 */ /* 0x010fe200078008ff */
[----:B------:R2:W-:Y:S01]  /*7ba0*/  @P2 STS.128 [R242+0xa000], RZ ;  /* 0x00a000fff2002388 */ /* 0x0005e20000000c00 */
[----:B------:R-:W-:Y:S03]  /*7bb0*/  IADD3.X R132, R132, UR21, RZ, P1, !PT ;  /* 0x0000001584847c10 */ /* 0x000fe60008ffe4ff */
[----:B------:R-:W-:Y:S01]  /*7bc0*/  @!PT LDS RZ, [RZ] ;  /* 0x00000000fffff984 */ /* 0x000fe20000000800 */
[----:B------:R-:W-:Y:S01]  /*7bd0*/  @!PT LDS RZ, [RZ] ;  /* 0x00000000fffff984 */ /* 0x000fe20000000800 */
[----:B------:R-:W-:Y:S01]  /*7be0*/  @!PT LDS RZ, [RZ] ;  /* 0x00000000fffff984 */ /* 0x000fe20000000800 */
[----:B------:R3:W-:Y:S01]  /*7bf0*/  @!P2 LDGSTS.E.BYPASS.LTC128B.128 [R242+0xa000], desc[UR18][R204.64+0x80] ;  /* 0x0a000080ccf2afae */ /* 0x0007e2000b901d52 */
[C-C-:B------:R-:W-:Y:S03]  /*7c00*/  @!P3 LEA.HI.X R135, R0.reuse, R135, R132.reuse, 0x1, P0 ;  /* 0x000000870087b211 */ /* 0x140fe600000f0c84 */
[----:B------:R2:W-:Y:S04]  /*7c10*/  @P3 STS.128 [R242+0x8800], RZ ;  /* 0x008800fff2003388 */ /* 0x0005e80000000c00 */
[----:B------:R-:W-:Y:S01]  /*7c20*/  @!PT LDS RZ, [RZ] ;  /* 0x00000000fffff984 */ /* 0x000fe20000000800 */
[----:B------:R-:W-:Y:S01]  /*7c30*/  @!PT LDS RZ, [RZ] ;  /* 0x00000000fffff984 */ /* 0x000fe20000000800 */
[----:B------:R-:W-:Y:S01]  /*7c40*/  @!PT LDS RZ, [RZ] ;  /* 0x00000000fffff984 */ /* 0x000fe20000000800 */
[----:B------:R4:W-:Y:S04]  /*7c50*/  @!P3 LDGSTS.E.BYPASS.LTC128B.128 [R242+0x8800], desc[UR18][R134.64] ;  /* 0x0880000086f2bfae */ /* 0x0009e8000b901d52 */
[----:B------:R2:W-:Y:S01]  /*7c60*/  @P2 STS.128 [R242+0xa800], RZ ;  /* 0x00a800fff2002388 */ /* 0x0005e20000000c00 */
[----:B-1----:R-:W1:Y:S08]  /*7c70*/  @!P3 LDC.64 R206, c[0x0][0x218] ;  /* 0x00008600ffcebb82 */ /* 0x002e700000000a00 */
[----:B---3--:R-:W3:Y:S01]  /*7c80*/  @!P2 LDC.64 R204, c[0x0][0x218] ;  /* 0x00008600ffccab82 */ /* 0x008ee20000000a00 */
[C---:B----4-:R-:W-:Y:S04]  /*7c90*/  @!P2 LEA R134, P0, R0.reuse, R212, 0x1 ;  /* 0x000000d40086a211 */ /* 0x050fe800078008ff */
[C---:B------:R-:W-:Y:S02]  /*7ca0*/  @!P2 LEA.HI.X R135, R0.reuse, R213, R132, 0x1, P0 ;  /* 0x000000d50087a211 */ /* 0x040fe400000f0c84 */
[----:B------:R-:W-:Y:S03]  /*7cb0*/  IADD3 R0, P0, R0, UR22, RZ ;  /* 0x0000001600007c10 */ /* 0x000fe6000ff1e0ff */
[----:B------:R-:W-:Y:S01]  /*7cc0*/  @!PT LDS RZ, [RZ] ;  /* 0x00000000fffff984 */ /* 0x000fe20000000800 */
[----:B------:R-:W-:Y:S01]  /*7cd0*/  @!PT LDS RZ, [RZ] ;  /* 0x00000000fffff984 */ /* 0x000fe20000000800 */
[----:B------:R-:W-:Y:S01]  /*7ce0*/  @!PT LDS RZ, [RZ] ;  /* 0x00000000fffff984 */ /* 0x000fe20000000800 */
[----:B------:R4:W-:Y:S01]  /*7cf0*/  @!P2 LDGSTS.E.BYPASS.LTC128B.128 [R242+0xa800], desc[UR18][R134.64+0x80] ;  /* 0x0a80008086f2afae */ /* 0x0009e2000b901d52 */
[----:B------:R-:W-:Y:S02]  /*7d00*/  @!P3 LEA R208, P1, R0, R208, 0x1 ;  /* 0x000000d000d0b211 */ /* 0x000fe400078208ff */
[----:B------:R-:W-:Y:S01]  /*7d10*/  IADD3.X R132, R132, UR21, RZ, P0, !PT ;  /* 0x0000001584847c10 */ /* 0x000fe200087fe4ff */
[----:B------:R2:W-:Y:S01]  /*7d20*/  @P3 STS.128 [R242+0x9000], RZ ;  /* 0x009000fff2003388 */ /* 0x0005e20000000c00 */
[C---:B------:R-:W-:Y:S02]  /*7d30*/  IADD3 R2, P0, R0.reuse, UR22, RZ ;  /* 0x0000001600027c10 */ /* 0x040fe4000ff1e0ff */
[C-C-:B------:R-:W-:Y:S02]  /*7d40*/  @!P3 LEA.HI.X R209, R0.reuse, R209, R132.reuse, 0x1, P1 ;  /* 0x000000d100d1b211 */ /* 0x140fe400008f0c84 */
[----:B---3--:R-:W-:Y:S02]  /*7d50*/  @!P2 LEA R204, P1, R0, R204, 0x1 ;  /* 0x000000cc00cca211 */ /* 0x008fe400078208ff */
[----:B-1----:R-:W-:Y:S01]  /*7d60*/  @!P3 LEA R206, P5, R2, R206, 0x1 ;  /* 0x000000ce02ceb211 */ /* 0x002fe200078a08ff */
[----:B------:R-:W-:Y:S01]  /*7d70*/  @!PT LDS RZ, [RZ] ;  /* 0x00000000fffff984 */ /* 0x000fe20000000800 */
[----:B------:R-:W-:Y:S01]  /*7d80*/  @!PT LDS RZ, [RZ] ;  /* 0x00000000fffff984 */ /* 0x000fe20000000800 */
[----:B------:R-:W-:Y:S01]  /*7d90*/  @!PT LDS RZ, [RZ] ;  /* 0x00000000fffff984 */ /* 0x000fe20000000800 */
[----:B------:R2:W-:Y:S01]  /*7da0*/  @!P3 LDGSTS.E.BYPASS.LTC128B.128 [R242+0x9000], desc[UR18][R208.64] ;  /* 0x09000000d0f2bfae */ /* 0x0005e2000b901d52 */
[----:B------:R-:W-:Y:S03]  /*7db0*/  @!P2 LEA.HI.X R205, R0, R205, R132, 0x1, P1 ;  /* 0x000000cd00cda211 */ /* 0x000fe600008f0c84 */
[----:B------:R2:W-:Y:S04]  /*7dc0*/  @P2 STS.128 [R242+0xb000], RZ ;  /* 0x00b000fff2002388 */ /* 0x0005e80000000c00 */
[----:B------:R-:W-:Y:S01]  /*7dd0*/  @!PT LDS RZ, [RZ] ;  /* 0x00000000fffff984 */ /* 0x000fe20000000800 */
[----:B------:R-:W-:Y:S01]  /*7de0*/  @!PT LDS RZ, [RZ] ;  /* 0x00000000fffff984 */ /* 0x000fe20000000800 */
[----:B------:R-:W-:Y:S01]  /*7df0*/  @!PT LDS RZ, [RZ] ;  /* 0x00000000fffff984 */ /* 0x000fe20000000800 */
[----:B------:R2:W-:Y:S04]  /*7e00*/  @!P2 LDGSTS.E.BYPASS.LTC128B.128 [R242+0xb000], desc[UR18][R204.64+0x80] ;  /* 0x0b000080ccf2afae */ /* 0x0005e8000b901d52 */
[----:B------:R2:W-:Y:S01]  /*7e10*/  @P3 STS.128 [R242+0x9800], RZ ;  /* 0x009800fff2003388 */ /* 0x0005e20000000c00 */
[----:B----4-:R-:W-:Y:S02]  /*7e20*/  IADD3.X R135, R132, UR21, RZ, P0, !PT ;  /* 0x0000001584877c10 */ /* 0x010fe400087fe4ff */
[C---:B------:R-:W-:Y:S02]  /*7e30*/  @!P2 LEA R134, P0, R2.reuse, R210, 0x1 ;  /* 0x000000d20286a211 */ /* 0x040fe400078008ff */
[C-C-:B------:R-:W-:Y:S02]  /*7e40*/  @!P3 LEA.HI.X R207, R2.reuse, R207, R135.reuse, 0x1, P5 ;  /* 0x000000cf02cfb211 */ /* 0x140fe400028f0c87 */
[----:B------:R-:W-:Y:S03]  /*7e50*/  @!P2 LEA.HI.X R135, R2, R211, R135, 0x1, P0 ;  /* 0x000000d30287a211 */ /* 0x000fe600000f0c87 */
        /* <DEDUP_REMOVED lines=9> */
[----:B------:R-:W0:Y:S01]  /*7ef0*/  LDGDEPBAR ;  /* 0x00000000000079af */ /* 0x000e220000000000 */
[----:B------:R-:W-:Y:S05]  /*7f00*/  BRA `(.L_x_176) ;  /* 0x0000001000587947 */ /* 0x000fea0003800000 */
.L_x_175:
[----:B-1----:R-:W2:Y:S01]  /*7f10*/  LDL R0, [R1+0x10] ;  /* 0x0000100001007983 */ /* 0x002ea20000100800 */
[----:B------:R-:W-:Y:S01]  /*7f20*/  USHF.R.S32.HI UR10, URZ, 0x1f, UR17 ;  /* 0x0000001f3f0a7899 */ /* 0x000fe20008011411 */
[----:B------:R-:W-:Y:S04]  /*7f30*/  DEPBAR.LE SB0, 0x0 ;  /* 0x000080000000791a */ /* 0x000fe80000000000 */
[----:B------:R-:W3:Y:S01]  /*7f40*/  LDL.64 R14, [R1+0x40] ;  /* 0x00004000010e7983 */ /* 0x000ee20000100a00 */
[----:B------:R-:W-:Y:S02]  /*7f50*/  UIMAD UR10, UR10, UR8, URZ ;  /* 0x000000080a0a72a4 */ /* 0x000fe4000f8e023f */
[----:B------:R-:W-:Y:S02]  /*7f60*/  UIMAD.WIDE.U32 UR24, UR17, UR8, URZ ;  /* 0x00000008111872a5 */ /* 0x000fe4000f8e003f */
[----:B------:R-:W4:Y:S01]  /*7f70*/  LDL R9, [R1+0x50] ;  /* 0x0000500001097983 */ /* 0x000f220000100800 */
[----:B------:R-:W-:Y:S04]  /*7f80*/  UIMAD UR10, UR17, UR9, UR10 ;  /* 0x00000009110a72a4 */ /* 0x000fe8000f8e020a */
[----:B-----5:R-:W5:Y:S01]  /*7f90*/  LDL R8, [R1+0x30] ;  /* 0x0000300001087983 */ /* 0x020f620000100800 */
[----:B------:R-:W-:Y:S01]  /*7fa0*/  UIADD3 UR10, UR25, UR10, URZ ;  /* 0x0000000a190a7290 */ /* 0x000fe2000fffe03f */
[----:B------:R-:W-:Y:S03]  /*7fb0*/  IMAD.U32 R4, RZ, RZ, UR24 ;  /* 0x00000018ff047e24 */ /* 0x000fe6000f8e00ff */
[----:B------:R-:W5:Y:S01]  /*7fc0*/  LDL R7, [R1+0x34] ;  /* 0x0000340001077983 */ /* 0x000f620000100800 */
[----:B------:R-:W-:Y:S02]  /*7fd0*/  IMAD.U32 R5, RZ, RZ, UR25 ;  /* 0x00000019ff057e24 */ /* 0x000fe4000f8e00ff */
[----:B------:R-:W-:Y:S02]  /*7fe0*/  IMAD.U32 R2, RZ, RZ, UR10 ;  /* 0x0000000aff027e24 */ /* 0x000fe4000f8e00ff */
[----:B------:R-:W5:Y:S05]  /*7ff0*/  LDL R6, [R1+0x28] ;  /* 0x0000280001067983 */ /* 0x000f6a0000100800 */
[----:B------:R-:W5:Y:S05]  /*8000*/  LDL R13, [R1+0x2c] ;  /* 0x00002c00010d7983 */ /* 0x000f6a0000100800 */
[----:B------:R-:W5:Y:S05]  /*8010*/  LDL R12, [R1+0x20] ;  /* 0x00002000010c7983 */ /* 0x000f6a0000100800 */
[----:B------:R-:W5:Y:S05]  /*8020*/  LDL R21, [R1+0x24] ;  /* 0x0000240001157983 */ /* 0x000f6a0000100800 */
[----:B------:R-:W5:Y:S05]  /*8030*/  LDL R22, [R1+0x18] ;  /* 0x0000180001167983 */ /* 0x000f6a0000100800 */
[----:B------:R-:W5:Y:S01]  /*8040*/  LDL R20, [R1+0x1c] ;  /* 0x00001c0001147983 */ /* 0x000f620000100800 */
[----:B------:R-:W-:Y:S06]  /*8050*/  BAR.SYNC.DEFER_BLOCKING 0x0 ;  /* 0x0000000000007b1d */ /* 0x000fec0000010000 */
[----:B------:R-:W-:Y:S01]  /*8060*/  @P3 STS.128 [R242+0xc000], RZ ;  /* 0x00c000fff2003388 */ /* 0x000fe20000000c00 */
[----:B--2---:R-:W-:Y:S02]  /*8070*/  ISETP.GE.AND P2, PT, R0, UR5, PT ;  /* 0x0000000500007c0c */ /* 0x004fe4000bf46270 */
[C---:B---3--:R-:W-:Y:S04]  /*8080*/  LEA R0, P1, R4.reuse, R14, 0x6 ;  /* 0x0000000e04007211 */ /* 0x048fe800078230ff */
[----:B----4-:R-:W-:Y:S02]  /*8090*/  LEA.HI.X R4, R4, R9, R2, 0x6, P1 ;  /* 0x0000000904047211 */ /* 0x010fe400008f3402 */
[C---:B------:R-:W-:Y:S05]  /*80a0*/  IADD3 R2, P1, R0.reuse, UR12, RZ ;  /* 0x0000000c00027c10 */ /* 0x040fea000ff3e0ff */
[----:B------:R-:W1:Y:S08]  /*80b0*/  @!P2 LDC.64 R10, c[0x0][0x220] ;  /* 0x00008800ff0aab82 */ /* 0x000e700000000a00 */
[----:B------:R-:W2:Y:S08]  /*80c0*/  @!P2 LDC.64 R14, c[0x0][0x220] ;  /* 0x00008800ff0eab82 */ /* 0x000eb00000000a00 */
[----:B------:R-:W3:Y:S01]  /*80d0*/  @!P2 LDC.64 R16, c[0x0][0x220] ;  /* 0x00008800ff10ab82 */ /* 0x000ee20000000a00 */
[C---:B-1----:R-:W-:Y:S07]  /*80e0*/  @!P2 LEA R10, P0, R0.reuse, R10, 0x1 ;  /* 0x0000000a000aa211 */ /* 0x042fee00078008ff */
[----:B------:R-:W1:Y:S01]  /*80f0*/  @!P2 LDC.64 R18, c[0x0][0x220] ;  /* 0x00008800ff12ab82 */ /* 0x000e620000000a00 */
[C-C-:B------:R-:W-:Y:S02]  /*8100*/  @!P2 LEA.HI.X R11, R0.reuse, R11, R4.reuse, 0x1, P0 ;  /* 0x0000000b000ba211 */ /* 0x140fe400000f0c04 */
[C---:B-----5:R-:W-:Y:S04]  /*8110*/  @!P3 LEA R8, P0, R0.reuse, R8, 0x1 ;  /* 0x000000080008b211 */ /* 0x060fe800078008ff */
[----:B------:R-:W-:Y:S02]  /*8120*/  @!P3 LEA.HI.X R9, R0, R7, R4, 0x1, P0 ;  /* 0x000000070009b211 */ /* 0x000fe400000f0c04 */
[----:B------:R-:W-:Y:S02]  /*8130*/  @!P3 LEA R6, P0, R2, R6, 0x1 ;  /* 0x000000060206b211 */ /* 0x000fe400078008ff */
[----:B------:R-:W-:Y:S01]  /*8140*/  IADD3.X R4, R4, UR11, RZ, P1, !PT ;  /* 0x0000000b04047c10 */ /* 0x000fe20008ffe4ff */
[----:B------:R-:W-:Y:S01]  /*8150*/  @!PT LDS RZ, [RZ] ;  /* 0x00000000fffff984 */ /* 0x000fe20000000800 */
[----:B------:R-:W-:Y:S01]  /*8160*/  @!PT LDS RZ, [RZ] ;  /* 0x00000000fffff984 */ /* 0x000fe20000000800 */
[----:B------:R-:W-:Y:S01]  /*8170*/  @!PT LDS RZ, [RZ] ;  /* 0x00000000fffff984 */ /* 0x000fe20000000800 */
[----:B------:R3:W-:Y:S01]  /*8180*/  @!P3 LDGSTS.E.BYPASS.LTC128B.128 [R242+0xc000], desc[UR18][R8.64] ;  /* 0x0c00000008f2bfae */ /* 0x0007e2000b901d52 */
[C---:B--2---:R-:W-:Y:S02]  /*8190*/  @!P2 LEA R14, P1, R2.reuse, R14, 0x1 ;  /* 0x0000000e020ea211 */ /* 0x044fe400078208ff */
[C-C-:B------:R-:W-:Y:S02]  /*81a0*/  @!P3 LEA.HI.X R7, R2.reuse, R13, R4.reuse, 0x1, P0 ;  /* 0x0000000d0207b211 */ /* 0x140fe400000f0c04 */
[----:B------:R-:W-:Y:S01]  /*81b0*/  @P2 STS.128 [R242+0xe000], RZ ;  /* 0x00e000fff2002388 */ /* 0x000fe20000000c00 */
[C---:B------:R-:W-:Y:S02]  /*81c0*/  @!P2 LEA.HI.X R15, R2.reuse, R15, R4, 0x1, P1 ;  /* 0x0000000f020fa211 */ /* 0x040fe400008f0c04 */
[----:B------:R-:W-:Y:S02]  /*81d0*/  IADD3 R0, P0, R2, UR12, RZ ;  /* 0x0000000c02007c10 */ /* 0x000fe4000ff1e0ff */
[----:B------:R-:W-:Y:S01]  /*81e0*/  @!PT LDS RZ, [RZ] ;  /* 0x00000000fffff984 */ /* 0x000fe20000000800 */
[----:B------:R-:W-:Y:S01]  /*81f0*/  @!PT LDS RZ, [RZ] ;  /* 0x00000000fffff984 */ /* 0x000fe20000000800 */
[----:B------:R-:W-:Y:S01]  /*8200*/  @!PT LDS RZ, [RZ] ;  /* 0x00000000fffff984 */ /* 0x000fe20000000800 */
[----:B------:R2:W-:Y:S02]  /*8210*/  @!P2 LDGSTS.E.BYPASS.LTC128B.128 [R242+0xe000], desc[UR18][R10.64+0x80] ;  /* 0x0e0000800af2afae */ /* 0x0005e4000b901d52 */
[----:B------:R-:W-:Y:S03]  /*8220*/  @!P3 LEA R12, P6, R0, R12, 0x1 ;  /* 0x0000000c000cb211 */ /* 0x000fe600078c08ff */
[----:B------:R-:W-:Y:S01]  /*8230*/  @P3 STS.128 [R242+0xc800], RZ ;  /* 0x00c800fff2003388 */ /* 0x000fe20000000c00 */
[----:B------:R-:W-:Y:S02]  /*8240*/  IADD3.X R4, R4, UR11, RZ, P0, !PT ;  /* 0x0000000b04047c10 */ /* 0x000fe400087fe4ff */
[C---:B------:R-:W-:Y:S02]  /*8250*/  IADD3 R2, P5, R0.reuse, UR12, RZ ;  /* 0x0000000c00027c10 */ /* 0x040fe4000ffbe0ff */
[----:B------:R-:W-:Y:S01]  /*8260*/  @!PT LDS RZ, [RZ] ;  /* 0x00000000fffff984 */ /* 0x000fe20000000800 */
[----:B------:R-:W-:Y:S01]  /*8270*/  @!PT LDS RZ, [RZ] ;  /* 0x00000000fffff984 */ /* 0x000fe20000000800 */
[----:B------:R-:W-:Y:S01]  /*8280*/  @!PT LDS RZ, [RZ] ;  /* 0x00000000fffff984 */ /* 0x000fe20000000800 */
[----:B------:R1:W-:Y:S01]  /*8290*/  @!P3 LDGSTS.E.BYPASS.LTC128B.128 [R242+0xc800], desc[UR18][R6.64] ;  /* 0x0c80000006f2bfae */ /* 0x0003e2000b901d52 */
[--C-:B------:R-:W-:Y:S02]  /*82a0*/  @!P3 LEA.HI.X R13, R0, R21, R4.reuse, 0x1, P6 ;  /* 0x00000015000db211 */ /* 0x100fe400030f0c04 */
[----:B------:R-:W-:Y:S02]  /*82b0*/  IADD3.X R5, R4, UR11, RZ, P5, !PT ;  /* 0x0000000b04057c10 */ /* 0x000fe4000affe4ff */
[----:B------:R-:W-:Y:S05]  /*82c0*/  @P2 STS.128 [R242+0xe800], RZ ;  /* 0x00e800fff2002388 */ /* 0x000fea0000000c00 */
[----:B------:R-:W-:Y:S01]  /*82d0*/  @!PT LDS RZ, [RZ] ;  /* 0x00000000fffff984 */ /* 0x000fe20000000800 */
[----:B------:R-:W-:Y:S01]  /*82e0*/  @!PT LDS RZ, [RZ] ;  /* 0x00000000fffff984 */ /* 0x000fe20000000800 */
[----:B------:R-:W-:Y:S01]  /*82f0*/  @!PT LDS RZ, [RZ] ;  /* 0x00000000fffff984 */ /* 0x000fe20000000800 */
[----:B------:R-:W-:Y:S01]  /*8300*/  @!P2 LDGSTS.E.BYPASS.LTC128B.128 [R242+0xe800], desc[UR18][R14.64+0x80] ;  /* 0x0e8000800ef2afae */ /* 0x000fe2000b901d52 */
[C---:B---3--:R-:W-:Y:S04]  /*8310*/  @!P2 LEA R8, P1, R0.reuse, R16, 0x1 ;  /* 0x000000100008a211 */ /* 0x048fe800078208ff */
[----:B------:R-:W-:Y:S01]  /*8320*/  @P3 STS.128 [R242+0xd000], RZ ;  /* 0x00d000fff2003388 */ /* 0x000fe20000000c00 */
[----:B------:R-:W-:Y:S04]  /*8330*/  @!P2 LEA.HI.X R9, R0, R17, R4, 0x1, P1 ;  /* 0x000000110009a211 */ /* 0x000fe800008f0c04 */
[----:B------:R-:W-:Y:S01]  /*8340*/  @!PT LDS RZ, [RZ] ;  /* 0x00000000fffff984 */ /* 0x000fe20000000800 */
[----:B------:R-:W-:Y:S01]  /*8350*/  @!PT LDS RZ, [RZ] ;  /* 0x00000000fffff984 */ /* 0x000fe20000000800 */
[----:B------:R-:W-:Y:S01]  /*8360*/  @!PT LDS RZ, [RZ] ;  /* 0x00000000fffff984 */ /* 0x000fe20000000800 */
[----:B------:R-:W-:Y:S01]  /*8370*/  @!P3 LDGSTS.E.BYPASS.LTC128B.128 [R242+0xd000], desc[UR18][R12.64] ;  /* 0x0d0000000cf2bfae */ /* 0x000fe2000b901d52 */
[C---:B--2---:R-:W-:Y:S04]  /*8380*/  @!P3 LEA R10, P4, R2.reuse, R22, 0x1 ;  /* 0x00000016020ab211 */ /* 0x044fe800078808ff */
[----:B------:R-:W-:Y:S01]  /*8390*/  @P2 STS.128 [R242+0xf000], RZ ;  /* 0x00f000fff2002388 */ /* 0x000fe20000000c00 */
[C-C-:B------:R-:W-:Y:S04]  /*83a0*/  @!P3 LEA.HI.X R11, R2.reuse, R20, R5.reuse, 0x1, P4 ;  /* 0x00000014020bb211 */ /* 0x140fe800020f0c05 */
[----:B------:R-:W-:Y:S01]  /*83b0*/  @!PT LDS RZ, [RZ] ;  /* 0x00000000fffff984 */ /* 0x000fe20000000800 */
[----:B------:R-:W-:Y:S01]  /*83c0*/  @!PT LDS RZ, [RZ] ;  /* 0x00000000fffff984 */ /* 0x000fe20000000800 */
[----:B------:R-:W-:Y:S01]  /*83d0*/  @!PT LDS RZ, [RZ] ;  /* 0x00000000fffff984 */ /* 0x000fe20000000800 */
[----:B------:R-:W-:Y:S01]  /*83e0*/  @!P2 LDGSTS.E.BYPASS.LTC128B.128 [R242+0xf000], desc[UR18][R8.64+0x80] ;  /* 0x0f00008008f2afae */ /* 0x000fe2000b901d52 */
[----:B------:R-:W-:Y:S02]  /*83f0*/  ISETP.LT.AND P4, PT, RZ, UR17, PT ;  /* 0x00000011ff007c0c */ /* 0x000fe4000bf81270 */
[C---:B-1----:R-:W-:Y:S02]  /*8400*/  @!P2 LEA R6, P0, R2.reuse, R18, 0x1 ;  /* 0x000000120206a211 */ /* 0x042fe400078008ff */
[----:B------:R-:W-:Y:S02]  /*8410*/  @P3 STS.128 [R242+0xd800], RZ ;  /* 0x00d800fff2003388 */ /* 0x000fe40000000c00 */
[----:B------:R-:W-:Y:S03]  /*8420*/  @!P2 LEA.HI.X R7, R2, R19, R5, 0x1, P0 ;  /* 0x000000130207a211 */ /* 0x000fe600000f0c05 */
[----:B------:R-:W-:Y:S01]  /*8430*/  @!PT LDS RZ, [RZ] ;  /* 0x00000000fffff984 */ /* 0x000fe20000000800 */
[----:B------:R-:W-:Y:S01]  /*8440*/  @!PT LDS RZ, [RZ] ;  /* 0x00000000fffff984 */ /* 0x000fe20000000800 */
[----:B------:R-:W-:Y:S01]  /*8450*/  @!PT LDS RZ, [RZ] ;  /* 0x00000000fffff984 */ /* 0x000fe20000000800 */
[----:B------:R-:W-:Y:S05]  /*8460*/  @!P3 LDGSTS.E.BYPASS.LTC128B.128 [R242+0xd800], desc[UR18][R10.64] ;  /* 0x0d8000000af2bfae */ /* 0x000fea000b901d52 */
[----:B------:R-:W-:Y:S05]  /*8470*/  @P2 STS.128 [R242+0xf800], RZ ;  /* 0x00f800fff2002388 */ /* 0x000fea0000000c00 */
[----:B------:R-:W-:Y:S01]  /*8480*/  @!PT LDS RZ, [RZ] ;  /* 0x00000000fffff984 */ /* 0x000fe20000000800 */
[----:B------:R-:W-:Y:S01]  /*8490*/  @!PT LDS RZ, [RZ] ;  /* 0x00000000fffff984 */ /* 0x000fe20000000800 */
[----:B------:R-:W-:Y:S01]  /*84a0*/  @!PT LDS RZ, [RZ] ;  /* 0x00000000fffff984 */ /* 0x000fe20000000800 */
[----:B------:R1:W-:Y:S05]  /*84b0*/  @!P2 LDGSTS.E.BYPASS.LTC128B.128 [R242+0xf800], desc[UR18][R6.64+0x80] ;  /* 0x0f80008006f2afae */ /* 0x0003ea000b901d52 */
[----:B------:R-:W-:Y:S05]  /*84c0*/  LDSM.16.M88.4 R64, [R230] ;  /* 0x00000000e640783b */ /* 0x000fea0000000200 */
[----:B------:R-:W1:Y:S05]  /*84d0*/  LDSM.16.M88.4 R16, [R139+0x8000] ;  /* 0x008000008b10783b */ /* 0x000e6a0000000200 */
[----:B------:R-:W2:Y:S05]  /*84e0*/  LDSM.16.M88.4 R60, [R230+0x2000] ;  /* 0x00200000e63c783b */ /* 0x000eaa0000000200 */
[----:B------:R-:W3:Y:S05]  /*84f0*/  LDSM.16.M88.4 R32, [R139+0x8800] ;  /* 0x008800008b20783b */ /* 0x000eea0000000200 */
[----:B------:R-:W0:Y:S05]  /*8500*/  LDGDEPBAR ;  /* 0x00000000000079af */ /* 0x000e2a0000000000 */
[----:B------:R-:W4:Y:S05]  /*8510*/  LDSM.16.M88.4 R48, [R139+0x9000] ;  /* 0x009000008b30783b */ /* 0x000f2a0000000200 */
[----:B------:R-:W5:Y:S05]  /*8520*/  LDSM.16.M88.4 R204, [R139+0x9800] ;  /* 0x009800008bcc783b */ /* 0x000f6a0000000200 */
[----:B------:R-:W-:Y:S05]  /*8530*/  LDSM.16.M88.4 R208, [R231] ;  /* 0x00000000e7d0783b */ /* 0x000fea0000000200 */
[----:B------:R-:W5:Y:S05]  /*8540*/  LDSM.16.M88.4 R212, [R234] ;  /* 0x00000000ead4783b */ /* 0x000f6a0000000200 */
[----:B------:R-:W5:Y:S01]  /*8550*/  LDSM.16.M88.4 R216, [R231+0x2000] ;  /* 0x00200000e7d8783b */ /* 0x000f620000000200 */
[-C--:B-1----:R-:W-:Y:S06]  /*8560*/  HMMA.16816.F32 R4, R64, R16.reuse, RZ ;  /* 0x000000104004723c */ /* 0x082fec00000018ff */
[C---:B--2---:R-:W-:Y:S06]  /*8570*/  HMMA.16816.F32 R8, R60.reuse, R16, RZ ;  /* 0x000000103c08723c */ /* 0x044fec00000018ff */
[-C--:B------:R-:W-:Y:S06]  /*8580*/  HMMA.16816.F32 R12, R60, R18.reuse, RZ ;  /* 0x000000123c0c723c */ /* 0x080fec00000018ff */
[C---:B------:R-:W-:Y:S06]  /*8590*/  HMMA.16816.F32 R16, R64.reuse, R18, RZ ;  /* 0x000000124010723c */ /* 0x040fec00000018ff */
        /* <DEDUP_REMOVED lines=12> */
[----:B------:R-:W1:Y:S05]  /*8660*/  LDSM.16.M88.4 R204, [R241] ;  /* 0x00000000f1cc783b */ /* 0x000e6a0000000200 */
[-C--:B------:R-:W-:Y:S06]  /*8670*/  HMMA.16816.F32 R4, R208, R212.reuse, R4 ;  /* 0x000000d4d004723c */ /* 0x080fec0000001804 */
[C---:B------:R-:W-:Y:S06]  /*8680*/  HMMA.16816.F32 R8, R216.reuse, R212, R8 ;  /* 0x000000d4d808723c */ /* 0x040fec0000001808 */
[-C--:B------:R-:W-:Y:S06]  /*8690*/  HMMA.16816.F32 R12, R216, R214.reuse, R12 ;  /* 0x000000d6d80c723c */ /* 0x080fec000000180c */
[C---:B------:R-:W-:Y:S01]  /*86a0*/  HMMA.16816.F32 R16, R208.reuse, R214, R16 ;  /* 0x000000d6d010723c */ /* 0x040fe20000001810 */
[----:B------:R-:W2:Y:S05]  /*86b0*/  LDSM.16.M88.4 R212, [R240] ;  /* 0x00000000f0d4783b */ /* 0x000eaa0000000200 */
[-C--:B-1----:R-:W-:Y:S06]  /*86c0*/  HMMA.16816.F32 R20, R208, R204.reuse, R20 ;  /* 0x000000ccd014723c */ /* 0x082fec0000001814 */
[C---:B------:R-:W-:Y:S06]  /*86d0*/  HMMA.16816.F32 R24, R216.reuse, R204, R24 ;  /* 0x000000ccd818723c */ /* 0x040fec0000001818 */
[-C--:B------:R-:W-:Y:S06]  /*86e0*/  HMMA.16816.F32 R28, R216, R206.reuse, R28 ;  /* 0x000000ced81c723c */ /* 0x080fec000000181c */
[C---:B------:R-:W-:Y:S01]  /*86f0*/  HMMA.16816.F32 R32, R208.reuse, R206, R32 ;  /* 0x000000ced020723c */ /* 0x040fe20000001820 */
[----:B------:R-:W1:Y:S05]  /*8700*/  LDSM.16.M88.4 R204, [R239] ;  /* 0x00000000efcc783b */ /* 0x000e6a0000000200 */
[-C--:B--2---:R-:W-:Y:S06]  /*8710*/  HMMA.16816.F32 R36, R208, R212.reuse, R36 ;  /* 0x000000d4d024723c */ /* 0x084fec0000001824 */
[C---:B------:R-:W-:Y:S06]  /*8720*/  HMMA.16816.F32 R40, R216.reuse, R212, R40 ;  /* 0x000000d4d828723c */ /* 0x040fec0000001828 */
[-C--:B------:R-:W-:Y:S06]  /*8730*/  HMMA.16816.F32 R44, R216, R214.reuse, R44 ;  /* 0x000000d6d82c723c */ /* 0x080fec000000182c */
[C---:B------:R-:W-:Y:S01]  /*8740*/  HMMA.16816.F32 R48, R208.reuse, R214, R48 ;  /* 0x000000d6d030723c */ /* 0x040fe20000001830 */
[----:B------:R-:W-:Y:S05]  /*8750*/  LDSM.16.M88.4 R212, [R233] ;  /* 0x00000000e9d4783b */ /* 0x000fea0000000200 */
[-C--:B-1----:R-:W-:Y:S06]  /*8760*/  HMMA.16816.F32 R52, R208, R204.reuse, R52 ;  /* 0x000000ccd034723c */ /* 0x082fec0000001834 */
[C---:B------:R-:W-:Y:S06]  /*8770*/  HMMA.16816.F32 R56, R216.reuse, R204, R56 ;  /* 0x000000ccd838723c */ /* 0x040fec0000001838 */
[-C--:B------:R-:W-:Y:S01]  /*8780*/  HMMA.16816.F32 R60, R216, R206.reuse, R60 ;  /* 0x000000ced83c723c */ /* 0x080fe2000000183c */
[----:B------:R-:W1:Y:S05]  /*8790*/  LDSM.16.M88.4 R216, [R229+0x8000] ;  /* 0x00800000e5d8783b */ /* 0x000e6a0000000200 */
[----:B------:R-:W-:Y:S01]  /*87a0*/  HMMA.16816.F32 R64, R208, R206, R64 ;  /* 0x000000ced040723c */ /* 0x000fe20000001840 */
[----:B------:R-:W2:Y:S05]  /*87b0*/  LDSM.16.M88.4 R204, [R233+0x2000] ;  /* 0x00200000e9cc783b */ /* 0x000eaa0000000200 */
[----:B------:R-:W3:Y:S01]  /*87c0*/  LDSM.16.M88.4 R208, [R229+0x8800] ;  /* 0x00880000e5d0783b */ /* 0x000ee20000000200 */
[-C--:B-1----:R-:W-:Y:S06]  /*87d0*/  HMMA.16816.F32 R4, R212, R216.reuse, R4 ;  /* 0x000000d8d404723c */ /* 0x082fec0000001804 */
[C---:B--2---:R-:W-:Y:S06]  /*87e0*/  HMMA.16816.F32 R8, R204.reuse, R216, R8 ;  /* 0x000000d8cc08723c */ /* 0x044fec0000001808 */
[-C--:B------:R-:W-:Y:S06]  /*87f0*/  HMMA.16816.F32 R12, R204, R218.reuse, R12 ;  /* 0x000000dacc0c723c */ /* 0x080fec000000180c */
[C---:B------:R-:W-:Y:S01]  /*8800*/  HMMA.16816.F32 R16, R212.reuse, R218, R16 ;  /* 0x000000dad410723c */ /* 0x040fe20000001810 */
[----:B------:R-:W1:Y:S05]  /*8810*/  LDSM.16.M88.4 R216, [R229+0x9000] ;  /* 0x00900000e5d8783b */ /* 0x000e6a0000000200 */
[-C--:B---3--:R-:W-:Y:S06]  /*8820*/  HMMA.16816.F32 R20, R212, R208.reuse, R20 ;  /* 0x000000d0d414723c */ /* 0x088fec0000001814 */
[C---:B------:R-:W-:Y:S06]  /*8830*/  HMMA.16816.F32 R24, R204.reuse, R208, R24 ;  /* 0x000000d0cc18723c */ /* 0x040fec0000001818 */
[-C--:B------:R-:W-:Y:S06]  /*8840*/  HMMA.16816.F32 R28, R204, R210.reuse, R28 ;  /* 0x000000d2cc1c723c */ /* 0x080fec000000181c */
[C---:B------:R-:W-:Y:S01]  /*8850*/  HMMA.16816.F32 R32, R212.reuse, R210, R32 ;  /* 0x000000d2d420723c */ /* 0x040fe20000001820 */
[----:B------:R-:W2:Y:S05]  /*8860*/  LDSM.16.M88.4 R208, [R229+0x9800] ;  /* 0x00980000e5d0783b */ /* 0x000eaa0000000200 */
[-C--:B-1----:R-:W-:Y:S06]  /*8870*/  HMMA.16816.F32 R36, R212, R216.reuse, R36 ;  /* 0x000000d8d424723c */ /* 0x082fec0000001824 */
[C---:B------:R-:W-:Y:S06]  /*8880*/  HMMA.16816.F32 R40, R204.reuse, R216, R40 ;  /* 0x000000d8cc28723c */ /* 0x040fec0000001828 */
[-C--:B------:R-:W-:Y:S06]  /*8890*/  HMMA.16816.F32 R44, R204, R218.reuse, R44 ;  /* 0x000000dacc2c723c */ /* 0x080fec000000182c */
[C---:B------:R-:W-:Y:S01]  /*88a0*/  HMMA.16816.F32 R48, R212.reuse, R218, R48 ;  /* 0x000000dad430723c */ /* 0x040fe20000001830 */
[----:B------:R-:W-:Y:S05]  /*88b0*/  LDSM.16.M88.4 R216, [R228] ;  /* 0x00000000e4d8783b */ /* 0x000fea0000000200 */
[-C--:B--2---:R-:W-:Y:S06]  /*88c0*/  HMMA.16816.F32 R52, R212, R208.reuse, R52 ;  /* 0x000000d0d434723c */ /* 0x084fec0000001834 */
[C---:B------:R-:W-:Y:S06]  /*88d0*/  HMMA.16816.F32 R56, R204.reuse, R208, R56 ;  /* 0x000000d0cc38723c */ /* 0x040fec0000001838 */
[-C--:B------:R-:W-:Y:S01]  /*88e0*/  HMMA.16816.F32 R60, R204, R210.reuse, R60 ;  /* 0x000000d2cc3c723c */ /* 0x080fe2000000183c */
[----:B------:R-:W1:Y:S05]  /*88f0*/  LDSM.16.M88.4 R204, [R232] ;  /* 0x00000000e8cc783b */ /* 0x000e6a0000000200 */
        /* <DEDUP_REMOVED lines=17> */
[----:B------:R-:W-:Y:S05]  /*8a10*/  LDSM.16.M88.4 R216, [R139+0xa000] ;  /* 0x00a000008bd8783b */ /* 0x000fea0000000200 */
[-C--:B--2---:R-:W-:Y:S06]  /*8a20*/  HMMA.16816.F32 R52, R204, R212.reuse, R52 ;  /* 0x000000d4cc34723c */ /* 0x084fec0000001834 */
        /* <DEDUP_REMOVED lines=24> */
[----:B------:R-:W1:Y:S05]  /*8bb0*/  LDSM.16.M88.4 R204, [R231+0x4000] ;  /* 0x00400000e7cc783b */ /* 0x000e6a0000000200 */
[----:B------:R-:W-:Y:S01]  /*8bc0*/  HMMA.16816.F32 R64, R208, R214, R64 ;  /* 0x000000d6d040723c */ /* 0x000fe20000001840 */
[----:B------:R-:W2:Y:S05]  /*8bd0*/  LDSM.16.M88.4 R208, [R231+0x6000] ;  /* 0x00600000e7d0783b */ /* 0x000eaa0000000200 */
[----:B------:R-:W3:Y:S01]  /*8be0*/  LDSM.16.M88.4 R212, [R237] ;  /* 0x00000000edd4783b */ /* 0x000ee20000000200 */
[-C--:B-1----:R-:W-:Y:S06]  /*8bf0*/  HMMA.16816.F32 R4, R204, R216.reuse, R4 ;  /* 0x000000d8cc04723c */ /* 0x082fec0000001804 */
[C---:B--2---:R-:W-:Y:S06]  /*8c00*/  HMMA.16816.F32 R8, R208.reuse, R216, R8 ;  /* 0x000000d8d008723c */ /* 0x044fec0000001808 */
[-C--:B------:R-:W-:Y:S06]  /*8c10*/  HMMA.16816.F32 R12, R208, R218.reuse, R12 ;  /* 0x000000dad00c723c */ /* 0x080fec000000180c */
[C---:B------:R-:W-:Y:S01]  /*8c20*/  HMMA.16816.F32 R16, R204.reuse, R218, R16 ;  /* 0x000000dacc10723c */ /* 0x040fe20000001810 */
[----:B------:R-:W1:Y:S05]  /*8c30*/  LDSM.16.M88.4 R216, [R236] ;  /* 0x00000000ecd8783b */ /* 0x000e6a0000000200 */
[-C--:B---3--:R-:W-:Y:S06]  /*8c40*/  HMMA.16816.F32 R20, R204, R212.reuse, R20 ;  /* 0x000000d4cc14723c */ /* 0x088fec0000001814 */
        /* <DEDUP_REMOVED lines=43> */
[-C--:B---3--:R-:W-:Y:S05]  /*8f00*/  HMMA.16816.F32 R20, R204, R212.reuse, R20 ;  /* 0x000000d4cc14723c */ /* 0x088fea0000001814 */
[----:B------:R-:W-:Y:S01]  /*8f10*/  FMNMX.FTZ R0, R4, R3, !PT ;  /* 0x0000000304007209 */ /* 0x000fe20007810000 */
[C---:B------:R-:W-:Y:S05]  /*8f20*/  HMMA.16816.F32 R24, R208.reuse, R212, R24 ;  /* 0x000000d4d018723c */ /* 0x040fea0000001818 */
[----:B------:R-:W-:Y:S01]  /*8f30*/  FMNMX.FTZ R2, R5, R0, !PT ;  /* 0x0000000005027209 */ /* 0x000fe20007810000 */
[-C--:B------:R-:W-:Y:S05]  /*8f40*/  HMMA.16816.F32 R28, R208, R214.reuse, R28 ;  /* 0x000000d6d01c723c */ /* 0x080fea000000181c */
[----:B------:R-:W-:Y:S01]  /*8f50*/  FMNMX.FTZ R0, R6, R133, !PT ;  /* 0x0000008506007209 */ /* 0x000fe20007810000 */
[C---:B------:R-:W-:Y:S01]  /*8f60*/  HMMA.16816.F32 R32, R204.reuse, R214, R32 ;  /* 0x000000d6cc20723c */ /* 0x040fe20000001820 */
[----:B------:R-:W2:Y:S01]  /*8f70*/  LDSM.16.M88.4 R212, [R228+0x3800] ;  /* 0x00380000e4d4783b */ /* 0x000ea20000000200 */
[----:B------:R-:W-:Y:S04]  /*8f80*/  DEPBAR.LE SB0, 0x0 ;  /* 0x000080000000791a */ /* 0x000fe80000000000 */
[----:B------:R-:W-:Y:S01]  /*8f90*/  BAR.SYNC.DEFER_BLOCKING 0x0 ;  /* 0x0000000000007b1d */ /* 0x000fe20000010000 */
[----:B------:R-:W-:Y:S04]  /*8fa0*/  FMNMX.FTZ R2, R16, R2, !PT ;  /* 0x0000000210027209 */ /* 0x000fe80007810000 */
[----:B------:R-:W-:Y:S01]  /*8fb0*/  FMNMX.FTZ R136, R7, R0, !PT ;  /* 0x0000000007887209 */ /* 0x000fe20007810000 */
[-C--:B-1----:R-:W-:Y:S06]  /*8fc0*/  HMMA.16816.F32 R36, R204, R216.reuse, R36 ;  /* 0x000000d8cc24723c */ /* 0x082fec0000001824 */
[C---:B------:R-:W-:Y:S06]  /*8fd0*/  HMMA.16816.F32 R40, R208.reuse, R216, R40 ;  /* 0x000000d8d028723c */ /* 0x040fec0000001828 */
[-C--:B------:R-:W-:Y:S06]  /*8fe0*/  HMMA.16816.F32 R44, R208, R218.reuse, R44 ;  /* 0x000000dad02c723c */ /* 0x080fec000000182c */
[C---:B------:R-:W-:Y:S06]  /*8ff0*/  HMMA.16816.F32 R48, R204.reuse, R218, R48 ;  /* 0x000000dacc30723c */ /* 0x040fec0000001830 */
[-C--:B--2---:R-:W-:Y:S06]  /*9000*/  HMMA.16816.F32 R52, R204, R212.reuse, R52 ;  /* 0x000000d4cc34723c */ /* 0x084fec0000001834 */
[C---:B------:R-:W-:Y:S06]  /*9010*/  HMMA.16816.F32 R56, R208.reuse, R212, R56 ;  /* 0x000000d4d038723c */ /* 0x040fec0000001838 */
[-C--:B------:R-:W-:Y:S06]  /*9020*/  HMMA.16816.F32 R60, R208, R214.reuse, R60 ;  /* 0x000000d6d03c723c */ /* 0x080fec000000183c */
[----:B------:R-:W-:Y:S07]  /*9030*/  HMMA.16816.F32 R64, R204, R214, R64 ;  /* 0x000000d6cc40723c */ /* 0x000fee0000001840 */
[----:B------:R-:W-:Y:S01]  /*9040*/  FMNMX.FTZ R214, R17, R2, !PT ;  /* 0x0000000211d67209 */ /* 0x000fe20007810000 */
[----:B------:R-:W-:Y:S05]  /*9050*/  @!UPT UIADD3 URZ, URZ, URZ, URZ ;  /* 0x0000003f3f3ff290 */ /* 0x000fea000fffe03f */
[----:B------:R-:W-:Y:S11]  /*9060*/  @P4 BRA `(.L_x_177) ;  /* 0xffffffe800544947 */ /* 0x000ff6000383ffff */
.L_x_176:
[----:B------:R-:W-:Y:S01]  /*9070*/  FMNMX.FTZ R132, R18, R136, !PT ;  /* 0x0000008812847209 */ /* 0x000fe20007810000 */
[----:B------:R-:W-:Y:S01]  /*9080*/  STL [R1+0x80], R238 ;  /* 0x000080ee01007387 */ /* 0x000fe20000100800 */
[----:B--2---:R-:W-:Y:S01]  /*9090*/  FMNMX.FTZ R134, R20, R214, !PT ;  /* 0x000000d614867209 */ /* 0x004fe20007810000 */
[----:B------:R-:W-:Y:S01]  /*90a0*/  UIADD3 UR17, UR17, -0x1, URZ ;  /* 0xffffffff11117890 */ /* 0x000fe2000fffe03f */
        /* <DEDUP_REMOVED lines=52> */
[----:B------:R-:W-:Y:S01]  /*93f0*/  SHFL.BFLY PT, R205, R136, 0x2, 0x1f ;  /* 0x0c401f0088cd7f89 */ /* 0x000fe200000e0000 */
[----:B------:R-:W-:Y:S02]  /*9400*/  FMNMX.FTZ R132, R66, R132, !PT ;  /* 0x0000008442847209 */ /* 0x000fe40007810000 */
[----:B------:R-:W-:Y:S02]  /*9410*/  FMNMX.FTZ R0, R43, R0, !PT ;  /* 0x000000002b007209 */ /* 0x000fe40007810000 */
[----:B------:R-:W-:Y:S02]  /*9420*/  FMNMX.FTZ R2, R44, R2, !PT ;  /* 0x000000022c027209 */ /* 0x000fe40007810000 */
[----:B------:R-:W-:Y:S02]  /*9430*/  FMNMX.FTZ R132, R67, R132, !PT ;  /* 0x0000008443847209 */ /* 0x000fe40007810000 */
[----:B------:R-:W-:Y:S02]  /*9440*/  FMNMX.FTZ R134, R46, R0, !PT ;  /* 0x000000002e867209 */ /* 0x000fe40007810000 */
[----:B------:R-:W-:Y:S01]  /*9450*/  FMNMX.FTZ R0, R45, R2, !PT ;  /* 0x000000022d007209 */ /* 0x000fe20007810000 */
[----:B------:R-:W-:Y:S03]  /*9460*/  SHFL.BFLY PT, R135, R132, 0x2, 0x1f ;  /* 0x0c401f0084877f89 */ /* 0x000fe600000e0000 */
[----:B------:R-:W-:Y:S02]  /*9470*/  FMNMX.FTZ R2, R56, R0, !PT ;  /* 0x0000000038027209 */ /* 0x000fe40007810000 */
[----:B------:R-:W-:Y:S02]  /*9480*/  FMNMX.FTZ R0, R47, R134, !PT ;  /* 0x000000862f007209 */ /* 0x000fe40007810000 */
[----:B------:R-:W-:Y:S02]  /*9490*/  FMNMX.FTZ R2, R57, R2, !PT ;  /* 0x0000000239027209 */ /* 0x000fe40007810000 */
[----:B------:R-:W-:Y:S02]  /*94a0*/  FMNMX.FTZ R0, R58, R0, !PT ;  /* 0x000000003a007209 */ /* 0x000fe40007810000 */
        /* <DEDUP_REMOVED lines=22> */
[----:B----4-:R-:W-:Y:S02]  /*9610*/  FMNMX.FTZ R132, R2, R132, !PT ;  /* 0x0000008402847209 */ /* 0x010fe40007810000 */
[----:B------:R1:W2:Y:S01]  /*9620*/  MUFU.EX2 R133, R3 ;  /* 0x0000000300857308 */ /* 0x0002a20000000800 */
[----:B------:R-:W-:Y:S01]  /*9630*/  FSETP.NEU.FTZ.AND P1, PT, R134, -INF , PT ;  /* 0xff8000008600780b */ /* 0x000fe20003f3d000 */
[----:B-1----:R-:W-:Y:S01]  /*9640*/  FMUL.FTZ R3, R0, UR4 ;  /* 0x0000000400037c20 */ /* 0x002fe20008410000 */
[----:B------:R-:W-:Y:S01]  /*9650*/  FADD.FTZ R0, -R134, R137 ;  /* 0x0000008986007221 */ /* 0x000fe20000010100 */
[----:B------:R-:W-:Y:S01]  /*9660*/  FMUL.FTZ R137, R135, UR4 ;  /* 0x0000000487897c20 */ /* 0x000fe20008410000 */
[C---:B--2---:R-:W-:Y:S01]  /*9670*/  FMUL.FTZ R68, R133.reuse, R68 ;  /* 0x0000004485447220 */ /* 0x044fe20000410000 */
[C---:B------:R-:W-:Y:S01]  /*9680*/  FMUL.FTZ R69, R133.reuse, R69 ;  /* 0x0000004585457220 */ /* 0x040fe20000410000 */
[----:B------:R-:W-:Y:S01]  /*9690*/  FMUL.FTZ R2, R0, UR4 ;  /* 0x0000000400027c20 */ /* 0x000fe20008410000 */
[----:B------:R-:W-:Y:S01]  /*96a0*/  FADD.FTZ R0, -R132, R138 ;  /* 0x0000008a84007221 */ /* 0x000fe20000010100 */
[----:B------:R-:W-:Y:S01]  /*96b0*/  FMUL.FTZ R138, R136, UR4 ;  /* 0x00000004888a7c20 */ /* 0x000fe20008410000 */
[----:B------:R-:W-:Y:S01]  /*96c0*/  MUFU.EX2 R3, R3 ;  /* 0x0000000300037308 */ /* 0x000fe20000000800 */
[C---:B------:R-:W-:Y:S01]  /*96d0*/  FMUL.FTZ R80, R133.reuse, R80 ;  /* 0x0000005085507220 */ /* 0x040fe20000410000 */
[----:B------:R-:W-:Y:S01]  /*96e0*/  FMUL.FTZ R0, R0, UR4 ;  /* 0x0000000400007c20 */ /* 0x000fe20008410000 */
[C---:B------:R-:W-:Y:S01]  /*96f0*/  FMUL.FTZ R81, R133.reuse, R81 ;  /* 0x0000005185517220 */ /* 0x040fe20000410000 */
[----:B------:R-:W-:Y:S01]  /*9700*/  FSEL R138, R138, RZ, P0 ;  /* 0x000000ff8a8a7208 */ /* 0x000fe20000000000 */
[----:B------:R-:W-:Y:S01]  /*9710*/  FMUL.FTZ R84, R133, R84 ;  /* 0x0000005485547220 */ /* 0x000fe20000410000 */
[----:B------:R-:W-:Y:S01]  /*9720*/  FSETP.NEU.FTZ.AND P0, PT, R135, -INF , PT ;  /* 0xff8000008700780b */ /* 0x000fe20003f1d000 */
[----:B------:R-:W-:Y:S03]  /*9730*/  FMUL.FTZ R85, R133, R85 ;  /* 0x0000005585557220 */ /* 0x000fe60000410000 */
[----:B------:R-:W-:Y:S01]  /*9740*/  MUFU.EX2 R2, R2 ;  /* 0x0000000200027308 */ /* 0x000fe20000000800 */
[--C-:B------:R-:W-:Y:S01]  /*9750*/  FFMA.FTZ R4, R4, UR4, -R138.reuse ;  /* 0x0000000404047c23 */ /* 0x100fe2000801088a */
[----:B------:R-:W-:Y:S01]  /*9760*/  FSEL R137, R137, RZ, P0 ;  /* 0x000000ff89897208 */ /* 0x000fe20000000000 */
[--C-:B------:R-:W-:Y:S01]  /*9770*/  FFMA.FTZ R5, R5, UR4, -R138.reuse ;  /* 0x0000000405057c23 */ /* 0x100fe2000801088a */
[--C-:B------:R-:W-:Y:S01]  /*9780*/  FFMA.FTZ R219, R20, UR4, -R138.reuse ;  /* 0x0000000414db7c23 */ /* 0x100fe2000801088a */
[--C-:B------:R-:W-:Y:S01]  /*9790*/  FFMA.FTZ R218, R21, UR4, -R138.reuse ;  /* 0x0000000415da7c23 */ /* 0x100fe2000801088a */
[--C-:B------:R-:W-:Y:S01]  /*97a0*/  FFMA.FTZ R215, R33, UR4, -R138.reuse ;  /* 0x0000000421d77c23 */ /* 0x100fe2000801088a */
[--C-:B------:R-:W-:Y:S03]  /*97b0*/  FFMA.FTZ R18, R18, UR4, -R137.reuse ;  /* 0x0000000412127c23 */ /* 0x100fe60008010889 */
[----:B------:R-:W1:Y:S01]  /*97c0*/  MUFU.EX2 R209, R4 ;  /* 0x0000000400d17308 */ /* 0x000e620000000800 */
[--C-:B------:R-:W-:Y:S01]  /*97d0*/  FFMA.FTZ R207, R36, UR4, -R138.reuse ;  /* 0x0000000424cf7c23 */ /* 0x100fe2000801088a */
[--C-:B------:R-:W-:Y:S01]  /*97e0*/  FFMA.FTZ R251, R37, UR4, -R138.reuse ;  /* 0x0000000425fb7c23 */ /* 0x100fe2000801088a */
[--C-:B------:R-:W-:Y:S01]  /*97f0*/  FFMA.FTZ R52, R52, UR4, -R138.reuse ;  /* 0x0000000434347c23 */ /* 0x100fe2000801088a */
[--C-:B------:R-:W-:Y:S01]  /*9800*/  FFMA.FTZ R53, R53, UR4, -R138.reuse ;  /* 0x0000000435357c23 */ /* 0x100fe2000801088a */
[--C-:B------:R-:W-:Y:S01]  /*9810*/  FFMA.FTZ R17, R17, UR4, -R138.reuse ;  /* 0x0000000411117c23 */ /* 0x100fe2000801088a */
[--C-:B------:R-:W-:Y:S01]  /*9820*/  FFMA.FTZ R217, R32, UR4, -R138.reuse ;  /* 0x0000000420d97c23 */ /* 0x100fe2000801088a */
[--C-:B------:R-:W-:Y:S03]  /*9830*/  FFMA.FTZ R249, R49, UR4, -R138.reuse ;  /* 0x0000000431f97c23 */ /* 0x100fe6000801088a */
[----:B------:R-:W2:Y:S01]  /*9840*/  MUFU.EX2 R208, R18 ;  /* 0x0000001200d07308 */ /* 0x000ea20000000800 */
[--C-:B------:R-:W-:Y:S01]  /*9850*/  FFMA.FTZ R64, R64, UR4, -R138.reuse ;  /* 0x0000000440407c23 */ /* 0x100fe2000801088a */
[--C-:B------:R-:W-:Y:S01]  /*9860*/  FFMA.FTZ R16, R16, UR4, -R138.reuse ;  /* 0x0000000410107c23 */ /* 0x100fe2000801088a */
[--C-:B------:R-:W-:Y:S01]  /*9870*/  FFMA.FTZ R250, R48, UR4, -R138.reuse ;  /* 0x0000000430fa7c23 */ /* 0x100fe2000801088a */
[----:B------:R-:W-:Y:S01]  /*9880*/  FFMA.FTZ R138, R65, UR4, -R138 ;  /* 0x00000004418a7c23 */ /* 0x000fe2000801088a */
[----:B------:R-:W-:Y:S01]  /*9890*/  FSETP.NEU.FTZ.AND P0, PT, R132, -INF , PT ;  /* 0xff8000008400780b */ /* 0x000fe20003f1d000 */
[--C-:B------:R-:W-:Y:S01]  /*98a0*/  FFMA.FTZ R6, R6, UR4, -R137.reuse ;  /* 0x0000000406067c23 */ /* 0x100fe20008010889 */
[--C-:B------:R-:W-:Y:S03]  /*98b0*/  FFMA.FTZ R7, R7, UR4, -R137.reuse ;  /* 0x0000000407077c23 */ /* 0x100fe60008010889 */
[----:B------:R3:W4:Y:S01]  /*98c0*/  MUFU.EX2 R211, R5 ;  /* 0x0000000500d37308 */ /* 0x0007220000000800 */
[----:B-1----:R-:W-:Y:S01]  /*98d0*/  MOV R48, R209 ;  /* 0x000000d100307202 */ /* 0x002fe20000000f00 */
[--C-:B------:R-:W-:Y:S01]  /*98e0*/  FFMA.FTZ R209, R22, UR4, -R137.reuse ;  /* 0x0000000416d17c23 */ /* 0x100fe20008010889 */
[----:B------:R-:W-:Y:S01]  /*98f0*/  FMUL.FTZ R4, R132, UR4 ;  /* 0x0000000484047c20 */ /* 0x000fe20008410000 */
[--C-:B------:R-:W-:Y:S01]  /*9900*/  FFMA.FTZ R19, R19, UR4, -R137.reuse ;  /* 0x0000000413137c23 */ /* 0x100fe20008010889 */
[--C-:B------:R-:W-:Y:S01]  /*9910*/  FFMA.FTZ R33, R54, UR4, -R137.reuse ;  /* 0x0000000436217c23 */ /* 0x100fe20008010889 */
[--C-:B------:R-:W-:Y:S01]  /*9920*/  FFMA.FTZ R210, R34, UR4, -R137.reuse ;  /* 0x0000000422d27c23 */ /* 0x100fe20008010889 */
[--C-:B------:R-:W-:Y:S01]  /*9930*/  FFMA.FTZ R244, R50, UR4, -R137.reuse ;  /* 0x0000000432f47c23 */ /* 0x100fe20008010889 */
[----:B------:R-:W-:Y:S02]  /*9940*/  FSEL R4, R4, RZ, P0 ;  /* 0x000000ff04047208 */ /* 0x000fe40000000000 */
[----:B------:R-:W1:Y:S01]  /*9950*/  MUFU.EX2 R213, R6 ;  /* 0x0000000600d57308 */ /* 0x000e620000000800 */
[----:B--2---:R-:W-:Y:S01]  /*9960*/  MOV R65, R208 ;  /* 0x000000d000417202 */ /* 0x004fe20000000f00 */
[--C-:B------:R-:W-:Y:S01]  /*9970*/  FFMA.FTZ R208, R23, UR4, -R137.reuse ;  /* 0x0000000417d07c23 */ /* 0x100fe20008010889 */
[--C-:B------:R-:W-:Y:S01]  /*9980*/  FFMA.FTZ R243, R51, UR4, -R137.reuse ;  /* 0x0000000433f37c23 */ /* 0x100fe20008010889 */
[----:B------:R-:W2:Y:S01]  /*9990*/  LDSM.16.MT88.4 R20, [R224+0xc000] ;  /* 0x00c00000e014783b */ /* 0x000ea20000004200 */
[--C-:B------:R-:W-:Y:S01]  /*99a0*/  FFMA.FTZ R10, R10, UR4, -R4.reuse ;  /* 0x000000040a0a7c23 */ /* 0x100fe20008010804 */
[--C-:B------:R-:W-:Y:S01]  /*99b0*/  FFMA.FTZ R11, R11, UR4, -R4.reuse ;  /* 0x000000040b0b7c23 */ /* 0x100fe20008010804 */
[--C-:B------:R-:W-:Y:S01]  /*99c0*/  FFMA.FTZ R14, R14, UR4, -R4.reuse ;  /* 0x000000040e0e7c23 */ /* 0x100fe20008010804 */
[----:B---3--:R-:W-:Y:S02]  /*99d0*/  FMUL.FTZ R5, R134, UR4 ;  /* 0x0000000486057c20 */ /* 0x008fe40008410000 */
[----:B------:R-:W3:Y:S01]  /*99e0*/  MUFU.EX2 R212, R7 ;  /* 0x0000000700d47308 */ /* 0x000ee20000000800 */
[--C-:B------:R-:W-:Y:S01]  /*99f0*/  FFMA.FTZ R15, R15, UR4, -R4.reuse ;  /* 0x000000040f0f7c23 */ /* 0x100fe20008010804 */
[----:B----4-:R-:W-:Y:S01]  /*9a00*/  MOV R34, R211 ;  /* 0x000000d300227202 */ /* 0x010fe20000000f00 */
[----:B------:R-:W-:Y:S01]  /*9a10*/  FFMA.FTZ R211, R35, UR4, -R137 ;  /* 0x0000000423d37c23 */ /* 0x000fe20008010889 */
[----:B------:R-:W-:Y:S01]  /*9a20*/  FSEL R5, R5, RZ, P1 ;  /* 0x000000ff05057208 */ /* 0x000fe20000800000 */
[--C-:B------:R-:W-:Y:S01]  /*9a30*/  FFMA.FTZ R220, R42, UR4, -R4.reuse ;  /* 0x000000042adc7c23 */ /* 0x100fe20008010804 */
[----:B------:R-:W-:Y:S01]  /*9a40*/  MOV R49, R207 ;  /* 0x000000cf00317202 */ /* 0x000fe20000000f00 */
[--C-:B------:R-:W-:Y:S03]  /*9a50*/  FFMA.FTZ R222, R43, UR4, -R4.reuse ;  /* 0x000000042bde7c23 */ /* 0x100fe60008010804 */
[----:B------:R-:W-:Y:S01]  /*9a60*/  MUFU.EX2 R232, R17 ;  /* 0x0000001100e87308 */ /* 0x000fe20000000800 */
[--C-:B------:R-:W-:Y:S01]  /*9a70*/  FFMA.FTZ R8, R8, UR4, -R5.reuse ;  /* 0x0000000408087c23 */ /* 0x100fe20008010805 */
[--C-:B------:R-:W-:Y:S01]  /*9a80*/  FFMA.FTZ R9, R9, UR4, -R5.reuse ;  /* 0x0000000409097c23 */ /* 0x100fe20008010805 */
[--C-:B------:R-:W-:Y:S01]  /*9a90*/  FFMA.FTZ R12, R12, UR4, -R5.reuse ;  /* 0x000000040c0c7c23 */ /* 0x100fe20008010805 */
[--C-:B------:R-:W-:Y:S01]  /*9aa0*/  FFMA.FTZ R13, R13, UR4, -R5.reuse ;  /* 0x000000040d0d7c23 */ /* 0x100fe20008010805 */
[----:B-1----:R-:W-:Y:S01]  /*9ab0*/  MOV R35, R213 ;  /* 0x000000d500237202 */ /* 0x002fe20000000f00 */
[--C-:B------:R-:W-:Y:S01]  /*9ac0*/  FFMA.FTZ R216, R25, UR4, -R5.reuse ;  /* 0x0000000419d87c23 */ /* 0x100fe20008010805 */
[--C-:B------:R-:W-:Y:S03]  /*9ad0*/  FFMA.FTZ R214, R28, UR4, -R5.reuse ;  /* 0x000000041cd67c23 */ /* 0x100fe60008010805 */
[----:B------:R-:W-:Y:S01]  /*9ae0*/  MUFU.EX2 R54, R11 ;  /* 0x0000000b00367308 */ /* 0x000fe20000000800 */
[----:B---3--:R-:W-:Y:S01]  /*9af0*/  MOV R50, R212 ;  /* 0x000000d400327202 */ /* 0x008fe20000000f00 */
[--C-:B------:R-:W-:Y:S01]  /*9b00*/  FFMA.FTZ R213, R29, UR4, -R5.reuse ;  /* 0x000000041dd57c23 */ /* 0x100fe20008010805 */
        /* <DEDUP_REMOVED lines=13> */
[----:B------:R3:W-:Y:S01]  /*9be0*/  MUFU.EX2 R17, R8 ;  /* 0x0000000800117308 */ /* 0x0007e20000000800 */
[----:B------:R-:W-:Y:S01]  /*9bf0*/  FFMA.FTZ R57, R57, UR4, -R5 ;  /* 0x0000000439397c23 */ /* 0x000fe20008010805 */
[--C-:B------:R-:W-:Y:S01]  /*9c00*/  FFMA.FTZ R207, R26, UR4, -R4.reuse ;  /* 0x000000041acf7c23 */ /* 0x100fe20008010804 */
[--C-:B------:R-:W-:Y:S01]  /*9c10*/  FFMA.FTZ R206, R27, UR4, -R4.reuse ;  /* 0x000000041bce7c23 */ /* 0x100fe20008010804 */
[--C-:B------:R-:W-:Y:S01]  /*9c20*/  FFMA.FTZ R205, R30, UR4, -R4.reuse ;  /* 0x000000041ecd7c23 */ /* 0x100fe20008010804 */
[--C-:B------:R-:W-:Y:S01]  /*9c30*/  FFMA.FTZ R204, R31, UR4, -R4.reuse ;  /* 0x000000041fcc7c23 */ /* 0x100fe20008010804 */
[--C-:B------:R-:W-:Y:S01]  /*9c40*/  FFMA.FTZ R248, R46, UR4, -R4.reuse ;  /* 0x000000042ef87c23 */ /* 0x100fe20008010804 */
[----:B------:R-:W-:Y:S03]  /*9c50*/  FFMA.FTZ R247, R47, UR4, -R4 ;  /* 0x000000042ff77c23 */ /* 0x000fe60008010804 */
[----:B------:R4:W2:Y:S01]  /*9c60*/  MUFU.EX2 R6, R9 ;  /* 0x0000000900067308 */ /* 0x0008a20000000800 */
[----:B-1----:R-:W-:Y:S01]  /*9c70*/  FMUL.FTZ R11, R0, R143 ;  /* 0x0000008f000b7220 */ /* 0x002fe20000410000 */
[C---:B------:R-:W-:Y:S01]  /*9c80*/  FMUL.FTZ R4, R133.reuse, R144 ;  /* 0x0000009085047220 */ /* 0x040fe20000410000 */
[----:B------:R-:W-:Y:S01]  /*9c90*/  FMUL.FTZ R5, R133, R145 ;  /* 0x0000009185057220 */ /* 0x000fe20000410000 */
[----:B------:R-:W-:Y:S01]  /*9ca0*/  FMUL.FTZ R7, R3, R147 ;  /* 0x0000009303077220 */ /* 0x000fe20000410000 */
[--C-:B------:R-:W-:Y:S01]  /*9cb0*/  FFMA.FTZ R246, R38, UR4, -R137.reuse ;  /* 0x0000000426f67c23 */ /* 0x100fe20008010889 */
[--C-:B------:R-:W-:Y:S01]  /*9cc0*/  FFMA.FTZ R245, R39, UR4, -R137.reuse ;  /* 0x0000000427f57c23 */ /* 0x100fe20008010889 */
[----:B------:R-:W-:Y:S03]  /*9cd0*/  FMUL.FTZ R18, R3, R150 ;  /* 0x0000009603127220 */ /* 0x000fe60000410000 */
[----:B------:R1:W1:Y:S01]  /*9ce0*/  MUFU.EX2 R32, R10 ;  /* 0x0000000a00207308 */ /* 0x0002620000000800 */
[----:B---3--:R-:W-:Y:S01]  /*9cf0*/  FMUL.FTZ R8, R2, R140 ;  /* 0x0000008c02087220 */ /* 0x008fe20000410000 */
[----:B------:R-:W-:Y:S01]  /*9d00*/  F2FP.F16.F32.PACK_AB R140, R34, R48 ;  /* 0x00000030228c723e */ /* 0x000fe200000000ff */
[----:B------:R-:W3:Y:S01]  /*9d10*/  LDSM.16.MT88.4 R36, [R225+0xc000] ;  /* 0x00c00000e124783b */ /* 0x000ee20000004200 */
[--C-:B------:R-:W-:Y:S01]  /*9d20*/  FFMA.FTZ R55, R55, UR4, -R137.reuse ;  /* 0x0000000437377c23 */ /* 0x100fe20008010889 */
[C---:B------:R-:W-:Y:S01]  /*9d30*/  FMUL.FTZ R28, R2.reuse, R168 ;  /* 0x000000a8021c7220 */ /* 0x040fe20000410000 */
[C---:B------:R-:W-:Y:S01]  /*9d40*/  FMUL.FTZ R24, R2.reuse, R156 ;  /* 0x0000009c02187220 */ /* 0x040fe20000410000 */
[C---:B------:R-:W-:Y:S03]  /*9d50*/  FMUL.FTZ R25, R2.reuse, R157 ;  /* 0x0000009d02197220 */ /* 0x040fe60000410000 */
[----:B------:R-:W1:Y:S01]  /*9d60*/  MUFU.EX2 R230, R19 ;  /* 0x0000001300e67308 */ /* 0x000e620000000800 */
[----:B----4-:R-:W-:Y:S01]  /*9d70*/  FMUL.FTZ R9, R2, R141 ;  /* 0x0000008d02097220 */ /* 0x010fe20000410000 */
[----:B--2---:R-:W-:Y:S01]  /*9d80*/  MOV R51, R6 ;  /* 0x0000000600337202 */ /* 0x004fe20000000f00 */
[----:B------:R-:W-:Y:S01]  /*9d90*/  FMUL.FTZ R6, R3, R146 ;  /* 0x0000009203067220 */ /* 0x000fe20000410000 */
[----:B------:R-:W-:Y:S01]  /*9da0*/  F2FP.F16.F32.PACK_AB R141, R50, R35 ;  /* 0x00000023328d723e */ /* 0x000fe200000000ff */
[C---:B------:R-:W-:Y:S01]  /*9db0*/  FMUL.FTZ R26, R0.reuse, R158 ;  /* 0x0000009e001a7220 */ /* 0x040fe20000410000 */
[----:B------:R-:W-:Y:S01]  /*9dc0*/  F2FP.F16.F32.PACK_AB R144, R51, R17 ;  /* 0x000000113390723e */ /* 0x000fe200000000ff */
[C---:B------:R-:W-:Y:S03]  /*9dd0*/  FMUL.FTZ R27, R0.reuse, R159 ;  /* 0x0000009f001b7220 */ /* 0x040fe60000410000 */
[----:B------:R-:W2:Y:S01]  /*9de0*/  MUFU.EX2 R16, R16 ;  /* 0x0000001000107308 */ /* 0x000ea20000000800 */
[----:B-1----:R-:W-:Y:S01]  /*9df0*/  FMUL.FTZ R10, R0, R142 ;  /* 0x0000008e000a7220 */ /* 0x002fe20000410000 */
[----:B------:R-:W-:Y:S01]  /*9e00*/  F2FP.F16.F32.PACK_AB R145, R54, R32 ;  /* 0x000000203691723e */ /* 0x000fe200000000ff */
[----:B------:R-:W-:Y:S01]  /*9e10*/  FMUL.FTZ R29, R2, R169 ;  /* 0x000000a9021d7220 */ /* 0x000fe20000410000 */
[----:B------:R-:W-:Y:S01]  /*9e20*/  MOV R168, R55 ;  /* 0x0000003700a87202 */ /* 0x000fe20000000f00 */
[C---:B------:R-:W-:Y:S01]  /*9e30*/  FMUL.FTZ R30, R0.reuse, R170 ;  /* 0x000000aa001e7220 */ /* 0x040fe20000410000 */
[----:B------:R-:W-:Y:S01]  /*9e40*/  FMUL.FTZ R31, R0, R171 ;  /* 0x000000ab001f7220 */ /* 0x000fe20000410000 */
[----:B------:R-:W-:Y:S03]  /*9e50*/  FMUL.FTZ R40, R2, R172 ;  /* 0x000000ac02287220 */ /* 0x000fe60000410000 */
[----:B------:R1:W-:Y:S01]  /*9e60*/  MUFU.EX2 R234, R12 ;  /* 0x0000000c00ea7308 */ /* 0x0003e20000000800 */
[----:B------:R-:W-:Y:S01]  /*9e70*/  F2FP.F16.F32.PACK_AB R143, R230, R65 ;  /* 0x00000041e68f723e */ /* 0x000fe200000000ff */
[----:B------:R-:W-:Y:S01]  /*9e80*/  FMUL.FTZ R19, R3, R151 ;  /* 0x0000009703137220 */ /* 0x000fe20000410000 */
[----:B------:R-:W-:Y:S01]  /*9e90*/  FMUL.FTZ R41, R2, R173 ;  /* 0x000000ad02297220 */ /* 0x000fe20000410000 */
[C---:B------:R-:W-:Y:S01]  /*9ea0*/  FMUL.FTZ R42, R0.reuse, R174 ;  /* 0x000000ae002a7220 */ /* 0x040fe20000410000 */
[----:B------:R-:W-:Y:S01]  /*9eb0*/  FMUL.FTZ R43, R0, R175 ;  /* 0x000000af002b7220 */ /* 0x000fe20000410000 */
[----:B------:R-:W-:Y:S01]  /*9ec0*/  MOV R156, R65 ;  /* 0x00000041009c7202 */ /* 0x000fe20000000f00 */
[C---:B------:R-:W-:Y:S03]  /*9ed0*/  FMUL.FTZ R65, R133.reuse, R197 ;  /* 0x000000c585417220 */ /* 0x040fe60000410000 */
[----:B------:R-:W4:Y:S01]  /*9ee0*/  MUFU.EX2 R229, R13 ;  /* 0x0000000d00e57308 */ /* 0x000f220000000800 */
[----:B--2---:R-:W-:Y:S01]  /*9ef0*/  F2FP.F16.F32.PACK_AB R142, R232, R16 ;  /* 0x00000010e88e723e */ /* 0x004fe200000000ff */
[C---:B------:R-:W-:Y:S01]  /*9f00*/  FMUL.FTZ R96, R133.reuse, R96 ;  /* 0x0000006085607220 */ /* 0x040fe20000410000 */
[C---:B------:R-:W-:Y:S01]  /*9f10*/  FMUL.FTZ R97, R133.reuse, R97 ;  /* 0x0000006185617220 */ /* 0x040fe20000410000 */
[C---:B------:R-:W-:Y:S01]  /*9f20*/  FMUL.FTZ R100, R133.reuse, R100 ;  /* 0x0000006485647220 */ /* 0x040fe20000410000 */
[C---:B------:R-:W-:Y:S01]  /*9f30*/  FMUL.FTZ R101, R133.reuse, R101 ;  /* 0x0000006585657220 */ /* 0x040fe20000410000 */
[C---:B------:R-:W-:Y:S01]  /*9f40*/  FMUL.FTZ R112, R133.reuse, R112 ;  /* 0x0000007085707220 */ /* 0x040fe20000410000 */
[----:B------:R-:W-:Y:S01]  /*9f50*/  FMUL.FTZ R113, R133, R113 ;  /* 0x0000007185717220 */ /* 0x000fe20000410000 */
[-C--:B------:R-:W-:Y:S02]  /*9f60*/  HMMA.16816.F32 R4, R140, R20.reuse, R4 ;  /* 0x000000148c04723c */ /* 0x080fe40000001804 */
[----:B------:R2:W-:Y:S03]  /*9f70*/  MUFU.EX2 R233, R14 ;  /* 0x0000000e00e97308 */ /* 0x0005e60000000800 */
[C---:B-1----:R-:W-:Y:S01]  /*9f80*/  FMUL.FTZ R12, R2.reuse, R152 ;  /* 0x00000098020c7220 */ /* 0x042fe20000410000 */
[----:B------:R-:W-:Y:S01]  /*9f90*/  MOV R152, R35 ;  /* 0x0000002300987202 */ /* 0x000fe20000000f00 */
[----:B------:R-:W-:Y:S01]  /*9fa0*/  FMUL.FTZ R35, R3, R167 ;  /* 0x000000a703237220 */ /* 0x000fe20000410000 */
[----:B------:R-:W-:Y:S04]  /*9fb0*/  MOV R167, R52 ;  /* 0x0000003400a77202 */ /* 0x000fe80000000f00 */
[----:B------:R1:W3:Y:S01]  /*9fc0*/  MUFU.EX2 R228, R15 ;  /* 0x0000000f00e47308 */ /* 0x0002e20000000800 */
[----:B----4-:R-:W-:Y:S01]  /*9fd0*/  F2FP.F16.F32.PACK_AB R146, R229, R234 ;  /* 0x000000eae592723e */ /* 0x010fe200000000ff */
[----:B------:R-:W-:Y:S01]  /*9fe0*/  FMUL.FTZ R13, R2, R153 ;  /* 0x00000099020d7220 */ /* 0x000fe20000410000 */
[----:B------:R-:W-:Y:S01]  /*9ff0*/  MOV R153, R34 ;  /* 0x0000002200997202 */ /* 0x000fe20000000f00 */
[----:B------:R-:W-:Y:S01]  /*a000*/  FMUL.FTZ R34, R3, R166 ;  /* 0x000000a603227220 */ /* 0x000fe20000410000 */
[----:B------:R-:W-:Y:S01]  /*a010*/  MOV R166, R53 ;  /* 0x0000003500a67202 */ /* 0x000fe20000000f00 */
[C---:B------:R-:W-:Y:S01]  /*a020*/  FMUL.FTZ R116, R133.reuse, R116 ;  /* 0x0000007485747220 */ /* 0x040fe20000410000 */
[----:B------:R-:W-:Y:S01]  /*a030*/  MOV R173, R153 ;  /* 0x0000009900ad7202 */ /* 0x000fe20000000f00 */
[C---:B--2---:R-:W-:Y:S01]  /*a040*/  FMUL.FTZ R14, R0.reuse, R154 ;  /* 0x0000009a000e7220 */ /* 0x044fe20000410000 */
[----:B------:R-:W-:Y:S01]  /*a050*/  MOV R154, R17 ;  /* 0x00000011009a7202 */ /* 0x000fe20000000f00 */
[C---:B------:R-:W-:Y:S01]  /*a060*/  FMUL.FTZ R17, R133.reuse, R149 ;  /* 0x0000009585117220 */ /* 0x040fe20000410000 */
[----:B------:R-:W-:Y:S01]  /*a070*/  MOV R153, R152 ;  /* 0x0000009800997202 */ /* 0x000fe20000000f00 */
[C---:B------:R-:W-:Y:S01]  /*a080*/  FMUL.FTZ R117, R133.reuse, R117 ;  /* 0x0000007585757220 */ /* 0x040fe20000410000 */
[----:B------:R-:W-:Y:S01]  /*a090*/  MOV R171, R64 ;  /* 0x0000004000ab7202 */ /* 0x000fe20000000f00 */
[C---:B------:R-:W-:Y:S01]  /*a0a0*/  FMUL.FTZ R64, R133.reuse, R196 ;  /* 0x000000c485407220 */ /* 0x040fe20000410000 */
[----:B------:R-:W-:Y:S01]  /*a0b0*/  MOV R169, R49 ;  /* 0x0000003100a97202 */ /* 0x000fe20000000f00 */
[----:B-1----:R-:W-:Y:S01]  /*a0c0*/  FMUL.FTZ R15, R0, R155 ;  /* 0x0000009b000f7220 */ /* 0x002fe20000410000 */
[----:B---3--:R-:W-:Y:S01]  /*a0d0*/  F2FP.F16.F32.PACK_AB R147, R228, R233 ;  /* 0x000000e9e493723e */ /* 0x008fe200000000ff */
[C---:B------:R-:W-:Y:S01]  /*a0e0*/  FMUL.FTZ R49, R133.reuse, R181 ;  /* 0x000000b585317220 */ /* 0x040fe20000410000 */
[----:B------:R-:W-:Y:S01]  /*a0f0*/  MOV R155, R16 ;  /* 0x00000010009b7202 */ /* 0x000fe20000000f00 */
[C---:B------:R-:W-:Y:S01]  /*a100*/  FMUL.FTZ R16, R133.reuse, R148 ;  /* 0x0000009485107220 */ /* 0x040fe20000410000 */
[C---:B------:R-:W-:Y:S01]  /*a110*/  FMUL.FTZ R128, R133.reuse, R128 ;  /* 0x0000008085807220 */ /* 0x040fe20000410000 */
[----:B------:R-:W-:Y:S01]  /*a120*/  LDSM.16.MT88.4 R148, [R226+0xc000] ;  /* 0x00c00000e294783b */ /* 0x000fe20000004200 */
[C---:B------:R-:W-:Y:S01]  /*a130*/  FMUL.FTZ R129, R133.reuse, R129 ;  /* 0x0000008185817220 */ /* 0x040fe20000410000 */
[C---:B------:R-:W-:Y:S01]  /*a140*/  HMMA.16816.F32 R8, R144.reuse, R20, R8 ;  /* 0x000000149008723c */ /* 0x040fe20000001808 */
[----:B------:R-:W1:Y:S03]  /*a150*/  MUFU.EX2 R219, R219 ;  /* 0x000000db00db7308 */ /* 0x000e660000000800 */
[----:B------:R-:W-:Y:S01]  /*a160*/  MOV R158, R45 ;  /* 0x0000002d009e7202 */ /* 0x000fe20000000f00 */
[C---:B------:R-:W-:Y:S01]  /*a170*/  FMUL.FTZ R44, R2.reuse, R184 ;  /* 0x000000b8022c7220 */ /* 0x040fe20000410000 */
[-C--:B------:R-:W-:Y:S05]  /*a180*/  HMMA.16816.F32 R12, R144, R22.reuse, R12 ;  /* 0x00000016900c723c */ /* 0x080fea000000180c */
[----:B------:R-:W-:Y:S01]  /*a190*/  MUFU.EX2 R218, R218 ;  /* 0x000000da00da7308 */ /* 0x000fe20000000800 */
[C---:B------:R-:W-:Y:S01]  /*a1a0*/  FMUL.FTZ R20, R133.reuse, R160 ;  /* 0x000000a085147220 */ /* 0x040fe20000410000 */
[C---:B------:R-:W-:Y:S04]  /*a1b0*/  HMMA.16816.F32 R16, R140.reuse, R22, R16 ;  /* 0x000000168c10723c */ /* 0x040fe80000001810 */
[----:B------:R-:W-:Y:S01]  /*a1c0*/  MOV R160, R32 ;  /* 0x0000002000a07202 */ /* 0x000fe20000000f00 */
[C---:B------:R-:W-:Y:S01]  /*a1d0*/  FMUL.FTZ R32, R133.reuse, R164 ;  /* 0x000000a485207220 */ /* 0x040fe20000410000 */
[----:B------:R-:W-:Y:S01]  /*a1e0*/  MOV R164, R33 ;  /* 0x0000002100a47202 */ /* 0x000fe20000000f00 */
[C---:B------:R-:W-:Y:S01]  /*a1f0*/  FMUL.FTZ R33, R133.reuse, R165 ;  /* 0x000000a585217220 */ /* 0x040fe20000410000 */
[----:B------:R-:W-:Y:S01]  /*a200*/  MUFU.EX2 R212, R212 ;  /* 0x000000d400d47308 */ /* 0x000fe20000000800 */
[----:B------:R-:W2:Y:S02]  /*a210*/  LDL.LU R165, [R1] ;  /* 0x0000000001a57983 */ /* 0x000ea40000300800 */
[----:B------:R-:W-:Y:S01]  /*a220*/  FMUL.FTZ R21, R133, R161 ;  /* 0x000000a185157220 */ /* 0x000fe20000410000 */
[----:B------:R-:W-:Y:S01]  /*a230*/  MOV R161, R54 ;  /* 0x0000003600a17202 */ /* 0x000fe20000000f00 */
[C---:B------:R-:W-:Y:S01]  /*a240*/  FMUL.FTZ R22, R3.reuse, R162 ;  /* 0x000000a203167220 */ /* 0x040fe20000410000 */
[----:B------:R-:W3:Y:S01]  /*a250*/  LDSM.16.MT88.4 R52, [R227+0xc000] ;  /* 0x00c00000e334783b */ /* 0x000ee20000004200 */
[----:B------:R-:W-:Y:S01]  /*a260*/  FMUL.FTZ R23, R3, R163 ;  /* 0x000000a303177220 */ /* 0x000fe20000410000 */
[C---:B------:R-:W-:Y:S01]  /*a270*/  FMUL.FTZ R45, R2.reuse, R185 ;  /* 0x000000b9022d7220 */ /* 0x040fe20000410000 */
[----:B------:R-:W-:Y:S01]  /*a280*/  MOV R157, R57 ;  /* 0x00000039009d7202 */ /* 0x000fe20000000f00 */
[C---:B------:R-:W-:Y:S01]  /*a290*/  FMUL.FTZ R57, R2.reuse, R189 ;  /* 0x000000bd02397220 */ /* 0x040fe20000410000 */
[----:B------:R-:W-:Y:S01]  /*a2a0*/  MOV R159, R56 ;  /* 0x00000038009f7202 */ /* 0x000fe20000000f00 */
[C---:B------:R-:W-:Y:S01]  /*a2b0*/  FMUL.FTZ R56, R2.reuse, R188 ;  /* 0x000000bc02387220 */ /* 0x040fe20000410000 */
[C---:B------:R-:W-:Y:S01]  /*a2c0*/  FMUL.FTZ R60, R2.reuse, R200 ;  /* 0x000000c8023c7220 */ /* 0x040fe20000410000 */
[-C--:B------:R-:W-:Y:S01]  /*a2d0*/  HMMA.16816.F32 R20, R140, R36.reuse, R20 ;  /* 0x000000248c14723c */ /* 0x080fe20000001814 */
[----:B------:R-:W4:Y:S01]  /*a2e0*/  LDL.LU R152, [R1+0x4] ;  /* 0x0000040001987983 */ /* 0x000f220000300800 */
[----:B------:R-:W-:Y:S01]  /*a2f0*/  MUFU.EX2 R181, R204 ;  /* 0x000000cc00b57308 */ /* 0x000fe20000000800 */
[C---:B------:R-:W-:Y:S01]  /*a300*/  FMUL.FTZ R61, R2.reuse, R201 ;  /* 0x000000c9023d7220 */ /* 0x040fe20000410000 */
[C---:B------:R-:W-:Y:S01]  /*a310*/  FMUL.FTZ R72, R2.reuse, R72 ;  /* 0x0000004802487220 */ /* 0x040fe20000410000 */
[C---:B------:R-:W-:Y:S01]  /*a320*/  FMUL.FTZ R73, R2.reuse, R73 ;  /* 0x0000004902497220 */ /* 0x040fe20000410000 */
[C---:B------:R-:W-:Y:S06]  /*a330*/  HMMA.16816.F32 R24, R144.reuse, R36, R24 ;  /* 0x000000249018723c */ /* 0x040fec0000001818 */
[----:B------:R1:W-:Y:S01]  /*a340*/  MUFU.EX2 R184, R217 ;  /* 0x000000d900b87308 */ /* 0x0003e20000000800 */
[C---:B------:R-:W-:Y:S01]  /*a350*/  FMUL.FTZ R76, R2.reuse, R76 ;  /* 0x0000004c024c7220 */ /* 0x040fe20000410000 */
[-C--:B------:R-:W-:Y:S03]  /*a360*/  HMMA.16816.F32 R28, R144, R38.reuse, R28 ;  /* 0x00000026901c723c */ /* 0x080fe6000000181c */
[C---:B------:R-:W-:Y:S03]  /*a370*/  FMUL.FTZ R36, R133.reuse, R176 ;  /* 0x000000b085247220 */ /* 0x040fe60000410000 */
[C---:B------:R-:W-:Y:S02]  /*a380*/  HMMA.16816.F32 R32, R140.reuse, R38, R32 ;  /* 0x000000268c20723c */ /* 0x040fe40000001820 */
[----:B------:R-:W-:Y:S03]  /*a390*/  MUFU.EX2 R201, R249 ;  /* 0x000000f900c97308 */ /* 0x000fe60000000800 */
[----:B------:R-:W-:Y:S01]  /*a3a0*/  FMUL.FTZ R37, R133, R177 ;  /* 0x000000b185257220 */ /* 0x000fe20000410000 */
[----:B------:R-:W-:Y:S01]  /*a3b0*/  MOV R176, R48 ;  /* 0x0000003000b07202 */ /* 0x000fe20000000f00 */
[C---:B------:R-:W-:Y:S01]  /*a3c0*/  FMUL.FTZ R38, R3.reuse, R178 ;  /* 0x000000b203267220 */ /* 0x040fe20000410000 */
[----:B------:R-:W-:Y:S04]  /*a3d0*/  FMUL.FTZ R39, R3, R179 ;  /* 0x000000b303277220 */ /* 0x000fe80000410000 */
[----:B------:R-:W-:Y:S01]  /*a3e0*/  MUFU.EX2 R178, R215 ;  /* 0x000000d700b27308 */ /* 0x000fe20000000800 */
[C---:B------:R-:W-:Y:S01]  /*a3f0*/  FMUL.FTZ R48, R133.reuse, R180 ;  /* 0x000000b485307220 */ /* 0x040fe20000410000 */
[C---:B------:R-:W-:Y:S01]  /*a400*/  FMUL.FTZ R77, R2.reuse, R77 ;  /* 0x0000004d024d7220 */ /* 0x040fe20000410000 */
[C---:B------:R-:W-:Y:S01]  /*a410*/  FMUL.FTZ R88, R2.reuse, R88 ;  /* 0x0000005802587220 */ /* 0x040fe20000410000 */
[C---:B------:R-:W-:Y:S01]  /*a420*/  FMUL.FTZ R89, R2.reuse, R89 ;  /* 0x0000005902597220 */ /* 0x040fe20000410000 */
[-C--:B---3--:R-:W-:Y:S05]  /*a430*/  HMMA.16816.F32 R36, R140, R52.reuse, R36 ;  /* 0x000000348c24723c */ /* 0x088fea0000001824 */
[----:B------:R-:W-:Y:S01]  /*a440*/  MUFU.EX2 R180, R213 ;  /* 0x000000d500b47308 */ /* 0x000fe20000000800 */
[C---:B------:R-:W-:Y:S01]  /*a450*/  FMUL.FTZ R92, R2.reuse, R92 ;  /* 0x0000005c025c7220 */ /* 0x040fe20000410000 */
[C---:B------:R-:W-:Y:S01]  /*a460*/  FMUL.FTZ R93, R2.reuse, R93 ;  /* 0x0000005d025d7220 */ /* 0x040fe20000410000 */
[----:B------:R-:W-:Y:S01]  /*a470*/  FMUL.FTZ R104, R2, R104 ;  /* 0x0000006802687220 */ /* 0x000fe20000410000 */
[C---:B------:R-:W-:Y:S06]  /*a480*/  HMMA.16816.F32 R40, R144.reuse, R52, R40 ;  /* 0x000000349028723c */ /* 0x040fec0000001828 */
[----:B------:R-:W-:Y:S01]  /*a490*/  MUFU.EX2 R204, R247 ;  /* 0x000000f700cc7308 */ /* 0x000fe20000000800 */
[C---:B------:R-:W-:Y:S01]  /*a4a0*/  FMUL.FTZ R46, R0.reuse, R186 ;  /* 0x000000ba002e7220 */ /* 0x040fe20000410000 */
[----:B------:R-:W-:Y:S03]  /*a4b0*/  FMUL.FTZ R47, R0, R187 ;  /* 0x000000bb002f7220 */ /* 0x000fe60000410000 */
[C---:B------:R-:W-:Y:S01]  /*a4c0*/  FMUL.FTZ R52, R133.reuse, R192 ;  /* 0x000000c085347220 */ /* 0x040fe20000410000 */
[----:B------:R-:W-:Y:S01]  /*a4d0*/  FMUL.FTZ R53, R133, R193 ;  /* 0x000000c185357220 */ /* 0x000fe20000410000 */
[----:B------:R-:W-:Y:S01]  /*a4e0*/  MOV R162, R51 ;  /* 0x0000003300a27202 */ /* 0x000fe20000000f00 */
[C---:B------:R-:W-:Y:S01]  /*a4f0*/  FMUL.FTZ R51, R3.reuse, R183 ;  /* 0x000000b703337220 */ /* 0x040fe20000410000 */
[-C--:B------:R-:W-:Y:S01]  /*a500*/  HMMA.16816.F32 R44, R144, R54.reuse, R44 ;  /* 0x00000036902c723c */ /* 0x080fe2000000182c */
[----:B------:R-:W3:Y:S02]  /*a510*/  MUFU.EX2 R193, R216 ;  /* 0x000000d800c17308 */ /* 0x000ee40000000800 */
[----:B------:R-:W-:Y:S01]  /*a520*/  MOV R163, R50 ;  /* 0x0000003200a37202 */ /* 0x000fe20000000f00 */
[C---:B------:R-:W-:Y:S01]  /*a530*/  FMUL.FTZ R50, R3.reuse, R182 ;  /* 0x000000b603327220 */ /* 0x040fe20000410000 */
[C---:B------:R-:W-:Y:S01]  /*a540*/  FMUL.FTZ R105, R2.reuse, R105 ;  /* 0x0000006902697220 */ /* 0x040fe20000410000 */
[C---:B------:R-:W-:Y:S01]  /*a550*/  FMUL.FTZ R108, R2.reuse, R108 ;  /* 0x0000006c026c7220 */ /* 0x040fe20000410000 */
[----:B------:R-:W-:Y:S01]  /*a560*/  FMUL.FTZ R109, R2, R109 ;  /* 0x0000006d026d7220 */ /* 0x000fe20000410000 */
[----:B------:R-:W-:Y:S03]  /*a570*/  MOV R182, R154 ;  /* 0x0000009a00b67202 */ /* 0x000fe60000000f00 */
[----:B------:R-:W-:Y:S01]  /*a580*/  MUFU.EX2 R247, R238 ;  /* 0x000000ee00f77308 */ /* 0x000fe20000000800 */
[C---:B------:R-:W-:Y:S04]  /*a590*/  HMMA.16816.F32 R48, R140.reuse, R54, R48 ;  /* 0x000000368c30723c */ /* 0x040fe80000001830 */
[C---:B------:R-:W-:Y:S01]  /*a5a0*/  FMUL.FTZ R58, R0.reuse, R190 ;  /* 0x000000be003a7220 */ /* 0x040fe20000410000 */
[C---:B------:R-:W-:Y:S01]  /*a5b0*/  FMUL.FTZ R59, R0.reuse, R191 ;  /* 0x000000bf003b7220 */ /* 0x040fe20000410000 */
[----:B------:R-:W-:Y:S01]  /*a5c0*/  FMUL.FTZ R62, R0, R202 ;  /* 0x000000ca003e7220 */ /* 0x000fe20000410000 */
[C---:B------:R-:W-:Y:S01]  /*a5d0*/  FMUL.FTZ R54, R3.reuse, R194 ;  /* 0x000000c203367220 */ /* 0x040fe20000410000 */
[----:B------:R-:W-:Y:S01]  /*a5e0*/  FMUL.FTZ R55, R3, R195 ;  /* 0x000000c303377220 */ /* 0x000fe20000410000 */
[----:B------:R-:W-:Y:S02]  /*a5f0*/  MUFU.EX2 R190, R221 ;  /* 0x000000dd00be7308 */ /* 0x000fe40000000800 */
[C---:B------:R-:W-:Y:S01]  /*a600*/  FMUL.FTZ R120, R2.reuse, R120 ;  /* 0x0000007802787220 */ /* 0x040fe20000410000 */
[C---:B------:R-:W-:Y:S01]  /*a610*/  FMUL.FTZ R121, R2.reuse, R121 ;  /* 0x0000007902797220 */ /* 0x040fe20000410000 */
[C---:B------:R-:W-:Y:S01]  /*a620*/  FMUL.FTZ R124, R2.reuse, R124 ;  /* 0x0000007c027c7220 */ /* 0x040fe20000410000 */
[----:B------:R-:W-:Y:S01]  /*a630*/  FMUL.FTZ R125, R2, R125 ;  /* 0x0000007d027d7220 */ /* 0x000fe20000410000 */
[-C--:B------:R-:W-:Y:S04]  /*a640*/  HMMA.16816.F32 R52, R140, R148.reuse, R52 ;  /* 0x000000948c34723c */ /* 0x080fe80000001834 */
[----:B------:R-:W-:Y:S01]  /*a650*/  MUFU.EX2 R191, R246 ;  /* 0x000000f600bf7308 */ /* 0x000fe20000000800 */
[----:B------:R-:W-:Y:S01]  /*a660*/  FMUL.FTZ R63, R0, R203 ;  /* 0x000000cb003f7220 */ /* 0x000fe20000410000 */
[--C-:B------:R-:W-:Y:S01]  /*a670*/  FFMA.FTZ R66, R66, UR4, -R137.reuse ;  /* 0x0000000442427c23 */ /* 0x100fe20008010889 */
[----:B------:R-:W-:Y:S01]  /*a680*/  MOV R175, R158 ;  /* 0x0000009e00af7202 */ /* 0x000fe20000000f00 */
[C---:B------:R-:W-:Y:S06]  /*a690*/  HMMA.16816.F32 R56, R144.reuse, R148, R56 ;  /* 0x000000949038723c */ /* 0x040fec0000001838 */
[----:B------:R-:W-:Y:S01]  /*a6a0*/  MUFU.EX2 R246, R237 ;  /* 0x000000ed00f67308 */ /* 0x000fe20000000800 */
[----:B------:R-:W-:Y:S01]  /*a6b0*/  FFMA.FTZ R137, R67, UR4, -R137 ;  /* 0x0000000443897c23 */ /* 0x000fe20008010889 */
[-C--:B------:R-:W-:Y:S03]  /*a6c0*/  HMMA.16816.F32 R60, R144, R150.reuse, R60 ;  /* 0x00000096903c723c */ /* 0x080fe6000000183c */
[----:B------:R-:W-:Y:S01]  /*a6d0*/  MOV R170, R66 ;  /* 0x0000004200aa7202 */ /* 0x000fe20000000f00 */
[C---:B------:R-:W-:Y:S01]  /*a6e0*/  FMUL.FTZ R66, R3.reuse, R198 ;  /* 0x000000c603427220 */ /* 0x040fe20000410000 */
[C---:B------:R-:W-:Y:S01]  /*a6f0*/  FMUL.FTZ R67, R3.reuse, R199 ;  /* 0x000000c703437220 */ /* 0x040fe20000410000 */
[----:B------:R-:W-:Y:S02]  /*a700*/  MOV R174, R156 ;  /* 0x0000009c00ae7202 */ /* 0x000fe40000000f00 */
[----:B------:R-:W-:Y:S03]  /*a710*/  MUFU.EX2 R202, R243 ;  /* 0x000000f300ca7308 */ /* 0x000fe60000000800 */
[----:B-1----:R-:W-:Y:S01]  /*a720*/  MOV R217, R173 ;  /* 0x000000ad00d97202 */ /* 0x002fe20000000f00 */
[C---:B------:R-:W-:Y:S01]  /*a730*/  FMUL.FTZ R70, R3.reuse, R70 ;  /* 0x0000004603467220 */ /* 0x040fe20000410000 */
[C---:B------:R-:W-:Y:S01]  /*a740*/  FMUL.FTZ R71, R3.reuse, R71 ;  /* 0x0000004703477220 */ /* 0x040fe20000410000 */
[C---:B------:R-:W-:Y:S01]  /*a750*/  HMMA.16816.F32 R64, R140.reuse, R150, R64 ;  /* 0x000000968c40723c */ /* 0x040fe20000001840 */
[----:B------:R-:W1:Y:S03]  /*a760*/  LDSM.16.MT88.4 R148, [R224+0xe000] ;  /* 0x00e00000e094783b */ /* 0x000e660000004200 */
[----:B------:R-:W-:Y:S01]  /*a770*/  MUFU.EX2 R243, R231 ;  /* 0x000000e700f37308 */ /* 0x000fe20000000800 */
[C---:B------:R-:W-:Y:S01]  /*a780*/  FMUL.FTZ R74, R0.reuse, R74 ;  /* 0x0000004a004a7220 */ /* 0x040fe20000410000 */
[C---:B------:R-:W-:Y:S01]  /*a790*/  FMUL.FTZ R75, R0.reuse, R75 ;  /* 0x0000004b004b7220 */ /* 0x040fe20000410000 */
[C---:B------:R-:W-:Y:S01]  /*a7a0*/  FMUL.FTZ R78, R0.reuse, R78 ;  /* 0x0000004e004e7220 */ /* 0x040fe20000410000 */
[C---:B------:R-:W-:Y:S03]  /*a7b0*/  FMUL.FTZ R79, R0.reuse, R79 ;  /* 0x0000004f004f7220 */ /* 0x040fe60000410000 */
        /* <DEDUP_REMOVED lines=18> */
[----:B------:R-:W-:Y:S01]  /*a8e0*/  MOV R172, R163 ;  /* 0x000000a300ac7202 */ /* 0x000fe20000000f00 */
        /* <DEDUP_REMOVED lines=10> */
[----:B------:R-:W-:Y:S01]  /*a990*/  FMUL.FTZ R127, R0, R127 ;  /* 0x0000007f007f7220 */ /* 0x000fe20000410000 */
[----:B------:R-:W-:Y:S01]  /*a9a0*/  MOV R197, R162 ;  /* 0x000000a200c57202 */ /* 0x000fe20000000f00 */
[-C--:B-1----:R-:W-:Y:S01]  /*a9b0*/  HMMA.16816.F32 R68, R140, R148.reuse, R68 ;  /* 0x000000948c44723c */ /* 0x082fe20000001844 */
[----:B------:R-:W-:Y:S02]  /*a9c0*/  MUFU.EX2 R172, R244 ;  /* 0x000000f400ac7308 */ /* 0x000fe40000000800 */
[----:B------:R-:W-:Y:S01]  /*a9d0*/  MOV R196, R161 ;  /* 0x000000a100c47202 */ /* 0x000fe20000000f00 */
[C---:B------:R-:W-:Y:S01]  /*a9e0*/  FMUL.FTZ R130, R3.reuse, R130 ;  /* 0x0000008203827220 */ /* 0x040fe20000410000 */
[----:B------:R-:W-:Y:S01]  /*a9f0*/  MOV R185, R164 ;  /* 0x000000a400b97202 */ /* 0x000fe20000000f00 */
[C---:B------:R-:W-:Y:S05]  /*aa00*/  HMMA.16816.F32 R72, R144.reuse, R148, R72 ;  /* 0x000000949048723c */ /* 0x040fea0000001848 */
[----:B------:R-:W-:Y:S01]  /*aa10*/  MUFU.EX2 R244, R235 ;  /* 0x000000eb00f47308 */ /* 0x000fe20000000800 */
[----:B------:R-:W-:Y:S01]  /*aa20*/  FMUL.FTZ R131, R3, R131 ;  /* 0x0000008303837220 */ /* 0x000fe20000410000 */
[-C--:B------:R-:W-:Y:S04]  /*aa30*/  HMMA.16816.F32 R76, R144, R150.reuse, R76 ;  /* 0x00000096904c723c */ /* 0x080fe8000000184c */
[----:B------:R-:W-:Y:S02]  /*aa40*/  MOV R177, R171 ;  /* 0x000000ab00b17202 */ /* 0x000fe40000000f00 */
[C---:B------:R-:W-:Y:S01]  /*aa50*/  HMMA.16816.F32 R80, R140.reuse, R150, R80 ;  /* 0x000000968c50723c */ /* 0x040fe20000001850 */
[----:B------:R-:W1:Y:S01]  /*aa60*/  LDSM.16.MT88.4 R148, [R225+0xe000] ;  /* 0x00e00000e194783b */ /* 0x000e620000004200 */
[----:B------:R-:W-:Y:S03]  /*aa70*/  MUFU.EX2 R171, R214 ;  /* 0x000000d600ab7308 */ /* 0x000fe60000000800 */
[----:B------:R-:W-:Y:S02]  /*aa80*/  MOV R187, R167 ;  /* 0x000000a700bb7202 */ /* 0x000fe40000000f00 */
[----:B------:R-:W-:Y:S05]  /*aa90*/  MOV R167, R159 ;  /* 0x0000009f00a77202 */ /* 0x000fea0000000f00 */
[----:B------:R-:W-:Y:S01]  /*aaa0*/  MUFU.EX2 R194, R252 ;  /* 0x000000fc00c27308 */ /* 0x000fe20000000800 */
[----:B------:R-:W-:Y:S02]  /*aab0*/  MOV R186, R166 ;  /* 0x000000a600ba7202 */ /* 0x000fe40000000f00 */
[----:B------:R-:W-:Y:S02]  /*aac0*/  MOV R166, R157 ;  /* 0x0000009d00a67202 */ /* 0x000fe40000000f00 */
[----:B------:R-:W-:Y:S01]  /*aad0*/  LDSM.16.MT88.4 R156, [R225+0xc800] ;  /* 0x00c80000e19c783b */ /* 0x000fe20000004200 */
[----:B------:R-:W-:Y:S04]  /*aae0*/  MOV R183, R186 ;  /* 0x000000ba00b77202 */ /* 0x000fe80000000f00 */
[----:B------:R-:W-:Y:S01]  /*aaf0*/  MUFU.EX2 R249, R167 ;  /* 0x000000a700f97308 */ /* 0x000fe20000000800 */
[----:B------:R-:W-:Y:S02]  /*ab00*/  MOV R200, R175 ;  /* 0x000000af00c87202 */ /* 0x000fe40000000f00 */
[----:B------:R-:W-:Y:S02]  /*ab10*/  MOV R188, R187 ;  /* 0x000000bb00bc7202 */ /* 0x000fe40000000f00 */
[----:B------:R-:W-:Y:S05]  /*ab20*/  MOV R189, R174 ;  /* 0x000000ae00bd7202 */ /* 0x000fea0000000f00 */
[----:B------:R-:W-:Y:S10]  /*ab30*/  MUFU.EX2 R175, R223 ;  /* 0x000000df00af7308 */ /* 0x000ff40000000800 */
[----:B------:R-:W-:Y:S01]  /*ab40*/  MUFU.EX2 R187, R220 ;  /* 0x000000dc00bb7308 */ /* 0x000fe20000000800 */
[-C--:B-1----:R-:W-:Y:S09]  /*ab50*/  HMMA.16816.F32 R84, R140, R148.reuse, R84 ;  /* 0x000000948c54723c */ /* 0x082ff20000001854 */
[----:B------:R1:W-:Y:S01]  /*ab60*/  MUFU.EX2 R174, R222 ;  /* 0x000000de00ae7308 */ /* 0x0003e20000000800 */
[C---:B------:R-:W-:Y:S09]  /*ab70*/  HMMA.16816.F32 R88, R144.reuse, R148, R88 ;  /* 0x000000949058723c */ /* 0x040ff20000001858 */
[----:B------:R-:W-:Y:S01]  /*ab80*/  MUFU.EX2 R252, R183 ;  /* 0x000000b700fc7308 */ /* 0x000fe20000000800 */
[-C--:B------:R-:W-:Y:S09]  /*ab90*/  HMMA.16816.F32 R92, R144, R150.reuse, R92 ;  /* 0x00000096905c723c */ /* 0x080ff2000000185c */
[----:B------:R-:W-:Y:S01]  /*aba0*/  MUFU.EX2 R186, R251 ;  /* 0x000000fb00ba7308 */ /* 0x000fe20000000800 */
[C---:B------:R-:W-:Y:S01]  /*abb0*/  HMMA.16816.F32 R96, R140.reuse, R150, R96 ;  /* 0x000000968c60723c */ /* 0x040fe20000001860 */
[----:B------:R-:W3:Y:S08]  /*abc0*/  LDSM.16.MT88.4 R148, [R227+0xe000] ;  /* 0x00e00000e394783b */ /* 0x000ef00000004200 */
[----:B------:R-:W-:Y:S01]  /*abd0*/  MUFU.EX2 R209, R209 ;  /* 0x000000d100d17308 */ /* 0x000fe20000000800 */
[----:B-1----:R-:W-:Y:S09]  /*abe0*/  LDSM.16.MT88.4 R220, [R227+0xf800] ;  /* 0x00f80000e3dc783b */ /* 0x002ff20000004200 */
[----:B------:R-:W1:Y:S10]  /*abf0*/  MUFU.EX2 R208, R208 ;  /* 0x000000d000d07308 */ /* 0x000e740000000800 */
[----:B------:R-:W-:Y:S10]  /*ac00*/  MUFU.EX2 R195, R210 ;  /* 0x000000d200c37308 */ /* 0x000ff40000000800 */
[----:B------:R-:W1:Y:S10]  /*ac10*/  MUFU.EX2 R179, R211 ;  /* 0x000000d300b37308 */ /* 0x000e740000000800 */
[----:B------:R-:W-:Y:S01]  /*ac20*/  MUFU.EX2 R207, R207 ;  /* 0x000000cf00cf7308 */ /* 0x000fe20000000800 */
[-C--:B---3--:R-:W-:Y:S06]  /*ac30*/  HMMA.16816.F32 R100, R140, R148.reuse, R100 ;  /* 0x000000948c64723c */ /* 0x088fec0000001864 */
[C---:B------:R-:W-:Y:S03]  /*ac40*/  HMMA.16816.F32 R104, R144.reuse, R148, R104 ;  /* 0x000000949068723c */ /* 0x040fe60000001868 */
[----:B------:R-:W-:Y:S03]  /*ac50*/  MUFU.EX2 R192, R206 ;  /* 0x000000ce00c07308 */ /* 0x000fe60000000800 */
[-C--:B------:R-:W-:Y:S07]  /*ac60*/  HMMA.16816.F32 R108, R144, R150.reuse, R108 ;  /* 0x00000096906c723c */ /* 0x080fee000000186c */
[----:B------:R-:W-:Y:S01]  /*ac70*/  MUFU.EX2 R169, R169 ;  /* 0x000000a900a97308 */ /* 0x000fe20000000800 */
[C---:B------:R-:W-:Y:S01]  /*ac80*/  HMMA.16816.F32 R112, R140.reuse, R150, R112 ;  /* 0x000000968c70723c */ /* 0x040fe20000001870 */
[----:B------:R-:W3:Y:S08]  /*ac90*/  LDSM.16.MT88.4 R148, [R226+0xe000] ;  /* 0x00e00000e294783b */ /* 0x000ef00000004200 */
[----:B------:R-:W-:Y:S02]  /*aca0*/  MUFU.EX2 R173, R250 ;  /* 0x000000fa00ad7308 */ /* 0x000fe40000000800 */
[----:B--2---:R-:W-:Y:S02]  /*acb0*/  FFMA.FTZ R165, R133, R165, R176 ;  /* 0x000000a585a57223 */ /* 0x004fe400000100b0 */
[----:B------:R-:W2:Y:S06]  /*acc0*/  LDL.LU R133, [R1+0x8] ;  /* 0x0000080001857983 */ /* 0x000eac0000300800 */
[----:B------:R-:W1:Y:S01]  /*acd0*/  MUFU.EX2 R176, R205 ;  /* 0x000000cd00b07308 */ /* 0x000e620000000800 */
[----:B----4-:R-:W-:Y:S01]  /*ace0*/  FFMA.FTZ R164, R3, R152, R153 ;  /* 0x0000009803a47223 */ /* 0x010fe20000010099 */
[----:B------:R-:W-:Y:S01]  /*acf0*/  FADD.FTZ R3, R217, R165 ;  /* 0x000000a5d9037221 */ /* 0x000fe20000010000 */
[----:B------:R-:W4:Y:S07]  /*ad00*/  LDSM.16.MT88.4 R152, [R224+0xc800] ;  /* 0x00c80000e098783b */ /* 0x000f2e0000004200 */
[----:B------:R-:W4:Y:S01]  /*ad10*/  MUFU.EX2 R203, R200 ;  /* 0x000000c800cb7308 */ /* 0x000f220000000800 */
[----:B------:R-:W-:Y:S04]  /*ad20*/  FADD.FTZ R3, R196, R3 ;  /* 0x00000003c4037221 */ /* 0x000fe80000010000 */
[----:B------:R-:W-:Y:S05]  /*ad30*/  FADD.FTZ R3, R232, R3 ;  /* 0x00000003e8037221 */ /* 0x000fea0000010000 */
[----:B------:R-:W4:Y:S01]  /*ad40*/  MUFU.EX2 R200, R248 ;  /* 0x000000f800c87308 */ /* 0x000f220000000800 */
[----:B------:R-:W-:Y:S09]  /*ad50*/  FADD.FTZ R3, R219, R3 ;  /* 0x00000003db037221 */ /* 0x000ff20000010000 */
[----:B------:R-:W-:Y:S01]  /*ad60*/  MUFU.EX2 R248, R166 ;  /* 0x000000a600f87308 */ /* 0x000fe20000000800 */
[-C--:B---3--:R-:W-:Y:S06]  /*ad70*/  HMMA.16816.F32 R116, R140, R148.reuse, R116 ;  /* 0x000000948c74723c */ /* 0x088fec0000001874 */
[C---:B------:R-:W-:Y:S03]  /*ad80*/  HMMA.16816.F32 R120, R144.reuse, R148, R120 ;  /* 0x000000949078723c */ /* 0x040fe60000001878 */
[----:B------:R-:W3:Y:S03]  /*ad90*/  MUFU.EX2 R250, R188 ;  /* 0x000000bc00fa7308 */ /* 0x000ee60000000800 */
[-C--:B------:R-:W-:Y:S07]  /*ada0*/  HMMA.16816.F32 R124, R144, R150.reuse, R124 ;  /* 0x00000096907c723c */ /* 0x080fee000000187c */
[----:B------:R4:W-:Y:S01]  /*adb0*/  MUFU.EX2 R188, R137 ;  /* 0x0000008900bc7308 */ /* 0x0009e20000000800 */
[----:B------:R-:W-:Y:S01]  /*adc0*/  HMMA.16816.F32 R128, R140, R150, R128 ;  /* 0x000000968c80723c */ /* 0x000fe20000001880 */
[----:B------:R-:W3:Y:S03]  /*add0*/  LDSM.16.MT88.4 R148, [R227+0xc800] ;  /* 0x00c80000e394783b */ /* 0x000ee60000004200 */
[----:B------:R-:W-:Y:S05]  /*ade0*/  F2FP.F16.F32.PACK_AB R144, R193, R212 ;  /* 0x000000d4c190723e */ /* 0x000fea00000000ff */
[----:B------:R-:W-:Y:S02]  /*adf0*/  MUFU.EX2 R168, R168 ;  /* 0x000000a800a87308 */ /* 0x000fe40000000800 */
[----:B------:R-:W-:Y:S02]  /*ae00*/  F2FP.F16.F32.PACK_AB R140, R218, R219 ;  /* 0x000000dbda8c723e */ /* 0x000fe400000000ff */
[----:B-1----:R-:W-:Y:S02]  /*ae10*/  F2FP.F16.F32.PACK_AB R141, R208, R209 ;  /* 0x000000d1d08d723e */ /* 0x002fe400000000ff */
[----:B------:R-:W-:Y:S01]  /*ae20*/  F2FP.F16.F32.PACK_AB R142, R178, R184 ;  /* 0x000000b8b28e723e */ /* 0x000fe200000000ff */
[----:B----4-:R-:W-:Y:S01]  /*ae30*/  FADD.FTZ R137, R218, R3 ;  /* 0x00000003da897221 */ /* 0x010fe20000010000 */
[----:B------:R-:W-:Y:S01]  /*ae40*/  F2FP.F16.F32.PACK_AB R143, R179, R195 ;  /* 0x000000c3b38f723e */ /* 0x000fe200000000ff */
[----:B------:R-:W-:Y:S01]  /*ae50*/  LDSM.16.MT88.4 R216, [R225+0xf800] ;  /* 0x00f80000e1d8783b */ /* 0x000fe20000004200 */
[----:B------:R-:W-:Y:S01]  /*ae60*/  F2FP.F16.F32.PACK_AB R146, R180, R171 ;  /* 0x000000abb492723e */ /* 0x000fe200000000ff */
[----:B------:R-:W-:Y:S01]  /*ae70*/  MUFU.EX2 R177, R177 ;  /* 0x000000b100b17308 */ /* 0x000fe20000000800 */
[----:B------:R-:W-:Y:S02]  /*ae80*/  F2FP.F16.F32.PACK_AB R147, R181, R176 ;  /* 0x000000b0b593723e */ /* 0x000fe400000000ff */
[----:B------:R-:W-:Y:S01]  /*ae90*/  F2FP.F16.F32.PACK_AB R145, R192, R207 ;  /* 0x000000cfc091723e */ /* 0x000fe200000000ff */
[-C--:B------:R-:W-:Y:S03]  /*aea0*/  HMMA.16816.F32 R4, R140, R152.reuse, R4 ;  /* 0x000000988c04723c */ /* 0x080fe60000001804 */
[----:B------:R-:W-:Y:S03]  /*aeb0*/  MOV R3, R204 ;  /* 0x000000cc00037202 */ /* 0x000fe60000000f00 */
[----:B------:R-:W-:Y:S01]  /*aec0*/  MUFU.EX2 R170, R170 ;  /* 0x000000aa00aa7308 */ /* 0x000fe20000000800 */
        /* <DEDUP_REMOVED lines=8> */
[----:B------:R-:W-:Y:S05]  /*af50*/  LDSM.16.MT88.4 R156, [R225+0xd000] ;  /* 0x00d00000e19c783b */ /* 0x000fea0000004200 */
[-C--:B---3--:R-:W-:Y:S06]  /*af60*/  HMMA.16816.F32 R36, R140, R148.reuse, R36 ;  /* 0x000000948c24723c */ /* 0x088fec0000001824 */
[C---:B------:R-:W-:Y:S06]  /*af70*/  HMMA.16816.F32 R40, R144.reuse, R148, R40 ;  /* 0x000000949028723c */ /* 0x040fec0000001828 */
[-C--:B------:R-:W-:Y:S06]  /*af80*/  HMMA.16816.F32 R44, R144, R150.reuse, R44 ;  /* 0x00000096902c723c */ /* 0x080fec000000182c */
[C---:B------:R-:W-:Y:S01]  /*af90*/  HMMA.16816.F32 R48, R140.reuse, R150, R48 ;  /* 0x000000968c30723c */ /* 0x040fe20000001830 */
[----:B------:R-:W3:Y:S05]  /*afa0*/  LDSM.16.MT88.4 R148, [R224+0xe800] ;  /* 0x00e80000e094783b */ /* 0x000eea0000004200 */
[-C--:B-1----:R-:W-:Y:S06]  /*afb0*/  HMMA.16816.F32 R52, R140, R152.reuse, R52 ;  /* 0x000000988c34723c */ /* 0x082fec0000001834 */
        /* <DEDUP_REMOVED lines=22> */
[----:B------:R-:W-:Y:S01]  /*b120*/  HMMA.16816.F32 R128, R140, R154, R128 ;  /* 0x0000009a8c80723c */ /* 0x000fe20000001880 */
[----:B------:R-:W-:Y:S04]  /*b130*/  LDSM.16.MT88.4 R152, [R226+0xd000] ;  /* 0x00d00000e298783b */ /* 0x000fe80000004200 */
[----:B------:R-:W-:Y:S02]  /*b140*/  F2FP.F16.F32.PACK_AB R144, R175, R190 ;  /* 0x000000beaf90723e */ /* 0x000fe400000000ff */
[----:B------:R-:W-:Y:S04]  /*b150*/  F2FP.F16.F32.PACK_AB R140, R186, R169 ;  /* 0x000000a9ba8c723e */ /* 0x000fe800000000ff */
[----:B------:R-:W-:Y:S02]  /*b160*/  F2FP.F16.F32.PACK_AB R142, R201, R173 ;  /* 0x000000adc98e723e */ /* 0x000fe400000000ff */
[----:B------:R-:W-:Y:S02]  /*b170*/  F2FP.F16.F32.PACK_AB R143, R202, R172 ;  /* 0x000000acca8f723e */ /* 0x000fe400000000ff */
[----:B------:R-:W-:Y:S02]  /*b180*/  F2FP.F16.F32.PACK_AB R145, R174, R187 ;  /* 0x000000bbae91723e */ /* 0x000fe400000000ff */
[----:B------:R-:W-:Y:S02]  /*b190*/  F2FP.F16.F32.PACK_AB R146, R203, R194 ;  /* 0x000000c2cb92723e */ /* 0x000fe400000000ff */
[----:B------:R-:W-:Y:S01]  /*b1a0*/  F2FP.F16.F32.PACK_AB R147, R204, R200 ;  /* 0x000000c8cc93723e */ /* 0x000fe200000000ff */
[----:B--2---:R-:W-:Y:S01]  /*b1b0*/  FFMA.FTZ R133, R2, R133, R182 ;  /* 0x0000008502857223 */ /* 0x004fe200000100b6 */
[----:B------:R-:W-:Y:S01]  /*b1c0*/  MOV R182, R185 ;  /* 0x000000b900b67202 */ /* 0x000fe20000000f00 */
[----:B------:R-:W2:Y:S01]  /*b1d0*/  LDL.LU R2, [R1+0xc] ;  /* 0x00000c0001027983 */ /* 0x000ea20000300800 */
[----:B------:R-:W1:Y:S01]  /*b1e0*/  MUFU.EX2 R185, R245 ;  /* 0x000000f500b97308 */ /* 0x000e620000000800 */
[----:B------:R-:W-:Y:S01]  /*b1f0*/  FADD.FTZ R133, R198, R133 ;  /* 0x00000085c6857221 */ /* 0x000fe20000010000 */
[----:B------:R-:W-:Y:S01]  /*b200*/  F2FP.F16.F32.PACK_AB R204, R252, R250 ;  /* 0x000000fafccc723e */ /* 0x000fe200000000ff */
[----:B------:R4:W5:Y:S02]  /*b210*/  LDL.LU R238, [R1+0x80] ;  /* 0x0000800001ee7983 */ /* 0x0009640000300800 */
[----:B------:R-:W-:Y:S02]  /*b220*/  FADD.FTZ R133, R234, R133 ;  /* 0x00000085ea857221 */ /* 0x000fe40000010000 */
[----:B------:R4:W5:Y:S03]  /*b230*/  LDL.LU R237, [R1+0x7c] ;  /* 0x00007c0001ed7983 */ /* 0x0009660000300800 */
[----:B------:R3:W3:Y:S01]  /*b240*/  MUFU.EX2 R245, R236 ;  /* 0x000000ec00f57308 */ /* 0x0006e20000000800 */
[----:B------:R-:W-:Y:S04]  /*b250*/  FADD.FTZ R133, R229, R133 ;  /* 0x00000085e5857221 */ /* 0x000fe80000010000 */
[----:B------:R-:W-:Y:S02]  /*b260*/  FADD.FTZ R133, R212, R133 ;  /* 0x00000085d4857221 */ /* 0x000fe40000010000 */
[----:B------:R-:W-:Y:S03]  /*b270*/  LDSM.16.MT88.4 R212, [R224+0xf800] ;  /* 0x00f80000e0d4783b */ /* 0x000fe60000004200 */
[----:B------:R-:W4:Y:S01]  /*b280*/  MUFU.EX2 R251, R182 ;  /* 0x000000b600fb7308 */ /* 0x000f220000000800 */
[----:B-1----:R-:W-:Y:S07]  /*b290*/  F2FP.F16.F32.PACK_AB R141, R185, R191 ;  /* 0x000000bfb98d723e */ /* 0x002fee00000000ff */
[-C--:B---3--:R-:W-:Y:S01]  /*b2a0*/  HMMA.16816.F32 R4, R140, R148.reuse, R4 ;  /* 0x000000948c04723c */ /* 0x088fe20000001804 */
[----:B------:R1:W5:Y:S02]  /*b2b0*/  LDL.LU R236, [R1+0x78] ;  /* 0x0000780001ec7983 */ /* 0x0003640000300800 */
[----:B------:R-:W-:Y:S02]  /*b2c0*/  F2FP.F16.F32.PACK_AB R210, R244, R245 ;  /* 0x000000f5f4d2723e */ /* 0x000fe400000000ff */
[----:B------:R1:W5:Y:S01]  /*b2d0*/  LDL.LU R235, [R1+0x74] ;  /* 0x0000740001eb7983 */ /* 0x0003620000300800 */
[C---:B------:R-:W-:Y:S03]  /*b2e0*/  HMMA.16816.F32 R8, R144.reuse, R148, R8 ;  /* 0x000000949008723c */ /* 0x040fe60000001808 */
[----:B------:R1:W5:Y:S02]  /*b2f0*/  LDL.LU R234, [R1+0x70] ;  /* 0x0000700001ea7983 */ /* 0x0003640000300800 */
[----:B----4-:R-:W-:Y:S01]  /*b300*/  F2FP.F16.F32.PACK_AB R205, R168, R251 ;  /* 0x000000fba8cd723e */ /* 0x010fe200000000ff */
[-C--:B------:R-:W-:Y:S06]  /*b310*/  HMMA.16816.F32 R12, R144, R150.reuse, R12 ;  /* 0x00000096900c723c */ /* 0x080fec000000180c */
[C---:B------:R-:W-:Y:S01]  /*b320*/  HMMA.16816.F32 R16, R140.reuse, R150, R16 ;  /* 0x000000968c10723c */ /* 0x040fe20000001810 */
[----:B------:R-:W-:Y:S05]  /*b330*/  LDSM.16.MT88.4 R148, [R224+0xf000] ;  /* 0x00f00000e094783b */ /* 0x000fea0000004200 */
[-C--:B------:R-:W-:Y:S06]  /*b340*/  HMMA.16816.F32 R20, R140, R156.reuse, R20 ;  /* 0x0000009c8c14723c */ /* 0x080fec0000001814 */
[C---:B------:R-:W-:Y:S06]  /*b350*/  HMMA.16816.F32 R24, R144.reuse, R156, R24 ;  /* 0x0000009c9018723c */ /* 0x040fec0000001818 */
[-C--:B------:R-:W-:Y:S06]  /*b360*/  HMMA.16816.F32 R28, R144, R158.reuse, R28 ;  /* 0x0000009e901c723c */ /* 0x080fec000000181c */
[C---:B------:R-:W-:Y:S01]  /*b370*/  HMMA.16816.F32 R32, R140.reuse, R158, R32 ;  /* 0x0000009e8c20723c */ /* 0x040fe20000001820 */
[----:B------:R-:W-:Y:S04]  /*b380*/  LDSM.16.MT88.4 R156, [R225+0xf000] ;  /* 0x00f00000e19c783b */ /* 0x000fe80000004200 */
[----:B--2---:R-:W-:Y:S01]  /*b390*/  FFMA.FTZ R0, R0, R2, R160 ;  /* 0x0000000200007223 */ /* 0x004fe200000100a0 */
[----:B------:R-:W-:Y:S03]  /*b3a0*/  FADD.FTZ R2, R199, R164 ;  /* 0x000000a4c7027221 */ /* 0x000fe60000010000 */
[----:B------:R-:W2:Y:S02]  /*b3b0*/  LDSM.16.MT88.4 R160, [R227+0xd000] ;  /* 0x00d00000e3a0783b */ /* 0x000ea40000004200 */
[----:B------:R-:W-:Y:S01]  /*b3c0*/  FADD.FTZ R0, R197, R0 ;  /* 0x00000000c5007221 */ /* 0x000fe20000010000 */
[----:B------:R-:W-:Y:S02]  /*b3d0*/  FADD.FTZ R2, R189, R2 ;  /* 0x00000002bd027221 */ /* 0x000fe40000010000 */
[----:B------:R-:W3:Y:S01]  /*b3e0*/  MUFU.EX2 R189, R138 ;  /* 0x0000008a00bd7308 */ /* 0x000ee20000000800 */
[----:B------:R-:W-:Y:S01]  /*b3f0*/  FADD.FTZ R0, R233, R0 ;  /* 0x00000000e9007221 */ /* 0x000fe20000010000 */
[----:B------:R-:W-:Y:S01]  /*b400*/  FADD.FTZ R2, R230, R2 ;  /* 0x00000002e6027221 */ /* 0x000fe20000010000 */
[----:B------:R-:W-:Y:S02]  /*b410*/  LDSM.16.MT88.4 R164, [R225+0xd800] ;  /* 0x00d80000e1a4783b */ /* 0x000fe40000004200 */
[----:B------:R-:W-:Y:S01]  /*b420*/  FADD.FTZ R0, R228, R0 ;  /* 0x00000000e4007221 */ /* 0x000fe20000010000 */
[----:B------:R-:W-:Y:S01]  /*b430*/  FADD.FTZ R2, R209, R2 ;  /* 0x00000002d1027221 */ /* 0x000fe20000010000 */
[----:B------:R-:W-:Y:S03]  /*b440*/  F2FP.F16.F32.PACK_AB R209, R246, R247 ;  /* 0x000000f7f6d1723e */ /* 0x000fe600000000ff */
[----:B------:R-:W4:Y:S01]  /*b450*/  MUFU.EX2 R138, R139 ;  /* 0x0000008b008a7308 */ /* 0x000f220000000800 */
[----:B------:R-:W-:Y:S01]  /*b460*/  FADD.FTZ R0, R207, R0 ;  /* 0x00000000cf007221 */ /* 0x000fe20000010000 */
[----:B------:R-:W-:Y:S01]  /*b470*/  F2FP.F16.F32.PACK_AB R207, R188, R170 ;  /* 0x000000aabccf723e */ /* 0x000fe200000000ff */
[----:B------:R-:W-:Y:S01]  /*b480*/  LDSM.16.MT88.4 R196, [R226+0xd800] ;  /* 0x00d80000e2c4783b */ /* 0x000fe20000004200 */
[----:B------:R-:W-:Y:S01]  /*b490*/  FADD.FTZ R2, R208, R2 ;  /* 0x00000002d0027221 */ /* 0x000fe20000010000 */
[----:B------:R-:W-:Y:S02]  /*b4a0*/  F2FP.F16.F32.PACK_AB R208, R248, R249 ;  /* 0x000000f9f8d0723e */ /* 0x000fe400000000ff */
[----:B---3--:R-:W-:Y:S04]  /*b4b0*/  F2FP.F16.F32.PACK_AB R206, R189, R177 ;  /* 0x000000b1bdce723e */ /* 0x008fe800000000ff */
[----:B------:R1:W5:Y:S04]  /*b4c0*/  LDL.LU R233, [R1+0x6c] ;  /* 0x00006c0001e97983 */ /* 0x0003680000300800 */
[----:B------:R1:W5:Y:S01]  /*b4d0*/  LDL.LU R232, [R1+0x68] ;  /* 0x0000680001e87983 */ /* 0x0003620000300800 */
[----:B----4-:R-:W-:Y:S03]  /*b4e0*/  F2FP.F16.F32.PACK_AB R211, R138, R243 ;  /* 0x000000f38ad3723e */ /* 0x010fe600000000ff */
[----:B------:R1:W5:Y:S04]  /*b4f0*/  LDL.LU R231, [R1+0x64] ;  /* 0x0000640001e77983 */ /* 0x0003680000300800 */
[----:B------:R1:W5:Y:S01]  /*b500*/  LDL.LU R230, [R1+0x60] ;  /* 0x0000600001e67983 */ /* 0x0003620000300800 */
[-C--:B--2---:R-:W-:Y:S03]  /*b510*/  HMMA.16816.F32 R36, R140, R160.reuse, R36 ;  /* 0x000000a08c24723c */ /* 0x084fe60000001824 */
[----:B------:R1:W5:Y:S04]  /*b520*/  LDL.LU R229, [R1+0x5c] ;  /* 0x00005c0001e57983 */ /* 0x0003680000300800 */
[----:B------:R1:W5:Y:S01]  /*b530*/  LDL.LU R228, [R1+0x58] ;  /* 0x0000580001e47983 */ /* 0x0003620000300800 */
[C---:B------:R-:W-:Y:S03]  /*b540*/  HMMA.16816.F32 R40, R144.reuse, R160, R40 ;  /* 0x000000a09028723c */ /* 0x040fe60000001828 */
[----:B------:R1:W5:Y:S03]  /*b550*/  LDL.LU R139, [R1+0x54] ;  /* 0x00005400018b7983 */ /* 0x0003660000300800 */
[-C--:B------:R-:W-:Y:S06]  /*b560*/  HMMA.16816.F32 R44, R144, R162.reuse, R44 ;  /* 0x000000a2902c723c */ /* 0x080fec000000182c */
[C---:B------:R-:W-:Y:S01]  /*b570*/  HMMA.16816.F32 R48, R140.reuse, R162, R48 ;  /* 0x000000a28c30723c */ /* 0x040fe20000001830 */
[----:B------:R-:W2:Y:S05]  /*b580*/  LDSM.16.MT88.4 R160, [R227+0xf000] ;  /* 0x00f00000e3a0783b */ /* 0x000eaa0000004200 */
        /* <DEDUP_REMOVED lines=12> */
[-C--:B------:R-:W-:Y:S05]  /*b650*/  HMMA.16816.F32 R92, R144, R158.reuse, R92 ;  /* 0x0000009e905c723c */ /* 0x080fea000000185c */
[----:B------:R-:W-:Y:S01]  /*b660*/  MOV R156, R181 ;  /* 0x000000b5009c7202 */ /* 0x000fe20000000f00 */
[C---:B------:R-:W-:Y:S05]  /*b670*/  HMMA.16816.F32 R96, R140.reuse, R158, R96 ;  /* 0x0000009e8c60723c */ /* 0x040fea0000001860 */
[----:B------:R-:W-:Y:S01]  /*b680*/  MOV R157, R180 ;  /* 0x000000b4009d7202 */ /* 0x000fe20000000f00 */
[-C--:B--2---:R-:W-:Y:S01]  /*b690*/  HMMA.16816.F32 R100, R140, R160.reuse, R100 ;  /* 0x000000a08c64723c */ /* 0x084fe20000001864 */
[----:B------:R-:W2:Y:S05]  /*b6a0*/  LDSM.16.MT88.4 R180, [R227+0xd800] ;  /* 0x00d80000e3b4783b */ /* 0x000eaa0000004200 */
[C---:B------:R-:W-:Y:S06]  /*b6b0*/  HMMA.16816.F32 R104, R144.reuse, R160, R104 ;  /* 0x000000a09068723c */ /* 0x040fec0000001868 */
[-C--:B------:R-:W-:Y:S06]  /*b6c0*/  HMMA.16816.F32 R108, R144, R162.reuse, R108 ;  /* 0x000000a2906c723c */ /* 0x080fec000000186c */
[C---:B------:R-:W-:Y:S06]  /*b6d0*/  HMMA.16816.F32 R112, R140.reuse, R162, R112 ;  /* 0x000000a28c70723c */ /* 0x040fec0000001870 */
[-C--:B---3--:R-:W-:Y:S06]  /*b6e0*/  HMMA.16816.F32 R116, R140, R152.reuse, R116 ;  /* 0x000000988c74723c */ /* 0x088fec0000001874 */
[C---:B------:R-:W-:Y:S06]  /*b6f0*/  HMMA.16816.F32 R120, R144.reuse, R152, R120 ;  /* 0x000000989078723c */ /* 0x040fec0000001878 */
[-C--:B------:R-:W-:Y:S06]  /*b700*/  HMMA.16816.F32 R124, R144, R154.reuse, R124 ;  /* 0x0000009a907c723c */ /* 0x080fec000000187c */
[----:B------:R-:W-:Y:S06]  /*b710*/  HMMA.16816.F32 R128, R140, R154, R128 ;  /* 0x0000009a8c80723c */ /* 0x000fec0000001880 */
[-C--:B----4-:R-:W-:Y:S06]  /*b720*/  HMMA.16816.F32 R144, R204, R148.reuse, R4 ;  /* 0x00000094cc90723c */ /* 0x090fec0000001804 */
[C---:B------:R-:W-:Y:S05]  /*b730*/  HMMA.16816.F32 R140, R208.reuse, R148, R8 ;  /* 0x00000094d08c723c */ /* 0x040fea0000001808 */
[----:B------:R-:W-:Y:S01]  /*b740*/  MOV R5, R156 ;  /* 0x0000009c00057202 */ /* 0x000fe20000000f00 */
[-C--:B------:R-:W-:Y:S05]  /*b750*/  HMMA.16816.F32 R152, R208, R150.reuse, R12 ;  /* 0x00000096d098723c */ /* 0x080fea000000180c */
[----:B------:R-:W-:Y:S01]  /*b760*/  MOV R6, R157 ;  /* 0x0000009d00067202 */ /* 0x000fe20000000f00 */
[C---:B------:R-:W-:Y:S05]  /*b770*/  HMMA.16816.F32 R148, R204.reuse, R150, R16 ;  /* 0x00000096cc94723c */ /* 0x040fea0000001810 */
[----:B------:R-:W-:Y:S01]  /*b780*/  MOV R7, R171 ;  /* 0x000000ab00077202 */ /* 0x000fe20000000f00 */
[-C--:B------:R-:W-:Y:S05]  /*b790*/  HMMA.16816.F32 R160, R204, R164.reuse, R20 ;  /* 0x000000a4cca0723c */ /* 0x080fea0000001814 */
[----:B------:R-:W-:Y:S01]  /*b7a0*/  MOV R15, R189 ;  /* 0x000000bd000f7202 */ /* 0x000fe20000000f00 */
[C---:B------:R-:W-:Y:S05]  /*b7b0*/  HMMA.16816.F32 R156, R208.reuse, R164, R24 ;  /* 0x000000a4d09c723c */ /* 0x040fea0000001818 */
[----:B------:R-:W-:Y:S02]  /*b7c0*/  MOV R14, R170 ;  /* 0x000000aa000e7202 */ /* 0x000fe40000000f00 */
[----:B------:R-:W-:Y:S04]  /*b7d0*/  MOV R10, R169 ;  /* 0x000000a9000a7202 */ /* 0x000fe80000000f00 */
[----:B------:R-:W-:Y:S02]  /*b7e0*/  MOV R12, R168 ;  /* 0x000000a8000c7202 */ /* 0x000fe40000000f00 */
[-C--:B------:R-:W-:Y:S03]  /*b7f0*/  HMMA.16816.F32 R168, R208, R166.reuse, R28 ;  /* 0x000000a6d0a8723c */ /* 0x080fe6000000181c */
[----:B------:R-:W-:Y:S02]  /*b800*/  MOV R11, R188 ;  /* 0x000000bc000b7202 */ /* 0x000fe40000000f00 */
[----:B------:R-:W-:Y:S01]  /*b810*/  MOV R13, R177 ;  /* 0x000000b1000d7202 */ /* 0x000fe20000000f00 */
[C---:B------:R-:W-:Y:S05]  /*b820*/  HMMA.16816.F32 R164, R204.reuse, R166, R32 ;  /* 0x000000a6cca4723c */ /* 0x040fea0000001820 */
[----:B------:R-:W-:Y:S02]  /*b830*/  MOV R21, R172 ;  /* 0x000000ac00157202 */ /* 0x000fe40000000f00 */
[----:B------:R-:W-:Y:S04]  /*b840*/  MOV R34, R179 ;  /* 0x000000b300227202 */ /* 0x000fe80000000f00 */
[----:B------:R-:W-:Y:S02]  /*b850*/  MOV R33, R178 ;  /* 0x000000b200217202 */ /* 0x000fe40000000f00 */
[----:B------:R-:W-:Y:S02]  /*b860*/  MOV R32, R176 ;  /* 0x000000b000207202 */ /* 0x000fe40000000f00 */
[-C--:B--2---:R-:W-:Y:S03]  /*b870*/  HMMA.16816.F32 R176, R204, R180.reuse, R36 ;  /* 0x000000b4ccb0723c */ /* 0x084fe60000001824 */
        /* <DEDUP_REMOVED lines=8> */
[-C--:B------:R-:W-:Y:S03]  /*b900*/  HMMA.16816.F32 R184, R208, R182.reuse, R44 ;  /* 0x000000b6d0b8723c */ /* 0x080fe6000000182c */
[----:B------:R-:W-:Y:S01]  /*b910*/  MOV R28, R5 ;  /* 0x00000005001c7202 */ /* 0x000fe20000000f00 */
[----:B------:R-:W-:Y:S01]  /*b920*/  FADD.FTZ R8, R8, R137 ;  /* 0x0000008908087221 */ /* 0x000fe20000010000 */
[----:B------:R-:W-:Y:S01]  /*b930*/  MOV R35, R6 ;  /* 0x0000000600237202 */ /* 0x000fe20000000f00 */
[C---:B------:R-:W-:Y:S05]  /*b940*/  HMMA.16816.F32 R180, R204.reuse, R182, R48 ;  /* 0x000000b6ccb4723c */ /* 0x040fea0000001830 */
[----:B------:R-:W-:Y:S02]  /*b950*/  MOV R19, R3 ;  /* 0x0000000300137202 */ /* 0x000fe40000000f00 */
        /* <DEDUP_REMOVED lines=8> */
[----:B------:R-:W-:Y:S01]  /*b9e0*/  MOV R30, R190 ;  /* 0x000000be001e7202 */ /* 0x000fe20000000f00 */
[----:B------:R-:W-:Y:S01]  /*b9f0*/  FADD.FTZ R3, R3, R133 ;  /* 0x0000008503037221 */ /* 0x000fe20000010000 */
[C---:B------:R-:W-:Y:S04]  /*ba00*/  HMMA.16816.F32 R188, R208.reuse, R196, R56 ;  /* 0x000000c4d0bc723c */ /* 0x040fe80000001838 */
[----:B------:R-:W-:Y:S01]  /*ba10*/  MOV R18, R203 ;  /* 0x000000cb00127202 */ /* 0x000fe20000000f00 */
[----:B------:R-:W-:Y:S01]  /*ba20*/  FADD.FTZ R0, R38, R0 ;  /* 0x0000000026007221 */ /* 0x000fe20000010000 */
[----:B------:R-:W-:Y:S02]  /*ba30*/  MOV R17, R202 ;  /* 0x000000ca00117202 */ /* 0x000fe40000000f00 */
[----:B------:R-:W-:Y:S03]  /*ba40*/  MOV R16, R201 ;  /* 0x000000c900107202 */ /* 0x000fe60000000f00 */
[----:B------:R-:W-:Y:S01]  /*ba50*/  MOV R23, R200 ;  /* 0x000000c800177202 */ /* 0x000fe20000000f00 */
[----:B------:R-:W-:Y:S01]  /*ba60*/  FADD.FTZ R2, R32, R0 ;  /* 0x0000000020027221 */ /* 0x000fe20000010000 */
[-C--:B------:R-:W-:Y:S03]  /*ba70*/  HMMA.16816.F32 R200, R208, R198.reuse, R60 ;  /* 0x000000c6d0c8723c */ /* 0x080fe6000000183c */
[----:B------:R-:W-:Y:S01]  /*ba80*/  MOV R39, R7 ;  /* 0x0000000700277202 */ /* 0x000fe20000000f00 */
[----:B------:R-:W-:Y:S01]  /*ba90*/  FADD.FTZ R0, R33, R8 ;  /* 0x0000000821007221 */ /* 0x000fe20000010000 */
[----:B------:R-:W2:Y:S01]  /*baa0*/  LDSM.16.MT88.4 R4, [R226+0xf800] ;  /* 0x00f80000e204783b */ /* 0x000ea20000004200 */
        /* <DEDUP_REMOVED lines=30> */
[----:B------:R-:W-:Y:S01]  /*bc90*/  FADD.FTZ R9, R24, R10 ;  /* 0x0000000a18097221 */ /* 0x000fe20000010000 */
[----:B------:R-:W-:Y:S01]  /*bca0*/  FADD.FTZ R5, R17, R8 ;  /* 0x0000000811057221 */ /* 0x000fe20000010000 */
[----:B------:R-:W-:Y:S01]  /*bcb0*/  MOV R133, R135 ;  /* 0x0000008700857202 */ /* 0x000fe20000000f00 */
[-C--:B------:R-:W-:Y:S03]  /*bcc0*/  HMMA.16816.F32 R124, R208, R6.reuse, R124 ;  /* 0x00000006d07c723c */ /* 0x080fe6000000187c */
[----:B------:R-:W-:Y:S01]  /*bcd0*/  FADD.FTZ R4, R19, R0 ;  /* 0x0000000013047221 */ /* 0x000fe20000010000 */
[----:B------:R-:W-:Y:S01]  /*bce0*/  FADD.FTZ R9, R20, R9 ;  /* 0x0000000914097221 */ /* 0x000fe20000010000 */
[----:B------:R-:W-:Y:S01]  /*bcf0*/  MOV R137, R134 ;  /* 0x0000008600897202 */ /* 0x000fe20000000f00 */
[----:B------:R-:W-:Y:S05]  /*bd00*/  HMMA.16816.F32 R128, R204, R6, R128 ;  /* 0x00000006cc80723c */ /* 0x000fea0000001880 */
[----:B------:R-:W-:Y:S01]  /*bd10*/  FADD.FTZ R4, R247, R4 ;  /* 0x00000004f7047221 */ /* 0x000fe20000010000 */
[----:B------:R-:W-:Y:S05]  /*bd20*/  FADD.FTZ R2, R16, R9 ;  /* 0x0000000910027221 */ /* 0x000fea0000010000 */
        /* <DEDUP_REMOVED lines=15> */
[----:B------:R-:W-:Y:S04]  /*be20*/  STL [R1], R5 ;  /* 0x0000000501007387 */ /* 0x000fe80000100800 */
[----:B------:R2:W-:Y:S04]  /*be30*/  STL [R1+0x4], R3 ;  /* 0x0000040301007387 */ /* 0x0005e80000100800 */
[----:B------:R1:W-:Y:S04]  /*be40*/  STL [R1+0x8], R2 ;  /* 0x0000080201007387 */ /* 0x0003e80000100800 */
[----:B------:R1:W-:Y:S01]  /*be50*/  STL [R1+0xc], R0 ;  /* 0x00000c0001007387 */ /* 0x0003e20000100800 */
[----:B--2---:R-:W-:Y:S01]  /*be60*/  MOV R3, R136 ;  /* 0x0000008800037202 */ /* 0x004fe20000000f00 */
[----:B------:R-:W-:Y:S06]  /*be70*/  @P4 BRA `(.L_x_175) ;  /* 0xffffffc000244947 */ /* 0x000fec000383ffff */
.L_x_174:
[----:B------:R-:W2:Y:S04]  /*be80*/  LDL.LU R8, [R1] ;  /* 0x0000000001087983 */ /* 0x000ea80000300800 */
[----:B------:R-:W3:Y:S04]  /*be90*/  LDL.LU R7, [R1+0x4] ;  /* 0x0000040001077983 */ /* 0x000ee80000300800 */
[----:B------:R-:W1:Y:S04]  /*bea0*/  LDL.LU R6, [R1+0x8] ;  /* 0x0000080001067983 */ /* 0x000e680000300800 */
[----:B------:R-:W4:Y:S01]  /*beb0*/  LDL.LU R5, [R1+0xc] ;  /* 0x00000c0001057983 */ /* 0x000f220000300800 */
[----:B------:R-:W2:Y:S01]  /*bec0*/  S2UR UR7, SR_CgaCtaId ;  /* 0x00000000000779c3 */ /* 0x000ea20000008800 */
[----:B------:R-:W-:Y:S01]  /*bed0*/  UISETP.NE.AND UP0, UPT, UR15, -0x1, UPT ;  /* 0xffffffff0f00788c */ /* 0x000fe2000bf05270 */
[----:B-----5:R-:W-:Y:S01]  /*bee0*/  MOV R205, 0x20 ;  /* 0x0000002000cd7802 */ /* 0x020fe20000000f00 */
[----:B------:R-:W2:Y:S01]  /*bef0*/  S2R R13, SR_TID.X ;  /* 0x00000000000d7919 */ /* 0x000ea20000002100 */
[----:B------:R-:W-:Y:S01]  /*bf00*/  MOV R133, 0x40 ;  /* 0x0000004000857802 */ /* 0x000fe20000000f00 */
[----:B------:R-:W2:Y:S07]  /*bf10*/  S2R R207, SR_TID.X ;  /* 0x0000000000cf7919 */ /* 0x000eae0000002100 */
[----:B------:R-:W-:-:S02]  /*bf20*/  @UP0 ULDC.64 UR4, c[0x0][0x298] ;  /* 0x0000a60000040ab9 */ /* 0x000fc40000000a00 */
[----:B------:R-:W-:-:S03]  /*bf30*/  @UP0 UIMAD.WIDE.U32 UR8, UR15, UR4, URZ ;  /* 0x000000040f0802a5 */ /* 0x000fc6000f8e003f */
[----:B------:R-:W-:Y:S01]  /*bf40*/  UMOV UR4, 0x400 ;  /* 0x0000040000047882 */ /* 0x000fe20000000000 */
[----:B------:R-:W-:Y:S02]  /*bf50*/  @UP0 UIMAD UR6, UR15, UR5, UR9 ;  /* 0x000000050f0602a4 */ /* 0x000fe4000f8e0209 */
[----:B--2---:R-:W-:Y:S01]  /*bf60*/  ULEA UR7, UR7, UR4, 0x18 ;  /* 0x0000000407077291 */ /* 0x004fe2000f8ec03f */
[----:B------:R-:W-:-:S04]  /*bf70*/  SHF.R.S32.HI R12, RZ, 0x1f, R13 ;  /* 0x0000001fff0c7819 */ /* 0x000fc8000001140d */
[----:B------:R-:W-:Y:S02]  /*bf80*/  LEA.HI R10, R12, R13, RZ, 0x2 ;  /* 0x0000000d0c0a7211 */ /* 0x000fe400078f10ff */
[----:B------:R-:W-:Y:S02]  /*bf90*/  SHF.R.S32.HI R58, RZ, 0x1f, R207 ;  /* 0x0000001fff3a7819 */ /* 0x000fe400000114cf */
[--C-:B------:R-:W-:Y:S02]  /*bfa0*/  SHF.R.S32.HI R9, RZ, 0x2, R10.reuse ;  /* 0x00000002ff097819 */ /* 0x100fe4000001140a */
[CC--:B------:R-:W-:Y:S02]  /*bfb0*/  LEA.HI R206, R58.reuse, R207.reuse, RZ, 0x5 ;  /* 0x000000cf3ace7211 */ /* 0x0c0fe400078f28ff */
[----:B------:R-:W-:Y:S02]  /*bfc0*/  LEA.HI R58, R58, R207, RZ, 0x3 ;  /* 0x000000cf3a3a7211 */ /* 0x000fe400078f18ff */
[----:B------:R-:W-:-:S02]  /*bfd0*/  SHF.R.S32.HI R11, RZ, 0x1f, R10 ;  /* 0x0000001fff0b7819 */ /* 0x000fc4000001140a */
[----:B------:R-:W-:-:S05]  /*bfe0*/  LOP3.LUT R137, R206, 0xffffffe0, RZ, 0xc0, !PT ;  /* 0xffffffe0ce897812 */ /* 0x000fca00078ec0ff */
[----:B------:R-:W-:Y:S01]  /*bff0*/  IMAD.IADD R137, R207, 0x1, -R137 ;  /* 0x00000001cf897824 */ /* 0x000fe200078e0a89 */
[----:B------:R-:W2:Y:S04]  /*c000*/  SHFL.BFLY PT, R4, R8, 0x2, 0x1f ;  /* 0x0c401f0008047f89 */ /* 0x000ea800000e0000 */
[----:B---3--:R-:W3:Y:S04]  /*c010*/  SHFL.BFLY PT, R3, R7, 0x2, 0x1f ;  /* 0x0c401f0007037f89 */ /* 0x008ee800000e0000 */
[----:B-1----:R-:W1:Y:S04]  /*c020*/  SHFL.BFLY PT, R2, R6, 0x2, 0x1f ;  /* 0x0c401f0006027f89 */ /* 0x002e6800000e0000 */
[----:B----4-:R-:W4:Y:S01]  /*c030*/  SHFL.BFLY PT, R0, R5, 0x2, 0x1f ;  /* 0x0c401f0005007f89 */ /* 0x010f2200000e0000 */
[----:B--2---:R-:W-:Y:S01]  /*c040*/  FADD.FTZ R4, R4, R8 ;  /* 0x0000000804047221 */ /* 0x004fe20000010000 */
[----:B---3--:R-:W-:Y:S01]  /*c050*/  FADD.FTZ R3, R3, R7 ;  /* 0x0000000703037221 */ /* 0x008fe20000010000 */
[----:B-1----:R-:W-:-:S03]  /*c060*/  FADD.FTZ R2, R2, R6 ;  /* 0x0000000602027221 */ /* 0x002fc60000010000 */
[----:B------:R-:W1:Y:S01]  /*c070*/  SHFL.BFLY PT, R6, R4, 0x1, 0x1f ;  /* 0x0c201f0004067f89 */ /* 0x000e6200000e0000 */
[----:B----4-:R-:W-:-:S03]  /*c080*/  FADD.FTZ R0, R0, R5 ;  /* 0x0000000500007221 */ /* 0x010fc60000010000 */
[----:B------:R-:W2:Y:S04]  /*c090*/  SHFL.BFLY PT, R5, R3, 0x1, 0x1f ;  /* 0x0c201f0003057f89 */ /* 0x000ea800000e0000 */
[----:B------:R-:W3:Y:S04]  /*c0a0*/  SHFL.BFLY PT, R7, R0, 0x1, 0x1f ;  /* 0x0c201f0000077f89 */ /* 0x000ee800000e0000 */
[----:B------:R-:W4:Y:S01]  /*c0b0*/  SHFL.BFLY PT, R8, R2, 0x1, 0x1f ;  /* 0x0c201f0002087f89 */ /* 0x000f2200000e0000 */
[----:B-1----:R-:W-:Y:S01]  /*c0c0*/  FADD.FTZ R138, R4, R6 ;  /* 0x00000006048a7221 */ /* 0x002fe20000010000 */
[----:B------:R-:W-:Y:S01]  /*c0d0*/  LEA.HI R4, R12, R13, RZ, 0x5 ;  /* 0x0000000d0c047211 */ /* 0x000fe200078f28ff */
[----:B--2---:R-:W-:Y:S01]  /*c0e0*/  FADD.FTZ R59, R3, R5 ;  /* 0x00000005033b7221 */ /* 0x004fe20000010000 */
[----:B------:R-:W-:-:S02]  /*c0f0*/  LEA.HI R3, R11, R9, RZ, 0x3 ;  /* 0x000000090b037211 */ /* 0x000fc400078f18ff */
[----:B------:R-:W-:Y:S01]  /*c100*/  FSETP.NE.FTZ.AND P3, PT, R138, RZ, PT ;  /* 0x000000ff8a00720b */ /* 0x000fe20003f75000 */
[----:B---3--:R-:W-:Y:S01]  /*c110*/  FADD.FTZ R204, R0, R7 ;  /* 0x0000000700cc7221 */ /* 0x008fe20000010000 */
[----:B------:R-:W-:Y:S02]  /*c120*/  LOP3.LUT R0, R10, 0x3ffffffc, RZ, 0xc0, !PT ;  /* 0x3ffffffc0a007812 */ /* 0x000fe400078ec0ff */
[----:B------:R-:W-:Y:S01]  /*c130*/  SHF.R.S32.HI R4, RZ, 0x5, R4 ;  /* 0x00000005ff047819 */ /* 0x000fe20000011404 */
[----:B----4-:R-:W-:Y:S01]  /*c140*/  FADD.FTZ R139, R2, R8 ;  /* 0x00000008028b7221 */ /* 0x010fe20000010000 */
[----:B------:R-:W-:Y:S01]  /*c150*/  LOP3.LUT R2, R3, 0xfffffff8, RZ, 0xc0, !PT ;  /* 0xfffffff803027812 */ /* 0x000fe200078ec0ff */
[----:B------:R-:W-:Y:S01]  /*c160*/  IMAD.IADD R5, R13, 0x1, -R0 ;  /* 0x000000010d057824 */ /* 0x000fe200078e0a00 */
[----:B------:R-:W-:Y:S02]  /*c170*/  LOP3.LUT R0, R58, 0xfffffff8, RZ, 0xc0, !PT ;  /* 0xfffffff83a007812 */ /* 0x000fe400078ec0ff */
[----:B------:R-:W-:Y:S01]  /*c180*/  SHF.R.S32.HI R58, RZ, 0x3, R58 ;  /* 0x00000003ff3a7819 */ /* 0x000fe2000001143a */
[----:B------:R-:W-:Y:S01]  /*c190*/  IMAD.IADD R2, R9, 0x1, -R2 ;  /* 0x0000000109027824 */ /* 0x000fe200078e0a02 */
[----:B------:R-:W-:Y:S01]  /*c1a0*/  IADD3 R207, -R0, R207, RZ ;  /* 0x000000cf00cf7210 */ /* 0x000fe20007ffe1ff */
[----:B------:R-:W-:-:S02]  /*c1b0*/  IMAD.MOV.U32 R0, RZ, RZ, 0x3f800000 ;  /* 0x3f800000ff007424 */ /* 0x000fc400078e00ff */
[----:B------:R-:W-:Y:S02]  /*c1c0*/  VIADD R3, R58, 0x10 ;  /* 0x000000103a037836 */ /* 0x000fe40000000000 */
[----:B------:R-:W-:Y:S01]  /*c1d0*/  IMAD R5, R4, 0x200, R5 ;  /* 0x0000020004057824 */ /* 0x000fe200078e0205 */
[C---:B------:R-:W-:Y:S01]  /*c1e0*/  SHF.L.U32 R4, R2.reuse, 0x6, RZ ;  /* 0x0000000602047819 */ /* 0x040fe200000006ff */
[----:B------:R-:W1:Y:S01]  /*c1f0*/  @P3 MUFU.RCP R0, R138 ;  /* 0x0000008a00003308 */ /* 0x000e620000001000 */
[----:B------:R-:W-:Y:S02]  /*c200*/  ISETP.GE.AND P0, PT, R3, UR14, PT ;  /* 0x0000000e03007c0c */ /* 0x000fe4000bf06270 */
[C---:B------:R-:W-:Y:S02]  /*c210*/  LOP3.LUT R3, R2.reuse, 0x1, RZ, 0xc0, !PT ;  /* 0x0000000102037812 */ /* 0x040fe400078ec0ff */
[----:B------:R-:W-:Y:S02]  /*c220*/  R2P PR, R2, 0x6 ;  /* 0x0000000602007804 */ /* 0x000fe40000000000 */
[----:B------:R-:W-:-:S02]  /*c230*/  FSETP.NE.FTZ.AND P4, PT, R59, RZ, PT ;  /* 0x000000ff3b00720b */ /* 0x000fc40003f95000 */
[----:B------:R-:W-:Y:S01]  /*c240*/  ISETP.NE.U32.AND P5, PT, R3, 0x1, PT ;  /* 0x000000010300780c */ /* 0x000fe20003fa5070 */
[----:B------:R-:W-:Y:S01]  /*c250*/  IMAD.MOV.U32 R3, RZ, RZ, 0x3f800000 ;  /* 0x3f800000ff037424 */ /* 0x000fe200078e00ff */
[----:B------:R-:W-:Y:S02]  /*c260*/  LOP3.LUT R4, R4, 0x1c0, RZ, 0xc0, !PT ;  /* 0x000001c004047812 */ /* 0x000fe400078ec0ff */
[----:B------:R-:W-:Y:S02]  /*c270*/  SEL R205, R205, 0xffffffe0, !P1 ;  /* 0xffffffe0cdcd7807 */ /* 0x000fe40004800000 */
[----:B------:R-:W-:Y:S02]  /*c280*/  PLOP3.LUT P1, PT, PT, PT, UP0, 0x80, 0x0 ;  /* 0x000000000000781c */ /* 0x000fe40003f2f008 */
[----:B------:R-:W-:Y:S01]  /*c290*/  LEA.HI R2, R4, R4, RZ, 0x1d ;  /* 0x0000000404027211 */ /* 0x000fe200078fe8ff */
[C---:B-1----:R-:W-:Y:S01]  /*c2a0*/  FMUL.FTZ R144, R0.reuse, R144 ;  /* 0x0000009000907220 */ /* 0x042fe20000410000 */
[----:B------:R-:W-:Y:S01]  /*c2b0*/  PLOP3.LUT P6, PT, PT, PT, PT, 0x8, 0x0 ;  /* 0x000000000000781c */ /* 0x000fe20003fce170 */
[----:B------:R1:W2:Y:S01]  /*c2c0*/  @P4 MUFU.RCP R3, R59 ;  /* 0x0000003b00034308 */ /* 0x0002a20000001000 */
[C---:B------:R-:W-:Y:S01]  /*c2d0*/  FMUL.FTZ R148, R0.reuse, R148 ;  /* 0x0000009400947220 */ /* 0x040fe20000410000 */
[----:B------:R-:W-:Y:S01]  /*c2e0*/  IMAD.U32 R2, R5, 0x2, R2 ;  /* 0x0000000205027824 */ /* 0x000fe200078e0002 */
[----:B------:R-:W-:Y:S01]  /*c2f0*/  P2R R4, PR, RZ, 0x40 ;  /* 0x00000040ff047803 */ /* 0x000fe20000000000 */
        /* <DEDUP_REMOVED lines=14> */
[----:B-12---:R-:W-:Y:S06]  /*c3e0*/  @P1 BRA `(.L_x_178) ;  /* 0x00000000001c1947 */ /* 0x006fec0003800000 */
[----:B------:R-:W1:Y:S01]  /*c3f0*/  S2UR UR7, SR_CTAID.Y ;  /* 0x00000000000779c3 */ /* 0x000e620000002600 */
[----:B------:R-:W-:Y:S01]  /*c400*/  ULDC.64 UR4, c[0x0][0x290] ;  /* 0x0000a40000047ab9 */ /* 0x000fe20000000a00 */
[----:B-1----:R-:W-:Y:S02]  /*c410*/  USHF.R.S32.HI UR6, URZ, 0x1f, UR7 ;  /* 0x0000001f3f067899 */ /* 0x002fe40008011407 */
[----:B------:R-:W-:Y:S02]  /*c420*/  UIMAD.WIDE.U32 UR8, UR7, UR4, URZ ;  /* 0x00000004070872a5 */ /* 0x000fe4000f8e003f */
[----:B------:R-:W-:-:S04]  /*c430*/  UIMAD UR6, UR6, UR4, URZ ;  /* 0x00000004060672a4 */ /* 0x000fc8000f8e023f */
[----:B------:R-:W-:-:S04]  /*c440*/  UIMAD UR6, UR7, UR5, UR6 ;  /* 0x00000005070672a4 */ /* 0x000fc8000f8e0206 */
[----:B------:R-:W-:-:S12]  /*c450*/  UIADD3 UR6, UR9, UR6, URZ ;  /* 0x0000000609067290 */ /* 0x000fd8000fffe03f */
.L_x_178:
        /* <DEDUP_REMOVED lines=18> */
[----:B------:R-:W-:-:S04]  /*c580*/  PLOP3.LUT P1, PT, PT, PT, PT, 0x80, 0x0 ;  /* 0x000000000000781c */ /* 0x000fc80003f2f070 */
[----:B------:R-:W-:Y:S01]  /*c590*/  P2R R4, PR, RZ, 0x2 ;  /* 0x00000002ff047803 */ /* 0x000fe20000000000 */
[----:B-1----:R-:W-:-:S04]  /*c5a0*/  UIMAD UR4, UR4, UR5, URZ ;  /* 0x00000005040472a4 */ /* 0x002fc8000f8e023f */
[----:B------:R-:W-:-:S04]  /*c5b0*/  USEL UR15, UR4, UR15, !UP0 ;  /* 0x0000000f040f7287 */ /* 0x000fc8000c000000 */
[----:B------:R-:W-:Y:S02]  /*c5c0*/  USHF.R.S32.HI UR4, URZ, 0x1f, UR15 ;  /* 0x0000001f3f047899 */ /* 0x000fe4000801140f */
[----:B------:R-:W-:-:S04]  /*c5d0*/  IMAD.U32 R80, RZ, RZ, UR15 ;  /* 0x0000000fff507e24 */ /* 0x000fc8000f8e00ff */
[----:B------:R-:W-:-:S07]  /*c5e0*/  IMAD.U32 R81, RZ, RZ, UR4 ;  /* 0x00000004ff517e24 */ /* 0x000fce000f8e00ff */
.L_x_179:
[----:B------:R-:W-:Y:S01]  /*c5f0*/  ISETP.NE.AND P1, PT, RZ, UR7, PT ;  /* 0x00000007ff007c0c */ /* 0x000fe2000bf25270 */
[----:B------:R-:W-:Y:S01]  /*c600*/  FMUL.FTZ R100, R0, R100 ;  /* 0x0000006400647220 */ /* 0x000fe20000410000 */
[----:B------:R-:W-:Y:S01]  /*c610*/  IADD3 R22, R24, -0x10, RZ ;  /* 0xfffffff018167810 */ /* 0x000fe20007ffe0ff */
[----:B------:R-:W-:Y:S01]  /*c620*/  FMUL.FTZ R33, R0, R101 ;  /* 0x0000006500217220 */ /* 0x000fe20000410000 */
[----:B------:R-:W-:Y:S01]  /*c630*/  @P5 IADD3 R22, R24, 0x10, RZ ;  /* 0x0000001018165810 */ /* 0x000fe20007ffe0ff */
[----:B------:R-:W-:Y:S01]  /*c640*/  FMUL.FTZ R112, R0, R112 ;  /* 0x0000007000707220 */ /* 0x000fe20000410000 */
[----:B------:R-:W-:Y:S01]  /*c650*/  FSETP.NE.FTZ.AND P5, PT, R204, RZ, PT ;  /* 0x000000ffcc00720b */ /* 0x000fe20003fb5000 */
[C---:B------:R-:W-:Y:S01]  /*c660*/  FMUL.FTZ R113, R0.reuse, R113 ;  /* 0x0000007100717220 */ /* 0x040fe20000410000 */
[----:B------:R-:W-:Y:S01]  /*c670*/  PLOP3.LUT P2, PT, PT, PT, PT, 0x8, 0x0 ;  /* 0x000000000000781c */ /* 0x000fe20003f4e170 */
[C---:B------:R-:W-:Y:S01]  /*c680*/  FMUL.FTZ R116, R0.reuse, R116 ;  /* 0x0000007400747220 */ /* 0x040fe20000410000 */
[C---:B------:R-:W-:Y:S01]  /*c690*/  FMUL.FTZ R117, R0.reuse, R117 ;  /* 0x0000007500757220 */ /* 0x040fe20000410000 */
[C---:B------:R-:W-:Y:S01]  /*c6a0*/  FMUL.FTZ R128, R0.reuse, R128 ;  /* 0x0000008000807220 */ /* 0x040fe20000410000 */
[----:B------:R-:W-:Y:S01]  /*c6b0*/  FMUL.FTZ R65, R0, R129 ;  /* 0x0000008100417220 */ /* 0x000fe20000410000 */
[----:B------:R-:W-:Y:S01]  /*c6c0*/  @!P1 PLOP3.LUT P2, PT, P6, PT, PT, 0x80, 0x0 ;  /* 0x000000000000981c */ /* 0x000fe2000374f070 */
[----:B------:R-:W1:Y:S01]  /*c6d0*/  @!P1 LDC R69, c[0x0][0x2c4] ;  /* 0x0000b100ff459b82 */ /* 0x000e620000000800 */
[----:B------:R-:W-:Y:S01]  /*c6e0*/  FSETP.NE.FTZ.AND P6, PT, R139, RZ, PT ;  /* 0x000000ff8b00720b */ /* 0x000fe20003fd5000 */
[C---:B------:R-:W-:Y:S01]  /*c6f0*/  FMUL.FTZ R146, R3.reuse, R146 ;  /* 0x0000009203927220 */ /* 0x040fe20000410000 */
[----:B------:R-:W-:Y:S01]  /*c700*/  MOV R0, 0x3f800000 ;  /* 0x3f80000000007802 */ /* 0x000fe20000000f00 */
[C---:B------:R-:W-:Y:S01]  /*c710*/  FMUL.FTZ R147, R3.reuse, R147 ;  /* 0x0000009303937220 */ /* 0x040fe20000410000 */
[----:B------:R-:W-:Y:S01]  /*c720*/  MOV R2, 0x3f800000 ;  /* 0x3f80000000027802 */ /* 0x000fe20000000f00 */
        /* <DEDUP_REMOVED lines=12> */
[C---:B------:R-:W-:Y:S01]  /*c7f0*/  FMUL.FTZ R194, R3.reuse, R194 ;  /* 0x000000c203c27220 */ /* 0x040fe20000410000 */
[C---:B------:R-:W-:Y:S01]  /*c800*/  FMUL.FTZ R56, R3.reuse, R195 ;  /* 0x000000c303387220 */ /* 0x040fe20000410000 */
[C---:B------:R-:W-:Y:S01]  /*c810*/  FMUL.FTZ R198, R3.reuse, R198 ;  /* 0x000000c603c67220 */ /* 0x040fe20000410000 */
[C---:B------:R-:W-:Y:S01]  /*c820*/  FMUL.FTZ R52, R3.reuse, R199 ;  /* 0x000000c703347220 */ /* 0x040fe20000410000 */
[C---:B------:R-:W-:Y:S01]  /*c830*/  FMUL.FTZ R70, R3.reuse, R70 ;  /* 0x0000004603467220 */ /* 0x040fe20000410000 */
[C---:B------:R-:W-:Y:S01]  /*c840*/  FMUL.FTZ R48, R3.reuse, R71 ;  /* 0x0000004703307220 */ /* 0x040fe20000410000 */
[----:B-1----:R-:W1:Y:S01]  /*c850*/  @P2 LDC R69, c[0x0][0x2e4] ;  /* 0x0000b900ff452b82 */ /* 0x002e620000000800 */
[C---:B------:R-:W-:Y:S01]  /*c860*/  FMUL.FTZ R82, R3.reuse, R82 ;  /* 0x0000005203527220 */ /* 0x040fe20000410000 */
[C---:B--2---:R-:W-:Y:S01]  /*c870*/  FMUL.FTZ R143, R0.reuse, R143 ;  /* 0x0000008f008f7220 */ /* 0x044fe20000410000 */
[----:B------:R-:W-:Y:S01]  /*c880*/  FMUL.FTZ R6, R0, R142 ;  /* 0x0000008e00067220 */ /* 0x000fe20000410000 */
[C---:B------:R-:W-:Y:S01]  /*c890*/  FMUL.FTZ R44, R3.reuse, R83 ;  /* 0x00000053032c7220 */ /* 0x040fe20000410000 */
[----:B------:R-:W-:Y:S01]  /*c8a0*/  ISETP.NE.AND P2, PT, R4, RZ, PT ;  /* 0x000000ff0400720c */ /* 0x000fe20003f45270 */
        /* <DEDUP_REMOVED lines=97> */
[----:B------:R2:W-:Y:S01]  /*cec0*/  STS [R22+0x2000], R13 ;  /* 0x0020000d16007388 */ /* 0x0005e20000000800 */
        /* <DEDUP_REMOVED lines=12> */
[-C--:B-1----:R-:W-:Y:S01]  /*cf90*/  IADD3 R3, R24, R133.reuse, RZ ;  /* 0x0000008518037210 */ /* 0x082fe20007ffe0ff */
[----:B------:R1:W-:Y:S01]  /*cfa0*/  STS [R0+0x400], R10 ;  /* 0x0004000a00007388 */ /* 0x0003e20000000800 */
[----:B------:R-:W-:Y:S02]  /*cfb0*/  F2FP.F16.F32.PACK_AB R61, R61, R184 ;  /* 0x000000b83d3d723e */ /* 0x000fe400000000ff */
[----:B------:R-:W-:Y:S01]  /*cfc0*/  F2FP.F16.F32.PACK_AB R60, R187, R60 ;  /* 0x0000003cbb3c723e */ /* 0x000fe200000000ff */
[----:B------:R-:W-:Y:S01]  /*cfd0*/  STS [R6], R8 ;  /* 0x0000000806007388 */ /* 0x000fe20000000800 */
[----:B------:R-:W-:Y:S01]  /*cfe0*/  F2FP.F16.F32.PACK_AB R57, R57, R192 ;  /* 0x000000c03939723e */ /* 0x000fe200000000ff */
[----:B--2---:R-:W2:Y:S01]  /*cff0*/  @P6 LDC R13, c[0x0][0x2e8] ;  /* 0x0000ba00ff0d6b82 */ /* 0x004ea20000000800 */
[----:B------:R-:W-:Y:S01]  /*d000*/  F2FP.F16.F32.PACK_AB R56, R56, R194 ;  /* 0x000000c23838723e */ /* 0x000fe200000000ff */
[----:B------:R4:W-:Y:S01]  /*d010*/  STS [R6+0x400], R7 ;  /* 0x0004000706007388 */ /* 0x0009e20000000800 */
[----:B------:R-:W-:Y:S01]  /*d020*/  IADD3 R2, R0, R133, RZ ;  /* 0x0000008500027210 */ /* 0x000fe20007ffe0ff */
[----:B------:R-:W-:Y:S01]  /*d030*/  @P6 MUFU.LG2 R12, R139 ;  /* 0x0000008b000c6308 */ /* 0x000fe20000000c00 */
[----:B------:R-:W-:Y:S01]  /*d040*/  F2FP.F16.F32.PACK_AB R53, R53, R196 ;  /* 0x000000c43535723e */ /* 0x000fe200000000ff */
[----:B------:R5:W-:Y:S01]  /*d050*/  STS [R0+0x2000], R9 ;  /* 0x0020000900007388 */ /* 0x000be20000000800 */
[----:B------:R-:W-:-:S02]  /*d060*/  F2FP.F16.F32.PACK_AB R52, R52, R198 ;  /* 0x000000c63434723e */ /* 0x000fc400000000ff */
[----:B------:R-:W-:Y:S01]  /*d070*/  IADD3 R4, R6, R133, RZ ;  /* 0x0000008506047210 */ /* 0x000fe20007ffe0ff */
[----:B------:R-:W-:Y:S01]  /*d080*/  STS [R0+0x2400], R14 ;  /* 0x0024000e00007388 */ /* 0x000fe20000000800 */
[----:B------:R-:W-:Y:S02]  /*d090*/  F2FP.F16.F32.PACK_AB R55, R55, R188 ;  /* 0x000000bc3737723e */ /* 0x000fe400000000ff */
[----:B------:R-:W-:Y:S01]  /*d0a0*/  F2FP.F16.F32.PACK_AB R54, R191, R54 ;  /* 0x00000036bf36723e */ /* 0x000fe200000000ff */
[----:B------:R-:W-:Y:S01]  /*d0b0*/  STS [R6+0x2000], R21 ;  /* 0x0020001506007388 */ /* 0x000fe20000000800 */
[----:B------:R-:W-:Y:S01]  /*d0c0*/  F2FP.F16.F32.PACK_AB R51, R51, R200 ;  /* 0x000000c83333723e */ /* 0x000fe200000000ff */
[----:B---3--:R-:W3:Y:S01]  /*d0d0*/  @P4 LDC R11, c[0x0][0x2e8] ;  /* 0x0000ba00ff0b4b82 */ /* 0x008ee20000000800 */
[----:B------:R-:W-:Y:S01]  /*d0e0*/  F2FP.F16.F32.PACK_AB R50, R203, R50 ;  /* 0x00000032cb32723e */ /* 0x000fe200000000ff */
[----:B------:R-:W-:Y:S01]  /*d0f0*/  STS [R6+0x2400], R20 ;  /* 0x0024001406007388 */ /* 0x000fe20000000800 */
[----:B------:R-:W-:Y:S01]  /*d100*/  F2FP.F16.F32.PACK_AB R49, R49, R25 ;  /* 0x000000193131723e */ /* 0x000fe200000000ff */
[----:B-1----:R-:W-:Y:S01]  /*d110*/  @P4 MUFU.LG2 R10, R59 ;  /* 0x0000003b000a4308 */ /* 0x002fe20000000c00 */
[----:B------:R-:W-:Y:S01]  /*d120*/  F2FP.F16.F32.PACK_AB R48, R48, R70 ;  /* 0x000000463030723e */ /* 0x000fe200000000ff */
[----:B------:R1:W-:Y:S01]  /*d130*/  STS [R3], R19 ;  /* 0x0000001303007388 */ /* 0x0003e20000000800 */
[----:B------:R-:W-:-:S02]  /*d140*/  F2FP.F16.F32.PACK_AB R45, R45, R29 ;  /* 0x0000001d2d2d723e */ /* 0x000fc400000000ff */
[----:B------:R-:W-:Y:S01]  /*d150*/  F2FP.F16.F32.PACK_AB R44, R44, R82 ;  /* 0x000000522c2c723e */ /* 0x000fe200000000ff */
[----:B------:R-:W-:Y:S01]  /*d160*/  STS [R3+0x400], R18 ;  /* 0x0004001203007388 */ /* 0x000fe20000000800 */
[----:B------:R-:W-:Y:S01]  /*d170*/  F2FP.F16.F32.PACK_AB R47, R47, R72 ;  /* 0x000000482f2f723e */ /* 0x000fe200000000ff */
[----:B----4-:R-:W4:Y:S01]  /*d180*/  @!P1 LDC R7, c[0x0][0x270] ;  /* 0x00009c00ff079b82 */ /* 0x010f220000000800 */
[----:B------:R-:W-:Y:S01]  /*d190*/  F2FP.F16.F32.PACK_AB R46, R75, R46 ;  /* 0x0000002e4b2e723e */ /* 0x000fe200000000ff */
[----:B------:R-:W-:Y:S01]  /*d1a0*/  STS [R5], R16 ;  /* 0x0000001005007388 */ /* 0x000fe20000000800 */
[----:B------:R-:W-:Y:S02]  /*d1b0*/  F2FP.F16.F32.PACK_AB R43, R43, R76 ;  /* 0x0000004c2b2b723e */ /* 0x000fe400000000ff */
[----:B------:R-:W-:Y:S01]  /*d1c0*/  F2FP.F16.F32.PACK_AB R42, R79, R42 ;  /* 0x0000002a4f2a723e */ /* 0x000fe200000000ff */
[----:B------:R-:W-:Y:S01]  /*d1d0*/  STS [R5+0x400], R15 ;  /* 0x0004000f05007388 */ /* 0x000fe20000000800 */
[----:B------:R-:W-:Y:S01]  /*d1e0*/  F2FP.F16.F32.PACK_AB R41, R41, R84 ;  /* 0x000000542929723e */ /* 0x000fe200000000ff */
[----:B-----5:R-:W5:Y:S01]  /*d1f0*/  @P1 LDC.64 R8, c[0x0][0x2c0] ;  /* 0x0000b000ff081b82 */ /* 0x020f620000000a00 */
[----:B------:R-:W-:Y:S01]  /*d200*/  F2FP.F16.F32.PACK_AB R40, R40, R86 ;  /* 0x000000562828723e */ /* 0x000fe200000000ff */
[----:B------:R2:W-:Y:S01]  /*d210*/  STS [R3+0x2000], R17 ;  /* 0x0020001103007388 */ /* 0x0005e20000000800 */
        /* <DEDUP_REMOVED lines=33> */
[----:B-1----:R-:W-:Y:S02]  /*d430*/  MOV R19, 0x7f800000 ;  /* 0x7f80000000137802 */ /* 0x002fe40000000f00 */
[----:B--2---:R-:W-:Y:S01]  /*d440*/  MOV R17, 0x7f800000 ;  /* 0x7f80000000117802 */ /* 0x004fe20000000f00 */
[----:B------:R-:W-:Y:S01]  /*d450*/  STS [R24+0x4000], R49 ;  /* 0x0040003118007388 */ /* 0x000fe20000000800 */
[----:B------:R-:W-:-:S02]  /*d460*/  MOV R16, 0x7f800000 ;  /* 0x7f80000000107802 */ /* 0x000fc40000000f00 */
[----:B------:R-:W-:Y:S01]  /*d470*/  SHF.L.U32 R21, R207, 0x3, RZ ;  /* 0x00000003cf157819 */ /* 0x000fe200000006ff */
        /* <DEDUP_REMOVED lines=15> */
[----:B------:R1:W-:Y:S04]  /*d570*/  STS [R6+0x6400], R34 ;  /* 0x0064002206007388 */ /* 0x0003e80000000800 */
[----:B------:R-:W-:Y:S04]  /*d580*/  STS [R3+0x4000], R33 ;  /* 0x0040002103007388 */ /* 0x000fe80000000800 */
[----:B------:R-:W-:Y:S04]  /*d590*/  STS [R3+0x4400], R32 ;  /* 0x0044002003007388 */ /* 0x000fe80000000800 */
[----:B------:R-:W-:Y:S04]  /*d5a0*/  STS [R5+0x4000], R29 ;  /* 0x0040001d05007388 */ /* 0x000fe80000000800 */
[----:B------:R-:W-:Y:S01]  /*d5b0*/  STS [R5+0x4400], R28 ;  /* 0x0044001c05007388 */ /* 0x000fe20000000800 */
[----:B--2---:R-:W2:Y:S03]  /*d5c0*/  @P3 MUFU.LG2 R0, R138 ;  /* 0x0000008a00003308 */ /* 0x004ea60000000c00 */
[----:B------:R-:W-:Y:S04]  /*d5d0*/  STS [R3+0x6000], R31 ;  /* 0x0060001f03007388 */ /* 0x000fe80000000800 */
[----:B------:R3:W-:Y:S01]  /*d5e0*/  STS [R3+0x6400], R30 ;  /* 0x0064001e03007388 */ /* 0x0007e20000000800 */
[----:B-1----:R-:W1:Y:S03]  /*d5f0*/  @P1 LDC R6, c[0x0][0x2c0] ;  /* 0x0000b000ff061b82 */ /* 0x002e660000000800 */
[----:B------:R-:W-:Y:S04]  /*d600*/  STS [R5+0x6000], R27 ;  /* 0x0060001b05007388 */ /* 0x000fe80000000800 */
[----:B------:R4:W-:Y:S04]  /*d610*/  STS [R5+0x6400], R26 ;  /* 0x0064001a05007388 */ /* 0x0009e80000000800 */
[----:B------:R-:W-:Y:S04]  /*d620*/  STS [R2+0x4000], R25 ;  /* 0x0040001902007388 */ /* 0x000fe80000000800 */
[----:B------:R-:W-:Y:S04]  /*d630*/  STS [R2+0x4400], R62 ;  /* 0x0044003e02007388 */ /* 0x000fe80000000800 */
[----:B------:R-:W-:Y:S04]  /*d640*/  STS [R4+0x4000], R65 ;  /* 0x0040004104007388 */ /* 0x000fe80000000800 */
[----:B------:R-:W-:Y:S01]  /*d650*/  STS [R4+0x4400], R64 ;  /* 0x0044004004007388 */ /* 0x000fe20000000800 */
[----:B---3--:R-:W-:-:S02]  /*d660*/  IADD3 R3, R58, 0x20, RZ ;  /* 0x000000203a037810 */ /* 0x008fc40007ffe0ff */
[----:B------:R-:W-:Y:S01]  /*d670*/  @!P1 MOV R6, 0x1 ;  /* 0x0000000100069802 */ /* 0x000fe20000000f00 */
[----:B------:R-:W-:Y:S04]  /*d680*/  STS [R2+0x6000], R67 ;  /* 0x0060004302007388 */ /* 0x000fe80000000800 */
[----:B------:R3:W-:Y:S01]  /*d690*/  STS [R2+0x6400], R66 ;  /* 0x0064004202007388 */ /* 0x0007e20000000800 */
[----:B----4-:R-:W4:Y:S03]  /*d6a0*/  @P3 LDC R5, c[0x0][0x2e8] ;  /* 0x0000ba00ff053b82 */ /* 0x010f260000000800 */
[----:B------:R-:W-:Y:S04]  /*d6b0*/  STS [R4+0x6000], R63 ;  /* 0x0060003f04007388 */ /* 0x000fe80000000800 */
[----:B------:R2:W-:Y:S01]  /*d6c0*/  STS [R4+0x6400], R68 ;  /* 0x0064004404007388 */ /* 0x0005e20000000800 */
[----:B------:R-:W-:Y:S06]  /*d6d0*/  BAR.SYNC.DEFER_BLOCKING 0x0 ;  /* 0x0000000000007b1d */ /* 0x000fec0000010000 */
[----:B------:R-:W1:Y:S01]  /*d6e0*/  S2R R14, SR_CTAID.Y ;  /* 0x00000000000e7919 */ /* 0x000e620000002600 */
[----:B------:R-:W1:Y:S01]  /*d6f0*/  S2R R23, SR_CTAID.Z ;  /* 0x0000000000177919 */ /* 0x000e620000002700 */
[----:B---3--:R-:W-:Y:S01]  /*d700*/  @P1 MOV R2, 0x1 ;  /* 0x0000000100021802 */ /* 0x008fe20000000f00 */
[----:B------:R-:W-:-:S02]  /*d710*/  @!P1 IMAD R2, R69, R7, RZ ;  /* 0x0000000745029224 */ /* 0x000fc400078e02ff */
[----:B------:R-:W3:Y:S01]  /*d720*/  @P5 MUFU.LG2 R7, R204 ;  /* 0x000000cc00075308 */ /* 0x000ee20000000c00 */
[----:B--2---:R-:W-:Y:S01]  /*d730*/  @P3 FMUL.FTZ R4, R0, 0.69314718246459960938 ;  /* 0x3f31721800043820 */ /* 0x004fe20000410000 */
[----:B-----5:R-:W-:Y:S01]  /*d740*/  @P1 IMAD R0, R9, R8, RZ ;  /* 0x0000000809001224 */ /* 0x020fe200078e02ff */
[----:B------:R-:W-:Y:S01]  /*d750*/  @!P1 MOV R0, R69 ;  /* 0x0000004500009202 */ /* 0x000fe20000000f00 */
[----:B------:R2:W2:Y:S01]  /*d760*/  LDS.128 R24, [R242+0x3800] ;  /* 0x00380000f2187984 */ /* 0x0004a20000000c00 */
[----:B------:R-:W5:Y:S01]  /*d770*/  @P5 LDC R8, c[0x0][0x2e8] ;  /* 0x0000ba00ff085b82 */ /* 0x000f620000000800 */
[----:B----4-:R-:W-:Y:S01]  /*d780*/  @P3 FFMA.FTZ R22, R136, R5, R4 ;  /* 0x0000000588163223 */ /* 0x010fe20000010004 */
[----:B------:R-:W-:Y:S01]  /*d790*/  @P4 FMUL.FTZ R5, R10, 0.69314718246459960938 ;  /* 0x3f3172180a054820 */ /* 0x000fe20000410000 */
[----:B------:R-:W-:Y:S02]  /*d7a0*/  ISETP.GE.AND P3, PT, R3, UR14, PT ;  /* 0x0000000e03007c0c */ /* 0x000fe4000bf66270 */
[----:B------:R-:W-:Y:S01]  /*d7b0*/  IADD3 R3, R58, 0x30, RZ ;  /* 0x000000303a037810 */ /* 0x000fe20007ffe0ff */
[----:B------:R-:W-:Y:S01]  /*d7c0*/  @P4 FFMA.FTZ R19, R135, R11, R5 ;  /* 0x0000000b87134223 */ /* 0x000fe20000010005 */
[----:B------:R-:W-:Y:S01]  /*d7d0*/  LOP3.LUT P4, RZ, R137, 0x3, RZ, 0xc0, !PT ;  /* 0x0000000389ff7812 */ /* 0x000fe2000788c0ff */
[----:B-1----:R-:W-:Y:S01]  /*d7e0*/  IMAD R4, R14, R2, RZ ;  /* 0x000000020e047224 */ /* 0x002fe200078e02ff */
[----:B------:R-:W-:-:S04]  /*d7f0*/  IADD3 R2, R58, 0x40, RZ ;  /* 0x000000403a027810 */ /* 0x000fc80007ffe0ff */
[----:B------:R-:W-:Y:S02]  /*d800*/  SEL R4, R4, RZ, !P2 ;  /* 0x000000ff04047207 */ /* 0x000fe40005000000 */
[----:B------:R-:W-:Y:S01]  /*d810*/  ISETP.GE.AND P1, PT, R2, UR14, PT ;  /* 0x0000000e02007c0c */ /* 0x000fe2000bf26270 */
[----:B------:R-:W-:Y:S01]  /*d820*/  IMAD R2, R6, UR4, RZ ;  /* 0x0000000406027c24 */ /* 0x000fe2000f8e02ff */
[----:B------:R-:W-:Y:S01]  /*d830*/  ISETP.GE.AND P2, PT, R3, UR14, PT ;  /* 0x0000000e03007c0c */ /* 0x000fe2000bf46270 */
[----:B------:R-:W-:Y:S02]  /*d840*/  IMAD R0, R23, R0, R4 ;  /* 0x0000000017007224 */ /* 0x000fe400078e0204 */
[----:B------:R-:W-:Y:S01]  /*d850*/  @P6 FMUL.FTZ R4, R12, 0.69314718246459960938 ;  /* 0x3f3172180c046820 */ /* 0x000fe20000410000 */
[----:B---3--:R-:W-:Y:S01]  /*d860*/  @P5 FMUL.FTZ R3, R7, 0.69314718246459960938 ;  /* 0x3f31721807035820 */ /* 0x008fe20000410000 */
[----:B------:R-:W-:Y:S02]  /*d870*/  SHF.L.U32 R5, R2, 0x7, RZ ;  /* 0x0000000702057819 */ /* 0x000fe400000006ff */
[----:B------:R-:W-:Y:S01]  /*d880*/  @P6 FFMA.FTZ R17, R134, R13, R4 ;  /* 0x0000000d86116223 */ /* 0x000fe20000010004 */
[----:B-----5:R-:W-:Y:S01]  /*d890*/  @P5 FFMA.FTZ R16, R132, R8, R3 ;  /* 0x0000000884105223 */ /* 0x020fe20000010003 */
[----:B------:R-:W-:-:S02]  /*d8a0*/  SHF.R.S32.HI R2, RZ, 0x1f, R5 ;  /* 0x0000001fff027819 */ /* 0x000fc40000011405 */
[--C-:B------:R-:W-:Y:S02]  /*d8b0*/  IADD3 R5, P6, P5, R5, R80, R0.reuse ;  /* 0x0000005005057210 */ /* 0x100fe40007dde000 */
[----:B------:R-:W-:-:S04]  /*d8c0*/  SHF.R.S32.HI R0, RZ, 0x1f, R0 ;  /* 0x0000001fff007819 */ /* 0x000fc80000011400 */
[----:B------:R-:W-:Y:S01]  /*d8d0*/  IADD3.X R4, R2, R81, R0, P6, P5 ;  /* 0x0000005102047210 */ /* 0x000fe200037ea400 */
[----:B--2---:R-:W-:Y:S06]  /*d8e0*/  @P4 BRA `(.L_x_181) ;  /* 0x0000000000c44947 */ /* 0x004fec0003800000 */
[----:B------:R-:W-:Y:S02]  /*d8f0*/  SHF.R.S32.HI R3, RZ, 0x5, R206 ;  /* 0x00000005ff037819 */ /* 0x000fe400000114ce */
[----:B------:R-:W-:Y:S02]  /*d900*/  SHF.R.S32.HI R2, RZ, 0x1f, R137 ;  /* 0x0000001fff027819 */ /* 0x000fe40000011489 */
[----:B------:R-:W-:Y:S02]  /*d910*/  SHF.R.S32.HI R0, RZ, 0x1f, R3 ;  /* 0x0000001fff007819 */ /* 0x000fe40000011403 */
[----:B------:R-:W-:Y:S02]  /*d920*/  LEA.HI R2, R2, R137, RZ, 0x2 ;  /* 0x0000008902027211 */ /* 0x000fe400078f10ff */
[----:B------:R-:W-:Y:S02]  /*d930*/  LEA.HI R0, R0, R3, RZ, 0x2 ;  /* 0x0000000300007211 */ /* 0x000fe400078f10ff */
[----:B------:R-:W-:-:S02]  /*d940*/  SHF.R.S32.HI R2, RZ, 0x2, R2 ;  /* 0x00000002ff027819 */ /* 0x000fc40000011402 */
[----:B------:R-:W-:Y:S02]  /*d950*/  LOP3.LUT R0, R0, 0xfffffffc, RZ, 0xc0, !PT ;  /* 0xfffffffc00007812 */ /* 0x000fe400078ec0ff */
[----:B------:R-:W-:Y:S02]  /*d960*/  P2R R20, PR, RZ, 0x1 ;  /* 0x00000001ff147803 */ /* 0x000fe40000000000 */
[----:B------:R-:W-:Y:S01]  /*d970*/  P2R R18, PR, RZ, 0x2 ;  /* 0x00000002ff127803 */ /* 0x000fe20000000000 */
[----:B------:R-:W-:-:S04]  /*d980*/  IMAD.IADD R0, R3, 0x1, -R0 ;  /* 0x0000000103007824 */ /* 0x000fc800078e0a00 */
[----:B------:R-:W-:-:S04]  /*d990*/  IMAD R2, R0, 0x10, R2 ;  /* 0x0000001000027824 */ /* 0x000fc800078e0202 */
[C---:B------:R-:W-:Y:S01]  /*d9a0*/  VIADD R12, R2.reuse, 0x8 ;  /* 0x00000008020c7836 */ /* 0x040fe20000000000 */
[----:B------:R-:W-:-:S04]  /*d9b0*/  ISETP.GE.AND P0, PT, R2, UR14, PT ;  /* 0x0000000e02007c0c */ /* 0x000fc8000bf06270 */
[----:B------:R-:W-:-:S09]  /*d9c0*/  ISETP.GE.AND P1, PT, R12, UR14, PT ;  /* 0x0000000e0c007c0c */ /* 0x000fd2000bf26270 */
[----:B------:R-:W-:-:S04]  /*d9d0*/  @!P0 IMAD R0, R2, R6, RZ ;  /* 0x0000000602008224 */ /* 0x000fc800078e02ff */
[----:B------:R-:W-:Y:S01]  /*d9e0*/  @!P1 IMAD R3, R12, R6, RZ ;  /* 0x000000060c039224 */ /* 0x000fe200078e02ff */
[----:B------:R-:W-:-:S04]  /*d9f0*/  @!P0 IADD3 R7, P4, R0, R5, RZ ;  /* 0x0000000500078210 */ /* 0x000fc80007f9e0ff */
[----:B------:R-:W-:Y:S01]  /*da00*/  @!P0 LEA.HI.X.SX32 R9, R0, R4, 0x1, P4 ;  /* 0x0000000400098211 */ /* 0x000fe200020f0eff */
[----:B------:R-:W-:Y:S01]  /*da10*/  VIADD R0, R2, 0x40 ;  /* 0x0000004002007836 */ /* 0x000fe20000000000 */
[----:B------:R-:W-:-:S04]  /*da20*/  @!P1 IADD3 R10, P4, R3, R5, RZ ;  /* 0x00000005030a9210 */ /* 0x000fc80007f9e0ff */
[----:B------:R-:W-:Y:S02]  /*da30*/  ISETP.GE.AND P6, PT, R0, UR14, PT ;  /* 0x0000000e00007c0c */ /* 0x000fe4000bfc6270 */
[----:B------:R-:W-:-:S11]  /*da40*/  @!P1 LEA.HI.X.SX32 R14, R3, R4, 0x1, P4 ;  /* 0x00000004030e9211 */ /* 0x000fd600020f0eff */
        /* <DEDUP_REMOVED lines=20> */
[----:B------:R-:W1:Y:S02]  /*db90*/  @!P5 LDC.64 R2, c[0x0][0x2b0] ;  /* 0x0000ac00ff02db82 */ /* 0x000e640000000a00 */
[----:B-1----:R-:W-:-:S04]  /*dba0*/  @!P5 LEA R2, P4, R11, R2, 0x2 ;  /* 0x000000020b02d211 */ /* 0x002fc800078810ff */
[----:B------:R-:W-:Y:S02]  /*dbb0*/  @!P5 LEA.HI.X R3, R11, R3, R0, 0x2, P4 ;  /* 0x000000030b03d211 */ /* 0x000fe400020f1400 */
[----:B------:R-:W-:-:S13]  /*dbc0*/  ISETP.GE.AND P4, PT, R12, UR14, PT ;  /* 0x0000000e0c007c0c */ /* 0x000fda000bf86270 */
[----:B------:R2:W-:Y:S04]  /*dbd0*/  @!P4 STG.E desc[UR18][R6.64], R19 ;  /* 0x000000130600c986 */ /* 0x0005e8000c101912 */
[----:B------:R2:W-:Y:S04]  /*dbe0*/  @!P6 STG.E desc[UR18][R4.64], R17 ;  /* 0x000000110400e986 */ /* 0x0005e8000c101912 */
[----:B------:R2:W-:Y:S02]  /*dbf0*/  @!P5 STG.E desc[UR18][R2.64], R16 ;  /* 0x000000100200d986 */ /* 0x0005e4000c101912 */
.L_x_181:
[----:B------:R-:W-:Y:S05]  /*dc00*/  BSYNC B0 ;  /* 0x0000000000007941 */ /* 0x000fea0003800000 */
.L_x_180:
[----:B------:R1:W5:Y:S01]  /*dc10*/  LDL R28, [R1+0x10] ;  /* 0x00001000011c7983 */ /* 0x0003620000100800 */
[----:B--2---:R-:W-:Y:S01]  /*dc20*/  SHF.R.S32.HI R3, RZ, 0x1f, R21 ;  /* 0x0000001fff037819 */ /* 0x004fe20000011415 */
[C---:B------:R-:W-:Y:S01]  /*dc30*/  VIADD R0, R58.reuse, 0x50 ;  /* 0x000000503a007836 */ /* 0x040fe20000000000 */
[----:B------:R-:W-:Y:S01]  /*dc40*/  IADD3 R2, P4, R21, UR8, RZ ;  /* 0x0000000815027c10 */ /* 0x000fe2000ff9e0ff */
[----:B------:R1:W2:Y:S01]  /*dc50*/  LDS.128 R16, [R242] ;  /* 0x00000000f2107984 */ /* 0x0002a20000000c00 */
[----:B------:R-:W-:Y:S01]  /*dc60*/  SHF.R.S32.HI R4, RZ, 0x1f, R23 ;  /* 0x0000001fff047819 */ /* 0x000fe20000011417 */
[----:B------:R-:W-:Y:S01]  /*dc70*/  ULDC.64 UR4, c[0x0][0x2a0] ;  /* 0x0000a80000047ab9 */ /* 0x000fe20000000a00 */
[----:B------:R-:W-:Y:S01]  /*dc80*/  IADD3.X R3, R3, UR6, RZ, P4, !PT ;  /* 0x0000000603037c10 */ /* 0x000fe2000a7fe4ff */
[----:B------:R1:W3:Y:S01]  /*dc90*/  LDS.128 R12, [R242+0x4000] ;  /* 0x00400000f20c7984 */ /* 0x0002e20000000c00 */
        /* <DEDUP_REMOVED lines=13> */
[----:B------:R-:W-:Y:S02]  /*dd70*/  IMAD.MOV.U32 R8, RZ, RZ, R10 ;  /* 0x000000ffff087224 */ /* 0x000fe400078e000a */
[----:B------:R-:W-:Y:S02]  /*dd80*/  IMAD R0, R7, UR4, RZ ;  /* 0x0000000407007c24 */ /* 0x000fe4000f8e02ff */
[----:B------:R-:W-:-:S04]  /*dd90*/  IMAD.WIDE.U32 R4, R6, UR4, R8 ;  /* 0x0000000406047c25 */ /* 0x000fc8000f8e0008 */
[----:B------:R-:W-:Y:S01]  /*dda0*/  IMAD R0, R6, UR5, R0 ;  /* 0x0000000506007c24 */ /* 0x000fe2000f8e0200 */
[----:B------:R-:W-:Y:S02]  /*ddb0*/  ULDC.64 UR4, c[0x0][0x280] ;  /* 0x0000a00000047ab9 */ /* 0x000fe40000000a00 */
[C---:B------:R-:W-:Y:S01]  /*ddc0*/  LEA R2, P4, R4.reuse, UR4, 0x1 ;  /* 0x0000000404027c11 */ /* 0x040fe2000f8808ff */
[----:B------:R-:W-:Y:S01]  /*ddd0*/  ULDC UR4, c[0x0][0x2d0] ;  /* 0x0000b40000047ab9 */ /* 0x000fe20000000800 */
[----:B------:R-:W-:Y:S02]  /*dde0*/  IADD3 R0, R5, R0, RZ ;  /* 0x0000000005007210 */ /* 0x000fe40007ffe0ff */
[----:B------:R-:W-:Y:S02]  /*ddf0*/  ISETP.GE.AND P6, PT, R21, UR4, PT ;  /* 0x0000000415007c0c */ /* 0x000fe4000bfc6270 */
[----:B------:R-:W-:Y:S02]  /*de00*/  LEA.HI.X R3, R4, UR5, R0, 0x1, P4 ;  /* 0x0000000504037c11 */ /* 0x000fe4000a0f0c00 */
[----:B-----5:R-:W-:-:S09]  /*de10*/  ISETP.GE.AND P4, PT, R28, UR4, PT ;  /* 0x000000041c007c0c */ /* 0x020fd2000bf86270 */
[----:B--2---:R4:W-:Y:S04]  /*de20*/  @!P6 STG.E.128 desc[UR18][R2.64], R16 ;  /* 0x000000100200e986 */ /* 0x0049e8000c101d12 */
[----:B---3--:R4:W-:Y:S02]  /*de30*/  @!P4 STG.E.128 desc[UR18][R2.64+0x80], R12 ;  /* 0x0000800c0200c986 */ /* 0x0089e4000c101d12 */
.L_x_183:
[----:B------:R-:W-:Y:S05]  /*de40*/  BSYNC B0 ;  /* 0x0000000000007941 */ /* 0x000fea0003800000 */
.L_x_182:
[----:B--2-4-:R2:W4:Y:S01]  /*de50*/  LDS.128 R16, [R242+0x800] ;  /* 0x00080000f2107984 */ /* 0x0145220000000c00 */
[----:B------:R-:W-:Y:S01]  /*de60*/  BSSY B0, `(.L_x_184) ;  /* 0x0000016000007945 */ /* 0x000fe20003800000 */
[----:B------:R-:W-:Y:S02]  /*de70*/  ISETP.GE.AND P4, PT, R20, UR14, PT ;  /* 0x0000000e14007c0c */ /* 0x000fe4000bf86270 */
[----:B---3--:R2:W3:Y:S01]  /*de80*/  LDS.128 R12, [R242+0x4800] ;  /* 0x00480000f20c7984 */ /* 0x0084e20000000c00 */
[----:B------:R-:W-:Y:S01]  /*de90*/  IADD3 R20, R58, 0x70, RZ ;  /* 0x000000703a147810 */ /* 0x000fe20007ffe0ff */
        /* <DEDUP_REMOVED lines=10> */
[C---:B------:R-:W-:Y:S01]  /*df40*/  LEA R2, P0, R4.reuse, UR4, 0x1 ;  /* 0x0000000404027c11 */ /* 0x040fe2000f8008ff */
[----:B------:R-:W-:Y:S01]  /*df50*/  IMAD.IADD R0, R5, 0x1, R0 ;  /* 0x0000000105007824 */ /* 0x000fe200078e0200 */
[----:B------:R-:W-:Y:S02]  /*df60*/  ULDC UR4, c[0x0][0x2d0] ;  /* 0x0000b40000047ab9 */ /* 0x000fe40000000800 */
[----:B------:R-:W-:Y:S02]  /*df70*/  ISETP.GE.AND P6, PT, R21, UR4, PT ;  /* 0x0000000415007c0c */ /* 0x000fe4000bfc6270 */
[----:B------:R-:W-:Y:S02]  /*df80*/  LEA.HI.X R3, R4, UR5, R0, 0x1, P0 ;  /* 0x0000000504037c11 */ /* 0x000fe400080f0c00 */
[----:B-----5:R-:W-:-:S09]  /*df90*/  ISETP.GE.AND P0, PT, R28, UR4, PT ;  /* 0x000000041c007c0c */ /* 0x020fd2000bf06270 */
[----:B----4-:R4:W-:Y:S04]  /*dfa0*/  @!P6 STG.E.128 desc[UR18][R2.64], R16 ;  /* 0x000000100200e986 */ /* 0x0109e8000c101d12 */
[----:B---3--:R4:W-:Y:S02]  /*dfb0*/  @!P0 STG.E.128 desc[UR18][R2.64+0x80], R12 ;  /* 0x0000800c02008986 */ /* 0x0089e4000c101d12 */
.L_x_185:
[----:B------:R-:W-:Y:S05]  /*dfc0*/  BSYNC B0 ;  /* 0x0000000000007941 */ /* 0x000fea0003800000 */
.L_x_184:
[----:B----4-:R4:W1:Y:S01]  /*dfd0*/  LDS.128 R16, [R242+0x1000] ;  /* 0x00100000f2107984 */ /* 0x0108620000000c00 */
[----:B------:R-:W-:Y:S01]  /*dfe0*/  BSSY B0, `(.L_x_186) ;  /* 0x0000015000007945 */ /* 0x000fe20003800000 */
[----:B------:R-:W-:Y:S02]  /*dff0*/  ISETP.GE.AND P0, PT, R20, UR14, PT ;  /* 0x0000000e14007c0c */ /* 0x000fe4000bf06270 */
[----:B---3--:R4:W3:Y:S01]  /*e000*/  LDS.128 R12, [R242+0x5000] ;  /* 0x00500000f20c7984 */ /* 0x0088e20000000c00 */
[----:B------:R-:W-:Y:S10]  /*e010*/  @P3 BRA `(.L_x_187) ;  /* 0x0000000000443947 */ /* 0x000ff40003800000 */
        /* <DEDUP_REMOVED lines=15> */
[----:B-1----:R1:W-:Y:S04]  /*e110*/  @!P6 STG.E.128 desc[UR18][R2.64], R16 ;  /* 0x000000100200e986 */ /* 0x0023e8000c101d12 */
[----:B---3--:R1:W-:Y:S02]  /*e120*/  @!P3 STG.E.128 desc[UR18][R2.64+0x80], R12 ;  /* 0x0000800c0200b986 */ /* 0x0083e4000c101d12 */
.L_x_187:
[----:B------:R-:W-:Y:S05]  /*e130*/  BSYNC B0 ;  /* 0x0000000000007941 */ /* 0x000fea0003800000 */
.L_x_186:
[----:B-1----:R1:W1:Y:S01]  /*e140*/  LDS.128 R16, [R242+0x1800] ;  /* 0x00180000f2107984 */ /* 0x0022620000000c00 */
[----:B------:R-:W-:Y:S03]  /*e150*/  BSSY B0, `(.L_x_188) ;  /* 0x0000014000007945 */ /* 0x000fe60003800000 */
[----:B---3--:R3:W1:Y:S01]  /*e160*/  LDS.128 R12, [R242+0x5800] ;  /* 0x00580000f20c7984 */ /* 0x0086620000000c00 */
[----:B------:R-:W-:Y:S05]  /*e170*/  @P2 BRA `(.L_x_189) ;  /* 0x0000000000442947 */ /* 0x000fea0003800000 */
[----:B------:R-:W-:Y:S01]  /*e180*/  IADD3 R0, P2, R6, 0x30, RZ ;  /* 0x0000003006007810 */ /* 0x000fe20007f5e0ff */
[----:B------:R-:W-:Y:S01]  /*e190*/  ULDC.64 UR4, c[0x0][0x298] ;  /* 0x0000a60000047ab9 */ /* 0x000fe20000000a00 */
[----:B------:R-:W-:Y:S01]  /*e1a0*/  MOV R3, R9 ;  /* 0x0000000900037202 */ /* 0x000fe20000000f00 */
[----:B------:R-:W-:Y:S02]  /*e1b0*/  ULDC UR6, c[0x0][0x2d0] ;  /* 0x0000b40000067ab9 */ /* 0x000fe40000000800 */
[----:B------:R-:W-:Y:S01]  /*e1c0*/  IMAD.X R2, RZ, RZ, R7, P2 ;  /* 0x000000ffff027224 */ /* 0x000fe200010e0607 */
[----:B------:R-:W-:Y:S02]  /*e1d0*/  ISETP.GE.AND P3, PT, R21, UR6, PT ;  /* 0x0000000615007c0c */ /* 0x000fe4000bf66270 */
[----:B-----5:R-:W-:Y:S01]  /*e1e0*/  ISETP.GE.AND P2, PT, R28, UR6, PT ;  /* 0x000000061c007c0c */ /* 0x020fe2000bf46270 */
[----:B------:R-:W-:Y:S02]  /*e1f0*/  IMAD R20, R2, UR4, RZ ;  /* 0x0000000402147c24 */ /* 0x000fe4000f8e02ff */
[----:B------:R-:W-:-:S04]  /*e200*/  IMAD.MOV.U32 R2, RZ, RZ, R10 ;  /* 0x000000ffff027224 */ /* 0x000fc800078e000a */
[----:B------:R-:W-:-:S04]  /*e210*/  IMAD.WIDE.U32 R4, R0, UR4, R2 ;  /* 0x0000000400047c25 */ /* 0x000fc8000f8e0002 */
[----:B------:R-:W-:Y:S01]  /*e220*/  IMAD R0, R0, UR5, R20 ;  /* 0x0000000500007c24 */ /* 0x000fe2000f8e0214 */
[----:B------:R-:W-:Y:S02]  /*e230*/  ULDC.64 UR4, c[0x0][0x280] ;  /* 0x0000a00000047ab9 */ /* 0x000fe40000000a00 */
[----:B------:R-:W-:Y:S01]  /*e240*/  LEA R2, P6, R4, UR4, 0x1 ;  /* 0x0000000404027c11 */ /* 0x000fe2000f8c08ff */
[----:B------:R-:W-:-:S05]  /*e250*/  IMAD.IADD R0, R5, 0x1, R0 ;  /* 0x0000000105007824 */ /* 0x000fca00078e0200 */
[----:B------:R-:W-:-:S05]  /*e260*/  LEA.HI.X R3, R4, UR5, R0, 0x1, P6 ;  /* 0x0000000504037c11 */ /* 0x000fca000b0f0c00 */
[----:B-1----:R1:W-:Y:S04]  /*e270*/  @!P3 STG.E.128 desc[UR18][R2.64], R16 ;  /* 0x000000100200b986 */ /* 0x0023e8000c101d12 */
[----:B------:R1:W-:Y:S02]  /*e280*/  @!P2 STG.E.128 desc[UR18][R2.64+0x80], R12 ;  /* 0x0000800c0200a986 */ /* 0x0003e4000c101d12 */
.L_x_189:
[----:B------:R-:W-:Y:S05]  /*e290*/  BSYNC B0 ;  /* 0x0000000000007941 */ /* 0x000fea0003800000 */
.L_x_188:
[----:B-1----:R1:W1:Y:S01]  /*e2a0*/  LDS.128 R16, [R242+0x2000] ;  /* 0x00200000f2107984 */ /* 0x0022620000000c00 */
[----:B------:R-:W-:Y:S03]  /*e2b0*/  BSSY B0, `(.L_x_190) ;  /* 0x0000014000007945 */ /* 0x000fe60003800000 */
[----:B------:R1:W1:Y:S01]  /*e2c0*/  LDS.128 R12, [R242+0x6000] ;  /* 0x00600000f20c7984 */ /* 0x0002620000000c00 */
        /* <DEDUP_REMOVED lines=18> */
.L_x_191:
[----:B------:R-:W-:Y:S05]  /*e3f0*/  BSYNC B0 ;  /* 0x0000000000007941 */ /* 0x000fea0003800000 */
.L_x_190:
        /* <DEDUP_REMOVED lines=21> */
.L_x_193:
[----:B------:R-:W-:Y:S05]  /*e550*/  BSYNC B0 ;  /* 0x0000000000007941 */ /* 0x000fea0003800000 */
.L_x_192:
        /* <DEDUP_REMOVED lines=21> */
.L_x_195:
[----:B------:R-:W-:Y:S05]  /*e6b0*/  BSYNC B0 ;  /* 0x0000000000007941 */ /* 0x000fea0003800000 */
.L_x_194:
[----:B-1234-:R-:W1:Y:S01]  /*e6c0*/  LDS.128 R240, [R242+0x7800] ;  /* 0x00780000f2f07984 */ /* 0x01ee620000000c00 */
[----:B------:R-:W-:Y:S05]  /*e6d0*/  @P0 EXIT ;  /* 0x000000000000094d */ /* 0x000fea0003800000 */
[----:B------:R-:W-:Y:S01]  /*e6e0*/  IADD3 R6, P0, R6, 0x70, RZ ;  /* 0x0000007006067810 */ /* 0x000fe20007f1e0ff */
[----:B------:R-:W-:Y:S01]  /*e6f0*/  ULDC.64 UR4, c[0x0][0x298] ;  /* 0x0000a60000047ab9 */ /* 0x000fe20000000a00 */
[----:B------:R-:W-:Y:S01]  /*e700*/  MOV R3, R9 ;  /* 0x0000000900037202 */ /* 0x000fe20000000f00 */
[----:B------:R-:W-:Y:S01]  /*e710*/  IMAD.MOV.U32 R2, RZ, RZ, R10 ;  /* 0x000000ffff027224 */ /* 0x000fe200078e000a */
[----:B------:R-:W-:Y:S01]  /*e720*/  ULDC UR6, c[0x0][0x2d0] ;  /* 0x0000b40000067ab9 */ /* 0x000fe20000000800 */
[----:B------:R-:W-:Y:S01]  /*e730*/  IMAD.X R0, RZ, RZ, R7, P0 ;  /* 0x000000ffff007224 */ /* 0x000fe200000e0607 */
[----:B------:R-:W-:Y:S01]  /*e740*/  ISETP.GE.AND P1, PT, R21, UR6, PT ;  /* 0x0000000615007c0c */ /* 0x000fe2000bf26270 */
[----:B------:R-:W-:Y:S01]  /*e750*/  IMAD.WIDE.U32 R4, R6, UR4, R2 ;  /* 0x0000000406047c25 */ /* 0x000fe2000f8e0002 */
[----:B-----5:R-:W-:-:S03]  /*e760*/  ISETP.GE.AND P0, PT, R28, UR6, PT ;  /* 0x000000061c007c0c */ /* 0x020fc6000bf06270 */
[----:B------:R-:W-:-:S04]  /*e770*/  IMAD R0, R0, UR4, RZ ;  /* 0x0000000400007c24 */ /* 0x000fc8000f8e02ff */
[----:B------:R-:W-:Y:S01]  /*e780*/  IMAD R0, R6, UR5, R0 ;  /* 0x0000000506007c24 */ /* 0x000fe2000f8e0200 */
[----:B------:R-:W-:Y:S02]  /*e790*/  ULDC.64 UR4, c[0x0][0x280] ;  /* 0x0000a00000047ab9 */ /* 0x000fe40000000a00 */
[----:B------:R-:W-:Y:S01]  /*e7a0*/  LEA R2, P2, R4, UR4, 0x1 ;  /* 0x0000000404027c11 */ /* 0x000fe2000f8408ff */
[----:B------:R-:W-:-:S05]  /*e7b0*/  IMAD.IADD R0, R5, 0x1, R0 ;  /* 0x0000000105007824 */ /* 0x000fca00078e0200 */
[----:B------:R-:W-:-:S05]  /*e7c0*/  LEA.HI.X R3, R4, UR5, R0, 0x1, P2 ;  /* 0x0000000504037c11 */ /* 0x000fca00090f0c00 */
[----:B------:R2:W-:Y:S01]  /*e7d0*/  @!P1 STG.E.128 desc[UR18][R2.64], R24 ;  /* 0x0000001802009986 */ /* 0x0005e2000c101d12 */
[----:B------:R-:W-:Y:S05]  /*e7e0*/  @P0 EXIT ;  /* 0x000000000000094d */ /* 0x000fea0003800000 */
[----:B-1----:R-:W-:Y:S01]  /*e7f0*/  STG.E.128 desc[UR18][R2.64+0x80], R240 ;  /* 0x000080f002007986 */ /* 0x002fe2000c101d12 */
[----:B------:R-:W-:Y:S05]  /*e800*/  EXIT ;  /* 0x000000000000794d */ /* 0x000fea0003800000 */
.L_x_136:
[----:B------:R-:W-:Y:S01]  /*e810*/  UISETP.NE.AND UP0, UPT, UR15, -0x1, UPT ;  /* 0xffffffff0f00788c */ /* 0x000fe2000bf05270 */
[----:B-1----:R-:W-:Y:S01]  /*e820*/  SHF.R.S32.HI R8, RZ, 0x1f, R138 ;  /* 0x0000001fff087819 */ /* 0x002fe2000001148a */
[----:B------:R-:W-:Y:S01]  /*e830*/  ULDC.U8 UR8, c[0x0][0x3d9] ;  /* 0x0000f64000087ab9 */ /* 0x000fe20000000000 */
[----:B------:R-:W-:Y:S01]  /*e840*/  ULDC.U8 UR10, c[0x0][0x3d8] ;  /* 0x0000f600000a7ab9 */ /* 0x000fe20000000000 */
[----:B------:R-:W-:Y:S01]  /*e850*/  UISETP.NE.AND UP2, UPT, UR8, URZ, UPT ;  /* 0x0000003f0800728c */ /* 0x000fe2000bf45270 */
[----:B------:R-:W-:Y:S01]  /*e860*/  LEA.HI R8, R8, R138, RZ, 0x3 ;  /* 0x0000008a08087211 */ /* 0x000fe200078f18ff */
[----:B------:R-:W-:Y:S01]  /*e870*/  UISETP.NE.AND UP3, UPT, UR10, URZ, UPT ;  /* 0x0000003f0a00728c */ /* 0x000fe2000bf65270 */
[----:B------:R-:W-:Y:S01]  /*e880*/  IMAD.U32 R6, RZ, RZ, UR16 ;  /* 0x00000010ff067e24 */ /* 0x000fe2000f8e00ff */
[----:B------:R-:W-:Y:S01]  /*e890*/  UIADD3 UR12, -UR14, UR12, URZ ;  /* 0x0000000c0e0c7290 */ /* 0x000fe2000fffe13f */
[----:B------:R-:W-:Y:S01]  /*e8a0*/  LOP3.LUT R0, R8, 0xfffffff8, RZ, 0xc0, !PT ;  /* 0xfffffff808007812 */ /* 0x000fe200078ec0ff */
[----:B------:R-:W-:Y:S01]  /*e8b0*/  UISETP.NE.OR UP3, UPT, UR8, URZ, !UP3 ;  /* 0x0000003f0800728c */ /* 0x000fe2000df65670 */
[----:B------:R-:W-:Y:S01]  /*e8c0*/  SHF.R.S32.HI R8, RZ, 0x3, R8 ;  /* 0x00000003ff087819 */ /* 0x000fe20000011408 */
[----:B------:R-:W-:Y:S01]  /*e8d0*/  @!UP0 USHF.R.S32.HI UR9, URZ, 0x1f, UR11 ;  /* 0x0000001f3f098899 */ /* 0x000fe2000801140b */
[----:B------:R-:W-:Y:S01]  /*e8e0*/  BSSY B0, `(.L_x_196) ;  /* 0x000004a000007945 */ /* 0x000fe20003800000 */
[----:B------:R-:W-:Y:S01]  /*e8f0*/  @UP0 ULDC.64 UR6, c[0x0][0x298] ;  /* 0x0000a60000060ab9 */ /* 0x000fe20000000a00 */
[----:B------:R-:W-:Y:S01]  /*e900*/  @!UP0 ULDC.64 UR4, c[0x0][0x290] ;  /* 0x0000a40000048ab9 */ /* 0x000fe20000000a00 */
[----:B------:R-:W-:Y:S01]  /*e910*/  @UP0 UIMAD.WIDE.U32 UR22, UR15, UR6, URZ ;  /* 0x000000060f1602a5 */ /* 0x000fe2000f8e003f */
[----:B------:R-:W-:Y:S01]  /*e920*/  IMAD.IADD R0, R138, 0x1, -R0 ;  /* 0x000000018a007824 */ /* 0x000fe200078e0a00 */
[----:B------:R-:W-:Y:S01]  /*e930*/  @!UP0 UIMAD UR6, UR9, UR4, URZ ;  /* 0x00000004090682a4 */ /* 0x000fe2000f8e023f */
[----:B------:R-:W-:Y:S01]  /*e940*/  ISETP.GE.AND P4, PT, R8, UR12, PT ;  /* 0x0000000c08007c0c */ /* 0x000fe2000bf86270 */
[----:B------:R-:W-:Y:S01]  /*e950*/  @!UP0 UIMAD.WIDE.U32 UR24, UR11, UR4, URZ ;  /* 0x000000040b1882a5 */ /* 0x000fe2000f8e003f */
[----:B------:R-:W-:Y:S01]  /*e960*/  IMAD.SHL.U32 R14, R0, 0x8, RZ ;  /* 0x00000008000e7824 */ /* 0x000fe200078e00ff */
[----:B------:R-:W-:Y:S01]  /*e970*/  @!UP0 UIMAD UR6, UR11, UR5, UR6 ;  /* 0x000000050b0682a4 */ /* 0x000fe2000f8e0206 */
[----:B------:R-:W-:Y:S01]  /*e980*/  SHF.R.S32.HI R9, RZ, 0x1f, R8 ;  /* 0x0000001fff097819 */ /* 0x000fe20000011408 */
[----:B------:R-:W-:Y:S01]  /*e990*/  @UP0 UIMAD UR7, UR15, UR7, UR23 ;  /* 0x000000070f0702a4 */ /* 0x000fe2000f8e0217 */
[C---:B------:R-:W-:Y:S01]  /*e9a0*/  VIADD R17, R8.reuse, 0x10 ;  /* 0x0000001008117836 */ /* 0x040fe20000000000 */
[----:B------:R-:W-:Y:S01]  /*e9b0*/  @!UP0 UIADD3 UR7, UR25, UR6, URZ ;  /* 0x0000000619078290 */ /* 0x000fe2000fffe03f */
[----:B------:R-:W-:Y:S01]  /*e9c0*/  VIADD R18, R8, 0x20 ;  /* 0x0000002008127836 */ /* 0x000fe20000000000 */
[----:B------:R-:W-:Y:S01]  /*e9d0*/  @!UP0 UMOV UR22, UR24 ;  /* 0x0000001800168c82 */ /* 0x000fe20008000000 */
[----:B------:R-:W-:Y:S01]  /*e9e0*/  UISETP.NE.AND UP0, UPT, UR10, URZ, !UP2 ;  /* 0x0000003f0a00728c */ /* 0x000fe2000d705270 */
[----:B------:R-:W-:Y:S01]  /*e9f0*/  IADD3 R2, P0, R14, UR22, RZ ;  /* 0x000000160e027c10 */ /* 0x000fe2000ff1e0ff */
[----:B------:R-:W-:Y:S01]  /*ea00*/  @UP2 ULDC.64 UR4, c[0x0][0x2c0] ;  /* 0x0000b00000042ab9 */ /* 0x000fe20000000a00 */
[----:B------:R-:W-:Y:S01]  /*ea10*/  USHF.R.S32.HI UR9, URZ, 0x1f, UR21 ;  /* 0x0000001f3f097899 */ /* 0x000fe20008011415 */
[----:B------:R-:W-:Y:S01]  /*ea20*/  VIADD R20, R8, 0x30 ;  /* 0x0000003008147836 */ /* 0x000fe20000000000 */
[----:B------:R-:W-:Y:S01]  /*ea30*/  @UP2 UIMAD UR13, UR5, UR4, URZ ;  /* 0x00000004050d22a4 */ /* 0x000fe2000f8e023f */
[----:B------:R-:W-:Y:S01]  /*ea40*/  LEA.HI.X.SX32 R3, R14, UR7, 0x1, P0 ;  /* 0x000000070e037c11 */ /* 0x000fe200080f0eff */
[----:B------:R-:W-:Y:S01]  /*ea50*/  UISETP.NE.OR UP1, UPT, UR15, -0x1, UP3 ;  /* 0xffffffff0f00788c */ /* 0x000fe20009f25670 */
[----:B------:R-:W-:Y:S01]  /*ea60*/  ISETP.NE.AND P1, PT, R0, RZ, PT ;  /* 0x000000ff0000720c */ /* 0x000fe20003f25270 */
        /* <DEDUP_REMOVED lines=10> */
[----:B------:R-:W-:Y:S01]  /*eb10*/  UIMAD UR5, UR21, UR5, UR9 ;  /* 0x00000005150572a4 */ /* 0x000fe2000f8e0209 */
[----:B------:R-:W-:Y:S01]  /*eb20*/  ISETP.GE.AND P0, PT, R17, UR12, PT ;  /* 0x0000000c11007c0c */ /* 0x000fe2000bf06270 */
[----:B------:R-:W-:Y:S01]  /*eb30*/  UIMAD UR8, UR11, UR8, URZ ;  /* 0x000000080b0872a4 */ /* 0x000fe2000f8e023f */
[----:B------:R-:W-:Y:S01]  /*eb40*/  ISETP.GE.AND P3, PT, R18, UR12, PT ;  /* 0x0000000c12007c0c */ /* 0x000fe2000bf66270 */
[----:B------:R-:W-:Y:S01]  /*eb50*/  @!UP1 UIMAD UR15, UR11, UR7, URZ ;  /* 0x000000070b0f92a4 */ /* 0x000fe2000f8e023f */
[----:B------:R-:W-:Y:S01]  /*eb60*/  ISETP.GE.AND P2, PT, R20, UR12, PT ;  /* 0x0000000c14007c0c */ /* 0x000fe2000bf46270 */
[----:B------:R-:W-:Y:S01]  /*eb70*/  @UP2 ULDC UR9, c[0x0][0x2c0] ;  /* 0x0000b00000092ab9 */ /* 0x000fe20000000800 */
[----:B------:R-:W-:Y:S01]  /*eb80*/  USEL UR8, UR8, URZ, UP3 ;  /* 0x0000003f08087287 */ /* 0x000fe20009800000 */
[----:B------:R-:W-:Y:S01]  /*eb90*/  VIADD R11, R13, UR5 ;  /* 0x000000050d0b7c36 */ /* 0x000fe20008000000 */
[----:B------:R-:W-:Y:S01]  /*eba0*/  @!UP2 UMOV UR9, 0x1 ;  /* 0x000000010009a882 */ /* 0x000fe20000000000 */
[----:B------:R-:W-:Y:S01]  /*ebb0*/  @!UP2 UMOV UR13, UR4 ;  /* 0x00000004000dac82 */ /* 0x000fe20008000000 */
[----:B------:R-:W-:Y:S01]  /*ebc0*/  UIMAD UR6, UR14, UR9, URZ ;  /* 0x000000090e0672a4 */ /* 0x000fe2000f8e023f */
[----:B------:R-:W-:Y:S01]  /*ebd0*/  IMAD.WIDE R6, R6, 0x80, R8 ;  /* 0x0000008006067825 */ /* 0x000fe200078e0208 */
[----:B------:R-:W-:Y:S01]  /*ebe0*/  UIMAD UR13, UR21, UR13, UR8 ;  /* 0x0000000d150d72a4 */ /* 0x000fe2000f8e0208 */
[----:B------:R-:W-:Y:S01]  /*ebf0*/  UMOV UR26, URZ ;  /* 0x0000003f001a7c82 */ /* 0x000fe20008000000 */
[----:B------:R-:W-:Y:S01]  /*ec00*/  @!UP3 UMOV UR26, UR15 ;  /* 0x0000000f001abc82 */ /* 0x000fe20008000000 */
[----:B------:R-:W-:Y:S01]  /*ec10*/  UMOV UR27, URZ ;  /* 0x0000003f001b7c82 */ /* 0x000fe20008000000 */
[----:B------:R-:W-:Y:S01]  /*ec20*/  USHF.R.S32.HI UR4, URZ, 0x1f, UR6 ;  /* 0x0000001f3f047899 */ /* 0x000fe20008011406 */
[----:B------:R-:W-:Y:S01]  /*ec30*/  VIADD R22, R8, 0x40 ;  /* 0x0000004008167836 */ /* 0x000fe20000000000 */
[----:B------:R-:W-:Y:S01]  /*ec40*/  @!UP3 USHF.R.S32.HI UR27, URZ, 0x1f, UR15 ;  /* 0x0000001f3f1bb899 */ /* 0x000fe2000801140f */
[----:B------:R-:W-:Y:S01]  /*ec50*/  VIADD R15, R14, 0x40 ;  /* 0x000000400e0f7836 */ /* 0x000fe20000000000 */
[----:B------:R-:W-:-:S02]  /*ec60*/  USHF.R.S32.HI UR7, URZ, 0x1f, UR13 ;  /* 0x0000001f3f077899 */ /* 0x000fc4000801140d */
[----:B------:R-:W-:-:S04]  /*ec70*/  UIADD3 UR6, UP1, UP0, UR6, UR26, UR13 ;  /* 0x0000001a06067290 */ /* 0x000fc8000f83e00d */
[----:B------:R-:W-:Y:S01]  /*ec80*/  UIADD3.X UR26, UR4, UR27, UR7, UP1, UP0 ;  /* 0x0000001b041a7290 */ /* 0x000fe20008fe0407 */
[----:B------:R-:W-:Y:S11]  /*ec90*/  @P4 BRA `(.L_x_197) ;  /* 0x0000000000384947 */ /* 0x000ff60003800000 */
[----:B------:R-:W-:Y:S01]  /*eca0*/  ULDC.64 UR4, c[0x0][0x298] ;  /* 0x0000a60000047ab9 */ /* 0x000fe20000000a00 */
[----:B------:R-:W-:Y:S01]  /*ecb0*/  IMAD.MOV.U32 R10, RZ, RZ, R12 ;  /* 0x000000ffff0a7224 */ /* 0x000fe200078e000c */
[----:B------:R-:W-:Y:S01]  /*ecc0*/  ULDC UR7, c[0x0][0x2d0] ;  /* 0x0000b40000077ab9 */ /* 0x000fe20000000800 */
[----:B------:R-:W-:Y:S01]  /*ecd0*/  IMAD R0, R7, UR4, RZ ;  /* 0x0000000407007c24 */ /* 0x000fe2000f8e02ff */
[----:B------:R-:W-:Y:S01]  /*ece0*/  ISETP.GE.AND P5, PT, R14, UR7, PT ;  /* 0x000000070e007c0c */ /* 0x000fe2000bfa6270 */
[----:B------:R-:W-:Y:S01]  /*ecf0*/  IMAD.WIDE.U32 R4, R6, UR4, R10 ;  /* 0x0000000406047c25 */ /* 0x000fe2000f8e000a */
[----:B------:R-:W-:-:S03]  /*ed00*/  ISETP.GE.AND P4, PT, R15, UR7, PT ;  /* 0x000000070f007c0c */ /* 0x000fc6000bf86270 */
[----:B------:R-:W-:Y:S01]  /*ed10*/  IMAD R0, R6, UR5, R0 ;  /* 0x0000000506007c24 */ /* 0x000fe2000f8e0200 */
[----:B------:R-:W-:Y:S02]  /*ed20*/  ULDC.64 UR4, c[0x0][0x280] ;  /* 0x0000a00000047ab9 */ /* 0x000fe40000000a00 */
[----:B------:R-:W-:Y:S02]  /*ed30*/  LEA R2, P6, R4, UR4, 0x1 ;  /* 0x0000000404027c11 */ /* 0x000fe4000f8c08ff */
[----:B------:R-:W-:-:S04]  /*ed40*/  IADD3 R0, R5, R0, RZ ;  /* 0x0000000005007210 */ /* 0x000fc80007ffe0ff */
[----:B------:R-:W-:-:S05]  /*ed50*/  LEA.HI.X R3, R4, UR5, R0, 0x1, P6 ;  /* 0x0000000504037c11 */ /* 0x000fca000b0f0c00 */
[----:B------:R1:W-:Y:S04]  /*ed60*/  @!P5 STG.E.128 desc[UR18][R2.64], RZ ;  /* 0x000000ff0200d986 */ /* 0x0003e8000c101d12 */
[----:B------:R1:W-:Y:S02]  /*ed70*/  @!P4 STG.E.128 desc[UR18][R2.64+0x80], RZ ;  /* 0x000080ff0200c986 */ /* 0x0003e4000c101d12 */
.L_x_197:
[----:B------:R-:W-:Y:S05]  /*ed80*/  BSYNC B0 ;  /* 0x0000000000007941 */ /* 0x000fea0003800000 */
.L_x_196:
[----:B------:R-:W-:Y:S01]  /*ed90*/  BSSY B0, `(.L_x_198) ;  /* 0x0000015000007945 */ /* 0x000fe20003800000 */
[----:B------:R-:W-:Y:S02]  /*eda0*/  ISETP.GE.AND P4, PT, R22, UR12, PT ;  /* 0x0000000c16007c0c */ /* 0x000fe4000bf86270 */
[----:B------:R-:W-:Y:S01]  /*edb0*/  IADD3 R21, R8, 0x50, RZ ;  /* 0x0000005008157810 */ /* 0x000fe20007ffe0ff */
[----:B------:R-:W-:Y:S05]  /*edc0*/  @P0 BRA `(.L_x_199) ;  /* 0x0000000000440947 */ /* 0x000fea0003800000 */
[----:B------:R-:W-:Y:S01]  /*edd0*/  IADD3 R0, P0, R6, 0x10, RZ ;  /* 0x0000001006007810 */ /* 0x000fe20007f1e0ff */
[----:B------:R-:W-:Y:S01]  /*ede0*/  ULDC.64 UR4, c[0x0][0x298] ;  /* 0x0000a60000047ab9 */ /* 0x000fe20000000a00 */
[----:B------:R-:W-:Y:S01]  /*edf0*/  MOV R5, R11 ;  /* 0x0000000b00057202 */ /* 0x000fe20000000f00 */
[----:B------:R-:W-:Y:S01]  /*ee00*/  IMAD.MOV.U32 R4, RZ, RZ, R12 ;  /* 0x000000ffff047224 */ /* 0x000fe200078e000c */
[----:B------:R-:W-:Y:S01]  /*ee10*/  ULDC UR7, c[0x0][0x2d0] ;  /* 0x0000b40000077ab9 */ /* 0x000fe20000000800 */
[----:B-1----:R-:W-:Y:S01]  /*ee20*/  IMAD.X R2, RZ, RZ, R7, P0 ;  /* 0x000000ffff027224 */ /* 0x002fe200000e0607 */
[----:B------:R-:W-:Y:S01]  /*ee30*/  ISETP.GE.AND P5, PT, R14, UR7, PT ;  /* 0x000000070e007c0c */ /* 0x000fe2000bfa6270 */
[----:B------:R-:W-:Y:S01]  /*ee40*/  IMAD.WIDE.U32 R4, R0, UR4, R4 ;  /* 0x0000000400047c25 */ /* 0x000fe2000f8e0004 */
[----:B------:R-:W-:-:S03]  /*ee50*/  ISETP.GE.AND P0, PT, R15, UR7, PT ;  /* 0x000000070f007c0c */ /* 0x000fc6000bf06270 */
[----:B------:R-:W-:-:S04]  /*ee60*/  IMAD R2, R2, UR4, RZ ;  /* 0x0000000402027c24 */ /* 0x000fc8000f8e02ff */
[----:B------:R-:W-:Y:S01]  /*ee70*/  IMAD R0, R0, UR5, R2 ;  /* 0x0000000500007c24 */ /* 0x000fe2000f8e0202 */
[----:B------:R-:W-:Y:S02]  /*ee80*/  ULDC.64 UR4, c[0x0][0x280] ;  /* 0x0000a00000047ab9 */ /* 0x000fe40000000a00 */
[----:B------:R-:W-:Y:S01]  /*ee90*/  LEA R2, P6, R4, UR4, 0x1 ;  /* 0x0000000404027c11 */ /* 0x000fe2000f8c08ff */
[----:B------:R-:W-:-:S05]  /*eea0*/  IMAD.IADD R0, R5, 0x1, R0 ;  /* 0x0000000105007824 */ /* 0x000fca00078e0200 */
[----:B------:R-:W-:-:S05]  /*eeb0*/  LEA.HI.X R3, R4, UR5, R0, 0x1, P6 ;  /* 0x0000000504037c11 */ /* 0x000fca000b0f0c00 */
[----:B------:R2:W-:Y:S04]  /*eec0*/  @!P5 STG.E.128 desc[UR18][R2.64], RZ ;  /* 0x000000ff0200d986 */ /* 0x0005e8000c101d12 */
[----:B------:R2:W-:Y:S02]  /*eed0*/  @!P0 STG.E.128 desc[UR18][R2.64+0x80], RZ ;  /* 0x000080ff02008986 */ /* 0x0005e4000c101d12 */
.L_x_199:
[----:B------:R-:W-:Y:S05]  /*eee0*/  BSYNC B0 ;  /* 0x0000000000007941 */ /* 0x000fea0003800000 */
.L_x_198:
        /* <DEDUP_REMOVED lines=9> */
[----:B-12---:R-:W-:Y:S01]  /*ef80*/  IMAD.X R2, RZ, RZ, R7, P3 ;  /* 0x000000ffff027224 */ /* 0x006fe200018e0607 */
        /* <DEDUP_REMOVED lines=11> */
.L_x_201:
[----:B------:R-:W-:Y:S05]  /*f040*/  BSYNC B0 ;  /* 0x0000000000007941 */ /* 0x000fea0003800000 */
.L_x_200:
        /* <DEDUP_REMOVED lines=9> */
[----:B-123--:R-:W-:Y:S01]  /*f0e0*/  IMAD.X R2, RZ, RZ, R7, P2 ;  /* 0x000000ffff027224 */ /* 0x00efe200010e0607 */
        /* <DEDUP_REMOVED lines=11> */
.L_x_203:
[----:B------:R-:W-:Y:S05]  /*f1a0*/  BSYNC B0 ;  /* 0x0000000000007941 */ /* 0x000fea0003800000 */
.L_x_202:
[----:B------:R-:W-:Y:S01]  /*f1b0*/  BSSY B0, `(.L_x_204) ;  /* 0x0000014000007945 */ /* 0x000fe20003800000 */
[----:B------:R-:W-:-:S03]  /*f1c0*/  ISETP.GE.AND P2, PT, R16, UR12, PT ;  /* 0x0000000c10007c0c */ /* 0x000fc6000bf46270 */
[----:B------:R-:W-:Y:S10]  /*f1d0*/  @P4 BRA `(.L_x_205) ;  /* 0x0000000000444947 */ /* 0x000ff40003800000 */
[----:B------:R-:W-:Y:S01]  /*f1e0*/  IADD3 R0, P4, R6, 0x40, RZ ;  /* 0x0000004006007810 */ /* 0x000fe20007f9e0ff */
[----:B------:R-:W-:Y:S01]  /*f1f0*/  ULDC.64 UR4, c[0x0][0x298] ;  /* 0x0000a60000047ab9 */ /* 0x000fe20000000a00 */
[----:B------:R-:W-:Y:S01]  /*f200*/  MOV R5, R11 ;  /* 0x0000000b00057202 */ /* 0x000fe20000000f00 */
[----:B------:R-:W-:Y:S01]  /*f210*/  IMAD.MOV.U32 R4, RZ, RZ, R12 ;  /* 0x000000ffff047224 */ /* 0x000fe200078e000c */
[----:B------:R-:W-:Y:S01]  /*f220*/  ULDC UR7, c[0x0][0x2d0] ;  /* 0x0000b40000077ab9 */ /* 0x000fe20000000800 */
[----:B-1234-:R-:W-:Y:S01]  /*f230*/  IMAD.X R2, RZ, RZ, R7, P4 ;  /* 0x000000ffff027224 */ /* 0x01efe200020e0607 */
        /* <DEDUP_REMOVED lines=11> */
.L_x_205:
[----:B------:R-:W-:Y:S05]  /*f2f0*/  BSYNC B0 ;  /* 0x0000000000007941 */ /* 0x000fea0003800000 */
.L_x_204:
[----:B------:R-:W-:Y:S01]  /*f300*/  BSSY B0, `(.L_x_206) ;  /* 0x0000014000007945 */ /* 0x000fe20003800000 */
[----:B------:R-:W-:-:S03]  /*f310*/  ISETP.GE.OR P5, PT, R8, UR12, P1 ;  /* 0x0000000c08007c0c */ /* 0x000fc60008fa6670 */
        /* <DEDUP_REMOVED lines=18> */
.L_x_207:
[----:B------:R-:W-:Y:S05]  /*f440*/  BSYNC B0 ;  /* 0x0000000000007941 */ /* 0x000fea0003800000 */
.L_x_206:
        /* <DEDUP_REMOVED lines=20> */
.L_x_209:
[----:B------:R-:W-:Y:S05]  /*f590*/  BSYNC B0 ;  /* 0x0000000000007941 */ /* 0x000fea0003800000 */
.L_x_208:
[----:B------:R-:W-:Y:S01]  /*f5a0*/  BSSY B0, `(.L_x_210) ;  /* 0x0000014000007945 */ /* 0x000fe20003800000 */
[----:B------:R-:W-:-:S03]  /*f5b0*/  ISETP.GE.OR P6, PT, R18, UR12, P1 ;  /* 0x0000000c12007c0c */ /* 0x000fc60008fc6670 */
[----:B------:R-:W-:Y:S10]  /*f5c0*/  @P2 BRA `(.L_x_211) ;  /* 0x0000000000442947 */ /* 0x000ff40003800000 */
[----:B------:R-:W-:Y:S01]  /*f5d0*/  IADD3 R0, P2, R6, 0x70, RZ ;  /* 0x0000007006007810 */ /* 0x000fe20007f5e0ff */
[----:B------:R-:W-:Y:S01]  /*f5e0*/  ULDC.64 UR4, c[0x0][0x298] ;  /* 0x0000a60000047ab9 */ /* 0x000fe20000000a00 */
[----:B-1234-:R-:W-:Y:S01]  /*f5f0*/  MOV R3, R11 ;  /* 0x0000000b00037202 */ /* 0x01efe20000000f00 */
[----:B------:R-:W-:Y:S01]  /*f600*/  IMAD.MOV.U32 R2, RZ, RZ, R12 ;  /* 0x000000ffff027224 */ /* 0x000fe200078e000c */
[----:B------:R-:W-:Y:S01]  /*f610*/  ULDC UR7, c[0x0][0x2d0] ;  /* 0x0000b40000077ab9 */ /* 0x000fe20000000800 */
[----:B------:R-:W-:Y:S01]  /*f620*/  IMAD.X R6, RZ, RZ, R7, P2 ;  /* 0x000000ffff067224 */ /* 0x000fe200010e0607 */
        /* <DEDUP_REMOVED lines=11> */
.L_x_211:
[----:B------:R-:W-:Y:S05]  /*f6e0*/  BSYNC B0 ;  /* 0x0000000000007941 */ /* 0x000fea0003800000 */
.L_x_210:
[----:B------:R-:W-:Y:S04]  /*f6f0*/  BSSY B0, `(.L_x_212) ;  /* 0x000000a000007945 */ /* 0x000fe80003800000 */
[----:B------:R-:W-:Y:S05]  /*f700*/  @P5 BRA `(.L_x_213) ;  /* 0x0000000000205947 */ /* 0x000fea0003800000 */
[----:B------:R-:W-:Y:S01]  /*f710*/  IMAD R0, R8, UR9, RZ ;  /* 0x0000000908007c24 */ /* 0x000fe2000f8e02ff */
[----:B------:R-:W-:-:S04]  /*f720*/  ULDC.64 UR4, c[0x0][0x2b0] ;  /* 0x0000ac0000047ab9 */ /* 0x000fc80000000a00 */
[----:B-1234-:R-:W-:-:S04]  /*f730*/  IADD3 R3, P2, R0, UR6, RZ ;  /* 0x0000000600037c10 */ /* 0x01efc8000ff5e0ff */
[----:B------:R-:W-:Y:S02]  /*f740*/  LEA.HI.X.SX32 R0, R0, UR26, 0x1, P2 ;  /* 0x0000001a00007c11 */ /* 0x000fe400090f0eff */
[----:B------:R-:W-:-:S04]  /*f750*/  LEA R2, P2, R3, UR4, 0x2 ;  /* 0x0000000403027c11 */ /* 0x000fc8000f8410ff */
[----:B------:R-:W-:Y:S01]  /*f760*/  LEA.HI.X R3, R3, UR5, R0, 0x2, P2 ;  /* 0x0000000503037c11 */ /* 0x000fe200090f1400 */
[----:B------:R-:W-:-:S05]  /*f770*/  IMAD.MOV.U32 R0, RZ, RZ, 0x7f800000 ;  /* 0x7f800000ff007424 */ /* 0x000fca00078e00ff */
[----:B------:R1:W-:Y:S03]  /*f780*/  STG.E desc[UR18][R2.64], R0 ;  /* 0x0000000002007986 */ /* 0x0003e6000c101912 */
.L_x_213:
[----:B------:R-:W-:Y:S05]  /*f790*/  BSYNC B0 ;  /* 0x0000000000007941 */ /* 0x000fea0003800000 */
.L_x_212:
        /* <DEDUP_REMOVED lines=9> */
[----:B--234-:R-:W-:-:S04]  /*f830*/  IADD3 R3, P0, R0, UR6, RZ ;  /* 0x0000000600037c10 */ /* 0x01cfc8000ff1e0ff */
[----:B------:R-:W-:Y:S02]  /*f840*/  LEA.HI.X.SX32 R0, R0, UR26, 0x1, P0 ;  /* 0x0000001a00007c11 */ /* 0x000fe400080f0eff */
[----:B------:R-:W-:-:S04]  /*f850*/  LEA R2, P0, R3, UR4, 0x2 ;  /* 0x0000000403027c11 */ /* 0x000fc8000f8010ff */
[----:B------:R-:W-:Y:S01]  /*f860*/  LEA.HI.X R3, R3, UR5, R0, 0x2, P0 ;  /* 0x0000000503037c11 */ /* 0x000fe200080f1400 */
[----:B------:R-:W-:-:S05]  /*f870*/  IMAD.MOV.U32 R0, RZ, RZ, 0x7f800000 ;  /* 0x7f800000ff007424 */ /* 0x000fca00078e00ff */
[----:B------:R1:W-:Y:S03]  /*f880*/  STG.E desc[UR18][R2.64], R0 ;  /* 0x0000000002007986 */ /* 0x0003e6000c101912 */
.L_x_215:
[----:B------:R-:W-:Y:S05]  /*f890*/  BSYNC B0 ;  /* 0x0000000000007941 */ /* 0x000fea0003800000 */
.L_x_214:
[----:B------:R-:W-:Y:S04]  /*f8a0*/  BSSY B0, `(.L_x_216) ;  /* 0x000000a000007945 */ /* 0x000fe80003800000 */
[----:B------:R-:W-:Y:S05]  /*f8b0*/  @P6 BRA `(.L_x_217) ;  /* 0x0000000000206947 */ /* 0x000fea0003800000 */
        /* <DEDUP_REMOVED lines=8> */
.L_x_217:
[----:B------:R-:W-:Y:S05]  /*f940*/  BSYNC B0 ;  /* 0x0000000000007941 */ /* 0x000fea0003800000 */
.L_x_216:
        /* <DEDUP_REMOVED lines=10> */
.L_x_219:
[----:B------:R-:W-:Y:S05]  /*f9f0*/  BSYNC B0 ;  /* 0x0000000000007941 */ /* 0x000fea0003800000 */
.L_x_218:
        /* <DEDUP_REMOVED lines=10> */
.L_x_221:
[----:B------:R-:W-:Y:S05]  /*faa0*/  BSYNC B0 ;  /* 0x0000000000007941 */ /* 0x000fea0003800000 */
.L_x_220:
        /* <DEDUP_REMOVED lines=10> */
.L_x_223:
[----:B------:R-:W-:Y:S05]  /*fb50*/  BSYNC B0 ;  /* 0x0000000000007941 */ /* 0x000fea0003800000 */
.L_x_222:
        /* <DEDUP_REMOVED lines=10> */
.L_x_225:
[----:B------:R-:W-:Y:S05]  /*fc00*/  BSYNC B0 ;  /* 0x0000000000007941 */ /* 0x000fea0003800000 */
.L_x_224:
[----:B------:R-:W-:Y:S05]  /*fc10*/  @P1 EXIT ;  /* 0x000000000000194d */ /* 0x000fea0003800000 */
[----:B-1----:R-:W-:Y:S01]  /*fc20*/  IMAD R0, R16, UR9, RZ ;  /* 0x0000000910007c24 */ /* 0x002fe2000f8e02ff */
[----:B------:R-:W-:-:S04]  /*fc30*/  ULDC.64 UR4, c[0x0][0x2b0] ;  /* 0x0000ac0000047ab9 */ /* 0x000fc80000000a00 */
[----:B--234-:R-:W-:-:S04]  /*fc40*/  IADD3 R3, P0, R0, UR6, RZ ;  /* 0x0000000600037c10 */ /* 0x01cfc8000ff1e0ff */
[----:B------:R-:W-:Y:S02]  /*fc50*/  LEA.HI.X.SX32 R0, R0, UR26, 0x1, P0 ;  /* 0x0000001a00007c11 */ /* 0x000fe400080f0eff */
[----:B------:R-:W-:-:S04]  /*fc60*/  LEA R2, P0, R3, UR4, 0x2 ;  /* 0x0000000403027c11 */ /* 0x000fc8000f8010ff */
[----:B------:R-:W-:Y:S01]  /*fc70*/  LEA.HI.X R3, R3, UR5, R0, 0x2, P0 ;  /* 0x0000000503037c11 */ /* 0x000fe200080f1400 */
[----:B------:R-:W-:-:S05]  /*fc80*/  IMAD.MOV.U32 R0, RZ, RZ, 0x7f800000 ;  /* 0x7f800000ff007424 */ /* 0x000fca00078e00ff */
[----:B------:R-:W-:Y:S01]  /*fc90*/  STG.E desc[UR18][R2.64], R0 ;  /* 0x0000000002007986 */ /* 0x000fe2000c101912 */
[----:B------:R-:W-:Y:S05]  /*fca0*/  EXIT ;  /* 0x000000000000794d */ /* 0x000fea0003800000 */
.L_x_226:
        /* <DEDUP_REMOVED lines=13> */
.L_x_2919:


//--------------------- .text._ZN5flash16flash_fwd_kernelI23Flash_fwd_kernel_traitsILi128ELi128ELi64ELi4ELb0ELb0EN7cutlass6half_tE19Flash_kernel_traitsILi128ELi128ELi64ELi4ES3_EELb0ELb0ELb0ELb0ELb0ELb0ELb1ELb0EEEvNS_16Flash_fwd_paramsE --------------------------
	.section	.text._ZN5flash16flash_fwd_kernelI23Flash_fwd_kernel_traitsILi128ELi128ELi64ELi4ELb0ELb0EN7cutlass6half_tE19Flash_kernel_traitsILi128ELi128ELi64ELi4ES3_EELb0ELb0ELb0ELb0ELb0ELb0ELb1ELb0EEEvNS_16Flash_fwd_paramsE,"ax",@progbits
	.align	128
        .global         _ZN5flash16flash_fwd_kernelI23Flash_fwd_kernel_traitsILi128ELi128ELi64ELi4ELb0ELb0EN7cutlass6half_tE19Flash_kernel_traitsILi128ELi128ELi64ELi4ES3_EELb0ELb0ELb0ELb0ELb0ELb0ELb1ELb0EEEvNS_16Flash_fwd_paramsE
        .type           _ZN5flash16flash_fwd_kernelI23Flash_fwd_kernel_traitsILi128ELi128ELi64ELi4ELb0ELb0EN7cutlass6half_tE19Flash_kernel_traitsILi128ELi128ELi64ELi4ES3_EELb0ELb0ELb0ELb0ELb0ELb0ELb1ELb0EEEvNS_16Flash_fwd_paramsE,@function
        .size           _ZN5flash16flash_fwd_kernelI23Flash_fwd_kernel_traitsILi128ELi128ELi64ELi4ELb0ELb0EN7cutlass6half_tE19Flash_kernel_traitsILi128ELi128ELi64ELi4ES3_EELb0ELb0ELb0ELb0ELb0ELb0ELb1ELb0EEEvNS_16Flash_fwd_paramsE,(.L_x_2920 - _ZN5flash16flash_fwd_kernelI23Flash_fwd_kernel_traitsILi128ELi128ELi64ELi4ELb0ELb0EN7cutlass6half_tE19Flash_kernel_traitsILi128ELi128ELi64ELi4ES3_EELb0ELb0ELb0ELb0ELb0ELb0ELb1ELb0EEEvNS_16Flash_fwd_paramsE)
        .other          _ZN5flash16flash_fwd_kernelI23Flash_fwd_kernel_traitsILi128ELi128ELi64ELi4ELb0ELb0EN7cutlass6half_tE19Flash_kernel_traitsILi128ELi128ELi64ELi4ES3_EELb0ELb0ELb0ELb0ELb0ELb0ELb1ELb0EEEvNS_16Flash_fwd_paramsE,@"STO_CUDA_ENTRY STV_DEFAULT"
_ZN5flash16flash_fwd_kernelI23Flash_fwd_kernel_traitsILi128ELi128ELi64ELi4ELb0ELb0EN7cutlass6half_tE19Flash_kernel_traitsILi128ELi128ELi64ELi4ES3_EELb0ELb0ELb0ELb0ELb0ELb0ELb1ELb0EEEvNS_16Flash_fwd_paramsE:
.text._ZN5flash16flash_fwd_kernelI23Flash_fwd_kernel_traitsILi128ELi128ELi64ELi4ELb0ELb0EN7cutlass6half_tE19Flash_kernel_traitsILi128ELi128ELi64ELi4ES3_EELb0ELb0ELb0ELb0ELb0ELb0ELb1ELb0EEEvNS_16Flash_fwd_paramsE:
        /* <DEDUP_REMOVED lines=55> */
.L_x_227:
[----:B------:R-:W-:-:S05]  /*0370*/  ULDC UR7, c[0x0][0x2c8] ;  /* 0x0000b20000077ab9 */ /* 0x000fca0000000800 */
.L_x_228:
        /* <DEDUP_REMOVED lines=99> */
.L_x_230:
        /* <DEDUP_REMOVED lines=24> */
.L_x_231:
        /* <DEDUP_REMOVED lines=87> */
.L_x_233:
[----:B------:R-:W-:Y:S05]  /*10a0*/  BSYNC B0 ;  /* 0x0000000000007941 */ /* 0x000fea0003800000 */
.L_x_232:
        /* <DEDUP_REMOVED lines=34> */
.L_x_235:
[----:B------:R-:W-:Y:S05]  /*12d0*/  BSYNC B0 ;  /* 0x0000000000007941 */ /* 0x000fea0003800000 */
.L_x_234:
        /* <DEDUP_REMOVED lines=37> */
.L_x_237:
[----:B------:R-:W-:Y:S05]  /*1530*/  BSYNC B0 ;  /* 0x0000000000007941 */ /* 0x000fea0003800000 */
.L_x_236:
        /* <DEDUP_REMOVED lines=37> */
.L_x_239:
[----:B------:R-:W-:Y:S05]  /*1790*/  BSYNC B0 ;  /* 0x0000000000007941 */ /* 0x000fea0003800000 */
.L_x_238:
        /* <DEDUP_REMOVED lines=31> */
.L_x_241:
[----:B------:R-:W-:Y:S05]  /*1990*/  BSYNC B0 ;  /* 0x0000000000007941 */ /* 0x000fea0003800000 */
.L_x_240:
        /* <DEDUP_REMOVED lines=31> */
.L_x_243:
[----:B------:R-:W-:Y:S05]  /*1b90*/  BSYNC B0 ;  /* 0x0000000000007941 */ /* 0x000fea0003800000 */
.L_x_242:
        /* <DEDUP_REMOVED lines=31> */
.L_x_245:
[----:B------:R-:W-:Y:S05]  /*1d90*/  BSYNC B0 ;  /* 0x0000000000007941 */ /* 0x000fea0003800000 */
.L_x_244:
        /* <DEDUP_REMOVED lines=30> */
.L_x_247:
[----:B------:R-:W-:Y:S05]  /*1f80*/  BSYNC B0 ;  /* 0x0000000000007941 */ /* 0x000fea0003800000 */
.L_x_246:
        /* <DEDUP_REMOVED lines=45> */
.L_x_249:
[----:B------:R-:W-:Y:S05]  /*2260*/  BSYNC B0 ;  /* 0x0000000000007941 */ /* 0x000fea0003800000 */
.L_x_248:
        /* <DEDUP_REMOVED lines=27> */
.L_x_251:
[----:B------:R-:W-:Y:S05]  /*2420*/  BSYNC B0 ;  /* 0x0000000000007941 */ /* 0x000fea0003800000 */
.L_x_250:
        /* <DEDUP_REMOVED lines=26> */
.L_x_253:
[----:B------:R-:W-:Y:S05]  /*25d0*/  BSYNC B0 ;  /* 0x0000000000007941 */ /* 0x000fea0003800000 */
.L_x_252:
        /* <DEDUP_REMOVED lines=27> */
.L_x_255:
[----:B------:R-:W-:Y:S05]  /*2790*/  BSYNC B0 ;  /* 0x0000000000007941 */ /* 0x000fea0003800000 */
.L_x_254:
        /* <DEDUP_REMOVED lines=50> */
.L_x_257:
[----:B------:R-:W-:Y:S05]  /*2ac0*/  BSYNC B0 ;  /* 0x0000000000007941 */ /* 0x000fea0003800000 */
.L_x_256:
        /* <DEDUP_REMOVED lines=29> */
.L_x_259:
[----:B------:R-:W-:Y:S05]  /*2ca0*/  BSYNC B0 ;  /* 0x0000000000007941 */ /* 0x000fea0003800000 */
.L_x_258:
        /* <DEDUP_REMOVED lines=28> */
.L_x_261:
[----:B------:R-:W-:Y:S05]  /*2e70*/  BSYNC B0 ;  /* 0x0000000000007941 */ /* 0x000fea0003800000 */
.L_x_260:
        /* <DEDUP_REMOVED lines=28> */
.L_x_263:
[----:B------:R-:W-:Y:S05]  /*3040*/  BSYNC B0 ;  /* 0x0000000000007941 */ /* 0x000fea0003800000 */
.L_x_262:
[----:B------:R-:W-:Y:S01]  /*3050*/  LDSM.16.M88.4 R12, [R230] ;  /* 0x00000000e60c783b */ /* 0x000fe20000000200 */
[----:B------:R-:W-:Y:S01]  /*3060*/  R2P PR, R40, 0x6 ;  /* 0x0000000628007804 */ /* 0x000fe20000000000 */
[C---:B------:R-:W-:Y:S01]  /*3070*/  VIADD R0, R139.reuse, 0x8000 ;  /* 0x000080008b007836 */ /* 0x040fe20000000000 */
[----:B------:R-:W-:Y:S01]  /*3080*/  ULDC UR6, c[0x0][0x39c] ;  /* 0x0000e70000067ab9 */ /* 0x000fe20000000800 */
[----:B------:R-:W5:Y:S01]  /*3090*/  LDSM.16.M88.4 R24, [R139+0x8000] ;  /* 0x008000008b18783b */ /* 0x000f620000000200 */
[----:B------:R-:W-:Y:S01]  /*30a0*/  VIADD R234, R139, 0x8020 ;  /* 0x000080208bea7836 */ /* 0x000fe20000000000 */
[----:B------:R-:W-:Y:S01]  /*30b0*/  UISETP.GE.AND UP0, UPT, UR20, 0x41, UPT ;  /* 0x000000411400788c */ /* 0x000fe2000bf06270 */
[--C-:B------:R-:W-:Y:S01]  /*30c0*/  IMAD R231, R4, 0x2, R230.reuse ;  /* 0x0000000204e77824 */ /* 0x100fe200078e02e6 */
[----:B-12---:R-:W1:Y:S01]  /*30d0*/  LDSM.16.M88.4 R8, [R230+0x2000] ;  /* 0x00200000e608783b */ /* 0x006e620000000200 */
[C---:B------:R-:W-:Y:S02]  /*30e0*/  IMAD R233, R2.reuse, 0x2, R230 ;  /* 0x0000000202e97824 */ /* 0x040fe400078e02e6 */
[----:B------:R-:W-:Y:S01]  /*30f0*/  IMAD R232, R2, 0x2, R231 ;  /* 0x0000000202e87824 */ /* 0x000fe200078e02e7 */
[----:B------:R-:W2:Y:S01]  /*3100*/  LDSM.16.M88.4 R36, [R139+0x9000] ;  /* 0x009000008b24783b */ /* 0x000ea20000000200 */
[----:B------:R-:W-:-:S02]  /*3110*/  IMAD.SHL.U32 R5, R168, 0x2, RZ ;  /* 0x00000002a8057824 */ /* 0x000fc400078e00ff */
[----:B------:R-:W-:Y:S01]  /*3120*/  @P1 VIADD R234, R0, 0xffffffe0 ;  /* 0xffffffe000ea1836 */ /* 0x000fe20000000000 */
[----:B------:R-:W2:Y:S01]  /*3130*/  LDSM.16.M88.4 R28, [R139+0x8800] ;  /* 0x008800008b1c783b */ /* 0x000ea20000000200 */
[----:B------:R-:W-:Y:S01]  /*3140*/  MOV R0, 0x40 ;  /* 0x0000004000007802 */ /* 0x000fe20000000f00 */
[----:B------:R-:W-:Y:S01]  /*3150*/  IMAD.U32 R3, RZ, RZ, UR5 ;  /* 0x00000005ff037e24 */ /* 0x000fe2000f8e00ff */
[----:B------:R-:W-:Y:S01]  /*3160*/  LOP3.LUT R5, R5, 0x6, RZ, 0xc0, !PT ;  /* 0x0000000605057812 */ /* 0x000fe200078ec0ff */
[----:B------:R-:W2:Y:S01]  /*3170*/  LDSM.16.M88.4 R32, [R139+0x9800] ;  /* 0x009800008b20783b */ /* 0x000ea20000000200 */
[----:B------:R-:W-:Y:S01]  /*3180*/  SEL R0, R0, 0xffffffc0, !P2 ;  /* 0xffffffc000007807 */ /* 0x000fe20005000000 */
[C---:B------:R-:W-:Y:S01]  /*3190*/  VIADD R241, R234.reuse, 0x800 ;  /* 0x00000800eaf17836 */ /* 0x040fe20000000000 */
[----:B------:R-:W-:Y:S01]  /*31a0*/  IADD3 R240, R234, 0x1000, RZ ;  /* 0x00001000eaf07810 */ /* 0x000fe20007ffe0ff */
[----:B------:R-:W-:Y:S01]  /*31b0*/  LDSM.16.M88.4 R20, [R231] ;  /* 0x00000000e714783b */ /* 0x000fe20000000200 */
[----:B------:R-:W-:Y:S01]  /*31c0*/  IADD3 R228, R0, R234, RZ ;  /* 0x000000ea00e47210 */ /* 0x000fe20007ffe0ff */
[----:B------:R-:W-:Y:S01]  /*31d0*/  IMAD.IADD R229, R139, 0x1, R0 ;  /* 0x000000018be57824 */ /* 0x000fe200078e0200 */
[----:B------:R-:W-:Y:S01]  /*31e0*/  IADD3 R236, R234, 0x3000, RZ ;  /* 0x00003000eaec7810 */ /* 0x000fe20007ffe0ff */
[----:B------:R-:W2:Y:S01]  /*31f0*/  LDSM.16.M88.4 R52, [R234] ;  /* 0x00000000ea34783b */ /* 0x000ea20000000200 */
[----:B------:R-:W-:-:S02]  /*3200*/  IMAD R3, R3, 0x40, R5 ;  /* 0x0000004003037824 */ /* 0x000fc400078e0205 */
[C---:B------:R-:W-:Y:S01]  /*3210*/  VIADD R239, R234.reuse, 0x1800 ;  /* 0x00001800eaef7836 */ /* 0x040fe20000000000 */
[----:B---34-:R-:W-:Y:S01]  /*3220*/  LDSM.16.M88.4 R16, [R231+0x2000] ;  /* 0x00200000e710783b */ /* 0x018fe20000000200 */
[C---:B------:R-:W-:Y:S01]  /*3230*/  VIADD R5, R3.reuse, 0x9 ;  /* 0x0000000903057836 */ /* 0x040fe20000000000 */
[C---:B------:R-:W-:Y:S01]  /*3240*/  ISETP.GE.AND P2, PT, R3.reuse, UR20, PT ;  /* 0x0000001403007c0c */ /* 0x040fe2000bf46270 */
[C---:B------:R-:W-:Y:S01]  /*3250*/  VIADD R6, R3.reuse, 0x8 ;  /* 0x0000000803067836 */ /* 0x040fe20000000000 */
[----:B------:R-:W3:Y:S01]  /*3260*/  LDSM.16.M88.4 R60, [R234+0x1000] ;  /* 0x00100000ea3c783b */ /* 0x000ee20000000200 */
[----:B------:R-:W-:Y:S01]  /*3270*/  IADD3 R7, R3, 0x1, RZ ;  /* 0x0000000103077810 */ /* 0x000fe20007ffe0ff */
[C---:B------:R-:W-:Y:S01]  /*3280*/  VIADD R238, R234.reuse, 0x2000 ;  /* 0x00002000eaee7836 */ /* 0x040fe20000000000 */
[----:B------:R-:W-:Y:S01]  /*3290*/  ISETP.GE.AND P6, PT, R5, UR20, PT ;  /* 0x0000001405007c0c */ /* 0x000fe2000bfc6270 */
[----:B------:R-:W4:Y:S01]  /*32a0*/  LDSM.16.M88.4 R64, [R234+0x800] ;  /* 0x00080000ea40783b */ /* 0x000f220000000200 */
[----:B------:R-:W-:Y:S01]  /*32b0*/  VIADD R5, R3, 0x18 ;  /* 0x0000001803057836 */ /* 0x000fe20000000000 */
[----:B------:R-:W-:Y:S01]  /*32c0*/  ISETP.GE.AND P1, PT, R7, UR20, PT ;  /* 0x0000001407007c0c */ /* 0x000fe2000bf26270 */
[----:B------:R-:W-:Y:S01]  /*32d0*/  VIADD R7, R3, 0x10 ;  /* 0x0000001003077836 */ /* 0x000fe20000000000 */
[-C--:B-----5:R-:W-:Y:S01]  /*32e0*/  HMMA.16816.F32 R72, R12, R24.reuse, RZ ;  /* 0x000000180c48723c */ /* 0x0a0fe200000018ff */
[----:B------:R-:W-:Y:S01]  /*32f0*/  LDSM.16.M88.4 R48, [R233] ;  /* 0x00000000e930783b */ /* 0x000fe20000000200 */
[----:B------:R-:W-:Y:S01]  /*3300*/  ISETP.GE.AND P3, PT, R5, UR20, PT ;  /* 0x0000001405007c0c */ /* 0x000fe2000bf66270 */
[----:B------:R-:W-:Y:S01]  /*3310*/  VIADD R237, R234, 0x2800 ;  /* 0x00002800eaed7836 */ /* 0x000fe20000000000 */
[----:B------:R-:W-:Y:S01]  /*3320*/  ISETP.GE.AND P0, PT, R6, UR20, PT ;  /* 0x0000001406007c0c */ /* 0x000fe2000bf06270 */
[----:B------:R-:W-:Y:S01]  /*3330*/  LDSM.16.M88.4 R56, [R234+0x1800] ;  /* 0x00180000ea38783b */ /* 0x000fe20000000200 */
[----:B-1----:R-:W-:Y:S01]  /*3340*/  HMMA.16816.F32 R84, R8, R24, RZ ;  /* 0x000000180854723c */ /* 0x002fe200000018ff */
[----:B------:R-:W-:Y:S01]  /*3350*/  ISETP.GE.AND P5, PT, R7, UR20, PT ;  /* 0x0000001407007c0c */ /* 0x000fe2000bfa6270 */
[----:B------:R-:W-:Y:S01]  /*3360*/  VIADD R235, R234, 0x3800 ;  /* 0x00003800eaeb7836 */ /* 0x000fe20000000000 */
[----:B------:R-:W-:Y:S01]  /*3370*/  LDSM.16.M88.4 R108, [R229+0x9800] ;  /* 0x00980000e56c783b */ /* 0x000fe20000000200 */
[----:B------:R-:W-:-:S02]  /*3380*/  IADD3 R6, R3, 0x11, RZ ;  /* 0x0000001103067810 */ /* 0x000fc40007ffe0ff */
[----:B------:R-:W-:Y:S01]  /*3390*/  HMMA.16816.F32 R80, R8, R26, RZ ;  /* 0x0000001a0850723c */ /* 0x000fe200000018ff */
[----:B------:R-:W0:Y:S01]  /*33a0*/  LDGDEPBAR ;  /* 0x00000000000079af */ /* 0x000e220000000000 */
[----:B------:R-:W-:-:S04]  /*33b0*/  ISETP.GE.AND P4, PT, R6, UR20, PT ;  /* 0x0000001406007c0c */ /* 0x000fc8000bf86270 */
[----:B------:R-:W-:Y:S01]  /*33c0*/  HMMA.16816.F32 R144, R12, R26, RZ ;  /* 0x0000001a0c90723c */ /* 0x000fe200000018ff */
[----:B------:R-:W1:Y:S05]  /*33d0*/  LDSM.16.M88.4 R24, [R229+0x8000] ;  /* 0x00800000e518783b */ /* 0x000e6a0000000200 */
[C---:B--2---:R-:W-:Y:S06]  /*33e0*/  HMMA.16816.F32 R44, R8.reuse, R36, RZ ;  /* 0x00000024082c723c */ /* 0x044fec00000018ff */
[C---:B------:R-:W-:Y:S06]  /*33f0*/  HMMA.16816.F32 R68, R8.reuse, R28, RZ ;  /* 0x0000001c0844723c */ /* 0x040fec00000018ff */
[----:B------:R-:W-:Y:S06]  /*3400*/  HMMA.16816.F32 R76, R8, R30, RZ ;  /* 0x0000001e084c723c */ /* 0x000fec00000018ff */
[C---:B------:R-:W-:Y:S06]  /*3410*/  HMMA.16816.F32 R104, R12.reuse, R28, RZ ;  /* 0x0000001c0c68723c */ /* 0x040fec00000018ff */
[C---:B------:R-:W-:Y:S06]  /*3420*/  HMMA.16816.F32 R152, R12.reuse, R30, RZ ;  /* 0x0000001e0c98723c */ /* 0x040fec00000018ff */
[C---:B------:R-:W-:Y:S06]  /*3430*/  HMMA.16816.F32 R96, R12.reuse, R36, RZ ;  /* 0x000000240c60723c */ /* 0x040fec00000018ff */
[C---:B------:R-:W-:Y:S06]  /*3440*/  HMMA.16816.F32 R148, R12.reuse, R38, RZ ;  /* 0x000000260c94723c */ /* 0x040fec00000018ff */
[C---:B------:R-:W-:Y:S06]  /*3450*/  HMMA.16816.F32 R28, R12.reuse, R32, RZ ;  /* 0x000000200c1c723c */ /* 0x040fec00000018ff */
[----:B------:R-:W-:Y:S06]  /*3460*/  HMMA.16816.F32 R140, R12, R34, RZ ;  /* 0x000000220c8c723c */ /* 0x000fec00000018ff */
[----:B------:R-:W-:Y:S01]  /*3470*/  HMMA.16816.F32 R12, R20, R52, R72 ;  /* 0x00000034140c723c */ /* 0x000fe20000001848 */
[----:B------:R-:W-:Y:S05]  /*3480*/  LDSM.16.M88.4 R72, [R228] ;  /* 0x00000000e448783b */ /* 0x000fea0000000200 */
[C---:B------:R-:W-:Y:S06]  /*3490*/  HMMA.16816.F32 R40, R8.reuse, R32, RZ ;  /* 0x000000200828723c */ /* 0x040fec00000018ff */
[C---:B------:R-:W-:Y:S01]  /*34a0*/  HMMA.16816.F32 R88, R8.reuse, R38, RZ ;  /* 0x000000260858723c */ /* 0x040fe200000018ff */
[----:B------:R-:W-:Y:S05]  /*34b0*/  LDSM.16.M88.4 R36, [R230+0x4000] ;  /* 0x00400000e624783b */ /* 0x000fea0000000200 */
[----:B------:R-:W-:Y:S01]  /*34c0*/  HMMA.16816.F32 R100, R8, R34, RZ ;  /* 0x000000220864723c */ /* 0x000fe200000018ff */
[----:B------:R-:W2:Y:S05]  /*34d0*/  LDSM.16.M88.4 R8, [R233+0x2000] ;  /* 0x00200000e908783b */ /* 0x000eaa0000000200 */
[C---:B---3--:R-:W-:Y:S01]  /*34e0*/  HMMA.16816.F32 R120, R16.reuse, R60, R44 ;  /* 0x0000003c1078723c */ /* 0x048fe2000000182c */
[----:B------:R-:W3:Y:S05]  /*34f0*/  LDSM.16.M88.4 R44, [R232] ;  /* 0x00000000e82c783b */ /* 0x000eea0000000200 */
[C---:B----4-:R-:W-:Y:S01]  /*3500*/  HMMA.16816.F32 R32, R16.reuse, R64, R68 ;  /* 0x000000401020723c */ /* 0x050fe20000001844 */
[----:B------:R-:W4:Y:S05]  /*3510*/  LDSM.16.M88.4 R68, [R229+0x8800] ;  /* 0x00880000e544783b */ /* 0x000f2a0000000200 */
[----:B------:R-:W-:Y:S01]  /*3520*/  HMMA.16816.F32 R112, R16, R52, R84 ;  /* 0x000000341070723c */ /* 0x000fe20000001854 */
[----:B------:R-:W-:Y:S05]  /*3530*/  LDSM.16.M88.4 R84, [R229+0x9000] ;  /* 0x00900000e554783b */ /* 0x000fea0000000200 */
[----:B-1----:R-:W-:Y:S06]  /*3540*/  HMMA.16816.F32 R12, R48, R24, R12 ;  /* 0x00000018300c723c */ /* 0x002fec000000180c */
[C---:B------:R-:W-:Y:S01]  /*3550*/  HMMA.16816.F32 R116, R16.reuse, R56, R40 ;  /* 0x000000381074723c */ /* 0x040fe20000001828 */
[----:B------:R-:W1:Y:S05]  /*3560*/  LDSM.16.M88.4 R40, [R232+0x2000] ;  /* 0x00200000e828783b */ /* 0x000e6a0000000200 */
[C---:B------:R-:W-:Y:S01]  /*3570*/  HMMA.16816.F32 R128, R16.reuse, R54, R80 ;  /* 0x000000361080723c */ /* 0x040fe20000001850 */
[----:B------:R-:W5:Y:S05]  /*3580*/  LDSM.16.M88.4 R80, [R139+0xa000] ;  /* 0x00a000008b50783b */ /* 0x000f6a0000000200 */
[C---:B------:R-:W-:Y:S06]  /*3590*/  HMMA.16816.F32 R92, R16.reuse, R62, R88 ;  /* 0x0000003e105c723c */ /* 0x040fec0000001858 */
[C---:B------:R-:W-:Y:S01]  /*35a0*/  HMMA.16816.F32 R124, R16.reuse, R66, R76 ;  /* 0x00000042107c723c */ /* 0x040fe2000000184c */
[----:B------:R-:W-:Y:S05]  /*35b0*/  LDSM.16.M88.4 R76, [R234+0x2000] ;  /* 0x00200000ea4c783b */ /* 0x000fea0000000200 */
[----:B------:R-:W-:Y:S06]  /*35c0*/  HMMA.16816.F32 R88, R16, R58, R100 ;  /* 0x0000003a1058723c */ /* 0x000fec0000001864 */
[----:B--2---:R-:W-:Y:S06]  /*35d0*/  HMMA.16816.F32 R16, R8, R24, R112 ;  /* 0x000000180810723c */ /* 0x004fec0000001870 */
[----:B---3--:R-:W-:Y:S06]  /*35e0*/  HMMA.16816.F32 R12, R44, R72, R12 ;  /* 0x000000482c0c723c */ /* 0x008fec000000180c */
[C---:B------:R-:W-:Y:S06]  /*35f0*/  HMMA.16816.F32 R52, R20.reuse, R54, R144 ;  /* 0x000000361434723c */ /* 0x040fec0000001890 */
[----:B------:R-:W-:Y:S06]  /*3600*/  HMMA.16816.F32 R144, R20, R62, R148 ;  /* 0x0000003e1490723c */ /* 0x000fec0000001894 */
[----:B----4-:R-:W-:Y:S01]  /*3610*/  HMMA.16816.F32 R148, R8, R68, R32 ;  /* 0x000000440894723c */ /* 0x010fe20000001820 */
[----:B------:R-:W2:Y:S05]  /*3620*/  LDSM.16.M88.4 R32, [R230+0x6000] ;  /* 0x00600000e620783b */ /* 0x000eaa0000000200 */
[C---:B------:R-:W-:Y:S01]  /*3630*/  HMMA.16816.F32 R164, R20.reuse, R56, R28 ;  /* 0x0000003814a4723c */ /* 0x040fe2000000181c */
[----:B------:R-:W3:Y:S05]  /*3640*/  LDSM.16.M88.4 R28, [R231+0x4000] ;  /* 0x00400000e71c783b */ /* 0x000eea0000000200 */
[C---:B------:R-:W-:Y:S06]  /*3650*/  HMMA.16816.F32 R100, R20.reuse, R64, R104 ;  /* 0x000000401464723c */ /* 0x040fec0000001868 */
[C---:B------:R-:W-:Y:S06]  /*3660*/  HMMA.16816.F32 R64, R20.reuse, R66, R152 ;  /* 0x000000421440723c */ /* 0x040fec0000001898 */
[C---:B------:R-:W-:Y:S01]  /*3670*/  HMMA.16816.F32 R104, R20.reuse, R60, R96 ;  /* 0x0000003c1468723c */ /* 0x040fe20000001860 */
[----:B------:R-:W-:Y:S05]  /*3680*/  LDSM.16.M88.4 R60, [R229+0xa000] ;  /* 0x00a00000e53c783b */ /* 0x000fea0000000200 */
[----:B------:R-:W-:Y:S01]  /*3690*/  HMMA.16816.F32 R152, R20, R58, R140 ;  /* 0x0000003a1498723c */ /* 0x000fe2000000188c */
[----:B------:R-:W-:Y:S05]  /*36a0*/  LDSM.16.M88.4 R56, [R228+0x800] ;  /* 0x00080000e438783b */ /* 0x000fea0000000200 */
[----:B-1----:R-:W-:Y:S06]  /*36b0*/  HMMA.16816.F32 R20, R40, R72, R16 ;  /* 0x000000482814723c */ /* 0x002fec0000001810 */
[----:B------:R-:W-:Y:S06]  /*36c0*/  HMMA.16816.F32 R96, R8, R26, R128 ;  /* 0x0000001a0860723c */ /* 0x000fec0000001880 */
[----:B-----5:R-:W-:Y:S01]  /*36d0*/  HMMA.16816.F32 R16, R36, R80, R12 ;  /* 0x000000502410723c */ /* 0x020fe2000000180c */
[----:B------:R-:W1:Y:S05]  /*36e0*/  LDSM.16.M88.4 R12, [R231+0x6000] ;  /* 0x00600000e70c783b */ /* 0x000e6a0000000200 */
[----:B------:R-:W-:Y:S01]  /*36f0*/  HMMA.16816.F32 R24, R48, R26, R52 ;  /* 0x0000001a3018723c */ /* 0x000fe20000001834 */
[----:B------:R-:W-:Y:S05]  /*3700*/  LDSM.16.M88.4 R52, [R228+0x1000] ;  /* 0x00100000e434783b */ /* 0x000fea0000000200 */
[C---:B------:R-:W-:Y:S06]  /*3710*/  HMMA.16816.F32 R128, R8.reuse, R70, R124 ;  /* 0x000000460880723c */ /* 0x040fec000000187c */
[C---:B------:R-:W-:Y:S06]  /*3720*/  HMMA.16816.F32 R156, R8.reuse, R84, R120 ;  /* 0x00000054089c723c */ /* 0x040fec0000001878 */
[C---:B------:R-:W-:Y:S06]  /*3730*/  HMMA.16816.F32 R160, R8.reuse, R108, R116 ;  /* 0x0000006c08a0723c */ /* 0x040fec0000001874 */
[C---:B------:R-:W-:Y:S06]  /*3740*/  HMMA.16816.F32 R124, R8.reuse, R86, R92 ;  /* 0x00000056087c723c */ /* 0x040fec000000185c */
[----:B------:R-:W-:Y:S01]  /*3750*/  HMMA.16816.F32 R140, R8, R110, R88 ;  /* 0x0000006e088c723c */ /* 0x000fe20000001858 */
[----:B------:R-:W4:Y:S05]  /*3760*/  LDSM.16.M88.4 R8, [R233+0x4000] ;  /* 0x00400000e908783b */ /* 0x000f2a0000000200 */
[----:B------:R-:W-:Y:S06]  /*3770*/  HMMA.16816.F32 R116, R48, R70, R64 ;  /* 0x000000463074723c */ /* 0x000fec0000001840 */
[----:B--2---:R-:W-:Y:S01]  /*3780*/  HMMA.16816.F32 R92, R32, R80, R20 ;  /* 0x00000050205c723c */ /* 0x004fe20000001814 */
[----:B------:R-:W-:Y:S05]  /*3790*/  LDSM.16.M88.4 R20, [R232+0x4000] ;  /* 0x00400000e814783b */ /* 0x000fea0000000200 */
[----:B---3--:R-:W-:Y:S01]  /*37a0*/  HMMA.16816.F32 R64, R28, R76, R16 ;  /* 0x0000004c1c40723c */ /* 0x008fe20000001810 */
[----:B------:R-:W-:Y:S05]  /*37b0*/  LDSM.16.M88.4 R16, [R232+0x6000] ;  /* 0x00600000e810783b */ /* 0x000fea0000000200 */
[----:B------:R-:W-:Y:S01]  /*37c0*/  HMMA.16816.F32 R88, R44, R74, R24 ;  /* 0x0000004a2c58723c */ /* 0x000fe20000001818 */
[----:B------:R-:W2:Y:S05]  /*37d0*/  LDSM.16.M88.4 R24, [R233+0x6000] ;  /* 0x00600000e918783b */ /* 0x000eaa0000000200 */
[----:B------:R-:W-:Y:S01]  /*37e0*/  HMMA.16816.F32 R100, R48, R68, R100 ;  /* 0x000000443064723c */ /* 0x000fe20000001864 */
[----:B------:R-:W3:Y:S05]  /*37f0*/  LDSM.16.M88.4 R68, [R228+0x2000] ;  /* 0x00200000e444783b */ /* 0x000eea0000000200 */
[----:B------:R-:W-:Y:S01]  /*3800*/  HMMA.16816.F32 R96, R40, R74, R96 ;  /* 0x0000004a2860723c */ /* 0x000fe20000001860 */
[----:B------:R-:W5:Y:S05]  /*3810*/  LDSM.16.M88.4 R72, [R139+0xa800] ;  /* 0x00a800008b48783b */ /* 0x000f6a0000000200 */
[----:B-1----:R-:W-:Y:S06]  /*3820*/  HMMA.16816.F32 R92, R12, R76, R92 ;  /* 0x0000004c0c5c723c */ /* 0x002fec000000185c */
[C---:B------:R-:W-:Y:S06]  /*3830*/  HMMA.16816.F32 R120, R48.reuse, R84, R104 ;  /* 0x000000543078723c */ /* 0x040fec0000001868 */
[----:B------:R-:W-:Y:S01]  /*3840*/  HMMA.16816.F32 R112, R48, R86, R144 ;  /* 0x000000563070723c */ /* 0x000fe20000001890 */
[----:B------:R-:W1:Y:S05]  /*3850*/  LDSM.16.M88.4 R144, [R228+0x1800] ;  /* 0x00180000e490783b */ /* 0x000e6a0000000200 */
[----:B----4-:R-:W-:Y:S06]  /*3860*/  HMMA.16816.F32 R64, R8, R60, R64 ;  /* 0x0000003c0840723c */ /* 0x010fec0000001840 */
[----:B------:R-:W-:Y:S06]  /*3870*/  HMMA.16816.F32 R84, R36, R82, R88 ;  /* 0x000000522454723c */ /* 0x000fec0000001858 */
[----:B------:R-:W-:Y:S06]  /*3880*/  HMMA.16816.F32 R100, R44, R56, R100 ;  /* 0x000000382c64723c */ /* 0x000fec0000001864 */
[----:B------:R-:W-:Y:S06]  /*3890*/  HMMA.16816.F32 R80, R32, R82, R96 ;  /* 0x000000522050723c */ /* 0x000fec0000001860 */
[C---:B------:R-:W-:Y:S06]  /*38a0*/  HMMA.16816.F32 R164, R48.reuse, R108, R164 ;  /* 0x0000006c30a4723c */ /* 0x040fec00000018a4 */
[----:B------:R-:W-:Y:S06]  /*38b0*/  HMMA.16816.F32 R152, R48, R110, R152 ;  /* 0x0000006e3098723c */ /* 0x000fec0000001898 */
[----:B--2---:R-:W-:Y:S06]  /*38c0*/  HMMA.16816.F32 R48, R24, R60, R92 ;  /* 0x0000003c1830723c */ /* 0x004fec000000185c */
[----:B------:R-:W-:Y:S06]  /*38d0*/  HMMA.16816.F32 R104, R40, R56, R148 ;  /* 0x000000382868723c */ /* 0x000fec0000001894 */
[----:B---3--:R-:W-:Y:S01]  /*38e0*/  HMMA.16816.F32 R92, R20, R68, R64 ;  /* 0x00000044145c723c */ /* 0x008fe20000001840 */
[----:B------:R-:W2:Y:S05]  /*38f0*/  LDSM.16.M88.4 R64, [R234+0x2800] ;  /* 0x00280000ea40783b */ /* 0x000eaa0000000200 */
[----:B------:R-:W-:Y:S06]  /*3900*/  HMMA.16816.F32 R84, R28, R78, R84 ;  /* 0x0000004e1c54723c */ /* 0x000fec0000001854 */
[-C--:B------:R-:W-:Y:S06]  /*3910*/  HMMA.16816.F32 R108, R40, R58.reuse, R128 ;  /* 0x0000003a286c723c */ /* 0x080fec0000001880 */
[----:B------:R-:W-:Y:S06]  /*3920*/  HMMA.16816.F32 R96, R44, R58, R116 ;  /* 0x0000003a2c60723c */ /* 0x000fec0000001874 */
[----:B------:R-:W-:Y:S01]  /*3930*/  HMMA.16816.F32 R76, R12, R78, R80 ;  /* 0x0000004e0c4c723c */ /* 0x000fe20000001850 */
[----:B------:R-:W-:-:S04]  /*3940*/  FMUL.FTZ R0, R92, UR6 ;  /* 0x000000065c007c20 */ /* 0x000fc80008410000 */
[----:B------:R3:W-:Y:S01]  /*3950*/  MUFU.TANH R149, R0 ;  /* 0x0000000000957308 */ /* 0x0007e20000002400 */
[----:B-----5:R-:W-:Y:S06]  /*3960*/  HMMA.16816.F32 R56, R36, R72, R100 ;  /* 0x000000482438723c */ /* 0x020fec0000001864 */
[C---:B------:R-:W-:Y:S06]  /*3970*/  HMMA.16816.F32 R156, R40.reuse, R52, R156 ;  /* 0x00000034289c723c */ /* 0x040fec000000189c */
[----:B------:R-:W-:Y:S01]  /*3980*/  HMMA.16816.F32 R124, R40, R54, R124 ;  /* 0x00000036287c723c */ /* 0x000fe2000000187c */
[----:B---3--:R-:W-:-:S05]  /*3990*/  FMUL.FTZ R0, R93, UR6 ;  /* 0x000000065d007c20 */ /* 0x008fca0008410000 */
[C---:B-1----:R-:W-:Y:S01]  /*39a0*/  HMMA.16816.F32 R160, R40.reuse, R144, R160 ;  /* 0x0000009028a0723c */ /* 0x042fe200000018a0 */
[----:B------:R1:W-:Y:S05]  /*39b0*/  MUFU.TANH R148, R0 ;  /* 0x0000000000947308 */ /* 0x0003ea0000002400 */
[----:B------:R-:W-:Y:S06]  /*39c0*/  HMMA.16816.F32 R140, R40, R146, R140 ;  /* 0x00000092288c723c */ /* 0x000fec000000188c */
[C---:B------:R-:W-:Y:S06]  /*39d0*/  HMMA.16816.F32 R120, R44.reuse, R52, R120 ;  /* 0x000000342c78723c */ /* 0x040fec0000001878 */
[----:B------:R-:W-:Y:S01]  /*39e0*/  HMMA.16816.F32 R112, R44, R54, R112 ;  /* 0x000000362c70723c */ /* 0x000fe20000001870 */
[----:B-1----:R-:W-:-:S04]  /*39f0*/  FMUL.FTZ R0, R94, UR6 ;  /* 0x000000065e007c20 */ /* 0x002fc80008410000 */
[----:B------:R1:W-:Y:S01]  /*3a00*/  MUFU.TANH R138, R0 ;  /* 0x00000000008a7308 */ /* 0x0003e20000002400 */
[----:B------:R-:W-:Y:S01]  /*3a10*/  HMMA.16816.F32 R88, R16, R68, R48 ;  /* 0x000000441058723c */ /* 0x000fe20000001830 */
[----:B------:R-:W3:Y:S05]  /*3a20*/  LDSM.16.M88.4 R48, [R229+0xa800] ;  /* 0x00a80000e530783b */ /* 0x000eea0000000200 */
[----:B------:R-:W-:Y:S06]  /*3a30*/  HMMA.16816.F32 R40, R32, R72, R104 ;  /* 0x000000482028723c */ /* 0x000fec0000001868 */
[----:B------:R-:W-:Y:S01]  /*3a40*/  HMMA.16816.F32 R52, R8, R62, R84 ;  /* 0x0000003e0834723c */ /* 0x000fe20000001854 */
[----:B-1----:R-:W-:-:S05]  /*3a50*/  FMUL.FTZ R0, R95, UR6 ;  /* 0x000000065f007c20 */ /* 0x002fca0008410000 */
[----:B------:R-:W-:Y:S01]  /*3a60*/  HMMA.16816.F32 R76, R24, R62, R76 ;  /* 0x0000003e184c723c */ /* 0x000fe2000000184c */
[----:B------:R1:W-:Y:S05]  /*3a70*/  MUFU.TANH R137, R0 ;  /* 0x0000000000897308 */ /* 0x0003ea0000002400 */
[-C--:B--2---:R-:W-:Y:S06]  /*3a80*/  HMMA.16816.F32 R56, R28, R64.reuse, R56 ;  /* 0x000000401c38723c */ /* 0x084fec0000001838 */
[----:B------:R-:W-:Y:S01]  /*3a90*/  HMMA.16816.F32 R60, R12, R64, R40 ;  /* 0x000000400c3c723c */ /* 0x000fe20000001828 */
[----:B------:R-:W-:Y:S05]  /*3aa0*/  LDSM.16.M88.4 R40, [R228+0x2800] ;  /* 0x00280000e428783b */ /* 0x000fea0000000200 */
[----:B------:R-:W-:Y:S01]  /*3ab0*/  HMMA.16816.F32 R80, R20, R70, R52 ;  /* 0x000000461450723c */ /* 0x000fe20000001834 */
[----:B-1----:R-:W-:-:S04]  /*3ac0*/  FMUL.FTZ R0, R88, UR6 ;  /* 0x0000000658007c20 */ /* 0x002fc80008410000 */
[----:B------:R1:W-:Y:S01]  /*3ad0*/  MUFU.TANH R131, R0 ;  /* 0x0000000000837308 */ /* 0x0003e20000002400 */
[----:B------:R-:W-:Y:S06]  /*3ae0*/  HMMA.16816.F32 R92, R16, R70, R76 ;  /* 0x00000046105c723c */ /* 0x000fec000000184c */
[----:B---3--:R-:W-:Y:S01]  /*3af0*/  HMMA.16816.F32 R52, R8, R48, R56 ;  /* 0x000000300834723c */ /* 0x008fe20000001838 */
[----:B------:R-:W2:Y:S05]  /*3b00*/  LDSM.16.M88.4 R56, [R139+0xb000] ;  /* 0x00b000008b38783b */ /* 0x000eaa0000000200 */
[----:B------:R-:W-:Y:S01]  /*3b10*/  HMMA.16816.F32 R68, R36, R74, R96 ;  /* 0x0000004a2444723c */ /* 0x000fe20000001860 */
[----:B-1----:R-:W-:-:S05]  /*3b20*/  FMUL.FTZ R0, R89, UR6 ;  /* 0x0000000659007c20 */ /* 0x002fca0008410000 */
[----:B------:R-:W-:Y:S01]  /*3b30*/  HMMA.16816.F32 R72, R32, R74, R108 ;  /* 0x0000004a2048723c */ /* 0x000fe2000000186c */
[----:B------:R1:W-:Y:S05]  /*3b40*/  MUFU.TANH R130, R0 ;  /* 0x0000000000827308 */ /* 0x0003ea0000002400 */
[----:B------:R-:W-:-:S12]  /*3b50*/  HMMA.16816.F32 R60, R24, R48, R60 ;  /* 0x00000030183c723c */ /* 0x000fd8000000183c */
[----:B------:R-:W-:Y:S01]  /*3b60*/  HMMA.16816.F32 R68, R28, R66, R68 ;  /* 0x000000421c44723c */ /* 0x000fe20000001844 */
[----:B-1----:R-:W-:-:S04]  /*3b70*/  FMUL.FTZ R0, R90, UR6 ;  /* 0x000000065a007c20 */ /* 0x002fc80008410000 */
[----:B------:R1:W-:Y:S01]  /*3b80*/  MUFU.TANH R119, R0 ;  /* 0x0000000000777308 */ /* 0x0003e20000002400 */
[----:B------:R-:W-:Y:S01]  /*3b90*/  HMMA.16816.F32 R72, R12, R66, R72 ;  /* 0x000000420c48723c */ /* 0x000fe20000001848 */
[----:B------:R-:W-:Y:S05]  /*3ba0*/  LDSM.16.M88.4 R64, [R229+0xb000] ;  /* 0x00b00000e540783b */ /* 0x000fea0000000200 */
[----:B--2---:R-:W-:Y:S06]  /*3bb0*/  HMMA.16816.F32 R76, R36, R56, R120 ;  /* 0x00000038244c723c */ /* 0x004fec0000001878 */
[----:B------:R-:W-:Y:S01]  /*3bc0*/  HMMA.16816.F32 R84, R16, R40, R60 ;  /* 0x000000281054723c */ /* 0x000fe2000000183c */
[----:B-1----:R-:W-:-:S05]  /*3bd0*/  FMUL.FTZ R0, R91, UR6 ;  /* 0x000000065b007c20 */ /* 0x002fca0008410000 */
[----:B------:R-:W-:Y:S01]  /*3be0*/  HMMA.16816.F32 R60, R32, R56, R156 ;  /* 0x00000038203c723c */ /* 0x000fe2000000189c */
[----:B------:R1:W-:Y:S05]  /*3bf0*/  MUFU.TANH R118, R0 ;  /* 0x0000000000767308 */ /* 0x0003ea0000002400 */
[-C--:B------:R-:W-:Y:S06]  /*3c00*/  HMMA.16816.F32 R68, R8, R50.reuse, R68 ;  /* 0x000000320844723c */ /* 0x080fec0000001844 */
[----:B------:R-:W-:Y:S01]  /*3c10*/  HMMA.16816.F32 R72, R24, R50, R72 ;  /* 0x000000321848723c */ /* 0x000fe20000001848 */
[----:B-1----:R-:W-:-:S04]  /*3c20*/  FMUL.FTZ R0, R80, UR6 ;  /* 0x0000000650007c20 */ /* 0x002fc80008410000 */
[----:B------:R1:W-:-:S15]  /*3c30*/  MUFU.TANH R129, R0 ;  /* 0x0000000000817308 */ /* 0x0003de0000002400 */
[----:B------:R-:W-:-:S04]  /*3c40*/  NOP ;  /* 0x0000000000007918 */ /* 0x000fc80000000000 */
[----:B------:R-:W-:Y:S01]  /*3c50*/  HMMA.16816.F32 R88, R16, R42, R72 ;  /* 0x0000002a1058723c */ /* 0x000fe20000001848 */
[----:B-1----:R-:W-:-:S05]  /*3c60*/  FMUL.FTZ R0, R81, UR6 ;  /* 0x0000000651007c20 */ /* 0x002fca0008410000 */
[----:B------:R-:W-:Y:S01]  /*3c70*/  HMMA.16816.F32 R72, R32, R58, R124 ;  /* 0x0000003a2048723c */ /* 0x000fe2000000187c */
[----:B------:R1:W-:Y:S02]  /*3c80*/  MUFU.TANH R128, R0 ;  /* 0x0000000000807308 */ /* 0x0003e40000002400 */
[----:B-1----:R-:W-:-:S06]  /*3c90*/  FMUL.FTZ R0, R82, UR6 ;  /* 0x0000000652007c20 */ /* 0x002fcc0008410000 */
[----:B------:R1:W-:Y:S02]  /*3ca0*/  MUFU.TANH R116, R0 ;  /* 0x0000000000747308 */ /* 0x0003e40000002400 */
[----:B-1----:R-:W-:Y:S02]  /*3cb0*/  FMUL.FTZ R0, R83, UR6 ;  /* 0x0000000653007c20 */ /* 0x002fe40008410000 */
[----:B------:R-:W-:Y:S01]  /*3cc0*/  HMMA.16816.F32 R80, R20, R40, R52 ;  /* 0x000000281450723c */ /* 0x000fe20000001834 */
[----:B------:R-:W1:Y:S03]  /*3cd0*/  LDSM.16.M88.4 R52, [R234+0x3000] ;  /* 0x00300000ea34783b */ /* 0x000e660000000200 */
[----:B------:R2:W-:Y:S02]  /*3ce0*/  MUFU.TANH R117, R0 ;  /* 0x0000000000757308 */ /* 0x0005e40000002400 */
[----:B--2---:R-:W-:-:S06]  /*3cf0*/  FMUL.FTZ R0, R92, UR6 ;  /* 0x000000065c007c20 */ /* 0x004fcc0008410000 */
[----:B------:R2:W-:Y:S02]  /*3d00*/  MUFU.TANH R111, R0 ;  /* 0x00000000006f7308 */ /* 0x0005e40000002400 */
[----:B--2---:R-:W-:Y:S01]  /*3d10*/  FMUL.FTZ R0, R93, UR6 ;  /* 0x000000065d007c20 */ /* 0x004fe20008410000 */
[-C--:B-1----:R-:W-:Y:S05]  /*3d20*/  HMMA.16816.F32 R76, R28, R52.reuse, R76 ;  /* 0x000000341c4c723c */ /* 0x082fea000000184c */
[----:B------:R1:W-:Y:S01]  /*3d30*/  MUFU.TANH R110, R0 ;  /* 0x00000000006e7308 */ /* 0x0003e20000002400 */
[C---:B------:R-:W-:Y:S01]  /*3d40*/  HMMA.16816.F32 R48, R12.reuse, R52, R60 ;  /* 0x000000340c30723c */ /* 0x040fe2000000183c */
[----:B------:R-:W2:Y:S05]  /*3d50*/  LDSM.16.M88.4 R60, [R228+0x3000] ;  /* 0x00300000e43c783b */ /* 0x000eaa0000000200 */
[----:B------:R-:W-:Y:S01]  /*3d60*/  HMMA.16816.F32 R72, R12, R54, R72 ;  /* 0x000000360c48723c */ /* 0x000fe20000001848 */
[----:B-1----:R-:W-:-:S04]  /*3d70*/  FMUL.FTZ R0, R94, UR6 ;  /* 0x000000065e007c20 */ /* 0x002fc80008410000 */
[----:B------:R1:W-:-:S15]  /*3d80*/  MUFU.TANH R106, R0 ;  /* 0x00000000006a7308 */ /* 0x0003de0000002400 */
[----:B------:R-:W-:-:S04]  /*3d90*/  NOP ;  /* 0x0000000000007918 */ /* 0x000fc80000000000 */
[----:B------:R-:W-:Y:S01]  /*3da0*/  HMMA.16816.F32 R72, R24, R66, R72 ;  /* 0x000000421848723c */ /* 0x000fe20000001848 */
[----:B-1----:R-:W-:-:S04]  /*3db0*/  FMUL.FTZ R0, R95, UR6 ;  /* 0x000000065f007c20 */ /* 0x002fc80008410000 */
[----:B------:R1:W-:-:S15]  /*3dc0*/  MUFU.TANH R107, R0 ;  /* 0x00000000006b7308 */ /* 0x0003de0000002400 */
[----:B------:R-:W-:-:S04]  /*3dd0*/  NOP ;  /* 0x0000000000007918 */ /* 0x000fc80000000000 */
[----:B--2---:R-:W-:Y:S01]  /*3de0*/  HMMA.16816.F32 R72, R16, R62, R72 ;  /* 0x0000003e1048723c */ /* 0x004fe20000001848 */
[----:B-1----:R-:W-:-:S04]  /*3df0*/  FMUL.FTZ R0, R80, UR6 ;  /* 0x0000000650007c20 */ /* 0x002fc80008410000 */
[----:B------:R1:W-:Y:S02]  /*3e00*/  MUFU.TANH R109, R0 ;  /* 0x00000000006d7308 */ /* 0x0003e40000002400 */
[----:B-1----:R-:W-:-:S15]  /*3e10*/  FMUL.FTZ R0, R81, UR6 ;  /* 0x0000000651007c20 */ /* 0x002fde0008410000 */
[----:B------:R-:W-:-:S02]  /*3e20*/  NOP ;  /* 0x0000000000007918 */ /* 0x000fc40000000000 */
[----:B------:R-:W-:Y:S01]  /*3e30*/  FMUL.FTZ R72, R72, UR6 ;  /* 0x0000000648487c20 */ /* 0x000fe20008410000 */
[----:B------:R-:W-:Y:S01]  /*3e40*/  FMUL.FTZ R73, R73, UR6 ;  /* 0x0000000649497c20 */ /* 0x000fe20008410000 */
[----:B------:R-:W-:Y:S01]  /*3e50*/  FMUL.FTZ R74, R74, UR6 ;  /* 0x000000064a4a7c20 */ /* 0x000fe20008410000 */
[----:B------:R1:W-:Y:S08]  /*3e60*/  MUFU.TANH R108, R0 ;  /* 0x00000000006c7308 */ /* 0x0003f00000002400 */
[----:B------:R-:W-:Y:S08]  /*3e70*/  MUFU.TANH R72, R72 ;  /* 0x0000004800487308 */ /* 0x000ff00000002400 */
[----:B------:R-:W-:Y:S01]  /*3e80*/  MUFU.TANH R73, R73 ;  /* 0x0000004900497308 */ /* 0x000fe20000002400 */
[----:B-1----:R-:W-:-:S07]  /*3e90*/  FMUL.FTZ R0, R82, UR6 ;  /* 0x0000000652007c20 */ /* 0x002fce0008410000 */
[----:B------:R1:W2:Y:S08]  /*3ea0*/  MUFU.TANH R104, R0 ;  /* 0x0000000000687308 */ /* 0x0002b00000002400 */
[----:B------:R-:W-:Y:S01]  /*3eb0*/  MUFU.TANH R74, R74 ;  /* 0x0000004a004a7308 */ /* 0x000fe20000002400 */
[----:B-1----:R-:W-:Y:S02]  /*3ec0*/  FMUL.FTZ R0, R83, UR6 ;  /* 0x0000000653007c20 */ /* 0x002fe40008410000 */
[----:B------:R-:W-:Y:S05]  /*3ed0*/  HMMA.16816.F32 R80, R20, R42, R68 ;  /* 0x0000002a1450723c */ /* 0x000fea0000001844 */
[----:B------:R1:W3:Y:S01]  /*3ee0*/  MUFU.TANH R105, R0 ;  /* 0x0000000000697308 */ /* 0x0002e20000002400 */
[----:B------:R-:W-:Y:S06]  /*3ef0*/  HMMA.16816.F32 R40, R36, R58, R112 ;  /* 0x0000003a2428723c */ /* 0x000fec0000001870 */
[-C--:B------:R-:W-:Y:S06]  /*3f00*/  HMMA.16816.F32 R68, R8, R64.reuse, R76 ;  /* 0x000000400844723c */ /* 0x080fec000000184c */
[----:B------:R-:W-:Y:S01]  /*3f10*/  HMMA.16816.F32 R76, R24, R64, R48 ;  /* 0x00000040184c723c */ /* 0x000fe20000001830 */
[----:B-1----:R-:W-:Y:S01]  /*3f20*/  FMUL.FTZ R0, R84, UR6 ;  /* 0x0000000654007c20 */ /* 0x002fe20008410000 */
[----:B------:R-:W1:Y:S03]  /*3f30*/  LDSM.16.M88.4 R48, [R139+0xb800] ;  /* 0x00b800008b30783b */ /* 0x000e660000000200 */
[----:B------:R4:W-:Y:S07]  /*3f40*/  MUFU.TANH R103, R0 ;  /* 0x0000000000677308 */ /* 0x0009ee0000002400 */
[----:B------:R-:W-:Y:S01]  /*3f50*/  HMMA.16816.F32 R56, R28, R54, R40 ;  /* 0x000000361c38723c */ /* 0x000fe20000001828 */
[----:B------:R-:W5:Y:S04]  /*3f60*/  LDSM.16.M88.4 R40, [R234+0x3800] ;  /* 0x00380000ea28783b */ /* 0x000f680000000200 */
[----:B------:R-:W3:Y:S01]  /*3f70*/  LDSM.16.M88.4 R52, [R229+0xb800] ;  /* 0x00b80000e534783b */ /* 0x000ee20000000200 */
[----:B----4-:R-:W-:-:S04]  /*3f80*/  FMUL.FTZ R0, R85, UR6 ;  /* 0x0000000655007c20 */ /* 0x010fc80008410000 */
[----:B------:R4:W-:-:S14]  /*3f90*/  MUFU.TANH R102, R0 ;  /* 0x0000000000667308 */ /* 0x0009dc0000002400 */
[----:B------:R-:W-:Y:S01]  /*3fa0*/  HMMA.16816.F32 R56, R8, R66, R56 ;  /* 0x000000420838723c */ /* 0x000fe20000001838 */
[----:B----4-:R-:W-:-:S04]  /*3fb0*/  FMUL.FTZ R0, R86, UR6 ;  /* 0x0000000656007c20 */ /* 0x010fc80008410000 */
[----:B------:R4:W-:Y:S02]  /*3fc0*/  MUFU.TANH R98, R0 ;  /* 0x0000000000627308 */ /* 0x0009e40000002400 */
[----:B----4-:R-:W-:Y:S02]  /*3fd0*/  FMUL.FTZ R0, R87, UR6 ;  /* 0x0000000657007c20 */ /* 0x010fe40008410000 */
[----:B------:R-:W-:Y:S04]  /*3fe0*/  HMMA.16816.F32 R84, R16, R60, R76 ;  /* 0x0000003c1054723c */ /* 0x000fe8000000184c */
[----:B------:R4:W-:Y:S02]  /*3ff0*/  MUFU.TANH R99, R0 ;  /* 0x0000000000637308 */ /* 0x0009e40000002400 */
[C---:B-1----:R-:W-:Y:S06]  /*4000*/  HMMA.16816.F32 R76, R32.reuse, R48, R160 ;  /* 0x00000030204c723c */ /* 0x042fec00000018a0 */
[----:B------:R-:W-:Y:S01]  /*4010*/  HMMA.16816.F32 R32, R32, R50, R140 ;  /* 0x000000322020723c */ /* 0x000fe2000000188c */
[----:B----4-:R-:W-:-:S04]  /*4020*/  FMUL.FTZ R0, R80, UR6 ;  /* 0x0000000650007c20 */ /* 0x010fc80008410000 */
[----:B------:R1:W-:-:S13]  /*4030*/  MUFU.TANH R101, R0 ;  /* 0x0000000000657308 */ /* 0x0003da0000002400 */
[C---:B-----5:R-:W-:Y:S06]  /*4040*/  HMMA.16816.F32 R64, R12.reuse, R40, R76 ;  /* 0x000000280c40723c */ /* 0x060fec000000184c */
[----:B------:R-:W-:Y:S01]  /*4050*/  HMMA.16816.F32 R12, R12, R42, R32 ;  /* 0x0000002a0c0c723c */ /* 0x000fe20000001820 */
[----:B-1----:R-:W-:-:S06]  /*4060*/  FMUL.FTZ R0, R81, UR6 ;  /* 0x0000000651007c20 */ /* 0x002fcc0008410000 */
[----:B--2---:R-:W-:Y:S01]  /*4070*/  FSEL R35, R104, -INF , !P5 ;  /* 0xff80000068237808 */ /* 0x004fe20006800000 */
[----:B------:R1:W-:Y:S01]  /*4080*/  MUFU.TANH R100, R0 ;  /* 0x0000000000647308 */ /* 0x0003e20000002400 */
[----:B---3--:R-:W-:Y:S01]  /*4090*/  FSEL R34, R105, -INF , !P4 ;  /* 0xff80000069227808 */ /* 0x008fe20006000000 */
[----:B-1----:R-:W-:-:S06]  /*40a0*/  FMUL.FTZ R0, R82, UR6 ;  /* 0x0000000652007c20 */ /* 0x002fcc0008410000 */
[----:B------:R1:W2:Y:S02]  /*40b0*/  MUFU.TANH R96, R0 ;  /* 0x0000000000607308 */ /* 0x0002a40000002400 */
[----:B-1----:R-:W-:Y:S01]  /*40c0*/  FMUL.FTZ R0, R83, UR6 ;  /* 0x0000000653007c20 */ /* 0x002fe20008410000 */
[----:B--2---:R-:W-:Y:S01]  /*40d0*/  FSEL R33, R96, -INF , !P3 ;  /* 0xff80000060217808 */ /* 0x004fe20005800000 */
[----:B------:R-:W-:Y:S04]  /*40e0*/  HMMA.16816.F32 R80, R20, R60, R68 ;  /* 0x0000003c1450723c */ /* 0x000fe80000001844 */
[----:B------:R1:W-:Y:S02]  /*40f0*/  MUFU.TANH R97, R0 ;  /* 0x0000000000617308 */ /* 0x0003e40000002400 */
[----:B------:R-:W-:Y:S01]  /*4100*/  HMMA.16816.F32 R68, R44, R144, R164 ;  /* 0x000000902c44723c */ /* 0x000fe200000018a4 */
[----:B-1----:R-:W-:-:S05]  /*4110*/  FMUL.FTZ R0, R88, UR6 ;  /* 0x0000000658007c20 */ /* 0x002fca0008410000 */
[----:B------:R1:W2:-:S15]  /*4120*/  MUFU.TANH R95, R0 ;  /* 0x00000000005f7308 */ /* 0x00029e0000002400 */
[----:B------:R-:W-:-:S03]  /*4130*/  NOP ;  /* 0x0000000000007918 */ /* 0x000fc60000000000 */
[----:B------:R-:W-:Y:S07]  /*4140*/  HMMA.16816.F32 R68, R36, R48, R68 ;  /* 0x000000302444723c */ /* 0x000fee0000001844 */
[----:B------:R-:W-:Y:S01]  /*4150*/  FSEL R49, R107, -INF , !P6 ;  /* 0xff8000006b317808 */ /* 0x000fe20007000000 */
[----:B-1----:R-:W-:Y:S01]  /*4160*/  FMUL.FTZ R0, R89, UR6 ;  /* 0x0000000659007c20 */ /* 0x002fe20008410000 */
[----:B--2---:R-:W-:-:S03]  /*4170*/  FSEL R48, R95, -INF , !P3 ;  /* 0xff8000005f307808 */ /* 0x004fc60005800000 */
[----:B------:R1:W-:-:S12]  /*4180*/  MUFU.TANH R94, R0 ;  /* 0x00000000005e7308 */ /* 0x0003d80000002400 */
[----:B------:R-:W-:Y:S01]  /*4190*/  HMMA.16816.F32 R68, R28, R40, R68 ;  /* 0x000000281c44723c */ /* 0x000fe20000001844 */
[----:B-1----:R-:W-:-:S06]  /*41a0*/  FMUL.FTZ R0, R90, UR6 ;  /* 0x000000065a007c20 */ /* 0x002fcc0008410000 */
[----:B------:R-:W-:Y:S02]  /*41b0*/  FSEL R41, R103, -INF , !P5 ;  /* 0xff80000067297808 */ /* 0x000fe40006800000 */
[----:B------:R-:W-:Y:S01]  /*41c0*/  FSEL R40, R102, -INF , !P4 ;  /* 0xff80000066287808 */ /* 0x000fe20006000000 */
[----:B------:R1:W2:-:S14]  /*41d0*/  MUFU.TANH R93, R0 ;  /* 0x00000000005d7308 */ /* 0x00029c0000002400 */
[----:B------:R-:W-:Y:S01]  /*41e0*/  HMMA.16816.F32 R68, R8, R52, R68 ;  /* 0x000000340844723c */ /* 0x000fe20000001844 */
[----:B-1----:R-:W-:-:S04]  /*41f0*/  FMUL.FTZ R0, R91, UR6 ;  /* 0x000000065b007c20 */ /* 0x002fc80008410000 */
[----:B------:R1:W3:Y:S02]  /*4200*/  MUFU.TANH R92, R0 ;  /* 0x00000000005c7308 */ /* 0x0002e40000002400 */
[----:B-1----:R-:W-:-:S06]  /*4210*/  FMUL.FTZ R0, R80, UR6 ;  /* 0x0000000650007c20 */ /* 0x002fcc0008410000 */
[----:B------:R1:W-:Y:S02]  /*4220*/  MUFU.TANH R167, R0 ;  /* 0x0000000000a77308 */ /* 0x0003e40000002400 */
[----:B-1----:R-:W-:-:S06]  /*4230*/  FMUL.FTZ R0, R81, UR6 ;  /* 0x0000000651007c20 */ /* 0x002fcc0008410000 */
[----:B------:R1:W-:Y:S02]  /*4240*/  MUFU.TANH R165, R0 ;  /* 0x0000000000a57308 */ /* 0x0003e40000002400 */
[----:B-1----:R-:W-:-:S06]  /*4250*/  FMUL.FTZ R0, R82, UR6 ;  /* 0x0000000652007c20 */ /* 0x002fcc0008410000 */
[----:B------:R1:W-:Y:S02]  /*4260*/  MUFU.TANH R91, R0 ;  /* 0x00000000005b7308 */ /* 0x0003e40000002400 */
[----:B-1----:R-:W-:Y:S02]  /*4270*/  FMUL.FTZ R0, R83, UR6 ;  /* 0x0000000653007c20 */ /* 0x002fe40008410000 */
[----:B------:R-:W-:Y:S04]  /*4280*/  HMMA.16816.F32 R80, R20, R62, R56 ;  /* 0x0000003e1450723c */ /* 0x000fe80000001838 */
[----:B------:R1:W-:Y:S02]  /*4290*/  MUFU.TANH R90, R0 ;  /* 0x00000000005a7308 */ /* 0x0003e40000002400 */
[----:B------:R-:W-:Y:S01]  /*42a0*/  HMMA.16816.F32 R56, R44, R146, R152 ;  /* 0x000000922c38723c */ /* 0x000fe20000001898 */
[----:B------:R-:W4:Y:S01]  /*42b0*/  LDSM.16.M88.4 R44, [R228+0x3800] ;  /* 0x00380000e42c783b */ /* 0x000f220000000200 */
[----:B------:R-:W-:-:S04]  /*42c0*/  DEPBAR.LE SB0, 0x0 ;  /* 0x000080000000791a */ /* 0x000fc80000000000 */
[----:B-1----:R-:W-:Y:S01]  /*42d0*/  FMUL.FTZ R0, R84, UR6 ;  /* 0x0000000654007c20 */ /* 0x002fe20008410000 */
[----:B--2---:R-:W-:-:S03]  /*42e0*/  FSEL R84, R93, -INF , !P3 ;  /* 0xff8000005d547808 */ /* 0x004fc60005800000 */
[----:B------:R1:W-:-:S14]  /*42f0*/  MUFU.TANH R88, R0 ;  /* 0x0000000000587308 */ /* 0x0003dc0000002400 */
[----:B------:R-:W-:Y:S06]  /*4300*/  HMMA.16816.F32 R36, R36, R50, R56 ;  /* 0x000000322424723c */ /* 0x000fec0000001838 */
[----:B------:R-:W-:Y:S01]  /*4310*/  HMMA.16816.F32 R56, R24, R52, R64 ;  /* 0x000000341838723c */ /* 0x000fe20000001840 */
[----:B------:R-:W-:Y:S01]  /*4320*/  FSEL R50, R106, -INF , !P0 ;  /* 0xff8000006a327808 */ /* 0x000fe20004000000 */
[----:B-1----:R-:W-:-:S04]  /*4330*/  FMUL.FTZ R0, R85, UR6 ;  /* 0x0000000655007c20 */ /* 0x002fc80008410000 */
[----:B------:R-:W-:Y:S01]  /*4340*/  HMMA.16816.F32 R24, R24, R54, R12 ;  /* 0x000000361818723c */ /* 0x000fe2000000180c */
[----:B------:R-:W-:Y:S01]  /*4350*/  FSEL R53, R119, -INF , !P2 ;  /* 0xff80000077357808 */ /* 0x000fe20005000000 */
[----:B------:R1:W-:Y:S01]  /*4360*/  MUFU.TANH R89, R0 ;  /* 0x0000000000597308 */ /* 0x0003e20000002400 */
[----:B------:R-:W-:-:S03]  /*4370*/  FSEL R52, R118, -INF , !P1 ;  /* 0xff80000076347808 */ /* 0x000fc60004800000 */
[----:B----4-:R-:W-:Y:S06]  /*4380*/  HMMA.16816.F32 R68, R20, R44, R68 ;  /* 0x0000002c1444723c */ /* 0x010fec0000001844 */
[----:B------:R-:W-:Y:S06]  /*4390*/  HMMA.16816.F32 R28, R28, R42, R36 ;  /* 0x0000002a1c1c723c */ /* 0x000fec0000001824 */
[----:B------:R-:W-:Y:S01]  /*43a0*/  HMMA.16816.F32 R56, R16, R44, R56 ;  /* 0x0000002c1038723c */ /* 0x000fe20000001838 */
[----:B------:R-:W-:Y:S01]  /*43b0*/  FSEL R38, R138, -INF , !P2 ;  /* 0xff8000008a267808 */ /* 0x000fe20005000000 */
[----:B-1----:R-:W-:Y:S01]  /*43c0*/  FMUL.FTZ R0, R86, UR6 ;  /* 0x0000000656007c20 */ /* 0x002fe20008410000 */
[----:B------:R-:W-:-:S02]  /*43d0*/  FSEL R39, R137, -INF , !P1 ;  /* 0xff80000089277808 */ /* 0x000fc40004800000 */
[----:B------:R-:W-:Y:S01]  /*43e0*/  FSEL R43, R111, -INF , !P0 ;  /* 0xff8000006f2b7808 */ /* 0x000fe20004000000 */
[----:B------:R1:W2:Y:S01]  /*43f0*/  MUFU.TANH R86, R0 ;  /* 0x0000000000567308 */ /* 0x0002a20000002400 */
[----:B------:R-:W-:Y:S01]  /*4400*/  FSEL R45, R131, -INF , !P2 ;  /* 0xff800000832d7808 */ /* 0x000fe20005000000 */
[----:B------:R-:W-:Y:S01]  /*4410*/  HMMA.16816.F32 R16, R16, R46, R24 ;  /* 0x0000002e1010723c */ /* 0x000fe20000001818 */
[----:B------:R-:W-:Y:S02]  /*4420*/  FSEL R44, R130, -INF , !P1 ;  /* 0xff800000822c7808 */ /* 0x000fe40004800000 */
[----:B------:R-:W-:Y:S01]  /*4430*/  FSEL R37, R116, -INF , !P0 ;  /* 0xff80000074257808 */ /* 0x000fe20004000000 */
[----:B------:R-:W-:Y:S01]  /*4440*/  FMUL.FTZ R5, R69, UR6 ;  /* 0x0000000645057c20 */ /* 0x000fe20008410000 */
[----:B------:R-:W-:Y:S01]  /*4450*/  FSEL R42, R110, -INF , !P6 ;  /* 0xff8000006e2a7808 */ /* 0x000fe20007000000 */
[----:B------:R-:W-:Y:S01]  /*4460*/  FMUL.FTZ R6, R71, UR6 ;  /* 0x0000000647067c20 */ /* 0x000fe20008410000 */
[----:B------:R-:W-:-:S02]  /*4470*/  FSEL R24, R129, -INF , !P0 ;  /* 0xff80000081187808 */ /* 0x000fc40004000000 */
[----:B------:R-:W-:Y:S01]  /*4480*/  FSEL R36, R117, -INF , !P6 ;  /* 0xff80000075247808 */ /* 0x000fe20007000000 */
[----:B------:R-:W-:Y:S01]  /*4490*/  HMMA.16816.F32 R8, R8, R54, R28 ;  /* 0x000000360808723c */ /* 0x000fe2000000181c */
[----:B------:R-:W-:Y:S02]  /*44a0*/  FSEL R25, R128, -INF , !P6 ;  /* 0xff80000080197808 */ /* 0x000fe40007000000 */
[----:B------:R-:W-:Y:S01]  /*44b0*/  FSEL R26, R109, -INF , !P5 ;  /* 0xff8000006d1a7808 */ /* 0x000fe20006800000 */
[----:B-1----:R-:W-:Y:S01]  /*44c0*/  FMUL.FTZ R0, R87, UR6 ;  /* 0x0000000657007c20 */ /* 0x002fe20008410000 */
[----:B------:R-:W-:Y:S02]  /*44d0*/  FSEL R27, R108, -INF , !P4 ;  /* 0xff8000006c1b7808 */ /* 0x000fe40006000000 */
[----:B------:R-:W-:Y:S01]  /*44e0*/  FMUL.FTZ R28, R56, UR6 ;  /* 0x00000006381c7c20 */ /* 0x000fe20008410000 */
[----:B------:R-:W-:Y:S01]  /*44f0*/  FSEL R29, R148, -INF , !P1 ;  /* 0xff800000941d7808 */ /* 0x000fe20004800000 */
[----:B------:R1:W4:Y:S01]  /*4500*/  MUFU.TANH R77, R0 ;  /* 0x00000000004d7308 */ /* 0x0003220000002400 */
[----:B------:R-:W-:Y:S01]  /*4510*/  FSEL R54, R98, -INF , !P5 ;  /* 0xff80000062367808 */ /* 0x000fe20006800000 */
[----:B------:R-:W-:Y:S01]  /*4520*/  FMUL.FTZ R7, R57, UR6 ;  /* 0x0000000639077c20 */ /* 0x000fe20008410000 */
[----:B------:R-:W-:Y:S01]  /*4530*/  FSEL R55, R99, -INF , !P4 ;  /* 0xff80000063377808 */ /* 0x000fe20006000000 */
[----:B------:R-:W-:Y:S01]  /*4540*/  FMUL.FTZ R12, R58, UR6 ;  /* 0x000000063a0c7c20 */ /* 0x000fe20008410000 */
[----:B------:R-:W-:Y:S01]  /*4550*/  FSEL R31, R101, -INF , !P3 ;  /* 0xff800000651f7808 */ /* 0x000fe20005800000 */
[----:B------:R-:W-:Y:S01]  /*4560*/  FMUL.FTZ R16, R16, UR6 ;  /* 0x0000000610107c20 */ /* 0x000fe20008410000 */
[----:B------:R-:W-:Y:S01]  /*4570*/  FMUL.FTZ R18, R18, UR6 ;  /* 0x0000000612127c20 */ /* 0x000fe20008410000 */
[----:B------:R5:W-:Y:S01]  /*4580*/  MUFU.TANH R56, R28 ;  /* 0x0000001c00387308 */ /* 0x000be20000002400 */
[----:B------:R-:W-:-:S06]  /*4590*/  FMUL.FTZ R19, R19, UR6 ;  /* 0x0000000613137c20 */ /* 0x000fcc0008410000 */
[----:B------:R-:W-:Y:S01]  /*45a0*/  HMMA.16816.F32 R20, R20, R46, R8 ;  /* 0x0000002e1414723c */ /* 0x000fe20000001808 */
[----:B------:R3:W-:Y:S01]  /*45b0*/  MUFU.TANH R11, R5 ;  /* 0x00000005000b7308 */ /* 0x0007e20000002400 */
[----:B-1----:R-:W-:-:S07]  /*45c0*/  FMUL.FTZ R0, R80, UR6 ;  /* 0x0000000650007c20 */ /* 0x002fce0008410000 */
[----:B------:R1:W-:Y:S01]  /*45d0*/  MUFU.TANH R79, R0 ;  /* 0x00000000004f7308 */ /* 0x0003e20000002400 */
[----:B-----5:R-:W-:-:S07]  /*45e0*/  FSEL R28, R149, -INF , !P2 ;  /* 0xff800000951c7808 */ /* 0x020fce0005000000 */
[----:B------:R5:W-:Y:S01]  /*45f0*/  MUFU.TANH R10, R6 ;  /* 0x00000006000a7308 */ /* 0x000be20000002400 */
[----:B---3--:R-:W-:-:S05]  /*4600*/  VIADD R5, R3, 0x19 ;  /* 0x0000001903057836 */ /* 0x008fca0000000000 */
[----:B------:R-:W-:Y:S01]  /*4610*/  ISETP.GE.AND P2, PT, R5, UR20, PT ;  /* 0x0000001405007c0c */ /* 0x000fe2000bf46270 */
[----:B------:R-:W-:Y:S02]  /*4620*/  VIADD R5, R3, 0x20 ;  /* 0x0000002003057836 */ /* 0x000fe40000000000 */
[----:B------:R-:W-:Y:S01]  /*4630*/  FMUL.FTZ R20, R20, UR6 ;  /* 0x0000000614147c20 */ /* 0x000fe20008410000 */
[----:B-1----:R-:W-:Y:S01]  /*4640*/  FMUL.FTZ R0, R81, UR6 ;  /* 0x0000000651007c20 */ /* 0x002fe20008410000 */
[----:B------:R-:W-:Y:S01]  /*4650*/  FSEL R85, R92, -INF , !P2 ;  /* 0xff8000005c557808 */ /* 0x000fe20005000000 */
[----:B------:R-:W-:Y:S01]  /*4660*/  FMUL.FTZ R22, R22, UR6 ;  /* 0x0000000616167c20 */ /* 0x000fe20008410000 */
[----:B------:R-:W-:Y:S01]  /*4670*/  ISETP.GE.AND P1, PT, R5, UR20, PT ;  /* 0x0000001405007c0c */ /* 0x000fe2000bf26270 */
[----:B------:R1:W-:Y:S01]  /*4680*/  MUFU.TANH R78, R0 ;  /* 0x00000000004e7308 */ /* 0x0003e20000002400 */
[----:B------:R-:W-:Y:S02]  /*4690*/  IADD3 R5, R3, 0x21, RZ ;  /* 0x0000002103057810 */ /* 0x000fe40007ffe0ff */
[----:B------:R-:W-:Y:S01]  /*46a0*/  FSEL R51, R94, -INF , !P2 ;  /* 0xff8000005e337808 */ /* 0x000fe20005000000 */
[----:B-----5:R-:W-:Y:S01]  /*46b0*/  FMUL.FTZ R6, R59, UR6 ;  /* 0x000000063b067c20 */ /* 0x020fe20008410000 */
[----:B------:R-:W-:Y:S01]  /*46c0*/  ISETP.GE.AND P0, PT, R5, UR20, PT ;  /* 0x0000001405007c0c */ /* 0x000fe2000bf06270 */
[----:B------:R-:W-:Y:S01]  /*46d0*/  VIADD R5, R3, 0x28 ;  /* 0x0000002803057836 */ /* 0x000fe20000000000 */
[----:B------:R-:W-:Y:S01]  /*46e0*/  FSEL R32, R97, -INF , !P2 ;  /* 0xff80000061207808 */ /* 0x000fe20005000000 */
[----:B------:R3:W-:Y:S01]  /*46f0*/  MUFU.TANH R8, R6 ;  /* 0x0000000600087308 */ /* 0x0007e20000002400 */
[----:B------:R-:W-:-:S02]  /*4700*/  FSEL R30, R100, -INF , !P2 ;  /* 0xff800000641e7808 */ /* 0x000fc40005000000 */
[----:B------:R-:W-:Y:S01]  /*4710*/  ISETP.GE.AND P6, PT, R5, UR20, PT ;  /* 0x0000001405007c0c */ /* 0x000fe2000bfc6270 */
[----:B------:R-:W-:Y:S01]  /*4720*/  VIADD R5, R3, 0x29 ;  /* 0x0000002903057836 */ /* 0x000fe20000000000 */
[----:B--2---:R-:W-:Y:S02]  /*4730*/  FSEL R188, R86, -INF , !P1 ;  /* 0xff80000056bc7808 */ /* 0x004fe40004800000 */
[----:B------:R-:W-:Y:S01]  /*4740*/  FSEL R172, R88, -INF , !P1 ;  /* 0xff80000058ac7808 */ /* 0x000fe20004800000 */
[----:B------:R-:W-:Y:S01]  /*4750*/  MUFU.TANH R9, R7 ;  /* 0x0000000700097308 */ /* 0x000fe20000002400 */
[----:B------:R-:W-:Y:S01]  /*4760*/  ISETP.GE.AND P5, PT, R5, UR20, PT ;  /* 0x0000001405007c0c */ /* 0x000fe2000bfa6270 */
[----:B-1----:R-:W-:Y:S01]  /*4770*/  FMUL.FTZ R0, R82, UR6 ;  /* 0x0000000652007c20 */ /* 0x002fe20008410000 */
[----:B------:R-:W-:Y:S01]  /*4780*/  VIADD R5, R3, 0x30 ;  /* 0x0000003003057836 */ /* 0x000fe20000000000 */
[----:B------:R-:W-:Y:S02]  /*4790*/  FSEL R170, R91, -INF , !P1 ;  /* 0xff8000005baa7808 */ /* 0x000fe40004800000 */
[----:B------:R-:W-:-:S02]  /*47a0*/  FSEL R167, R167, -INF , !P1 ;  /* 0xff800000a7a77808 */ /* 0x000fc40004800000 */
[----:B------:R1:W2:Y:S01]  /*47b0*/  MUFU.TANH R76, R0 ;  /* 0x00000000004c7308 */ /* 0x0002a20000002400 */
[----:B------:R-:W-:Y:S01]  /*47c0*/  ISETP.GE.AND P4, PT, R5, UR20, PT ;  /* 0x0000001405007c0c */ /* 0x000fe2000bf86270 */
[----:B---3--:R-:W-:Y:S01]  /*47d0*/  FMUL.FTZ R6, R21, UR6 ;  /* 0x0000000615067c20 */ /* 0x008fe20008410000 */
[----:B------:R-:W-:Y:S02]  /*47e0*/  IADD3 R5, R3, 0x31, RZ ;  /* 0x0000003103057810 */ /* 0x000fe40007ffe0ff */
[----:B----4-:R-:W-:Y:S02]  /*47f0*/  FSEL R175, R77, -INF , !P0 ;  /* 0xff8000004daf7808 */ /* 0x010fe40004000000 */
[----:B------:R-:W-:Y:S01]  /*4800*/  ISETP.GE.AND P3, PT, R5, UR20, PT ;  /* 0x0000001405007c0c */ /* 0x000fe2000bf66270 */
[C---:B------:R-:W-:Y:S01]  /*4810*/  VIADD R5, R3.reuse, 0x38 ;  /* 0x0000003803057836 */ /* 0x040fe20000000000 */
[----:B------:R-:W-:Y:S01]  /*4820*/  MUFU.TANH R7, R6 ;  /* 0x0000000600077308 */ /* 0x000fe20000002400 */
[----:B------:R-:W-:Y:S01]  /*4830*/  VIADD R3, R3, 0x39 ;  /* 0x0000003903037836 */ /* 0x000fe20000000000 */
[----:B------:R-:W-:-:S02]  /*4840*/  FSEL R169, R89, -INF , !P0 ;  /* 0xff80000059a97808 */ /* 0x000fc40004000000 */
[----:B------:R-:W-:Y:S01]  /*4850*/  ISETP.GE.AND P2, PT, R5, UR20, PT ;  /* 0x0000001405007c0c */ /* 0x000fe2000bf46270 */
[----:B------:R-:W-:Y:S01]  /*4860*/  FMUL.FTZ R5, R17, UR6 ;  /* 0x0000000611057c20 */ /* 0x000fe20008410000 */
[----:B------:R-:W-:Y:S01]  /*4870*/  ISETP.GE.AND P1, PT, R3, UR20, PT ;  /* 0x0000001403007c0c */ /* 0x000fe2000bf26270 */
[----:B------:R-:W-:Y:S01]  /*4880*/  FMUL.FTZ R3, R23, UR6 ;  /* 0x0000000617037c20 */ /* 0x000fe20008410000 */
[----:B-1----:R-:W-:Y:S01]  /*4890*/  FMUL.FTZ R0, R83, UR6 ;  /* 0x0000000653007c20 */ /* 0x002fe20008410000 */
[----:B------:R-:W1:Y:S01]  /*48a0*/  MUFU.TANH R12, R12 ;  /* 0x0000000c000c7308 */ /* 0x000e620000002400 */
[----:B------:R-:W-:Y:S02]  /*48b0*/  FSEL R166, R90, -INF , !P0 ;  /* 0xff8000005aa67808 */ /* 0x000fe40004000000 */
[----:B------:R-:W-:Y:S02]  /*48c0*/  FSEL R165, R165, -INF , !P0 ;  /* 0xff800000a5a57808 */ /* 0x000fe40004000000 */
[----:B------:R-:W-:-:S02]  /*48d0*/  PLOP3.LUT P0, PT, PT, PT, UP0, 0x80, 0x0 ;  /* 0x000000000000781c */ /* 0x000fc40003f0f008 */
[----:B------:R-:W-:Y:S01]  /*48e0*/  FSEL R174, R74, -INF , !P6 ;  /* 0xff8000004aae7808 */ /* 0x000fe20007000000 */
[----:B------:R3:W4:Y:S01]  /*48f0*/  MUFU.TANH R63, R0 ;  /* 0x00000000003f7308 */ /* 0x0007220000002400 */
[----:B------:R-:W-:Y:S02]  /*4900*/  FSEL R168, R72, -INF , !P6 ;  /* 0xff80000048a87808 */ /* 0x000fe40007000000 */
[----:B--2---:R-:W-:Y:S02]  /*4910*/  FSEL R164, R76, -INF , !P6 ;  /* 0xff8000004ca47808 */ /* 0x004fe40007000000 */
[----:B------:R-:W-:Y:S02]  /*4920*/  FSEL R137, R79, -INF , !P6 ;  /* 0xff8000004f897808 */ /* 0x000fe40007000000 */
[----:B------:R-:W-:Y:S01]  /*4930*/  FSEL R171, R73, -INF , !P5 ;  /* 0xff80000049ab7808 */ /* 0x000fe20006800000 */
[----:B------:R-:W2:Y:S01]  /*4940*/  MUFU.TANH R6, R3 ;  /* 0x0000000300067308 */ /* 0x000ea20000002400 */
[----:B------:R-:W-:-:S02]  /*4950*/  FSEL R23, R78, -INF , !P5 ;  /* 0xff8000004e177808 */ /* 0x000fc40006800000 */
[----:B-1----:R-:W-:Y:S02]  /*4960*/  FSEL R184, R12, -INF , !P4 ;  /* 0xff8000000cb87808 */ /* 0x002fe40006000000 */
[----:B------:R-:W-:Y:S02]  /*4970*/  FSEL R176, R56, -INF , !P4 ;  /* 0xff80000038b07808 */ /* 0x000fe40006000000 */
[----:B------:R-:W-:Y:S01]  /*4980*/  FSEL R202, R8, -INF , !P3 ;  /* 0xff80000008ca7808 */ /* 0x000fe20005800000 */
[----:B------:R-:W1:Y:S01]  /*4990*/  MUFU.TANH R20, R20 ;  /* 0x0000001400147308 */ /* 0x000e620000002400 */
[----:B---3--:R-:W-:Y:S01]  /*49a0*/  FMUL.FTZ R0, R75, UR6 ;  /* 0x000000064b007c20 */ /* 0x008fe20008410000 */
[----:B----4-:R-:W-:Y:S02]  /*49b0*/  FSEL R138, R63, -INF , !P5 ;  /* 0xff8000003f8a7808 */ /* 0x010fe40006800000 */
[----:B------:R-:W-:Y:S02]  /*49c0*/  FSEL R191, R9, -INF , !P3 ;  /* 0xff80000009bf7808 */ /* 0x000fe40005800000 */
[----:B------:R-:W-:-:S02]  /*49d0*/  FSEL R199, R10, -INF , !P3 ;  /* 0xff8000000ac77808 */ /* 0x000fc40005800000 */
[----:B------:R3:W4:Y:S01]  /*49e0*/  MUFU.TANH R62, R0 ;  /* 0x00000000003e7308 */ /* 0x0007220000002400 */
[----:B------:R-:W-:Y:S02]  /*49f0*/  FSEL R249, R11, -INF , !P3 ;  /* 0xff8000000bf97808 */ /* 0x000fe40005800000 */
[----:B--2---:R-:W-:Y:S02]  /*4a00*/  FSEL R250, R6, -INF , !P1 ;  /* 0xff80000006fa7808 */ /* 0x004fe40004800000 */
[----:B------:R-:W-:-:S03]  /*4a10*/  FSEL R243, R7, -INF , !P1 ;  /* 0xff80000007f37808 */ /* 0x000fc60004800000 */
[----:B------:R-:W2:Y:S01]  /*4a20*/  MUFU.TANH R22, R22 ;  /* 0x0000001600167308 */ /* 0x000ea20000002400 */
[----:B-1----:R-:W-:-:S07]  /*4a30*/  FSEL R248, R20, -INF , !P2 ;  /* 0xff80000014f87808 */ /* 0x002fce0005000000 */
[----:B------:R-:W1:Y:S01]  /*4a40*/  MUFU.TANH R16, R16 ;  /* 0x0000001000107308 */ /* 0x000e620000002400 */
[----:B---3--:R-:W-:Y:S01]  /*4a50*/  FMUL.FTZ R0, R68, UR6 ;  /* 0x0000000644007c20 */ /* 0x008fe20008410000 */
[----:B----4-:R-:W-:-:S06]  /*4a60*/  FSEL R173, R62, -INF , !P5 ;  /* 0xff8000003ead7808 */ /* 0x010fcc0006800000 */
[----:B------:R3:W4:Y:S01]  /*4a70*/  MUFU.TANH R61, R0 ;  /* 0x00000000003d7308 */ /* 0x0007220000002400 */
[----:B--2---:R-:W-:-:S07]  /*4a80*/  FSEL R252, R22, -INF , !P2 ;  /* 0xff80000016fc7808 */ /* 0x004fce0005000000 */
        /* <DEDUP_REMOVED lines=8> */
[----:B-1----:R-:W-:Y:S02]  /*4b10*/  FSEL R201, R5, -INF , !P1 ;  /* 0xff80000005c97808 */ /* 0x002fe40004800000 */
[----:B---3--:R-:W-:Y:S02]  /*4b20*/  LOP3.LUT R0, R135, R134, RZ, 0xfc, !PT ;  /* 0x0000008687007212 */ /* 0x008fe400078efcff */
[----:B----4-:R-:W-:Y:S02]  /*4b30*/  FSEL R190, R60, -INF , !P4 ;  /* 0xff8000003cbe7808 */ /* 0x010fe40006000000 */
[----:B--2---:R-:W-:Y:S01]  /*4b40*/  FSEL R187, R3, -INF , !P1 ;  /* 0xff80000003bb7808 */ /* 0x004fe20004800000 */
        /* <DEDUP_REMOVED lines=83> */
.L_x_266:
[----:B------:R-:W-:Y:S05]  /*5080*/  BSYNC B0 ;  /* 0x0000000000007941 */ /* 0x000fea0003800000 */
.L_x_265:
[----:B------:R-:W0:Y:S02]  /*5090*/  LDGDEPBAR ;  /* 0x00000000000079af */ /* 0x000e240000000000 */
.L_x_264:
[----:B------:R-:W-:Y:S01]  /*50a0*/  FMNMX.FTZ R3, R28, R29, !PT ;  /* 0x0000001d1c037209 */ /* 0x000fe20007810000 */
[----:B------:R-:W-:Y:S01]  /*50b0*/  ULDC UR5, c[0x0][0x2ec] ;  /* 0x0000bb0000057ab9 */ /* 0x000fe20000000800 */
[----:B------:R1:W-:Y:S02]  /*50c0*/  STL [R1+0xc4], R242 ;  /* 0x0000c4f201007387 */ /* 0x0003e40000100800 */
[----:B------:R-:W-:Y:S02]  /*50d0*/  FMNMX.FTZ R3, R24, R3, !PT ;  /* 0x0000000318037209 */ /* 0x000fe40007810000 */
[----:B------:R-:W-:Y:S02]  /*50e0*/  STL [R1+0xc0], R241 ;  /* 0x0000c0f101007387 */ /* 0x000fe40000100800 */
[----:B------:R-:W-:Y:S02]  /*50f0*/  FMNMX.FTZ R3, R25, R3, !PT ;  /* 0x0000000319037209 */ /* 0x000fe40007810000 */
[----:B------:R-:W-:Y:S02]  /*5100*/  STL [R1+0xbc], R240 ;  /* 0x0000bcf001007387 */ /* 0x000fe40000100800 */
[----:B------:R-:W-:-:S02]  /*5110*/  FMNMX.FTZ R3, R26, R3, !PT ;  /* 0x000000031a037209 */ /* 0x000fc40007810000 */
[----:B------:R-:W-:Y:S02]  /*5120*/  STL [R1+0xb8], R239 ;  /* 0x0000b8ef01007387 */ /* 0x000fe40000100800 */
[----:B------:R-:W-:Y:S02]  /*5130*/  FMNMX.FTZ R3, R27, R3, !PT ;  /* 0x000000031b037209 */ /* 0x000fe40007810000 */
[----:B------:R-:W-:Y:S02]  /*5140*/  STL [R1+0xb4], R238 ;  /* 0x0000b4ee01007387 */ /* 0x000fe40000100800 */
[----:B------:R-:W-:Y:S02]  /*5150*/  FMNMX.FTZ R3, R31, R3, !PT ;  /* 0x000000031f037209 */ /* 0x000fe40007810000 */
[----:B------:R-:W-:Y:S02]  /*5160*/  STL [R1+0xb0], R237 ;  /* 0x0000b0ed01007387 */ /* 0x000fe40000100800 */
[----:B------:R-:W-:-:S02]  /*5170*/  FMNMX.FTZ R3, R30, R3, !PT ;  /* 0x000000031e037209 */ /* 0x000fc40007810000 */
[----:B------:R-:W-:Y:S01]  /*5180*/  STL [R1+0xac], R236 ;  /* 0x0000acec01007387 */ /* 0x000fe20000100800 */
[----:B-12---:R-:W-:Y:S02]  /*5190*/  MOV R242, R176 ;  /* 0x000000b000f27202 */ /* 0x006fe40000000f00 */
        /* <DEDUP_REMOVED lines=17> */
[----:B------:R-:W-:Y:S01]  /*52b0*/  STL [R1+0x8c], R228 ;  /* 0x00008ce401007387 */ /* 0x000fe20000100800 */
[----:B------:R-:W-:-:S03]  /*52c0*/  FMNMX.FTZ R3, R36, R3, !PT ;  /* 0x0000000324037209 */ /* 0x000fc60007810000 */
[----:B------:R-:W1:Y:S01]  /*52d0*/  SHFL.BFLY PT, R5, R136, 0x2, 0x1f ;  /* 0x0c401f0088057f89 */ /* 0x000e6200000e0000 */
        /* <DEDUP_REMOVED lines=8> */
[----:B------:R-:W-:-:S04]  /*5360*/  FMNMX.FTZ R3, R170, R3, !PT ;  /* 0x00000003aa037209 */ /* 0x000fc80007810000 */
[----:B------:R-:W-:Y:S02]  /*5370*/  FMNMX.FTZ R3, R166, R3, !PT ;  /* 0x00000003a6037209 */ /* 0x000fe40007810000 */
[----:B-1----:R-:W-:Y:S02]  /*5380*/  FMNMX.FTZ R136, R136, R5, !PT ;  /* 0x0000000588887209 */ /* 0x002fe40007810000 */
[----:B------:R-:W-:-:S03]  /*5390*/  FMNMX.FTZ R3, R164, R3, !PT ;  /* 0x00000003a4037209 */ /* 0x000fc60007810000 */
[----:B------:R-:W1:Y:S01]  /*53a0*/  SHFL.BFLY PT, R7, R136, 0x1, 0x1f ;  /* 0x0c201f0088077f89 */ /* 0x000e6200000e0000 */
        /* <DEDUP_REMOVED lines=8> */
[----:B------:R-:W-:-:S03]  /*5430*/  FMNMX.FTZ R5, R41, R5, !PT ;  /* 0x0000000529057209 */ /* 0x000fc60007810000 */
[----:B------:R-:W2:Y:S01]  /*5440*/  SHFL.BFLY PT, R135, R3, 0x2, 0x1f ;  /* 0x0c401f0003877f89 */ /* 0x000ea200000e0000 */
[----:B------:R-:W-:Y:S02]  /*5450*/  FMNMX.FTZ R5, R40, R5, !PT ;  /* 0x0000000528057209 */ /* 0x000fe40007810000 */
[----:B-1----:R-:W-:Y:S02]  /*5460*/  FMNMX.FTZ R136, R136, R7, !PT ;  /* 0x0000000788887209 */ /* 0x002fe40007810000 */
[----:B------:R-:W-:Y:S02]  /*5470*/  FMNMX.FTZ R5, R48, R5, !PT ;  /* 0x0000000530057209 */ /* 0x000fe40007810000 */
[C---:B------:R-:W-:Y:S01]  /*5480*/  FSETP.NEU.FTZ.AND P1, PT, R136.reuse, -INF , PT ;  /* 0xff8000008800780b */ /* 0x040fe20003f3d000 */
[----:B------:R-:W-:Y:S01]  /*5490*/  FMUL.FTZ R22, R136, UR5 ;  /* 0x0000000588167c20 */ /* 0x000fe20008410000 */
[----:B------:R-:W-:Y:S01]  /*54a0*/  FMNMX.FTZ R5, R51, R5, !PT ;  /* 0x0000000533057209 */ /* 0x000fe20007810000 */
[----:B------:R-:W-:Y:S03]  /*54b0*/  STL [R1+0xc8], R136 ;  /* 0x0000c88801007387 */ /* 0x000fe60000100800 */
[----:B------:R-:W-:-:S02]  /*54c0*/  FMNMX.FTZ R5, R172, R5, !PT ;  /* 0x00000005ac057209 */ /* 0x000fc40007810000 */
[----:B------:R-:W-:Y:S02]  /*54d0*/  FSEL R22, R22, RZ, P1 ;  /* 0x000000ff16167208 */ /* 0x000fe40000800000 */
[----:B------:R-:W-:-:S03]  /*54e0*/  FMNMX.FTZ R7, R169, R5, !PT ;  /* 0x00000005a9077209 */ /* 0x000fc60007810000 */
[--C-:B------:R-:W-:Y:S01]  /*54f0*/  FFMA.FTZ R6, R28, UR5, -R22.reuse ;  /* 0x000000051c067c23 */ /* 0x100fe20008010816 */
[----:B------:R-:W-:Y:S01]  /*5500*/  FMNMX.FTZ R7, R168, R7, !PT ;  /* 0x00000007a8077209 */ /* 0x000fe20007810000 */
[----:B------:R-:W-:Y:S02]  /*5510*/  FFMA.FTZ R5, R29, UR5, -R22 ;  /* 0x000000051d057c23 */ /* 0x000fe40008010816 */
[----:B------:R1:W-:Y:S01]  /*5520*/  MUFU.EX2 R231, R6 ;  /* 0x0000000600e77308 */ /* 0x0003e20000000800 */
[----:B------:R-:W-:Y:S02]  /*5530*/  FMNMX.FTZ R134, R171, R7, !PT ;  /* 0x00000007ab867209 */ /* 0x000fe40007810000 */
[----:B--2---:R-:W-:Y:S02]  /*5540*/  FMNMX.FTZ R135, R3, R135, !PT ;  /* 0x0000008703877209 */ /* 0x004fe40007810000 */
[----:B------:R-:W-:-:S03]  /*5550*/  FMNMX.FTZ R134, R242, R134, !PT ;  /* 0x00000086f2867209 */ /* 0x000fc60007810000 */
[----:B------:R2:W-:Y:S01]  /*5560*/  MUFU.EX2 R189, R5 ;  /* 0x0000000500bd7308 */ /* 0x0005e20000000800 */
[----:B------:R-:W-:Y:S01]  /*5570*/  FMNMX.FTZ R134, R191, R134, !PT ;  /* 0x00000086bf867209 */ /* 0x000fe20007810000 */
[----:B------:R-:W3:Y:S03]  /*5580*/  SHFL.BFLY PT, R7, R135, 0x1, 0x1f ;  /* 0x0c201f0087077f89 */ /* 0x000ee600000e0000 */
[----:B------:R-:W-:Y:S02]  /*5590*/  FMNMX.FTZ R134, R205, R134, !PT ;  /* 0x00000086cd867209 */ /* 0x000fe40007810000 */
[----:B-1----:R-:W-:Y:S02]  /*55a0*/  FMNMX.FTZ R6, R53, R52, !PT ;  /* 0x0000003435067209 */ /* 0x002fe40007810000 */
[----:B------:R-:W-:Y:S02]  /*55b0*/  FMNMX.FTZ R134, R201, R134, !PT ;  /* 0x00000086c9867209 */ /* 0x000fe40007810000 */
[----:B------:R-:W-:-:S03]  /*55c0*/  FMNMX.FTZ R3, R50, R6, !PT ;  /* 0x0000000632037209 */ /* 0x000fc60007810000 */
[----:B------:R-:W1:Y:S01]  /*55d0*/  SHFL.BFLY PT, R6, R134, 0x2, 0x1f ;  /* 0x0c401f0086067f89 */ /* 0x000e6200000e0000 */
[----:B------:R-:W-:Y:S01]  /*55e0*/  FMNMX.FTZ R3, R49, R3, !PT ;  /* 0x0000000331037209 */ /* 0x000fe20007810000 */
[----:B--2---:R-:W-:-:S03]  /*55f0*/  FFMA.FTZ R5, R24, UR5, -R22 ;  /* 0x0000000518057c23 */ /* 0x004fc60008010816 */
[----:B------:R-:W-:Y:S01]  /*5600*/  FMNMX.FTZ R3, R54, R3, !PT ;  /* 0x0000000336037209 */ /* 0x000fe20007810000 */
[----:B------:R2:W-:Y:S03]  /*5610*/  MUFU.EX2 R233, R5 ;  /* 0x0000000500e97308 */ /* 0x0005e60000000800 */
[----:B------:R-:W-:Y:S02]  /*5620*/  FMNMX.FTZ R3, R55, R3, !PT ;  /* 0x0000000337037209 */ /* 0x000fe40007810000 */
[----:B---3--:R-:W-:-:S04]  /*5630*/  FMNMX.FTZ R135, R135, R7, !PT ;  /* 0x0000000787877209 */ /* 0x008fc80007810000 */
[C---:B------:R-:W-:Y:S01]  /*5640*/  FSETP.NEU.FTZ.AND P1, PT, R135.reuse, -INF , PT ;  /* 0xff8000008700780b */ /* 0x040fe20003f3d000 */
[----:B------:R-:W-:Y:S01]  /*5650*/  FMUL.FTZ R21, R135, UR5 ;  /* 0x0000000587157c20 */ /* 0x000fe20008410000 */
[----:B------:R-:W-:Y:S04]  /*5660*/  STL [R1+0xcc], R135 ;  /* 0x0000cc8701007387 */ /* 0x000fe80000100800 */
[----:B------:R-:W-:Y:S01]  /*5670*/  FSEL R21, R21, RZ, P1 ;  /* 0x000000ff15157208 */ /* 0x000fe20000800000 */
[----:B--2---:R-:W-:Y:S01]  /*5680*/  FFMA.FTZ R5, R25, UR5, -R22 ;  /* 0x0000000519057c23 */ /* 0x004fe20008010816 */
[----:B-1----:R-:W-:-:S03]  /*5690*/  FMNMX.FTZ R134, R134, R6, !PT ;  /* 0x0000000686867209 */ /* 0x002fc60007810000 */
[----:B------:R1:W-:Y:S02]  /*56a0*/  MUFU.EX2 R229, R5 ;  /* 0x0000000500e57308 */ /* 0x0003e40000000800 */
[----:B------:R-:W2:Y:S01]  /*56b0*/  SHFL.BFLY PT, R6, R134, 0x1, 0x1f ;  /* 0x0c201f0086067f89 */ /* 0x000ea200000e0000 */
[----:B-1----:R-:W-:Y:S01]  /*56c0*/  FMNMX.FTZ R5, R84, R3, !PT ;  /* 0x0000000354057209 */ /* 0x002fe20007810000 */
[----:B------:R-:W-:-:S03]  /*56d0*/  FFMA.FTZ R3, R26, UR5, -R22 ;  /* 0x000000051a037c23 */ /* 0x000fc60008010816 */
[----:B------:R-:W-:Y:S01]  /*56e0*/  FMNMX.FTZ R5, R85, R5, !PT ;  /* 0x0000000555057209 */ /* 0x000fe20007810000 */
[----:B------:R1:W-:Y:S03]  /*56f0*/  MUFU.EX2 R132, R3 ;  /* 0x0000000300847308 */ /* 0x0003e60000000800 */
[----:B------:R-:W-:Y:S02]  /*5700*/  FMNMX.FTZ R5, R188, R5, !PT ;  /* 0x00000005bc057209 */ /* 0x000fe40007810000 */
[----:B--2---:R-:W-:Y:S02]  /*5710*/  FMNMX.FTZ R134, R134, R6, !PT ;  /* 0x0000000686867209 */ /* 0x004fe40007810000 */
[----:B------:R-:W-:Y:S02]  /*5720*/  FMNMX.FTZ R5, R175, R5, !PT ;  /* 0x00000005af057209 */ /* 0x000fe40007810000 */
[C---:B------:R-:W-:Y:S01]  /*5730*/  FSETP.NEU.FTZ.AND P1, PT, R134.reuse, -INF , PT ;  /* 0xff8000008600780b */ /* 0x040fe20003f3d000 */
[----:B------:R-:W-:Y:S01]  /*5740*/  FMUL.FTZ R20, R134, UR5 ;  /* 0x0000000586147c20 */ /* 0x000fe20008410000 */
[----:B------:R-:W-:-:S04]  /*5750*/  FMNMX.FTZ R5, R174, R5, !PT ;  /* 0x00000005ae057209 */ /* 0x000fc80007810000 */
[----:B------:R-:W-:Y:S01]  /*5760*/  FMNMX.FTZ R5, R173, R5, !PT ;  /* 0x00000005ad057209 */ /* 0x000fe20007810000 */
[----:B-1----:R-:W-:-:S03]  /*5770*/  FFMA.FTZ R3, R27, UR5, -R22 ;  /* 0x000000051b037c23 */ /* 0x002fc60008010816 */
[----:B------:R-:W-:Y:S01]  /*5780*/  FMNMX.FTZ R5, R184, R5, !PT ;  /* 0x00000005b8057209 */ /* 0x000fe20007810000 */
[----:B------:R1:W-:Y:S02]  /*5790*/  MUFU.EX2 R8, R3 ;  /* 0x0000000300087308 */ /* 0x0003e40000000800 */
[----:B-1----:R-:W-:-:S06]  /*57a0*/  FFMA.FTZ R3, R31, UR5, -R22 ;  /* 0x000000051f037c23 */ /* 0x002fcc0008010816 */
[----:B------:R1:W-:Y:S02]  /*57b0*/  MUFU.EX2 R238, R3 ;  /* 0x0000000300ee7308 */ /* 0x0003e40000000800 */
[----:B-1----:R-:W-:-:S06]  /*57c0*/  FFMA.FTZ R3, R30, UR5, -R22 ;  /* 0x000000051e037c23 */ /* 0x002fcc0008010816 */
[----:B------:R1:W-:Y:S02]  /*57d0*/  MUFU.EX2 R240, R3 ;  /* 0x0000000300f07308 */ /* 0x0003e40000000800 */
[----:B-1----:R-:W-:Y:S01]  /*57e0*/  FMNMX.FTZ R3, R202, R5, !PT ;  /* 0x00000005ca037209 */ /* 0x002fe20007810000 */
[----:B------:R-:W-:-:S03]  /*57f0*/  FFMA.FTZ R5, R38, UR5, -R21 ;  /* 0x0000000526057c23 */ /* 0x000fc60008010815 */
[----:B------:R-:W-:-:S03]  /*5800*/  FMNMX.FTZ R3, R185, R3, !PT ;  /* 0x00000003b9037209 */ /* 0x000fc60007810000 */
[----:B------:R-:W1:Y:S01]  /*5810*/  MUFU.EX2 R5, R5 ;  /* 0x0000000500057308 */ /* 0x000e620000000800 */
[----:B------:R-:W-:-:S05]  /*5820*/  FMNMX.FTZ R3, R187, R3, !PT ;  /* 0x00000003bb037209 */ /* 0x000fca0007810000 */
[----:B------:R-:W2:Y:S04]  /*5830*/  SHFL.BFLY PT, R7, R3, 0x2, 0x1f ;  /* 0x0c401f0003077f89 */ /* 0x000ea800000e0000 */
[----:B-1----:R1:W-:Y:S04]  /*5840*/  STL [R1+0x34], R5 ;  /* 0x0000340501007387 */ /* 0x0023e80000100800 */
[----:B------:R3:W-:Y:S01]  /*5850*/  STL [R1+0xd0], R134 ;  /* 0x0000d08601007387 */ /* 0x0007e20000100800 */
[----:B--2---:R-:W-:Y:S01]  /*5860*/  FMNMX.FTZ R3, R3, R7, !PT ;  /* 0x0000000703037209 */ /* 0x004fe20007810000 */
[----:B-1----:R-:W-:-:S02]  /*5870*/  FFMA.FTZ R5, R39, UR5, -R21 ;  /* 0x0000000527057c23 */ /* 0x002fc40008010815 */
[----:B---3--:R-:W2:Y:S02]  /*5880*/  LDL.LU R134, [R1+0x34] ;  /* 0x0000340001867983 */ /* 0x008ea40000300800 */
[----:B------:R1:W-:Y:S02]  /*5890*/  MUFU.EX2 R136, R5 ;  /* 0x0000000500887308 */ /* 0x0003e40000000800 */
[----:B------:R-:W3:Y:S01]  /*58a0*/  SHFL.BFLY PT, R6, R3, 0x1, 0x1f ;  /* 0x0c201f0003067f89 */ /* 0x000ee200000e0000 */
[----:B-1----:R-:W-:-:S05]  /*58b0*/  FFMA.FTZ R5, R37, UR5, -R21 ;  /* 0x0000000525057c23 */ /* 0x002fca0008010815 */
[----:B------:R1:W-:Y:S02]  /*58c0*/  MUFU.EX2 R232, R5 ;  /* 0x0000000500e87308 */ /* 0x0003e40000000800 */
[----:B-1----:R-:W-:-:S06]  /*58d0*/  FFMA.FTZ R5, R36, UR5, -R21 ;  /* 0x0000000524057c23 */ /* 0x002fcc0008010815 */
[----:B------:R1:W4:Y:S01]  /*58e0*/  MUFU.EX2 R228, R5 ;  /* 0x0000000500e47308 */ /* 0x0003220000000800 */
[----:B------:R-:W-:Y:S01]  /*58f0*/  FSEL R20, R20, RZ, P1 ;  /* 0x000000ff14147208 */ /* 0x000fe20000800000 */
[----:B-1----:R-:W-:-:S06]  /*5900*/  FFMA.FTZ R5, R35, UR5, -R21 ;  /* 0x0000000523057c23 */ /* 0x002fcc0008010815 */
[----:B------:R1:W-:Y:S02]  /*5910*/  MUFU.EX2 R200, R5 ;  /* 0x0000000500c87308 */ /* 0x0003e40000000800 */
[----:B-1----:R-:W-:-:S06]  /*5920*/  FFMA.FTZ R5, R34, UR5, -R21 ;  /* 0x0000000522057c23 */ /* 0x002fcc0008010815 */
[----:B------:R1:W-:Y:S01]  /*5930*/  MUFU.EX2 R252, R5 ;  /* 0x0000000500fc7308 */ /* 0x0003e20000000800 */
[----:B---3--:R-:W-:Y:S01]  /*5940*/  FMNMX.FTZ R3, R3, R6, !PT ;  /* 0x0000000603037209 */ /* 0x008fe20007810000 */
[----:B-1----:R-:W-:-:S06]  /*5950*/  FFMA.FTZ R5, R33, UR5, -R21 ;  /* 0x0000000521057c23 */ /* 0x002fcc0008010815 */
[----:B------:R1:W-:Y:S01]  /*5960*/  MUFU.EX2 R120, R5 ;  /* 0x0000000500787308 */ /* 0x0003e20000000800 */
[----:B------:R-:W-:Y:S01]  /*5970*/  LEA R224, R0, UR4, 0x1 ;  /* 0x0000000400e07c11 */ /* 0x000fe2000f8e08ff */
[C---:B------:R-:W-:Y:S01]  /*5980*/  FMUL.FTZ R6, R3.reuse, UR5 ;  /* 0x0000000503067c20 */ /* 0x040fe20008410000 */
[----:B-1----:R-:W-:Y:S01]  /*5990*/  FFMA.FTZ R5, R32, UR5, -R21 ;  /* 0x0000000520057c23 */ /* 0x002fe20008010815 */
[----:B------:R-:W-:Y:S02]  /*59a0*/  FSETP.NEU.FTZ.AND P1, PT, R3, -INF , PT ;  /* 0xff8000000300780b */ /* 0x000fe40003f3d000 */
[----:B------:R-:W-:Y:S02]  /*59b0*/  LDSM.16.MT88.4 R80, [R224+0xc800] ;  /* 0x00c80000e050783b */ /* 0x000fe40000004200 */
[----:B------:R1:W-:Y:S01]  /*59c0*/  MUFU.EX2 R186, R5 ;  /* 0x0000000500ba7308 */ /* 0x0003e20000000800 */
[----:B------:R-:W-:Y:S01]  /*59d0*/  IMAD R225, R4, 0x2, R224 ;  /* 0x0000000204e17824 */ /* 0x000fe200078e02e0 */
[----:B------:R-:W-:Y:S01]  /*59e0*/  FSEL R0, R6, RZ, P1 ;  /* 0x000000ff06007208 */ /* 0x000fe20000800000 */
[----:B------:R-:W-:Y:S04]  /*59f0*/  LDSM.16.MT88.4 R68, [R224+0xe000] ;  /* 0x00e00000e044783b */ /* 0x000fe80000004200 */
[----:B------:R-:W-:Y:S01]  /*5a00*/  LDSM.16.MT88.4 R28, [R225+0xc000] ;  /* 0x00c00000e11c783b */ /* 0x000fe20000004200 */
[----:B------:R-:W-:-:S02]  /*5a10*/  F2FP.F16.F32.PACK_AB R16, R189, R231 ;  /* 0x000000e7bd10723e */ /* 0x000fc400000000ff */
[----:B------:R-:W-:Y:S01]  /*5a20*/  F2FP.F16.F32.PACK_AB R18, R229, R233 ;  /* 0x000000e9e512723e */ /* 0x000fe200000000ff */
[----:B------:R-:W-:Y:S01]  /*5a30*/  LDSM.16.MT88.4 R36, [R224+0xe800] ;  /* 0x00e80000e024783b */ /* 0x000fe20000004200 */
[----:B-1----:R-:W-:Y:S01]  /*5a40*/  FFMA.FTZ R5, R45, UR5, -R20 ;  /* 0x000000052d057c23 */ /* 0x002fe20008010814 */
[----:B------:R-:W-:Y:S02]  /*5a50*/  LEA R227, R2, R224, 0x1 ;  /* 0x000000e002e37211 */ /* 0x000fe400078e08ff */
[----:B------:R-:W-:Y:S01]  /*5a60*/  LDSM.16.MT88.4 R76, [R225+0xc800] ;  /* 0x00c80000e14c783b */ /* 0x000fe20000004200 */
[----:B------:R1:W-:Y:S01]  /*5a70*/  MUFU.EX2 R204, R5 ;  /* 0x0000000500cc7308 */ /* 0x0003e20000000800 */
[----:B------:R-:W-:Y:S01]  /*5a80*/  FFMA.FTZ R4, R52, UR5, -R0 ;  /* 0x0000000534047c23 */ /* 0x000fe20008010800 */
[----:B------:R-:W-:Y:S01]  /*5a90*/  IMAD R226, R2, 0x2, R225 ;  /* 0x0000000202e27824 */ /* 0x000fe200078e02e1 */
[----:B------:R-:W-:Y:S04]  /*5aa0*/  LDSM.16.MT88.4 R72, [R227+0xc000] ;  /* 0x00c00000e348783b */ /* 0x000fe80000004200 */
[----:B------:R-:W-:Y:S01]  /*5ab0*/  LDSM.16.MT88.4 R60, [R225+0xe000] ;  /* 0x00e00000e13c783b */ /* 0x000fe20000004200 */
[----:B----4-:R-:W-:-:S03]  /*5ac0*/  F2FP.F16.F32.PACK_AB R19, R228, R232 ;  /* 0x000000e8e413723e */ /* 0x010fc600000000ff */
[----:B------:R-:W-:Y:S04]  /*5ad0*/  LDSM.16.MT88.4 R32, [R225+0xe800] ;  /* 0x00e80000e120783b */ /* 0x000fe80000004200 */
[----:B------:R-:W-:Y:S01]  /*5ae0*/  LDSM.16.MT88.4 R24, [R227+0xe800] ;  /* 0x00e80000e318783b */ /* 0x000fe20000004200 */
[----:B-1----:R-:W-:-:S03]  /*5af0*/  FFMA.FTZ R5, R44, UR5, -R20 ;  /* 0x000000052c057c23 */ /* 0x002fc60008010814 */
[----:B------:R-:W1:Y:S01]  /*5b00*/  LDSM.16.MT88.4 R44, [R224+0xc000] ;  /* 0x00c00000e02c783b */ /* 0x000e620000004200 */
[----:B------:R3:W4:Y:S08]  /*5b10*/  MUFU.EX2 R135, R5 ;  /* 0x0000000500877308 */ /* 0x0007300000000800 */
[----:B------:R4:W-:Y:S01]  /*5b20*/  MUFU.EX2 R234, R4 ;  /* 0x0000000400ea7308 */ /* 0x0009e20000000800 */
[--C-:B------:R-:W-:Y:S01]  /*5b30*/  FFMA.FTZ R2, R48, UR5, -R20.reuse ;  /* 0x0000000530027c23 */ /* 0x100fe20008010814 */
[----:B------:R-:W1:Y:S04]  /*5b40*/  LDSM.16.MT88.4 R64, [R226+0xc000] ;  /* 0x00c00000e240783b */ /* 0x000e680000004200 */
[----:B------:R-:W-:Y:S01]  /*5b50*/  LDSM.16.MT88.4 R56, [R226+0xe000] ;  /* 0x00e00000e238783b */ /* 0x000fe20000004200 */
[----:B---3--:R-:W-:-:S04]  /*5b60*/  FFMA.FTZ R5, R43, UR5, -R20 ;  /* 0x000000052b057c23 */ /* 0x008fc80008010814 */
[----:B------:R3:W-:Y:S01]  /*5b70*/  MUFU.EX2 R198, R5 ;  /* 0x0000000500c67308 */ /* 0x0007e20000000800 */
[----:B----4-:R-:W-:Y:S01]  /*5b80*/  FFMA.FTZ R4, R50, UR5, -R0 ;  /* 0x0000000532047c23 */ /* 0x010fe20008010800 */
[----:B---3--:R-:W-:-:S06]  /*5b90*/  FFMA.FTZ R5, R42, UR5, -R20 ;  /* 0x000000052a057c23 */ /* 0x008fcc0008010814 */
[----:B------:R3:W4:Y:S08]  /*5ba0*/  MUFU.EX2 R139, R5 ;  /* 0x00000005008b7308 */ /* 0x0007300000000800 */
[----:B------:R1:W-:Y:S01]  /*5bb0*/  MUFU.EX2 R230, R4 ;  /* 0x0000000400e67308 */ /* 0x0003e20000000800 */
[----:B---3--:R-:W-:-:S07]  /*5bc0*/  FFMA.FTZ R5, R41, UR5, -R20 ;  /* 0x0000000529057c23 */ /* 0x008fce0008010814 */
[----:B------:R3:W-:Y:S01]  /*5bd0*/  MUFU.EX2 R133, R5 ;  /* 0x0000000500857308 */ /* 0x0007e20000000800 */
[----:B-1----:R-:W-:-:S07]  /*5be0*/  FFMA.FTZ R4, R49, UR5, -R0 ;  /* 0x0000000531047c23 */ /* 0x002fce0008010800 */
[----:B------:R1:W4:Y:S01]  /*5bf0*/  MUFU.EX2 R196, R4 ;  /* 0x0000000400c47308 */ /* 0x0003220000000800 */
[----:B---3--:R-:W-:-:S07]  /*5c00*/  FFMA.FTZ R5, R40, UR5, -R20 ;  /* 0x0000000528057c23 */ /* 0x008fce0008010814 */
[----:B------:R-:W-:Y:S01]  /*5c10*/  MUFU.EX2 R121, R2 ;  /* 0x0000000200797308 */ /* 0x000fe20000000800 */
[----:B------:R-:W-:Y:S01]  /*5c20*/  F2FP.F16.F32.PACK_AB R12, R135, R204 ;  /* 0x000000cc870c723e */ /* 0x000fe200000000ff */
[----:B------:R-:W-:Y:S06]  /*5c30*/  LDSM.16.MT88.4 R40, [R226+0xc800] ;  /* 0x00c80000e228783b */ /* 0x000fec0000004200 */
[----:B------:R3:W-:Y:S01]  /*5c40*/  MUFU.EX2 R236, R5 ;  /* 0x0000000500ec7308 */ /* 0x0007e20000000800 */
[--C-:B-1----:R-:W-:Y:S01]  /*5c50*/  FFMA.FTZ R4, R54, UR5, -R0.reuse ;  /* 0x0000000536047c23 */ /* 0x102fe20008010800 */
[----:B---3--:R-:W-:-:S06]  /*5c60*/  FFMA.FTZ R5, R53, UR5, -R0 ;  /* 0x0000000535057c23 */ /* 0x008fcc0008010800 */
[----:B------:R-:W1:Y:S01]  /*5c70*/  MUFU.EX2 R235, R5 ;  /* 0x0000000500eb7308 */ /* 0x000e620000000800 */
[----:B------:R-:W-:Y:S01]  /*5c80*/  FFMA.FTZ R2, R51, UR5, -R20 ;  /* 0x0000000533027c23 */ /* 0x000fe20008010814 */
[----:B----4-:R-:W-:Y:S01]  /*5c90*/  F2FP.F16.F32.PACK_AB R14, R139, R198 ;  /* 0x000000c68b0e723e */ /* 0x010fe200000000ff */
[----:B------:R-:W-:Y:S05]  /*5ca0*/  LDSM.16.MT88.4 R48, [R227+0xc800] ;  /* 0x00c80000e330783b */ /* 0x000fea0000004200 */
[----:B------:R3:W-:Y:S01]  /*5cb0*/  MUFU.EX2 R241, R2 ;  /* 0x0000000200f17308 */ /* 0x0007e20000000800 */
[----:B------:R-:W-:Y:S02]  /*5cc0*/  F2FP.F16.F32.PACK_AB R15, R196, R230 ;  /* 0x000000e6c40f723e */ /* 0x000fe400000000ff */
[----:B-1----:R-:W-:Y:S01]  /*5cd0*/  F2FP.F16.F32.PACK_AB R13, R234, R235 ;  /* 0x000000ebea0d723e */ /* 0x002fe200000000ff */
[----:B---3--:R-:W-:-:S02]  /*5ce0*/  FFMA.FTZ R2, R55, UR5, -R0 ;  /* 0x0000000537027c23 */ /* 0x008fc40008010800 */
[----:B------:R-:W1:Y:S02]  /*5cf0*/  LDSM.16.MT88.4 R52, [R227+0xe000] ;  /* 0x00e00000e334783b */ /* 0x000e640000004200 */
[----:B------:R3:W-:Y:S01]  /*5d00*/  MUFU.EX2 R237, R2 ;  /* 0x0000000200ed7308 */ /* 0x0007e20000000800 */
[----:B--2---:R-:W-:Y:S01]  /*5d10*/  F2FP.F16.F32.PACK_AB R17, R136, R134 ;  /* 0x000000868811723e */ /* 0x004fe200000000ff */
[-C--:B------:R-:W-:Y:S06]  /*5d20*/  HMMA.16816.F32 R112, R12, R44.reuse, RZ ;  /* 0x0000002c0c70723c */ /* 0x080fec00000018ff */
[----:B------:R-:W-:Y:S01]  /*5d30*/  HMMA.16816.F32 R116, R16, R44, RZ ;  /* 0x0000002c1074723c */ /* 0x000fe200000018ff */
[----:B---3--:R-:W-:-:S04]  /*5d40*/  FFMA.FTZ R2, R84, UR5, -R0 ;  /* 0x0000000554027c23 */ /* 0x008fc80008010800 */
[----:B------:R2:W-:Y:S01]  /*5d50*/  MUFU.EX2 R239, R2 ;  /* 0x0000000200ef7308 */ /* 0x0005e20000000800 */
[-C--:B------:R-:W-:Y:S06]  /*5d60*/  HMMA.16816.F32 R108, R16, R28.reuse, RZ ;  /* 0x0000001c106c723c */ /* 0x080fec00000018ff */
[----:B------:R-:W-:Y:S01]  /*5d70*/  HMMA.16816.F32 R104, R12, R28, RZ ;  /* 0x0000001c0c68723c */ /* 0x000fe200000018ff */
[----:B------:R3:W4:Y:S01]  /*5d80*/  MUFU.EX2 R197, R4 ;  /* 0x0000000400c57308 */ /* 0x0007220000000800 */
[----:B--2---:R-:W-:Y:S02]  /*5d90*/  FFMA.FTZ R2, R85, UR5, -R0 ;  /* 0x0000000555027c23 */ /* 0x004fe40008010800 */
[----:B------:R-:W2:Y:S05]  /*5da0*/  LDSM.16.MT88.4 R84, [R226+0xe800] ;  /* 0x00e80000e254783b */ /* 0x000eaa0000004200 */
[----:B------:R-:W1:Y:S01]  /*5db0*/  MUFU.EX2 R44, R2 ;  /* 0x00000002002c7308 */ /* 0x000e620000000800 */
[----:B------:R-:W-:-:S02]  /*5dc0*/  MOV R45, R8 ;  /* 0x00000008002d7202 */ /* 0x000fc40000000f00 */
[----:B------:R-:W-:Y:S02]  /*5dd0*/  F2FP.F16.F32.PACK_AB R9, R252, R200 ;  /* 0x000000c8fc09723e */ /* 0x000fe400000000ff */
[----:B------:R-:W-:Y:S02]  /*5de0*/  F2FP.F16.F32.PACK_AB R8, R45, R132 ;  /* 0x000000842d08723e */ /* 0x000fe400000000ff */
[----:B---3--:R-:W-:Y:S02]  /*5df0*/  F2FP.F16.F32.PACK_AB R4, R236, R133 ;  /* 0x00000085ec04723e */ /* 0x008fe400000000ff */
[----:B----4-:R-:W-:Y:S02]  /*5e00*/  F2FP.F16.F32.PACK_AB R5, R237, R197 ;  /* 0x000000c5ed05723e */ /* 0x010fe400000000ff */
[----:B------:R-:W-:Y:S02]  /*5e10*/  F2FP.F16.F32.PACK_AB R10, R240, R238 ;  /* 0x000000eef00a723e */ /* 0x000fe400000000ff */
[----:B------:R-:W-:-:S02]  /*5e20*/  F2FP.F16.F32.PACK_AB R11, R186, R120 ;  /* 0x00000078ba0b723e */ /* 0x000fc400000000ff */
[----:B------:R-:W-:Y:S02]  /*5e30*/  F2FP.F16.F32.PACK_AB R6, R241, R121 ;  /* 0x00000079f106723e */ /* 0x000fe400000000ff */
[----:B-1----:R-:W-:Y:S01]  /*5e40*/  F2FP.F16.F32.PACK_AB R7, R44, R239 ;  /* 0x000000ef2c07723e */ /* 0x002fe200000000ff */
[C---:B------:R-:W-:Y:S06]  /*5e50*/  HMMA.16816.F32 R96, R12.reuse, R64, RZ ;  /* 0x000000400c60723c */ /* 0x040fec00000018ff */
[----:B------:R-:W-:Y:S06]  /*5e60*/  HMMA.16816.F32 R144, R12, R74, RZ ;  /* 0x0000004a0c90723c */ /* 0x000fec00000018ff */
[-C--:B------:R-:W-:Y:S06]  /*5e70*/  HMMA.16816.F32 R156, R8, R80.reuse, R116 ;  /* 0x00000050089c723c */ /* 0x080fec0000001874 */
[----:B------:R-:W-:Y:S06]  /*5e80*/  HMMA.16816.F32 R160, R4, R80, R112 ;  /* 0x0000005004a0723c */ /* 0x000fec0000001870 */
[----:B------:R-:W-:Y:S01]  /*5e90*/  HMMA.16816.F32 R180, R8, R76, R108 ;  /* 0x0000004c08b4723c */ /* 0x000fe2000000186c */
[----:B------:R-:W-:-:S05]  /*5ea0*/  IMAD.MOV.U32 R81, RZ, RZ, R121 ;  /* 0x000000ffff517224 */ /* 0x000fca00078e0079 */
        /* <DEDUP_REMOVED lines=13> */
[----:B------:R-:W-:Y:S01]  /*5f80*/  HMMA.16816.F32 R108, R12, R58, RZ ;  /* 0x0000003a0c6c723c */ /* 0x000fe200000018ff */
[----:B------:R-:W-:-:S05]  /*5f90*/  IMAD.MOV.U32 R76, RZ, RZ, R187 ;  /* 0x000000ffff4c7224 */ /* 0x000fca00078e00bb */
[----:B------:R-:W-:Y:S06]  /*5fa0*/  HMMA.16816.F32 R104, R16, R72, RZ ;  /* 0x000000481068723c */ /* 0x000fec00000018ff */
[----:B------:R-:W-:Y:S06]  /*5fb0*/  HMMA.16816.F32 R212, R4, R40, R96 ;  /* 0x0000002804d4723c */ /* 0x000fec0000001860 */
[C---:B------:R-:W-:Y:S06]  /*5fc0*/  HMMA.16816.F32 R96, R16.reuse, R68, RZ ;  /* 0x000000441060723c */ /* 0x040fec00000018ff */
[----:B------:R-:W-:Y:S01]  /*5fd0*/  HMMA.16816.F32 R12, R16, R56, RZ ;  /* 0x00000038100c723c */ /* 0x000fe200000018ff */
[----:B------:R-:W-:Y:S01]  /*5fe0*/  MOV R69, R186 ;  /* 0x000000ba00457202 */ /* 0x000fe20000000f00 */
[----:B------:R-:W-:-:S05]  /*5ff0*/  IMAD.MOV.U32 R68, RZ, RZ, R185 ;  /* 0x000000ffff447224 */ /* 0x000fca00078e00b9 */
[----:B------:R-:W-:Y:S01]  /*6000*/  MOV R57, R184 ;  /* 0x000000b800397202 */ /* 0x000fe20000000f00 */
[----:B------:R-:W-:Y:S01]  /*6010*/  HMMA.16816.F32 R72, R16, R74, RZ ;  /* 0x0000004a1048723c */ /* 0x000fe200000018ff */
[----:B------:R-:W-:-:S05]  /*6020*/  MOV R56, R204 ;  /* 0x000000cc00387202 */ /* 0x000fca0000000f00 */
[----:B------:R-:W-:Y:S01]  /*6030*/  HMMA.16816.F32 R184, R4, R50, R144 ;  /* 0x0000003204b8723c */ /* 0x000fe20000001890 */
[----:B------:R-:W-:-:S06]  /*6040*/  MOV R80, R198 ;  /* 0x000000c600507202 */ /* 0x000fcc0000000f00 */
[----:B------:R-:W-:Y:S01]  /*6050*/  IMAD.MOV.U32 R147, RZ, RZ, R202 ;  /* 0x000000ffff937224 */ /* 0x000fe200078e00ca */
[----:B------:R-:W-:Y:S01]  /*6060*/  MOV R144, R200 ;  /* 0x000000c800907202 */ /* 0x000fe20000000f00 */
[----:B------:R-:W-:Y:S02]  /*6070*/  IMAD.MOV.U32 R145, RZ, RZ, R201 ;  /* 0x000000ffff917224 */ /* 0x000fe400078e00c9 */
[----:B------:R-:W-:Y:S01]  /*6080*/  HMMA.16816.F32 R200, R4, R42, R140 ;  /* 0x0000002a04c8723c */ /* 0x000fe2000000188c */
[----:B------:R-:W-:-:S05]  /*6090*/  FFMA.FTZ R2, R167, UR5, -R22 ;  /* 0x00000005a7027c23 */ /* 0x000fca0008010816 */
[C---:B------:R-:W-:Y:S01]  /*60a0*/  HMMA.16816.F32 R216, R4.reuse, R24, R120 ;  /* 0x0000001804d8723c */ /* 0x040fe20000001878 */
[----:B------:R-:W-:Y:S01]  /*60b0*/  IMAD.MOV.U32 R143, RZ, RZ, R205 ;  /* 0x000000ffff8f7224 */ /* 0x000fe200078e00cd */
[----:B------:R-:W-:Y:S01]  /*60c0*/  MOV R140, R196 ;  /* 0x000000c4008c7202 */ /* 0x000fe20000000f00 */
[----:B------:R-:W-:Y:S02]  /*60d0*/  IMAD.MOV.U32 R142, RZ, RZ, R199 ;  /* 0x000000ffff8e7224 */ /* 0x000fe400078e00c7 */
[----:B------:R-:W-:Y:S01]  /*60e0*/  IMAD.MOV.U32 R141, RZ, RZ, R197 ;  /* 0x000000ffff8d7224 */ /* 0x000fe200078e00c5 */
[C---:B------:R-:W-:Y:S06]  /*60f0*/  HMMA.16816.F32 R204, R4.reuse, R34, R124 ;  /* 0x0000002204cc723c */ /* 0x040fec000000187c */
[C---:B------:R-:W-:Y:S06]  /*6100*/  HMMA.16816.F32 R192, R4.reuse, R48, R100 ;  /* 0x0000003004c0723c */ /* 0x040fec0000001864 */
[C---:B------:R-:W-:Y:S06]  /*6110*/  HMMA.16816.F32 R244, R4.reuse, R36, R92 ;  /* 0x0000002404f4723c */ /* 0x040fec000000185c */
[C---:B------:R-:W-:Y:S06]  /*6120*/  HMMA.16816.F32 R220, R4.reuse, R32, R88 ;  /* 0x0000002004dc723c */ /* 0x040fec0000001858 */
[C---:B--2---:R-:W-:Y:S06]  /*6130*/  HMMA.16816.F32 R120, R4.reuse, R84, R112 ;  /* 0x000000540478723c */ /* 0x044fec0000001870 */
[C---:B------:R-:W-:Y:S06]  /*6140*/  HMMA.16816.F32 R152, R4.reuse, R82, R152 ;  /* 0x000000520498723c */ /* 0x040fec0000001898 */
[C---:B------:R-:W-:Y:S06]  /*6150*/  HMMA.16816.F32 R148, R4.reuse, R78, R148 ;  /* 0x0000004e0494723c */ /* 0x040fec0000001894 */
[C---:B------:R-:W-:Y:S06]  /*6160*/  HMMA.16816.F32 R208, R4.reuse, R38, R128 ;  /* 0x0000002604d0723c */ /* 0x040fec0000001880 */
[C---:B------:R-:W-:Y:S06]  /*6170*/  HMMA.16816.F32 R196, R4.reuse, R26, R116 ;  /* 0x0000001a04c4723c */ /* 0x040fec0000001874 */
[----:B------:R-:W-:Y:S01]  /*6180*/  HMMA.16816.F32 R124, R4, R86, R108 ;  /* 0x00000056047c723c */ /* 0x000fe2000000186c */
[----:B------:R1:W-:Y:S05]  /*6190*/  MUFU.EX2 R108, R2 ;  /* 0x00000002006c7308 */ /* 0x0003ea0000000800 */
[C---:B------:R-:W-:Y:S06]  /*61a0*/  HMMA.16816.F32 R4, R16.reuse, R70, RZ ;  /* 0x000000461004723c */ /* 0x040fec00000018ff */
[----:B------:R-:W-:Y:S01]  /*61b0*/  HMMA.16816.F32 R88, R16, R52, RZ ;  /* 0x000000341058723c */ /* 0x000fe200000018ff */
[----:B-1----:R-:W-:-:S05]  /*61c0*/  FFMA.FTZ R2, R165, UR5, -R22 ;  /* 0x00000005a5027c23 */ /* 0x002fca0008010816 */
[----:B------:R-:W-:Y:S01]  /*61d0*/  HMMA.16816.F32 R92, R16, R60, RZ ;  /* 0x0000003c105c723c */ /* 0x000fe200000018ff */
[----:B------:R1:W-:Y:S05]  /*61e0*/  MUFU.EX2 R70, R2 ;  /* 0x0000000200467308 */ /* 0x0003ea0000000800 */
[C---:B------:R-:W-:Y:S06]  /*61f0*/  HMMA.16816.F32 R104, R8.reuse, R48, R104 ;  /* 0x000000300868723c */ /* 0x040fec0000001868 */
[----:B------:R-:W-:Y:S01]  /*6200*/  HMMA.16816.F32 R72, R8, R50, R72 ;  /* 0x000000320848723c */ /* 0x000fe20000001848 */
[----:B-1----:R-:W-:-:S04]  /*6210*/  FFMA.FTZ R2, R137, UR5, -R22 ;  /* 0x0000000589027c23 */ /* 0x002fc80008010816 */
[----:B------:R1:W-:Y:S01]  /*6220*/  MUFU.EX2 R49, R2 ;  /* 0x0000000200317308 */ /* 0x0003e20000000800 */
[C---:B------:R-:W-:Y:S06]  /*6230*/  HMMA.16816.F32 R96, R8.reuse, R36, R96 ;  /* 0x000000240860723c */ /* 0x040fec0000001860 */
[----:B------:R-:W-:Y:S01]  /*6240*/  HMMA.16816.F32 R36, R8, R38, R4 ;  /* 0x000000260824723c */ /* 0x000fe20000001804 */
[----:B-1----:R-:W-:-:S04]  /*6250*/  FFMA.FTZ R2, R23, UR5, -R22 ;  /* 0x0000000517027c23 */ /* 0x002fc80008010816 */
[----:B------:R1:W-:Y:S01]  /*6260*/  MUFU.EX2 R51, R2 ;  /* 0x0000000200337308 */ /* 0x0003e20000000800 */
[----:B------:R-:W-:Y:S07]  /*6270*/  HMMA.16816.F32 R116, R8, R24, R88 ;  /* 0x000000180874723c */ /* 0x000fee0000001858 */
[----:B------:R-:W-:Y:S01]  /*6280*/  MOV R90, R76 ;  /* 0x0000004c005a7202 */ /* 0x000fe20000000f00 */
[----:B-1----:R-:W-:-:S04]  /*6290*/  FFMA.FTZ R2, R170, UR5, -R21 ;  /* 0x00000005aa027c23 */ /* 0x002fc80008010815 */
[----:B------:R1:W2:Y:S01]  /*62a0*/  MUFU.EX2 R4, R2 ;  /* 0x0000000200047308 */ /* 0x0002a20000000800 */
[----:B------:R-:W-:Y:S01]  /*62b0*/  MOV R76, R242 ;  /* 0x000000f2004c7202 */ /* 0x000fe20000000f00 */
[----:B------:R-:W-:Y:S07]  /*62c0*/  HMMA.16816.F32 R112, R8, R32, R92 ;  /* 0x000000200870723c */ /* 0x000fee000000185c */
[----:B------:R-:W-:Y:S02]  /*62d0*/  IMAD.MOV.U32 R93, RZ, RZ, R57 ;  /* 0x000000ffff5d7224 */ /* 0x000fe400078e0039 */
[----:B-1----:R-:W-:-:S04]  /*62e0*/  FFMA.FTZ R2, R166, UR5, -R21 ;  /* 0x00000005a6027c23 */ /* 0x002fc80008010815 */
[----:B------:R1:W-:Y:S01]  /*62f0*/  MUFU.EX2 R242, R2 ;  /* 0x0000000200f27308 */ /* 0x0003e20000000800 */
[----:B------:R-:W-:Y:S01]  /*6300*/  MOV R57, R135 ;  /* 0x0000008700397202 */ /* 0x000fe20000000f00 */
[----:B-1----:R-:W-:-:S06]  /*6310*/  FFMA.FTZ R2, R164, UR5, -R21 ;  /* 0x00000005a4027c23 */ /* 0x002fcc0008010815 */
[----:B------:R1:W-:Y:S01]  /*6320*/  MUFU.EX2 R135, R2 ;  /* 0x0000000200877308 */ /* 0x0003e20000000800 */
[----:B------:R-:W-:Y:S01]  /*6330*/  HMMA.16816.F32 R100, R16, R64, RZ ;  /* 0x000000401064723c */ /* 0x000fe200000018ff */
[----:B-1----:R-:W-:-:S06]  /*6340*/  FFMA.FTZ R2, R138, UR5, -R21 ;  /* 0x000000058a027c23 */ /* 0x002fcc0008010815 */
[----:B------:R1:W-:Y:S01]  /*6350*/  MUFU.EX2 R50, R2 ;  /* 0x0000000200327308 */ /* 0x0003e20000000800 */
[----:B------:R-:W-:Y:S01]  /*6360*/  MOV R146, R44 ;  /* 0x0000002c00927202 */ /* 0x000fe20000000f00 */
[----:B------:R-:W-:Y:S01]  /*6370*/  IMAD.MOV.U32 R111, RZ, RZ, R45 ;  /* 0x000000ffff6f7224 */ /* 0x000fe200078e002d */
[----:B------:R-:W-:Y:S01]  /*6380*/  HMMA.16816.F32 R28, R16, R30, RZ ;  /* 0x0000001e101c723c */ /* 0x000fe200000018ff */
[----:B-1----:R-:W-:-:S04]  /*6390*/  FFMA.FTZ R2, R172, UR5, -R20 ;  /* 0x00000005ac027c23 */ /* 0x002fc80008010814 */
[----:B------:R1:W-:Y:S01]  /*63a0*/  MUFU.EX2 R164, R2 ;  /* 0x0000000200a47308 */ /* 0x0003e20000000800 */
[C---:B------:R-:W-:Y:S06]  /*63b0*/  HMMA.16816.F32 R44, R16.reuse, R46, RZ ;  /* 0x0000002e102c723c */ /* 0x040fec00000018ff */
[----:B------:R-:W-:Y:S01]  /*63c0*/  HMMA.16816.F32 R64, R16, R66, RZ ;  /* 0x000000421040723c */ /* 0x000fe200000018ff */
[----:B-1----:R-:W-:-:S05]  /*63d0*/  FFMA.FTZ R2, R169, UR5, -R20 ;  /* 0x00000005a9027c23 */ /* 0x002fca0008010814 */
[C---:B------:R-:W-:Y:S01]  /*63e0*/  HMMA.16816.F32 R60, R16.reuse, R62, RZ ;  /* 0x0000003e103c723c */ /* 0x040fe200000018ff */
[----:B------:R1:W3:Y:S05]  /*63f0*/  MUFU.EX2 R48, R2 ;  /* 0x0000000200307308 */ /* 0x0002ea0000000800 */
[----:B------:R-:W-:Y:S01]  /*6400*/  HMMA.16816.F32 R52, R16, R54, RZ ;  /* 0x000000361034723c */ /* 0x000fe200000018ff */
[----:B------:R-:W-:-:S05]  /*6410*/  IMAD.MOV.U32 R71, RZ, RZ, R231 ;  /* 0x000000ffff477224 */ /* 0x000fca00078e00e7 */
[----:B------:R-:W-:Y:S01]  /*6420*/  HMMA.16816.F32 R16, R16, R58, RZ ;  /* 0x0000003a1010723c */ /* 0x000fe200000018ff */
[----:B-1----:R-:W-:-:S04]  /*6430*/  FFMA.FTZ R2, R168, UR5, -R20 ;  /* 0x00000005a8027c23 */ /* 0x002fc80008010814 */
[----:B------:R1:W-:Y:S01]  /*6440*/  MUFU.EX2 R59, R2 ;  /* 0x00000002003b7308 */ /* 0x0003e20000000800 */
[----:B------:R-:W-:Y:S01]  /*6450*/  HMMA.16816.F32 R128, R8, R84, R12 ;  /* 0x000000540880723c */ /* 0x000fe2000000180c */
[----:B------:R-:W4:Y:S01]  /*6460*/  LDSM.16.MT88.4 R12, [R224+0xd000] ;  /* 0x00d00000e00c783b */ /* 0x000f220000004200 */
[----:B------:R-:W-:Y:S01]  /*6470*/  MOV R92, R68 ;  /* 0x00000044005c7202 */ /* 0x000fe20000000f00 */
[----:B------:R-:W-:Y:S02]  /*6480*/  IMAD.MOV.U32 R68, RZ, RZ, R136 ;  /* 0x000000ffff447224 */ /* 0x000fe400078e0088 */
[----:B-1----:R-:W-:-:S04]  /*6490*/  FFMA.FTZ R2, R171, UR5, -R20 ;  /* 0x00000005ab027c23 */ /* 0x002fc80008010814 */
[----:B------:R1:W-:Y:S02]  /*64a0*/  MUFU.EX2 R231, R2 ;  /* 0x0000000200e77308 */ /* 0x0003e40000000800 */
[----:B-1----:R-:W-:-:S06]  /*64b0*/  FFMA.FTZ R2, R188, UR5, -R0 ;  /* 0x00000005bc027c23 */ /* 0x002fcc0008010800 */
[----:B------:R1:W-:Y:S01]  /*64c0*/  MUFU.EX2 R138, R2 ;  /* 0x00000002008a7308 */ /* 0x0003e20000000800 */
[----:B------:R-:W-:Y:S01]  /*64d0*/  MOV R88, R81 ;  /* 0x0000005100587202 */ /* 0x000fe20000000f00 */
[----:B------:R-:W-:Y:S01]  /*64e0*/  HMMA.16816.F32 R44, R8, R82, R44 ;  /* 0x00000052082c723c */ /* 0x000fe2000000182c */
[----:B-1----:R-:W-:-:S05]  /*64f0*/  FFMA.FTZ R2, R175, UR5, -R0 ;  /* 0x00000005af027c23 */ /* 0x002fca0008010800 */
[----:B------:R1:W4:Y:S02]  /*6500*/  MUFU.EX2 R136, R2 ;  /* 0x0000000200887308 */ /* 0x0003240000000800 */
[----:B-1----:R-:W-:-:S06]  /*6510*/  FFMA.FTZ R2, R174, UR5, -R0 ;  /* 0x00000005ae027c23 */ /* 0x002fcc0008010800 */
[----:B------:R1:W-:Y:S01]  /*6520*/  MUFU.EX2 R58, R2 ;  /* 0x00000002003a7308 */ /* 0x0003e20000000800 */
[----:B--2---:R-:W-:Y:S02]  /*6530*/  IMAD.MOV.U32 R166, RZ, RZ, R4 ;  /* 0x000000ffffa67224 */ /* 0x004fe400078e0004 */
[----:B-1----:R-:W-:-:S05]  /*6540*/  FFMA.FTZ R2, R173, UR5, -R0 ;  /* 0x00000005ad027c23 */ /* 0x002fca0008010800 */
[----:B------:R-:W1:Y:S01]  /*6550*/  MUFU.EX2 R81, R2 ;  /* 0x0000000200517308 */ /* 0x000e620000000800 */
[----:B------:R-:W-:Y:S01]  /*6560*/  MOV R165, R108 ;  /* 0x0000006c00a57202 */ /* 0x000fe20000000f00 */
[C---:B------:R-:W-:Y:S01]  /*6570*/  HMMA.16816.F32 R100, R8.reuse, R40, R100 ;  /* 0x000000280864723c */ /* 0x040fe20000001864 */
[----:B---3--:R-:W-:Y:S02]  /*6580*/  F2FP.F16.F32.PACK_AB R4, R48, R164 ;  /* 0x000000a43004723e */ /* 0x008fe400000000ff */
[----:B----4-:R-:W-:Y:S02]  /*6590*/  F2FP.F16.F32.PACK_AB R5, R136, R138 ;  /* 0x0000008a8805723e */ /* 0x010fe400000000ff */
[----:B------:R-:W-:Y:S01]  /*65a0*/  F2FP.F16.F32.PACK_AB R6, R231, R59 ;  /* 0x0000003be706723e */ /* 0x000fe200000000ff */
[C---:B------:R-:W-:Y:S06]  /*65b0*/  HMMA.16816.F32 R28, R8.reuse, R78, R28 ;  /* 0x0000004e081c723c */ /* 0x040fec000000181c */
[----:B------:R-:W-:Y:S01]  /*65c0*/  HMMA.16816.F32 R64, R8, R42, R64 ;  /* 0x0000002a0840723c */ /* 0x000fe20000001840 */
[----:B-1----:R-:W-:-:S05]  /*65d0*/  F2FP.F16.F32.PACK_AB R7, R81, R58 ;  /* 0x0000003a5107723e */ /* 0x002fca00000000ff */
[C---:B------:R-:W-:Y:S06]  /*65e0*/  HMMA.16816.F32 R60, R8.reuse, R34, R60 ;  /* 0x00000022083c723c */ /* 0x040fec000000183c */
[C---:B------:R-:W-:Y:S06]  /*65f0*/  HMMA.16816.F32 R52, R8.reuse, R26, R52 ;  /* 0x0000001a0834723c */ /* 0x040fec0000001834 */
[----:B------:R-:W-:Y:S01]  /*6600*/  HMMA.16816.F32 R84, R8, R86, R16 ;  /* 0x000000560854723c */ /* 0x000fe20000001810 */
[----:B------:R-:W-:Y:S01]  /*6610*/  MOV R23, R111 ;  /* 0x0000006f00177202 */ /* 0x000fe20000000f00 */
[----:B------:R-:W-:Y:S01]  /*6620*/  IMAD.MOV.U32 R82, RZ, RZ, R140 ;  /* 0x000000ffff527224 */ /* 0x000fe200078e008c */
[----:B------:R-:W-:Y:S01]  /*6630*/  MOV R83, R141 ;  /* 0x0000008d00537202 */ /* 0x000fe20000000f00 */
[----:B------:R-:W-:Y:S01]  /*6640*/  IMAD.MOV.U32 R109, RZ, RZ, R144 ;  /* 0x000000ffff6d7224 */ /* 0x000fe200078e0090 */
[----:B------:R-:W-:Y:S01]  /*6650*/  MOV R110, R143 ;  /* 0x0000008f006e7202 */ /* 0x000fe20000000f00 */
[----:B------:R-:W-:Y:S01]  /*6660*/  IMAD.MOV.U32 R95, RZ, RZ, R146 ;  /* 0x000000ffff5f7224 */ /* 0x000fe200078e0092 */
[----:B------:R-:W-:Y:S01]  /*6670*/  F2FP.F16.F32.PACK_AB R8, R70, R165 ;  /* 0x000000a54608723e */ /* 0x000fe200000000ff */
[----:B------:R-:W-:Y:S01]  /*6680*/  HMMA.16816.F32 R152, R4, R14, R152 ;  /* 0x0000000e0498723c */ /* 0x000fe20000001898 */
[----:B------:R-:W-:Y:S01]  /*6690*/  F2FP.F16.F32.PACK_AB R9, R242, R166 ;  /* 0x000000a6f209723e */ /* 0x000fe200000000ff */
[----:B------:R-:W1:Y:S01]  /*66a0*/  LDSM.16.MT88.4 R24, [R225+0xd000] ;  /* 0x00d00000e118783b */ /* 0x000e620000004200 */
[----:B------:R-:W-:-:S02]  /*66b0*/  F2FP.F16.F32.PACK_AB R10, R51, R49 ;  /* 0x00000031330a723e */ /* 0x000fc400000000ff */
[----:B------:R-:W-:Y:S01]  /*66c0*/  F2FP.F16.F32.PACK_AB R11, R50, R135 ;  /* 0x00000087320b723e */ /* 0x000fe200000000ff */
[----:B------:R-:W-:Y:S01]  /*66d0*/  IMAD.MOV.U32 R111, RZ, RZ, R142 ;  /* 0x000000ffff6f7224 */ /* 0x000fe200078e008e */
[----:B------:R-:W-:Y:S01]  /*66e0*/  MOV R108, R145 ;  /* 0x00000091006c7202 */ /* 0x000fe20000000f00 */
[-C--:B------:R-:W-:Y:S01]  /*66f0*/  HMMA.16816.F32 R140, R4, R12.reuse, R160 ;  /* 0x0000000c048c723c */ /* 0x080fe200000018a0 */
[----:B------:R-:W-:Y:S01]  /*6700*/  MOV R94, R147 ;  /* 0x00000093005e7202 */ /* 0x000fe20000000f00 */
[----:B------:R-:W2:Y:S04]  /*6710*/  LDSM.16.MT88.4 R16, [R227+0xd000] ;  /* 0x00d00000e310783b */ /* 0x000ea80000004200 */
[C---:B------:R-:W-:Y:S06]  /*6720*/  HMMA.16816.F32 R144, R8.reuse, R12, R156 ;  /* 0x0000000c0890723c */ /* 0x040fec000000189c */
[----:B------:R-:W-:Y:S01]  /*6730*/  HMMA.16816.F32 R44, R8, R14, R44 ;  /* 0x0000000e082c723c */ /* 0x000fe2000000182c */
[----:B------:R-:W3:Y:S01]  /*6740*/  LDSM.16.MT88.4 R12, [R226+0xd000] ;  /* 0x00d00000e20c783b */ /* 0x000ee20000004200 */
[----:B------:R-:W-:Y:S01]  /*6750*/  IMAD.MOV.U32 R91, RZ, RZ, R69 ;  /* 0x000000ffff5b7224 */ /* 0x000fe200078e0045 */
[----:B------:R-:W-:Y:S01]  /*6760*/  MOV R69, R190 ;  /* 0x000000be00457202 */ /* 0x000fe20000000f00 */
[----:B------:R-:W-:-:S02]  /*6770*/  IMAD.MOV.U32 R89, RZ, RZ, R77 ;  /* 0x000000ffff597224 */ /* 0x000fc400078e004d */
[----:B------:R-:W-:Y:S02]  /*6780*/  IMAD.MOV.U32 R77, RZ, RZ, R191 ;  /* 0x000000ffff4d7224 */ /* 0x000fe400078e00bf */
[----:B------:R-:W-:Y:S01]  /*6790*/  IMAD.MOV.U32 R41, RZ, RZ, R189 ;  /* 0x000000ffff297224 */ /* 0x000fe200078e00bd */
[----:B-1----:R-:W-:Y:S06]  /*67a0*/  HMMA.16816.F32 R160, R8, R24, R180 ;  /* 0x0000001808a0723c */ /* 0x002fec00000018b4 */
[C---:B--2---:R-:W-:Y:S06]  /*67b0*/  HMMA.16816.F32 R172, R4.reuse, R16, R192 ;  /* 0x0000001004ac723c */ /* 0x044fec00000018c0 */
[----:B------:R-:W-:Y:S06]  /*67c0*/  HMMA.16816.F32 R156, R4, R24, R176 ;  /* 0x00000018049c723c */ /* 0x000fec00000018b0 */
[-C--:B---3--:R-:W-:Y:S06]  /*67d0*/  HMMA.16816.F32 R192, R8, R12.reuse, R100 ;  /* 0x0000000c08c0723c */ /* 0x088fec0000001864 */
[C---:B------:R-:W-:Y:S06]  /*67e0*/  HMMA.16816.F32 R188, R4.reuse, R12, R212 ;  /* 0x0000000c04bc723c */ /* 0x040fec00000018d4 */
[-C--:B------:R-:W-:Y:S06]  /*67f0*/  HMMA.16816.F32 R200, R4, R14.reuse, R200 ;  /* 0x0000000e04c8723c */ /* 0x080fec00000018c8 */
[----:B------:R-:W-:Y:S01]  /*6800*/  HMMA.16816.F32 R64, R8, R14, R64 ;  /* 0x0000000e0840723c */ /* 0x000fe20000001840 */
[----:B------:R-:W1:Y:S05]  /*6810*/  LDSM.16.MT88.4 R12, [R227+0xf000] ;  /* 0x00f00000e30c783b */ /* 0x000e6a0000004200 */
[-C--:B------:R-:W-:Y:S06]  /*6820*/  HMMA.16816.F32 R168, R4, R26.reuse, R148 ;  /* 0x0000001a04a8723c */ /* 0x080fec0000001894 */
[C---:B------:R-:W-:Y:S01]  /*6830*/  HMMA.16816.F32 R32, R8.reuse, R26, R28 ;  /* 0x0000001a0820723c */ /* 0x040fe2000000181c */
[----:B------:R-:W2:Y:S05]  /*6840*/  LDSM.16.MT88.4 R24, [R224+0xf000] ;  /* 0x00f00000e018783b */ /* 0x000eaa0000004200 */
[----:B------:R-:W-:Y:S06]  /*6850*/  HMMA.16816.F32 R176, R8, R16, R104 ;  /* 0x0000001008b0723c */ /* 0x000fec0000001868 */
[-C--:B------:R-:W-:Y:S06]  /*6860*/  HMMA.16816.F32 R184, R4, R18.reuse, R184 ;  /* 0x0000001204b8723c */ /* 0x080fec00000018b8 */
[----:B------:R-:W-:Y:S01]  /*6870*/  HMMA.16816.F32 R72, R8, R18, R72 ;  /* 0x000000120848723c */ /* 0x000fe20000001848 */
[----:B------:R-:W3:Y:S01]  /*6880*/  LDSM.16.MT88.4 R16, [R225+0xf000] ;  /* 0x00f00000e110783b */ /* 0x000ee20000004200 */
[--C-:B------:R-:W-:Y:S01]  /*6890*/  FFMA.FTZ R2, R251, UR5, -R22.reuse ;  /* 0x00000005fb027c23 */ /* 0x100fe20008010816 */
[----:B------:R-:W-:Y:S01]  /*68a0*/  MOV R149, R58 ;  /* 0x0000003a00957202 */ /* 0x000fe20000000f00 */
[----:B------:R-:W-:Y:S01]  /*68b0*/  IMAD.MOV.U32 R150, RZ, RZ, R59 ;  /* 0x000000ffff967224 */ /* 0x000fe200078e003b */
[----:B------:R-:W-:Y:S01]  /*68c0*/  MOV R215, R41 ;  /* 0x0000002900d77202 */ /* 0x000fe20000000f00 */
[----:B------:R4:W-:Y:S01]  /*68d0*/  MUFU.EX2 R58, R2 ;  /* 0x00000002003a7308 */ /* 0x0009e20000000800 */
[----:B------:R-:W-:Y:S01]  /*68e0*/  IMAD.MOV.U32 R213, RZ, RZ, R57 ;  /* 0x000000ffffd57224 */ /* 0x000fe200078e0039 */
[----:B------:R-:W3:Y:S01]  /*68f0*/  LDSM.16.MT88.4 R28, [R226+0xf000] ;  /* 0x00f00000e21c783b */ /* 0x000ee20000004200 */
[----:B-1----:R-:W-:Y:S01]  /*6900*/  HMMA.16816.F32 R104, R4, R12, R216 ;  /* 0x0000000c0468723c */ /* 0x002fe200000018d8 */
[----:B----4-:R-:W-:-:S04]  /*6910*/  FFMA.FTZ R2, R249, UR5, -R22 ;  /* 0x00000005f9027c23 */ /* 0x010fc80008010816 */
[----:B------:R1:W4:Y:S02]  /*6920*/  MUFU.EX2 R59, R2 ;  /* 0x00000002003b7308 */ /* 0x0003240000000800 */
[----:B------:R-:W-:Y:S02]  /*6930*/  IMAD.MOV.U32 R217, RZ, RZ, R76 ;  /* 0x000000ffffd97224 */ /* 0x000fe400078e004c */
[----:B------:R-:W-:Y:S02]  /*6940*/  IMAD.MOV.U32 R218, RZ, RZ, R77 ;  /* 0x000000ffffda7224 */ /* 0x000fe400078e004d */
[----:B--2---:R-:W-:Y:S01]  /*6950*/  HMMA.16816.F32 R76, R4, R26, R208 ;  /* 0x0000001a044c723c */ /* 0x004fe200000018d0 */
[----:B------:R-:W-:Y:S01]  /*6960*/  MOV R216, R111 ;  /* 0x0000006f00d87202 */ /* 0x000fe20000000f00 */
[----:B------:R-:W-:Y:S02]  /*6970*/  IMAD.MOV.U32 R183, RZ, RZ, R91 ;  /* 0x000000ffffb77224 */ /* 0x000fe400078e005b */
[----:B-1----:R-:W-:-:S03]  /*6980*/  FFMA.FTZ R2, R248, UR5, -R22 ;  /* 0x00000005f8027c23 */ /* 0x002fc60008010816 */
[----:B------:R-:W-:Y:S01]  /*6990*/  IMAD.MOV.U32 R211, RZ, RZ, R69 ;  /* 0x000000ffffd37224 */ /* 0x000fe200078e0045 */
[----:B------:R1:W-:Y:S01]  /*69a0*/  MUFU.EX2 R137, R2 ;  /* 0x0000000200897308 */ /* 0x0003e20000000800 */
[----:B------:R-:W-:Y:S01]  /*69b0*/  HMMA.16816.F32 R40, R4, R24, R244 ;  /* 0x000000180428723c */ /* 0x000fe200000018f4 */
[----:B------:R-:W-:-:S06]  /*69c0*/  IMAD.MOV.U32 R219, RZ, RZ, R110 ;  /* 0x000000ffffdb7224 */ /* 0x000fcc00078e006e */
[----:B------:R-:W-:Y:S01]  /*69d0*/  MOV R246, R88 ;  /* 0x0000005800f67202 */ /* 0x000fe20000000f00 */
[----:B------:R-:W-:Y:S01]  /*69e0*/  IMAD.MOV.U32 R245, RZ, RZ, R89 ;  /* 0x000000fffff57224 */ /* 0x000fe200078e0059 */
[----:B------:R-:W-:Y:S02]  /*69f0*/  MOV R244, R90 ;  /* 0x0000005a00f47202 */ /* 0x000fe40000000f00 */
[----:B---3--:R-:W-:Y:S01]  /*6a00*/  HMMA.16816.F32 R88, R4, R16, R220 ;  /* 0x000000100458723c */ /* 0x008fe200000018dc */
[----:B-1----:R-:W-:-:S06]  /*6a10*/  FFMA.FTZ R2, R243, UR5, -R22 ;  /* 0x00000005f3027c23 */ /* 0x002fcc0008010816 */
[----:B------:R-:W-:Y:S01]  /*6a20*/  MOV R221, R94 ;  /* 0x0000005e00dd7202 */ /* 0x000fe20000000f00 */
[----:B------:R1:W-:Y:S01]  /*6a30*/  MUFU.EX2 R57, R2 ;  /* 0x0000000200397308 */ /* 0x0003e20000000800 */
        /* <DEDUP_REMOVED lines=20> */
[----:B------:R-:W2:Y:S01]  /*6b80*/  LDL.LU R252, [R1+0xd4] ;  /* 0x0000d40001fc7983 */ /* 0x000ea20000300800 */
[----:B------:R1:W-:Y:S01]  /*6b90*/  MUFU.EX2 R22, R2 ;  /* 0x0000000200167308 */ /* 0x0003e20000000800 */
        /* <DEDUP_REMOVED lines=9> */
[----:B-1----:R-:W-:-:S04]  /*6c30*/  FFMA.FTZ R2, R211, UR5, -R21 ;  /* 0x00000005d3027c23 */ /* 0x002fc80008010815 */
[----:B------:R-:W1:Y:S01]  /*6c40*/  MUFU.EX2 R23, R2 ;  /* 0x0000000200177308 */ /* 0x000e620000000800 */
[----:B------:R-:W-:Y:S01]  /*6c50*/  MOV R246, R56 ;  /* 0x0000003800f67202 */ /* 0x000fe20000000f00 */
[----:B------:R-:W-:Y:S01]  /*6c60*/  IMAD.MOV.U32 R167, RZ, RZ, R95 ;  /* 0x000000ffffa77224 */ /* 0x000fe200078e005f */
[----:B------:R-:W-:Y:S01]  /*6c70*/  HMMA.16816.F32 R60, R8, R18, R60 ;  /* 0x00000012083c723c */ /* 0x000fe2000000183c */
[----:B------:R-:W-:Y:S01]  /*6c80*/  IMAD.MOV.U32 R211, RZ, RZ, R218 ;  /* 0x000000ffffd37224 */ /* 0x000fe200078e00da */
[----:B------:R-:W-:-:S04]  /*6c90*/  MOV R218, R221 ;  /* 0x000000dd00da7202 */ /* 0x000fc80000000f00 */
[----:B------:R-:W-:Y:S01]  /*6ca0*/  HMMA.16816.F32 R92, R4, R18, R204 ;  /* 0x00000012045c723c */ /* 0x000fe200000018cc */
[----:B------:R-:W-:Y:S01]  /*6cb0*/  IMAD.MOV.U32 R181, RZ, RZ, R70 ;  /* 0x000000ffffb57224 */ /* 0x000fe200078e0046 */
[----:B------:R-:W-:-:S04]  /*6cc0*/  MOV R212, R68 ;  /* 0x0000004400d47202 */ /* 0x000fc80000000f00 */
[----:B------:R-:W-:Y:S01]  /*6cd0*/  HMMA.16816.F32 R68, R8, R24, R96 ;  /* 0x000000180844723c */ /* 0x000fe20000001860 */
[----:B------:R-:W-:-:S05]  /*6ce0*/  IMAD.MOV.U32 R221, RZ, RZ, R244 ;  /* 0x000000ffffdd7224 */ /* 0x000fca00078e00f4 */
[----:B------:R-:W-:Y:S01]  /*6cf0*/  HMMA.16816.F32 R36, R8, R26, R36 ;  /* 0x0000001a0824723c */ /* 0x000fe20000001824 */
[----:B------:R-:W-:Y:S01]  /*6d00*/  IMAD.MOV.U32 R148, RZ, RZ, R51 ;  /* 0x000000ffff947224 */ /* 0x000fe200078e0033 */
[----:B------:R-:W-:-:S04]  /*6d10*/  MOV R182, R109 ;  /* 0x0000006d00b67202 */ /* 0x000fc80000000f00 */
[C---:B------:R-:W-:Y:S01]  /*6d20*/  HMMA.16816.F32 R52, R8.reuse, R14, R52 ;  /* 0x0000000e0834723c */ /* 0x040fe20000001834 */
[----:B------:R-:W-:Y:S02]  /*6d30*/  MOV R214, R50 ;  /* 0x0000003200d67202 */ /* 0x000fe40000000f00 */
[----:B------:R-:W-:Y:S02]  /*6d40*/  MOV R151, R49 ;  /* 0x0000003100977202 */ /* 0x000fe40000000f00 */
[----:B------:R-:W-:Y:S01]  /*6d50*/  MOV R180, R48 ;  /* 0x0000003000b47202 */ /* 0x000fe20000000f00 */
[----:B------:R-:W-:Y:S01]  /*6d60*/  HMMA.16816.F32 R24, R8, R16, R112 ;  /* 0x000000100818723c */ /* 0x000fe20000001870 */
[----:B------:R-:W-:Y:S01]  /*6d70*/  MOV R244, R247 ;  /* 0x000000f700f47202 */ /* 0x000fe20000000f00 */
[----:B------:R-:W-:-:S04]  /*6d80*/  IMAD.MOV.U32 R247, RZ, RZ, R134 ;  /* 0x000000fffff77224 */ /* 0x000fc800078e0086 */
[----:B------:R-:W-:Y:S06]  /*6d90*/  HMMA.16816.F32 R100, R8, R12, R116 ;  /* 0x0000000c0864723c */ /* 0x000fec0000001874 */
[C---:B------:R-:W-:Y:S01]  /*6da0*/  HMMA.16816.F32 R120, R4.reuse, R28, R120 ;  /* 0x0000001c0478723c */ /* 0x040fe20000001878 */
[----:B------:R-:W-:Y:S01]  /*6db0*/  IMAD.MOV.U32 R248, RZ, RZ, R215 ;  /* 0x000000fffff87224 */ /* 0x000fe200078e00d7 */
[----:B------:R-:W-:Y:S01]  /*6dc0*/  MOV R243, R83 ;  /* 0x0000005300f37202 */ /* 0x000fe20000000f00 */
[----:B------:R-:W-:Y:S03]  /*6dd0*/  LDSM.16.MT88.4 R96, [R225+0xf800] ;  /* 0x00f80000e160783b */ /* 0x000fe60000004200 */
[C---:B------:R-:W-:Y:S01]  /*6de0*/  HMMA.16816.F32 R108, R4.reuse, R14, R196 ;  /* 0x0000000e046c723c */ /* 0x040fe200000018c4 */
[----:B------:R-:W-:Y:S04]  /*6df0*/  LDSM.16.MT88.4 R112, [R227+0xf800] ;  /* 0x00f80000e370783b */ /* 0x000fe80000004200 */
[----:B------:R3:W5:Y:S01]  /*6e00*/  LDL.LU R134, [R1+0xd0] ;  /* 0x0000d00001867983 */ /* 0x0007620000300800 */
[----:B------:R-:W-:Y:S03]  /*6e10*/  HMMA.16816.F32 R48, R4, R30, R124 ;  /* 0x0000001e0430723c */ /* 0x000fe6000000187c */
[----:B------:R-:W3:Y:S03]  /*6e20*/  LDSM.16.MT88.4 R4, [R226+0xf800] ;  /* 0x00f80000e204783b */ /* 0x000ee60000004200 */
[C---:B------:R-:W-:Y:S06]  /*6e30*/  HMMA.16816.F32 R116, R8.reuse, R28, R128 ;  /* 0x0000001c0874723c */ /* 0x040fec0000001880 */
[----:B------:R-:W-:Y:S01]  /*6e40*/  HMMA.16816.F32 R28, R8, R30, R84 ;  /* 0x0000001e081c723c */ /* 0x000fe20000001854 */
[----:B------:R-:W-:-:S02]  /*6e50*/  MOV R215, R81 ;  /* 0x0000005100d77202 */ /* 0x000fc40000000f00 */
[----:B----4-:R-:W-:Y:S02]  /*6e60*/  F2FP.F16.F32.PACK_AB R128, R59, R58 ;  /* 0x0000003a3b80723e */ /* 0x010fe400000000ff */
[----:B-1----:R-:W-:Y:S02]  /*6e70*/  F2FP.F16.F32.PACK_AB R129, R23, R22 ;  /* 0x000000161781723e */ /* 0x002fe400000000ff */
[----:B------:R-:W-:Y:S01]  /*6e80*/  F2FP.F16.F32.PACK_AB R130, R57, R137 ;  /* 0x000000893982723e */ /* 0x000fe200000000ff */
[----:B--2---:R-:W-:-:S04]  /*6e90*/  FFMA.FTZ R2, R252, UR5, -R21 ;  /* 0x00000005fc027c23 */ /* 0x004fc80008010815 */
[----:B------:R1:W-:Y:S02]  /*6ea0*/  MUFU.EX2 R56, R2 ;  /* 0x0000000200387308 */ /* 0x0003e40000000800 */
[----:B-1----:R-:W-:-:S06]  /*6eb0*/  FFMA.FTZ R2, R250, UR5, -R21 ;  /* 0x00000005fa027c23 */ /* 0x002fcc0008010815 */
[----:B------:R1:W2:Y:S02]  /*6ec0*/  MUFU.EX2 R19, R2 ;  /* 0x0000000200137308 */ /* 0x0002a40000000800 */
[----:B-1----:R-:W-:Y:S01]  /*6ed0*/  FFMA.FTZ R2, R209, UR5, -R20 ;  /* 0x00000005d1027c23 */ /* 0x002fe20008010814 */
[----:B------:R-:W-:Y:S01]  /*6ee0*/  MOV R209, R210 ;  /* 0x000000d200d17202 */ /* 0x000fe20000000f00 */
[----:B------:R-:W-:Y:S01]  /*6ef0*/  IMAD.MOV.U32 R210, RZ, RZ, R211 ;  /* 0x000000ffffd27224 */ /* 0x000fe200078e00d3 */
[----:B------:R-:W-:Y:S01]  /*6f00*/  MOV R211, R216 ;  /* 0x000000d800d37202 */ /* 0x000fe20000000f00 */
[----:B------:R-:W-:Y:S01]  /*6f10*/  IMAD.MOV.U32 R216, RZ, RZ, R217 ;  /* 0x000000ffffd87224 */ /* 0x000fe200078e00d9 */
[----:B------:R-:W-:Y:S01]  /*6f20*/  MOV R217, R218 ;  /* 0x000000da00d97202 */ /* 0x000fe20000000f00 */
[----:B------:R1:W-:Y:S01]  /*6f30*/  MUFU.EX2 R17, R2 ;  /* 0x0000000200117308 */ /* 0x0003e20000000800 */
[----:B------:R-:W-:Y:S01]  /*6f40*/  IMAD.MOV.U32 R218, RZ, RZ, R219 ;  /* 0x000000ffffda7224 */ /* 0x000fe200078e00db */
[----:B------:R-:W-:Y:S01]  /*6f50*/  MOV R219, R220 ;  /* 0x000000dc00db7202 */ /* 0x000fe20000000f00 */
[----:B------:R-:W-:Y:S01]  /*6f60*/  IMAD.MOV.U32 R220, RZ, RZ, R221 ;  /* 0x000000ffffdc7224 */ /* 0x000fe200078e00dd */
[----:B------:R-:W-:Y:S01]  /*6f70*/  MOV R221, R222 ;  /* 0x000000de00dd7202 */ /* 0x000fe20000000f00 */
[----:B------:R-:W-:Y:S01]  /*6f80*/  IMAD.MOV.U32 R222, RZ, RZ, R223 ;  /* 0x000000ffffde7224 */ /* 0x000fe200078e00df */
[----:B------:R-:W-:Y:S01]  /*6f90*/  MOV R223, R244 ;  /* 0x000000f400df7202 */ /* 0x000fe20000000f00 */
[----:B------:R-:W-:-:S02]  /*6fa0*/  IMAD.MOV.U32 R244, RZ, RZ, R245 ;  /* 0x000000fffff47224 */ /* 0x000fc400078e00f5 */
[----:B-1----:R-:W-:Y:S01]  /*6fb0*/  FFMA.FTZ R2, R209, UR5, -R20 ;  /* 0x00000005d1027c23 */ /* 0x002fe20008010814 */
[----:B------:R-:W-:Y:S01]  /*6fc0*/  MOV R209, R210 ;  /* 0x000000d200d17202 */ /* 0x000fe20000000f00 */
[----:B------:R-:W-:Y:S01]  /*6fd0*/  IMAD.MOV.U32 R210, RZ, RZ, R211 ;  /* 0x000000ffffd27224 */ /* 0x000fe200078e00d3 */
[----:B------:R-:W-:Y:S01]  /*6fe0*/  MOV R211, R216 ;  /* 0x000000d800d37202 */ /* 0x000fe20000000f00 */
[----:B------:R-:W-:Y:S01]  /*6ff0*/  IMAD.MOV.U32 R216, RZ, RZ, R217 ;  /* 0x000000ffffd87224 */ /* 0x000fe200078e00d9 */
[----:B------:R1:W4:Y:S01]  /*7000*/  MUFU.EX2 R18, R2 ;  /* 0x0000000200127308 */ /* 0x0003220000000800 */
        /* <DEDUP_REMOVED lines=10> */
[--C-:B-1----:R-:W-:Y:S01]  /*70b0*/  FFMA.FTZ R2, R209, UR5, -R20.reuse ;  /* 0x00000005d1027c23 */ /* 0x102fe20008010814 */
        /* <DEDUP_REMOVED lines=49> */
[----:B-1----:R-:W-:Y:S01]  /*73d0*/  FFMA.FTZ R2, R207, UR5, -R0 ;  /* 0x00000005cf027c23 */ /* 0x002fe20008010800 */
[----:B------:R-:W-:Y:S01]  /*73e0*/  MOV R222, R246 ;  /* 0x000000f600de7202 */ /* 0x000fe20000000f00 */
[----:B------:R-:W-:Y:S01]  /*73f0*/  IMAD.MOV.U32 R221, RZ, RZ, R245 ;  /* 0x000000ffffdd7224 */ /* 0x000fe200078e00f5 */
[----:B------:R-:W-:Y:S01]  /*7400*/  MOV R149, R150 ;  /* 0x0000009600957202 */ /* 0x000fe20000000f00 */
[----:B------:R1:W3:Y:S01]  /*7410*/  MUFU.EX2 R13, R2 ;  /* 0x00000002000d7308 */ /* 0x0002e20000000800 */
        /* <DEDUP_REMOVED lines=10> */
[----:B------:R-:W3:Y:S01]  /*74c0*/  LDSM.16.MT88.4 R80, [R224+0xf800] ;  /* 0x00f80000e050783b */ /* 0x000ee20000004200 */
[----:B------:R-:W-:Y:S01]  /*74d0*/  IMAD.MOV.U32 R204, RZ, RZ, R209 ;  /* 0x000000ffffcc7224 */ /* 0x000fe200078e00d1 */
[----:B------:R-:W-:-:S02]  /*74e0*/  MOV R250, R235 ;  /* 0x000000eb00fa7202 */ /* 0x000fc40000000f00 */
[----:B--2---:R-:W-:Y:S01]  /*74f0*/  F2FP.F16.F32.PACK_AB R131, R19, R56 ;  /* 0x000000381383723e */ /* 0x004fe200000000ff */
[----:B------:R2:W5:Y:S01]  /*7500*/  LDL.LU R136, [R1+0xc8] ;  /* 0x0000c80001887983 */ /* 0x0005620000300800 */
[----:B-1----:R-:W-:Y:S01]  /*7510*/  FFMA.FTZ R2, R208, UR5, -R0 ;  /* 0x00000005d0027c23 */ /* 0x002fe20008010800 */
[----:B------:R-:W-:Y:S02]  /*7520*/  IMAD.MOV.U32 R208, RZ, RZ, R217 ;  /* 0x000000ffffd07224 */ /* 0x000fe400078e00d9 */
        /* <DEDUP_REMOVED lines=19> */
[----:B------:R-:W-:Y:S01]  /*7660*/  FFMA.FTZ R0, R204, UR5, -R0 ;  /* 0x00000005cc007c23 */ /* 0x000fe20008010800 */
[----:B------:R-:W-:Y:S01]  /*7670*/  MOV R204, R216 ;  /* 0x000000d800cc7202 */ /* 0x000fe20000000f00 */
[----:B------:R-:W-:Y:S01]  /*7680*/  IMAD.MOV.U32 R211, RZ, RZ, R182 ;  /* 0x000000ffffd37224 */ /* 0x000fe200078e00b6 */
[----:B------:R-:W-:Y:S01]  /*7690*/  MOV R217, R180 ;  /* 0x000000b400d97202 */ /* 0x000fe20000000f00 */
[----:B------:R-:W-:Y:S01]  /*76a0*/  IMAD.MOV.U32 R244, RZ, RZ, R150 ;  /* 0x000000fffff47224 */ /* 0x000fe200078e0096 */
[----:B------:R-:W-:Y:S02]  /*76b0*/  MOV R216, R181 ;  /* 0x000000b500d87202 */ /* 0x000fe40000000f00 */
[----:B------:R-:W-:Y:S02]  /*76c0*/  MOV R245, R149 ;  /* 0x0000009500f57202 */ /* 0x000fe40000000f00 */
[----:B------:R-:W-:Y:S01]  /*76d0*/  MOV R223, R151 ;  /* 0x0000009700df7202 */ /* 0x000fe20000000f00 */
[----:B------:R-:W-:Y:S01]  /*76e0*/  FADD.FTZ R9, R250, R20 ;  /* 0x00000014fa097221 */ /* 0x000fe20000010000 */
[----:B------:R-:W-:Y:S01]  /*76f0*/  MOV R210, R183 ;  /* 0x000000b700d27202 */ /* 0x000fe20000000f00 */
[----:B------:R-:W-:Y:S01]  /*7700*/  FADD.FTZ R10, R197, R196 ;  /* 0x000000c4c50a7221 */ /* 0x000fe20000010000 */
[----:B------:R-:W1:Y:S01]  /*7710*/  LDSM.16.MT88.4 R180, [R227+0xd800] ;  /* 0x00d80000e3b4783b */ /* 0x000e620000004200 */
[----:B------:R-:W-:-:S02]  /*7720*/  MOV R219, R164 ;  /* 0x000000a400db7202 */ /* 0x000fc40000000f00 */
[----:B------:R-:W-:Y:S01]  /*7730*/  MOV R218, R166 ;  /* 0x000000a600da7202 */ /* 0x000fe20000000f00 */
[----:B------:R-:W2:Y:S01]  /*7740*/  LDSM.16.MT88.4 R148, [R224+0xd800] ;  /* 0x00d80000e094783b */ /* 0x000ea20000004200 */
[----:B------:R-:W-:Y:S02]  /*7750*/  MOV R251, R198 ;  /* 0x000000c600fb7202 */ /* 0x000fe40000000f00 */
[----:B------:R-:W-:Y:S01]  /*7760*/  MOV R249, R199 ;  /* 0x000000c700f97202 */ /* 0x000fe20000000f00 */
[----:B------:R-:W2:Y:S04]  /*7770*/  LDSM.16.MT88.4 R164, [R225+0xd800] ;  /* 0x00d80000e1a4783b */ /* 0x000ea80000004200 */
[----:B------:R-:W2:Y:S01]  /*7780*/  LDSM.16.MT88.4 R196, [R226+0xd800] ;  /* 0x00d80000e2c4783b */ /* 0x000ea20000004200 */
[----:B------:R1:W-:Y:S01]  /*7790*/  MUFU.EX2 R12, R2 ;  /* 0x00000002000c7308 */ /* 0x0003e20000000800 */
[----:B----4-:R-:W-:-:S02]  /*77a0*/  F2FP.F16.F32.PACK_AB R124, R18, R17 ;  /* 0x00000011127c723e */ /* 0x010fc400000000ff */
[----:B---3--:R-:W-:Y:S01]  /*77b0*/  F2FP.F16.F32.PACK_AB R125, R13, R11 ;  /* 0x0000000b0d7d723e */ /* 0x008fe200000000ff */
[C---:B------:R-:W-:Y:S01]  /*77c0*/  HMMA.16816.F32 R116, R128.reuse, R4, R116 ;  /* 0x000000048074723c */ /* 0x040fe20000001874 */
[----:B------:R3:W5:Y:S03]  /*77d0*/  LDL.LU R242, [R1+0xc4] ;  /* 0x0000c40001f27983 */ /* 0x0007660000300800 */
[----:B------:R4:W4:Y:S01]  /*77e0*/  MUFU.EX2 R14, R0 ;  /* 0x00000000000e7308 */ /* 0x0009220000000800 */
[----:B------:R-:W-:Y:S02]  /*77f0*/  MOV R126, R204 ;  /* 0x000000cc007e7202 */ /* 0x000fe40000000f00 */
[----:B------:R-:W-:Y:S01]  /*7800*/  MOV R250, R21 ;  /* 0x0000001500fa7202 */ /* 0x000fe20000000f00 */
[----:B------:R-:W-:Y:S01]  /*7810*/  FADD.FTZ R9, R230, R9 ;  /* 0x00000009e6097221 */ /* 0x000fe20000010000 */
[----:B------:R-:W-:Y:S01]  /*7820*/  MOV R21, R252 ;  /* 0x000000fc00157202 */ /* 0x000fe20000000f00 */
[----:B------:R-:W-:Y:S01]  /*7830*/  IMAD.MOV.U32 R252, RZ, RZ, R220 ;  /* 0x000000fffffc7224 */ /* 0x000fe200078e00dc */
[----:B------:R-:W-:Y:S01]  /*7840*/  MOV R205, R238 ;  /* 0x000000ee00cd7202 */ /* 0x000fe20000000f00 */
[----:B------:R-:W-:Y:S01]  /*7850*/  HMMA.16816.F32 R68, R128, R80, R68 ;  /* 0x000000508044723c */ /* 0x000fe20000001844 */
[----:B-1----:R-:W-:Y:S01]  /*7860*/  FADD.FTZ R2, R127, R126 ;  /* 0x0000007e7f027221 */ /* 0x002fe20000010000 */
[----:B------:R-:W-:Y:S01]  /*7870*/  F2FP.F16.F32.PACK_AB R126, R15, R16 ;  /* 0x000000100f7e723e */ /* 0x000fe200000000ff */
[----:B------:R-:W-:-:S03]  /*7880*/  IMAD.MOV.U32 R208, RZ, RZ, R239 ;  /* 0x000000ffffd07224 */ /* 0x000fc600078e00ef */
[----:B------:R-:W-:Y:S01]  /*7890*/  HMMA.16816.F32 R84, R128, R96, R24 ;  /* 0x000000608054723c */ /* 0x000fe20000001818 */
[----:B------:R-:W-:Y:S01]  /*78a0*/  FADD.FTZ R2, R232, R2 ;  /* 0x00000002e8027221 */ /* 0x000fe20000010000 */
[----:B------:R-:W-:Y:S01]  /*78b0*/  MOV R209, R240 ;  /* 0x000000f000d17202 */ /* 0x000fe20000000f00 */
[----:B----4-:R-:W-:Y:S01]  /*78c0*/  FADD.FTZ R0, R233, R8 ;  /* 0x00000008e9007221 */ /* 0x010fe20000010000 */
[----:B------:R-:W-:Y:S01]  /*78d0*/  F2FP.F16.F32.PACK_AB R127, R14, R12 ;  /* 0x0000000c0e7f723e */ /* 0x000fe200000000ff */
[----:B------:R-:W-:Y:S01]  /*78e0*/  FADD.FTZ R8, R250, R10 ;  /* 0x0000000afa087221 */ /* 0x000fe20000010000 */
[----:B------:R-:W-:Y:S02]  /*78f0*/  IMAD.MOV.U32 R250, RZ, RZ, R21 ;  /* 0x000000fffffa7224 */ /* 0x000fe400078e0015 */
[----:B------:R-:W-:Y:S01]  /*7900*/  FADD.FTZ R0, R229, R0 ;  /* 0x00000000e5007221 */ /* 0x000fe20000010000 */
[----:B------:R-:W-:Y:S01]  /*7910*/  MOV R21, R252 ;  /* 0x000000fc00157202 */ /* 0x000fe20000000f00 */
[----:B------:R-:W-:Y:S01]  /*7920*/  FADD.FTZ R2, R228, R2 ;  /* 0x00000002e4027221 */ /* 0x000fe20000010000 */
[----:B------:R-:W-:Y:S01]  /*7930*/  MOV R252, R133 ;  /* 0x0000008500fc7202 */ /* 0x000fe20000000f00 */
[----:B------:R-:W-:Y:S01]  /*7940*/  HMMA.16816.F32 R120, R124, R4, R120 ;  /* 0x000000047c78723c */ /* 0x000fe20000001878 */
[----:B------:R-:W-:Y:S01]  /*7950*/  FADD.FTZ R8, R139, R8 ;  /* 0x000000088b087221 */ /* 0x000fe20000010000 */
[----:B------:R-:W-:Y:S01]  /*7960*/  FADD.FTZ R0, R132, R0 ;  /* 0x0000000084007221 */ /* 0x000fe20000010000 */
[----:B------:R-:W-:Y:S01]  /*7970*/  FADD.FTZ R2, R21, R2 ;  /* 0x0000000215027221 */ /* 0x000fe20000010000 */
[----:B------:R-:W-:Y:S01]  /*7980*/  MOV R204, R237 ;  /* 0x000000ed00cc7202 */ /* 0x000fe20000000f00 */
[----:B------:R3:W5:Y:S02]  /*7990*/  LDL.LU R241, [R1+0xc0] ;  /* 0x0000c00001f17983 */ /* 0x0007640000300800 */
[----:B------:R-:W-:Y:S01]  /*79a0*/  FADD.FTZ R4, R250, R9 ;  /* 0x00000009fa047221 */ /* 0x000fe20000010000 */
[----:B------:R-:W-:Y:S01]  /*79b0*/  FADD.FTZ R5, R252, R8 ;  /* 0x00000008fc057221 */ /* 0x000fe20000010000 */
[----:B------:R-:W-:Y:S01]  /*79c0*/  HMMA.16816.F32 R176, R128, R180, R176 ;  /* 0x000000b480b0723c */ /* 0x000fe200000018b0 */
[----:B------:R-:W-:Y:S01]  /*79d0*/  FADD.FTZ R2, R249, R2 ;  /* 0x00000002f9027221 */ /* 0x000fe20000010000 */
[----:B------:R-:W-:Y:S01]  /*79e0*/  FADD.FTZ R8, R243, R4 ;  /* 0x00000004f3087221 */ /* 0x000fe20000010000 */
[----:B------:R-:W-:-:S03]  /*79f0*/  FADD.FTZ R4, R248, R0 ;  /* 0x00000000f8047221 */ /* 0x000fc60000010000 */
[----:B------:R-:W-:Y:S01]  /*7a00*/  HMMA.16816.F32 R172, R124, R180, R172 ;  /* 0x000000b47cac723c */ /* 0x000fe200000018ac */
[----:B------:R-:W-:Y:S01]  /*7a10*/  FADD.FTZ R0, R251, R5 ;  /* 0x00000005fb007221 */ /* 0x000fe20000010000 */
[----:B------:R-:W-:-:S04]  /*7a20*/  FADD.FTZ R5, R204, R8 ;  /* 0x00000008cc057221 */ /* 0x000fc80000010000 */
[C---:B--2---:R-:W-:Y:S06]  /*7a30*/  HMMA.16816.F32 R144, R128.reuse, R148, R144 ;  /* 0x000000948090723c */ /* 0x044fec0000001890 */
[C---:B------:R-:W-:Y:S06]  /*7a40*/  HMMA.16816.F32 R160, R128.reuse, R164, R160 ;  /* 0x000000a480a0723c */ /* 0x040fec00000018a0 */
[C---:B------:R-:W-:Y:S06]  /*7a50*/  HMMA.16816.F32 R192, R128.reuse, R196, R192 ;  /* 0x000000c480c0723c */ /* 0x040fec00000018c0 */
[----:B------:R-:W-:Y:S01]  /*7a60*/  HMMA.16816.F32 R100, R128, R112, R100 ;  /* 0x000000708064723c */ /* 0x000fe20000001864 */
[----:B------:R-:W-:Y:S01]  /*7a70*/  MOV R220, R221 ;  /* 0x000000dd00dc7202 */ /* 0x000fe20000000f00 */
[----:B------:R3:W5:Y:S04]  /*7a80*/  LDL.LU R240, [R1+0xbc] ;  /* 0x0000bc0001f07983 */ /* 0x0007680000300800 */
        /* <DEDUP_REMOVED lines=19> */
[----:B------:R-:W-:Y:S01]  /*7bc0*/  HMMA.16816.F32 R112, R128, R114, R52 ;  /* 0x000000728070723c */ /* 0x000fe20000001834 */
[----:B------:R-:W-:Y:S01]  /*7bd0*/  IMAD.MOV.U32 R222, RZ, RZ, R223 ;  /* 0x000000ffffde7224 */ /* 0x000fe200078e00df */
[----:B------:R3:W5:Y:S04]  /*7be0*/  LDL.LU R238, [R1+0xb4] ;  /* 0x0000b40001ee7983 */ /* 0x0007680000300800 */
[----:B------:R-:W-:Y:S01]  /*7bf0*/  HMMA.16816.F32 R72, R124, R80, R40 ;  /* 0x000000507c48723c */ /* 0x000fe20000001828 */
[----:B------:R-:W-:Y:S01]  /*7c00*/  MOV R223, R244 ;  /* 0x000000f400df7202 */ /* 0x000fe20000000f00 */
[----:B------:R3:W5:Y:S04]  /*7c10*/  LDL.LU R237, [R1+0xb0] ;  /* 0x0000b00001ed7983 */ /* 0x0007680000300800 */
[----:B------:R-:W-:Y:S06]  /*7c20*/  HMMA.16816.F32 R80, R128, R82, R36 ;  /* 0x000000528050723c */ /* 0x000fec0000001824 */
[-C--:B------:R-:W-:Y:S01]  /*7c30*/  HMMA.16816.F32 R124, R124, R6.reuse, R48 ;  /* 0x000000067c7c723c */ /* 0x080fe20000001830 */
[----:B------:R-:W-:Y:S01]  /*7c40*/  MOV R244, R245 ;  /* 0x000000f500f47202 */ /* 0x000fe20000000f00 */
[----:B------:R3:W5:Y:S04]  /*7c50*/  LDL.LU R236, [R1+0xac] ;  /* 0x0000ac0001ec7983 */ /* 0x0007680000300800 */
[----:B------:R-:W-:Y:S01]  /*7c60*/  HMMA.16816.F32 R128, R128, R6, R28 ;  /* 0x000000068080723c */ /* 0x000fe2000000181c */
[----:B------:R-:W-:Y:S01]  /*7c70*/  IMAD.MOV.U32 R245, RZ, RZ, R246 ;  /* 0x000000fffff57224 */ /* 0x000fe200078e00f6 */
[----:B------:R3:W5:Y:S05]  /*7c80*/  LDL.LU R235, [R1+0xa8] ;  /* 0x0000a80001eb7983 */ /* 0x00076a0000300800 */
        /* <DEDUP_REMOVED lines=59> */
[----:B------:R-:W-:Y:S05]  /*8040*/  @!P0 BRA `(.L_x_267) ;  /* 0x0000004c00e88947 */ /* 0x000fea0003800000 */
[----:B------:R-:W-:Y:S01]  /*8050*/  ULDC UR4, c[0x0][0x2d0] ;  /* 0x0000b40000047ab9 */ /* 0x000fe20000000800 */
[----:B-----5:R-:W-:Y:S01]  /*8060*/  IMAD.MOV.U32 R133, RZ, RZ, R135 ;  /* 0x000000ffff857224 */ /* 0x020fe200078e0087 */
[----:B------:R-:W-:Y:S01]  /*8070*/  ISETP.GE.AND P3, PT, R132, UR4, PT ;  /* 0x0000000484007c0c */ /* 0x000fe2000bf66270 */
[----:B------:R-:W-:Y:S01]  /*8080*/  IMAD.MOV.U32 R132, RZ, RZ, R136 ;  /* 0x000000ffff847224 */ /* 0x000fe200078e0088 */
[----:B------:R-:W-:Y:S01]  /*8090*/  MOV R138, R3 ;  /* 0x00000003008a7202 */ /* 0x000fe20000000f00 */
[----:B------:R-:W-:Y:S01]  /*80a0*/  ULDC.64 UR8, c[0x0][0x250] ;  /* 0x0000940000087ab9 */ /* 0x000fe20000000a00 */
[----:B------:R-:W-:Y:S01]  /*80b0*/  MOV R137, R134 ;  /* 0x0000008600897202 */ /* 0x000fe20000000f00 */
[----:B------:R-:W-:Y:S02]  /*80c0*/  ULEA.HI.SX32 UR20, UR17, 0xfffffffe, 0x1a ;  /* 0xfffffffe11147891 */ /* 0x000fe4000f8fd23f */
[----:B------:R-:W-:Y:S02]  /*80d0*/  USHF.L.U64.HI UR12, UR8, 0x4, UR9 ;  /* 0x00000004080c7899 */ /* 0x000fe40008010209 */
[----:B------:R-:W-:Y:S01]  /*80e0*/  USHF.L.U32 UR13, UR8, 0x4, URZ ;  /* 0x00000004080d7899 */ /* 0x000fe2000800063f */
[----:B------:R-:W-:Y:S01]  /*80f0*/  ULDC UR10, c[0x0][0x2d0] ;  /* 0x0000b400000a7ab9 */ /* 0x000fe20000000800 */
[----:B------:R-:W-:-:S02]  /*8100*/  ULDC UR5, c[0x0][0x39c] ;  /* 0x0000e70000057ab9 */ /* 0x000fc40000000800 */
[----:B---3--:R-:W1:Y:S01]  /*8110*/  @!P3 LDC.64 R4, c[0x0][0x220] ;  /* 0x00008800ff04bb82 */ /* 0x008e620000000a00 */
[----:B------:R-:W-:Y:S01]  /*8120*/  ULDC UR4, c[0x0][0x2ec] ;  /* 0x0000bb0000047ab9 */ /* 0x000fe20000000800 */
[----:B------:R-:W-:-:S06]  /*8130*/  ULDC.64 UR6, c[0x0][0x248] ;  /* 0x0000920000067ab9 */ /* 0x000fcc0000000a00 */
[----:B------:R-:W2:Y:S08]  /*8140*/  @!P3 LDC.64 R8, c[0x0][0x220] ;  /* 0x00008800ff08bb82 */ /* 0x000eb00000000a00 */
[----:B------:R-:W3:Y:S01]  /*8150*/  @!P3 LDC.64 R6, c[0x0][0x220] ;  /* 0x00008800ff06bb82 */ /* 0x000ee20000000a00 */
[----:B-1----:R1:W-:Y:S04]  /*8160*/  @!P3 STL.64 [R1+0x60], R4 ;  /* 0x000060040100b387 */ /* 0x0023e80000100a00 */
[----:B--2---:R2:W-:Y:S04]  /*8170*/  @!P3 STL.64 [R1+0x58], R8 ;  /* 0x000058080100b387 */ /* 0x0045e80000100a00 */
[----:B---3--:R2:W-:Y:S01]  /*8180*/  @!P3 STL.64 [R1+0x50], R6 ;  /* 0x000050060100b387 */ /* 0x0085e20000100a00 */
[----:B-1----:R-:W1:Y:S03]  /*8190*/  @!P3 LDC.64 R4, c[0x0][0x220] ;  /* 0x00008800ff04bb82 */ /* 0x002e660000000a00 */
[----:B-1----:R2:W-:Y:S01]  /*81a0*/  @!P3 STL.64 [R1+0x48], R4 ;  /* 0x000048040100b387 */ /* 0x0025e20000100a00 */
[----:B------:R-:W-:Y:S05]  /*81b0*/  BRA `(.L_x_268) ;  /* 0x0000000400547947 */ /* 0x000fea0003800000 */
.L_x_270:
        /* <DEDUP_REMOVED lines=15> */
[----:B------:R-:W4:Y:S01]  /*82b0*/  @!P2 LDC.64 R16, c[0x0][0x218] ;  /* 0x00008600ff10ab82 */ /* 0x000f220000000a00 */
[----:B--2---:R-:W-:Y:S07]  /*82c0*/  LEA R3, P0, R3, R14, 0x6 ;  /* 0x0000000e03037211 */ /* 0x004fee00078030ff */
[----:B------:R-:W2:Y:S01]  /*82d0*/  @!P2 LDC.64 R14, c[0x0][0x218] ;  /* 0x00008600ff0eab82 */ /* 0x000ea20000000a00 */
[----:B---3--:R-:W-:Y:S02]  /*82e0*/  LEA.HI.X R4, R2, R13, R4, 0x6, P0 ;  /* 0x0000000d02047211 */ /* 0x008fe400000f3404 */
[C---:B-1----:R-:W-:Y:S02]  /*82f0*/  @!P3 LEA R10, P5, R3.reuse, R10, 0x1 ;  /* 0x0000000a030ab211 */ /* 0x042fe400078a08ff */
[C---:B-----5:R-:W-:Y:S02]  /*8300*/  @!P2 LEA R8, P0, R3.reuse, R8, 0x1 ;  /* 0x000000080308a211 */ /* 0x060fe400078008ff */
[C-C-:B------:R-:W-:Y:S01]  /*8310*/  @!P3 LEA.HI.X R11, R3.reuse, R11, R4.reuse, 0x1, P5 ;  /* 0x0000000b030bb211 */ /* 0x140fe200028f0c04 */
[----:B------:R-:W1:Y:S01]  /*8320*/  @!P3 LDC.64 R12, c[0x0][0x218] ;  /* 0x00008600ff0cbb82 */ /* 0x000e620000000a00 */
        /* <DEDUP_REMOVED lines=20> */
[----:B---3--:R-:W3:Y:S08]  /*8470*/  @!P3 LDC.64 R10, c[0x0][0x218] ;  /* 0x00008600ff0abb82 */ /* 0x008ef00000000a00 */
[----:B-----5:R-:W5:Y:S01]  /*8480*/  @!P2 LDC.64 R8, c[0x0][0x218] ;  /* 0x00008600ff08ab82 */ /* 0x020f620000000a00 */
[C---:B----4-:R-:W-:Y:S04]  /*8490*/  @!P2 LEA R6, P0, R2.reuse, R16, 0x1 ;  /* 0x000000100206a211 */ /* 0x050fe800078008ff */
[C---:B------:R-:W-:Y:S02]  /*84a0*/  @!P2 LEA.HI.X R7, R2.reuse, R17, R4, 0x1, P0 ;  /* 0x000000110207a211 */ /* 0x040fe400000f0c04 */
[----:B------:R-:W-:Y:S03]  /*84b0*/  IADD3 R2, P0, R2, UR22, RZ ;  /* 0x0000001602027c10 */ /* 0x000fe6000ff1e0ff */
[----:B------:R-:W-:Y:S01]  /*84c0*/  @!PT LDS RZ, [RZ] ;  /* 0x00000000fffff984 */ /* 0x000fe20000000800 */
[----:B------:R-:W-:Y:S01]  /*84d0*/  @!PT LDS RZ, [RZ] ;  /* 0x00000000fffff984 */ /* 0x000fe20000000800 */
[----:B------:R-:W-:Y:S01]  /*84e0*/  @!PT LDS RZ, [RZ] ;  /* 0x00000000fffff984 */ /* 0x000fe20000000800 */
[----:B------:R2:W-:Y:S01]  /*84f0*/  @!P2 LDGSTS.E.BYPASS.LTC128B.128 [R242+0xa800], desc[UR18][R6.64+0x80] ;  /* 0x0a80008006f2afae */ /* 0x0005e2000b901d52 */
[----:B-1----:R-:W-:Y:S02]  /*8500*/  @!P3 LEA R12, P1, R2, R12, 0x1 ;  /* 0x0000000c020cb211 */ /* 0x002fe400078208ff */
[----:B------:R-:W-:Y:S01]  /*8510*/  IADD3.X R4, R4, UR21, RZ, P0, !PT ;  /* 0x0000001504047c10 */ /* 0x000fe200087fe4ff */
[----:B------:R1:W-:Y:S01]  /*8520*/  @P3 STS.128 [R242+0x9000], RZ ;  /* 0x009000fff2003388 */ /* 0x0003e20000000c00 */
[C---:B------:R-:W-:Y:S02]  /*8530*/  IADD3 R3, P0, R2.reuse, UR22, RZ ;  /* 0x0000001602037c10 */ /* 0x040fe4000ff1e0ff */
[C-C-:B------:R-:W-:Y:S02]  /*8540*/  @!P3 LEA.HI.X R13, R2.reuse, R13, R4.reuse, 0x1, P1 ;  /* 0x0000000d020db211 */ /* 0x140fe400008f0c04 */
[C---:B-----5:R-:W-:Y:S02]  /*8550*/  @!P2 LEA R8, P1, R2.reuse, R8, 0x1 ;  /* 0x000000080208a211 */ /* 0x060fe400078208ff */
[C---:B---3--:R-:W-:Y:S01]  /*8560*/  @!P3 LEA R10, P5, R3.reuse, R10, 0x1 ;  /* 0x0000000a030ab211 */ /* 0x048fe200078a08ff */
[----:B------:R-:W-:Y:S01]  /*8570*/  @!PT LDS RZ, [RZ] ;  /* 0x00000000fffff984 */ /* 0x000fe20000000800 */
[----:B------:R-:W-:Y:S01]  /*8580*/  @!PT LDS RZ, [RZ] ;  /* 0x00000000fffff984 */ /* 0x000fe20000000800 */
[----:B------:R-:W-:Y:S01]  /*8590*/  @!PT LDS RZ, [RZ] ;  /* 0x00000000fffff984 */ /* 0x000fe20000000800 */
[----:B------:R1:W-:Y:S01]  /*85a0*/  @!P3 LDGSTS.E.BYPASS.LTC128B.128 [R242+0x9000], desc[UR18][R12.64] ;  /* 0x090000000cf2bfae */ /* 0x0003e2000b901d52 */
[----:B------:R-:W-:Y:S02]  /*85b0*/  @!P2 LEA.HI.X R9, R2, R9, R4, 0x1, P1 ;  /* 0x000000090209a211 */ /* 0x000fe400008f0c04 */
[----:B------:R-:W-:Y:S01]  /*85c0*/  IADD3.X R5, R4, UR21, RZ, P0, !PT ;  /* 0x0000001504057c10 */ /* 0x000fe200087fe4ff */
[----:B------:R1:W-:Y:S03]  /*85d0*/  @P2 STS.128 [R242+0xb000], RZ ;  /* 0x00b000fff2002388 */ /* 0x0003e60000000c00 */
[C-C-:B------:R-:W-:Y:S01]  /*85e0*/  @!P3 LEA.HI.X R11, R3.reuse, R11, R5.reuse, 0x1, P5 ;  /* 0x0000000b030bb211 */ /* 0x140fe200028f0c05 */
[----:B------:R-:W-:Y:S01]  /*85f0*/  @!PT LDS RZ, [RZ] ;  /* 0x00000000fffff984 */ /* 0x000fe20000000800 */
[----:B------:R-:W-:Y:S01]  /*8600*/  @!PT LDS RZ, [RZ] ;  /* 0x00000000fffff984 */ /* 0x000fe20000000800 */
[----:B------:R-:W-:Y:S01]  /*8610*/  @!PT LDS RZ, [RZ] ;  /* 0x00000000fffff984 */ /* 0x000fe20000000800 */
[----:B------:R1:W-:Y:S04]  /*8620*/  @!P2 LDGSTS.E.BYPASS.LTC128B.128 [R242+0xb000], desc[UR18][R8.64+0x80] ;  /* 0x0b00008008f2afae */ /* 0x0003e8000b901d52 */
[----:B------:R1:W-:Y:S01]  /*8630*/  @P3 STS.128 [R242+0x9800], RZ ;  /* 0x009800fff2003388 */ /* 0x0003e20000000c00 */
[C---:B--2---:R-:W-:Y:S03]  /*8640*/  @!P2 LEA R6, P0, R3.reuse, R14, 0x1 ;  /* 0x0000000e0306a211 */ /* 0x044fe600078008ff */
        /* <DEDUP_REMOVED lines=10> */
[----:B------:R-:W0:Y:S01]  /*86f0*/  LDGDEPBAR ;  /* 0x00000000000079af */ /* 0x000e220000000000 */
[----:B------:R-:W-:Y:S05]  /*8700*/  BRA `(.L_x_269) ;  /* 0x0000001800647947 */ /* 0x000fea0003800000 */
.L_x_268:
[----:B-1----:R-:W3:Y:S01]  /*8710*/  LDL R0, [R1+0x3c] ;  /* 0x00003c0001007983 */ /* 0x002ee20000100800 */
[----:B------:R-:W-:Y:S01]  /*8720*/  USHF.R.S32.HI UR11, URZ, 0x1f, UR20 ;  /* 0x0000001f3f0b7899 */ /* 0x000fe20008011414 */
[----:B------:R-:W-:Y:S04]  /*8730*/  DEPBAR.LE SB0, 0x0 ;  /* 0x000080000000791a */ /* 0x000fe80000000000 */
[----:B------:R-:W4:Y:S01]  /*8740*/  LDL.64 R12, [R1+0x70] ;  /* 0x00007000010c7983 */ /* 0x000f220000100a00 */
[----:B------:R-:W-:Y:S02]  /*8750*/  UIMAD UR11, UR11, UR8, URZ ;  /* 0x000000080b0b72a4 */ /* 0x000fe4000f8e023f */
[----:B------:R-:W-:Y:S02]  /*8760*/  UIMAD.WIDE.U32 UR24, UR20, UR8, URZ ;  /* 0x00000008141872a5 */ /* 0x000fe4000f8e003f */
[----:B--2---:R-:W2:Y:S01]  /*8770*/  LDL R7, [R1+0x40] ;  /* 0x0000400001077983 */ /* 0x004ea20000100800 */
[----:B------:R-:W-:Y:S04]  /*8780*/  UIMAD UR11, UR20, UR9, UR11 ;  /* 0x00000009140b72a4 */ /* 0x000fe8000f8e020b */
[----:B-----5:R-:W5:Y:S01]  /*8790*/  LDL R6, [R1+0x60] ;  /* 0x0000600001067983 */ /* 0x020f620000100800 */
[----:B------:R-:W-:Y:S01]  /*87a0*/  UIADD3 UR11, UR25, UR11, URZ ;  /* 0x0000000b190b7290 */ /* 0x000fe2000fffe03f */
[----:B------:R-:W-:Y:S03]  /*87b0*/  MOV R2, UR24 ;  /* 0x0000001800027c02 */ /* 0x000fe60008000f00 */
[----:B------:R-:W5:Y:S01]  /*87c0*/  LDL R5, [R1+0x64] ;  /* 0x0000640001057983 */ /* 0x000f620000100800 */
[----:B------:R-:W-:Y:S02]  /*87d0*/  MOV R3, UR25 ;  /* 0x0000001900037c02 */ /* 0x000fe40008000f00 */
[----:B------:R-:W-:Y:S02]  /*87e0*/  MOV R3, UR11 ;  /* 0x0000000b00037c02 */ /* 0x000fe40008000f00 */
        /* <DEDUP_REMOVED lines=8> */
[----:B---3--:R-:W-:Y:S02]  /*8870*/  ISETP.GE.AND P2, PT, R0, UR10, PT ;  /* 0x0000000a00007c0c */ /* 0x008fe4000bf46270 */
[C---:B----4-:R-:W-:Y:S04]  /*8880*/  LEA R0, P1, R2.reuse, R12, 0x6 ;  /* 0x0000000c02007211 */ /* 0x050fe800078230ff */
[----:B--2---:R-:W-:Y:S02]  /*8890*/  LEA.HI.X R3, R2, R7, R3, 0x6, P1 ;  /* 0x0000000702037211 */ /* 0x004fe400008f3403 */
        /* <DEDUP_REMOVED lines=9> */
[C---:B------:R-:W-:Y:S02]  /*8930*/  @!P3 LEA R4, P0, R2.reuse, R4, 0x1 ;  /* 0x000000040204b211 */ /* 0x040fe400078008ff */
        /* <DEDUP_REMOVED lines=14> */
[C---:B------:R-:W-:Y:S03]  /*8a20*/  @!P3 LEA R10, P6, R0.reuse, R10, 0x1 ;  /* 0x0000000a000ab211 */ /* 0x040fe600078c08ff */
[----:B------:R-:W-:Y:S01]  /*8a30*/  @P3 STS.128 [R242+0xc800], RZ ;  /* 0x00c800fff2003388 */ /* 0x000fe20000000c00 */
[----:B------:R-:W-:Y:S02]  /*8a40*/  IADD3.X R3, R3, UR12, RZ, P0, !PT ;  /* 0x0000000c03037c10 */ /* 0x000fe400087fe4ff */
[C---:B------:R-:W-:Y:S02]  /*8a50*/  IADD3 R2, P5, R0.reuse, UR13, RZ ;  /* 0x0000000d00027c10 */ /* 0x040fe4000ffbe0ff */
[----:B------:R-:W-:Y:S01]  /*8a60*/  @!PT LDS RZ, [RZ] ;  /* 0x00000000fffff984 */ /* 0x000fe20000000800 */
[----:B------:R-:W-:Y:S01]  /*8a70*/  @!PT LDS RZ, [RZ] ;  /* 0x00000000fffff984 */ /* 0x000fe20000000800 */
[----:B------:R-:W-:Y:S01]  /*8a80*/  @!PT LDS RZ, [RZ] ;  /* 0x00000000fffff984 */ /* 0x000fe20000000800 */
[----:B------:R4:W-:Y:S01]  /*8a90*/  @!P3 LDGSTS.E.BYPASS.LTC128B.128 [R242+0xc800], desc[UR18][R4.64] ;  /* 0x0c80000004f2bfae */ /* 0x0009e2000b901d52 */
[C-C-:B------:R-:W-:Y:S04]  /*8aa0*/  @!P3 LEA.HI.X R11, R0.reuse, R19, R3.reuse, 0x1, P6 ;  /* 0x00000013000bb211 */ /* 0x140fe800030f0c03 */
        /* <DEDUP_REMOVED lines=13> */
[----:B------:R-:W-:Y:S05]  /*8b80*/  @P2 STS.128 [R242+0xf000], RZ ;  /* 0x00f000fff2002388 */ /* 0x000fea0000000c00 */
[----:B------:R-:W-:Y:S01]  /*8b90*/  @!PT LDS RZ, [RZ] ;  /* 0x00000000fffff984 */ /* 0x000fe20000000800 */
[----:B------:R-:W-:Y:S01]  /*8ba0*/  @!PT LDS RZ, [RZ] ;  /* 0x00000000fffff984 */ /* 0x000fe20000000800 */
[----:B------:R-:W-:Y:S01]  /*8bb0*/  @!PT LDS RZ, [RZ] ;  /* 0x00000000fffff984 */ /* 0x000fe20000000800 */
[----:B------:R-:W-:Y:S01]  /*8bc0*/  @!P2 LDGSTS.E.BYPASS.LTC128B.128 [R242+0xf000], desc[UR18][R6.64+0x80] ;  /* 0x0f00008006f2afae */ /* 0x000fe2000b901d52 */
[----:B----4-:R-:W-:Y:S04]  /*8bd0*/  IADD3.X R5, R3, UR12, RZ, P5, !PT ;  /* 0x0000000c03057c10 */ /* 0x010fe8000affe4ff */
[----:B------:R-:W-:Y:S01]  /*8be0*/  @P3 STS.128 [R242+0xd800], RZ ;  /* 0x00d800fff2003388 */ /* 0x000fe20000000c00 */
[C---:B-1----:R-:W-:Y:S02]  /*8bf0*/  @!P2 LEA R4, P0, R2.reuse, R16, 0x1 ;  /* 0x000000100204a211 */ /* 0x042fe400078008ff */
[C-C-:B------:R-:W-:Y:S02]  /*8c00*/  @!P3 LEA.HI.X R9, R2.reuse, R18, R5.reuse, 0x1, P4 ;  /* 0x000000120209b211 */ /* 0x140fe400020f0c05 */
[----:B------:R-:W-:Y:S02]  /*8c10*/  @!P2 LEA.HI.X R5, R2, R17, R5, 0x1, P0 ;  /* 0x000000110205a211 */ /* 0x000fe400000f0c05 */
[----:B------:R-:W-:Y:S01]  /*8c20*/  ISETP.LT.AND P4, PT, RZ, UR20, PT ;  /* 0x00000014ff007c0c */ /* 0x000fe2000bf81270 */
        /* <DEDUP_REMOVED lines=167> */
[-C--:B-1----:R-:W-:Y:S06]  /*96a0*/  HMMA.16816.F32 R4, R216, R204.reuse, R4 ;  /* 0x000000ccd804723c */ /* 0x082fec0000001804 */
[C---:B--2---:R-:W-:Y:S06]  /*96b0*/  HMMA.16816.F32 R8, R208.reuse, R204, R8 ;  /* 0x000000ccd008723c */ /* 0x044fec0000001808 */
[-C--:B------:R-:W-:Y:S06]  /*96c0*/  HMMA.16816.F32 R12, R208, R206.reuse, R12 ;  /* 0x000000ced00c723c */ /* 0x080fec000000180c */
[C---:B------:R-:W-:Y:S06]  /*96d0*/  HMMA.16816.F32 R16, R216.reuse, R206, R16 ;  /* 0x000000ced810723c */ /* 0x040fec0000001810 */
[----:B------:R-:W-:Y:S01]  /*96e0*/  FMUL.FTZ R4, R4, UR5 ;  /* 0x0000000504047c20 */ /* 0x000fe20008410000 */
[----:B------:R-:W-:Y:S01]  /*96f0*/  FMUL.FTZ R6, R6, UR5 ;  /* 0x0000000506067c20 */ /* 0x000fe20008410000 */
[----:B------:R-:W-:Y:S02]  /*9700*/  FMUL.FTZ R5, R5, UR5 ;  /* 0x0000000505057c20 */ /* 0x000fe40008410000 */
[----:B------:R-:W1:Y:S01]  /*9710*/  MUFU.TANH R2, R4 ;  /* 0x0000000400027308 */ /* 0x000e620000002400 */
[----:B------:R-:W-:Y:S01]  /*9720*/  FMUL.FTZ R7, R7, UR5 ;  /* 0x0000000507077c20 */ /* 0x000fe20008410000 */
[----:B------:R-:W-:Y:S01]  /*9730*/  FMUL.FTZ R8, R8, UR5 ;  /* 0x0000000508087c20 */ /* 0x000fe20008410000 */
[----:B------:R-:W-:Y:S01]  /*9740*/  FMUL.FTZ R10, R10, UR5 ;  /* 0x000000050a0a7c20 */ /* 0x000fe20008410000 */
[----:B------:R-:W-:Y:S01]  /*9750*/  FMUL.FTZ R9, R9, UR5 ;  /* 0x0000000509097c20 */ /* 0x000fe20008410000 */
[----:B------:R-:W-:Y:S05]  /*9760*/  FMUL.FTZ R11, R11, UR5 ;  /* 0x000000050b0b7c20 */ /* 0x000fea0008410000 */
[----:B------:R-:W2:Y:S01]  /*9770*/  MUFU.TANH R0, R6 ;  /* 0x0000000600007308 */ /* 0x000ea20000002400 */
[----:B------:R-:W-:Y:S01]  /*9780*/  FMUL.FTZ R12, R12, UR5 ;  /* 0x000000050c0c7c20 */ /* 0x000fe20008410000 */
[----:B------:R-:W-:Y:S01]  /*9790*/  FMUL.FTZ R14, R14, UR5 ;  /* 0x000000050e0e7c20 */ /* 0x000fe20008410000 */
[----:B------:R-:W-:Y:S01]  /*97a0*/  FMUL.FTZ R13, R13, UR5 ;  /* 0x000000050d0d7c20 */ /* 0x000fe20008410000 */
[----:B------:R-:W-:Y:S01]  /*97b0*/  FMUL.FTZ R15, R15, UR5 ;  /* 0x000000050f0f7c20 */ /* 0x000fe20008410000 */
[----:B------:R-:W-:Y:S01]  /*97c0*/  FMUL.FTZ R19, R19, UR5 ;  /* 0x0000000513137c20 */ /* 0x000fe20008410000 */
[----:B------:R-:W-:Y:S04]  /*97d0*/  FMUL.FTZ R16, R16, UR5 ;  /* 0x0000000510107c20 */ /* 0x000fe80008410000 */
[----:B------:R-:W-:Y:S01]  /*97e0*/  MUFU.TANH R135, R14 ;  /* 0x0000000e00877308 */ /* 0x000fe20000002400 */
[----:B-1----:R1:W-:Y:S01]  /*97f0*/  STL [R1+0x4], R2 ;  /* 0x0000040201007387 */ /* 0x0023e20000100800 */
[----:B------:R-:W-:Y:S01]  /*9800*/  FMUL.FTZ R18, R18, UR5 ;  /* 0x0000000512127c20 */ /* 0x000fe20008410000 */
[----:B------:R-:W-:Y:S07]  /*9810*/  FMUL.FTZ R17, R17, UR5 ;  /* 0x0000000511117c20 */ /* 0x000fee0008410000 */
[----:B------:R-:W-:Y:S01]  /*9820*/  MUFU.TANH R136, R13 ;  /* 0x0000000d00887308 */ /* 0x000fe20000002400 */
[----:B--2---:R2:W-:Y:S09]  /*9830*/  STL [R1+0x8], R0 ;  /* 0x0000080001007387 */ /* 0x0045f20000100800 */
[----:B------:R-:W-:Y:S10]  /*9840*/  MUFU.TANH R134, R15 ;  /* 0x0000000f00867308 */ /* 0x000ff40000002400 */
[----:B------:R-:W-:Y:S10]  /*9850*/  MUFU.TANH R250, R16 ;  /* 0x0000001000fa7308 */ /* 0x000ff40000002400 */
[----:B-1----:R-:W1:Y:S10]  /*9860*/  MUFU.TANH R2, R5 ;  /* 0x0000000500027308 */ /* 0x002e740000002400 */
[----:B--2---:R-:W2:Y:S10]  /*9870*/  MUFU.TANH R0, R7 ;  /* 0x0000000700007308 */ /* 0x004eb40000002400 */
[----:B------:R-:W-:Y:S01]  /*9880*/  MUFU.TANH R252, R18 ;  /* 0x0000001200fc7308 */ /* 0x000fe20000002400 */
[----:B-1----:R1:W-:Y:S09]  /*9890*/  STL [R1+0x14], R2 ;  /* 0x0000140201007387 */ /* 0x0023f20000100800 */
[----:B------:R-:W-:Y:S01]  /*98a0*/  MUFU.TANH R246, R17 ;  /* 0x0000001100f67308 */ /* 0x000fe20000002400 */
[----:B--2---:R2:W-:Y:S05]  /*98b0*/  STL [R1+0x18], R0 ;  /* 0x0000180001007387 */ /* 0x0045ea0000100800 */
[----:B------:R-:W3:Y:S04]  /*98c0*/  LDSM.16.M88.4 R4, [R228+0x2800] ;  /* 0x00280000e404783b */ /* 0x000ee80000000200 */
[----:B-1----:R-:W-:Y:S10]  /*98d0*/  MUFU.TANH R2, R9 ;  /* 0x0000000900027308 */ /* 0x002ff40000002400 */
[----:B--2---:R-:W1:Y:S02]  /*98e0*/  MUFU.TANH R0, R8 ;  /* 0x0000000800007308 */ /* 0x004e640000002400 */
[----:B-1----:R1:W-:Y:S01]  /*98f0*/  STL [R1+0xc], R0 ;  /* 0x00000c0001007387 */ /* 0x0023e20000100800 */
[-C--:B---3--:R-:W-:Y:S06]  /*9900*/  HMMA.16816.F32 R20, R216, R4.reuse, R20 ;  /* 0x00000004d814723c */ /* 0x088fec0000001814 */
[C---:B------:R-:W-:Y:S06]  /*9910*/  HMMA.16816.F32 R24, R208.reuse, R4, R24 ;  /* 0x00000004d018723c */ /* 0x040fec0000001818 */
[-C--:B------:R-:W-:Y:S06]  /*9920*/  HMMA.16816.F32 R28, R208, R6.reuse, R28 ;  /* 0x00000006d01c723c */ /* 0x080fec000000181c */
[C---:B------:R-:W-:Y:S01]  /*9930*/  HMMA.16816.F32 R32, R216.reuse, R6, R32 ;  /* 0x00000006d820723c */ /* 0x040fe20000001820 */
[----:B------:R-:W-:Y:S01]  /*9940*/  LDSM.16.M88.4 R4, [R228+0x3800] ;  /* 0x00380000e404783b */ /* 0x000fe20000000200 */
[----:B-1----:R-:W1:Y:S04]  /*9950*/  MUFU.TANH R0, R10 ;  /* 0x0000000a00007308 */ /* 0x002e680000002400 */
[----:B------:R-:W-:Y:S01]  /*9960*/  FMUL.FTZ R20, R20, UR5 ;  /* 0x0000000514147c20 */ /* 0x000fe20008410000 */
[----:B------:R-:W-:Y:S01]  /*9970*/  FMUL.FTZ R21, R21, UR5 ;  /* 0x0000000515157c20 */ /* 0x000fe20008410000 */
[----:B------:R-:W-:Y:S03]  /*9980*/  FMUL.FTZ R22, R22, UR5 ;  /* 0x0000000516167c20 */ /* 0x000fe60008410000 */
[----:B------:R-:W-:Y:S01]  /*9990*/  FMUL.FTZ R23, R23, UR5 ;  /* 0x0000000517177c20 */ /* 0x000fe20008410000 */
[----:B------:R-:W-:Y:S01]  /*99a0*/  FMUL.FTZ R24, R24, UR5 ;  /* 0x0000000518187c20 */ /* 0x000fe20008410000 */
[----:B------:R-:W-:Y:S01]  /*99b0*/  MUFU.TANH R249, R20 ;  /* 0x0000001400f97308 */ /* 0x000fe20000002400 */
[----:B------:R-:W-:Y:S01]  /*99c0*/  FMUL.FTZ R26, R26, UR5 ;  /* 0x000000051a1a7c20 */ /* 0x000fe20008410000 */
[----:B------:R-:W-:Y:S01]  /*99d0*/  FMUL.FTZ R25, R25, UR5 ;  /* 0x0000000519197c20 */ /* 0x000fe20008410000 */
[----:B------:R-:W-:Y:S02]  /*99e0*/  FMUL.FTZ R27, R27, UR5 ;  /* 0x000000051b1b7c20 */ /* 0x000fe40008410000 */
[----:B------:R-:W-:Y:S01]  /*99f0*/  FMUL.FTZ R31, R31, UR5 ;  /* 0x000000051f1f7c20 */ /* 0x000fe20008410000 */
[----:B------:R-:W-:Y:S01]  /*9a00*/  FMUL.FTZ R28, R28, UR5 ;  /* 0x000000051c1c7c20 */ /* 0x000fe20008410000 */
[----:B------:R-:W-:Y:S03]  /*9a10*/  FMUL.FTZ R30, R30, UR5 ;  /* 0x000000051e1e7c20 */ /* 0x000fe60008410000 */
[----:B------:R-:W-:Y:S01]  /*9a20*/  MUFU.TANH R245, R21 ;  /* 0x0000001500f57308 */ /* 0x000fe20000002400 */
[----:B-1----:R1:W-:Y:S01]  /*9a30*/  STL [R1+0x10], R0 ;  /* 0x0000100001007387 */ /* 0x0023e20000100800 */
[----:B------:R-:W-:Y:S01]  /*9a40*/  FMUL.FTZ R29, R29, UR5 ;  /* 0x000000051d1d7c20 */ /* 0x000fe20008410000 */
[----:B------:R-:W-:Y:S01]  /*9a50*/  FMUL.FTZ R32, R32, UR5 ;  /* 0x0000000520207c20 */ /* 0x000fe20008410000 */
[----:B------:R-:W-:Y:S02]  /*9a60*/  FMUL.FTZ R34, R34, UR5 ;  /* 0x0000000522227c20 */ /* 0x000fe40008410000 */
[----:B------:R-:W-:Y:S01]  /*9a70*/  STL [R1+0x20], R2 ;  /* 0x0000200201007387 */ /* 0x000fe20000100800 */
[----:B------:R-:W-:Y:S01]  /*9a80*/  FMUL.FTZ R33, R33, UR5 ;  /* 0x0000000521217c20 */ /* 0x000fe20008410000 */
[----:B------:R-:W-:Y:S02]  /*9a90*/  FMUL.FTZ R35, R35, UR5 ;  /* 0x0000000523237c20 */ /* 0x000fe40008410000 */
[----:B------:R-:W-:Y:S10]  /*9aa0*/  MUFU.TANH R215, R31 ;  /* 0x0000001f00d77308 */ /* 0x000ff40000002400 */
[----:B------:R-:W-:Y:S10]  /*9ab0*/  MUFU.TANH R214, R32 ;  /* 0x0000002000d67308 */ /* 0x000ff40000002400 */
[----:B------:R-:W-:Y:S10]  /*9ac0*/  MUFU.TANH R213, R34 ;  /* 0x0000002200d57308 */ /* 0x000ff40000002400 */
[----:B-1----:R-:W1:Y:S10]  /*9ad0*/  MUFU.TANH R0, R11 ;  /* 0x0000000b00007308 */ /* 0x002e740000002400 */
[----:B------:R-:W-:Y:S10]  /*9ae0*/  MUFU.TANH R248, R22 ;  /* 0x0000001600f87308 */ /* 0x000ff40000002400 */
[----:B------:R-:W-:Y:S01]  /*9af0*/  MUFU.TANH R243, R23 ;  /* 0x0000001700f37308 */ /* 0x000fe20000002400 */
[----:B-1----:R1:W-:Y:S05]  /*9b00*/  STL [R1+0x24], R0 ;  /* 0x0000240001007387 */ /* 0x0023ea0000100800 */
[----:B------:R-:W2:Y:S01]  /*9b10*/  LDSM.16.M88.4 R8, [R228+0x3000] ;  /* 0x00300000e408783b */ /* 0x000ea20000000200 */
[----:B------:R-:W-:Y:S04]  /*9b20*/  DEPBAR.LE SB0, 0x0 ;  /* 0x000080000000791a */ /* 0x000fe80000000000 */
[----:B------:R-:W-:Y:S01]  /*9b30*/  MUFU.TANH R247, R24 ;  /* 0x0000001800f77308 */ /* 0x000fe20000002400 */
[----:B------:R-:W-:Y:S09]  /*9b40*/  BAR.SYNC.DEFER_BLOCKING 0x0 ;  /* 0x0000000000007b1d */ /* 0x000ff20000010000 */
[----:B------:R-:W-:Y:S10]  /*9b50*/  MUFU.TANH R251, R26 ;  /* 0x0000001a00fb7308 */ /* 0x000ff40000002400 */
[----:B-1----:R-:W1:Y:S10]  /*9b60*/  MUFU.TANH R0, R12 ;  /* 0x0000000c00007308 */ /* 0x002e740000002400 */
[----:B------:R-:W-:Y:S10]  /*9b70*/  MUFU.TANH R244, R25 ;  /* 0x0000001900f47308 */ /* 0x000ff40000002400 */
[----:B------:R-:W-:Y:S01]  /*9b80*/  MUFU.TANH R223, R27 ;  /* 0x0000001b00df7308 */ /* 0x000fe20000002400 */
[----:B-1----:R1:W-:Y:S01]  /*9b90*/  STL [R1+0x1c], R0 ;  /* 0x00001c0001007387 */ /* 0x0023e20000100800 */
[-C--:B--2---:R-:W-:Y:S08]  /*9ba0*/  HMMA.16816.F32 R36, R216, R8.reuse, R36 ;  /* 0x00000008d824723c */ /* 0x084ff00000001824 */
[----:B------:R-:W-:Y:S01]  /*9bb0*/  MUFU.TANH R221, R28 ;  /* 0x0000001c00dd7308 */ /* 0x000fe20000002400 */
[C---:B------:R-:W-:Y:S06]  /*9bc0*/  HMMA.16816.F32 R40, R208.reuse, R8, R40 ;  /* 0x00000008d028723c */ /* 0x040fec0000001828 */
[-C--:B------:R-:W-:Y:S03]  /*9bd0*/  HMMA.16816.F32 R44, R208, R10.reuse, R44 ;  /* 0x0000000ad02c723c */ /* 0x080fe6000000182c */
[----:B------:R-:W-:Y:S03]  /*9be0*/  MUFU.TANH R222, R30 ;  /* 0x0000001e00de7308 */ /* 0x000fe60000002400 */
[C---:B------:R-:W-:Y:S07]  /*9bf0*/  HMMA.16816.F32 R48, R216.reuse, R10, R48 ;  /* 0x0000000ad830723c */ /* 0x040fee0000001830 */
[----:B------:R2:W-:Y:S01]  /*9c00*/  MUFU.TANH R220, R29 ;  /* 0x0000001d00dc7308 */ /* 0x0005e20000002400 */
[----:B------:R-:W-:Y:S01]  /*9c10*/  FMUL.FTZ R36, R36, UR5 ;  /* 0x0000000524247c20 */ /* 0x000fe20008410000 */
[-C--:B------:R-:W-:Y:S08]  /*9c20*/  HMMA.16816.F32 R52, R216, R4.reuse, R52 ;  /* 0x00000004d834723c */ /* 0x080ff00000001834 */
[----:B------:R3:W-:Y:S03]  /*9c30*/  MUFU.TANH R206, R36 ;  /* 0x0000002400ce7308 */ /* 0x0007e60000002400 */
[----:B------:R-:W-:Y:S01]  /*9c40*/  FMUL.FTZ R38, R38, UR5 ;  /* 0x0000000526267c20 */ /* 0x000fe20008410000 */
[C---:B------:R-:W-:Y:S04]  /*9c50*/  HMMA.16816.F32 R56, R208.reuse, R4, R56 ;  /* 0x00000004d038723c */ /* 0x040fe80000001838 */
[----:B------:R-:W-:Y:S02]  /*9c60*/  FMUL.FTZ R34, R44, UR5 ;  /* 0x000000052c227c20 */ /* 0x000fe40008410000 */
[----:B-1----:R-:W1:Y:S01]  /*9c70*/  MUFU.TANH R0, R19 ;  /* 0x0000001300007308 */ /* 0x002e620000002400 */
[----:B------:R-:W-:Y:S01]  /*9c80*/  FMUL.FTZ R32, R45, UR5 ;  /* 0x000000052d207c20 */ /* 0x000fe20008410000 */
[----:B------:R-:W-:Y:S01]  /*9c90*/  FMUL.FTZ R37, R37, UR5 ;  /* 0x0000000525257c20 */ /* 0x000fe20008410000 */
[-C--:B------:R-:W-:Y:S03]  /*9ca0*/  HMMA.16816.F32 R60, R208, R6.reuse, R60 ;  /* 0x00000006d03c723c */ /* 0x080fe6000000183c */
[----:B------:R-:W-:Y:S01]  /*9cb0*/  FMUL.FTZ R31, R48, UR5 ;  /* 0x00000005301f7c20 */ /* 0x000fe20008410000 */
[----:B--2---:R-:W-:Y:S03]  /*9cc0*/  FMUL.FTZ R29, R49, UR5 ;  /* 0x00000005311d7c20 */ /* 0x004fe60008410000 */
[----:B------:R2:W4:Y:S01]  /*9cd0*/  MUFU.TANH R205, R38 ;  /* 0x0000002600cd7308 */ /* 0x0005220000002400 */
[----:B---3--:R-:W-:Y:S03]  /*9ce0*/  FMUL.FTZ R36, R41, UR5 ;  /* 0x0000000529247c20 */ /* 0x008fe60008410000 */
[----:B------:R-:W-:Y:S01]  /*9cf0*/  FMUL.FTZ R30, R50, UR5 ;  /* 0x00000005321e7c20 */ /* 0x000fe20008410000 */
[----:B------:R-:W-:Y:S01]  /*9d00*/  FMUL.FTZ R28, R51, UR5 ;  /* 0x00000005331c7c20 */ /* 0x000fe20008410000 */
[----:B------:R-:W-:Y:S04]  /*9d10*/  HMMA.16816.F32 R64, R216, R6, R64 ;  /* 0x00000006d840723c */ /* 0x000fe80000001840 */
[----:B------:R3:W3:Y:S01]  /*9d20*/  MUFU.TANH R212, R33 ;  /* 0x0000002100d47308 */ /* 0x0006e20000002400 */
[----:B-1----:R1:W-:Y:S01]  /*9d30*/  STL [R1], R0 ;  /* 0x0000000001007387 */ /* 0x0023e20000100800 */
[----:B------:R-:W-:Y:S01]  /*9d40*/  FMUL.FTZ R23, R52, UR5 ;  /* 0x0000000534177c20 */ /* 0x000fe20008410000 */
[----:B------:R-:W-:Y:S01]  /*9d50*/  FMUL.FTZ R21, R53, UR5 ;  /* 0x0000000535157c20 */ /* 0x000fe20008410000 */
[----:B------:R-:W-:Y:S02]  /*9d60*/  FMUL.FTZ R22, R54, UR5 ;  /* 0x0000000536167c20 */ /* 0x000fe40008410000 */
[----:B------:R-:W5:Y:S01]  /*9d70*/  LDL R41, [R1+0x4] ;  /* 0x0000040001297983 */ /* 0x000f620000100800 */
[----:B------:R-:W-:Y:S03]  /*9d80*/  FMUL.FTZ R20, R55, UR5 ;  /* 0x0000000537147c20 */ /* 0x000fe60008410000 */
[----:B------:R4:W1:Y:S01]  /*9d90*/  MUFU.TANH R207, R35 ;  /* 0x0000002300cf7308 */ /* 0x0008620000002400 */
[----:B------:R-:W5:Y:S01]  /*9da0*/  LDL R48, [R1+0x8] ;  /* 0x0000080001307983 */ /* 0x000f620000100800 */
[----:B--2---:R-:W-:Y:S01]  /*9db0*/  FMUL.FTZ R38, R39, UR5 ;  /* 0x0000000527267c20 */ /* 0x004fe20008410000 */
[----:B------:R-:W-:Y:S01]  /*9dc0*/  FMUL.FTZ R39, R40, UR5 ;  /* 0x0000000528277c20 */ /* 0x000fe20008410000 */
[----:B------:R-:W-:Y:S02]  /*9dd0*/  FMUL.FTZ R40, R42, UR5 ;  /* 0x000000052a287c20 */ /* 0x000fe40008410000 */
[----:B------:R-:W2:Y:S01]  /*9de0*/  LDL R44, [R1+0x14] ;  /* 0x00001400012c7983 */ /* 0x000ea20000100800 */
[----:B------:R-:W-:Y:S01]  /*9df0*/  FMUL.FTZ R27, R56, UR5 ;  /* 0x00000005381b7c20 */ /* 0x000fe20008410000 */
[----:B------:R-:W-:Y:S02]  /*9e00*/  FMUL.FTZ R25, R57, UR5 ;  /* 0x0000000539197c20 */ /* 0x000fe40008410000 */
[----:B------:R1:W2:Y:S01]  /*9e10*/  MUFU.TANH R204, R37 ;  /* 0x0000002500cc7308 */ /* 0x0002a20000002400 */
[----:B------:R-:W2:Y:S01]  /*9e20*/  LDL R45, [R1+0x18] ;  /* 0x00001800012d7983 */ /* 0x000ea20000100800 */
[----:B---3--:R-:W-:Y:S01]  /*9e30*/  FMUL.FTZ R33, R47, UR5 ;  /* 0x000000052f217c20 */ /* 0x008fe20008410000 */
[----:B------:R-:W-:Y:S01]  /*9e40*/  FMUL.FTZ R26, R58, UR5 ;  /* 0x000000053a1a7c20 */ /* 0x000fe20008410000 */
[----:B------:R-:W-:Y:S01]  /*9e50*/  FMUL.FTZ R24, R59, UR5 ;  /* 0x000000053b187c20 */ /* 0x000fe20008410000 */
[----:B------:R-:W-:Y:S01]  /*9e60*/  FMUL.FTZ R60, R60, UR5 ;  /* 0x000000053c3c7c20 */ /* 0x000fe20008410000 */
[----:B------:R-:W-:Y:S01]  /*9e70*/  FMUL.FTZ R61, R61, UR5 ;  /* 0x000000053d3d7c20 */ /* 0x000fe20008410000 */
[----:B------:R-:W-:Y:S03]  /*9e80*/  FMUL.FTZ R62, R62, UR5 ;  /* 0x000000053e3e7c20 */ /* 0x000fe60008410000 */
[----:B------:R-:W3:Y:S01]  /*9e90*/  MUFU.TANH R38, R38 ;  /* 0x0000002600267308 */ /* 0x000ee20000002400 */
[----:B----4-:R-:W-:Y:S01]  /*9ea0*/  FMUL.FTZ R35, R46, UR5 ;  /* 0x000000052e237c20 */ /* 0x010fe20008410000 */
[----:B-1----:R-:W-:Y:S01]  /*9eb0*/  FMUL.FTZ R0, R63, UR5 ;  /* 0x000000053f007c20 */ /* 0x002fe20008410000 */
[----:B------:R-:W-:Y:S01]  /*9ec0*/  FMUL.FTZ R64, R64, UR5 ;  /* 0x0000000540407c20 */ /* 0x000fe20008410000 */
[----:B------:R-:W-:Y:S01]  /*9ed0*/  FMUL.FTZ R65, R65, UR5 ;  /* 0x0000000541417c20 */ /* 0x000fe20008410000 */
[----:B------:R-:W-:Y:S01]  /*9ee0*/  FMUL.FTZ R66, R66, UR5 ;  /* 0x0000000542427c20 */ /* 0x000fe20008410000 */
[----:B------:R-:W-:Y:S04]  /*9ef0*/  FMUL.FTZ R67, R67, UR5 ;  /* 0x0000000543437c20 */ /* 0x000fe80008410000 */
[----:B------:R-:W1:Y:S01]  /*9f00*/  MUFU.TANH R39, R39 ;  /* 0x0000002700277308 */ /* 0x000e620000002400 */
[----:B------:R-:W-:Y:S09]  /*9f10*/  FMUL.FTZ R37, R43, UR5 ;  /* 0x000000052b257c20 */ /* 0x000ff20008410000 */
[----:B------:R-:W4:Y:S10]  /*9f20*/  MUFU.TANH R40, R40 ;  /* 0x0000002800287308 */ /* 0x000f340000002400 */
[----:B------:R-:W1:Y:S10]  /*9f30*/  MUFU.TANH R36, R36 ;  /* 0x0000002400247308 */ /* 0x000e740000002400 */
        /* <DEDUP_REMOVED lines=16> */
[----:B------:R-:W1:Y:S01]  /*a040*/  MUFU.TANH R24, R24 ;  /* 0x0000001800187308 */ /* 0x000e620000002400 */
[----:B-----5:R-:W-:Y:S02]  /*a050*/  FMNMX.FTZ R3, R41, R132, !PT ;  /* 0x0000008429037209 */ /* 0x020fe40007810000 */
[----:B------:R-:W-:Y:S02]  /*a060*/  FMNMX.FTZ R2, R48, R133, !PT ;  /* 0x0000008530027209 */ /* 0x000fe40007810000 */
[----:B--2---:R-:W-:Y:S02]  /*a070*/  FMNMX.FTZ R18, R44, R3, !PT ;  /* 0x000000032c127209 */ /* 0x004fe40007810000 */
[----:B------:R-:W-:Y:S01]  /*a080*/  FMNMX.FTZ R19, R45, R2, !PT ;  /* 0x000000022d137209 */ /* 0x000fe20007810000 */
[----:B-1-34-:R-:W-:Y:S06]  /*a090*/  @P4 BRA `(.L_x_270) ;  /* 0xffffffe000484947 */ /* 0x01afec000383ffff */
.L_x_269:
[----:B------:R-:W2:Y:S01]  /*a0a0*/  LDL.LU R15, [R1+0xc] ;  /* 0x00000c00010f7983 */ /* 0x000ea20000300800 */
[----:B------:R-:W-:Y:S01]  /*a0b0*/  FMNMX.FTZ R4, R250, R18, !PT ;  /* 0x00000012fa047209 */ /* 0x000fe20007810000 */
[----:B-1----:R-:W1:Y:S01]  /*a0c0*/  MUFU.TANH R13, R64 ;  /* 0x00000040000d7308 */ /* 0x002e620000002400 */
[----:B------:R-:W-:Y:S01]  /*a0d0*/  MOV R56, R135 ;  /* 0x0000008700387202 */ /* 0x000fe20000000f00 */
[----:B------:R-:W3:Y:S01]  /*a0e0*/  LDL.LU R46, [R1+0x20] ;  /* 0x00002000012e7983 */ /* 0x000ee20000300800 */
[----:B------:R-:W-:Y:S01]  /*a0f0*/  FMNMX.FTZ R4, R246, R4, !PT ;  /* 0x00000004f6047209 */ /* 0x000fe20007810000 */
[----:B------:R-:W-:Y:S01]  /*a100*/  UIADD3 UR20, UR20, -0x1, URZ ;  /* 0xffffffff14147890 */ /* 0x000fe2000fffe03f */
[----:B------:R-:W-:Y:S01]  /*a110*/  MOV R55, R134 ;  /* 0x0000008600377202 */ /* 0x000fe20000000f00 */
[----:B------:R-:W4:Y:S01]  /*a120*/  LDL.LU R50, [R1] ;  /* 0x0000000001327983 */ /* 0x000f220000300800 */
[----:B------:R-:W-:Y:S03]  /*a130*/  FMNMX.FTZ R4, R249, R4, !PT ;  /* 0x00000004f9047209 */ /* 0x000fe60007810000 */
[----:B------:R-:W1:Y:S01]  /*a140*/  MUFU.TANH R12, R65 ;  /* 0x00000041000c7308 */ /* 0x000e620000002400 */
[----:B------:R-:W-:Y:S01]  /*a150*/  FMNMX.FTZ R5, R252, R19, !PT ;  /* 0x00000013fc057209 */ /* 0x000fe20007810000 */
[----:B------:R-:W4:Y:S01]  /*a160*/  LDL.LU R47, [R1+0x10] ;  /* 0x00001000012f7983 */ /* 0x000f220000300800 */
[----:B------:R-:W-:Y:S03]  /*a170*/  MOV R43, R136 ;  /* 0x00000088002b7202 */ /* 0x000fe60000000f00 */
[----:B------:R-:W4:Y:S04]  /*a180*/  LDL.LU R42, [R1+0x24] ;  /* 0x00002400012a7983 */ /* 0x000f280000300800 */
[----:B------:R-:W1:Y:S01]  /*a190*/  MUFU.TANH R11, R66 ;  /* 0x00000042000b7308 */ /* 0x000e620000002400 */
[----:B------:R-:W4:Y:S04]  /*a1a0*/  LDL.LU R57, [R1+0x1c] ;  /* 0x00001c0001397983 */ /* 0x000f280000300800 */
[----:B------:R-:W-:Y:S05]  /*a1b0*/  STL [R1+0xac], R238 ;  /* 0x0000acee01007387 */ /* 0x000fea0000100800 */
[----:B------:R-:W1:Y:S01]  /*a1c0*/  MUFU.TANH R10, R67 ;  /* 0x00000043000a7308 */ /* 0x000e620000002400 */
[----:B------:R-:W-:Y:S04]  /*a1d0*/  STL [R1+0xa8], R237 ;  /* 0x0000a8ed01007387 */ /* 0x000fe80000100800 */
[----:B------:R-:W-:Y:S05]  /*a1e0*/  STL [R1+0xa4], R236 ;  /* 0x0000a4ec01007387 */ /* 0x000fea0000100800 */
[----:B------:R-:W-:Y:S01]  /*a1f0*/  MUFU.TANH R17, R60 ;  /* 0x0000003c00117308 */ /* 0x000fe20000002400 */
[----:B------:R-:W-:Y:S04]  /*a200*/  STL [R1+0xa0], R235 ;  /* 0x0000a0eb01007387 */ /* 0x000fe80000100800 */
[----:B------:R-:W-:Y:S05]  /*a210*/  STL [R1+0x9c], R234 ;  /* 0x00009cea01007387 */ /* 0x000fea0000100800 */
[----:B------:R-:W-:Y:S01]  /*a220*/  MUFU.TANH R16, R61 ;  /* 0x0000003d00107308 */ /* 0x000fe20000002400 */
[----:B------:R-:W-:Y:S04]  /*a230*/  STL [R1+0x98], R233 ;  /* 0x000098e901007387 */ /* 0x000fe80000100800 */
[----:B------:R-:W-:Y:S04]  /*a240*/  STL [R1+0x94], R232 ;  /* 0x000094e801007387 */ /* 0x000fe80000100800 */
[----:B------:R-:W-:Y:S04]  /*a250*/  STL [R1+0x90], R231 ;  /* 0x000090e701007387 */ /* 0x000fe80000100800 */
[----:B------:R-:W-:Y:S04]  /*a260*/  STL [R1+0x8c], R230 ;  /* 0x00008ce601007387 */ /* 0x000fe80000100800 */
[----:B------:R-:W-:Y:S04]  /*a270*/  STL [R1+0x88], R229 ;  /* 0x000088e501007387 */ /* 0x000fe80000100800 */
[----:B------:R-:W-:Y:S04]  /*a280*/  STL [R1+0x84], R228 ;  /* 0x000084e401007387 */ /* 0x000fe80000100800 */
[----:B------:R-:W-:Y:S01]  /*a290*/  STL [R1+0x80], R139 ;  /* 0x0000808b01007387 */ /* 0x000fe20000100800 */
[----:B--2---:R-:W-:Y:S04]  /*a2a0*/  FMNMX.FTZ R3, R15, R137, !PT ;  /* 0x000000890f037209 */ /* 0x004fe80007810000 */
[----:B---3--:R-:W-:Y:S02]  /*a2b0*/  FMNMX.FTZ R3, R46, R3, !PT ;  /* 0x000000032e037209 */ /* 0x008fe40007810000 */
[----:B----4-:R-:W-:Y:S02]  /*a2c0*/  FMNMX.FTZ R5, R50, R5, !PT ;  /* 0x0000000532057209 */ /* 0x010fe40007810000 */
[----:B------:R-:W-:Y:S02]  /*a2d0*/  FMNMX.FTZ R2, R47, R138, !PT ;  /* 0x0000008a2f027209 */ /* 0x000fe40007810000 */
        /* <DEDUP_REMOVED lines=31> */
[----:B-1----:R-:W-:Y:S02]  /*a4d0*/  FMNMX.FTZ R14, R13, R4, !PT ;  /* 0x000000040d0e7209 */ /* 0x002fe40007810000 */
[----:B------:R-:W-:Y:S02]  /*a4e0*/  FMNMX.FTZ R3, R28, R3, !PT ;  /* 0x000000031c037209 */ /* 0x000fe40007810000 */
[----:B------:R-:W-:Y:S02]  /*a4f0*/  FMNMX.FTZ R4, R35, R5, !PT ;  /* 0x0000000523047209 */ /* 0x000fe40007810000 */
[----:B------:R1:W-:Y:S01]  /*a500*/  MUFU.TANH R5, R0 ;  /* 0x0000000000057308 */ /* 0x0003e20000002400 */
[----:B------:R-:W-:Y:S02]  /*a510*/  FMNMX.FTZ R14, R12, R14, !PT ;  /* 0x0000000e0c0e7209 */ /* 0x000fe40007810000 */
[----:B------:R-:W-:Y:S02]  /*a520*/  FMNMX.FTZ R3, R22, R3, !PT ;  /* 0x0000000316037209 */ /* 0x000fe40007810000 */
[----:B------:R-:W-:Y:S01]  /*a530*/  FMNMX.FTZ R4, R33, R4, !PT ;  /* 0x0000000421047209 */ /* 0x000fe20007810000 */
[----:B------:R-:W2:Y:S01]  /*a540*/  SHFL.BFLY PT, R7, R14, 0x2, 0x1f ;  /* 0x0c401f000e077f89 */ /* 0x000ea200000e0000 */
[----:B------:R-:W-:Y:S02]  /*a550*/  FMNMX.FTZ R3, R20, R3, !PT ;  /* 0x0000000314037209 */ /* 0x000fe40007810000 */
[----:B------:R-:W-:Y:S02]  /*a560*/  FMNMX.FTZ R6, R39, R6, !PT ;  /* 0x0000000627067209 */ /* 0x000fe40007810000 */
[----:B------:R-:W-:Y:S02]  /*a570*/  FMNMX.FTZ R3, R11, R3, !PT ;  /* 0x000000030b037209 */ /* 0x000fe40007810000 */
[----:B------:R-:W-:Y:S02]  /*a580*/  FMNMX.FTZ R2, R36, R6, !PT ;  /* 0x0000000624027209 */ /* 0x000fe40007810000 */
[----:B------:R-:W-:Y:S01]  /*a590*/  FMNMX.FTZ R8, R10, R3, !PT ;  /* 0x000000030a087209 */ /* 0x000fe20007810000 */
[----:B------:R-:W3:Y:S01]  /*a5a0*/  MUFU.TANH R6, R62 ;  /* 0x0000003e00067308 */ /* 0x000ee20000002400 */
[----:B-1----:R-:W-:Y:S02]  /*a5b0*/  FMNMX.FTZ R0, R26, R4, !PT ;  /* 0x000000041a007209 */ /* 0x002fe40007810000 */
[----:B------:R-:W-:Y:S01]  /*a5c0*/  FMNMX.FTZ R2, R34, R2, !PT ;  /* 0x0000000222027209 */ /* 0x000fe20007810000 */
[----:B------:R-:W1:Y:S01]  /*a5d0*/  SHFL.BFLY PT, R4, R8, 0x2, 0x1f ;  /* 0x0c401f0008047f89 */ /* 0x000e6200000e0000 */
[----:B------:R-:W-:Y:S02]  /*a5e0*/  FMNMX.FTZ R0, R24, R0, !PT ;  /* 0x0000000018007209 */ /* 0x000fe40007810000 */
[----:B------:R-:W-:Y:S04]  /*a5f0*/  FMNMX.FTZ R2, R32, R2, !PT ;  /* 0x0000000220027209 */ /* 0x000fe80007810000 */
[----:B------:R-:W-:Y:S02]  /*a600*/  FMNMX.FTZ R2, R27, R2, !PT ;  /* 0x000000021b027209 */ /* 0x000fe40007810000 */
[----:B--2---:R-:W-:Y:S02]  /*a610*/  FMNMX.FTZ R7, R14, R7, !PT ;  /* 0x000000070e077209 */ /* 0x004fe40007810000 */
[----:B------:R-:W-:Y:S02]  /*a620*/  FMNMX.FTZ R2, R25, R2, !PT ;  /* 0x0000000219027209 */ /* 0x000fe40007810000 */
[----:B---3--:R-:W-:Y:S01]  /*a630*/  FMNMX.FTZ R0, R6, R0, !PT ;  /* 0x0000000006007209 */ /* 0x008fe20007810000 */
[----:B------:R-:W2:Y:S01]  /*a640*/  SHFL.BFLY PT, R136, R7, 0x1, 0x1f ;  /* 0x0c201f0007887f89 */ /* 0x000ea200000e0000 */
[----:B------:R-:W-:Y:S04]  /*a650*/  FMNMX.FTZ R2, R17, R2, !PT ;  /* 0x0000000211027209 */ /* 0x000fe80007810000 */
[----:B------:R-:W-:Y:S02]  /*a660*/  FMNMX.FTZ R9, R16, R2, !PT ;  /* 0x0000000210097209 */ /* 0x000fe40007810000 */
[----:B------:R-:W-:Y:S02]  /*a670*/  FMNMX.FTZ R2, R5, R0, !PT ;  /* 0x0000000005027209 */ /* 0x000fe40007810000 */
[----:B-1----:R-:W-:Y:S01]  /*a680*/  FMNMX.FTZ R8, R8, R4, !PT ;  /* 0x0000000408087209 */ /* 0x002fe20007810000 */
[----:B------:R-:W1:Y:S08]  /*a690*/  SHFL.BFLY PT, R3, R9, 0x2, 0x1f ;  /* 0x0c401f0009037f89 */ /* 0x000e7000000e0000 */
[----:B------:R-:W3:Y:S08]  /*a6a0*/  SHFL.BFLY PT, R135, R8, 0x1, 0x1f ;  /* 0x0c201f0008877f89 */ /* 0x000ef000000e0000 */
[----:B------:R-:W4:Y:S01]  /*a6b0*/  SHFL.BFLY PT, R0, R2, 0x2, 0x1f ;  /* 0x0c401f0002007f89 */ /* 0x000f2200000e0000 */
[----:B--2---:R-:W-:Y:S04]  /*a6c0*/  FMNMX.FTZ R136, R7, R136, !PT ;  /* 0x0000008807887209 */ /* 0x004fe80007810000 */
[C---:B------:R-:W-:Y:S01]  /*a6d0*/  FSETP.NEU.FTZ.AND P0, PT, R136.reuse, -INF , PT ;  /* 0xff8000008800780b */ /* 0x040fe20003f1d000 */
[----:B------:R-:W-:Y:S05]  /*a6e0*/  FMUL.FTZ R7, R136, UR4 ;  /* 0x0000000488077c20 */ /* 0x000fea0008410000 */
[----:B------:R-:W-:Y:S02]  /*a6f0*/  FSEL R7, R7, RZ, P0 ;  /* 0x000000ff07077208 */ /* 0x000fe40000000000 */
[----:B-1----:R-:W-:Y:S02]  /*a700*/  FMNMX.FTZ R9, R9, R3, !PT ;  /* 0x0000000309097209 */ /* 0x002fe40007810000 */
[----:B---3--:R-:W-:Y:S01]  /*a710*/  FMNMX.FTZ R135, R8, R135, !PT ;  /* 0x0000008708877209 */ /* 0x008fe20007810000 */
[--C-:B------:R-:W-:Y:S01]  /*a720*/  FFMA.FTZ R8, R41, UR4, -R7.reuse ;  /* 0x0000000429087c23 */ /* 0x100fe20008010807 */
[--C-:B------:R-:W-:Y:S01]  /*a730*/  FFMA.FTZ R212, R212, UR4, -R7.reuse ;  /* 0x00000004d4d47c23 */ /* 0x100fe20008010807 */
[----:B------:R-:W1:Y:S01]  /*a740*/  SHFL.BFLY PT, R134, R9, 0x1, 0x1f ;  /* 0x0c201f0009867f89 */ /* 0x000e6200000e0000 */
[----:B----4-:R-:W-:Y:S01]  /*a750*/  FMNMX.FTZ R4, R2, R0, !PT ;  /* 0x0000000002047209 */ /* 0x010fe20007810000 */
[----:B------:R2:W-:Y:S01]  /*a760*/  MUFU.EX2 R41, R8 ;  /* 0x0000000800297308 */ /* 0x0005e20000000800 */
[----:B------:R-:W-:Y:S01]  /*a770*/  FADD.FTZ R0, -R136, R132 ;  /* 0x0000008488007221 */ /* 0x000fe20000010100 */
[----:B------:R-:W-:Y:S01]  /*a780*/  FSETP.NEU.FTZ.AND P0, PT, R135, -INF , PT ;  /* 0xff8000008700780b */ /* 0x000fe20003f1d000 */
[----:B------:R-:W-:Y:S03]  /*a790*/  FFMA.FTZ R219, R31, UR4, -R7 ;  /* 0x000000041fdb7c23 */ /* 0x000fe60008010807 */
[----:B------:R-:W3:Y:S01]  /*a7a0*/  SHFL.BFLY PT, R3, R4, 0x1, 0x1f ;  /* 0x0c201f0004037f89 */ /* 0x000ee200000e0000 */
[----:B------:R-:W-:Y:S01]  /*a7b0*/  FMUL.FTZ R2, R0, UR4 ;  /* 0x0000000400027c20 */ /* 0x000fe20008410000 */
[----:B------:R-:W-:Y:S01]  /*a7c0*/  FADD.FTZ R0, -R135, R133 ;  /* 0x0000008587007221 */ /* 0x000fe20000010100 */
[--C-:B------:R-:W-:Y:S01]  /*a7d0*/  FFMA.FTZ R218, R29, UR4, -R7.reuse ;  /* 0x000000041dda7c23 */ /* 0x100fe20008010807 */
[--C-:B------:R-:W-:Y:S01]  /*a7e0*/  FFMA.FTZ R19, R23, UR4, -R7.reuse ;  /* 0x0000000417137c23 */ /* 0x100fe20008010807 */
[----:B------:R4:W3:Y:S01]  /*a7f0*/  MUFU.EX2 R132, R2 ;  /* 0x0000000200847308 */ /* 0x0008e20000000800 */
[--C-:B------:R-:W-:Y:S01]  /*a800*/  FFMA.FTZ R18, R21, UR4, -R7.reuse ;  /* 0x0000000415127c23 */ /* 0x100fe20008010807 */
[--C-:B------:R-:W-:Y:S01]  /*a810*/  FFMA.FTZ R52, R13, UR4, -R7.reuse ;  /* 0x000000040d347c23 */ /* 0x100fe20008010807 */
[--C-:B------:R-:W-:Y:S01]  /*a820*/  FFMA.FTZ R214, R214, UR4, -R7.reuse ;  /* 0x00000004d6d67c23 */ /* 0x100fe20008010807 */
[--C-:B------:R-:W-:Y:S01]  /*a830*/  FFMA.FTZ R51, R12, UR4, -R7.reuse ;  /* 0x000000040c337c23 */ /* 0x100fe20008010807 */
[--C-:B------:R-:W-:Y:S01]  /*a840*/  FFMA.FTZ R249, R249, UR4, -R7.reuse ;  /* 0x00000004f9f97c23 */ /* 0x100fe20008010807 */
[--C-:B------:R-:W-:Y:S01]  /*a850*/  FFMA.FTZ R245, R245, UR4, -R7.reuse ;  /* 0x00000004f5f57c23 */ /* 0x100fe20008010807 */
[----:B--2---:R-:W-:Y:S04]  /*a860*/  FFMA.FTZ R8, R44, UR4, -R7 ;  /* 0x000000042c087c23 */ /* 0x004fe80008010807 */
[----:B------:R2:W-:Y:S01]  /*a870*/  MUFU.EX2 R44, R8 ;  /* 0x00000008002c7308 */ /* 0x0005e20000000800 */
[----:B-1----:R-:W-:Y:S01]  /*a880*/  FMNMX.FTZ R134, R9, R134, !PT ;  /* 0x0000008609867209 */ /* 0x002fe20007810000 */
[----:B----4-:R-:W-:Y:S04]  /*a890*/  FMUL.FTZ R2, R0, UR4 ;  /* 0x0000000400027c20 */ /* 0x010fe80008410000 */
[----:B------:R-:W-:Y:S01]  /*a8a0*/  FADD.FTZ R0, -R134, R137 ;  /* 0x0000008986007221 */ /* 0x000fe20000010100 */
[----:B---3--:R-:W-:Y:S01]  /*a8b0*/  FMNMX.FTZ R3, R4, R3, !PT ;  /* 0x0000000304037209 */ /* 0x008fe20007810000 */
[----:B------:R-:W-:Y:S02]  /*a8c0*/  FMUL.FTZ R4, R135, UR4 ;  /* 0x0000000487047c20 */ /* 0x000fe40008410000 */
[----:B------:R1:W3:Y:S01]  /*a8d0*/  MUFU.EX2 R133, R2 ;  /* 0x0000000200857308 */ /* 0x0002e20000000800 */
[C---:B------:R-:W-:Y:S01]  /*a8e0*/  FMUL.FTZ R9, R134.reuse, UR4 ;  /* 0x0000000486097c20 */ /* 0x040fe20008410000 */
[----:B------:R-:W-:Y:S01]  /*a8f0*/  FSETP.NEU.FTZ.AND P1, PT, R134, -INF , PT ;  /* 0xff8000008600780b */ /* 0x000fe20003f3d000 */
[----:B------:R-:W-:Y:S01]  /*a900*/  FMUL.FTZ R64, R132, R196 ;  /* 0x000000c484407220 */ /* 0x000fe20000410000 */
[----:B------:R-:W-:Y:S01]  /*a910*/  FSEL R4, R4, RZ, P0 ;  /* 0x000000ff04047208 */ /* 0x000fe20000000000 */
[C---:B------:R-:W-:Y:S01]  /*a920*/  FMUL.FTZ R65, R132.reuse, R197 ;  /* 0x000000c584417220 */ /* 0x040fe20000410000 */
[----:B------:R-:W-:Y:S01]  /*a930*/  FSETP.NEU.FTZ.AND P0, PT, R3, -INF , PT ;  /* 0xff8000000300780b */ /* 0x000fe20003f1d000 */
[----:B------:R-:W-:Y:S01]  /*a940*/  FMUL.FTZ R68, R132, R68 ;  /* 0x0000004484447220 */ /* 0x000fe20000410000 */
[----:B------:R-:W-:Y:S01]  /*a950*/  FSEL R9, R9, RZ, P1 ;  /* 0x000000ff09097208 */ /* 0x000fe20000800000 */
[--C-:B--2---:R-:W-:Y:S01]  /*a960*/  FFMA.FTZ R8, R48, UR4, -R4.reuse ;  /* 0x0000000430087c23 */ /* 0x104fe20008010804 */
[--C-:B------:R-:W-:Y:S01]  /*a970*/  FFMA.FTZ R14, R50, UR4, -R4.reuse ;  /* 0x00000004320e7c23 */ /* 0x100fe20008010804 */
[--C-:B------:R-:W-:Y:S01]  /*a980*/  FFMA.FTZ R210, R38, UR4, -R4.reuse ;  /* 0x0000000426d27c23 */ /* 0x100fe20008010804 */
[--C-:B------:R-:W-:Y:S01]  /*a990*/  FFMA.FTZ R54, R22, UR4, -R4.reuse ;  /* 0x0000000416367c23 */ /* 0x100fe20008010804 */
[----:B------:R2:W-:Y:S01]  /*a9a0*/  MUFU.EX2 R137, R8 ;  /* 0x0000000800897308 */ /* 0x0005e20000000800 */
[--C-:B------:R-:W-:Y:S01]  /*a9b0*/  FFMA.FTZ R53, R20, UR4, -R4.reuse ;  /* 0x0000000414357c23 */ /* 0x100fe20008010804 */
        /* <DEDUP_REMOVED lines=8> */
[----:B------:R-:W-:Y:S01]  /*aa40*/  FFMA.FTZ R209, R30, UR4, -R4 ;  /* 0x000000041ed17c23 */ /* 0x000fe20008010804 */
[----:B-1----:R-:W-:Y:S01]  /*aa50*/  FMUL.FTZ R2, R0, UR4 ;  /* 0x0000000400027c20 */ /* 0x002fe20008410000 */
[----:B------:R-:W-:Y:S01]  /*aa60*/  FADD.FTZ R0, -R3, R138 ;  /* 0x0000008a03007221 */ /* 0x000fe20000010100 */
[----:B------:R-:W1:Y:S01]  /*aa70*/  LDSM.16.MT88.4 R20, [R224+0xc000] ;  /* 0x00c00000e014783b */ /* 0x000e620000004200 */
[----:B------:R4:W-:Y:S01]  /*aa80*/  MUFU.EX2 R230, R14 ;  /* 0x0000000e00e67308 */ /* 0x0009e20000000800 */
[--C-:B------:R-:W-:Y:S01]  /*aa90*/  FFMA.FTZ R15, R15, UR4, -R9.reuse ;  /* 0x000000040f0f7c23 */ /* 0x100fe20008010809 */
[----:B------:R-:W-:Y:S01]  /*aaa0*/  FMUL.FTZ R0, R0, UR4 ;  /* 0x0000000400007c20 */ /* 0x000fe20008410000 */
[--C-:B--2---:R-:W-:Y:S01]  /*aab0*/  FFMA.FTZ R8, R45, UR4, -R4.reuse ;  /* 0x000000042d087c23 */ /* 0x104fe20008010804 */
[--C-:B------:R-:W-:Y:S01]  /*aac0*/  FFMA.FTZ R30, R27, UR4, -R9.reuse ;  /* 0x000000041b1e7c23 */ /* 0x100fe20008010809 */
[--C-:B------:R-:W-:Y:S01]  /*aad0*/  FFMA.FTZ R221, R221, UR4, -R9.reuse ;  /* 0x00000004dddd7c23 */ /* 0x100fe20008010809 */
[--C-:B------:R-:W-:Y:S01]  /*aae0*/  FFMA.FTZ R220, R220, UR4, -R9.reuse ;  /* 0x00000004dcdc7c23 */ /* 0x100fe20008010809 */
[--C-:B------:R-:W-:Y:S03]  /*aaf0*/  FFMA.FTZ R236, R17, UR4, -R9.reuse ;  /* 0x0000000411ec7c23 */ /* 0x100fe60008010809 */
[----:B------:R2:W-:Y:S01]  /*ab00*/  MUFU.EX2 R45, R8 ;  /* 0x00000008002d7308 */ /* 0x0005e20000000800 */
[--C-:B------:R-:W-:Y:S01]  /*ab10*/  FFMA.FTZ R235, R16, UR4, -R9.reuse ;  /* 0x0000000410eb7c23 */ /* 0x100fe20008010809 */
[--C-:B------:R-:W-:Y:S01]  /*ab20*/  FFMA.FTZ R247, R247, UR4, -R9.reuse ;  /* 0x00000004f7f77c23 */ /* 0x100fe20008010809 */
[--C-:B------:R-:W-:Y:S01]  /*ab30*/  FFMA.FTZ R244, R244, UR4, -R9.reuse ;  /* 0x00000004f4f47c23 */ /* 0x100fe20008010809 */
[--C-:B------:R-:W-:Y:S01]  /*ab40*/  FFMA.FTZ R31, R25, UR4, -R9.reuse ;  /* 0x00000004191f7c23 */ /* 0x100fe20008010809 */
[C---:B------:R-:W-:Y:S01]  /*ab50*/  FMUL.FTZ R16, R132.reuse, R148 ;  /* 0x0000009484107220 */ /* 0x040fe20000410000 */
[----:B------:R-:W-:Y:S01]  /*ab60*/  FMUL.FTZ R17, R132, R149 ;  /* 0x0000009584117220 */ /* 0x000fe20000410000 */
[C---:B---3--:R-:W-:Y:S03]  /*ab70*/  FMUL.FTZ R66, R133.reuse, R198 ;  /* 0x000000c685427220 */ /* 0x048fe60000410000 */
[----:B------:R-:W3:Y:S01]  /*ab80*/  MUFU.EX2 R2, R2 ;  /* 0x0000000200027308 */ /* 0x000ee20000000800 */
[----:B----4-:R-:W-:Y:S01]  /*ab90*/  FFMA.FTZ R14, R46, UR4, -R9 ;  /* 0x000000042e0e7c23 */ /* 0x010fe20008010809 */
[C---:B------:R-:W-:Y:S01]  /*aba0*/  FMUL.FTZ R67, R133.reuse, R199 ;  /* 0x000000c785437220 */ /* 0x040fe20000410000 */
[C---:B------:R-:W-:Y:S01]  /*abb0*/  FMUL.FTZ R69, R132.reuse, R69 ;  /* 0x0000004584457220 */ /* 0x040fe20000410000 */
[C---:B------:R-:W-:Y:S01]  /*abc0*/  FMUL.FTZ R70, R133.reuse, R70 ;  /* 0x0000004685467220 */ /* 0x040fe20000410000 */
[C---:B------:R-:W-:Y:S01]  /*abd0*/  FMUL.FTZ R71, R133.reuse, R71 ;  /* 0x0000004785477220 */ /* 0x040fe20000410000 */
[C---:B------:R-:W-:Y:S01]  /*abe0*/  FMUL.FTZ R80, R132.reuse, R80 ;  /* 0x0000005084507220 */ /* 0x040fe20000410000 */
[----:B------:R-:W-:Y:S03]  /*abf0*/  FMUL.FTZ R81, R132, R81 ;  /* 0x0000005184517220 */ /* 0x000fe60000410000 */
[----:B------:R-:W4:Y:S01]  /*ac00*/  MUFU.EX2 R0, R0 ;  /* 0x0000000000007308 */ /* 0x000f220000000800 */
[----:B--2---:R-:W-:Y:S01]  /*ac10*/  FFMA.FTZ R8, R250, UR4, -R7 ;  /* 0x00000004fa087c23 */ /* 0x004fe20008010807 */
[----:B------:R-:W-:Y:S01]  /*ac20*/  FFMA.FTZ R250, R34, UR4, -R9 ;  /* 0x0000000422fa7c23 */ /* 0x000fe20008010809 */
[C---:B------:R-:W-:Y:S01]  /*ac30*/  FMUL.FTZ R34, R133.reuse, R166 ;  /* 0x000000a685227220 */ /* 0x040fe20000410000 */
[C---:B------:R-:W-:Y:S01]  /*ac40*/  FMUL.FTZ R82, R133.reuse, R82 ;  /* 0x0000005285527220 */ /* 0x040fe20000410000 */
[C---:B------:R-:W-:Y:S01]  /*ac50*/  FMUL.FTZ R83, R133.reuse, R83 ;  /* 0x0000005385537220 */ /* 0x040fe20000410000 */
[C---:B------:R-:W-:Y:S01]  /*ac60*/  FMUL.FTZ R84, R132.reuse, R84 ;  /* 0x0000005484547220 */ /* 0x040fe20000410000 */
[----:B------:R-:W-:Y:S03]  /*ac70*/  FMUL.FTZ R85, R132, R85 ;  /* 0x0000005584557220 */ /* 0x000fe60000410000 */
[----:B------:R2:W-:Y:S01]  /*ac80*/  MUFU.EX2 R48, R8 ;  /* 0x0000000800307308 */ /* 0x0005e20000000800 */
[C---:B---3--:R-:W-:Y:S01]  /*ac90*/  FMUL.FTZ R13, R2.reuse, R153 ;  /* 0x00000099020d7220 */ /* 0x048fe20000410000 */
[C---:B------:R-:W-:Y:S01]  /*aca0*/  FMUL.FTZ R25, R2.reuse, R157 ;  /* 0x0000009d02197220 */ /* 0x040fe20000410000 */
[----:B------:R-:W-:Y:S01]  /*acb0*/  MOV R157, R53 ;  /* 0x00000035009d7202 */ /* 0x000fe20000000f00 */
[C---:B------:R-:W-:Y:S01]  /*acc0*/  FMUL.FTZ R28, R2.reuse, R168 ;  /* 0x000000a8021c7220 */ /* 0x040fe20000410000 */
[----:B------:R-:W-:Y:S01]  /*acd0*/  MOV R168, R29 ;  /* 0x0000001d00a87202 */ /* 0x000fe20000000f00 */
[----:B------:R-:W-:Y:S01]  /*ace0*/  FMUL.FTZ R29, R2, R169 ;  /* 0x000000a9021d7220 */ /* 0x000fe20000410000 */
[----:B------:R-:W-:Y:S03]  /*acf0*/  MOV R169, R30 ;  /* 0x0000001e00a97202 */ /* 0x000fe60000000f00 */
[----:B------:R-:W3:Y:S01]  /*ad00*/  MUFU.EX2 R15, R15 ;  /* 0x0000000f000f7308 */ /* 0x000ee20000000800 */
[C---:B----4-:R-:W-:Y:S01]  /*ad10*/  FMUL.FTZ R10, R0.reuse, R142 ;  /* 0x0000008e000a7220 */ /* 0x050fe20000410000 */
[C---:B------:R-:W-:Y:S01]  /*ad20*/  FMUL.FTZ R27, R0.reuse, R159 ;  /* 0x0000009f001b7220 */ /* 0x040fe20000410000 */
[----:B------:R-:W-:Y:S01]  /*ad30*/  MOV R159, R50 ;  /* 0x00000032009f7202 */ /* 0x000fe20000000f00 */
[----:B------:R-:W-:Y:S01]  /*ad40*/  FMUL.FTZ R50, R133, R182 ;  /* 0x000000b685327220 */ /* 0x000fe20000410000 */
[C---:B------:R-:W-:Y:S01]  /*ad50*/  FMUL.FTZ R11, R0.reuse, R143 ;  /* 0x0000008f000b7220 */ /* 0x040fe20000410000 */
[----:B------:R-:W-:Y:S01]  /*ad60*/  FMUL.FTZ R30, R0, R170 ;  /* 0x000000aa001e7220 */ /* 0x000fe20000410000 */
[----:B------:R-:W-:Y:S03]  /*ad70*/  MOV R170, R31 ;  /* 0x0000001f00aa7202 */ /* 0x000fe60000000f00 */
[----:B------:R4:W1:Y:S01]  /*ad80*/  MUFU.EX2 R46, R14 ;  /* 0x0000000e002e7308 */ /* 0x0008620000000800 */
[--C-:B--2---:R-:W-:Y:S01]  /*ad90*/  FFMA.FTZ R8, R246, UR4, -R7.reuse ;  /* 0x00000004f6087c23 */ /* 0x104fe20008010807 */
[----:B------:R-:W-:Y:S01]  /*ada0*/  FFMA.FTZ R246, R204, UR4, -R7 ;  /* 0x00000004ccf67c23 */ /* 0x000fe20008010807 */
[----:B------:R-:W-:Y:S01]  /*adb0*/  FFMA.FTZ R204, R39, UR4, -R9 ;  /* 0x0000000427cc7c23 */ /* 0x000fe20008010809 */
[C---:B------:R-:W-:Y:S01]  /*adc0*/  FMUL.FTZ R31, R0.reuse, R171 ;  /* 0x000000ab001f7220 */ /* 0x040fe20000410000 */
[C---:B------:R-:W-:Y:S01]  /*add0*/  FMUL.FTZ R58, R0.reuse, R190 ;  /* 0x000000be003a7220 */ /* 0x040fe20000410000 */
[----:B------:R-:W-:Y:S01]  /*ade0*/  FMUL.FTZ R59, R0, R191 ;  /* 0x000000bf003b7220 */ /* 0x000fe20000410000 */
[C---:B------:R-:W-:Y:S03]  /*adf0*/  FMUL.FTZ R60, R2.reuse, R200 ;  /* 0x000000c8023c7220 */ /* 0x040fe60000410000 */
[----:B------:R2:W2:Y:S01]  /*ae00*/  MUFU.EX2 R232, R8 ;  /* 0x0000000800e87308 */ /* 0x0004a20000000800 */
[----:B---3--:R-:W-:Y:S01]  /*ae10*/  MOV R153, R15 ;  /* 0x0000000f00997202 */ /* 0x008fe20000000f00 */
[----:B------:R-:W-:Y:S01]  /*ae20*/  FMUL.FTZ R61, R2, R201 ;  /* 0x000000c9023d7220 */ /* 0x000fe20000410000 */
[C---:B------:R-:W-:Y:S01]  /*ae30*/  FMUL.FTZ R62, R0.reuse, R202 ;  /* 0x000000ca003e7220 */ /* 0x040fe20000410000 */
[----:B------:R-:W-:Y:S01]  /*ae40*/  FMUL.FTZ R63, R0, R203 ;  /* 0x000000cb003f7220 */ /* 0x000fe20000410000 */
[C---:B------:R-:W-:Y:S01]  /*ae50*/  FMUL.FTZ R72, R2.reuse, R72 ;  /* 0x0000004802487220 */ /* 0x040fe20000410000 */
[----:B------:R-:W-:Y:S01]  /*ae60*/  FMUL.FTZ R73, R2, R73 ;  /* 0x0000004902497220 */ /* 0x000fe20000410000 */
[C---:B------:R-:W-:Y:S01]  /*ae70*/  FMUL.FTZ R74, R0.reuse, R74 ;  /* 0x0000004a004a7220 */ /* 0x040fe20000410000 */
[C---:B------:R-:W-:Y:S01]  /*ae80*/  FMUL.FTZ R75, R0.reuse, R75 ;  /* 0x0000004b004b7220 */ /* 0x040fe20000410000 */
[----:B----4-:R-:W-:Y:S01]  /*ae90*/  FMUL.FTZ R14, R0, R154 ;  /* 0x0000009a000e7220 */ /* 0x010fe20000410000 */
[----:B------:R-:W-:Y:S01]  /*aea0*/  MOV R154, R19 ;  /* 0x00000013009a7202 */ /* 0x000fe20000000f00 */
[----:B------:R-:W-:Y:S01]  /*aeb0*/  FMUL.FTZ R19, R133, R151 ;  /* 0x0000009785137220 */ /* 0x000fe20000410000 */
[----:B-1----:R-:W-:Y:S01]  /*aec0*/  MOV R166, R46 ;  /* 0x0000002e00a67202 */ /* 0x002fe20000000f00 */
[C---:B------:R-:W-:Y:S01]  /*aed0*/  FMUL.FTZ R76, R2.reuse, R76 ;  /* 0x0000004c024c7220 */ /* 0x040fe20000410000 */
[----:B------:R-:W-:Y:S01]  /*aee0*/  FMUL.FTZ R77, R2, R77 ;  /* 0x0000004d024d7220 */ /* 0x000fe20000410000 */
[C---:B------:R-:W-:Y:S01]  /*aef0*/  FMUL.FTZ R78, R0.reuse, R78 ;  /* 0x0000004e004e7220 */ /* 0x040fe20000410000 */
[----:B------:R-:W-:Y:S01]  /*af00*/  FMUL.FTZ R79, R0, R79 ;  /* 0x0000004f004f7220 */ /* 0x000fe20000410000 */
[----:B--2---:R-:W-:Y:S01]  /*af10*/  FFMA.FTZ R8, R252, UR4, -R4 ;  /* 0x00000004fc087c23 */ /* 0x004fe20008010804 */
[----:B------:R-:W-:Y:S01]  /*af20*/  FFMA.FTZ R252, R206, UR4, -R7 ;  /* 0x00000004cefc7c23 */ /* 0x000fe20008010807 */
[--C-:B------:R-:W-:Y:S01]  /*af30*/  FFMA.FTZ R4, R43, UR4, -R9.reuse ;  /* 0x000000042b047c23 */ /* 0x100fe20008010809 */
[--C-:B------:R-:W-:Y:S01]  /*af40*/  FFMA.FTZ R43, R32, UR4, -R9.reuse ;  /* 0x00000004202b7c23 */ /* 0x100fe20008010809 */
[----:B------:R1:W2:Y:S01]  /*af50*/  MUFU.EX2 R49, R8 ;  /* 0x0000000800317308 */ /* 0x0002a20000000800 */
[----:B------:R-:W-:Y:S01]  /*af60*/  FMUL.FTZ R32, R132, R164 ;  /* 0x000000a484207220 */ /* 0x000fe20000410000 */
[-C--:B------:R-:W-:Y:S01]  /*af70*/  F2FP.F16.F32.PACK_AB R142, R232, R48.reuse ;  /* 0x00000030e88e723e */ /* 0x080fe200000000ff */
[--C-:B------:R-:W-:Y:S01]  /*af80*/  FFMA.FTZ R206, R36, UR4, -R9.reuse ;  /* 0x0000000424ce7c23 */ /* 0x100fe20008010809 */
[----:B------:R-:W-:Y:S01]  /*af90*/  MOV R164, R48 ;  /* 0x0000003000a47202 */ /* 0x000fe20000000f00 */
[----:B------:R-:W-:Y:S01]  /*afa0*/  FMUL.FTZ R48, R132, R180 ;  /* 0x000000b484307220 */ /* 0x000fe20000410000 */
[C---:B------:R-:W-:Y:S01]  /*afb0*/  FMUL.FTZ R86, R133.reuse, R86 ;  /* 0x0000005685567220 */ /* 0x040fe20000410000 */
[----:B------:R-:W-:Y:S03]  /*afc0*/  FMUL.FTZ R87, R133, R87 ;  /* 0x0000005785577220 */ /* 0x000fe60000410000 */
[----:B------:R3:W-:Y:S01]  /*afd0*/  MUFU.EX2 R229, R4 ;  /* 0x0000000400e57308 */ /* 0x0007e20000000800 */
        /* <DEDUP_REMOVED lines=8> */
[----:B-1----:R-:W-:Y:S01]  /*b060*/  FMUL.FTZ R8, R3, UR4 ;  /* 0x0000000403087c20 */ /* 0x002fe20008410000 */
[-C--:B--2---:R-:W-:Y:S01]  /*b070*/  F2FP.F16.F32.PACK_AB R143, R230, R49.reuse ;  /* 0x00000031e68f723e */ /* 0x084fe200000000ff */
[C---:B------:R-:W-:Y:S01]  /*b080*/  FMUL.FTZ R96, R132.reuse, R96 ;  /* 0x0000006084607220 */ /* 0x040fe20000410000 */
[----:B------:R-:W-:Y:S01]  /*b090*/  MOV R171, R49 ;  /* 0x0000003100ab7202 */ /* 0x000fe20000000f00 */
[----:B------:R-:W-:Y:S01]  /*b0a0*/  FMUL.FTZ R49, R132, R181 ;  /* 0x000000b584317220 */ /* 0x000fe20000410000 */
[----:B------:R-:W-:Y:S01]  /*b0b0*/  FSEL R8, R8, RZ, P0 ;  /* 0x000000ff08087208 */ /* 0x000fe20000000000 */
[C---:B------:R-:W-:Y:S01]  /*b0c0*/  FMUL.FTZ R97, R132.reuse, R97 ;  /* 0x0000006184617220 */ /* 0x040fe20000410000 */
[C---:B------:R-:W-:Y:S01]  /*b0d0*/  FMUL.FTZ R98, R133.reuse, R98 ;  /* 0x0000006285627220 */ /* 0x040fe20000410000 */
[----:B------:R-:W-:Y:S01]  /*b0e0*/  FMUL.FTZ R99, R133, R99 ;  /* 0x0000006385637220 */ /* 0x000fe20000410000 */
[----:B------:R-:W-:Y:S01]  /*b0f0*/  FMUL.FTZ R100, R132, R100 ;  /* 0x0000006484647220 */ /* 0x000fe20000410000 */
[--C-:B------:R-:W-:Y:S01]  /*b100*/  FFMA.FTZ R7, R42, UR4, -R8.reuse ;  /* 0x000000042a077c23 */ /* 0x100fe20008010808 */
[--C-:B------:R-:W-:Y:S01]  /*b110*/  FFMA.FTZ R12, R47, UR4, -R8.reuse ;  /* 0x000000042f0c7c23 */ /* 0x100fe20008010808 */
[--C-:B---3--:R-:W-:Y:S01]  /*b120*/  FFMA.FTZ R4, R55, UR4, -R8.reuse ;  /* 0x0000000437047c23 */ /* 0x108fe20008010808 */
[--C-:B------:R-:W-:Y:S01]  /*b130*/  FFMA.FTZ R217, R35, UR4, -R8.reuse ;  /* 0x0000000423d97c23 */ /* 0x100fe20008010808 */
[----:B------:R1:W-:Y:S01]  /*b140*/  MUFU.EX2 R47, R7 ;  /* 0x00000007002f7308 */ /* 0x0003e20000000800 */
[----:B------:R-:W-:Y:S01]  /*b150*/  FMUL.FTZ R35, R133, R167 ;  /* 0x000000a785237220 */ /* 0x000fe20000410000 */
[--C-:B------:R-:W-:Y:S01]  /*b160*/  FFMA.FTZ R205, R37, UR4, -R8.reuse ;  /* 0x0000000425cd7c23 */ /* 0x100fe20008010808 */
[----:B------:R-:W2:Y:S01]  /*b170*/  LDL.LU R167, [R1+0x28] ;  /* 0x0000280001a77983 */ /* 0x000ea20000300800 */
[--C-:B------:R-:W-:Y:S01]  /*b180*/  FFMA.FTZ R223, R223, UR4, -R8.reuse ;  /* 0x00000004dfdf7c23 */ /* 0x100fe20008010808 */
[--C-:B------:R-:W-:Y:S01]  /*b190*/  FFMA.FTZ R222, R222, UR4, -R8.reuse ;  /* 0x00000004dede7c23 */ /* 0x100fe20008010808 */
[--C-:B------:R-:W-:Y:S01]  /*b1a0*/  FFMA.FTZ R215, R215, UR4, -R8.reuse ;  /* 0x00000004d7d77c23 */ /* 0x100fe20008010808 */
[--C-:B------:R-:W-:Y:S03]  /*b1b0*/  FFMA.FTZ R216, R33, UR4, -R8.reuse ;  /* 0x0000000421d87c23 */ /* 0x100fe60008010808 */
[----:B------:R3:W4:Y:S01]  /*b1c0*/  MUFU.EX2 R42, R12 ;  /* 0x0000000c002a7308 */ /* 0x0007220000000800 */
[--C-:B------:R-:W-:Y:S01]  /*b1d0*/  FFMA.FTZ R238, R26, UR4, -R8.reuse ;  /* 0x000000041aee7c23 */ /* 0x100fe20008010808 */
[--C-:B------:R-:W-:Y:S01]  /*b1e0*/  FFMA.FTZ R237, R24, UR4, -R8.reuse ;  /* 0x0000000418ed7c23 */ /* 0x100fe20008010808 */
[--C-:B------:R-:W-:Y:S01]  /*b1f0*/  FFMA.FTZ R231, R6, UR4, -R8.reuse ;  /* 0x0000000406e77c23 */ /* 0x100fe20008010808 */
[--C-:B------:R-:W-:Y:S01]  /*b200*/  FFMA.FTZ R139, R5, UR4, -R8.reuse ;  /* 0x00000004058b7c23 */ /* 0x100fe20008010808 */
[--C-:B------:R-:W-:Y:S01]  /*b210*/  FFMA.FTZ R251, R251, UR4, -R8.reuse ;  /* 0x00000004fbfb7c23 */ /* 0x100fe20008010808 */
[--C-:B------:R-:W-:Y:S01]  /*b220*/  FFMA.FTZ R138, R40, UR4, -R8.reuse ;  /* 0x00000004288a7c23 */ /* 0x100fe20008010808 */
[----:B------:R-:W4:Y:S03]  /*b230*/  LDSM.16.MT88.4 R36, [R225+0xc000] ;  /* 0x00c00000e124783b */ /* 0x000f260000004200 */
[----:B------:R4:W-:Y:S01]  /*b240*/  MUFU.EX2 R228, R4 ;  /* 0x0000000400e47308 */ /* 0x0009e20000000800 */
[----:B-1----:R-:W-:Y:S01]  /*b250*/  FFMA.FTZ R7, R57, UR4, -R9 ;  /* 0x0000000439077c23 */ /* 0x002fe20008010809 */
[----:B------:R-:W-:Y:S01]  /*b260*/  FMUL.FTZ R9, R2, R141 ;  /* 0x0000008d02097220 */ /* 0x000fe20000410000 */
[----:B------:R-:W-:Y:S01]  /*b270*/  FMUL.FTZ R6, R133, R146 ;  /* 0x0000009285067220 */ /* 0x000fe20000410000 */
[----:B------:R-:W-:Y:S01]  /*b280*/  F2FP.F16.F32.PACK_AB R141, R45, R137 ;  /* 0x000000892d8d723e */ /* 0x000fe200000000ff */
[----:B------:R-:W-:Y:S01]  /*b290*/  FMUL.FTZ R5, R132, R145 ;  /* 0x0000009184057220 */ /* 0x000fe20000410000 */
[C---:B------:R-:W-:Y:S01]  /*b2a0*/  FMUL.FTZ R24, R2.reuse, R156 ;  /* 0x0000009c02187220 */ /* 0x040fe20000410000 */
[----:B------:R-:W-:Y:S03]  /*b2b0*/  MOV R156, R54 ;  /* 0x00000036009c7202 */ /* 0x000fe60000000f00 */
[----:B------:R1:W1:Y:S01]  /*b2c0*/  MUFU.EX2 R234, R7 ;  /* 0x0000000700ea7308 */ /* 0x0002620000000800 */
[----:B---3--:R-:W-:Y:S01]  /*b2d0*/  FMUL.FTZ R12, R2, R152 ;  /* 0x00000098020c7220 */ /* 0x008fe20000410000 */
[----:B------:R-:W-:Y:S01]  /*b2e0*/  MOV R152, R52 ;  /* 0x0000003400987202 */ /* 0x000fe20000000f00 */
[----:B------:R-:W-:Y:S01]  /*b2f0*/  FMUL.FTZ R26, R0, R158 ;  /* 0x0000009e001a7220 */ /* 0x000fe20000410000 */
[----:B----4-:R-:W-:Y:S01]  /*b300*/  F2FP.F16.F32.PACK_AB R145, R47, R42 ;  /* 0x0000002a2f91723e */ /* 0x010fe200000000ff */
[----:B------:R-:W3:Y:S01]  /*b310*/  LDSM.16.MT88.4 R52, [R227+0xc000] ;  /* 0x00c00000e334783b */ /* 0x000ee20000004200 */
[----:B------:R-:W-:Y:S01]  /*b320*/  MOV R180, R152 ;  /* 0x0000009800b47202 */ /* 0x000fe20000000f00 */
[----:B------:R-:W-:Y:S01]  /*b330*/  FMUL.FTZ R33, R132, R165 ;  /* 0x000000a584217220 */ /* 0x000fe20000410000 */
[----:B------:R-:W-:Y:S01]  /*b340*/  FMUL.FTZ R40, R2, R172 ;  /* 0x000000ac02287220 */ /* 0x000fe20000410000 */
[----:B------:R-:W-:Y:S01]  /*b350*/  FMUL.FTZ R4, R132, R144 ;  /* 0x0000009084047220 */ /* 0x000fe20000410000 */
[----:B------:R-:W-:Y:S01]  /*b360*/  F2FP.F16.F32.PACK_AB R144, R46, R15 ;  /* 0x0000000f2e90723e */ /* 0x000fe200000000ff */
[C---:B------:R-:W-:Y:S01]  /*b370*/  FMUL.FTZ R15, R0.reuse, R155 ;  /* 0x0000009b000f7220 */ /* 0x040fe20000410000 */
[----:B------:R-:W-:Y:S01]  /*b380*/  MOV R155, R18 ;  /* 0x00000012009b7202 */ /* 0x000fe20000000f00 */
[----:B------:R-:W4:Y:S01]  /*b390*/  LDL.LU R152, [R1+0x2c] ;  /* 0x00002c0001987983 */ /* 0x000f220000300800 */
[----:B------:R-:W-:Y:S01]  /*b3a0*/  FMUL.FTZ R18, R133, R150 ;  /* 0x0000009685127220 */ /* 0x000fe20000410000 */
[----:B------:R-:W-:Y:S01]  /*b3b0*/  MOV R165, R47 ;  /* 0x0000002f00a57202 */ /* 0x000fe20000000f00 */
[----:B------:R-:W-:Y:S01]  /*b3c0*/  FMUL.FTZ R46, R0, R186 ;  /* 0x000000ba002e7220 */ /* 0x000fe20000410000 */
[----:B-1----:R-:W-:Y:S01]  /*b3d0*/  FFMA.FTZ R7, R56, UR4, -R8 ;  /* 0x0000000438077c23 */ /* 0x002fe20008010808 */
[----:B------:R-:W-:Y:S01]  /*b3e0*/  FMUL.FTZ R8, R2, R140 ;  /* 0x0000008c02087220 */ /* 0x000fe20000410000 */
[----:B------:R-:W4:Y:S01]  /*b3f0*/  LDL.LU R182, [R1+0x30] ;  /* 0x0000300001b67983 */ /* 0x000f220000300800 */
[----:B------:R-:W-:Y:S01]  /*b400*/  F2FP.F16.F32.PACK_AB R140, R44, R41 ;  /* 0x000000292c8c723e */ /* 0x000fe200000000ff */
[----:B------:R1:W1:Y:S01]  /*b410*/  MUFU.EX2 R233, R7 ;  /* 0x0000000700e97308 */ /* 0x0002620000000800 */
[----:B------:R-:W-:Y:S01]  /*b420*/  F2FP.F16.F32.PACK_AB R146, R229, R234 ;  /* 0x000000eae592723e */ /* 0x000fe200000000ff */
[----:B------:R-:W3:Y:S01]  /*b430*/  LDSM.16.MT88.4 R148, [R226+0xc000] ;  /* 0x00c00000e294783b */ /* 0x000ee20000004200 */
[----:B------:R-:W-:Y:S01]  /*b440*/  FMUL.FTZ R47, R0, R187 ;  /* 0x000000bb002f7220 */ /* 0x000fe20000410000 */
[----:B------:R-:W-:Y:S01]  /*b450*/  MOV R158, R51 ;  /* 0x00000033009e7202 */ /* 0x000fe20000000f00 */
[C---:B------:R-:W-:Y:S01]  /*b460*/  FMUL.FTZ R51, R133.reuse, R183 ;  /* 0x000000b785337220 */ /* 0x040fe20000410000 */
[C---:B------:R-:W-:Y:S01]  /*b470*/  FMUL.FTZ R56, R2.reuse, R188 ;  /* 0x000000bc02387220 */ /* 0x040fe20000410000 */
[----:B------:R-:W-:Y:S01]  /*b480*/  FMUL.FTZ R57, R2, R189 ;  /* 0x000000bd02397220 */ /* 0x000fe20000410000 */
        /* <DEDUP_REMOVED lines=9> */
[C---:B-1----:R-:W-:Y:S01]  /*b520*/  FMUL.FTZ R7, R133.reuse, R147 ;  /* 0x0000009385077220 */ /* 0x042fe20000410000 */
[----:B------:R-:W-:Y:S01]  /*b530*/  F2FP.F16.F32.PACK_AB R147, R228, R233 ;  /* 0x000000e9e493723e */ /* 0x000fe200000000ff */
[C---:B------:R-:W-:Y:S01]  /*b540*/  FMUL.FTZ R120, R2.reuse, R120 ;  /* 0x0000007802787220 */ /* 0x040fe20000410000 */
[----:B------:R-:W-:Y:S01]  /*b550*/  MOV R183, R153 ;  /* 0x0000009900b77202 */ /* 0x000fe20000000f00 */
[C---:B------:R-:W-:Y:S01]  /*b560*/  FMUL.FTZ R121, R2.reuse, R121 ;  /* 0x0000007902797220 */ /* 0x040fe20000410000 */
[C---:B------:R-:W-:Y:S01]  /*b570*/  FMUL.FTZ R124, R2.reuse, R124 ;  /* 0x0000007c027c7220 */ /* 0x040fe20000410000 */
[----:B------:R-:W-:Y:S01]  /*b580*/  FMUL.FTZ R125, R2, R125 ;  /* 0x0000007d027d7220 */ /* 0x000fe20000410000 */
[-C--:B------:R-:W-:Y:S01]  /*b590*/  HMMA.16816.F32 R4, R140, R20.reuse, R4 ;  /* 0x000000148c04723c */ /* 0x080fe20000001804 */
[----:B------:R-:W-:Y:S04]  /*b5a0*/  MUFU.EX2 R213, R213 ;  /* 0x000000d500d57308 */ /* 0x000fe80000000800 */
[----:B------:R-:W-:Y:S01]  /*b5b0*/  MOV R187, R158 ;  /* 0x0000009e00bb7202 */ /* 0x000fe20000000f00 */
[C---:B------:R-:W-:Y:S05]  /*b5c0*/  HMMA.16816.F32 R8, R144.reuse, R20, R8 ;  /* 0x000000149008723c */ /* 0x040fea0000001808 */
[----:B------:R-:W-:Y:S01]  /*b5d0*/  MUFU.EX2 R196, R221 ;  /* 0x000000dd00c47308 */ /* 0x000fe20000000800 */
[----:B------:R-:W-:Y:S01]  /*b5e0*/  MOV R181, R156 ;  /* 0x0000009c00b57202 */ /* 0x000fe20000000f00 */
[-C--:B------:R-:W-:Y:S08]  /*b5f0*/  HMMA.16816.F32 R12, R144, R22.reuse, R12 ;  /* 0x00000016900c723c */ /* 0x080ff0000000180c */
[----:B------:R-:W-:Y:S01]  /*b600*/  MUFU.EX2 R191, R215 ;  /* 0x000000d700bf7308 */ /* 0x000fe20000000800 */
[C---:B------:R-:W-:Y:S04]  /*b610*/  HMMA.16816.F32 R16, R140.reuse, R22, R16 ;  /* 0x000000168c10723c */ /* 0x040fe80000001810 */
[C---:B------:R-:W-:Y:S01]  /*b620*/  FMUL.FTZ R20, R132.reuse, R160 ;  /* 0x000000a084147220 */ /* 0x040fe20000410000 */
[----:B------:R-:W-:Y:S02]  /*b630*/  FMUL.FTZ R21, R132, R161 ;  /* 0x000000a184157220 */ /* 0x000fe40000410000 */
[C---:B------:R-:W-:Y:S01]  /*b640*/  FMUL.FTZ R22, R133.reuse, R162 ;  /* 0x000000a285167220 */ /* 0x040fe20000410000 */
[C---:B------:R-:W-:Y:S01]  /*b650*/  FMUL.FTZ R23, R133.reuse, R163 ;  /* 0x000000a385177220 */ /* 0x040fe20000410000 */
[----:B------:R-:W-:Y:S02]  /*b660*/  MUFU.EX2 R200, R219 ;  /* 0x000000db00c87308 */ /* 0x000fe40000000800 */
[----:B------:R-:W-:Y:S01]  /*b670*/  MOV R161, R43 ;  /* 0x0000002b00a17202 */ /* 0x000fe20000000f00 */
[C---:B------:R-:W-:Y:S01]  /*b680*/  FMUL.FTZ R43, R0.reuse, R175 ;  /* 0x000000af002b7220 */ /* 0x040fe20000410000 */
[----:B------:R-:W-:Y:S01]  /*b690*/  MOV R160, R42 ;  /* 0x0000002a00a07202 */ /* 0x000fe20000000f00 */
[----:B------:R-:W-:Y:S01]  /*b6a0*/  FMUL.FTZ R42, R0, R174 ;  /* 0x000000ae002a7220 */ /* 0x000fe20000410000 */
[-C--:B------:R-:W-:Y:S04]  /*b6b0*/  HMMA.16816.F32 R20, R140, R36.reuse, R20 ;  /* 0x000000248c14723c */ /* 0x080fe80000001814 */
[----:B------:R-:W-:Y:S01]  /*b6c0*/  MUFU.EX2 R175, R223 ;  /* 0x000000df00af7308 */ /* 0x000fe20000000800 */
[----:B------:R-:W-:Y:S01]  /*b6d0*/  MOV R163, R45 ;  /* 0x0000002d00a37202 */ /* 0x000fe20000000f00 */
[C---:B------:R-:W-:Y:S01]  /*b6e0*/  FMUL.FTZ R45, R2.reuse, R185 ;  /* 0x000000b9022d7220 */ /* 0x040fe20000410000 */
[----:B------:R-:W-:Y:S01]  /*b6f0*/  MOV R162, R44 ;  /* 0x0000002c00a27202 */ /* 0x000fe20000000f00 */
[C---:B------:R-:W-:Y:S06]  /*b700*/  HMMA.16816.F32 R24, R144.reuse, R36, R24 ;  /* 0x000000249018723c */ /* 0x040fec0000001818 */
[----:B------:R-:W-:Y:S01]  /*b710*/  MUFU.EX2 R197, R208 ;  /* 0x000000d000c57308 */ /* 0x000fe20000000800 */
[----:B------:R-:W-:Y:S01]  /*b720*/  FMUL.FTZ R44, R2, R184 ;  /* 0x000000b8022c7220 */ /* 0x000fe20000410000 */
[-C--:B------:R-:W-:Y:S03]  /*b730*/  HMMA.16816.F32 R28, R144, R38.reuse, R28 ;  /* 0x00000026901c723c */ /* 0x080fe6000000181c */
[----:B------:R-:W-:Y:S03]  /*b740*/  MOV R198, R161 ;  /* 0x000000a100c67202 */ /* 0x000fe60000000f00 */
[C---:B------:R-:W-:Y:S02]  /*b750*/  HMMA.16816.F32 R32, R140.reuse, R38, R32 ;  /* 0x000000268c20723c */ /* 0x040fe40000001820 */
[----:B------:R-:W-:Y:S03]  /*b760*/  MUFU.EX2 R199, R216 ;  /* 0x000000d800c77308 */ /* 0x000fe60000000800 */
[C---:B------:R-:W-:Y:S01]  /*b770*/  FMUL.FTZ R37, R132.reuse, R177 ;  /* 0x000000b184257220 */ /* 0x040fe20000410000 */
[----:B------:R-:W-:Y:S01]  /*b780*/  FMUL.FTZ R36, R132, R176 ;  /* 0x000000b084247220 */ /* 0x000fe20000410000 */
[C---:B------:R-:W-:Y:S01]  /*b790*/  FMUL.FTZ R38, R133.reuse, R178 ;  /* 0x000000b285267220 */ /* 0x040fe20000410000 */
[C---:B------:R-:W-:Y:S04]  /*b7a0*/  FMUL.FTZ R39, R133.reuse, R179 ;  /* 0x000000b385277220 */ /* 0x040fe80000410000 */
[----:B------:R-:W-:Y:S01]  /*b7b0*/  MUFU.EX2 R198, R198 ;  /* 0x000000c600c67308 */ /* 0x000fe20000000800 */
[----:B------:R-:W-:Y:S01]  /*b7c0*/  MOV R176, R41 ;  /* 0x0000002900b07202 */ /* 0x000fe20000000f00 */
[----:B------:R-:W-:Y:S01]  /*b7d0*/  FMUL.FTZ R41, R2, R173 ;  /* 0x000000ad02297220 */ /* 0x000fe20000410000 */
[----:B------:R-:W-:Y:S01]  /*b7e0*/  MOV R177, R155 ;  /* 0x0000009b00b17202 */ /* 0x000fe20000000f00 */
[C---:B------:R-:W-:Y:S01]  /*b7f0*/  FMUL.FTZ R110, R0.reuse, R110 ;  /* 0x0000006e006e7220 */ /* 0x040fe20000410000 */
[-C--:B---3--:R-:W-:Y:S05]  /*b800*/  HMMA.16816.F32 R36, R140, R52.reuse, R36 ;  /* 0x000000348c24723c */ /* 0x088fea0000001824 */
[----:B------:R1:W-:Y:S01]  /*b810*/  MUFU.EX2 R173, R243 ;  /* 0x000000f300ad7308 */ /* 0x0003e20000000800 */
[----:B------:R-:W-:Y:S01]  /*b820*/  MOV R179, R154 ;  /* 0x0000009a00b37202 */ /* 0x000fe20000000f00 */
[----:B------:R-:W-:Y:S01]  /*b830*/  FMUL.FTZ R111, R0, R111 ;  /* 0x0000006f006f7220 */ /* 0x000fe20000410000 */
[----:B------:R-:W-:Y:S01]  /*b840*/  MOV R178, R157 ;  /* 0x0000009d00b27202 */ /* 0x000fe20000000f00 */
[C---:B------:R-:W-:Y:S06]  /*b850*/  HMMA.16816.F32 R40, R144.reuse, R52, R40 ;  /* 0x000000349028723c */ /* 0x040fec0000001828 */
[----:B------:R3:W-:Y:S01]  /*b860*/  MUFU.EX2 R203, R214 ;  /* 0x000000d600cb7308 */ /* 0x0007e20000000800 */
[C---:B------:R-:W-:Y:S01]  /*b870*/  FMUL.FTZ R112, R132.reuse, R112 ;  /* 0x0000007084707220 */ /* 0x040fe20000410000 */
[-C--:B------:R-:W-:Y:S03]  /*b880*/  HMMA.16816.F32 R44, R144, R54.reuse, R44 ;  /* 0x00000036902c723c */ /* 0x080fe6000000182c */
[C---:B------:R-:W-:Y:S03]  /*b890*/  FMUL.FTZ R52, R132.reuse, R192 ;  /* 0x000000c084347220 */ /* 0x040fe60000410000 */
[C---:B------:R-:W-:Y:S02]  /*b8a0*/  HMMA.16816.F32 R48, R140.reuse, R54, R48 ;  /* 0x000000368c30723c */ /* 0x040fe40000001830 */
[----:B------:R3:W-:Y:S03]  /*b8b0*/  MUFU.EX2 R172, R245 ;  /* 0x000000f500ac7308 */ /* 0x0007e60000000800 */
[C---:B------:R-:W-:Y:S01]  /*b8c0*/  FMUL.FTZ R53, R132.reuse, R193 ;  /* 0x000000c184357220 */ /* 0x040fe20000410000 */
[C---:B------:R-:W-:Y:S01]  /*b8d0*/  FMUL.FTZ R113, R132.reuse, R113 ;  /* 0x0000007184717220 */ /* 0x040fe20000410000 */
[C---:B------:R-:W-:Y:S01]  /*b8e0*/  FMUL.FTZ R54, R133.reuse, R194 ;  /* 0x000000c285367220 */ /* 0x040fe20000410000 */
[C---:B------:R-:W-:Y:S04]  /*b8f0*/  FMUL.FTZ R55, R133.reuse, R195 ;  /* 0x000000c385377220 */ /* 0x040fe80000410000 */
[----:B------:R-:W-:Y:S01]  /*b900*/  MUFU.EX2 R194, R212 ;  /* 0x000000d400c27308 */ /* 0x000fe20000000800 */
[----:B-1----:R-:W-:Y:S01]  /*b910*/  MOV R243, R163 ;  /* 0x000000a300f37202 */ /* 0x002fe20000000f00 */
[C---:B------:R-:W-:Y:S01]  /*b920*/  FMUL.FTZ R114, R133.reuse, R114 ;  /* 0x0000007285727220 */ /* 0x040fe20000410000 */
[----:B---3--:R-:W-:Y:S01]  /*b930*/  MOV R214, R162 ;  /* 0x000000a200d67202 */ /* 0x008fe20000000f00 */
[C---:B------:R-:W-:Y:S01]  /*b940*/  FMUL.FTZ R115, R133.reuse, R115 ;  /* 0x0000007385737220 */ /* 0x040fe20000410000 */
[-C--:B------:R-:W-:Y:S05]  /*b950*/  HMMA.16816.F32 R52, R140, R148.reuse, R52 ;  /* 0x000000948c34723c */ /* 0x080fea0000001834 */
[----:B------:R-:W-:Y:S01]  /*b960*/  MUFU.EX2 R192, R220 ;  /* 0x000000dc00c07308 */ /* 0x000fe20000000800 */
[C---:B------:R-:W-:Y:S01]  /*b970*/  FMUL.FTZ R118, R133.reuse, R118 ;  /* 0x0000007685767220 */ /* 0x040fe20000410000 */
[C---:B------:R-:W-:Y:S01]  /*b980*/  FMUL.FTZ R119, R133.reuse, R119 ;  /* 0x0000007785777220 */ /* 0x040fe20000410000 */
[C---:B------:R-:W-:Y:S01]  /*b990*/  FMUL.FTZ R130, R133.reuse, R130 ;  /* 0x0000008285827220 */ /* 0x040fe20000410000 */
[C---:B------:R-:W-:Y:S06]  /*b9a0*/  HMMA.16816.F32 R56, R144.reuse, R148, R56 ;  /* 0x000000949038723c */ /* 0x040fec0000001838 */
[----:B------:R-:W-:Y:S01]  /*b9b0*/  MUFU.EX2 R193, R207 ;  /* 0x000000cf00c17308 */ /* 0x000fe20000000800 */
[----:B------:R-:W-:Y:S01]  /*b9c0*/  FMUL.FTZ R131, R133, R131 ;  /* 0x0000008385837220 */ /* 0x000fe20000410000 */
[-C--:B------:R-:W-:Y:S03]  /*b9d0*/  HMMA.16816.F32 R60, R144, R150.reuse, R60 ;  /* 0x00000096903c723c */ /* 0x080fe6000000183c */
[C---:B------:R-:W-:Y:S03]  /*b9e0*/  FMUL.FTZ R116, R132.reuse, R116 ;  /* 0x0000007484747220 */ /* 0x040fe60000410000 */
[C---:B------:R-:W-:Y:S01]  /*b9f0*/  HMMA.16816.F32 R64, R140.reuse, R150, R64 ;  /* 0x000000968c40723c */ /* 0x040fe20000001840 */
[----:B------:R-:W1:Y:S01]  /*ba00*/  LDSM.16.MT88.4 R148, [R224+0xe000] ;  /* 0x00e00000e094783b */ /* 0x000e620000004200 */
[----:B------:R-:W-:Y:S03]  /*ba10*/  MUFU.EX2 R207, R218 ;  /* 0x000000da00cf7308 */ /* 0x000fe60000000800 */
[----:B------:R-:W-:Y:S01]  /*ba20*/  FMUL.FTZ R117, R132, R117 ;  /* 0x0000007584757220 */ /* 0x000fe20000410000 */
[C---:B------:R-:W-:Y:S01]  /*ba30*/  FMUL.FTZ R122, R0.reuse, R122 ;  /* 0x0000007a007a7220 */ /* 0x040fe20000410000 */
[C---:B------:R-:W-:Y:S01]  /*ba40*/  FMUL.FTZ R123, R0.reuse, R123 ;  /* 0x0000007b007b7220 */ /* 0x040fe20000410000 */
[----:B------:R-:W-:Y:S04]  /*ba50*/  MOV R185, R164 ;  /* 0x000000a400b97202 */ /* 0x000fe80000000f00 */
[----:B------:R-:W-:Y:S01]  /*ba60*/  MUFU.EX2 R195, R244 ;  /* 0x000000f400c37308 */ /* 0x000fe20000000800 */
[----:B------:R-:W-:Y:S01]  /*ba70*/  MOV R164, R170 ;  /* 0x000000aa00a47202 */ /* 0x000fe20000000f00 */
[C---:B------:R-:W-:Y:S01]  /*ba80*/  FMUL.FTZ R126, R0.reuse, R126 ;  /* 0x0000007e007e7220 */ /* 0x040fe20000410000 */
[----:B------:R-:W-:Y:S01]  /*ba90*/  FMUL.FTZ R127, R0, R127 ;  /* 0x0000007f007f7220 */ /* 0x000fe20000410000 */
[----:B------:R-:W-:Y:S01]  /*baa0*/  MOV R186, R171 ;  /* 0x000000ab00ba7202 */ /* 0x000fe20000000f00 */
[C---:B------:R-:W-:Y:S01]  /*bab0*/  FMUL.FTZ R128, R132.reuse, R128 ;  /* 0x0000008084807220 */ /* 0x040fe20000410000 */
[C---:B------:R-:W-:Y:S01]  /*bac0*/  FMUL.FTZ R129, R132.reuse, R129 ;  /* 0x0000008184817220 */ /* 0x040fe20000410000 */
[----:B------:R-:W-:Y:S03]  /*bad0*/  MOV R174, R166 ;  /* 0x000000a600ae7202 */ /* 0x000fe60000000f00 */
[----:B------:R-:W-:Y:S01]  /*bae0*/  MUFU.EX2 R244, R236 ;  /* 0x000000ec00f47308 */ /* 0x000fe20000000800 */
[----:B------:R-:W-:Y:S02]  /*baf0*/  MOV R166, R168 ;  /* 0x000000a800a67202 */ /* 0x000fe40000000f00 */
[----:B------:R-:W-:Y:S02]  /*bb00*/  MOV R184, R165 ;  /* 0x000000a500b87202 */ /* 0x000fe40000000f00 */
[----:B------:R-:W-:Y:S02]  /*bb10*/  MOV R165, R169 ;  /* 0x000000a900a57202 */ /* 0x000fe40000000f00 */
[----:B------:R-:W-:Y:S03]  /*bb20*/  MOV R245, R184 ;  /* 0x000000b800f57202 */ /* 0x000fe60000000f00 */
[----:B------:R-:W-:Y:S10]  /*bb30*/  MUFU.EX2 R169, R247 ;  /* 0x000000f700a97308 */ /* 0x000ff40000000800 */
[----:B------:R-:W-:Y:S01]  /*bb40*/  MUFU.EX2 R247, R166 ;  /* 0x000000a600f77308 */ /* 0x000fe20000000800 */
[-C--:B-1----:R-:W-:Y:S09]  /*bb50*/  HMMA.16816.F32 R68, R140, R148.reuse, R68 ;  /* 0x000000948c44723c */ /* 0x082ff20000001844 */
[----:B------:R-:W-:Y:S01]  /*bb60*/  MUFU.EX2 R168, R251 ;  /* 0x000000fb00a87308 */ /* 0x000fe20000000800 */
[C---:B------:R-:W-:Y:S09]  /*bb70*/  HMMA.16816.F32 R72, R144.reuse, R148, R72 ;  /* 0x000000949048723c */ /* 0x040ff20000001848 */
[----:B------:R-:W-:Y:S01]  /*bb80*/  MUFU.EX2 R251, R164 ;  /* 0x000000a400fb7308 */ /* 0x000fe20000000800 */
[-C--:B------:R-:W-:Y:S09]  /*bb90*/  HMMA.16816.F32 R76, R144, R150.reuse, R76 ;  /* 0x00000096904c723c */ /* 0x080ff2000000184c */
[----:B------:R-:W-:Y:S01]  /*bba0*/  MUFU.EX2 R190, R252 ;  /* 0x000000fc00be7308 */ /* 0x000fe20000000800 */
[C---:B------:R-:W-:Y:S01]  /*bbb0*/  HMMA.16816.F32 R80, R140.reuse, R150, R80 ;  /* 0x000000968c50723c */ /* 0x040fe20000001850 */
[----:B------:R-:W1:Y:S08]  /*bbc0*/  LDSM.16.MT88.4 R148, [R225+0xe000] ;  /* 0x00e00000e194783b */ /* 0x000e700000004200 */
[----:B------:R-:W3:Y:S10]  /*bbd0*/  MUFU.EX2 R252, R165 ;  /* 0x000000a500fc7308 */ /* 0x000ef40000000800 */
[----:B------:R-:W-:Y:S10]  /*bbe0*/  MUFU.EX2 R201, R209 ;  /* 0x000000d100c97308 */ /* 0x000ff40000000800 */
[----:B------:R-:W-:Y:S01]  /*bbf0*/  MUFU.EX2 R202, R250 ;  /* 0x000000fa00ca7308 */ /* 0x000fe20000000800 */
[----:B---3--:R-:W-:Y:S09]  /*bc00*/  F2FP.F16.F32.PACK_AB R208, R251, R252 ;  /* 0x000000fcfbd0723e */ /* 0x008ff200000000ff */
[----:B------:R-:W-:Y:S10]  /*bc10*/  MUFU.EX2 R250, R238 ;  /* 0x000000ee00fa7308 */ /* 0x000ff40000000800 */
[----:B------:R3:W4:Y:S01]  /*bc20*/  MUFU.EX2 R171, R249 ;  /* 0x000000f900ab7308 */ /* 0x0007220000000800 */
[-C--:B-1----:R-:W-:Y:S06]  /*bc30*/  HMMA.16816.F32 R84, R140, R148.reuse, R84 ;  /* 0x000000948c54723c */ /* 0x082fec0000001854 */
[C---:B------:R-:W-:Y:S03]  /*bc40*/  HMMA.16816.F32 R88, R144.reuse, R148, R88 ;  /* 0x000000949058723c */ /* 0x040fe60000001858 */
[----:B------:R1:W-:Y:S03]  /*bc50*/  MUFU.EX2 R170, R248 ;  /* 0x000000f800aa7308 */ /* 0x0003e60000000800 */
[-C--:B------:R-:W-:Y:S07]  /*bc60*/  HMMA.16816.F32 R92, R144, R150.reuse, R92 ;  /* 0x00000096905c723c */ /* 0x080fee000000185c */
[----:B------:R-:W-:Y:S01]  /*bc70*/  MUFU.EX2 R188, R211 ;  /* 0x000000d300bc7308 */ /* 0x000fe20000000800 */
[----:B--2---:R-:W-:Y:S01]  /*bc80*/  FFMA.FTZ R132, R132, R167, R176 ;  /* 0x000000a784847223 */ /* 0x004fe200000100b0 */
[C---:B------:R-:W-:Y:S01]  /*bc90*/  HMMA.16816.F32 R96, R140.reuse, R150, R96 ;  /* 0x000000968c60723c */ /* 0x040fe20000001860 */
[----:B------:R-:W2:Y:S03]  /*bca0*/  LDSM.16.MT88.4 R148, [R227+0xe000] ;  /* 0x00e00000e394783b */ /* 0x000ea60000004200 */
[----:B------:R-:W-:Y:S04]  /*bcb0*/  MOV R167, R159 ;  /* 0x0000009f00a77202 */ /* 0x000fe80000000f00 */
[----:B------:R4:W-:Y:S03]  /*bcc0*/  MUFU.EX2 R176, R222 ;  /* 0x000000de00b07308 */ /* 0x0009e60000000800 */
[----:B------:R-:W-:Y:S01]  /*bcd0*/  FADD.FTZ R132, R214, R132 ;  /* 0x00000084d6847221 */ /* 0x000fe20000010000 */
[----:B---3--:R-:W-:Y:S01]  /*bce0*/  MOV R249, R185 ;  /* 0x000000b900f97202 */ /* 0x008fe20000000f00 */
[----:B------:R-:W-:Y:S01]  /*bcf0*/  LDSM.16.MT88.4 R156, [R225+0xc800] ;  /* 0x00c80000e19c783b */ /* 0x000fe20000004200 */
[----:B-1----:R-:W-:Y:S03]  /*bd00*/  MOV R248, R174 ;  /* 0x000000ae00f87202 */ /* 0x002fe60000000f00 */
[----:B------:R-:W-:Y:S01]  /*bd10*/  FADD.FTZ R132, R249, R132 ;  /* 0x00000084f9847221 */ /* 0x000fe20000010000 */
[----:B------:R-:W-:Y:S03]  /*bd20*/  MUFU.EX2 R185, R246 ;  /* 0x000000f600b97308 */ /* 0x000fe60000000800 */
[----:B------:R-:W-:Y:S04]  /*bd30*/  FADD.FTZ R132, R232, R132 ;  /* 0x00000084e8847221 */ /* 0x000fe80000010000 */
[----:B----4-:R-:W-:Y:S03]  /*bd40*/  FADD.FTZ R132, R171, R132 ;  /* 0x00000084ab847221 */ /* 0x010fe60000010000 */
[----:B------:R-:W1:Y:S01]  /*bd50*/  MUFU.EX2 R249, R237 ;  /* 0x000000ed00f97308 */ /* 0x000e620000000800 */
[----:B------:R-:W-:Y:S01]  /*bd60*/  LDSM.16.MT88.4 R220, [R227+0xf800] ;  /* 0x00f80000e3dc783b */ /* 0x000fe20000004200 */
[----:B------:R-:W-:Y:S08]  /*bd70*/  FADD.FTZ R132, R172, R132 ;  /* 0x00000084ac847221 */ /* 0x000ff00000010000 */
[----:B------:R3:W-:Y:S01]  /*bd80*/  MUFU.EX2 R246, R167 ;  /* 0x000000a700f67308 */ /* 0x0007e20000000800 */
[----:B------:R-:W-:Y:S02]  /*bd90*/  FFMA.FTZ R137, R133, R152, R137 ;  /* 0x0000009885897223 */ /* 0x000fe40000010089 */
[----:B------:R-:W-:Y:S07]  /*bda0*/  LDSM.16.MT88.4 R152, [R224+0xc800] ;  /* 0x00c80000e098783b */ /* 0x000fee0000004200 */
[----:B------:R-:W-:Y:S01]  /*bdb0*/  MUFU.EX2 R189, R210 ;  /* 0x000000d200bd7308 */ /* 0x000fe20000000800 */
[----:B------:R-:W-:Y:S01]  /*bdc0*/  FFMA.FTZ R133, R2, R182, R183 ;  /* 0x000000b602857223 */ /* 0x000fe200000100b7 */
[----:B------:R-:W-:Y:S01]  /*bdd0*/  MOV R182, R181 ;  /* 0x000000b500b67202 */ /* 0x000fe20000000f00 */
[-C--:B--2---:R-:W-:Y:S01]  /*bde0*/  HMMA.16816.F32 R100, R140, R148.reuse, R100 ;  /* 0x000000948c64723c */ /* 0x084fe20000001864 */
[----:B------:R-:W2:Y:S02]  /*bdf0*/  LDL.LU R2, [R1+0x38] ;  /* 0x0000380001027983 */ /* 0x000ea40000300800 */
[----:B------:R-:W-:Y:S01]  /*be00*/  MOV R181, R180 ;  /* 0x000000b400b57202 */ /* 0x000fe20000000f00 */
[----:B------:R-:W-:Y:S01]  /*be10*/  FADD.FTZ R133, R248, R133 ;  /* 0x00000085f8857221 */ /* 0x000fe20000010000 */
[----:B------:R-:W-:Y:S01]  /*be20*/  MOV R180, R187 ;  /* 0x000000bb00b47202 */ /* 0x000fe20000000f00 */
[C---:B------:R-:W-:Y:S01]  /*be30*/  HMMA.16816.F32 R104, R144.reuse, R148, R104 ;  /* 0x000000949068723c */ /* 0x040fe20000001868 */
[----:B---3--:R-:W-:Y:S01]  /*be40*/  LDSM.16.MT88.4 R164, [R225+0xd800] ;  /* 0x00d80000e1a4783b */ /* 0x008fe20000004200 */
[----:B------:R-:W-:Y:S03]  /*be50*/  MUFU.EX2 R187, R204 ;  /* 0x000000cc00bb7308 */ /* 0x000fe60000000800 */
[----:B------:R-:W-:Y:S01]  /*be60*/  MOV R183, R186 ;  /* 0x000000ba00b77202 */ /* 0x000fe20000000f00 */
[-C--:B------:R-:W-:Y:S03]  /*be70*/  HMMA.16816.F32 R108, R144, R150.reuse, R108 ;  /* 0x00000096906c723c */ /* 0x080fe6000000186c */
[----:B------:R4:W5:Y:S03]  /*be80*/  LDL.LU R238, [R1+0xac] ;  /* 0x0000ac0001ee7983 */ /* 0x0009660000300800 */
[----:B------:R3:W4:Y:S01]  /*be90*/  MUFU.EX2 R204, R217 ;  /* 0x000000d900cc7308 */ /* 0x0007220000000800 */
[----:B------:R-:W-:Y:S01]  /*bea0*/  FADD.FTZ R133, R234, R133 ;  /* 0x00000085ea857221 */ /* 0x000fe20000010000 */
[C---:B------:R-:W-:Y:S01]  /*beb0*/  HMMA.16816.F32 R112, R140.reuse, R150, R112 ;  /* 0x000000968c70723c */ /* 0x040fe20000001870 */
[----:B------:R-:W4:Y:S03]  /*bec0*/  LDSM.16.MT88.4 R148, [R226+0xe000] ;  /* 0x00e00000e294783b */ /* 0x000f260000004200 */
[----:B------:R-:W-:Y:S04]  /*bed0*/  FADD.FTZ R133, R229, R133 ;  /* 0x00000085e5857221 */ /* 0x000fe80000010000 */
[----:B------:R-:W-:Y:S03]  /*bee0*/  MUFU.EX2 R248, R180 ;  /* 0x000000b400f87308 */ /* 0x000fe60000000800 */
[----:B-1----:R-:W-:Y:S01]  /*bef0*/  F2FP.F16.F32.PACK_AB R209, R249, R250 ;  /* 0x000000faf9d1723e */ /* 0x002fe200000000ff */
[----:B------:R1:W5:Y:S01]  /*bf00*/  LDL.LU R237, [R1+0xa8] ;  /* 0x0000a80001ed7983 */ /* 0x0003620000300800 */
[----:B------:R-:W-:Y:S03]  /*bf10*/  FADD.FTZ R133, R169, R133 ;  /* 0x00000085a9857221 */ /* 0x000fe60000010000 */
[----:B------:R1:W5:Y:S02]  /*bf20*/  LDL.LU R236, [R1+0xa4] ;  /* 0x0000a40001ec7983 */ /* 0x0003640000300800 */
[----:B------:R-:W-:Y:S02]  /*bf30*/  MUFU.EX2 R186, R138 ;  /* 0x0000008a00ba7308 */ /* 0x000fe40000000800 */
[----:B---3--:R-:W-:Y:S08]  /*bf40*/  LDSM.16.MT88.4 R216, [R225+0xf800] ;  /* 0x00f80000e1d8783b */ /* 0x008ff00000004200 */
[----:B------:R-:W-:Y:S10]  /*bf50*/  MUFU.EX2 R138, R231 ;  /* 0x000000e7008a7308 */ /* 0x000ff40000000800 */
[----:B------:R-:W3:Y:S10]  /*bf60*/  MUFU.EX2 R174, R206 ;  /* 0x000000ce00ae7308 */ /* 0x000ef40000000800 */
[----:B------:R-:W1:Y:S01]  /*bf70*/  MUFU.EX2 R184, R205 ;  /* 0x000000cd00b87308 */ /* 0x000e620000000800 */
[-C--:B----4-:R-:W-:Y:S09]  /*bf80*/  HMMA.16816.F32 R116, R140, R148.reuse, R116 ;  /* 0x000000948c74723c */ /* 0x090ff20000001874 */
[----:B------:R-:W-:Y:S01]  /*bf90*/  MUFU.EX2 R179, R179 ;  /* 0x000000b300b37308 */ /* 0x000fe20000000800 */
[C---:B------:R-:W-:Y:S06]  /*bfa0*/  HMMA.16816.F32 R120, R144.reuse, R148, R120 ;  /* 0x000000949078723c */ /* 0x040fec0000001878 */
[-C--:B------:R-:W-:Y:S03]  /*bfb0*/  HMMA.16816.F32 R124, R144, R150.reuse, R124 ;  /* 0x00000096907c723c */ /* 0x080fe6000000187c */
[----:B------:R-:W4:Y:S03]  /*bfc0*/  MUFU.EX2 R177, R177 ;  /* 0x000000b100b17308 */ /* 0x000f260000000800 */
[----:B------:R-:W-:Y:S01]  /*bfd0*/  HMMA.16816.F32 R128, R140, R150, R128 ;  /* 0x000000968c80723c */ /* 0x000fe20000001880 */
[----:B------:R-:W3:Y:S06]  /*bfe0*/  LDSM.16.MT88.4 R148, [R227+0xc800] ;  /* 0x00c80000e394783b */ /* 0x000eec0000004200 */
[----:B------:R-:W-:Y:S01]  /*bff0*/  MUFU.EX2 R178, R178 ;  /* 0x000000b200b27308 */ /* 0x000fe20000000800 */
[----:B------:R-:W-:Y:S03]  /*c000*/  F2FP.F16.F32.PACK_AB R146, R192, R196 ;  /* 0x000000c4c092723e */ /* 0x000fe600000000ff */
[----:B------:R-:W-:Y:S02]  /*c010*/  F2FP.F16.F32.PACK_AB R143, R193, R213 ;  /* 0x000000d5c18f723e */ /* 0x000fe400000000ff */
[----:B------:R-:W-:Y:S02]  /*c020*/  F2FP.F16.F32.PACK_AB R140, R172, R171 ;  /* 0x000000abac8c723e */ /* 0x000fe400000000ff */
[----:B------:R-:W-:Y:S02]  /*c030*/  F2FP.F16.F32.PACK_AB R141, R173, R170 ;  /* 0x000000aaad8d723e */ /* 0x000fe400000000ff */
[----:B------:R-:W-:Y:S02]  /*c040*/  F2FP.F16.F32.PACK_AB R142, R194, R203 ;  /* 0x000000cbc28e723e */ /* 0x000fe400000000ff */
[----:B------:R-:W-:Y:S02]  /*c050*/  F2FP.F16.F32.PACK_AB R144, R195, R169 ;  /* 0x000000a9c390723e */ /* 0x000fe400000000ff */
[----:B------:R-:W-:Y:S02]  /*c060*/  F2FP.F16.F32.PACK_AB R145, R175, R168 ;  /* 0x000000a8af91723e */ /* 0x000fe400000000ff */
[----:B------:R-:W-:Y:S01]  /*c070*/  F2FP.F16.F32.PACK_AB R147, R191, R176 ;  /* 0x000000b0bf93723e */ /* 0x000fe200000000ff */
[-C--:B------:R-:W-:Y:S03]  /*c080*/  HMMA.16816.F32 R4, R140, R152.reuse, R4 ;  /* 0x000000988c04723c */ /* 0x080fe60000001804 */
[----:B------:R-:W-:Y:S03]  /*c090*/  MOV R172, R204 ;  /* 0x000000cc00ac7202 */ /* 0x000fe60000000f00 */
        /* <DEDUP_REMOVED lines=37> */
[----:B--2---:R-:W-:Y:S01]  /*c2f0*/  FFMA.FTZ R0, R0, R2, R160 ;  /* 0x0000000200007223 */ /* 0x004fe200000100a0 */
[----:B------:R-:W-:Y:S01]  /*c300*/  HMMA.16816.F32 R128, R140, R154, R128 ;  /* 0x0000009a8c80723c */ /* 0x000fe20000001880 */
[----:B------:R-:W1:Y:S04]  /*c310*/  LDSM.16.MT88.4 R160, [R227+0xd000] ;  /* 0x00d00000e3a0783b */ /* 0x000e680000004200 */
[----:B------:R-:W-:Y:S01]  /*c320*/  F2FP.F16.F32.PACK_AB R146, R198, R202 ;  /* 0x000000cac692723e */ /* 0x000fe200000000ff */
[----:B------:R-:W-:Y:S01]  /*c330*/  FADD.FTZ R2, R243, R137 ;  /* 0x00000089f3027221 */ /* 0x000fe20000010000 */
[----:B------:R-:W-:Y:S01]  /*c340*/  F2FP.F16.F32.PACK_AB R143, R197, R201 ;  /* 0x000000c9c58f723e */ /* 0x000fe200000000ff */
[----:B------:R2:W4:Y:S01]  /*c350*/  MUFU.EX2 R243, R235 ;  /* 0x000000eb00f37308 */ /* 0x0005220000000800 */
[----:B------:R-:W1:Y:S02]  /*c360*/  LDSM.16.MT88.4 R152, [R226+0xd000] ;  /* 0x00d00000e298783b */ /* 0x000e640000004200 */
[----:B------:R-:W-:Y:S01]  /*c370*/  F2FP.F16.F32.PACK_AB R140, R185, R190 ;  /* 0x000000beb98c723e */ /* 0x000fe200000000ff */
[----:B------:R-:W-:Y:S01]  /*c380*/  FADD.FTZ R2, R183, R2 ;  /* 0x00000002b7027221 */ /* 0x000fe20000010000 */
[----:B------:R-:W-:Y:S01]  /*c390*/  F2FP.F16.F32.PACK_AB R141, R189, R188 ;  /* 0x000000bcbd8d723e */ /* 0x000fe200000000ff */
[----:B------:R-:W-:Y:S01]  /*c3a0*/  FADD.FTZ R0, R245, R0 ;  /* 0x00000000f5007221 */ /* 0x000fe20000010000 */
[----:B------:R-:W-:Y:S03]  /*c3b0*/  F2FP.F16.F32.PACK_AB R142, R207, R200 ;  /* 0x000000c8cf8e723e */ /* 0x000fe600000000ff */
[----:B------:R-:W-:Y:S01]  /*c3c0*/  MUFU.EX2 R137, R182 ;  /* 0x000000b600897308 */ /* 0x000fe20000000800 */
[----:B------:R-:W-:Y:S01]  /*c3d0*/  F2FP.F16.F32.PACK_AB R147, R199, R204 ;  /* 0x000000ccc793723e */ /* 0x000fe200000000ff */
[----:B------:R-:W-:Y:S01]  /*c3e0*/  FADD.FTZ R2, R230, R2 ;  /* 0x00000002e6027221 */ /* 0x000fe20000010000 */
[----:B------:R-:W-:Y:S01]  /*c3f0*/  F2FP.F16.F32.PACK_AB R144, R174, R187 ;  /* 0x000000bbae90723e */ /* 0x000fe200000000ff */
[----:B------:R-:W-:Y:S01]  /*c400*/  FADD.FTZ R0, R233, R0 ;  /* 0x00000000e9007221 */ /* 0x000fe20000010000 */
[----:B------:R-:W-:Y:S01]  /*c410*/  F2FP.F16.F32.PACK_AB R145, R184, R186 ;  /* 0x000000bab891723e */ /* 0x000fe200000000ff */
[-C--:B---3--:R-:W-:Y:S04]  /*c420*/  HMMA.16816.F32 R4, R140, R148.reuse, R4 ;  /* 0x000000948c04723c */ /* 0x088fe80000001804 */
[----:B------:R-:W3:Y:S01]  /*c430*/  MUFU.EX2 R245, R181 ;  /* 0x000000b500f57308 */ /* 0x000ee20000000800 */
[----:B--2---:R2:W5:Y:S01]  /*c440*/  LDL.LU R235, [R1+0xa0] ;  /* 0x0000a00001eb7983 */ /* 0x0045620000300800 */
[----:B------:R-:W-:Y:S01]  /*c450*/  FADD.FTZ R0, R228, R0 ;  /* 0x00000000e4007221 */ /* 0x000fe20000010000 */
[----:B----4-:R-:W-:Y:S01]  /*c460*/  F2FP.F16.F32.PACK_AB R204, R177, R179 ;  /* 0x000000b3b1cc723e */ /* 0x010fe200000000ff */
[C---:B------:R-:W-:Y:S01]  /*c470*/  HMMA.16816.F32 R8, R144.reuse, R148, R8 ;  /* 0x000000949008723c */ /* 0x040fe20000001808 */
[----:B------:R2:W5:Y:S04]  /*c480*/  LDL.LU R234, [R1+0x9c] ;  /* 0x00009c0001ea7983 */ /* 0x0005680000300800 */
[----:B------:R2:W5:Y:S01]  /*c490*/  LDL.LU R233, [R1+0x98] ;  /* 0x0000980001e97983 */ /* 0x0005620000300800 */
[-C--:B------:R-:W-:Y:S03]  /*c4a0*/  HMMA.16816.F32 R12, R144, R150.reuse, R12 ;  /* 0x00000096900c723c */ /* 0x080fe6000000180c */
[----:B------:R2:W5:Y:S02]  /*c4b0*/  LDL.LU R232, [R1+0x94] ;  /* 0x0000940001e87983 */ /* 0x0005640000300800 */
[----:B------:R-:W-:Y:S01]  /*c4c0*/  F2FP.F16.F32.PACK_AB R210, R243, R244 ;  /* 0x000000f4f3d2723e */ /* 0x000fe200000000ff */
[C---:B------:R-:W-:Y:S01]  /*c4d0*/  HMMA.16816.F32 R16, R140.reuse, R150, R16 ;  /* 0x000000968c10723c */ /* 0x040fe20000001810 */
[----:B------:R-:W4:Y:S04]  /*c4e0*/  LDSM.16.MT88.4 R148, [R224+0xf000] ;  /* 0x00f00000e094783b */ /* 0x000f280000004200 */
[----:B---3--:R-:W-:Y:S01]  /*c4f0*/  F2FP.F16.F32.PACK_AB R206, R248, R245 ;  /* 0x000000f5f8ce723e */ /* 0x008fe200000000ff */
[-C--:B------:R-:W-:Y:S03]  /*c500*/  HMMA.16816.F32 R20, R140, R156.reuse, R20 ;  /* 0x0000009c8c14723c */ /* 0x080fe60000001814 */
[----:B------:R-:W-:Y:S02]  /*c510*/  LDSM.16.MT88.4 R180, [R227+0xd800] ;  /* 0x00d80000e3b4783b */ /* 0x000fe40000004200 */
[----:B------:R-:W-:Y:S01]  /*c520*/  FADD.FTZ R2, R170, R2 ;  /* 0x00000002aa027221 */ /* 0x000fe20000010000 */
[C---:B------:R-:W-:Y:S05]  /*c530*/  HMMA.16816.F32 R24, R144.reuse, R156, R24 ;  /* 0x0000009c9018723c */ /* 0x040fea0000001818 */
[----:B------:R2:W5:Y:S01]  /*c540*/  LDL.LU R231, [R1+0x90] ;  /* 0x0000900001e77983 */ /* 0x0005620000300800 */
[-C--:B------:R-:W-:Y:S03]  /*c550*/  HMMA.16816.F32 R28, R144, R158.reuse, R28 ;  /* 0x0000009e901c723c */ /* 0x080fe6000000181c */
[----:B------:R2:W5:Y:S02]  /*c560*/  LDL.LU R230, [R1+0x8c] ;  /* 0x00008c0001e67983 */ /* 0x0005640000300800 */
[----:B------:R-:W-:Y:S01]  /*c570*/  FADD.FTZ R2, R173, R2 ;  /* 0x00000002ad027221 */ /* 0x000fe20000010000 */
[C---:B------:R-:W-:Y:S01]  /*c580*/  HMMA.16816.F32 R32, R140.reuse, R158, R32 ;  /* 0x0000009e8c20723c */ /* 0x040fe20000001820 */
[----:B------:R-:W3:Y:S04]  /*c590*/  LDSM.16.MT88.4 R156, [R225+0xf000] ;  /* 0x00f00000e19c783b */ /* 0x000ee80000004200 */
[----:B------:R-:W-:Y:S01]  /*c5a0*/  MOV R173, R207 ;  /* 0x000000cf00ad7202 */ /* 0x000fe20000000f00 */
[-C--:B-1----:R-:W-:Y:S03]  /*c5b0*/  HMMA.16816.F32 R36, R140, R160.reuse, R36 ;  /* 0x000000a08c24723c */ /* 0x082fe60000001824 */
[----:B------:R2:W5:Y:S02]  /*c5c0*/  LDL.LU R229, [R1+0x88] ;  /* 0x0000880001e57983 */ /* 0x0005640000300800 */
[----:B------:R-:W-:Y:S01]  /*c5d0*/  F2FP.F16.F32.PACK_AB R207, R247, R246 ;  /* 0x000000f6f7cf723e */ /* 0x000fe200000000ff */
[C---:B------:R-:W-:Y:S01]  /*c5e0*/  HMMA.16816.F32 R40, R144.reuse, R160, R40 ;  /* 0x000000a09028723c */ /* 0x040fe20000001828 */
[----:B------:R2:W5:Y:S04]  /*c5f0*/  LDL.LU R228, [R1+0x84] ;  /* 0x0000840001e47983 */ /* 0x0005680000300800 */
[----:B------:R-:W-:Y:S01]  /*c600*/  FADD.FTZ R0, R168, R0 ;  /* 0x00000000a8007221 */ /* 0x000fe20000010000 */
[-C--:B------:R-:W-:Y:S06]  /*c610*/  HMMA.16816.F32 R44, R144, R162.reuse, R44 ;  /* 0x000000a2902c723c */ /* 0x080fec000000182c */
[C---:B------:R-:W-:Y:S01]  /*c620*/  HMMA.16816.F32 R48, R140.reuse, R162, R48 ;  /* 0x000000a28c30723c */ /* 0x040fe20000001830 */
[----:B------:R-:W1:Y:S05]  /*c630*/  LDSM.16.MT88.4 R160, [R227+0xf000] ;  /* 0x00f00000e3a0783b */ /* 0x000e6a0000004200 */
[-C--:B------:R-:W-:Y:S06]  /*c640*/  HMMA.16816.F32 R52, R140, R152.reuse, R52 ;  /* 0x000000988c34723c */ /* 0x080fec0000001834 */
[C---:B------:R-:W-:Y:S06]  /*c650*/  HMMA.16816.F32 R56, R144.reuse, R152, R56 ;  /* 0x000000989038723c */ /* 0x040fec0000001838 */
[-C--:B------:R-:W-:Y:S06]  /*c660*/  HMMA.16816.F32 R60, R144, R154.reuse, R60 ;  /* 0x0000009a903c723c */ /* 0x080fec000000183c */
[C---:B------:R-:W-:Y:S01]  /*c670*/  HMMA.16816.F32 R64, R140.reuse, R154, R64 ;  /* 0x0000009a8c40723c */ /* 0x040fe20000001840 */
[----:B------:R-:W2:Y:S05]  /*c680*/  LDSM.16.MT88.4 R152, [R226+0xf000] ;  /* 0x00f00000e298783b */ /* 0x000eaa0000004200 */
[-C--:B----4-:R-:W-:Y:S06]  /*c690*/  HMMA.16816.F32 R68, R140, R148.reuse, R68 ;  /* 0x000000948c44723c */ /* 0x090fec0000001844 */
[C---:B------:R-:W-:Y:S06]  /*c6a0*/  HMMA.16816.F32 R72, R144.reuse, R148, R72 ;  /* 0x000000949048723c */ /* 0x040fec0000001848 */
[-C--:B------:R-:W-:Y:S06]  /*c6b0*/  HMMA.16816.F32 R76, R144, R150.reuse, R76 ;  /* 0x00000096904c723c */ /* 0x080fec000000184c */
[C---:B------:R-:W-:Y:S01]  /*c6c0*/  HMMA.16816.F32 R80, R140.reuse, R150, R80 ;  /* 0x000000968c50723c */ /* 0x040fe20000001850 */
[----:B------:R-:W4:Y:S05]  /*c6d0*/  LDSM.16.MT88.4 R148, [R224+0xd800] ;  /* 0x00d80000e094783b */ /* 0x000f2a0000004200 */
[-C--:B---3--:R-:W-:Y:S06]  /*c6e0*/  HMMA.16816.F32 R84, R140, R156.reuse, R84 ;  /* 0x0000009c8c54723c */ /* 0x088fec0000001854 */
[C---:B------:R-:W-:Y:S06]  /*c6f0*/  HMMA.16816.F32 R88, R144.reuse, R156, R88 ;  /* 0x0000009c9058723c */ /* 0x040fec0000001858 */
[-C--:B------:R-:W-:Y:S05]  /*c700*/  HMMA.16816.F32 R92, R144, R158.reuse, R92 ;  /* 0x0000009e905c723c */ /* 0x080fea000000185c */
[----:B------:R-:W-:Y:S01]  /*c710*/  MOV R157, R137 ;  /* 0x00000089009d7202 */ /* 0x000fe20000000f00 */
[C---:B------:R-:W-:Y:S01]  /*c720*/  HMMA.16816.F32 R96, R140.reuse, R158, R96 ;  /* 0x0000009e8c60723c */ /* 0x040fe20000001860 */
[----:B------:R3:W4:Y:S04]  /*c730*/  MUFU.EX2 R137, R139 ;  /* 0x0000008b00897308 */ /* 0x0007280000000800 */
[----:B------:R-:W-:Y:S01]  /*c740*/  MOV R156, R196 ;  /* 0x000000c4009c7202 */ /* 0x000fe20000000f00 */
[-C--:B-1----:R-:W-:Y:S05]  /*c750*/  HMMA.16816.F32 R100, R140, R160.reuse, R100 ;  /* 0x000000a08c64723c */ /* 0x082fea0000001864 */
[----:B------:R-:W-:Y:S01]  /*c760*/  MOV R158, R198 ;  /* 0x000000c6009e7202 */ /* 0x000fe20000000f00 */
[C---:B------:R-:W-:Y:S05]  /*c770*/  HMMA.16816.F32 R104, R144.reuse, R160, R104 ;  /* 0x000000a09068723c */ /* 0x040fea0000001868 */
[----:B------:R-:W-:Y:S01]  /*c780*/  MOV R159, R197 ;  /* 0x000000c5009f7202 */ /* 0x000fe20000000f00 */
[-C--:B------:R-:W-:Y:S01]  /*c790*/  HMMA.16816.F32 R108, R144, R162.reuse, R108 ;  /* 0x000000a2906c723c */ /* 0x080fe2000000186c */
[----:B---3--:R1:W5:Y:S04]  /*c7a0*/  LDL.LU R139, [R1+0x80] ;  /* 0x00008000018b7983 */ /* 0x0083680000300800 */
[----:B------:R-:W-:Y:S01]  /*c7b0*/  MOV R160, R213 ;  /* 0x000000d500a07202 */ /* 0x000fe20000000f00 */
[C---:B------:R-:W-:Y:S01]  /*c7c0*/  HMMA.16816.F32 R112, R140.reuse, R162, R112 ;  /* 0x000000a28c70723c */ /* 0x040fe20000001870 */
[----:B------:R-:W-:Y:S04]  /*c7d0*/  LDSM.16.MT88.4 R212, [R224+0xf800] ;  /* 0x00f80000e0d4783b */ /* 0x000fe80000004200 */
[----:B------:R-:W-:Y:S01]  /*c7e0*/  MOV R161, R199 ;  /* 0x000000c700a17202 */ /* 0x000fe20000000f00 */
[-C--:B--2---:R-:W-:Y:S03]  /*c7f0*/  HMMA.16816.F32 R116, R140, R152.reuse, R116 ;  /* 0x000000988c74723c */ /* 0x084fe60000001874 */
[----:B------:R-:W2:Y:S02]  /*c800*/  LDSM.16.MT88.4 R196, [R226+0xd800] ;  /* 0x00d80000e2c4783b */ /* 0x000ea40000004200 */
[----:B------:R-:W-:Y:S01]  /*c810*/  F2FP.F16.F32.PACK_AB R205, R178, R157 ;  /* 0x0000009db2cd723e */ /* 0x000fe200000000ff */
[C---:B------:R-:W-:Y:S05]  /*c820*/  HMMA.16816.F32 R120, R144.reuse, R152, R120 ;  /* 0x000000989078723c */ /* 0x040fea0000001878 */
[----:B----4-:R-:W-:Y:S01]  /*c830*/  F2FP.F16.F32.PACK_AB R211, R137, R138 ;  /* 0x0000008a89d3723e */ /* 0x010fe200000000ff */
[-C--:B------:R-:W-:Y:S06]  /*c840*/  HMMA.16816.F32 R124, R144, R154.reuse, R124 ;  /* 0x0000009a907c723c */ /* 0x080fec000000187c */
[----:B------:R-:W-:Y:S06]  /*c850*/  HMMA.16816.F32 R128, R140, R154, R128 ;  /* 0x0000009a8c80723c */ /* 0x000fec0000001880 */
[-C--:B------:R-:W-:Y:S06]  /*c860*/  HMMA.16816.F32 R144, R204, R148.reuse, R4 ;  /* 0x00000094cc90723c */ /* 0x080fec0000001804 */
[C---:B------:R-:W-:Y:S05]  /*c870*/  HMMA.16816.F32 R140, R208.reuse, R148, R8 ;  /* 0x00000094d08c723c */ /* 0x040fea0000001808 */
[----:B------:R-:W-:Y:S01]  /*c880*/  MOV R4, R160 ;  /* 0x000000a000047202 */ /* 0x000fe20000000f00 */
[-C--:B------:R-:W-:Y:S05]  /*c890*/  HMMA.16816.F32 R152, R208, R150.reuse, R12 ;  /* 0x00000096d098723c */ /* 0x080fea000000180c */
[----:B------:R-:W-:Y:S01]  /*c8a0*/  MOV R5, R161 ;  /* 0x000000a100057202 */ /* 0x000fe20000000f00 */
[C---:B------:R-:W-:Y:S05]  /*c8b0*/  HMMA.16816.F32 R148, R204.reuse, R150, R16 ;  /* 0x00000096cc94723c */ /* 0x040fea0000001810 */
[----:B------:R-:W-:Y:S01]  /*c8c0*/  MOV R6, R158 ;  /* 0x0000009e00067202 */ /* 0x000fe20000000f00 */
[-C--:B------:R-:W-:Y:S05]  /*c8d0*/  HMMA.16816.F32 R160, R204, R164.reuse, R20 ;  /* 0x000000a4cca0723c */ /* 0x080fea0000001814 */
[----:B------:R-:W-:Y:S02]  /*c8e0*/  MOV R7, R159 ;  /* 0x0000009f00077202 */ /* 0x000fe40000000f00 */
[----:B------:R-:W-:Y:S04]  /*c8f0*/  MOV R10, R157 ;  /* 0x0000009d000a7202 */ /* 0x000fe80000000f00 */
[----:B------:R-:W-:Y:S02]  /*c900*/  MOV R9, R156 ;  /* 0x0000009c00097202 */ /* 0x000fe40000000f00 */
[C---:B------:R-:W-:Y:S04]  /*c910*/  HMMA.16816.F32 R156, R208.reuse, R164, R24 ;  /* 0x000000a4d09c723c */ /* 0x040fe80000001818 */
[----:B------:R-:W-:Y:S02]  /*c920*/  MOV R19, R5 ;  /* 0x0000000500137202 */ /* 0x000fe40000000f00 */
[-C--:B------:R-:W-:Y:S05]  /*c930*/  HMMA.16816.F32 R168, R208, R166.reuse, R28 ;  /* 0x000000a6d0a8723c */ /* 0x080fea000000181c */
[----:B------:R-:W-:Y:S01]  /*c940*/  MOV R18, R6 ;  /* 0x0000000600127202 */ /* 0x000fe20000000f00 */
[C---:B------:R-:W-:Y:S05]  /*c950*/  HMMA.16816.F32 R164, R204.reuse, R166, R32 ;  /* 0x000000a6cca4723c */ /* 0x040fea0000001820 */
[----:B------:R-:W-:Y:S02]  /*c960*/  MOV R15, R178 ;  /* 0x000000b2000f7202 */ /* 0x000fe40000000f00 */
[----:B------:R-:W-:Y:S04]  /*c970*/  MOV R14, R177 ;  /* 0x000000b1000e7202 */ /* 0x000fe80000000f00 */
[----:B------:R-:W-:Y:S02]  /*c980*/  MOV R11, R179 ;  /* 0x000000b3000b7202 */ /* 0x000fe40000000f00 */
[----:B------:R-:W-:Y:S02]  /*c990*/  MOV R32, R176 ;  /* 0x000000b000207202 */ /* 0x000fe40000000f00 */
[-C--:B------:R-:W-:Y:S03]  /*c9a0*/  HMMA.16816.F32 R176, R204, R180.reuse, R36 ;  /* 0x000000b4ccb0723c */ /* 0x080fe60000001824 */
[----:B------:R-:W-:Y:S02]  /*c9b0*/  MOV R16, R173 ;  /* 0x000000ad00107202 */ /* 0x000fe40000000f00 */
[----:B------:R-:W-:Y:S02]  /*c9c0*/  MOV R23, R172 ;  /* 0x000000ac00177202 */ /* 0x000fe40000000f00 */
[----:B------:R-:W-:Y:S04]  /*c9d0*/  MOV R26, R174 ;  /* 0x000000ae001a7202 */ /* 0x000fe80000000f00 */
[----:B------:R-:W-:Y:S02]  /*c9e0*/  MOV R38, R175 ;  /* 0x000000af00267202 */ /* 0x000fe40000000f00 */
[C---:B------:R-:W-:Y:S04]  /*c9f0*/  HMMA.16816.F32 R172, R208.reuse, R180, R40 ;  /* 0x000000b4d0ac723c */ /* 0x040fe80000001828 */
[----:B------:R-:W-:Y:S01]  /*ca00*/  MOV R31, R186 ;  /* 0x000000ba001f7202 */ /* 0x000fe20000000f00 */
[----:B------:R-:W-:Y:S01]  /*ca10*/  FADD.FTZ R0, R38, R0 ;  /* 0x0000000026007221 */ /* 0x000fe20000010000 */
[----:B------:R-:W-:Y:S02]  /*ca20*/  MOV R27, R184 ;  /* 0x000000b8001b7202 */ /* 0x000fe40000000f00 */
[----:B------:R-:W-:Y:S03]  /*ca30*/  MOV R30, R187 ;  /* 0x000000bb001e7202 */ /* 0x000fe60000000f00 */
        /* <DEDUP_REMOVED lines=10> */
[----:B------:R-:W-:Y:S01]  /*cae0*/  MOV R12, R11 ;  /* 0x0000000b000c7202 */ /* 0x000fe20000000f00 */
[----:B------:R-:W-:Y:S01]  /*caf0*/  FADD.FTZ R8, R8, R133 ;  /* 0x0000008508087221 */ /* 0x000fe20000010000 */
[----:B------:R-:W-:Y:S02]  /*cb00*/  MOV R28, R191 ;  /* 0x000000bf001c7202 */ /* 0x000fe40000000f00 */
[----:B------:R-:W-:Y:S04]  /*cb10*/  MOV R25, R189 ;  /* 0x000000bd00197202 */ /* 0x000fe80000000f00 */
[----:B------:R-:W-:Y:S02]  /*cb20*/  MOV R29, R188 ;  /* 0x000000bc001d7202 */ /* 0x000fe40000000f00 */
[----:B------:R-:W-:Y:S02]  /*cb30*/  MOV R11, R190 ;  /* 0x000000be000b7202 */ /* 0x000fe40000000f00 */
[C---:B------:R-:W-:Y:S04]  /*cb40*/  HMMA.16816.F32 R188, R208.reuse, R196, R56 ;  /* 0x000000c4d0bc723c */ /* 0x040fe80000001838 */
[----:B------:R-:W-:Y:S02]  /*cb50*/  MOV R39, R9 ;  /* 0x0000000900277202 */ /* 0x000fe40000000f00 */
[----:B------:R-:W-:Y:S02]  /*cb60*/  MOV R22, R202 ;  /* 0x000000ca00167202 */ /* 0x000fe40000000f00 */
[----:B------:R-:W-:Y:S03]  /*cb70*/  MOV R21, R201 ;  /* 0x000000c900157202 */ /* 0x000fe60000000f00 */
[----:B------:R-:W-:Y:S01]  /*cb80*/  MOV R20, R200 ;  /* 0x000000c800147202 */ /* 0x000fe20000000f00 */
[----:B------:R-:W-:Y:S01]  /*cb90*/  FADD.FTZ R8, R39, R8 ;  /* 0x0000000827087221 */ /* 0x000fe20000010000 */
[----:B------:R-:W-:Y:S02]  /*cba0*/  MOV R9, R203 ;  /* 0x000000cb00097202 */ /* 0x000fe40000000f00 */
        /* <DEDUP_REMOVED lines=44> */
[----:B------:R-:W-:Y:S02]  /*ce70*/  MOV R133, R135 ;  /* 0x0000008700857202 */ /* 0x000fe40000000f00 */
[----:B------:R-:W-:Y:S01]  /*ce80*/  MOV R132, R136 ;  /* 0x0000008800847202 */ /* 0x000fe20000000f00 */
        /* <DEDUP_REMOVED lines=16> */
[----:B------:R1:W-:Y:S01]  /*cf90*/  STL [R1+0x28], R6 ;  /* 0x0000280601007387 */ /* 0x0003e20000100800 */
[----:B------:R-:W-:Y:S03]  /*cfa0*/  MOV R137, R134 ;  /* 0x0000008600897202 */ /* 0x000fe60000000f00 */
[----:B------:R1:W-:Y:S04]  /*cfb0*/  STL [R1+0x2c], R4 ;  /* 0x00002c0401007387 */ /* 0x0003e80000100800 */
[----:B------:R1:W-:Y:S04]  /*cfc0*/  STL [R1+0x30], R2 ;  /* 0x0000300201007387 */ /* 0x0003e80000100800 */
[----:B------:R1:W-:Y:S01]  /*cfd0*/  STL [R1+0x38], R0 ;  /* 0x0000380001007387 */ /* 0x0003e20000100800 */
[----:B------:R-:W-:Y:S05]  /*cfe0*/  @P4 BRA `(.L_x_268) ;  /* 0xffffffb400c84947 */ /* 0x000fea000383ffff */
.L_x_267:
[----:B------:R-:W3:Y:S04]  /*cff0*/  LDL.LU R9, [R1+0x28] ;  /* 0x0000280001097983 */ /* 0x000ee80000300800 */
[----:B------:R-:W2:Y:S04]  /*d000*/  LDL.LU R8, [R1+0x2c] ;  /* 0x00002c0001087983 */ /* 0x000ea80000300800 */
[----:B------:R-:W4:Y:S04]  /*d010*/  LDL.LU R7, [R1+0x30] ;  /* 0x0000300001077983 */ /* 0x000f280000300800 */
[----:B-1----:R-:W4:Y:S01]  /*d020*/  LDL.LU R6, [R1+0x38] ;  /* 0x0000380001067983 */ /* 0x002f220000300800 */
[----:B------:R-:W1:Y:S01]  /*d030*/  S2UR UR7, SR_CgaCtaId ;  /* 0x00000000000779c3 */ /* 0x000e620000008800 */
[----:B------:R-:W-:Y:S01]  /*d040*/  UISETP.NE.AND UP0, UPT, UR15, -0x1, UPT ;  /* 0xffffffff0f00788c */ /* 0x000fe2000bf05270 */
[----:B------:R-:W-:Y:S01]  /*d050*/  MOV R204, 0x20 ;  /* 0x0000002000cc7802 */ /* 0x000fe20000000f00 */
[----:B------:R-:W1:Y:S01]  /*d060*/  S2R R14, SR_TID.X ;  /* 0x00000000000e7919 */ /* 0x000e620000002100 */
[----:B-----5:R-:W-:Y:S01]  /*d070*/  MOV R132, 0x40 ;  /* 0x0000004000847802 */ /* 0x020fe20000000f00 */
[----:B------:R-:W1:Y:S07]  /*d080*/  S2R R206, SR_TID.X ;  /* 0x0000000000ce7919 */ /* 0x000e6e0000002100 */
[----:B------:R-:W-:-:S02]  /*d090*/  @UP0 ULDC.64 UR4, c[0x0][0x298] ;  /* 0x0000a60000040ab9 */ /* 0x000fc40000000a00 */
[----:B------:R-:W-:-:S03]  /*d0a0*/  @UP0 UIMAD.WIDE.U32 UR8, UR15, UR4, URZ ;  /* 0x000000040f0802a5 */ /* 0x000fc6000f8e003f */
[----:B------:R-:W-:Y:S01]  /*d0b0*/  UMOV UR4, 0x400 ;  /* 0x0000040000047882 */ /* 0x000fe20000000000 */
[----:B------:R-:W-:Y:S02]  /*d0c0*/  @UP0 UIMAD UR6, UR15, UR5, UR9 ;  /* 0x000000050f0602a4 */ /* 0x000fe4000f8e0209 */
[----:B-1----:R-:W-:Y:S01]  /*d0d0*/  ULEA UR7, UR7, UR4, 0x18 ;  /* 0x0000000407077291 */ /* 0x002fe2000f8ec03f */
        /* <DEDUP_REMOVED lines=9> */
[----:B---3--:R-:W1:Y:S04]  /*d170*/  SHFL.BFLY PT, R5, R9, 0x2, 0x1f ;  /* 0x0c401f0009057f89 */ /* 0x008e6800000e0000 */
[----:B--2---:R-:W2:Y:S04]  /*d180*/  SHFL.BFLY PT, R4, R8, 0x2, 0x1f ;  /* 0x0c401f0008047f89 */ /* 0x004ea800000e0000 */
[----:B----4-:R-:W3:Y:S04]  /*d190*/  SHFL.BFLY PT, R2, R7, 0x2, 0x1f ;  /* 0x0c401f0007027f89 */ /* 0x010ee800000e0000 */
[----:B------:R-:W4:Y:S01]  /*d1a0*/  SHFL.BFLY PT, R0, R6, 0x2, 0x1f ;  /* 0x0c401f0006007f89 */ /* 0x000f2200000e0000 */
[----:B-1----:R-:W-:Y:S01]  /*d1b0*/  FADD.FTZ R5, R5, R9 ;  /* 0x0000000905057221 */ /* 0x002fe20000010000 */
[----:B--2---:R-:W-:Y:S01]  /*d1c0*/  FADD.FTZ R4, R4, R8 ;  /* 0x0000000804047221 */ /* 0x004fe20000010000 */
[----:B---3--:R-:W-:-:S03]  /*d1d0*/  FADD.FTZ R2, R2, R7 ;  /* 0x0000000702027221 */ /* 0x008fc60000010000 */
        /* <DEDUP_REMOVED lines=23> */
[----:B------:R-:W-:Y:S01]  /*d350*/  SHF.L.U32 R5, R2, 0x6, RZ ;  /* 0x0000000602057819 */ /* 0x000fe200000006ff */
        /* <DEDUP_REMOVED lines=14> */
[----:B------:R-:W-:Y:S01]  /*d440*/  FMUL.FTZ R148, R0, R148 ;  /* 0x0000009400947220 */ /* 0x000fe20000410000 */
        /* <DEDUP_REMOVED lines=24> */
.L_x_271:
        /* <DEDUP_REMOVED lines=25> */
.L_x_272:
[----:B------:R-:W-:Y:S01]  /*d760*/  ISETP.NE.AND P1, PT, RZ, UR7, PT ;  /* 0x00000007ff007c0c */ /* 0x000fe2000bf25270 */
[C---:B------:R-:W-:Y:S01]  /*d770*/  FMUL.FTZ R100, R0.reuse, R100 ;  /* 0x0000006400647220 */ /* 0x040fe20000410000 */
[C---:B------:R-:W-:Y:S01]  /*d780*/  IADD3 R23, R25.reuse, -0x10, RZ ;  /* 0xfffffff019177810 */ /* 0x040fe20007ffe0ff */
[C---:B------:R-:W-:Y:S01]  /*d790*/  FMUL.FTZ R101, R0.reuse, R101 ;  /* 0x0000006500657220 */ /* 0x040fe20000410000 */
[----:B------:R-:W-:Y:S01]  /*d7a0*/  @P5 IADD3 R23, R25, 0x10, RZ ;  /* 0x0000001019175810 */ /* 0x000fe20007ffe0ff */
[C---:B------:R-:W-:Y:S01]  /*d7b0*/  FMUL.FTZ R112, R0.reuse, R112 ;  /* 0x0000007000707220 */ /* 0x040fe20000410000 */
        /* <DEDUP_REMOVED lines=33> */
[----:B------:R-:W-:Y:S01]  /*d9d0*/  FMUL.FTZ R82, R4, R82 ;  /* 0x0000005204527220 */ /* 0x000fe20000410000 */
        /* <DEDUP_REMOVED lines=123> */
[----:B--2---:R-:W2:Y:S01]  /*e190*/  @P6 LDC R13, c[0x0][0x2e8] ;  /* 0x0000ba00ff0d6b82 */ /* 0x004ea20000000800 */
[----:B------:R-:W-:Y:S01]  /*e1a0*/  F2FP.F16.F32.PACK_AB R54, R54, R196 ;  /* 0x000000c43636723e */ /* 0x000fe200000000ff */
[----:B------:R5:W-:Y:S01]  /*e1b0*/  STS [R0+0x2000], R10 ;  /* 0x0020000a00007388 */ /* 0x000be20000000800 */
[----:B------:R-:W-:Y:S02]  /*e1c0*/  F2FP.F16.F32.PACK_AB R53, R53, R198 ;  /* 0x000000c63535723e */ /* 0x000fe400000000ff */
[----:B------:R-:W-:Y:S01]  /*e1d0*/  IADD3 R5, R7, R132, RZ ;  /* 0x0000008407057210 */ /* 0x000fe20007ffe0ff */
[----:B------:R-:W-:Y:S01]  /*e1e0*/  STS [R0+0x2400], R15 ;  /* 0x0024000f00007388 */ /* 0x000fe20000000800 */
[----:B------:R-:W-:-:S02]  /*e1f0*/  F2FP.F16.F32.PACK_AB R56, R56, R188 ;  /* 0x000000bc3838723e */ /* 0x000fc400000000ff */
[----:B------:R-:W-:Y:S01]  /*e200*/  F2FP.F16.F32.PACK_AB R55, R191, R55 ;  /* 0x00000037bf37723e */ /* 0x000fe200000000ff */
[----:B------:R2:W-:Y:S01]  /*e210*/  STS [R7+0x2000], R22 ;  /* 0x0020001607007388 */ /* 0x0005e20000000800 */
[----:B------:R-:W-:Y:S01]  /*e220*/  F2FP.F16.F32.PACK_AB R52, R52, R200 ;  /* 0x000000c83434723e */ /* 0x000fe200000000ff */
[----:B---3--:R-:W3:Y:S01]  /*e230*/  @!P1 LDC R12, c[0x0][0x270] ;  /* 0x00009c00ff0c9b82 */ /* 0x008ee20000000800 */
[----:B------:R-:W-:Y:S01]  /*e240*/  F2FP.F16.F32.PACK_AB R51, R203, R51 ;  /* 0x00000033cb33723e */ /* 0x000fe200000000ff */
[----:B------:R-:W-:Y:S01]  /*e250*/  STS [R7+0x2400], R21 ;  /* 0x0024001507007388 */ /* 0x000fe20000000800 */
[----:B------:R-:W-:Y:S02]  /*e260*/  F2FP.F16.F32.PACK_AB R50, R50, R26 ;  /* 0x0000001a3232723e */ /* 0x000fe400000000ff */
[----:B------:R-:W-:Y:S01]  /*e270*/  F2FP.F16.F32.PACK_AB R49, R49, R70 ;  /* 0x000000463131723e */ /* 0x000fe200000000ff */
[----:B------:R-:W-:Y:S01]  /*e280*/  STS [R4], R20 ;  /* 0x0000001404007388 */ /* 0x000fe20000000800 */
[----:B------:R-:W-:Y:S01]  /*e290*/  F2FP.F16.F32.PACK_AB R46, R46, R30 ;  /* 0x0000001e2e2e723e */ /* 0x000fe200000000ff */
[----:B-1----:R-:W1:Y:S01]  /*e2a0*/  @P4 LDC R11, c[0x0][0x2e8] ;  /* 0x0000ba00ff0b4b82 */ /* 0x002e620000000800 */
[----:B------:R-:W-:Y:S01]  /*e2b0*/  F2FP.F16.F32.PACK_AB R45, R45, R82 ;  /* 0x000000522d2d723e */ /* 0x000fe200000000ff */
[----:B------:R2:W-:Y:S01]  /*e2c0*/  STS [R4+0x400], R19 ;  /* 0x0004001304007388 */ /* 0x0005e20000000800 */
[----:B------:R-:W-:-:S02]  /*e2d0*/  F2FP.F16.F32.PACK_AB R48, R48, R72 ;  /* 0x000000483030723e */ /* 0x000fc400000000ff */
[----:B------:R-:W-:Y:S01]  /*e2e0*/  F2FP.F16.F32.PACK_AB R47, R75, R47 ;  /* 0x0000002f4b2f723e */ /* 0x000fe200000000ff */
[----:B------:R2:W-:Y:S01]  /*e2f0*/  STS [R6], R17 ;  /* 0x0000001106007388 */ /* 0x0005e20000000800 */
[----:B------:R-:W-:Y:S01]  /*e300*/  F2FP.F16.F32.PACK_AB R44, R44, R76 ;  /* 0x0000004c2c2c723e */ /* 0x000fe200000000ff */
[----:B----4-:R-:W4:Y:S01]  /*e310*/  @P1 LDC.64 R8, c[0x0][0x2c0] ;  /* 0x0000b000ff081b82 */ /* 0x010f220000000a00 */
[----:B------:R-:W-:Y:S01]  /*e320*/  F2FP.F16.F32.PACK_AB R43, R79, R43 ;  /* 0x0000002b4f2b723e */ /* 0x000fe200000000ff */
[----:B------:R3:W-:Y:S01]  /*e330*/  STS [R6+0x400], R16 ;  /* 0x0004001006007388 */ /* 0x0007e20000000800 */
[----:B------:R-:W-:Y:S01]  /*e340*/  F2FP.F16.F32.PACK_AB R42, R42, R34 ;  /* 0x000000222a2a723e */ /* 0x000fe200000000ff */
[----:B-----5:R-:W-:Y:S01]  /*e350*/  @P4 MUFU.LG2 R10, R61 ;  /* 0x0000003d000a4308 */ /* 0x020fe20000000c00 */
        /* <DEDUP_REMOVED lines=35> */
[----:B--2---:R-:W-:Y:S02]  /*e590*/  MOV R22, 0x7f800000 ;  /* 0x7f80000000167802 */ /* 0x004fe40000000f00 */
[----:B------:R-:W-:Y:S01]  /*e5a0*/  MOV R19, 0x7f800000 ;  /* 0x7f80000000137802 */ /* 0x000fe20000000f00 */
[----:B------:R-:W-:Y:S01]  /*e5b0*/  STS [R25+0x4000], R50 ;  /* 0x0040003219007388 */ /* 0x000fe20000000800 */
[----:B------:R-:W-:-:S02]  /*e5c0*/  MOV R17, 0x7f800000 ;  /* 0x7f80000000117802 */ /* 0x000fc40000000f00 */
[----:B---3--:R-:W-:Y:S01]  /*e5d0*/  MOV R16, 0x7f800000 ;  /* 0x7f80000000107802 */ /* 0x008fe20000000f00 */
[----:B------:R-:W-:Y:S01]  /*e5e0*/  STS [R25+0x4400], R49 ;  /* 0x0044003119007388 */ /* 0x000fe20000000800 */
[----:B------:R-:W-:-:S03]  /*e5f0*/  SHF.L.U32 R21, R206, 0x3, RZ ;  /* 0x00000003ce157819 */ /* 0x000fc600000006ff */
[----:B------:R-:W-:Y:S04]  /*e600*/  STS [R23+0x4000], R46 ;  /* 0x0040002e17007388 */ /* 0x000fe80000000800 */
        /* <DEDUP_REMOVED lines=20> */
[----:B---3--:R-:W3:Y:S03]  /*e750*/  @P3 LDC R7, c[0x0][0x2e8] ;  /* 0x0000ba00ff073b82 */ /* 0x008ee60000000800 */
[----:B------:R-:W-:Y:S04]  /*e760*/  STS [R6+0x6000], R28 ;  /* 0x0060001c06007388 */ /* 0x000fe80000000800 */
[----:B------:R1:W-:Y:S04]  /*e770*/  STS [R6+0x6400], R27 ;  /* 0x0064001b06007388 */ /* 0x0003e80000000800 */
[----:B------:R-:W-:Y:S04]  /*e780*/  STS [R2+0x4000], R26 ;  /* 0x0040001a02007388 */ /* 0x000fe80000000800 */
[----:B------:R-:W-:Y:S04]  /*e790*/  STS [R2+0x4400], R63 ;  /* 0x0044003f02007388 */ /* 0x000fe80000000800 */
[----:B------:R-:W-:Y:S04]  /*e7a0*/  STS [R5+0x4000], R66 ;  /* 0x0040004205007388 */ /* 0x000fe80000000800 */
[----:B------:R-:W-:Y:S01]  /*e7b0*/  STS [R5+0x4400], R65 ;  /* 0x0044004105007388 */ /* 0x000fe20000000800 */
[----:B-----5:R-:W-:-:S03]  /*e7c0*/  IADD3 R4, R60, 0x20, RZ ;  /* 0x000000203c047810 */ /* 0x020fc60007ffe0ff */
[----:B------:R-:W-:Y:S04]  /*e7d0*/  STS [R2+0x6000], R68 ;  /* 0x0060004402007388 */ /* 0x000fe80000000800 */
[----:B------:R5:W-:Y:S01]  /*e7e0*/  STS [R2+0x6400], R67 ;  /* 0x0064004302007388 */ /* 0x000be20000000800 */
[----:B-1----:R-:W1:Y:S03]  /*e7f0*/  @P1 LDC R6, c[0x0][0x2c0] ;  /* 0x0000b000ff061b82 */ /* 0x002e660000000800 */
[----:B------:R-:W-:Y:S04]  /*e800*/  STS [R5+0x6000], R64 ;  /* 0x0060004005007388 */ /* 0x000fe80000000800 */
[----:B------:R2:W-:Y:S01]  /*e810*/  STS [R5+0x6400], R69 ;  /* 0x0064004505007388 */ /* 0x0005e20000000800 */
[----:B------:R-:W-:Y:S06]  /*e820*/  BAR.SYNC.DEFER_BLOCKING 0x0 ;  /* 0x0000000000007b1d */ /* 0x000fec0000010000 */
[----:B------:R-:W1:Y:S01]  /*e830*/  S2R R14, SR_CTAID.Y ;  /* 0x00000000000e7919 */ /* 0x000e620000002600 */
[----:B------:R-:W1:Y:S01]  /*e840*/  S2R R23, SR_CTAID.Z ;  /* 0x0000000000177919 */ /* 0x000e620000002700 */
[----:B-----5:R-:W-:Y:S01]  /*e850*/  @P1 MOV R2, 0x1 ;  /* 0x0000000100021802 */ /* 0x020fe20000000f00 */
[----:B------:R-:W-:Y:S01]  /*e860*/  @!P1 IMAD R2, R84, R12, RZ ;  /* 0x0000000c54029224 */ /* 0x000fe200078e02ff */
[----:B------:R-:W-:Y:S01]  /*e870*/  @!P1 MOV R6, 0x1 ;  /* 0x0000000100069802 */ /* 0x000fe20000000f00 */
[----:B------:R-:W5:Y:S01]  /*e880*/  @P6 MUFU.LG2 R12, R138 ;  /* 0x0000008a000c6308 */ /* 0x000f620000000c00 */
[----:B--2---:R-:W-:Y:S01]  /*e890*/  @P3 FMUL.FTZ R5, R0, 0.69314718246459960938 ;  /* 0x3f31721800053820 */ /* 0x004fe20000410000 */
[----:B----4-:R-:W-:Y:S01]  /*e8a0*/  @P1 IMAD R0, R9, R8, RZ ;  /* 0x0000000809001224 */ /* 0x010fe200078e02ff */
[----:B------:R-:W-:Y:S01]  /*e8b0*/  @!P1 MOV R0, R84 ;  /* 0x0000005400009202 */ /* 0x000fe20000000f00 */
[----:B------:R2:W4:Y:S01]  /*e8c0*/  LDS.128 R24, [R242+0x3800] ;  /* 0x00380000f2187984 */ /* 0x0005220000000c00 */
[----:B------:R-:W2:Y:S03]  /*e8d0*/  @P5 LDC R9, c[0x0][0x2e8] ;  /* 0x0000ba00ff095b82 */ /* 0x000ea60000000800 */
[----:B------:R-:W5:Y:S01]  /*e8e0*/  @P5 MUFU.LG2 R8, R139 ;  /* 0x0000008b00085308 */ /* 0x000f620000000c00 */
[----:B---3--:R-:W-:Y:S01]  /*e8f0*/  @P3 FFMA.FTZ R22, R136, R7, R5 ;  /* 0x0000000788163223 */ /* 0x008fe20000010005 */
[----:B------:R-:W-:Y:S01]  /*e900*/  @P4 FMUL.FTZ R7, R10, 0.69314718246459960938 ;  /* 0x3f3172180a074820 */ /* 0x000fe20000410000 */
[----:B------:R-:W-:-:S02]  /*e910*/  ISETP.GE.AND P3, PT, R4, UR14, PT ;  /* 0x0000000e04007c0c */ /* 0x000fc4000bf66270 */
        /* <DEDUP_REMOVED lines=10> */
[----:B-----5:R-:W-:Y:S01]  /*e9c0*/  @P6 FMUL.FTZ R5, R12, 0.69314718246459960938 ;  /* 0x3f3172180c056820 */ /* 0x020fe20000410000 */
[----:B------:R-:W-:Y:S01]  /*e9d0*/  @P5 FMUL.FTZ R4, R8, 0.69314718246459960938 ;  /* 0x3f31721808045820 */ /* 0x000fe20000410000 */
[----:B------:R-:W-:Y:S02]  /*e9e0*/  SHF.L.U32 R7, R2, 0x7, RZ ;  /* 0x0000000702077819 */ /* 0x000fe400000006ff */
[----:B------:R-:W-:Y:S01]  /*e9f0*/  @P6 FFMA.FTZ R17, R134, R13, R5 ;  /* 0x0000000d86116223 */ /* 0x000fe20000010005 */
[----:B--2---:R-:W-:Y:S01]  /*ea00*/  @P5 FFMA.FTZ R16, R3, R9, R4 ;  /* 0x0000000903105223 */ /* 0x004fe20000010004 */
[----:B------:R-:W-:-:S02]  /*ea10*/  IADD3 R5, P6, P5, R7, R80, R0 ;  /* 0x0000005007057210 */ /* 0x000fc40007dde000 */
[----:B------:R-:W-:Y:S02]  /*ea20*/  SHF.R.S32.HI R2, RZ, 0x1f, R7 ;  /* 0x0000001fff027819 */ /* 0x000fe40000011407 */
[----:B------:R-:W-:-:S04]  /*ea30*/  SHF.R.S32.HI R0, RZ, 0x1f, R0 ;  /* 0x0000001fff007819 */ /* 0x000fc80000011400 */
[----:B------:R-:W-:Y:S01]  /*ea40*/  IADD3.X R4, R2, R81, R0, P6, P5 ;  /* 0x0000005102047210 */ /* 0x000fe200037ea400 */
[----:B----4-:R-:W-:Y:S06]  /*ea50*/  @P4 BRA `(.L_x_274) ;  /* 0x0000000000c44947 */ /* 0x010fec0003800000 */
        /* <DEDUP_REMOVED lines=49> */
.L_x_274:
[----:B------:R-:W-:Y:S05]  /*ed70*/  BSYNC B0 ;  /* 0x0000000000007941 */ /* 0x000fea0003800000 */
.L_x_273:
        /* <DEDUP_REMOVED lines=35> */
.L_x_276:
[----:B------:R-:W-:Y:S05]  /*efb0*/  BSYNC B0 ;  /* 0x0000000000007941 */ /* 0x000fea0003800000 */
.L_x_275:
        /* <DEDUP_REMOVED lines=23> */
.L_x_278:
[----:B------:R-:W-:Y:S05]  /*f130*/  BSYNC B0 ;  /* 0x0000000000007941 */ /* 0x000fea0003800000 */
.L_x_277:
        /* <DEDUP_REMOVED lines=22> */
.L_x_280:
[----:B------:R-:W-:Y:S05]  /*f2a0*/  BSYNC B0 ;  /* 0x0000000000007941 */ /* 0x000fea0003800000 */
.L_x_279:
        /* <DEDUP_REMOVED lines=21> */
.L_x_282:
[----:B------:R-:W-:Y:S05]  /*f400*/  BSYNC B0 ;  /* 0x0000000000007941 */ /* 0x000fea0003800000 */
.L_x_281:
        /* <DEDUP_REMOVED lines=21> */
.L_x_284:
[----:B------:R-:W-:Y:S05]  /*f560*/  BSYNC B0 ;  /* 0x0000000000007941 */ /* 0x000fea0003800000 */
.L_x_283:
        /* <DEDUP_REMOVED lines=21> */
.L_x_286:
[----:B------:R-:W-:Y:S05]  /*f6c0*/  BSYNC B0 ;  /* 0x0000000000007941 */ /* 0x000fea0003800000 */
.L_x_285:
        /* <DEDUP_REMOVED lines=21> */
.L_x_288:
[----:B------:R-:W-:Y:S05]  /*f820*/  BSYNC B0 ;  /* 0x0000000000007941 */ /* 0x000fea0003800000 */
.L_x_287:
        /* <DEDUP_REMOVED lines=21> */
.L_x_229:
        /* <DEDUP_REMOVED lines=87> */
.L_x_290:
[----:B------:R-:W-:Y:S05]  /*fef0*/  BSYNC B0 ;  /* 0x0000000000007941 */ /* 0x000fea0003800000 */
.L_x_289:
        /* <DEDUP_REMOVED lines=21> */
.L_x_292:
[----:B------:R-:W-:Y:S05]  /*10050*/  BSYNC B0 ;  /* 0x0000000000007941 */ /* 0x000fea0003800000 */
.L_x_291:
        /* <DEDUP_REMOVED lines=21> */
.L_x_294:
[----:B------:R-:W-:Y:S05]  /*101b0*/  BSYNC B0 ;  /* 0x0000000000007941 */ /* 0x000fea0003800000 */
.L_x_293:
        /* <DEDUP_REMOVED lines=21> */
.L_x_296:
[----:B------:R-:W-:Y:S05]  /*10310*/  BSYNC B0 ;  /* 0x0000000000007941 */ /* 0x000fea0003800000 */
.L_x_295:
        /* <DEDUP_REMOVED lines=20> */
.L_x_298:
[----:B------:R-:W-:Y:S05]  /*10460*/  BSYNC B0 ;  /* 0x0000000000007941 */ /* 0x000fea0003800000 */
.L_x_297:
        /* <DEDUP_REMOVED lines=20> */
.L_x_300:
[----:B------:R-:W-:Y:S05]  /*105b0*/  BSYNC B0 ;  /* 0x0000000000007941 */ /* 0x000fea0003800000 */
.L_x_299:
        /* <DEDUP_REMOVED lines=20> */
.L_x_302:
[----:B------:R-:W-:Y:S05]  /*10700*/  BSYNC B0 ;  /* 0x0000000000007941 */ /* 0x000fea0003800000 */
.L_x_301:
        /* <DEDUP_REMOVED lines=20> */
.L_x_304:
[----:B------:R-:W-:Y:S05]  /*10850*/  BSYNC B0 ;  /* 0x0000000000007941 */ /* 0x000fea0003800000 */
.L_x_303:
        /* <DEDUP_REMOVED lines=10> */
.L_x_306:
[----:B------:R-:W-:Y:S05]  /*10900*/  BSYNC B0 ;  /* 0x0000000000007941 */ /* 0x000fea0003800000 */
.L_x_305:
        /* <DEDUP_REMOVED lines=15> */
.L_x_308:
[----:B------:R-:W-:Y:S05]  /*10a00*/  BSYNC B0 ;  /* 0x0000000000007941 */ /* 0x000fea0003800000 */
.L_x_307:
        /* <DEDUP_REMOVED lines=10> */
.L_x_310:
[----:B------:R-:W-:Y:S05]  /*10ab0*/  BSYNC B0 ;  /* 0x0000000000007941 */ /* 0x000fea0003800000 */
.L_x_309:
        /* <DEDUP_REMOVED lines=10> */
.L_x_312:
[----:B------:R-:W-:Y:S05]  /*10b60*/  BSYNC B0 ;  /* 0x0000000000007941 */ /* 0x000fea0003800000 */
.L_x_311:
        /* <DEDUP_REMOVED lines=10> */
.L_x_314:
[----:B------:R-:W-:Y:S05]  /*10c10*/  BSYNC B0 ;  /* 0x0000000000007941 */ /* 0x000fea0003800000 */
.L_x_313:
        /* <DEDUP_REMOVED lines=10> */
.L_x_316:
[----:B------:R-:W-:Y:S05]  /*10cc0*/  BSYNC B0 ;  /* 0x0000000000007941 */ /* 0x000fea0003800000 */
.L_x_315:
        /* <DEDUP_REMOVED lines=10> */
.L_x_318:
[----:B------:R-:W-:Y:S05]  /*10d70*/  BSYNC B0 ;  /* 0x0000000000007941 */ /* 0x000fea0003800000 */
.L_x_317:
        /* <DEDUP_REMOVED lines=10> */
.L_x_319:
        /* <DEDUP_REMOVED lines=14> */
.L_x_2920:


//--------------------- .text._ZN5flash16flash_fwd_kernelI23Flash_fwd_kernel_traitsILi128ELi128ELi64ELi4ELb0ELb0EN7cutlass6half_tE19Flash_kernel_traitsILi128ELi128ELi64ELi4ES3_EELb0ELb0ELb0ELb1ELb0ELb0ELb0ELb0EEEvNS_16Flash_fwd_paramsE --------------------------
	.section	.text._ZN5flash16flash_fwd_kernelI23Flash_fwd_kernel_traitsILi128ELi128ELi64ELi4ELb0ELb0EN7cutlass6half_tE19Flash_kernel_traitsILi128ELi128ELi64ELi4ES3_EELb0ELb0ELb0ELb1ELb0ELb0ELb0ELb0EEEvNS_16Flash_fwd_paramsE,"ax",@progbits
	.align	128
        .global         _ZN5flash16flash_fwd_kernelI23Flash_fwd_kernel_traitsILi128ELi128ELi64ELi4ELb0ELb0EN7cutlass6half_tE19Flash_kernel_traitsILi128ELi128ELi64ELi4ES3_EELb0ELb0ELb0ELb1ELb0ELb0ELb0ELb0EEEvNS_16Flash_fwd_paramsE
        .type           _ZN5flash16flash_fwd_kernelI23Flash_fwd_kernel_traitsILi128ELi128ELi64ELi4ELb0ELb0EN7cutlass6half_tE19Flash_kernel_traitsILi128ELi128ELi64ELi4ES3_EELb0ELb0ELb0ELb1ELb0ELb0ELb0ELb0EEEvNS_16Flash_fwd_paramsE,@function
        .size           _ZN5flash16flash_fwd_kernelI23Flash_fwd_kernel_traitsILi128ELi128ELi64ELi4ELb0ELb0EN7cutlass6half_tE19Flash_kernel_traitsILi128ELi128ELi64ELi4ES3_EELb0ELb0ELb0ELb1ELb0ELb0ELb0ELb0EEEvNS_16Flash_fwd_paramsE,(.L_x_2921 - _ZN5flash16flash_fwd_kernelI23Flash_fwd_kernel_traitsILi128ELi128ELi64ELi4ELb0ELb0EN7cutlass6half_tE19Flash_kernel_traitsILi128ELi128ELi64ELi4ES3_EELb0ELb0ELb0ELb1ELb0ELb0ELb0ELb0EEEvNS_16Flash_fwd_paramsE)
        .other          _ZN5flash16flash_fwd_kernelI23Flash_fwd_kernel_traitsILi128ELi128ELi64ELi4ELb0ELb0EN7cutlass6half_tE19Flash_kernel_traitsILi128ELi128ELi64ELi4ES3_EELb0ELb0ELb0ELb1ELb0ELb0ELb0ELb0EEEvNS_16Flash_fwd_paramsE,@"STO_CUDA_ENTRY STV_DEFAULT"
_ZN5flash16flash_fwd_kernelI23Flash_fwd_kernel_traitsILi128ELi128ELi64ELi4ELb0ELb0EN7cutlass6half_tE19Flash_kernel_traitsILi128ELi128ELi64ELi4ES3_EELb0ELb0ELb0ELb1ELb0ELb0ELb0ELb0EEEvNS_16Flash_fwd_paramsE:
.text._ZN5flash16flash_fwd_kernelI23Flash_fwd_kernel_traitsILi128ELi128ELi64ELi4ELb0ELb0EN7cutlass6half_tE19Flash_kernel_traitsILi128ELi128ELi64ELi4ES3_EELb0ELb0ELb0ELb1ELb0ELb0ELb0ELb0EEEvNS_16Flash_fwd_paramsE:
        /* <DEDUP_REMOVED lines=55> */
.L_x_320:
[----:B------:R-:W-:-:S05]  /*0370*/  ULDC UR6, c[0x0][0x2c8] ;  /* 0x0000b20000067ab9 */ /* 0x000fca0000000800 */
.L_x_321:
        /* <DEDUP_REMOVED lines=22> */
[----:B------:R-:W-:-:S06]  /*04e0*/  UISETP.GE.AND UP0, UPT, UR23, 0x1, UPT ;  /* 0x000000011700788c */ /* 0x000fcc000bf06270 */
[----:B------:R-:W-:-:S13]  /*04f0*/  PLOP3.LUT P0, PT, PT, PT, UP0, 0x80, 0x0 ;  /* 0x000000000000781c */ /* 0x000fda0003f0f008 */
[----:B------:R-:W-:Y:S05]  /*0500*/  @!P0 BRA `(.L_x_322) ;  /* 0x000000fc00cc8947 */ /* 0x000fea0003800000 */
[----:B------:R-:W2:Y:S01]  /*0510*/  LDC R11, c[0x0][0x278] ;  /* 0x00009e00ff0b7b82 */ /* 0x000ea20000000800 */
[----:B------:R-:W3:Y:S01]  /*0520*/  S2R R4, SR_CTAID.Z ;  /* 0x0000000000047919 */ /* 0x000ee20000002700 */
[----:B-1----:R-:W-:Y:S01]  /*0530*/  SHF.R.S32.HI R27, RZ, 0x1f, R153 ;  /* 0x0000001fff1b7819 */ /* 0x002fe20000011499 */
[----:B------:R-:W-:Y:S01]  /*0540*/  UISETP.NE.AND UP1, UPT, UR13, -0x1, UPT ;  /* 0xffffffff0d00788c */ /* 0x000fe2000bf25270 */
[----:B------:R-:W-:Y:S01]  /*0550*/  IMAD.U32 R8, RZ, RZ, UR14 ;  /* 0x0000000eff087e24 */ /* 0x000fe2000f8e00ff */
[----:B------:R-:W-:Y:S01]  /*0560*/  UIADD3 UR12, -UR22, UR24, URZ ;  /* 0x00000018160c7290 */ /* 0x000fe2000fffe13f */
[CC--:B------:R-:W-:Y:S01]  /*0570*/  LEA.HI R5, R27.reuse, R153.reuse, RZ, 0x3 ;  /* 0x000000991b057211 */ /* 0x0c0fe200078f18ff */
[----:B------:R-:W-:Y:S01]  /*0580*/  UISETP.NE.AND UP0, UPT, UR9, -0x1, UPT ;  /* 0xffffffff0900788c */ /* 0x000fe2000bf05270 */
[----:B------:R-:W-:Y:S02]  /*0590*/  LEA.HI R26, R27, R153, RZ, 0x4 ;  /* 0x000000991b1a7211 */ /* 0x000fe400078f20ff */
[----:B------:R-:W-:-:S03]  /*05a0*/  SHF.R.S32.HI R12, RZ, 0x3, R5 ;  /* 0x00000003ff0c7819 */ /* 0x000fc60000011405 */
[----:B------:R-:W-:Y:S01]  /*05b0*/  PLOP3.LUT P1, PT, PT, PT, UP0, 0x80, 0x0 ;  /* 0x000000000000781c */ /* 0x000fe20003f2f008 */
[----:B------:R-:W-:Y:S01]  /*05c0*/  @UP1 ULDC.64 UR4, c[0x0][0x240] ;  /* 0x0000900000041ab9 */ /* 0x000fe20000000a00 */
[----:B------:R-:W-:Y:S01]  /*05d0*/  @!UP1 USHF.R.S32.HI UR6, URZ, 0x1f, UR27 ;  /* 0x0000001f3f069899 */ /* 0x000fe2000801141b */
[----:B------:R-:W-:Y:S01]  /*05e0*/  SHF.R.S32.HI R13, RZ, 0x1f, R12 ;  /* 0x0000001fff0d7819 */ /* 0x000fe2000001140c */
[----:B------:R-:W-:Y:S01]  /*05f0*/  @UP1 UIMAD.WIDE.U32 UR16, UR13, UR4, URZ ;  /* 0x000000040d1012a5 */ /* 0x000fe2000f8e003f */
[----:B------:R-:W-:-:S03]  /*0600*/  @UP0 ULDC.64 UR10, c[0x0][0x248] ;  /* 0x00009200000a0ab9 */ /* 0x000fc60000000a00 */
[----:B------:R-:W-:Y:S01]  /*0610*/  @UP1 UIMAD UR15, UR13, UR5, UR17 ;  /* 0x000000050d0f12a4 */ /* 0x000fe2000f8e0211 */
[----:B------:R-:W-:Y:S01]  /*0620*/  IMAD.WIDE R8, R8, 0x80, R12 ;  /* 0x0000008008087825 */ /* 0x000fe200078e020c */
[----:B--2---:R-:W-:Y:S01]  /*0630*/  IABS R0, R11 ;  /* 0x0000000b00007213 */ /* 0x004fe20000000000 */
[----:B------:R-:W-:Y:S02]  /*0640*/  @!UP1 ULDC.64 UR4, c[0x0][0x228] ;  /* 0x00008a0000049ab9 */ /* 0x000fe40000000a00 */
[----:B------:R-:W-:Y:S02]  /*0650*/  @!UP1 UIMAD UR6, UR6, UR4, URZ ;  /* 0x00000004060692a4 */ /* 0x000fe4000f8e023f */
[----:B------:R-:W-:Y:S01]  /*0660*/  IMAD.MOV.U32 R6, RZ, RZ, R0 ;  /* 0x000000ffff067224 */ /* 0x000fe200078e0000 */
[----:B------:R-:W-:Y:S02]  /*0670*/  @!UP1 UIMAD.WIDE.U32 UR18, UR27, UR4, URZ ;  /* 0x000000041b1292a5 */ /* 0x000fe4000f8e003f */
[----:B------:R-:W-:Y:S01]  /*0680*/  @UP0 UIADD3 UR4, UR8, UR9, URZ ;  /* 0x0000000908040290 */ /* 0x000fe2000fffe03f */
[----:B------:R-:W1:Y:S01]  /*0690*/  I2F.RP R2, R6 ;  /* 0x0000000600027306 */ /* 0x000e620000209400 */
[----:B---3--:R-:W-:Y:S01]  /*06a0*/  IABS R4, R4 ;  /* 0x0000000400047213 */ /* 0x008fe20000000000 */
[----:B------:R-:W-:-:S02]  /*06b0*/  @!UP1 UIMAD UR6, UR27, UR5, UR6 ;  /* 0x000000051b0692a4 */ /* 0x000fc4000f8e0206 */
[----:B------:R-:W-:Y:S02]  /*06c0*/  @UP0 UIMAD.WIDE.U32 UR30, UR4, UR10, URZ ;  /* 0x0000000a041e02a5 */ /* 0x000fe4000f8e003f */
[----:B------:R-:W-:Y:S02]  /*06d0*/  @UP0 UIMAD UR4, UR4, UR11, URZ ;  /* 0x0000000b040402a4 */ /* 0x000fe4000f8e023f */
[----:B------:R-:W-:Y:S02]  /*06e0*/  USHF.R.S32.HI UR5, URZ, 0x1f, UR28 ;  /* 0x0000001f3f057899 */ /* 0x000fe4000801141c */
[----:B------:R-:W-:Y:S01]  /*06f0*/  @UP0 UIADD3 UR4, UR31, UR4, URZ ;  /* 0x000000041f040290 */ /* 0x000fe2000fffe03f */
[----:B------:R-:W-:Y:S01]  /*0700*/  @UP0 UMOV UR26, UR30 ;  /* 0x0000001e001a0c82 */ /* 0x000fe20008000000 */
[----:B------:R-:W-:Y:S01]  /*0710*/  @!UP1 UIADD3 UR15, UR19, UR6, URZ ;  /* 0x00000006130f9290 */ /* 0x000fe2000fffe03f */
[----:B-1----:R-:W1:Y:S01]  /*0720*/  MUFU.RCP R2, R2 ;  /* 0x0000000200027308 */ /* 0x002e620000001000 */
[----:B------:R-:W-:Y:S01]  /*0730*/  @!UP1 UMOV UR16, UR18 ;  /* 0x0000001200109c82 */ /* 0x000fe20008000000 */
[----:B-1----:R-:W-:-:S06]  /*0740*/  VIADD R2, R2, 0xffffffe ;  /* 0x0ffffffe02027836 */ /* 0x002fcc0000000000 */
[----:B------:R-:W1:Y:S02]  /*0750*/  F2I.FTZ.U32.TRUNC.NTZ R3, R2 ;  /* 0x0000000200037305 */ /* 0x000e64000021f000 */
[----:B-1----:R-:W-:Y:S02]  /*0760*/  IMAD.MOV R0, RZ, RZ, -R3 ;  /* 0x000000ffff007224 */ /* 0x002fe400078e0a03 */
[----:B------:R-:W-:Y:S02]  /*0770*/  IMAD.MOV.U32 R2, RZ, RZ, RZ ;  /* 0x000000ffff027224 */ /* 0x000fe400078e00ff */
[----:B------:R-:W-:-:S04]  /*0780*/  IMAD R0, R0, R6, RZ ;  /* 0x0000000600007224 */ /* 0x000fc800078e02ff */
[----:B------:R-:W-:-:S04]  /*0790*/  IMAD.HI.U32 R2, R3, R0, R2 ;  /* 0x0000000003027227 */ /* 0x000fc800078e0002 */
[----:B------:R-:W-:-:S04]  /*07a0*/  IMAD.MOV.U32 R3, RZ, RZ, R4 ;  /* 0x000000ffff037224 */ /* 0x000fc800078e0004 */
[----:B------:R-:W-:-:S04]  /*07b0*/  IMAD.HI.U32 R4, R2, R3, RZ ;  /* 0x0000000302047227 */ /* 0x000fc800078e00ff */
[----:B------:R-:W-:Y:S02]  /*07c0*/  IMAD.MOV R0, RZ, RZ, -R4 ;  /* 0x000000ffff007224 */ /* 0x000fe400078e0a04 */
[----:B------:R-:W-:Y:S02]  /*07d0*/  VIADD R2, R12, 0x40 ;  /* 0x000000400c027836 */ /* 0x000fe40000000000 */
[----:B------:R-:W-:Y:S02]  /*07e0*/  IMAD R0, R6, R0, R3 ;  /* 0x0000000006007224 */ /* 0x000fe400078e0203 */
[----:B------:R-:W-:Y:S01]  /*07f0*/  VIADD R3, R12, 0x50 ;  /* 0x000000500c037836 */ /* 0x000fe20000000000 */
[----:B------:R-:W-:Y:S01]  /*0800*/  ISETP.GE.AND P4, PT, R2, UR12, PT ;  /* 0x0000000c02007c0c */ /* 0x000fe2000bf86270 */
[----:B------:R-:W-:Y:S01]  /*0810*/  VIADD R2, R12, 0x60 ;  /* 0x000000600c027836 */ /* 0x000fe20000000000 */
[----:B------:R-:W-:Y:S02]  /*0820*/  ISETP.GT.U32.AND P5, PT, R6, R0, PT ;  /* 0x000000000600720c */ /* 0x000fe40003fa4070 */
[----:B------:R-:W-:-:S02]  /*0830*/  ISETP.GE.AND P3, PT, R3, UR12, PT ;  /* 0x0000000c03007c0c */ /* 0x000fc4000bf66270 */
[----:B------:R-:W-:Y:S02]  /*0840*/  ISETP.GE.AND P0, PT, R2, UR12, PT ;  /* 0x0000000c02007c0c */ /* 0x000fe4000bf06270 */
[----:B------:R-:W-:-:S04]  /*0850*/  LOP3.LUT R2, R11, UR28, RZ, 0x3c, !PT ;  /* 0x0000001c0b027c12 */ /* 0x000fc8000f8e3cff */
[----:B------:R-:W-:Y:S02]  /*0860*/  ISETP.GE.AND P2, PT, R2, RZ, PT ;  /* 0x000000ff0200720c */ /* 0x000fe40003f46270 */
[----:B------:R-:W-:Y:S01]  /*0870*/  LOP3.LUT R2, R26, 0xfffffff0, RZ, 0xc0, !PT ;  /* 0xfffffff01a027812 */ /* 0x000fe200078ec0ff */
[----:B------:R-:W-:Y:S02]  /*0880*/  @!P5 IMAD.IADD R0, R0, 0x1, -R6 ;  /* 0x000000010000d824 */ /* 0x000fe400078e0a06 */
[----:B------:R-:W-:Y:S01]  /*0890*/  @!P5 VIADD R4, R4, 0x1 ;  /* 0x000000010404d836 */ /* 0x000fe20000000000 */
[----:B------:R-:W-:Y:S02]  /*08a0*/  ISETP.NE.AND P5, PT, R11, RZ, PT ;  /* 0x000000ff0b00720c */ /* 0x000fe40003fa5270 */
[----:B------:R-:W-:Y:S02]  /*08b0*/  ISETP.GE.U32.AND P6, PT, R0, R6, PT ;  /* 0x000000060000720c */ /* 0x000fe40003fc6070 */
[----:B------:R-:W-:Y:S01]  /*08c0*/  LOP3.LUT R0, R5, 0xfffffff8, RZ, 0xc0, !PT ;  /* 0xfffffff805007812 */ /* 0x000fe200078ec0ff */
[----:B------:R-:W-:-:S04]  /*08d0*/  IMAD.IADD R5, R153, 0x1, -R2 ;  /* 0x0000000199057824 */ /* 0x000fc800078e0a02 */
[----:B------:R-:W-:Y:S01]  /*08e0*/  IMAD.IADD R24, R153, 0x1, -R0 ;  /* 0x0000000199187824 */ /* 0x000fe200078e0a00 */
[----:B------:R-:W-:Y:S01]  /*08f0*/  SHF.R.S32.HI R3, RZ, 0x1f, R5 ;  /* 0x0000001fff037819 */ /* 0x000fe20000011405 */
[----:B------:R-:W-:Y:S02]  /*0900*/  IMAD.SHL.U32 R0, R12, 0x40, RZ ;  /* 0x000000400c007824 */ /* 0x000fe400078e00ff */
[----:B------:R-:W-:-:S03]  /*0910*/  IMAD.SHL.U32 R204, R24, 0x8, RZ ;  /* 0x0000000818cc7824 */ /* 0x000fc600078e00ff */
[----:B------:R-:W-:-:S04]  /*0920*/  LOP3.LUT R0, R0, 0x1c0, RZ, 0xc0, !PT ;  /* 0x000001c000007812 */ /* 0x000fc800078ec0ff */
[----:B------:R-:W-:Y:S01]  /*0930*/  LOP3.LUT R2, R0, 0x38, R204, 0xf8, !PT ;  /* 0x0000003800027812 */ /* 0x000fe200078ef8cc */
[----:B------:R-:W-:Y:S06]  /*0940*/  @P1 BRA `(.L_x_323) ;  /* 0x0000000000341947 */ /* 0x000fec0003800000 */
[----:B------:R-:W-:Y:S01]  /*0950*/  USHF.R.S32.HI UR17, URZ, 0x1f, UR8 ;  /* 0x0000001f3f117899 */ /* 0x000fe20008011408 */
[----:B------:R-:W-:Y:S01]  /*0960*/  ULDC.64 UR10, c[0x0][0x248] ;  /* 0x00009200000a7ab9 */ /* 0x000fe20000000a00 */
[----:B------:R-:W-:Y:S02]  /*0970*/  USHF.R.S32.HI UR4, URZ, 0x1f, UR27 ;  /* 0x0000001f3f047899 */ /* 0x000fe4000801141b */
[----:B------:R-:W-:Y:S02]  /*0980*/  UIMAD UR17, UR17, UR10, URZ ;  /* 0x0000000a111172a4 */ /* 0x000fe4000f8e023f */
[----:B------:R-:W-:Y:S02]  /*0990*/  UIMAD.WIDE.U32 UR18, UR8, UR10, URZ ;  /* 0x0000000a081272a5 */ /* 0x000fe4000f8e003f */
[----:B------:R-:W-:Y:S01]  /*09a0*/  UIMAD UR17, UR8, UR11, UR17 ;  /* 0x0000000b081172a4 */ /* 0x000fe2000f8e0211 */
[----:B------:R-:W-:Y:S02]  /*09b0*/  ULDC.64 UR6, c[0x0][0x230] ;  /* 0x00008c0000067ab9 */ /* 0x000fe40000000a00 */
[----:B------:R-:W-:-:S02]  /*09c0*/  UIMAD UR4, UR4, UR6, URZ ;  /* 0x00000006040472a4 */ /* 0x000fc4000f8e023f */
[----:B------:R-:W-:Y:S02]  /*09d0*/  UIADD3 UR19, UR19, UR17, URZ ;  /* 0x0000001113137290 */ /* 0x000fe4000fffe03f */
[----:B------:R-:W-:Y:S02]  /*09e0*/  UIMAD UR4, UR27, UR7, UR4 ;  /* 0x000000071b0472a4 */ /* 0x000fe4000f8e0204 */
[----:B------:R-:W-:-:S04]  /*09f0*/  UIMAD.WIDE.U32 UR6, UR27, UR6, UR18 ;  /* 0x000000061b0672a5 */ /* 0x000fc8000f8e0012 */
[----:B------:R-:W-:-:S03]  /*0a00*/  UIADD3 UR4, UR7, UR4, URZ ;  /* 0x0000000407047290 */ /* 0x000fc6000fffe03f */
[----:B------:R-:W-:-:S09]  /*0a10*/  UMOV UR26, UR6 ;  /* 0x00000006001a7c82 */ /* 0x000fd20008000000 */
.L_x_323:
[----:B------:R-:W-:Y:S01]  /*0a20*/  @UP0 UIADD3 UR9, UR8, UR9, URZ ;  /* 0x0000000908090290 */ /* 0x000fe2000fffe03f */
[----:B------:R-:W-:Y:S01]  /*0a30*/  SHF.R.U32.HI R0, RZ, 0x3, R0 ;  /* 0x00000003ff007819 */ /* 0x000fe20000011600 */
[----:B------:R-:W-:Y:S01]  /*0a40*/  @UP0 ULDC.64 UR6, c[0x0][0x250] ;  /* 0x0000940000060ab9 */ /* 0x000fe20000000a00 */
[----:B------:R-:W-:Y:S01]  /*0a50*/  SHF.R.S32.HI R205, RZ, 0x1f, R204 ;  /* 0x0000001fffcd7819 */ /* 0x000fe200000114cc */
[----:B------:R-:W-:Y:S01]  /*0a60*/  @UP0 UIMAD.WIDE.U32 UR18, UR9, UR6, URZ ;  /* 0x00000006091202a5 */ /* 0x000fe2000f8e003f */
[----:B------:R-:W-:Y:S01]  /*0a70*/  LOP3.LUT R10, R2, R0, RZ, 0x3c, !PT ;  /* 0x00000000020a7212 */ /* 0x000fe200078e3cff */
[----:B------:R-:W-:Y:S01]  /*0a80*/  @UP0 UIMAD UR9, UR9, UR7, URZ ;  /* 0x00000007090902a4 */ /* 0x000fe2000f8e023f */
[----:B------:R-:W-:Y:S02]  /*0a90*/  LEA.HI R0, R27, R153, RZ, 0x6 ;  /* 0x000000991b007211 */ /* 0x000fe400078f30ff */
[----:B------:R-:W-:Y:S01]  /*0aa0*/  LEA.HI R23, R3, R5, RZ, 0x3 ;  /* 0x0000000503177211 */ /* 0x000fe200078f18ff */
[----:B------:R-:W-:Y:S01]  /*0ab0*/  @UP0 UIADD3 UR17, UR19, UR9, URZ ;  /* 0x0000000913110290 */ /* 0x000fe2000fffe03f */
[----:B------:R-:W-:Y:S11]  /*0ac0*/  @P1 BRA `(.L_x_324) ;  /* 0x0000000000341947 */ /* 0x000ff60003800000 */
[----:B------:R-:W-:Y:S01]  /*0ad0*/  USHF.R.S32.HI UR18, URZ, 0x1f, UR8 ;  /* 0x0000001f3f127899 */ /* 0x000fe20008011408 */
[----:B------:R-:W-:Y:S01]  /*0ae0*/  ULDC.64 UR6, c[0x0][0x250] ;  /* 0x0000940000067ab9 */ /* 0x000fe20000000a00 */
[----:B------:R-:W-:Y:S02]  /*0af0*/  USHF.R.S32.HI UR17, URZ, 0x1f, UR27 ;  /* 0x0000001f3f117899 */ /* 0x000fe4000801141b */
[----:B------:R-:W-:Y:S02]  /*0b00*/  UIMAD UR18, UR18, UR6, URZ ;  /* 0x00000006121272a4 */ /* 0x000fe4000f8e023f */
[----:B------:R-:W-:Y:S02]  /*0b10*/  UIMAD.WIDE.U32 UR30, UR8, UR6, URZ ;  /* 0x00000006081e72a5 */ /* 0x000fe4000f8e003f */
[----:B------:R-:W-:-:S03]  /*0b20*/  UIMAD UR18, UR8, UR7, UR18 ;  /* 0x00000007081272a4 */ /* 0x000fc6000f8e0212 */
[----:B------:R-:W-:Y:S01]  /*0b30*/  ULDC.64 UR8, c[0x0][0x238] ;  /* 0x00008e0000087ab9 */ /* 0x000fe20000000a00 */
[----:B------:R-:W-:Y:S02]  /*0b40*/  UIADD3 UR19, UR31, UR18, URZ ;  /* 0x000000121f137290 */ /* 0x000fe4000fffe03f */
[----:B------:R-:W-:Y:S01]  /*0b50*/  UIMAD UR17, UR17, UR8, URZ ;  /* 0x00000008111172a4 */ /* 0x000fe2000f8e023f */
[----:B------:R-:W-:-:S03]  /*0b60*/  UMOV UR18, UR30 ;  /* 0x0000001e00127c82 */ /* 0x000fc60008000000 */
[----:B------:R-:W-:Y:S02]  /*0b70*/  UIMAD UR17, UR27, UR9, UR17 ;  /* 0x000000091b1172a4 */ /* 0x000fe4000f8e0211 */
[----:B------:R-:W-:-:S04]  /*0b80*/  UIMAD.WIDE.U32 UR18, UR27, UR8, UR18 ;  /* 0x000000081b1272a5 */ /* 0x000fc8000f8e0012 */
[----:B------:R-:W-:-:S12]  /*0b90*/  UIADD3 UR17, UR19, UR17, URZ ;  /* 0x0000001113117290 */ /* 0x000fd8000fffe03f */
.L_x_324:
[----:B------:R-:W-:Y:S01]  /*0ba0*/  @P6 VIADD R4, R4, 0x1 ;  /* 0x0000000104046836 */ /* 0x000fe20000000000 */
[----:B------:R-:W-:Y:S01]  /*0bb0*/  LOP3.LUT R7, R23, 0xfffffff8, RZ, 0xc0, !PT ;  /* 0xfffffff817077812 */ /* 0x000fe200078ec0ff */
[----:B------:R-:W-:Y:S01]  /*0bc0*/  IMAD R6, R13, UR10, RZ ;  /* 0x0000000a0d067c24 */ /* 0x000fe2000f8e02ff */
[----:B------:R-:W-:Y:S01]  /*0bd0*/  IADD3 R154, R204, 0x40, RZ ;  /* 0x00000040cc9a7810 */ /* 0x000fe20007ffe0ff */
[C---:B------:R-:W-:Y:S01]  /*0be0*/  IMAD.WIDE.U32 R2, R12.reuse, UR10, R204 ;  /* 0x0000000a0c027c25 */ /* 0x040fe2000f8e00cc */
[----:B------:R-:W-:Y:S01]  /*0bf0*/  IADD3 R21, R5, -R7, RZ ;  /* 0x8000000705157210 */ /* 0x000fe20007ffe0ff */
[----:B------:R-:W-:Y:S01]  /*0c00*/  ULDC.64 UR8, c[0x0][0x258] ;  /* 0x0000960000087ab9 */ /* 0x000fe20000000a00 */
[----:B------:R-:W-:Y:S01]  /*0c10*/  ISETP.GE.AND P6, PT, R12, UR12, PT ;  /* 0x0000000c0c007c0c */ /* 0x000fe2000bfc6270 */
[----:B------:R-:W-:Y:S01]  /*0c20*/  IMAD.SHL.U32 R234, R0, 0x8, RZ ;  /* 0x0000000800ea7824 */ /* 0x000fe200078e00ff */
[----:B------:R-:W-:Y:S01]  /*0c30*/  MOV R0, R4 ;  /* 0x0000000400007202 */ /* 0x000fe20000000f00 */
[----:B------:R-:W-:Y:S01]  /*0c40*/  IMAD R4, R12, UR11, R6 ;  /* 0x0000000b0c047c24 */ /* 0x000fe2000f8e0206 */
[----:B------:R-:W-:Y:S01]  /*0c50*/  IADD3 R6, P1, R2, UR26, RZ ;  /* 0x0000001a02067c10 */ /* 0x000fe2000ff3e0ff */
[----:B------:R-:W-:Y:S01]  /*0c60*/  IMAD R5, R13, UR6, RZ ;  /* 0x000000060d057c24 */ /* 0x000fe2000f8e02ff */
[----:B------:R-:W-:Y:S01]  /*0c70*/  LOP3.LUT R234, R10, 0xfffffe00, R234, 0xf8, !PT ;  /* 0xfffffe000aea7812 */ /* 0x000fe200078ef8ea */
[----:B------:R-:W-:Y:S01]  /*0c80*/  @!P2 IMAD.MOV R0, RZ, RZ, -R0 ;  /* 0x000000ffff00a224 */ /* 0x000fe200078e0a00 */
[----:B------:R-:W-:Y:S01]  /*0c90*/  IADD3.X R7, R3, UR4, R4, P1, !PT ;  /* 0x0000000403077c10 */ /* 0x000fe20008ffe404 */
[----:B------:R-:W-:Y:S01]  /*0ca0*/  IMAD.WIDE.U32 R2, R12, UR6, R204 ;  /* 0x000000060c027c25 */ /* 0x000fe2000f8e00cc */
[----:B------:R-:W-:Y:S01]  /*0cb0*/  @!P5 LOP3.LUT R0, RZ, R11, RZ, 0x33, !PT ;  /* 0x0000000bff00d212 */ /* 0x000fe200078e33ff */
[----:B------:R-:W1:Y:S01]  /*0cc0*/  S2UR UR4, SR_CgaCtaId ;  /* 0x00000000000479c3 */ /* 0x000e620000008800 */
[----:B------:R-:W-:Y:S01]  /*0cd0*/  IADD3 R4, P1, R204, UR16, RZ ;  /* 0x00000010cc047c10 */ /* 0x000fe2000ff3e0ff */
[----:B------:R-:W-:Y:S01]  /*0ce0*/  IMAD R11, R12, UR7, R5 ;  /* 0x000000070c0b7c24 */ /* 0x000fe2000f8e0205 */
[----:B------:R-:W-:Y:S01]  /*0cf0*/  IADD3 R2, P2, R2, UR18, RZ ;  /* 0x0000001202027c10 */ /* 0x000fe2000ff5e0ff */
[----:B------:R-:W-:Y:S01]  /*0d00*/  ULDC.64 UR18, c[0x0][0x260] ;  /* 0x0000980000127ab9 */ /* 0x000fe20000000a00 */
[----:B------:R-:W-:Y:S01]  /*0d10*/  IADD3.X R5, R205, UR15, RZ, P1, !PT ;  /* 0x0000000fcd057c10 */ /* 0x000fe20008ffe4ff */
[C---:B------:R-:W-:Y:S01]  /*0d20*/  IMAD.WIDE.U32 R30, R0.reuse, UR18, R6 ;  /* 0x00000012001e7c25 */ /* 0x040fe2000f8e0006 */
[----:B------:R-:W-:Y:S01]  /*0d30*/  IADD3.X R3, R3, UR17, R11, P2, !PT ;  /* 0x0000001103037c10 */ /* 0x000fe200097fe40b */
[----:B------:R-:W-:Y:S01]  /*0d40*/  ULDC.64 UR16, c[0x0][0x268] ;  /* 0x00009a0000107ab9 */ /* 0x000fe20000000a00 */
[----:B------:R-:W-:Y:S01]  /*0d50*/  SHF.R.S32.HI R10, RZ, 0x1f, R0 ;  /* 0x0000001fff0a7819 */ /* 0x000fe20000011400 */
[----:B------:R-:W-:Y:S01]  /*0d60*/  IMAD.U32 R14, RZ, RZ, UR8 ;  /* 0x00000008ff0e7e24 */ /* 0x000fe2000f8e00ff */
[----:B------:R2:W-:Y:S01]  /*0d70*/  STL.64 [R1+0x48], R30 ;  /* 0x0000481e01007387 */ /* 0x0005e20000100a00 */
[----:B------:R-:W-:Y:S01]  /*0d80*/  IMAD.WIDE.U32 R28, R0, UR16, R2 ;  /* 0x00000010001c7c25 */ /* 0x000fe2000f8e0002 */
[----:B------:R-:W-:Y:S01]  /*0d90*/  UIMAD UR8, UR5, UR8, URZ ;  /* 0x00000008050872a4 */ /* 0x000fe2000f8e023f */
[----:B------:R-:W-:Y:S01]  /*0da0*/  IADD3 R19, R12, 0x10, RZ ;  /* 0x000000100c137810 */ /* 0x000fe20007ffe0ff */
[----:B------:R-:W-:Y:S01]  /*0db0*/  BSSY B0, `(.L_x_325) ;  /* 0x000002f000007945 */ /* 0x000fe20003800000 */
[----:B------:R-:W-:Y:S01]  /*0dc0*/  IMAD.WIDE.U32 R14, R14, UR28, R4 ;  /* 0x0000001c0e0e7c25 */ /* 0x000fe2000f8e0004 */
[----:B------:R2:W-:Y:S01]  /*0dd0*/  STL.64 [R1+0x40], R28 ;  /* 0x0000401c01007387 */ /* 0x0005e20000100a00 */
[----:B------:R-:W-:Y:S01]  /*0de0*/  UIMAD UR8, UR28, UR9, UR8 ;  /* 0x000000091c0872a4 */ /* 0x000fe2000f8e0208 */
[----:B------:R-:W-:Y:S01]  /*0df0*/  ISETP.GE.AND P5, PT, R19, UR12, PT ;  /* 0x0000000c13007c0c */ /* 0x000fe2000bfa6270 */
[----:B------:R-:W-:Y:S01]  /*0e00*/  IMAD R4, R10, UR18, RZ ;  /* 0x000000120a047c24 */ /* 0x000fe2000f8e02ff */
[----:B------:R2:W-:Y:S01]  /*0e10*/  STL [R1+0x10], R154 ;  /* 0x0000109a01007387 */ /* 0x0005e20000100800 */
[----:B------:R-:W-:Y:S01]  /*0e20*/  UMOV UR9, 0x400 ;  /* 0x0000040000097882 */ /* 0x000fe20000000000 */
[----:B------:R-:W-:Y:S01]  /*0e30*/  R2P PR, R21, 0x6 ;  /* 0x0000000615007804 */ /* 0x000fe20000000000 */
[----:B------:R-:W-:Y:S01]  /*0e40*/  IMAD R22, R0, UR19, R4 ;  /* 0x0000001300167c24 */ /* 0x000fe2000f8e0204 */
[----:B-1----:R-:W-:Y:S01]  /*0e50*/  ULEA UR4, UR4, UR9, 0x18 ;  /* 0x0000000904047291 */ /* 0x002fe2000f8ec03f */
[----:B------:R-:W-:-:S02]  /*0e60*/  IMAD R4, R10, UR16, RZ ;  /* 0x000000100a047c24 */ /* 0x000fc4000f8e02ff */
[----:B------:R-:W-:Y:S02]  /*0e70*/  VIADD R11, R15, UR8 ;  /* 0x000000080f0b7c36 */ /* 0x000fe40008000000 */
[----:B------:R-:W-:Y:S01]  /*0e80*/  IMAD R25, R0, UR17, R4 ;  /* 0x0000001100197c24 */ /* 0x000fe2000f8e0204 */
[----:B------:R-:W-:Y:S01]  /*0e90*/  MOV R0, 0x20 ;  /* 0x0000002000007802 */ /* 0x000fe20000000f00 */
[----:B------:R-:W-:Y:S01]  /*0ea0*/  IMAD.MOV.U32 R4, RZ, RZ, 0x10 ;  /* 0x00000010ff047424 */ /* 0x000fe200078e00ff */
[----:B------:R-:W-:Y:S01]  /*0eb0*/  LEA R234, R234, UR4, 0x1 ;  /* 0x00000004eaea7c11 */ /* 0x000fe2000f8e08ff */
[----:B------:R-:W-:Y:S01]  /*0ec0*/  VIADD R20, R12, 0x20 ;  /* 0x000000200c147836 */ /* 0x000fe20000000000 */
[----:B------:R-:W-:Y:S02]  /*0ed0*/  SEL R0, R0, 0xffffffe0, !P2 ;  /* 0xffffffe000007807 */ /* 0x000fe40005000000 */
[----:B------:R-:W-:Y:S01]  /*0ee0*/  SEL R4, R4, 0xfffffff0, !P1 ;  /* 0xfffffff004047807 */ /* 0x000fe20004800000 */
[----:B------:R-:W-:Y:S06]  /*0ef0*/  @P6 BRA `(.L_x_326) ;  /* 0x0000000000686947 */ /* 0x000fec0003800000 */
        /* <DEDUP_REMOVED lines=26> */
.L_x_326:
[----:B------:R-:W-:Y:S05]  /*10a0*/  BSYNC B0 ;  /* 0x0000000000007941 */ /* 0x000fea0003800000 */
.L_x_325:
[----:B------:R-:W-:Y:S01]  /*10b0*/  BSSY B0, `(.L_x_327) ;  /* 0x0000021000007945 */ /* 0x000fe20003800000 */
[----:B------:R-:W-:Y:S02]  /*10c0*/  ISETP.GE.AND P2, PT, R20, UR12, PT ;  /* 0x0000000c14007c0c */ /* 0x000fe4000bf46270 */
[----:B------:R-:W-:Y:S01]  /*10d0*/  IADD3 R18, R12, 0x30, RZ ;  /* 0x000000300c127810 */ /* 0x000fe20007ffe0ff */
[----:B------:R-:W-:Y:S05]  /*10e0*/  @P5 BRA `(.L_x_328) ;  /* 0x0000000000745947 */ /* 0x000fea0003800000 */
[----:B------:R-:W-:Y:S01]  /*10f0*/  ULDC UR15, c[0x0][0x2d0] ;  /* 0x0000b400000f7ab9 */ /* 0x000fe20000000800 */
[----:B------:R-:W-:Y:S01]  /*1100*/  IADD3 R5, P1, R8, 0x10, RZ ;  /* 0x0000001008057810 */ /* 0x000fe20007f3e0ff */
[----:B------:R-:W-:Y:S01]  /*1110*/  ULDC.64 UR8, c[0x0][0x240] ;  /* 0x0000900000087ab9 */ /* 0x000fe20000000a00 */
[----:B------:R-:W-:Y:S02]  /*1120*/  ISETP.GE.AND P5, PT, R204, UR15, PT ;  /* 0x0000000fcc007c0c */ /* 0x000fe4000bfa6270 */
[----:B-1-3--:R-:W-:Y:S01]  /*1130*/  MOV R3, R11 ;  /* 0x0000000b00037202 */ /* 0x00afe20000000f00 */
[----:B------:R-:W-:Y:S01]  /*1140*/  IMAD.X R2, RZ, RZ, R9, P1 ;  /* 0x000000ffff027224 */ /* 0x000fe200008e0609 */
[----:B------:R-:W-:-:S03]  /*1150*/  ISETP.GE.AND P1, PT, R154, UR15, PT ;  /* 0x0000000f9a007c0c */ /* 0x000fc6000bf26270 */
[----:B------:R-:W-:Y:S02]  /*1160*/  IMAD R16, R2, UR8, RZ ;  /* 0x0000000802107c24 */ /* 0x000fe4000f8e02ff */
[----:B------:R-:W-:-:S04]  /*1170*/  IMAD.MOV.U32 R2, RZ, RZ, R14 ;  /* 0x000000ffff027224 */ /* 0x000fc800078e000e */
[----:B------:R-:W1:Y:S01]  /*1180*/  @!P5 LDC.64 R6, c[0x0][0x210] ;  /* 0x00008400ff06db82 */ /* 0x000e620000000a00 */
[C---:B------:R-:W-:Y:S01]  /*1190*/  IMAD.WIDE.U32 R2, R5.reuse, UR8, R2 ;  /* 0x0000000805027c25 */ /* 0x040fe2000f8e0002 */
[----:B------:R4:W-:Y:S03]  /*11a0*/  @P5 STS.128 [R234+0x800], RZ ;  /* 0x000800ffea005388 */ /* 0x0009e60000000c00 */
[----:B------:R-:W-:-:S04]  /*11b0*/  IMAD R5, R5, UR9, R16 ;  /* 0x0000000905057c24 */ /* 0x000fc8000f8e0210 */
        /* <DEDUP_REMOVED lines=16> */
.L_x_328:
[----:B------:R-:W-:Y:S05]  /*12c0*/  BSYNC B0 ;  /* 0x0000000000007941 */ /* 0x000fea0003800000 */
.L_x_327:
        /* <DEDUP_REMOVED lines=13> */
[----:B----4-:R-:W1:Y:S01]  /*13a0*/  @!P5 LDC.64 R6, c[0x0][0x210] ;  /* 0x00008400ff06db82 */ /* 0x010e620000000a00 */
        /* <DEDUP_REMOVED lines=19> */
.L_x_330:
[----:B------:R-:W-:Y:S05]  /*14e0*/  BSYNC B0 ;  /* 0x0000000000007941 */ /* 0x000fea0003800000 */
.L_x_329:
[----:B------:R-:W-:Y:S01]  /*14f0*/  BSSY B0, `(.L_x_331) ;  /* 0x0000020000007945 */ /* 0x000fe20003800000 */
[----:B------:R-:W-:-:S03]  /*1500*/  ISETP.GE.AND P5, PT, R16, UR12, PT ;  /* 0x0000000c10007c0c */ /* 0x000fc6000bfa6270 */
[----:B------:R-:W-:Y:S10]  /*1510*/  @P1 BRA `(.L_x_332) ;  /* 0x0000000000741947 */ /* 0x000ff40003800000 */
        /* <DEDUP_REMOVED lines=29> */
.L_x_332:
[----:B------:R-:W-:Y:S05]  /*16f0*/  BSYNC B0 ;  /* 0x0000000000007941 */ /* 0x000fea0003800000 */
.L_x_331:
[----:B------:R-:W-:Y:S04]  /*1700*/  BSSY B0, `(.L_x_333) ;  /* 0x000001f000007945 */ /* 0x000fe80003800000 */
        /* <DEDUP_REMOVED lines=30> */
.L_x_334:
[----:B------:R-:W-:Y:S05]  /*18f0*/  BSYNC B0 ;  /* 0x0000000000007941 */ /* 0x000fea0003800000 */
.L_x_333:
        /* <DEDUP_REMOVED lines=31> */
.L_x_336:
[----:B------:R-:W-:Y:S05]  /*1af0*/  BSYNC B0 ;  /* 0x0000000000007941 */ /* 0x000fea0003800000 */
.L_x_335:
        /* <DEDUP_REMOVED lines=31> */
.L_x_338:
[----:B------:R-:W-:Y:S05]  /*1cf0*/  BSYNC B0 ;  /* 0x0000000000007941 */ /* 0x000fea0003800000 */
.L_x_337:
[----:B------:R-:W-:Y:S01]  /*1d00*/  UIADD3 UR8, UR23, 0x3f, URZ ;  /* 0x0000003f17087890 */ /* 0x000fe2000fffe03f */
[----:B------:R-:W-:Y:S03]  /*1d10*/  BSSY B0, `(.L_x_339) ;  /* 0x0000021000007945 */ /* 0x000fe60003800000 */
[----:B------:R-:W-:-:S04]  /*1d20*/  USHF.R.S32.HI UR17, URZ, 0x1f, UR8 ;  /* 0x0000001f3f117899 */ /* 0x000fc80008011408 */
[----:B------:R-:W-:Y:S01]  /*1d30*/  ULEA.HI UR17, UR17, UR8, URZ, 0x6 ;  /* 0x0000000811117291 */ /* 0x000fe2000f8f303f */
[----:B------:R-:W-:Y:S11]  /*1d40*/  @P5 BRA `(.L_x_340) ;  /* 0x0000000000745947 */ /* 0x000ff60003800000 */
[----:B------:R-:W-:Y:S01]  /*1d50*/  ULDC UR15, c[0x0][0x2d0] ;  /* 0x0000b400000f7ab9 */ /* 0x000fe20000000800 */
[----:B------:R-:W-:Y:S01]  /*1d60*/  IADD3 R5, P0, R8, 0x70, RZ ;  /* 0x0000007008057810 */ /* 0x000fe20007f1e0ff */
[----:B------:R-:W-:Y:S01]  /*1d70*/  ULDC.64 UR8, c[0x0][0x240] ;  /* 0x0000900000087ab9 */ /* 0x000fe20000000a00 */
[----:B------:R-:W-:Y:S01]  /*1d80*/  ISETP.GE.AND P1, PT, R204, UR15, PT ;  /* 0x0000000fcc007c0c */ /* 0x000fe2000bf26270 */
[----:B-1-3--:R-:W-:Y:S01]  /*1d90*/  IMAD.MOV.U32 R2, RZ, RZ, R14 ;  /* 0x000000ffff027224 */ /* 0x00afe200078e000e */
[----:B------:R-:W-:Y:S01]  /*1da0*/  MOV R3, R11 ;  /* 0x0000000b00037202 */ /* 0x000fe20000000f00 */
[----:B------:R-:W-:Y:S01]  /*1db0*/  IMAD.X R8, RZ, RZ, R9, P0 ;  /* 0x000000ffff087224 */ /* 0x000fe200000e0609 */
[----:B------:R-:W-:-:S03]  /*1dc0*/  ISETP.GE.AND P0, PT, R154, UR15, PT ;  /* 0x0000000f9a007c0c */ /* 0x000fc6000bf06270 */
[----:B------:R-:W-:Y:S02]  /*1dd0*/  IMAD R8, R8, UR8, RZ ;  /* 0x0000000808087c24 */ /* 0x000fe4000f8e02ff */
[----:B----4-:R-:W-:-:S04]  /*1de0*/  IMAD.WIDE.U32 R6, R5, UR8, R2 ;  /* 0x0000000805067c25 */ /* 0x010fc8000f8e0002 */
[----:B------:R-:W1:Y:S01]  /*1df0*/  @!P1 LDC.64 R16, c[0x0][0x210] ;  /* 0x00008400ff109b82 */ /* 0x000e620000000a00 */
        /* <DEDUP_REMOVED lines=18> */
.L_x_340:
[----:B------:R-:W-:Y:S05]  /*1f20*/  BSYNC B0 ;  /* 0x0000000000007941 */ /* 0x000fea0003800000 */
.L_x_339:
[----:B------:R-:W-:Y:S01]  /*1f30*/  ULEA.HI.SX32 UR16, UR17, 0xffffffff, 0x1a ;  /* 0xffffffff11107891 */ /* 0x000fe2000f8fd23f */
[----:B------:R-:W-:Y:S01]  /*1f40*/  IMAD.IADD R181, R31, 0x1, R22 ;  /* 0x000000011fb57824 */ /* 0x000fe200078e0216 */
[----:B------:R-:W-:Y:S01]  /*1f50*/  USHF.L.U32 UR19, UR10, 0x6, URZ ;  /* 0x000000060a137899 */ /* 0x000fe2000800063f */
[----:B------:R-:W-:Y:S01]  /*1f60*/  IMAD.MOV.U32 R180, RZ, RZ, R30 ;  /* 0x000000ffffb47224 */ /* 0x000fe200078e001e */
[----:B------:R-:W-:Y:S01]  /*1f70*/  UIMAD UR15, UR16, -0x40, UR23 ;  /* 0xffffffc0100f78a4 */ /* 0x000fe2000f8e0217 */
[----:B------:R-:W-:Y:S01]  /*1f80*/  BSSY B0, `(.L_x_341) ;  /* 0x0000022000007945 */ /* 0x000fe20003800000 */
[----:B------:R-:W-:Y:S02]  /*1f90*/  USHF.L.U64.HI UR18, UR10, 0x6, UR11 ;  /* 0x000000060a127899 */ /* 0x000fe4000801020b */
[----:B------:R2:W-:Y:S01]  /*1fa0*/  STL.64 [R1+0x38], R180 ;  /* 0x000038b401007387 */ /* 0x0005e20000100a00 */
[----:B------:R-:W-:Y:S01]  /*1fb0*/  USHF.R.S32.HI UR29, URZ, 0x1f, UR16 ;  /* 0x0000001f3f1d7899 */ /* 0x000fe20008011410 */
[----:B------:R-:W-:Y:S01]  /*1fc0*/  ISETP.GE.AND P0, PT, R12, UR15, PT ;  /* 0x0000000f0c007c0c */ /* 0x000fe2000bf06270 */
[----:B------:R-:W-:Y:S01]  /*1fd0*/  UIMAD UR8, UR18, UR16, URZ ;  /* 0x00000010120872a4 */ /* 0x000fe2000f8e023f */
[----:B------:R-:W-:-:S02]  /*1fe0*/  MOV R152, UR19 ;  /* 0x0000001300987c02 */ /* 0x000fc40008000f00 */
[----:B------:R-:W-:Y:S01]  /*1ff0*/  ISETP.GE.AND P5, PT, R19, UR15, PT ;  /* 0x0000000f13007c0c */ /* 0x000fe2000bfa6270 */
[----:B------:R-:W-:Y:S01]  /*2000*/  UIMAD UR8, UR29, UR19, UR8 ;  /* 0x000000131d0872a4 */ /* 0x000fe2000f8e0208 */
[----:B------:R-:W-:Y:S01]  /*2010*/  ISETP.GE.AND P4, PT, R20, UR15, PT ;  /* 0x0000000f14007c0c */ /* 0x000fe2000bf86270 */
[----:B-1-3--:R-:W-:Y:S01]  /*2020*/  IMAD.WIDE.U32 R2, R152, UR16, R180 ;  /* 0x0000001098027c25 */ /* 0x00afe2000f8e00b4 */
[----:B------:R-:W-:-:S03]  /*2030*/  ISETP.GE.AND P3, PT, R18, UR15, PT ;  /* 0x0000000f12007c0c */ /* 0x000fc6000bf66270 */
[----:B----4-:R-:W-:Y:S02]  /*2040*/  VIADD R7, R3, UR8 ;  /* 0x0000000803077c36 */ /* 0x010fe40008000000 */
[----:B------:R-:W-:Y:S08]  /*2050*/  @P0 BRA `(.L_x_342) ;  /* 0x0000000000500947 */ /* 0x000ff00003800000 */
[----:B------:R-:W-:Y:S02]  /*2060*/  ULDC UR8, c[0x0][0x2d0] ;  /* 0x0000b40000087ab9 */ /* 0x000fe40000000800 */
[----:B------:R-:W-:Y:S02]  /*2070*/  ISETP.GE.AND P1, PT, R204, UR8, PT ;  /* 0x00000008cc007c0c */ /* 0x000fe4000bf26270 */
[----:B------:R-:W-:-:S11]  /*2080*/  ISETP.GE.AND P0, PT, R154, UR8, PT ;  /* 0x000000089a007c0c */ /* 0x000fd6000bf06270 */
[----:B------:R-:W1:Y:S01]  /*2090*/  @!P1 LDC.64 R8, c[0x0][0x218] ;  /* 0x00008600ff089b82 */ /* 0x000e620000000a00 */
[----:B------:R3:W-:Y:S01]  /*20a0*/  @P1 STS.128 [R234+0x8000], RZ ;  /* 0x008000ffea001388 */ /* 0x0007e20000000c00 */
        /* <DEDUP_REMOVED lines=15> */
.L_x_342:
[----:B------:R-:W-:Y:S05]  /*21a0*/  BSYNC B0 ;  /* 0x0000000000007941 */ /* 0x000fea0003800000 */
.L_x_341:
[----:B------:R-:W-:Y:S01]  /*21b0*/  USHF.L.U64.HI UR25, UR10, 0x4, UR11 ;  /* 0x000000040a197899 */ /* 0x000fe2000801020b */
[----:B------:R-:W-:Y:S01]  /*21c0*/  BSSY B0, `(.L_x_343) ;  /* 0x0000019000007945 */ /* 0x000fe20003800000 */
[----:B------:R-:W-:-:S03]  /*21d0*/  USHF.L.U32 UR26, UR10, 0x4, URZ ;  /* 0x000000040a1a7899 */ /* 0x000fc6000800063f */
[----:B------:R-:W-:Y:S09]  /*21e0*/  @P5 BRA `(.L_x_344) ;  /* 0x0000000000585947 */ /* 0x000ff20003800000 */
[----:B------:R-:W-:Y:S01]  /*21f0*/  ULDC UR8, c[0x0][0x2d0] ;  /* 0x0000b40000087ab9 */ /* 0x000fe20000000800 */
[----:B------:R-:W-:Y:S02]  /*2200*/  IADD3 R5, P2, R2, UR26, RZ ;  /* 0x0000001a02057c10 */ /* 0x000fe4000ff5e0ff */
[----:B------:R-:W-:Y:S02]  /*2210*/  ISETP.GE.AND P1, PT, R204, UR8, PT ;  /* 0x00000008cc007c0c */ /* 0x000fe4000bf26270 */
[----:B------:R-:W-:Y:S02]  /*2220*/  ISETP.GE.AND P0, PT, R154, UR8, PT ;  /* 0x000000089a007c0c */ /* 0x000fe4000bf06270 */
[----:B------:R-:W-:-:S09]  /*2230*/  IADD3.X R10, R7, UR25, RZ, P2, !PT ;  /* 0x00000019070a7c10 */ /* 0x000fd200097fe4ff */
[----:B-1-3--:R-:W1:Y:S01]  /*2240*/  @!P1 LDC.64 R8, c[0x0][0x218] ;  /* 0x00008600ff089b82 */ /* 0x00ae620000000a00 */
        /* <DEDUP_REMOVED lines=16> */
.L_x_344:
[----:B------:R-:W-:Y:S05]  /*2350*/  BSYNC B0 ;  /* 0x0000000000007941 */ /* 0x000fea0003800000 */
.L_x_343:
[----:B------:R-:W-:Y:S04]  /*2360*/  BSSY B0, `(.L_x_345) ;  /* 0x000001a000007945 */ /* 0x000fe80003800000 */
[----:B------:R-:W-:Y:S05]  /*2370*/  @P4 BRA `(.L_x_346) ;  /* 0x0000000000604947 */ /* 0x000fea0003800000 */
[----:B------:R-:W-:Y:S01]  /*2380*/  ULDC UR8, c[0x0][0x2d0] ;  /* 0x0000b40000087ab9 */ /* 0x000fe20000000800 */
[----:B-1-34-:R-:W-:Y:S01]  /*2390*/  IMAD.U32 R8, RZ, RZ, UR10 ;  /* 0x0000000aff087e24 */ /* 0x01afe2000f8e00ff */
[----:B------:R-:W-:Y:S01]  /*23a0*/  ISETP.GE.AND P1, PT, R204, UR8, PT ;  /* 0x00000008cc007c0c */ /* 0x000fe2000bf26270 */
[----:B------:R-:W-:Y:S01]  /*23b0*/  IMAD.U32 R10, RZ, RZ, UR11 ;  /* 0x0000000bff0a7e24 */ /* 0x000fe2000f8e00ff */
[----:B------:R-:W-:Y:S02]  /*23c0*/  ISETP.GE.AND P0, PT, R154, UR8, PT ;  /* 0x000000089a007c0c */ /* 0x000fe4000bf06270 */
[----:B------:R-:W-:-:S04]  /*23d0*/  LEA R5, P2, R8, R2, 0x5 ;  /* 0x0000000208057211 */ /* 0x000fc800078428ff */
[----:B------:R-:W-:-:S05]  /*23e0*/  LEA.HI.X R10, R8, R7, R10, 0x5, P2 ;  /* 0x00000007080a7211 */ /* 0x000fca00010f2c0a */
        /* <DEDUP_REMOVED lines=17> */
.L_x_346:
[----:B------:R-:W-:Y:S05]  /*2500*/  BSYNC B0 ;  /* 0x0000000000007941 */ /* 0x000fea0003800000 */
.L_x_345:
        /* <DEDUP_REMOVED lines=10> */
[----:B-1-34-:R-:W1:Y:S01]  /*25b0*/  @!P1 LDC.64 R8, c[0x0][0x218] ;  /* 0x00008600ff089b82 */ /* 0x01ae620000000a00 */
        /* <DEDUP_REMOVED lines=16> */
.L_x_348:
[----:B------:R-:W-:Y:S05]  /*26c0*/  BSYNC B0 ;  /* 0x0000000000007941 */ /* 0x000fea0003800000 */
.L_x_347:
[----:B------:R-:W-:Y:S01]  /*26d0*/  ULDC.64 UR10, c[0x0][0x3c8] ;  /* 0x0000f200000a7ab9 */ /* 0x000fe20000000a00 */
[----:B------:R-:W0:Y:S01]  /*26e0*/  LDGDEPBAR ;  /* 0x00000000000079af */ /* 0x000e220000000000 */
[----:B------:R-:W-:-:S04]  /*26f0*/  UISETP.NE.U32.AND UP1, UPT, UR10, URZ, UPT ;  /* 0x0000003f0a00728c */ /* 0x000fc8000bf25070 */
[----:B------:R-:W-:-:S06]  /*2700*/  UISETP.NE.AND.EX UP1, UPT, UR11, URZ, UPT, UP1 ;  /* 0x0000003f0b00728c */ /* 0x000fcc000bf25310 */
[----:B------:R-:W-:-:S05]  /*2710*/  PLOP3.LUT P2, PT, PT, PT, UP1, 0x80, 0x0 ;  /* 0x000000000000781c */ /* 0x000fca0003f4f018 */
[----:B------:R-:W-:Y:S01]  /*2720*/  @UP1 USHF.R.S32.HI UR30, URZ, 0x1f, UR27 ;  /* 0x0000001f3f1e1899 */ /* 0x000fe2000801141b */
[----:B------:R-:W-:Y:S01]  /*2730*/  @UP1 ULDC.64 UR8, c[0x0][0x3d0] ;  /* 0x0000f40000081ab9 */ /* 0x000fe20000000a00 */
[----:B------:R-:W-:Y:S02]  /*2740*/  @UP1 UMOV UR32, UR28 ;  /* 0x0000001c00201c82 */ /* 0x000fe40008000000 */
[----:B------:R-:W-:Y:S01]  /*2750*/  @UP1 UIMAD UR30, UR30, UR8, URZ ;  /* 0x000000081e1e12a4 */ /* 0x000fe2000f8e023f */
[----:B------:R-:W-:Y:S01]  /*2760*/  @UP1 UMOV UR33, UR5 ;  /* 0x0000000500211c82 */ /* 0x000fe20008000000 */
[----:B-1-3--:R-:W-:Y:S01]  /*2770*/  SHF.R.S32.HI R6, RZ, 0x4, R26 ;  /* 0x00000004ff067819 */ /* 0x00afe2000001141a */
[----:B------:R-:W-:Y:S01]  /*2780*/  @UP1 UIMAD.WIDE.U32 UR32, UR27, UR8, UR32 ;  /* 0x000000081b2012a5 */ /* 0x000fe2000f8e0020 */
[----:B------:R-:W-:-:S04]  /*2790*/  DEPBAR.LE SB0, 0x0 ;  /* 0x000080000000791a */ /* 0x000fc80000000000 */
[----:B------:R-:W-:Y:S02]  /*27a0*/  @UP1 UIMAD UR9, UR27, UR9, UR30 ;  /* 0x000000091b0912a4 */ /* 0x000fe4000f8e021e */
[----:B------:R-:W-:Y:S02]  /*27b0*/  @UP1 ULEA UR10, UP0, UR32, UR10, 0x2 ;  /* 0x0000000a200a1291 */ /* 0x000fe4000f80103f */
[----:B------:R-:W-:Y:S01]  /*27c0*/  @UP1 UIADD3 UR9, UR33, UR9, URZ ;  /* 0x0000000921091290 */ /* 0x000fe2000fffe03f */
[----:B------:R-:W-:Y:S01]  /*27d0*/  IMAD.SHL.U32 R5, R12, 0x8, RZ ;  /* 0x000000080c057824 */ /* 0x000fe200078e00ff */
[----:B------:R-:W-:Y:S02]  /*27e0*/  @UP1 ULDC UR5, c[0x0][0x2e8] ;  /* 0x0000ba0000051ab9 */ /* 0x000fe40000000800 */
[----:B------:R-:W-:Y:S01]  /*27f0*/  @UP1 ULEA.HI.X UR11, UR32, UR11, UR9, 0x2, UP0 ;  /* 0x0000000b200b1291 */ /* 0x000fe200080f1409 */
[----:B------:R-:W-:-:S05]  /*2800*/  IMAD.U32 R2, RZ, RZ, UR10 ;  /* 0x0000000aff027e24 */ /* 0x000fca000f8e00ff */
[----:B------:R-:W-:-:S05]  /*2810*/  IMAD.U32 R3, RZ, RZ, UR11 ;  /* 0x0000000bff037e24 */ /* 0x000fca000f8e00ff */
[----:B------:R1:W3:Y:S01]  /*2820*/  @P2 LDG.E R11, desc[UR20][R2.64] ;  /* 0x00000014020b2981 */ /* 0x0002e2000c1e1900 */
[----:B----4-:R-:W-:Y:S01]  /*2830*/  IMAD.SHL.U32 R8, R21, 0x40, RZ ;  /* 0x0000004015087824 */ /* 0x010fe200078e00ff */
[----:B------:R-:W3:Y:S01]  /*2840*/  @P2 MUFU.RCP R10, UR5 ;  /* 0x00000005000a2d08 */ /* 0x000ee20008001000 */
[----:B------:R-:W-:Y:S01]  /*2850*/  ISETP.GE.AND P1, PT, R12, UR15, PT ;  /* 0x0000000f0c007c0c */ /* 0x000fe2000bf26270 */
[----:B------:R-:W-:Y:S01]  /*2860*/  BAR.SYNC.DEFER_BLOCKING 0x0 ;  /* 0x0000000000007b1d */ /* 0x000fe20000010000 */
[----:B------:R-:W-:Y:S01]  /*2870*/  IMAD.IADD R14, R29, 0x1, R25 ;  /* 0x000000011d0e7824 */ /* 0x000fe200078e0219 */
[----:B------:R-:W-:Y:S01]  /*2880*/  UIMAD.WIDE.U32 UR8, UR16, UR6, URZ ;  /* 0x00000006100872a5 */ /* 0x000fe2000f8e003f */
[----:B------:R-:W-:Y:S01]  /*2890*/  LEA.HI R151, R27, R153, RZ, 0x5 ;  /* 0x000000991b977211 */ /* 0x000fe200078f28ff */
[----:B------:R-:W-:Y:S01]  /*28a0*/  UIMAD UR5, UR29, UR6, URZ ;  /* 0x000000061d0572a4 */ /* 0x000fe2000f8e023f */
[----:B------:R-:W-:Y:S01]  /*28b0*/  ISETP.GE.AND P5, PT, R19, UR15, PT ;  /* 0x0000000f13007c0c */ /* 0x000fe2000bfa6270 */
[----:B------:R-:W-:Y:S01]  /*28c0*/  BSSY B0, `(.L_x_349) ;  /* 0x000003b000007945 */ /* 0x000fe20003800000 */
[----:B------:R-:W-:Y:S01]  /*28d0*/  SHF.R.S32.HI R150, RZ, 0x5, R151 ;  /* 0x00000005ff967819 */ /* 0x000fe20000011497 */
[----:B------:R4:W-:Y:S01]  /*28e0*/  STL [R1+0x50], R14 ;  /* 0x0000500e01007387 */ /* 0x0009e20000100800 */
[----:B------:R-:W-:Y:S01]  /*28f0*/  UIMAD UR5, UR16, UR7, UR5 ;  /* 0x00000007100572a4 */ /* 0x000fe2000f8e0205 */
[----:B------:R-:W-:Y:S01]  /*2900*/  IMAD.U32 R9, RZ, RZ, UR9 ;  /* 0x00000009ff097e24 */ /* 0x000fe2000f8e00ff */
[----:B------:R-:W-:-:S02]  /*2910*/  ISETP.GE.AND P4, PT, R20, UR15, PT ;  /* 0x0000000f14007c0c */ /* 0x000fc4000bf86270 */
[----:B------:R-:W-:Y:S01]  /*2920*/  UIADD3 UR5, UR9, UR5, URZ ;  /* 0x0000000509057290 */ /* 0x000fe2000fffe03f */
[----:B------:R-:W-:Y:S02]  /*2930*/  ISETP.GE.AND P3, PT, R18, UR15, PT ;  /* 0x0000000f12007c0c */ /* 0x000fe4000bf66270 */
[----:B-1----:R-:W-:Y:S01]  /*2940*/  LEA.HI R3, R26, R6, RZ, 0x1 ;  /* 0x000000061a037211 */ /* 0x002fe200078f08ff */
[----:B------:R-:W-:Y:S01]  /*2950*/  IMAD.SHL.U32 R2, R24, 0x40, RZ ;  /* 0x0000004018027824 */ /* 0x000fe200078e00ff */
[----:B------:R4:W-:Y:S02]  /*2960*/  @P1 STS.128 [R234+0xc000], RZ ;  /* 0x00c000ffea001388 */ /* 0x0009e40000000c00 */
[----:B------:R-:W-:Y:S02]  /*2970*/  LOP3.LUT R3, R3, 0xfffffffe, RZ, 0xc0, !PT ;  /* 0xfffffffe03037812 */ /* 0x000fe400078ec0ff */
[----:B------:R-:W-:Y:S01]  /*2980*/  LOP3.LUT R2, R2, 0x1c0, RZ, 0xc0, !PT ;  /* 0x000001c002027812 */ /* 0x000fe200078ec0ff */
[----:B------:R4:W-:Y:S02]  /*2990*/  @P1 STS.128 [R234+0xe000], RZ ;  /* 0x00e000ffea001388 */ /* 0x0009e40000000c00 */
[----:B------:R-:W-:Y:S01]  /*29a0*/  IMAD.IADD R3, R6, 0x1, -R3 ;  /* 0x0000000106037824 */ /* 0x000fe200078e0a03 */
[----:B------:R-:W-:-:S02]  /*29b0*/  LOP3.LUT R6, R2, 0x8, R5, 0xf8, !PT ;  /* 0x0000000802067812 */ /* 0x000fc400078ef805 */
[----:B------:R-:W-:Y:S01]  /*29c0*/  SHF.R.U32.HI R5, RZ, 0x3, R2 ;  /* 0x00000003ff057819 */ /* 0x000fe20000011602 */
[C---:B------:R-:W-:Y:S01]  /*29d0*/  IMAD.SHL.U32 R7, R3.reuse, 0x8, RZ ;  /* 0x0000000803077824 */ /* 0x040fe200078e00ff */
[----:B------:R-:W-:Y:S01]  /*29e0*/  LOP3.LUT R2, R8, 0x1c0, RZ, 0xc0, !PT ;  /* 0x000001c008027812 */ /* 0x000fe200078ec0ff */
[----:B------:R-:W-:Y:S01]  /*29f0*/  IMAD.U32 R8, RZ, RZ, UR8 ;  /* 0x00000008ff087e24 */ /* 0x000fe2000f8e00ff */
[----:B------:R-:W-:Y:S02]  /*2a00*/  LOP3.LUT R5, R6, R5, RZ, 0x3c, !PT ;  /* 0x0000000506057212 */ /* 0x000fe400078e3cff */
[----:B------:R-:W-:Y:S02]  /*2a10*/  LOP3.LUT R7, R2, 0x8, R7, 0xf8, !PT ;  /* 0x0000000802077812 */ /* 0x000fe400078ef807 */
[----:B------:R-:W-:Y:S01]  /*2a20*/  SHF.R.U32.HI R6, RZ, 0x3, R2 ;  /* 0x00000003ff067819 */ /* 0x000fe20000011602 */
[----:B------:R-:W-:Y:S02]  /*2a30*/  IMAD R2, R3, 0x200, R5 ;  /* 0x0000020003027824 */ /* 0x000fe400078e0205 */
[----:B------:R-:W-:Y:S01]  /*2a40*/  IMAD.SHL.U32 R3, R23, 0x40, RZ ;  /* 0x0000004017037824 */ /* 0x000fe200078e00ff */
[----:B------:R-:W-:Y:S01]  /*2a50*/  LOP3.LUT R149, R7, R6, RZ, 0x3c, !PT ;  /* 0x0000000607957212 */ /* 0x000fe200078e3cff */
[----:B------:R-:W-:Y:S01]  /*2a60*/  IMAD.U32 R7, RZ, RZ, UR5 ;  /* 0x00000005ff077e24 */ /* 0x000fe2000f8e00ff */
[----:B------:R-:W-:Y:S01]  /*2a70*/  LEA R6, P0, R8, R28, 0x6 ;  /* 0x0000001c08067211 */ /* 0x000fe200078030ff */
[----:B------:R-:W-:Y:S01]  /*2a80*/  UMOV UR5, URZ ;  /* 0x0000003f00057c82 */ /* 0x000fe20008000000 */
[----:B------:R-:W-:-:S02]  /*2a90*/  LOP3.LUT R148, R3, 0xfffffe00, RZ, 0xc0, !PT ;  /* 0xfffffe0003947812 */ /* 0x000fc400078ec0ff */
[----:B------:R-:W-:Y:S02]  /*2aa0*/  LEA.HI.X R7, R8, R14, R7, 0x6, P0 ;  /* 0x0000000e08077211 */ /* 0x000fe400000f3407 */
[----:B------:R-:W-:Y:S01]  /*2ab0*/  LEA R159, R2, UR4, 0x1 ;  /* 0x00000004029f7c11 */ /* 0x000fe2000f8e08ff */
[----:B------:R-:W-:Y:S02]  /*2ac0*/  IMAD R5, R150, 0x400, R148 ;  /* 0x0000040096057824 */ /* 0x000fe400078e0294 */
[----:B---3--:R-:W-:-:S05]  /*2ad0*/  @P2 FMUL.FTZ R3, R11, R10 ;  /* 0x0000000a0b032220 */ /* 0x008fca0000410000 */
[----:B------:R-:W-:Y:S01]  /*2ae0*/  @P2 R2UR UR8, R3 ;  /* 0x00000000030822ca */ /* 0x000fe200000e0000 */
[----:B------:R-:W-:-:S05]  /*2af0*/  IMAD.IADD R3, R149, 0x1, R5 ;  /* 0x0000000195037824 */ /* 0x000fca00078e0205 */
[----:B------:R-:W-:-:S07]  /*2b00*/  LEA R222, R3, UR4, 0x1 ;  /* 0x0000000403de7c11 */ /* 0x000fce000f8e08ff */
[----:B------:R-:W-:Y:S01]  /*2b10*/  @UP1 UMOV UR5, UR8 ;  /* 0x0000000800051c82 */ /* 0x000fe20008000000 */
[----:B----4-:R-:W-:Y:S05]  /*2b20*/  @P1 BRA `(.L_x_350) ;  /* 0x0000000000501947 */ /* 0x010fea0003800000 */
        /* <DEDUP_REMOVED lines=20> */
.L_x_350:
[----:B------:R-:W-:Y:S05]  /*2c70*/  BSYNC B0 ;  /* 0x0000000000007941 */ /* 0x000fea0003800000 */
.L_x_349:
        /* <DEDUP_REMOVED lines=9> */
[----:B-1-3--:R-:W-:Y:S02]  /*2d10*/  IMAD.U32 R3, RZ, RZ, UR9 ;  /* 0x00000009ff037e24 */ /* 0x00afe4000f8e00ff */
[----:B------:R-:W-:-:S04]  /*2d20*/  IADD3 R2, P2, R6, UR10, RZ ;  /* 0x0000000a06027c10 */ /* 0x000fc8000ff5e0ff */
[----:B------:R-:W-:Y:S02]  /*2d30*/  IADD3.X R3, R7, UR11, R3, P2, !PT ;  /* 0x0000000b07037c10 */ /* 0x000fe400097fe403 */
        /* <DEDUP_REMOVED lines=17> */
.L_x_352:
[----:B------:R-:W-:Y:S05]  /*2e50*/  BSYNC B0 ;  /* 0x0000000000007941 */ /* 0x000fea0003800000 */
.L_x_351:
[----:B------:R1:W-:Y:S01]  /*2e60*/  @P4 STS.128 [R234+0xd000], RZ ;  /* 0x00d000ffea004388 */ /* 0x0003e20000000c00 */
[----:B------:R-:W-:Y:S03]  /*2e70*/  BSSY B0, `(.L_x_353) ;  /* 0x000001b000007945 */ /* 0x000fe60003800000 */
[----:B------:R1:W-:Y:S01]  /*2e80*/  @P4 STS.128 [R234+0xf000], RZ ;  /* 0x00f000ffea004388 */ /* 0x0003e20000000c00 */
[----:B------:R-:W-:Y:S05]  /*2e90*/  @P4 BRA `(.L_x_354) ;  /* 0x0000000000604947 */ /* 0x000fea0003800000 */
[----:B------:R-:W-:Y:S01]  /*2ea0*/  ULDC UR8, c[0x0][0x2d0] ;  /* 0x0000b40000087ab9 */ /* 0x000fe20000000800 */
[----:B-1-3--:R-:W-:Y:S01]  /*2eb0*/  IMAD.U32 R3, RZ, RZ, UR6 ;  /* 0x00000006ff037e24 */ /* 0x00afe2000f8e00ff */
        /* <DEDUP_REMOVED lines=22> */
.L_x_354:
[----:B------:R-:W-:Y:S05]  /*3020*/  BSYNC B0 ;  /* 0x0000000000007941 */ /* 0x000fea0003800000 */
.L_x_353:
[----:B------:R1:W-:Y:S01]  /*3030*/  @P3 STS.128 [R234+0xd800], RZ ;  /* 0x00d800ffea003388 */ /* 0x0003e20000000c00 */
[----:B------:R-:W-:Y:S03]  /*3040*/  BSSY B0, `(.L_x_355) ;  /* 0x000001b000007945 */ /* 0x000fe60003800000 */
[----:B------:R1:W-:Y:S01]  /*3050*/  @P3 STS.128 [R234+0xf800], RZ ;  /* 0x00f800ffea003388 */ /* 0x0003e20000000c00 */
[----:B------:R-:W-:Y:S05]  /*3060*/  @P3 BRA `(.L_x_356) ;  /* 0x0000000000603947 */ /* 0x000fea0003800000 */
[----:B------:R-:W-:Y:S01]  /*3070*/  ULDC UR8, c[0x0][0x2d0] ;  /* 0x0000b40000087ab9 */ /* 0x000fe20000000800 */
[----:B-1-3--:R-:W-:Y:S01]  /*3080*/  IMAD.U32 R2, RZ, RZ, UR6 ;  /* 0x00000006ff027e24 */ /* 0x00afe2000f8e00ff */
[----:B------:R-:W-:Y:S01]  /*3090*/  ISETP.GE.AND P1, PT, R204, UR8, PT ;  /* 0x00000008cc007c0c */ /* 0x000fe2000bf26270 */
[----:B------:R-:W-:Y:S01]  /*30a0*/  UIMAD UR9, UR7, 0x30, URZ ;  /* 0x00000030070978a4 */ /* 0x000fe2000f8e023f */
[----:B------:R-:W-:Y:S01]  /*30b0*/  ISETP.GE.AND P0, PT, R154, UR8, PT ;  /* 0x000000089a007c0c */ /* 0x000fe2000bf06270 */
[----:B------:R-:W-:-:S04]  /*30c0*/  IMAD.WIDE.U32 R6, R2, 0x30, R6 ;  /* 0x0000003002067825 */ /* 0x000fc800078e0006 */
[----:B------:R-:W-:-:S06]  /*30d0*/  VIADD R5, R7, UR9 ;  /* 0x0000000907057c36 */ /* 0x000fcc0008000000 */
        /* <DEDUP_REMOVED lines=17> */
.L_x_356:
[----:B------:R-:W-:Y:S05]  /*31f0*/  BSYNC B0 ;  /* 0x0000000000007941 */ /* 0x000fea0003800000 */
.L_x_355:
[----:B------:R-:W-:Y:S01]  /*3200*/  LDSM.16.M88.4 R12, [R222] ;  /* 0x00000000de0c783b */ /* 0x000fe20000000200 */
[----:B------:R-:W-:Y:S01]  /*3210*/  R2P PR, R24, 0x6 ;  /* 0x0000000618007804 */ /* 0x000fe20000000000 */
[C---:B-1-3--:R-:W-:Y:S01]  /*3220*/  VIADD R2, R159.reuse, 0x8000 ;  /* 0x000080009f027836 */ /* 0x04afe20000000000 */
[----:B------:R-:W-:Y:S01]  /*3230*/  UISETP.GE.AND UP0, UPT, UR23, 0x41, UPT ;  /* 0x000000411700788c */ /* 0x000fe2000bf06270 */
[----:B------:R-:W1:Y:S01]  /*3240*/  LDSM.16.M88.4 R20, [R159+0x8000] ;  /* 0x008000009f14783b */ /* 0x000e620000000200 */
[----:B------:R-:W-:Y:S02]  /*3250*/  VIADD R226, R159, 0x8020 ;  /* 0x000080209fe27836 */ /* 0x000fe40000000000 */
[--C-:B------:R-:W-:Y:S01]  /*3260*/  IMAD R223, R4, 0x2, R222.reuse ;  /* 0x0000000204df7824 */ /* 0x100fe200078e02de */
[----:B------:R-:W3:Y:S01]  /*3270*/  LDSM.16.M88.4 R8, [R222+0x2000] ;  /* 0x00200000de08783b */ /* 0x000ee20000000200 */
[C---:B------:R-:W-:Y:S02]  /*3280*/  IMAD R225, R0.reuse, 0x2, R222 ;  /* 0x0000000200e17824 */ /* 0x040fe400078e02de */
[----:B------:R-:W-:Y:S01]  /*3290*/  IMAD R224, R0, 0x2, R223 ;  /* 0x0000000200e07824 */ /* 0x000fe200078e02df */
[----:B------:R-:W5:Y:S02]  /*32a0*/  LDSM.16.M88.4 R36, [R159+0x8800] ;  /* 0x008800009f24783b */ /* 0x000f640000000200 */
[----:B------:R-:W-:-:S02]  /*32b0*/  @P1 VIADD R226, R2, 0xffffffe0 ;  /* 0xffffffe002e21836 */ /* 0x000fc40000000000 */
[----:B------:R-:W4:Y:S01]  /*32c0*/  LDSM.16.M88.4 R32, [R159+0x9000] ;  /* 0x009000009f20783b */ /* 0x000f220000000200 */
[----:B------:R-:W-:Y:S02]  /*32d0*/  IMAD.MOV.U32 R2, RZ, RZ, 0x40 ;  /* 0x00000040ff027424 */ /* 0x000fe400078e00ff */
[C---:B------:R-:W-:Y:S01]  /*32e0*/  VIADD R233, R226.reuse, 0x800 ;  /* 0x00000800e2e97836 */ /* 0x040fe20000000000 */
[----:B--2---:R-:W2:Y:S01]  /*32f0*/  LDSM.16.M88.4 R28, [R159+0x9800] ;  /* 0x009800009f1c783b */ /* 0x004ea20000000200 */
[----:B------:R-:W-:Y:S01]  /*3300*/  VIADD R232, R226, 0x1000 ;  /* 0x00001000e2e87836 */ /* 0x000fe20000000000 */
[----:B------:R-:W-:Y:S01]  /*3310*/  SEL R2, R2, 0xffffffc0, !P2 ;  /* 0xffffffc002027807 */ /* 0x000fe20005000000 */
[C---:B------:R-:W-:Y:S01]  /*3320*/  VIADD R231, R226.reuse, 0x1800 ;  /* 0x00001800e2e77836 */ /* 0x040fe20000000000 */
[----:B------:R-:W-:Y:S01]  /*3330*/  LDSM.16.M88.4 R16, [R223+0x2000] ;  /* 0x00200000df10783b */ /* 0x000fe20000000200 */
[----:B------:R-:W-:Y:S02]  /*3340*/  VIADD R230, R226, 0x2000 ;  /* 0x00002000e2e67836 */ /* 0x000fe40000000000 */
[----:B------:R-:W-:Y:S01]  /*3350*/  IMAD.IADD R221, R159, 0x1, R2 ;  /* 0x000000019fdd7824 */ /* 0x000fe200078e0202 */
[----:B------:R-:W2:Y:S01]  /*3360*/  LDSM.16.M88.4 R40, [R226] ;  /* 0x00000000e228783b */ /* 0x000ea20000000200 */
[----:B------:R-:W-:Y:S01]  /*3370*/  IMAD.IADD R220, R2, 0x1, R226 ;  /* 0x0000000102dc7824 */ /* 0x000fe200078e02e2 */
[----:B------:R-:W-:Y:S01]  /*3380*/  LOP3.LUT R2, R151, 0xffffffe0, RZ, 0xc0, !PT ;  /* 0xffffffe097027812 */ /* 0x000fe200078ec0ff */
[C---:B------:R-:W-:Y:S01]  /*3390*/  VIADD R229, R226.reuse, 0x2800 ;  /* 0x00002800e2e57836 */ /* 0x040fe20000000000 */
[----:B------:R-:W2:Y:S01]  /*33a0*/  LDSM.16.M88.4 R48, [R226+0x800] ;  /* 0x00080000e230783b */ /* 0x000ea20000000200 */
[----:B------:R-:W-:-:S02]  /*33b0*/  VIADD R228, R226, 0x3000 ;  /* 0x00003000e2e47836 */ /* 0x000fc40000000000 */
[----:B------:R-:W-:Y:S01]  /*33c0*/  IMAD.IADD R2, R153, 0x1, -R2 ;  /* 0x0000000199027824 */ /* 0x000fe200078e0a02 */
[----:B------:R-:W2:Y:S01]  /*33d0*/  LDSM.16.M88.4 R44, [R226+0x1000] ;  /* 0x00100000e22c783b */ /* 0x000ea20000000200 */
[----:B------:R-:W-:-:S03]  /*33e0*/  VIADD R227, R226, 0x3800 ;  /* 0x00003800e2e37836 */ /* 0x000fc60000000000 */
[----:B------:R-:W2:Y:S01]  /*33f0*/  LDSM.16.M88.4 R52, [R226+0x1800] ;  /* 0x00180000e234783b */ /* 0x000ea20000000200 */
[----:B------:R-:W-:Y:S01]  /*3400*/  SHF.R.S32.HI R3, RZ, 0x1f, R2 ;  /* 0x0000001fff037819 */ /* 0x000fe20000011402 */
[-C--:B-1----:R-:W-:Y:S02]  /*3410*/  HMMA.16816.F32 R104, R12, R20.reuse, RZ ;  /* 0x000000140c68723c */ /* 0x082fe400000018ff */
[----:B------:R-:W1:Y:S01]  /*3420*/  LDSM.16.M88.4 R24, [R223] ;  /* 0x00000000df18783b */ /* 0x000e620000000200 */
[----:B------:R-:W-:Y:S01]  /*3430*/  LEA.HI R2, R3, R2, RZ, 0x2 ;  /* 0x0000000203027211 */ /* 0x000fe200078f10ff */
[----:B------:R-:W-:Y:S02]  /*3440*/  IMAD.U32 R3, RZ, RZ, UR23 ;  /* 0x00000017ff037e24 */ /* 0x000fe4000f8e00ff */
[----:B------:R-:W0:Y:S01]  /*3450*/  LDGDEPBAR ;  /* 0x00000000000079af */ /* 0x000e220000000000 */
[----:B---3--:R-:W-:Y:S01]  /*3460*/  HMMA.16816.F32 R56, R8, R20, RZ ;  /* 0x000000140838723c */ /* 0x008fe200000018ff */
[----:B------:R-:W-:-:S05]  /*3470*/  SHF.R.S32.HI R2, RZ, 0x2, R2 ;  /* 0x00000002ff027819 */ /* 0x000fca0000011402 */
[-C--:B------:R-:W-:Y:S01]  /*3480*/  HMMA.16816.F32 R96, R8, R22.reuse, RZ ;  /* 0x000000160860723c */ /* 0x080fe200000018ff */
[----:B------:R-:W-:Y:S02]  /*3490*/  IMAD R5, R150, 0x10, R2 ;  /* 0x0000001096057824 */ /* 0x000fe400078e0202 */
[----:B------:R-:W-:Y:S02]  /*34a0*/  IMAD.U32 R2, RZ, RZ, UR16 ;  /* 0x00000010ff027e24 */ /* 0x000fe4000f8e00ff */
[----:B------:R-:W-:Y:S01]  /*34b0*/  VIADD R6, R5, UR22 ;  /* 0x0000001605067c36 */ /* 0x000fe20008000000 */
[----:B------:R-:W-:Y:S04]  /*34c0*/  HMMA.16816.F32 R92, R12, R22, RZ ;  /* 0x000000160c5c723c */ /* 0x000fe800000018ff */
[----:B------:R-:W-:Y:S01]  /*34d0*/  IADD3 R3, R3, -UR24, R6 ;  /* 0x8000001803037c10 */ /* 0x000fe2000fffe006 */
[----:B------:R-:W-:Y:S01]  /*34e0*/  STL [R1+0x54], R6 ;  /* 0x0000540601007387 */ /* 0x000fe20000100800 */
[C---:B-----5:R-:W-:Y:S06]  /*34f0*/  HMMA.16816.F32 R20, R8.reuse, R36, RZ ;  /* 0x000000240814723c */ /* 0x060fec00000018ff */
[C---:B----4-:R-:W-:Y:S06]  /*3500*/  HMMA.16816.F32 R60, R8.reuse, R32, RZ ;  /* 0x00000020083c723c */ /* 0x050fec00000018ff */
[C---:B--2---:R-:W-:Y:S06]  /*3510*/  HMMA.16816.F32 R76, R8.reuse, R28, RZ ;  /* 0x0000001c084c723c */ /* 0x044fec00000018ff */
[C---:B------:R-:W-:Y:S06]  /*3520*/  HMMA.16816.F32 R88, R8.reuse, R38, RZ ;  /* 0x000000260858723c */ /* 0x040fec00000018ff */
[C---:B------:R-:W-:Y:S06]  /*3530*/  HMMA.16816.F32 R80, R8.reuse, R34, RZ ;  /* 0x000000220850723c */ /* 0x040fec00000018ff */
[----:B------:R-:W-:Y:S06]  /*3540*/  HMMA.16816.F32 R72, R8, R30, RZ ;  /* 0x0000001e0848723c */ /* 0x000fec00000018ff */
[----:B------:R-:W-:Y:S06]  /*3550*/  HMMA.16816.F32 R112, R16, R40, R56 ;  /* 0x000000281070723c */ /* 0x000fec0000001838 */
[C---:B------:R-:W-:Y:S06]  /*3560*/  HMMA.16816.F32 R68, R12.reuse, R36, RZ ;  /* 0x000000240c44723c */ /* 0x040fec00000018ff */
[C---:B------:R-:W-:Y:S01]  /*3570*/  HMMA.16816.F32 R84, R12.reuse, R38, RZ ;  /* 0x000000260c54723c */ /* 0x040fe200000018ff */
[----:B------:R-:W-:Y:S05]  /*3580*/  LDSM.16.M88.4 R36, [R221+0x8000] ;  /* 0x00800000dd24783b */ /* 0x000fea0000000200 */
[C---:B------:R-:W-:Y:S06]  /*3590*/  HMMA.16816.F32 R64, R12.reuse, R32, RZ ;  /* 0x000000200c40723c */ /* 0x040fec00000018ff */
[C---:B------:R-:W-:Y:S01]  /*35a0*/  HMMA.16816.F32 R100, R12.reuse, R34, RZ ;  /* 0x000000220c64723c */ /* 0x040fe200000018ff */
[----:B------:R-:W-:Y:S05]  /*35b0*/  LDSM.16.M88.4 R32, [R221+0x8800] ;  /* 0x00880000dd20783b */ /* 0x000fea0000000200 */
[----:B------:R-:W-:Y:S06]  /*35c0*/  HMMA.16816.F32 R8, R12, R28, RZ ;  /* 0x0000001c0c08723c */ /* 0x000fec00000018ff */
[----:B------:R-:W-:Y:S01]  /*35d0*/  HMMA.16816.F32 R56, R16, R48, R20 ;  /* 0x000000301038723c */ /* 0x000fe20000001814 */
[----:B------:R-:W2:Y:S05]  /*35e0*/  LDSM.16.M88.4 R20, [R225+0x2000] ;  /* 0x00200000e114783b */ /* 0x000eaa0000000200 */
[----:B------:R-:W-:Y:S01]  /*35f0*/  HMMA.16816.F32 R108, R12, R30, RZ ;  /* 0x0000001e0c6c723c */ /* 0x000fe200000018ff */
[----:B------:R-:W3:Y:S04]  /*3600*/  LDSM.16.M88.4 R28, [R221+0x9000] ;  /* 0x00900000dd1c783b */ /* 0x000ee80000000200 */
[----:B------:R-:W-:Y:S01]  /*3610*/  LDSM.16.M88.4 R12, [R225] ;  /* 0x00000000e10c783b */ /* 0x000fe20000000200 */
[C---:B------:R-:W-:Y:S06]  /*3620*/  HMMA.16816.F32 R60, R16.reuse, R44, R60 ;  /* 0x0000002c103c723c */ /* 0x040fec000000183c */
[C---:B------:R-:W-:Y:S06]  /*3630*/  HMMA.16816.F32 R140, R16.reuse, R52, R76 ;  /* 0x00000034108c723c */ /* 0x040fec000000184c */
[C---:B------:R-:W-:Y:S06]  /*3640*/  HMMA.16816.F32 R96, R16.reuse, R42, R96 ;  /* 0x0000002a1060723c */ /* 0x040fec0000001860 */
[C---:B------:R-:W-:Y:S06]  /*3650*/  HMMA.16816.F32 R120, R16.reuse, R50, R88 ;  /* 0x000000321078723c */ /* 0x040fec0000001858 */
[C---:B------:R-:W-:Y:S06]  /*3660*/  HMMA.16816.F32 R136, R16.reuse, R46, R80 ;  /* 0x0000002e1088723c */ /* 0x040fec0000001850 */
[----:B------:R-:W-:Y:S01]  /*3670*/  HMMA.16816.F32 R116, R16, R54, R72 ;  /* 0x000000361074723c */ /* 0x000fe20000001848 */
[----:B------:R-:W4:Y:S05]  /*3680*/  LDSM.16.M88.4 R16, [R221+0x9800] ;  /* 0x00980000dd10783b */ /* 0x000f2a0000000200 */
[C---:B-1----:R-:W-:Y:S06]  /*3690*/  HMMA.16816.F32 R124, R24.reuse, R48, R68 ;  /* 0x00000030187c723c */ /* 0x042fec0000001844 */
[C---:B------:R-:W-:Y:S01]  /*36a0*/  HMMA.16816.F32 R132, R24.reuse, R52, R8 ;  /* 0x000000341884723c */ /* 0x040fe20000001808 */
[----:B------:R-:W-:Y:S05]  /*36b0*/  LDSM.16.M88.4 R8, [R224+0x2000] ;  /* 0x00200000e008783b */ /* 0x000fea0000000200 */
[C---:B------:R-:W-:Y:S01]  /*36c0*/  HMMA.16816.F32 R76, R24.reuse, R50, R84 ;  /* 0x00000032184c723c */ /* 0x040fe20000001854 */
[----:B------:R-:W1:Y:S05]  /*36d0*/  LDSM.16.M88.4 R48, [R220+0x800] ;  /* 0x00080000dc30783b */ /* 0x000e6a0000000200 */
[C---:B------:R-:W-:Y:S06]  /*36e0*/  HMMA.16816.F32 R88, R24.reuse, R40, R104 ;  /* 0x000000281858723c */ /* 0x040fec0000001868 */
[C---:B------:R-:W-:Y:S01]  /*36f0*/  HMMA.16816.F32 R72, R24.reuse, R42, R92 ;  /* 0x0000002a1848723c */ /* 0x040fe2000000185c */
[----:B------:R-:W5:Y:S05]  /*3700*/  LDSM.16.M88.4 R40, [R220] ;  /* 0x00000000dc28783b */ /* 0x000f6a0000000200 */
[C---:B------:R-:W-:Y:S06]  /*3710*/  HMMA.16816.F32 R128, R24.reuse, R44, R64 ;  /* 0x0000002c1880723c */ /* 0x040fec0000001840 */
[C---:B------:R-:W-:Y:S06]  /*3720*/  HMMA.16816.F32 R80, R24.reuse, R46, R100 ;  /* 0x0000002e1850723c */ /* 0x040fec0000001864 */
[----:B------:R-:W-:Y:S01]  /*3730*/  HMMA.16816.F32 R68, R24, R54, R108 ;  /* 0x000000361844723c */ /* 0x000fe2000000186c */
[----:B------:R-:W5:Y:S04]  /*3740*/  LDSM.16.M88.4 R52, [R220+0x1000] ;  /* 0x00100000dc34783b */ /* 0x000f680000000200 */
[----:B------:R-:W-:Y:S01]  /*3750*/  LDSM.16.M88.4 R24, [R224] ;  /* 0x00000000e018783b */ /* 0x000fe20000000200 */
[C---:B--2---:R-:W-:Y:S06]  /*3760*/  HMMA.16816.F32 R44, R20.reuse, R32, R56 ;  /* 0x00000020142c723c */ /* 0x044fec0000001838 */
[C---:B------:R-:W-:Y:S06]  /*3770*/  HMMA.16816.F32 R64, R20.reuse, R36, R112 ;  /* 0x000000241440723c */ /* 0x040fec0000001870 */
[C---:B---3--:R-:W-:Y:S01]  /*3780*/  HMMA.16816.F32 R112, R20.reuse, R28, R60 ;  /* 0x0000001c1470723c */ /* 0x048fe2000000183c */
[----:B------:R-:W2:Y:S05]  /*3790*/  LDSM.16.M88.4 R60, [R220+0x1800] ;  /* 0x00180000dc3c783b */ /* 0x000eaa0000000200 */
[C---:B------:R-:W-:Y:S06]  /*37a0*/  HMMA.16816.F32 R56, R20.reuse, R38, R96 ;  /* 0x000000261438723c */ /* 0x040fec0000001860 */
[C---:B------:R-:W-:Y:S06]  /*37b0*/  HMMA.16816.F32 R92, R20.reuse, R34, R120 ;  /* 0x00000022145c723c */ /* 0x040fec0000001878 */
[C---:B----4-:R-:W-:Y:S06]  /*37c0*/  HMMA.16816.F32 R104, R20.reuse, R16, R140 ;  /* 0x000000101468723c */ /* 0x050fec000000188c */
[C---:B------:R-:W-:Y:S06]  /*37d0*/  HMMA.16816.F32 R108, R20.reuse, R30, R136 ;  /* 0x0000001e146c723c */ /* 0x040fec0000001888 */
[----:B------:R-:W-:Y:S06]  /*37e0*/  HMMA.16816.F32 R84, R20, R18, R116 ;  /* 0x000000121454723c */ /* 0x000fec0000001874 */
[C---:B------:R-:W-:Y:S06]  /*37f0*/  HMMA.16816.F32 R100, R12.reuse, R36, R88 ;  /* 0x000000240c64723c */ /* 0x040fec0000001858 */
        /* <DEDUP_REMOVED lines=10> */
[----:B------:R-:W-:Y:S04]  /*38a0*/  LDSM.16.M88.4 R16, [R222+0x6000] ;  /* 0x00600000de10783b */ /* 0x000fe80000000200 */
[----:B------:R-:W-:Y:S01]  /*38b0*/  LDSM.16.M88.4 R12, [R222+0x4000] ;  /* 0x00400000de0c783b */ /* 0x000fe20000000200 */
[C---:B-1----:R-:W-:Y:S03]  /*38c0*/  HMMA.16816.F32 R144, R8.reuse, R48, R44 ;  /* 0x000000300890723c */ /* 0x042fe6000000182c */
[----:B------:R-:W1:Y:S03]  /*38d0*/  LDSM.16.M88.4 R44, [R159+0xa000] ;  /* 0x00a000009f2c783b */ /* 0x000e660000000200 */
[C---:B-----5:R-:W-:Y:S06]  /*38e0*/  HMMA.16816.F32 R64, R8.reuse, R40, R64 ;  /* 0x000000280840723c */ /* 0x060fec0000001840 */
[C---:B------:R-:W-:Y:S06]  /*38f0*/  HMMA.16816.F32 R56, R8.reuse, R42, R56 ;  /* 0x0000002a0838723c */ /* 0x040fec0000001838 */
[C---:B------:R-:W-:Y:S06]  /*3900*/  HMMA.16816.F32 R140, R8.reuse, R50, R92 ;  /* 0x00000032088c723c */ /* 0x040fec000000185c */
[C---:B------:R-:W-:Y:S06]  /*3910*/  HMMA.16816.F32 R136, R8.reuse, R52, R112 ;  /* 0x000000340888723c */ /* 0x040fec0000001870 */
[C---:B------:R-:W-:Y:S06]  /*3920*/  HMMA.16816.F32 R132, R8.reuse, R54, R108 ;  /* 0x000000360884723c */ /* 0x040fec000000186c */
[----:B--2---:R-:W-:Y:S06]  /*3930*/  HMMA.16816.F32 R92, R8, R60, R104 ;  /* 0x0000003c085c723c */ /* 0x004fec0000001868 */
[C---:B------:R-:W-:Y:S01]  /*3940*/  HMMA.16816.F32 R120, R24.reuse, R42, R20 ;  /* 0x0000002a1878723c */ /* 0x040fe20000001814 */
[----:B------:R-:W-:Y:S05]  /*3950*/  LDSM.16.M88.4 R20, [R223+0x4000] ;  /* 0x00400000df14783b */ /* 0x000fea0000000200 */
[C---:B------:R-:W-:Y:S06]  /*3960*/  HMMA.16816.F32 R116, R24.reuse, R48, R96 ;  /* 0x000000301874723c */ /* 0x040fec0000001860 */
[C---:B------:R-:W-:Y:S01]  /*3970*/  HMMA.16816.F32 R112, R24.reuse, R50, R88 ;  /* 0x000000321870723c */ /* 0x040fe20000001858 */
[----:B------:R-:W-:Y:S05]  /*3980*/  LDSM.16.M88.4 R48, [R226+0x2800] ;  /* 0x00280000e230783b */ /* 0x000fea0000000200 */
[C---:B------:R-:W-:Y:S06]  /*3990*/  HMMA.16816.F32 R108, R24.reuse, R52, R76 ;  /* 0x00000034186c723c */ /* 0x040fec000000184c */
[----:B------:R-:W-:Y:S01]  /*39a0*/  HMMA.16816.F32 R104, R24, R54, R72 ;  /* 0x000000361868723c */ /* 0x000fe20000001848 */
[----:B------:R-:W-:Y:S05]  /*39b0*/  LDSM.16.M88.4 R52, [R226+0x3800] ;  /* 0x00380000e234783b */ /* 0x000fea0000000200 */
[----:B------:R-:W-:Y:S01]  /*39c0*/  HMMA.16816.F32 R128, R8, R62, R84 ;  /* 0x0000003e0880723c */ /* 0x000fe20000001854 */
[----:B------:R-:W-:Y:S05]  /*39d0*/  LDSM.16.M88.4 R8, [R223+0x6000] ;  /* 0x00600000df08783b */ /* 0x000fea0000000200 */
[C---:B------:R-:W-:Y:S01]  /*39e0*/  HMMA.16816.F32 R124, R24.reuse, R40, R100 ;  /* 0x00000028187c723c */ /* 0x040fe20000001864 */
[----:B------:R-:W2:Y:S05]  /*39f0*/  LDSM.16.M88.4 R40, [R226+0x2000] ;  /* 0x00200000e228783b */ /* 0x000eaa0000000200 */
[C---:B------:R-:W-:Y:S06]  /*3a00*/  HMMA.16816.F32 R88, R24.reuse, R60, R80 ;  /* 0x0000003c1858723c */ /* 0x040fec0000001850 */
[----:B------:R-:W-:Y:S01]  /*3a10*/  HMMA.16816.F32 R72, R24, R62, R68 ;  /* 0x0000003e1848723c */ /* 0x000fe20000001844 */
[----:B------:R-:W3:Y:S05]  /*3a20*/  LDSM.16.M88.4 R24, [R226+0x3000] ;  /* 0x00300000e218783b */ /* 0x000eea0000000200 */
[C---:B-1----:R-:W-:Y:S06]  /*3a30*/  HMMA.16816.F32 R68, R16.reuse, R44, R64 ;  /* 0x0000002c1044723c */ /* 0x042fec0000001840 */
[C---:B------:R-:W-:Y:S06]  /*3a40*/  HMMA.16816.F32 R64, R16.reuse, R46, R56 ;  /* 0x0000002e1040723c */ /* 0x040fec0000001838 */
[C---:B------:R-:W-:Y:S06]  /*3a50*/  HMMA.16816.F32 R56, R16.reuse, R36, R144 ;  /* 0x000000241038723c */ /* 0x040fec0000001890 */
[----:B------:R-:W-:Y:S06]  /*3a60*/  HMMA.16816.F32 R84, R16, R38, R140 ;  /* 0x000000261054723c */ /* 0x000fec000000188c */
[C---:B------:R-:W-:Y:S06]  /*3a70*/  HMMA.16816.F32 R60, R12.reuse, R46, R120 ;  /* 0x0000002e0c3c723c */ /* 0x040fec0000001878 */
[C---:B------:R-:W-:Y:S06]  /*3a80*/  HMMA.16816.F32 R116, R12.reuse, R36, R116 ;  /* 0x000000240c74723c */ /* 0x040fec0000001874 */
[----:B------:R-:W-:Y:S06]  /*3a90*/  HMMA.16816.F32 R112, R12, R38, R112 ;  /* 0x000000260c70723c */ /* 0x000fec0000001870 */
[C---:B------:R-:W-:Y:S06]  /*3aa0*/  HMMA.16816.F32 R100, R16.reuse, R32, R136 ;  /* 0x000000201064723c */ /* 0x040fec0000001888 */
[----:B------:R-:W-:Y:S06]  /*3ab0*/  HMMA.16816.F32 R96, R16, R34, R132 ;  /* 0x000000221060723c */ /* 0x000fec0000001884 */
[C---:B------:R-:W-:Y:S06]  /*3ac0*/  HMMA.16816.F32 R108, R12.reuse, R32, R108 ;  /* 0x000000200c6c723c */ /* 0x040fec000000186c */
[C---:B------:R-:W-:Y:S01]  /*3ad0*/  HMMA.16816.F32 R104, R12.reuse, R34, R104 ;  /* 0x000000220c68723c */ /* 0x040fe20000001868 */
[----:B------:R-:W-:Y:S05]  /*3ae0*/  LDSM.16.M88.4 R32, [R221+0xa800] ;  /* 0x00a80000dd20783b */ /* 0x000fea0000000200 */
[----:B------:R-:W-:Y:S01]  /*3af0*/  HMMA.16816.F32 R76, R12, R44, R124 ;  /* 0x0000002c0c4c723c */ /* 0x000fe2000000187c */
[----:B------:R-:W-:Y:S05]  /*3b00*/  LDSM.16.M88.4 R44, [R221+0xa000] ;  /* 0x00a00000dd2c783b */ /* 0x000fea0000000200 */
[C---:B------:R-:W-:Y:S06]  /*3b10*/  HMMA.16816.F32 R92, R16.reuse, R28, R92 ;  /* 0x0000001c105c723c */ /* 0x040fec000000185c */
[----:B------:R-:W-:Y:S01]  /*3b20*/  HMMA.16816.F32 R80, R16, R30, R128 ;  /* 0x0000001e1050723c */ /* 0x000fe20000001880 */
[----:B------:R-:W1:Y:S05]  /*3b30*/  LDSM.16.M88.4 R16, [R225+0x4000] ;  /* 0x00400000e110783b */ /* 0x000e6a0000000200 */
[C---:B------:R-:W-:Y:S06]  /*3b40*/  HMMA.16816.F32 R88, R12.reuse, R28, R88 ;  /* 0x0000001c0c58723c */ /* 0x040fec0000001858 */
[----:B------:R-:W-:Y:S01]  /*3b50*/  HMMA.16816.F32 R36, R12, R30, R72 ;  /* 0x0000001e0c24723c */ /* 0x000fe20000001848 */
[----:B------:R-:W4:Y:S04]  /*3b60*/  LDSM.16.M88.4 R28, [R221+0xb000] ;  /* 0x00b00000dd1c783b */ /* 0x000f280000000200 */
[----:B------:R-:W-:Y:S01]  /*3b70*/  LDSM.16.M88.4 R12, [R225+0x6000] ;  /* 0x00600000e10c783b */ /* 0x000fe20000000200 */
[C---:B--2---:R-:W-:Y:S06]  /*3b80*/  HMMA.16816.F32 R144, R8.reuse, R40, R68 ;  /* 0x000000280890723c */ /* 0x044fec0000001844 */
[C---:B------:R-:W-:Y:S06]  /*3b90*/  HMMA.16816.F32 R140, R8.reuse, R42, R64 ;  /* 0x0000002a088c723c */ /* 0x040fec0000001840 */
[C---:B------:R-:W-:Y:S06]  /*3ba0*/  HMMA.16816.F32 R136, R8.reuse, R48, R56 ;  /* 0x000000300888723c */ /* 0x040fec0000001838 */
[----:B------:R-:W-:Y:S06]  /*3bb0*/  HMMA.16816.F32 R132, R8, R50, R84 ;  /* 0x000000320884723c */ /* 0x000fec0000001854 */
[C---:B------:R-:W-:Y:S06]  /*3bc0*/  HMMA.16816.F32 R72, R20.reuse, R42, R60 ;  /* 0x0000002a1448723c */ /* 0x040fec000000183c */
[C---:B------:R-:W-:Y:S06]  /*3bd0*/  HMMA.16816.F32 R68, R20.reuse, R48, R116 ;  /* 0x000000301444723c */ /* 0x040fec0000001874 */
[----:B------:R-:W-:Y:S06]  /*3be0*/  HMMA.16816.F32 R64, R20, R50, R112 ;  /* 0x000000321440723c */ /* 0x000fec0000001870 */
[C---:B---3--:R-:W-:Y:S06]  /*3bf0*/  HMMA.16816.F32 R128, R8.reuse, R24, R100 ;  /* 0x000000180880723c */ /* 0x048fec0000001864 */
[----:B------:R-:W-:Y:S01]  /*3c00*/  HMMA.16816.F32 R124, R8, R26, R96 ;  /* 0x0000001a087c723c */ /* 0x000fe20000001860 */
[----:B------:R-:W-:Y:S05]  /*3c10*/  LDSM.16.M88.4 R96, [R220+0x3800] ;  /* 0x00380000dc60783b */ /* 0x000fea0000000200 */
[C---:B------:R-:W-:Y:S06]  /*3c20*/  HMMA.16816.F32 R48, R20.reuse, R24, R108 ;  /* 0x000000181430723c */ /* 0x040fec000000186c */
[C---:B------:R-:W-:Y:S01]  /*3c30*/  HMMA.16816.F32 R60, R20.reuse, R26, R104 ;  /* 0x0000001a143c723c */ /* 0x040fe20000001868 */
[----:B------:R-:W2:Y:S05]  /*3c40*/  LDSM.16.M88.4 R24, [R221+0xb800] ;  /* 0x00b80000dd18783b */ /* 0x000eaa0000000200 */
[----:B------:R-:W-:Y:S01]  /*3c50*/  HMMA.16816.F32 R76, R20, R40, R76 ;  /* 0x00000028144c723c */ /* 0x000fe2000000184c */
[----:B------:R-:W-:Y:S05]  /*3c60*/  LDSM.16.M88.4 R40, [R220+0x3000] ;  /* 0x00300000dc28783b */ /* 0x000fea0000000200 */
[C---:B------:R-:W-:Y:S06]  /*3c70*/  HMMA.16816.F32 R120, R8.reuse, R52, R92 ;  /* 0x000000340878723c */ /* 0x040fec000000185c */
[----:B------:R-:W-:Y:S01]  /*3c80*/  HMMA.16816.F32 R100, R8, R54, R80 ;  /* 0x000000360864723c */ /* 0x000fe20000001850 */
[----:B------:R-:W-:Y:S05]  /*3c90*/  LDSM.16.M88.4 R8, [R224+0x4000] ;  /* 0x00400000e008783b */ /* 0x000fea0000000200 */
[C---:B------:R-:W-:Y:S06]  /*3ca0*/  HMMA.16816.F32 R56, R20.reuse, R52, R88 ;  /* 0x000000341438723c */ /* 0x040fec0000001858 */
[----:B------:R-:W-:Y:S01]  /*3cb0*/  HMMA.16816.F32 R52, R20, R54, R36 ;  /* 0x000000361434723c */ /* 0x000fe20000001824 */
[----:B------:R-:W3:Y:S04]  /*3cc0*/  LDSM.16.M88.4 R20, [R220+0x2000] ;  /* 0x00200000dc14783b */ /* 0x000ee80000000200 */
[----:B------:R-:W-:Y:S01]  /*3cd0*/  LDSM.16.M88.4 R36, [R220+0x2800] ;  /* 0x00280000dc24783b */ /* 0x000fe20000000200 */
[C---:B-1----:R-:W-:Y:S06]  /*3ce0*/  HMMA.16816.F32 R92, R16.reuse, R44, R76 ;  /* 0x0000002c105c723c */ /* 0x042fec000000184c */
[----:B----4-:R-:W-:Y:S01]  /*3cf0*/  HMMA.16816.F32 R76, R16, R28, R48 ;  /* 0x0000001c104c723c */ /* 0x010fe20000001830 */
[----:B------:R-:W1:Y:S01]  /*3d00*/  LDSM.16.M88.4 R48, [R224+0x6000] ;  /* 0x00600000e030783b */ /* 0x000e620000000200 */
[----:B------:R-:W-:-:S04]  /*3d10*/  DEPBAR.LE SB0, 0x0 ;  /* 0x000080000000791a */ /* 0x000fc80000000000 */
[C---:B------:R-:W-:Y:S06]  /*3d20*/  HMMA.16816.F32 R84, R16.reuse, R32, R68 ;  /* 0x000000201054723c */ /* 0x040fec0000001844 */
[C---:B------:R-:W-:Y:S06]  /*3d30*/  HMMA.16816.F32 R88, R16.reuse, R46, R72 ;  /* 0x0000002e1058723c */ /* 0x040fec0000001848 */
[C---:B--2---:R-:W-:Y:S06]  /*3d40*/  HMMA.16816.F32 R68, R16.reuse, R24, R56 ;  /* 0x000000181044723c */ /* 0x044fec0000001838 */
        /* <DEDUP_REMOVED lines=11> */
[----:B---3--:R-:W-:Y:S01]  /*3e00*/  HMMA.16816.F32 R92, R8, R20, R92 ;  /* 0x00000014085c723c */ /* 0x008fe2000000185c */
[----:B------:R-:W-:-:S05]  /*3e10*/  IMAD.SHL.U32 R15, R153, 0x2, RZ ;  /* 0x00000002990f7824 */ /* 0x000fca00078e00ff */
[----:B------:R-:W-:Y:S01]  /*3e20*/  LOP3.LUT R15, R15, 0x6, RZ, 0xc0, !PT ;  /* 0x000000060f0f7812 */ /* 0x000fe200078ec0ff */
[----:B------:R-:W-:Y:S04]  /*3e30*/  HMMA.16816.F32 R128, R8, R96, R68 ;  /* 0x000000600880723c */ /* 0x000fe80000001844 */
[----:B------:R-:W-:Y:S02]  /*3e40*/  IMAD R15, R2, 0x40, R15 ;  /* 0x00000040020f7824 */ /* 0x000fe400078e020f */
[----:B-1----:R-:W-:Y:S02]  /*3e50*/  HMMA.16816.F32 R68, R48, R36, R16 ;  /* 0x000000243044723c */ /* 0x002fe40000001810 */
[C---:B------:R-:W-:Y:S01]  /*3e60*/  VIADD R14, R15.reuse, 0x1 ;  /* 0x000000010f0e7836 */ /* 0x040fe20000000000 */
[----:B------:R-:W-:Y:S01]  /*3e70*/  ISETP.GE.AND P2, PT, R15, UR23, PT ;  /* 0x000000170f007c0c */ /* 0x000fe2000bf46270 */
[----:B------:R-:W-:-:S02]  /*3e80*/  IMAD.IADD R2, R3, 0x1, -R15 ;  /* 0x0000000103027824 */ /* 0x000fc400078e0a0f */
[----:B------:R-:W-:Y:S01]  /*3e90*/  IMAD.IADD R6, R3, 0x1, -R14 ;  /* 0x0000000103067824 */ /* 0x000fe200078e0a0e */
[C---:B------:R-:W-:Y:S01]  /*3ea0*/  HMMA.16816.F32 R84, R8.reuse, R36, R84 ;  /* 0x000000240854723c */ /* 0x040fe20000001854 */
[C---:B------:R-:W-:Y:S01]  /*3eb0*/  VIADD R16, R15.reuse, 0x8 ;  /* 0x000000080f107836 */ /* 0x040fe20000000000 */
[----:B------:R-:W-:Y:S01]  /*3ec0*/  IABS R5, R2 ;  /* 0x0000000200057213 */ /* 0x000fe20000000000 */
[C---:B------:R-:W-:Y:S01]  /*3ed0*/  VIADD R17, R15.reuse, 0x9 ;  /* 0x000000090f117836 */ /* 0x040fe20000000000 */
[----:B------:R-:W-:Y:S01]  /*3ee0*/  IABS R2, R6 ;  /* 0x0000000600027213 */ /* 0x000fe20000000000 */
[C---:B------:R-:W-:Y:S01]  /*3ef0*/  VIADD R18, R15.reuse, 0x10 ;  /* 0x000000100f127836 */ /* 0x040fe20000000000 */
[----:B------:R-:W-:Y:S01]  /*3f00*/  I2FP.F32.S32 R6, R5 ;  /* 0x0000000500067245 */ /* 0x000fe20000201400 */
[----:B------:R-:W-:Y:S01]  /*3f10*/  HMMA.16816.F32 R124, R8, R98, R56 ;  /* 0x00000062087c723c */ /* 0x000fe20000001838 */
[----:B------:R-:W-:Y:S01]  /*3f20*/  I2FP.F32.S32 R5, R2 ;  /* 0x0000000200057245 */ /* 0x000fe20000201400 */
[----:B------:R-:W-:Y:S01]  /*3f30*/  VIADD R19, R15, 0x11 ;  /* 0x000000110f137836 */ /* 0x000fe20000000000 */
[----:B------:R-:W-:-:S02]  /*3f40*/  ISETP.GE.AND P1, PT, R14, UR23, PT ;  /* 0x000000170e007c0c */ /* 0x000fc4000bf26270 */
[----:B------:R-:W-:Y:S01]  /*3f50*/  ISETP.GE.AND P5, PT, R18, UR23, PT ;  /* 0x0000001712007c0c */ /* 0x000fe2000bfa6270 */
[-C--:B------:R-:W-:Y:S01]  /*3f60*/  HMMA.16816.F32 R56, R48, R22.reuse, R44 ;  /* 0x000000163038723c */ /* 0x080fe2000000182c */
[----:B------:R-:W-:Y:S02]  /*3f70*/  ISETP.GE.AND P4, PT, R19, UR23, PT ;  /* 0x0000001713007c0c */ /* 0x000fe4000bf86270 */
[----:B------:R-:W-:Y:S02]  /*3f80*/  ISETP.GE.AND P0, PT, R16, UR23, PT ;  /* 0x0000001710007c0c */ /* 0x000fe4000bf06270 */
[----:B------:R-:W-:Y:S01]  /*3f90*/  ISETP.GE.AND P6, PT, R17, UR23, PT ;  /* 0x0000001711007c0c */ /* 0x000fe2000bfc6270 */
[C---:B------:R-:W-:Y:S01]  /*3fa0*/  HMMA.16816.F32 R88, R8.reuse, R22, R88 ;  /* 0x000000160858723c */ /* 0x040fe20000001858 */
[----:B------:R-:W-:Y:S01]  /*3fb0*/  FFMA.FTZ R46, R6, -UR5, R92 ;  /* 0x80000005062e7c23 */ /* 0x000fe2000801005c */
[----:B------:R-:W-:Y:S01]  /*3fc0*/  FFMA.FTZ R45, R5, -UR5, R93 ;  /* 0x80000005052d7c23 */ /* 0x000fe2000801005d */
[----:B------:R-:W-:Y:S01]  /*3fd0*/  IMAD.IADD R6, R3, 0x1, -R16 ;  /* 0x0000000103067824 */ /* 0x000fe200078e0a10 */
[----:B------:R-:W-:Y:S01]  /*3fe0*/  LOP3.LUT R2, R149, R148, RZ, 0xfc, !PT ;  /* 0x0000009495027212 */ /* 0x000fe200078efcff */
[----:B------:R-:W-:Y:S01]  /*3ff0*/  IMAD.IADD R5, R3, 0x1, -R17 ;  /* 0x0000000103057824 */ /* 0x000fe200078e0a11 */
[----:B------:R-:W-:Y:S01]  /*4000*/  HMMA.16816.F32 R80, R8, R38, R80 ;  /* 0x000000260850723c */ /* 0x000fe20000001850 */
[----:B------:R-:W-:Y:S01]  /*4010*/  VIADD R22, R15, 0x20 ;  /* 0x000000200f167836 */ /* 0x000fe20000000000 */
[----:B------:R-:W-:-:S02]  /*4020*/  FSEL R168, R45, -INF , !P1 ;  /* 0xff8000002da87808 */ /* 0x000fc40004800000 */
[----:B------:R-:W-:Y:S02]  /*4030*/  IABS R7, R5 ;  /* 0x0000000500077213 */ /* 0x000fe40000000000 */
[----:B------:R-:W-:Y:S01]  /*4040*/  HMMA.16816.F32 R104, R8, R40, R76 ;  /* 0x000000280868723c */ /* 0x000fe2000000184c */
[----:B------:R-:W-:-:S05]  /*4050*/  FSEL R166, R46, -INF , !P2 ;  /* 0xff8000002ea67808 */ /* 0x000fca0005000000 */
[----:B------:R-:W-:Y:S06]  /*4060*/  HMMA.16816.F32 R120, R8, R42, R72 ;  /* 0x0000002a0878723c */ /* 0x000fec0000001848 */
[----:B------:R-:W-:Y:S01]  /*4070*/  HMMA.16816.F32 R52, R48, R20, R52 ;  /* 0x000000143034723c */ /* 0x000fe20000001834 */
[C---:B------:R-:W-:Y:S01]  /*4080*/  IMAD.IADD R8, R3.reuse, 0x1, -R18 ;  /* 0x0000000103087824 */ /* 0x040fe200078e0a12 */
[----:B------:R-:W-:Y:S01]  /*4090*/  IABS R10, R6 ;  /* 0x00000006000a7213 */ /* 0x000fe20000000000 */
[----:B------:R-:W-:-:S03]  /*40a0*/  IMAD.IADD R9, R3, 0x1, -R19 ;  /* 0x0000000103097824 */ /* 0x000fc600078e0a13 */
[----:B------:R-:W-:Y:S01]  /*40b0*/  IABS R6, R8 ;  /* 0x0000000800067213 */ /* 0x000fe20000000000 */
[----:B------:R-:W-:Y:S01]  /*40c0*/  VIADD R20, R15, 0x18 ;  /* 0x000000180f147836 */ /* 0x000fe20000000000 */
[----:B------:R-:W-:Y:S01]  /*40d0*/  IABS R5, R9 ;  /* 0x0000000900057213 */ /* 0x000fe20000000000 */
[----:B------:R-:W-:Y:S01]  /*40e0*/  IMAD.MOV.U32 R9, RZ, RZ, R7 ;  /* 0x000000ffff097224 */ /* 0x000fe200078e0007 */
[C---:B------:R-:W-:Y:S01]  /*40f0*/  HMMA.16816.F32 R112, R48.reuse, R96, R64 ;  /* 0x000000603070723c */ /* 0x040fe20000001840 */
[----:B------:R-:W-:Y:S01]  /*4100*/  IMAD.IADD R11, R3, 0x1, -R20 ;  /* 0x00000001030b7824 */ /* 0x000fe200078e0a14 */
[----:B------:R-:W-:Y:S01]  /*4110*/  I2FP.F32.S32 R10, R10 ;  /* 0x0000000a000a7245 */ /* 0x000fe20000201400 */
[----:B------:R-:W-:Y:S01]  /*4120*/  IMAD.MOV.U32 R7, RZ, RZ, R6 ;  /* 0x000000ffff077224 */ /* 0x000fe200078e0006 */
[----:B------:R-:W-:Y:S01]  /*4130*/  I2FP.F32.S32 R9, R9 ;  /* 0x0000000900097245 */ /* 0x000fe20000201400 */
[----:B------:R-:W-:Y:S01]  /*4140*/  IMAD.MOV.U32 R6, RZ, RZ, R5 ;  /* 0x000000ffff067224 */ /* 0x000fe200078e0005 */
[----:B------:R-:W-:Y:S01]  /*4150*/  IABS R8, R11 ;  /* 0x0000000b00087213 */ /* 0x000fe20000000000 */
[----:B------:R-:W-:Y:S01]  /*4160*/  VIADD R21, R15, 0x19 ;  /* 0x000000190f157836 */ /* 0x000fe20000000000 */
[----:B------:R-:W-:Y:S01]  /*4170*/  I2FP.F32.S32 R7, R7 ;  /* 0x0000000700077245 */ /* 0x000fe20000201400 */
[----:B------:R-:W-:Y:S01]  /*4180*/  FFMA.FTZ R47, R10, -UR5, R88 ;  /* 0x800000050a2f7c23 */ /* 0x000fe20008010058 */
[----:B------:R-:W-:Y:S01]  /*4190*/  I2FP.F32.S32 R6, R6 ;  /* 0x0000000600067245 */ /* 0x000fe20000201400 */
[----:B------:R-:W-:Y:S01]  /*41a0*/  IMAD.MOV.U32 R5, RZ, RZ, R8 ;  /* 0x000000ffff057224 */ /* 0x000fe200078e0008 */
[----:B------:R-:W-:Y:S01]  /*41b0*/  HMMA.16816.F32 R100, R48, R40, R60 ;  /* 0x000000283064723c */ /* 0x000fe2000000183c */
[----:B------:R-:W-:Y:S01]  /*41c0*/  FFMA.FTZ R65, R7, -UR5, R84 ;  /* 0x8000000507417c23 */ /* 0x000fe20008010054 */
[----:B------:R-:W-:-:S02]  /*41d0*/  VIADD R7, R3, 0x8 ;  /* 0x0000000803077836 */ /* 0x000fc40000000000 */
[----:B------:R-:W-:Y:S01]  /*41e0*/  FFMA.FTZ R66, R6, -UR5, R85 ;  /* 0x8000000506427c23 */ /* 0x000fe20008010055 */
[----:B------:R-:W-:Y:S01]  /*41f0*/  I2FP.F32.S32 R5, R5 ;  /* 0x0000000500057245 */ /* 0x000fe20000201400 */
[C---:B------:R-:W-:Y:S01]  /*4200*/  VIADD R6, R3.reuse, 0x40 ;  /* 0x0000004003067836 */ /* 0x040fe20000000000 */
[C---:B------:R-:W-:Y:S01]  /*4210*/  HMMA.16816.F32 R108, R48.reuse, R42, R28 ;  /* 0x0000002a306c723c */ /* 0x040fe2000000181c */
[----:B------:R-:W-:Y:S02]  /*4220*/  IMAD.IADD R8, R3, 0x1, -R21 ;  /* 0x0000000103087824 */ /* 0x000fe400078e0a15 */
[----:B------:R-:W-:Y:S01]  /*4230*/  FFMA.FTZ R61, R9, -UR5, R89 ;  /* 0x80000005093d7c23 */ /* 0x000fe20008010059 */
[----:B------:R-:W-:Y:S01]  /*4240*/  FFMA.FTZ R76, R5, -UR5, R80 ;  /* 0x80000005054c7c23 */ /* 0x000fe20008010050 */
[--C-:B------:R-:W-:Y:S01]  /*4250*/  IMAD.IADD R5, R7, 0x1, -R15.reuse ;  /* 0x0000000107057824 */ /* 0x100fe200078e0a0f */
[----:B------:R-:W-:Y:S01]  /*4260*/  ISETP.GE.AND P3, PT, R20, UR23, PT ;  /* 0x0000001714007c0c */ /* 0x000fe2000bf66270 */
[----:B------:R-:W-:Y:S01]  /*4270*/  IMAD.IADD R11, R6, 0x1, -R15 ;  /* 0x00000001060b7824 */ /* 0x000fe200078e0a0f */
[----:B------:R-:W-:Y:S01]  /*4280*/  IABS R10, R8 ;  /* 0x00000008000a7213 */ /* 0x000fe20000000000 */
[----:B------:R-:W-:Y:S01]  /*4290*/  IMAD.IADD R9, R3, 0x1, -R22 ;  /* 0x0000000103097824 */ /* 0x000fe200078e0a16 */
[----:B------:R-:W-:Y:S01]  /*42a0*/  IABS R8, R5 ;  /* 0x0000000500087213 */ /* 0x000fe20000000000 */
[----:B------:R-:W-:Y:S01]  /*42b0*/  HMMA.16816.F32 R72, R48, R38, R32 ;  /* 0x000000263048723c */ /* 0x000fe20000001820 */
[----:B------:R-:W-:-:S02]  /*42c0*/  IABS R5, R11 ;  /* 0x0000000b00057213 */ /* 0x000fc40000000000 */
[----:B------:R-:W-:Y:S01]  /*42d0*/  IABS R9, R9 ;  /* 0x0000000900097213 */ /* 0x000fe20000000000 */
[----:B------:R-:W-:Y:S01]  /*42e0*/  IMAD.MOV.U32 R13, RZ, RZ, R8 ;  /* 0x000000ffff0d7224 */ /* 0x000fe200078e0008 */
[----:B------:R-:W-:Y:S01]  /*42f0*/  I2FP.F32.S32 R12, R10 ;  /* 0x0000000a000c7245 */ /* 0x000fe20000201400 */
[----:B------:R-:W-:Y:S01]  /*4300*/  IMAD.MOV.U32 R8, RZ, RZ, R5 ;  /* 0x000000ffff087224 */ /* 0x000fe200078e0005 */
[----:B------:R-:W-:Y:S01]  /*4310*/  I2FP.F32.S32 R11, R9 ;  /* 0x00000009000b7245 */ /* 0x000fe20000201400 */
[----:B------:R-:W-:Y:S01]  /*4320*/  VIADD R5, R3, 0x48 ;  /* 0x0000004803057836 */ /* 0x000fe20000000000 */
[----:B------:R-:W-:Y:S01]  /*4330*/  I2FP.F32.S32 R10, R13 ;  /* 0x0000000d000a7245 */ /* 0x000fe20000201400 */
[----:B------:R-:W-:Y:S01]  /*4340*/  FFMA.FTZ R64, R12, -UR5, R81 ;  /* 0x800000050c407c23 */ /* 0x000fe20008010051 */
[----:B------:R-:W-:Y:S01]  /*4350*/  I2FP.F32.S32 R9, R8 ;  /* 0x0000000800097245 */ /* 0x000fe20000201400 */
[----:B------:R-:W-:Y:S02]  /*4360*/  IMAD.IADD R8, R5, 0x1, -R15 ;  /* 0x0000000105087824 */ /* 0x000fe400078e0a0f */
[----:B------:R-:W-:Y:S01]  /*4370*/  FFMA.FTZ R67, R11, -UR5, R104 ;  /* 0x800000050b437c23 */ /* 0x000fe20008010068 */
[----:B------:R-:W-:Y:S01]  /*4380*/  FFMA.FTZ R43, R10, -UR5, R94 ;  /* 0x800000050a2b7c23 */ /* 0x000fe2000801005e */
[----:B------:R-:W-:-:S02]  /*4390*/  IMAD.IADD R10, R6, 0x1, -R14 ;  /* 0x00000001060a7824 */ /* 0x000fc400078e0a0e */
[----:B------:R-:W-:Y:S01]  /*43a0*/  FFMA.FTZ R41, R9, -UR5, R52 ;  /* 0x8000000509297c23 */ /* 0x000fe20008010034 */
[----:B------:R-:W-:Y:S01]  /*43b0*/  IABS R8, R8 ;  /* 0x0000000800087213 */ /* 0x000fe20000000000 */
[--C-:B------:R-:W-:Y:S01]  /*43c0*/  IMAD.IADD R9, R7, 0x1, -R14.reuse ;  /* 0x0000000107097824 */ /* 0x100fe200078e0a0e */
[----:B------:R-:W-:Y:S01]  /*43d0*/  FSEL R172, R43, -INF , !P2 ;  /* 0xff8000002bac7808 */ /* 0x000fe20005000000 */
[----:B------:R-:W-:Y:S01]  /*43e0*/  IMAD.IADD R11, R5, 0x1, -R14 ;  /* 0x00000001050b7824 */ /* 0x000fe200078e0a0e */
[----:B------:R-:W-:Y:S01]  /*43f0*/  FSEL R144, R66, -INF , !P4 ;  /* 0xff80000042907808 */ /* 0x000fe20006000000 */
[----:B------:R-:W-:Y:S01]  /*4400*/  IMAD.IADD R13, R7, 0x1, -R16 ;  /* 0x00000001070d7824 */ /* 0x000fe200078e0a10 */
[----:B------:R-:W-:Y:S01]  /*4410*/  IABS R9, R9 ;  /* 0x0000000900097213 */ /* 0x000fe20000000000 */
[----:B------:R-:W-:Y:S01]  /*4420*/  IMAD.MOV.U32 R12, RZ, RZ, R8 ;  /* 0x000000ffff0c7224 */ /* 0x000fe200078e0008 */
[----:B------:R-:W-:Y:S01]  /*4430*/  IABS R8, R10 ;  /* 0x0000000a00087213 */ /* 0x000fe20000000000 */
[----:B------:R-:W-:Y:S01]  /*4440*/  HMMA.16816.F32 R48, R48, R98, R116 ;  /* 0x000000623030723c */ /* 0x000fe20000001874 */
[----:B------:R-:W-:-:S02]  /*4450*/  IABS R10, R11 ;  /* 0x0000000b000a7213 */ /* 0x000fc40000000000 */
[----:B------:R-:W-:Y:S02]  /*4460*/  IABS R11, R13 ;  /* 0x0000000d000b7213 */ /* 0x000fe40000000000 */
[----:B------:R-:W-:Y:S01]  /*4470*/  I2FP.F32.S32 R13, R12 ;  /* 0x0000000c000d7245 */ /* 0x000fe20000201400 */
[----:B------:R-:W-:Y:S01]  /*4480*/  IMAD.MOV.U32 R12, RZ, RZ, R9 ;  /* 0x000000ffff0c7224 */ /* 0x000fe200078e0009 */
[----:B------:R-:W-:Y:S01]  /*4490*/  FSEL R155, R47, -INF , !P0 ;  /* 0xff8000002f9b7808 */ /* 0x000fe20004000000 */
[----:B------:R-:W-:Y:S01]  /*44a0*/  IMAD.MOV.U32 R9, RZ, RZ, R8 ;  /* 0x000000ffff097224 */ /* 0x000fe200078e0008 */
[----:B------:R-:W-:Y:S01]  /*44b0*/  FSEL R142, R76, -INF , !P3 ;  /* 0xff8000004c8e7808 */ /* 0x000fe20005800000 */
[----:B------:R-:W-:Y:S01]  /*44c0*/  IMAD.MOV.U32 R8, RZ, RZ, R10 ;  /* 0x000000ffff087224 */ /* 0x000fe200078e000a */
[----:B------:R-:W-:Y:S01]  /*44d0*/  I2FP.F32.S32 R12, R12 ;  /* 0x0000000c000c7245 */ /* 0x000fe20000201400 */
[----:B------:R-:W-:Y:S01]  /*44e0*/  IMAD.MOV.U32 R10, RZ, RZ, R11 ;  /* 0x000000ffff0a7224 */ /* 0x000fe200078e000b */
[----:B------:R-:W-:Y:S01]  /*44f0*/  I2FP.F32.S32 R11, R9 ;  /* 0x00000009000b7245 */ /* 0x000fe20000201400 */
[----:B------:R-:W-:Y:S01]  /*4500*/  FFMA.FTZ R24, R13, -UR5, R54 ;  /* 0x800000050d187c23 */ /* 0x000fe20008010036 */
[----:B------:R-:W-:Y:S01]  /*4510*/  I2FP.F32.S32 R8, R8 ;  /* 0x0000000800087245 */ /* 0x000fe20000201400 */
[----:B------:R-:W-:Y:S01]  /*4520*/  IMAD.IADD R13, R5, 0x1, -R17 ;  /* 0x00000001050d7824 */ /* 0x000fe200078e0a11 */
[----:B------:R-:W-:Y:S01]  /*4530*/  I2FP.F32.S32 R9, R10 ;  /* 0x0000000a00097245 */ /* 0x000fe20000201400 */
[----:B------:R-:W-:Y:S01]  /*4540*/  FFMA.FTZ R25, R11, -UR5, R53 ;  /* 0x800000050b197c23 */ /* 0x000fe20008010035 */
[----:B------:R-:W-:-:S02]  /*4550*/  IMAD.IADD R11, R6, 0x1, -R17 ;  /* 0x00000001060b7824 */ /* 0x000fc400078e0a11 */
[----:B------:R-:W-:Y:S01]  /*4560*/  FFMA.FTZ R23, R8, -UR5, R55 ;  /* 0x8000000508177c23 */ /* 0x000fe20008010037 */
[----:B------:R-:W-:Y:S02]  /*4570*/  IMAD.IADD R8, R5, 0x1, -R16 ;  /* 0x0000000105087824 */ /* 0x000fe400078e0a10 */
[----:B------:R-:W-:Y:S01]  /*4580*/  FFMA.FTZ R44, R9, -UR5, R90 ;  /* 0x80000005092c7c23 */ /* 0x000fe2000801005a */
[----:B------:R-:W-:Y:S02]  /*4590*/  IMAD.IADD R9, R6, 0x1, -R16 ;  /* 0x0000000106097824 */ /* 0x000fe400078e0a10 */
[----:B------:R-:W-:Y:S01]  /*45a0*/  FFMA.FTZ R26, R12, -UR5, R95 ;  /* 0x800000050c1a7c23 */ /* 0x000fe2000801005f */
[----:B------:R-:W-:Y:S01]  /*45b0*/  IMAD.IADD R10, R7, 0x1, -R17 ;  /* 0x00000001070a7824 */ /* 0x000fe200078e0a11 */
[----:B------:R-:W-:Y:S02]  /*45c0*/  IABS R8, R8 ;  /* 0x0000000800087213 */ /* 0x000fe40000000000 */
[----:B------:R-:W-:-:S02]  /*45d0*/  IABS R12, R9 ;  /* 0x00000009000c7213 */ /* 0x000fc40000000000 */
[----:B------:R-:W-:Y:S02]  /*45e0*/  IABS R9, R11 ;  /* 0x0000000b00097213 */ /* 0x000fe40000000000 */
[----:B------:R-:W-:Y:S01]  /*45f0*/  IABS R11, R13 ;  /* 0x0000000d000b7213 */ /* 0x000fe20000000000 */
[----:B------:R-:W-:Y:S01]  /*4600*/  IMAD.MOV.U32 R13, RZ, RZ, R12 ;  /* 0x000000ffff0d7224 */ /* 0x000fe200078e000c */
[----:B------:R-:W-:Y:S01]  /*4610*/  IABS R10, R10 ;  /* 0x0000000a000a7213 */ /* 0x000fe20000000000 */
[----:B------:R-:W-:Y:S01]  /*4620*/  IMAD.MOV.U32 R12, RZ, RZ, R8 ;  /* 0x000000ffff0c7224 */ /* 0x000fe200078e0008 */
[----:B------:R-:W-:Y:S01]  /*4630*/  I2FP.F32.S32 R9, R9 ;  /* 0x0000000900097245 */ /* 0x000fe20000201400 */
[----:B------:R-:W-:Y:S01]  /*4640*/  IMAD.MOV.U32 R8, RZ, RZ, R11 ;  /* 0x000000ffff087224 */ /* 0x000fe200078e000b */
[----:B------:R-:W-:Y:S02]  /*4650*/  I2FP.F32.S32 R10, R10 ;  /* 0x0000000a000a7245 */ /* 0x000fe40000201400 */
[----:B------:R-:W-:Y:S01]  /*4660*/  I2FP.F32.S32 R11, R12 ;  /* 0x0000000c000b7245 */ /* 0x000fe20000201400 */
[----:B------:R-:W-:Y:S01]  /*4670*/  FFMA.FTZ R34, R9, -UR5, R57 ;  /* 0x8000000509227c23 */ /* 0x000fe20008010039 */
[----:B------:R-:W-:Y:S01]  /*4680*/  I2FP.F32.S32 R8, R8 ;  /* 0x0000000800087245 */ /* 0x000fe20000201400 */
[----:B------:R-:W-:Y:S01]  /*4690*/  IMAD.IADD R9, R7, 0x1, -R18 ;  /* 0x0000000107097824 */ /* 0x000fe200078e0a12 */
[----:B------:R-:W-:Y:S01]  /*46a0*/  I2FP.F32.S32 R13, R13 ;  /* 0x0000000d000d7245 */ /* 0x000fe20000201400 */
[----:B------:R-:W-:Y:S01]  /*46b0*/  FFMA.FTZ R42, R10, -UR5, R91 ;  /* 0x800000050a2a7c23 */ /* 0x000fe2000801005b */
[----:B------:R-:W-:Y:S01]  /*46c0*/  FFMA.FTZ R27, R11, -UR5, R58 ;  /* 0x800000050b1b7c23 */ /* 0x000fe2000801003a */
[----:B------:R-:W-:Y:S01]  /*46d0*/  FFMA.FTZ R32, R8, -UR5, R59 ;  /* 0x8000000508207c23 */ /* 0x000fe2000801003b */
[----:B------:R-:W-:-:S02]  /*46e0*/  IMAD.IADD R8, R6, 0x1, -R18 ;  /* 0x0000000106087824 */ /* 0x000fc400078e0a12 */
[----:B------:R-:W-:Y:S01]  /*46f0*/  FFMA.FTZ R30, R13, -UR5, R56 ;  /* 0x800000050d1e7c23 */ /* 0x000fe20008010038 */
[----:B------:R-:W-:Y:S01]  /*4700*/  IMAD.IADD R10, R5, 0x1, -R18 ;  /* 0x00000001050a7824 */ /* 0x000fe200078e0a12 */
[----:B------:R-:W-:Y:S01]  /*4710*/  IABS R12, R9 ;  /* 0x00000009000c7213 */ /* 0x000fe20000000000 */
[--C-:B------:R-:W-:Y:S01]  /*4720*/  IMAD.IADD R11, R7, 0x1, -R19.reuse ;  /* 0x00000001070b7824 */ /* 0x100fe200078e0a13 */
[----:B------:R-:W-:Y:S01]  /*4730*/  IABS R9, R8 ;  /* 0x0000000800097213 */ /* 0x000fe20000000000 */
[----:B------:R-:W-:Y:S01]  /*4740*/  IMAD.IADD R13, R6, 0x1, -R19 ;  /* 0x00000001060d7824 */ /* 0x000fe200078e0a13 */
[----:B------:R-:W-:Y:S02]  /*4750*/  IABS R8, R10 ;  /* 0x0000000a00087213 */ /* 0x000fe40000000000 */
[----:B------:R-:W-:Y:S02]  /*4760*/  IABS R10, R11 ;  /* 0x0000000b000a7213 */ /* 0x000fe40000000000 */
[----:B------:R-:W-:Y:S01]  /*4770*/  IABS R11, R13 ;  /* 0x0000000d000b7213 */ /* 0x000fe20000000000 */
[----:B------:R-:W-:Y:S01]  /*4780*/  IMAD.MOV.U32 R13, RZ, RZ, R12 ;  /* 0x000000ffff0d7224 */ /* 0x000fe200078e000c */
[----:B------:R-:W-:Y:S01]  /*4790*/  FSEL R171, R26, -INF , !P1 ;  /* 0xff8000001aab7808 */ /* 0x000fe20004800000 */
[----:B------:R-:W-:Y:S01]  /*47a0*/  IMAD.MOV.U32 R12, RZ, RZ, R9 ;  /* 0x000000ffff0c7224 */ /* 0x000fe200078e0009 */
[----:B------:R-:W-:Y:S01]  /*47b0*/  FSEL R58, R25, -INF , !P1 ;  /* 0xff800000193a7808 */ /* 0x000fe20004800000 */
[----:B------:R-:W-:Y:S01]  /*47c0*/  IMAD.MOV.U32 R9, RZ, RZ, R10 ;  /* 0x000000ffff097224 */ /* 0x000fe200078e000a */
[----:B------:R-:W-:Y:S01]  /*47d0*/  I2FP.F32.S32 R13, R13 ;  /* 0x0000000d000d7245 */ /* 0x000fe20000201400 */
[----:B------:R-:W-:Y:S01]  /*47e0*/  IMAD.MOV.U32 R10, RZ, RZ, R11 ;  /* 0x000000ffff0a7224 */ /* 0x000fe200078e000b */
[----:B------:R-:W-:-:S02]  /*47f0*/  I2FP.F32.S32 R11, R8 ;  /* 0x00000008000b7245 */ /* 0x000fc40000201400 */
[----:B------:R-:W-:Y:S01]  /*4800*/  I2FP.F32.S32 R9, R9 ;  /* 0x0000000900097245 */ /* 0x000fe20000201400 */
[----:B------:R-:W-:Y:S01]  /*4810*/  FFMA.FTZ R38, R13, -UR5, R86 ;  /* 0x800000050d267c23 */ /* 0x000fe20008010056 */
[----:B------:R-:W-:Y:S01]  /*4820*/  I2FP.F32.S32 R8, R10 ;  /* 0x0000000a00087245 */ /* 0x000fe20000201400 */
[----:B------:R-:W-:Y:S01]  /*4830*/  FFMA.FTZ R36, R11, -UR5, R70 ;  /* 0x800000050b247c23 */ /* 0x000fe20008010046 */
[----:B------:R-:W-:Y:S01]  /*4840*/  I2FP.F32.S32 R12, R12 ;  /* 0x0000000c000c7245 */ /* 0x000fe20000201400 */
[----:B------:R-:W-:Y:S01]  /*4850*/  FFMA.FTZ R40, R9, -UR5, R87 ;  /* 0x8000000509287c23 */ /* 0x000fe20008010057 */
[----:B------:R-:W-:Y:S02]  /*4860*/  IMAD.IADD R9, R7, 0x1, -R20 ;  /* 0x0000000107097824 */ /* 0x000fe400078e0a14 */
[----:B------:R-:W-:Y:S01]  /*4870*/  FFMA.FTZ R39, R8, -UR5, R69 ;  /* 0x8000000508277c23 */ /* 0x000fe20008010045 */
[C---:B------:R-:W-:Y:S02]  /*4880*/  IMAD.IADD R8, R5.reuse, 0x1, -R19 ;  /* 0x0000000105087824 */ /* 0x040fe400078e0a13 */
[----:B------:R-:W-:Y:S01]  /*4890*/  FFMA.FTZ R37, R12, -UR5, R68 ;  /* 0x800000050c257c23 */ /* 0x000fe20008010044 */
[--C-:B------:R-:W-:Y:S01]  /*48a0*/  IMAD.IADD R10, R6, 0x1, -R20.reuse ;  /* 0x00000001060a7824 */ /* 0x100fe200078e0a14 */
[----:B------:R-:W-:Y:S01]  /*48b0*/  IABS R9, R9 ;  /* 0x0000000900097213 */ /* 0x000fe20000000000 */
[----:B------:R-:W-:Y:S01]  /*48c0*/  IMAD.IADD R11, R5, 0x1, -R20 ;  /* 0x00000001050b7824 */ /* 0x000fe200078e0a14 */
[----:B------:R-:W-:Y:S01]  /*48d0*/  IABS R8, R8 ;  /* 0x0000000800087213 */ /* 0x000fe20000000000 */
[----:B------:R-:W-:Y:S01]  /*48e0*/  IMAD.IADD R12, R7, 0x1, -R21 ;  /* 0x00000001070c7824 */ /* 0x000fe200078e0a15 */
[----:B------:R-:W-:Y:S01]  /*48f0*/  IABS R14, R10 ;  /* 0x0000000a000e7213 */ /* 0x000fe20000000000 */
[----:B------:R-:W-:Y:S01]  /*4900*/  IMAD.MOV.U32 R13, RZ, RZ, R9 ;  /* 0x000000ffff0d7224 */ /* 0x000fe200078e0009 */
[----:B------:R-:W-:-:S02]  /*4910*/  IABS R11, R11 ;  /* 0x0000000b000b7213 */ /* 0x000fc40000000000 */
[----:B------:R-:W-:Y:S01]  /*4920*/  IABS R12, R12 ;  /* 0x0000000c000c7213 */ /* 0x000fe20000000000 */
[----:B------:R-:W-:Y:S01]  /*4930*/  IMAD.MOV.U32 R9, RZ, RZ, R14 ;  /* 0x000000ffff097224 */ /* 0x000fe200078e000e */
[----:B------:R-:W-:Y:S01]  /*4940*/  I2FP.F32.S32 R10, R8 ;  /* 0x00000008000a7245 */ /* 0x000fe20000201400 */
[----:B------:R-:W-:Y:S01]  /*4950*/  VIADD R14, R15, 0x39 ;  /* 0x000000390f0e7836 */ /* 0x000fe20000000000 */
[----:B------:R-:W-:Y:S01]  /*4960*/  MOV R8, R11 ;  /* 0x0000000b00087202 */ /* 0x000fe20000000f00 */
[----:B------:R-:W-:Y:S01]  /*4970*/  IMAD.MOV.U32 R11, RZ, RZ, R12 ;  /* 0x000000ffff0b7224 */ /* 0x000fe200078e000c */
[----:B------:R-:W-:Y:S01]  /*4980*/  I2FP.F32.S32 R13, R13 ;  /* 0x0000000d000d7245 */ /* 0x000fe20000201400 */
[----:B------:R-:W-:Y:S01]  /*4990*/  FFMA.FTZ R35, R10, -UR5, R71 ;  /* 0x800000050a237c23 */ /* 0x000fe20008010047 */
[----:B------:R-:W-:Y:S01]  /*49a0*/  I2FP.F32.S32 R10, R9 ;  /* 0x00000009000a7245 */ /* 0x000fe20000201400 */
[C---:B------:R-:W-:Y:S01]  /*49b0*/  IMAD.IADD R54, R6.reuse, 0x1, -R14 ;  /* 0x0000000106367824 */ /* 0x040fe200078e0a0e */
[----:B------:R-:W-:Y:S01]  /*49c0*/  I2FP.F32.S32 R9, R11 ;  /* 0x0000000b00097245 */ /* 0x000fe20000201400 */
[----:B------:R-:W-:Y:S01]  /*49d0*/  FFMA.FTZ R33, R13, -UR5, R82 ;  /* 0x800000050d217c23 */ /* 0x000fe20008010052 */
[----:B------:R-:W-:Y:S01]  /*49e0*/  I2FP.F32.S32 R8, R8 ;  /* 0x0000000800087245 */ /* 0x000fe20000201400 */
[----:B------:R-:W-:-:S02]  /*49f0*/  IMAD.IADD R11, R6, 0x1, -R22 ;  /* 0x00000001060b7824 */ /* 0x000fc400078e0a16 */
[----:B------:R-:W-:Y:S01]  /*4a00*/  FFMA.FTZ R31, R10, -UR5, R72 ;  /* 0x800000050a1f7c23 */ /* 0x000fe20008010048 */
[----:B------:R-:W-:Y:S01]  /*4a10*/  FFMA.FTZ R28, R9, -UR5, R83 ;  /* 0x80000005091c7c23 */ /* 0x000fe20008010053 */
[--C-:B------:R-:W-:Y:S02]  /*4a20*/  IMAD.IADD R9, R6, 0x1, -R21.reuse ;  /* 0x0000000106097824 */ /* 0x100fe400078e0a15 */
[----:B------:R-:W-:Y:S01]  /*4a30*/  FFMA.FTZ R29, R8, -UR5, R74 ;  /* 0x80000005081d7c23 */ /* 0x000fe2000801004a */
[----:B------:R-:W-:Y:S01]  /*4a40*/  IMAD.IADD R8, R5, 0x1, -R21 ;  /* 0x0000000105087824 */ /* 0x000fe200078e0a15 */
[----:B------:R-:W-:Y:S01]  /*4a50*/  FSEL R62, R23, -INF , !P1 ;  /* 0xff800000173e7808 */ /* 0x000fe20004800000 */
[--C-:B------:R-:W-:Y:S01]  /*4a60*/  IMAD.IADD R13, R5, 0x1, -R22.reuse ;  /* 0x00000001050d7824 */ /* 0x100fe200078e0a16 */
[----:B------:R-:W-:Y:S01]  /*4a70*/  IABS R12, R9 ;  /* 0x00000009000c7213 */ /* 0x000fe20000000000 */
[----:B------:R-:W-:Y:S01]  /*4a80*/  IMAD.IADD R10, R7, 0x1, -R22 ;  /* 0x00000001070a7824 */ /* 0x000fe200078e0a16 */
[----:B------:R-:W-:Y:S01]  /*4a90*/  IABS R8, R8 ;  /* 0x0000000800087213 */ /* 0x000fe20000000000 */
[----:B------:R-:W-:Y:S01]  /*4aa0*/  IMAD.IADD R25, R3, 0x1, -R14 ;  /* 0x0000000103197824 */ /* 0x000fe200078e0a0e */
[----:B------:R-:W-:-:S02]  /*4ab0*/  IABS R9, R11 ;  /* 0x0000000b00097213 */ /* 0x000fc40000000000 */
        /* <DEDUP_REMOVED lines=8> */
[----:B------:R-:W-:Y:S01]  /*4b40*/  VIADD R12, R15, 0x21 ;  /* 0x000000210f0c7836 */ /* 0x000fe20000000000 */
[----:B------:R-:W-:-:S02]  /*4b50*/  I2FP.F32.S32 R13, R13 ;  /* 0x0000000d000d7245 */ /* 0x000fc40000201400 */
[----:B------:R-:W-:Y:S01]  /*4b60*/  I2FP.F32.S32 R8, R8 ;  /* 0x0000000800087245 */ /* 0x000fe20000201400 */
[----:B------:R-:W-:Y:S01]  /*4b70*/  FFMA.FTZ R18, R11, -UR5, R75 ;  /* 0x800000050b127c23 */ /* 0x000fe2000801004b */
[----:B------:R-:W-:Y:S01]  /*4b80*/  FSEL R59, R41, -INF , !P2 ;  /* 0xff800000293b7808 */ /* 0x000fe20005000000 */
[----:B------:R-:W-:Y:S01]  /*4b90*/  VIADD R11, R15, 0x28 ;  /* 0x000000280f0b7836 */ /* 0x000fe20000000000 */
[----:B------:R-:W-:Y:S01]  /*4ba0*/  FSEL R63, R24, -INF , !P2 ;  /* 0xff800000183f7808 */ /* 0x000fe20005000000 */
[----:B------:R-:W-:Y:S01]  /*4bb0*/  FFMA.FTZ R19, R13, -UR5, R73 ;  /* 0x800000050d137c23 */ /* 0x000fe20008010049 */
[----:B------:R-:W-:Y:S01]  /*4bc0*/  ISETP.GE.AND P1, PT, R22, UR23, PT ;  /* 0x0000001716007c0c */ /* 0x000fe2000bf26270 */
[----:B------:R-:W-:Y:S01]  /*4bd0*/  FFMA.FTZ R22, R10, -UR5, R106 ;  /* 0x800000050a167c23 */ /* 0x000fe2000801006a */
[----:B------:R-:W-:Y:S01]  /*4be0*/  ISETP.GE.AND P2, PT, R21, UR23, PT ;  /* 0x0000001715007c0c */ /* 0x000fe2000bf46270 */
[----:B------:R-:W-:Y:S01]  /*4bf0*/  FFMA.FTZ R21, R9, -UR5, R100 ;  /* 0x8000000509157c23 */ /* 0x000fe20008010064 */
[----:B------:R-:W-:Y:S01]  /*4c00*/  FFMA.FTZ R20, R8, -UR5, R102 ;  /* 0x8000000508147c23 */ /* 0x000fe20008010066 */
[C---:B------:R-:W-:Y:S01]  /*4c10*/  VIADD R10, R15.reuse, 0x29 ;  /* 0x000000290f0a7836 */ /* 0x040fe20000000000 */
[----:B------:R-:W-:Y:S01]  /*4c20*/  FSEL R170, R44, -INF , !P0 ;  /* 0xff8000002caa7808 */ /* 0x000fe20004000000 */
[C---:B------:R-:W-:Y:S01]  /*4c30*/  VIADD R9, R15.reuse, 0x30 ;  /* 0x000000300f097836 */ /* 0x040fe20000000000 */
[----:B------:R-:W-:Y:S01]  /*4c40*/  FSEL R57, R30, -INF , !P0 ;  /* 0xff8000001e397808 */ /* 0x000fe20004000000 */
[C---:B------:R-:W-:Y:S01]  /*4c50*/  VIADD R8, R15.reuse, 0x31 ;  /* 0x000000310f087836 */ /* 0x040fe20000000000 */
[----:B------:R-:W-:Y:S01]  /*4c60*/  FSEL R56, R34, -INF , !P6 ;  /* 0xff80000022387808 */ /* 0x000fe20007000000 */
[----:B------:R-:W-:Y:S01]  /*4c70*/  VIADD R13, R15, 0x38 ;  /* 0x000000380f0d7836 */ /* 0x000fe20000000000 */
[----:B------:R-:W-:Y:S01]  /*4c80*/  FSEL R167, R38, -INF , !P5 ;  /* 0xff80000026a77808 */ /* 0x000fe20006800000 */
[----:B------:R-:W-:Y:S01]  /*4c90*/  IMAD.IADD R15, R3, 0x1, -R12 ;  /* 0x00000001030f7824 */ /* 0x000fe200078e0a0c */
[----:B------:R-:W-:Y:S01]  /*4ca0*/  FSEL R66, R39, -INF , !P4 ;  /* 0xff80000027427808 */ /* 0x000fe20006000000 */
[--C-:B------:R-:W-:Y:S01]  /*4cb0*/  IMAD.IADD R16, R3, 0x1, -R11.reuse ;  /* 0x0000000103107824 */ /* 0x100fe200078e0a0b */
[----:B------:R-:W-:Y:S01]  /*4cc0*/  IADD3 R55, -R13, R6, RZ ;  /* 0x000000060d377210 */ /* 0x000fe20007ffe1ff */
[----:B------:R-:W-:Y:S01]  /*4cd0*/  IMAD.IADD R17, R3, 0x1, -R10 ;  /* 0x0000000103117824 */ /* 0x000fe200078e0a0a */
[----:B------:R-:W-:Y:S01]  /*4ce0*/  FSEL R161, R33, -INF , !P3 ;  /* 0xff80000021a17808 */ /* 0x000fe20005800000 */
[C---:B------:R-:W-:Y:S01]  /*4cf0*/  IMAD.IADD R30, R6.reuse, 0x1, -R12 ;  /* 0x00000001061e7824 */ /* 0x040fe200078e0a0c */
[----:B------:R-:W-:Y:S01]  /*4d00*/  FSEL R84, R31, -INF , !P3 ;  /* 0xff8000001f547808 */ /* 0x000fe20005800000 */
[C---:B------:R-:W-:Y:S01]  /*4d10*/  IMAD.IADD R34, R6.reuse, 0x1, -R11 ;  /* 0x0000000106227824 */ /* 0x040fe200078e0a0b */
[----:B------:R-:W-:Y:S01]  /*4d20*/  FSEL R87, R29, -INF , !P3 ;  /* 0xff8000001d577808 */ /* 0x000fe20005800000 */
[----:B------:R-:W-:Y:S01]  /*4d30*/  IMAD.IADD R38, R6, 0x1, -R10 ;  /* 0x0000000106267824 */ /* 0x000fe200078e0a0a */
[----:B------:R-:W-:Y:S01]  /*4d40*/  ISETP.GE.AND P3, PT, R8, UR23, PT ;  /* 0x0000001708007c0c */ /* 0x000fe2000bf66270 */
[C-C-:B------:R-:W-:Y:S01]  /*4d50*/  IMAD.IADD R39, R6.reuse, 0x1, -R9.reuse ;  /* 0x0000000106277824 */ /* 0x140fe200078e0a09 */
[----:B------:R-:W-:Y:S01]  /*4d60*/  FSEL R150, R61, -INF , !P6 ;  /* 0xff8000003d967808 */ /* 0x000fe20007000000 */
[--C-:B------:R-:W-:Y:S01]  /*4d70*/  IMAD.IADD R44, R6, 0x1, -R8.reuse ;  /* 0x00000001062c7824 */ /* 0x100fe200078e0a08 */
[----:B------:R-:W-:Y:S01]  /*4d80*/  IABS R6, R15 ;  /* 0x0000000f00067213 */ /* 0x000fe20000000000 */
[----:B------:R-:W-:Y:S01]  /*4d90*/  IMAD.IADD R23, R3, 0x1, -R9 ;  /* 0x0000000103177824 */ /* 0x000fe200078e0a09 */
[----:B------:R-:W-:Y:S01]  /*4da0*/  FSEL R60, R27, -INF , !P0 ;  /* 0xff8000001b3c7808 */ /* 0x000fe20004000000 */
[C-C-:B------:R-:W-:Y:S01]  /*4db0*/  IMAD.IADD R24, R3.reuse, 0x1, -R8.reuse ;  /* 0x0000000103187824 */ /* 0x140fe200078e0a08 */
[----:B------:R-:W-:Y:S01]  /*4dc0*/  FSEL R169, R42, -INF , !P6 ;  /* 0xff8000002aa97808 */ /* 0x000fe20007000000 */
[----:B------:R-:W-:Y:S01]  /*4dd0*/  IMAD.IADD R26, R3, 0x1, -R13 ;  /* 0x00000001031a7824 */ /* 0x000fe200078e0a0d */
[----:B------:R-:W-:Y:S01]  /*4de0*/  IABS R3, R16 ;  /* 0x0000001000037213 */ /* 0x000fe20000000000 */
[--C-:B------:R-:W-:Y:S01]  /*4df0*/  IMAD.IADD R41, R7, 0x1, -R8.reuse ;  /* 0x0000000107297824 */ /* 0x100fe200078e0a08 */
[----:B------:R-:W-:Y:S01]  /*4e00*/  FSEL R61, R32, -INF , !P6 ;  /* 0xff800000203d7808 */ /* 0x000fe20007000000 */
[----:B------:R-:W-:Y:S01]  /*4e10*/  IMAD.IADD R47, R5, 0x1, -R8 ;  /* 0x00000001052f7824 */ /* 0x000fe200078e0a08 */
[----:B------:R-:W-:Y:S01]  /*4e20*/  IABS R8, R17 ;  /* 0x0000001100087213 */ /* 0x000fe20000000000 */
[C---:B------:R-:W-:Y:S01]  /*4e30*/  IMAD.IADD R27, R7.reuse, 0x1, -R12 ;  /* 0x00000001071b7824 */ /* 0x040fe200078e0a0c */
[----:B------:R-:W-:Y:S01]  /*4e40*/  FSEL R85, R36, -INF , !P5 ;  /* 0xff80000024557808 */ /* 0x000fe20006800000 */
[----:B------:R-:W-:Y:S01]  /*4e50*/  IMAD.IADD R32, R7, 0x1, -R11 ;  /* 0x0000000107207824 */ /* 0x000fe200078e0a0b */
[----:B------:R-:W-:Y:S01]  /*4e60*/  FSEL R86, R35, -INF , !P4 ;  /* 0xff80000023567808 */ /* 0x000fe20006000000 */
[----:B------:R-:W-:Y:S01]  /*4e70*/  IMAD.IADD R36, R7, 0x1, -R10 ;  /* 0x0000000107247824 */ /* 0x000fe200078e0a0a */
[----:B------:R-:W-:Y:S01]  /*4e80*/  FSEL R147, R65, -INF , !P5 ;  /* 0xff80000041937808 */ /* 0x000fe20006800000 */
[C---:B------:R-:W-:Y:S01]  /*4e90*/  IMAD.IADD R35, R7.reuse, 0x1, -R9 ;  /* 0x0000000107237824 */ /* 0x040fe200078e0a09 */
[----:B------:R-:W-:Y:S01]  /*4ea0*/  ISETP.GE.AND P0, PT, R12, UR23, PT ;  /* 0x000000170c007c0c */ /* 0x000fe2000bf06270 */
[----:B------:R-:W-:Y:S01]  /*4eb0*/  IMAD.IADD R43, R7, 0x1, -R13 ;  /* 0x00000001072b7824 */ /* 0x000fe200078e0a0d */
[----:B------:R-:W-:Y:S01]  /*4ec0*/  ISETP.GE.AND P6, PT, R11, UR23, PT ;  /* 0x000000170b007c0c */ /* 0x000fe2000bfc6270 */
[----:B------:R-:W-:Y:S01]  /*4ed0*/  IMAD.IADD R42, R7, 0x1, -R14 ;  /* 0x00000001072a7824 */ /* 0x000fe200078e0a0e */
[----:B------:R-:W-:Y:S01]  /*4ee0*/  FSEL R65, R37, -INF , !P5 ;  /* 0xff80000025417808 */ /* 0x000fe20006800000 */
[----:B------:R-:W-:Y:S01]  /*4ef0*/  IMAD.MOV.U32 R7, RZ, RZ, R6 ;  /* 0x000000ffff077224 */ /* 0x000fe200078e0006 */
[----:B------:R-:W-:Y:S01]  /*4f00*/  FSEL R164, R40, -INF , !P4 ;  /* 0xff80000028a47808 */ /* 0x000fe20006000000 */
[----:B------:R-:W-:Y:S01]  /*4f10*/  IMAD.MOV.U32 R6, RZ, RZ, R3 ;  /* 0x000000ffff067224 */ /* 0x000fe200078e0003 */
[----:B------:R-:W-:Y:S01]  /*4f20*/  ISETP.GE.AND P4, PT, R9, UR23, PT ;  /* 0x0000001709007c0c */ /* 0x000fe2000bf86270 */
[----:B------:R-:W-:Y:S01]  /*4f30*/  IMAD.MOV.U32 R3, RZ, RZ, R8 ;  /* 0x000000ffff037224 */ /* 0x000fe200078e0008 */
[----:B------:R-:W-:Y:S01]  /*4f40*/  I2FP.F32.S32 R7, R7 ;  /* 0x0000000700077245 */ /* 0x000fe20000201400 */
[C---:B------:R-:W-:Y:S01]  /*4f50*/  IMAD.IADD R12, R5.reuse, 0x1, -R12 ;  /* 0x00000001050c7824 */ /* 0x040fe200078e0a0c */
[----:B------:R-:W-:Y:S01]  /*4f60*/  I2FP.F32.S32 R6, R6 ;  /* 0x0000000600067245 */ /* 0x000fe20000201400 */
[C---:B------:R-:W-:Y:S01]  /*4f70*/  IMAD.IADD R11, R5.reuse, 0x1, -R11 ;  /* 0x00000001050b7824 */ /* 0x040fe200078e0a0b */
[----:B------:R-:W-:Y:S01]  /*4f80*/  I2FP.F32.S32 R3, R3 ;  /* 0x0000000300037245 */ /* 0x000fe20000201400 */
[----:B------:R-:W-:-:S02]  /*4f90*/  IMAD.IADD R37, R5, 0x1, -R10 ;  /* 0x0000000105257824 */ /* 0x000fc400078e0a0a */
[----:B------:R-:W-:Y:S01]  /*4fa0*/  FFMA.FTZ R46, R7, -UR5, R105 ;  /* 0x80000005072e7c23 */ /* 0x000fe20008010069 */
[C---:B------:R-:W-:Y:S02]  /*4fb0*/  IMAD.IADD R40, R5.reuse, 0x1, -R9 ;  /* 0x0000000105287824 */ /* 0x040fe400078e0a09 */
[----:B------:R-:W-:Y:S01]  /*4fc0*/  FFMA.FTZ R53, R6, -UR5, R120 ;  /* 0x8000000506357c23 */ /* 0x000fe20008010078 */
[----:B------:R-:W-:Y:S02]  /*4fd0*/  IMAD.IADD R45, R5, 0x1, -R13 ;  /* 0x00000001052d7824 */ /* 0x000fe400078e0a0d */
[----:B------:R-:W-:Y:S01]  /*4fe0*/  FFMA.FTZ R52, R3, -UR5, R121 ;  /* 0x8000000503347c23 */ /* 0x000fe20008010079 */
[----:B------:R-:W-:Y:S01]  /*4ff0*/  IMAD.IADD R31, R5, 0x1, -R14 ;  /* 0x00000001051f7824 */ /* 0x000fe200078e0a0e */
[----:B------:R-:W-:Y:S02]  /*5000*/  IABS R5, R24 ;  /* 0x0000001800057213 */ /* 0x000fe40000000000 */
[----:B------:R-:W-:-:S02]  /*5010*/  IABS R3, R26 ;  /* 0x0000001a00037213 */ /* 0x000fc40000000000 */
[----:B------:R-:W-:Y:S01]  /*5020*/  IABS R6, R23 ;  /* 0x0000001700067213 */ /* 0x000fe20000000000 */
[----:B------:R-:W-:Y:S01]  /*5030*/  IMAD.MOV.U32 R8, RZ, RZ, R5 ;  /* 0x000000ffff087224 */ /* 0x000fe200078e0005 */
[----:B------:R-:W-:Y:S01]  /*5040*/  IABS R7, R25 ;  /* 0x0000001900077213 */ /* 0x000fe20000000000 */
[----:B------:R-:W-:Y:S01]  /*5050*/  IMAD.MOV.U32 R5, RZ, RZ, R3 ;  /* 0x000000ffff057224 */ /* 0x000fe200078e0003 */
[----:B------:R-:W-:Y:S02]  /*5060*/  IABS R9, R27 ;  /* 0x0000001b00097213 */ /* 0x000fe40000000000 */
[----:B------:R-:W-:Y:S01]  /*5070*/  ISETP.GE.AND P5, PT, R10, UR23, PT ;  /* 0x000000170a007c0c */ /* 0x000fe2000bfa6270 */
        /* <DEDUP_REMOVED lines=12> */
[----:B------:R-:W-:Y:S01]  /*5140*/  IABS R5, R30 ;  /* 0x0000001e00057213 */ /* 0x000fe20000000000 */
[----:B------:R-:W-:Y:S01]  /*5150*/  FFMA.FTZ R26, R3, -UR5, R107 ;  /* 0x80000005031a7c23 */ /* 0x000fe2000801006b */
[----:B------:R-:W-:Y:S01]  /*5160*/  IABS R3, R12 ;  /* 0x0000000c00037213 */ /* 0x000fe20000000000 */
[----:B------:R-:W-:Y:S01]  /*5170*/  FFMA.FTZ R29, R8, -UR5, R129 ;  /* 0x80000005081d7c23 */ /* 0x000fe20008010081 */
[----:B------:R-:W-:Y:S01]  /*5180*/  IABS R6, R32 ;  /* 0x0000002000067213 */ /* 0x000fe20000000000 */
[----:B------:R-:W-:Y:S01]  /*5190*/  IMAD.MOV.U32 R10, RZ, RZ, R5 ;  /* 0x000000ffff0a7224 */ /* 0x000fe200078e0005 */
[----:B------:R-:W-:Y:S01]  /*51a0*/  IABS R7, R34 ;  /* 0x0000002200077213 */ /* 0x000fe20000000000 */
[----:B------:R-:W-:Y:S01]  /*51b0*/  IMAD.MOV.U32 R8, RZ, RZ, R3 ;  /* 0x000000ffff087224 */ /* 0x000fe200078e0003 */
[----:B------:R-:W-:Y:S01]  /*51c0*/  IABS R9, R11 ;  /* 0x0000000b00097213 */ /* 0x000fe20000000000 */
[----:B------:R-:W-:Y:S01]  /*51d0*/  IMAD.MOV.U32 R5, RZ, RZ, R6 ;  /* 0x000000ffff057224 */ /* 0x000fe200078e0006 */
[----:B------:R-:W-:Y:S01]  /*51e0*/  I2FP.F32.S32 R10, R10 ;  /* 0x0000000a000a7245 */ /* 0x000fe20000201400 */
[----:B------:R-:W-:Y:S01]  /*51f0*/  IMAD.MOV.U32 R3, RZ, RZ, R7 ;  /* 0x000000ffff037224 */ /* 0x000fe200078e0007 */
[----:B------:R-:W-:Y:S01]  /*5200*/  I2FP.F32.S32 R8, R8 ;  /* 0x0000000800087245 */ /* 0x000fe20000201400 */
[----:B------:R-:W-:Y:S01]  /*5210*/  IMAD.MOV.U32 R6, RZ, RZ, R9 ;  /* 0x000000ffff067224 */ /* 0x000fe200078e0009 */
[----:B------:R-:W-:-:S02]  /*5220*/  I2FP.F32.S32 R7, R5 ;  /* 0x0000000500077245 */ /* 0x000fc40000201400 */
[----:B------:R-:W-:Y:S02]  /*5230*/  I2FP.F32.S32 R5, R3 ;  /* 0x0000000300057245 */ /* 0x000fe40000201400 */
[----:B------:R-:W-:Y:S01]  /*5240*/  I2FP.F32.S32 R3, R6 ;  /* 0x0000000600037245 */ /* 0x000fe20000201400 */
[----:B------:R-:W-:Y:S01]  /*5250*/  FFMA.FTZ R25, R7, -UR5, R122 ;  /* 0x8000000507197c23 */ /* 0x000fe2000801007a */
[----:B------:R-:W-:Y:S01]  /*5260*/  IABS R6, R36 ;  /* 0x0000002400067213 */ /* 0x000fe20000000000 */
[----:B------:R-:W-:Y:S01]  /*5270*/  FFMA.FTZ R24, R5, -UR5, R108 ;  /* 0x8000000505187c23 */ /* 0x000fe2000801006c */
[----:B------:R-:W-:Y:S01]  /*5280*/  IABS R9, R39 ;  /* 0x0000002700097213 */ /* 0x000fe20000000000 */
[----:B------:R-:W-:Y:S01]  /*5290*/  FFMA.FTZ R23, R3, -UR5, R110 ;  /* 0x8000000503177c23 */ /* 0x000fe2000801006e */
[----:B------:R-:W-:Y:S01]  /*52a0*/  FSEL R185, R22, -INF , !P1 ;  /* 0xff80000016b97808 */ /* 0x000fe20004800000 */
[----:B------:R-:W-:Y:S01]  /*52b0*/  FFMA.FTZ R22, R10, -UR5, R101 ;  /* 0x800000050a167c23 */ /* 0x000fe20008010065 */
[----:B------:R-:W-:Y:S01]  /*52c0*/  IABS R5, R38 ;  /* 0x0000002600057213 */ /* 0x000fe20000000000 */
[----:B------:R-:W-:Y:S01]  /*52d0*/  IMAD.MOV.U32 R10, RZ, RZ, R6 ;  /* 0x000000ffff0a7224 */ /* 0x000fe200078e0006 */
[----:B------:R-:W-:Y:S01]  /*52e0*/  IABS R7, R35 ;  /* 0x0000002300077213 */ /* 0x000fe20000000000 */
[----:B------:R-:W-:Y:S01]  /*52f0*/  IMAD.MOV.U32 R6, RZ, RZ, R9 ;  /* 0x000000ffff067224 */ /* 0x000fe200078e0009 */
[----:B------:R-:W-:Y:S01]  /*5300*/  FSEL R186, R21, -INF , !P1 ;  /* 0xff80000015ba7808 */ /* 0x000fe20004800000 */
[----:B------:R-:W-:Y:S01]  /*5310*/  FFMA.FTZ R21, R8, -UR5, R103 ;  /* 0x8000000508157c23 */ /* 0x000fe20008010067 */
[----:B------:R-:W-:Y:S01]  /*5320*/  IABS R3, R37 ;  /* 0x0000002500037213 */ /* 0x000fe20000000000 */
[----:B------:R-:W-:Y:S01]  /*5330*/  IMAD.MOV.U32 R8, RZ, RZ, R5 ;  /* 0x000000ffff087224 */ /* 0x000fe200078e0005 */
[----:B------:R-:W-:Y:S01]  /*5340*/  FSEL R140, R18, -INF , !P2 ;  /* 0xff800000128c7808 */ /* 0x000fe20005000000 */
[----:B------:R-:W-:Y:S01]  /*5350*/  IMAD.MOV.U32 R5, RZ, RZ, R7 ;  /* 0x000000ffff057224 */ /* 0x000fe200078e0007 */
[----:B------:R-:W-:-:S02]  /*5360*/  I2FP.F32.S32 R7, R3 ;  /* 0x0000000300077245 */ /* 0x000fc40000201400 */
[----:B------:R-:W-:Y:S02]  /*5370*/  I2FP.F32.S32 R3, R6 ;  /* 0x0000000600037245 */ /* 0x000fe40000201400 */
[----:B------:R-:W-:Y:S01]  /*5380*/  I2FP.F32.S32 R10, R10 ;  /* 0x0000000a000a7245 */ /* 0x000fe20000201400 */
[----:B------:R-:W-:Y:S01]  /*5390*/  FFMA.FTZ R18, R7, -UR5, R111 ;  /* 0x8000000507127c23 */ /* 0x000fe2000801006f */
[----:B------:R-:W-:Y:S01]  /*53a0*/  I2FP.F32.S32 R8, R8 ;  /* 0x0000000800087245 */ /* 0x000fe20000201400 */
[----:B------:R-:W-:Y:S01]  /*53b0*/  FFMA.FTZ R16, R3, -UR5, R112 ;  /* 0x8000000503107c23 */ /* 0x000fe20008010070 */
[----:B------:R-:W-:Y:S02]  /*53c0*/  I2FP.F32.S32 R5, R5 ;  /* 0x0000000500057245 */ /* 0x000fe40000201400 */
[----:B------:R-:W-:Y:S02]  /*53d0*/  IABS R3, R40 ;  /* 0x0000002800037213 */ /* 0x000fe40000000000 */
[----:B------:R-:W-:Y:S01]  /*53e0*/  IABS R6, R41 ;  /* 0x0000002900067213 */ /* 0x000fe20000000000 */
[----:B------:R-:W-:Y:S01]  /*53f0*/  FFMA.FTZ R17, R5, -UR5, R130 ;  /* 0x8000000505117c23 */ /* 0x000fe20008010082 */
[----:B------:R-:W-:-:S02]  /*5400*/  IABS R7, R42 ;  /* 0x0000002a00077213 */ /* 0x000fc40000000000 */
[----:B------:R-:W-:Y:S02]  /*5410*/  IABS R9, R44 ;  /* 0x0000002c00097213 */ /* 0x000fe40000000000 */
[----:B------:R-:W-:Y:S02]  /*5420*/  FSEL R141, R64, -INF , !P2 ;  /* 0xff800000408d7808 */ /* 0x000fe40005000000 */
[----:B------:R-:W-:Y:S01]  /*5430*/  FSEL R187, R20, -INF , !P1 ;  /* 0xff80000014bb7808 */ /* 0x000fe20004800000 */
[----:B------:R-:W-:Y:S01]  /*5440*/  FFMA.FTZ R20, R10, -UR5, R123 ;  /* 0x800000050a147c23 */ /* 0x000fe2000801007b */
[----:B------:R-:W-:Y:S01]  /*5450*/  FSEL R64, R19, -INF , !P2 ;  /* 0xff80000013407808 */ /* 0x000fe20005000000 */
[----:B------:R-:W-:Y:S01]  /*5460*/  FFMA.FTZ R19, R8, -UR5, R109 ;  /* 0x8000000508137c23 */ /* 0x000fe2000801006d */
[----:B------:R-:W-:Y:S01]  /*5470*/  IMAD.MOV.U32 R10, RZ, RZ, R3 ;  /* 0x000000ffff0a7224 */ /* 0x000fe200078e0003 */
[----:B------:R-:W-:Y:S01]  /*5480*/  IABS R5, R43 ;  /* 0x0000002b00057213 */ /* 0x000fe20000000000 */
[----:B------:R-:W-:Y:S01]  /*5490*/  IMAD.MOV.U32 R8, RZ, RZ, R6 ;  /* 0x000000ffff087224 */ /* 0x000fe200078e0006 */
[----:B------:R-:W-:Y:S01]  /*54a0*/  ISETP.GE.AND P2, PT, R13, UR23, PT ;  /* 0x000000170d007c0c */ /* 0x000fe2000bf46270 */
[----:B------:R-:W-:Y:S01]  /*54b0*/  IMAD.MOV.U32 R3, RZ, RZ, R7 ;  /* 0x000000ffff037224 */ /* 0x000fe200078e0007 */
[----:B------:R-:W-:Y:S01]  /*54c0*/  I2FP.F32.S32 R7, R5 ;  /* 0x0000000500077245 */ /* 0x000fe20000201400 */
[----:B------:R-:W-:Y:S01]  /*54d0*/  IMAD.MOV.U32 R6, RZ, RZ, R9 ;  /* 0x000000ffff067224 */ /* 0x000fe200078e0009 */
[----:B------:R-:W-:-:S02]  /*54e0*/  I2FP.F32.S32 R8, R8 ;  /* 0x0000000800087245 */ /* 0x000fc40000201400 */
[----:B------:R-:W-:Y:S01]  /*54f0*/  I2FP.F32.S32 R5, R3 ;  /* 0x0000000300057245 */ /* 0x000fe20000201400 */
[----:B------:R-:W-:Y:S01]  /*5500*/  FFMA.FTZ R13, R7, -UR5, R126 ;  /* 0x80000005070d7c23 */ /* 0x000fe2000801007e */
[----:B------:R-:W-:Y:S02]  /*5510*/  I2FP.F32.S32 R3, R6 ;  /* 0x0000000600037245 */ /* 0x000fe40000201400 */
[----:B------:R-:W-:Y:S01]  /*5520*/  I2FP.F32.S32 R10, R10 ;  /* 0x0000000a000a7245 */ /* 0x000fe20000201400 */
[----:B------:R-:W-:Y:S01]  /*5530*/  FFMA.FTZ R12, R5, -UR5, R127 ;  /* 0x80000005050c7c23 */ /* 0x000fe2000801007f */
[----:B------:R-:W-:Y:S01]  /*5540*/  IABS R5, R54 ;  /* 0x0000003600057213 */ /* 0x000fe20000000000 */
[----:B------:R-:W-:Y:S01]  /*5550*/  FFMA.FTZ R11, R3, -UR5, R113 ;  /* 0x80000005030b7c23 */ /* 0x000fe20008010071 */
[----:B------:R-:W-:Y:S01]  /*5560*/  IABS R3, R47 ;  /* 0x0000002f00037213 */ /* 0x000fe20000000000 */
[----:B------:R-:W-:Y:S01]  /*5570*/  FFMA.FTZ R15, R10, -UR5, R114 ;  /* 0x800000050a0f7c23 */ /* 0x000fe20008010072 */
[----:B------:R-:W-:-:S02]  /*5580*/  FSEL R184, R67, -INF , !P1 ;  /* 0xff80000043b87808 */ /* 0x000fc40004800000 */
[----:B------:R-:W-:Y:S02]  /*5590*/  IABS R6, R55 ;  /* 0x0000003700067213 */ /* 0x000fe40000000000 */
[----:B------:R-:W-:Y:S02]  /*55a0*/  IABS R7, R45 ;  /* 0x0000002d00077213 */ /* 0x000fe40000000000 */
[----:B------:R-:W-:Y:S01]  /*55b0*/  ISETP.GE.AND P1, PT, R14, UR23, PT ;  /* 0x000000170e007c0c */ /* 0x000fe2000bf26270 */
[----:B------:R-:W-:Y:S01]  /*55c0*/  FFMA.FTZ R14, R8, -UR5, R131 ;  /* 0x80000005080e7c23 */ /* 0x000fe20008010083 */
[----:B------:R-:W-:Y:S01]  /*55d0*/  IABS R9, R31 ;  /* 0x0000001f00097213 */ /* 0x000fe20000000000 */
[----:B------:R-:W-:Y:S01]  /*55e0*/  IMAD.MOV.U32 R8, RZ, RZ, R5 ;  /* 0x000000ffff087224 */ /* 0x000fe200078e0005 */
[----:B------:R-:W-:Y:S01]  /*55f0*/  FSEL R149, R46, -INF , !P0 ;  /* 0xff8000002e957808 */ /* 0x000fe20004000000 */
[----:B------:R-:W-:Y:S01]  /*5600*/  IMAD.MOV.U32 R5, RZ, RZ, R3 ;  /* 0x000000ffff057224 */ /* 0x000fe200078e0003 */
[----:B------:R-:W-:Y:S01]  /*5610*/  FSEL R153, R26, -INF , !P0 ;  /* 0xff8000001a997808 */ /* 0x000fe20004000000 */
[----:B------:R-:W-:Y:S01]  /*5620*/  IMAD.MOV.U32 R10, RZ, RZ, R6 ;  /* 0x000000ffff0a7224 */ /* 0x000fe200078e0006 */
[----:B------:R-:W-:Y:S01]  /*5630*/  FSEL R158, R22, -INF , !P0 ;  /* 0xff800000169e7808 */ /* 0x000fe20004000000 */
[----:B------:R-:W-:Y:S01]  /*5640*/  IMAD.MOV.U32 R3, RZ, RZ, R7 ;  /* 0x000000ffff037224 */ /* 0x000fe200078e0007 */
[----:B------:R-:W-:Y:S01]  /*5650*/  FSEL R165, R21, -INF , !P0 ;  /* 0xff80000015a57808 */ /* 0x000fe20004000000 */
[----:B------:R-:W-:Y:S01]  /*5660*/  IMAD.MOV.U32 R6, RZ, RZ, R9 ;  /* 0x000000ffff067224 */ /* 0x000fe200078e0009 */
[----:B------:R-:W-:-:S02]  /*5670*/  PLOP3.LUT P0, PT, PT, PT, UP0, 0x80, 0x0 ;  /* 0x000000000000781c */ /* 0x000fc40003f0f008 */
[----:B------:R-:W-:Y:S02]  /*5680*/  I2FP.F32.S32 R7, R5 ;  /* 0x0000000500077245 */ /* 0x000fe40000201400 */
[----:B------:R-:W-:Y:S02]  /*5690*/  I2FP.F32.S32 R5, R3 ;  /* 0x0000000300057245 */ /* 0x000fe40000201400 */
[----:B------:R-:W-:Y:S01]  /*56a0*/  I2FP.F32.S32 R10, R10 ;  /* 0x0000000a000a7245 */ /* 0x000fe20000201400 */
[----:B------:R-:W-:Y:S01]  /*56b0*/  FFMA.FTZ R7, R7, -UR5, R115 ;  /* 0x8000000507077c23 */ /* 0x000fe20008010073 */
[----:B------:R-:W-:Y:S01]  /*56c0*/  I2FP.F32.S32 R8, R8 ;  /* 0x0000000800087245 */ /* 0x000fe20000201400 */
[----:B------:R-:W-:Y:S01]  /*56d0*/  FFMA.FTZ R5, R5, -UR5, R50 ;  /* 0x8000000505057c23 */ /* 0x000fe20008010032 */
[----:B------:R-:W-:Y:S01]  /*56e0*/  I2FP.F32.S32 R3, R6 ;  /* 0x0000000600037245 */ /* 0x000fe20000201400 */
[----:B------:R-:W-:Y:S01]  /*56f0*/  FFMA.FTZ R10, R10, -UR5, R48 ;  /* 0x800000050a0a7c23 */ /* 0x000fe20008010030 */
[----:B------:R-:W-:Y:S01]  /*5700*/  FSEL R146, R53, -INF , !P6 ;  /* 0xff80000035927808 */ /* 0x000fe20007000000 */
[----:B------:R-:W-:Y:S01]  /*5710*/  FFMA.FTZ R8, R8, -UR5, R49 ;  /* 0x8000000508087c23 */ /* 0x000fe20008010031 */
[----:B------:R-:W-:Y:S01]  /*5720*/  FSEL R148, R25, -INF , !P6 ;  /* 0xff80000019947808 */ /* 0x000fe20007000000 */
[----:B------:R-:W-:Y:S01]  /*5730*/  FFMA.FTZ R3, R3, -UR5, R51 ;  /* 0x8000000503037c23 */ /* 0x000fe20008010033 */
        /* <DEDUP_REMOVED lines=105> */
.L_x_359:
[----:B------:R-:W-:Y:S05]  /*5dd0*/  BSYNC B0 ;  /* 0x0000000000007941 */ /* 0x000fea0003800000 */
.L_x_358:
[----:B------:R-:W0:Y:S02]  /*5de0*/  LDGDEPBAR ;  /* 0x00000000000079af */ /* 0x000e240000000000 */
.L_x_357:
[----:B------:R-:W-:Y:S01]  /*5df0*/  FMNMX.FTZ R3, R59, R58, !PT ;  /* 0x0000003a3b037209 */ /* 0x000fe20007810000 */
[----:B------:R-:W-:Y:S01]  /*5e00*/  STL [R1+0x8c], R230 ;  /* 0x00008ce601007387 */ /* 0x000fe20000100800 */
[----:B--2---:R-:W-:Y:S01]  /*5e10*/  MOV R15, R31 ;  /* 0x0000001f000f7202 */ /* 0x004fe20000000f00 */
[----:B------:R-:W-:Y:S01]  /*5e20*/  ULDC UR6, c[0x0][0x2ec] ;  /* 0x0000bb0000067ab9 */ /* 0x000fe20000000800 */
[----:B------:R-:W-:Y:S01]  /*5e30*/  FMNMX.FTZ R3, R57, R3, !PT ;  /* 0x0000000339037209 */ /* 0x000fe20007810000 */
[----:B------:R-:W-:Y:S01]  /*5e40*/  STL [R1+0x88], R229 ;  /* 0x000088e501007387 */ /* 0x000fe20000100800 */
[----:B------:R-:W-:Y:S02]  /*5e50*/  LEA R216, R2, UR4, 0x1 ;  /* 0x0000000402d87c11 */ /* 0x000fe4000f8e08ff */
[----:B------:R-:W-:Y:S01]  /*5e60*/  FMNMX.FTZ R3, R56, R3, !PT ;  /* 0x0000000338037209 */ /* 0x000fe20007810000 */
[----:B------:R-:W-:Y:S01]  /*5e70*/  STL [R1+0x84], R228 ;  /* 0x000084e401007387 */ /* 0x000fe20000100800 */
[----:B------:R-:W-:Y:S01]  /*5e80*/  LEA R217, R4, R216, 0x1 ;  /* 0x000000d804d97211 */ /* 0x000fe200078e08ff */
[C---:B------:R-:W-:Y:S01]  /*5e90*/  IMAD R219, R0.reuse, 0x2, R216 ;  /* 0x0000000200db7824 */ /* 0x040fe200078e02d8 */
[----:B------:R-:W-:Y:S01]  /*5ea0*/  FMNMX.FTZ R3, R65, R3, !PT ;  /* 0x0000000341037209 */ /* 0x000fe20007810000 */
[----:B------:R-:W-:Y:S01]  /*5eb0*/  STL [R1+0x80], R227 ;  /* 0x000080e301007387 */ /* 0x000fe20000100800 */
[----:B------:R-:W-:-:S02]  /*5ec0*/  LEA R218, R0, R217, 0x1 ;  /* 0x000000d900da7211 */ /* 0x000fc400078e08ff */
        /* <DEDUP_REMOVED lines=8> */
[----:B------:R-:W-:-:S02]  /*5f50*/  FMNMX.FTZ R3, R60, R3, !PT ;  /* 0x000000033c037209 */ /* 0x000fc40007810000 */
[----:B------:R-:W-:Y:S01]  /*5f60*/  FMNMX.FTZ R154, R186, R5, !PT ;  /* 0x00000005ba9a7209 */ /* 0x000fe20007810000 */
[----:B------:R2:W-:Y:S01]  /*5f70*/  STL [R1+0x70], R223 ;  /* 0x000070df01007387 */ /* 0x0005e20000100800 */
        /* <DEDUP_REMOVED lines=17> */
[----:B------:R-:W-:Y:S01]  /*6090*/  LDSM.16.MT88.4 R68, [R216+0xc000] ;  /* 0x00c00000d844783b */ /* 0x000fe20000004200 */
[----:B------:R-:W-:Y:S01]  /*60a0*/  FMNMX.FTZ R3, R165, R3, !PT ;  /* 0x00000003a5037209 */ /* 0x000fe20007810000 */
[----:B--2---:R-:W-:Y:S01]  /*60b0*/  IMAD.MOV.U32 R223, RZ, RZ, R30 ;  /* 0x000000ffffdf7224 */ /* 0x004fe200078e001e */
[----:B------:R-:W-:Y:S01]  /*60c0*/  FMNMX.FTZ R154, R252, R154, !PT ;  /* 0x0000009afc9a7209 */ /* 0x000fe20007810000 */
[----:B------:R-:W-:Y:S01]  /*60d0*/  LDSM.16.MT88.4 R76, [R217+0xc000] ;  /* 0x00c00000d94c783b */ /* 0x000fe20000004200 */
[----:B------:R-:W-:-:S03]  /*60e0*/  FMNMX.FTZ R3, R163, R3, !PT ;  /* 0x00000003a3037209 */ /* 0x000fc60007810000 */
[----:B------:R-:W2:Y:S01]  /*60f0*/  SHFL.BFLY PT, R5, R154, 0x2, 0x1f ;  /* 0x0c401f009a057f89 */ /* 0x000ea200000e0000 */
[----:B------:R-:W-:-:S03]  /*6100*/  FMNMX.FTZ R3, R162, R3, !PT ;  /* 0x00000003a2037209 */ /* 0x000fc60007810000 */
[----:B------:R-:W-:Y:S01]  /*6110*/  LDSM.16.MT88.4 R72, [R219+0xc000] ;  /* 0x00c00000db48783b */ /* 0x000fe20000004200 */
        /* <DEDUP_REMOVED lines=8> */
[----:B--2---:R-:W-:-:S03]  /*61a0*/  FMNMX.FTZ R154, R154, R5, !PT ;  /* 0x000000059a9a7209 */ /* 0x004fc60007810000 */
[----:B------:R-:W-:Y:S04]  /*61b0*/  LDSM.16.MT88.4 R104, [R218+0xe000] ;  /* 0x00e00000da68783b */ /* 0x000fe80000004200 */
[----:B-1----:R-:W1:Y:S04]  /*61c0*/  SHFL.BFLY PT, R6, R154, 0x1, 0x1f ;  /* 0x0c201f009a067f89 */ /* 0x002e6800000e0000 */
[----:B------:R-:W2:Y:S04]  /*61d0*/  SHFL.BFLY PT, R5, R3, 0x2, 0x1f ;  /* 0x0c401f0003057f89 */ /* 0x000ea800000e0000 */
[----:B------:R-:W-:Y:S04]  /*61e0*/  LDSM.16.MT88.4 R36, [R216+0xc800] ;  /* 0x00c80000d824783b */ /* 0x000fe80000004200 */
[----:B------:R-:W-:Y:S04]  /*61f0*/  LDSM.16.MT88.4 R52, [R219+0xe800] ;  /* 0x00e80000db34783b */ /* 0x000fe80000004200 */
[----:B------:R-:W-:Y:S04]  /*6200*/  STL [R1+0x58], R159 ;  /* 0x0000589f01007387 */ /* 0x000fe80000100800 */
[----:B------:R-:W-:Y:S01]  /*6210*/  LDSM.16.MT88.4 R48, [R219+0xc800] ;  /* 0x00c80000db30783b */ /* 0x000fe20000004200 */
[----:B-1----:R-:W-:-:S03]  /*6220*/  FMNMX.FTZ R154, R154, R6, !PT ;  /* 0x000000069a9a7209 */ /* 0x002fc60007810000 */
[----:B------:R-:W-:Y:S01]  /*6230*/  LDSM.16.MT88.4 R40, [R218+0xc800] ;  /* 0x00c80000da28783b */ /* 0x000fe20000004200 */
[----:B------:R-:W-:Y:S02]  /*6240*/  FMNMX.FTZ R6, R166, R168, !PT ;  /* 0x000000a8a6067209 */ /* 0x000fe40007810000 */
[C---:B------:R-:W-:Y:S01]  /*6250*/  FSETP.NEU.FTZ.AND P1, PT, R154.reuse, -INF , PT ;  /* 0xff8000009a00780b */ /* 0x040fe20003f3d000 */
[----:B------:R-:W-:Y:S01]  /*6260*/  FMUL.FTZ R12, R154, UR6 ;  /* 0x000000069a0c7c20 */ /* 0x000fe20008410000 */
[----:B--2---:R-:W-:-:S04]  /*6270*/  FMNMX.FTZ R3, R3, R5, !PT ;  /* 0x0000000503037209 */ /* 0x004fc80007810000 */
[----:B------:R-:W-:Y:S01]  /*6280*/  FSEL R12, R12, RZ, P1 ;  /* 0x000000ff0c0c7208 */ /* 0x000fe20000800000 */
[----:B------:R-:W1:Y:S04]  /*6290*/  SHFL.BFLY PT, R152, R3, 0x1, 0x1f ;  /* 0x0c201f0003987f89 */ /* 0x000e6800000e0000 */
[----:B------:R-:W-:-:S04]  /*62a0*/  FFMA.FTZ R5, R59, UR6, -R12 ;  /* 0x000000063b057c23 */ /* 0x000fc8000801080c */
[----:B------:R2:W-:Y:S01]  /*62b0*/  MUFU.EX2 R229, R5 ;  /* 0x0000000500e57308 */ /* 0x0005e20000000800 */
[----:B-1----:R-:W-:Y:S01]  /*62c0*/  FMNMX.FTZ R152, R3, R152, !PT ;  /* 0x0000009803987209 */ /* 0x002fe20007810000 */
[--C-:B--2---:R-:W-:Y:S01]  /*62d0*/  FFMA.FTZ R5, R58, UR6, -R12.reuse ;  /* 0x000000063a057c23 */ /* 0x104fe2000801080c */
[----:B------:R-:W-:Y:S02]  /*62e0*/  FFMA.FTZ R3, R57, UR6, -R12 ;  /* 0x0000000639037c23 */ /* 0x000fe4000801080c */
[----:B------:R-:W-:-:S03]  /*62f0*/  FSETP.NEU.FTZ.AND P1, PT, R152, -INF , PT ;  /* 0xff8000009800780b */ /* 0x000fc60003f3d000 */
[----:B------:R1:W2:Y:S08]  /*6300*/  MUFU.EX2 R230, R5 ;  /* 0x0000000500e67308 */ /* 0x0002b00000000800 */
[----:B------:R3:W-:Y:S01]  /*6310*/  MUFU.EX2 R173, R3 ;  /* 0x0000000300ad7308 */ /* 0x0007e20000000800 */
[----:B-1----:R-:W-:Y:S02]  /*6320*/  FFMA.FTZ R5, R56, UR6, -R12 ;  /* 0x0000000638057c23 */ /* 0x002fe4000801080c */
[----:B------:R-:W-:Y:S05]  /*6330*/  LDSM.16.MT88.4 R56, [R217+0xc800] ;  /* 0x00c80000d938783b */ /* 0x000fea0000004200 */
[----:B------:R1:W-:Y:S01]  /*6340*/  MUFU.EX2 R205, R5 ;  /* 0x0000000500cd7308 */ /* 0x0003e20000000800 */
[----:B---3--:R-:W-:-:S05]  /*6350*/  FMUL.FTZ R3, R152, UR6 ;  /* 0x0000000698037c20 */ /* 0x008fca0008410000 */
[----:B------:R-:W-:-:S05]  /*6360*/  FSEL R3, R3, RZ, P1 ;  /* 0x000000ff03037208 */ /* 0x000fca0000800000 */
[--C-:B------:R-:W-:Y:S01]  /*6370*/  FFMA.FTZ R4, R60, UR6, -R3.reuse ;  /* 0x000000063c047c23 */ /* 0x100fe20008010803 */
[----:B-1----:R-:W-:Y:S01]  /*6380*/  FMNMX.FTZ R5, R155, R6, !PT ;  /* 0x000000069b057209 */ /* 0x002fe20007810000 */
[----:B------:R-:W-:Y:S02]  /*6390*/  FFMA.FTZ R6, R63, UR6, -R3 ;  /* 0x000000063f067c23 */ /* 0x000fe40008010803 */
[----:B------:R2:W-:Y:S01]  /*63a0*/  MUFU.EX2 R222, R4 ;  /* 0x0000000400de7308 */ /* 0x0005e20000000800 */
[----:B------:R-:W-:-:S04]  /*63b0*/  FMNMX.FTZ R5, R150, R5, !PT ;  /* 0x0000000596057209 */ /* 0x000fc80007810000 */
[----:B------:R-:W-:-:S03]  /*63c0*/  FMNMX.FTZ R5, R147, R5, !PT ;  /* 0x0000000593057209 */ /* 0x000fc60007810000 */
[----:B------:R1:W-:Y:S01]  /*63d0*/  MUFU.EX2 R193, R6 ;  /* 0x0000000600c17308 */ /* 0x0003e20000000800 */
[----:B------:R-:W-:-:S04]  /*63e0*/  FMNMX.FTZ R2, R144, R5, !PT ;  /* 0x0000000590027209 */ /* 0x000fc80007810000 */
[----:B------:R-:W-:Y:S02]  /*63f0*/  FMNMX.FTZ R2, R142, R2, !PT ;  /* 0x000000028e027209 */ /* 0x000fe40007810000 */
[----:B--2---:R-:W-:Y:S02]  /*6400*/  F2FP.F16.F32.PACK_AB R4, R230, R229 ;  /* 0x000000e5e604723e */ /* 0x004fe400000000ff */
[----:B------:R-:W-:-:S04]  /*6410*/  FMNMX.FTZ R2, R141, R2, !PT ;  /* 0x000000028d027209 */ /* 0x000fc80007810000 */
[----:B------:R-:W-:Y:S01]  /*6420*/  FMNMX.FTZ R0, R184, R2, !PT ;  /* 0x00000002b8007209 */ /* 0x000fe20007810000 */
[--C-:B------:R-:W-:Y:S01]  /*6430*/  FFMA.FTZ R2, R61, UR6, -R3.reuse ;  /* 0x000000063d027c23 */ /* 0x100fe20008010803 */
[----:B-1----:R-:W-:Y:S02]  /*6440*/  FFMA.FTZ R6, R62, UR6, -R3 ;  /* 0x000000063e067c23 */ /* 0x002fe40008010803 */
[----:B------:R-:W-:Y:S01]  /*6450*/  FMNMX.FTZ R0, R149, R0, !PT ;  /* 0x0000000095007209 */ /* 0x000fe20007810000 */
[----:B------:R1:W2:Y:S01]  /*6460*/  MUFU.EX2 R226, R2 ;  /* 0x0000000200e27308 */ /* 0x0002a20000000800 */
[----:B------:R-:W-:Y:S02]  /*6470*/  LDSM.16.MT88.4 R60, [R217+0xe800] ;  /* 0x00e80000d93c783b */ /* 0x000fe40000004200 */
[----:B------:R-:W-:-:S04]  /*6480*/  FMNMX.FTZ R0, R146, R0, !PT ;  /* 0x0000000092007209 */ /* 0x000fc80007810000 */
[----:B------:R-:W-:Y:S01]  /*6490*/  FMNMX.FTZ R0, R143, R0, !PT ;  /* 0x000000008f007209 */ /* 0x000fe20007810000 */
[----:B------:R3:W4:Y:S03]  /*64a0*/  MUFU.EX2 R179, R6 ;  /* 0x0000000600b37308 */ /* 0x0007260000000800 */
[----:B------:R-:W-:-:S04]  /*64b0*/  FMNMX.FTZ R0, R245, R0, !PT ;  /* 0x00000000f5007209 */ /* 0x000fc80007810000 */
[----:B------:R-:W-:Y:S01]  /*64c0*/  FMNMX.FTZ R0, R235, R0, !PT ;  /* 0x00000000eb007209 */ /* 0x000fe20007810000 */
[----:B-1----:R-:W-:Y:S01]  /*64d0*/  FFMA.FTZ R2, R65, UR6, -R12 ;  /* 0x0000000641027c23 */ /* 0x002fe2000801080c */
[----:B--2---:R-:W-:Y:S02]  /*64e0*/  F2FP.F16.F32.PACK_AB R7, R226, R222 ;  /* 0x000000dee207723e */ /* 0x004fe400000000ff */
[----:B------:R-:W-:Y:S01]  /*64f0*/  FMNMX.FTZ R0, R207, R0, !PT ;  /* 0x00000000cf007209 */ /* 0x000fe20007810000 */
[----:B------:R1:W-:Y:S03]  /*6500*/  MUFU.EX2 R204, R2 ;  /* 0x0000000200cc7308 */ /* 0x0003e60000000800 */
[----:B------:R-:W-:Y:S02]  /*6510*/  FMNMX.FTZ R0, R206, R0, !PT ;  /* 0x00000000ce007209 */ /* 0x000fe40007810000 */
[----:B---3--:R-:W-:-:S02]  /*6520*/  F2FP.F16.F32.PACK_AB R6, R205, R173 ;  /* 0x000000adcd06723e */ /* 0x008fc400000000ff */
[----:B----4-:R-:W-:Y:S01]  /*6530*/  F2FP.F16.F32.PACK_AB R5, R179, R193 ;  /* 0x000000c1b305723e */ /* 0x010fe200000000ff */
[----:B------:R-:W2:Y:S06]  /*6540*/  SHFL.BFLY PT, R9, R0, 0x2, 0x1f ;  /* 0x0c401f0000097f89 */ /* 0x000eac00000e0000 */
[----:B------:R-:W-:Y:S01]  /*6550*/  HMMA.16816.F32 R44, R4, R68, RZ ;  /* 0x00000044042c723c */ /* 0x000fe200000018ff */
[----:B-1----:R-:W-:Y:S01]  /*6560*/  FMNMX.FTZ R2, R170, R8, !PT ;  /* 0x00000008aa027209 */ /* 0x002fe20007810000 */
[----:B------:R-:W-:-:S04]  /*6570*/  FFMA.FTZ R8, R66, UR6, -R12 ;  /* 0x0000000642087c23 */ /* 0x000fc8000801080c */
[C---:B------:R-:W-:Y:S01]  /*6580*/  HMMA.16816.F32 R136, R4.reuse, R76, RZ ;  /* 0x0000004c0488723c */ /* 0x040fe200000018ff */
[----:B------:R-:W-:Y:S01]  /*6590*/  FMNMX.FTZ R2, R169, R2, !PT ;  /* 0x00000002a9027209 */ /* 0x000fe20007810000 */
[----:B------:R1:W-:Y:S03]  /*65a0*/  MUFU.EX2 R224, R8 ;  /* 0x0000000800e07308 */ /* 0x0003e60000000800 */
[----:B------:R-:W-:Y:S01]  /*65b0*/  FMNMX.FTZ R2, R167, R2, !PT ;  /* 0x00000002a7027209 */ /* 0x000fe20007810000 */
[C---:B------:R-:W-:Y:S03]  /*65c0*/  HMMA.16816.F32 R132, R4.reuse, R72, RZ ;  /* 0x000000480484723c */ /* 0x040fe600000018ff */
[----:B------:R-:W-:Y:S02]  /*65d0*/  FMNMX.FTZ R2, R164, R2, !PT ;  /* 0x00000002a4027209 */ /* 0x000fe40007810000 */
[----:B--2---:R-:W-:Y:S01]  /*65e0*/  FMNMX.FTZ R0, R0, R9, !PT ;  /* 0x0000000900007209 */ /* 0x004fe20007810000 */
[C---:B------:R-:W-:Y:S04]  /*65f0*/  HMMA.16816.F32 R128, R4.reuse, R80, RZ ;  /* 0x000000500480723c */ /* 0x040fe800000018ff */
[----:B------:R-:W2:Y:S01]  /*6600*/  SHFL.BFLY PT, R9, R0, 0x1, 0x1f ;  /* 0x0c201f0000097f89 */ /* 0x000ea200000e0000 */
[--C-:B-1----:R-:W-:Y:S01]  /*6610*/  FFMA.FTZ R8, R84, UR6, -R12.reuse ;  /* 0x0000000654087c23 */ /* 0x102fe2000801080c */
[C---:B------:R-:W-:Y:S03]  /*6620*/  HMMA.16816.F32 R124, R4.reuse, R88, RZ ;  /* 0x00000058047c723c */ /* 0x040fe600000018ff */
[----:B------:R1:W-:Y:S03]  /*6630*/  MUFU.EX2 R227, R8 ;  /* 0x0000000800e37308 */ /* 0x0003e60000000800 */
[C---:B------:R-:W-:Y:S06]  /*6640*/  HMMA.16816.F32 R120, R4.reuse, R92, RZ ;  /* 0x0000005c0478723c */ /* 0x040fec00000018ff */
[C---:B------:R-:W-:Y:S06]  /*6650*/  HMMA.16816.F32 R116, R4.reuse, R96, RZ ;  /* 0x000000600474723c */ /* 0x040fec00000018ff */
[C---:B------:R-:W-:Y:S01]  /*6660*/  HMMA.16816.F32 R108, R4.reuse, R104, RZ ;  /* 0x00000068046c723c */ /* 0x040fe200000018ff */
[----:B-1----:R-:W-:Y:S01]  /*6670*/  FMNMX.FTZ R8, R161, R2, !PT ;  /* 0x00000002a1087209 */ /* 0x002fe20007810000 */
[----:B------:R-:W-:Y:S01]  /*6680*/  FFMA.FTZ R2, R64, UR6, -R12 ;  /* 0x0000000640027c23 */ /* 0x000fe2000801080c */
[----:B--2---:R-:W-:Y:S01]  /*6690*/  FMNMX.FTZ R156, R0, R9, !PT ;  /* 0x00000009009c7209 */ /* 0x004fe20007810000 */
[----:B------:R-:W-:Y:S01]  /*66a0*/  LDSM.16.MT88.4 R64, [R216+0xe800] ;  /* 0x00e80000d840783b */ /* 0x000fe20000004200 */
[----:B------:R-:W-:Y:S01]  /*66b0*/  FMNMX.FTZ R8, R160, R8, !PT ;  /* 0x00000008a0087209 */ /* 0x000fe20007810000 */
[----:B------:R1:W2:Y:S01]  /*66c0*/  MUFU.EX2 R196, R2 ;  /* 0x0000000200c47308 */ /* 0x0002a20000000800 */
[----:B------:R-:W-:Y:S01]  /*66d0*/  FSETP.NEU.FTZ.AND P1, PT, R156, -INF , PT ;  /* 0xff8000009c00780b */ /* 0x000fe20003f3d000 */
[C---:B------:R-:W-:Y:S06]  /*66e0*/  HMMA.16816.F32 R112, R4.reuse, R70, RZ ;  /* 0x000000460470723c */ /* 0x040fec00000018ff */
[C---:B------:R-:W-:Y:S06]  /*66f0*/  HMMA.16816.F32 R100, R4.reuse, R78, RZ ;  /* 0x0000004e0464723c */ /* 0x040fec00000018ff */
[----:B------:R-:W-:Y:S01]  /*6700*/  HMMA.16816.F32 R32, R4, R82, RZ ;  /* 0x000000520420723c */ /* 0x000fe200000018ff */
[----:B-1----:R-:W-:Y:S01]  /*6710*/  FMNMX.FTZ R2, R185, R8, !PT ;  /* 0x00000008b9027209 */ /* 0x002fe20007810000 */
[----:B------:R-:W-:Y:S01]  /*6720*/  FFMA.FTZ R8, R85, UR6, -R3 ;  /* 0x0000000655087c23 */ /* 0x000fe20008010803 */
[----:B--2---:R-:W-:-:S03]  /*6730*/  F2FP.F16.F32.PACK_AB R10, R196, R227 ;  /* 0x000000e3c40a723e */ /* 0x004fc600000000ff */
[C---:B------:R-:W-:Y:S01]  /*6740*/  HMMA.16816.F32 R28, R4.reuse, R90, RZ ;  /* 0x0000005a041c723c */ /* 0x040fe200000018ff */
[----:B------:R-:W-:Y:S01]  /*6750*/  FMNMX.FTZ R2, R153, R2, !PT ;  /* 0x0000000299027209 */ /* 0x000fe20007810000 */
[----:B------:R1:W-:Y:S03]  /*6760*/  MUFU.EX2 R174, R8 ;  /* 0x0000000800ae7308 */ /* 0x0003e60000000800 */
[----:B------:R-:W-:Y:S01]  /*6770*/  FMNMX.FTZ R2, R148, R2, !PT ;  /* 0x0000000294027209 */ /* 0x000fe20007810000 */
[----:B------:R-:W-:Y:S03]  /*6780*/  HMMA.16816.F32 R24, R4, R94, RZ ;  /* 0x0000005e0418723c */ /* 0x000fe600000018ff */
[----:B------:R-:W-:-:S03]  /*6790*/  FMNMX.FTZ R2, R145, R2, !PT ;  /* 0x0000000291027209 */ /* 0x000fc60007810000 */
[----:B------:R-:W-:Y:S01]  /*67a0*/  HMMA.16816.F32 R20, R4, R98, RZ ;  /* 0x000000620414723c */ /* 0x000fe200000018ff */
[----:B------:R-:W-:-:S04]  /*67b0*/  FMNMX.FTZ R2, R177, R2, !PT ;  /* 0x00000002b1027209 */ /* 0x000fc80007810000 */
[----:B------:R-:W-:Y:S01]  /*67c0*/  FMNMX.FTZ R2, R247, R2, !PT ;  /* 0x00000002f7027209 */ /* 0x000fe20007810000 */
[----:B------:R-:W-:Y:S01]  /*67d0*/  HMMA.16816.F32 R16, R4, R106, RZ ;  /* 0x0000006a0410723c */ /* 0x000fe200000018ff */
[----:B-1----:R-:W-:Y:S02]  /*67e0*/  FFMA.FTZ R8, R86, UR6, -R3 ;  /* 0x0000000656087c23 */ /* 0x002fe40008010803 */
[----:B------:R-:W-:Y:S02]  /*67f0*/  FMNMX.FTZ R2, R246, R2, !PT ;  /* 0x00000002f6027209 */ /* 0x000fe40007810000 */
[----:B------:R1:W2:Y:S02]  /*6800*/  MUFU.EX2 R225, R8 ;  /* 0x0000000800e17308 */ /* 0x0002a40000000800 */
[----:B------:R-:W-:Y:S01]  /*6810*/  FMNMX.FTZ R13, R244, R2, !PT ;  /* 0x00000002f40d7209 */ /* 0x000fe20007810000 */
[----:B------:R-:W-:-:S04]  /*6820*/  FMUL.FTZ R2, R156, UR6 ;  /* 0x000000069c027c20 */ /* 0x000fc80008410000 */
[----:B------:R-:W3:Y:S01]  /*6830*/  SHFL.BFLY PT, R14, R13, 0x2, 0x1f ;  /* 0x0c401f000d0e7f89 */ /* 0x000ee200000e0000 */
[----:B------:R-:W-:-:S05]  /*6840*/  FSEL R2, R2, RZ, P1 ;  /* 0x000000ff02027208 */ /* 0x000fca0000800000 */
[----:B------:R-:W-:-:S04]  /*6850*/  FFMA.FTZ R0, R166, UR6, -R2 ;  /* 0x00000006a6007c23 */ /* 0x000fc80008010802 */
[----:B------:R3:W-:Y:S01]  /*6860*/  MUFU.EX2 R192, R0 ;  /* 0x0000000000c07308 */ /* 0x0007e20000000800 */
[----:B-1----:R-:W-:Y:S01]  /*6870*/  FFMA.FTZ R8, R87, UR6, -R3 ;  /* 0x0000000657087c23 */ /* 0x002fe20008010803 */
[----:B--2---:R-:W-:Y:S01]  /*6880*/  F2FP.F16.F32.PACK_AB R9, R225, R174 ;  /* 0x000000aee109723e */ /* 0x004fe200000000ff */
[----:B------:R-:W-:Y:S05]  /*6890*/  HMMA.16816.F32 R84, R4, R74, RZ ;  /* 0x0000004a0454723c */ /* 0x000fea00000018ff */
[----:B------:R1:W-:Y:S02]  /*68a0*/  MUFU.EX2 R228, R8 ;  /* 0x0000000800e47308 */ /* 0x0003e40000000800 */
[----:B------:R-:W-:Y:S01]  /*68b0*/  FFMA.FTZ R4, R168, UR6, -R2 ;  /* 0x00000006a8047c23 */ /* 0x000fe20008010802 */
[----:B------:R-:W-:-:S05]  /*68c0*/  IMAD.MOV.U32 R168, RZ, RZ, R193 ;  /* 0x000000ffffa87224 */ /* 0x000fca00078e00c1 */
[----:B------:R2:W-:Y:S01]  /*68d0*/  MUFU.EX2 R166, R4 ;  /* 0x0000000400a67308 */ /* 0x0005e20000000800 */
[----:B---3--:R-:W-:-:S05]  /*68e0*/  FMNMX.FTZ R0, R13, R14, !PT ;  /* 0x0000000e0d007209 */ /* 0x008fca0007810000 */
[----:B------:R-:W3:Y:S01]  /*68f0*/  SHFL.BFLY PT, R5, R0, 0x1, 0x1f ;  /* 0x0c201f0000057f89 */ /* 0x000ee200000e0000 */
[----:B-1----:R-:W-:-:S04]  /*6900*/  FFMA.FTZ R8, R140, UR6, -R3 ;  /* 0x000000068c087c23 */ /* 0x002fc80008010803 */
[----:B------:R1:W4:Y:S01]  /*6910*/  MUFU.EX2 R197, R8 ;  /* 0x0000000800c57308 */ /* 0x0003220000000800 */
[----:B--2---:R-:W-:-:S07]  /*6920*/  FFMA.FTZ R4, R155, UR6, -R2 ;  /* 0x000000069b047c23 */ /* 0x004fce0008010802 */
[----:B------:R2:W2:Y:S01]  /*6930*/  MUFU.EX2 R208, R4 ;  /* 0x0000000400d07308 */ /* 0x0004a20000000800 */
[----:B-1----:R-:W-:Y:S02]  /*6940*/  F2FP.F16.F32.PACK_AB R8, R224, R204 ;  /* 0x000000cce008723e */ /* 0x002fe400000000ff */
[----:B----4-:R-:W-:Y:S02]  /*6950*/  F2FP.F16.F32.PACK_AB R11, R197, R228 ;  /* 0x000000e4c50b723e */ /* 0x010fe400000000ff */
[----:B---3--:R-:W-:Y:S01]  /*6960*/  FMNMX.FTZ R155, R0, R5, !PT ;  /* 0x00000005009b7209 */ /* 0x008fe20007810000 */
[--C-:B------:R-:W-:Y:S01]  /*6970*/  FFMA.FTZ R0, R142, UR6, -R2.reuse ;  /* 0x000000068e007c23 */ /* 0x100fe20008010802 */
[----:B--2---:R-:W-:-:S03]  /*6980*/  FFMA.FTZ R4, R150, UR6, -R2 ;  /* 0x0000000696047c23 */ /* 0x004fc60008010802 */
[----:B------:R-:W-:Y:S01]  /*6990*/  HMMA.16816.F32 R180, R8, R36, R44 ;  /* 0x0000002408b4723c */ /* 0x000fe2000000182c */
[----:B------:R1:W-:Y:S01]  /*69a0*/  MUFU.EX2 R150, R0 ;  /* 0x0000000000967308 */ /* 0x0003e20000000800 */
[----:B------:R-:W2:Y:S01]  /*69b0*/  LDSM.16.MT88.4 R44, [R218+0xe800] ;  /* 0x00e80000da2c783b */ /* 0x000ea20000004200 */
[----:B------:R-:W-:-:S03]  /*69c0*/  FSETP.NEU.FTZ.AND P1, PT, R155, -INF , PT ;  /* 0xff8000009b00780b */ /* 0x000fc60003f3d000 */
[C---:B------:R-:W-:Y:S03]  /*69d0*/  HMMA.16816.F32 R188, R8.reuse, R56, R136 ;  /* 0x0000003808bc723c */ /* 0x040fe60000001888 */
[----:B------:R3:W4:Y:S03]  /*69e0*/  MUFU.EX2 R221, R4 ;  /* 0x0000000400dd7308 */ /* 0x0007260000000800 */
[----:B------:R-:W-:Y:S01]  /*69f0*/  HMMA.16816.F32 R212, R8, R60, R120 ;  /* 0x0000003c08d4723c */ /* 0x000fe20000001878 */
[----:B------:R-:W-:Y:S01]  /*6a00*/  MOV R137, R226 ;  /* 0x000000e200897202 */ /* 0x000fe20000000f00 */
[----:B------:R-:W-:Y:S02]  /*6a10*/  IMAD.MOV.U32 R138, RZ, RZ, R168 ;  /* 0x000000ffff8a7224 */ /* 0x000fe400078e00a8 */
[----:B-1----:R-:W-:-:S02]  /*6a20*/  FMUL.FTZ R0, R155, UR6 ;  /* 0x000000069b007c20 */ /* 0x002fc40008410000 */
[----:B------:R-:W-:Y:S03]  /*6a30*/  HMMA.16816.F32 R116, R8, R52, R116 ;  /* 0x000000340874723c */ /* 0x000fe60000001874 */
[----:B------:R-:W-:-:S03]  /*6a40*/  FSEL R0, R0, RZ, P1 ;  /* 0x000000ff00007208 */ /* 0x000fc60000800000 */
[C---:B------:R-:W-:Y:S01]  /*6a50*/  HMMA.16816.F32 R200, R8.reuse, R64, R124 ;  /* 0x0000004008c8723c */ /* 0x040fe2000000187c */
[----:B---3--:R-:W-:Y:S01]  /*6a60*/  FFMA.FTZ R4, R147, UR6, -R2 ;  /* 0x0000000693047c23 */ /* 0x008fe20008010802 */
[----:B------:R-:W-:Y:S01]  /*6a70*/  FFMA.FTZ R5, R164, UR6, -R0 ;  /* 0x00000006a4057c23 */ /* 0x000fe20008010800 */
[----:B------:R-:W-:Y:S02]  /*6a80*/  IMAD.MOV.U32 R164, RZ, RZ, R208 ;  /* 0x000000ffffa47224 */ /* 0x000fe400078e00d0 */
[----:B------:R1:W-:Y:S01]  /*6a90*/  MUFU.EX2 R159, R4 ;  /* 0x00000004009f7308 */ /* 0x0003e20000000800 */
[C---:B------:R-:W-:Y:S06]  /*6aa0*/  HMMA.16816.F32 R132, R8.reuse, R48, R132 ;  /* 0x000000300884723c */ /* 0x040fec0000001884 */
[----:B------:R-:W-:Y:S01]  /*6ab0*/  IMAD.MOV.U32 R7, RZ, RZ, R215 ;  /* 0x000000ffff077224 */ /* 0x000fe200078e00d7 */
[----:B------:R-:W-:Y:S01]  /*6ac0*/  MOV R123, R212 ;  /* 0x000000d4007b7202 */ /* 0x000fe20000000f00 */
[----:B------:R-:W-:Y:S01]  /*6ad0*/  IMAD.MOV.U32 R122, RZ, RZ, R213 ;  /* 0x000000ffff7a7224 */ /* 0x000fe200078e00d5 */
[----:B------:R-:W-:Y:S01]  /*6ae0*/  MOV R121, R214 ;  /* 0x000000d600797202 */ /* 0x000fe20000000f00 */
[----:B------:R-:W-:Y:S02]  /*6af0*/  HMMA.16816.F32 R128, R8, R40, R128 ;  /* 0x000000280880723c */ /* 0x000fe40000001880 */
[----:B------:R-:W-:Y:S01]  /*6b00*/  IMAD.MOV.U32 R142, RZ, RZ, R119 ;  /* 0x000000ffff8e7224 */ /* 0x000fe200078e0077 */
[----:B------:R-:W-:Y:S01]  /*6b10*/  MOV R140, R116 ;  /* 0x00000074008c7202 */ /* 0x000fe20000000f00 */
[----:B------:R-:W-:-:S02]  /*6b20*/  IMAD.MOV.U32 R136, RZ, RZ, R117 ;  /* 0x000000ffff887224 */ /* 0x000fc400078e0075 */
[----:B--2---:R-:W-:Y:S01]  /*6b30*/  HMMA.16816.F32 R248, R8, R44, R108 ;  /* 0x0000002c08f8723c */ /* 0x004fe2000000186c */
[----:B-1----:R-:W-:Y:S01]  /*6b40*/  FFMA.FTZ R4, R144, UR6, -R2 ;  /* 0x0000000690047c23 */ /* 0x002fe20008010802 */
[----:B------:R-:W-:-:S03]  /*6b50*/  MOV R120, R118 ;  /* 0x0000007600787202 */ /* 0x000fc60000000f00 */
[----:B------:R1:W-:Y:S01]  /*6b60*/  MUFU.EX2 R139, R4 ;  /* 0x00000004008b7308 */ /* 0x0003e20000000800 */
[C---:B------:R-:W-:Y:S01]  /*6b70*/  HMMA.16816.F32 R112, R8.reuse, R38, R112 ;  /* 0x000000260870723c */ /* 0x040fe20000001870 */
[----:B------:R-:W-:Y:S01]  /*6b80*/  MOV R110, R192 ;  /* 0x000000c0006e7202 */ /* 0x000fe20000000f00 */
[----:B------:R-:W-:Y:S01]  /*6b90*/  IMAD.MOV.U32 R111, RZ, RZ, R7 ;  /* 0x000000ffff6f7224 */ /* 0x000fe200078e0007 */
[----:B------:R-:W-:Y:S01]  /*6ba0*/  MOV R108, R177 ;  /* 0x000000b1006c7202 */ /* 0x000fe20000000f00 */
[----:B------:R-:W-:Y:S02]  /*6bb0*/  IMAD.MOV.U32 R109, RZ, RZ, R176 ;  /* 0x000000ffff6d7224 */ /* 0x000fe400078e00b0 */
[C---:B------:R-:W-:Y:S06]  /*6bc0*/  HMMA.16816.F32 R192, R8.reuse, R58, R100 ;  /* 0x0000003a08c0723c */ /* 0x040fec0000001864 */
[----:B------:R-:W-:Y:S01]  /*6bd0*/  HMMA.16816.F32 R116, R8, R50, R84 ;  /* 0x000000320874723c */ /* 0x000fe20000001854 */
[----:B------:R-:W-:Y:S01]  /*6be0*/  IMAD.MOV.U32 R102, RZ, RZ, R142 ;  /* 0x000000ffff667224 */ /* 0x000fe200078e008e */
[----:B------:R-:W-:Y:S01]  /*6bf0*/  MOV R103, R140 ;  /* 0x0000008c00677202 */ /* 0x000fe20000000f00 */
[----:B------:R-:W-:-:S02]  /*6c00*/  IMAD.MOV.U32 R101, RZ, RZ, R179 ;  /* 0x000000ffff657224 */ /* 0x000fc400078e00b3 */
[----:B-1----:R-:W-:Y:S01]  /*6c10*/  FFMA.FTZ R4, R141, UR6, -R2 ;  /* 0x000000068d047c23 */ /* 0x002fe20008010802 */
[----:B------:R-:W-:Y:S01]  /*6c20*/  IMAD.MOV.U32 R141, RZ, RZ, R136 ;  /* 0x000000ffff8d7224 */ /* 0x000fe200078e0088 */
[C---:B------:R-:W-:Y:S01]  /*6c30*/  HMMA.16816.F32 R124, R8.reuse, R42, R32 ;  /* 0x0000002a087c723c */ /* 0x040fe20000001820 */
[----:B------:R-:W-:Y:S01]  /*6c40*/  MUFU.EX2 R32, R5 ;  /* 0x0000000500207308 */ /* 0x000fe20000000800 */
[----:B------:R-:W-:Y:S01]  /*6c50*/  MOV R142, R175 ;  /* 0x000000af008e7202 */ /* 0x000fe20000000f00 */
[----:B------:R-:W-:Y:S01]  /*6c60*/  IMAD.MOV.U32 R136, RZ, RZ, R174 ;  /* 0x000000ffff887224 */ /* 0x000fe200078e00ae */
[----:B------:R-:W-:Y:S02]  /*6c70*/  MOV R140, R173 ;  /* 0x000000ad008c7202 */ /* 0x000fe40000000f00 */
[C---:B------:R-:W-:Y:S03]  /*6c80*/  HMMA.16816.F32 R240, R8.reuse, R66, R28 ;  /* 0x0000004208f0723c */ /* 0x040fe6000000181c */
[----:B------:R1:W-:Y:S03]  /*6c90*/  MUFU.EX2 R14, R4 ;  /* 0x00000004000e7308 */ /* 0x0003e60000000800 */
[C---:B------:R-:W-:Y:S06]  /*6ca0*/  HMMA.16816.F32 R236, R8.reuse, R62, R24 ;  /* 0x0000003e08ec723c */ /* 0x040fec0000001818 */
[C---:B------:R-:W-:Y:S06]  /*6cb0*/  HMMA.16816.F32 R212, R8.reuse, R54, R20 ;  /* 0x0000003608d4723c */ /* 0x040fec0000001814 */
[----:B------:R-:W-:Y:S01]  /*6cc0*/  HMMA.16816.F32 R208, R8, R46, R16 ;  /* 0x0000002e08d0723c */ /* 0x000fe20000001810 */
[----:B-1----:R-:W-:-:S04]  /*6cd0*/  FFMA.FTZ R4, R172, UR6, -R0 ;  /* 0x00000006ac047c23 */ /* 0x002fc80008010800 */
[----:B------:R1:W-:Y:S02]  /*6ce0*/  MUFU.EX2 R144, R4 ;  /* 0x0000000400907308 */ /* 0x0003e40000000800 */
[----:B------:R-:W-:Y:S02]  /*6cf0*/  F2FP.F16.F32.PACK_AB R8, R166, R110 ;  /* 0x0000006ea608723e */ /* 0x000fe400000000ff */
[----:B----4-:R-:W-:Y:S01]  /*6d00*/  F2FP.F16.F32.PACK_AB R10, R221, R164 ;  /* 0x000000a4dd0a723e */ /* 0x010fe200000000ff */
        /* <DEDUP_REMOVED lines=8> */
[----:B--2---:R-:W-:Y:S01]  /*6d90*/  F2FP.F16.F32.PACK_AB R11, R220, R147 ;  /* 0x00000093dc0b723e */ /* 0x004fe200000000ff */
[----:B------:R-:W-:-:S04]  /*6da0*/  IMAD.MOV.U32 R167, RZ, RZ, R121 ;  /* 0x000000ffffa77224 */ /* 0x000fc800078e0079 */
[----:B------:R1:W2:Y:S02]  /*6db0*/  MUFU.EX2 R6, R4 ;  /* 0x0000000400067308 */ /* 0x0002a40000000800 */
[C---:B------:R-:W-:Y:S06]  /*6dc0*/  HMMA.16816.F32 R24, R8.reuse, R76, RZ ;  /* 0x0000004c0818723c */ /* 0x040fec00000018ff */
[----:B------:R-:W-:Y:S01]  /*6dd0*/  HMMA.16816.F32 R28, R8, R68, RZ ;  /* 0x00000044081c723c */ /* 0x000fe200000018ff */
[----:B------:R-:W-:-:S05]  /*6de0*/  MOV R77, R122 ;  /* 0x0000007a004d7202 */ /* 0x000fca0000000f00 */
[C---:B------:R-:W-:Y:S01]  /*6df0*/  HMMA.16816.F32 R20, R8.reuse, R72, RZ ;  /* 0x000000480814723c */ /* 0x040fe200000018ff */
[----:B-1----:R-:W-:Y:S01]  /*6e00*/  FFMA.FTZ R4, R161, UR6, -R0 ;  /* 0x00000006a1047c23 */ /* 0x002fe20008010800 */
[----:B------:R-:W-:Y:S02]  /*6e10*/  MOV R161, R14 ;  /* 0x0000000e00a17202 */ /* 0x000fe40000000f00 */
[----:B--2---:R-:W-:Y:S01]  /*6e20*/  MOV R76, R6 ;  /* 0x00000006004c7202 */ /* 0x004fe20000000f00 */
[----:B------:R1:W-:Y:S01]  /*6e30*/  MUFU.EX2 R226, R4 ;  /* 0x0000000400e27308 */ /* 0x0003e20000000800 */
[----:B------:R-:W-:Y:S01]  /*6e40*/  HMMA.16816.F32 R16, R8, R80, RZ ;  /* 0x000000500810723c */ /* 0x000fe200000018ff */
[----:B------:R-:W-:Y:S01]  /*6e50*/  F2FP.F16.F32.PACK_AB R6, R161, R150 ;  /* 0x00000096a106723e */ /* 0x000fe200000000ff */
[----:B------:R-:W-:Y:S01]  /*6e60*/  IMAD.MOV.U32 R73, RZ, RZ, R123 ;  /* 0x000000ffff497224 */ /* 0x000fe200078e007b */
[----:B------:R-:W-:Y:S02]  /*6e70*/  F2FP.F16.F32.PACK_AB R5, R32, R76 ;  /* 0x0000004c2005723e */ /* 0x000fe400000000ff */
[----:B------:R-:W-:-:S02]  /*6e80*/  MOV R14, R178 ;  /* 0x000000b2000e7202 */ /* 0x000fc40000000f00 */
[----:B------:R-:W-:Y:S01]  /*6e90*/  IMAD.MOV.U32 R80, RZ, RZ, R108 ;  /* 0x000000ffff507224 */ /* 0x000fe200078e006c */
[----:B------:R-:W-:Y:S01]  /*6ea0*/  MOV R72, R111 ;  /* 0x0000006f00487202 */ /* 0x000fe20000000f00 */
[----:B------:R-:W-:Y:S02]  /*6eb0*/  IMAD.MOV.U32 R81, RZ, RZ, R110 ;  /* 0x000000ffff517224 */ /* 0x000fe400078e006e */
[----:B-1----:R-:W-:-:S04]  /*6ec0*/  FFMA.FTZ R4, R160, UR6, -R0 ;  /* 0x00000006a0047c23 */ /* 0x002fc80008010800 */
[----:B------:R1:W2:Y:S02]  /*6ed0*/  MUFU.EX2 R160, R4 ;  /* 0x0000000400a07308 */ /* 0x0002a40000000800 */
[----:B-1----:R-:W-:Y:S02]  /*6ee0*/  F2FP.F16.F32.PACK_AB R4, R139, R159 ;  /* 0x0000009f8b04723e */ /* 0x002fe400000000ff */
[----:B--2---:R-:W-:-:S07]  /*6ef0*/  F2FP.F16.F32.PACK_AB R7, R160, R226 ;  /* 0x000000e2a007723e */ /* 0x004fce00000000ff */
[----:B------:R-:W-:Y:S06]  /*6f00*/  HMMA.16816.F32 R172, R4, R56, R24 ;  /* 0x0000003804ac723c */ /* 0x000fec0000001818 */
[----:B------:R-:W-:Y:S01]  /*6f10*/  HMMA.16816.F32 R24, R8, R92, RZ ;  /* 0x0000005c0818723c */ /* 0x000fe200000018ff */
[----:B------:R-:W-:Y:S02]  /*6f20*/  MOV R57, R141 ;  /* 0x0000008d00397202 */ /* 0x000fe40000000f00 */
[----:B------:R-:W-:Y:S02]  /*6f30*/  MOV R56, R102 ;  /* 0x0000006600387202 */ /* 0x000fe40000000f00 */
[----:B------:R-:W-:Y:S01]  /*6f40*/  MOV R141, R109 ;  /* 0x0000006d008d7202 */ /* 0x000fe20000000f00 */
[----:B------:R-:W-:Y:S01]  /*6f50*/  HMMA.16816.F32 R176, R4, R36, R28 ;  /* 0x0000002404b0723c */ /* 0x000fe2000000181c */
[----:B------:R-:W-:Y:S01]  /*6f60*/  MOV R92, R32 ;  /* 0x00000020005c7202 */ /* 0x000fe20000000f00 */
[----:B------:R-:W-:-:S04]  /*6f70*/  IMAD.MOV.U32 R93, RZ, RZ, R139 ;  /* 0x000000ffff5d7224 */ /* 0x000fc800078e008b */
[C---:B------:R-:W-:Y:S06]  /*6f80*/  HMMA.16816.F32 R168, R4.reuse, R48, R20 ;  /* 0x0000003004a8723c */ /* 0x040fec0000001814 */
[----:B------:R-:W-:Y:S01]  /*6f90*/  HMMA.16816.F32 R84, R4, R40, R16 ;  /* 0x000000280454723c */ /* 0x000fe20000001810 */
[----:B------:R-:W-:Y:S02]  /*6fa0*/  IMAD.MOV.U32 R48, RZ, RZ, R101 ;  /* 0x000000ffff307224 */ /* 0x000fe400078e0065 */
[----:B------:R-:W-:-:S03]  /*6fb0*/  IMAD.MOV.U32 R49, RZ, RZ, R103 ;  /* 0x000000ffff317224 */ /* 0x000fc600078e0067 */
[----:B------:R-:W-:Y:S01]  /*6fc0*/  HMMA.16816.F32 R28, R8, R88, RZ ;  /* 0x00000058081c723c */ /* 0x000fe200000018ff */
[----:B------:R-:W-:Y:S01]  /*6fd0*/  MOV R40, R136 ;  /* 0x0000008800287202 */ /* 0x000fe20000000f00 */
[----:B------:R-:W-:-:S04]  /*6fe0*/  IMAD.MOV.U32 R41, RZ, RZ, R120 ;  /* 0x000000ffff297224 */ /* 0x000fc800078e0078 */
[----:B------:R-:W-:Y:S01]  /*6ff0*/  HMMA.16816.F32 R20, R8, R96, RZ ;  /* 0x000000600814723c */ /* 0x000fe200000018ff */
[----:B------:R-:W-:Y:S01]  /*7000*/  MOV R88, R137 ;  /* 0x0000008900587202 */ /* 0x000fe20000000f00 */
[----:B------:R-:W-:-:S04]  /*7010*/  IMAD.MOV.U32 R89, RZ, RZ, R138 ;  /* 0x000000ffff597224 */ /* 0x000fc800078e008a */
[----:B------:R-:W-:Y:S01]  /*7020*/  HMMA.16816.F32 R16, R8, R104, RZ ;  /* 0x000000680810723c */ /* 0x000fe200000018ff */
[----:B------:R-:W-:-:S05]  /*7030*/  IMAD.MOV.U32 R96, RZ, RZ, R40 ;  /* 0x000000ffff607224 */ /* 0x000fca00078e0028 */
[----:B------:R-:W-:Y:S01]  /*7040*/  HMMA.16816.F32 R32, R8, R70, RZ ;  /* 0x000000460820723c */ /* 0x000fe200000018ff */
[----:B------:R-:W-:Y:S01]  /*7050*/  MOV R105, R88 ;  /* 0x0000005800697202 */ /* 0x000fe20000000f00 */
[----:B------:R-:W-:Y:S01]  /*7060*/  IMAD.MOV.U32 R104, RZ, RZ, R93 ;  /* 0x000000ffff687224 */ /* 0x000fe200078e005d */
[----:B------:R-:W-:Y:S02]  /*7070*/  MOV R88, R41 ;  /* 0x0000002900587202 */ /* 0x000fe40000000f00 */
[----:B------:R-:W-:Y:S01]  /*7080*/  MOV R93, R57 ;  /* 0x00000039005d7202 */ /* 0x000fe20000000f00 */
[C---:B------:R-:W-:Y:S01]  /*7090*/  HMMA.16816.F32 R100, R4.reuse, R64, R28 ;  /* 0x000000400464723c */ /* 0x040fe2000000181c */
[----:B------:R-:W-:Y:S02]  /*70a0*/  IMAD.MOV.U32 R57, RZ, RZ, R80 ;  /* 0x000000ffff397224 */ /* 0x000fe400078e0050 */
[----:B------:R-:W-:Y:S02]  /*70b0*/  IMAD.MOV.U32 R80, RZ, RZ, R77 ;  /* 0x000000ffff507224 */ /* 0x000fe400078e004d */
[----:B------:R-:W-:Y:S01]  /*70c0*/  IMAD.MOV.U32 R77, RZ, RZ, R166 ;  /* 0x000000ffff4d7224 */ /* 0x000fe200078e00a6 */
[C---:B------:R-:W-:Y:S06]  /*70d0*/  HMMA.16816.F32 R120, R4.reuse, R60, R24 ;  /* 0x0000003c0478723c */ /* 0x040fec0000001818 */
[C---:B------:R-:W-:Y:S06]  /*70e0*/  HMMA.16816.F32 R108, R4.reuse, R52, R20 ;  /* 0x00000034046c723c */ /* 0x040fec0000001814 */
[C---:B------:R-:W-:Y:S06]  /*70f0*/  HMMA.16816.F32 R136, R4.reuse, R44, R16 ;  /* 0x0000002c0488723c */ /* 0x040fec0000001810 */
[----:B------:R-:W-:Y:S06]  /*7100*/  HMMA.16816.F32 R68, R4, R38, R32 ;  /* 0x000000260444723c */ /* 0x000fec0000001820 */
[C---:B------:R-:W-:Y:S06]  /*7110*/  HMMA.16816.F32 R36, R8.reuse, R78, RZ ;  /* 0x0000004e0824723c */ /* 0x040fec00000018ff */
[----:B------:R-:W-:Y:S01]  /*7120*/  HMMA.16816.F32 R32, R8, R74, RZ ;  /* 0x0000004a0820723c */ /* 0x000fe200000018ff */
[----:B------:R-:W-:Y:S01]  /*7130*/  MOV R79, R92 ;  /* 0x0000005c004f7202 */ /* 0x000fe20000000f00 */
[----:B------:R-:W-:Y:S01]  /*7140*/  IMAD.MOV.U32 R92, RZ, RZ, R49 ;  /* 0x000000ffff5c7224 */ /* 0x000fe200078e0031 */
[----:B------:R-:W-:-:S02]  /*7150*/  MOV R49, R81 ;  /* 0x0000005100317202 */ /* 0x000fc40000000f00 */
[----:B------:R-:W-:Y:S01]  /*7160*/  MOV R81, R167 ;  /* 0x000000a700517202 */ /* 0x000fe20000000f00 */
[C---:B------:R-:W-:Y:S06]  /*7170*/  HMMA.16816.F32 R28, R8.reuse, R82, RZ ;  /* 0x00000052081c723c */ /* 0x040fec00000018ff */
[----:B------:R-:W-:Y:S01]  /*7180*/  HMMA.16816.F32 R24, R8, R90, RZ ;  /* 0x0000005a0818723c */ /* 0x000fe200000018ff */
[----:B------:R-:W-:Y:S02]  /*7190*/  MOV R83, R79 ;  /* 0x0000004f00537202 */ /* 0x000fe40000000f00 */
[----:B------:R-:W-:-:S02]  /*71a0*/  MOV R79, R48 ;  /* 0x00000030004f7202 */ /* 0x000fc40000000f00 */
[----:B------:R-:W-:Y:S01]  /*71b0*/  MOV R48, R223 ;  /* 0x000000df00307202 */ /* 0x000fe20000000f00 */
[----:B------:R-:W-:Y:S01]  /*71c0*/  HMMA.16816.F32 R20, R8, R94, RZ ;  /* 0x0000005e0814723c */ /* 0x000fe200000018ff */
[----:B------:R-:W-:-:S05]  /*71d0*/  MOV R91, R83 ;  /* 0x00000053005b7202 */ /* 0x000fca0000000f00 */
[----:B------:R-:W-:Y:S01]  /*71e0*/  HMMA.16816.F32 R16, R8, R98, RZ ;  /* 0x000000620810723c */ /* 0x000fe200000018ff */
[----:B------:R-:W-:-:S05]  /*71f0*/  MOV R95, R79 ;  /* 0x0000004f005f7202 */ /* 0x000fca0000000f00 */
[----:B------:R-:W-:Y:S01]  /*7200*/  HMMA.16816.F32 R8, R8, R106, RZ ;  /* 0x0000006a0808723c */ /* 0x000fe200000018ff */
[----:B------:R-:W-:Y:S01]  /*7210*/  MOV R99, R48 ;  /* 0x0000003000637202 */ /* 0x000fe20000000f00 */
[----:B------:R-:W-:-:S04]  /*7220*/  IMAD.MOV.U32 R98, RZ, RZ, R49 ;  /* 0x000000ffff627224 */ /* 0x000fc800078e0031 */
[----:B------:R-:W-:Y:S01]  /*7230*/  HMMA.16816.F32 R36, R4, R58, R36 ;  /* 0x0000003a0424723c */ /* 0x000fe20000001824 */
[----:B------:R-:W-:Y:S01]  /*7240*/  MOV R107, R72 ;  /* 0x00000048006b7202 */ /* 0x000fe20000000f00 */
[----:B------:R-:W-:Y:S01]  /*7250*/  IMAD.MOV.U32 R106, RZ, RZ, R81 ;  /* 0x000000ffff6a7224 */ /* 0x000fe200078e0051 */
[----:B------:R-:W-:-:S03]  /*7260*/  MOV R72, R197 ;  /* 0x000000c500487202 */ /* 0x000fc60000000f00 */
[----:B------:R-:W-:Y:S01]  /*7270*/  HMMA.16816.F32 R32, R4, R50, R32 ;  /* 0x000000320420723c */ /* 0x000fe20000001820 */
[----:B------:R-:W-:Y:S01]  /*7280*/  IMAD.MOV.U32 R58, RZ, RZ, R73 ;  /* 0x000000ffff3a7224 */ /* 0x000fe200078e0049 */
[----:B------:R-:W-:Y:S01]  /*7290*/  MOV R59, R80 ;  /* 0x00000050003b7202 */ /* 0x000fe20000000f00 */
[----:B------:R-:W-:-:S03]  /*72a0*/  IMAD.MOV.U32 R73, RZ, RZ, R196 ;  /* 0x000000ffff497224 */ /* 0x000fc600078e00c4 */
[C---:B------:R-:W-:Y:S01]  /*72b0*/  HMMA.16816.F32 R40, R4.reuse, R42, R28 ;  /* 0x0000002a0428723c */ /* 0x040fe2000000181c */
[----:B------:R-:W-:Y:S05]  /*72c0*/  LDSM.16.MT88.4 R28, [R219+0xd000] ;  /* 0x00d00000db1c783b */ /* 0x000fea0000004200 */
[C---:B------:R-:W-:Y:S01]  /*72d0*/  HMMA.16816.F32 R64, R4.reuse, R66, R24 ;  /* 0x000000420440723c */ /* 0x040fe20000001818 */
[----:B------:R-:W-:Y:S05]  /*72e0*/  LDSM.16.MT88.4 R24, [R216+0xf000] ;  /* 0x00f00000d818783b */ /* 0x000fea0000004200 */
[C---:B------:R-:W-:Y:S01]  /*72f0*/  HMMA.16816.F32 R60, R4.reuse, R62, R20 ;  /* 0x0000003e043c723c */ /* 0x040fe20000001814 */
[----:B------:R-:W-:Y:S05]  /*7300*/  LDSM.16.MT88.4 R20, [R216+0xd000] ;  /* 0x00d00000d814783b */ /* 0x000fea0000004200 */
[C---:B------:R-:W-:Y:S01]  /*7310*/  HMMA.16816.F32 R52, R4.reuse, R54, R16 ;  /* 0x000000360434723c */ /* 0x040fe20000001810 */
[----:B------:R-:W1:Y:S05]  /*7320*/  LDSM.16.MT88.4 R16, [R217+0xd000] ;  /* 0x00d00000d910783b */ /* 0x000e6a0000004200 */
[----:B------:R-:W-:Y:S07]  /*7330*/  HMMA.16816.F32 R44, R4, R46, R8 ;  /* 0x0000002e042c723c */ /* 0x000fee0000001808 */
[----:B------:R-:W-:-:S04]  /*7340*/  FFMA.FTZ R4, R184, UR6, -R2 ;  /* 0x00000006b8047c23 */ /* 0x000fc80008010802 */
[----:B------:R2:W-:Y:S02]  /*7350*/  MUFU.EX2 R75, R4 ;  /* 0x00000004004b7308 */ /* 0x0005e40000000800 */
[----:B--2---:R-:W-:Y:S01]  /*7360*/  FFMA.FTZ R4, R149, UR6, -R2 ;  /* 0x0000000695047c23 */ /* 0x004fe20008010802 */
[----:B------:R-:W-:-:S05]  /*7370*/  IMAD.MOV.U32 R149, RZ, RZ, R77 ;  /* 0x000000ffff957224 */ /* 0x000fca00078e004d */
[----:B------:R2:W-:Y:S02]  /*7380*/  MUFU.EX2 R167, R4 ;  /* 0x0000000400a77308 */ /* 0x0005e40000000800 */
[----:B--2---:R-:W-:-:S06]  /*7390*/  FFMA.FTZ R4, R146, UR6, -R2 ;  /* 0x0000000692047c23 */ /* 0x004fcc0008010802 */
[----:B------:R2:W-:Y:S02]  /*73a0*/  MUFU.EX2 R97, R4 ;  /* 0x0000000400617308 */ /* 0x0005e40000000800 */
[----:B--2---:R-:W-:Y:S01]  /*73b0*/  FFMA.FTZ R4, R143, UR6, -R2 ;  /* 0x000000068f047c23 */ /* 0x004fe20008010802 */
[----:B------:R-:W-:-:S05]  /*73c0*/  MOV R143, R199 ;  /* 0x000000c7008f7202 */ /* 0x000fca0000000f00 */
[----:B------:R2:W3:Y:S02]  /*73d0*/  MUFU.EX2 R166, R4 ;  /* 0x0000000400a67308 */ /* 0x0004e40000000800 */
[----:B--2---:R-:W-:Y:S01]  /*73e0*/  FFMA.FTZ R4, R185, UR6, -R0 ;  /* 0x00000006b9047c23 */ /* 0x004fe20008010800 */
[----:B---3--:R-:W-:-:S05]  /*73f0*/  F2FP.F16.F32.PACK_AB R10, R166, R97 ;  /* 0x00000061a60a723e */ /* 0x008fca00000000ff */
[----:B------:R2:W-:Y:S02]  /*7400*/  MUFU.EX2 R74, R4 ;  /* 0x00000004004a7308 */ /* 0x0005e40000000800 */
[----:B--2---:R-:W-:-:S06]  /*7410*/  FFMA.FTZ R4, R153, UR6, -R0 ;  /* 0x0000000699047c23 */ /* 0x004fcc0008010800 */
[----:B------:R2:W-:Y:S02]  /*7420*/  MUFU.EX2 R78, R4 ;  /* 0x00000004004e7308 */ /* 0x0005e40000000800 */
[----:B--2---:R-:W-:Y:S01]  /*7430*/  FFMA.FTZ R4, R148, UR6, -R0 ;  /* 0x0000000694047c23 */ /* 0x004fe20008010800 */
[----:B------:R-:W-:-:S05]  /*7440*/  MOV R148, R76 ;  /* 0x0000004c00947202 */ /* 0x000fca0000000f00 */
[----:B------:R2:W-:Y:S02]  /*7450*/  MUFU.EX2 R153, R4 ;  /* 0x0000000400997308 */ /* 0x0005e40000000800 */
[----:B--2---:R-:W-:Y:S01]  /*7460*/  FFMA.FTZ R4, R145, UR6, -R0 ;  /* 0x0000000691047c23 */ /* 0x004fe20008010800 */
[----:B------:R-:W-:-:S05]  /*7470*/  MOV R145, R167 ;  /* 0x000000a700917202 */ /* 0x000fca0000000f00 */
[----:B------:R2:W3:Y:S01]  /*7480*/  MUFU.EX2 R167, R4 ;  /* 0x0000000400a77308 */ /* 0x0004e20000000800 */
[----:B------:R-:W-:Y:S01]  /*7490*/  F2FP.F16.F32.PACK_AB R8, R145, R75 ;  /* 0x0000004b9108723e */ /* 0x000fe200000000ff */
[----:B--2---:R-:W-:Y:S01]  /*74a0*/  FFMA.FTZ R4, R186, UR6, -R12 ;  /* 0x00000006ba047c23 */ /* 0x004fe2000801080c */
[----:B---3--:R-:W-:-:S05]  /*74b0*/  F2FP.F16.F32.PACK_AB R11, R167, R153 ;  /* 0x00000099a70b723e */ /* 0x008fca00000000ff */
[----:B------:R2:W-:Y:S02]  /*74c0*/  MUFU.EX2 R146, R4 ;  /* 0x0000000400927308 */ /* 0x0005e40000000800 */
[----:B--2---:R-:W-:-:S06]  /*74d0*/  FFMA.FTZ R4, R158, UR6, -R12 ;  /* 0x000000069e047c23 */ /* 0x004fcc000801080c */
[----:B------:R2:W-:Y:S02]  /*74e0*/  MUFU.EX2 R7, R4 ;  /* 0x0000000400077308 */ /* 0x0005e40000000800 */
[----:B--2---:R-:W-:Y:S01]  /*74f0*/  FFMA.FTZ R4, R151, UR6, -R12 ;  /* 0x0000000697047c23 */ /* 0x004fe2000801080c */
[----:B------:R-:W-:Y:S02]  /*7500*/  IMAD.MOV.U32 R151, RZ, RZ, R78 ;  /* 0x000000ffff977224 */ /* 0x000fe400078e004e */
[----:B------:R-:W-:-:S03]  /*7510*/  IMAD.MOV.U32 R78, RZ, RZ, R89 ;  /* 0x000000ffff4e7224 */ /* 0x000fc600078e0059 */
[----:B------:R2:W3:Y:S01]  /*7520*/  MUFU.EX2 R5, R4 ;  /* 0x0000000400057308 */ /* 0x0004e20000000800 */
[----:B------:R-:W-:Y:S01]  /*7530*/  IMAD.MOV.U32 R89, RZ, RZ, R164 ;  /* 0x000000ffff597224 */ /* 0x000fe200078e00a4 */
[----:B------:R-:W-:Y:S01]  /*7540*/  F2FP.F16.F32.PACK_AB R9, R151, R74 ;  /* 0x0000004a9709723e */ /* 0x000fe200000000ff */
[----:B------:R-:W-:Y:S02]  /*7550*/  IMAD.MOV.U32 R90, RZ, RZ, R78 ;  /* 0x000000ffff5a7224 */ /* 0x000fe400078e004e */
[----:B------:R-:W-:-:S04]  /*7560*/  IMAD.MOV.U32 R94, RZ, RZ, R89 ;  /* 0x000000ffff5e7224 */ /* 0x000fc800078e0059 */
[C---:B-1----:R-:W-:Y:S06]  /*7570*/  HMMA.16816.F32 R172, R8.reuse, R16, R172 ;  /* 0x0000001008ac723c */ /* 0x042fec00000018ac */
[----:B------:R-:W-:Y:S01]  /*7580*/  HMMA.16816.F32 R36, R8, R18, R36 ;  /* 0x000000120824723c */ /* 0x000fe20000001824 */
[----:B--2---:R-:W-:Y:S01]  /*7590*/  FFMA.FTZ R4, R157, UR6, -R12 ;  /* 0x000000069d047c23 */ /* 0x004fe2000801080c */
[----:B---3--:R-:W-:-:S03]  /*75a0*/  IMAD.MOV.U32 R157, RZ, RZ, R5 ;  /* 0x000000ffff9d7224 */ /* 0x008fc600078e0005 */
[----:B------:R1:W-:Y:S01]  /*75b0*/  MUFU.EX2 R223, R4 ;  /* 0x0000000400df7308 */ /* 0x0003e20000000800 */
[C---:B------:R-:W-:Y:S06]  /*75c0*/  HMMA.16816.F32 R48, R8.reuse, R22, R68 ;  /* 0x000000160830723c */ /* 0x040fec0000001844 */
[C---:B------:R-:W-:Y:S06]  /*75d0*/  HMMA.16816.F32 R168, R8.reuse, R28, R168 ;  /* 0x0000001c08a8723c */ /* 0x040fec00000018a8 */
[----:B------:R-:W-:Y:S01]  /*75e0*/  HMMA.16816.F32 R32, R8, R30, R32 ;  /* 0x0000001e0820723c */ /* 0x000fe20000001820 */
[----:B-1----:R-:W-:-:S05]  /*75f0*/  FFMA.FTZ R4, R187, UR6, -R3 ;  /* 0x00000006bb047c23 */ /* 0x002fca0008010803 */
[----:B------:R-:W-:Y:S01]  /*7600*/  HMMA.16816.F32 R176, R8, R20, R176 ;  /* 0x0000001408b0723c */ /* 0x000fe200000018b0 */
[----:B------:R1:W-:Y:S02]  /*7610*/  MUFU.EX2 R158, R4 ;  /* 0x00000004009e7308 */ /* 0x0003e40000000800 */
[----:B-1----:R-:W-:Y:S01]  /*7620*/  FFMA.FTZ R4, R165, UR6, -R3 ;  /* 0x00000006a5047c23 */ /* 0x002fe20008010803 */
[----:B------:R-:W-:-:S05]  /*7630*/  IMAD.MOV.U32 R165, RZ, RZ, R198 ;  /* 0x000000ffffa57224 */ /* 0x000fca00078e00c6 */
[----:B------:R1:W2:Y:S02]  /*7640*/  MUFU.EX2 R6, R4 ;  /* 0x0000000400067308 */ /* 0x0002a40000000800 */
[----:B-1----:R-:W-:Y:S01]  /*7650*/  FFMA.FTZ R4, R163, UR6, -R3 ;  /* 0x00000006a3047c23 */ /* 0x002fe20008010803 */
[----:B------:R-:W-:-:S05]  /*7660*/  IMAD.MOV.U32 R163, RZ, RZ, R7 ;  /* 0x000000ffffa37224 */ /* 0x000fca00078e0007 */
[----:B------:R1:W-:Y:S02]  /*7670*/  MUFU.EX2 R164, R4 ;  /* 0x0000000400a47308 */ /* 0x0003e40000000800 */
[----:B-1----:R-:W-:Y:S01]  /*7680*/  FFMA.FTZ R4, R162, UR6, -R3 ;  /* 0x00000006a2047c23 */ /* 0x002fe20008010803 */
[----:B--2---:R-:W-:Y:S02]  /*7690*/  MOV R162, R6 ;  /* 0x0000000600a27202 */ /* 0x004fe40000000f00 */
[----:B------:R-:W-:-:S03]  /*76a0*/  F2FP.F16.F32.PACK_AB R6, R223, R157 ;  /* 0x0000009ddf06723e */ /* 0x000fc600000000ff */
[----:B------:R1:W2:Y:S01]  /*76b0*/  MUFU.EX2 R89, R4 ;  /* 0x0000000400597308 */ /* 0x0002a20000000800 */
[----:B------:R-:W-:Y:S02]  /*76c0*/  F2FP.F16.F32.PACK_AB R5, R162, R158 ;  /* 0x0000009ea205723e */ /* 0x000fe400000000ff */
[----:B-1----:R-:W-:Y:S02]  /*76d0*/  F2FP.F16.F32.PACK_AB R4, R163, R146 ;  /* 0x00000092a304723e */ /* 0x002fe400000000ff */
[----:B--2---:R-:W-:-:S07]  /*76e0*/  F2FP.F16.F32.PACK_AB R7, R89, R164 ;  /* 0x000000a45907723e */ /* 0x004fce00000000ff */
[C---:B------:R-:W-:Y:S06]  /*76f0*/  HMMA.16816.F32 R188, R4.reuse, R16, R188 ;  /* 0x0000001004bc723c */ /* 0x040fec00000018bc */
[C---:B------:R-:W-:Y:S01]  /*7700*/  HMMA.16816.F32 R192, R4.reuse, R18, R192 ;  /* 0x0000001204c0723c */ /* 0x040fe200000018c0 */
[----:B------:R-:W1:Y:S05]  /*7710*/  LDSM.16.MT88.4 R16, [R218+0xd000] ;  /* 0x00d00000da10783b */ /* 0x000e6a0000004200 */
[C---:B------:R-:W-:Y:S06]  /*7720*/  HMMA.16816.F32 R196, R4.reuse, R28, R132 ;  /* 0x0000001c04c4723c */ /* 0x040fec0000001884 */
[C---:B------:R-:W-:Y:S01]  /*7730*/  HMMA.16816.F32 R68, R4.reuse, R30, R116 ;  /* 0x0000001e0444723c */ /* 0x040fe20000001874 */
[----:B------:R-:W-:Y:S01]  /*7740*/  LDSM.16.MT88.4 R28, [R218+0xf000] ;  /* 0x00f00000da1c783b */ /* 0x000fe20000004200 */
        /* <DEDUP_REMOVED lines=14> */
[----:B------:R-:W-:Y:S01]  /*7830*/  MOV R104, R105 ;  /* 0x0000006900687202 */ /* 0x000fe20000000f00 */
[----:B------:R-:W-:Y:S01]  /*7840*/  IMAD.MOV.U32 R105, RZ, RZ, R96 ;  /* 0x000000ffff697224 */ /* 0x000fe200078e0060 */
[----:B------:R-:W-:Y:S01]  /*7850*/  HMMA.16816.F32 R64, R8, R26, R64 ;  /* 0x0000001a0840723c */ /* 0x000fe20000001840 */
[----:B------:R-:W-:Y:S01]  /*7860*/  IMAD.MOV.U32 R112, RZ, RZ, R58 ;  /* 0x000000ffff707224 */ /* 0x000fe200078e003a */
[----:B------:R-:W-:Y:S01]  /*7870*/  MOV R113, R59 ;  /* 0x0000003b00717202 */ /* 0x000fe20000000f00 */
[----:B------:R-:W-:Y:S01]  /*7880*/  IMAD.MOV.U32 R114, RZ, RZ, R106 ;  /* 0x000000ffff727224 */ /* 0x000fe200078e006a */
[----:B------:R-:W-:-:S02]  /*7890*/  MOV R115, R107 ;  /* 0x0000006b00737202 */ /* 0x000fc40000000f00 */
[----:B-1----:R-:W-:Y:S01]  /*78a0*/  HMMA.16816.F32 R80, R4, R16, R128 ;  /* 0x000000100450723c */ /* 0x002fe20000001880 */
[----:B------:R-:W-:Y:S02]  /*78b0*/  MOV R157, R141 ;  /* 0x0000008d009d7202 */ /* 0x000fe40000000f00 */
[----:B------:R-:W-:-:S03]  /*78c0*/  MOV R142, R230 ;  /* 0x000000e6008e7202 */ /* 0x000fc60000000f00 */
[----:B------:R-:W-:Y:S01]  /*78d0*/  HMMA.16816.F32 R76, R8, R16, R84 ;  /* 0x00000010084c723c */ /* 0x000fe20000001854 */
[----:B------:R-:W-:Y:S01]  /*78e0*/  MOV R131, R56 ;  /* 0x0000003800837202 */ /* 0x000fe20000000f00 */
[----:B------:R-:W-:Y:S01]  /*78f0*/  IMAD.MOV.U32 R128, RZ, RZ, R92 ;  /* 0x000000ffff807224 */ /* 0x000fe200078e005c */
[----:B------:R-:W-:Y:S01]  /*7900*/  MOV R129, R93 ;  /* 0x0000005d00817202 */ /* 0x000fe20000000f00 */
[----:B------:R-:W-:Y:S02]  /*7910*/  IMAD.MOV.U32 R130, RZ, RZ, R88 ;  /* 0x000000ffff827224 */ /* 0x000fe400078e0058 */
[C---:B------:R-:W-:Y:S06]  /*7920*/  HMMA.16816.F32 R96, R4.reuse, R24, R200 ;  /* 0x000000180460723c */ /* 0x040fec00000018c8 */
[----:B--2---:R-:W-:Y:S06]  /*7930*/  HMMA.16816.F32 R112, R4, R20, R112 ;  /* 0x000000140470723c */ /* 0x004fec0000001870 */
[----:B------:R-:W-:Y:S01]  /*7940*/  HMMA.16816.F32 R60, R8, R22, R60 ;  /* 0x00000016083c723c */ /* 0x000fe2000000183c */
[----:B------:R-:W-:-:S05]  /*7950*/  IMAD.MOV.U32 R141, RZ, RZ, R229 ;  /* 0x000000ffff8d7224 */ /* 0x000fca00078e00e5 */
[----:B------:R-:W-:Y:S01]  /*7960*/  HMMA.16816.F32 R44, R8, R30, R44 ;  /* 0x0000001e082c723c */ /* 0x000fe2000000182c */
[----:B------:R-:W-:Y:S01]  /*7970*/  MOV R107, R226 ;  /* 0x000000e2006b7202 */ /* 0x000fe20000000f00 */
[----:B------:R-:W-:Y:S01]  /*7980*/  IMAD.MOV.U32 R106, RZ, RZ, R227 ;  /* 0x000000ffff6a7224 */ /* 0x000fe200078e00e3 */
[----:B------:R1:W5:Y:S03]  /*7990*/  LDL.LU R230, [R1+0x8c] ;  /* 0x00008c0001e67983 */ /* 0x0003660000300800 */
[-C--:B------:R-:W-:Y:S06]  /*79a0*/  HMMA.16816.F32 R84, R4, R18.reuse, R124 ;  /* 0x000000120454723c */ /* 0x080fec000000187c */
[C---:B------:R-:W-:Y:S01]  /*79b0*/  HMMA.16816.F32 R56, R8.reuse, R18, R40 ;  /* 0x000000120838723c */ /* 0x040fe20000001828 */
[----:B------:R-:W2:Y:S01]  /*79c0*/  LDSM.16.MT88.4 R16, [R219+0xf000] ;  /* 0x00f00000db10783b */ /* 0x000ea20000004200 */
[----:B------:R-:W-:Y:S01]  /*79d0*/  MOV R127, R165 ;  /* 0x000000a5007f7202 */ /* 0x000fe20000000f00 */
[----:B------:R-:W-:Y:S01]  /*79e0*/  IMAD.MOV.U32 R165, RZ, RZ, R94 ;  /* 0x000000ffffa57224 */ /* 0x000fe200078e005e */
[----:B------:R-:W-:Y:S01]  /*79f0*/  MOV R88, R228 ;  /* 0x000000e400587202 */ /* 0x000fe20000000f00 */
[----:B------:R1:W5:Y:S01]  /*7a00*/  LDL.LU R229, [R1+0x88] ;  /* 0x0000880001e57983 */ /* 0x0003620000300800 */
[----:B------:R-:W-:Y:S03]  /*7a10*/  HMMA.16816.F32 R92, R8, R24, R100 ;  /* 0x00000018085c723c */ /* 0x000fe60000001864 */
[----:B------:R1:W5:Y:S03]  /*7a20*/  LDL.LU R228, [R1+0x84] ;  /* 0x0000840001e47983 */ /* 0x0003660000300800 */
[C---:B------:R-:W-:Y:S01]  /*7a30*/  HMMA.16816.F32 R200, R4.reuse, R28, R248 ;  /* 0x0000001c04c8723c */ /* 0x040fe200000018f8 */
[----:B------:R1:W5:Y:S04]  /*7a40*/  LDL.LU R227, [R1+0x80] ;  /* 0x0000800001e37983 */ /* 0x0003680000300800 */
[----:B------:R1:W5:Y:S01]  /*7a50*/  LDL.LU R226, [R1+0x7c] ;  /* 0x00007c0001e27983 */ /* 0x0003620000300800 */
[----:B------:R-:W-:Y:S01]  /*7a60*/  HMMA.16816.F32 R100, R4, R26, R240 ;  /* 0x0000001a0464723c */ /* 0x000fe200000018f0 */
[----:B------:R-:W-:Y:S01]  /*7a70*/  MOV R250, R118 ;  /* 0x0000007600fa7202 */ /* 0x000fe20000000f00 */
[----:B------:R-:W-:Y:S01]  /*7a80*/  IMAD.MOV.U32 R249, RZ, RZ, R119 ;  /* 0x000000fffff97224 */ /* 0x000fe200078e0077 */
[----:B------:R-:W-:-:S04]  /*7a90*/  MOV R251, R132 ;  /* 0x0000008400fb7202 */ /* 0x000fc80000000f00 */
[----:B------:R-:W-:Y:S01]  /*7aa0*/  MOV R241, R116 ;  /* 0x0000007400f17202 */ /* 0x000fe20000000f00 */
[----:B------:R-:W-:Y:S01]  /*7ab0*/  IMAD.MOV.U32 R240, RZ, RZ, R117 ;  /* 0x000000fffff07224 */ /* 0x000fe200078e0075 */
[----:B------:R-:W-:Y:S01]  /*7ac0*/  MOV R243, R134 ;  /* 0x0000008600f37202 */ /* 0x000fe20000000f00 */
[----:B------:R-:W-:Y:S01]  /*7ad0*/  HMMA.16816.F32 R116, R4, R22, R236 ;  /* 0x000000160474723c */ /* 0x000fe200000018ec */
[----:B------:R-:W-:-:S05]  /*7ae0*/  IMAD.MOV.U32 R242, RZ, RZ, R133 ;  /* 0x000000fffff27224 */ /* 0x000fca00078e0085 */
[----:B------:R-:W-:Y:S01]  /*7af0*/  HMMA.16816.F32 R40, R4, R30, R208 ;  /* 0x0000001e0428723c */ /* 0x000fe200000018d0 */
[----:B------:R-:W-:-:S05]  /*7b00*/  IMAD.MOV.U32 R237, RZ, RZ, R135 ;  /* 0x000000ffffed7224 */ /* 0x000fca00078e0087 */
[C---:B--2---:R-:W-:Y:S06]  /*7b10*/  HMMA.16816.F32 R128, R4.reuse, R16, R128 ;  /* 0x000000100480723c */ /* 0x044fec0000001880 */
[----:B------:R-:W-:Y:S07]  /*7b20*/  HMMA.16816.F32 R132, R4, R18, R212 ;  /* 0x000000120484723c */ /* 0x000fee00000018d4 */
[----:B------:R-:W-:-:S04]  /*7b30*/  FFMA.FTZ R4, R245, UR6, -R2 ;  /* 0x00000006f5047c23 */ /* 0x000fc80008010802 */
[----:B------:R2:W-:Y:S01]  /*7b40*/  MUFU.EX2 R23, R4 ;  /* 0x0000000400177308 */ /* 0x0005e20000000800 */
[----:B------:R-:W-:Y:S01]  /*7b50*/  IMAD.MOV.U32 R239, RZ, RZ, R153 ;  /* 0x000000ffffef7224 */ /* 0x000fe200078e0099 */
[----:B------:R-:W-:Y:S01]  /*7b60*/  HMMA.16816.F32 R52, R8, R18, R52 ;  /* 0x000000120834723c */ /* 0x000fe20000001834 */
[----:B--2---:R-:W-:-:S05]  /*7b70*/  FFMA.FTZ R4, R235, UR6, -R2 ;  /* 0x00000006eb047c23 */ /* 0x004fca0008010802 */
[----:B------:R2:W3:Y:S01]  /*7b80*/  MUFU.EX2 R153, R4 ;  /* 0x0000000400997308 */ /* 0x0004e20000000800 */
[----:B------:R-:W-:Y:S01]  /*7b90*/  HMMA.16816.F32 R24, R8, R20, R120 ;  /* 0x000000140818723c */ /* 0x000fe20000001878 */
[----:B------:R-:W-:Y:S01]  /*7ba0*/  MOV R238, R157 ;  /* 0x0000009d00ee7202 */ /* 0x000fe20000000f00 */
[----:B------:R-:W-:Y:S01]  /*7bb0*/  IMAD.MOV.U32 R248, RZ, RZ, R127 ;  /* 0x000000fffff87224 */ /* 0x000fe200078e007f */
[----:B------:R-:W-:Y:S01]  /*7bc0*/  MOV R236, R240 ;  /* 0x000000f000ec7202 */ /* 0x000fe20000000f00 */
[----:B------:R-:W-:Y:S02]  /*7bd0*/  IMAD.MOV.U32 R215, RZ, RZ, R239 ;  /* 0x000000ffffd77224 */ /* 0x000fe400078e00ef */
[--C-:B--2---:R-:W-:Y:S01]  /*7be0*/  FFMA.FTZ R4, R207, UR6, -R2.reuse ;  /* 0x00000006cf047c23 */ /* 0x104fe20008010802 */
[----:B------:R-:W-:Y:S01]  /*7bf0*/  FFMA.FTZ R2, R206, UR6, -R2 ;  /* 0x00000006ce027c23 */ /* 0x000fe20008010802 */
[----:B------:R-:W-:Y:S01]  /*7c00*/  IMAD.MOV.U32 R31, RZ, RZ, R147 ;  /* 0x000000ffff1f7224 */ /* 0x000fe200078e0093 */
[----:B------:R-:W-:Y:S02]  /*7c10*/  LDSM.16.MT88.4 R120, [R217+0xf800] ;  /* 0x00f80000d978783b */ /* 0x000fe40000004200 */
[----:B------:R2:W-:Y:S02]  /*7c20*/  MUFU.EX2 R22, R2 ;  /* 0x0000000200167308 */ /* 0x0005e40000000800 */
[----:B--2---:R-:W-:-:S06]  /*7c30*/  FFMA.FTZ R2, R237, UR6, -R0 ;  /* 0x00000006ed027c23 */ /* 0x004fcc0008010800 */
[----:B------:R2:W-:Y:S01]  /*7c40*/  MUFU.EX2 R19, R2 ;  /* 0x0000000200137308 */ /* 0x0005e20000000800 */
[----:B------:R-:W-:Y:S01]  /*7c50*/  MOV R214, R238 ;  /* 0x000000ee00d67202 */ /* 0x000fe20000000f00 */
[----:B--2---:R-:W-:-:S06]  /*7c60*/  FFMA.FTZ R2, R247, UR6, -R0 ;  /* 0x00000006f7027c23 */ /* 0x004fcc0008010800 */
[----:B------:R2:W4:Y:S02]  /*7c70*/  MUFU.EX2 R20, R2 ;  /* 0x0000000200147308 */ /* 0x0005240000000800 */
[--C-:B--2---:R-:W-:Y:S01]  /*7c80*/  FFMA.FTZ R2, R246, UR6, -R0.reuse ;  /* 0x00000006f6027c23 */ /* 0x104fe20008010800 */
[----:B------:R-:W-:-:S05]  /*7c90*/  FFMA.FTZ R0, R244, UR6, -R0 ;  /* 0x00000006f4007c23 */ /* 0x000fca0008010800 */
[----:B------:R2:W-:Y:S01]  /*7ca0*/  MUFU.EX2 R18, R0 ;  /* 0x0000000000127308 */ /* 0x0005e20000000800 */
[----:B------:R-:W-:Y:S01]  /*7cb0*/  HMMA.16816.F32 R124, R8, R16, R108 ;  /* 0x00000010087c723c */ /* 0x000fe2000000186c */
[----:B--2---:R-:W-:-:S06]  /*7cc0*/  FFMA.FTZ R0, R14, UR6, -R12 ;  /* 0x000000060e007c23 */ /* 0x004fcc000801080c */
[----:B------:R2:W-:Y:S01]  /*7cd0*/  MUFU.EX2 R14, R0 ;  /* 0x00000000000e7308 */ /* 0x0005e20000000800 */
[----:B------:R-:W-:Y:S01]  /*7ce0*/  IMAD.MOV.U32 R211, RZ, RZ, R215 ;  /* 0x000000ffffd37224 */ /* 0x000fe200078e00d7 */
[----:B------:R-:W-:Y:S01]  /*7cf0*/  MOV R240, R149 ;  /* 0x0000009500f07202 */ /* 0x000fe20000000f00 */
[----:B--2---:R-:W-:-:S05]  /*7d00*/  FFMA.FTZ R0, R15, UR6, -R12 ;  /* 0x000000060f007c23 */ /* 0x004fca000801080c */
[----:B------:R2:W-:Y:S01]  /*7d10*/  MUFU.EX2 R15, R0 ;  /* 0x00000000000f7308 */ /* 0x0005e20000000800 */
[----:B------:R-:W-:Y:S01]  /*7d20*/  IMAD.MOV.U32 R237, RZ, RZ, R241 ;  /* 0x000000ffffed7224 */ /* 0x000fe200078e00f1 */
[----:B------:R-:W-:Y:S01]  /*7d30*/  MOV R212, R236 ;  /* 0x000000ec00d47202 */ /* 0x000fe20000000f00 */
[----:B------:R-:W-:Y:S01]  /*7d40*/  IMAD.MOV.U32 R149, RZ, RZ, R88 ;  /* 0x000000ffff957224 */ /* 0x000fe200078e0058 */
[----:B------:R-:W-:Y:S01]  /*7d50*/  MOV R238, R248 ;  /* 0x000000f800ee7202 */ /* 0x000fe20000000f00 */
[----:B------:R-:W-:Y:S01]  /*7d60*/  IMAD.MOV.U32 R239, RZ, RZ, R143 ;  /* 0x000000ffffef7224 */ /* 0x000fe200078e008f */
[----:B------:R-:W-:Y:S01]  /*7d70*/  MOV R241, R141 ;  /* 0x0000008d00f17202 */ /* 0x000fe20000000f00 */
[----:B--2---:R-:W-:-:S04]  /*7d80*/  FFMA.FTZ R0, R214, UR6, -R12 ;  /* 0x00000006d6007c23 */ /* 0x004fc8000801080c */
[----:B------:R2:W-:Y:S01]  /*7d90*/  MUFU.EX2 R16, R0 ;  /* 0x0000000000107308 */ /* 0x0005e20000000800 */
[----:B------:R-:W-:Y:S01]  /*7da0*/  IMAD.MOV.U32 R248, RZ, RZ, R142 ;  /* 0x000000fffff87224 */ /* 0x000fe200078e008e */
[----:B------:R-:W-:Y:S02]  /*7db0*/  MOV R88, R140 ;  /* 0x0000008c00587202 */ /* 0x000fe40000000f00 */
[----:B------:R-:W-:Y:S01]  /*7dc0*/  HMMA.16816.F32 R140, R8, R28, R136 ;  /* 0x0000001c088c723c */ /* 0x000fe20000001888 */
[----:B------:R-:W-:Y:S01]  /*7dd0*/  IMAD.MOV.U32 R236, RZ, RZ, R237 ;  /* 0x000000ffffec7224 */ /* 0x000fe200078e00ed */
[----:B------:R-:W-:Y:S01]  /*7de0*/  MOV R213, R238 ;  /* 0x000000ee00d57202 */ /* 0x000fe20000000f00 */
[----:B--2---:R-:W-:Y:S01]  /*7df0*/  FFMA.FTZ R0, R252, UR6, -R12 ;  /* 0x00000006fc007c23 */ /* 0x004fe2000801080c */
[----:B------:R-:W-:Y:S01]  /*7e00*/  IMAD.MOV.U32 R214, RZ, RZ, R239 ;  /* 0x000000ffffd67224 */ /* 0x000fe200078e00ef */
[----:B------:R-:W-:Y:S01]  /*7e10*/  MOV R215, R240 ;  /* 0x000000f000d77202 */ /* 0x000fe20000000f00 */
[----:B------:R-:W-:Y:S01]  /*7e20*/  MUFU.EX2 R21, R2 ;  /* 0x0000000200157308 */ /* 0x000fe20000000800 */
[----:B------:R-:W-:-:S02]  /*7e30*/  IMAD.MOV.U32 R237, RZ, RZ, R241 ;  /* 0x000000ffffed7224 */ /* 0x000fc400078e00f1 */
[----:B------:R-:W-:-:S05]  /*7e40*/  FADD.FTZ R8, R144, R13 ;  /* 0x0000000d90087221 */ /* 0x000fca0000010000 */
[----:B------:R-:W2:Y:S01]  /*7e50*/  MUFU.EX2 R157, R4 ;  /* 0x00000004009d7308 */ /* 0x000ea20000000800 */
[----:B------:R-:W-:Y:S02]  /*7e60*/  MOV R28, R104 ;  /* 0x00000068001c7202 */ /* 0x000fe40000000f00 */
[----:B------:R-:W-:Y:S01]  /*7e70*/  MOV R208, R149 ;  /* 0x0000009500d07202 */ /* 0x000fe20000000f00 */
[----:B------:R-:W-:Y:S01]  /*7e80*/  IMAD.MOV.U32 R29, RZ, RZ, R105 ;  /* 0x000000ffff1d7224 */ /* 0x000fe200078e0069 */
[----:B------:R-:W-:Y:S01]  /*7e90*/  MOV R244, R91 ;  /* 0x0000005b00f47202 */ /* 0x000fe20000000f00 */
[----:B------:R-:W-:Y:S01]  /*7ea0*/  IMAD.MOV.U32 R246, RZ, RZ, R90 ;  /* 0x000000fffff67224 */ /* 0x000fe200078e005a */
[----:B------:R-:W-:Y:S01]  /*7eb0*/  LDSM.16.MT88.4 R136, [R219+0xf800] ;  /* 0x00f80000db88783b */ /* 0x000fe20000004200 */
[----:B------:R1:W-:Y:S01]  /*7ec0*/  MUFU.EX2 R17, R0 ;  /* 0x0000000000117308 */ /* 0x0003e20000000800 */
[----:B------:R-:W-:Y:S01]  /*7ed0*/  IMAD.MOV.U32 R239, RZ, RZ, R249 ;  /* 0x000000ffffef7224 */ /* 0x000fe200078e00f9 */
[----:B------:R-:W-:Y:S01]  /*7ee0*/  MOV R240, R250 ;  /* 0x000000fa00f07202 */ /* 0x000fe20000000f00 */
[----:B------:R-:W-:-:S02]  /*7ef0*/  IMAD.MOV.U32 R241, RZ, RZ, R165 ;  /* 0x000000fffff17224 */ /* 0x000fc400078e00a5 */
[----:B-1----:R-:W-:-:S04]  /*7f00*/  FFMA.FTZ R0, R211, UR6, -R3 ;  /* 0x00000006d3007c23 */ /* 0x002fc80008010803 */
[----:B------:R1:W-:Y:S01]  /*7f10*/  MUFU.EX2 R10, R0 ;  /* 0x00000000000a7308 */ /* 0x0003e20000000800 */
[----:B------:R-:W-:Y:S02]  /*7f20*/  IMAD.MOV.U32 R211, RZ, RZ, R239 ;  /* 0x000000ffffd37224 */ /* 0x000fe400078e00ef */
[----:B------:R-:W-:-:S03]  /*7f30*/  FADD.FTZ R2, R236, R215 ;  /* 0x000000d7ec027221 */ /* 0x000fc60000010000 */
[----:B------:R-:W-:Y:S01]  /*7f40*/  MOV R6, R211 ;  /* 0x000000d300067202 */ /* 0x000fe20000000f00 */
[----:B-1----:R-:W-:Y:S01]  /*7f50*/  FFMA.FTZ R0, R212, UR6, -R3 ;  /* 0x00000006d4007c23 */ /* 0x002fe20008010803 */
[----:B------:R-:W-:-:S03]  /*7f60*/  MOV R212, R240 ;  /* 0x000000f000d47202 */ /* 0x000fc60000000f00 */
[----:B------:R1:W2:Y:S02]  /*7f70*/  MUFU.EX2 R12, R0 ;  /* 0x00000000000c7308 */ /* 0x0002a40000000800 */
[----:B------:R-:W-:-:S04]  /*7f80*/  IMAD.MOV.U32 R5, RZ, RZ, R212 ;  /* 0x000000ffff057224 */ /* 0x000fc800078e00d4 */
[----:B------:R-:W-:Y:S01]  /*7f90*/  FADD.FTZ R9, R6, R5 ;  /* 0x0000000506097221 */ /* 0x000fe20000010000 */
[----:B-1----:R-:W-:Y:S01]  /*7fa0*/  FFMA.FTZ R0, R213, UR6, -R3 ;  /* 0x00000006d5007c23 */ /* 0x002fe20008010803 */
[----:B------:R-:W-:Y:S02]  /*7fb0*/  IMAD.MOV.U32 R213, RZ, RZ, R241 ;  /* 0x000000ffffd57224 */ /* 0x000fe400078e00f1 */
[----:B------:R-:W-:-:S03]  /*7fc0*/  FFMA.FTZ R3, R214, UR6, -R3 ;  /* 0x00000006d6037c23 */ /* 0x000fc60008010803 */
[----:B------:R-:W-:Y:S01]  /*7fd0*/  MOV R7, R213 ;  /* 0x000000d500077202 */ /* 0x000fe20000000f00 */
[----:B------:R1:W-:Y:S04]  /*7fe0*/  MUFU.EX2 R13, R3 ;  /* 0x00000003000d7308 */ /* 0x0003e80000000800 */
[----:B-1----:R-:W-:Y:S02]  /*7ff0*/  FADD.FTZ R3, R7, R2 ;  /* 0x0000000207037221 */ /* 0x002fe40000010000 */
[----:B------:R-:W1:Y:S01]  /*8000*/  LDSM.16.MT88.4 R4, [R218+0xf800] ;  /* 0x00f80000da04783b */ /* 0x000e620000004200 */
[----:B------:R-:W-:Y:S01]  /*8010*/  MOV R238, R248 ;  /* 0x000000f800ee7202 */ /* 0x000fe20000000f00 */
[----:B------:R3:W2:Y:S01]  /*8020*/  MUFU.EX2 R11, R0 ;  /* 0x00000000000b7308 */ /* 0x0006a20000000800 */
[----:B------:R-:W-:Y:S01]  /*8030*/  IMAD.MOV.U32 R210, RZ, RZ, R237 ;  /* 0x000000ffffd27224 */ /* 0x000fe200078e00ed */
[----:B------:R-:W-:-:S02]  /*8040*/  MOV R215, R146 ;  /* 0x0000009200d77202 */ /* 0x000fc40000000f00 */
[----:B------:R-:W-:Y:S02]  /*8050*/  MOV R209, R238 ;  /* 0x000000ee00d17202 */ /* 0x000fe40000000f00 */
[----:B------:R-:W-:Y:S02]  /*8060*/  MOV R237, R145 ;  /* 0x0000009100ed7202 */ /* 0x000fe40000000f00 */
[----:B------:R-:W-:Y:S02]  /*8070*/  MOV R146, R161 ;  /* 0x000000a100927202 */ /* 0x000fe40000000f00 */
[----:B------:R-:W-:Y:S01]  /*8080*/  MOV R145, R73 ;  /* 0x0000004900917202 */ /* 0x000fe20000000f00 */
[----:B------:R-:W-:Y:S01]  /*8090*/  IMAD.MOV.U32 R236, RZ, RZ, R148 ;  /* 0x000000ffffec7224 */ /* 0x000fe200078e0094 */
[----:B------:R-:W-:Y:S01]  /*80a0*/  MOV R238, R151 ;  /* 0x0000009700ee7202 */ /* 0x000fe20000000f00 */
[----:B------:R-:W-:Y:S01]  /*80b0*/  IMAD.MOV.U32 R148, RZ, RZ, R160 ;  /* 0x000000ffff947224 */ /* 0x000fe200078e00a0 */
[----:B------:R-:W-:Y:S01]  /*80c0*/  MOV R211, R145 ;  /* 0x0000009100d37202 */ /* 0x000fe20000000f00 */
[----:B------:R-:W-:-:S02]  /*80d0*/  IMAD.MOV.U32 R145, RZ, RZ, R107 ;  /* 0x000000ffff917224 */ /* 0x000fc400078e006b */
[----:B---3--:R-:W-:Y:S01]  /*80e0*/  FADD.FTZ R0, R210, R209 ;  /* 0x000000d1d2007221 */ /* 0x008fe20000010000 */
[----:B------:R-:W-:Y:S01]  /*80f0*/  IMAD.MOV.U32 R209, RZ, RZ, R146 ;  /* 0x000000ffffd17224 */ /* 0x000fe200078e0092 */
[----:B------:R-:W-:Y:S02]  /*8100*/  MOV R151, R72 ;  /* 0x0000004800977202 */ /* 0x000fe40000000f00 */
[----:B------:R-:W-:Y:S02]  /*8110*/  MOV R146, R150 ;  /* 0x0000009600927202 */ /* 0x000fe40000000f00 */
        /* <DEDUP_REMOVED lines=11> */
[----:B------:R-:W-:Y:S02]  /*81d0*/  F2FP.F16.F32.PACK_AB R148, R153, R23 ;  /* 0x000000179994723e */ /* 0x000fe400000000ff */
[----:B----4-:R-:W-:Y:S02]  /*81e0*/  F2FP.F16.F32.PACK_AB R149, R20, R19 ;  /* 0x000000131495723e */ /* 0x010fe400000000ff */
[----:B--2---:R-:W-:Y:S02]  /*81f0*/  F2FP.F16.F32.PACK_AB R150, R22, R157 ;  /* 0x0000009d1696723e */ /* 0x004fe400000000ff */
[----:B------:R-:W-:Y:S02]  /*8200*/  F2FP.F16.F32.PACK_AB R151, R18, R21 ;  /* 0x000000151297723e */ /* 0x000fe400000000ff */
[----:B------:R-:W-:-:S02]  /*8210*/  F2FP.F16.F32.PACK_AB R144, R15, R14 ;  /* 0x0000000e0f90723e */ /* 0x000fc400000000ff */
[----:B------:R-:W-:Y:S02]  /*8220*/  F2FP.F16.F32.PACK_AB R145, R12, R10 ;  /* 0x0000000a0c91723e */ /* 0x000fe400000000ff */
[----:B------:R-:W-:Y:S02]  /*8230*/  F2FP.F16.F32.PACK_AB R146, R17, R16 ;  /* 0x000000101192723e */ /* 0x000fe400000000ff */
[----:B------:R-:W-:Y:S01]  /*8240*/  F2FP.F16.F32.PACK_AB R147, R13, R11 ;  /* 0x0000000b0d93723e */ /* 0x000fe200000000ff */
[----:B------:R-:W-:Y:S01]  /*8250*/  FADD.FTZ R0, R31, R0 ;  /* 0x000000001f007221 */ /* 0x000fe20000010000 */
[----:B------:R-:W-:Y:S01]  /*8260*/  FADD.FTZ R8, R222, R9 ;  /* 0x00000009de087221 */ /* 0x000fe20000010000 */
[----:B------:R-:W-:Y:S01]  /*8270*/  IMAD.MOV.U32 R31, RZ, RZ, R252 ;  /* 0x000000ffff1f7224 */ /* 0x000fe200078e00fc */
[----:B------:R-:W-:Y:S01]  /*8280*/  MOV R213, R251 ;  /* 0x000000fb00d57202 */ /* 0x000fe20000000f00 */
[----:B------:R-:W-:Y:S02]  /*8290*/  IMAD.MOV.U32 R107, RZ, RZ, R224 ;  /* 0x000000ffff6b7224 */ /* 0x000fe400078e00e0 */
[----:B------:R-:W-:Y:S01]  /*82a0*/  FADD.FTZ R3, R221, R3 ;  /* 0x00000003dd037221 */ /* 0x000fe20000010000 */
[----:B------:R-:W-:Y:S01]  /*82b0*/  MOV R252, R28 ;  /* 0x0000001c00fc7202 */ /* 0x000fe20000000f00 */
[----:B------:R-:W-:Y:S01]  /*82c0*/  FADD.FTZ R2, R220, R2 ;  /* 0x00000002dc027221 */ /* 0x000fe20000010000 */
[----:B------:R-:W-:Y:S01]  /*82d0*/  MOV R251, R106 ;  /* 0x0000006a00fb7202 */ /* 0x000fe20000000f00 */
[----:B-1----:R-:W-:Y:S01]  /*82e0*/  HMMA.16816.F32 R200, R144, R4, R200 ;  /* 0x0000000490c8723c */ /* 0x002fe200000018c8 */
[----:B------:R-:W-:Y:S01]  /*82f0*/  MOV R28, R204 ;  /* 0x000000cc001c7202 */ /* 0x000fe20000000f00 */
[----:B------:R-:W-:Y:S01]  /*8300*/  FADD.FTZ R0, R205, R0 ;  /* 0x00000000cd007221 */ /* 0x000fe20000010000 */
[----:B------:R-:W-:Y:S01]  /*8310*/  MOV R106, R225 ;  /* 0x000000e1006a7202 */ /* 0x000fe20000000f00 */
[----:B------:R-:W-:-:S02]  /*8320*/  FADD.FTZ R3, R159, R3 ;  /* 0x000000039f037221 */ /* 0x000fc40000010000 */
[----:B------:R-:W-:Y:S01]  /*8330*/  HMMA.16816.F32 R140, R148, R4, R140 ;  /* 0x00000004948c723c */ /* 0x000fe2000000188c */
[----:B------:R-:W-:Y:S01]  /*8340*/  MOV R247, R107 ;  /* 0x0000006b00f77202 */ /* 0x000fe20000000f00 */
[----:B------:R-:W-:Y:S01]  /*8350*/  FADD.FTZ R2, R252, R2 ;  /* 0x00000002fc027221 */ /* 0x000fe20000010000 */
[----:B------:R-:W-:Y:S01]  /*8360*/  MOV R206, R106 ;  /* 0x0000006a00ce7202 */ /* 0x000fe20000000f00 */
[----:B------:R-:W-:Y:S01]  /*8370*/  FADD.FTZ R0, R28, R0 ;  /* 0x000000001c007221 */ /* 0x000fe20000010000 */
[----:B------:R-:W-:Y:S01]  /*8380*/  FADD.FTZ R3, R244, R3 ;  /* 0x00000003f4037221 */ /* 0x000fe20000010000 */
[----:B------:R-:W-:Y:S01]  /*8390*/  MOV R245, R251 ;  /* 0x000000fb00f57202 */ /* 0x000fe20000000f00 */
[----:B------:R-:W-:Y:S01]  /*83a0*/  FADD.FTZ R4, R31, R8 ;  /* 0x000000081f047221 */ /* 0x000fe20000010000 */
[----:B------:R-:W-:Y:S01]  /*83b0*/  FADD.FTZ R2, R246, R2 ;  /* 0x00000002f6027221 */ /* 0x000fe20000010000 */
[----:B------:R-:W-:Y:S01]  /*83c0*/  IMAD.MOV.U32 R239, RZ, RZ, R163 ;  /* 0x000000ffffef7224 */ /* 0x000fe200078e00a3 */
[----:B------:R-:W-:Y:S01]  /*83d0*/  MOV R214, R74 ;  /* 0x0000004a00d67202 */ /* 0x000fe20000000f00 */
[----:B------:R-:W-:Y:S01]  /*83e0*/  FADD.FTZ R4, R29, R4 ;  /* 0x000000041d047221 */ /* 0x000fe20000010000 */
[----:B------:R-:W-:Y:S01]  /*83f0*/  FADD.FTZ R0, R247, R0 ;  /* 0x00000000f7007221 */ /* 0x000fe20000010000 */
[----:B------:R-:W-:Y:S01]  /*8400*/  FADD.FTZ R5, R207, R3 ;  /* 0x00000003cf057221 */ /* 0x000fe20000010000 */
        /* <DEDUP_REMOVED lines=15> */
[----:B------:R-:W-:Y:S01]  /*8500*/  MOV R239, R240 ;  /* 0x000000f000ef7202 */ /* 0x000fe20000000f00 */
[----:B------:R-:W-:Y:S01]  /*8510*/  FADD.FTZ R0, R158, R0 ;  /* 0x000000009e007221 */ /* 0x000fe20000010000 */
[----:B------:R-:W-:Y:S01]  /*8520*/  MOV R240, R241 ;  /* 0x000000f100f07202 */ /* 0x000fe20000000f00 */
[----:B------:R-:W-:Y:S02]  /*8530*/  IMAD.MOV.U32 R249, RZ, RZ, R166 ;  /* 0x000000fffff97224 */ /* 0x000fe400078e00a6 */
[----:B------:R-:W-:Y:S01]  /*8540*/  FADD.FTZ R2, R215, R2 ;  /* 0x00000002d7027221 */ /* 0x000fe20000010000 */
[----:B------:R-:W-:Y:S01]  /*8550*/  IMAD.MOV.U32 R241, RZ, RZ, R242 ;  /* 0x000000fffff17224 */ /* 0x000fe200078e00f2 */
[----:B------:R-:W-:Y:S01]  /*8560*/  MOV R250, R167 ;  /* 0x000000a700fa7202 */ /* 0x000fe20000000f00 */
        /* <DEDUP_REMOVED lines=12> */
[----:B------:R-:W-:Y:S01]  /*8630*/  FADD.FTZ R0, R243, R0 ;  /* 0x00000000f3007221 */ /* 0x000fe20000010000 */
[----:B------:R-:W1:Y:S01]  /*8640*/  LDSM.16.MT88.4 R164, [R216+0xd800] ;  /* 0x00d80000d8a4783b */ /* 0x000e620000004200 */
[----:B------:R-:W-:Y:S01]  /*8650*/  FADD.FTZ R2, R242, R2 ;  /* 0x00000002f2027221 */ /* 0x000fe20000010000 */
[----:B------:R-:W-:Y:S02]  /*8660*/  FADD.FTZ R4, R248, R4 ;  /* 0x00000004f8047221 */ /* 0x000fe40000010000 */
[----:B------:R-:W2:Y:S01]  /*8670*/  LDSM.16.MT88.4 R160, [R217+0xd800] ;  /* 0x00d80000d9a0783b */ /* 0x000ea20000004200 */
[----:B------:R-:W-:-:S03]  /*8680*/  FADD.FTZ R3, R249, R3 ;  /* 0x00000003f9037221 */ /* 0x000fc60000010000 */
[----:B------:R-:W3:Y:S01]  /*8690*/  LDSM.16.MT88.4 R72, [R219+0xd800] ;  /* 0x00d80000db48783b */ /* 0x000ee20000004200 */
[----:B------:R-:W-:-:S03]  /*86a0*/  FADD.FTZ R0, R251, R0 ;  /* 0x00000000fb007221 */ /* 0x000fc60000010000 */
[----:B------:R-:W4:Y:S04]  /*86b0*/  LDSM.16.MT88.4 R88, [R218+0xd800] ;  /* 0x00d80000da58783b */ /* 0x000f280000004200 */
        /* <DEDUP_REMOVED lines=27> */
[----:B------:R2:W-:Y:S04]  /*8870*/  STL [R1], R4 ;  /* 0x0000000401007387 */ /* 0x0005e80000100800 */
[----:B------:R2:W-:Y:S04]  /*8880*/  STL [R1+0x4], R3 ;  /* 0x0000040301007387 */ /* 0x0005e80000100800 */
[----:B------:R3:W-:Y:S04]  /*8890*/  STL [R1+0xc], R0 ;  /* 0x00000c0001007387 */ /* 0x0007e80000100800 */
[----:B------:R3:W-:Y:S01]  /*88a0*/  STL [R1+0x8], R2 ;  /* 0x0000080201007387 */ /* 0x0007e20000100800 */
[-C--:B-1----:R-:W-:Y:S06]  /*88b0*/  HMMA.16816.F32 R176, R148, R164.reuse, R176 ;  /* 0x000000a494b0723c */ /* 0x082fec00000018b0 */
[C---:B------:R-:W-:Y:S06]  /*88c0*/  HMMA.16816.F32 R180, R144.reuse, R164, R180 ;  /* 0x000000a490b4723c */ /* 0x040fec00000018b4 */
[----:B------:R-:W-:Y:S06]  /*88d0*/  HMMA.16816.F32 R184, R144, R166, R184 ;  /* 0x000000a690b8723c */ /* 0x000fec00000018b8 */
[-C--:B--2---:R-:W-:Y:S06]  /*88e0*/  HMMA.16816.F32 R172, R148, R160.reuse, R172 ;  /* 0x000000a094ac723c */ /* 0x084fec00000018ac */
[C---:B------:R-:W-:Y:S06]  /*88f0*/  HMMA.16816.F32 R188, R144.reuse, R160, R188 ;  /* 0x000000a090bc723c */ /* 0x040fec00000018bc */
[----:B------:R-:W-:Y:S06]  /*8900*/  HMMA.16816.F32 R192, R144, R162, R192 ;  /* 0x000000a290c0723c */ /* 0x000fec00000018c0 */
[-C--:B---3--:R-:W-:Y:S06]  /*8910*/  HMMA.16816.F32 R168, R148, R72.reuse, R168 ;  /* 0x0000004894a8723c */ /* 0x088fec00000018a8 */
[C---:B------:R-:W-:Y:S06]  /*8920*/  HMMA.16816.F32 R196, R144.reuse, R72, R196 ;  /* 0x0000004890c4723c */ /* 0x040fec00000018c4 */
[C---:B------:R-:W-:Y:S06]  /*8930*/  HMMA.16816.F32 R68, R144.reuse, R74, R68 ;  /* 0x0000004a9044723c */ /* 0x040fec0000001844 */
[C---:B----4-:R-:W-:Y:S06]  /*8940*/  HMMA.16816.F32 R80, R144.reuse, R88, R80 ;  /* 0x000000589050723c */ /* 0x050fec0000001850 */
        /* <DEDUP_REMOVED lines=21> */
[----:B------:R-:W-:-:S15]  /*8aa0*/  @!P0 BRA `(.L_x_360) ;  /* 0x0000004c00f88947 */ /* 0x000fde0003800000 */
[----:B------:R-:W2:Y:S01]  /*8ab0*/  LDL.LU R250, [R1+0x54] ;  /* 0x0000540001fa7983 */ /* 0x000ea20000300800 */
[----:B------:R-:W-:Y:S01]  /*8ac0*/  ULDC UR4, c[0x0][0x2d0] ;  /* 0x0000b40000047ab9 */ /* 0x000fe20000000800 */
[----:B------:R-:W-:Y:S01]  /*8ad0*/  IMAD.U32 R0, RZ, RZ, UR23 ;  /* 0x00000017ff007e24 */ /* 0x000fe2000f8e00ff */
[----:B-----5:R-:W-:Y:S01]  /*8ae0*/  ISETP.GE.AND P3, PT, R204, UR4, PT ;  /* 0x00000004cc007c0c */ /* 0x020fe2000bf66270 */
[----:B------:R-:W1:Y:S01]  /*8af0*/  S2R R251, SR_TID.X ;  /* 0x0000000000fb7919 */ /* 0x000e620000002100 */
[----:B------:R-:W-:Y:S01]  /*8b00*/  MOV R153, R155 ;  /* 0x0000009b00997202 */ /* 0x000fe20000000f00 */
[----:B------:R-:W-:Y:S01]  /*8b10*/  IMAD.MOV.U32 R157, RZ, RZ, R154 ;  /* 0x000000ffff9d7224 */ /* 0x000fe200078e009a */
[----:B------:R-:W-:Y:S01]  /*8b20*/  MOV R158, R152 ;  /* 0x00000098009e7202 */ /* 0x000fe20000000f00 */
[----:B------:R-:W-:Y:S01]  /*8b30*/  ULDC.64 UR8, c[0x0][0x250] ;  /* 0x0000940000087ab9 */ /* 0x000fe20000000a00 */
[----:B------:R-:W-:Y:S02]  /*8b40*/  ULEA.HI.SX32 UR19, UR17, 0xfffffffe, 0x1a ;  /* 0xfffffffe11137891 */ /* 0x000fe4000f8fd23f */
[----:B------:R-:W-:-:S02]  /*8b50*/  USHF.L.U64.HI UR16, UR8, 0x4, UR9 ;  /* 0x0000000408107899 */ /* 0x000fc40008010209 */
[----:B------:R-:W-:Y:S01]  /*8b60*/  USHF.L.U32 UR17, UR8, 0x4, URZ ;  /* 0x0000000408117899 */ /* 0x000fe2000800063f */
[----:B------:R-:W-:Y:S02]  /*8b70*/  ULDC UR11, c[0x0][0x2d0] ;  /* 0x0000b400000b7ab9 */ /* 0x000fe40000000800 */
[----:B------:R-:W3:Y:S01]  /*8b80*/  @!P3 LDC.64 R2, c[0x0][0x220] ;  /* 0x00008800ff02bb82 */ /* 0x000ee20000000a00 */
[----:B------:R-:W-:Y:S01]  /*8b90*/  ULDC UR4, c[0x0][0x2ec] ;  /* 0x0000bb0000047ab9 */ /* 0x000fe20000000800 */
[----:B------:R-:W-:Y:S01]  /*8ba0*/  UMOV UR10, 0x40 ;  /* 0x00000040000a7882 */ /* 0x000fe20000000000 */
[----:B------:R-:W-:-:S05]  /*8bb0*/  ULDC.64 UR6, c[0x0][0x248] ;  /* 0x0000920000067ab9 */ /* 0x000fca0000000a00 */
[----:B------:R-:W4:Y:S08]  /*8bc0*/  @!P3 LDC.64 R6, c[0x0][0x220] ;  /* 0x00008800ff06bb82 */ /* 0x000f300000000a00 */
[----:B------:R-:W4:Y:S01]  /*8bd0*/  @!P3 LDC.64 R4, c[0x0][0x220] ;  /* 0x00008800ff04bb82 */ /* 0x000f220000000a00 */
[----:B-1----:R-:W-:Y:S01]  /*8be0*/  LOP3.LUT R251, R251, 0x3, RZ, 0xc0, !PT ;  /* 0x00000003fbfb7812 */ /* 0x002fe200078ec0ff */
[----:B---3--:R1:W-:Y:S06]  /*8bf0*/  @!P3 STL.64 [R1+0x30], R2 ;  /* 0x000030020100b387 */ /* 0x0083ec0000100a00 */
[----:B-1----:R-:W1:Y:S02]  /*8c00*/  @!P3 LDC.64 R2, c[0x0][0x220] ;  /* 0x00008800ff02bb82 */ /* 0x002e640000000a00 */
[----:B-1----:R1:W-:Y:S04]  /*8c10*/  @!P3 STL.64 [R1+0x28], R2 ;  /* 0x000028020100b387 */ /* 0x0023e80000100a00 */
[----:B----4-:R3:W-:Y:S04]  /*8c20*/  @!P3 STL.64 [R1+0x20], R6 ;  /* 0x000020060100b387 */ /* 0x0107e80000100a00 */
[----:B------:R3:W-:Y:S01]  /*8c30*/  @!P3 STL.64 [R1+0x18], R4 ;  /* 0x000018040100b387 */ /* 0x0007e20000100a00 */
[----:B-1----:R-:W-:-:S02]  /*8c40*/  IMAD.MOV.U32 R3, RZ, RZ, R156 ;  /* 0x000000ffff037224 */ /* 0x002fc400078e009c */
[----:B--2---:R-:W-:-:S05]  /*8c50*/  IMAD R2, R251, -0x2, R250 ;  /* 0xfffffffefb027824 */ /* 0x004fca00078e02fa */
[----:B------:R-:W-:-:S05]  /*8c60*/  IADD3 R0, R0, -UR24, R2 ;  /* 0x8000001800007c10 */ /* 0x000fca000fffe002 */
[----:B------:R3:W-:Y:S01]  /*8c70*/  STL [R1+0x14], R0 ;  /* 0x0000140001007387 */ /* 0x0007e20000100800 */
[----:B------:R-:W-:Y:S05]  /*8c80*/  BRA `(.L_x_361) ;  /* 0x0000000400547947 */ /* 0x000fea0003800000 */
.L_x_363:
[----:B------:R-:W2:Y:S01]  /*8c90*/  LDL.64 R154, [R1+0x48] ;  /* 0x00004800019a7983 */ /* 0x000ea20000100a00 */
[----:B------:R-:W1:Y:S01]  /*8ca0*/  @!P3 LDC.64 R208, c[0x0][0x218] ;  /* 0x00008600ffd0bb82 */ /* 0x000e620000000a00 */
[----:B------:R-:W-:Y:S02]  /*8cb0*/  UIADD3 UR18, UR19, -0x1, URZ ;  /* 0xffffffff13127890 */ /* 0x000fe4000fffe03f */
[----:B------:R-:W3:Y:S02]  /*8cc0*/  LDL.64 R236, [R1+0x38] ;  /* 0x0000380001ec7983 */ /* 0x000ee40000100a00 */
[----:B------:R-:W-:Y:S02]  /*8cd0*/  USHF.R.S32.HI UR15, URZ, 0x1f, UR18 ;  /* 0x0000001f3f0f7899 */ /* 0x000fe40008011412 */
[----:B------:R4:W-:Y:S01]  /*8ce0*/  @P3 STS.128 [R234+0x8000], RZ ;  /* 0x008000ffea003388 */ /* 0x0009e20000000c00 */
[----:B------:R-:W-:Y:S01]  /*8cf0*/  UIMAD.WIDE.U32 UR22, UR18, UR6, URZ ;  /* 0x00000006121672a5 */ /* 0x000fe2000f8e003f */
[----:B------:R-:W5:Y:S01]  /*8d00*/  @!P2 LDC.64 R206, c[0x0][0x218] ;  /* 0x00008600ffceab82 */ /* 0x000f620000000a00 */
[----:B------:R-:W-:Y:S04]  /*8d10*/  UIMAD UR15, UR15, UR6, URZ ;  /* 0x000000060f0f72a4 */ /* 0x000fe8000f8e023f */
[----:B------:R-:W-:Y:S01]  /*8d20*/  UIMAD UR15, UR18, UR7, UR15 ;  /* 0x00000007120f72a4 */ /* 0x000fe2000f8e020f */
[----:B------:R-:W-:Y:S02]  /*8d30*/  IMAD.U32 R152, RZ, RZ, UR22 ;  /* 0x00000016ff987e24 */ /* 0x000fe4000f8e00ff */
[----:B------:R-:W4:Y:S01]  /*8d40*/  @!P3 LDC.64 R204, c[0x0][0x218] ;  /* 0x00008600ffccbb82 */ /* 0x000f220000000a00 */
[----:B------:R-:W-:Y:S01]  /*8d50*/  UIADD3 UR15, UR23, UR15, URZ ;  /* 0x0000000f170f7290 */ /* 0x000fe2000fffe03f */
[----:B------:R-:W-:Y:S06]  /*8d60*/  IMAD.U32 R2, RZ, RZ, UR22 ;  /* 0x00000016ff027e24 */ /* 0x000fec000f8e00ff */
[----:B------:R-:W4:Y:S08]  /*8d70*/  @!P2 LDC.64 R214, c[0x0][0x218] ;  /* 0x00008600ffd6ab82 */ /* 0x000f300000000a00 */
[----:B------:R-:W4:Y:S08]  /*8d80*/  @!P3 LDC.64 R210, c[0x0][0x218] ;  /* 0x00008600ffd2bb82 */ /* 0x000f300000000a00 */
[----:B------:R-:W4:Y:S01]  /*8d90*/  @!P2 LDC.64 R212, c[0x0][0x218] ;  /* 0x00008600ffd4ab82 */ /* 0x000f220000000a00 */
[----:B--2---:R-:W-:Y:S01]  /*8da0*/  LEA R152, P1, R152, R154, 0x6 ;  /* 0x0000009a98987211 */ /* 0x004fe200078230ff */
[----:B------:R-:W-:Y:S03]  /*8db0*/  IMAD.U32 R154, RZ, RZ, UR15 ;  /* 0x0000000fff9a7e24 */ /* 0x000fe6000f8e00ff */
        /* <DEDUP_REMOVED lines=53> */
[C---:B----4-:R-:W-:Y:S03]  /*9110*/  @!P2 LEA R204, P1, R152.reuse, R212, 0x1 ;  /* 0x000000d498cca211 */ /* 0x050fe600078208ff */
        /* <DEDUP_REMOVED lines=12> */
.L_x_361:
[----:B--23--:R-:W2:Y:S01]  /*91e0*/  LDL R0, [R1+0x10] ;  /* 0x0000100001007983 */ /* 0x00cea20000100800 */
[----:B------:R-:W-:Y:S01]  /*91f0*/  USHF.R.S32.HI UR15, URZ, 0x1f, UR19 ;  /* 0x0000001f3f0f7899 */ /* 0x000fe20008011413 */
[----:B------:R-:W-:Y:S04]  /*9200*/  DEPBAR.LE SB0, 0x0 ;  /* 0x000080000000791a */ /* 0x000fe80000000000 */
[----:B------:R-:W3:Y:S01]  /*9210*/  LDL.64 R14, [R1+0x40] ;  /* 0x00004000010e7983 */ /* 0x000ee20000100a00 */
[----:B------:R-:W-:Y:S02]  /*9220*/  UIMAD UR15, UR15, UR8, URZ ;  /* 0x000000080f0f72a4 */ /* 0x000fe4000f8e023f */
[----:B------:R-:W-:Y:S02]  /*9230*/  UIMAD.WIDE.U32 UR22, UR19, UR8, URZ ;  /* 0x00000008131672a5 */ /* 0x000fe4000f8e003f */
[----:B------:R-:W4:Y:S01]  /*9240*/  LDL R9, [R1+0x50] ;  /* 0x0000500001097983 */ /* 0x000f220000100800 */
[----:B------:R-:W-:Y:S04]  /*9250*/  UIMAD UR15, UR19, UR9, UR15 ;  /* 0x00000009130f72a4 */ /* 0x000fe8000f8e020f */
[----:B------:R-:W5:Y:S01]  /*9260*/  LDL R8, [R1+0x30] ;  /* 0x0000300001087983 */ /* 0x000f620000100800 */
        /* <DEDUP_REMOVED lines=12> */
[----:B------:R-:W-:Y:S05]  /*9330*/  @P3 STS.128 [R234+0xc000], RZ ;  /* 0x00c000ffea003388 */ /* 0x000fea0000000c00 */
[----:B------:R-:W5:Y:S01]  /*9340*/  LDL R235, [R1+0x14] ;  /* 0x0000140001eb7983 */ /* 0x000f620000100800 */
        /* <DEDUP_REMOVED lines=49> */
[----:B------:R-:W-:Y:S01]  /*9660*/  IMAD.U32 R0, RZ, RZ, UR19 ;  /* 0x00000013ff007e24 */ /* 0x000fe2000f8e00ff */
[----:B--2---:R-:W-:Y:S03]  /*9670*/  @!P3 LEA R10, P4, R2, R22, 0x1 ;  /* 0x00000016020ab211 */ /* 0x004fe600078808ff */
[----:B------:R-:W-:Y:S01]  /*9680*/  @P2 STS.128 [R234+0xf000], RZ ;  /* 0x00f000ffea002388 */ /* 0x000fe20000000c00 */
[----:B------:R-:W-:Y:S01]  /*9690*/  IMAD R0, R0, -0x40, R235 ;  /* 0xffffffc000007824 */ /* 0x000fe200078e02eb */
[C-C-:B------:R-:W-:Y:S03]  /*96a0*/  @!P3 LEA.HI.X R11, R2.reuse, R20, R5.reuse, 0x1, P4 ;  /* 0x00000014020bb211 */ /* 0x140fe600020f0c05 */
[----:B------:R-:W-:Y:S01]  /*96b0*/  @!PT LDS RZ, [RZ] ;  /* 0x00000000fffff984 */ /* 0x000fe20000000800 */
[----:B------:R-:W-:Y:S01]  /*96c0*/  @!PT LDS RZ, [RZ] ;  /* 0x00000000fffff984 */ /* 0x000fe20000000800 */
[----:B------:R-:W-:Y:S01]  /*96d0*/  @!PT LDS RZ, [RZ] ;  /* 0x00000000fffff984 */ /* 0x000fe20000000800 */
[----:B------:R-:W-:Y:S01]  /*96e0*/  @!P2 LDGSTS.E.BYPASS.LTC128B.128 [R234+0xf000], desc[UR20][R8.64+0x80] ;  /* 0x0f00008008eaafae */ /* 0x000fe2000b901d54 */
[C---:B-1----:R-:W-:Y:S04]  /*96f0*/  @!P2 LEA R6, P0, R2.reuse, R18, 0x1 ;  /* 0x000000120206a211 */ /* 0x042fe800078008ff */
[----:B------:R-:W-:Y:S01]  /*9700*/  @P3 STS.128 [R234+0xd800], RZ ;  /* 0x00d800ffea003388 */ /* 0x000fe20000000c00 */
[----:B------:R-:W-:Y:S04]  /*9710*/  @!P2 LEA.HI.X R7, R2, R19, R5, 0x1, P0 ;  /* 0x000000130207a211 */ /* 0x000fe800000f0c05 */
[----:B------:R-:W-:Y:S01]  /*9720*/  @!PT LDS RZ, [RZ] ;  /* 0x00000000fffff984 */ /* 0x000fe20000000800 */
[----:B------:R-:W-:Y:S01]  /*9730*/  @!PT LDS RZ, [RZ] ;  /* 0x00000000fffff984 */ /* 0x000fe20000000800 */
[----:B------:R-:W-:Y:S01]  /*9740*/  @!PT LDS RZ, [RZ] ;  /* 0x00000000fffff984 */ /* 0x000fe20000000800 */
[----:B------:R-:W-:Y:S01]  /*9750*/  @!P3 LDGSTS.E.BYPASS.LTC128B.128 [R234+0xd800], desc[UR20][R10.64] ;  /* 0x0d8000000aeabfae */ /* 0x000fe2000b901d54 */
[----:B------:R-:W-:Y:S04]  /*9760*/  ISETP.LT.AND P0, PT, RZ, UR19, PT ;  /* 0x00000013ff007c0c */ /* 0x000fe8000bf01270 */
        /* <DEDUP_REMOVED lines=13> */
[----:B------:R-:W5:Y:S01]  /*9840*/  LDSM.16.M88.4 R212, [R226] ;  /* 0x00000000e2d4783b */ /* 0x000f620000000200 */
        /* <DEDUP_REMOVED lines=16> */
[----:B------:R-:W1:Y:S05]  /*9950*/  LDSM.16.M88.4 R204, [R223+0x2000] ;  /* 0x00200000dfcc783b */ /* 0x000e6a0000000200 */
[-C--:B------:R-:W-:Y:S06]  /*9960*/  HMMA.16816.F32 R4, R208, R212.reuse, R4 ;  /* 0x000000d4d004723c */ /* 0x080fec0000001804 */
[C---:B-1----:R-:W-:Y:S06]  /*9970*/  HMMA.16816.F32 R8, R204.reuse, R212, R8 ;  /* 0x000000d4cc08723c */ /* 0x042fec0000001808 */
[-C--:B------:R-:W-:Y:S06]  /*9980*/  HMMA.16816.F32 R12, R204, R214.reuse, R12 ;  /* 0x000000d6cc0c723c */ /* 0x080fec000000180c */
[C---:B------:R-:W-:Y:S01]  /*9990*/  HMMA.16816.F32 R16, R208.reuse, R214, R16 ;  /* 0x000000d6d010723c */ /* 0x040fe20000001810 */
[----:B------:R-:W1:Y:S05]  /*99a0*/  LDSM.16.M88.4 R212, [R233] ;  /* 0x00000000e9d4783b */ /* 0x000e6a0000000200 */
[-C--:B-1----:R-:W-:Y:S06]  /*99b0*/  HMMA.16816.F32 R20, R208, R212.reuse, R20 ;  /* 0x000000d4d014723c */ /* 0x082fec0000001814 */
[C---:B------:R-:W-:Y:S06]  /*99c0*/  HMMA.16816.F32 R24, R204.reuse, R212, R24 ;  /* 0x000000d4cc18723c */ /* 0x040fec0000001818 */
        /* <DEDUP_REMOVED lines=10> */
[-C--:B------:R-:W-:Y:S01]  /*9a70*/  HMMA.16816.F32 R60, R204, R214.reuse, R60 ;  /* 0x000000d6cc3c723c */ /* 0x080fe2000000183c */
[----:B------:R-:W-:Y:S05]  /*9a80*/  LDSM.16.M88.4 R204, [R225] ;  /* 0x00000000e1cc783b */ /* 0x000fea0000000200 */
[----:B------:R-:W-:Y:S01]  /*9a90*/  HMMA.16816.F32 R64, R208, R214, R64 ;  /* 0x000000d6d040723c */ /* 0x000fe20000001840 */
[----:B------:R-:W1:Y:S05]  /*9aa0*/  LDSM.16.M88.4 R208, [R221+0x8000] ;  /* 0x00800000ddd0783b */ /* 0x000e6a0000000200 */
[----:B------:R-:W2:Y:S01]  /*9ab0*/  LDSM.16.M88.4 R212, [R225+0x2000] ;  /* 0x00200000e1d4783b */ /* 0x000ea20000000200 */
[-C--:B-1----:R-:W-:Y:S06]  /*9ac0*/  HMMA.16816.F32 R4, R204, R208.reuse, R4 ;  /* 0x000000d0cc04723c */ /* 0x082fec0000001804 */
[C---:B--2---:R-:W-:Y:S06]  /*9ad0*/  HMMA.16816.F32 R8, R212.reuse, R208, R8 ;  /* 0x000000d0d408723c */ /* 0x044fec0000001808 */
[-C--:B------:R-:W-:Y:S06]  /*9ae0*/  HMMA.16816.F32 R12, R212, R210.reuse, R12 ;  /* 0x000000d2d40c723c */ /* 0x080fec000000180c */
[C---:B------:R-:W-:Y:S01]  /*9af0*/  HMMA.16816.F32 R16, R204.reuse, R210, R16 ;  /* 0x000000d2cc10723c */ /* 0x040fe20000001810 */
[----:B------:R-:W1:Y:S05]  /*9b00*/  LDSM.16.M88.4 R208, [R221+0x8800] ;  /* 0x00880000ddd0783b */ /* 0x000e6a0000000200 */
[-C--:B-1----:R-:W-:Y:S06]  /*9b10*/  HMMA.16816.F32 R20, R204, R208.reuse, R20 ;  /* 0x000000d0cc14723c */ /* 0x082fec0000001814 */
[C---:B------:R-:W-:Y:S06]  /*9b20*/  HMMA.16816.F32 R24, R212.reuse, R208, R24 ;  /* 0x000000d0d418723c */ /* 0x040fec0000001818 */
        /* <DEDUP_REMOVED lines=10> */
[-C--:B------:R-:W-:Y:S01]  /*9bd0*/  HMMA.16816.F32 R60, R212, R210.reuse, R60 ;  /* 0x000000d2d43c723c */ /* 0x080fe2000000183c */
[----:B------:R-:W-:Y:S05]  /*9be0*/  LDSM.16.M88.4 R212, [R224] ;  /* 0x00000000e0d4783b */ /* 0x000fea0000000200 */
[----:B------:R-:W-:Y:S01]  /*9bf0*/  HMMA.16816.F32 R64, R204, R210, R64 ;  /* 0x000000d2cc40723c */ /* 0x000fe20000001840 */
[----:B------:R-:W1:Y:S05]  /*9c00*/  LDSM.16.M88.4 R204, [R220] ;  /* 0x00000000dccc783b */ /* 0x000e6a0000000200 */
        /* <DEDUP_REMOVED lines=19> */
[----:B------:R-:W-:Y:S05]  /*9d40*/  LDSM.16.M88.4 R208, [R222+0x4000] ;  /* 0x00400000ded0783b */ /* 0x000fea0000000200 */
        /* <DEDUP_REMOVED lines=23> */
[----:B------:R-:W1:Y:S05]  /*9ec0*/  LDSM.16.M88.4 R204, [R230] ;  /* 0x00000000e6cc783b */ /* 0x000e6a0000000200 */
[----:B------:R-:W2:Y:S01]  /*9ed0*/  LDSM.16.M88.4 R208, [R223+0x6000] ;  /* 0x00600000dfd0783b */ /* 0x000ea20000000200 */
[-C--:B-1----:R-:W-:Y:S06]  /*9ee0*/  HMMA.16816.F32 R4, R212, R204.reuse, R4 ;  /* 0x000000ccd404723c */ /* 0x082fec0000001804 */
[C---:B--2---:R-:W-:Y:S06]  /*9ef0*/  HMMA.16816.F32 R8, R208.reuse, R204, R8 ;  /* 0x000000ccd008723c */ /* 0x044fec0000001808 */
        /* <DEDUP_REMOVED lines=56> */
[----:B------:R-:W1:Y:S01]  /*a280*/  LDSM.16.M88.4 R204, [R220+0x3800] ;  /* 0x00380000dccc783b */ /* 0x000e620000000200 */
[----:B------:R-:W-:Y:S04]  /*a290*/  DEPBAR.LE SB0, 0x0 ;  /* 0x000080000000791a */ /* 0x000fe80000000000 */
[----:B------:R-:W-:Y:S01]  /*a2a0*/  BAR.SYNC.DEFER_BLOCKING 0x0 ;  /* 0x0000000000007b1d */ /* 0x000fe20000010000 */
[-C--:B-1----:R-:W-:Y:S06]  /*a2b0*/  HMMA.16816.F32 R52, R212, R204.reuse, R52 ;  /* 0x000000ccd434723c */ /* 0x082fec0000001834 */
[C---:B------:R-:W-:Y:S06]  /*a2c0*/  HMMA.16816.F32 R56, R208.reuse, R204, R56 ;  /* 0x000000ccd038723c */ /* 0x040fec0000001838 */
[-C--:B------:R-:W-:Y:S06]  /*a2d0*/  HMMA.16816.F32 R60, R208, R206.reuse, R60 ;  /* 0x000000ced03c723c */ /* 0x080fec000000183c */
[----:B------:R-:W-:Y:S01]  /*a2e0*/  HMMA.16816.F32 R64, R212, R206, R64 ;  /* 0x000000ced440723c */ /* 0x000fe20000001840 */
[----:B------:R-:W-:Y:S11]  /*a2f0*/  @!UPT UIADD3 URZ, URZ, URZ, URZ ;  /* 0x0000003f3f3ff290 */ /* 0x000ff6000fffe03f */
[----:B------:R-:W-:Y:S01]  /*a300*/  @!UPT UIADD3 URZ, URZ, URZ, URZ ;  /* 0x0000003f3f3ff290 */ /* 0x000fe2000fffe03f */
[----:B------:R-:W-:Y:S11]  /*a310*/  @P0 BRA `(.L_x_363) ;  /* 0xffffffe8005c0947 */ /* 0x000ff6000383ffff */
.L_x_362:
[C---:B------:R-:W-:Y:S01]  /*a320*/  IADD3 R154, R0.reuse, 0x8, RZ ;  /* 0x00000008009a7810 */ /* 0x040fe20007ffe0ff */
[----:B------:R-:W-:Y:S01]  /*a330*/  UIMAD UR15, UR19, -0x40, UR10 ;  /* 0xffffffc0130f78a4 */ /* 0x000fe2000f8e020a */
[----:B------:R-:W-:Y:S01]  /*a340*/  IADD3 R2, -R0, -0x8, RZ ;  /* 0xfffffff800027810 */ /* 0x000fe20007ffe1ff */
[----:B------:R-:W-:Y:S01]  /*a350*/  UIADD3 UR19, UR19, -0x1, URZ ;  /* 0xffffffff13137890 */ /* 0x000fe2000fffe03f */
[----:B------:R-:W-:Y:S02]  /*a360*/  ISETP.GE.AND P6, PT, R154, RZ, PT ;  /* 0x000000ff9a00720c */ /* 0x000fe40003fc6270 */
[C---:B------:R-:W-:Y:S02]  /*a370*/  IADD3 R155, R0.reuse, 0x3f, RZ ;  /* 0x0000003f009b7810 */ /* 0x040fe40007ffe0ff */
[C---:B------:R-:W-:Y:S02]  /*a380*/  IADD3 R156, R0.reuse, -0x1, RZ ;  /* 0xffffffff009c7810 */ /* 0x040fe40007ffe0ff */
[----:B--2---:R-:W-:Y:S02]  /*a390*/  IADD3 R205, R0, -0x8, RZ ;  /* 0xfffffff800cd7810 */ /* 0x004fe40007ffe0ff */
[----:B------:R-:W-:Y:S02]  /*a3a0*/  SEL R2, R2, R154, !P6 ;  /* 0x0000009a02027207 */ /* 0x000fe40007000000 */
[----:B------:R-:W-:Y:S02]  /*a3b0*/  ISETP.GE.AND P2, PT, R155, RZ, PT ;  /* 0x000000ff9b00720c */ /* 0x000fe40003f46270 */
[----:B------:R-:W-:Y:S02]  /*a3c0*/  ISETP.GE.AND P1, PT, R205, RZ, PT ;  /* 0x000000ffcd00720c */ /* 0x000fe40003f26270 */
[----:B------:R-:W-:Y:S02]  /*a3d0*/  ISETP.GE.AND P4, PT, R156, RZ, PT ;  /* 0x000000ff9c00720c */ /* 0x000fe40003f86270 */
[----:B------:R-:W-:Y:S02]  /*a3e0*/  I2FP.F32.S32 R2, R2 ;  /* 0x0000000200027245 */ /* 0x000fe40000201400 */
[C---:B------:R-:W-:Y:S02]  /*a3f0*/  IADD3 R152, R0.reuse, 0x7, RZ ;  /* 0x0000000700987810 */ /* 0x040fe40007ffe0ff */
[----:B------:R-:W-:Y:S01]  /*a400*/  IADD3 R210, R0, -0x10, RZ ;  /* 0xfffffff000d27810 */ /* 0x000fe20007ffe0ff */
[----:B------:R-:W-:Y:S01]  /*a410*/  FFMA.FTZ R6, R2, -UR5, R6 ;  /* 0x8000000502067c23 */ /* 0x000fe20008010006 */
[----:B------:R-:W-:Y:S02]  /*a420*/  IADD3 R2, R235, UR15, RZ ;  /* 0x0000000feb027c10 */ /* 0x000fe4000fffe0ff */
[----:B------:R-:W-:Y:S02]  /*a430*/  IADD3 R209, R0, -0x11, RZ ;  /* 0xffffffef00d17810 */ /* 0x000fe40007ffe0ff */
[----:B------:R-:W-:Y:S02]  /*a440*/  ISETP.GE.AND P5, PT, R152, RZ, PT ;  /* 0x000000ff9800720c */ /* 0x000fe40003fa6270 */
[C---:B------:R-:W-:Y:S02]  /*a450*/  IADD3 R207, -R0.reuse, -0x7, RZ ;  /* 0xfffffff900cf7810 */ /* 0x040fe40007ffe1ff */
[----:B------:R-:W-:Y:S02]  /*a460*/  IADD3 R204, R0, -0x9, RZ ;  /* 0xfffffff700cc7810 */ /* 0x000fe40007ffe0ff */
[----:B------:R-:W-:Y:S02]  /*a470*/  @!P2 IADD3 R155, -R2, 0x1, RZ ;  /* 0x00000001029ba810 */ /* 0x000fe40007ffe1ff */
[C---:B------:R-:W-:Y:S02]  /*a480*/  @!P4 IADD3 R156, -R0.reuse, 0x1, RZ ;  /* 0x00000001009cc810 */ /* 0x040fe40007ffe1ff */
[----:B------:R-:W-:Y:S02]  /*a490*/  @!P1 IADD3 R205, -R0, 0x8, RZ ;  /* 0x0000000800cd9810 */ /* 0x000fe40007ffe1ff */
[----:B------:R-:W-:Y:S02]  /*a4a0*/  SEL R207, R207, R152, !P5 ;  /* 0x00000098cfcf7207 */ /* 0x000fe40006800000 */
[----:B------:R-:W-:Y:S02]  /*a4b0*/  ISETP.GE.AND P2, PT, R210, RZ, PT ;  /* 0x000000ffd200720c */ /* 0x000fe40003f46270 */
[----:B------:R-:W-:Y:S02]  /*a4c0*/  ISETP.GE.AND P1, PT, R209, RZ, PT ;  /* 0x000000ffd100720c */ /* 0x000fe40003f26270 */
[----:B------:R-:W-:Y:S02]  /*a4d0*/  ISETP.GE.AND P4, PT, R204, RZ, PT ;  /* 0x000000ffcc00720c */ /* 0x000fe40003f86270 */
[----:B------:R-:W-:Y:S02]  /*a4e0*/  I2FP.F32.S32 R207, R207 ;  /* 0x000000cf00cf7245 */ /* 0x000fe40000201400 */
[----:B------:R-:W-:Y:S02]  /*a4f0*/  I2FP.F32.S32 R155, R155 ;  /* 0x0000009b009b7245 */ /* 0x000fe40000201400 */
[C---:B------:R-:W-:Y:S01]  /*a500*/  IADD3 R208, R0.reuse, 0x37, RZ ;  /* 0x0000003700d07810 */ /* 0x040fe20007ffe0ff */
[----:B------:R-:W-:Y:S01]  /*a510*/  FFMA.FTZ R7, R207, -UR5, R7 ;  /* 0x80000005cf077c23 */ /* 0x000fe20008010007 */
[C---:B------:R-:W-:Y:S01]  /*a520*/  IADD3 R207, R0.reuse, 0x30, RZ ;  /* 0x0000003000cf7810 */ /* 0x040fe20007ffe0ff */
[C---:B------:R-:W-:Y:S01]  /*a530*/  FFMA.FTZ R15, R155.reuse, -UR5, R15 ;  /* 0x800000059b0f7c23 */ /* 0x040fe2000801000f */
[----:B------:R-:W-:Y:S01]  /*a540*/  FFMA.FTZ R9, R155, -UR5, R9 ;  /* 0x800000059b097c23 */ /* 0x000fe20008010009 */
[C---:B------:R-:W-:Y:S02]  /*a550*/  IADD3 R155, R0.reuse, 0x38, RZ ;  /* 0x00000038009b7810 */ /* 0x040fe40007ffe0ff */
[C---:B------:R-:W-:Y:S02]  /*a560*/  @!P2 IADD3 R210, -R0.reuse, 0x10, RZ ;  /* 0x0000001000d2a810 */ /* 0x040fe40007ffe1ff */
[C---:B------:R-:W-:Y:S02]  /*a570*/  @!P1 IADD3 R209, -R0.reuse, 0x11, RZ ;  /* 0x0000001100d19810 */ /* 0x040fe40007ffe1ff */
[----:B------:R-:W-:Y:S02]  /*a580*/  @!P4 IADD3 R204, -R0, 0x9, RZ ;  /* 0x0000000900ccc810 */ /* 0x000fe40007ffe1ff */
[----:B------:R-:W-:Y:S02]  /*a590*/  IABS R206, R0 ;  /* 0x0000000000ce7213 */ /* 0x000fe40000000000 */
[----:B------:R-:W-:Y:S02]  /*a5a0*/  ISETP.GE.AND P4, PT, R155, RZ, PT ;  /* 0x000000ff9b00720c */ /* 0x000fe40003f86270 */
[----:B------:R-:W-:Y:S02]  /*a5b0*/  ISETP.GE.AND P2, PT, R208, RZ, PT ;  /* 0x000000ffd000720c */ /* 0x000fe40003f46270 */
[----:B------:R-:W-:Y:S02]  /*a5c0*/  ISETP.GE.AND P1, PT, R207, RZ, PT ;  /* 0x000000ffcf00720c */ /* 0x000fe40003f26270 */
[----:B------:R-:W-:Y:S02]  /*a5d0*/  I2FP.F32.S32 R206, R206 ;  /* 0x000000ce00ce7245 */ /* 0x000fe40000201400 */
[----:B------:R-:W-:Y:S02]  /*a5e0*/  I2FP.F32.S32 R156, R156 ;  /* 0x0000009c009c7245 */ /* 0x000fe40000201400 */
[----:B------:R-:W-:Y:S01]  /*a5f0*/  I2FP.F32.S32 R205, R205 ;  /* 0x000000cd00cd7245 */ /* 0x000fe20000201400 */
[C---:B------:R-:W-:Y:S01]  /*a600*/  FFMA.FTZ R4, R206.reuse, -UR5, R4 ;  /* 0x80000005ce047c23 */ /* 0x040fe20008010004 */
[----:B------:R-:W-:Y:S01]  /*a610*/  FFMA.FTZ R18, R206, -UR5, R18 ;  /* 0x80000005ce127c23 */ /* 0x000fe20008010012 */
[C---:B------:R-:W-:Y:S01]  /*a620*/  FFMA.FTZ R5, R156.reuse, -UR5, R5 ;  /* 0x800000059c057c23 */ /* 0x040fe20008010005 */
[----:B------:R-:W-:Y:S01]  /*a630*/  FFMA.FTZ R19, R156, -UR5, R19 ;  /* 0x800000059c137c23 */ /* 0x000fe20008010013 */
[C---:B------:R-:W-:Y:S01]  /*a640*/  FFMA.FTZ R16, R205.reuse, -UR5, R16 ;  /* 0x80000005cd107c23 */ /* 0x040fe20008010010 */
[----:B------:R-:W-:Y:S01]  /*a650*/  FFMA.FTZ R22, R205, -UR5, R22 ;  /* 0x80000005cd167c23 */ /* 0x000fe20008010016 */
[C---:B------:R-:W-:Y:S02]  /*a660*/  IADD3 R206, R0.reuse, 0x2f, RZ ;  /* 0x0000002f00ce7810 */ /* 0x040fe40007ffe0ff */
[C---:B------:R-:W-:Y:S02]  /*a670*/  IADD3 R205, R0.reuse, 0x28, RZ ;  /* 0x0000002800cd7810 */ /* 0x040fe40007ffe0ff */
[----:B------:R-:W-:Y:S02]  /*a680*/  IADD3 R156, R0, 0x27, RZ ;  /* 0x00000027009c7810 */ /* 0x000fe40007ffe0ff */
[C---:B------:R-:W-:Y:S02]  /*a690*/  @!P4 IADD3 R155, -R2.reuse, 0x8, RZ ;  /* 0x00000008029bc810 */ /* 0x040fe40007ffe1ff */
[C---:B------:R-:W-:Y:S02]  /*a6a0*/  @!P2 IADD3 R208, -R2.reuse, 0x9, RZ ;  /* 0x0000000902d0a810 */ /* 0x040fe40007ffe1ff */
[----:B------:R-:W-:Y:S02]  /*a6b0*/  @!P1 IADD3 R207, -R2, 0x10, RZ ;  /* 0x0000001002cf9810 */ /* 0x000fe40007ffe1ff */
        /* <DEDUP_REMOVED lines=10> */
[C---:B------:R-:W-:Y:S01]  /*a760*/  IADD3 R204, R0.reuse, -0x18, RZ ;  /* 0xffffffe800cc7810 */ /* 0x040fe20007ffe0ff */
[C---:B------:R-:W-:Y:S01]  /*a770*/  FFMA.FTZ R35, R211.reuse, -UR5, R35 ;  /* 0x80000005d3237c23 */ /* 0x040fe20008010023 */
[----:B------:R-:W-:Y:S01]  /*a780*/  IADD3 R155, R0, -0x19, RZ ;  /* 0xffffffe7009b7810 */ /* 0x000fe20007ffe0ff */
[----:B------:R-:W-:Y:S01]  /*a790*/  FFMA.FTZ R21, R211, -UR5, R21 ;  /* 0x80000005d3157c23 */ /* 0x000fe20008010015 */
[C---:B------:R-:W-:Y:S02]  /*a7a0*/  @!P4 IADD3 R206, -R2.reuse, 0x11, RZ ;  /* 0x0000001102cec810 */ /* 0x040fe40007ffe1ff */
[C---:B------:R-:W-:Y:S02]  /*a7b0*/  @!P2 IADD3 R205, -R2.reuse, 0x18, RZ ;  /* 0x0000001802cda810 */ /* 0x040fe40007ffe1ff */
[----:B------:R-:W-:Y:S02]  /*a7c0*/  @!P1 IADD3 R156, -R2, 0x19, RZ ;  /* 0x00000019029c9810 */ /* 0x000fe40007ffe1ff */
[----:B------:R-:W-:Y:S02]  /*a7d0*/  ISETP.GE.AND P4, PT, R204, RZ, PT ;  /* 0x000000ffcc00720c */ /* 0x000fe40003f86270 */
[----:B------:R-:W-:Y:S02]  /*a7e0*/  ISETP.GE.AND P2, PT, R155, RZ, PT ;  /* 0x000000ff9b00720c */ /* 0x000fe40003f46270 */
[----:B------:R-:W-:Y:S02]  /*a7f0*/  I2FP.F32.S32 R209, R156 ;  /* 0x0000009c00d17245 */ /* 0x000fe40000201400 */
[----:B------:R-:W-:Y:S02]  /*a800*/  IADD3 R156, R0, 0x20, RZ ;  /* 0x00000020009c7810 */ /* 0x000fe40007ffe0ff */
[----:B------:R-:W-:Y:S01]  /*a810*/  I2FP.F32.S32 R208, R208 ;  /* 0x000000d000d07245 */ /* 0x000fe20000201400 */
[C---:B------:R-:W-:Y:S01]  /*a820*/  FFMA.FTZ R29, R209.reuse, -UR5, R29 ;  /* 0x80000005d11d7c23 */ /* 0x040fe2000801001d */
[----:B------:R-:W-:Y:S01]  /*a830*/  ISETP.GE.AND P1, PT, R156, RZ, PT ;  /* 0x000000ff9c00720c */ /* 0x000fe20003f26270 */
[----:B------:R-:W-:Y:S01]  /*a840*/  FFMA.FTZ R43, R209, -UR5, R43 ;  /* 0x80000005d12b7c23 */ /* 0x000fe2000801002b */
[----:B------:R-:W-:Y:S01]  /*a850*/  I2FP.F32.S32 R207, R207 ;  /* 0x000000cf00cf7245 */ /* 0x000fe20000201400 */
[C---:B------:R-:W-:Y:S01]  /*a860*/  FFMA.FTZ R27, R208.reuse, -UR5, R27 ;  /* 0x80000005d01b7c23 */ /* 0x040fe2000801001b */
[----:B------:R-:W-:Y:S01]  /*a870*/  I2FP.F32.S32 R206, R206 ;  /* 0x000000ce00ce7245 */ /* 0x000fe20000201400 */
[----:B------:R-:W-:Y:S01]  /*a880*/  FFMA.FTZ R13, R208, -UR5, R13 ;  /* 0x80000005d00d7c23 */ /* 0x000fe2000801000d */
[C---:B------:R-:W-:Y:S01]  /*a890*/  @!P4 IADD3 R204, -R0.reuse, 0x18, RZ ;  /* 0x0000001800ccc810 */ /* 0x040fe20007ffe1ff */
[C---:B------:R-:W-:Y:S01]  /*a8a0*/  FFMA.FTZ R24, R207.reuse, -UR5, R24 ;  /* 0x80000005cf187c23 */ /* 0x040fe20008010018 */
[----:B------:R-:W-:Y:S01]  /*a8b0*/  @!P2 IADD3 R155, -R0, 0x19, RZ ;  /* 0x00000019009ba810 */ /* 0x000fe20007ffe1ff */
[----:B------:R-:W-:Y:S01]  /*a8c0*/  FFMA.FTZ R25, R206, -UR5, R25 ;  /* 0x80000005ce197c23 */ /* 0x000fe20008010019 */
[----:B------:R-:W-:Y:S01]  /*a8d0*/  I2FP.F32.S32 R208, R205 ;  /* 0x000000cd00d07245 */ /* 0x000fe20000201400 */
[----:B------:R-:W-:Y:S01]  /*a8e0*/  FFMA.FTZ R30, R207, -UR5, R30 ;  /* 0x80000005cf1e7c23 */ /* 0x000fe2000801001e */
[----:B------:R-:W-:Y:S01]  /*a8f0*/  IADD3 R205, R0, -0x20, RZ ;  /* 0xffffffe000cd7810 */ /* 0x000fe20007ffe0ff */
[----:B------:R-:W-:Y:S01]  /*a900*/  FFMA.FTZ R31, R206, -UR5, R31 ;  /* 0x80000005ce1f7c23 */ /* 0x000fe2000801001f */
[----:B------:R-:W-:Y:S01]  /*a910*/  I2FP.F32.S32 R207, R204 ;  /* 0x000000cc00cf7245 */ /* 0x000fe20000201400 */
[C---:B------:R-:W-:Y:S01]  /*a920*/  FFMA.FTZ R42, R208.reuse, -UR5, R42 ;  /* 0x80000005d02a7c23 */ /* 0x040fe2000801002a */
[----:B------:R-:W-:Y:S01]  /*a930*/  I2FP.F32.S32 R206, R155 ;  /* 0x0000009b00ce7245 */ /* 0x000fe20000201400 */
[----:B------:R-:W-:Y:S01]  /*a940*/  FFMA.FTZ R28, R208, -UR5, R28 ;  /* 0x80000005d01c7c23 */ /* 0x000fe2000801001c */
[C---:B------:R-:W-:Y:S01]  /*a950*/  IADD3 R155, R0.reuse, 0x1f, RZ ;  /* 0x0000001f009b7810 */ /* 0x040fe20007ffe0ff */
[C---:B------:R-:W-:Y:S01]  /*a960*/  FFMA.FTZ R32, R207.reuse, -UR5, R32 ;  /* 0x80000005cf207c23 */ /* 0x040fe20008010020 */
[----:B------:R-:W-:Y:S01]  /*a970*/  IADD3 R204, R0, -0x21, RZ ;  /* 0xffffffdf00cc7810 */ /* 0x000fe20007ffe0ff */
[----:B------:R-:W-:Y:S01]  /*a980*/  FFMA.FTZ R38, R207, -UR5, R38 ;  /* 0x80000005cf267c23 */ /* 0x000fe20008010026 */
[----:B------:R-:W-:Y:S01]  /*a990*/  ISETP.GE.AND P4, PT, R205, RZ, PT ;  /* 0x000000ffcd00720c */ /* 0x000fe20003f86270 */
[----:B------:R-:W-:Y:S01]  /*a9a0*/  FFMA.FTZ R33, R206, -UR5, R33 ;  /* 0x80000005ce217c23 */ /* 0x000fe20008010021 */
[----:B------:R-:W-:Y:S01]  /*a9b0*/  @!P1 IADD3 R156, -R2, 0x20, RZ ;  /* 0x00000020029c9810 */ /* 0x000fe20007ffe1ff */
[----:B------:R-:W-:Y:S01]  /*a9c0*/  FFMA.FTZ R39, R206, -UR5, R39 ;  /* 0x80000005ce277c23 */ /* 0x000fe20008010027 */
[----:B------:R-:W-:Y:S02]  /*a9d0*/  ISETP.GE.AND P1, PT, R155, RZ, PT ;  /* 0x000000ff9b00720c */ /* 0x000fe40003f26270 */
[----:B------:R-:W-:Y:S02]  /*a9e0*/  ISETP.GE.AND P2, PT, R204, RZ, PT ;  /* 0x000000ffcc00720c */ /* 0x000fe40003f46270 */
[----:B------:R-:W-:Y:S02]  /*a9f0*/  I2FP.F32.S32 R210, R210 ;  /* 0x000000d200d27245 */ /* 0x000fe40000201400 */
[C---:B------:R-:W-:Y:S02]  /*aa00*/  IADD3 R211, R0.reuse, 0x48, RZ ;  /* 0x0000004800d37810 */ /* 0x040fe40007ffe0ff */
[----:B------:R-:W-:Y:S01]  /*aa10*/  IADD3 R212, R0, -0x28, RZ ;  /* 0xffffffd800d47810 */ /* 0x000fe20007ffe0ff */
[C---:B------:R-:W-:Y:S01]  /*aa20*/  FFMA.FTZ R34, R210.reuse, -UR5, R34 ;  /* 0x80000005d2227c23 */ /* 0x040fe20008010022 */
[----:B------:R-:W-:Y:S01]  /*aa30*/  FFMA.FTZ R20, R210, -UR5, R20 ;  /* 0x80000005d2147c23 */ /* 0x000fe20008010014 */
[C---:B------:R-:W-:Y:S02]  /*aa40*/  @!P4 IADD3 R205, -R0.reuse, 0x20, RZ ;  /* 0x0000002000cdc810 */ /* 0x040fe40007ffe1ff */
[----:B------:R-:W-:Y:S02]  /*aa50*/  IADD3 R210, R0, -0x29, RZ ;  /* 0xffffffd700d27810 */ /* 0x000fe40007ffe0ff */
[----:B------:R-:W-:Y:S02]  /*aa60*/  ISETP.GE.AND P4, PT, R211, RZ, PT ;  /* 0x000000ffd300720c */ /* 0x000fe40003f86270 */
[----:B------:R-:W-:Y:S02]  /*aa70*/  @!P1 IADD3 R155, -R2, 0x21, RZ ;  /* 0x00000021029b9810 */ /* 0x000fe40007ffe1ff */
[----:B------:R-:W-:Y:S02]  /*aa80*/  @!P2 IADD3 R204, -R0, 0x21, RZ ;  /* 0x0000002100cca810 */ /* 0x000fe40007ffe1ff */
[----:B------:R-:W-:Y:S02]  /*aa90*/  ISETP.GE.AND P1, PT, R210, RZ, PT ;  /* 0x000000ffd200720c */ /* 0x000fe40003f26270 */
[----:B------:R-:W-:Y:S02]  /*aaa0*/  ISETP.GE.AND P2, PT, R212, RZ, PT ;  /* 0x000000ffd400720c */ /* 0x000fe40003f46270 */
[C---:B------:R-:W-:Y:S02]  /*aab0*/  IADD3 R208, R0.reuse, -0x30, RZ ;  /* 0xffffffd000d07810 */ /* 0x040fe40007ffe0ff */
[----:B------:R-:W-:Y:S02]  /*aac0*/  IADD3 R207, R0, -0x31, RZ ;  /* 0xffffffcf00cf7810 */ /* 0x000fe40007ffe0ff */
[----:B------:R-:W-:Y:S02]  /*aad0*/  @!P4 IADD3 R211, -R2, -0x8, RZ ;  /* 0xfffffff802d3c810 */ /* 0x000fe40007ffe1ff */
[----:B------:R-:W-:Y:S02]  /*aae0*/  ISETP.GE.AND P4, PT, R208, RZ, PT ;  /* 0x000000ffd000720c */ /* 0x000fe40003f86270 */
[C---:B------:R-:W-:Y:S02]  /*aaf0*/  IADD3 R209, R0.reuse, -0x38, RZ ;  /* 0xffffffc800d17810 */ /* 0x040fe40007ffe0ff */
[C---:B------:R-:W-:Y:S02]  /*ab00*/  @!P1 IADD3 R210, -R0.reuse, 0x29, RZ ;  /* 0x0000002900d29810 */ /* 0x040fe40007ffe1ff */
[C---:B------:R-:W-:Y:S02]  /*ab10*/  @!P2 IADD3 R212, -R0.reuse, 0x28, RZ ;  /* 0x0000002800d4a810 */ /* 0x040fe40007ffe1ff */
[----:B------:R-:W-:Y:S02]  /*ab20*/  ISETP.GE.AND P2, PT, R207, RZ, PT ;  /* 0x000000ffcf00720c */ /* 0x000fe40003f46270 */
[----:B------:R-:W-:Y:S02]  /*ab30*/  ISETP.GE.AND P1, PT, R209, RZ, PT ;  /* 0x000000ffd100720c */ /* 0x000fe40003f26270 */
[----:B------:R-:W-:Y:S02]  /*ab40*/  I2FP.F32.S32 R205, R205 ;  /* 0x000000cd00cd7245 */ /* 0x000fe40000201400 */
[----:B------:R-:W-:Y:S02]  /*ab50*/  I2FP.F32.S32 R204, R204 ;  /* 0x000000cc00cc7245 */ /* 0x000fe40000201400 */
[----:B------:R-:W-:Y:S01]  /*ab60*/  IADD3 R206, R0, -0x39, RZ ;  /* 0xffffffc700ce7810 */ /* 0x000fe20007ffe0ff */
[C---:B------:R-:W-:Y:S01]  /*ab70*/  FFMA.FTZ R50, R205.reuse, -UR5, R50 ;  /* 0x80000005cd327c23 */ /* 0x040fe20008010032 */
[----:B------:R-:W-:Y:S01]  /*ab80*/  FFMA.FTZ R36, R205, -UR5, R36 ;  /* 0x80000005cd247c23 */ /* 0x000fe20008010024 */
[C---:B------:R-:W-:Y:S01]  /*ab90*/  FFMA.FTZ R51, R204.reuse, -UR5, R51 ;  /* 0x80000005cc337c23 */ /* 0x040fe20008010033 */
[----:B------:R-:W-:Y:S01]  /*aba0*/  FFMA.FTZ R37, R204, -UR5, R37 ;  /* 0x80000005cc257c23 */ /* 0x000fe20008010025 */
[C---:B------:R-:W-:Y:S02]  /*abb0*/  @!P4 IADD3 R208, -R0.reuse, 0x30, RZ ;  /* 0x0000003000d0c810 */ /* 0x040fe40007ffe1ff */
[----:B------:R-:W-:Y:S02]  /*abc0*/  IADD3 R205, R0, 0x18, RZ ;  /* 0x0000001800cd7810 */ /* 0x000fe40007ffe0ff */
[----:B------:R-:W-:Y:S02]  /*abd0*/  ISETP.GE.AND P4, PT, R206, RZ, PT ;  /* 0x000000ffce00720c */ /* 0x000fe40003f86270 */
[C---:B------:R-:W-:Y:S02]  /*abe0*/  IADD3 R204, R0.reuse, 0x17, RZ ;  /* 0x0000001700cc7810 */ /* 0x040fe40007ffe0ff */
[C---:B------:R-:W-:Y:S02]  /*abf0*/  @!P2 IADD3 R207, -R0.reuse, 0x31, RZ ;  /* 0x0000003100cfa810 */ /* 0x040fe40007ffe1ff */
[----:B------:R-:W-:Y:S02]  /*ac00*/  @!P1 IADD3 R209, -R0, 0x38, RZ ;  /* 0x0000003800d19810 */ /* 0x000fe40007ffe1ff */
[----:B------:R-:W-:Y:S02]  /*ac10*/  ISETP.GE.AND P2, PT, R205, RZ, PT ;  /* 0x000000ffcd00720c */ /* 0x000fe40003f46270 */
[----:B------:R-:W-:Y:S02]  /*ac20*/  ISETP.GE.AND P1, PT, R204, RZ, PT ;  /* 0x000000ffcc00720c */ /* 0x000fe40003f26270 */
[----:B------:R-:W-:Y:S02]  /*ac30*/  I2FP.F32.S32 R156, R156 ;  /* 0x0000009c009c7245 */ /* 0x000fe40000201400 */
[----:B------:R-:W-:Y:S02]  /*ac40*/  I2FP.F32.S32 R155, R155 ;  /* 0x0000009b009b7245 */ /* 0x000fe40000201400 */
[----:B------:R-:W-:Y:S01]  /*ac50*/  @!P4 IADD3 R206, -R0, 0x39, RZ ;  /* 0x0000003900cec810 */ /* 0x000fe20007ffe1ff */
        /* <DEDUP_REMOVED lines=8> */
[----:B------:R-:W-:Y:S02]  /*ace0*/  @!P1 IADD3 R204, -R2, 0x29, RZ ;  /* 0x0000002902cc9810 */ /* 0x000fe40007ffe1ff */
[----:B------:R-:W-:Y:S02]  /*acf0*/  ISETP.GE.AND P4, PT, R156, RZ, PT ;  /* 0x000000ff9c00720c */ /* 0x000fe40003f86270 */
[----:B------:R-:W-:Y:S02]  /*ad00*/  ISETP.GE.AND P2, PT, R155, RZ, PT ;  /* 0x000000ff9b00720c */ /* 0x000fe40003f46270 */
[----:B------:R-:W-:Y:S02]  /*ad10*/  ISETP.GE.AND P1, PT, R0, RZ, PT ;  /* 0x000000ff0000720c */ /* 0x000fe40003f26270 */
[----:B------:R-:W-:Y:S02]  /*ad20*/  I2FP.F32.S32 R211, R211 ;  /* 0x000000d300d37245 */ /* 0x000fe40000201400 */
[----:B------:R-:W-:Y:S02]  /*ad30*/  I2FP.F32.S32 R204, R204 ;  /* 0x000000cc00cc7245 */ /* 0x000fe40000201400 */
[----:B------:R-:W-:Y:S01]  /*ad40*/  @!P5 IADD3 R152, -R2, 0x39, RZ ;  /* 0x000000390298d810 */ /* 0x000fe20007ffe1ff */
[----:B------:R-:W-:Y:S01]  /*ad50*/  FFMA.FTZ R10, R211, -UR5, R10 ;  /* 0x80000005d30a7c23 */ /* 0x000fe2000801000a */
[----:B------:R-:W-:Y:S01]  /*ad60*/  IABS R211, R2 ;  /* 0x0000000200d37213 */ /* 0x000fe20000000000 */
[----:B------:R-:W-:Y:S01]  /*ad70*/  FFMA.FTZ R59, R204, -UR5, R59 ;  /* 0x80000005cc3b7c23 */ /* 0x000fe2000801003b */
[----:B------:R-:W-:Y:S01]  /*ad80*/  @!P4 IADD3 R156, -R2, 0x30, RZ ;  /* 0x00000030029cc810 */ /* 0x000fe20007ffe1ff */
[----:B------:R-:W-:Y:S01]  /*ad90*/  FFMA.FTZ R45, R204, -UR5, R45 ;  /* 0x80000005cc2d7c23 */ /* 0x000fe2000801002d */
[C---:B------:R-:W-:Y:S02]  /*ada0*/  @!P2 IADD3 R155, -R2.reuse, 0x31, RZ ;  /* 0x00000031029ba810 */ /* 0x040fe40007ffe1ff */
[C---:B------:R-:W-:Y:S02]  /*adb0*/  @!P6 IADD3 R154, -R2.reuse, 0x38, RZ ;  /* 0x00000038029ae810 */ /* 0x040fe40007ffe1ff */
[----:B------:R-:W-:Y:S02]  /*adc0*/  @!P1 IADD3 R0, -R2, -0x7, RZ ;  /* 0xfffffff902009810 */ /* 0x000fe40007ffe1ff */
[----:B------:R-:W-:Y:S02]  /*add0*/  MOV R2, R211 ;  /* 0x000000d300027202 */ /* 0x000fe40000000f00 */
[----:B------:R-:W-:Y:S02]  /*ade0*/  FMNMX.FTZ R204, R4, R3, !PT ;  /* 0x0000000304cc7209 */ /* 0x000fe40007810000 */
[----:B------:R-:W-:Y:S02]  /*adf0*/  I2FP.F32.S32 R211, R0 ;  /* 0x0000000000d37245 */ /* 0x000fe40000201400 */
[----:B------:R-:W-:Y:S02]  /*ae00*/  I2FP.F32.S32 R0, R2 ;  /* 0x0000000200007245 */ /* 0x000fe40000201400 */
[----:B------:R-:W-:Y:S01]  /*ae10*/  FMNMX.FTZ R204, R5, R204, !PT ;  /* 0x000000cc05cc7209 */ /* 0x000fe20007810000 */
[----:B------:R-:W-:Y:S01]  /*ae20*/  FFMA.FTZ R11, R211, -UR5, R11 ;  /* 0x80000005d30b7c23 */ /* 0x000fe2000801000b */
[----:B------:R-:W-:Y:S01]  /*ae30*/  I2FP.F32.S32 R2, R156 ;  /* 0x0000009c00027245 */ /* 0x000fe20000201400 */
[----:B------:R-:W-:Y:S01]  /*ae40*/  FFMA.FTZ R8, R0, -UR5, R8 ;  /* 0x8000000500087c23 */ /* 0x000fe20008010008 */
[----:B------:R-:W-:Y:S01]  /*ae50*/  FMNMX.FTZ R156, R6, R153, !PT ;  /* 0x00000099069c7209 */ /* 0x000fe20007810000 */
[----:B------:R-:W-:Y:S01]  /*ae60*/  FFMA.FTZ R14, R0, -UR5, R14 ;  /* 0x80000005000e7c23 */ /* 0x000fe2000801000e */
[----:B------:R-:W-:Y:S01]  /*ae70*/  FMNMX.FTZ R204, R16, R204, !PT ;  /* 0x000000cc10cc7209 */ /* 0x000fe20007810000 */
[C---:B------:R-:W-:Y:S01]  /*ae80*/  FFMA.FTZ R56, R2.reuse, -UR5, R56 ;  /* 0x8000000502387c23 */ /* 0x040fe20008010038 */
[----:B------:R-:W-:Y:S01]  /*ae90*/  I2FP.F32.S32 R154, R154 ;  /* 0x0000009a009a7245 */ /* 0x000fe20000201400 */
[----:B------:R-:W-:Y:S01]  /*aea0*/  FFMA.FTZ R62, R2, -UR5, R62 ;  /* 0x80000005023e7c23 */ /* 0x000fe2000801003e */
[----:B------:R-:W-:Y:S02]  /*aeb0*/  FMNMX.FTZ R156, R7, R156, !PT ;  /* 0x0000009c079c7209 */ /* 0x000fe40007810000 */
[----:B------:R-:W-:Y:S01]  /*aec0*/  I2FP.F32.S32 R0, R155 ;  /* 0x0000009b00007245 */ /* 0x000fe20000201400 */
[----:B------:R-:W-:Y:S01]  /*aed0*/  FFMA.FTZ R60, R154, -UR5, R60 ;  /* 0x800000059a3c7c23 */ /* 0x000fe2000801003c */
[----:B------:R-:W-:Y:S02]  /*aee0*/  FMNMX.FTZ R204, R17, R204, !PT ;  /* 0x000000cc11cc7209 */ /* 0x000fe40007810000 */
[----:B------:R-:W-:Y:S01]  /*aef0*/  FMNMX.FTZ R155, R8, R157, !PT ;  /* 0x0000009d089b7209 */ /* 0x000fe20007810000 */
[----:B------:R-:W-:Y:S01]  /*af00*/  FFMA.FTZ R57, R0, -UR5, R57 ;  /* 0x8000000500397c23 */ /* 0x000fe20008010039 */
[----:B------:R-:W-:Y:S01]  /*af10*/  FMNMX.FTZ R156, R18, R156, !PT ;  /* 0x0000009c129c7209 */ /* 0x000fe20007810000 */
[----:B------:R-:W-:Y:S01]  /*af20*/  FFMA.FTZ R63, R0, -UR5, R63 ;  /* 0x80000005003f7c23 */ /* 0x000fe2000801003f */
        /* <DEDUP_REMOVED lines=16> */
[----:B------:R-:W-:Y:S02]  /*b030*/  I2FP.F32.S32 R212, R212 ;  /* 0x000000d400d47245 */ /* 0x000fe40000201400 */
[----:B------:R-:W-:Y:S02]  /*b040*/  FMNMX.FTZ R204, R36, R204, !PT ;  /* 0x000000cc24cc7209 */ /* 0x000fe40007810000 */
[----:B------:R-:W-:Y:S01]  /*b050*/  FMNMX.FTZ R154, R26, R154, !PT ;  /* 0x0000009a1a9a7209 */ /* 0x000fe20007810000 */
[C---:B------:R-:W-:Y:S01]  /*b060*/  FFMA.FTZ R48, R212.reuse, -UR5, R48 ;  /* 0x80000005d4307c23 */ /* 0x040fe20008010030 */
[----:B------:R-:W-:Y:S01]  /*b070*/  FMNMX.FTZ R155, R25, R155, !PT ;  /* 0x0000009b199b7209 */ /* 0x000fe20007810000 */
[----:B------:R-:W-:Y:S01]  /*b080*/  FFMA.FTZ R54, R212, -UR5, R54 ;  /* 0x80000005d4367c23 */ /* 0x000fe20008010036 */
[----:B------:R-:W-:Y:S02]  /*b090*/  FMNMX.FTZ R156, R35, R156, !PT ;  /* 0x0000009c239c7209 */ /* 0x000fe40007810000 */
[----:B------:R-:W-:Y:S02]  /*b0a0*/  I2FP.F32.S32 R210, R210 ;  /* 0x000000d200d27245 */ /* 0x000fe40000201400 */
[----:B------:R-:W-:Y:S02]  /*b0b0*/  FMNMX.FTZ R204, R37, R204, !PT ;  /* 0x000000cc25cc7209 */ /* 0x000fe40007810000 */
[----:B------:R-:W-:Y:S01]  /*b0c0*/  FMNMX.FTZ R154, R27, R154, !PT ;  /* 0x0000009a1b9a7209 */ /* 0x000fe20007810000 */
[----:B------:R-:W-:Y:S01]  /*b0d0*/  FFMA.FTZ R49, R210, -UR5, R49 ;  /* 0x80000005d2317c23 */ /* 0x000fe20008010031 */
[----:B------:R-:W-:Y:S01]  /*b0e0*/  FMNMX.FTZ R155, R28, R155, !PT ;  /* 0x0000009b1c9b7209 */ /* 0x000fe20007810000 */
[----:B------:R-:W-:Y:S01]  /*b0f0*/  FFMA.FTZ R55, R210, -UR5, R55 ;  /* 0x80000005d2377c23 */ /* 0x000fe20008010037 */
[----:B------:R-:W-:Y:S02]  /*b100*/  I2FP.F32.S32 R208, R208 ;  /* 0x000000d000d07245 */ /* 0x000fe40000201400 */
[----:B------:R-:W-:Y:S02]  /*b110*/  FMNMX.FTZ R156, R38, R156, !PT ;  /* 0x0000009c269c7209 */ /* 0x000fe40007810000 */
[----:B------:R-:W-:Y:S01]  /*b120*/  FMNMX.FTZ R204, R48, R204, !PT ;  /* 0x000000cc30cc7209 */ /* 0x000fe20007810000 */
[----:B------:R-:W-:Y:S01]  /*b130*/  FFMA.FTZ R52, R208, -UR5, R52 ;  /* 0x80000005d0347c23 */ /* 0x000fe20008010034 */
[----:B------:R-:W-:Y:S01]  /*b140*/  FMNMX.FTZ R154, R30, R154, !PT ;  /* 0x0000009a1e9a7209 */ /* 0x000fe20007810000 */
[----:B------:R-:W-:Y:S01]  /*b150*/  FFMA.FTZ R66, R208, -UR5, R66 ;  /* 0x80000005d0427c23 */ /* 0x000fe20008010042 */
[----:B------:R-:W-:Y:S02]  /*b160*/  FMNMX.FTZ R155, R29, R155, !PT ;  /* 0x0000009b1d9b7209 */ /* 0x000fe40007810000 */
[----:B------:R-:W-:Y:S02]  /*b170*/  I2FP.F32.S32 R207, R207 ;  /* 0x000000cf00cf7245 */ /* 0x000fe40000201400 */
[----:B------:R-:W-:Y:S02]  /*b180*/  FMNMX.FTZ R156, R39, R156, !PT ;  /* 0x0000009c279c7209 */ /* 0x000fe40007810000 */
[----:B------:R-:W-:Y:S01]  /*b190*/  I2FP.F32.S32 R205, R205 ;  /* 0x000000cd00cd7245 */ /* 0x000fe20000201400 */
[----:B------:R-:W-:Y:S01]  /*b1a0*/  FFMA.FTZ R53, R207, -UR5, R53 ;  /* 0x80000005cf357c23 */ /* 0x000fe20008010035 */
[----:B------:R-:W-:Y:S01]  /*b1b0*/  FMNMX.FTZ R204, R49, R204, !PT ;  /* 0x000000cc31cc7209 */ /* 0x000fe20007810000 */
[----:B------:R-:W-:Y:S01]  /*b1c0*/  FFMA.FTZ R67, R207, -UR5, R67 ;  /* 0x80000005cf437c23 */ /* 0x000fe20008010043 */
        /* <DEDUP_REMOVED lines=25> */
[----:B------:R-:W-:Y:S01]  /*b360*/  FFMA.FTZ R61, R205, -UR5, R61 ;  /* 0x80000005cd3d7c23 */ /* 0x000fe2000801003d */
[----:B------:R-:W-:Y:S02]  /*b370*/  FMNMX.FTZ R154, R47, R206, !PT ;  /* 0x000000ce2f9a7209 */ /* 0x000fe40007810000 */
[----:B------:R-:W-:Y:S01]  /*b380*/  SHFL.BFLY PT, R206, R156, 0x2, 0x1f ;  /* 0x0c401f009cce7f89 */ /* 0x000fe200000e0000 */
[----:B------:R-:W-:Y:S02]  /*b390*/  FMNMX.FTZ R155, R67, R155, !PT ;  /* 0x0000009b439b7209 */ /* 0x000fe40007810000 */
        /* <DEDUP_REMOVED lines=26> */
[----:B------:R1:W2:Y:S03]  /*b540*/  MUFU.EX2 R153, R3 ;  /* 0x0000000300997308 */ /* 0x0002a60000000800 */
[----:B------:R-:W-:Y:S01]  /*b550*/  FMUL.FTZ R204, R152, UR4 ;  /* 0x0000000498cc7c20 */ /* 0x000fe20008410000 */
        /* <DEDUP_REMOVED lines=19> */
[C---:B------:R-:W-:Y:S01]  /*b690*/  FMUL.FTZ R4, R154.reuse, UR4 ;  /* 0x000000049a047c20 */ /* 0x040fe20008410000 */
[----:B------:R-:W-:Y:S01]  /*b6a0*/  FSETP.NEU.FTZ.AND P1, PT, R154, -INF , PT ;  /* 0xff8000009a00780b */ /* 0x000fe20003f3d000 */
[--C-:B------:R-:W-:Y:S01]  /*b6b0*/  FFMA.FTZ R5, R5, UR4, -R158.reuse ;  /* 0x0000000405057c23 */ /* 0x100fe2000801089e */
[----:B------:R-:W-:Y:S01]  /*b6c0*/  FFMA.FTZ R16, R16, UR4, -R158 ;  /* 0x0000000410107c23 */ /* 0x000fe2000801089e */
[--C-:B------:R-:W-:Y:S01]  /*b6d0*/  FFMA.FTZ R6, R6, UR4, -R157.reuse ;  /* 0x0000000406067c23 */ /* 0x100fe2000801089d */
[--C-:B------:R-:W-:Y:S01]  /*b6e0*/  FFMA.FTZ R7, R7, UR4, -R157.reuse ;  /* 0x0000000407077c23 */ /* 0x100fe2000801089d */
[----:B------:R-:W-:Y:S01]  /*b6f0*/  FSEL R4, R4, RZ, P1 ;  /* 0x000000ff04047208 */ /* 0x000fe20000800000 */
[--C-:B------:R-:W-:Y:S01]  /*b700*/  FFMA.FTZ R19, R19, UR4, -R157.reuse ;  /* 0x0000000413137c23 */ /* 0x100fe2000801089d */
[----:B------:R-:W-:Y:S01]  /*b710*/  MUFU.EX2 R246, R6 ;  /* 0x0000000600f67308 */ /* 0x000fe20000000800 */
[----:B------:R-:W-:Y:S01]  /*b720*/  FSETP.NEU.FTZ.AND P1, PT, R152, -INF , PT ;  /* 0xff8000009800780b */ /* 0x000fe20003f3d000 */
[--C-:B------:R-:W-:Y:S01]  /*b730*/  FFMA.FTZ R18, R18, UR4, -R157.reuse ;  /* 0x0000000412127c23 */ /* 0x100fe2000801089d */
[--C-:B------:R-:W-:Y:S01]  /*b740*/  FFMA.FTZ R248, R41, UR4, -R4.reuse ;  /* 0x0000000429f87c23 */ /* 0x100fe20008010804 */
[--C-:B------:R-:W-:Y:S01]  /*b750*/  FFMA.FTZ R41, R44, UR4, -R4.reuse ;  /* 0x000000042c297c23 */ /* 0x100fe20008010804 */
[----:B------:R-:W-:Y:S01]  /*b760*/  FFMA.FTZ R249, R40, UR4, -R4 ;  /* 0x0000000428f97c23 */ /* 0x000fe20008010804 */
[----:B------:R-:W-:Y:S01]  /*b770*/  FSEL R204, R204, RZ, P1 ;  /* 0x000000ffcccc7208 */ /* 0x000fe20000800000 */
[--C-:B------:R-:W-:Y:S03]  /*b780*/  FFMA.FTZ R237, R32, UR4, -R158.reuse ;  /* 0x0000000420ed7c23 */ /* 0x100fe6000801089e */
[----:B------:R-:W1:Y:S01]  /*b790*/  MUFU.EX2 R6, R7 ;  /* 0x0000000700067308 */ /* 0x000e620000000800 */
[--C-:B------:R-:W-:Y:S01]  /*b7a0*/  FFMA.FTZ R236, R33, UR4, -R158.reuse ;  /* 0x0000000421ec7c23 */ /* 0x100fe2000801089e */
[--C-:B------:R-:W-:Y:S01]  /*b7b0*/  FFMA.FTZ R210, R34, UR4, -R157.reuse ;  /* 0x0000000422d27c23 */ /* 0x100fe2000801089d */
[--C-:B------:R-:W-:Y:S01]  /*b7c0*/  FFMA.FTZ R208, R35, UR4, -R157.reuse ;  /* 0x0000000423d07c23 */ /* 0x100fe2000801089d */
[----:B------:R-:W-:Y:S01]  /*b7d0*/  FFMA.FTZ R17, R17, UR4, -R158 ;  /* 0x0000000411117c23 */ /* 0x000fe2000801089e */
[----:B------:R-:W-:Y:S01]  /*b7e0*/  FFMA.FTZ R14, R14, UR4, -R204 ;  /* 0x000000040e0e7c23 */ /* 0x000fe200080108cc */
[--C-:B------:R-:W-:Y:S01]  /*b7f0*/  FFMA.FTZ R8, R8, UR4, -R4.reuse ;  /* 0x0000000408087c23 */ /* 0x100fe20008010804 */
[----:B------:R-:W-:Y:S01]  /*b800*/  FFMA.FTZ R12, R12, UR4, -R4 ;  /* 0x000000040c0c7c23 */ /* 0x000fe20008010804 */
[----:B------:R-:W2:Y:S02]  /*b810*/  LDSM.16.MT88.4 R32, [R216+0xc000] ;  /* 0x00c00000d820783b */ /* 0x000ea40000004200 */
[----:B------:R3:W-:Y:S01]  /*b820*/  MUFU.EX2 R213, R19 ;  /* 0x0000001300d57308 */ /* 0x0007e20000000800 */
[----:B------:R-:W-:Y:S01]  /*b830*/  FFMA.FTZ R15, R15, UR4, -R204 ;  /* 0x000000040f0f7c23 */ /* 0x000fe200080108cc */
[----:B------:R-:W-:Y:S01]  /*b840*/  FFMA.FTZ R13, R13, UR4, -R4 ;  /* 0x000000040d0d7c23 */ /* 0x000fe20008010804 */
[--C-:B------:R-:W-:Y:S01]  /*b850*/  FFMA.FTZ R10, R10, UR4, -R204.reuse ;  /* 0x000000040a0a7c23 */ /* 0x100fe200080108cc */
[----:B------:R-:W-:Y:S01]  /*b860*/  FFMA.FTZ R11, R11, UR4, -R204 ;  /* 0x000000040b0b7c23 */ /* 0x000fe200080108cc */
[----:B------:R-:W-:Y:S01]  /*b870*/  FFMA.FTZ R9, R9, UR4, -R4 ;  /* 0x0000000409097c23 */ /* 0x000fe20008010804 */
[--C-:B------:R-:W-:Y:S01]  /*b880*/  FFMA.FTZ R250, R36, UR4, -R158.reuse ;  /* 0x0000000424fa7c23 */ /* 0x100fe2000801089e */
[----:B------:R-:W-:Y:S01]  /*b890*/  FFMA.FTZ R252, R37, UR4, -R158 ;  /* 0x0000000425fc7c23 */ /* 0x000fe2000801089e */
[----:B-1----:R-:W-:Y:S02]  /*b8a0*/  MOV R44, R6 ;  /* 0x00000006002c7202 */ /* 0x002fe40000000f00 */
[----:B------:R-:W-:Y:S01]  /*b8b0*/  MUFU.EX2 R239, R16 ;  /* 0x0000001000ef7308 */ /* 0x000fe20000000800 */
[----:B------:R-:W4:Y:S01]  /*b8c0*/  LDL.LU R6, [R1] ;  /* 0x0000000001067983 */ /* 0x000f220000300800 */
[----:B------:R-:W-:Y:S01]  /*b8d0*/  FFMA.FTZ R247, R45, UR4, -R4 ;  /* 0x000000042df77c23 */ /* 0x000fe20008010804 */
[--C-:B------:R-:W-:Y:S01]  /*b8e0*/  FFMA.FTZ R64, R64, UR4, -R158.reuse ;  /* 0x0000000440407c23 */ /* 0x100fe2000801089e */
[--C-:B------:R-:W-:Y:S01]  /*b8f0*/  FFMA.FTZ R66, R66, UR4, -R157.reuse ;  /* 0x0000000442427c23 */ /* 0x100fe2000801089d */
[----:B------:R-:W5:Y:S01]  /*b900*/  LDL.LU R40, [R1+0x4] ;  /* 0x0000040001287983 */ /* 0x000f620000300800 */
[--C-:B------:R-:W-:Y:S01]  /*b910*/  FFMA.FTZ R235, R20, UR4, -R158.reuse ;  /* 0x0000000414eb7c23 */ /* 0x100fe2000801089e */
[----:B------:R-:W-:Y:S03]  /*b920*/  FFMA.FTZ R215, R21, UR4, -R158 ;  /* 0x0000000415d77c23 */ /* 0x000fe6000801089e */
[----:B------:R1:W-:Y:S01]  /*b930*/  MUFU.EX2 R238, R18 ;  /* 0x0000001200ee7308 */ /* 0x0003e20000000800 */
[--C-:B---3--:R-:W-:Y:S01]  /*b940*/  FFMA.FTZ R19, R56, UR4, -R4.reuse ;  /* 0x0000000438137c23 */ /* 0x108fe20008010804 */
[----:B------:R-:W-:Y:S01]  /*b950*/  FFMA.FTZ R56, R61, UR4, -R4 ;  /* 0x000000043d387c23 */ /* 0x000fe20008010804 */
[--C-:B------:R-:W-:Y:S01]  /*b960*/  FFMA.FTZ R245, R48, UR4, -R158.reuse ;  /* 0x0000000430f57c23 */ /* 0x100fe2000801089e */
[--C-:B------:R-:W-:Y:S01]  /*b970*/  FFMA.FTZ R244, R49, UR4, -R158.reuse ;  /* 0x0000000431f47c23 */ /* 0x100fe2000801089e */
[--C-:B------:R-:W-:Y:S01]  /*b980*/  FFMA.FTZ R37, R52, UR4, -R158.reuse ;  /* 0x0000000434257c23 */ /* 0x100fe2000801089e */
[----:B------:R-:W-:Y:S01]  /*b990*/  FFMA.FTZ R36, R53, UR4, -R158 ;  /* 0x0000000435247c23 */ /* 0x000fe2000801089e */
[--C-:B------:R-:W-:Y:S03]  /*b9a0*/  FFMA.FTZ R24, R24, UR4, -R4.reuse ;  /* 0x0000000418187c23 */ /* 0x100fe60008010804 */
[----:B------:R-:W-:Y:S01]  /*b9b0*/  MUFU.EX2 R214, R5 ;  /* 0x0000000500d67308 */ /* 0x000fe20000000800 */
[--C-:B------:R-:W-:Y:S01]  /*b9c0*/  FFMA.FTZ R25, R25, UR4, -R4.reuse ;  /* 0x0000000419197c23 */ /* 0x100fe20008010804 */
[--C-:B------:R-:W-:Y:S01]  /*b9d0*/  FFMA.FTZ R28, R28, UR4, -R4.reuse ;  /* 0x000000041c1c7c23 */ /* 0x100fe20008010804 */
[--C-:B------:R-:W-:Y:S01]  /*b9e0*/  FFMA.FTZ R29, R29, UR4, -R4.reuse ;  /* 0x000000041d1d7c23 */ /* 0x100fe20008010804 */
[C---:B------:R-:W-:Y:S01]  /*b9f0*/  FMUL.FTZ R48, R153.reuse, R160 ;  /* 0x000000a099307220 */ /* 0x040fe20000410000 */
[C---:B------:R-:W-:Y:S01]  /*ba00*/  FMUL.FTZ R49, R153.reuse, R161 ;  /* 0x000000a199317220 */ /* 0x040fe20000410000 */
[C---:B------:R-:W-:Y:S01]  /*ba10*/  FMUL.FTZ R52, R153.reuse, R168 ;  /* 0x000000a899347220 */ /* 0x040fe20000410000 */
[----:B------:R-:W-:Y:S03]  /*ba20*/  FMUL.FTZ R53, R153, R169 ;  /* 0x000000a999357220 */ /* 0x000fe60000410000 */
[----:B------:R-:W3:Y:S01]  /*ba30*/  MUFU.EX2 R16, R17 ;  /* 0x0000001100107308 */ /* 0x000ee20000000800 */
[--C-:B-1----:R-:W-:Y:S01]  /*ba40*/  FFMA.FTZ R18, R57, UR4, -R4.reuse ;  /* 0x0000000439127c23 */ /* 0x102fe20008010804 */
[----:B------:R-:W-:Y:S01]  /*ba50*/  FFMA.FTZ R57, R60, UR4, -R4 ;  /* 0x000000043c397c23 */ /* 0x000fe20008010804 */
[C---:B------:R-:W-:Y:S01]  /*ba60*/  FMUL.FTZ R92, R153.reuse, R92 ;  /* 0x0000005c995c7220 */ /* 0x040fe20000410000 */
[C---:B------:R-:W-:Y:S01]  /*ba70*/  FMUL.FTZ R93, R153.reuse, R93 ;  /* 0x0000005d995d7220 */ /* 0x040fe20000410000 */
[C---:B------:R-:W-:Y:S01]  /*ba80*/  FMUL.FTZ R104, R153.reuse, R104 ;  /* 0x0000006899687220 */ /* 0x040fe20000410000 */
[C---:B------:R-:W-:Y:S01]  /*ba90*/  FMUL.FTZ R105, R153.reuse, R105 ;  /* 0x0000006999697220 */ /* 0x040fe20000410000 */
[C---:B------:R-:W-:Y:S03]  /*baa0*/  FMUL.FTZ R108, R153.reuse, R108 ;  /* 0x0000006c996c7220 */ /* 0x040fe60000410000 */
[----:B------:R1:W-:Y:S01]  /*bab0*/  MUFU.EX2 R206, R8 ;  /* 0x0000000800ce7308 */ /* 0x0003e20000000800 */
[C---:B------:R-:W-:Y:S01]  /*bac0*/  FMUL.FTZ R109, R153.reuse, R109 ;  /* 0x0000006d996d7220 */ /* 0x040fe20000410000 */
[C---:B------:R-:W-:Y:S01]  /*bad0*/  FMUL.FTZ R120, R153.reuse, R120 ;  /* 0x0000007899787220 */ /* 0x040fe20000410000 */
[C---:B------:R-:W-:Y:S01]  /*bae0*/  FMUL.FTZ R121, R153.reuse, R121 ;  /* 0x0000007999797220 */ /* 0x040fe20000410000 */
[C---:B------:R-:W-:Y:S01]  /*baf0*/  FMUL.FTZ R124, R153.reuse, R124 ;  /* 0x0000007c997c7220 */ /* 0x040fe20000410000 */
[C---:B------:R-:W-:Y:S01]  /*bb00*/  FMUL.FTZ R125, R153.reuse, R125 ;  /* 0x0000007d997d7220 */ /* 0x040fe20000410000 */
[C---:B------:R-:W-:Y:S01]  /*bb10*/  FMUL.FTZ R136, R153.reuse, R136 ;  /* 0x0000008899887220 */ /* 0x040fe20000410000 */
[C---:B------:R-:W-:Y:S03]  /*bb20*/  FMUL.FTZ R137, R153.reuse, R137 ;  /* 0x0000008999897220 */ /* 0x040fe60000410000 */
[----:B------:R-:W2:Y:S01]  /*bb30*/  MUFU.EX2 R5, R14 ;  /* 0x0000000e00057308 */ /* 0x000ea20000000800 */
[----:B---3--:R-:W-:Y:S01]  /*bb40*/  MOV R61, R16 ;  /* 0x00000010003d7202 */ /* 0x008fe20000000f00 */
[C---:B------:R-:W-:Y:S01]  /*bb50*/  FMUL.FTZ R16, R153.reuse, R164 ;  /* 0x000000a499107220 */ /* 0x040fe20000410000 */
[C---:B------:R-:W-:Y:S01]  /*bb60*/  FMUL.FTZ R17, R153.reuse, R165 ;  /* 0x000000a599117220 */ /* 0x040fe20000410000 */
[C---:B------:R-:W-:Y:S01]  /*bb70*/  FMUL.FTZ R4, R153.reuse, R176 ;  /* 0x000000b099047220 */ /* 0x040fe20000410000 */
[C---:B------:R-:W-:Y:S01]  /*bb80*/  FMUL.FTZ R20, R153.reuse, R172 ;  /* 0x000000ac99147220 */ /* 0x040fe20000410000 */
[C---:B------:R-:W-:Y:S01]  /*bb90*/  FMUL.FTZ R21, R153.reuse, R173 ;  /* 0x000000ad99157220 */ /* 0x040fe20000410000 */
[C---:B------:R-:W-:Y:S03]  /*bba0*/  FMUL.FTZ R140, R153.reuse, R140 ;  /* 0x0000008c998c7220 */ /* 0x040fe60000410000 */
[----:B------:R-:W3:Y:S01]  /*bbb0*/  MUFU.EX2 R205, R205 ;  /* 0x000000cd00cd7308 */ /* 0x000ee20000000800 */
[----:B-1----:R-:W-:Y:S01]  /*bbc0*/  MOV R8, R213 ;  /* 0x000000d500087202 */ /* 0x002fe20000000f00 */
[C---:B------:R-:W-:Y:S01]  /*bbd0*/  FMUL.FTZ R141, R153.reuse, R141 ;  /* 0x0000008d998d7220 */ /* 0x040fe20000410000 */
[C---:B------:R-:W-:Y:S01]  /*bbe0*/  FMUL.FTZ R148, R153.reuse, R148 ;  /* 0x0000009499947220 */ /* 0x040fe20000410000 */
[----:B------:R-:W-:Y:S01]  /*bbf0*/  FMUL.FTZ R149, R153, R149 ;  /* 0x0000009599957220 */ /* 0x000fe20000410000 */
[--C-:B------:R-:W-:Y:S01]  /*bc00*/  FFMA.FTZ R211, R22, UR4, -R157.reuse ;  /* 0x0000000416d37c23 */ /* 0x100fe2000801089d */
[--C-:B------:R-:W-:Y:S01]  /*bc10*/  FFMA.FTZ R241, R23, UR4, -R157.reuse ;  /* 0x0000000417f17c23 */ /* 0x100fe2000801089d */
[--C-:B------:R-:W-:Y:S03]  /*bc20*/  FFMA.FTZ R251, R38, UR4, -R157.reuse ;  /* 0x0000000426fb7c23 */ /* 0x100fe6000801089d */
[----:B------:R-:W-:Y:S01]  /*bc30*/  MUFU.EX2 R209, R12 ;  /* 0x0000000c00d17308 */ /* 0x000fe20000000800 */
[----:B--2---:R-:W-:Y:S01]  /*bc40*/  MOV R45, R5 ;  /* 0x00000005002d7202 */ /* 0x004fe20000000f00 */
[----:B------:R-:W-:Y:S01]  /*bc50*/  FMUL.FTZ R5, R153, R177 ;  /* 0x000000b199057220 */ /* 0x000fe20000410000 */
[--C-:B------:R-:W-:Y:S01]  /*bc60*/  FFMA.FTZ R240, R39, UR4, -R157.reuse ;  /* 0x0000000427f07c23 */ /* 0x100fe2000801089d */
[--C-:B------:R-:W-:Y:S01]  /*bc70*/  FFMA.FTZ R243, R50, UR4, -R157.reuse ;  /* 0x0000000432f37c23 */ /* 0x100fe2000801089d */
[--C-:B------:R-:W-:Y:S01]  /*bc80*/  FFMA.FTZ R242, R51, UR4, -R157.reuse ;  /* 0x0000000433f27c23 */ /* 0x100fe2000801089d */
[--C-:B------:R-:W-:Y:S01]  /*bc90*/  FFMA.FTZ R54, R54, UR4, -R157.reuse ;  /* 0x0000000436367c23 */ /* 0x100fe2000801089d */
[--C-:B------:R-:W-:Y:S03]  /*bca0*/  FFMA.FTZ R55, R55, UR4, -R157.reuse ;  /* 0x0000000437377c23 */ /* 0x100fe6000801089d */
[----:B------:R-:W-:Y:S01]  /*bcb0*/  MUFU.EX2 R12, R15 ;  /* 0x0000000f000c7308 */ /* 0x000fe20000000800 */
[----:B---3--:R-:W-:Y:S01]  /*bcc0*/  F2FP.F16.F32.PACK_AB R176, R214, R205 ;  /* 0x000000cdd6b0723e */ /* 0x008fe200000000ff */
[----:B------:R-:W-:Y:S01]  /*bcd0*/  FFMA.FTZ R158, R65, UR4, -R158 ;  /* 0x00000004419e7c23 */ /* 0x000fe2000801089e */
[----:B------:R-:W-:Y:S01]  /*bce0*/  FFMA.FTZ R157, R67, UR4, -R157 ;  /* 0x00000004439d7c23 */ /* 0x000fe2000801089d */
[----:B------:R-:W-:Y:S01]  /*bcf0*/  MOV R169, R64 ;  /* 0x0000004000a97202 */ /* 0x000fe20000000f00 */
[C---:B------:R-:W-:Y:S01]  /*bd00*/  FMUL.FTZ R50, R3.reuse, R162 ;  /* 0x000000a203327220 */ /* 0x040fe20000410000 */
[----:B------:R-:W-:Y:S01]  /*bd10*/  MOV R168, R8 ;  /* 0x0000000800a87202 */ /* 0x000fe20000000f00 */
[----:B------:R-:W-:Y:S03]  /*bd20*/  FMUL.FTZ R8, R2, R180 ;  /* 0x000000b402087220 */ /* 0x000fe60000410000 */
[----:B------:R-:W1:Y:S01]  /*bd30*/  MUFU.EX2 R7, R13 ;  /* 0x0000000d00077308 */ /* 0x000e620000000800 */
[----:B------:R-:W-:Y:S01]  /*bd40*/  F2FP.F16.F32.PACK_AB R177, R44, R246 ;  /* 0x000000f62cb1723e */ /* 0x000fe200000000ff */
[C---:B------:R-:W-:Y:S01]  /*bd50*/  FMUL.FTZ R51, R3.reuse, R163 ;  /* 0x000000a303337220 */ /* 0x040fe20000410000 */
[C---:B------:R-:W-:Y:S01]  /*bd60*/  FMUL.FTZ R22, R3.reuse, R174 ;  /* 0x000000ae03167220 */ /* 0x040fe20000410000 */
[----:B------:R-:W-:Y:S01]  /*bd70*/  LDSM.16.MT88.4 R160, [R219+0xc000] ;  /* 0x00c00000dba0783b */ /* 0x000fe20000004200 */
[C---:B------:R-:W-:Y:S01]  /*bd80*/  FMUL.FTZ R23, R3.reuse, R175 ;  /* 0x000000af03177220 */ /* 0x040fe20000410000 */
[----:B------:R-:W-:Y:S01]  /*bd90*/  MOV R164, R54 ;  /* 0x0000003600a47202 */ /* 0x000fe20000000f00 */
[C---:B------:R-:W-:Y:S03]  /*bda0*/  FMUL.FTZ R54, R3.reuse, R170 ;  /* 0x000000aa03367220 */ /* 0x040fe60000410000 */
[----:B------:R-:W2:Y:S01]  /*bdb0*/  MUFU.EX2 R0, R0 ;  /* 0x0000000000007308 */ /* 0x000ea20000000800 */
[----:B------:R-:W-:Y:S01]  /*bdc0*/  MOV R60, R37 ;  /* 0x00000025003c7202 */ /* 0x000fe20000000f00 */
[C---:B------:R-:W-:Y:S01]  /*bdd0*/  FMUL.FTZ R37, R2.reuse, R193 ;  /* 0x000000c102257220 */ /* 0x040fe20000410000 */
[----:B------:R-:W-:Y:S01]  /*bde0*/  MOV R165, R36 ;  /* 0x0000002400a57202 */ /* 0x000fe20000000f00 */
[C---:B------:R-:W-:Y:S01]  /*bdf0*/  FMUL.FTZ R36, R2.reuse, R192 ;  /* 0x000000c002247220 */ /* 0x040fe20000410000 */
[----:B------:R-:W-:Y:S01]  /*be00*/  MOV R172, R55 ;  /* 0x0000003700ac7202 */ /* 0x000fe20000000f00 */
[C---:B------:R-:W-:Y:S01]  /*be10*/  FMUL.FTZ R55, R3.reuse, R171 ;  /* 0x000000ab03377220 */ /* 0x040fe20000410000 */
[----:B------:R-:W-:Y:S03]  /*be20*/  FMUL.FTZ R68, R2, R68 ;  /* 0x0000004402447220 */ /* 0x000fe60000410000 */
[----:B------:R3:W3:Y:S01]  /*be30*/  MUFU.EX2 R213, R9 ;  /* 0x0000000900d57308 */ /* 0x0006e20000000800 */
[----:B-1----:R-:W-:Y:S01]  /*be40*/  MOV R173, R7 ;  /* 0x0000000700ad7202 */ /* 0x002fe20000000f00 */
[C---:B------:R-:W-:Y:S01]  /*be50*/  FMUL.FTZ R7, R3.reuse, R179 ;  /* 0x000000b303077220 */ /* 0x040fe20000410000 */
[----:B------:R-:W-:Y:S01]  /*be60*/  F2FP.F16.F32.PACK_AB R179, R168, R238 ;  /* 0x000000eea8b3723e */ /* 0x000fe200000000ff */
[C---:B------:R-:W-:Y:S01]  /*be70*/  FMUL.FTZ R13, R2.reuse, R185 ;  /* 0x000000b9020d7220 */ /* 0x040fe20000410000 */
[----:B------:R-:W-:Y:S01]  /*be80*/  MOV R185, R19 ;  /* 0x0000001300b97202 */ /* 0x000fe20000000f00 */
[C---:B------:R-:W-:Y:S01]  /*be90*/  FMUL.FTZ R19, R3.reuse, R167 ;  /* 0x000000a703137220 */ /* 0x040fe20000410000 */
[----:B------:R-:W-:Y:S03]  /*bea0*/  FMUL.FTZ R69, R2, R69 ;  /* 0x0000004502457220 */ /* 0x000fe60000410000 */
[----:B------:R1:W-:Y:S01]  /*beb0*/  MUFU.EX2 R207, R10 ;  /* 0x0000000a00cf7308 */ /* 0x0003e20000000800 */
[C---:B--2---:R-:W-:Y:S01]  /*bec0*/  FMUL.FTZ R14, R0.reuse, R186 ;  /* 0x000000ba000e7220 */ /* 0x044fe20000410000 */
[C---:B------:R-:W-:Y:S01]  /*bed0*/  FMUL.FTZ R15, R0.reuse, R187 ;  /* 0x000000bb000f7220 */ /* 0x040fe20000410000 */
[----:B------:R-:W-:Y:S01]  /*bee0*/  MOV R186, R18 ;  /* 0x0000001200ba7202 */ /* 0x000fe20000000f00 */
[----:B------:R-:W-:Y:S01]  /*bef0*/  FMUL.FTZ R18, R3, R166 ;  /* 0x000000a603127220 */ /* 0x000fe20000410000 */
[C---:B------:R-:W-:Y:S01]  /*bf00*/  FMUL.FTZ R38, R0.reuse, R194 ;  /* 0x000000c200267220 */ /* 0x040fe20000410000 */
[C---:B------:R-:W-:Y:S01]  /*bf10*/  FMUL.FTZ R39, R0.reuse, R195 ;  /* 0x000000c300277220 */ /* 0x040fe20000410000 */
[----:B------:R-:W-:Y:S03]  /*bf20*/  FMUL.FTZ R70, R0, R70 ;  /* 0x0000004600467220 */ /* 0x000fe60000410000 */
[----:B------:R2:W2:Y:S01]  /*bf30*/  MUFU.EX2 R212, R11 ;  /* 0x0000000b00d47308 */ /* 0x0004a20000000800 */
[----:B---3--:R-:W-:Y:S01]  /*bf40*/  FMUL.FTZ R9, R2, R181 ;  /* 0x000000b502097220 */ /* 0x008fe20000410000 */
[----:B------:R-:W-:Y:S01]  /*bf50*/  F2FP.F16.F32.PACK_AB R180, R213, R206 ;  /* 0x000000ced5b4723e */ /* 0x000fe200000000ff */
[----:B------:R-:W-:Y:S01]  /*bf60*/  FMUL.FTZ R71, R0, R71 ;  /* 0x0000004700477220 */ /* 0x000fe20000410000 */
[C---:B------:R-:W-:Y:S01]  /*bf70*/  FMUL.FTZ R74, R3.reuse, R74 ;  /* 0x0000004a034a7220 */ /* 0x040fe20000410000 */
[C---:B------:R-:W-:Y:S01]  /*bf80*/  FMUL.FTZ R75, R3.reuse, R75 ;  /* 0x0000004b034b7220 */ /* 0x040fe20000410000 */
[C---:B------:R-:W-:Y:S01]  /*bf90*/  FMUL.FTZ R78, R3.reuse, R78 ;  /* 0x0000004e034e7220 */ /* 0x040fe20000410000 */
[----:B------:R-:W-:Y:S01]  /*bfa0*/  FMUL.FTZ R79, R3, R79 ;  /* 0x0000004f034f7220 */ /* 0x000fe20000410000 */
[----:B------:R-:W-:Y:S01]  /*bfb0*/  FMUL.FTZ R80, R2, R80 ;  /* 0x0000005002507220 */ /* 0x000fe20000410000 */
[----:B-1----:R-:W-:Y:S01]  /*bfc0*/  FMUL.FTZ R10, R0, R182 ;  /* 0x000000b6000a7220 */ /* 0x002fe20000410000 */
[----:B------:R-:W-:Y:S01]  /*bfd0*/  F2FP.F16.F32.PACK_AB R182, R173, R209 ;  /* 0x000000d1adb6723e */ /* 0x000fe200000000ff */
[----:B------:R-:W-:Y:S01]  /*bfe0*/  FMUL.FTZ R81, R2, R81 ;  /* 0x0000005102517220 */ /* 0x000fe20000410000 */
[C---:B------:R-:W-:Y:S01]  /*bff0*/  FMUL.FTZ R82, R0.reuse, R82 ;  /* 0x0000005200527220 */ /* 0x040fe20000410000 */
[----:B------:R-:W-:Y:S01]  /*c000*/  FMUL.FTZ R83, R0, R83 ;  /* 0x0000005300537220 */ /* 0x000fe20000410000 */
[C---:B------:R-:W-:Y:S01]  /*c010*/  FMUL.FTZ R84, R2.reuse, R84 ;  /* 0x0000005402547220 */ /* 0x040fe20000410000 */
[----:B------:R-:W-:Y:S01]  /*c020*/  FMUL.FTZ R85, R2, R85 ;  /* 0x0000005502557220 */ /* 0x000fe20000410000 */
[C---:B------:R-:W-:Y:S01]  /*c030*/  FMUL.FTZ R86, R0.reuse, R86 ;  /* 0x0000005600567220 */ /* 0x040fe20000410000 */
[----:B--2---:R-:W-:Y:S01]  /*c040*/  FMUL.FTZ R11, R0, R183 ;  /* 0x000000b7000b7220 */ /* 0x004fe20000410000 */
[----:B------:R-:W-:Y:S01]  /*c050*/  F2FP.F16.F32.PACK_AB R181, R212, R207 ;  /* 0x000000cfd4b5723e */ /* 0x000fe200000000ff */
[----:B------:R-:W-:Y:S01]  /*c060*/  FMUL.FTZ R87, R0, R87 ;  /* 0x0000005700577220 */ /* 0x000fe20000410000 */
[C---:B------:R-:W-:Y:S01]  /*c070*/  FMUL.FTZ R90, R3.reuse, R90 ;  /* 0x0000005a035a7220 */ /* 0x040fe20000410000 */
[C---:B------:R-:W-:Y:S01]  /*c080*/  FMUL.FTZ R91, R3.reuse, R91 ;  /* 0x0000005b035b7220 */ /* 0x040fe20000410000 */
        /* <DEDUP_REMOVED lines=37> */
[----:B------:R1:W-:Y:S01]  /*c2e0*/  MUFU.EX2 R174, R24 ;  /* 0x0000001800ae7308 */ /* 0x0003e20000000800 */
[--C-:B------:R-:W-:Y:S01]  /*c2f0*/  FFMA.FTZ R30, R30, UR4, -R204.reuse ;  /* 0x000000041e1e7c23 */ /* 0x100fe200080108cc */
[--C-:B------:R-:W-:Y:S01]  /*c300*/  FFMA.FTZ R31, R31, UR4, -R204.reuse ;  /* 0x000000041f1f7c23 */ /* 0x100fe200080108cc */
[C---:B------:R-:W-:Y:S01]  /*c310*/  FMUL.FTZ R146, R0.reuse, R146 ;  /* 0x0000009200927220 */ /* 0x040fe20000410000 */
[----:B------:R-:W-:Y:S01]  /*c320*/  FMUL.FTZ R147, R0, R147 ;  /* 0x0000009300937220 */ /* 0x000fe20000410000 */
[--C-:B------:R-:W-:Y:S01]  /*c330*/  FFMA.FTZ R42, R42, UR4, -R204.reuse ;  /* 0x000000042a2a7c23 */ /* 0x100fe200080108cc */
[--C-:B------:R-:W-:Y:S01]  /*c340*/  FFMA.FTZ R43, R43, UR4, -R204.reuse ;  /* 0x000000042b2b7c23 */ /* 0x100fe200080108cc */
[----:B------:R-:W-:Y:S03]  /*c350*/  MOV R187, R185 ;  /* 0x000000b900bb7202 */ /* 0x000fe60000000f00 */
[----:B------:R2:W-:Y:S01]  /*c360*/  MUFU.EX2 R175, R26 ;  /* 0x0000001a00af7308 */ /* 0x0005e20000000800 */
[C---:B------:R-:W-:Y:S01]  /*c370*/  FMUL.FTZ R142, R3.reuse, R142 ;  /* 0x0000008e038e7220 */ /* 0x040fe20000410000 */
[C---:B------:R-:W-:Y:S01]  /*c380*/  FMUL.FTZ R143, R3.reuse, R143 ;  /* 0x0000008f038f7220 */ /* 0x040fe20000410000 */
[C---:B------:R-:W-:Y:S01]  /*c390*/  FMUL.FTZ R150, R3.reuse, R150 ;  /* 0x0000009603967220 */ /* 0x040fe20000410000 */
[----:B------:R-:W-:Y:S01]  /*c3a0*/  FMUL.FTZ R151, R3, R151 ;  /* 0x0000009703977220 */ /* 0x000fe20000410000 */
[C---:B------:R-:W-:Y:S01]  /*c3b0*/  FMUL.FTZ R144, R2.reuse, R144 ;  /* 0x0000009002907220 */ /* 0x040fe20000410000 */
[C---:B------:R-:W-:Y:S04]  /*c3c0*/  FMUL.FTZ R145, R2.reuse, R145 ;  /* 0x0000009102917220 */ /* 0x040fe80000410000 */
[----:B------:R3:W-:Y:S01]  /*c3d0*/  MUFU.EX2 R185, R25 ;  /* 0x0000001900b97308 */ /* 0x0007e20000000800 */
[----:B-1----:R-:W-:Y:S09]  /*c3e0*/  FMUL.FTZ R24, R2, R200 ;  /* 0x000000c802187220 */ /* 0x002ff20000410000 */
[----:B------:R1:W-:Y:S01]  /*c3f0*/  MUFU.EX2 R193, R210 ;  /* 0x000000d200c17308 */ /* 0x0003e20000000800 */
[----:B--2---:R-:W-:Y:S09]  /*c400*/  FMUL.FTZ R26, R0, R202 ;  /* 0x000000ca001a7220 */ /* 0x004ff20000410000 */
[----:B------:R-:W-:Y:S01]  /*c410*/  MUFU.EX2 R195, R28 ;  /* 0x0000001c00c37308 */ /* 0x000fe20000000800 */
[C---:B---3--:R-:W-:Y:S09]  /*c420*/  FMUL.FTZ R25, R2.reuse, R201 ;  /* 0x000000c902197220 */ /* 0x048ff20000410000 */
[----:B------:R-:W-:Y:S01]  /*c430*/  MUFU.EX2 R192, R30 ;  /* 0x0000001e00c07308 */ /* 0x000fe20000000800 */
[----:B-1----:R-:W-:Y:S09]  /*c440*/  FFMA.FTZ R210, R59, UR4, -R204 ;  /* 0x000000043bd27c23 */ /* 0x002ff200080108cc */
[----:B------:R-:W-:Y:S10]  /*c450*/  MUFU.EX2 R241, R241 ;  /* 0x000000f100f17308 */ /* 0x000ff40000000800 */
[----:B------:R-:W-:Y:S10]  /*c460*/  MUFU.EX2 R250, R250 ;  /* 0x000000fa00fa7308 */ /* 0x000ff40000000800 */
[----:B------:R-:W-:Y:S10]  /*c470*/  MUFU.EX2 R252, R252 ;  /* 0x000000fc00fc7308 */ /* 0x000ff40000000800 */
[----:B------:R-:W-:Y:S10]  /*c480*/  MUFU.EX2 R251, R251 ;  /* 0x000000fb00fb7308 */ /* 0x000ff40000000800 */
[----:B------:R-:W-:Y:S10]  /*c490*/  MUFU.EX2 R249, R249 ;  /* 0x000000f900f97308 */ /* 0x000ff40000000800 */
[----:B------:R-:W-:Y:S10]  /*c4a0*/  MUFU.EX2 R248, R248 ;  /* 0x000000f800f87308 */ /* 0x000ff40000000800 */
[----:B------:R-:W-:Y:S10]  /*c4b0*/  MUFU.EX2 R247, R247 ;  /* 0x000000f700f77308 */ /* 0x000ff40000000800 */
[----:B------:R-:W-:Y:S01]  /*c4c0*/  MUFU.EX2 R210, R210 ;  /* 0x000000d200d27308 */ /* 0x000fe20000000800 */
[----:B----4-:R-:W-:Y:S01]  /*c4d0*/  FFMA.FTZ R153, R153, R6, R205 ;  /* 0x0000000699997223 */ /* 0x010fe200000100cd */
[----:B------:R-:W-:Y:S01]  /*c4e0*/  MOV R205, R12 ;  /* 0x0000000c00cd7202 */ /* 0x000fe20000000f00 */
[----:B------:R-:W-:Y:S01]  /*c4f0*/  FMUL.FTZ R12, R2, R184 ;  /* 0x000000b8020c7220 */ /* 0x000fe20000410000 */
[----:B------:R-:W-:Y:S01]  /*c500*/  MOV R184, R66 ;  /* 0x0000004200b87202 */ /* 0x000fe20000000f00 */
[----:B------:R-:W-:Y:S01]  /*c510*/  FMUL.FTZ R6, R3, R178 ;  /* 0x000000b203067220 */ /* 0x000fe20000410000 */
[----:B------:R-:W1:Y:S01]  /*c520*/  LDSM.16.MT88.4 R64, [R217+0xc000] ;  /* 0x00c00000d940783b */ /* 0x000e620000004200 */
[----:B------:R-:W-:Y:S01]  /*c530*/  F2FP.F16.F32.PACK_AB R178, R61, R239 ;  /* 0x000000ef3db2723e */ /* 0x000fe200000000ff */
[----:B-----5:R-:W-:Y:S01]  /*c540*/  FFMA.FTZ R40, R3, R40, R246 ;  /* 0x0000002803287223 */ /* 0x020fe200000100f6 */
[----:B------:R-:W-:Y:S01]  /*c550*/  F2FP.F16.F32.PACK_AB R183, R205, R45 ;  /* 0x0000002dcdb7723e */ /* 0x000fe200000000ff */
[--C-:B------:R-:W-:Y:S01]  /*c560*/  FFMA.FTZ R3, R27, UR4, -R204.reuse ;  /* 0x000000041b037c23 */ /* 0x100fe200080108cc */
[----:B------:R-:W-:Y:S01]  /*c570*/  MOV R246, R164 ;  /* 0x000000a400f67202 */ /* 0x000fe20000000f00 */
[----:B------:R-:W-:Y:S01]  /*c580*/  FMUL.FTZ R27, R0, R203 ;  /* 0x000000cb001b7220 */ /* 0x000fe20000410000 */
[----:B------:R-:W-:Y:S01]  /*c590*/  MOV R203, R45 ;  /* 0x0000002d00cb7202 */ /* 0x000fe20000000f00 */
[-C--:B------:R-:W-:Y:S01]  /*c5a0*/  HMMA.16816.F32 R4, R176, R32.reuse, R4 ;  /* 0x00000020b004723c */ /* 0x080fe20000001804 */
[----:B------:R-:W2:Y:S01]  /*c5b0*/  LDL.LU R164, [R1+0x8] ;  /* 0x0000080001a47983 */ /* 0x000ea20000300800 */
[----:B------:R3:W-:Y:S04]  /*c5c0*/  MUFU.EX2 R194, R3 ;  /* 0x0000000300c27308 */ /* 0x0007e80000000800 */
[C---:B------:R-:W-:Y:S06]  /*c5d0*/  HMMA.16816.F32 R8, R180.reuse, R32, R8 ;  /* 0x00000020b408723c */ /* 0x040fec0000001808 */
[-C--:B------:R-:W-:Y:S05]  /*c5e0*/  HMMA.16816.F32 R12, R180, R34.reuse, R12 ;  /* 0x00000022b40c723c */ /* 0x080fea000000180c */
[C---:B------:R-:W-:Y:S01]  /*c5f0*/  FMUL.FTZ R32, R2.reuse, R188 ;  /* 0x000000bc02207220 */ /* 0x040fe20000410000 */
[C---:B------:R-:W-:Y:S01]  /*c600*/  HMMA.16816.F32 R16, R176.reuse, R34, R16 ;  /* 0x00000022b010723c */ /* 0x040fe20000001810 */
[----:B------:R4:W-:Y:S04]  /*c610*/  MUFU.EX2 R188, R237 ;  /* 0x000000ed00bc7308 */ /* 0x0009e80000000800 */
[----:B------:R-:W-:Y:S01]  /*c620*/  FMUL.FTZ R33, R2, R189 ;  /* 0x000000bd02217220 */ /* 0x000fe20000410000 */
[--C-:B---3--:R-:W-:Y:S01]  /*c630*/  FFMA.FTZ R3, R46, UR4, -R204.reuse ;  /* 0x000000042e037c23 */ /* 0x108fe200080108cc */
[C---:B------:R-:W-:Y:S01]  /*c640*/  FMUL.FTZ R34, R0.reuse, R190 ;  /* 0x000000be00227220 */ /* 0x040fe20000410000 */
[----:B------:R-:W-:Y:S03]  /*c650*/  FMUL.FTZ R35, R0, R191 ;  /* 0x000000bf00237220 */ /* 0x000fe60000410000 */
[----:B------:R3:W-:Y:S01]  /*c660*/  MUFU.EX2 R189, R208 ;  /* 0x000000d000bd7308 */ /* 0x0007e20000000800 */
[-C--:B-1----:R-:W-:Y:S09]  /*c670*/  HMMA.16816.F32 R20, R176, R64.reuse, R20 ;  /* 0x00000040b014723c */ /* 0x082ff20000001814 */
[----:B------:R-:W-:Y:S01]  /*c680*/  MUFU.EX2 R191, R29 ;  /* 0x0000001d00bf7308 */ /* 0x000fe20000000800 */
[----:B----4-:R-:W4:Y:S01]  /*c690*/  LDL.LU R237, [R1+0xc] ;  /* 0x00000c0001ed7983 */ /* 0x010f220000300800 */
[C---:B------:R-:W-:Y:S08]  /*c6a0*/  HMMA.16816.F32 R32, R180.reuse, R64, R32 ;  /* 0x00000040b420723c */ /* 0x040ff00000001820 */
[----:B------:R-:W1:Y:S01]  /*c6b0*/  MUFU.EX2 R190, R236 ;  /* 0x000000ec00be7308 */ /* 0x000e620000000800 */
[-C--:B------:R-:W-:Y:S03]  /*c6c0*/  HMMA.16816.F32 R36, R180, R66.reuse, R36 ;  /* 0x00000042b424723c */ /* 0x080fe60000001824 */
[----:B---3--:R-:W-:Y:S03]  /*c6d0*/  MOV R208, R56 ;  /* 0x0000003800d07202 */ /* 0x008fe60000000f00 */
[C---:B------:R-:W-:Y:S05]  /*c6e0*/  HMMA.16816.F32 R48, R176.reuse, R66, R48 ;  /* 0x00000042b030723c */ /* 0x040fea0000001830 */
[C---:B------:R-:W-:Y:S01]  /*c6f0*/  FMUL.FTZ R64, R2.reuse, R196 ;  /* 0x000000c402407220 */ /* 0x040fe20000410000 */
[-C--:B------:R-:W-:Y:S01]  /*c700*/  HMMA.16816.F32 R52, R176, R160.reuse, R52 ;  /* 0x000000a0b034723c */ /* 0x080fe20000001834 */
[----:B------:R3:W-:Y:S04]  /*c710*/  MUFU.EX2 R196, R31 ;  /* 0x0000001f00c47308 */ /* 0x0007e80000000800 */
[----:B------:R-:W-:Y:S01]  /*c720*/  FMUL.FTZ R65, R2, R197 ;  /* 0x000000c502417220 */ /* 0x000fe20000410000 */
[C---:B------:R-:W-:Y:S01]  /*c730*/  FMUL.FTZ R66, R0.reuse, R198 ;  /* 0x000000c600427220 */ /* 0x040fe20000410000 */
[----:B------:R-:W-:Y:S01]  /*c740*/  FMUL.FTZ R67, R0, R199 ;  /* 0x000000c700437220 */ /* 0x000fe20000410000 */
[----:B------:R-:W-:Y:S03]  /*c750*/  MOV R198, R169 ;  /* 0x000000a900c67202 */ /* 0x000fe60000000f00 */
[----:B------:R-:W-:Y:S01]  /*c760*/  MUFU.EX2 R208, R208 ;  /* 0x000000d000d07308 */ /* 0x000fe20000000800 */
[----:B-1----:R-:W-:Y:S02]  /*c770*/  F2FP.F16.F32.PACK_AB R30, R190, R188 ;  /* 0x000000bcbe1e723e */ /* 0x002fe400000000ff */
[----:B------:R-:W-:Y:S01]  /*c780*/  MOV R199, R172 ;  /* 0x000000ac00c77202 */ /* 0x000fe20000000f00 */
[C---:B------:R-:W-:Y:S06]  /*c790*/  HMMA.16816.F32 R64, R180.reuse, R160, R64 ;  /* 0x000000a0b440723c */ /* 0x040fec0000001840 */
[----:B------:R1:W-:Y:S01]  /*c7a0*/  MUFU.EX2 R172, R235 ;  /* 0x000000eb00ac7308 */ /* 0x0003e20000000800 */
[----:B---3--:R-:W-:Y:S01]  /*c7b0*/  F2FP.F16.F32.PACK_AB R31, R189, R193 ;  /* 0x000000c1bd1f723e */ /* 0x008fe200000000ff */
[-C--:B------:R-:W-:Y:S03]  /*c7c0*/  HMMA.16816.F32 R68, R180, R162.reuse, R68 ;  /* 0x000000a2b444723c */ /* 0x080fe60000001844 */
[----:B------:R-:W-:Y:S03]  /*c7d0*/  MOV R197, R184 ;  /* 0x000000b800c57202 */ /* 0x000fe60000000f00 */
[C---:B------:R-:W-:Y:S01]  /*c7e0*/  HMMA.16816.F32 R72, R176.reuse, R162, R72 ;  /* 0x000000a2b048723c */ /* 0x040fe20000001848 */
[----:B------:R-:W3:Y:S01]  /*c7f0*/  LDSM.16.MT88.4 R160, [R218+0xc000] ;  /* 0x00c00000daa0783b */ /* 0x000ee20000004200 */
[----:B------:R5:W5:Y:S03]  /*c800*/  MUFU.EX2 R184, R215 ;  /* 0x000000d700b87308 */ /* 0x000b660000000800 */
[----:B------:R-:W-:Y:S02]  /*c810*/  MOV R202, R197 ;  /* 0x000000c500ca7202 */ /* 0x000fe40000000f00 */
[----:B------:R-:W-:Y:S05]  /*c820*/  MOV R236, R199 ;  /* 0x000000c700ec7202 */ /* 0x000fea0000000f00 */
[----:B------:R-:W-:Y:S01]  /*c830*/  MUFU.EX2 R197, R240 ;  /* 0x000000f000c57308 */ /* 0x000fe20000000800 */
[----:B-1----:R-:W-:Y:S09]  /*c840*/  MOV R235, R165 ;  /* 0x000000a500eb7202 */ /* 0x002ff20000000f00 */
[----:B------:R-:W-:Y:S01]  /*c850*/  MUFU.EX2 R240, R158 ;  /* 0x0000009e00f07308 */ /* 0x000fe20000000800 */
[----:B-----5:R-:W-:Y:S02]  /*c860*/  MOV R215, R173 ;  /* 0x000000ad00d77202 */ /* 0x020fe40000000f00 */
[----:B------:R-:W-:Y:S02]  /*c870*/  F2FP.F16.F32.PACK_AB R28, R184, R172 ;  /* 0x000000acb81c723e */ /* 0x000fe400000000ff */
[----:B------:R-:W-:Y:S02]  /*c880*/  MOV R200, R215 ;  /* 0x000000d700c87202 */ /* 0x000fe40000000f00 */
[----:B------:R-:W-:Y:S03]  /*c890*/  MOV R215, R246 ;  /* 0x000000f600d77202 */ /* 0x000fe60000000f00 */
[----:B------:R1:W5:Y:S10]  /*c8a0*/  MUFU.EX2 R173, R211 ;  /* 0x000000d300ad7308 */ /* 0x0003740000000800 */
[----:B------:R-:W-:Y:S01]  /*c8b0*/  MUFU.EX2 R199, R243 ;  /* 0x000000f300c77308 */ /* 0x000fe20000000800 */
[-C--:B---3--:R-:W-:Y:S09]  /*c8c0*/  HMMA.16816.F32 R76, R176, R160.reuse, R76 ;  /* 0x000000a0b04c723c */ /* 0x088ff2000000184c */
[----:B------:R3:W-:Y:S02]  /*c8d0*/  MUFU.EX2 R243, R3 ;  /* 0x0000000300f37308 */ /* 0x0007e40000000800 */
[----:B-1----:R-:W-:Y:S02]  /*c8e0*/  MOV R211, R168 ;  /* 0x000000a800d37202 */ /* 0x002fe40000000f00 */
[----:B------:R-:W-:Y:S01]  /*c8f0*/  LDSM.16.MT88.4 R168, [R217+0xc800] ;  /* 0x00c80000d9a8783b */ /* 0x000fe20000004200 */
[C---:B------:R-:W-:Y:S05]  /*c900*/  HMMA.16816.F32 R80, R180.reuse, R160, R80 ;  /* 0x000000a0b450723c */ /* 0x040fea0000001850 */
[----:B------:R-:W-:Y:S01]  /*c910*/  MUFU.EX2 R246, R43 ;  /* 0x0000002b00f67308 */ /* 0x000fe20000000800 */
[----:B------:R-:W-:Y:S01]  /*c920*/  MOV R201, R211 ;  /* 0x000000d300c97202 */ /* 0x000fe20000000f00 */
[-C--:B------:R-:W-:Y:S04]  /*c930*/  HMMA.16816.F32 R84, R180, R162.reuse, R84 ;  /* 0x000000a2b454723c */ /* 0x080fe80000001854 */
[----:B------:R-:W-:Y:S02]  /*c940*/  FFMA.FTZ R211, R58, UR4, -R204 ;  /* 0x000000043ad37c23 */ /* 0x000fe400080108cc */
[C---:B------:R-:W-:Y:S01]  /*c950*/  HMMA.16816.F32 R88, R176.reuse, R162, R88 ;  /* 0x000000a2b058723c */ /* 0x040fe20000001858 */
[----:B------:R-:W1:Y:S01]  /*c960*/  LDSM.16.MT88.4 R160, [R216+0xe000] ;  /* 0x00e00000d8a0783b */ /* 0x000e620000004200 */
[----:B------:R-:W-:Y:S03]  /*c970*/  MUFU.EX2 R235, R235 ;  /* 0x000000eb00eb7308 */ /* 0x000fe60000000800 */
[----:B-----5:R-:W-:Y:S07]  /*c980*/  F2FP.F16.F32.PACK_AB R29, R241, R173 ;  /* 0x000000adf11d723e */ /* 0x020fee00000000ff */
[----:B------:R-:W-:Y:S10]  /*c990*/  MUFU.EX2 R215, R215 ;  /* 0x000000d700d77308 */ /* 0x000ff40000000800 */
[----:B------:R-:W-:Y:S10]  /*c9a0*/  MUFU.EX2 R236, R236 ;  /* 0x000000ec00ec7308 */ /* 0x000ff40000000800 */
[----:B------:R-:W-:Y:S01]  /*c9b0*/  MUFU.EX2 R211, R211 ;  /* 0x000000d300d37308 */ /* 0x000fe20000000800 */
[-C--:B-1----:R-:W-:Y:S06]  /*c9c0*/  HMMA.16816.F32 R92, R176, R160.reuse, R92 ;  /* 0x000000a0b05c723c */ /* 0x082fec000000185c */
[C---:B------:R-:W-:Y:S06]  /*c9d0*/  HMMA.16816.F32 R96, R180.reuse, R160, R96 ;  /* 0x000000a0b460723c */ /* 0x040fec0000001860 */
[-C--:B------:R-:W-:Y:S06]  /*c9e0*/  HMMA.16816.F32 R100, R180, R162.reuse, R100 ;  /* 0x000000a2b464723c */ /* 0x080fec0000001864 */
[C---:B------:R-:W-:Y:S01]  /*c9f0*/  HMMA.16816.F32 R104, R176.reuse, R162, R104 ;  /* 0x000000a2b068723c */ /* 0x040fe20000001868 */
[----:B------:R-:W1:Y:S05]  /*ca00*/  LDSM.16.MT88.4 R160, [R217+0xe000] ;  /* 0x00e00000d9a0783b */ /* 0x000e6a0000004200 */
[-C--:B-1----:R-:W-:Y:S06]  /*ca10*/  HMMA.16816.F32 R108, R176, R160.reuse, R108 ;  /* 0x000000a0b06c723c */ /* 0x082fec000000186c */
[C---:B------:R-:W-:Y:S06]  /*ca20*/  HMMA.16816.F32 R112, R180.reuse, R160, R112 ;  /* 0x000000a0b470723c */ /* 0x040fec0000001870 */
[-C--:B------:R-:W-:Y:S06]  /*ca30*/  HMMA.16816.F32 R116, R180, R162.reuse, R116 ;  /* 0x000000a2b474723c */ /* 0x080fec0000001874 */
[C---:B------:R-:W-:Y:S01]  /*ca40*/  HMMA.16816.F32 R120, R176.reuse, R162, R120 ;  /* 0x000000a2b078723c */ /* 0x040fe20000001878 */
[----:B------:R-:W1:Y:S05]  /*ca50*/  LDSM.16.MT88.4 R160, [R219+0xe000] ;  /* 0x00e00000dba0783b */ /* 0x000e6a0000004200 */
[-C--:B-1----:R-:W-:Y:S05]  /*ca60*/  HMMA.16816.F32 R124, R176, R160.reuse, R124 ;  /* 0x000000a0b07c723c */ /* 0x082fea000000187c */
[----:B--2---:R-:W-:Y:S01]  /*ca70*/  FFMA.FTZ R206, R2, R164, R206 ;  /* 0x000000a402ce7223 */ /* 0x004fe200000100ce */
[----:B------:R-:W-:Y:S01]  /*ca80*/  FADD.FTZ R2, R214, R153 ;  /* 0x00000099d6027221 */ /* 0x000fe20000010000 */
[----:B------:R-:W-:Y:S01]  /*ca90*/  LDSM.16.MT88.4 R164, [R216+0xc800] ;  /* 0x00c80000d8a4783b */ /* 0x000fe20000004200 */
[C---:B------:R-:W-:Y:S04]  /*caa0*/  HMMA.16816.F32 R128, R180.reuse, R160, R128 ;  /* 0x000000a0b480723c */ /* 0x040fe80000001880 */
[----:B------:R-:W-:Y:S02]  /*cab0*/  FADD.FTZ R2, R239, R2 ;  /* 0x00000002ef027221 */ /* 0x000fe40000010000 */
[-C--:B------:R-:W-:Y:S01]  /*cac0*/  HMMA.16816.F32 R132, R180, R162.reuse, R132 ;  /* 0x000000a2b484723c */ /* 0x080fe20000001884 */
[----:B------:R-:W-:Y:S05]  /*cad0*/  MUFU.EX2 R239, R157 ;  /* 0x0000009d00ef7308 */ /* 0x000fea0000000800 */
[C---:B------:R-:W-:Y:S01]  /*cae0*/  HMMA.16816.F32 R136, R176.reuse, R162, R136 ;  /* 0x000000a2b088723c */ /* 0x040fe20000001888 */
[----:B------:R-:W1:Y:S04]  /*caf0*/  LDSM.16.MT88.4 R160, [R218+0xe000] ;  /* 0x00e00000daa0783b */ /* 0x000e680000004200 */
[----:B----4-:R-:W-:Y:S01]  /*cb00*/  FFMA.FTZ R207, R0, R237, R207 ;  /* 0x000000ed00cf7223 */ /* 0x010fe200000100cf */
[----:B------:R-:W-:Y:S01]  /*cb10*/  FFMA.FTZ R0, R47, UR4, -R204 ;  /* 0x000000042f007c23 */ /* 0x000fe200080108cc */
[----:B------:R-:W-:Y:S04]  /*cb20*/  MOV R237, R198 ;  /* 0x000000c600ed7202 */ /* 0x000fe80000000f00 */
[----:B------:R-:W-:Y:S01]  /*cb30*/  FADD.FTZ R153, R212, R207 ;  /* 0x000000cfd4997221 */ /* 0x000fe20000010000 */
[----:B------:R-:W-:Y:S10]  /*cb40*/  MUFU.EX2 R198, R245 ;  /* 0x000000f500c67308 */ /* 0x000ff40000000800 */
[----:B------:R-:W-:Y:S10]  /*cb50*/  MUFU.EX2 R245, R42 ;  /* 0x0000002a00f57308 */ /* 0x000ff40000000800 */
[----:B------:R-:W-:Y:S01]  /*cb60*/  MUFU.EX2 R237, R237 ;  /* 0x000000ed00ed7308 */ /* 0x000fe20000000800 */
[-C--:B-1----:R-:W-:Y:S06]  /*cb70*/  HMMA.16816.F32 R140, R176, R160.reuse, R140 ;  /* 0x000000a0b08c723c */ /* 0x082fec000000188c */
[C---:B------:R-:W-:Y:S06]  /*cb80*/  HMMA.16816.F32 R24, R180.reuse, R160, R24 ;  /* 0x000000a0b418723c */ /* 0x040fec0000001818 */
[-C--:B------:R-:W-:Y:S05]  /*cb90*/  HMMA.16816.F32 R144, R180, R162.reuse, R144 ;  /* 0x000000a2b490723c */ /* 0x080fea0000001890 */
[----:B------:R-:W-:Y:S01]  /*cba0*/  F2FP.F16.F32.PACK_AB R160, R185, R174 ;  /* 0x000000aeb9a0723e */ /* 0x000fe200000000ff */
[----:B------:R-:W-:Y:S05]  /*cbb0*/  HMMA.16816.F32 R148, R176, R162, R148 ;  /* 0x000000a2b094723c */ /* 0x000fea0000001894 */
[----:B------:R-:W-:Y:S01]  /*cbc0*/  F2FP.F16.F32.PACK_AB R161, R194, R175 ;  /* 0x000000afc2a1723e */ /* 0x000fe200000000ff */
[-C--:B------:R-:W-:Y:S05]  /*cbd0*/  HMMA.16816.F32 R4, R28, R164.reuse, R4 ;  /* 0x000000a41c04723c */ /* 0x080fea0000001804 */
[----:B------:R-:W-:Y:S02]  /*cbe0*/  F2FP.F16.F32.PACK_AB R162, R191, R195 ;  /* 0x000000c3bfa2723e */ /* 0x000fe400000000ff */
[----:B------:R-:W-:Y:S04]  /*cbf0*/  F2FP.F16.F32.PACK_AB R163, R196, R192 ;  /* 0x000000c0c4a3723e */ /* 0x000fe800000000ff */
[----:B------:R-:W-:Y:S02]  /*cc00*/  MOV R180, R44 ;  /* 0x0000002c00b47202 */ /* 0x000fe40000000f00 */
[----:B------:R-:W-:Y:S01]  /*cc10*/  LDSM.16.MT88.4 R44, [R217+0xd000] ;  /* 0x00d00000d92c783b */ /* 0x000fe20000004200 */
[C---:B------:R-:W-:Y:S04]  /*cc20*/  HMMA.16816.F32 R8, R160.reuse, R164, R8 ;  /* 0x000000a4a008723c */ /* 0x040fe80000001808 */
[----:B------:R-:W-:Y:S01]  /*cc30*/  MOV R183, R57 ;  /* 0x0000003900b77202 */ /* 0x000fe20000000f00 */
[----:B---3--:R-:W-:Y:S01]  /*cc40*/  FADD.FTZ R3, R180, R40 ;  /* 0x00000028b4037221 */ /* 0x008fe20000010000 */
[-C--:B------:R-:W-:Y:S01]  /*cc50*/  HMMA.16816.F32 R12, R160, R166.reuse, R12 ;  /* 0x000000a6a00c723c */ /* 0x080fe2000000180c */
[----:B------:R-:W-:Y:S04]  /*cc60*/  LDSM.16.MT88.4 R56, [R219+0xd000] ;  /* 0x00d00000db38783b */ /* 0x000fe80000004200 */
[----:B------:R-:W-:Y:S01]  /*cc70*/  MOV R179, R60 ;  /* 0x0000003c00b37202 */ /* 0x000fe20000000f00 */
[C---:B------:R-:W-:Y:S03]  /*cc80*/  HMMA.16816.F32 R16, R28.reuse, R166, R16 ;  /* 0x000000a61c10723c */ /* 0x040fe60000001810 */
[----:B------:R-:W1:Y:S01]  /*cc90*/  LDSM.16.MT88.4 R164, [R219+0xc800] ;  /* 0x00c80000dba4783b */ /* 0x000e620000004200 */
[----:B------:R-:W-:Y:S01]  /*cca0*/  MUFU.EX2 R214, R179 ;  /* 0x000000b300d67308 */ /* 0x000fe20000000800 */
[----:B------:R-:W-:Y:S01]  /*ccb0*/  F2FP.F16.F32.PACK_AB R40, R248, R249 ;  /* 0x000000f9f828723e */ /* 0x000fe200000000ff */
[-C--:B------:R-:W-:Y:S05]  /*ccc0*/  HMMA.16816.F32 R20, R28, R168.reuse, R20 ;  /* 0x000000a81c14723c */ /* 0x080fea0000001814 */
[----:B------:R-:W-:Y:S01]  /*ccd0*/  MOV R180, R202 ;  /* 0x000000ca00b47202 */ /* 0x000fe20000000f00 */
[C---:B------:R-:W-:Y:S05]  /*cce0*/  HMMA.16816.F32 R32, R160.reuse, R168, R32 ;  /* 0x000000a8a020723c */ /* 0x040fea0000001820 */
[----:B------:R-:W-:Y:S01]  /*ccf0*/  MOV R202, R61 ;  /* 0x0000003d00ca7202 */ /* 0x000fe20000000f00 */
[-C--:B------:R-:W-:Y:S05]  /*cd00*/  HMMA.16816.F32 R36, R160, R170.reuse, R36 ;  /* 0x000000aaa024723c */ /* 0x080fea0000001824 */
[----:B------:R-:W-:Y:S01]  /*cd10*/  FADD.FTZ R2, R202, R2 ;  /* 0x00000002ca027221 */ /* 0x000fe20000010000 */
[C---:B------:R-:W-:Y:S01]  /*cd20*/  HMMA.16816.F32 R48, R28.reuse, R170, R48 ;  /* 0x000000aa1c30723c */ /* 0x040fe20000001830 */
[----:B------:R-:W2:Y:S04]  /*cd30*/  LDSM.16.MT88.4 R168, [R218+0xc800] ;  /* 0x00c80000daa8783b */ /* 0x000ea80000004200 */
[----:B------:R-:W-:Y:S01]  /*cd40*/  MOV R181, R187 ;  /* 0x000000bb00b57202 */ /* 0x000fe20000000f00 */
[----:B------:R-:W-:Y:S01]  /*cd50*/  FADD.FTZ R2, R172, R2 ;  /* 0x00000002ac027221 */ /* 0x000fe20000010000 */
[----:B------:R-:W-:Y:S01]  /*cd60*/  MUFU.EX2 R187, R242 ;  /* 0x000000f200bb7308 */ /* 0x000fe20000000800 */
[----:B------:R-:W-:Y:S03]  /*cd70*/  MOV R182, R186 ;  /* 0x000000ba00b67202 */ /* 0x000fe60000000f00 */
[----:B------:R-:W-:Y:S06]  /*cd80*/  FADD.FTZ R2, R184, R2 ;  /* 0x00000002b8027221 */ /* 0x000fec0000010000 */
[----:B------:R-:W-:Y:S01]  /*cd90*/  MUFU.EX2 R186, R244 ;  /* 0x000000f400ba7308 */ /* 0x000fe20000000800 */
[-C--:B-1----:R-:W-:Y:S09]  /*cda0*/  HMMA.16816.F32 R52, R28, R164.reuse, R52 ;  /* 0x000000a41c34723c */ /* 0x082ff20000001834 */
[----:B------:R1:W3:Y:S01]  /*cdb0*/  MUFU.EX2 R244, R0 ;  /* 0x0000000000f47308 */ /* 0x0002e20000000800 */
[C---:B------:R-:W-:Y:S06]  /*cdc0*/  HMMA.16816.F32 R64, R160.reuse, R164, R64 ;  /* 0x000000a4a040723c */ /* 0x040fec0000001840 */
[-C--:B------:R-:W-:Y:S03]  /*cdd0*/  HMMA.16816.F32 R68, R160, R166.reuse, R68 ;  /* 0x000000a6a044723c */ /* 0x080fe60000001844 */
[----:B------:R4:W5:Y:S03]  /*cde0*/  MUFU.EX2 R242, R41 ;  /* 0x0000002900f27308 */ /* 0x0009660000000800 */
[C---:B------:R-:W-:Y:S01]  /*cdf0*/  HMMA.16816.F32 R72, R28.reuse, R166, R72 ;  /* 0x000000a61c48723c */ /* 0x040fe20000001848 */
[----:B------:R-:W5:Y:S06]  /*ce00*/  LDSM.16.MT88.4 R164, [R216+0xe800] ;  /* 0x00e80000d8a4783b */ /* 0x000f6c0000004200 */
[----:B------:R-:W-:Y:S01]  /*ce10*/  MUFU.EX2 R212, R182 ;  /* 0x000000b600d47308 */ /* 0x000fe20000000800 */
[----:B-1----:R-:W-:Y:S01]  /*ce20*/  FADD.FTZ R0, R213, R206 ;  /* 0x000000ced5007221 */ /* 0x002fe20000010000 */
[-C--:B--2---:R-:W-:Y:S03]  /*ce30*/  HMMA.16816.F32 R76, R28, R168.reuse, R76 ;  /* 0x000000a81c4c723c */ /* 0x084fe6000000184c */
[----:B---3--:R-:W-:Y:S03]  /*ce40*/  F2FP.F16.F32.PACK_AB R43, R244, R243 ;  /* 0x000000f3f42b723e */ /* 0x008fe600000000ff */
[C---:B------:R-:W-:Y:S02]  /*ce50*/  HMMA.16816.F32 R80, R160.reuse, R168, R80 ;  /* 0x000000a8a050723c */ /* 0x040fe40000001850 */
[----:B------:R-:W1:Y:S03]  /*ce60*/  MUFU.EX2 R213, R181 ;  /* 0x000000b500d57308 */ /* 0x000e660000000800 */
[----:B----4-:R-:W-:Y:S01]  /*ce70*/  F2FP.F16.F32.PACK_AB R41, R246, R245 ;  /* 0x000000f5f629723e */ /* 0x010fe200000000ff */
[-C--:B------:R-:W-:Y:S05]  /*ce80*/  HMMA.16816.F32 R84, R160, R170.reuse, R84 ;  /* 0x000000aaa054723c */ /* 0x080fea0000001854 */
[----:B-----5:R-:W-:Y:S01]  /*ce90*/  F2FP.F16.F32.PACK_AB R42, R247, R242 ;  /* 0x000000f2f72a723e */ /* 0x020fe200000000ff */
[C---:B------:R-:W-:Y:S01]  /*cea0*/  HMMA.16816.F32 R88, R28.reuse, R170, R88 ;  /* 0x000000aa1c58723c */ /* 0x040fe20000001858 */
[----:B------:R-:W2:Y:S05]  /*ceb0*/  LDSM.16.MT88.4 R168, [R217+0xe800] ;  /* 0x00e80000d9a8783b */ /* 0x000eaa0000004200 */
[-C--:B------:R-:W-:Y:S06]  /*cec0*/  HMMA.16816.F32 R92, R28, R164.reuse, R92 ;  /* 0x000000a41c5c723c */ /* 0x080fec000000185c */
[C---:B------:R-:W-:Y:S06]  /*ced0*/  HMMA.16816.F32 R96, R160.reuse, R164, R96 ;  /* 0x000000a4a060723c */ /* 0x040fec0000001860 */
[-C--:B------:R-:W-:Y:S06]  /*cee0*/  HMMA.16816.F32 R100, R160, R166.reuse, R100 ;  /* 0x000000a6a064723c */ /* 0x080fec0000001864 */
[C---:B------:R-:W-:Y:S01]  /*cef0*/  HMMA.16816.F32 R104, R28.reuse, R166, R104 ;  /* 0x000000a61c68723c */ /* 0x040fe20000001868 */
[----:B------:R-:W3:Y:S05]  /*cf00*/  LDSM.16.MT88.4 R164, [R219+0xe800] ;  /* 0x00e80000dba4783b */ /* 0x000eea0000004200 */
[-C--:B--2---:R-:W-:Y:S06]  /*cf10*/  HMMA.16816.F32 R108, R28, R168.reuse, R108 ;  /* 0x000000a81c6c723c */ /* 0x084fec000000186c */
[C---:B------:R-:W-:Y:S06]  /*cf20*/  HMMA.16816.F32 R112, R160.reuse, R168, R112 ;  /* 0x000000a8a070723c */ /* 0x040fec0000001870 */
[-C--:B------:R-:W-:Y:S06]  /*cf30*/  HMMA.16816.F32 R116, R160, R170.reuse, R116 ;  /* 0x000000aaa074723c */ /* 0x080fec0000001874 */
[C---:B------:R-:W-:Y:S01]  /*cf40*/  HMMA.16816.F32 R120, R28.reuse, R170, R120 ;  /* 0x000000aa1c78723c */ /* 0x040fe20000001878 */
[----:B------:R-:W2:Y:S05]  /*cf50*/  LDSM.16.MT88.4 R168, [R218+0xe800] ;  /* 0x00e80000daa8783b */ /* 0x000eaa0000004200 */
[-C--:B---3--:R-:W-:Y:S06]  /*cf60*/  HMMA.16816.F32 R124, R28, R164.reuse, R124 ;  /* 0x000000a41c7c723c */ /* 0x088fec000000187c */
[C---:B------:R-:W-:Y:S06]  /*cf70*/  HMMA.16816.F32 R128, R160.reuse, R164, R128 ;  /* 0x000000a4a080723c */ /* 0x040fec0000001880 */
[-C--:B------:R-:W-:Y:S06]  /*cf80*/  HMMA.16816.F32 R132, R160, R166.reuse, R132 ;  /* 0x000000a6a084723c */ /* 0x080fec0000001884 */
[C---:B------:R-:W-:Y:S01]  /*cf90*/  HMMA.16816.F32 R136, R28.reuse, R166, R136 ;  /* 0x000000a61c88723c */ /* 0x040fe20000001888 */
[----:B------:R-:W3:Y:S05]  /*cfa0*/  LDSM.16.MT88.4 R164, [R216+0xd000] ;  /* 0x00d00000d8a4783b */ /* 0x000eea0000004200 */
[-C--:B--2---:R-:W-:Y:S06]  /*cfb0*/  HMMA.16816.F32 R140, R28, R168.reuse, R140 ;  /* 0x000000a81c8c723c */ /* 0x084fec000000188c */
[C---:B------:R-:W-:Y:S06]  /*cfc0*/  HMMA.16816.F32 R24, R160.reuse, R168, R24 ;  /* 0x000000a8a018723c */ /* 0x040fec0000001818 */
[-C--:B------:R-:W-:Y:S01]  /*cfd0*/  HMMA.16816.F32 R144, R160, R170.reuse, R144 ;  /* 0x000000aaa090723c */ /* 0x080fe20000001890 */
[----:B------:R-:W-:Y:S04]  /*cfe0*/  LDSM.16.MT88.4 R160, [R217+0xf000] ;  /* 0x00f00000d9a0783b */ /* 0x000fe80000004200 */
[--C-:B------:R-:W-:Y:S01]  /*cff0*/  FFMA.FTZ R169, R62, UR4, -R204.reuse ;  /* 0x000000043ea97c23 */ /* 0x100fe200080108cc */
[----:B------:R-:W-:Y:S03]  /*d000*/  HMMA.16816.F32 R148, R28, R170, R148 ;  /* 0x000000aa1c94723c */ /* 0x000fe60000001894 */
[----:B------:R-:W-:Y:S02]  /*d010*/  MUFU.EX2 R158, R169 ;  /* 0x000000a9009e7308 */ /* 0x000fe40000000800 */
[----:B------:R-:W-:Y:S01]  /*d020*/  FFMA.FTZ R204, R63, UR4, -R204 ;  /* 0x000000043fcc7c23 */ /* 0x000fe200080108cc */
[----:B------:R-:W-:Y:S01]  /*d030*/  FADD.FTZ R168, R238, R3 ;  /* 0x00000003eea87221 */ /* 0x000fe20000010000 */
[----:B------:R-:W-:Y:S01]  /*d040*/  F2FP.F16.F32.PACK_AB R28, R252, R250 ;  /* 0x000000fafc1c723e */ /* 0x000fe200000000ff */
[----:B------:R-:W2:Y:S03]  /*d050*/  LDSM.16.MT88.4 R60, [R218+0xd000] ;  /* 0x00d00000da3c783b */ /* 0x000ea60000004200 */
[----:B------:R-:W-:Y:S02]  /*d060*/  F2FP.F16.F32.PACK_AB R29, R197, R251 ;  /* 0x000000fbc51d723e */ /* 0x000fe400000000ff */
[----:B------:R4:W-:Y:S01]  /*d070*/  MUFU.EX2 R157, R204 ;  /* 0x000000cc009d7308 */ /* 0x0009e20000000800 */
[----:B------:R-:W-:Y:S01]  /*d080*/  F2FP.F16.F32.PACK_AB R30, R186, R198 ;  /* 0x000000c6ba1e723e */ /* 0x000fe200000000ff */
[----:B------:R-:W-:Y:S01]  /*d090*/  FADD.FTZ R3, R209, R0 ;  /* 0x00000000d1037221 */ /* 0x000fe20000010000 */
[----:B------:R-:W-:Y:S01]  /*d0a0*/  F2FP.F16.F32.PACK_AB R31, R187, R199 ;  /* 0x000000c7bb1f723e */ /* 0x000fe200000000ff */
[----:B------:R-:W-:Y:S02]  /*d0b0*/  FADD.FTZ R0, R203, R153 ;  /* 0x00000099cb007221 */ /* 0x000fe40000010000 */
[----:B------:R-:W-:Y:S02]  /*d0c0*/  FADD.FTZ R3, R200, R3 ;  /* 0x00000003c8037221 */ /* 0x000fe40000010000 */
[----:B------:R-:W-:Y:S02]  /*d0d0*/  FADD.FTZ R153, R205, R0 ;  /* 0x00000000cd997221 */ /* 0x000fe40000010000 */
[----:B------:R-:W5:Y:S01]  /*d0e0*/  MUFU.EX2 R238, R180 ;  /* 0x000000b400ee7308 */ /* 0x000f620000000800 */
[-C--:B---3--:R-:W-:Y:S03]  /*d0f0*/  HMMA.16816.F32 R4, R28, R164.reuse, R4 ;  /* 0x000000a41c04723c */ /* 0x088fe60000001804 */
[----:B------:R-:W-:Y:S01]  /*d100*/  FADD.FTZ R3, R174, R3 ;  /* 0x00000003ae037221 */ /* 0x000fe20000010000 */
[----:B------:R-:W-:Y:S02]  /*d110*/  FADD.FTZ R153, R175, R153 ;  /* 0x00000099af997221 */ /* 0x000fe40000010000 */
[C---:B------:R-:W-:Y:S01]  /*d120*/  HMMA.16816.F32 R8, R40.reuse, R164, R8 ;  /* 0x000000a42808723c */ /* 0x040fe20000001808 */
[----:B----4-:R-:W-:Y:S02]  /*d130*/  LDSM.16.MT88.4 R204, [R219+0xf800] ;  /* 0x00f80000dbcc783b */ /* 0x010fe40000004200 */
[----:B------:R-:W3:Y:S02]  /*d140*/  MUFU.EX2 R209, R183 ;  /* 0x000000b700d17308 */ /* 0x000ee40000000800 */
[----:B------:R-:W-:Y:S01]  /*d150*/  FADD.FTZ R3, R185, R3 ;  /* 0x00000003b9037221 */ /* 0x000fe20000010000 */
[-C--:B------:R-:W-:Y:S06]  /*d160*/  HMMA.16816.F32 R12, R40, R166.reuse, R12 ;  /* 0x000000a6280c723c */ /* 0x080fec000000180c */
[C---:B------:R-:W-:Y:S01]  /*d170*/  HMMA.16816.F32 R16, R28.reuse, R166, R16 ;  /* 0x000000a61c10723c */ /* 0x040fe20000001810 */
[----:B------:R-:W-:Y:S05]  /*d180*/  LDSM.16.MT88.4 R164, [R216+0xd800] ;  /* 0x00d80000d8a4783b */ /* 0x000fea0000004200 */
        /* <DEDUP_REMOVED lines=9> */
[----:B------:R-:W1:Y:S05]  /*d220*/  LDSM.16.MT88.4 R56, [R219+0xf000] ;  /* 0x00f00000db38783b */ /* 0x000e6a0000004200 */
[-C--:B--2---:R-:W-:Y:S06]  /*d230*/  HMMA.16816.F32 R76, R28, R60.reuse, R76 ;  /* 0x0000003c1c4c723c */ /* 0x084fec000000184c */
        /* <DEDUP_REMOVED lines=14> */
[-C--:B-1----:R-:W-:Y:S06]  /*d320*/  HMMA.16816.F32 R124, R28, R56.reuse, R124 ;  /* 0x000000381c7c723c */ /* 0x082fec000000187c */
[C---:B------:R-:W-:Y:S06]  /*d330*/  HMMA.16816.F32 R128, R40.reuse, R56, R128 ;  /* 0x000000382880723c */ /* 0x040fec0000001880 */
[-C--:B------:R-:W-:Y:S05]  /*d340*/  HMMA.16816.F32 R132, R40, R58.reuse, R132 ;  /* 0x0000003a2884723c */ /* 0x080fea0000001884 */
[----:B------:R-:W-:Y:S01]  /*d350*/  FADD.FTZ R56, R201, R168 ;  /* 0x000000a8c9387221 */ /* 0x000fe20000010000 */
[C---:B------:R-:W-:Y:S01]  /*d360*/  HMMA.16816.F32 R136, R28.reuse, R58, R136 ;  /* 0x0000003a1c88723c */ /* 0x040fe20000001888 */
[----:B------:R-:W-:Y:S04]  /*d370*/  LDSM.16.MT88.4 R200, [R216+0xf800] ;  /* 0x00f80000d8c8783b */ /* 0x000fe80000004200 */
[----:B------:R-:W-:Y:S01]  /*d380*/  FADD.FTZ R0, R173, R56 ;  /* 0x00000038ad007221 */ /* 0x000fe20000010000 */
[-C--:B--2---:R-:W-:Y:S03]  /*d390*/  HMMA.16816.F32 R140, R28, R60.reuse, R140 ;  /* 0x0000003c1c8c723c */ /* 0x084fe6000000188c */
[----:B------:R-:W1:Y:S02]  /*d3a0*/  LDSM.16.MT88.4 R56, [R218+0xd800] ;  /* 0x00d80000da38783b */ /* 0x000e640000004200 */
[----:B------:R-:W-:Y:S01]  /*d3b0*/  FADD.FTZ R241, R241, R0 ;  /* 0x00000000f1f17221 */ /* 0x000fe20000010000 */
[C---:B------:R-:W-:Y:S05]  /*d3c0*/  HMMA.16816.F32 R24, R40.reuse, R60, R24 ;  /* 0x0000003c2818723c */ /* 0x040fea0000001818 */
[----:B------:R-:W-:Y:S01]  /*d3d0*/  MOV R0, R194 ;  /* 0x000000c200007202 */ /* 0x000fe20000000f00 */
[-C--:B------:R-:W-:Y:S05]  /*d3e0*/  HMMA.16816.F32 R144, R40, R62.reuse, R144 ;  /* 0x0000003e2890723c */ /* 0x080fea0000001890 */
[----:B------:R-:W-:Y:S01]  /*d3f0*/  FADD.FTZ R0, R0, R153 ;  /* 0x0000009900007221 */ /* 0x000fe20000010000 */
[----:B------:R-:W-:Y:S01]  /*d400*/  HMMA.16816.F32 R148, R28, R62, R148 ;  /* 0x0000003e1c94723c */ /* 0x000fe20000001894 */
[----:B------:R-:W2:Y:S04]  /*d410*/  LDSM.16.MT88.4 R60, [R217+0xf800] ;  /* 0x00f80000d93c783b */ /* 0x000ea80000004200 */
[----:B------:R-:W-:Y:S02]  /*d420*/  F2FP.F16.F32.PACK_AB R40, R212, R213 ;  /* 0x000000d5d428723e */ /* 0x000fe400000000ff */
[----:B------:R-:W-:Y:S04]  /*d430*/  F2FP.F16.F32.PACK_AB R28, R235, R214 ;  /* 0x000000d6eb1c723e */ /* 0x000fe800000000ff */
[----:B------:R-:W-:Y:S02]  /*d440*/  F2FP.F16.F32.PACK_AB R29, R236, R215 ;  /* 0x000000d7ec1d723e */ /* 0x000fe400000000ff */
[----:B------:R-:W-:Y:S02]  /*d450*/  F2FP.F16.F32.PACK_AB R30, R240, R237 ;  /* 0x000000edf01e723e */ /* 0x000fe400000000ff */
[----:B-----5:R-:W-:Y:S02]  /*d460*/  F2FP.F16.F32.PACK_AB R31, R239, R238 ;  /* 0x000000eeef1f723e */ /* 0x020fe400000000ff */
[----:B------:R-:W-:Y:S02]  /*d470*/  F2FP.F16.F32.PACK_AB R41, R210, R211 ;  /* 0x000000d3d229723e */ /* 0x000fe400000000ff */
[----:B---3--:R-:W-:Y:S02]  /*d480*/  F2FP.F16.F32.PACK_AB R42, R208, R209 ;  /* 0x000000d1d02a723e */ /* 0x008fe400000000ff */
[----:B------:R-:W-:Y:S01]  /*d490*/  F2FP.F16.F32.PACK_AB R43, R157, R158 ;  /* 0x0000009e9d2b723e */ /* 0x000fe200000000ff */
[-C--:B------:R-:W-:Y:S01]  /*d4a0*/  HMMA.16816.F32 R176, R28, R164.reuse, R4 ;  /* 0x000000a41cb0723c */ /* 0x080fe20000001804 */
[----:B------:R-:W3:Y:S02]  /*d4b0*/  LDSM.16.MT88.4 R4, [R218+0xf800] ;  /* 0x00f80000da04783b */ /* 0x000ee40000004200 */
[----:B------:R-:W-:Y:S03]  /*d4c0*/  MOV R153, R155 ;  /* 0x0000009b00997202 */ /* 0x000fe60000000f00 */
[C---:B------:R-:W-:Y:S07]  /*d4d0*/  HMMA.16816.F32 R180, R40.reuse, R164, R8 ;  /* 0x000000a428b4723c */ /* 0x040fee0000001808 */
[----:B------:R-:W-:Y:S04]  /*d4e0*/  MOV R11, R187 ;  /* 0x000000bb000b7202 */ /* 0x000fe80000000f00 */
[----:B------:R-:W-:Y:S02]  /*d4f0*/  MOV R10, R186 ;  /* 0x000000ba000a7202 */ /* 0x000fe40000000f00 */
[-C--:B------:R-:W-:Y:S03]  /*d500*/  HMMA.16816.F32 R184, R40, R166.reuse, R12 ;  /* 0x000000a628b8723c */ /* 0x080fe6000000180c */
[----:B------:R-:W-:Y:S02]  /*d510*/  MOV R9, R195 ;  /* 0x000000c300097202 */ /* 0x000fe40000000f00 */
[----:B------:R-:W-:Y:S01]  /*d520*/  MOV R8, R193 ;  /* 0x000000c100087202 */ /* 0x000fe20000000f00 */
[C---:B------:R-:W-:Y:S05]  /*d530*/  HMMA.16816.F32 R164, R28.reuse, R166, R16 ;  /* 0x000000a61ca4723c */ /* 0x040fea0000001810 */
[----:B------:R-:W-:Y:S01]  /*d540*/  MOV R15, R199 ;  /* 0x000000c7000f7202 */ /* 0x000fe20000000f00 */
[-C--:B----4-:R-:W-:Y:S05]  /*d550*/  HMMA.16816.F32 R172, R28, R160.reuse, R20 ;  /* 0x000000a01cac723c */ /* 0x090fea0000001814 */
[----:B------:R-:W-:Y:S01]  /*d560*/  MOV R19, R191 ;  /* 0x000000bf00137202 */ /* 0x000fe20000000f00 */
[----:B------:R-:W-:Y:S01]  /*d570*/  FADD.FTZ R8, R8, R241 ;  /* 0x000000f108087221 */ /* 0x000fe20000010000 */
[----:B------:R-:W-:Y:S01]  /*d580*/  MOV R17, R190 ;  /* 0x000000be00117202 */ /* 0x000fe20000000f00 */
[----:B------:R-:W-:Y:S03]  /*d590*/  FADD.FTZ R9, R9, R3 ;  /* 0x0000000309097221 */ /* 0x000fe60000010000 */
[----:B------:R-:W-:Y:S02]  /*d5a0*/  MOV R18, R189 ;  /* 0x000000bd00127202 */ /* 0x000fe40000000f00 */
[----:B------:R-:W-:Y:S02]  /*d5b0*/  MOV R23, R188 ;  /* 0x000000bc00177202 */ /* 0x000fe40000000f00 */
[C---:B------:R-:W-:Y:S04]  /*d5c0*/  HMMA.16816.F32 R188, R40.reuse, R160, R32 ;  /* 0x000000a028bc723c */ /* 0x040fe80000001820 */
[----:B------:R-:W-:Y:S01]  /*d5d0*/  MOV R16, R192 ;  /* 0x000000c000107202 */ /* 0x000fe20000000f00 */
[----:B------:R-:W-:Y:S01]  /*d5e0*/  FADD.FTZ R2, R23, R2 ;  /* 0x0000000217027221 */ /* 0x000fe20000010000 */
[-C--:B------:R-:W-:Y:S05]  /*d5f0*/  HMMA.16816.F32 R192, R40, R162.reuse, R36 ;  /* 0x000000a228c0723c */ /* 0x080fea0000001824 */
[----:B------:R-:W-:Y:S01]  /*d600*/  MOV R14, R198 ;  /* 0x000000c6000e7202 */ /* 0x000fe20000000f00 */
[C---:B------:R-:W-:Y:S05]  /*d610*/  HMMA.16816.F32 R160, R28.reuse, R162, R48 ;  /* 0x000000a21ca0723c */ /* 0x040fea0000001830 */
[----:B------:R-:W-:Y:S01]  /*d620*/  MOV R13, R197 ;  /* 0x000000c5000d7202 */ /* 0x000fe20000000f00 */
[-C--:B------:R-:W-:Y:S05]  /*d630*/  HMMA.16816.F32 R168, R28, R44.reuse, R52 ;  /* 0x0000002c1ca8723c */ /* 0x080fea0000001834 */
[----:B------:R-:W-:Y:S01]  /*d640*/  MOV R12, R196 ;  /* 0x000000c4000c7202 */ /* 0x000fe20000000f00 */
[----:B------:R-:W-:Y:S01]  /*d650*/  FADD.FTZ R3, R16, R0 ;  /* 0x0000000010037221 */ /* 0x000fe20000010000 */
[C---:B------:R-:W-:Y:S04]  /*d660*/  HMMA.16816.F32 R196, R40.reuse, R44, R64 ;  /* 0x0000002c28c4723c */ /* 0x040fe80000001840 */
[----:B------:R-:W-:Y:S01]  /*d670*/  FADD.FTZ R3, R12, R3 ;  /* 0x000000030c037221 */ /* 0x000fe20000010000 */
        /* <DEDUP_REMOVED lines=36> */
[-C--:B---3--:R-:W-:Y:S06]  /*d8c0*/  HMMA.16816.F32 R140, R28, R4.reuse, R140 ;  /* 0x000000041c8c723c */ /* 0x088fec000000188c */
        /* <DEDUP_REMOVED lines=20> */
[----:B------:R-:W-:Y:S01]  /*da10*/  STL [R1], R5 ;  /* 0x0000000501007387 */ /* 0x000fe20000100800 */
[----:B------:R-:W-:Y:S01]  /*da20*/  FADD.FTZ R0, R157, R0 ;  /* 0x000000009d007221 */ /* 0x000fe20000010000 */
[----:B------:R-:W-:Y:S02]  /*da30*/  MOV R157, R154 ;  /* 0x0000009a009d7202 */ /* 0x000fe40000000f00 */
[----:B------:R1:W-:Y:S04]  /*da40*/  STL [R1+0x4], R3 ;  /* 0x0000040301007387 */ /* 0x0003e80000100800 */
[----:B------:R2:W-:Y:S04]  /*da50*/  STL [R1+0x8], R2 ;  /* 0x0000080201007387 */ /* 0x0005e80000100800 */
[----:B------:R2:W-:Y:S01]  /*da60*/  STL [R1+0xc], R0 ;  /* 0x00000c0001007387 */ /* 0x0005e20000100800 */
[----:B-1----:R-:W-:Y:S01]  /*da70*/  MOV R3, R156 ;  /* 0x0000009c00037202 */ /* 0x002fe20000000f00 */
[----:B------:R-:W-:Y:S06]  /*da80*/  @P0 BRA `(.L_x_361) ;  /* 0xffffffb400d40947 */ /* 0x000fec000383ffff */
.L_x_360:
[----:B------:R-:W2:Y:S04]  /*da90*/  LDL.LU R8, [R1] ;  /* 0x0000000001087983 */ /* 0x000ea80000300800 */
[----:B------:R-:W3:Y:S04]  /*daa0*/  LDL.LU R7, [R1+0x4] ;  /* 0x0000040001077983 */ /* 0x000ee80000300800 */
[----:B------:R-:W4:Y:S04]  /*dab0*/  LDL.LU R6, [R1+0x8] ;  /* 0x0000080001067983 */ /* 0x000f280000300800 */
[----:B------:R-:W4:Y:S01]  /*dac0*/  LDL.LU R5, [R1+0xc] ;  /* 0x00000c0001057983 */ /* 0x000f220000300800 */
[----:B------:R-:W1:Y:S01]  /*dad0*/  S2UR UR6, SR_CgaCtaId ;  /* 0x00000000000679c3 */ /* 0x000e620000008800 */
[----:B------:R-:W-:Y:S01]  /*dae0*/  UISETP.NE.AND UP0, UPT, UR13, -0x1, UPT ;  /* 0xffffffff0d00788c */ /* 0x000fe2000bf05270 */
[----:B------:R-:W-:Y:S01]  /*daf0*/  MOV R67, 0x40 ;  /* 0x0000004000437802 */ /* 0x000fe20000000f00 */
[----:B------:R-:W4:Y:S01]  /*db00*/  S2R R11, SR_TID.X ;  /* 0x00000000000b7919 */ /* 0x000f220000002100 */
[----:B-----5:R-:W1:Y:S08]  /*db10*/  S2R R204, SR_TID.X ;  /* 0x0000000000cc7919 */ /* 0x020e700000002100 */
[----:B------:R-:W-:-:S02]  /*db20*/  @UP0 ULDC.64 UR4, c[0x0][0x298] ;  /* 0x0000a60000040ab9 */ /* 0x000fc40000000a00 */
[----:B------:R-:W-:-:S03]  /*db30*/  @UP0 UIMAD.WIDE.U32 UR8, UR13, UR4, URZ ;  /* 0x000000040d0802a5 */ /* 0x000fc6000f8e003f */
[----:B------:R-:W-:Y:S02]  /*db40*/  UMOV UR4, 0x400 ;  /* 0x0000040000047882 */ /* 0x000fe40000000000 */
[----:B-1----:R-:W-:Y:S02]  /*db50*/  ULEA UR4, UR6, UR4, 0x18 ;  /* 0x0000000406047291 */ /* 0x002fe4000f8ec03f */
[----:B------:R-:W-:Y:S01]  /*db60*/  @UP0 UIMAD UR6, UR13, UR5, UR9 ;  /* 0x000000050d0602a4 */ /* 0x000fe2000f8e0209 */
[----:B------:R-:W-:-:S04]  /*db70*/  SHF.R.S32.HI R159, RZ, 0x1f, R204 ;  /* 0x0000001fff9f7819 */ /* 0x000fc800000114cc */
[----:B------:R-:W-:Y:S01]  /*db80*/  LEA.HI R159, R159, R204, RZ, 0x3 ;  /* 0x000000cc9f9f7211 */ /* 0x000fe200078f18ff */
[----:B--2---:R-:W1:Y:S04]  /*db90*/  SHFL.BFLY PT, R2, R8, 0x2, 0x1f ;  /* 0x0c401f0008027f89 */ /* 0x004e6800000e0000 */
[----:B---3--:R-:W2:Y:S04]  /*dba0*/  SHFL.BFLY PT, R4, R7, 0x2, 0x1f ;  /* 0x0c401f0007047f89 */ /* 0x008ea800000e0000 */
[----:B----4-:R-:W3:Y:S04]  /*dbb0*/  SHFL.BFLY PT, R0, R6, 0x2, 0x1f ;  /* 0x0c401f0006007f89 */ /* 0x010ee800000e0000 */
[----:B------:R-:W4:Y:S01]  /*dbc0*/  SHFL.BFLY PT, R3, R5, 0x2, 0x1f ;  /* 0x0c401f0005037f89 */ /* 0x000f2200000e0000 */
[----:B-1----:R-:W-:Y:S01]  /*dbd0*/  FADD.FTZ R2, R2, R8 ;  /* 0x0000000802027221 */ /* 0x002fe20000010000 */
[----:B--2---:R-:W-:-:S04]  /*dbe0*/  FADD.FTZ R4, R4, R7 ;  /* 0x0000000704047221 */ /* 0x004fc80000010000 */
[----:B------:R-:W1:Y:S01]  /*dbf0*/  SHFL.BFLY PT, R8, R2, 0x1, 0x1f ;  /* 0x0c201f0002087f89 */ /* 0x000e6200000e0000 */
[----:B---3--:R-:W-:-:S03]  /*dc00*/  FADD.FTZ R0, R0, R6 ;  /* 0x0000000600007221 */ /* 0x008fc60000010000 */
[----:B------:R-:W2:Y:S01]  /*dc10*/  SHFL.BFLY PT, R6, R4, 0x1, 0x1f ;  /* 0x0c201f0004067f89 */ /* 0x000ea200000e0000 */
[----:B----4-:R-:W-:-:S03]  /*dc20*/  FADD.FTZ R3, R3, R5 ;  /* 0x0000000503037221 */ /* 0x010fc60000010000 */
[----:B------:R-:W3:Y:S04]  /*dc30*/  SHFL.BFLY PT, R5, R0, 0x1, 0x1f ;  /* 0x0c201f0000057f89 */ /* 0x000ee800000e0000 */
[----:B------:R-:W4:Y:S01]  /*dc40*/  SHFL.BFLY PT, R7, R3, 0x1, 0x1f ;  /* 0x0c201f0003077f89 */ /* 0x000f2200000e0000 */
[----:B-1----:R-:W-:Y:S01]  /*dc50*/  FADD.FTZ R2, R2, R8 ;  /* 0x0000000802027221 */ /* 0x002fe20000010000 */
[----:B------:R-:W-:-:S04]  /*dc60*/  LOP3.LUT R8, R159, 0xfffffff8, RZ, 0xc0, !PT ;  /* 0xfffffff89f087812 */ /* 0x000fc800078ec0ff */
[----:B------:R-:W-:Y:S01]  /*dc70*/  FSETP.NE.FTZ.AND P5, PT, R2, RZ, PT ;  /* 0x000000ff0200720b */ /* 0x000fe20003fb5000 */
[----:B--2---:R-:W-:Y:S01]  /*dc80*/  FADD.FTZ R153, R4, R6 ;  /* 0x0000000604997221 */ /* 0x004fe20000010000 */
[----:B------:R-:W-:Y:S01]  /*dc90*/  IADD3 R204, -R8, R204, RZ ;  /* 0x000000cc08cc7210 */ /* 0x000fe20007ffe1ff */
[----:B---3--:R-:W-:Y:S01]  /*dca0*/  FADD.FTZ R157, R0, R5 ;  /* 0x00000005009d7221 */ /* 0x008fe20000010000 */
[----:B------:R-:W-:Y:S02]  /*dcb0*/  MOV R0, 0x3f800000 ;  /* 0x3f80000000007802 */ /* 0x000fe40000000f00 */
[----:B------:R-:W-:Y:S01]  /*dcc0*/  SHF.R.S32.HI R5, RZ, 0x1f, R11 ;  /* 0x0000001fff057819 */ /* 0x000fe2000001140b */
[----:B----4-:R-:W-:Y:S01]  /*dcd0*/  FADD.FTZ R158, R3, R7 ;  /* 0x00000007039e7221 */ /* 0x010fe20000010000 */
[----:B------:R-:W-:Y:S02]  /*dce0*/  FSETP.NE.FTZ.AND P0, PT, R153, RZ, PT ;  /* 0x000000ff9900720b */ /* 0x000fe40003f15000 */
[----:B------:R-:W-:-:S03]  /*dcf0*/  LEA.HI R7, R5, R11, RZ, 0x2 ;  /* 0x0000000b05077211 */ /* 0x000fc600078f10ff */
[----:B------:R-:W1:Y:S01]  /*dd00*/  @P5 MUFU.RCP R0, R2 ;  /* 0x0000000200005308 */ /* 0x000e620000001000 */
[-C--:B------:R-:W-:Y:S02]  /*dd10*/  LEA.HI R5, R5, R11.reuse, RZ, 0x5 ;  /* 0x0000000b05057211 */ /* 0x080fe400078f28ff */
[--C-:B------:R-:W-:Y:S02]  /*dd20*/  SHF.R.S32.HI R4, RZ, 0x2, R7.reuse ;  /* 0x00000002ff047819 */ /* 0x100fe40000011407 */
[----:B------:R-:W-:Y:S02]  /*dd30*/  LOP3.LUT R3, R7, 0x3ffffffc, RZ, 0xc0, !PT ;  /* 0x3ffffffc07037812 */ /* 0x000fe400078ec0ff */
[----:B------:R-:W-:Y:S02]  /*dd40*/  LOP3.LUT R6, R5, 0xffffffe0, RZ, 0xc0, !PT ;  /* 0xffffffe005067812 */ /* 0x000fe400078ec0ff */
[----:B------:R-:W-:Y:S02]  /*dd50*/  SHF.R.S32.HI R7, RZ, 0x1f, R7 ;  /* 0x0000001fff077819 */ /* 0x000fe40000011407 */
[----:B------:R-:W-:-:S02]  /*dd60*/  IADD3 R6, -R6, R11, RZ ;  /* 0x0000000b06067210 */ /* 0x000fc40007ffe1ff */
[----:B------:R-:W-:Y:S02]  /*dd70*/  LEA.HI R7, R7, R4, RZ, 0x3 ;  /* 0x0000000407077211 */ /* 0x000fe400078f18ff */
[----:B------:R-:W-:Y:S02]  /*dd80*/  LOP3.LUT P4, RZ, R6, 0x3, RZ, 0xc0, !PT ;  /* 0x0000000306ff7812 */ /* 0x000fe4000788c0ff */
[----:B------:R-:W-:Y:S01]  /*dd90*/  LOP3.LUT R6, R7, 0xfffffff8, RZ, 0xc0, !PT ;  /* 0xfffffff807067812 */ /* 0x000fe200078ec0ff */
[C---:B-1----:R-:W-:Y:S01]  /*dda0*/  FMUL.FTZ R176, R0.reuse, R176 ;  /* 0x000000b000b07220 */ /* 0x042fe20000410000 */
[----:B------:R-:W-:Y:S01]  /*ddb0*/  IADD3 R9, -R3, R11, RZ ;  /* 0x0000000b03097210 */ /* 0x000fe20007ffe1ff */
        /* <DEDUP_REMOVED lines=31> */
[----:B------:R-:W-:-:S02]  /*dfb0*/  MOV R3, 0x3f800000 ;  /* 0x3f80000000037802 */ /* 0x000fc40000000f00 */
[----:B------:R-:W-:Y:S02]  /*dfc0*/  IADD3 R0, R4, -R6, RZ ;  /* 0x8000000604007210 */ /* 0x000fe40007ffe0ff */
[----:B------:R-:W-:Y:S01]  /*dfd0*/  P2R R10, PR, RZ, 0x20 ;  /* 0x00000020ff0a7803 */ /* 0x000fe20000000000 */
[----:B------:R-:W1:Y:S01]  /*dfe0*/  @P5 LDC R6, c[0x0][0x2e8] ;  /* 0x0000ba00ff065b82 */ /* 0x000e620000000800 */
[C---:B------:R-:W-:Y:S01]  /*dff0*/  SHF.L.U32 R21, R0.reuse, 0x6, RZ ;  /* 0x0000000600157819 */ /* 0x040fe200000006ff */
[----:B------:R-:W2:Y:S01]  /*e000*/  @P0 MUFU.RCP R3, R153 ;  /* 0x0000009900030308 */ /* 0x000ea20000001000 */
[C---:B------:R-:W-:Y:S02]  /*e010*/  LOP3.LUT R4, R0.reuse, 0x1, RZ, 0xc0, !PT ;  /* 0x0000000100047812 */ /* 0x040fe400078ec0ff */
[----:B------:R-:W-:Y:S02]  /*e020*/  R2P PR, R0, 0x6 ;  /* 0x0000000600007804 */ /* 0x000fe40000000000 */
[----:B------:R-:W-:-:S02]  /*e030*/  SHF.R.S32.HI R76, RZ, 0x5, R5 ;  /* 0x00000005ff4c7819 */ /* 0x000fc40000011405 */
[----:B------:R-:W-:Y:S01]  /*e040*/  LOP3.LUT R21, R21, 0x1c0, RZ, 0xc0, !PT ;  /* 0x000001c015157812 */ /* 0x000fe200078ec0ff */
[----:B------:R3:W4:Y:S01]  /*e050*/  @P5 MUFU.LG2 R0, R2 ;  /* 0x0000000200005308 */ /* 0x0007220000000c00 */
[----:B------:R-:W-:Y:S02]  /*e060*/  PLOP3.LUT P5, PT, PT, PT, UP0, 0x80, 0x0 ;  /* 0x000000000000781c */ /* 0x000fe40003faf008 */
[----:B------:R-:W-:Y:S02]  /*e070*/  LEA R5, R76, R9, 0x9 ;  /* 0x000000094c057211 */ /* 0x000fe400078e48ff */
[----:B------:R-:W-:Y:S02]  /*e080*/  LEA.HI R21, R21, R21, RZ, 0x1d ;  /* 0x0000001515157211 */ /* 0x000fe400078fe8ff */
[----:B------:R-:W-:Y:S02]  /*e090*/  MOV R77, 0x20 ;  /* 0x00000020004d7802 */ /* 0x000fe40000000f00 */
[----:B------:R-:W-:Y:S01]  /*e0a0*/  LEA R21, R5, R21, 0x1 ;  /* 0x0000001505157211 */ /* 0x000fe200078e08ff */
[C---:B--2---:R-:W-:Y:S01]  /*e0b0*/  FMUL.FTZ R178, R3.reuse, R178 ;  /* 0x000000b203b27220 */ /* 0x044fe20000410000 */
[C---:B------:R-:W-:Y:S01]  /*e0c0*/  FMUL.FTZ R179, R3.reuse, R179 ;  /* 0x000000b303b37220 */ /* 0x040fe20000410000 */
[----:B------:R-:W-:Y:S01]  /*e0d0*/  FMUL.FTZ R166, R3, R166 ;  /* 0x000000a603a67220 */ /* 0x000fe20000410000 */
[----:B------:R-:W-:Y:S01]  /*e0e0*/  LEA R21, R21, UR4, 0x1 ;  /* 0x0000000415157c11 */ /* 0x000fe2000f8e08ff */
[C---:B------:R-:W-:Y:S01]  /*e0f0*/  FMUL.FTZ R167, R3.reuse, R167 ;  /* 0x000000a703a77220 */ /* 0x040fe20000410000 */
[C---:B------:R-:W-:Y:S01]  /*e100*/  FMUL.FTZ R174, R3.reuse, R174 ;  /* 0x000000ae03ae7220 */ /* 0x040fe20000410000 */
[C---:B------:R-:W-:Y:S01]  /*e110*/  FMUL.FTZ R175, R3.reuse, R175 ;  /* 0x000000af03af7220 */ /* 0x040fe20000410000 */
[C---:B------:R-:W-:Y:S01]  /*e120*/  FMUL.FTZ R162, R3.reuse, R162 ;  /* 0x000000a203a27220 */ /* 0x040fe20000410000 */
[----:B------:R-:W-:Y:S01]  /*e130*/  FMUL.FTZ R163, R3, R163 ;  /* 0x000000a303a37220 */ /* 0x000fe20000410000 */
[----:B------:R-:W-:-:S02]  /*e140*/  ISETP.NE.U32.AND P3, PT, R4, 0x1, PT ;  /* 0x000000010400780c */ /* 0x000fc40003f65070 */
[----:B------:R-:W-:Y:S02]  /*e150*/  SEL R77, R77, 0xffffffe0, !P1 ;  /* 0xffffffe04d4d7807 */ /* 0x000fe40004800000 */
[----:B------:R-:W-:Y:S01]  /*e160*/  SEL R67, R67, 0xffffffc0, !P2 ;  /* 0xffffffc043437807 */ /* 0x000fe20005000000 */
[----:B---34-:R-:W-:Y:S08]  /*e170*/  @P5 BRA `(.L_x_364) ;  /* 0x00000000001c5947 */ /* 0x018ff00003800000 */
[----:B------:R-:W2:Y:S01]  /*e180*/  S2UR UR7, SR_CTAID.Y ;  /* 0x00000000000779c3 */ /* 0x000ea20000002600 */
[----:B------:R-:W-:Y:S01]  /*e190*/  ULDC.64 UR4, c[0x0][0x290] ;  /* 0x0000a40000047ab9 */ /* 0x000fe20000000a00 */
[----:B--2---:R-:W-:Y:S02]  /*e1a0*/  USHF.R.S32.HI UR6, URZ, 0x1f, UR7 ;  /* 0x0000001f3f067899 */ /* 0x004fe40008011407 */
[----:B------:R-:W-:Y:S02]  /*e1b0*/  UIMAD.WIDE.U32 UR8, UR7, UR4, URZ ;  /* 0x00000004070872a5 */ /* 0x000fe4000f8e003f */
[----:B------:R-:W-:-:S04]  /*e1c0*/  UIMAD UR6, UR6, UR4, URZ ;  /* 0x00000004060672a4 */ /* 0x000fc8000f8e023f */
[----:B------:R-:W-:-:S04]  /*e1d0*/  UIMAD UR6, UR7, UR5, UR6 ;  /* 0x00000005070672a4 */ /* 0x000fc8000f8e0206 */
[----:B------:R-:W-:-:S12]  /*e1e0*/  UIADD3 UR6, UR9, UR6, URZ ;  /* 0x0000000609067290 */ /* 0x000fd8000fffe03f */
.L_x_364:
[----:B------:R-:W-:Y:S01]  /*e1f0*/  ULDC.U8 UR4, c[0x0][0x3d8] ;  /* 0x0000f60000047ab9 */ /* 0x000fe20000000000 */
[----:B------:R-:W-:Y:S01]  /*e200*/  ISETP.NE.AND P2, PT, R10, RZ, PT ;  /* 0x000000ff0a00720c */ /* 0x000fe20003f45270 */
[----:B------:R-:W-:Y:S01]  /*e210*/  ULDC.U8 UR7, c[0x0][0x3d9] ;  /* 0x0000f64000077ab9 */ /* 0x000fe20000000000 */
[----:B------:R-:W-:Y:S01]  /*e220*/  ISETP.NE.AND P5, PT, RZ, UR4, PT ;  /* 0x00000004ff007c0c */ /* 0x000fe2000bfa5270 */
[C---:B------:R-:W-:Y:S01]  /*e230*/  FMUL.FTZ R170, R3.reuse, R170 ;  /* 0x000000aa03aa7220 */ /* 0x040fe20000410000 */
[----:B------:R-:W-:Y:S01]  /*e240*/  MOV R88, 0x7f800000 ;  /* 0x7f80000000587802 */ /* 0x000fe20000000f00 */
[C---:B------:R-:W-:Y:S01]  /*e250*/  FMUL.FTZ R18, R3.reuse, R171 ;  /* 0x000000ab03127220 */ /* 0x040fe20000410000 */
[----:B------:R-:W-:Y:S01]  /*e260*/  ISETP.NE.OR P1, PT, RZ, UR7, !P5 ;  /* 0x00000007ff007c0c */ /* 0x000fe2000ef25670 */
[----:B------:R-:W-:Y:S01]  /*e270*/  FMUL.FTZ R74, R3, R74 ;  /* 0x0000004a034a7220 */ /* 0x000fe20000410000 */
[----:B------:R-:W-:Y:S01]  /*e280*/  FSETP.NE.FTZ.AND P6, PT, R157, RZ, PT ;  /* 0x000000ff9d00720b */ /* 0x000fe20003fd5000 */
[C---:B------:R-:W-:Y:S01]  /*e290*/  FMUL.FTZ R15, R3.reuse, R75 ;  /* 0x0000004b030f7220 */ /* 0x040fe20000410000 */
[----:B------:R-:W-:Y:S01]  /*e2a0*/  FMUL.FTZ R78, R3, R78 ;  /* 0x0000004e034e7220 */ /* 0x000fe20000410000 */
[----:B------:R-:W-:-:S02]  /*e2b0*/  CS2R R72, SRZ ;  /* 0x0000000000487805 */ /* 0x000fc4000001ff00 */
[----:B------:R-:W-:-:S04]  /*e2c0*/  @P2 FMUL.FTZ R0, R0, 0.69314718246459960938 ;  /* 0x3f31721800002820 */ /* 0x000fc80000410000 */
[----:B-1----:R-:W-:Y:S01]  /*e2d0*/  @P2 FFMA.FTZ R88, R156, R6, R0 ;  /* 0x000000069c582223 */ /* 0x002fe20000010000 */
[----:B------:R-:W-:Y:S01]  /*e2e0*/  PLOP3.LUT P2, PT, PT, PT, PT, 0x8, 0x0 ;  /* 0x000000000000781c */ /* 0x000fe20003f4e170 */
[----:B------:R-:W-:-:S12]  /*e2f0*/  @P1 BRA `(.L_x_365) ;  /* 0x0000000000201947 */ /* 0x000fd80003800000 */
        /* <DEDUP_REMOVED lines=8> */
.L_x_365:
[----:B------:R-:W-:Y:S01]  /*e380*/  ISETP.NE.AND P1, PT, RZ, UR7, PT ;  /* 0x00000007ff007c0c */ /* 0x000fe2000bf25270 */
[----:B------:R-:W-:Y:S01]  /*e390*/  FMUL.FTZ R27, R3, R79 ;  /* 0x0000004f031b7220 */ /* 0x000fe20000410000 */
[----:B------:R-:W-:Y:S01]  /*e3a0*/  IADD3 R20, R21, -0x10, RZ ;  /* 0xfffffff015147810 */ /* 0x000fe20007ffe0ff */
[----:B------:R-:W-:Y:S01]  /*e3b0*/  FMUL.FTZ R90, R3, R90 ;  /* 0x0000005a035a7220 */ /* 0x000fe20000410000 */
[----:B------:R-:W-:Y:S01]  /*e3c0*/  @P3 IADD3 R20, R21, 0x10, RZ ;  /* 0x0000001015143810 */ /* 0x000fe20007ffe0ff */
[C---:B------:R-:W-:Y:S01]  /*e3d0*/  FMUL.FTZ R25, R3.reuse, R91 ;  /* 0x0000005b03197220 */ /* 0x040fe20000410000 */
[----:B------:R-:W-:Y:S01]  /*e3e0*/  PLOP3.LUT P3, PT, PT, PT, PT, 0x8, 0x0 ;  /* 0x000000000000781c */ /* 0x000fe20003f6e170 */
[C---:B------:R-:W-:Y:S01]  /*e3f0*/  FMUL.FTZ R94, R3.reuse, R94 ;  /* 0x0000005e035e7220 */ /* 0x040fe20000410000 */
[----:B------:R-:W-:Y:S01]  /*e400*/  MOV R0, 0x3f800000 ;  /* 0x3f80000000007802 */ /* 0x000fe20000000f00 */
[C---:B------:R-:W-:Y:S01]  /*e410*/  FMUL.FTZ R50, R3.reuse, R95 ;  /* 0x0000005f03327220 */ /* 0x040fe20000410000 */
[----:B------:R-:W-:Y:S01]  /*e420*/  MOV R2, 0x3f800000 ;  /* 0x3f80000000027802 */ /* 0x000fe20000000f00 */
[C---:B------:R-:W-:Y:S01]  /*e430*/  FMUL.FTZ R106, R3.reuse, R106 ;  /* 0x0000006a036a7220 */ /* 0x040fe20000410000 */
[C---:B------:R-:W-:Y:S01]  /*e440*/  FMUL.FTZ R46, R3.reuse, R107 ;  /* 0x0000006b032e7220 */ /* 0x040fe20000410000 */
[----:B------:R-:W-:Y:S01]  /*e450*/  @!P1 PLOP3.LUT P3, PT, P5, PT, PT, 0x80, 0x0 ;  /* 0x000000000000981c */ /* 0x000fe20002f6f070 */
[C---:B------:R-:W-:Y:S01]  /*e460*/  FMUL.FTZ R110, R3.reuse, R110 ;  /* 0x0000006e036e7220 */ /* 0x040fe20000410000 */
[----:B------:R-:W-:Y:S01]  /*e470*/  FSETP.NE.FTZ.AND P5, PT, R158, RZ, PT ;  /* 0x000000ff9e00720b */ /* 0x000fe20003fb5000 */
        /* <DEDUP_REMOVED lines=12> */
[----:B------:R-:W2:Y:S01]  /*e540*/  @P5 MUFU.RCP R0, R158 ;  /* 0x0000009e00005308 */ /* 0x000ea20000001000 */
[----:B------:R-:W-:Y:S01]  /*e550*/  F2FP.F16.F32.PACK_AB R5, R177, R176 ;  /* 0x000000b0b105723e */ /* 0x000fe200000000ff */
[----:B------:R-:W3:Y:S01]  /*e560*/  S2UR UR4, SR_CTAID.X ;  /* 0x00000000000479c3 */ /* 0x000ee20000002500 */
[----:B------:R-:W-:Y:S01]  /*e570*/  F2FP.F16.F32.PACK_AB R4, R179, R178 ;  /* 0x000000b2b304723e */ /* 0x000fe200000000ff */
[----:B------:R-:W-:Y:S01]  /*e580*/  BSSY B0, `(.L_x_366) ;  /* 0x000012b000007945 */ /* 0x000fe20003800000 */
[C---:B-1----:R-:W-:Y:S01]  /*e590*/  FMUL.FTZ R180, R2.reuse, R180 ;  /* 0x000000b402b47220 */ /* 0x042fe20000410000 */
        /* <DEDUP_REMOVED lines=89> */
[----:B-1----:R-:W-:Y:S02]  /*eb30*/  IADD3 R5, R67, R20, RZ ;  /* 0x0000001443057210 */ /* 0x002fe40007ffe0ff */
[----:B--2---:R-:W-:-:S02]  /*eb40*/  IADD3 R0, R21, R77, RZ ;  /* 0x0000004d15007210 */ /* 0x004fc40007ffe0ff */
[----:B------:R-:W-:Y:S02]  /*eb50*/  F2FP.F16.F32.PACK_AB R17, R17, R196 ;  /* 0x000000c41111723e */ /* 0x000fe400000000ff */
[----:B----4-:R-:W-:Y:S01]  /*eb60*/  IADD3 R13, R77, R20, RZ ;  /* 0x000000144d0d7210 */ /* 0x010fe20007ffe0ff */
[----:B------:R1:W-:Y:S01]  /*eb70*/  STS [R0], R10 ;  /* 0x0000000a00007388 */ /* 0x0003e20000000800 */
[----:B------:R-:W-:Y:S01]  /*eb80*/  F2FP.F16.F32.PACK_AB R24, R199, R24 ;  /* 0x00000018c718723e */ /* 0x000fe200000000ff */
[----:B-----5:R-:W-:Y:S02]  /*eb90*/  IMAD.IADD R3, R21, 0x1, R67 ;  /* 0x0000000115037824 */ /* 0x020fe400078e0243 */
[----:B------:R-:W-:Y:S01]  /*eba0*/  STS [R0+0x400], R9 ;  /* 0x0004000900007388 */ /* 0x000fe20000000800 */
[----:B------:R-:W-:Y:S02]  /*ebb0*/  F2FP.F16.F32.PACK_AB R30, R30, R68 ;  /* 0x000000441e1e723e */ /* 0x000fe400000000ff */
[----:B------:R-:W-:Y:S01]  /*ebc0*/  F2FP.F16.F32.PACK_AB R29, R71, R29 ;  /* 0x0000001d471d723e */ /* 0x000fe200000000ff */
[----:B------:R2:W-:Y:S01]  /*ebd0*/  STS [R13], R7 ;  /* 0x000000070d007388 */ /* 0x0005e20000000800 */
[----:B------:R-:W-:-:S02]  /*ebe0*/  F2FP.F16.F32.PACK_AB R28, R28, R32 ;  /* 0x000000201c1c723e */ /* 0x000fc400000000ff */
[----:B------:R-:W-:Y:S01]  /*ebf0*/  F2FP.F16.F32.PACK_AB R27, R27, R78 ;  /* 0x0000004e1b1b723e */ /* 0x000fe200000000ff */
[----:B------:R4:W-:Y:S01]  /*ec00*/  STS [R13+0x400], R6 ;  /* 0x000400060d007388 */ /* 0x0009e20000000800 */
[----:B------:R-:W-:Y:S01]  /*ec10*/  IADD3 R2, R0, R67, RZ ;  /* 0x0000004300027210 */ /* 0x000fe20007ffe0ff */
[----:B---3--:R-:W-:Y:S01]  /*ec20*/  @P6 MUFU.LG2 R11, R157 ;  /* 0x0000009d000b6308 */ /* 0x008fe20000000c00 */
[----:B------:R-:W-:Y:S01]  /*ec30*/  F2FP.F16.F32.PACK_AB R26, R89, R35 ;  /* 0x00000023591a723e */ /* 0x000fe200000000ff */
[----:B------:R3:W-:Y:S01]  /*ec40*/  STS [R0+0x2000], R8 ;  /* 0x0020000800007388 */ /* 0x0007e20000000800 */
[----:B------:R-:W-:Y:S02]  /*ec50*/  F2FP.F16.F32.PACK_AB R25, R25, R90 ;  /* 0x0000005a1919723e */ /* 0x000fe400000000ff */
[----:B------:R-:W-:Y:S01]  /*ec60*/  IADD3 R4, R13, R67, RZ ;  /* 0x000000430d047210 */ /* 0x000fe20007ffe0ff */
[----:B------:R5:W-:Y:S01]  /*ec70*/  STS [R0+0x2400], R14 ;  /* 0x0024000e00007388 */ /* 0x000be20000000800 */
[----:B------:R-:W-:-:S02]  /*ec80*/  F2FP.F16.F32.PACK_AB R55, R55, R80 ;  /* 0x000000503737723e */ /* 0x000fc400000000ff */
[----:B------:R-:W-:Y:S01]  /*ec90*/  F2FP.F16.F32.PACK_AB R54, R83, R54 ;  /* 0x000000365336723e */ /* 0x000fe200000000ff */
[----:B------:R-:W-:Y:S01]  /*eca0*/  STS [R13+0x2000], R23 ;  /* 0x002000170d007388 */ /* 0x000fe20000000800 */
[----:B------:R-:W-:Y:S01]  /*ecb0*/  F2FP.F16.F32.PACK_AB R53, R53, R84 ;  /* 0x000000543535723e */ /* 0x000fe200000000ff */
[----:B-1----:R-:W1:Y:S01]  /*ecc0*/  @P0 LDC R10, c[0x0][0x2e8] ;  /* 0x0000ba00ff0a0b82 */ /* 0x002e620000000800 */
[----:B------:R-:W-:Y:S01]  /*ecd0*/  F2FP.F16.F32.PACK_AB R52, R87, R52 ;  /* 0x000000345734723e */ /* 0x000fe200000000ff */
[----:B------:R-:W-:Y:S01]  /*ece0*/  STS [R13+0x2400], R22 ;  /* 0x002400160d007388 */ /* 0x000fe20000000800 */
[----:B------:R-:W-:Y:S02]  /*ecf0*/  F2FP.F16.F32.PACK_AB R51, R51, R92 ;  /* 0x0000005c3333723e */ /* 0x000fe400000000ff */
[----:B------:R-:W-:Y:S01]  /*ed00*/  F2FP.F16.F32.PACK_AB R50, R50, R94 ;  /* 0x0000005e3232723e */ /* 0x000fe200000000ff */
[----:B------:R-:W-:Y:S01]  /*ed10*/  STS [R3], R19 ;  /* 0x0000001303007388 */ /* 0x000fe20000000800 */
[----:B------:R-:W-:Y:S01]  /*ed20*/  F2FP.F16.F32.PACK_AB R47, R47, R104 ;  /* 0x000000682f2f723e */ /* 0x000fe200000000ff */
[----:B--2---:R-:W2:Y:S01]  /*ed30*/  @P0 MUFU.LG2 R7, R153 ;  /* 0x0000009900070308 */ /* 0x004ea20000000c00 */
[----:B------:R-:W-:Y:S01]  /*ed40*/  F2FP.F16.F32.PACK_AB R46, R46, R106 ;  /* 0x0000006a2e2e723e */ /* 0x000fe200000000ff */
[----:B------:R2:W-:Y:S01]  /*ed50*/  STS [R3+0x400], R18 ;  /* 0x0004001203007388 */ /* 0x0005e20000000800 */
[----:B----4-:R-:W4:Y:S01]  /*ed60*/  @!P1 LDC R6, c[0x0][0x2c4] ;  /* 0x0000b100ff069b82 */ /* 0x010f220000000800 */
[----:B------:R-:W-:-:S02]  /*ed70*/  F2FP.F16.F32.PACK_AB R49, R49, R96 ;  /* 0x000000603131723e */ /* 0x000fc400000000ff */
[----:B------:R-:W-:Y:S01]  /*ed80*/  STS [R5], R16 ;  /* 0x0000001005007388 */ /* 0x000fe20000000800 */
[----:B------:R-:W-:Y:S02]  /*ed90*/  F2FP.F16.F32.PACK_AB R48, R99, R48 ;  /* 0x000000306330723e */ /* 0x000fe400000000ff */
[----:B------:R-:W-:Y:S01]  /*eda0*/  F2FP.F16.F32.PACK_AB R45, R45, R100 ;  /* 0x000000642d2d723e */ /* 0x000fe200000000ff */
[----:B------:R-:W-:Y:S01]  /*edb0*/  STS [R5+0x400], R15 ;  /* 0x0004000f05007388 */ /* 0x000fe20000000800 */
[----:B------:R-:W-:Y:S01]  /*edc0*/  F2FP.F16.F32.PACK_AB R44, R103, R44 ;  /* 0x0000002c672c723e */ /* 0x000fe200000000ff */
[----:B---3--:R-:W3:Y:S01]  /*edd0*/  @P1 LDC.64 R8, c[0x0][0x2c0] ;  /* 0x0000b000ff081b82 */ /* 0x008ee20000000a00 */
[----:B------:R-:W-:Y:S01]  /*ede0*/  F2FP.F16.F32.PACK_AB R43, R43, R108 ;  /* 0x0000006c2b2b723e */ /* 0x000fe200000000ff */
[----:B------:R-:W-:Y:S01]  /*edf0*/  STS [R3+0x2000], R17 ;  /* 0x0020001103007388 */ /* 0x000fe20000000800 */
[----:B------:R-:W-:Y:S02]  /*ee00*/  F2FP.F16.F32.PACK_AB R42, R42, R110 ;  /* 0x0000006e2a2a723e */ /* 0x000fe400000000ff */
[----:B------:R-:W-:Y:S01]  /*ee10*/  F2FP.F16.F32.PACK_AB R39, R39, R120 ;  /* 0x000000782727723e */ /* 0x000fe200000000ff */
[----:B------:R1:W-:Y:S01]  /*ee20*/  STS [R3+0x2400], R24 ;  /* 0x0024001803007388 */ /* 0x0003e20000000800 */
[----:B------:R-:W-:Y:S01]  /*ee30*/  F2FP.F16.F32.PACK_AB R38, R38, R122 ;  /* 0x0000007a2626723e */ /* 0x000fe200000000ff */
[----:B-----5:R-:W5:Y:S01]  /*ee40*/  @P5 LDC R14, c[0x0][0x2e8] ;  /* 0x0000ba00ff0e5b82 */ /* 0x020f620000000800 */
[----:B------:R-:W-:Y:S01]  /*ee50*/  F2FP.F16.F32.PACK_AB R41, R41, R112 ;  /* 0x000000702929723e */ /* 0x000fe200000000ff */
[----:B------:R-:W-:Y:S01]  /*ee60*/  STS [R5+0x2000], R30 ;  /* 0x0020001e05007388 */ /* 0x000fe20000000800 */
[----:B------:R-:W-:-:S02]  /*ee70*/  F2FP.F16.F32.PACK_AB R40, R115, R40 ;  /* 0x000000287328723e */ /* 0x000fc400000000ff */
[----:B------:R-:W-:Y:S01]  /*ee80*/  F2FP.F16.F32.PACK_AB R37, R37, R116 ;  /* 0x000000742525723e */ /* 0x000fe200000000ff */
[----:B------:R-:W-:Y:S01]  /*ee90*/  STS [R5+0x2400], R29 ;  /* 0x0024001d05007388 */ /* 0x000fe20000000800 */
[----:B------:R-:W-:Y:S01]  /*eea0*/  F2FP.F16.F32.PACK_AB R36, R119, R36 ;  /* 0x000000247724723e */ /* 0x000fe200000000ff */
[----:B----4-:R-:W4:Y:S01]  /*eeb0*/  @P3 LDC R6, c[0x0][0x2e4] ;  /* 0x0000b900ff063b82 */ /* 0x010f220000000800 */
[----:B------:R-:W-:Y:S01]  /*eec0*/  F2FP.F16.F32.PACK_AB R35, R125, R124 ;  /* 0x0000007c7d23723e */ /* 0x000fe200000000ff */
        /* <DEDUP_REMOVED lines=23> */
[----:B------:R-:W-:Y:S01]  /*f040*/  SHF.R.S32.HI R12, RZ, 0x3, R159 ;  /* 0x00000003ff0c7819 */ /* 0x000fe2000001149f */
[----:B------:R-:W-:Y:S01]  /*f050*/  STS [R21+0x4000], R51 ;  /* 0x0040003315007388 */ /* 0x000fe20000000800 */
[----:B--2---:R-:W-:Y:S02]  /*f060*/  MOV R18, 0x7f800000 ;  /* 0x7f80000000127802 */ /* 0x004fe40000000f00 */
[----:B------:R-:W-:Y:S01]  /*f070*/  MOV R19, 0x7f800000 ;  /* 0x7f80000000137802 */ /* 0x000fe20000000f00 */
[----:B------:R-:W-:Y:S01]  /*f080*/  STS [R21+0x4400], R50 ;  /* 0x0044003215007388 */ /* 0x000fe20000000800 */
[----:B-1----:R-:W-:-:S03]  /*f090*/  SHF.L.U32 R24, R204, 0x3, RZ ;  /* 0x00000003cc187819 */ /* 0x002fc600000006ff */
        /* <DEDUP_REMOVED lines=9> */
[----:B------:R-:W-:Y:S01]  /*f130*/  STS [R13+0x4400], R38 ;  /* 0x004400260d007388 */ /* 0x000fe20000000800 */
[----:B-1----:R-:W-:-:S03]  /*f140*/  MOV R21, 0x7f800000 ;  /* 0x7f80000000157802 */ /* 0x002fc60000000f00 */
        /* <DEDUP_REMOVED lines=8> */
[----:B-1----:R-:W4:Y:S03]  /*f1d0*/  @!P1 LDC R0, c[0x0][0x270] ;  /* 0x00009c00ff009b82 */ /* 0x002f260000000800 */
        /* <DEDUP_REMOVED lines=8> */
[----:B-1----:R-:W-:-:S03]  /*f260*/  VIADD R3, R12, 0x10 ;  /* 0x000000100c037836 */ /* 0x002fc60000000000 */
[----:B------:R-:W-:Y:S02]  /*f270*/  STS [R2+0x6000], R59 ;  /* 0x0060003b02007388 */ /* 0x000fe40000000800 */
[----:B------:R-:W-:Y:S02]  /*f280*/  ISETP.GE.AND P3, PT, R3, UR12, PT ;  /* 0x0000000c03007c0c */ /* 0x000fe4000bf66270 */
[----:B------:R1:W-:Y:S01]  /*f290*/  STS [R2+0x6400], R58 ;  /* 0x0064003a02007388 */ /* 0x0003e20000000800 */
[----:B--2---:R-:W2:Y:S01]  /*f2a0*/  @P1 LDC R5, c[0x0][0x2c0] ;  /* 0x0000b000ff051b82 */ /* 0x004ea20000000800 */
[----:B------:R-:W-:Y:S02]  /*f2b0*/  IADD3 R3, R12, 0x20, RZ ;  /* 0x000000200c037810 */ /* 0x000fe40007ffe0ff */
[----:B------:R-:W-:Y:S04]  /*f2c0*/  STS [R4+0x6000], R65 ;  /* 0x0060004104007388 */ /* 0x000fe80000000800 */
[----:B------:R5:W-:Y:S01]  /*f2d0*/  STS [R4+0x6400], R66 ;  /* 0x0064004204007388 */ /* 0x000be20000000800 */
[----:B------:R-:W-:Y:S06]  /*f2e0*/  BAR.SYNC.DEFER_BLOCKING 0x0 ;  /* 0x0000000000007b1d */ /* 0x000fec0000010000 */
[----:B------:R-:W5:Y:S01]  /*f2f0*/  S2R R13, SR_CTAID.Y ;  /* 0x00000000000d7919 */ /* 0x000f620000002600 */
[----:B------:R-:W2:Y:S01]  /*f300*/  S2R R23, SR_CTAID.Z ;  /* 0x0000000000177919 */ /* 0x000ea20000002700 */
[----:B-1----:R-:W-:Y:S01]  /*f310*/  @P1 MOV R2, 0x1 ;  /* 0x0000000100021802 */ /* 0x002fe20000000f00 */
[----:B----4-:R-:W-:-:S02]  /*f320*/  @!P1 IMAD R2, R6, R0, RZ ;  /* 0x0000000006029224 */ /* 0x010fc400078e02ff */
[----:B---3--:R-:W-:Y:S01]  /*f330*/  @P1 IMAD R0, R9, R8, RZ ;  /* 0x0000000809001224 */ /* 0x008fe200078e02ff */
[----:B------:R-:W-:Y:S01]  /*f340*/  @!P1 MOV R0, R6 ;  /* 0x0000000600009202 */ /* 0x000fe20000000f00 */
[----:B------:R-:W1:Y:S01]  /*f350*/  @P6 LDC R9, c[0x0][0x2e8] ;  /* 0x0000ba00ff096b82 */ /* 0x000e620000000800 */
[----:B------:R-:W3:Y:S01]  /*f360*/  @P5 MUFU.LG2 R8, R158 ;  /* 0x0000009e00085308 */ /* 0x000ee20000000c00 */
[----:B------:R-:W-:Y:S02]  /*f370*/  @!P1 IMAD.MOV.U32 R5, RZ, RZ, 0x1 ;  /* 0x00000001ff059424 */ /* 0x000fe400078e00ff */
[----:B------:R-:W-:Y:S01]  /*f380*/  @P0 FMUL.FTZ R6, R7, 0.69314718246459960938 ;  /* 0x3f31721807060820 */ /* 0x000fe20000410000 */
[----:B------:R4:W4:Y:S03]  /*f390*/  LDS.128 R28, [R234+0x3800] ;  /* 0x00380000ea1c7984 */ /* 0x0009260000000c00 */
[----:B------:R-:W-:Y:S01]  /*f3a0*/  @P0 FFMA.FTZ R21, R155, R10, R6 ;  /* 0x0000000a9b150223 */ /* 0x000fe20000010006 */
[----:B---3--:R-:W-:Y:S01]  /*f3b0*/  @P5 FMUL.FTZ R6, R8, 0.69314718246459960938 ;  /* 0x3f31721808065820 */ /* 0x008fe20000410000 */
[----:B-----5:R-:W-:Y:S01]  /*f3c0*/  IMAD R4, R13, R2, RZ ;  /* 0x000000020d047224 */ /* 0x020fe200078e02ff */
[----:B------:R-:W-:-:S02]  /*f3d0*/  IADD3 R2, R12, 0x30, RZ ;  /* 0x000000300c027810 */ /* 0x000fc40007ffe0ff */
[----:B------:R-:W-:Y:S02]  /*f3e0*/  @P5 FFMA.FTZ R19, R152, R14, R6 ;  /* 0x0000000e98135223 */ /* 0x000fe40000010006 */
[----:B------:R-:W-:Y:S02]  /*f3f0*/  SEL R4, R4, RZ, !P2 ;  /* 0x000000ff04047207 */ /* 0x000fe40005000000 */
[----:B------:R-:W-:Y:S01]  /*f400*/  ISETP.GE.AND P2, PT, R3, UR12, PT ;  /* 0x0000000c03007c0c */ /* 0x000fe2000bf46270 */
[----:B--2---:R-:W-:Y:S01]  /*f410*/  IMAD R3, R5, UR4, RZ ;  /* 0x0000000405037c24 */ /* 0x004fe2000f8e02ff */
[----:B------:R-:W-:Y:S01]  /*f420*/  ISETP.GE.AND P1, PT, R2, UR12, PT ;  /* 0x0000000c02007c0c */ /* 0x000fe2000bf26270 */
[----:B------:R-:W-:Y:S02]  /*f430*/  IMAD R0, R23, R0, R4 ;  /* 0x0000000017007224 */ /* 0x000fe400078e0204 */
[----:B------:R-:W-:Y:S01]  /*f440*/  @P6 FMUL.FTZ R4, R11, 0.69314718246459960938 ;  /* 0x3f3172180b046820 */ /* 0x000fe20000410000 */
[----:B------:R-:W-:-:S02]  /*f450*/  IADD3 R2, R12, 0x40, RZ ;  /* 0x000000400c027810 */ /* 0x000fc40007ffe0ff */
[----:B------:R-:W-:Y:S01]  /*f460*/  SHF.L.U32 R3, R3, 0x7, RZ ;  /* 0x0000000703037819 */ /* 0x000fe200000006ff */
[----:B-1----:R-:W-:Y:S01]  /*f470*/  @P6 FFMA.FTZ R18, R154, R9, R4 ;  /* 0x000000099a126223 */ /* 0x002fe20000010004 */
[----:B------:R-:W-:Y:S02]  /*f480*/  ISETP.GE.AND P0, PT, R2, UR12, PT ;  /* 0x0000000c02007c0c */ /* 0x000fe4000bf06270 */
[--C-:B------:R-:W-:Y:S02]  /*f490*/  IADD3 R6, P6, P5, R3, R72, R0.reuse ;  /* 0x0000004803067210 */ /* 0x100fe40007dde000 */
[----:B------:R-:W-:Y:S02]  /*f4a0*/  SHF.R.S32.HI R2, RZ, 0x1f, R3 ;  /* 0x0000001fff027819 */ /* 0x000fe40000011403 */
[----:B------:R-:W-:-:S04]  /*f4b0*/  SHF.R.S32.HI R0, RZ, 0x1f, R0 ;  /* 0x0000001fff007819 */ /* 0x000fc80000011400 */
[----:B------:R-:W-:Y:S01]  /*f4c0*/  IADD3.X R4, R2, R73, R0, P6, P5 ;  /* 0x0000004902047210 */ /* 0x000fe200037ea400 */
[----:B------:R-:W-:Y:S06]  /*f4d0*/  @P4 BRA `(.L_x_367) ;  /* 0x0000000000d44947 */ /* 0x000fec0003800000 */
[----:B------:R-:W1:Y:S01]  /*f4e0*/  S2R R3, SR_TID.X ;  /* 0x0000000000037919 */ /* 0x000e620000002100 */
[----:B------:R-:W-:Y:S02]  /*f4f0*/  SHF.R.S32.HI R2, RZ, 0x1f, R76 ;  /* 0x0000001fff027819 */ /* 0x000fe4000001144c */
[----:B------:R-:W-:Y:S02]  /*f500*/  P2R R22, PR, RZ, 0x1 ;  /* 0x00000001ff167803 */ /* 0x000fe40000000000 */
[----:B------:R-:W-:Y:S02]  /*f510*/  LEA.HI R2, R2, R76, RZ, 0x2 ;  /* 0x0000004c02027211 */ /* 0x000fe400078f10ff */
[----:B------:R-:W-:Y:S02]  /*f520*/  P2R R20, PR, RZ, 0x2 ;  /* 0x00000002ff147803 */ /* 0x000fe40000000000 */
[----:B------:R-:W-:-:S05]  /*f530*/  LOP3.LUT R2, R2, 0xffffffc, RZ, 0xc0, !PT ;  /* 0x0ffffffc02027812 */ /* 0x000fca00078ec0ff */
[----:B------:R-:W-:Y:S01]  /*f540*/  IMAD.IADD R2, R76, 0x1, -R2 ;  /* 0x000000014c027824 */ /* 0x000fe200078e0a02 */
[----:B-1----:R-:W-:-:S04]  /*f550*/  SHF.R.S32.HI R0, RZ, 0x1f, R3 ;  /* 0x0000001fff007819 */ /* 0x002fc80000011403 */
[----:B------:R-:W-:-:S04]  /*f560*/  LEA.HI R0, R0, R3, RZ, 0x5 ;  /* 0x0000000300007211 */ /* 0x000fc800078f28ff */
[----:B------:R-:W-:-:S05]  /*f570*/  LOP3.LUT R0, R0, 0xffffffe0, RZ, 0xc0, !PT ;  /* 0xffffffe000007812 */ /* 0x000fca00078ec0ff */
[----:B------:R-:W-:-:S05]  /*f580*/  IMAD.IADD R0, R3, 0x1, -R0 ;  /* 0x0000000103007824 */ /* 0x000fca00078e0a00 */
[----:B------:R-:W-:-:S04]  /*f590*/  SHF.R.S32.HI R3, RZ, 0x1f, R0 ;  /* 0x0000001fff037819 */ /* 0x000fc80000011400 */
[----:B------:R-:W-:-:S04]  /*f5a0*/  LEA.HI R0, R3, R0, RZ, 0x2 ;  /* 0x0000000003007211 */ /* 0x000fc800078f10ff */
[----:B------:R-:W-:-:S05]  /*f5b0*/  SHF.R.S32.HI R0, RZ, 0x2, R0 ;  /* 0x00000002ff007819 */ /* 0x000fca0000011400 */
        /* <DEDUP_REMOVED lines=39> */
.L_x_367:
[----:B------:R-:W-:Y:S05]  /*f830*/  BSYNC B0 ;  /* 0x0000000000007941 */ /* 0x000fea0003800000 */
.L_x_366:
[----:B------:R1:W5:Y:S01]  /*f840*/  LDL R25, [R1+0x10] ;  /* 0x0000100001197983 */ /* 0x0003620000100800 */
[----:B------:R-:W-:Y:S01]  /*f850*/  VIADD R0, R12, 0x50 ;  /* 0x000000500c007836 */ /* 0x000fe20000000000 */
[----:B--2---:R-:W-:Y:S01]  /*f860*/  SHF.R.S32.HI R3, RZ, 0x1f, R24 ;  /* 0x0000001fff037819 */ /* 0x004fe20000011418 */
[----:B------:R-:W-:Y:S01]  /*f870*/  ULDC.64 UR4, c[0x0][0x2a0] ;  /* 0x0000a80000047ab9 */ /* 0x000fe20000000a00 */
[----:B------:R-:W-:Y:S01]  /*f880*/  IADD3 R2, P4, R24, UR8, RZ ;  /* 0x0000000818027c10 */ /* 0x000fe2000ff9e0ff */
[----:B------:R1:W2:Y:S01]  /*f890*/  LDS.128 R16, [R234+0x4000] ;  /* 0x00400000ea107984 */ /* 0x0002a20000000c00 */
[----:B------:R-:W-:Y:S01]  /*f8a0*/  SHF.R.S32.HI R4, RZ, 0x1f, R23 ;  /* 0x0000001fff047819 */ /* 0x000fe20000011417 */
[----:B------:R-:W-:Y:S01]  /*f8b0*/  IMAD.U32 R6, RZ, RZ, UR14 ;  /* 0x0000000eff067e24 */ /* 0x000fe2000f8e00ff */
[----:B------:R-:W-:Y:S01]  /*f8c0*/  ISETP.GE.AND P5, PT, R0, UR12, PT ;  /* 0x0000000c00007c0c */ /* 0x000fe2000bfa6270 */
[----:B------:R-:W-:Y:S01]  /*f8d0*/  BSSY B0, `(.L_x_368) ;  /* 0x000001a000007945 */ /* 0x000fe20003800000 */
[----:B------:R-:W-:Y:S01]  /*f8e0*/  IADD3.X R3, R3, UR6, RZ, P4, !PT ;  /* 0x0000000603037c10 */ /* 0x000fe2000a7fe4ff */
[----:B------:R-:W-:Y:S01]  /*f8f0*/  IMAD R0, R4, UR4, RZ ;  /* 0x0000000404007c24 */ /* 0x000fe2000f8e02ff */
[----:B------:R-:W-:-:S02]  /*f900*/  ISETP.GE.AND P4, PT, R12, UR12, PT ;  /* 0x0000000c0c007c0c */ /* 0x000fc4000bf86270 */
[----:B------:R-:W-:Y:S01]  /*f910*/  SHF.R.S32.HI R13, RZ, 0x1f, R12 ;  /* 0x0000001fff0d7819 */ /* 0x000fe2000001140c */
[C---:B------:R-:W-:Y:S01]  /*f920*/  IMAD R0, R23.reuse, UR5, R0 ;  /* 0x0000000517007c24 */ /* 0x040fe2000f8e0200 */
[----:B------:R-:W-:Y:S01]  /*f930*/  IADD3 R14, R12, 0x60, RZ ;  /* 0x000000600c0e7810 */ /* 0x000fe20007ffe0ff */
[----:B------:R-:W-:Y:S02]  /*f940*/  IMAD.WIDE.U32 R10, R23, UR4, R2 ;  /* 0x00000004170a7c25 */ /* 0x000fe4000f8e0002 */
[----:B------:R1:W3:Y:S02]  /*f950*/  LDS.128 R20, [R234] ;  /* 0x00000000ea147984 */ /* 0x0002e40000000c00 */
        /* <DEDUP_REMOVED lines=9> */
[----:B------:R-:W-:Y:S01]  /*f9f0*/  LEA R2, P4, R4, UR4, 0x1 ;  /* 0x0000000404027c11 */ /* 0x000fe2000f8808ff */
[----:B------:R-:W-:Y:S01]  /*fa00*/  ULDC UR4, c[0x0][0x2d0] ;  /* 0x0000b40000047ab9 */ /* 0x000fe20000000800 */
[----:B------:R-:W-:Y:S02]  /*fa10*/  IADD3 R0, R5, R0, RZ ;  /* 0x0000000005007210 */ /* 0x000fe40007ffe0ff */
[----:B------:R-:W-:Y:S02]  /*fa20*/  ISETP.GE.AND P6, PT, R24, UR4, PT ;  /* 0x0000000418007c0c */ /* 0x000fe4000bfc6270 */
[----:B------:R-:W-:Y:S02]  /*fa30*/  LEA.HI.X R3, R4, UR5, R0, 0x1, P4 ;  /* 0x0000000504037c11 */ /* 0x000fe4000a0f0c00 */
[----:B-----5:R-:W-:-:S09]  /*fa40*/  ISETP.GE.AND P4, PT, R25, UR4, PT ;  /* 0x0000000419007c0c */ /* 0x020fd2000bf86270 */
[----:B---3--:R3:W-:Y:S04]  /*fa50*/  @!P6 STG.E.128 desc[UR20][R2.64], R20 ;  /* 0x000000140200e986 */ /* 0x0087e8000c101d14 */
[----:B--2---:R3:W-:Y:S02]  /*fa60*/  @!P4 STG.E.128 desc[UR20][R2.64+0x80], R16 ;  /* 0x000080100200c986 */ /* 0x0047e4000c101d14 */
.L_x_369:
[----:B------:R-:W-:Y:S05]  /*fa70*/  BSYNC B0 ;  /* 0x0000000000007941 */ /* 0x000fea0003800000 */
.L_x_368:
[----:B------:R-:W-:Y:S01]  /*fa80*/  ISETP.GE.AND P4, PT, R14, UR12, PT ;  /* 0x0000000c0e007c0c */ /* 0x000fe2000bf86270 */
[----:B--23--:R2:W3:Y:S01]  /*fa90*/  LDS.128 R16, [R234+0x800] ;  /* 0x00080000ea107984 */ /* 0x00c4e20000000c00 */
[----:B------:R-:W-:Y:S01]  /*faa0*/  IADD3 R20, R12, 0x70, RZ ;  /* 0x000000700c147810 */ /* 0x000fe20007ffe0ff */
[----:B------:R-:W-:Y:S02]  /*fab0*/  BSSY B0, `(.L_x_370) ;  /* 0x0000014000007945 */ /* 0x000fe40003800000 */
[----:B------:R2:W1:Y:S02]  /*fac0*/  LDS.128 R12, [R234+0x4800] ;  /* 0x00480000ea0c7984 */ /* 0x0004640000000c00 */
        /* <DEDUP_REMOVED lines=10> */
[----:B------:R-:W-:Y:S01]  /*fb70*/  LEA R2, P3, R4, UR4, 0x1 ;  /* 0x0000000404027c11 */ /* 0x000fe2000f8608ff */
[----:B------:R-:W-:Y:S01]  /*fb80*/  IMAD.IADD R0, R5, 0x1, R0 ;  /* 0x0000000105007824 */ /* 0x000fe200078e0200 */
[----:B------:R-:W-:Y:S02]  /*fb90*/  ULDC UR4, c[0x0][0x2d0] ;  /* 0x0000b40000047ab9 */ /* 0x000fe40000000800 */
[----:B------:R-:W-:Y:S02]  /*fba0*/  ISETP.GE.AND P6, PT, R24, UR4, PT ;  /* 0x0000000418007c0c */ /* 0x000fe4000bfc6270 */
[----:B------:R-:W-:Y:S02]  /*fbb0*/  LEA.HI.X R3, R4, UR5, R0, 0x1, P3 ;  /* 0x0000000504037c11 */ /* 0x000fe400098f0c00 */
[----:B-----5:R-:W-:-:S09]  /*fbc0*/  ISETP.GE.AND P3, PT, R25, UR4, PT ;  /* 0x0000000419007c0c */ /* 0x020fd2000bf66270 */
[----:B---3--:R3:W-:Y:S04]  /*fbd0*/  @!P6 STG.E.128 desc[UR20][R2.64], R16 ;  /* 0x000000100200e986 */ /* 0x0087e8000c101d14 */
[----:B-1----:R3:W-:Y:S02]  /*fbe0*/  @!P3 STG.E.128 desc[UR20][R2.64+0x80], R12 ;  /* 0x0000800c0200b986 */ /* 0x0027e4000c101d14 */
.L_x_371:
[----:B------:R-:W-:Y:S05]  /*fbf0*/  BSYNC B0 ;  /* 0x0000000000007941 */ /* 0x000fea0003800000 */
.L_x_370:
[----:B---3--:R3:W2:Y:S01]  /*fc00*/  LDS.128 R16, [R234+0x1000] ;  /* 0x00100000ea107984 */ /* 0x0086a20000000c00 */
[----:B------:R-:W-:Y:S01]  /*fc10*/  BSSY B0, `(.L_x_372) ;  /* 0x0000015000007945 */ /* 0x000fe20003800000 */
[----:B------:R-:W-:Y:S02]  /*fc20*/  ISETP.GE.AND P3, PT, R20, UR12, PT ;  /* 0x0000000c14007c0c */ /* 0x000fe4000bf66270 */
[----:B-1----:R3:W1:Y:S01]  /*fc30*/  LDS.128 R12, [R234+0x5000] ;  /* 0x00500000ea0c7984 */ /* 0x0026620000000c00 */
        /* <DEDUP_REMOVED lines=16> */
[----:B--2---:R2:W-:Y:S04]  /*fd40*/  @!P6 STG.E.128 desc[UR20][R2.64], R16 ;  /* 0x000000100200e986 */ /* 0x0045e8000c101d14 */
[----:B-1----:R2:W-:Y:S02]  /*fd50*/  @!P2 STG.E.128 desc[UR20][R2.64+0x80], R12 ;  /* 0x0000800c0200a986 */ /* 0x0025e4000c101d14 */
.L_x_373:
[----:B------:R-:W-:Y:S05]  /*fd60*/  BSYNC B0 ;  /* 0x0000000000007941 */ /* 0x000fea0003800000 */
.L_x_372:
[----:B--2---:R2:W2:Y:S01]  /*fd70*/  LDS.128 R16, [R234+0x1800] ;  /* 0x00180000ea107984 */ /* 0x0044a20000000c00 */
[----:B------:R-:W-:Y:S03]  /*fd80*/  BSSY B0, `(.L_x_374) ;  /* 0x0000014000007945 */ /* 0x000fe60003800000 */
[----:B-1----:R1:W1:Y:S01]  /*fd90*/  LDS.128 R12, [R234+0x5800] ;  /* 0x00580000ea0c7984 */ /* 0x0022620000000c00 */
        /* <DEDUP_REMOVED lines=16> */
[----:B--2---:R2:W-:Y:S04]  /*fea0*/  @!P2 STG.E.128 desc[UR20][R2.64], R16 ;  /* 0x000000100200a986 */ /* 0x0045e8000c101d14 */
[----:B-1----:R2:W-:Y:S02]  /*feb0*/  @!P1 STG.E.128 desc[UR20][R2.64+0x80], R12 ;  /* 0x0000800c02009986 */ /* 0x0025e4000c101d14 */
.L_x_375:
[----:B------:R-:W-:Y:S05]  /*fec0*/  BSYNC B0 ;  /* 0x0000000000007941 */ /* 0x000fea0003800000 */
.L_x_374:
        /* <DEDUP_REMOVED lines=21> */
.L_x_377:
[----:B------:R-:W-:Y:S05]  /*10020*/  BSYNC B0 ;  /* 0x0000000000007941 */ /* 0x000fea0003800000 */
.L_x_376:
        /* <DEDUP_REMOVED lines=21> */
.L_x_379:
[----:B------:R-:W-:Y:S05]  /*10180*/  BSYNC B0 ;  /* 0x0000000000007941 */ /* 0x000fea0003800000 */
.L_x_378:
        /* <DEDUP_REMOVED lines=21> */
.L_x_381:
[----:B------:R-:W-:Y:S05]  /*102e0*/  BSYNC B0 ;  /* 0x0000000000007941 */ /* 0x000fea0003800000 */
.L_x_380:
        /* <DEDUP_REMOVED lines=21> */
.L_x_322:
[----:B------:R-:W-:Y:S01]  /*10440*/  UISETP.NE.AND UP0, UPT, UR13, -0x1, UPT ;  /* 0xffffffff0d00788c */ /* 0x000fe2000bf05270 */
[----:B-1----:R-:W-:Y:S01]  /*10450*/  SHF.R.S32.HI R8, RZ, 0x1f, R153 ;  /* 0x0000001fff087819 */ /* 0x002fe20000011499 */
[----:B------:R-:W-:Y:S01]  /*10460*/  ULDC.U8 UR8, c[0x0][0x3d9] ;  /* 0x0000f64000087ab9 */ /* 0x000fe20000000000 */
[----:B------:R-:W-:Y:S01]  /*10470*/  UIADD3 UR24, -UR22, UR24, URZ ;  /* 0x0000001816187290 */ /* 0x000fe2000fffe13f */
[----:B------:R-:W-:Y:S01]  /*10480*/  IMAD.U32 R6, RZ, RZ, UR14 ;  /* 0x0000000eff067e24 */ /* 0x000fe2000f8e00ff */
[----:B------:R-:W-:Y:S01]  /*10490*/  UISETP.NE.AND UP2, UPT, UR8, URZ, UPT ;  /* 0x0000003f0800728c */ /* 0x000fe2000bf45270 */
[----:B------:R-:W-:Y:S01]  /*104a0*/  LEA.HI R8, R8, R153, RZ, 0x3 ;  /* 0x0000009908087211 */ /* 0x000fe200078f18ff */
[----:B------:R-:W-:Y:S01]  /*104b0*/  UMOV UR18, URZ ;  /* 0x0000003f00127c82 */ /* 0x000fe20008000000 */
[----:B------:R-:W-:Y:S01]  /*104c0*/  UMOV UR19, URZ ;  /* 0x0000003f00137c82 */ /* 0x000fe20008000000 */
[----:B------:R-:W-:Y:S01]  /*104d0*/  BSSY B0, `(.L_x_382) ;  /* 0x000004e000007945 */ /* 0x000fe20003800000 */
        /* <DEDUP_REMOVED lines=17> */
[----:B------:R-:W-:Y:S01]  /*105f0*/  ULDC.U8 UR11, c[0x0][0x3d8] ;  /* 0x0000f600000b7ab9 */ /* 0x000fe20000000000 */
        /* <DEDUP_REMOVED lines=9> */
[----:B------:R-:W-:Y:S01]  /*10690*/  ISETP.NE.AND P1, PT, R0, RZ, PT ;  /* 0x000000ff0000720c */ /* 0x000fe20003f25270 */
[----:B------:R-:W-:Y:S01]  /*106a0*/  @UP2 UIMAD UR12, UR5, UR4, URZ ;  /* 0x00000004050c22a4 */ /* 0x000fe2000f8e023f */
[----:B------:R-:W-:Y:S01]  /*106b0*/  ISETP.GE.AND P0, PT, R17, UR24, PT ;  /* 0x0000001811007c0c */ /* 0x000fe2000bf06270 */
[----:B------:R-:W-:Y:S01]  /*106c0*/  UISETP.NE.OR UP1, UPT, UR13, -0x1, UP3 ;  /* 0xffffffff0d00788c */ /* 0x000fe20009f25670 */
[----:B------:R-:W-:Y:S01]  /*106d0*/  ISETP.GE.AND P3, PT, R18, UR24, PT ;  /* 0x0000001812007c0c */ /* 0x000fe2000bf66270 */
        /* <DEDUP_REMOVED lines=13> */
[----:B------:R-:W-:Y:S01]  /*107b0*/  IMAD.WIDE R6, R6, 0x80, R8 ;  /* 0x0000008006067825 */ /* 0x000fe200078e0208 */
[----:B------:R-:W-:Y:S01]  /*107c0*/  @!UP1 UIMAD UR13, UR27, UR7, URZ ;  /* 0x000000071b0d92a4 */ /* 0x000fe2000f8e023f */
[----:B------:R-:W-:Y:S01]  /*107d0*/  @UP2 ULDC UR9, c[0x0][0x2c0] ;  /* 0x0000b00000092ab9 */ /* 0x000fe20000000800 */
[----:B------:R-:W-:Y:S01]  /*107e0*/  USEL UR8, UR8, URZ, UP3 ;  /* 0x0000003f08087287 */ /* 0x000fe20009800000 */
[----:B------:R-:W-:Y:S01]  /*107f0*/  VIADD R11, R13, UR5 ;  /* 0x000000050d0b7c36 */ /* 0x000fe20008000000 */
[----:B------:R-:W-:Y:S01]  /*10800*/  @!UP2 UMOV UR9, 0x1 ;  /* 0x000000010009a882 */ /* 0x000fe20000000000 */
[----:B------:R-:W-:Y:S01]  /*10810*/  @!UP2 UMOV UR12, UR4 ;  /* 0x00000004000cac82 */ /* 0x000fe20008000000 */
[----:B------:R-:W-:Y:S01]  /*10820*/  UIMAD UR6, UR22, UR9, URZ ;  /* 0x00000009160672a4 */ /* 0x000fe2000f8e023f */
[----:B------:R-:W-:Y:S01]  /*10830*/  VIADD R22, R8, 0x40 ;  /* 0x0000004008167836 */ /* 0x000fe20000000000 */
[----:B------:R-:W-:Y:S01]  /*10840*/  UIMAD UR12, UR28, UR12, UR8 ;  /* 0x0000000c1c0c72a4 */ /* 0x000fe2000f8e0208 */
[----:B------:R-:W-:Y:S01]  /*10850*/  VIADD R15, R14, 0x40 ;  /* 0x000000400e0f7836 */ /* 0x000fe20000000000 */
[----:B------:R-:W-:Y:S01]  /*10860*/  @!UP3 UMOV UR18, UR13 ;  /* 0x0000000d0012bc82 */ /* 0x000fe20008000000 */
[----:B------:R-:W-:-:S02]  /*10870*/  USHF.R.S32.HI UR4, URZ, 0x1f, UR6 ;  /* 0x0000001f3f047899 */ /* 0x000fc40008011406 */
[----:B------:R-:W-:Y:S02]  /*10880*/  @!UP3 USHF.R.S32.HI UR19, URZ, 0x1f, UR13 ;  /* 0x0000001f3f13b899 */ /* 0x000fe4000801140d */
[----:B------:R-:W-:Y:S02]  /*10890*/  USHF.R.S32.HI UR7, URZ, 0x1f, UR12 ;  /* 0x0000001f3f077899 */ /* 0x000fe4000801140c */
        /* <DEDUP_REMOVED lines=17> */
.L_x_383:
[----:B------:R-:W-:Y:S05]  /*109b0*/  BSYNC B0 ;  /* 0x0000000000007941 */ /* 0x000fea0003800000 */
.L_x_382:
        /* <DEDUP_REMOVED lines=21> */
.L_x_385:
[----:B------:R-:W-:Y:S05]  /*10b10*/  BSYNC B0 ;  /* 0x0000000000007941 */ /* 0x000fea0003800000 */
.L_x_384:
        /* <DEDUP_REMOVED lines=21> */
.L_x_387:
[----:B------:R-:W-:Y:S05]  /*10c70*/  BSYNC B0 ;  /* 0x0000000000007941 */ /* 0x000fea0003800000 */
.L_x_386:
        /* <DEDUP_REMOVED lines=21> */
.L_x_389:
[----:B------:R-:W-:Y:S05]  /*10dd0*/  BSYNC B0 ;  /* 0x0000000000007941 */ /* 0x000fea0003800000 */
.L_x_388:
        /* <DEDUP_REMOVED lines=20> */
.L_x_391:
[----:B------:R-:W-:Y:S05]  /*10f20*/  BSYNC B0 ;  /* 0x0000000000007941 */ /* 0x000fea0003800000 */
.L_x_390:
        /* <DEDUP_REMOVED lines=20> */
.L_x_393:
[----:B------:R-:W-:Y:S05]  /*11070*/  BSYNC B0 ;  /* 0x0000000000007941 */ /* 0x000fea0003800000 */
.L_x_392:
        /* <DEDUP_REMOVED lines=20> */
.L_x_395:
[----:B------:R-:W-:Y:S05]  /*111c0*/  BSYNC B0 ;  /* 0x0000000000007941 */ /* 0x000fea0003800000 */
.L_x_394:
        /* <DEDUP_REMOVED lines=20> */
.L_x_397:
[----:B------:R-:W-:Y:S05]  /*11310*/  BSYNC B0 ;  /* 0x0000000000007941 */ /* 0x000fea0003800000 */
.L_x_396:
        /* <DEDUP_REMOVED lines=10> */
.L_x_399:
[----:B------:R-:W-:Y:S05]  /*113c0*/  BSYNC B0 ;  /* 0x0000000000007941 */ /* 0x000fea0003800000 */
.L_x_398:
        /* <DEDUP_REMOVED lines=15> */
.L_x_401:
[----:B------:R-:W-:Y:S05]  /*114c0*/  BSYNC B0 ;  /* 0x0000000000007941 */ /* 0x000fea0003800000 */
.L_x_400:
        /* <DEDUP_REMOVED lines=10> */
.L_x_403:
[----:B------:R-:W-:Y:S05]  /*11570*/  BSYNC B0 ;  /* 0x0000000000007941 */ /* 0x000fea0003800000 */
.L_x_402:
        /* <DEDUP_REMOVED lines=10> */
.L_x_405:
[----:B------:R-:W-:Y:S05]  /*11620*/  BSYNC B0 ;  /* 0x0000000000007941 */ /* 0x000fea0003800000 */
.L_x_404:
        /* <DEDUP_REMOVED lines=10> */
.L_x_407:
[----:B------:R-:W-:Y:S05]  /*116d0*/  BSYNC B0 ;  /* 0x0000000000007941 */ /* 0x000fea0003800000 */
.L_x_406:
        /* <DEDUP_REMOVED lines=10> */
.L_x_409:
[----:B------:R-:W-:Y:S05]  /*11780*/  BSYNC B0 ;  /* 0x0000000000007941 */ /* 0x000fea0003800000 */
.L_x_408:
        /* <DEDUP_REMOVED lines=10> */
.L_x_411:
[----:B------:R-:W-:Y:S05]  /*11830*/  BSYNC B0 ;  /* 0x0000000000007941 */ /* 0x000fea0003800000 */
.L_x_410:
        /* <DEDUP_REMOVED lines=10> */
.L_x_412:
        /* <DEDUP_REMOVED lines=10> */
.L_x_2921:


//--------------------- .text._ZN5flash16flash_fwd_kernelI23Flash_fwd_kernel_traitsILi128ELi128ELi64ELi4ELb0ELb0EN7cutlass6half_tE19Flash_kernel_traitsILi128ELi128ELi64ELi4ES3_EELb0ELb0ELb0ELb1ELb0ELb0ELb1ELb0EEEvNS_16Flash_fwd_paramsE --------------------------
	.section	.text._ZN5flash16flash_fwd_kernelI23Flash_fwd_kernel_traitsILi128ELi128ELi64ELi4ELb0ELb0EN7cutlass6half_tE19Flash_kernel_traitsILi128ELi128ELi64ELi4ES3_EELb0ELb0ELb0ELb1ELb0ELb0ELb1ELb0EEEvNS_16Flash_fwd_paramsE,"ax",@progbits
	.align	128
        .global         _ZN5flash16flash_fwd_kernelI23Flash_fwd_kernel_traitsILi128ELi128ELi64ELi4ELb0ELb0EN7cutlass6half_tE19Flash_kernel_traitsILi128ELi128ELi64ELi4ES3_EELb0ELb0ELb0ELb1ELb0ELb0ELb1ELb0EEEvNS_16Flash_fwd_paramsE
        .type           _ZN5flash16flash_fwd_kernelI23Flash_fwd_kernel_traitsILi128ELi128ELi64ELi4ELb0ELb0EN7cutlass6half_tE19Flash_kernel_traitsILi128ELi128ELi64ELi4ES3_EELb0ELb0ELb0ELb1ELb0ELb0ELb1ELb0EEEvNS_16Flash_fwd_paramsE,@function
        .size           _ZN5flash16flash_fwd_kernelI23Flash_fwd_kernel_traitsILi128ELi128ELi64ELi4ELb0ELb0EN7cutlass6half_tE19Flash_kernel_traitsILi128ELi128ELi64ELi4ES3_EELb0ELb0ELb0ELb1ELb0ELb0ELb1ELb0EEEvNS_16Flash_fwd_paramsE,(.L_x_2922 - _ZN5flash16flash_fwd_kernelI23Flash_fwd_kernel_traitsILi128ELi128ELi64ELi4ELb0ELb0EN7cutlass6half_tE19Flash_kernel_traitsILi128ELi128ELi64ELi4ES3_EELb0ELb0ELb0ELb1ELb0ELb0ELb1ELb0EEEvNS_16Flash_fwd_paramsE)
        .other          _ZN5flash16flash_fwd_kernelI23Flash_fwd_kernel_traitsILi128ELi128ELi64ELi4ELb0ELb0EN7cutlass6half_tE19Flash_kernel_traitsILi128ELi128ELi64ELi4ES3_EELb0ELb0ELb0ELb1ELb0ELb0ELb1ELb0EEEvNS_16Flash_fwd_paramsE,@"STO_CUDA_ENTRY STV_DEFAULT"
_ZN5flash16flash_fwd_kernelI23Flash_fwd_kernel_traitsILi128ELi128ELi64ELi4ELb0ELb0EN7cutlass6half_tE19Flash_kernel_traitsILi128ELi128ELi64ELi4ES3_EELb0ELb0ELb0ELb1ELb0ELb0ELb1ELb0EEEvNS_16Flash_fwd_paramsE:
.text._ZN5flash16flash_fwd_kernelI23Flash_fwd_kernel_traitsILi128ELi128ELi64ELi4ELb0ELb0EN7cutlass6half_tE19Flash_kernel_traitsILi128ELi128ELi64ELi4ES3_EELb0ELb0ELb0ELb1ELb0ELb0ELb1ELb0EEEvNS_16Flash_fwd_paramsE:
        /* <DEDUP_REMOVED lines=55> */
.L_x_413:
[----:B------:R-:W-:-:S05]  /*0370*/  ULDC UR6, c[0x0][0x2c8] ;  /* 0x0000b20000067ab9 */ /* 0x000fca0000000800 */
.L_x_414:
        /* <DEDUP_REMOVED lines=106> */
.L_x_416:
        /* <DEDUP_REMOVED lines=24> */
.L_x_417:
        /* <DEDUP_REMOVED lines=80> */
.L_x_419:
[----:B------:R-:W-:Y:S05]  /*10a0*/  BSYNC B0 ;  /* 0x0000000000007941 */ /* 0x000fea0003800000 */
.L_x_418:
        /* <DEDUP_REMOVED lines=33> */
.L_x_421:
[----:B------:R-:W-:Y:S05]  /*12c0*/  BSYNC B0 ;  /* 0x0000000000007941 */ /* 0x000fea0003800000 */
.L_x_420:
        /* <DEDUP_REMOVED lines=33> */
.L_x_423:
[----:B------:R-:W-:Y:S05]  /*14e0*/  BSYNC B0 ;  /* 0x0000000000007941 */ /* 0x000fea0003800000 */
.L_x_422:
        /* <DEDUP_REMOVED lines=32> */
.L_x_425:
[----:B------:R-:W-:Y:S05]  /*16f0*/  BSYNC B0 ;  /* 0x0000000000007941 */ /* 0x000fea0003800000 */
.L_x_424:
        /* <DEDUP_REMOVED lines=31> */
.L_x_427:
[----:B------:R-:W-:Y:S05]  /*18f0*/  BSYNC B0 ;  /* 0x0000000000007941 */ /* 0x000fea0003800000 */
.L_x_426:
        /* <DEDUP_REMOVED lines=31> */
.L_x_429:
[----:B------:R-:W-:Y:S05]  /*1af0*/  BSYNC B0 ;  /* 0x0000000000007941 */ /* 0x000fea0003800000 */
.L_x_428:
        /* <DEDUP_REMOVED lines=31> */
.L_x_431:
[----:B------:R-:W-:Y:S05]  /*1cf0*/  BSYNC B0 ;  /* 0x0000000000007941 */ /* 0x000fea0003800000 */
.L_x_430:
        /* <DEDUP_REMOVED lines=34> */
.L_x_433:
[----:B------:R-:W-:Y:S05]  /*1f20*/  BSYNC B0 ;  /* 0x0000000000007941 */ /* 0x000fea0003800000 */
.L_x_432:
        /* <DEDUP_REMOVED lines=39> */
.L_x_435:
[----:B------:R-:W-:Y:S05]  /*21a0*/  BSYNC B0 ;  /* 0x0000000000007941 */ /* 0x000fea0003800000 */
.L_x_434:
        /* <DEDUP_REMOVED lines=26> */
.L_x_437:
[----:B------:R-:W-:Y:S05]  /*2350*/  BSYNC B0 ;  /* 0x0000000000007941 */ /* 0x000fea0003800000 */
.L_x_436:
        /* <DEDUP_REMOVED lines=26> */
.L_x_439:
[----:B------:R-:W-:Y:S05]  /*2500*/  BSYNC B0 ;  /* 0x0000000000007941 */ /* 0x000fea0003800000 */
.L_x_438:
        /* <DEDUP_REMOVED lines=27> */
.L_x_441:
[----:B------:R-:W-:Y:S05]  /*26c0*/  BSYNC B0 ;  /* 0x0000000000007941 */ /* 0x000fea0003800000 */
.L_x_440:
        /* <DEDUP_REMOVED lines=90> */
.L_x_443:
[----:B------:R-:W-:Y:S05]  /*2c70*/  BSYNC B0 ;  /* 0x0000000000007941 */ /* 0x000fea0003800000 */
.L_x_442:
        /* <DEDUP_REMOVED lines=29> */
.L_x_445:
[----:B------:R-:W-:Y:S05]  /*2e50*/  BSYNC B0 ;  /* 0x0000000000007941 */ /* 0x000fea0003800000 */
.L_x_444:
        /* <DEDUP_REMOVED lines=28> */
.L_x_447:
[----:B------:R-:W-:Y:S05]  /*3020*/  BSYNC B0 ;  /* 0x0000000000007941 */ /* 0x000fea0003800000 */
.L_x_446:
        /* <DEDUP_REMOVED lines=28> */
.L_x_449:
[----:B------:R-:W-:Y:S05]  /*31f0*/  BSYNC B0 ;  /* 0x0000000000007941 */ /* 0x000fea0003800000 */
.L_x_448:
[----:B------:R-:W-:Y:S01]  /*3200*/  LDSM.16.M88.4 R12, [R231] ;  /* 0x00000000e70c783b */ /* 0x000fe20000000200 */
[----:B------:R-:W-:Y:S01]  /*3210*/  R2P PR, R36, 0x6 ;  /* 0x0000000624007804 */ /* 0x000fe20000000000 */
[C---:B-1-3--:R-:W-:Y:S01]  /*3220*/  VIADD R2, R224.reuse, 0x8000 ;  /* 0x00008000e0027836 */ /* 0x04afe20000000000 */
[----:B------:R-:W-:Y:S01]  /*3230*/  ULDC UR6, c[0x0][0x39c] ;  /* 0x0000e70000067ab9 */ /* 0x000fe20000000800 */
[----:B------:R-:W1:Y:S01]  /*3240*/  LDSM.16.M88.4 R20, [R224+0x8000] ;  /* 0x00800000e014783b */ /* 0x000e620000000200 */
[----:B------:R-:W-:Y:S01]  /*3250*/  VIADD R235, R224, 0x8020 ;  /* 0x00008020e0eb7836 */ /* 0x000fe20000000000 */
[----:B------:R-:W-:Y:S01]  /*3260*/  UISETP.GE.AND UP0, UPT, UR23, 0x41, UPT ;  /* 0x000000411700788c */ /* 0x000fe2000bf06270 */
[--C-:B------:R-:W-:Y:S01]  /*3270*/  IMAD R232, R4, 0x2, R231.reuse ;  /* 0x0000000204e87824 */ /* 0x100fe200078e02e7 */
[----:B------:R-:W3:Y:S01]  /*3280*/  LDSM.16.M88.4 R8, [R231+0x2000] ;  /* 0x00200000e708783b */ /* 0x000ee20000000200 */
[C---:B------:R-:W-:Y:S02]  /*3290*/  IMAD R234, R0.reuse, 0x2, R231 ;  /* 0x0000000200ea7824 */ /* 0x040fe400078e02e7 */
[----:B------:R-:W-:Y:S01]  /*32a0*/  IMAD R233, R0, 0x2, R232 ;  /* 0x0000000200e97824 */ /* 0x000fe200078e02e8 */
[----:B------:R-:W5:Y:S02]  /*32b0*/  LDSM.16.M88.4 R32, [R224+0x8800] ;  /* 0x00880000e020783b */ /* 0x000f640000000200 */
[----:B------:R-:W-:Y:S01]  /*32c0*/  @P1 VIADD R235, R2, 0xffffffe0 ;  /* 0xffffffe002eb1836 */ /* 0x000fe20000000000 */
[----:B------:R-:W-:Y:S01]  /*32d0*/  MOV R2, 0x40 ;  /* 0x0000004000027802 */ /* 0x000fe20000000f00 */
[----:B--2---:R-:W2:Y:S02]  /*32e0*/  LDSM.16.M88.4 R28, [R224+0x9000] ;  /* 0x00900000e01c783b */ /* 0x004ea40000000200 */
[C---:B------:R-:W-:Y:S01]  /*32f0*/  VIADD R241, R235.reuse, 0x1000 ;  /* 0x00001000ebf17836 */ /* 0x040fe20000000000 */
[----:B------:R-:W-:Y:S01]  /*3300*/  SEL R2, R2, 0xffffffc0, !P2 ;  /* 0xffffffc002027807 */ /* 0x000fe20005000000 */
[----:B------:R-:W4:Y:S01]  /*3310*/  LDSM.16.M88.4 R24, [R224+0x9800] ;  /* 0x00980000e018783b */ /* 0x000f220000000200 */
[C---:B------:R-:W-:Y:S01]  /*3320*/  IADD3 R242, R235.reuse, 0x800, RZ ;  /* 0x00000800ebf27810 */ /* 0x040fe20007ffe0ff */
[C---:B------:R-:W-:Y:S01]  /*3330*/  VIADD R240, R235.reuse, 0x1800 ;  /* 0x00001800ebf07836 */ /* 0x040fe20000000000 */
[----:B------:R-:W-:Y:S01]  /*3340*/  IADD3 R238, R235, 0x2800, RZ ;  /* 0x00002800ebee7810 */ /* 0x000fe20007ffe0ff */
[----:B------:R-:W-:Y:S01]  /*3350*/  LDSM.16.M88.4 R16, [R232+0x2000] ;  /* 0x00200000e810783b */ /* 0x000fe20000000200 */
[----:B------:R-:W-:-:S02]  /*3360*/  IMAD.IADD R230, R224, 0x1, R2 ;  /* 0x00000001e0e67824 */ /* 0x000fc400078e0202 */
[----:B------:R-:W-:Y:S01]  /*3370*/  IMAD.IADD R229, R2, 0x1, R235 ;  /* 0x0000000102e57824 */ /* 0x000fe200078e02eb */
[----:B------:R-:W4:Y:S01]  /*3380*/  LDSM.16.M88.4 R52, [R235+0x1000] ;  /* 0x00100000eb34783b */ /* 0x000f220000000200 */
[----:B------:R-:W-:Y:S01]  /*3390*/  LOP3.LUT R2, R157, 0xffffffe0, RZ, 0xc0, !PT ;  /* 0xffffffe09d027812 */ /* 0x000fe200078ec0ff */
[C---:B------:R-:W-:Y:S02]  /*33a0*/  VIADD R239, R235.reuse, 0x2000 ;  /* 0x00002000ebef7836 */ /* 0x040fe40000000000 */
[----:B------:R-:W4:Y:S01]  /*33b0*/  LDSM.16.M88.4 R56, [R235+0x1800] ;  /* 0x00180000eb38783b */ /* 0x000f220000000200 */
[----:B------:R-:W-:Y:S01]  /*33c0*/  IADD3 R2, -R2, R175, RZ ;  /* 0x000000af02027210 */ /* 0x000fe20007ffe1ff */
[C---:B------:R-:W-:Y:S02]  /*33d0*/  VIADD R237, R235.reuse, 0x3000 ;  /* 0x00003000ebed7836 */ /* 0x040fe40000000000 */
[----:B------:R-:W-:Y:S01]  /*33e0*/  LDSM.16.M88.4 R44, [R235] ;  /* 0x00000000eb2c783b */ /* 0x000fe20000000200 */
[----:B------:R-:W-:Y:S01]  /*33f0*/  SHF.R.S32.HI R5, RZ, 0x1f, R2 ;  /* 0x0000001fff057819 */ /* 0x000fe20000011402 */
[----:B------:R-:W-:-:S02]  /*3400*/  VIADD R236, R235, 0x3800 ;  /* 0x00003800ebec7836 */ /* 0x000fc40000000000 */
[----:B------:R-:W-:Y:S01]  /*3410*/  LDSM.16.M88.4 R48, [R235+0x800] ;  /* 0x00080000eb30783b */ /* 0x000fe20000000200 */
[----:B------:R-:W-:Y:S01]  /*3420*/  LEA.HI R2, R5, R2, RZ, 0x2 ;  /* 0x0000000205027211 */ /* 0x000fe200078f10ff */
[-C--:B-1----:R-:W-:Y:S03]  /*3430*/  HMMA.16816.F32 R84, R12, R20.reuse, RZ ;  /* 0x000000140c54723c */ /* 0x082fe600000018ff */
[----:B------:R-:W-:Y:S01]  /*3440*/  SHF.R.S32.HI R2, RZ, 0x2, R2 ;  /* 0x00000002ff027819 */ /* 0x000fe20000011402 */
[----:B------:R-:W0:Y:S02]  /*3450*/  LDGDEPBAR ;  /* 0x00000000000079af */ /* 0x000e240000000000 */
[----:B---3--:R-:W-:Y:S02]  /*3460*/  HMMA.16816.F32 R76, R8, R20, RZ ;  /* 0x00000014084c723c */ /* 0x008fe400000018ff */
[----:B------:R-:W-:Y:S01]  /*3470*/  IMAD R5, R156, 0x10, R2 ;  /* 0x000000109c057824 */ /* 0x000fe200078e0202 */
[----:B------:R-:W-:-:S03]  /*3480*/  LOP3.LUT R2, R139, R138, RZ, 0xfc, !PT ;  /* 0x0000008a8b027212 */ /* 0x000fc600078efcff */
[----:B------:R-:W-:Y:S01]  /*3490*/  VIADD R158, R5, UR22 ;  /* 0x00000016059e7c36 */ /* 0x000fe20008000000 */
[-C--:B------:R-:W-:Y:S04]  /*34a0*/  HMMA.16816.F32 R72, R8, R22.reuse, RZ ;  /* 0x000000160848723c */ /* 0x080fe800000018ff */
[----:B------:R-:W-:Y:S02]  /*34b0*/  STL [R1+0x10], R158 ;  /* 0x0000109e01007387 */ /* 0x000fe40000100800 */
[----:B------:R-:W-:Y:S02]  /*34c0*/  HMMA.16816.F32 R88, R12, R22, RZ ;  /* 0x000000160c58723c */ /* 0x000fe400000018ff */
[----:B------:R-:W1:Y:S04]  /*34d0*/  LDSM.16.M88.4 R20, [R232] ;  /* 0x00000000e814783b */ /* 0x000e680000000200 */
[C---:B-----5:R-:W-:Y:S06]  /*34e0*/  HMMA.16816.F32 R68, R8.reuse, R32, RZ ;  /* 0x000000200844723c */ /* 0x060fec00000018ff */
[C---:B--2---:R-:W-:Y:S06]  /*34f0*/  HMMA.16816.F32 R60, R8.reuse, R28, RZ ;  /* 0x0000001c083c723c */ /* 0x044fec00000018ff */
[C---:B----4-:R-:W-:Y:S06]  /*3500*/  HMMA.16816.F32 R36, R8.reuse, R24, RZ ;  /* 0x000000180824723c */ /* 0x050fec00000018ff */
[C---:B------:R-:W-:Y:S06]  /*3510*/  HMMA.16816.F32 R64, R8.reuse, R34, RZ ;  /* 0x000000220840723c */ /* 0x040fec00000018ff */
[C---:B------:R-:W-:Y:S06]  /*3520*/  HMMA.16816.F32 R40, R8.reuse, R30, RZ ;  /* 0x0000001e0828723c */ /* 0x040fec00000018ff */
[----:B------:R-:W-:Y:S06]  /*3530*/  HMMA.16816.F32 R8, R8, R26, RZ ;  /* 0x0000001a0808723c */ /* 0x000fec00000018ff */
[C---:B------:R-:W-:Y:S06]  /*3540*/  HMMA.16816.F32 R80, R12.reuse, R32, RZ ;  /* 0x000000200c50723c */ /* 0x040fec00000018ff */
[C---:B------:R-:W-:Y:S06]  /*3550*/  HMMA.16816.F32 R96, R12.reuse, R34, RZ ;  /* 0x000000220c60723c */ /* 0x040fec00000018ff */
[C---:B------:R-:W-:Y:S06]  /*3560*/  HMMA.16816.F32 R32, R12.reuse, R28, RZ ;  /* 0x0000001c0c20723c */ /* 0x040fec00000018ff */
[C---:B------:R-:W-:Y:S06]  /*3570*/  HMMA.16816.F32 R92, R12.reuse, R30, RZ ;  /* 0x0000001e0c5c723c */ /* 0x040fec00000018ff */
[----:B------:R-:W-:Y:S06]  /*3580*/  HMMA.16816.F32 R28, R12, R24, RZ ;  /* 0x000000180c1c723c */ /* 0x000fec00000018ff */
[C---:B------:R-:W-:Y:S01]  /*3590*/  HMMA.16816.F32 R104, R16.reuse, R54, R40 ;  /* 0x000000361068723c */ /* 0x040fe20000001828 */
[----:B------:R-:W-:Y:S05]  /*35a0*/  LDSM.16.M88.4 R40, [R230+0x8000] ;  /* 0x00800000e628783b */ /* 0x000fea0000000200 */
[----:B------:R-:W-:Y:S01]  /*35b0*/  HMMA.16816.F32 R112, R16, R58, R8 ;  /* 0x0000003a1070723c */ /* 0x000fe20000001808 */
[----:B------:R-:W2:Y:S05]  /*35c0*/  LDSM.16.M88.4 R8, [R234+0x2000] ;  /* 0x00200000ea08783b */ /* 0x000eaa0000000200 */
[----:B------:R-:W-:Y:S01]  /*35d0*/  HMMA.16816.F32 R24, R12, R26, RZ ;  /* 0x0000001a0c18723c */ /* 0x000fe200000018ff */
[----:B------:R-:W-:Y:S05]  /*35e0*/  LDSM.16.M88.4 R12, [R234] ;  /* 0x00000000ea0c783b */ /* 0x000fea0000000200 */
[C---:B-1----:R-:W-:Y:S01]  /*35f0*/  HMMA.16816.F32 R120, R20.reuse, R52, R32 ;  /* 0x000000341478723c */ /* 0x042fe20000001820 */
[----:B------:R-:W1:Y:S05]  /*3600*/  LDSM.16.M88.4 R32, [R230+0x9000] ;  /* 0x00900000e620783b */ /* 0x000e6a0000000200 */
[-C--:B------:R-:W-:Y:S01]  /*3610*/  HMMA.16816.F32 R132, R20, R56.reuse, R28 ;  /* 0x000000381484723c */ /* 0x080fe2000000181c */
[----:B------:R-:W3:Y:S05]  /*3620*/  LDSM.16.M88.4 R28, [R230+0x9800] ;  /* 0x00980000e61c783b */ /* 0x000eea0000000200 */
[C---:B------:R-:W-:Y:S01]  /*3630*/  HMMA.16816.F32 R140, R16.reuse, R56, R36 ;  /* 0x00000038108c723c */ /* 0x040fe20000001824 */
[----:B------:R-:W4:Y:S05]  /*3640*/  LDSM.16.M88.4 R36, [R230+0x8800] ;  /* 0x00880000e624783b */ /* 0x000f2a0000000200 */
[C---:B------:R-:W-:Y:S06]  /*3650*/  HMMA.16816.F32 R100, R16.reuse, R44, R76 ;  /* 0x0000002c1064723c */ /* 0x040fec000000184c */
[----:B------:R-:W-:Y:S06]  /*3660*/  HMMA.16816.F32 R72, R16, R46, R72 ;  /* 0x0000002e1048723c */ /* 0x000fec0000001848 */
[C---:B------:R-:W-:Y:S06]  /*3670*/  HMMA.16816.F32 R108, R20.reuse, R44, R84 ;  /* 0x0000002c146c723c */ /* 0x040fec0000001854 */
[C---:B------:R-:W-:Y:S06]  /*3680*/  HMMA.16816.F32 R116, R20.reuse, R48, R80 ;  /* 0x000000301474723c */ /* 0x040fec0000001850 */
[----:B------:R-:W-:Y:S01]  /*3690*/  HMMA.16816.F32 R80, R20, R46, R88 ;  /* 0x0000002e1450723c */ /* 0x000fe20000001858 */
[----:B------:R-:W-:Y:S05]  /*36a0*/  LDSM.16.M88.4 R44, [R229] ;  /* 0x00000000e52c783b */ /* 0x000fea0000000200 */
[C---:B------:R-:W-:Y:S06]  /*36b0*/  HMMA.16816.F32 R68, R16.reuse, R48, R68 ;  /* 0x000000301044723c */ /* 0x040fec0000001844 */
[C---:B------:R-:W-:Y:S01]  /*36c0*/  HMMA.16816.F32 R124, R16.reuse, R52, R60 ;  /* 0x00000034107c723c */ /* 0x040fe2000000183c */
[----:B------:R-:W-:Y:S05]  /*36d0*/  LDSM.16.M88.4 R60, [R229+0x1000] ;  /* 0x00100000e53c783b */ /* 0x000fea0000000200 */
[-C--:B------:R-:W-:Y:S01]  /*36e0*/  HMMA.16816.F32 R128, R16, R50.reuse, R64 ;  /* 0x000000321080723c */ /* 0x080fe20000001840 */
[----:B------:R-:W5:Y:S04]  /*36f0*/  LDSM.16.M88.4 R16, [R233+0x2000] ;  /* 0x00200000e910783b */ /* 0x000f680000000200 */
[----:B------:R-:W5:Y:S01]  /*3700*/  LDSM.16.M88.4 R64, [R229+0x1800] ;  /* 0x00180000e540783b */ /* 0x000f620000000200 */
[C---:B------:R-:W-:Y:S06]  /*3710*/  HMMA.16816.F32 R96, R20.reuse, R50, R96 ;  /* 0x000000321460723c */ /* 0x040fec0000001860 */
[C---:B------:R-:W-:Y:S06]  /*3720*/  HMMA.16816.F32 R76, R20.reuse, R54, R92 ;  /* 0x00000036144c723c */ /* 0x040fec000000185c */
[----:B------:R-:W-:Y:S01]  /*3730*/  HMMA.16816.F32 R56, R20, R58, R24 ;  /* 0x0000003a1438723c */ /* 0x000fe20000001818 */
[----:B------:R-:W5:Y:S04]  /*3740*/  LDSM.16.M88.4 R20, [R229+0x800] ;  /* 0x00080000e514783b */ /* 0x000f680000000200 */
[----:B------:R-:W5:Y:S01]  /*3750*/  LDSM.16.M88.4 R24, [R233] ;  /* 0x00000000e918783b */ /* 0x000f620000000200 */
[C---:B--2---:R-:W-:Y:S06]  /*3760*/  HMMA.16816.F32 R52, R8.reuse, R40, R100 ;  /* 0x000000280834723c */ /* 0x044fec0000001864 */
[C---:B------:R-:W-:Y:S06]  /*3770*/  HMMA.16816.F32 R48, R8.reuse, R42, R72 ;  /* 0x0000002a0830723c */ /* 0x040fec0000001848 */
[----:B-1----:R-:W-:Y:S06]  /*3780*/  HMMA.16816.F32 R104, R8, R34, R104 ;  /* 0x000000220868723c */ /* 0x002fec0000001868 */
[----:B------:R-:W-:Y:S06]  /*3790*/  HMMA.16816.F32 R72, R12, R40, R108 ;  /* 0x000000280c48723c */ /* 0x000fec000000186c */
[----:B---3--:R-:W-:Y:S06]  /*37a0*/  HMMA.16816.F32 R84, R8, R30, R112 ;  /* 0x0000001e0854723c */ /* 0x008fec0000001870 */
[----:B------:R-:W-:Y:S06]  /*37b0*/  HMMA.16816.F32 R40, R12, R42, R80 ;  /* 0x0000002a0c28723c */ /* 0x000fec0000001850 */
[C---:B----4-:R-:W-:Y:S06]  /*37c0*/  HMMA.16816.F32 R68, R8.reuse, R36, R68 ;  /* 0x000000240844723c */ /* 0x050fec0000001844 */
[C---:B------:R-:W-:Y:S06]  /*37d0*/  HMMA.16816.F32 R88, R8.reuse, R32, R124 ;  /* 0x000000200858723c */ /* 0x040fec000000187c */
[C---:B------:R-:W-:Y:S06]  /*37e0*/  HMMA.16816.F32 R100, R8.reuse, R28, R140 ;  /* 0x0000001c0864723c */ /* 0x040fec000000188c */
[----:B------:R-:W-:Y:S01]  /*37f0*/  HMMA.16816.F32 R92, R8, R38, R128 ;  /* 0x00000026085c723c */ /* 0x000fe20000001880 */
[----:B------:R-:W-:Y:S05]  /*3800*/  LDSM.16.M88.4 R8, [R231+0x6000] ;  /* 0x00600000e708783b */ /* 0x000fea0000000200 */
[C---:B------:R-:W-:Y:S06]  /*3810*/  HMMA.16816.F32 R80, R12.reuse, R36, R116 ;  /* 0x000000240c50723c */ /* 0x040fec0000001874 */
[C---:B------:R-:W-:Y:S01]  /*3820*/  HMMA.16816.F32 R108, R12.reuse, R38, R96 ;  /* 0x000000260c6c723c */ /* 0x040fe20000001860 */
[----:B------:R-:W1:Y:S05]  /*3830*/  LDSM.16.M88.4 R36, [R224+0xa000] ;  /* 0x00a00000e024783b */ /* 0x000e6a0000000200 */
[C---:B------:R-:W-:Y:S06]  /*3840*/  HMMA.16816.F32 R120, R12.reuse, R32, R120 ;  /* 0x000000200c78723c */ /* 0x040fec0000001878 */
[C---:B------:R-:W-:Y:S01]  /*3850*/  HMMA.16816.F32 R128, R12.reuse, R34, R76 ;  /* 0x000000220c80723c */ /* 0x040fe2000000184c */
[----:B------:R-:W2:Y:S05]  /*3860*/  LDSM.16.M88.4 R32, [R224+0xa800] ;  /* 0x00a80000e020783b */ /* 0x000eaa0000000200 */
[C---:B------:R-:W-:Y:S06]  /*3870*/  HMMA.16816.F32 R132, R12.reuse, R28, R132 ;  /* 0x0000001c0c84723c */ /* 0x040fec0000001884 */
[----:B------:R-:W-:Y:S01]  /*3880*/  HMMA.16816.F32 R116, R12, R30, R56 ;  /* 0x0000001e0c74723c */ /* 0x000fe20000001838 */
[----:B------:R-:W3:Y:S04]  /*3890*/  LDSM.16.M88.4 R12, [R231+0x4000] ;  /* 0x00400000e70c783b */ /* 0x000ee80000000200 */
[----:B------:R-:W4:Y:S01]  /*38a0*/  LDSM.16.M88.4 R28, [R224+0xb000] ;  /* 0x00b00000e01c783b */ /* 0x000f220000000200 */
[C---:B-----5:R-:W-:Y:S03]  /*38b0*/  HMMA.16816.F32 R112, R16.reuse, R44, R52 ;  /* 0x0000002c1070723c */ /* 0x060fe60000001834 */
[----:B------:R-:W-:Y:S03]  /*38c0*/  LDSM.16.M88.4 R56, [R235+0x2000] ;  /* 0x00200000eb38783b */ /* 0x000fe60000000200 */
[C---:B------:R-:W-:Y:S01]  /*38d0*/  HMMA.16816.F32 R144, R16.reuse, R62, R104 ;  /* 0x0000003e1090723c */ /* 0x040fe20000001868 */
[----:B------:R-:W-:Y:S05]  /*38e0*/  LDSM.16.M88.4 R52, [R235+0x2800] ;  /* 0x00280000eb34783b */ /* 0x000fea0000000200 */
[C---:B------:R-:W-:Y:S06]  /*38f0*/  HMMA.16816.F32 R104, R16.reuse, R66, R84 ;  /* 0x000000421068723c */ /* 0x040fec0000001854 */
[C---:B------:R-:W-:Y:S06]  /*3900*/  HMMA.16816.F32 R124, R16.reuse, R46, R48 ;  /* 0x0000002e107c723c */ /* 0x040fec0000001830 */
[C---:B------:R-:W-:Y:S06]  /*3910*/  HMMA.16816.F32 R68, R16.reuse, R20, R68 ;  /* 0x000000141044723c */ /* 0x040fec0000001844 */
[C---:B------:R-:W-:Y:S06]  /*3920*/  HMMA.16816.F32 R152, R16.reuse, R22, R92 ;  /* 0x000000161098723c */ /* 0x040fec000000185c */
[C---:B------:R-:W-:Y:S06]  /*3930*/  HMMA.16816.F32 R148, R16.reuse, R60, R88 ;  /* 0x0000003c1094723c */ /* 0x040fec0000001858 */
[----:B------:R-:W-:Y:S01]  /*3940*/  HMMA.16816.F32 R140, R16, R64, R100 ;  /* 0x00000040108c723c */ /* 0x000fe20000001864 */
[----:B------:R-:W5:Y:S05]  /*3950*/  LDSM.16.M88.4 R16, [R224+0xb800] ;  /* 0x00b80000e010783b */ /* 0x000f6a0000000200 */
[C---:B------:R-:W-:Y:S06]  /*3960*/  HMMA.16816.F32 R84, R24.reuse, R20, R80 ;  /* 0x000000141854723c */ /* 0x040fec0000001850 */
[C---:B------:R-:W-:Y:S01]  /*3970*/  HMMA.16816.F32 R80, R24.reuse, R22, R108 ;  /* 0x000000161850723c */ /* 0x040fe2000000186c */
[----:B------:R-:W5:Y:S05]  /*3980*/  LDSM.16.M88.4 R20, [R232+0x6000] ;  /* 0x00600000e814783b */ /* 0x000f6a0000000200 */
[C---:B------:R-:W-:Y:S06]  /*3990*/  HMMA.16816.F32 R96, R24.reuse, R44, R72 ;  /* 0x0000002c1860723c */ /* 0x040fec0000001848 */
[C---:B------:R-:W-:Y:S06]  /*39a0*/  HMMA.16816.F32 R72, R24.reuse, R64, R132 ;  /* 0x000000401848723c */ /* 0x040fec0000001884 */
[C---:B------:R-:W-:Y:S06]  /*39b0*/  HMMA.16816.F32 R92, R24.reuse, R46, R40 ;  /* 0x0000002e185c723c */ /* 0x040fec0000001828 */
[C---:B------:R-:W-:Y:S06]  /*39c0*/  HMMA.16816.F32 R76, R24.reuse, R60, R120 ;  /* 0x0000003c184c723c */ /* 0x040fec0000001878 */
[C---:B------:R-:W-:Y:S01]  /*39d0*/  HMMA.16816.F32 R88, R24.reuse, R62, R128 ;  /* 0x0000003e1858723c */ /* 0x040fe20000001880 */
[----:B------:R-:W-:Y:S05]  /*39e0*/  LDSM.16.M88.4 R60, [R235+0x3000] ;  /* 0x00300000eb3c783b */ /* 0x000fea0000000200 */
[----:B------:R-:W-:Y:S01]  /*39f0*/  HMMA.16816.F32 R64, R24, R66, R116 ;  /* 0x000000421840723c */ /* 0x000fe20000001874 */
[----:B------:R-:W5:Y:S05]  /*3a00*/  LDSM.16.M88.4 R24, [R232+0x4000] ;  /* 0x00400000e818783b */ /* 0x000f6a0000000200 */
[C---:B-1----:R-:W-:Y:S06]  /*3a10*/  HMMA.16816.F32 R48, R8.reuse, R36, R112 ;  /* 0x000000240830723c */ /* 0x042fec0000001870 */
[----:B--2---:R-:W-:Y:S01]  /*3a20*/  HMMA.16816.F32 R40, R8, R32, R68 ;  /* 0x000000200828723c */ /* 0x004fe20000001844 */
[----:B------:R-:W1:Y:S05]  /*3a30*/  LDSM.16.M88.4 R68, [R235+0x3800] ;  /* 0x00380000eb44783b */ /* 0x000e6a0000000200 */
[----:B---3--:R-:W-:Y:S06]  /*3a40*/  HMMA.16816.F32 R96, R12, R36, R96 ;  /* 0x000000240c60723c */ /* 0x008fec0000001860 */
[C---:B----4-:R-:W-:Y:S06]  /*3a50*/  HMMA.16816.F32 R112, R8.reuse, R28, R148 ;  /* 0x0000001c0870723c */ /* 0x050fec0000001894 */
[C---:B-----5:R-:W-:Y:S06]  /*3a60*/  HMMA.16816.F32 R108, R8.reuse, R18, R104 ;  /* 0x00000012086c723c */ /* 0x060fec0000001868 */
[C---:B------:R-:W-:Y:S06]  /*3a70*/  HMMA.16816.F32 R44, R8.reuse, R38, R124 ;  /* 0x00000026082c723c */ /* 0x040fec000000187c */
[C---:B------:R-:W-:Y:S06]  /*3a80*/  HMMA.16816.F32 R100, R8.reuse, R34, R152 ;  /* 0x000000220864723c */ /* 0x040fec0000001898 */
[C---:B------:R-:W-:Y:S06]  /*3a90*/  HMMA.16816.F32 R120, R8.reuse, R30, R144 ;  /* 0x0000001e0878723c */ /* 0x040fec0000001890 */
[-C--:B------:R-:W-:Y:S06]  /*3aa0*/  HMMA.16816.F32 R116, R8, R16.reuse, R140 ;  /* 0x000000100874723c */ /* 0x080fec000000188c */
[C---:B------:R-:W-:Y:S06]  /*3ab0*/  HMMA.16816.F32 R72, R12.reuse, R16, R72 ;  /* 0x000000100c48723c */ /* 0x040fec0000001848 */
[----:B------:R-:W-:Y:S01]  /*3ac0*/  HMMA.16816.F32 R64, R12, R18, R64 ;  /* 0x000000120c40723c */ /* 0x000fe20000001840 */
[----:B------:R-:W-:Y:S05]  /*3ad0*/  LDSM.16.M88.4 R16, [R234+0x4000] ;  /* 0x00400000ea10783b */ /* 0x000fea0000000200 */
[----:B------:R-:W-:Y:S01]  /*3ae0*/  HMMA.16816.F32 R104, R20, R56, R48 ;  /* 0x000000381468723c */ /* 0x000fe20000001830 */
[----:B------:R-:W2:Y:S05]  /*3af0*/  LDSM.16.M88.4 R48, [R230+0xa000] ;  /* 0x00a00000e630783b */ /* 0x000eaa0000000200 */
[C---:B------:R-:W-:Y:S06]  /*3b00*/  HMMA.16816.F32 R8, R12.reuse, R28, R76 ;  /* 0x0000001c0c08723c */ /* 0x040fec000000184c */
[C---:B------:R-:W-:Y:S01]  /*3b10*/  HMMA.16816.F32 R92, R12.reuse, R38, R92 ;  /* 0x000000260c5c723c */ /* 0x040fe2000000185c */
[----:B------:R-:W-:Y:S05]  /*3b20*/  LDSM.16.M88.4 R36, [R230+0xb800] ;  /* 0x00b80000e624783b */ /* 0x000fea0000000200 */
[C---:B------:R-:W-:Y:S06]  /*3b30*/  HMMA.16816.F32 R84, R12.reuse, R32, R84 ;  /* 0x000000200c54723c */ /* 0x040fec0000001854 */
[C---:B------:R-:W-:Y:S06]  /*3b40*/  HMMA.16816.F32 R28, R12.reuse, R30, R88 ;  /* 0x0000001e0c1c723c */ /* 0x040fec0000001858 */
[----:B------:R-:W-:Y:S01]  /*3b50*/  HMMA.16816.F32 R80, R12, R34, R80 ;  /* 0x000000220c50723c */ /* 0x000fe20000001850 */
[----:B------:R-:W3:Y:S04]  /*3b60*/  LDSM.16.M88.4 R12, [R234+0x6000] ;  /* 0x00600000ea0c783b */ /* 0x000ee80000000200 */
[----:B------:R-:W-:Y:S01]  /*3b70*/  LDSM.16.M88.4 R32, [R229+0x2000] ;  /* 0x00200000e520783b */ /* 0x000fe20000000200 */
[----:B------:R-:W-:Y:S06]  /*3b80*/  HMMA.16816.F32 R88, R24, R56, R96 ;  /* 0x000000381858723c */ /* 0x000fec0000001860 */
[C---:B------:R-:W-:Y:S06]  /*3b90*/  HMMA.16816.F32 R124, R20.reuse, R60, R112 ;  /* 0x0000003c147c723c */ /* 0x040fec0000001870 */
[C---:B------:R-:W-:Y:S01]  /*3ba0*/  HMMA.16816.F32 R140, R20.reuse, R58, R44 ;  /* 0x0000003a148c723c */ /* 0x040fe2000000182c */
[----:B------:R-:W-:Y:S05]  /*3bb0*/  LDSM.16.M88.4 R44, [R230+0xa800] ;  /* 0x00a80000e62c783b */ /* 0x000fea0000000200 */
[C---:B------:R-:W-:Y:S01]  /*3bc0*/  HMMA.16816.F32 R132, R20.reuse, R52, R40 ;  /* 0x000000341484723c */ /* 0x040fe20000001828 */
[----:B------:R-:W-:Y:S05]  /*3bd0*/  LDSM.16.M88.4 R40, [R230+0xb000] ;  /* 0x00b00000e628783b */ /* 0x000fea0000000200 */
[C---:B------:R-:W-:Y:S06]  /*3be0*/  HMMA.16816.F32 R128, R20.reuse, R54, R100 ;  /* 0x000000361480723c */ /* 0x040fec0000001864 */
[C---:B------:R-:W-:Y:S06]  /*3bf0*/  HMMA.16816.F32 R112, R20.reuse, R62, R120 ;  /* 0x0000003e1470723c */ /* 0x040fec0000001878 */
[C---:B-1----:R-:W-:Y:S06]  /*3c00*/  HMMA.16816.F32 R116, R20.reuse, R68, R116 ;  /* 0x000000441474723c */ /* 0x042fec0000001874 */
[----:B------:R-:W-:Y:S01]  /*3c10*/  HMMA.16816.F32 R108, R20, R70, R108 ;  /* 0x00000046146c723c */ /* 0x000fe2000000186c */
[----:B------:R-:W1:Y:S05]  /*3c20*/  LDSM.16.M88.4 R20, [R233+0x4000] ;  /* 0x00400000e914783b */ /* 0x000e6a0000000200 */
[C---:B------:R-:W-:Y:S06]  /*3c30*/  HMMA.16816.F32 R100, R24.reuse, R58, R92 ;  /* 0x0000003a1864723c */ /* 0x040fec000000185c */
[C---:B------:R-:W-:Y:S06]  /*3c40*/  HMMA.16816.F32 R96, R24.reuse, R52, R84 ;  /* 0x000000341860723c */ /* 0x040fec0000001854 */
[----:B------:R-:W-:Y:S01]  /*3c50*/  HMMA.16816.F32 R84, R24, R60, R8 ;  /* 0x0000003c1854723c */ /* 0x000fe20000001808 */
[----:B------:R-:W4:Y:S05]  /*3c60*/  LDSM.16.M88.4 R8, [R233+0x6000] ;  /* 0x00600000e908783b */ /* 0x000f2a0000000200 */
[----:B--2---:R-:W-:Y:S06]  /*3c70*/  HMMA.16816.F32 R56, R16, R48, R88 ;  /* 0x000000301038723c */ /* 0x004fec0000001858 */
[C---:B------:R-:W-:Y:S01]  /*3c80*/  HMMA.16816.F32 R92, R24.reuse, R54, R80 ;  /* 0x00000036185c723c */ /* 0x040fe20000001850 */
[----:B------:R-:W-:Y:S05]  /*3c90*/  LDSM.16.M88.4 R52, [R229+0x3000] ;  /* 0x00300000e534783b */ /* 0x000fea0000000200 */
[C---:B------:R-:W-:Y:S01]  /*3ca0*/  HMMA.16816.F32 R80, R24.reuse, R62, R28 ;  /* 0x0000003e1850723c */ /* 0x040fe2000000181c */
[----:B------:R-:W2:Y:S05]  /*3cb0*/  LDSM.16.M88.4 R28, [R229+0x2800] ;  /* 0x00280000e51c783b */ /* 0x000eaa0000000200 */
[----:B------:R-:W-:Y:S01]  /*3cc0*/  HMMA.16816.F32 R76, R24, R68, R72 ;  /* 0x00000044184c723c */ /* 0x000fe20000001848 */
[----:B------:R-:W5:Y:S01]  /*3cd0*/  LDSM.16.M88.4 R72, [R229+0x3800] ;  /* 0x00380000e548783b */ /* 0x000f620000000200 */
[----:B------:R-:W-:-:S04]  /*3ce0*/  DEPBAR.LE SB0, 0x0 ;  /* 0x000080000000791a */ /* 0x000fc80000000000 */
[----:B------:R-:W-:Y:S06]  /*3cf0*/  HMMA.16816.F32 R64, R24, R70, R64 ;  /* 0x000000461840723c */ /* 0x000fec0000001840 */
[C---:B---3--:R-:W-:Y:S06]  /*3d00*/  HMMA.16816.F32 R60, R12.reuse, R48, R104 ;  /* 0x000000300c3c723c */ /* 0x048fec0000001868 */
[----:B------:R-:W-:Y:S06]  /*3d10*/  HMMA.16816.F32 R24, R12, R50, R140 ;  /* 0x000000320c18723c */ /* 0x000fec000000188c */
[----:B-1----:R-:W-:Y:S06]  /*3d20*/  HMMA.16816.F32 R56, R20, R32, R56 ;  /* 0x000000201438723c */ /* 0x002fec0000001838 */
[----:B------:R-:W-:Y:S06]  /*3d30*/  HMMA.16816.F32 R68, R12, R44, R132 ;  /* 0x0000002c0c44723c */ /* 0x000fec0000001884 */
[----:B------:R-:W-:Y:S06]  /*3d40*/  HMMA.16816.F32 R100, R16, R50, R100 ;  /* 0x000000321064723c */ /* 0x000fec0000001864 */
[C---:B------:R-:W-:Y:S06]  /*3d50*/  HMMA.16816.F32 R88, R12.reuse, R46, R128 ;  /* 0x0000002e0c58723c */ /* 0x040fec0000001880 */
[----:B------:R-:W-:Y:S01]  /*3d60*/  HMMA.16816.F32 R104, R12, R40, R124 ;  /* 0x000000280c68723c */ /* 0x000fe2000000187c */
[----:B------:R-:W-:Y:S01]  /*3d70*/  FMUL.FTZ R3, R56, UR6 ;  /* 0x0000000638037c20 */ /* 0x000fe20008410000 */
[----:B------:R-:W-:-:S04]  /*3d80*/  FMUL.FTZ R6, R57, UR6 ;  /* 0x0000000639067c20 */ /* 0x000fc80008410000 */
[C---:B------:R-:W-:Y:S01]  /*3d90*/  HMMA.16816.F32 R112, R12.reuse, R42, R112 ;  /* 0x0000002a0c70723c */ /* 0x040fe20000001870 */
[----:B------:R1:W-:Y:S05]  /*3da0*/  MUFU.TANH R56, R6 ;  /* 0x0000000600387308 */ /* 0x0003ea0000002400 */
[C---:B------:R-:W-:Y:S06]  /*3db0*/  HMMA.16816.F32 R116, R12.reuse, R36, R116 ;  /* 0x000000240c74723c */ /* 0x040fec0000001874 */
[----:B------:R-:W-:Y:S06]  /*3dc0*/  HMMA.16816.F32 R108, R12, R38, R108 ;  /* 0x000000260c6c723c */ /* 0x000fec000000186c */
[C---:B------:R-:W-:Y:S06]  /*3dd0*/  HMMA.16816.F32 R12, R16.reuse, R40, R84 ;  /* 0x00000028100c723c */ /* 0x040fec0000001854 */
[C---:B------:R-:W-:Y:S06]  /*3de0*/  HMMA.16816.F32 R96, R16.reuse, R44, R96 ;  /* 0x0000002c1060723c */ /* 0x040fec0000001860 */
[C---:B------:R-:W-:Y:S06]  /*3df0*/  HMMA.16816.F32 R80, R16.reuse, R42, R80 ;  /* 0x0000002a1050723c */ /* 0x040fec0000001850 */
[C---:B------:R-:W-:Y:S06]  /*3e00*/  HMMA.16816.F32 R92, R16.reuse, R46, R92 ;  /* 0x0000002e105c723c */ /* 0x040fec000000185c */
[C---:B------:R-:W-:Y:S06]  /*3e10*/  HMMA.16816.F32 R76, R16.reuse, R36, R76 ;  /* 0x00000024104c723c */ /* 0x040fec000000184c */
[----:B------:R-:W-:Y:S06]  /*3e20*/  HMMA.16816.F32 R64, R16, R38, R64 ;  /* 0x000000261040723c */ /* 0x000fec0000001840 */
[----:B----4-:R-:W-:Y:S01]  /*3e30*/  HMMA.16816.F32 R60, R8, R32, R60 ;  /* 0x00000020083c723c */ /* 0x010fe2000000183c */
[----:B------:R-:W-:-:S05]  /*3e40*/  IMAD.SHL.U32 R18, R175, 0x2, RZ ;  /* 0x00000002af127824 */ /* 0x000fca00078e00ff */
[----:B------:R-:W-:Y:S01]  /*3e50*/  HMMA.16816.F32 R36, R8, R34, R24 ;  /* 0x000000220824723c */ /* 0x000fe20000001818 */
[----:B------:R-:W-:-:S05]  /*3e60*/  LOP3.LUT R18, R18, 0x6, RZ, 0xc0, !PT ;  /* 0x0000000612127812 */ /* 0x000fca00078ec0ff */
[----:B--2---:R-:W-:Y:S01]  /*3e70*/  HMMA.16816.F32 R24, R8, R28, R68 ;  /* 0x0000001c0818723c */ /* 0x004fe20000001844 */
[----:B------:R2:W3:Y:S05]  /*3e80*/  MUFU.TANH R68, R3 ;  /* 0x0000000300447308 */ /* 0x0004ea0000002400 */
[----:B------:R-:W-:Y:S06]  /*3e90*/  HMMA.16816.F32 R32, R20, R34, R100 ;  /* 0x000000221420723c */ /* 0x000fec0000001864 */
[----:B------:R-:W-:Y:S01]  /*3ea0*/  HMMA.16816.F32 R40, R8, R30, R88 ;  /* 0x0000001e0828723c */ /* 0x000fe20000001858 */
[----:B------:R-:W-:Y:S01]  /*3eb0*/  FMUL.FTZ R7, R60, UR6 ;  /* 0x000000063c077c20 */ /* 0x000fe20008410000 */
[----:B-1----:R-:W-:Y:S01]  /*3ec0*/  FMUL.FTZ R6, R61, UR6 ;  /* 0x000000063d067c20 */ /* 0x002fe20008410000 */
[----:B--2---:R-:W-:-:S03]  /*3ed0*/  IMAD.U32 R3, RZ, RZ, UR16 ;  /* 0x00000010ff037e24 */ /* 0x004fc6000f8e00ff */
[C---:B------:R-:W-:Y:S01]  /*3ee0*/  HMMA.16816.F32 R44, R8.reuse, R52, R104 ;  /* 0x00000034082c723c */ /* 0x040fe20000001868 */
[----:B------:R-:W-:Y:S01]  /*3ef0*/  FMUL.FTZ R36, R36, UR6 ;  /* 0x0000000624247c20 */ /* 0x000fe20008410000 */
[----:B------:R-:W-:Y:S01]  /*3f00*/  FMUL.FTZ R38, R38, UR6 ;  /* 0x0000000626267c20 */ /* 0x000fe20008410000 */
[----:B------:R-:W-:Y:S02]  /*3f10*/  IMAD R18, R3, 0x40, R18 ;  /* 0x0000004003127824 */ /* 0x000fe400078e0212 */
[----:B------:R-:W-:Y:S01]  /*3f20*/  FMUL.FTZ R3, R58, UR6 ;  /* 0x000000063a037c20 */ /* 0x000fe20008410000 */
[----:B------:R-:W-:Y:S01]  /*3f30*/  FMUL.FTZ R70, R27, UR6 ;  /* 0x000000061b467c20 */ /* 0x000fe20008410000 */
[----:B------:R-:W-:Y:S01]  /*3f40*/  HMMA.16816.F32 R48, R8, R54, R112 ;  /* 0x000000360830723c */ /* 0x000fe20000001870 */
[C---:B------:R-:W-:Y:S01]  /*3f50*/  VIADD R16, R18.reuse, 0x1 ;  /* 0x0000000112107836 */ /* 0x040fe20000000000 */
[----:B------:R1:W-:Y:S01]  /*3f60*/  MUFU.TANH R58, R3 ;  /* 0x00000003003a7308 */ /* 0x0003e20000002400 */
[----:B------:R-:W-:-:S02]  /*3f70*/  ISETP.GE.AND P2, PT, R18, UR23, PT ;  /* 0x0000001712007c0c */ /* 0x000fc4000bf46270 */
[----:B------:R-:W-:Y:S01]  /*3f80*/  FMUL.FTZ R19, R32, UR6 ;  /* 0x0000000620137c20 */ /* 0x000fe20008410000 */
[C---:B-----5:R-:W-:Y:S01]  /*3f90*/  HMMA.16816.F32 R116, R8.reuse, R72, R116 ;  /* 0x000000480874723c */ /* 0x060fe20000001874 */
[----:B------:R-:W-:Y:S01]  /*3fa0*/  FMUL.FTZ R17, R33, UR6 ;  /* 0x0000000621117c20 */ /* 0x000fe20008410000 */
[----:B------:R-:W-:Y:S01]  /*3fb0*/  FMUL.FTZ R33, R35, UR6 ;  /* 0x0000000623217c20 */ /* 0x000fe20008410000 */
[----:B------:R-:W-:Y:S01]  /*3fc0*/  FMUL.FTZ R34, R34, UR6 ;  /* 0x0000000622227c20 */ /* 0x000fe20008410000 */
[----:B------:R-:W-:Y:S01]  /*3fd0*/  MUFU.TANH R32, R7 ;  /* 0x0000000700207308 */ /* 0x000fe20000002400 */
[----:B------:R-:W-:Y:S01]  /*3fe0*/  FMUL.FTZ R85, R43, UR6 ;  /* 0x000000062b557c20 */ /* 0x000fe20008410000 */
[----:B------:R-:W-:Y:S01]  /*3ff0*/  HMMA.16816.F32 R108, R8, R74, R108 ;  /* 0x0000004a086c723c */ /* 0x000fe2000000186c */
[----:B------:R-:W-:-:S05]  /*4000*/  ISETP.GE.AND P1, PT, R16, UR23, PT ;  /* 0x0000001710007c0c */ /* 0x000fca000bf26270 */
[C---:B------:R-:W-:Y:S01]  /*4010*/  HMMA.16816.F32 R12, R20.reuse, R52, R12 ;  /* 0x00000034140c723c */ /* 0x040fe2000000180c */
[----:B-1----:R-:W-:Y:S01]  /*4020*/  FMUL.FTZ R3, R59, UR6 ;  /* 0x000000063b037c20 */ /* 0x002fe20008410000 */
[----:B------:R-:W-:Y:S01]  /*4030*/  FMUL.FTZ R59, R37, UR6 ;  /* 0x00000006253b7c20 */ /* 0x000fe20008410000 */
[----:B------:R-:W-:Y:S01]  /*4040*/  FMUL.FTZ R86, R46, UR6 ;  /* 0x000000062e567c20 */ /* 0x000fe20008410000 */
[----:B------:R-:W-:Y:S01]  /*4050*/  MUFU.TANH R37, R6 ;  /* 0x0000000600257308 */ /* 0x000fe20000002400 */
[----:B------:R-:W-:Y:S01]  /*4060*/  FMUL.FTZ R84, R44, UR6 ;  /* 0x000000062c547c20 */ /* 0x000fe20008410000 */
[----:B------:R-:W-:Y:S01]  /*4070*/  HMMA.16816.F32 R8, R20, R28, R96 ;  /* 0x0000001c1408723c */ /* 0x000fe20000001860 */
[----:B------:R-:W-:Y:S01]  /*4080*/  FMUL.FTZ R91, R47, UR6 ;  /* 0x000000062f5b7c20 */ /* 0x000fe20008410000 */
[----:B------:R-:W-:-:S04]  /*4090*/  FMUL.FTZ R89, R45, UR6 ;  /* 0x000000062d597c20 */ /* 0x000fc80008410000 */
[C---:B------:R-:W-:Y:S01]  /*40a0*/  HMMA.16816.F32 R52, R20.reuse, R54, R80 ;  /* 0x000000361434723c */ /* 0x040fe20000001850 */
[----:B------:R-:W-:Y:S01]  /*40b0*/  FMUL.FTZ R96, R49, UR6 ;  /* 0x0000000631607c20 */ /* 0x000fe20008410000 */
[----:B------:R-:W-:Y:S01]  /*40c0*/  MUFU.TANH R19, R19 ;  /* 0x0000001300137308 */ /* 0x000fe20000002400 */
[----:B------:R-:W-:Y:S01]  /*40d0*/  FMUL.FTZ R97, R50, UR6 ;  /* 0x0000000632617c20 */ /* 0x000fe20008410000 */
[----:B------:R-:W-:Y:S02]  /*40e0*/  FMUL.FTZ R98, R51, UR6 ;  /* 0x0000000633627c20 */ /* 0x000fe40008410000 */
[C---:B------:R-:W-:Y:S04]  /*40f0*/  HMMA.16816.F32 R28, R20.reuse, R30, R92 ;  /* 0x0000001e141c723c */ /* 0x040fe8000000185c */
[----:B------:R-:W-:Y:S02]  /*4100*/  MUFU.TANH R33, R33 ;  /* 0x0000002100217308 */ /* 0x000fe40000002400 */
[----:B------:R-:W-:Y:S01]  /*4110*/  HMMA.16816.F32 R76, R20, R72, R76 ;  /* 0x00000048144c723c */ /* 0x000fe2000000184c */
[----:B------:R-:W-:Y:S01]  /*4120*/  FMUL.FTZ R88, R15, UR6 ;  /* 0x000000060f587c20 */ /* 0x000fe20008410000 */
[----:B------:R-:W-:Y:S01]  /*4130*/  IADD3 R15, R18, 0x8, RZ ;  /* 0x00000008120f7810 */ /* 0x000fe20007ffe0ff */
[----:B------:R-:W-:Y:S01]  /*4140*/  FMUL.FTZ R87, R13, UR6 ;  /* 0x000000060d577c20 */ /* 0x000fe20008410000 */
[----:B------:R-:W-:-:S02]  /*4150*/  FMUL.FTZ R95, R48, UR6 ;  /* 0x00000006305f7c20 */ /* 0x000fc40008410000 */
[----:B------:R-:W-:Y:S01]  /*4160*/  HMMA.16816.F32 R80, R20, R74, R64 ;  /* 0x0000004a1450723c */ /* 0x000fe20000001840 */
[----:B------:R-:W-:Y:S01]  /*4170*/  FMUL.FTZ R8, R8, UR6 ;  /* 0x0000000608087c20 */ /* 0x000fe20008410000 */
[----:B------:R-:W-:Y:S01]  /*4180*/  FMUL.FTZ R9, R9, UR6 ;  /* 0x0000000609097c20 */ /* 0x000fe20008410000 */
[----:B------:R-:W-:Y:S01]  /*4190*/  FMUL.FTZ R60, R10, UR6 ;  /* 0x000000060a3c7c20 */ /* 0x000fe20008410000 */
[----:B------:R-:W-:Y:S01]  /*41a0*/  FMUL.FTZ R72, R40, UR6 ;  /* 0x0000000628487c20 */ /* 0x000fe20008410000 */
[----:B------:R-:W-:Y:S01]  /*41b0*/  MUFU.TANH R13, R8 ;  /* 0x00000008000d7308 */ /* 0x000fe20000002400 */
[----:B------:R-:W-:Y:S01]  /*41c0*/  FMUL.FTZ R93, R54, UR6 ;  /* 0x00000006365d7c20 */ /* 0x000fe20008410000 */
[----:B------:R-:W-:Y:S01]  /*41d0*/  FMUL.FTZ R21, R62, UR6 ;  /* 0x000000063e157c20 */ /* 0x000fe20008410000 */
[----:B------:R-:W-:Y:S01]  /*41e0*/  FMUL.FTZ R62, R39, UR6 ;  /* 0x00000006273e7c20 */ /* 0x000fe20008410000 */
[----:B------:R-:W-:Y:S01]  /*41f0*/  FMUL.FTZ R22, R63, UR6 ;  /* 0x000000063f167c20 */ /* 0x000fe20008410000 */
[----:B------:R-:W-:Y:S01]  /*4200*/  FMUL.FTZ R75, R14, UR6 ;  /* 0x000000060e4b7c20 */ /* 0x000fe20008410000 */
[----:B------:R-:W-:Y:S01]  /*4210*/  FMUL.FTZ R64, R24, UR6 ;  /* 0x0000000618407c20 */ /* 0x000fe20008410000 */
[----:B------:R-:W-:Y:S01]  /*4220*/  FMUL.FTZ R65, R25, UR6 ;  /* 0x0000000619417c20 */ /* 0x000fe20008410000 */
[----:B------:R1:W-:Y:S01]  /*4230*/  MUFU.TANH R39, R3 ;  /* 0x0000000300277308 */ /* 0x0003e20000002400 */
[----:B------:R-:W-:Y:S01]  /*4240*/  FMUL.FTZ R24, R12, UR6 ;  /* 0x000000060c187c20 */ /* 0x000fe20008410000 */
[----:B------:R-:W-:-:S02]  /*4250*/  VIADD R25, R18, 0x18 ;  /* 0x0000001812197836 */ /* 0x000fc40000000000 */
[----:B------:R-:W-:Y:S01]  /*4260*/  FMUL.FTZ R63, R11, UR6 ;  /* 0x000000060b3f7c20 */ /* 0x000fe20008410000 */
[----:B------:R-:W-:Y:S01]  /*4270*/  FMUL.FTZ R20, R28, UR6 ;  /* 0x000000061c147c20 */ /* 0x000fe20008410000 */
[----:B------:R-:W-:Y:S01]  /*4280*/  FMUL.FTZ R23, R29, UR6 ;  /* 0x000000061d177c20 */ /* 0x000fe20008410000 */
[----:B------:R-:W-:Y:S01]  /*4290*/  FMUL.FTZ R90, R52, UR6 ;  /* 0x00000006345a7c20 */ /* 0x000fe20008410000 */
[----:B------:R-:W-:Y:S01]  /*42a0*/  FMUL.FTZ R66, R26, UR6 ;  /* 0x000000061a427c20 */ /* 0x000fe20008410000 */
[----:B------:R2:W-:Y:S01]  /*42b0*/  MUFU.TANH R27, R21 ;  /* 0x00000015001b7308 */ /* 0x0005e20000002400 */
[----:B------:R-:W-:Y:S02]  /*42c0*/  VIADD R26, R18, 0x20 ;  /* 0x00000020121a7836 */ /* 0x000fe40000000000 */
[----:B------:R-:W-:Y:S01]  /*42d0*/  FMUL.FTZ R92, R53, UR6 ;  /* 0x00000006355c7c20 */ /* 0x000fe20008410000 */
[----:B------:R-:W-:Y:S01]  /*42e0*/  FMUL.FTZ R74, R41, UR6 ;  /* 0x00000006294a7c20 */ /* 0x000fe20008410000 */
[----:B------:R-:W-:Y:S01]  /*42f0*/  FMUL.FTZ R69, R30, UR6 ;  /* 0x000000061e457c20 */ /* 0x000fe20008410000 */
[----:B------:R-:W-:Y:S01]  /*4300*/  FMUL.FTZ R71, R31, UR6 ;  /* 0x000000061f477c20 */ /* 0x000fe20008410000 */
[----:B------:R-:W-:Y:S01]  /*4310*/  FMUL.FTZ R73, R42, UR6 ;  /* 0x000000062a497c20 */ /* 0x000fe20008410000 */
[----:B------:R-:W-:Y:S01]  /*4320*/  ISETP.GE.AND P0, PT, R15, UR23, PT ;  /* 0x000000170f007c0c */ /* 0x000fe2000bf06270 */
[----:B------:R4:W5:Y:S01]  /*4330*/  MUFU.TANH R14, R17 ;  /* 0x00000011000e7308 */ /* 0x0009620000002400 */
[----:B-1----:R-:W-:Y:S01]  /*4340*/  MOV R3, UR23 ;  /* 0x0000001700037c02 */ /* 0x002fe20008000f00 */
[----:B------:R-:W-:Y:S01]  /*4350*/  FMUL.FTZ R94, R55, UR6 ;  /* 0x00000006375e7c20 */ /* 0x000fe20008410000 */
[----:B------:R-:W-:-:S02]  /*4360*/  ISETP.GE.AND P3, PT, R25, UR23, PT ;  /* 0x0000001719007c0c */ /* 0x000fc4000bf66270 */
[----:B------:R-:W-:-:S03]  /*4370*/  IADD3 R3, R3, -UR24, R158 ;  /* 0x8000001803037c10 */ /* 0x000fc6000fffe09e */
[----:B------:R1:W-:Y:S01]  /*4380*/  MUFU.TANH R35, R22 ;  /* 0x0000001600237308 */ /* 0x0003e20000002400 */
[C---:B--2---:R-:W-:Y:S02]  /*4390*/  VIADD R21, R18.reuse, 0x10 ;  /* 0x0000001012157836 */ /* 0x044fe40000000000 */
[C---:B------:R-:W-:Y:S02]  /*43a0*/  IMAD.IADD R5, R3.reuse, 0x1, -R18 ;  /* 0x0000000103057824 */ /* 0x040fe400078e0a12 */
[----:B------:R-:W-:Y:S01]  /*43b0*/  IMAD.IADD R7, R3, 0x1, -R16 ;  /* 0x0000000103077824 */ /* 0x000fe200078e0a10 */
[----:B------:R-:W-:Y:S01]  /*43c0*/  ISETP.GE.AND P5, PT, R21, UR23, PT ;  /* 0x0000001715007c0c */ /* 0x000fe2000bfa6270 */
[C---:B------:R-:W-:Y:S01]  /*43d0*/  IMAD.IADD R8, R3.reuse, 0x1, -R21 ;  /* 0x0000000103087824 */ /* 0x040fe200078e0a15 */
[----:B------:R-:W-:Y:S01]  /*43e0*/  IABS R6, R5 ;  /* 0x0000000500067213 */ /* 0x000fe20000000000 */
[----:B----4-:R-:W-:Y:S01]  /*43f0*/  VIADD R17, R18, 0x9 ;  /* 0x0000000912117836 */ /* 0x010fe20000000000 */
[----:B------:R-:W-:Y:S01]  /*4400*/  IABS R5, R7 ;  /* 0x0000000700057213 */ /* 0x000fe20000000000 */
[----:B------:R2:W4:Y:S01]  /*4410*/  MUFU.TANH R12, R9 ;  /* 0x00000009000c7308 */ /* 0x0005220000002400 */
[----:B------:R-:W-:Y:S01]  /*4420*/  I2FP.F32.S32 R6, R6 ;  /* 0x0000000600067245 */ /* 0x000fe20000201400 */
[----:B------:R-:W-:Y:S01]  /*4430*/  IMAD.IADD R11, R3, 0x1, -R25 ;  /* 0x00000001030b7824 */ /* 0x000fe200078e0a19 */
[----:B------:R-:W-:-:S02]  /*4440*/  I2FP.F32.S32 R5, R5 ;  /* 0x0000000500057245 */ /* 0x000fc40000201400 */
[----:B------:R-:W-:Y:S01]  /*4450*/  ISETP.GE.AND P6, PT, R17, UR23, PT ;  /* 0x0000001711007c0c */ /* 0x000fe2000bfc6270 */
[----:B---3--:R-:W-:Y:S01]  /*4460*/  FFMA.FTZ R46, R6, -UR5, R68 ;  /* 0x80000005062e7c23 */ /* 0x008fe20008010044 */
[----:B-1----:R-:W-:Y:S02]  /*4470*/  VIADD R22, R18, 0x11 ;  /* 0x0000001112167836 */ /* 0x002fe40000000000 */
[----:B------:R-:W-:Y:S01]  /*4480*/  FFMA.FTZ R49, R5, -UR5, R56 ;  /* 0x8000000505317c23 */ /* 0x000fe20008010038 */
[C---:B------:R-:W-:Y:S01]  /*4490*/  IADD3 R6, R3.reuse, -R15, RZ ;  /* 0x8000000f03067210 */ /* 0x040fe20007ffe0ff */
[----:B------:R-:W-:Y:S01]  /*44a0*/  IMAD.IADD R5, R3, 0x1, -R17 ;  /* 0x0000000103057824 */ /* 0x000fe200078e0a11 */
[----:B------:R-:W-:Y:S01]  /*44b0*/  MUFU.TANH R29, R34 ;  /* 0x00000022001d7308 */ /* 0x000fe20000002400 */
[----:B------:R-:W-:Y:S01]  /*44c0*/  FSEL R166, R46, -INF , !P2 ;  /* 0xff8000002ea67808 */ /* 0x000fe20005000000 */
[----:B------:R-:W-:Y:S01]  /*44d0*/  FMUL.FTZ R68, R83, UR6 ;  /* 0x0000000653447c20 */ /* 0x000fe20008410000 */
[----:B------:R-:W-:-:S02]  /*44e0*/  IABS R10, R6 ;  /* 0x00000006000a7213 */ /* 0x000fc40000000000 */
[----:B------:R-:W-:Y:S01]  /*44f0*/  IABS R7, R5 ;  /* 0x0000000500077213 */ /* 0x000fe20000000000 */
[----:B--2---:R-:W-:Y:S01]  /*4500*/  IMAD.IADD R9, R3, 0x1, -R22 ;  /* 0x0000000103097824 */ /* 0x004fe200078e0a16 */
[----:B------:R-:W-:Y:S01]  /*4510*/  IABS R6, R8 ;  /* 0x0000000800067213 */ /* 0x000fe20000000000 */
[----:B------:R-:W-:Y:S01]  /*4520*/  MUFU.TANH R31, R59 ;  /* 0x0000003b001f7308 */ /* 0x000fe20000002400 */
[----:B------:R-:W-:Y:S02]  /*4530*/  IABS R8, R11 ;  /* 0x0000000b00087213 */ /* 0x000fe40000000000 */
[----:B------:R-:W-:Y:S02]  /*4540*/  IABS R5, R9 ;  /* 0x0000000900057213 */ /* 0x000fe40000000000 */
[----:B------:R-:W-:Y:S01]  /*4550*/  MOV R9, R7 ;  /* 0x0000000700097202 */ /* 0x000fe20000000f00 */
[----:B------:R-:W-:Y:S01]  /*4560*/  IMAD.MOV.U32 R7, RZ, RZ, R6 ;  /* 0x000000ffff077224 */ /* 0x000fe200078e0006 */
[----:B------:R-:W-:Y:S01]  /*4570*/  ISETP.GE.AND P4, PT, R22, UR23, PT ;  /* 0x0000001716007c0c */ /* 0x000fe2000bf86270 */
[----:B------:R-:W1:Y:S01]  /*4580*/  MUFU.TANH R11, R20 ;  /* 0x00000014000b7308 */ /* 0x000e620000002400 */
[----:B------:R-:W-:Y:S01]  /*4590*/  IMAD.MOV.U32 R6, RZ, RZ, R5 ;  /* 0x000000ffff067224 */ /* 0x000fe200078e0005 */
[----:B------:R-:W-:Y:S01]  /*45a0*/  I2FP.F32.S32 R9, R9 ;  /* 0x0000000900097245 */ /* 0x000fe20000201400 */
[----:B------:R-:W-:Y:S01]  /*45b0*/  IMAD.MOV.U32 R5, RZ, RZ, R8 ;  /* 0x000000ffff057224 */ /* 0x000fe200078e0008 */
[----:B------:R-:W-:-:S02]  /*45c0*/  I2FP.F32.S32 R7, R7 ;  /* 0x0000000700077245 */ /* 0x000fc40000201400 */
[----:B------:R-:W-:Y:S01]  /*45d0*/  I2FP.F32.S32 R8, R10 ;  /* 0x0000000a00087245 */ /* 0x000fe20000201400 */
[----:B-----5:R-:W-:Y:S01]  /*45e0*/  FFMA.FTZ R53, R9, -UR5, R14 ;  /* 0x8000000509357c23 */ /* 0x020fe2000801000e */
[----:B------:R-:W-:Y:S01]  /*45f0*/  I2FP.F32.S32 R6, R6 ;  /* 0x0000000600067245 */ /* 0x000fe20000201400 */
[----:B------:R-:W-:Y:S01]  /*4600*/  FFMA.FTZ R54, R7, -UR5, R13 ;  /* 0x8000000507367c23 */ /* 0x000fe2000801000d */
[----:B------:R-:W-:Y:S02]  /*4610*/  VIADD R7, R3, 0x8 ;  /* 0x0000000803077836 */ /* 0x000fe40000000000 */
[----:B------:R-:W-:Y:S01]  /*4620*/  FFMA.FTZ R52, R8, -UR5, R19 ;  /* 0x8000000508347c23 */ /* 0x000fe20008010013 */
[----:B------:R-:W-:Y:S01]  /*4630*/  I2FP.F32.S32 R5, R5 ;  /* 0x0000000500057245 */ /* 0x000fe20000201400 */
[----:B------:R2:W-:Y:S01]  /*4640*/  MUFU.TANH R19, R23 ;  /* 0x0000001700137308 */ /* 0x0005e20000002400 */
[----:B------:R-:W-:Y:S02]  /*4650*/  IMAD.IADD R8, R7, 0x1, -R18 ;  /* 0x0000000107087824 */ /* 0x000fe400078e0a12 */
[----:B----4-:R-:W-:Y:S01]  /*4660*/  FFMA.FTZ R57, R6, -UR5, R12 ;  /* 0x8000000506397c23 */ /* 0x010fe2000801000c */
[----:B------:R-:W-:Y:S01]  /*4670*/  IADD3 R6, R3, 0x40, RZ ;  /* 0x0000004003067810 */ /* 0x000fe20007ffe0ff */
[----:B-1----:R-:W-:Y:S01]  /*4680*/  FFMA.FTZ R67, R5, -UR5, R11 ;  /* 0x8000000505437c23 */ /* 0x002fe2000801000b */
[C---:B------:R-:W-:Y:S01]  /*4690*/  VIADD R5, R3.reuse, 0x48 ;  /* 0x0000004803057836 */ /* 0x040fe20000000000 */
[----:B------:R-:W-:Y:S01]  /*46a0*/  IABS R11, R8 ;  /* 0x00000008000b7213 */ /* 0x000fe20000000000 */
[----:B------:R-:W-:Y:S01]  /*46b0*/  IMAD.IADD R8, R3, 0x1, -R26 ;  /* 0x0000000103087824 */ /* 0x000fe200078e0a1a */
[----:B------:R-:W-:Y:S01]  /*46c0*/  IADD3 R10, -R18, R6, RZ ;  /* 0x00000006120a7210 */ /* 0x000fe20007ffe1ff */
[----:B------:R-:W-:Y:S01]  /*46d0*/  IMAD.IADD R12, R5, 0x1, -R18 ;  /* 0x00000001050c7824 */ /* 0x000fe200078e0a12 */
[----:B------:R-:W1:Y:S01]  /*46e0*/  MUFU.TANH R20, R24 ;  /* 0x0000001800147308 */ /* 0x000e620000002400 */
[----:B------:R-:W-:Y:S01]  /*46f0*/  IMAD.MOV.U32 R13, RZ, RZ, R11 ;  /* 0x000000ffff0d7224 */ /* 0x000fe200078e000b */
[----:B------:R-:W-:-:S02]  /*4700*/  IABS R14, R10 ;  /* 0x0000000a000e7213 */ /* 0x000fc40000000000 */
[----:B------:R-:W-:Y:S02]  /*4710*/  IABS R8, R8 ;  /* 0x0000000800087213 */ /* 0x000fe40000000000 */
[----:B------:R-:W-:Y:S01]  /*4720*/  IABS R10, R12 ;  /* 0x0000000c000a7213 */ /* 0x000fe20000000000 */
[----:B--2---:R-:W-:Y:S01]  /*4730*/  VIADD R23, R18, 0x19 ;  /* 0x0000001912177836 */ /* 0x004fe20000000000 */
[----:B------:R-:W-:Y:S01]  /*4740*/  MOV R11, R8 ;  /* 0x00000008000b7202 */ /* 0x000fe20000000f00 */
[----:B------:R-:W-:Y:S01]  /*4750*/  IMAD.MOV.U32 R8, RZ, RZ, R14 ;  /* 0x000000ffff087224 */ /* 0x000fe200078e000e */
[----:B------:R-:W2:Y:S01]  /*4760*/  MUFU.TANH R24, R36 ;  /* 0x0000002400187308 */ /* 0x000ea20000002400 */
[----:B------:R-:W-:Y:S01]  /*4770*/  IMAD.IADD R9, R3, 0x1, -R23 ;  /* 0x0000000103097824 */ /* 0x000fe200078e0a17 */
[----:B------:R-:W-:Y:S02]  /*4780*/  I2FP.F32.S32 R12, R11 ;  /* 0x0000000b000c7245 */ /* 0x000fe40000201400 */
[----:B------:R-:W-:Y:S01]  /*4790*/  I2FP.F32.S32 R11, R13 ;  /* 0x0000000d000b7245 */ /* 0x000fe20000201400 */
[----:B------:R-:W-:Y:S01]  /*47a0*/  IMAD.IADD R13, R6, 0x1, -R15 ;  /* 0x00000001060d7824 */ /* 0x000fe200078e0a0f */
[----:B------:R-:W-:Y:S01]  /*47b0*/  IABS R9, R9 ;  /* 0x0000000900097213 */ /* 0x000fe20000000000 */
[----:B-1----:R-:W-:Y:S01]  /*47c0*/  FFMA.FTZ R61, R12, -UR5, R20 ;  /* 0x800000050c3d7c23 */ /* 0x002fe20008010014 */
[----:B------:R-:W-:Y:S01]  /*47d0*/  MUFU.TANH R14, R60 ;  /* 0x0000003c000e7308 */ /* 0x000fe20000002400 */
[----:B------:R-:W-:Y:S01]  /*47e0*/  FFMA.FTZ R44, R11, -UR5, R58 ;  /* 0x800000050b2c7c23 */ /* 0x000fe2000801003a */
[----:B------:R-:W-:-:S02]  /*47f0*/  I2FP.F32.S32 R9, R9 ;  /* 0x0000000900097245 */ /* 0x000fc40000201400 */
[----:B------:R-:W-:Y:S02]  /*4800*/  IADD3 R11, -R15, R7, RZ ;  /* 0x000000070f0b7210 */ /* 0x000fe40007ffe1ff */
[----:B------:R-:W-:Y:S01]  /*4810*/  FSEL R173, R44, -INF , !P2 ;  /* 0xff8000002cad7808 */ /* 0x000fe20005000000 */
[----:B------:R-:W-:Y:S01]  /*4820*/  FFMA.FTZ R50, R9, -UR5, R19 ;  /* 0x8000000509327c23 */ /* 0x000fe20008010013 */
[----:B------:R-:W-:Y:S01]  /*4830*/  I2FP.F32.S32 R9, R8 ;  /* 0x0000000800097245 */ /* 0x000fe20000201400 */
[----:B------:R1:W-:Y:S01]  /*4840*/  MUFU.TANH R19, R62 ;  /* 0x0000003e00137308 */ /* 0x0003e20000002400 */
[----:B------:R-:W-:Y:S01]  /*4850*/  I2FP.F32.S32 R8, R10 ;  /* 0x0000000a00087245 */ /* 0x000fe20000201400 */
[----:B------:R-:W-:Y:S01]  /*4860*/  IMAD.IADD R10, R5, 0x1, -R16 ;  /* 0x00000001050a7824 */ /* 0x000fe200078e0a10 */
[----:B------:R-:W-:Y:S01]  /*4870*/  FSEL R168, R49, -INF , !P1 ;  /* 0xff80000031a87808 */ /* 0x000fe20004800000 */
[----:B------:R-:W-:Y:S01]  /*4880*/  FFMA.FTZ R41, R9, -UR5, R32 ;  /* 0x8000000509297c23 */ /* 0x000fe20008010020 */
[----:B------:R-:W-:-:S02]  /*4890*/  IMAD.IADD R9, R7, 0x1, -R16 ;  /* 0x0000000107097824 */ /* 0x000fc400078e0a10 */
[----:B------:R-:W-:Y:S01]  /*48a0*/  FFMA.FTZ R40, R8, -UR5, R27 ;  /* 0x8000000508287c23 */ /* 0x000fe2000801001b */
[----:B------:R-:W-:Y:S01]  /*48b0*/  IMAD.IADD R8, R6, 0x1, -R16 ;  /* 0x0000000106087824 */ /* 0x000fe200078e0a10 */
[----:B------:R-:W3:Y:S01]  /*48c0*/  MUFU.TANH R28, R38 ;  /* 0x00000026001c7308 */ /* 0x000ee20000002400 */
[----:B------:R-:W-:Y:S02]  /*48d0*/  FSEL R163, R52, -INF , !P0 ;  /* 0xff80000034a37808 */ /* 0x000fe40004000000 */
[----:B------:R-:W-:Y:S02]  /*48e0*/  IABS R12, R9 ;  /* 0x00000009000c7213 */ /* 0x000fe40000000000 */
[----:B------:R-:W-:Y:S02]  /*48f0*/  IABS R9, R8 ;  /* 0x0000000800097213 */ /* 0x000fe40000000000 */
[----:B------:R-:W-:Y:S01]  /*4900*/  IABS R8, R10 ;  /* 0x0000000a00087213 */ /* 0x000fe20000000000 */
[----:B------:R-:W-:Y:S01]  /*4910*/  MUFU.TANH R32, R63 ;  /* 0x0000003f00207308 */ /* 0x000fe20000002400 */
[----:B------:R-:W-:-:S02]  /*4920*/  IABS R10, R11 ;  /* 0x0000000b000a7213 */ /* 0x000fc40000000000 */
[----:B------:R-:W-:Y:S01]  /*4930*/  IABS R11, R13 ;  /* 0x0000000d000b7213 */ /* 0x000fe20000000000 */
[----:B------:R-:W-:Y:S01]  /*4940*/  IMAD.MOV.U32 R13, RZ, RZ, R12 ;  /* 0x000000ffff0d7224 */ /* 0x000fe200078e000c */
[----:B-1----:R-:W-:Y:S01]  /*4950*/  FSEL R62, R41, -INF , !P2 ;  /* 0xff800000293e7808 */ /* 0x002fe20005000000 */
[----:B------:R-:W-:Y:S01]  /*4960*/  IMAD.MOV.U32 R12, RZ, RZ, R9 ;  /* 0x000000ffff0c7224 */ /* 0x000fe200078e0009 */
[----:B------:R-:W-:Y:S01]  /*4970*/  FSEL R162, R53, -INF , !P6 ;  /* 0xff80000035a27808 */ /* 0x000fe20007000000 */
[----:B------:R-:W-:Y:S01]  /*4980*/  IMAD.MOV.U32 R9, RZ, RZ, R10 ;  /* 0x000000ffff097224 */ /* 0x000fe200078e000a */
[----:B------:R-:W-:Y:S01]  /*4990*/  MOV R10, R11 ;  /* 0x0000000b000a7202 */ /* 0x000fe20000000f00 */
[----:B------:R-:W-:Y:S01]  /*49a0*/  MUFU.TANH R16, R66 ;  /* 0x0000004200107308 */ /* 0x000fe20000002400 */
[----:B------:R-:W-:Y:S02]  /*49b0*/  I2FP.F32.S32 R11, R8 ;  /* 0x00000008000b7245 */ /* 0x000fe40000201400 */
[----:B------:R-:W-:Y:S01]  /*49c0*/  I2FP.F32.S32 R8, R10 ;  /* 0x0000000a00087245 */ /* 0x000fe20000201400 */
[----:B------:R-:W-:Y:S01]  /*49d0*/  IMAD.IADD R10, R6, 0x1, -R17 ;  /* 0x00000001060a7824 */ /* 0x000fe200078e0a11 */
[----:B------:R-:W-:Y:S01]  /*49e0*/  I2FP.F32.S32 R9, R9 ;  /* 0x0000000900097245 */ /* 0x000fe20000201400 */
[----:B------:R-:W-:Y:S01]  /*49f0*/  FFMA.FTZ R20, R11, -UR5, R35 ;  /* 0x800000050b147c23 */ /* 0x000fe20008010023 */
[----:B------:R-:W-:Y:S01]  /*4a00*/  I2FP.F32.S32 R12, R12 ;  /* 0x0000000c000c7245 */ /* 0x000fe20000201400 */
[----:B--2---:R-:W-:Y:S01]  /*4a10*/  FFMA.FTZ R47, R8, -UR5, R24 ;  /* 0x80000005082f7c23 */ /* 0x004fe20008010018 */
[----:B------:R-:W-:Y:S01]  /*4a20*/  I2FP.F32.S32 R13, R13 ;  /* 0x0000000d000d7245 */ /* 0x000fe20000201400 */
[----:B------:R-:W-:Y:S01]  /*4a30*/  FFMA.FTZ R48, R9, -UR5, R29 ;  /* 0x8000000509307c23 */ /* 0x000fe2000801001d */
[----:B------:R-:W-:-:S02]  /*4a40*/  IMAD.IADD R8, R5, 0x1, -R15 ;  /* 0x0000000105087824 */ /* 0x000fc400078e0a0f */
[----:B------:R-:W-:Y:S01]  /*4a50*/  FFMA.FTZ R27, R12, -UR5, R37 ;  /* 0x800000050c1b7c23 */ /* 0x000fe20008010025 */
[----:B------:R-:W-:Y:S02]  /*4a60*/  IMAD.IADD R9, R7, 0x1, -R17 ;  /* 0x0000000107097824 */ /* 0x000fe400078e0a11 */
[----:B------:R-:W-:Y:S01]  /*4a70*/  FFMA.FTZ R30, R13, -UR5, R39 ;  /* 0x800000050d1e7c23 */ /* 0x000fe20008010027 */
[----:B------:R-:W-:Y:S01]  /*4a80*/  IMAD.IADD R12, R5, 0x1, -R17 ;  /* 0x00000001050c7824 */ /* 0x000fe200078e0a11 */
[----:B------:R-:W-:Y:S01]  /*4a90*/  IADD3 R13, -R21, R7, RZ ;  /* 0x00000007150d7210 */ /* 0x000fe20007ffe1ff */
[----:B------:R-:W1:Y:S01]  /*4aa0*/  MUFU.TANH R24, R65 ;  /* 0x0000004100187308 */ /* 0x000e620000002400 */
[----:B------:R-:W-:Y:S02]  /*4ab0*/  IABS R11, R8 ;  /* 0x00000008000b7213 */ /* 0x000fe40000000000 */
[----:B------:R-:W-:Y:S02]  /*4ac0*/  IABS R9, R9 ;  /* 0x0000000900097213 */ /* 0x000fe40000000000 */
[----:B------:R-:W-:-:S02]  /*4ad0*/  IABS R8, R10 ;  /* 0x0000000a00087213 */ /* 0x000fc40000000000 */
[----:B------:R-:W-:Y:S01]  /*4ae0*/  IABS R10, R12 ;  /* 0x0000000c000a7213 */ /* 0x000fe20000000000 */
[----:B------:R-:W-:Y:S01]  /*4af0*/  MUFU.TANH R29, R64 ;  /* 0x00000040001d7308 */ /* 0x000fe20000002400 */
        /* <DEDUP_REMOVED lines=8> */
[----:B------:R-:W-:Y:S01]  /*4b80*/  MOV R10, R12 ;  /* 0x0000000c000a7202 */ /* 0x000fe20000000f00 */
[----:B------:R-:W-:Y:S01]  /*4b90*/  MUFU.TANH R17, R71 ;  /* 0x0000004700117308 */ /* 0x000fe20000002400 */
[----:B------:R-:W-:Y:S01]  /*4ba0*/  I2FP.F32.S32 R12, R11 ;  /* 0x0000000b000c7245 */ /* 0x000fe20000201400 */
[----:B---3--:R-:W-:Y:S01]  /*4bb0*/  FFMA.FTZ R34, R13, -UR5, R28 ;  /* 0x800000050d227c23 */ /* 0x008fe2000801001c */
[----:B------:R-:W-:-:S02]  /*4bc0*/  I2FP.F32.S32 R11, R9 ;  /* 0x00000009000b7245 */ /* 0x000fc40000201400 */
[----:B------:R-:W-:Y:S01]  /*4bd0*/  I2FP.F32.S32 R9, R10 ;  /* 0x0000000a00097245 */ /* 0x000fe20000201400 */
[----:B------:R-:W-:Y:S01]  /*4be0*/  FFMA.FTZ R45, R12, -UR5, R33 ;  /* 0x800000050c2d7c23 */ /* 0x000fe20008010021 */
[----:B------:R-:W-:Y:S01]  /*4bf0*/  I2FP.F32.S32 R8, R8 ;  /* 0x0000000800087245 */ /* 0x000fe20000201400 */
[----:B------:R-:W-:Y:S01]  /*4c00*/  FFMA.FTZ R43, R11, -UR5, R31 ;  /* 0x800000050b2b7c23 */ /* 0x000fe2000801001f */
[C---:B------:R-:W-:Y:S02]  /*4c10*/  IMAD.IADD R11, R6.reuse, 0x1, -R22 ;  /* 0x00000001060b7824 */ /* 0x040fe400078e0a16 */
[----:B------:R-:W-:Y:S01]  /*4c20*/  FFMA.FTZ R42, R9, -UR5, R14 ;  /* 0x80000005092a7c23 */ /* 0x000fe2000801000e */
[----:B------:R-:W-:Y:S02]  /*4c30*/  IMAD.IADD R9, R6, 0x1, -R21 ;  /* 0x0000000106097824 */ /* 0x000fe400078e0a15 */
[----:B------:R-:W-:Y:S01]  /*4c40*/  FFMA.FTZ R33, R8, -UR5, R19 ;  /* 0x8000000508217c23 */ /* 0x000fe20008010013 */
[----:B------:R-:W-:Y:S01]  /*4c50*/  IMAD.IADD R8, R5, 0x1, -R21 ;  /* 0x0000000105087824 */ /* 0x000fe200078e0a15 */
[----:B------:R-:W-:Y:S01]  /*4c60*/  IADD3 R13, -R22, R5, RZ ;  /* 0x00000005160d7210 */ /* 0x000fe20007ffe1ff */
[----:B------:R-:W2:Y:S01]  /*4c70*/  MUFU.TANH R14, R70 ;  /* 0x00000046000e7308 */ /* 0x000ea20000002400 */
[----:B------:R-:W-:Y:S01]  /*4c80*/  IABS R12, R9 ;  /* 0x00000009000c7213 */ /* 0x000fe20000000000 */
[----:B------:R-:W-:Y:S01]  /*4c90*/  IMAD.IADD R10, R7, 0x1, -R22 ;  /* 0x00000001070a7824 */ /* 0x000fe200078e0a16 */
        /* <DEDUP_REMOVED lines=8> */
[----:B------:R-:W-:Y:S01]  /*4d20*/  I2FP.F32.S32 R10, R10 ;  /* 0x0000000a000a7245 */ /* 0x000fe20000201400 */
[----:B------:R3:W4:Y:S01]  /*4d30*/  MUFU.TANH R15, R72 ;  /* 0x00000048000f7308 */ /* 0x0007220000002400 */
[----:B------:R-:W-:Y:S01]  /*4d40*/  I2FP.F32.S32 R11, R12 ;  /* 0x0000000c000b7245 */ /* 0x000fe20000201400 */
[----:B-1----:R-:W-:Y:S01]  /*4d50*/  FFMA.FTZ R37, R9, -UR5, R24 ;  /* 0x8000000509257c23 */ /* 0x002fe20008010018 */
[----:B------:R-:W-:Y:S01]  /*4d60*/  I2FP.F32.S32 R8, R8 ;  /* 0x0000000800087245 */ /* 0x000fe20000201400 */
[--C-:B------:R-:W-:Y:S01]  /*4d70*/  IMAD.IADD R9, R7, 0x1, -R25.reuse ;  /* 0x0000000107097824 */ /* 0x100fe200078e0a19 */
[----:B------:R-:W-:Y:S01]  /*4d80*/  I2FP.F32.S32 R13, R13 ;  /* 0x0000000d000d7245 */ /* 0x000fe20000201400 */
[----:B------:R-:W-:Y:S01]  /*4d90*/  FFMA.FTZ R38, R10, -UR5, R32 ;  /* 0x800000050a267c23 */ /* 0x000fe20008010020 */
[----:B------:R-:W-:-:S02]  /*4da0*/  IMAD.IADD R10, R5, 0x1, -R25 ;  /* 0x00000001050a7824 */ /* 0x000fc400078e0a19 */
[----:B--2---:R-:W-:Y:S01]  /*4db0*/  FFMA.FTZ R36, R8, -UR5, R14 ;  /* 0x8000000508247c23 */ /* 0x004fe2000801000e */
[----:B------:R-:W-:Y:S01]  /*4dc0*/  IADD3 R8, -R25, R6, RZ ;  /* 0x0000000619087210 */ /* 0x000fe20007ffe1ff */
[----:B------:R-:W-:Y:S02]  /*4dd0*/  IMAD.IADD R12, R7, 0x1, -R23 ;  /* 0x00000001070c7824 */ /* 0x000fe400078e0a17 */
[----:B------:R-:W-:Y:S01]  /*4de0*/  FFMA.FTZ R35, R11, -UR5, R16 ;  /* 0x800000050b237c23 */ /* 0x000fe20008010010 */
[----:B------:R-:W-:Y:S01]  /*4df0*/  FFMA.FTZ R39, R13, -UR5, R29 ;  /* 0x800000050d277c23 */ /* 0x000fe2000801001d */
[----:B------:R-:W-:Y:S01]  /*4e00*/  IABS R11, R9 ;  /* 0x00000009000b7213 */ /* 0x000fe20000000000 */
[----:B------:R-:W1:Y:S01]  /*4e10*/  MUFU.TANH R13, R73 ;  /* 0x00000049000d7308 */ /* 0x000e620000002400 */
[----:B------:R-:W-:Y:S02]  /*4e20*/  IABS R9, R8 ;  /* 0x0000000800097213 */ /* 0x000fe40000000000 */
[----:B------:R-:W-:Y:S01]  /*4e30*/  IABS R8, R10 ;  /* 0x0000000a00087213 */ /* 0x000fe20000000000 */
[----:B---3--:R-:W-:Y:S01]  /*4e40*/  FMUL.FTZ R72, R108, UR6 ;  /* 0x000000066c487c20 */ /* 0x008fe20008410000 */
[----:B------:R-:W-:Y:S01]  /*4e50*/  IABS R10, R12 ;  /* 0x0000000c000a7213 */ /* 0x000fe20000000000 */
[----:B------:R-:W-:Y:S01]  /*4e60*/  IMAD.MOV.U32 R12, RZ, RZ, R11 ;  /* 0x000000ffff0c7224 */ /* 0x000fe200078e000b */
[----:B------:R-:W-:Y:S01]  /*4e70*/  FSEL R64, R20, -INF , !P1 ;  /* 0xff80000014407808 */ /* 0x000fe20004800000 */
[----:B------:R-:W2:Y:S01]  /*4e80*/  MUFU.TANH R21, R69 ;  /* 0x0000004500157308 */ /* 0x000ea20000002400 */
[----:B------:R-:W-:Y:S01]  /*4e90*/  IMAD.MOV.U32 R11, RZ, RZ, R9 ;  /* 0x000000ffff0b7224 */ /* 0x000fe200078e0009 */
[----:B------:R-:W-:-:S02]  /*4ea0*/  MOV R9, R10 ;  /* 0x0000000a00097202 */ /* 0x000fc40000000f00 */
[----:B------:R-:W-:Y:S02]  /*4eb0*/  I2FP.F32.S32 R10, R8 ;  /* 0x00000008000a7245 */ /* 0x000fe40000201400 */
[----:B------:R-:W-:Y:S02]  /*4ec0*/  I2FP.F32.S32 R11, R11 ;  /* 0x0000000b000b7245 */ /* 0x000fe40000201400 */
[----:B------:R-:W-:Y:S01]  /*4ed0*/  I2FP.F32.S32 R8, R9 ;  /* 0x0000000900087245 */ /* 0x000fe20000201400 */
[C---:B------:R-:W-:Y:S01]  /*4ee0*/  IMAD.IADD R9, R6.reuse, 0x1, -R23 ;  /* 0x0000000106097824 */ /* 0x040fe200078e0a17 */
[----:B------:R-:W-:Y:S01]  /*4ef0*/  I2FP.F32.S32 R12, R12 ;  /* 0x0000000c000c7245 */ /* 0x000fe20000201400 */
[----:B----4-:R-:W-:Y:S01]  /*4f00*/  FFMA.FTZ R31, R11, -UR5, R15 ;  /* 0x800000050b1f7c23 */ /* 0x010fe2000801000f */
[----:B------:R-:W-:Y:S02]  /*4f10*/  IMAD.IADD R11, R6, 0x1, -R26 ;  /* 0x00000001060b7824 */ /* 0x000fe400078e0a1a */
[----:B------:R-:W-:Y:S01]  /*4f20*/  FFMA.FTZ R28, R8, -UR5, R17 ;  /* 0x80000005081c7c23 */ /* 0x000fe20008010011 */
[----:B------:R-:W-:-:S02]  /*4f30*/  IMAD.IADD R8, R5, 0x1, -R23 ;  /* 0x0000000105087824 */ /* 0x000fc400078e0a17 */
[----:B-1----:R-:W-:Y:S01]  /*4f40*/  FFMA.FTZ R29, R10, -UR5, R13 ;  /* 0x800000050a1d7c23 */ /* 0x002fe2000801000d */
[----:B------:R-:W1:Y:S01]  /*4f50*/  MUFU.TANH R16, R74 ;  /* 0x0000004a00107308 */ /* 0x000e620000002400 */
[----:B------:R-:W-:Y:S01]  /*4f60*/  IADD3 R13, -R26, R5, RZ ;  /* 0x000000051a0d7210 */ /* 0x000fe20007ffe1ff */
[----:B--2---:R-:W-:Y:S01]  /*4f70*/  FFMA.FTZ R32, R12, -UR5, R21 ;  /* 0x800000050c207c23 */ /* 0x004fe20008010015 */
[----:B------:R-:W-:Y:S01]  /*4f80*/  IABS R12, R9 ;  /* 0x00000009000c7213 */ /* 0x000fe20000000000 */
[----:B------:R-:W-:Y:S01]  /*4f90*/  IMAD.IADD R10, R7, 0x1, -R26 ;  /* 0x00000001070a7824 */ /* 0x000fe200078e0a1a */
[----:B------:R-:W-:Y:S02]  /*4fa0*/  IABS R8, R8 ;  /* 0x0000000800087213 */ /* 0x000fe40000000000 */
[----:B------:R-:W-:Y:S01]  /*4fb0*/  IABS R9, R11 ;  /* 0x0000000b00097213 */ /* 0x000fe20000000000 */
[----:B------:R-:W2:Y:S01]  /*4fc0*/  MUFU.TANH R14, R75 ;  /* 0x0000004b000e7308 */ /* 0x000ea20000002400 */
[----:B------:R-:W-:Y:S01]  /*4fd0*/  IABS R11, R13 ;  /* 0x0000000d000b7213 */ /* 0x000fe20000000000 */
[----:B------:R-:W-:Y:S01]  /*4fe0*/  IMAD.MOV.U32 R13, RZ, RZ, R12 ;  /* 0x000000ffff0d7224 */ /* 0x000fe200078e000c */
[----:B------:R-:W-:Y:S01]  /*4ff0*/  IABS R10, R10 ;  /* 0x0000000a000a7213 */ /* 0x000fe20000000000 */
[----:B------:R-:W-:Y:S01]  /*5000*/  IMAD.MOV.U32 R12, RZ, RZ, R8 ;  /* 0x000000ffff0c7224 */ /* 0x000fe200078e0008 */
[----:B------:R-:W-:Y:S01]  /*5010*/  I2FP.F32.S32 R9, R9 ;  /* 0x0000000900097245 */ /* 0x000fe20000201400 */
[----:B------:R-:W-:Y:S01]  /*5020*/  IMAD.MOV.U32 R8, RZ, RZ, R11 ;  /* 0x000000ffff087224 */ /* 0x000fe200078e000b */
[----:B------:R-:W-:Y:S01]  /*5030*/  I2FP.F32.S32 R13, R13 ;  /* 0x0000000d000d7245 */ /* 0x000fe20000201400 */
[----:B------:R-:W3:Y:S01]  /*5040*/  MUFU.TANH R15, R84 ;  /* 0x00000054000f7308 */ /* 0x000ee20000002400 */
[----:B------:R-:W-:-:S02]  /*5050*/  I2FP.F32.S32 R10, R10 ;  /* 0x0000000a000a7245 */ /* 0x000fc40000201400 */
[----:B------:R-:W-:Y:S01]  /*5060*/  I2FP.F32.S32 R8, R8 ;  /* 0x0000000800087245 */ /* 0x000fe20000201400 */
[----:B-1----:R-:W-:Y:S01]  /*5070*/  FFMA.FTZ R21, R13, -UR5, R16 ;  /* 0x800000050d157c23 */ /* 0x002fe20008010010 */
[----:B------:R-:W-:Y:S01]  /*5080*/  I2FP.F32.S32 R11, R12 ;  /* 0x0000000c000b7245 */ /* 0x000fe20000201400 */
[----:B------:R-:W-:Y:S01]  /*5090*/  VIADD R12, R18, 0x29 ;  /* 0x00000029120c7836 */ /* 0x000fe20000000000 */
[----:B------:R-:W-:Y:S01]  /*50a0*/  FSEL R65, R40, -INF , !P2 ;  /* 0xff80000028417808 */ /* 0x000fe20005000000 */
[----:B------:R-:W1:Y:S01]  /*50b0*/  MUFU.TANH R20, R86 ;  /* 0x0000005600147308 */ /* 0x000e620000002400 */
[----:B--2---:R-:W-:Y:S01]  /*50c0*/  FFMA.FTZ R17, R10, -UR5, R14 ;  /* 0x800000050a117c23 */ /* 0x004fe2000801000e */
[C---:B------:R-:W-:Y:S01]  /*50d0*/  VIADD R14, R18.reuse, 0x21 ;  /* 0x00000021120e7836 */ /* 0x040fe20000000000 */
[C---:B------:R-:W-:Y:S01]  /*50e0*/  IADD3 R13, R18.reuse, 0x28, RZ ;  /* 0x00000028120d7810 */ /* 0x040fe20007ffe0ff */
[----:B------:R-:W-:Y:S01]  /*50f0*/  VIADD R10, R18, 0x31 ;  /* 0x00000031120a7836 */ /* 0x000fe20000000000 */
[----:B------:R-:W-:Y:S01]  /*5100*/  ISETP.GE.AND P2, PT, R23, UR23, PT ;  /* 0x0000001717007c0c */ /* 0x000fe2000bf46270 */
[--C-:B------:R-:W-:Y:S01]  /*5110*/  IMAD.IADD R27, R7, 0x1, -R14.reuse ;  /* 0x00000001071b7824 */ /* 0x100fe200078e0a0e */
[----:B------:R-:W-:Y:S01]  /*5120*/  FSEL R171, R48, -INF , !P0 ;  /* 0xff80000030ab7808 */ /* 0x000fe20004000000 */
[----:B------:R-:W2:Y:S01]  /*5130*/  MUFU.TANH R19, R85 ;  /* 0x0000005500137308 */ /* 0x000ea20000002400 */
[----:B---3--:R-:W-:Y:S01]  /*5140*/  FFMA.FTZ R16, R9, -UR5, R15 ;  /* 0x8000000509107c23 */ /* 0x008fe2000801000f */
[----:B------:R-:W-:Y:S01]  /*5150*/  VIADD R9, R18, 0x38 ;  /* 0x0000003812097836 */ /* 0x000fe20000000000 */
[----:B------:R-:W-:Y:S01]  /*5160*/  FSEL R56, R47, -INF , !P0 ;  /* 0xff8000002f387808 */ /* 0x000fe20004000000 */
[----:B------:R-:W-:Y:S01]  /*5170*/  IMAD.IADD R30, R6, 0x1, -R14 ;  /* 0x00000001061e7824 */ /* 0x000fe200078e0a0e */
[----:B------:R-:W-:Y:S01]  /*5180*/  FSEL R60, R34, -INF , !P0 ;  /* 0xff800000223c7808 */ /* 0x000fe20004000000 */
[----:B------:R-:W-:Y:S01]  /*5190*/  IMAD.IADD R34, R6, 0x1, -R13 ;  /* 0x0000000106227824 */ /* 0x000fe200078e0a0d */
[----:B------:R-:W-:Y:S01]  /*51a0*/  FSEL R170, R45, -INF , !P6 ;  /* 0xff8000002daa7808 */ /* 0x000fe20007000000 */
[----:B------:R-:W-:-:S02]  /*51b0*/  IMAD.IADD R22, R3, 0x1, -R12 ;  /* 0x0000000103167824 */ /* 0x000fc400078e0a0c */
[----:B-1----:R-:W-:Y:S01]  /*51c0*/  FFMA.FTZ R15, R8, -UR5, R20 ;  /* 0x80000005080f7c23 */ /* 0x002fe20008010014 */
[----:B------:R-:W-:Y:S01]  /*51d0*/  IADD3 R8, R18, 0x39, RZ ;  /* 0x0000003912087810 */ /* 0x000fe20007ffe0ff */
[--C-:B------:R-:W-:Y:S01]  /*51e0*/  IMAD.IADD R20, R3, 0x1, -R13.reuse ;  /* 0x0000000103147824 */ /* 0x100fe200078e0a0d */
[----:B------:R-:W-:Y:S01]  /*51f0*/  FSEL R55, R43, -INF , !P6 ;  /* 0xff8000002b377808 */ /* 0x000fe20007000000 */
[----:B------:R-:W1:Y:S01]  /*5200*/  MUFU.TANH R51, R87 ;  /* 0x0000005700337308 */ /* 0x000e620000002400 */
[----:B------:R-:W-:Y:S01]  /*5210*/  FSEL R63, R33, -INF , !P6 ;  /* 0xff800000213f7808 */ /* 0x000fe20007000000 */
[----:B------:R-:W-:Y:S01]  /*5220*/  IMAD.IADD R33, R7, 0x1, -R13 ;  /* 0x0000000107217824 */ /* 0x000fe200078e0a0d */
[----:B------:R-:W-:Y:S01]  /*5230*/  ISETP.GE.AND P1, PT, R26, UR23, PT ;  /* 0x000000171a007c0c */ /* 0x000fe2000bf26270 */
[----:B--2---:R-:W-:Y:S01]  /*5240*/  FFMA.FTZ R19, R11, -UR5, R19 ;  /* 0x800000050b137c23 */ /* 0x004fe20008010013 */
[----:B------:R-:W-:Y:S01]  /*5250*/  VIADD R11, R18, 0x30 ;  /* 0x00000030120b7836 */ /* 0x000fe20000000000 */
[----:B------:R-:W-:Y:S01]  /*5260*/  ISETP.GE.AND P0, PT, R14, UR23, PT ;  /* 0x000000170e007c0c */ /* 0x000fe2000bf06270 */
[----:B------:R-:W-:Y:S01]  /*5270*/  IMAD.IADD R18, R3, 0x1, -R14 ;  /* 0x0000000103127824 */ /* 0x000fe200078e0a0e */
[----:B------:R-:W-:Y:S01]  /*5280*/  ISETP.GE.AND P6, PT, R13, UR23, PT ;  /* 0x000000170d007c0c */ /* 0x000fe2000bfc6270 */
[C---:B------:R-:W-:Y:S01]  /*5290*/  IMAD.IADD R23, R3.reuse, 0x1, -R11 ;  /* 0x0000000103177824 */ /* 0x040fe200078e0a0b */
[----:B------:R-:W-:Y:S01]  /*52a0*/  FSEL R169, R42, -INF , !P5 ;  /* 0xff8000002aa97808 */ /* 0x000fe20006800000 */
[----:B------:R-:W-:Y:S01]  /*52b0*/  IMAD.IADD R26, R3, 0x1, -R9 ;  /* 0x00000001031a7824 */ /* 0x000fe200078e0a09 */
[----:B------:R-:W-:Y:S01]  /*52c0*/  FSEL R84, R39, -INF , !P5 ;  /* 0xff80000027547808 */ /* 0x000fe20006800000 */
[----:B------:R-:W-:Y:S01]  /*52d0*/  IMAD.IADD R25, R3, 0x1, -R8 ;  /* 0x0000000103197824 */ /* 0x000fe200078e0a08 */
[----:B------:R-:W-:Y:S01]  /*52e0*/  FSEL R158, R50, -INF , !P2 ;  /* 0xff800000329e7808 */ /* 0x000fe20005000000 */
[----:B------:R-:W-:Y:S01]  /*52f0*/  IMAD.IADD R13, R5, 0x1, -R13 ;  /* 0x00000001050d7824 */ /* 0x000fe200078e0a0d */
[----:B------:R-:W-:Y:S01]  /*5300*/  IADD3 R24, R3, -R10, RZ ;  /* 0x8000000a03187210 */ /* 0x000fe20007ffe0ff */
[C---:B------:R-:W-:Y:S01]  /*5310*/  IMAD.IADD R39, R5.reuse, 0x1, -R12 ;  /* 0x0000000105277824 */ /* 0x040fe200078e0a0c */
[-C--:B------:R-:W-:Y:S01]  /*5320*/  IADD3 R14, -R14, R5.reuse, RZ ;  /* 0x000000050e0e7210 */ /* 0x080fe20007ffe1ff */
[C---:B------:R-:W-:Y:S01]  /*5330*/  IMAD.IADD R42, R5.reuse, 0x1, -R11 ;  /* 0x00000001052a7824 */ /* 0x040fe200078e0a0b */
[----:B------:R-:W-:Y:S01]  /*5340*/  IADD3 R52, -R10, R5, RZ ;  /* 0x000000050a347210 */ /* 0x000fe20007ffe1ff */
[----:B------:R-:W-:-:S02]  /*5350*/  IMAD.IADD R50, R5, 0x1, -R9 ;  /* 0x0000000105327824 */ /* 0x000fc400078e0a09 */
[----:B------:R-:W-:Y:S01]  /*5360*/  FMUL.FTZ R3, R77, UR6 ;  /* 0x000000064d037c20 */ /* 0x000fe20008410000 */
[----:B------:R-:W-:Y:S02]  /*5370*/  IMAD.IADD R49, R5, 0x1, -R8 ;  /* 0x0000000105317824 */ /* 0x000fe400078e0a08 */
[----:B------:R-:W-:Y:S01]  /*5380*/  FMUL.FTZ R5, R76, UR6 ;  /* 0x000000064c057c20 */ /* 0x000fe20008410000 */
[----:B------:R-:W-:Y:S01]  /*5390*/  FSEL R161, R54, -INF , !P5 ;  /* 0xff80000036a17808 */ /* 0x000fe20006800000 */
[----:B------:R-:W2:Y:S01]  /*53a0*/  MUFU.TANH R46, R90 ;  /* 0x0000005a002e7308 */ /* 0x000ea20000002400 */
[----:B------:R-:W-:Y:S01]  /*53b0*/  FSEL R85, R37, -INF , !P4 ;  /* 0xff80000025557808 */ /* 0x000fe20006000000 */
[C---:B------:R-:W-:Y:S01]  /*53c0*/  IMAD.IADD R40, R6.reuse, 0x1, -R12 ;  /* 0x0000000106287824 */ /* 0x040fe200078e0a0c */
[----:B------:R-:W-:Y:S01]  /*53d0*/  IADD3 R37, -R11, R6, RZ ;  /* 0x000000060b257210 */ /* 0x000fe20007ffe1ff */
[C---:B------:R-:W-:Y:S01]  /*53e0*/  IMAD.IADD R47, R6.reuse, 0x1, -R10 ;  /* 0x00000001062f7824 */ /* 0x040fe200078e0a0a */
[----:B------:R-:W-:Y:S01]  /*53f0*/  FSEL R159, R67, -INF , !P3 ;  /* 0xff800000439f7808 */ /* 0x000fe20005800000 */
[--C-:B------:R-:W-:Y:S01]  /*5400*/  IMAD.IADD R54, R6, 0x1, -R9.reuse ;  /* 0x0000000106367824 */ /* 0x100fe200078e0a09 */
[----:B------:R-:W-:Y:S01]  /*5410*/  FSEL R165, R32, -INF , !P3 ;  /* 0xff80000020a57808 */ /* 0x000fe20005800000 */
[----:B------:R-:W-:Y:S01]  /*5420*/  IMAD.IADD R53, R6, 0x1, -R8 ;  /* 0x0000000106357824 */ /* 0x000fe200078e0a08 */
[----:B------:R-:W-:Y:S01]  /*5430*/  FSEL R86, R31, -INF , !P3 ;  /* 0xff8000001f567808 */ /* 0x000fe20005800000 */
[----:B------:R-:W3:Y:S01]  /*5440*/  MUFU.TANH R41, R92 ;  /* 0x0000005c00297308 */ /* 0x000ee20000002400 */
[----:B------:R-:W-:Y:S01]  /*5450*/  FSEL R134, R29, -INF , !P3 ;  /* 0xff8000001d867808 */ /* 0x000fe20005800000 */
[C---:B------:R-:W-:Y:S01]  /*5460*/  IMAD.IADD R43, R7.reuse, 0x1, -R10 ;  /* 0x00000001072b7824 */ /* 0x040fe200078e0a0a */
[----:B------:R-:W-:Y:S01]  /*5470*/  ISETP.GE.AND P3, PT, R10, UR23, PT ;  /* 0x000000170a007c0c */ /* 0x000fe2000bf66270 */
[----:B------:R-:W-:Y:S01]  /*5480*/  IMAD.IADD R44, R7, 0x1, -R9 ;  /* 0x00000001072c7824 */ /* 0x000fe200078e0a09 */
[----:B------:R-:W-:Y:S01]  /*5490*/  FSEL R187, R15, -INF , !P1 ;  /* 0xff8000000fbb7808 */ /* 0x000fe20004800000 */
[----:B------:R-:W-:Y:S01]  /*54a0*/  FMUL.FTZ R75, R109, UR6 ;  /* 0x000000066d4b7c20 */ /* 0x000fe20008410000 */
[----:B------:R-:W-:Y:S01]  /*54b0*/  IABS R6, R18 ;  /* 0x0000001200067213 */ /* 0x000fe20000000000 */
[----:B------:R4:W5:Y:S01]  /*54c0*/  MUFU.TANH R10, R5 ;  /* 0x00000005000a7308 */ /* 0x0009620000002400 */
[----:B------:R-:W-:Y:S01]  /*54d0*/  FSEL R100, R35, -INF , !P5 ;  /* 0xff80000023647808 */ /* 0x000fe20006800000 */
[----:B------:R-:W-:Y:S01]  /*54e0*/  FMUL.FTZ R76, R110, UR6 ;  /* 0x000000066e4c7c20 */ /* 0x000fe20008410000 */
[----:B------:R-:W-:Y:S01]  /*54f0*/  FSEL R101, R36, -INF , !P4 ;  /* 0xff80000024657808 */ /* 0x000fe20006000000 */
[----:B------:R-:W-:Y:S01]  /*5500*/  IMAD.IADD R36, R7, 0x1, -R11 ;  /* 0x0000000107247824 */ /* 0x000fe200078e0a0b */
[-C--:B------:R-:W-:Y:S01]  /*5510*/  IADD3 R35, -R12, R7.reuse, RZ ;  /* 0x000000070c237210 */ /* 0x080fe20007ffe1ff */
[----:B------:R-:W-:Y:S01]  /*5520*/  FMUL.FTZ R77, R111, UR6 ;  /* 0x000000066f4d7c20 */ /* 0x000fe20008410000 */
[----:B------:R-:W-:Y:S01]  /*5530*/  IADD3 R45, -R8, R7, RZ ;  /* 0x00000007082d7210 */ /* 0x000fe20007ffe1ff */
[----:B------:R1:W5:Y:S01]  /*5540*/  MUFU.TANH R15, R3 ;  /* 0x00000003000f7308 */ /* 0x0003620000002400 */
[----:B------:R-:W-:Y:S01]  /*5550*/  FSEL R184, R61, -INF , !P1 ;  /* 0xff8000003db87808 */ /* 0x000fe20004800000 */
[----:B------:R-:W-:Y:S01]  /*5560*/  FMUL.FTZ R61, R82, UR6 ;  /* 0x00000006523d7c20 */ /* 0x000fe20008410000 */
[----:B------:R-:W-:Y:S01]  /*5570*/  FSEL R185, R17, -INF , !P1 ;  /* 0xff80000011b97808 */ /* 0x000fe20004800000 */
[----:B------:R-:W-:Y:S01]  /*5580*/  FMUL.FTZ R17, R116, UR6 ;  /* 0x0000000674117c20 */ /* 0x000fe20008410000 */
[----:B------:R-:W-:Y:S01]  /*5590*/  FSEL R186, R16, -INF , !P1 ;  /* 0xff80000010ba7808 */ /* 0x000fe20004800000 */
[----:B------:R-:W-:Y:S01]  /*55a0*/  FMUL.FTZ R16, R79, UR6 ;  /* 0x000000064f107c20 */ /* 0x000fe20008410000 */
[----:B------:R-:W-:Y:S01]  /*55b0*/  IABS R7, R23 ;  /* 0x0000001700077213 */ /* 0x000fe20000000000 */
[----:B------:R-:W-:Y:S01]  /*55c0*/  MUFU.TANH R71, R88 ;  /* 0x0000005800477308 */ /* 0x000fe20000002400 */
[----:B----4-:R-:W-:-:S02]  /*55d0*/  IABS R5, R20 ;  /* 0x0000001400057213 */ /* 0x010fc40000000000 */
[----:B------:R-:W-:Y:S01]  /*55e0*/  ISETP.GE.AND P1, PT, R8, UR23, PT ;  /* 0x0000001708007c0c */ /* 0x000fe2000bf26270 */
[----:B------:R-:W-:Y:S01]  /*55f0*/  IMAD.MOV.U32 R8, RZ, RZ, R6 ;  /* 0x000000ffff087224 */ /* 0x000fe200078e0006 */
[----:B------:R-:W-:Y:S02]  /*5600*/  MOV R6, R5 ;  /* 0x0000000500067202 */ /* 0x000fe40000000f00 */
[----:B------:R-:W-:Y:S01]  /*5610*/  ISETP.GE.AND P5, PT, R12, UR23, PT ;  /* 0x000000170c007c0c */ /* 0x000fe2000bfa6270 */
[----:B------:R-:W-:Y:S01]  /*5620*/  FMUL.FTZ R12, R81, UR6 ;  /* 0x00000006510c7c20 */ /* 0x000fe20008410000 */
[----:B-1----:R-:W-:Y:S01]  /*5630*/  IABS R3, R22 ;  /* 0x0000001600037213 */ /* 0x002fe20000000000 */
[----:B------:R-:W-:Y:S01]  /*5640*/  MUFU.TANH R74, R91 ;  /* 0x0000005b004a7308 */ /* 0x000fe20000002400 */
[----:B------:R-:W-:Y:S02]  /*5650*/  I2FP.F32.S32 R8, R8 ;  /* 0x0000000800087245 */ /* 0x000fe40000201400 */
[----:B------:R-:W-:Y:S01]  /*5660*/  I2FP.F32.S32 R6, R6 ;  /* 0x0000000600067245 */ /* 0x000fe20000201400 */
[----:B------:R-:W-:Y:S01]  /*5670*/  IMAD.MOV.U32 R5, RZ, RZ, R3 ;  /* 0x000000ffff057224 */ /* 0x000fe200078e0003 */
[----:B------:R-:W-:Y:S01]  /*5680*/  FSEL R160, R57, -INF , !P4 ;  /* 0xff80000039a07808 */ /* 0x000fe20006000000 */
[----:B------:R-:W-:Y:S01]  /*5690*/  IMAD.MOV.U32 R3, RZ, RZ, R7 ;  /* 0x000000ffff037224 */ /* 0x000fe200078e0007 */
[----:B------:R-:W-:Y:S01]  /*56a0*/  FSEL R167, R38, -INF , !P4 ;  /* 0xff80000026a77808 */ /* 0x000fe20006000000 */
[----:B------:R-:W-:Y:S01]  /*56b0*/  FFMA.FTZ R48, R8, -UR5, R51 ;  /* 0x8000000508307c23 */ /* 0x000fe20008010033 */
[----:B------:R-:W-:Y:S01]  /*56c0*/  I2FP.F32.S32 R5, R5 ;  /* 0x0000000500057245 */ /* 0x000fe20000201400 */
[----:B--2---:R-:W-:Y:S01]  /*56d0*/  FFMA.FTZ R51, R6, -UR5, R46 ;  /* 0x8000000506337c23 */ /* 0x004fe2000801002e */
[----:B------:R-:W-:Y:S01]  /*56e0*/  I2FP.F32.S32 R3, R3 ;  /* 0x0000000300037245 */ /* 0x000fe20000201400 */
[----:B------:R-:W-:Y:S01]  /*56f0*/  MUFU.TANH R58, R89 ;  /* 0x00000059003a7308 */ /* 0x000fe20000002400 */
[----:B------:R-:W-:Y:S01]  /*5700*/  ISETP.GE.AND P4, PT, R11, UR23, PT ;  /* 0x000000170b007c0c */ /* 0x000fe2000bf86270 */
[----:B------:R-:W-:Y:S01]  /*5710*/  FMUL.FTZ R11, R80, UR6 ;  /* 0x00000006500b7c20 */ /* 0x000fe20008410000 */
[----:B------:R-:W-:Y:S01]  /*5720*/  FSEL R164, R28, -INF , !P2 ;  /* 0xff8000001ca47808 */ /* 0x000fe20005000000 */
[----:B---3--:R-:W-:Y:S01]  /*5730*/  FFMA.FTZ R46, R5, -UR5, R41 ;  /* 0x80000005052e7c23 */ /* 0x008fe20008010029 */
[----:B------:R-:W-:Y:S01]  /*5740*/  FSEL R87, R21, -INF , !P2 ;  /* 0xff80000015577808 */ /* 0x000fe20005000000 */
[----:B-----5:R-:W-:Y:S01]  /*5750*/  FFMA.FTZ R41, R3, -UR5, R10 ;  /* 0x8000000503297c23 */ /* 0x020fe2000801000a */
[----:B------:R-:W-:Y:S01]  /*5760*/  FSEL R135, R19, -INF , !P2 ;  /* 0xff80000013877808 */ /* 0x000fe20005000000 */
[----:B------:R-:W1:Y:S01]  /*5770*/  MUFU.TANH R10, R12 ;  /* 0x0000000c000a7308 */ /* 0x000e620000002400 */
[----:B------:R-:W-:Y:S01]  /*5780*/  ISETP.GE.AND P2, PT, R9, UR23, PT ;  /* 0x0000001709007c0c */ /* 0x000fe2000bf46270 */
[----:B------:R-:W-:Y:S01]  /*5790*/  FMUL.FTZ R9, R78, UR6 ;  /* 0x000000064e097c20 */ /* 0x000fe20008410000 */
[----:B------:R-:W-:Y:S01]  /*57a0*/  IABS R5, R26 ;  /* 0x0000001a00057213 */ /* 0x000fe20000000000 */
[----:B------:R-:W-:Y:S01]  /*57b0*/  FMUL.FTZ R21, R118, UR6 ;  /* 0x0000000676157c20 */ /* 0x000fe20008410000 */
[----:B------:R-:W-:Y:S01]  /*57c0*/  IABS R6, R24 ;  /* 0x0000001800067213 */ /* 0x000fe20000000000 */
[----:B------:R-:W-:Y:S01]  /*57d0*/  FMUL.FTZ R19, R117, UR6 ;  /* 0x0000000675137c20 */ /* 0x000fe20008410000 */
[----:B------:R-:W-:Y:S01]  /*57e0*/  IABS R3, R25 ;  /* 0x0000001900037213 */ /* 0x000fe20000000000 */
[----:B------:R2:W-:Y:S01]  /*57f0*/  MUFU.TANH R18, R9 ;  /* 0x0000000900127308 */ /* 0x0005e20000002400 */
[----:B------:R-:W-:Y:S01]  /*5800*/  IABS R8, R27 ;  /* 0x0000001b00087213 */ /* 0x000fe20000000000 */
[----:B------:R-:W-:Y:S01]  /*5810*/  FMUL.FTZ R28, R119, UR6 ;  /* 0x00000006771c7c20 */ /* 0x000fe20008410000 */
[----:B------:R-:W-:-:S02]  /*5820*/  I2FP.F32.S32 R6, R6 ;  /* 0x0000000600067245 */ /* 0x000fc40000201400 */
[----:B------:R-:W-:Y:S02]  /*5830*/  IABS R7, R30 ;  /* 0x0000001e00077213 */ /* 0x000fe40000000000 */
[----:B------:R-:W-:Y:S01]  /*5840*/  FSEL R150, R48, -INF , !P0 ;  /* 0xff80000030967808 */ /* 0x000fe20004000000 */
[----:B------:R-:W3:Y:S01]  /*5850*/  MUFU.TANH R11, R11 ;  /* 0x0000000b000b7308 */ /* 0x000ee20000002400 */
[----:B------:R-:W-:Y:S01]  /*5860*/  FFMA.FTZ R38, R6, -UR5, R15 ;  /* 0x8000000506267c23 */ /* 0x000fe2000801000f */
[----:B------:R-:W-:Y:S02]  /*5870*/  FSEL R148, R51, -INF , !P6 ;  /* 0xff80000033947808 */ /* 0x000fe40007000000 */
[----:B------:R-:W-:Y:S02]  /*5880*/  FSEL R138, R46, -INF , !P5 ;  /* 0xff8000002e8a7808 */ /* 0x000fe40006800000 */
[----:B------:R-:W-:Y:S02]  /*5890*/  FSEL R244, R41, -INF , !P4 ;  /* 0xff80000029f47808 */ /* 0x000fe40006000000 */
[----:B------:R-:W4:Y:S01]  /*58a0*/  MUFU.TANH R69, R94 ;  /* 0x0000005e00457308 */ /* 0x000f220000002400 */
[----:B--2---:R-:W-:Y:S01]  /*58b0*/  IMAD.MOV.U32 R9, RZ, RZ, R5 ;  /* 0x000000ffff097224 */ /* 0x004fe200078e0005 */
[----:B------:R-:W-:Y:S01]  /*58c0*/  MOV R5, R3 ;  /* 0x0000000300057202 */ /* 0x000fe20000000f00 */
[----:B------:R-:W-:Y:S01]  /*58d0*/  IMAD.MOV.U32 R3, RZ, RZ, R8 ;  /* 0x000000ffff037224 */ /* 0x000fe200078e0008 */
[----:B------:R-:W-:-:S02]  /*58e0*/  FSEL R222, R38, -INF , !P3 ;  /* 0xff80000026de7808 */ /* 0x000fc40005800000 */
[----:B------:R-:W-:Y:S02]  /*58f0*/  I2FP.F32.S32 R6, R5 ;  /* 0x0000000500067245 */ /* 0x000fe40000201400 */
[----:B------:R-:W-:Y:S01]  /*5900*/  I2FP.F32.S32 R5, R3 ;  /* 0x0000000300057245 */ /* 0x000fe20000201400 */
[----:B------:R-:W2:Y:S01]  /*5910*/  MUFU.TANH R66, R95 ;  /* 0x0000005f00427308 */ /* 0x000ea20000002400 */
[----:B------:R-:W-:Y:S01]  /*5920*/  I2FP.F32.S32 R8, R9 ;  /* 0x0000000900087245 */ /* 0x000fe20000201400 */
[----:B-1----:R-:W-:Y:S01]  /*5930*/  FFMA.FTZ R31, R6, -UR5, R10 ;  /* 0x80000005061f7c23 */ /* 0x002fe2000801000a */
[----:B------:R-:W-:Y:S01]  /*5940*/  I2FP.F32.S32 R3, R7 ;  /* 0x0000000700037245 */ /* 0x000fe20000201400 */
[----:B------:R-:W-:Y:S01]  /*5950*/  FFMA.FTZ R30, R5, -UR5, R71 ;  /* 0x80000005051e7c23 */ /* 0x000fe20008010047 */
[----:B------:R-:W-:Y:S01]  /*5960*/  IABS R7, R33 ;  /* 0x0000002100077213 */ /* 0x000fe20000000000 */
[----:B---3--:R-:W-:Y:S01]  /*5970*/  FFMA.FTZ R32, R8, -UR5, R11 ;  /* 0x8000000508207c23 */ /* 0x008fe2000801000b */
[----:B------:R-:W-:Y:S01]  /*5980*/  IABS R5, R14 ;  /* 0x0000000e00057213 */ /* 0x000fe20000000000 */
[----:B------:R-:W1:Y:S01]  /*5990*/  MUFU.TANH R70, R93 ;  /* 0x0000005d00467308 */ /* 0x000e620000002400 */
[----:B------:R-:W-:Y:S01]  /*59a0*/  IABS R6, R34 ;  /* 0x0000002200067213 */ /* 0x000fe20000000000 */
[----:B------:R-:W-:Y:S01]  /*59b0*/  IMAD.MOV.U32 R8, RZ, RZ, R7 ;  /* 0x000000ffff087224 */ /* 0x000fe200078e0007 */
[----:B------:R-:W-:Y:S01]  /*59c0*/  IABS R9, R35 ;  /* 0x0000002300097213 */ /* 0x000fe20000000000 */
[----:B------:R-:W-:Y:S01]  /*59d0*/  FFMA.FTZ R29, R3, -UR5, R58 ;  /* 0x80000005031d7c23 */ /* 0x000fe2000801003a */
[----:B------:R-:W-:Y:S01]  /*59e0*/  I2FP.F32.S32 R5, R5 ;  /* 0x0000000500057245 */ /* 0x000fe20000201400 */
[----:B------:R-:W-:Y:S01]  /*59f0*/  IMAD.MOV.U32 R7, RZ, RZ, R6 ;  /* 0x000000ffff077224 */ /* 0x000fe200078e0006 */
[----:B------:R-:W-:Y:S01]  /*5a00*/  MOV R6, R9 ;  /* 0x0000000900067202 */ /* 0x000fe20000000f00 */
[----:B------:R-:W3:Y:S01]  /*5a10*/  MUFU.TANH R57, R97 ;  /* 0x0000006100397308 */ /* 0x000ee20000002400 */
[----:B------:R-:W-:Y:S01]  /*5a20*/  IABS R3, R13 ;  /* 0x0000000d00037213 */ /* 0x000fe20000000000 */
[----:B------:R-:W-:Y:S01]  /*5a30*/  FFMA.FTZ R22, R5, -UR5, R74 ;  /* 0x8000000505167c23 */ /* 0x000fe2000801004a */
[----:B------:R-:W-:-:S02]  /*5a40*/  I2FP.F32.S32 R5, R6 ;  /* 0x0000000600057245 */ /* 0x000fc40000201400 */
[----:B------:R-:W-:Y:S02]  /*5a50*/  I2FP.F32.S32 R7, R7 ;  /* 0x0000000700077245 */ /* 0x000fe40000201400 */
[----:B------:R-:W-:Y:S01]  /*5a60*/  I2FP.F32.S32 R8, R8 ;  /* 0x0000000800087245 */ /* 0x000fe20000201400 */
[----:B----4-:R-:W-:Y:S01]  /*5a70*/  FFMA.FTZ R23, R5, -UR5, R69 ;  /* 0x8000000505177c23 */ /* 0x010fe20008010045 */
[----:B------:R-:W-:Y:S01]  /*5a80*/  IABS R5, R40 ;  /* 0x0000002800057213 */ /* 0x000fe20000000000 */
[----:B------:R-:W4:Y:S01]  /*5a90*/  MUFU.TANH R73, R96 ;  /* 0x0000006000497308 */ /* 0x000f220000002400 */
[----:B------:R-:W-:Y:S01]  /*5aa0*/  IABS R6, R36 ;  /* 0x0000002400067213 */ /* 0x000fe20000000000 */
[----:B--2---:R-:W-:Y:S01]  /*5ab0*/  FFMA.FTZ R25, R7, -UR5, R66 ;  /* 0x8000000507197c23 */ /* 0x004fe20008010042 */
[----:B------:R-:W-:Y:S01]  /*5ac0*/  I2FP.F32.S32 R3, R3 ;  /* 0x0000000300037245 */ /* 0x000fe20000201400 */
[----:B-1----:R-:W-:Y:S01]  /*5ad0*/  FFMA.FTZ R26, R8, -UR5, R70 ;  /* 0x80000005081a7c23 */ /* 0x002fe20008010046 */
[----:B------:R-:W-:Y:S01]  /*5ae0*/  IABS R7, R37 ;  /* 0x0000002500077213 */ /* 0x000fe20000000000 */
[----:B------:R-:W-:Y:S01]  /*5af0*/  IMAD.MOV.U32 R8, RZ, RZ, R5 ;  /* 0x000000ffff087224 */ /* 0x000fe200078e0005 */
[----:B------:R-:W-:Y:S01]  /*5b00*/  FSEL R152, R30, -INF , !P0 ;  /* 0xff8000001e987808 */ /* 0x000fe20004000000 */
[----:B------:R-:W1:Y:S01]  /*5b10*/  MUFU.TANH R17, R17 ;  /* 0x0000001100117308 */ /* 0x000e620000002400 */
[----:B------:R-:W-:-:S02]  /*5b20*/  IMAD.MOV.U32 R5, RZ, RZ, R6 ;  /* 0x000000ffff057224 */ /* 0x000fc400078e0006 */
[----:B---3--:R-:W-:Y:S01]  /*5b30*/  FFMA.FTZ R24, R3, -UR5, R57 ;  /* 0x8000000503187c23 */ /* 0x008fe20008010039 */
[----:B------:R-:W-:Y:S01]  /*5b40*/  IABS R3, R39 ;  /* 0x0000002700037213 */ /* 0x000fe20000000000 */
[----:B------:R-:W-:Y:S01]  /*5b50*/  IMAD.MOV.U32 R6, RZ, RZ, R7 ;  /* 0x000000ffff067224 */ /* 0x000fe200078e0007 */
[----:B------:R-:W-:Y:S02]  /*5b60*/  I2FP.F32.S32 R8, R8 ;  /* 0x0000000800087245 */ /* 0x000fe40000201400 */
[----:B------:R-:W-:Y:S01]  /*5b70*/  I2FP.F32.S32 R5, R5 ;  /* 0x0000000500057245 */ /* 0x000fe20000201400 */
[----:B------:R-:W-:Y:S01]  /*5b80*/  MUFU.TANH R67, R98 ;  /* 0x0000006200437308 */ /* 0x000fe20000002400 */
[----:B------:R-:W-:Y:S01]  /*5b90*/  I2FP.F32.S32 R7, R3 ;  /* 0x0000000300077245 */ /* 0x000fe20000201400 */
[----:B----4-:R-:W-:Y:S01]  /*5ba0*/  FFMA.FTZ R20, R8, -UR5, R73 ;  /* 0x8000000508147c23 */ /* 0x010fe20008010049 */
[----:B------:R-:W-:Y:S01]  /*5bb0*/  I2FP.F32.S32 R3, R6 ;  /* 0x0000000600037245 */ /* 0x000fe20000201400 */
[----:B------:R-:W-:Y:S01]  /*5bc0*/  FFMA.FTZ R18, R5, -UR5, R18 ;  /* 0x8000000505127c23 */ /* 0x000fe20008010012 */
[----:B------:R-:W-:-:S02]  /*5bd0*/  IABS R6, R43 ;  /* 0x0000002b00067213 */ /* 0x000fc40000000000 */
[----:B------:R-:W-:Y:S01]  /*5be0*/  IABS R5, R44 ;  /* 0x0000002c00057213 */ /* 0x000fe20000000000 */
[----:B------:R-:W2:Y:S01]  /*5bf0*/  MUFU.TANH R15, R21 ;  /* 0x00000015000f7308 */ /* 0x000ea20000002400 */
[----:B-1----:R-:W-:Y:S01]  /*5c00*/  FFMA.FTZ R17, R3, -UR5, R17 ;  /* 0x8000000503117c23 */ /* 0x002fe20008010011 */
[----:B------:R-:W-:Y:S02]  /*5c10*/  IABS R3, R42 ;  /* 0x0000002a00037213 */ /* 0x000fe40000000000 */
[----:B------:R-:W-:Y:S02]  /*5c20*/  IABS R8, R45 ;  /* 0x0000002d00087213 */ /* 0x000fe40000000000 */
[----:B------:R-:W-:Y:S01]  /*5c30*/  MOV R9, R6 ;  /* 0x0000000600097202 */ /* 0x000fe20000000f00 */
[----:B------:R-:W-:Y:S01]  /*5c40*/  IMAD.MOV.U32 R6, RZ, RZ, R5 ;  /* 0x000000ffff067224 */ /* 0x000fe200078e0005 */
[----:B------:R-:W1:Y:S01]  /*5c50*/  MUFU.TANH R16, R16 ;  /* 0x0000001000107308 */ /* 0x000e620000002400 */
[----:B------:R-:W-:Y:S01]  /*5c60*/  I2FP.F32.S32 R5, R3 ;  /* 0x0000000300057245 */ /* 0x000fe20000201400 */
[----:B------:R-:W-:Y:S01]  /*5c70*/  IMAD.MOV.U32 R3, RZ, RZ, R8 ;  /* 0x000000ffff037224 */ /* 0x000fe200078e0008 */
[----:B------:R-:W-:-:S02]  /*5c80*/  I2FP.F32.S32 R8, R9 ;  /* 0x0000000900087245 */ /* 0x000fc40000201400 */
[----:B------:R-:W-:Y:S02]  /*5c90*/  I2FP.F32.S32 R6, R6 ;  /* 0x0000000600067245 */ /* 0x000fe40000201400 */
[----:B------:R-:W-:Y:S01]  /*5ca0*/  IABS R9, R49 ;  /* 0x0000003100097213 */ /* 0x000fe20000000000 */
[----:B------:R3:W-:Y:S01]  /*5cb0*/  MUFU.TANH R11, R19 ;  /* 0x00000013000b7308 */ /* 0x0007e20000002400 */
[----:B--2---:R-:W-:Y:S01]  /*5cc0*/  FFMA.FTZ R15, R5, -UR5, R15 ;  /* 0x80000005050f7c23 */ /* 0x004fe2000801000f */
[----:B------:R-:W-:Y:S02]  /*5cd0*/  I2FP.F32.S32 R5, R3 ;  /* 0x0000000300057245 */ /* 0x000fe40000201400 */
[----:B------:R-:W-:Y:S02]  /*5ce0*/  FSEL R154, R29, -INF , !P0 ;  /* 0xff8000001d9a7808 */ /* 0x000fe40004000000 */
[----:B------:R-:W-:Y:S02]  /*5cf0*/  FSEL R157, R22, -INF , !P0 ;  /* 0xff800000169d7808 */ /* 0x000fe40004000000 */
[----:B------:R-:W2:Y:S01]  /*5d00*/  MUFU.TANH R12, R68 ;  /* 0x00000044000c7308 */ /* 0x000ea20000002400 */
[----:B-1----:R-:W-:Y:S01]  /*5d10*/  FFMA.FTZ R14, R8, -UR5, R16 ;  /* 0x80000005080e7c23 */ /* 0x002fe20008010010 */
[----:B------:R-:W-:-:S02]  /*5d20*/  PLOP3.LUT P0, PT, PT, PT, UP0, 0x80, 0x0 ;  /* 0x000000000000781c */ /* 0x000fc40003f0f008 */
[----:B------:R-:W-:Y:S02]  /*5d30*/  FSEL R149, R26, -INF , !P6 ;  /* 0xff8000001a957808 */ /* 0x000fe40007000000 */
[----:B------:R-:W-:Y:S02]  /*5d40*/  FSEL R151, R25, -INF , !P6 ;  /* 0xff80000019977808 */ /* 0x000fe40007000000 */
[----:B------:R-:W1:Y:S01]  /*5d50*/  MUFU.TANH R13, R61 ;  /* 0x0000003d000d7308 */ /* 0x000e620000002400 */
[----:B---3--:R-:W-:Y:S01]  /*5d60*/  FFMA.FTZ R19, R7, -UR5, R67 ;  /* 0x8000000507137c23 */ /* 0x008fe20008010043 */
[----:B------:R-:W-:Y:S02]  /*5d70*/  IABS R7, R47 ;  /* 0x0000002f00077213 */ /* 0x000fe40000000000 */
[----:B------:R-:W-:Y:S02]  /*5d80*/  FSEL R156, R24, -INF , !P6 ;  /* 0xff800000189c7808 */ /* 0x000fe40007000000 */
[----:B------:R-:W-:-:S02]  /*5d90*/  I2FP.F32.S32 R3, R7 ;  /* 0x0000000700037245 */ /* 0x000fc40000201400 */
[----:B------:R-:W3:Y:S01]  /*5da0*/  MUFU.TANH R33, R28 ;  /* 0x0000001c00217308 */ /* 0x000ee20000002400 */
[----:B--2---:R-:W-:Y:S01]  /*5db0*/  FFMA.FTZ R12, R5, -UR5, R12 ;  /* 0x80000005050c7c23 */ /* 0x004fe2000801000c */
[----:B------:R-:W-:Y:S01]  /*5dc0*/  IABS R5, R53 ;  /* 0x0000003500057213 */ /* 0x000fe20000000000 */
[----:B------:R-:W-:Y:S01]  /*5dd0*/  FFMA.FTZ R11, R3, -UR5, R11 ;  /* 0x80000005030b7c23 */ /* 0x000fe2000801000b */
[----:B------:R-:W-:Y:S02]  /*5de0*/  IABS R3, R52 ;  /* 0x0000003400037213 */ /* 0x000fe40000000000 */
[----:B------:R-:W-:Y:S02]  /*5df0*/  IABS R7, R50 ;  /* 0x0000003200077213 */ /* 0x000fe40000000000 */
[----:B------:R-:W2:Y:S01]  /*5e00*/  MUFU.TANH R28, R72 ;  /* 0x00000048001c7308 */ /* 0x000ea20000002400 */
[----:B-1----:R-:W-:Y:S01]  /*5e10*/  FFMA.FTZ R13, R6, -UR5, R13 ;  /* 0x80000005060d7c23 */ /* 0x002fe2000801000d */
[----:B------:R-:W-:-:S02]  /*5e20*/  IABS R6, R54 ;  /* 0x0000003600067213 */ /* 0x000fc40000000000 */
[----:B------:R-:W-:Y:S01]  /*5e30*/  MOV R8, R5 ;  /* 0x0000000500087202 */ /* 0x000fe20000000f00 */
[----:B------:R-:W-:Y:S01]  /*5e40*/  IMAD.MOV.U32 R5, RZ, RZ, R3 ;  /* 0x000000ffff057224 */ /* 0x000fe200078e0003 */
[----:B------:R-:W-:Y:S01]  /*5e50*/  FSEL R139, R23, -INF , !P5 ;  /* 0xff800000178b7808 */ /* 0x000fe20006800000 */
[----:B------:R-:W-:Y:S01]  /*5e60*/  IMAD.MOV.U32 R10, RZ, RZ, R6 ;  /* 0x000000ffff0a7224 */ /* 0x000fe200078e0006 */
[----:B------:R-:W1:Y:S01]  /*5e70*/  MUFU.TANH R27, R75 ;  /* 0x0000004b001b7308 */ /* 0x000e620000002400 */
[----:B------:R-:W-:Y:S01]  /*5e80*/  IMAD.MOV.U32 R3, RZ, RZ, R7 ;  /* 0x000000ffff037224 */ /* 0x000fe200078e0007 */
[----:B------:R-:W-:Y:S01]  /*5e90*/  I2FP.F32.S32 R7, R5 ;  /* 0x0000000500077245 */ /* 0x000fe20000201400 */
[----:B------:R-:W-:Y:S01]  /*5ea0*/  IMAD.MOV.U32 R6, RZ, RZ, R9 ;  /* 0x000000ffff067224 */ /* 0x000fe200078e0009 */
[----:B------:R-:W-:Y:S02]  /*5eb0*/  I2FP.F32.S32 R10, R10 ;  /* 0x0000000a000a7245 */ /* 0x000fe40000201400 */
[----:B------:R-:W-:Y:S01]  /*5ec0*/  I2FP.F32.S32 R5, R3 ;  /* 0x0000000300057245 */ /* 0x000fe20000201400 */
[----:B---3--:R-:W-:Y:S01]  /*5ed0*/  FFMA.FTZ R7, R7, -UR5, R33 ;  /* 0x8000000507077c23 */ /* 0x008fe20008010021 */
[----:B------:R-:W3:Y:S01]  /*5ee0*/  MUFU.TANH R21, R76 ;  /* 0x0000004c00157308 */ /* 0x000ee20000002400 */
[----:B------:R-:W-:Y:S01]  /*5ef0*/  I2FP.F32.S32 R8, R8 ;  /* 0x0000000800087245 */ /* 0x000fe20000201400 */
[----:B--2---:R-:W-:Y:S01]  /*5f00*/  FFMA.FTZ R10, R10, -UR5, R28 ;  /* 0x800000050a0a7c23 */ /* 0x004fe2000801001c */
[----:B------:R-:W-:-:S02]  /*5f10*/  I2FP.F32.S32 R3, R6 ;  /* 0x0000000600037245 */ /* 0x000fc40000201400 */
[----:B------:R-:W-:Y:S02]  /*5f20*/  FSEL R153, R20, -INF , !P5 ;  /* 0xff80000014997808 */ /* 0x000fe40006800000 */
[----:B------:R-:W-:Y:S01]  /*5f30*/  FSEL R155, R19, -INF , !P5 ;  /* 0xff800000139b7808 */ /* 0x000fe20006800000 */
[----:B------:R-:W2:Y:S01]  /*5f40*/  MUFU.TANH R16, R77 ;  /* 0x0000004d00107308 */ /* 0x000ea20000002400 */
[----:B-1----:R-:W-:Y:S01]  /*5f50*/  FFMA.FTZ R8, R8, -UR5, R27 ;  /* 0x8000000508087c23 */ /* 0x002fe2000801001b */
[----:B------:R-:W-:Y:S02]  /*5f60*/  FSEL R252, R18, -INF , !P4 ;  /* 0xff80000012fc7808 */ /* 0x000fe40006000000 */
[----:B------:R-:W-:Y:S02]  /*5f70*/  FSEL R190, R17, -INF , !P4 ;  /* 0xff80000011be7808 */ /* 0x000fe40006000000 */
[----:B------:R-:W-:Y:S02]  /*5f80*/  FSEL R196, R15, -INF , !P4 ;  /* 0xff8000000fc47808 */ /* 0x000fe40006000000 */
[----:B------:R-:W-:Y:S01]  /*5f90*/  FSEL R246, R14, -INF , !P3 ;  /* 0xff8000000ef67808 */ /* 0x000fe20005800000 */
[----:B---3--:R-:W-:Y:S01]  /*5fa0*/  FFMA.FTZ R5, R5, -UR5, R21 ;  /* 0x8000000505057c23 */ /* 0x008fe20008010015 */
[----:B------:R-:W-:-:S02]  /*5fb0*/  FSEL R175, R11, -INF , !P3 ;  /* 0xff8000000baf7808 */ /* 0x000fc40005800000 */
[----:B------:R-:W-:Y:S02]  /*5fc0*/  FSEL R27, R7, -INF , !P3 ;  /* 0xff800000071b7808 */ /* 0x000fe40005800000 */
[----:B------:R-:W-:Y:S02]  /*5fd0*/  FSEL R221, R32, -INF , !P2 ;  /* 0xff80000020dd7808 */ /* 0x000fe40005000000 */
[----:B------:R-:W-:Y:S01]  /*5fe0*/  FSEL R245, R13, -INF , !P2 ;  /* 0xff8000000df57808 */ /* 0x000fe20005000000 */
[----:B--2---:R-:W-:Y:S01]  /*5ff0*/  FFMA.FTZ R3, R3, -UR5, R16 ;  /* 0x8000000503037c23 */ /* 0x004fe20008010010 */
        /* <DEDUP_REMOVED lines=89> */
.L_x_452:
[----:B------:R-:W-:Y:S05]  /*6590*/  BSYNC B0 ;  /* 0x0000000000007941 */ /* 0x000fea0003800000 */
.L_x_451:
[----:B------:R-:W0:Y:S02]  /*65a0*/  LDGDEPBAR ;  /* 0x00000000000079af */ /* 0x000e240000000000 */
.L_x_450:
[----:B------:R-:W-:Y:S01]  /*65b0*/  FMNMX.FTZ R3, R62, R59, !PT ;  /* 0x0000003b3e037209 */ /* 0x000fe20007810000 */
[----:B------:R-:W-:Y:S01]  /*65c0*/  STL [R1+0x88], R238 ;  /* 0x000088ee01007387 */ /* 0x000fe20000100800 */
[----:B------:R-:W-:Y:S01]  /*65d0*/  MOV R174, R28 ;  /* 0x0000001c00ae7202 */ /* 0x000fe20000000f00 */
[----:B------:R-:W-:Y:S01]  /*65e0*/  ULDC UR6, c[0x0][0x2ec] ;  /* 0x0000bb0000067ab9 */ /* 0x000fe20000000800 */
[----:B------:R-:W-:Y:S01]  /*65f0*/  FMNMX.FTZ R3, R56, R3, !PT ;  /* 0x0000000338037209 */ /* 0x000fe20007810000 */
[----:B------:R3:W-:Y:S01]  /*6600*/  STL [R1+0x84], R237 ;  /* 0x000084ed01007387 */ /* 0x0007e20000100800 */
[----:B------:R-:W-:Y:S02]  /*6610*/  LEA R225, R2, UR4, 0x1 ;  /* 0x0000000402e17c11 */ /* 0x000fe4000f8e08ff */
[----:B------:R-:W-:Y:S01]  /*6620*/  FMNMX.FTZ R3, R55, R3, !PT ;  /* 0x0000000337037209 */ /* 0x000fe20007810000 */
[----:B------:R-:W-:Y:S01]  /*6630*/  STL [R1+0x80], R236 ;  /* 0x000080ec01007387 */ /* 0x000fe20000100800 */
[----:B------:R-:W-:Y:S01]  /*6640*/  LEA R226, R4, R225, 0x1 ;  /* 0x000000e104e27211 */ /* 0x000fe200078e08ff */
[----:B------:R-:W-:Y:S01]  /*6650*/  IMAD R228, R0, 0x2, R225 ;  /* 0x0000000200e47824 */ /* 0x000fe200078e02e1 */
[----:B------:R-:W-:Y:S01]  /*6660*/  FMNMX.FTZ R3, R84, R3, !PT ;  /* 0x0000000354037209 */ /* 0x000fe20007810000 */
[----:B------:R-:W-:Y:S01]  /*6670*/  STL [R1+0x7c], R235 ;  /* 0x00007ceb01007387 */ /* 0x000fe20000100800 */
[----:B------:R-:W-:-:S02]  /*6680*/  LEA R227, R0, R226, 0x1 ;  /* 0x000000e200e37211 */ /* 0x000fc400078e08ff */
[----:B------:R-:W-:Y:S01]  /*6690*/  FMNMX.FTZ R3, R85, R3, !PT ;  /* 0x0000000355037209 */ /* 0x000fe20007810000 */
[----:B------:R-:W-:Y:S01]  /*66a0*/  STL [R1+0x78], R234 ;  /* 0x000078ea01007387 */ /* 0x000fe20000100800 */
[----:B--2---:R-:W-:Y:S02]  /*66b0*/  FMNMX.FTZ R8, R173, R172, !PT ;  /* 0x000000acad087209 */ /* 0x004fe40007810000 */
        /* <DEDUP_REMOVED lines=8> */
[----:B------:R-:W-:Y:S01]  /*6740*/  FMNMX.FTZ R3, R63, R3, !PT ;  /* 0x000000033f037209 */ /* 0x000fe20007810000 */
[----:B---3--:R-:W-:Y:S01]  /*6750*/  IMAD.MOV.U32 R237, RZ, RZ, R27 ;  /* 0x000000ffffed7224 */ /* 0x008fe200078e001b */
        /* <DEDUP_REMOVED lines=17> */
[----:B------:R-:W-:Y:S02]  /*6870*/  FMNMX.FTZ R3, R157, R3, !PT ;  /* 0x000000039d037209 */ /* 0x000fe40007810000 */
        /* <DEDUP_REMOVED lines=20> */
[----:B------:R-:W-:Y:S01]  /*69c0*/  LDSM.16.MT88.4 R48, [R228+0xc800] ;  /* 0x00c80000e430783b */ /* 0x000fe20000004200 */
[----:B-1----:R-:W-:-:S02]  /*69d0*/  FMNMX.FTZ R133, R133, R6, !PT ;  /* 0x0000000685857209 */ /* 0x002fc40007810000 */
        /* <DEDUP_REMOVED lines=12> */
[----:B------:R1:W2:Y:S01]  /*6aa0*/  MUFU.EX2 R193, R5 ;  /* 0x0000000500c17308 */ /* 0x0002a20000000800 */
[----:B------:R-:W-:Y:S07]  /*6ab0*/  LDSM.16.MT88.4 R56, [R226+0xc800] ;  /* 0x00c80000e238783b */ /* 0x000fee0000004200 */
        /* <DEDUP_REMOVED lines=19> */
[----:B-1----:R-:W-:Y:S01]  /*6bf0*/  FFMA.FTZ R6, R64, UR6, -R3 ;  /* 0x0000000640067c23 */ /* 0x002fe20008010803 */
[----:B------:R-:W-:Y:S01]  /*6c00*/  LDSM.16.MT88.4 R60, [R226+0xe800] ;  /* 0x00e80000e23c783b */ /* 0x000fe20000004200 */
[----:B------:R-:W-:Y:S01]  /*6c10*/  FMNMX.FTZ R0, R150, R0, !PT ;  /* 0x0000000096007209 */ /* 0x000fe20007810000 */
[----:B------:R1:W2:Y:S02]  /*6c20*/  MUFU.EX2 R238, R2 ;  /* 0x0000000200ee7308 */ /* 0x0002a40000000800 */
[----:B------:R-:W-:Y:S01]  /*6c30*/  LDSM.16.MT88.4 R64, [R225+0xe800] ;  /* 0x00e80000e140783b */ /* 0x000fe20000004200 */
        /* <DEDUP_REMOVED lines=30> */
[----:B------:R-:W-:Y:S01]  /*6e20*/  HMMA.16816.F32 R108, R4, R104, RZ ;  /* 0x00000068046c723c */ /* 0x000fe200000018ff */
[----:B-1----:R-:W-:Y:S01]  /*6e30*/  FMNMX.FTZ R8, R165, R2, !PT ;  /* 0x00000002a5087209 */ /* 0x002fe20007810000 */
[----:B------:R-:W-:-:S03]  /*6e40*/  FFMA.FTZ R2, R87, UR6, -R12 ;  /* 0x0000000657027c23 */ /* 0x000fc6000801080c */
[----:B------:R-:W-:Y:S01]  /*6e50*/  FMNMX.FTZ R8, R164, R8, !PT ;  /* 0x00000008a4087209 */ /* 0x000fe20007810000 */
[----:B------:R1:W3:Y:S01]  /*6e60*/  MUFU.EX2 R231, R2 ;  /* 0x0000000200e77308 */ /* 0x0002e20000000800 */
[C---:B------:R-:W-:Y:S06]  /*6e70*/  HMMA.16816.F32 R112, R4.reuse, R70, RZ ;  /* 0x000000460470723c */ /* 0x040fec00000018ff */
[C---:B------:R-:W-:Y:S06]  /*6e80*/  HMMA.16816.F32 R84, R4.reuse, R74, RZ ;  /* 0x0000004a0454723c */ /* 0x040fec00000018ff */
[----:B------:R-:W-:Y:S01]  /*6e90*/  HMMA.16816.F32 R32, R4, R82, RZ ;  /* 0x000000520420723c */ /* 0x000fe200000018ff */
[----:B-1----:R-:W-:Y:S01]  /*6ea0*/  FMNMX.FTZ R2, R185, R8, !PT ;  /* 0x00000008b9027209 */ /* 0x002fe20007810000 */
[----:B------:R-:W-:-:S04]  /*6eb0*/  FFMA.FTZ R8, R100, UR6, -R3 ;  /* 0x0000000664087c23 */ /* 0x000fc80008010803 */
[C---:B------:R-:W-:Y:S01]  /*6ec0*/  HMMA.16816.F32 R28, R4.reuse, R90, RZ ;  /* 0x0000005a041c723c */ /* 0x040fe200000018ff */
[----:B---3--:R-:W-:Y:S02]  /*6ed0*/  F2FP.F16.F32.PACK_AB R10, R231, R235 ;  /* 0x000000ebe70a723e */ /* 0x008fe400000000ff */
[----:B------:R-:W-:Y:S01]  /*6ee0*/  FMNMX.FTZ R2, R152, R2, !PT ;  /* 0x0000000298027209 */ /* 0x000fe20007810000 */
[----:B------:R1:W-:Y:S02]  /*6ef0*/  MUFU.EX2 R195, R8 ;  /* 0x0000000800c37308 */ /* 0x0003e40000000800 */
[----:B------:R-:W-:Y:S01]  /*6f00*/  HMMA.16816.F32 R24, R4, R94, RZ ;  /* 0x0000005e0418723c */ /* 0x000fe200000018ff */
[----:B------:R-:W-:-:S04]  /*6f10*/  FMNMX.FTZ R2, R149, R2, !PT ;  /* 0x0000000295027209 */ /* 0x000fc80007810000 */
[----:B------:R-:W-:Y:S01]  /*6f20*/  FMNMX.FTZ R2, R139, R2, !PT ;  /* 0x000000028b027209 */ /* 0x000fe20007810000 */
[----:B------:R-:W-:Y:S03]  /*6f30*/  HMMA.16816.F32 R20, R4, R98, RZ ;  /* 0x000000620414723c */ /* 0x000fe600000018ff */
[----:B------:R-:W-:-:S03]  /*6f40*/  FMNMX.FTZ R2, R252, R2, !PT ;  /* 0x00000002fc027209 */ /* 0x000fc60007810000 */
[----:B------:R-:W-:Y:S01]  /*6f50*/  HMMA.16816.F32 R16, R4, R106, RZ ;  /* 0x0000006a0410723c */ /* 0x000fe200000018ff */
[----:B------:R-:W-:Y:S01]  /*6f60*/  FMNMX.FTZ R2, R246, R2, !PT ;  /* 0x00000002f6027209 */ /* 0x000fe20007810000 */
[----:B-1----:R-:W-:-:S03]  /*6f70*/  FFMA.FTZ R8, R101, UR6, -R3 ;  /* 0x0000000665087c23 */ /* 0x002fc60008010803 */
[----:B------:R-:W-:Y:S01]  /*6f80*/  FMNMX.FTZ R2, R245, R2, !PT ;  /* 0x00000002f5027209 */ /* 0x000fe20007810000 */
[----:B------:R-:W-:Y:S01]  /*6f90*/  HMMA.16816.F32 R100, R4, R78, RZ ;  /* 0x0000004e0464723c */ /* 0x000fe200000018ff */
[----:B------:R1:W3:Y:S02]  /*6fa0*/  MUFU.EX2 R234, R8 ;  /* 0x0000000800ea7308 */ /* 0x0002e40000000800 */
[----:B------:R-:W-:-:S04]  /*6fb0*/  FMNMX.FTZ R13, R223, R2, !PT ;  /* 0x00000002df0d7209 */ /* 0x000fc80007810000 */
[----:B------:R-:W-:Y:S01]  /*6fc0*/  MOV R7, R191 ;  /* 0x000000bf00077202 */ /* 0x000fe20000000f00 */
[----:B------:R-:W4:Y:S01]  /*6fd0*/  SHFL.BFLY PT, R14, R13, 0x2, 0x1f ;  /* 0x0c401f000d0e7f89 */ /* 0x000f2200000e0000 */
[----:B-1----:R-:W-:-:S04]  /*6fe0*/  FFMA.FTZ R8, R134, UR6, -R3 ;  /* 0x0000000686087c23 */ /* 0x002fc80008010803 */
[----:B------:R1:W-:Y:S02]  /*6ff0*/  MUFU.EX2 R236, R8 ;  /* 0x0000000800ec7308 */ /* 0x0003e40000000800 */
[----:B-1----:R-:W-:Y:S01]  /*7000*/  FFMA.FTZ R8, R135, UR6, -R3 ;  /* 0x0000000687087c23 */ /* 0x002fe20008010803 */
[----:B--2---:R-:W-:Y:S02]  /*7010*/  FMNMX.FTZ R135, R0, R9, !PT ;  /* 0x0000000900877209 */ /* 0x004fe40007810000 */
[----:B---3--:R-:W-:-:S03]  /*7020*/  F2FP.F16.F32.PACK_AB R9, R234, R195 ;  /* 0x000000c3ea09723e */ /* 0x008fc600000000ff */
[----:B------:R1:W2:Y:S01]  /*7030*/  MUFU.EX2 R188, R8 ;  /* 0x0000000800bc7308 */ /* 0x0002a20000000800 */
[C---:B------:R-:W-:Y:S01]  /*7040*/  FSETP.NEU.FTZ.AND P1, PT, R135.reuse, -INF , PT ;  /* 0xff8000008700780b */ /* 0x040fe20003f3d000 */
[----:B------:R-:W-:-:S05]  /*7050*/  FMUL.FTZ R2, R135, UR6 ;  /* 0x0000000687027c20 */ /* 0x000fca0008410000 */
[----:B------:R-:W-:-:S05]  /*7060*/  FSEL R2, R2, RZ, P1 ;  /* 0x000000ff02027208 */ /* 0x000fca0000800000 */
[--C-:B------:R-:W-:Y:S01]  /*7070*/  FFMA.FTZ R0, R166, UR6, -R2.reuse ;  /* 0x00000006a6007c23 */ /* 0x100fe20008010802 */
[----:B------:R-:W-:Y:S01]  /*7080*/  FFMA.FTZ R4, R168, UR6, -R2 ;  /* 0x00000006a8047c23 */ /* 0x000fe20008010802 */
[----:B------:R-:W-:Y:S02]  /*7090*/  IMAD.MOV.U32 R166, RZ, RZ, R192 ;  /* 0x000000ffffa67224 */ /* 0x000fe400078e00c0 */
[----:B------:R4:W3:Y:S01]  /*70a0*/  MUFU.EX2 R181, R0 ;  /* 0x0000000000b57308 */ /* 0x0008e20000000800 */
[----:B-1----:R-:W-:Y:S01]  /*70b0*/  F2FP.F16.F32.PACK_AB R8, R233, R136 ;  /* 0x00000088e908723e */ /* 0x002fe200000000ff */
[----:B--2---:R-:W-:Y:S01]  /*70c0*/  IMAD.MOV.U32 R168, RZ, RZ, R188 ;  /* 0x000000ffffa87224 */ /* 0x004fe200078e00bc */
[----:B------:R-:W-:-:S05]  /*70d0*/  F2FP.F16.F32.PACK_AB R11, R188, R236 ;  /* 0x000000ecbc0b723e */ /* 0x000fca00000000ff */
[----:B------:R1:W2:Y:S02]  /*70e0*/  MUFU.EX2 R182, R4 ;  /* 0x0000000400b67308 */ /* 0x0002a40000000800 */
[C---:B------:R-:W-:Y:S01]  /*70f0*/  HMMA.16816.F32 R176, R8.reuse, R36, R44 ;  /* 0x0000002408b0723c */ /* 0x040fe2000000182c */
[----:B------:R-:W-:Y:S05]  /*7100*/  LDSM.16.MT88.4 R44, [R227+0xe800] ;  /* 0x00e80000e32c783b */ /* 0x000fea0000004200 */
[----:B------:R-:W-:Y:S01]  /*7110*/  HMMA.16816.F32 R248, R8, R52, R116 ;  /* 0x0000003408f8723c */ /* 0x000fe20000001874 */
[----:B----4-:R-:W-:-:S05]  /*7120*/  FMNMX.FTZ R0, R13, R14, !PT ;  /* 0x0000000e0d007209 */ /* 0x010fca0007810000 */
[----:B------:R-:W4:Y:S01]  /*7130*/  SHFL.BFLY PT, R5, R0, 0x1, 0x1f ;  /* 0x0c201f0000057f89 */ /* 0x000f2200000e0000 */
[----:B---3--:R-:W-:Y:S01]  /*7140*/  MOV R117, R181 ;  /* 0x000000b500757202 */ /* 0x008fe20000000f00 */
[C---:B------:R-:W-:Y:S01]  /*7150*/  HMMA.16816.F32 R120, R8.reuse, R60, R120 ;  /* 0x0000003c0878723c */ /* 0x040fe20000001878 */
[--C-:B-1----:R-:W-:Y:S01]  /*7160*/  FFMA.FTZ R4, R163, UR6, -R2.reuse ;  /* 0x00000006a3047c23 */ /* 0x102fe20008010802 */
[----:B------:R-:W-:Y:S02]  /*7170*/  MOV R116, R180 ;  /* 0x000000b400747202 */ /* 0x000fe40000000f00 */
[----:B------:R-:W-:Y:S01]  /*7180*/  MOV R163, R189 ;  /* 0x000000bd00a37202 */ /* 0x000fe20000000f00 */
[----:B------:R1:W-:Y:S01]  /*7190*/  MUFU.EX2 R15, R4 ;  /* 0x00000004000f7308 */ /* 0x0003e20000000800 */
[C---:B------:R-:W-:Y:S06]  /*71a0*/  HMMA.16816.F32 R216, R8.reuse, R64, R124 ;  /* 0x0000004008d8723c */ /* 0x040fec000000187c */
[C---:B------:R-:W-:Y:S06]  /*71b0*/  HMMA.16816.F32 R200, R8.reuse, R40, R128 ;  /* 0x0000002808c8723c */ /* 0x040fec0000001880 */
[C---:B------:R-:W-:Y:S01]  /*71c0*/  HMMA.16816.F32 R144, R8.reuse, R56, R144 ;  /* 0x000000380890723c */ /* 0x040fe20000001890 */
[--C-:B-1----:R-:W-:Y:S01]  /*71d0*/  FFMA.FTZ R4, R162, UR6, -R2.reuse ;  /* 0x00000006a2047c23 */ /* 0x102fe20008010802 */
[----:B----4-:R-:W-:Y:S01]  /*71e0*/  FMNMX.FTZ R134, R0, R5, !PT ;  /* 0x0000000500867209 */ /* 0x010fe20007810000 */
[----:B------:R-:W-:Y:S01]  /*71f0*/  FFMA.FTZ R0, R159, UR6, -R2 ;  /* 0x000000069f007c23 */ /* 0x000fe20008010802 */
[----:B--2---:R-:W-:Y:S01]  /*7200*/  IMAD.MOV.U32 R162, RZ, RZ, R182 ;  /* 0x000000ffffa27224 */ /* 0x004fe200078e00b6 */
[----:B------:R1:W-:Y:S01]  /*7210*/  MUFU.EX2 R229, R4 ;  /* 0x0000000400e57308 */ /* 0x0003e20000000800 */
[----:B------:R-:W-:Y:S01]  /*7220*/  FSETP.NEU.FTZ.AND P1, PT, R134, -INF , PT ;  /* 0xff8000008600780b */ /* 0x000fe20003f3d000 */
[----:B------:R-:W-:Y:S01]  /*7230*/  HMMA.16816.F32 R180, R8, R38, R112 ;  /* 0x0000002608b4723c */ /* 0x000fe20000001870 */
[----:B------:R-:W-:Y:S01]  /*7240*/  MOV R127, R122 ;  /* 0x0000007a007f7202 */ /* 0x000fe20000000f00 */
[----:B------:R-:W-:Y:S01]  /*7250*/  IMAD.MOV.U32 R126, RZ, RZ, R123 ;  /* 0x000000ffff7e7224 */ /* 0x000fe200078e007b */
[----:B------:R-:W-:Y:S01]  /*7260*/  MOV R125, R120 ;  /* 0x00000078007d7202 */ /* 0x000fe20000000f00 */
[----:B------:R-:W-:-:S02]  /*7270*/  IMAD.MOV.U32 R124, RZ, RZ, R121 ;  /* 0x000000ffff7c7224 */ /* 0x000fc400078e0079 */
[----:B------:R2:W-:Y:S01]  /*7280*/  MUFU.EX2 R14, R0 ;  /* 0x00000000000e7308 */ /* 0x0005e20000000800 */
[----:B------:R-:W-:Y:S01]  /*7290*/  HMMA.16816.F32 R120, R8, R44, R108 ;  /* 0x0000002c0878723c */ /* 0x000fe2000000186c */
[----:B------:R-:W-:Y:S01]  /*72a0*/  IMAD.MOV.U32 R115, RZ, RZ, R197 ;  /* 0x000000ffff737224 */ /* 0x000fe200078e00c5 */
[----:B------:R-:W-:-:S04]  /*72b0*/  MOV R114, R196 ;  /* 0x000000c400727202 */ /* 0x000fc80000000f00 */
[----:B------:R-:W-:Y:S01]  /*72c0*/  HMMA.16816.F32 R140, R8, R48, R140 ;  /* 0x00000030088c723c */ /* 0x000fe2000000188c */
[----:B-1----:R-:W-:-:S04]  /*72d0*/  FFMA.FTZ R4, R161, UR6, -R2 ;  /* 0x00000006a1047c23 */ /* 0x002fc80008010802 */
[----:B------:R1:W3:Y:S01]  /*72e0*/  MUFU.EX2 R6, R4 ;  /* 0x0000000400067308 */ /* 0x0002e20000000800 */
[----:B------:R-:W-:Y:S01]  /*72f0*/  HMMA.16816.F32 R196, R8, R50, R84 ;  /* 0x0000003208c4723c */ /* 0x000fe20000001854 */
[----:B--2---:R-:W-:-:S05]  /*7300*/  FMUL.FTZ R0, R134, UR6 ;  /* 0x0000000686007c20 */ /* 0x004fca0008410000 */
[----:B------:R-:W-:Y:S01]  /*7310*/  HMMA.16816.F32 R204, R8, R42, R32 ;  /* 0x0000002a08cc723c */ /* 0x000fe20000001820 */
[----:B------:R-:W-:-:S05]  /*7320*/  FSEL R0, R0, RZ, P1 ;  /* 0x000000ff00007208 */ /* 0x000fca0000800000 */
[----:B------:R-:W-:Y:S01]  /*7330*/  HMMA.16816.F32 R212, R8, R66, R28 ;  /* 0x0000004208d4723c */ /* 0x000fe2000000181c */
[----:B------:R-:W-:Y:S01]  /*7340*/  FFMA.FTZ R5, R167, UR6, -R0 ;  /* 0x00000006a7057c23 */ /* 0x000fe20008010800 */
[----:B-1----:R-:W-:Y:S01]  /*7350*/  FFMA.FTZ R4, R160, UR6, -R2 ;  /* 0x00000006a0047c23 */ /* 0x002fe20008010802 */
[----:B---3--:R-:W-:-:S03]  /*7360*/  IMAD.MOV.U32 R118, RZ, RZ, R6 ;  /* 0x000000ffff767224 */ /* 0x008fc600078e0006 */
[C---:B------:R-:W-:Y:S01]  /*7370*/  HMMA.16816.F32 R208, R8.reuse, R62, R24 ;  /* 0x0000003e08d0723c */ /* 0x040fe20000001818 */
[----:B------:R-:W-:Y:S01]  /*7380*/  IMAD.MOV.U32 R6, RZ, RZ, R190 ;  /* 0x000000ffff067224 */ /* 0x000fe200078e00be */
[----:B------:R1:W-:Y:S03]  /*7390*/  MUFU.EX2 R161, R4 ;  /* 0x0000000400a17308 */ /* 0x0003e60000000800 */
[----:B------:R-:W-:Y:S01]  /*73a0*/  IMAD.MOV.U32 R160, RZ, RZ, R6 ;  /* 0x000000ffffa07224 */ /* 0x000fe200078e0006 */
[C---:B------:R-:W-:Y:S04]  /*73b0*/  HMMA.16816.F32 R188, R8.reuse, R58, R100 ;  /* 0x0000003a08bc723c */ /* 0x040fe80000001864 */
[----:B------:R-:W-:Y:S02]  /*73c0*/  MUFU.EX2 R113, R5 ;  /* 0x0000000500717308 */ /* 0x000fe40000000800 */
[C---:B------:R-:W-:Y:S06]  /*73d0*/  HMMA.16816.F32 R108, R8.reuse, R54, R20 ;  /* 0x00000036086c723c */ /* 0x040fec0000001814 */
[----:B------:R-:W-:Y:S01]  /*73e0*/  HMMA.16816.F32 R128, R8, R46, R16 ;  /* 0x0000002e0880723c */ /* 0x000fe20000001810 */
[----:B-1----:R-:W-:Y:S01]  /*73f0*/  FFMA.FTZ R4, R158, UR6, -R2 ;  /* 0x000000069e047c23 */ /* 0x002fe20008010802 */
[----:B------:R-:W-:-:S03]  /*7400*/  MOV R158, R168 ;  /* 0x000000a8009e7202 */ /* 0x000fc60000000f00 */
[----:B------:R1:W-:Y:S02]  /*7410*/  MUFU.EX2 R159, R4 ;  /* 0x00000004009f7308 */ /* 0x0003e40000000800 */
[----:B------:R-:W-:Y:S02]  /*7420*/  F2FP.F16.F32.PACK_AB R8, R162, R117 ;  /* 0x00000075a208723e */ /* 0x000fe400000000ff */
[----:B------:R-:W-:Y:S01]  /*7430*/  F2FP.F16.F32.PACK_AB R10, R229, R15 ;  /* 0x0000000fe50a723e */ /* 0x000fe200000000ff */
[----:B-1----:R-:W-:-:S04]  /*7440*/  FFMA.FTZ R4, R173, UR6, -R0 ;  /* 0x00000006ad047c23 */ /* 0x002fc80008010800 */
        /* <DEDUP_REMOVED lines=10> */
[----:B------:R1:W2:Y:S02]  /*74f0*/  MUFU.EX2 R119, R4 ;  /* 0x0000000400777308 */ /* 0x0002a40000000800 */
[C---:B------:R-:W-:Y:S06]  /*7500*/  HMMA.16816.F32 R24, R8.reuse, R76, RZ ;  /* 0x0000004c0818723c */ /* 0x040fec00000018ff */
[----:B------:R-:W-:Y:S01]  /*7510*/  HMMA.16816.F32 R28, R8, R68, RZ ;  /* 0x00000044081c723c */ /* 0x000fe200000018ff */
[----:B------:R-:W-:-:S05]  /*7520*/  MOV R76, R174 ;  /* 0x000000ae004c7202 */ /* 0x000fca0000000f00 */
[C---:B------:R-:W-:Y:S01]  /*7530*/  HMMA.16816.F32 R20, R8.reuse, R72, RZ ;  /* 0x000000480814723c */ /* 0x040fe200000018ff */
[----:B-1----:R-:W-:Y:S01]  /*7540*/  FFMA.FTZ R4, R165, UR6, -R0 ;  /* 0x00000006a5047c23 */ /* 0x002fe20008010800 */
[----:B--2---:R-:W-:Y:S01]  /*7550*/  MOV R77, R119 ;  /* 0x00000077004d7202 */ /* 0x004fe20000000f00 */
[----:B------:R-:W-:Y:S02]  /*7560*/  IMAD.MOV.U32 R119, RZ, RZ, R237 ;  /* 0x000000ffff777224 */ /* 0x000fe400078e00ed */
[----:B------:R1:W-:Y:S01]  /*7570*/  MUFU.EX2 R192, R4 ;  /* 0x0000000400c07308 */ /* 0x0003e20000000800 */
[C---:B------:R-:W-:Y:S01]  /*7580*/  HMMA.16816.F32 R16, R8.reuse, R80, RZ ;  /* 0x000000500810723c */ /* 0x040fe200000018ff */
[----:B------:R-:W-:Y:S02]  /*7590*/  MOV R73, R113 ;  /* 0x0000007100497202 */ /* 0x000fe40000000f00 */
[----:B------:R-:W-:Y:S02]  /*75a0*/  MOV R72, R7 ;  /* 0x0000000700487202 */ /* 0x000fe40000000f00 */
[----:B------:R-:W-:Y:S01]  /*75b0*/  F2FP.F16.F32.PACK_AB R5, R73, R77 ;  /* 0x0000004d4905723e */ /* 0x000fe200000000ff */
[----:B------:R-:W-:Y:S01]  /*75c0*/  HMMA.16816.F32 R32, R8, R70, RZ ;  /* 0x000000460820723c */ /* 0x000fe200000018ff */
[----:B------:R-:W-:-:S02]  /*75d0*/  IMAD.MOV.U32 R81, RZ, RZ, R14 ;  /* 0x000000ffff517224 */ /* 0x000fc400078e000e */
[----:B------:R-:W-:Y:S02]  /*75e0*/  IMAD.MOV.U32 R14, RZ, RZ, R166 ;  /* 0x000000ffff0e7224 */ /* 0x000fe400078e00a6 */
[----:B------:R-:W-:Y:S01]  /*75f0*/  IMAD.MOV.U32 R80, RZ, RZ, R175 ;  /* 0x000000ffff507224 */ /* 0x000fe200078e00af */
[----:B------:R-:W-:Y:S01]  /*7600*/  F2FP.F16.F32.PACK_AB R6, R159, R81 ;  /* 0x000000519f06723e */ /* 0x000fe200000000ff */
[----:B-1----:R-:W-:-:S04]  /*7610*/  FFMA.FTZ R4, R164, UR6, -R0 ;  /* 0x00000006a4047c23 */ /* 0x002fc80008010800 */
[----:B------:R1:W2:Y:S02]  /*7620*/  MUFU.EX2 R237, R4 ;  /* 0x0000000400ed7308 */ /* 0x0002a40000000800 */
[----:B-1----:R-:W-:Y:S02]  /*7630*/  F2FP.F16.F32.PACK_AB R4, R161, R118 ;  /* 0x00000076a104723e */ /* 0x002fe400000000ff */
[----:B--2---:R-:W-:-:S07]  /*7640*/  F2FP.F16.F32.PACK_AB R7, R237, R192 ;  /* 0x000000c0ed07723e */ /* 0x004fce00000000ff */
[C---:B------:R-:W-:Y:S06]  /*7650*/  HMMA.16816.F32 R172, R4.reuse, R36, R28 ;  /* 0x0000002404ac723c */ /* 0x040fec000000181c */
[C---:B------:R-:W-:Y:S06]  /*7660*/  HMMA.16816.F32 R168, R4.reuse, R56, R24 ;  /* 0x0000003804a8723c */ /* 0x040fec0000001818 */
[----:B------:R-:W-:Y:S01]  /*7670*/  HMMA.16816.F32 R164, R4, R48, R20 ;  /* 0x0000003004a4723c */ /* 0x000fe20000001814 */
[----:B------:R-:W-:Y:S01]  /*7680*/  IMAD.MOV.U32 R56, RZ, RZ, R127 ;  /* 0x000000ffff387224 */ /* 0x000fe200078e007f */
[----:B------:R-:W-:-:S04]  /*7690*/  MOV R57, R126 ;  /* 0x0000007e00397202 */ /* 0x000fc80000000f00 */
[----:B------:R-:W-:Y:S01]  /*76a0*/  HMMA.16816.F32 R100, R4, R40, R16 ;  /* 0x000000280464723c */ /* 0x000fe20000001810 */
[----:B------:R-:W-:Y:S01]  /*76b0*/  MOV R48, R114 ;  /* 0x0000007200307202 */ /* 0x000fe20000000f00 */
[----:B------:R-:W-:-:S04]  /*76c0*/  IMAD.MOV.U32 R49, RZ, RZ, R112 ;  /* 0x000000ffff317224 */ /* 0x000fc800078e0070 */
[C---:B------:R-:W-:Y:S06]  /*76d0*/  HMMA.16816.F32 R28, R8.reuse, R88, RZ ;  /* 0x00000058081c723c */ /* 0x040fec00000018ff */
[----:B------:R-:W-:Y:S01]  /*76e0*/  HMMA.16816.F32 R24, R8, R92, RZ ;  /* 0x0000005c0818723c */ /* 0x000fe200000018ff */
[----:B------:R-:W-:Y:S01]  /*76f0*/  IMAD.MOV.U32 R88, RZ, RZ, R125 ;  /* 0x000000ffff587224 */ /* 0x000fe200078e007d */
[----:B------:R-:W-:-:S04]  /*7700*/  MOV R89, R124 ;  /* 0x0000007c00597202 */ /* 0x000fc80000000f00 */
[----:B------:R-:W-:Y:S01]  /*7710*/  HMMA.16816.F32 R20, R8, R96, RZ ;  /* 0x000000600814723c */ /* 0x000fe200000018ff */
[----:B------:R-:W-:Y:S01]  /*7720*/  MOV R92, R115 ;  /* 0x00000073005c7202 */ /* 0x000fe20000000f00 */
[----:B------:R-:W-:Y:S01]  /*7730*/  IMAD.MOV.U32 R93, RZ, RZ, R162 ;  /* 0x000000ffff5d7224 */ /* 0x000fe200078e00a2 */
[----:B------:R-:W-:-:S03]  /*7740*/  MOV R162, R238 ;  /* 0x000000ee00a27202 */ /* 0x000fc60000000f00 */
[----:B------:R-:W-:Y:S01]  /*7750*/  HMMA.16816.F32 R16, R8, R104, RZ ;  /* 0x000000680810723c */ /* 0x000fe200000018ff */
[----:B------:R-:W-:Y:S01]  /*7760*/  IMAD.MOV.U32 R97, RZ, RZ, R116 ;  /* 0x000000ffff617224 */ /* 0x000fe200078e0074 */
[----:B------:R-:W-:-:S04]  /*7770*/  MOV R96, R117 ;  /* 0x0000007500607202 */ /* 0x000fc80000000f00 */
[----:B------:R-:W-:Y:S01]  /*7780*/  HMMA.16816.F32 R84, R4, R64, R28 ;  /* 0x000000400454723c */ /* 0x000fe2000000181c */
[----:B------:R-:W-:Y:S01]  /*7790*/  IMAD.MOV.U32 R105, RZ, RZ, R118 ;  /* 0x000000ffff697224 */ /* 0x000fe200078e0076 */
[----:B------:R-:W-:-:S04]  /*77a0*/  MOV R104, R119 ;  /* 0x0000007700687202 */ /* 0x000fc80000000f00 */
[C---:B------:R-:W-:Y:S06]  /*77b0*/  HMMA.16816.F32 R116, R4.reuse, R60, R24 ;  /* 0x0000003c0474723c */ /* 0x040fec0000001818 */
[C---:B------:R-:W-:Y:S06]  /*77c0*/  HMMA.16816.F32 R112, R4.reuse, R52, R20 ;  /* 0x000000340470723c */ /* 0x040fec0000001814 */
[C---:B------:R-:W-:Y:S06]  /*77d0*/  HMMA.16816.F32 R124, R4.reuse, R44, R16 ;  /* 0x0000002c047c723c */ /* 0x040fec0000001810 */
[----:B------:R-:W-:Y:S06]  /*77e0*/  HMMA.16816.F32 R68, R4, R38, R32 ;  /* 0x000000260444723c */ /* 0x000fec0000001820 */
[C---:B------:R-:W-:Y:S06]  /*77f0*/  HMMA.16816.F32 R36, R8.reuse, R78, RZ ;  /* 0x0000004e0824723c */ /* 0x040fec00000018ff */
[----:B------:R-:W-:Y:S01]  /*7800*/  HMMA.16816.F32 R32, R8, R74, RZ ;  /* 0x0000004a0820723c */ /* 0x000fe200000018ff */
[----:B------:R-:W-:Y:S01]  /*7810*/  IMAD.MOV.U32 R78, RZ, RZ, R48 ;  /* 0x000000ffff4e7224 */ /* 0x000fe200078e0030 */
[----:B------:R-:W-:-:S04]  /*7820*/  MOV R48, R159 ;  /* 0x0000009f00307202 */ /* 0x000fc80000000f00 */
[----:B------:R-:W-:Y:S01]  /*7830*/  HMMA.16816.F32 R28, R8, R82, RZ ;  /* 0x00000052081c723c */ /* 0x000fe200000018ff */
[----:B------:R-:W-:-:S05]  /*7840*/  MOV R74, R78 ;  /* 0x0000004e004a7202 */ /* 0x000fca0000000f00 */
[----:B------:R-:W-:Y:S01]  /*7850*/  HMMA.16816.F32 R24, R8, R90, RZ ;  /* 0x0000005a0818723c */ /* 0x000fe200000018ff */
[----:B------:R-:W-:-:S05]  /*7860*/  MOV R83, R74 ;  /* 0x0000004a00537202 */ /* 0x000fca0000000f00 */
[C---:B------:R-:W-:Y:S06]  /*7870*/  HMMA.16816.F32 R20, R8.reuse, R94, RZ ;  /* 0x0000005e0814723c */ /* 0x040fec00000018ff */
[C---:B------:R-:W-:Y:S06]  /*7880*/  HMMA.16816.F32 R16, R8.reuse, R98, RZ ;  /* 0x000000620810723c */ /* 0x040fec00000018ff */
[----:B------:R-:W-:Y:S01]  /*7890*/  HMMA.16816.F32 R8, R8, R106, RZ ;  /* 0x0000006a0808723c */ /* 0x000fe200000018ff */
[----:B------:R-:W-:-:S02]  /*78a0*/  IMAD.MOV.U32 R99, RZ, RZ, R83 ;  /* 0x000000ffff637224 */ /* 0x000fc400078e0053 */
[----:B------:R-:W-:-:S03]  /*78b0*/  IMAD.MOV.U32 R98, RZ, RZ, R192 ;  /* 0x000000ffff627224 */ /* 0x000fc600078e00c0 */
[C---:B------:R-:W-:Y:S06]  /*78c0*/  HMMA.16816.F32 R36, R4.reuse, R58, R36 ;  /* 0x0000003a0424723c */ /* 0x040fec0000001824 */
[C---:B------:R-:W-:Y:S06]  /*78d0*/  HMMA.16816.F32 R32, R4.reuse, R50, R32 ;  /* 0x000000320420723c */ /* 0x040fec0000001820 */
        /* <DEDUP_REMOVED lines=11> */
[----:B--2---:R-:W-:-:S06]  /*7990*/  FFMA.FTZ R4, R150, UR6, -R2 ;  /* 0x0000000696047c23 */ /* 0x004fcc0008010802 */
[----:B------:R2:W-:Y:S02]  /*79a0*/  MUFU.EX2 R82, R4 ;  /* 0x0000000400527308 */ /* 0x0005e40000000800 */
[----:B--2---:R-:W-:-:S06]  /*79b0*/  FFMA.FTZ R4, R148, UR6, -R2 ;  /* 0x0000000694047c23 */ /* 0x004fcc0008010802 */
[----:B------:R2:W-:Y:S02]  /*79c0*/  MUFU.EX2 R79, R4 ;  /* 0x00000004004f7308 */ /* 0x0005e40000000800 */
[----:B--2---:R-:W-:-:S06]  /*79d0*/  FFMA.FTZ R4, R138, UR6, -R2 ;  /* 0x000000068a047c23 */ /* 0x004fcc0008010802 */
[----:B------:R2:W3:Y:S02]  /*79e0*/  MUFU.EX2 R159, R4 ;  /* 0x00000004009f7308 */ /* 0x0004e40000000800 */
        /* <DEDUP_REMOVED lines=8> */
[----:B------:R2:W-:Y:S01]  /*7a70*/  MUFU.EX2 R78, R4 ;  /* 0x00000004004e7308 */ /* 0x0005e20000000800 */
[----:B------:R-:W-:Y:S01]  /*7a80*/  MOV R104, R96 ;  /* 0x0000006000687202 */ /* 0x000fe20000000f00 */
[----:B------:R-:W-:Y:S01]  /*7a90*/  IMAD.MOV.U32 R96, RZ, RZ, R97 ;  /* 0x000000ffff607224 */ /* 0x000fe200078e0061 */
[----:B------:R-:W-:Y:S01]  /*7aa0*/  MOV R97, R92 ;  /* 0x0000005c00617202 */ /* 0x000fe20000000f00 */
[----:B------:R-:W-:Y:S02]  /*7ab0*/  IMAD.MOV.U32 R92, RZ, RZ, R158 ;  /* 0x000000ffff5c7224 */ /* 0x000fe400078e009e */
        /* <DEDUP_REMOVED lines=18> */
[----:B--2---:R-:W-:Y:S01]  /*7be0*/  FFMA.FTZ R4, R186, UR6, -R12 ;  /* 0x00000006ba047c23 */ /* 0x004fe2000801080c */
[----:B---3--:R-:W-:-:S03]  /*7bf0*/  F2FP.F16.F32.PACK_AB R11, R158, R78 ;  /* 0x0000004e9e0b723e */ /* 0x008fc600000000ff */
[----:B------:R2:W3:Y:S02]  /*7c00*/  MUFU.EX2 R5, R4 ;  /* 0x0000000400057308 */ /* 0x0004e40000000800 */
[----:B--2---:R-:W-:Y:S01]  /*7c10*/  FFMA.FTZ R4, R154, UR6, -R12 ;  /* 0x000000069a047c23 */ /* 0x004fe2000801080c */
[----:B------:R-:W-:-:S05]  /*7c20*/  MOV R154, R238 ;  /* 0x000000ee009a7202 */ /* 0x000fca0000000f00 */
[----:B------:R2:W-:Y:S01]  /*7c30*/  MUFU.EX2 R238, R4 ;  /* 0x0000000400ee7308 */ /* 0x0005e20000000800 */
[----:B------:R-:W-:Y:S01]  /*7c40*/  F2FP.F16.F32.PACK_AB R9, R90, R154 ;  /* 0x0000009a5a09723e */ /* 0x000fe200000000ff */
[----:B--2---:R-:W-:Y:S01]  /*7c50*/  FFMA.FTZ R4, R151, UR6, -R12 ;  /* 0x0000000697047c23 */ /* 0x004fe2000801080c */
[----:B---3--:R-:W-:-:S05]  /*7c60*/  IMAD.MOV.U32 R151, RZ, RZ, R5 ;  /* 0x000000ffff977224 */ /* 0x008fca00078e0005 */
[----:B------:R2:W-:Y:S02]  /*7c70*/  MUFU.EX2 R94, R4 ;  /* 0x00000004005e7308 */ /* 0x0005e40000000800 */
[----:B--2---:R-:W-:Y:S01]  /*7c80*/  FFMA.FTZ R4, R153, UR6, -R12 ;  /* 0x0000000699047c23 */ /* 0x004fe2000801080c */
[----:B------:R-:W-:Y:S01]  /*7c90*/  MOV R153, R96 ;  /* 0x0000006000997202 */ /* 0x000fe20000000f00 */
[----:B------:R-:W-:-:S04]  /*7ca0*/  IMAD.MOV.U32 R96, RZ, RZ, R162 ;  /* 0x000000ffff607224 */ /* 0x000fc800078e00a2 */
[----:B------:R2:W3:Y:S02]  /*7cb0*/  MUFU.EX2 R231, R4 ;  /* 0x0000000400e77308 */ /* 0x0004e40000000800 */
[----:B--2---:R-:W-:Y:S01]  /*7cc0*/  FFMA.FTZ R4, R187, UR6, -R3 ;  /* 0x00000006bb047c23 */ /* 0x004fe20008010803 */
[----:B---3--:R-:W-:-:S05]  /*7cd0*/  F2FP.F16.F32.PACK_AB R6, R231, R94 ;  /* 0x0000005ee706723e */ /* 0x008fca00000000ff */
[----:B------:R2:W-:Y:S02]  /*7ce0*/  MUFU.EX2 R138, R4 ;  /* 0x00000004008a7308 */ /* 0x0005e40000000800 */
[----:B--2---:R-:W-:Y:S01]  /*7cf0*/  FFMA.FTZ R4, R157, UR6, -R3 ;  /* 0x000000069d047c23 */ /* 0x004fe20008010803 */
[----:B------:R-:W-:-:S05]  /*7d00*/  IMAD.MOV.U32 R157, RZ, RZ, R72 ;  /* 0x000000ffff9d7224 */ /* 0x000fca00078e0048 */
[----:B------:R2:W3:Y:S02]  /*7d10*/  MUFU.EX2 R139, R4 ;  /* 0x00000004008b7308 */ /* 0x0004e40000000800 */
[----:B--2---:R-:W-:Y:S01]  /*7d20*/  FFMA.FTZ R4, R156, UR6, -R3 ;  /* 0x000000069c047c23 */ /* 0x004fe20008010803 */
[----:B---3--:R-:W-:Y:S02]  /*7d30*/  F2FP.F16.F32.PACK_AB R5, R139, R138 ;  /* 0x0000008a8b05723e */ /* 0x008fe400000000ff */
[----:B------:R-:W-:-:S03]  /*7d40*/  MOV R156, R193 ;  /* 0x000000c1009c7202 */ /* 0x000fc60000000f00 */
[----:B------:R2:W-:Y:S02]  /*7d50*/  MUFU.EX2 R95, R4 ;  /* 0x00000004005f7308 */ /* 0x0005e40000000800 */
[----:B--2---:R-:W-:Y:S01]  /*7d60*/  FFMA.FTZ R4, R155, UR6, -R3 ;  /* 0x000000069b047c23 */ /* 0x004fe20008010803 */
[----:B------:R-:W-:Y:S01]  /*7d70*/  MOV R155, R82 ;  /* 0x00000052009b7202 */ /* 0x000fe20000000f00 */
[----:B------:R-:W-:Y:S01]  /*7d80*/  IMAD.MOV.U32 R82, RZ, RZ, R75 ;  /* 0x000000ffff527224 */ /* 0x000fe200078e004b */
[----:B------:R-:W-:-:S03]  /*7d90*/  MOV R75, R92 ;  /* 0x0000005c004b7202 */ /* 0x000fc60000000f00 */
[----:B------:R2:W3:Y:S01]  /*7da0*/  MUFU.EX2 R81, R4 ;  /* 0x0000000400517308 */ /* 0x0004e20000000800 */
[----:B------:R-:W-:Y:S01]  /*7db0*/  F2FP.F16.F32.PACK_AB R8, R155, R149 ;  /* 0x000000959b08723e */ /* 0x000fe200000000ff */
[----:B------:R-:W-:Y:S01]  /*7dc0*/  IMAD.MOV.U32 R92, RZ, RZ, R49 ;  /* 0x000000ffff5c7224 */ /* 0x000fe200078e0031 */
[----:B------:R-:W-:Y:S01]  /*7dd0*/  MOV R107, R82 ;  /* 0x00000052006b7202 */ /* 0x000fe20000000f00 */
[----:B------:R-:W-:Y:S01]  /*7de0*/  IMAD.MOV.U32 R148, RZ, RZ, R75 ;  /* 0x000000ffff947224 */ /* 0x000fe200078e004b */
[----:B------:R-:W-:-:S03]  /*7df0*/  MOV R82, R73 ;  /* 0x0000004900527202 */ /* 0x000fc60000000f00 */
[C---:B-1----:R-:W-:Y:S06]  /*7e00*/  HMMA.16816.F32 R168, R8.reuse, R16, R168 ;  /* 0x0000001008a8723c */ /* 0x042fec00000018a8 */
[----:B------:R-:W-:Y:S01]  /*7e10*/  HMMA.16816.F32 R36, R8, R18, R36 ;  /* 0x000000120824723c */ /* 0x000fe20000001824 */
[----:B--2---:R-:W-:Y:S02]  /*7e20*/  F2FP.F16.F32.PACK_AB R4, R238, R151 ;  /* 0x00000097ee04723e */ /* 0x004fe400000000ff */
[----:B---3--:R-:W-:-:S03]  /*7e30*/  F2FP.F16.F32.PACK_AB R7, R81, R95 ;  /* 0x0000005f5107723e */ /* 0x008fc600000000ff */
[----:B------:R-:W-:Y:S06]  /*7e40*/  HMMA.16816.F32 R172, R8, R20, R172 ;  /* 0x0000001408ac723c */ /* 0x000fec00000018ac */
[C---:B------:R-:W-:Y:S06]  /*7e50*/  HMMA.16816.F32 R184, R4.reuse, R16, R144 ;  /* 0x0000001004b8723c */ /* 0x040fec0000001890 */
[C---:B------:R-:W-:Y:S01]  /*7e60*/  HMMA.16816.F32 R188, R4.reuse, R18, R188 ;  /* 0x0000001204bc723c */ /* 0x040fe200000018bc */
[----:B------:R-:W1:Y:S01]  /*7e70*/  LDSM.16.MT88.4 R16, [R227+0xd000] ;  /* 0x00d00000e310783b */ /* 0x000e620000004200 */
[----:B------:R-:W-:Y:S01]  /*7e80*/  MOV R144, R92 ;  /* 0x0000005c00907202 */ /* 0x000fe20000000f00 */
[----:B------:R-:W-:Y:S01]  /*7e90*/  IMAD.MOV.U32 R146, RZ, RZ, R99 ;  /* 0x000000ffff927224 */ /* 0x000fe200078e0063 */
[----:B------:R-:W-:Y:S01]  /*7ea0*/  MOV R92, R80 ;  /* 0x00000050005c7202 */ /* 0x000fe20000000f00 */
[----:B------:R-:W-:Y:S01]  /*7eb0*/  IMAD.MOV.U32 R80, RZ, RZ, R194 ;  /* 0x000000ffff507224 */ /* 0x000fe200078e00c2 */
[----:B------:R-:W-:Y:S01]  /*7ec0*/  MOV R147, R90 ;  /* 0x0000005a00937202 */ /* 0x000fe20000000f00 */
[----:B------:R-:W-:Y:S01]  /*7ed0*/  IMAD.MOV.U32 R145, RZ, RZ, R91 ;  /* 0x000000ffff917224 */ /* 0x000fe200078e005b */
[----:B------:R-:W-:Y:S01]  /*7ee0*/  HMMA.16816.F32 R192, R4, R28, R140 ;  /* 0x0000001c04c0723c */ /* 0x000fe2000000188c */
[----:B------:R-:W-:Y:S01]  /*7ef0*/  IMAD.MOV.U32 R99, RZ, RZ, R93 ;  /* 0x000000ffff637224 */ /* 0x000fe200078e005d */
[----:B------:R-:W-:Y:S01]  /*7f00*/  MOV R90, R56 ;  /* 0x00000038005a7202 */ /* 0x000fe20000000f00 */
[----:B------:R-:W-:-:S02]  /*7f10*/  IMAD.MOV.U32 R91, RZ, RZ, R57 ;  /* 0x000000ffff5b7224 */ /* 0x000fc400078e0039 */
[----:B------:R-:W-:Y:S01]  /*7f20*/  IMAD.MOV.U32 R93, RZ, RZ, R160 ;  /* 0x000000ffff5d7224 */ /* 0x000fe200078e00a0 */
[C---:B------:R-:W-:Y:S01]  /*7f30*/  HMMA.16816.F32 R176, R4.reuse, R20, R176 ;  /* 0x0000001404b0723c */ /* 0x040fe200000018b0 */
[----:B------:R-:W-:Y:S02]  /*7f40*/  MOV R143, R163 ;  /* 0x000000a3008f7202 */ /* 0x000fe40000000f00 */
[----:B------:R-:W-:Y:S02]  /*7f50*/  MOV R141, R144 ;  /* 0x00000090008d7202 */ /* 0x000fe40000000f00 */
[----:B------:R-:W-:Y:S01]  /*7f60*/  MOV R144, R78 ;  /* 0x0000004e00907202 */ /* 0x000fe20000000f00 */
[----:B------:R-:W-:Y:S01]  /*7f70*/  HMMA.16816.F32 R180, R4, R22, R180 ;  /* 0x0000001604b4723c */ /* 0x000fe200000018b4 */
[----:B------:R-:W-:Y:S01]  /*7f80*/  IMAD.MOV.U32 R142, RZ, RZ, R143 ;  /* 0x000000ffff8e7224 */ /* 0x000fe200078e008f */
[----:B------:R-:W-:Y:S01]  /*7f90*/  MOV R140, R95 ;  /* 0x0000005f008c7202 */ /* 0x000fe20000000f00 */
[----:B------:R-:W-:-:S03]  /*7fa0*/  IMAD.MOV.U32 R143, RZ, RZ, R94 ;  /* 0x000000ffff8f7224 */ /* 0x000fc600078e005e */
[C---:B------:R-:W-:Y:S01]  /*7fb0*/  HMMA.16816.F32 R48, R8.reuse, R22, R68 ;  /* 0x000000160830723c */ /* 0x040fe20000001844 */
[----:B------:R-:W2:Y:S05]  /*7fc0*/  LDSM.16.MT88.4 R20, [R226+0xf000] ;  /* 0x00f00000e214783b */ /* 0x000eaa0000004200 */
[----:B------:R-:W-:Y:S06]  /*7fd0*/  HMMA.16816.F32 R164, R8, R28, R164 ;  /* 0x0000001c08a4723c */ /* 0x000fec00000018a4 */
[----:B------:R-:W-:Y:S06]  /*7fe0*/  HMMA.16816.F32 R196, R4, R30, R196 ;  /* 0x0000001e04c4723c */ /* 0x000fec00000018c4 */
[-C--:B-1----:R-:W-:Y:S06]  /*7ff0*/  HMMA.16816.F32 R160, R8, R16.reuse, R100 ;  /* 0x0000001008a0723c */ /* 0x082fec0000001864 */
[C---:B------:R-:W-:Y:S06]  /*8000*/  HMMA.16816.F32 R200, R4.reuse, R16, R200 ;  /* 0x0000001004c8723c */ /* 0x040fec00000018c8 */
[-C--:B------:R-:W-:Y:S06]  /*8010*/  HMMA.16816.F32 R204, R4, R18.reuse, R204 ;  /* 0x0000001204cc723c */ /* 0x080fec00000018cc */
[C---:B------:R-:W-:Y:S01]  /*8020*/  HMMA.16816.F32 R56, R8.reuse, R18, R40 ;  /* 0x000000120838723c */ /* 0x040fe20000001828 */
[----:B------:R-:W1:Y:S05]  /*8030*/  LDSM.16.MT88.4 R16, [R228+0xf000] ;  /* 0x00f00000e410783b */ /* 0x000e6a0000004200 */
[----:B------:R-:W-:Y:S01]  /*8040*/  HMMA.16816.F32 R32, R8, R30, R32 ;  /* 0x0000001e0820723c */ /* 0x000fe20000001820 */
[----:B------:R-:W3:Y:S05]  /*8050*/  LDSM.16.MT88.4 R28, [R227+0xf000] ;  /* 0x00f00000e31c783b */ /* 0x000eea0000004200 */
[C---:B------:R-:W-:Y:S06]  /*8060*/  HMMA.16816.F32 R72, R4.reuse, R24, R216 ;  /* 0x000000180448723c */ /* 0x040fec00000018d8 */
[----:B--2---:R-:W-:Y:S01]  /*8070*/  HMMA.16816.F32 R88, R4, R20, R88 ;  /* 0x000000140458723c */ /* 0x004fe20000001858 */
[----:B------:R-:W-:Y:S01]  /*8080*/  IMAD.MOV.U32 R219, RZ, RZ, R153 ;  /* 0x000000ffffdb7224 */ /* 0x000fe200078e0099 */
[----:B------:R-:W-:Y:S01]  /*8090*/  MOV R218, R106 ;  /* 0x0000006a00da7202 */ /* 0x000fe20000000f00 */
[----:B------:R-:W-:Y:S01]  /*80a0*/  IMAD.MOV.U32 R217, RZ, RZ, R107 ;  /* 0x000000ffffd97224 */ /* 0x000fe200078e006b */
[----:B------:R-:W-:Y:S01]  /*80b0*/  MOV R216, R104 ;  /* 0x0000006800d87202 */ /* 0x000fe20000000f00 */
[----:B------:R-:W-:Y:S01]  /*80c0*/  IMAD.MOV.U32 R153, RZ, RZ, R105 ;  /* 0x000000ffff997224 */ /* 0x000fe200078e0069 */
[C---:B------:R-:W-:Y:S06]  /*80d0*/  HMMA.16816.F32 R60, R8.reuse, R22, R60 ;  /* 0x00000016083c723c */ /* 0x040fec000000183c */
[C---:B------:R-:W-:Y:S06]  /*80e0*/  HMMA.16816.F32 R68, R8.reuse, R24, R84 ;  /* 0x000000180844723c */ /* 0x040fec0000001854 */
[----:B------:R-:W-:Y:S06]  /*80f0*/  HMMA.16816.F32 R84, R8, R20, R116 ;  /* 0x000000140854723c */ /* 0x000fec0000001874 */
[C---:B-1----:R-:W-:Y:S06]  /*8100*/  HMMA.16816.F32 R104, R4.reuse, R16, R248 ;  /* 0x000000100468723c */ /* 0x042fec00000018f8 */
[C---:B---3--:R-:W-:Y:S01]  /*8110*/  HMMA.16816.F32 R120, R4.reuse, R28, R120 ;  /* 0x0000001c0478723c */ /* 0x048fe20000001878 */
[----:B------:R-:W-:Y:S01]  /*8120*/  MOV R251, R145 ;  /* 0x0000009100fb7202 */ /* 0x000fe20000000f00 */
[----:B------:R-:W-:Y:S01]  /*8130*/  IMAD.MOV.U32 R250, RZ, RZ, R146 ;  /* 0x000000fffffa7224 */ /* 0x000fe200078e0092 */
[----:B------:R-:W-:Y:S01]  /*8140*/  MOV R146, R77 ;  /* 0x0000004d00927202 */ /* 0x000fe20000000f00 */
[----:B------:R-:W-:Y:S01]  /*8150*/  IMAD.MOV.U32 R145, RZ, RZ, R79 ;  /* 0x000000ffff917224 */ /* 0x000fe200078e004f */
[----:B------:R-:W-:Y:S01]  /*8160*/  MOV R248, R92 ;  /* 0x0000005c00f87202 */ /* 0x000fe20000000f00 */
[----:B------:R-:W-:Y:S01]  /*8170*/  IMAD.MOV.U32 R249, RZ, RZ, R76 ;  /* 0x000000fffff97224 */ /* 0x000fe200078e004c */
[C---:B------:R-:W-:Y:S06]  /*8180*/  HMMA.16816.F32 R108, R4.reuse, R18, R108 ;  /* 0x00000012046c723c */ /* 0x040fec000000186c */
[C---:B------:R-:W-:Y:S06]  /*8190*/  HMMA.16816.F32 R76, R4.reuse, R26, R212 ;  /* 0x0000001a044c723c */ /* 0x040fec00000018d4 */
[----:B------:R-:W-:Y:S01]  /*81a0*/  HMMA.16816.F32 R40, R4, R30, R128 ;  /* 0x0000001e0428723c */ /* 0x000fe20000001880 */
[----:B------:R-:W-:-:S05]  /*81b0*/  IMAD.MOV.U32 R215, RZ, RZ, R93 ;  /* 0x000000ffffd77224 */ /* 0x000fca00078e005d */
[----:B------:R-:W-:Y:S06]  /*81c0*/  HMMA.16816.F32 R92, R4, R22, R208 ;  /* 0x00000016045c723c */ /* 0x000fec00000018d0 */
[----:B------:R-:W-:Y:S01]  /*81d0*/  HMMA.16816.F32 R52, R8, R18, R52 ;  /* 0x000000120834723c */ /* 0x000fe20000001834 */
[----:B------:R-:W-:-:S04]  /*81e0*/  FFMA.FTZ R4, R244, UR6, -R2 ;  /* 0x00000006f4047c23 */ /* 0x000fc80008010802 */
[----:B------:R1:W-:Y:S01]  /*81f0*/  MUFU.EX2 R23, R4 ;  /* 0x0000000400177308 */ /* 0x0003e20000000800 */
[C---:B------:R-:W-:Y:S01]  /*8200*/  HMMA.16816.F32 R100, R8.reuse, R16, R112 ;  /* 0x000000100864723c */ /* 0x040fe20000001870 */
[----:B------:R-:W-:Y:S05]  /*8210*/  LDSM.16.MT88.4 R112, [R228+0xf800] ;  /* 0x00f80000e470783b */ /* 0x000fea0000004200 */
[C---:B------:R-:W-:Y:S06]  /*8220*/  HMMA.16816.F32 R64, R8.reuse, R26, R64 ;  /* 0x0000001a0840723c */ /* 0x040fec0000001840 */
[----:B------:R-:W-:Y:S01]  /*8230*/  HMMA.16816.F32 R116, R8, R28, R124 ;  /* 0x0000001c0874723c */ /* 0x000fe2000000187c */
[----:B-1----:R-:W-:-:S05]  /*8240*/  FFMA.FTZ R4, R222, UR6, -R2 ;  /* 0x00000006de047c23 */ /* 0x002fca0008010802 */
[----:B------:R-:W-:Y:S01]  /*8250*/  HMMA.16816.F32 R44, R8, R30, R44 ;  /* 0x0000001e082c723c */ /* 0x000fe2000000182c */
[----:B------:R1:W2:Y:S02]  /*8260*/  MUFU.EX2 R24, R4 ;  /* 0x0000000400187308 */ /* 0x0002a40000000800 */
[--C-:B-1----:R-:W-:Y:S01]  /*8270*/  FFMA.FTZ R4, R221, UR6, -R2.reuse ;  /* 0x00000006dd047c23 */ /* 0x102fe20008010802 */
[----:B------:R-:W-:-:S05]  /*8280*/  FFMA.FTZ R2, R220, UR6, -R2 ;  /* 0x00000006dc027c23 */ /* 0x000fca0008010802 */
[----:B------:R-:W-:Y:S08]  /*8290*/  MUFU.EX2 R25, R4 ;  /* 0x0000000400197308 */ /* 0x000ff00000000800 */
[----:B------:R1:W-:Y:S02]  /*82a0*/  MUFU.EX2 R22, R2 ;  /* 0x0000000200167308 */ /* 0x0003e40000000800 */
[----:B-1----:R-:W-:-:S06]  /*82b0*/  FFMA.FTZ R2, R252, UR6, -R0 ;  /* 0x00000006fc027c23 */ /* 0x002fcc0008010800 */
[----:B------:R1:W-:Y:S02]  /*82c0*/  MUFU.EX2 R19, R2 ;  /* 0x0000000200137308 */ /* 0x0003e40000000800 */
[----:B-1----:R-:W-:-:S06]  /*82d0*/  FFMA.FTZ R2, R246, UR6, -R0 ;  /* 0x00000006f6027c23 */ /* 0x002fcc0008010800 */
[----:B------:R1:W3:Y:S02]  /*82e0*/  MUFU.EX2 R20, R2 ;  /* 0x0000000200147308 */ /* 0x0002e40000000800 */
[--C-:B-1----:R-:W-:Y:S01]  /*82f0*/  FFMA.FTZ R2, R245, UR6, -R0.reuse ;  /* 0x00000006f5027c23 */ /* 0x102fe20008010800 */
[----:B------:R-:W-:-:S05]  /*8300*/  FFMA.FTZ R0, R223, UR6, -R0 ;  /* 0x00000006df007c23 */ /* 0x000fca0008010800 */
[----:B------:R-:W-:Y:S08]  /*8310*/  MUFU.EX2 R21, R2 ;  /* 0x0000000200157308 */ /* 0x000ff00000000800 */
[----:B------:R1:W-:Y:S02]  /*8320*/  MUFU.EX2 R18, R0 ;  /* 0x0000000000127308 */ /* 0x0003e40000000800 */
        /* <DEDUP_REMOVED lines=14> */
[----:B------:R1:W-:Y:S02]  /*8410*/  MUFU.EX2 R14, R0 ;  /* 0x00000000000e7308 */ /* 0x0003e40000000800 */
        /* <DEDUP_REMOVED lines=22> */
[----:B------:R-:W-:-:S02]  /*8580*/  IMAD.MOV.U32 R251, RZ, RZ, R219 ;  /* 0x000000fffffb7224 */ /* 0x000fc400078e00db */
[----:B------:R-:W-:Y:S01]  /*8590*/  IMAD.MOV.U32 R217, RZ, RZ, R142 ;  /* 0x000000ffffd97224 */ /* 0x000fe200078e008e */
[----:B------:R-:W-:Y:S01]  /*85a0*/  MOV R29, R232 ;  /* 0x000000e8001d7202 */ /* 0x000fe20000000f00 */
[----:B------:R-:W-:Y:S01]  /*85b0*/  IMAD.MOV.U32 R219, RZ, RZ, R157 ;  /* 0x000000ffffdb7224 */ /* 0x000fe200078e009d */
[----:B------:R-:W-:Y:S01]  /*85c0*/  MOV R245, R96 ;  /* 0x0000006000f57202 */ /* 0x000fe20000000f00 */
[----:B------:R-:W-:Y:S01]  /*85d0*/  IMAD.MOV.U32 R223, RZ, RZ, R80 ;  /* 0x000000ffffdf7224 */ /* 0x000fe200078e0050 */
[----:B--2---:R-:W-:Y:S02]  /*85e0*/  F2FP.F16.F32.PACK_AB R128, R24, R23 ;  /* 0x000000171880723e */ /* 0x004fe400000000ff */
[----:B---3--:R-:W-:Y:S01]  /*85f0*/  F2FP.F16.F32.PACK_AB R129, R20, R19 ;  /* 0x000000131481723e */ /* 0x008fe200000000ff */
[----:B-1----:R-:W-:Y:S01]  /*8600*/  FFMA.FTZ R0, R215, UR6, -R12 ;  /* 0x00000006d7007c23 */ /* 0x002fe2000801080c */
[----:B------:R-:W-:Y:S02]  /*8610*/  MOV R215, R216 ;  /* 0x000000d800d77202 */ /* 0x000fe40000000f00 */
[----:B------:R-:W-:Y:S01]  /*8620*/  MOV R216, R141 ;  /* 0x0000008d00d87202 */ /* 0x000fe20000000f00 */
[----:B------:R1:W-:Y:S01]  /*8630*/  MUFU.EX2 R16, R0 ;  /* 0x0000000000107308 */ /* 0x0003e20000000800 */
[----:B------:R-:W-:Y:S01]  /*8640*/  F2FP.F16.F32.PACK_AB R130, R22, R25 ;  /* 0x000000191682723e */ /* 0x000fe200000000ff */
[----:B------:R-:W-:Y:S01]  /*8650*/  IMAD.MOV.U32 R220, RZ, RZ, R83 ;  /* 0x000000ffffdc7224 */ /* 0x000fe200078e0053 */
[----:B----4-:R-:W-:Y:S01]  /*8660*/  F2FP.F16.F32.PACK_AB R124, R15, R14 ;  /* 0x0000000e0f7c723e */ /* 0x010fe200000000ff */
[----:B------:R-:W-:Y:S01]  /*8670*/  IMAD.MOV.U32 R141, RZ, RZ, R159 ;  /* 0x000000ffff8d7224 */ /* 0x000fe200078e009f */
[----:B------:R-:W-:-:S02]  /*8680*/  MOV R252, R97 ;  /* 0x0000006100fc7202 */ /* 0x000fc40000000f00 */
[----:B------:R-:W-:Y:S02]  /*8690*/  MOV R221, R82 ;  /* 0x0000005200dd7202 */ /* 0x000fe40000000f00 */
[----:B------:R-:W-:Y:S02]  /*86a0*/  MOV R142, R158 ;  /* 0x0000009e008e7202 */ /* 0x000fe40000000f00 */
[----:B------:R-:W-:Y:S01]  /*86b0*/  LDSM.16.MT88.4 R156, [R225+0xd800] ;  /* 0x00d80000e19c783b */ /* 0x000fe20000004200 */
[----:B-1----:R-:W-:-:S04]  /*86c0*/  FFMA.FTZ R0, R247, UR6, -R12 ;  /* 0x00000006f7007c23 */ /* 0x002fc8000801080c */
[----:B------:R1:W-:Y:S02]  /*86d0*/  MUFU.EX2 R17, R0 ;  /* 0x0000000000117308 */ /* 0x0003e40000000800 */
        /* <DEDUP_REMOVED lines=11> */
[----:B------:R-:W-:Y:S01]  /*8790*/  FADD.FTZ R2, R248, R215 ;  /* 0x000000d7f8027221 */ /* 0x000fe20000010000 */
[----:B------:R-:W-:Y:S01]  /*87a0*/  IMAD.MOV.U32 R218, RZ, RZ, R219 ;  /* 0x000000ffffda7224 */ /* 0x000fe200078e00db */
[----:B------:R-:W-:Y:S01]  /*87b0*/  MOV R219, R143 ;  /* 0x0000008f00db7202 */ /* 0x000fe20000000f00 */
[----:B------:R-:W-:Y:S01]  /*87c0*/  IMAD.MOV.U32 R143, RZ, RZ, R144 ;  /* 0x000000ffff8f7224 */ /* 0x000fe200078e0090 */
[----:B------:R-:W-:Y:S01]  /*87d0*/  MOV R215, R216 ;  /* 0x000000d800d77202 */ /* 0x000fe20000000f00 */
[----:B-1----:R-:W-:Y:S01]  /*87e0*/  FFMA.FTZ R0, R212, UR6, -R3 ;  /* 0x00000006d4007c23 */ /* 0x002fe20008010803 */
[----:B------:R-:W-:Y:S01]  /*87f0*/  IMAD.MOV.U32 R248, RZ, RZ, R217 ;  /* 0x000000fffff87224 */ /* 0x000fe200078e00d9 */
[----:B------:R-:W-:-:S02]  /*8800*/  MOV R144, R145 ;  /* 0x0000009100907202 */ /* 0x000fc40000000f00 */
[----:B------:R-:W-:Y:S01]  /*8810*/  MOV R209, R215 ;  /* 0x000000d700d17202 */ /* 0x000fe20000000f00 */
[----:B------:R1:W2:Y:S01]  /*8820*/  MUFU.EX2 R12, R0 ;  /* 0x00000000000c7308 */ /* 0x0002a20000000800 */
[----:B------:R-:W-:Y:S02]  /*8830*/  IMAD.MOV.U32 R210, RZ, RZ, R248 ;  /* 0x000000ffffd27224 */ /* 0x000fe400078e00f8 */
[----:B------:R-:W-:Y:S02]  /*8840*/  IMAD.MOV.U32 R212, RZ, RZ, R249 ;  /* 0x000000ffffd47224 */ /* 0x000fe400078e00f9 */
[----:B------:R-:W-:Y:S02]  /*8850*/  IMAD.MOV.U32 R7, RZ, RZ, R210 ;  /* 0x000000ffff077224 */ /* 0x000fe400078e00d2 */
[----:B------:R-:W-:Y:S02]  /*8860*/  IMAD.MOV.U32 R145, RZ, RZ, R146 ;  /* 0x000000ffff917224 */ /* 0x000fe400078e0092 */
[--C-:B-1----:R-:W-:Y:S01]  /*8870*/  FFMA.FTZ R0, R213, UR6, -R3.reuse ;  /* 0x00000006d5007c23 */ /* 0x102fe20008010803 */
[----:B------:R-:W-:Y:S01]  /*8880*/  FFMA.FTZ R3, R214, UR6, -R3 ;  /* 0x00000006d6037c23 */ /* 0x000fe20008010803 */
[----:B------:R-:W-:Y:S01]  /*8890*/  MOV R213, R250 ;  /* 0x000000fa00d57202 */ /* 0x000fe20000000f00 */
[----:B------:R-:W-:Y:S01]  /*88a0*/  IMAD.MOV.U32 R214, RZ, RZ, R251 ;  /* 0x000000ffffd67224 */ /* 0x000fe200078e00fb */
[----:B------:R-:W-:-:S02]  /*88b0*/  MOV R217, R144 ;  /* 0x0000009000d97202 */ /* 0x000fc40000000f00 */
[----:B------:R-:W-:Y:S01]  /*88c0*/  MOV R208, R213 ;  /* 0x000000d500d07202 */ /* 0x000fe20000000f00 */
[----:B------:R-:W-:Y:S01]  /*88d0*/  IMAD.MOV.U32 R131, RZ, RZ, R214 ;  /* 0x000000ffff837224 */ /* 0x000fe200078e00d6 */
[----:B------:R1:W-:Y:S01]  /*88e0*/  MUFU.EX2 R11, R0 ;  /* 0x00000000000b7308 */ /* 0x0003e20000000800 */
[----:B------:R-:W-:Y:S01]  /*88f0*/  MOV R249, R218 ;  /* 0x000000da00f97202 */ /* 0x000fe20000000f00 */
[----:B------:R-:W-:Y:S01]  /*8900*/  FADD.FTZ R8, R212, R13 ;  /* 0x0000000dd4087221 */ /* 0x000fe20000010000 */
[----:B------:R-:W-:Y:S01]  /*8910*/  MOV R146, R238 ;  /* 0x000000ee00927202 */ /* 0x000fe20000000f00 */
[----:B-1----:R-:W-:Y:S01]  /*8920*/  FADD.FTZ R0, R208, R131 ;  /* 0x00000083d0007221 */ /* 0x002fe20000010000 */
[----:B------:R-:W-:Y:S01]  /*8930*/  MOV R208, R209 ;  /* 0x000000d100d07202 */ /* 0x000fe20000000f00 */
[----:B------:R-:W-:Y:S02]  /*8940*/  IMAD.MOV.U32 R144, RZ, RZ, R153 ;  /* 0x000000ffff907224 */ /* 0x000fe400078e0099 */
[----:B------:R1:W3:Y:S01]  /*8950*/  MUFU.EX2 R13, R3 ;  /* 0x00000003000d7308 */ /* 0x0002e20000000800 */
[----:B------:R-:W-:Y:S01]  /*8960*/  MOV R211, R249 ;  /* 0x000000f900d37202 */ /* 0x000fe20000000f00 */
[----:B------:R-:W-:-:S02]  /*8970*/  IMAD.MOV.U32 R218, RZ, RZ, R143 ;  /* 0x000000ffffda7224 */ /* 0x000fc400078e008f */
[----:B------:R-:W-:Y:S01]  /*8980*/  FADD.FTZ R9, R208, R7 ;  /* 0x00000007d0097221 */ /* 0x000fe20000010000 */
[----:B------:R-:W-:Y:S01]  /*8990*/  IMAD.MOV.U32 R250, RZ, RZ, R147 ;  /* 0x000000fffffa7224 */ /* 0x000fe200078e0093 */
[----:B------:R-:W4:Y:S01]  /*89a0*/  LDSM.16.MT88.4 R4, [R227+0xf800] ;  /* 0x00f80000e304783b */ /* 0x000f220000004200 */
[----:B------:R-:W-:Y:S02]  /*89b0*/  MOV R212, R144 ;  /* 0x0000009000d47202 */ /* 0x000fe40000000f00 */
[----:B------:R-:W-:Y:S01]  /*89c0*/  MOV R209, R211 ;  /* 0x000000d300d17202 */ /* 0x000fe20000000f00 */
[----:B------:R-:W-:Y:S01]  /*89d0*/  IMAD.MOV.U32 R216, RZ, RZ, R145 ;  /* 0x000000ffffd87224 */ /* 0x000fe200078e0091 */
[----:B------:R-:W-:Y:S01]  /*89e0*/  MOV R210, R212 ;  /* 0x000000d400d27202 */ /* 0x000fe20000000f00 */
[----:B------:R2:W5:Y:S01]  /*89f0*/  LDL.LU R238, [R1+0x88] ;  /* 0x0000880001ee7983 */ /* 0x0005620000300800 */
[----:B------:R-:W-:Y:S02]  /*8a00*/  MOV R143, R155 ;  /* 0x0000009b008f7202 */ /* 0x000fe40000000f00 */
[----:B------:R-:W-:Y:S01]  /*8a10*/  MOV R147, R149 ;  /* 0x0000009500937202 */ /* 0x000fe20000000f00 */
[----:B------:R-:W-:Y:S01]  /*8a20*/  IMAD.MOV.U32 R246, RZ, RZ, R210 ;  /* 0x000000fffff67224 */ /* 0x000fe200078e00d2 */
[----:B------:R-:W-:Y:S01]  /*8a30*/  MOV R149, R148 ;  /* 0x0000009400957202 */ /* 0x000fe20000000f00 */
[----:B------:R-:W-:Y:S01]  /*8a40*/  IMAD.MOV.U32 R148, RZ, RZ, R237 ;  /* 0x000000ffff947224 */ /* 0x000fe200078e00ed */
[----:B------:R-:W-:Y:S01]  /*8a50*/  MOV R145, R151 ;  /* 0x0000009700917202 */ /* 0x000fe20000000f00 */
[----:B-1----:R-:W-:Y:S01]  /*8a60*/  FADD.FTZ R3, R209, R2 ;  /* 0x00000002d1037221 */ /* 0x002fe20000010000 */
[----:B------:R-:W-:Y:S01]  /*8a70*/  MOV R251, R146 ;  /* 0x0000009200fb7202 */ /* 0x000fe20000000f00 */
[----:B------:R-:W-:-:S02]  /*8a80*/  IMAD.MOV.U32 R146, RZ, RZ, R154 ;  /* 0x000000ffff927224 */ /* 0x000fc400078e009a */
[----:B------:R-:W-:Y:S01]  /*8a90*/  FADD.FTZ R2, R29, R8 ;  /* 0x000000081d027221 */ /* 0x000fe20000010000 */
        /* <DEDUP_REMOVED lines=14> */
[----:B------:R-:W-:Y:S02]  /*8b80*/  F2FP.F16.F32.PACK_AB R131, R18, R21 ;  /* 0x000000151283723e */ /* 0x000fe400000000ff */
[----:B--2---:R-:W-:Y:S02]  /*8b90*/  F2FP.F16.F32.PACK_AB R125, R12, R10 ;  /* 0x0000000a0c7d723e */ /* 0x004fe400000000ff */
[----:B------:R-:W-:Y:S02]  /*8ba0*/  F2FP.F16.F32.PACK_AB R126, R17, R16 ;  /* 0x00000010117e723e */ /* 0x000fe400000000ff */
[----:B---3--:R-:W-:Y:S01]  /*8bb0*/  F2FP.F16.F32.PACK_AB R127, R13, R11 ;  /* 0x0000000b0d7f723e */ /* 0x008fe200000000ff */
[----:B------:R-:W-:Y:S02]  /*8bc0*/  IMAD.MOV.U32 R212, RZ, RZ, R143 ;  /* 0x000000ffffd47224 */ /* 0x000fe400078e008f */
[----:B------:R-:W-:Y:S01]  /*8bd0*/  FADD.FTZ R0, R29, R0 ;  /* 0x000000001d007221 */ /* 0x000fe20000010000 */
[----:B------:R-:W-:Y:S01]  /*8be0*/  MOV R143, R145 ;  /* 0x00000091008f7202 */ /* 0x000fe20000000f00 */
[----:B------:R-:W-:Y:S01]  /*8bf0*/  FADD.FTZ R8, R230, R9 ;  /* 0x00000009e6087221 */ /* 0x000fe20000010000 */
[----:B------:R-:W-:Y:S01]  /*8c00*/  MOV R29, R223 ;  /* 0x000000df001d7202 */ /* 0x000fe20000000f00 */
[----:B------:R-:W-:Y:S01]  /*8c10*/  IMAD.MOV.U32 R223, RZ, RZ, R245 ;  /* 0x000000ffffdf7224 */ /* 0x000fe200078e00f5 */
[----:B------:R-:W-:Y:S01]  /*8c20*/  MOV R211, R144 ;  /* 0x0000009000d37202 */ /* 0x000fe20000000f00 */
[----:B------:R-:W-:Y:S01]  /*8c30*/  IMAD.MOV.U32 R144, RZ, RZ, R146 ;  /* 0x000000ffff907224 */ /* 0x000fe200078e0092 */
[----:B------:R-:W-:Y:S01]  /*8c40*/  MOV R145, R147 ;  /* 0x0000009300917202 */ /* 0x000fe20000000f00 */
[----:B------:R-:W-:-:S02]  /*8c50*/  IMAD.MOV.U32 R147, RZ, RZ, R99 ;  /* 0x000000ffff937224 */ /* 0x000fc400078e0063 */
[----:B------:R-:W-:Y:S01]  /*8c60*/  FADD.FTZ R3, R229, R3 ;  /* 0x00000003e5037221 */ /* 0x000fe20000010000 */
[----:B------:R-:W-:Y:S01]  /*8c70*/  MOV R245, R246 ;  /* 0x000000f600f57202 */ /* 0x000fe20000000f00 */
[----:B------:R-:W-:Y:S01]  /*8c80*/  FADD.FTZ R2, R224, R2 ;  /* 0x00000002e0027221 */ /* 0x000fe20000010000 */
[----:B------:R-:W-:Y:S01]  /*8c90*/  MOV R146, R98 ;  /* 0x0000006200927202 */ /* 0x000fe20000000f00 */
[-C--:B----4-:R-:W-:Y:S01]  /*8ca0*/  HMMA.16816.F32 R120, R124, R4.reuse, R120 ;  /* 0x000000047c78723c */ /* 0x090fe20000001878 */
[----:B------:R-:W-:Y:S01]  /*8cb0*/  MOV R99, R233 ;  /* 0x000000e900637202 */ /* 0x000fe20000000f00 */
[----:B------:R-:W-:Y:S01]  /*8cc0*/  FADD.FTZ R0, R137, R0 ;  /* 0x0000000089007221 */ /* 0x000fe20000010000 */
[----:B------:R-:W-:Y:S01]  /*8cd0*/  MOV R246, R136 ;  /* 0x0000008800f67202 */ /* 0x000fe20000000f00 */
[----:B------:R-:W1:Y:S01]  /*8ce0*/  LDSM.16.MT88.4 R152, [R226+0xd800] ;  /* 0x00d80000e298783b */ /* 0x000e620000004200 */
[----:B------:R-:W-:Y:S01]  /*8cf0*/  MOV R98, R234 ;  /* 0x000000ea00627202 */ /* 0x000fe20000000f00 */
[----:B------:R-:W-:Y:S01]  /*8d00*/  HMMA.16816.F32 R116, R128, R4, R116 ;  /* 0x000000048074723c */ /* 0x000fe20000001874 */
[----:B------:R-:W-:Y:S01]  /*8d10*/  FADD.FTZ R3, R223, R3 ;  /* 0x00000003df037221 */ /* 0x000fe20000010000 */
[----:B------:R-:W-:Y:S01]  /*8d20*/  MOV R222, R99 ;  /* 0x0000006300de7202 */ /* 0x000fe20000000f00 */
[----:B------:R-:W-:Y:S01]  /*8d30*/  FADD.FTZ R2, R245, R2 ;  /* 0x00000002f5027221 */ /* 0x000fe20000010000 */
[----:B------:R-:W-:Y:S01]  /*8d40*/  FADD.FTZ R0, R246, R0 ;  /* 0x00000000f6007221 */ /* 0x000fe20000010000 */
[----:B------:R2:W5:Y:S01]  /*8d50*/  LDL.LU R237, [R1+0x84] ;  /* 0x0000840001ed7983 */ /* 0x0005620000300800 */
[----:B------:R-:W-:Y:S01]  /*8d60*/  MOV R213, R151 ;  /* 0x0000009700d57202 */ /* 0x000fe20000000f00 */
[----:B------:R-:W-:Y:S01]  /*8d70*/  FADD.FTZ R4, R29, R8 ;  /* 0x000000081d047221 */ /* 0x000fe20000010000 */
[----:B------:R-:W-:Y:S01]  /*8d80*/  MOV R26, R147 ;  /* 0x00000093001a7202 */ /* 0x000fe20000000f00 */
[----:B------:R-:W-:Y:S01]  /*8d90*/  IMAD.MOV.U32 R244, RZ, RZ, R98 ;  /* 0x000000fffff47224 */ /* 0x000fe200078e0062 */
[----:B------:R-:W-:Y:S01]  /*8da0*/  MOV R27, R146 ;  /* 0x00000092001b7202 */ /* 0x000fe20000000f00 */
[----:B------:R-:W-:Y:S01]  /*8db0*/  FADD.FTZ R4, R252, R4 ;  /* 0x00000004fc047221 */ /* 0x000fe20000010000 */
[----:B------:R-:W-:Y:S01]  /*8dc0*/  FADD.FTZ R3, R220, R3 ;  /* 0x00000003dc037221 */ /* 0x000fe20000010000 */
[----:B------:R-:W-:Y:S01]  /*8dd0*/  FADD.FTZ R2, R221, R2 ;  /* 0x00000002dd027221 */ /* 0x000fe20000010000 */
[----:B------:R-:W-:Y:S01]  /*8de0*/  MOV R209, R144 ;  /* 0x0000009000d17202 */ /* 0x000fe20000000f00 */
[----:B------:R-:W-:-:S02]  /*8df0*/  IMAD.MOV.U32 R208, RZ, RZ, R145 ;  /* 0x000000ffffd07224 */ /* 0x000fc400078e0091 */
        /* <DEDUP_REMOVED lines=25> */
[----:B------:R-:W-:Y:S01]  /*8f90*/  MOV R143, R81 ;  /* 0x00000051008f7202 */ /* 0x000fe20000000f00 */
[----:B------:R-:W-:Y:S02]  /*8fa0*/  IMAD.MOV.U32 R141, RZ, RZ, R142 ;  /* 0x000000ffff8d7224 */ /* 0x000fe400078e008e */
[----:B------:R-:W-:Y:S01]  /*8fb0*/  FADD.FTZ R3, R217, R3 ;  /* 0x00000003d9037221 */ /* 0x000fe20000010000 */
[----:B------:R-:W-:Y:S01]  /*8fc0*/  MOV R142, R231 ;  /* 0x000000e7008e7202 */ /* 0x000fe20000000f00 */
[----:B------:R-:W-:Y:S01]  /*8fd0*/  FADD.FTZ R0, R219, R0 ;  /* 0x00000000db007221 */ /* 0x000fe20000010000 */
[----:B------:R-:W3:Y:S01]  /*8fe0*/  LDSM.16.MT88.4 R148, [R228+0xd800] ;  /* 0x00d80000e494783b */ /* 0x000ee20000004200 */
[----:B------:R-:W-:Y:S01]  /*8ff0*/  FADD.FTZ R2, R218, R2 ;  /* 0x00000002da027221 */ /* 0x000fe20000010000 */
[----:B------:R-:W-:-:S02]  /*9000*/  FADD.FTZ R4, R140, R4 ;  /* 0x000000048c047221 */ /* 0x000fc40000010000 */
[----:B------:R-:W4:Y:S01]  /*9010*/  LDSM.16.MT88.4 R144, [R227+0xd800] ;  /* 0x00d80000e390783b */ /* 0x000f220000004200 */
[----:B------:R-:W-:-:S03]  /*9020*/  FADD.FTZ R3, R141, R3 ;  /* 0x000000038d037221 */ /* 0x000fc60000010000 */
[----:B------:R-:W2:Y:S01]  /*9030*/  LDSM.16.MT88.4 R80, [R225+0xf800] ;  /* 0x00f80000e150783b */ /* 0x000ea20000004200 */
[----:B------:R-:W-:-:S03]  /*9040*/  FADD.FTZ R0, R143, R0 ;  /* 0x000000008f007221 */ /* 0x000fc60000010000 */
[----:B------:R-:W2:Y:S01]  /*9050*/  LDSM.16.MT88.4 R96, [R226+0xf800] ;  /* 0x00f80000e260783b */ /* 0x000ea20000004200 */
        /* <DEDUP_REMOVED lines=19> */
[----:B------:R-:W-:Y:S01]  /*9190*/  FADD.FTZ R3, R18, R3 ;  /* 0x0000000312037221 */ /* 0x000fe20000010000 */
[----:B------:R-:W-:Y:S02]  /*91a0*/  HMMA.16816.F32 R172, R128, R156, R172 ;  /* 0x0000009c80ac723c */ /* 0x000fe400000018ac */
[----:B------:R2:W5:Y:S01]  /*91b0*/  LDL.LU R231, [R1+0x6c] ;  /* 0x00006c0001e77983 */ /* 0x0005620000300800 */
[----:B------:R-:W-:-:S03]  /*91c0*/  FADD.FTZ R0, R13, R0 ;  /* 0x000000000d007221 */ /* 0x000fc60000010000 */
[----:B------:R2:W5:Y:S01]  /*91d0*/  LDL.LU R230, [R1+0x68] ;  /* 0x0000680001e67983 */ /* 0x0005620000300800 */
[----:B------:R-:W-:Y:S01]  /*91e0*/  FADD.FTZ R2, R17, R2 ;  /* 0x0000000211027221 */ /* 0x000fe20000010000 */
[C---:B------:R-:W-:Y:S02]  /*91f0*/  HMMA.16816.F32 R176, R124.reuse, R156, R176 ;  /* 0x0000009c7cb0723c */ /* 0x040fe400000018b0 */
[----:B------:R2:W5:Y:S04]  /*9200*/  LDL.LU R229, [R1+0x64] ;  /* 0x0000640001e57983 */ /* 0x0005680000300800 */
[----:B------:R2:W5:Y:S01]  /*9210*/  LDL.LU R224, [R1+0x60] ;  /* 0x0000600001e07983 */ /* 0x0005620000300800 */
[----:B------:R-:W-:Y:S03]  /*9220*/  HMMA.16816.F32 R180, R124, R158, R180 ;  /* 0x0000009e7cb4723c */ /* 0x000fe600000018b4 */
[----:B------:R2:W5:Y:S03]  /*9230*/  LDL.LU R137, [R1+0x5c] ;  /* 0x00005c0001897983 */ /* 0x0005660000300800 */
[-C--:B-1----:R-:W-:Y:S01]  /*9240*/  HMMA.16816.F32 R168, R128, R152.reuse, R168 ;  /* 0x0000009880a8723c */ /* 0x082fe200000018a8 */
[----:B------:R1:W5:Y:S04]  /*9250*/  LDL.LU R136, [R1+0x58] ;  /* 0x0000580001887983 */ /* 0x0003680000300800 */
[----:B------:R1:W-:Y:S01]  /*9260*/  STL [R1], R4 ;  /* 0x0000000401007387 */ /* 0x0003e20000100800 */
[C---:B------:R-:W-:Y:S03]  /*9270*/  HMMA.16816.F32 R184, R124.reuse, R152, R184 ;  /* 0x000000987cb8723c */ /* 0x040fe600000018b8 */
[----:B------:R1:W-:Y:S03]  /*9280*/  STL [R1+0x4], R3 ;  /* 0x0000040301007387 */ /* 0x0003e60000100800 */
[----:B------:R-:W-:Y:S01]  /*9290*/  HMMA.16816.F32 R188, R124, R154, R188 ;  /* 0x0000009a7cbc723c */ /* 0x000fe200000018bc */
[----:B------:R1:W-:Y:S04]  /*92a0*/  STL [R1+0xc], R0 ;  /* 0x00000c0001007387 */ /* 0x0003e80000100800 */
[----:B------:R1:W-:Y:S01]  /*92b0*/  STL [R1+0x8], R2 ;  /* 0x0000080201007387 */ /* 0x0003e20000100800 */
[-C--:B---3--:R-:W-:Y:S06]  /*92c0*/  HMMA.16816.F32 R164, R128, R148.reuse, R164 ;  /* 0x0000009480a4723c */ /* 0x088fec00000018a4 */
[C---:B------:R-:W-:Y:S06]  /*92d0*/  HMMA.16816.F32 R192, R124.reuse, R148, R192 ;  /* 0x000000947cc0723c */ /* 0x040fec00000018c0 */
        /* <DEDUP_REMOVED lines=32> */
[----:B------:R-:W-:Y:S01]  /*94e0*/  IMAD.MOV.U32 R140, RZ, RZ, R133 ;  /* 0x000000ffff8c7224 */ /* 0x000fe200078e0085 */
[----:B------:R-:W-:Y:S01]  /*94f0*/  ULDC.64 UR8, c[0x0][0x250] ;  /* 0x0000940000087ab9 */ /* 0x000fe20000000a00 */
[----:B------:R-:W-:-:S02]  /*9500*/  ULEA.HI.SX32 UR22, UR17, 0xfffffffe, 0x1a ;  /* 0xfffffffe11167891 */ /* 0x000fc4000f8fd23f */
[----:B------:R-:W-:Y:S02]  /*9510*/  USHF.L.U64.HI UR17, UR8, 0x4, UR9 ;  /* 0x0000000408117899 */ /* 0x000fe40008010209 */
[----:B------:R-:W-:Y:S02]  /*9520*/  USHF.L.U32 UR18, UR8, 0x4, URZ ;  /* 0x0000000408127899 */ /* 0x000fe4000800063f */
[----:B------:R-:W3:Y:S01]  /*9530*/  @!P3 LDC.64 R4, c[0x0][0x220] ;  /* 0x00008800ff04bb82 */ /* 0x000ee20000000a00 */
[----:B------:R-:W-:Y:S01]  /*9540*/  ULDC UR15, c[0x0][0x2d0] ;  /* 0x0000b400000f7ab9 */ /* 0x000fe20000000800 */
[----:B------:R-:W-:Y:S01]  /*9550*/  ULDC UR11, c[0x0][0x39c] ;  /* 0x0000e700000b7ab9 */ /* 0x000fe20000000800 */
[----:B------:R-:W-:Y:S01]  /*9560*/  ULDC UR4, c[0x0][0x2ec] ;  /* 0x0000bb0000047ab9 */ /* 0x000fe20000000800 */
[----:B------:R-:W-:Y:S01]  /*9570*/  UMOV UR10, 0x40 ;  /* 0x00000040000a7882 */ /* 0x000fe20000000000 */
[----:B------:R-:W-:-:S03]  /*9580*/  ULDC.64 UR6, c[0x0][0x248] ;  /* 0x0000920000067ab9 */ /* 0x000fc60000000a00 */
[----:B------:R-:W4:Y:S08]  /*9590*/  @!P3 LDC.64 R8, c[0x0][0x220] ;  /* 0x00008800ff08bb82 */ /* 0x000f300000000a00 */
[----:B------:R-:W4:Y:S01]  /*95a0*/  @!P3 LDC.64 R6, c[0x0][0x220] ;  /* 0x00008800ff06bb82 */ /* 0x000f220000000a00 */
[----:B-1----:R-:W-:Y:S01]  /*95b0*/  LOP3.LUT R143, R143, 0x3, RZ, 0xc0, !PT ;  /* 0x000000038f8f7812 */ /* 0x002fe200078ec0ff */
[----:B---3--:R1:W-:Y:S04]  /*95c0*/  @!P3 STL.64 [R1+0x38], R4 ;  /* 0x000038040100b387 */ /* 0x0083e80000100a00 */
[----:B----4-:R3:W-:Y:S04]  /*95d0*/  @!P3 STL.64 [R1+0x30], R8 ;  /* 0x000030080100b387 */ /* 0x0107e80000100a00 */
[----:B------:R3:W-:Y:S01]  /*95e0*/  @!P3 STL.64 [R1+0x28], R6 ;  /* 0x000028060100b387 */ /* 0x0007e20000100a00 */
[----:B-1----:R-:W1:Y:S03]  /*95f0*/  @!P3 LDC.64 R4, c[0x0][0x220] ;  /* 0x00008800ff04bb82 */ /* 0x002e660000000a00 */
[----:B-1----:R3:W-:Y:S01]  /*9600*/  @!P3 STL.64 [R1+0x20], R4 ;  /* 0x000020040100b387 */ /* 0x0027e20000100a00 */
[----:B--2---:R-:W-:-:S05]  /*9610*/  IMAD R2, R143, -0x2, R142 ;  /* 0xfffffffe8f027824 */ /* 0x004fca00078e028e */
[----:B------:R-:W-:-:S05]  /*9620*/  IADD3 R0, R0, -UR24, R2 ;  /* 0x8000001800007c10 */ /* 0x000fca000fffe002 */
[----:B------:R3:W-:Y:S01]  /*9630*/  STL [R1+0x18], R0 ;  /* 0x0000180001007387 */ /* 0x0007e20000100800 */
[----:B------:R-:W-:Y:S05]  /*9640*/  BRA `(.L_x_454) ;  /* 0x0000000400547947 */ /* 0x000fea0003800000 */
.L_x_456:
[----:B------:R-:W2:Y:S01]  /*9650*/  LDL.64 R12, [R1+0x50] ;  /* 0x00005000010c7983 */ /* 0x000ea20000100a00 */
[----:B------:R-:W3:Y:S01]  /*9660*/  @!P3 LDC.64 R10, c[0x0][0x218] ;  /* 0x00008600ff0abb82 */ /* 0x000ee20000000a00 */
[----:B------:R-:W-:Y:S02]  /*9670*/  UIADD3 UR19, UR22, -0x1, URZ ;  /* 0xffffffff16137890 */ /* 0x000fe4000fffe03f */
[----:B------:R-:W4:Y:S02]  /*9680*/  LDL.64 R250, [R1+0x40] ;  /* 0x0000400001fa7983 */ /* 0x000f240000100a00 */
[----:B------:R-:W-:Y:S02]  /*9690*/  USHF.R.S32.HI UR16, URZ, 0x1f, UR19 ;  /* 0x0000001f3f107899 */ /* 0x000fe40008011413 */
[----:B------:R1:W-:Y:S01]  /*96a0*/  @P3 STS.128 [R243+0x8000], RZ ;  /* 0x008000fff3003388 */ /* 0x0003e20000000c00 */
[----:B------:R-:W5:Y:S01]  /*96b0*/  @!P2 LDC.64 R8, c[0x0][0x218] ;  /* 0x00008600ff08ab82 */ /* 0x000f620000000a00 */
[----:B------:R-:W-:Y:S02]  /*96c0*/  UIMAD UR16, UR16, UR6, URZ ;  /* 0x00000006101072a4 */ /* 0x000fe4000f8e023f */
[----:B------:R-:W-:Y:S02]  /*96d0*/  UIMAD.WIDE.U32 UR28, UR19, UR6, URZ ;  /* 0x00000006131c72a5 */ /* 0x000fe4000f8e003f */
[----:B------:R-:W-:Y:S03]  /*96e0*/  UIMAD UR16, UR19, UR7, UR16 ;  /* 0x00000007131072a4 */ /* 0x000fe6000f8e0210 */
[----:B------:R-:W1:Y:S01]  /*96f0*/  @!P3 LDC.64 R6, c[0x0][0x218] ;  /* 0x00008600ff06bb82 */ /* 0x000e620000000a00 */
[----:B------:R-:W-:Y:S01]  /*9700*/  UIADD3 UR16, UR29, UR16, URZ ;  /* 0x000000101d107290 */ /* 0x000fe2000fffe03f */
[----:B------:R-:W-:Y:S02]  /*9710*/  IMAD.U32 R3, RZ, RZ, UR28 ;  /* 0x0000001cff037e24 */ /* 0x000fe4000f8e00ff */
[----:B------:R-:W-:Y:S03]  /*9720*/  IMAD.U32 R2, RZ, RZ, UR28 ;  /* 0x0000001cff027e24 */ /* 0x000fe6000f8e00ff */
[----:B------:R-:W-:Y:S01]  /*9730*/  IMAD.U32 R4, RZ, RZ, UR16 ;  /* 0x00000010ff047e24 */ /* 0x000fe2000f8e00ff */
[----:B------:R-:W1:Y:S08]  /*9740*/  @!P2 LDC.64 R16, c[0x0][0x218] ;  /* 0x00008600ff10ab82 */ /* 0x000e700000000a00 */
[----:B------:R-:W1:Y:S01]  /*9750*/  @!P2 LDC.64 R14, c[0x0][0x218] ;  /* 0x00008600ff0eab82 */ /* 0x000e620000000a00 */
[----:B--2---:R-:W-:Y:S07]  /*9760*/  LEA R3, P1, R3, R12, 0x6 ;  /* 0x0000000c03037211 */ /* 0x004fee00078230ff */
[----:B------:R-:W2:Y:S01]  /*9770*/  @!P3 LDC.64 R12, c[0x0][0x218] ;  /* 0x00008600ff0cbb82 */ /* 0x000ea20000000a00 */
[C---:B---3--:R-:W-:Y:S02]  /*9780*/  @!P3 LEA R10, P5, R3.reuse, R10, 0x1 ;  /* 0x0000000a030ab211 */ /* 0x048fe400078a08ff */
[----:B----4-:R-:W-:Y:S02]  /*9790*/  LEA.HI.X R4, R2, R251, R4, 0x6, P1 ;  /* 0x000000fb02047211 */ /* 0x010fe400008f3404 */
        /* <DEDUP_REMOVED lines=8> */
[----:B-1----:R-:W-:Y:S01]  /*9820*/  @!P3 LEA R6, P1, R2, R6, 0x1 ;  /* 0x000000060206b211 */ /* 0x002fe200078208ff */
        /* <DEDUP_REMOVED lines=14> */
[----:B-1----:R-:W1:Y:S01]  /*9910*/  @!P2 LDC.64 R8, c[0x0][0x218] ;  /* 0x00008600ff08ab82 */ /* 0x002e620000000a00 */
[C---:B-----5:R-:W-:Y:S04]  /*9920*/  @!P2 LEA R6, P1, R2.reuse, R16, 0x1 ;  /* 0x000000100206a211 */ /* 0x060fe800078208ff */
[C---:B------:R-:W-:Y:S02]  /*9930*/  @!P2 LEA.HI.X R7, R2.reuse, R17, R4, 0x1, P1 ;  /* 0x000000110207a211 */ /* 0x040fe400008f0c04 */
[----:B------:R-:W-:Y:S03]  /*9940*/  IADD3 R2, P1, R2, UR26, RZ ;  /* 0x0000001a02027c10 */ /* 0x000fe6000ff3e0ff */
[----:B------:R-:W-:Y:S01]  /*9950*/  @!PT LDS RZ, [RZ] ;  /* 0x00000000fffff984 */ /* 0x000fe20000000800 */
[----:B------:R-:W-:Y:S01]  /*9960*/  @!PT LDS RZ, [RZ] ;  /* 0x00000000fffff984 */ /* 0x000fe20000000800 */
[----:B------:R-:W-:Y:S01]  /*9970*/  @!PT LDS RZ, [RZ] ;  /* 0x00000000fffff984 */ /* 0x000fe20000000800 */
[----:B------:R5:W-:Y:S01]  /*9980*/  @!P2 LDGSTS.E.BYPASS.LTC128B.128 [R243+0xa800], desc[UR20][R6.64+0x80] ;  /* 0x0a80008006f3afae */ /* 0x000be2000b901d54 */
[----:B--2---:R-:W-:Y:S02]  /*9990*/  @!P3 LEA R12, P4, R2, R12, 0x1 ;  /* 0x0000000c020cb211 */ /* 0x004fe400078808ff */
[----:B------:R-:W-:Y:S01]  /*99a0*/  IADD3.X R4, R4, UR25, RZ, P1, !PT ;  /* 0x0000001904047c10 */ /* 0x000fe20008ffe4ff */
[----:B------:R4:W-:Y:S01]  /*99b0*/  @P3 STS.128 [R243+0x9000], RZ ;  /* 0x009000fff3003388 */ /* 0x0009e20000000c00 */
[C---:B------:R-:W-:Y:S02]  /*99c0*/  IADD3 R3, P1, R2.reuse, UR26, RZ ;  /* 0x0000001a02037c10 */ /* 0x040fe4000ff3e0ff */
[C-C-:B------:R-:W-:Y:S02]  /*99d0*/  @!P3 LEA.HI.X R13, R2.reuse, R13, R4.reuse, 0x1, P4 ;  /* 0x0000000d020db211 */ /* 0x140fe400020f0c04 */
[C---:B-1----:R-:W-:Y:S02]  /*99e0*/  @!P2 LEA R8, P4, R2.reuse, R8, 0x1 ;  /* 0x000000080208a211 */ /* 0x042fe400078808ff */
        /* <DEDUP_REMOVED lines=14> */
[C---:B-----5:R-:W-:Y:S03]  /*9ad0*/  @!P2 LEA R6, P1, R3.reuse, R14, 0x1 ;  /* 0x0000000e0306a211 */ /* 0x060fe600078208ff */
        /* <DEDUP_REMOVED lines=12> */
.L_x_454:
[----:B--23--:R-:W2:Y:S01]  /*9ba0*/  LDL R0, [R1+0x14] ;  /* 0x0000140001007983 */ /* 0x00cea20000100800 */
[----:B------:R-:W-:Y:S01]  /*9bb0*/  USHF.R.S32.HI UR16, URZ, 0x1f, UR22 ;  /* 0x0000001f3f107899 */ /* 0x000fe20008011416 */
[----:B------:R-:W-:Y:S04]  /*9bc0*/  DEPBAR.LE SB0, 0x0 ;  /* 0x000080000000791a */ /* 0x000fe80000000000 */
[----:B------:R-:W3:Y:S01]  /*9bd0*/  LDL.64 R12, [R1+0x48] ;  /* 0x00004800010c7983 */ /* 0x000ee20000100a00 */
[----:B------:R-:W-:Y:S02]  /*9be0*/  UIMAD UR16, UR16, UR8, URZ ;  /* 0x00000008101072a4 */ /* 0x000fe4000f8e023f */
[----:B------:R-:W-:Y:S03]  /*9bf0*/  UIMAD.WIDE.U32 UR28, UR22, UR8, URZ ;  /* 0x00000008161c72a5 */ /* 0x000fe6000f8e003f */
[----:B------:R-:W4:Y:S01]  /*9c00*/  LDL R7, [R1+0x1c] ;  /* 0x00001c0001077983 */ /* 0x000f220000100800 */
[----:B------:R-:W-:Y:S05]  /*9c10*/  UIMAD UR16, UR22, UR9, UR16 ;  /* 0x00000009161072a4 */ /* 0x000fea000f8e0210 */
[----:B-----5:R-:W5:Y:S01]  /*9c20*/  LDL R6, [R1+0x38] ;  /* 0x0000380001067983 */ /* 0x020f620000100800 */
[----:B------:R-:W-:Y:S01]  /*9c30*/  UIADD3 UR16, UR29, UR16, URZ ;  /* 0x000000101d107290 */ /* 0x000fe2000fffe03f */
[----:B------:R-:W-:Y:S04]  /*9c40*/  MOV R2, UR28 ;  /* 0x0000001c00027c02 */ /* 0x000fe80008000f00 */
[----:B------:R-:W5:Y:S01]  /*9c50*/  LDL R5, [R1+0x3c] ;  /* 0x00003c0001057983 */ /* 0x000f620000100800 */
[----:B------:R-:W-:Y:S02]  /*9c60*/  MOV R3, UR29 ;  /* 0x0000001d00037c02 */ /* 0x000fe40008000f00 */
[----:B------:R-:W-:Y:S03]  /*9c70*/  MOV R3, UR16 ;  /* 0x0000001000037c02 */ /* 0x000fe60008000f00 */
[----:B------:R-:W5:Y:S06]  /*9c80*/  LDL R4, [R1+0x30] ;  /* 0x0000300001047983 */ /* 0x000f6c0000100800 */
[----:B------:R-:W5:Y:S06]  /*9c90*/  LDL R11, [R1+0x34] ;  /* 0x00003400010b7983 */ /* 0x000f6c0000100800 */
[----:B------:R-:W5:Y:S06]  /*9ca0*/  LDL R10, [R1+0x28] ;  /* 0x00002800010a7983 */ /* 0x000f6c0000100800 */
[----:B------:R-:W5:Y:S06]  /*9cb0*/  LDL R19, [R1+0x2c] ;  /* 0x00002c0001137983 */ /* 0x000f6c0000100800 */
[----:B------:R-:W5:Y:S06]  /*9cc0*/  LDL R20, [R1+0x20] ;  /* 0x0000200001147983 */ /* 0x000f6c0000100800 */
[----:B------:R-:W5:Y:S01]  /*9cd0*/  LDL R18, [R1+0x24] ;  /* 0x0000240001127983 */ /* 0x000f620000100800 */
[----:B------:R-:W-:Y:S06]  /*9ce0*/  BAR.SYNC.DEFER_BLOCKING 0x0 ;  /* 0x0000000000007b1d */ /* 0x000fec0000010000 */
[----:B------:R-:W-:Y:S06]  /*9cf0*/  @P3 STS.128 [R243+0xc000], RZ ;  /* 0x00c000fff3003388 */ /* 0x000fec0000000c00 */
        /* <DEDUP_REMOVED lines=20> */
[C-C-:B------:R-:W-:Y:S03]  /*9e40*/  @!P3 LEA.HI.X R5, R2.reuse, R11, R3.reuse, 0x1, P0 ;  /* 0x0000000b0205b211 */ /* 0x140fe600000f0c03 */
[----:B------:R-:W-:Y:S01]  /*9e50*/  @P2 STS.128 [R243+0xe000], RZ ;  /* 0x00e000fff3002388 */ /* 0x000fe20000000c00 */
[C---:B------:R-:W-:Y:S02]  /*9e60*/  @!P2 LEA.HI.X R13, R2.reuse, R13, R3, 0x1, P1 ;  /* 0x0000000d020da211 */ /* 0x040fe400008f0c03 */
[----:B------:R-:W-:Y:S03]  /*9e70*/  IADD3 R0, P0, R2, UR18, RZ ;  /* 0x0000001202007c10 */ /* 0x000fe6000ff1e0ff */
[----:B------:R-:W-:Y:S01]  /*9e80*/  @!PT LDS RZ, [RZ] ;  /* 0x00000000fffff984 */ /* 0x000fe20000000800 */
[----:B------:R-:W-:Y:S01]  /*9e90*/  @!PT LDS RZ, [RZ] ;  /* 0x00000000fffff984 */ /* 0x000fe20000000800 */
[----:B------:R-:W-:Y:S01]  /*9ea0*/  @!PT LDS RZ, [RZ] ;  /* 0x00000000fffff984 */ /* 0x000fe20000000800 */
[----:B------:R2:W-:Y:S01]  /*9eb0*/  @!P2 LDGSTS.E.BYPASS.LTC128B.128 [R243+0xe000], desc[UR20][R8.64+0x80] ;  /* 0x0e00008008f3afae */ /* 0x0005e2000b901d54 */
[C---:B------:R-:W-:Y:S05]  /*9ec0*/  @!P3 LEA R10, P6, R0.reuse, R10, 0x1 ;  /* 0x0000000a000ab211 */ /* 0x040fea00078c08ff */
[----:B------:R-:W-:Y:S01]  /*9ed0*/  @P3 STS.128 [R243+0xc800], RZ ;  /* 0x00c800fff3003388 */ /* 0x000fe20000000c00 */
[----:B------:R-:W-:Y:S02]  /*9ee0*/  IADD3.X R3, R3, UR17, RZ, P0, !PT ;  /* 0x0000001103037c10 */ /* 0x000fe400087fe4ff */
[C---:B------:R-:W-:Y:S03]  /*9ef0*/  IADD3 R2, P5, R0.reuse, UR18, RZ ;  /* 0x0000001200027c10 */ /* 0x040fe6000ffbe0ff */
[----:B------:R-:W-:Y:S01]  /*9f00*/  @!PT LDS RZ, [RZ] ;  /* 0x00000000fffff984 */ /* 0x000fe20000000800 */
[----:B------:R-:W-:Y:S01]  /*9f10*/  @!PT LDS RZ, [RZ] ;  /* 0x00000000fffff984 */ /* 0x000fe20000000800 */
[----:B------:R-:W-:Y:S01]  /*9f20*/  @!PT LDS RZ, [RZ] ;  /* 0x00000000fffff984 */ /* 0x000fe20000000800 */
[----:B------:R4:W-:Y:S01]  /*9f30*/  @!P3 LDGSTS.E.BYPASS.LTC128B.128 [R243+0xc800], desc[UR20][R4.64] ;  /* 0x0c80000004f3bfae */ /* 0x0009e2000b901d54 */
[C-C-:B------:R-:W-:Y:S05]  /*9f40*/  @!P3 LEA.HI.X R11, R0.reuse, R19, R3.reuse, 0x1, P6 ;  /* 0x00000013000bb211 */ /* 0x140fea00030f0c03 */
[----:B------:R-:W-:Y:S06]  /*9f50*/  @P2 STS.128 [R243+0xe800], RZ ;  /* 0x00e800fff3002388 */ /* 0x000fec0000000c00 */
[----:B------:R-:W-:Y:S01]  /*9f60*/  @!PT LDS RZ, [RZ] ;  /* 0x00000000fffff984 */ /* 0x000fe20000000800 */
[----:B------:R-:W-:Y:S01]  /*9f70*/  @!PT LDS RZ, [RZ] ;  /* 0x00000000fffff984 */ /* 0x000fe20000000800 */
[----:B------:R-:W-:Y:S01]  /*9f80*/  @!PT LDS RZ, [RZ] ;  /* 0x00000000fffff984 */ /* 0x000fe20000000800 */
[----:B------:R-:W-:Y:S01]  /*9f90*/  @!P2 LDGSTS.E.BYPASS.LTC128B.128 [R243+0xe800], desc[UR20][R12.64+0x80] ;  /* 0x0e8000800cf3afae */ /* 0x000fe2000b901d54 */
[C---:B---3--:R-:W-:Y:S05]  /*9fa0*/  @!P2 LEA R6, P1, R0.reuse, R14, 0x1 ;  /* 0x0000000e0006a211 */ /* 0x048fea00078208ff */
[----:B------:R-:W-:Y:S01]  /*9fb0*/  @P3 STS.128 [R243+0xd000], RZ ;  /* 0x00d000fff3003388 */ /* 0x000fe20000000c00 */
[----:B------:R-:W-:Y:S05]  /*9fc0*/  @!P2 LEA.HI.X R7, R0, R15, R3, 0x1, P1 ;  /* 0x0000000f0007a211 */ /* 0x000fea00008f0c03 */
[----:B------:R-:W-:Y:S01]  /*9fd0*/  @!PT LDS RZ, [RZ] ;  /* 0x00000000fffff984 */ /* 0x000fe20000000800 */
[----:B------:R-:W-:Y:S01]  /*9fe0*/  @!PT LDS RZ, [RZ] ;  /* 0x00000000fffff984 */ /* 0x000fe20000000800 */
[----:B------:R-:W-:Y:S01]  /*9ff0*/  @!PT LDS RZ, [RZ] ;  /* 0x00000000fffff984 */ /* 0x000fe20000000800 */
[----:B------:R-:W-:Y:S01]  /*a000*/  @!P3 LDGSTS.E.BYPASS.LTC128B.128 [R243+0xd000], desc[UR20][R10.64] ;  /* 0x0d0000000af3bfae */ /* 0x000fe2000b901d54 */
[----:B------:R-:W-:Y:S02]  /*a010*/  MOV R0, UR22 ;  /* 0x0000001600007c02 */ /* 0x000fe40008000f00 */
[----:B--2---:R-:W-:Y:S03]  /*a020*/  @!P3 LEA R8, P4, R2, R20, 0x1 ;  /* 0x000000140208b211 */ /* 0x004fe600078808ff */
[----:B------:R-:W-:Y:S01]  /*a030*/  @P2 STS.128 [R243+0xf000], RZ ;  /* 0x00f000fff3002388 */ /* 0x000fe20000000c00 */
[----:B------:R-:W-:Y:S05]  /*a040*/  IMAD R0, R0, -0x40, R143 ;  /* 0xffffffc000007824 */ /* 0x000fea00078e028f */
[----:B------:R-:W-:Y:S01]  /*a050*/  @!PT LDS RZ, [RZ] ;  /* 0x00000000fffff984 */ /* 0x000fe20000000800 */
[----:B------:R-:W-:Y:S01]  /*a060*/  @!PT LDS RZ, [RZ] ;  /* 0x00000000fffff984 */ /* 0x000fe20000000800 */
[----:B------:R-:W-:Y:S01]  /*a070*/  @!PT LDS RZ, [RZ] ;  /* 0x00000000fffff984 */ /* 0x000fe20000000800 */
[----:B------:R-:W-:Y:S01]  /*a080*/  @!P2 LDGSTS.E.BYPASS.LTC128B.128 [R243+0xf000], desc[UR20][R6.64+0x80] ;  /* 0x0f00008006f3afae */ /* 0x000fe2000b901d54 */
[----:B----4-:R-:W-:Y:S05]  /*a090*/  IADD3.X R5, R3, UR17, RZ, P5, !PT ;  /* 0x0000001103057c10 */ /* 0x010fea000affe4ff */
        /* <DEDUP_REMOVED lines=8> */
[----:B------:R-:W-:Y:S06]  /*a120*/  @!P3 LDGSTS.E.BYPASS.LTC128B.128 [R243+0xd800], desc[UR20][R8.64] ;  /* 0x0d80000008f3bfae */ /* 0x000fec000b901d54 */
[----:B------:R-:W-:Y:S06]  /*a130*/  @P2 STS.128 [R243+0xf800], RZ ;  /* 0x00f800fff3002388 */ /* 0x000fec0000000c00 */
[----:B------:R-:W-:Y:S01]  /*a140*/  @!PT LDS RZ, [RZ] ;  /* 0x00000000fffff984 */ /* 0x000fe20000000800 */
[----:B------:R-:W-:Y:S01]  /*a150*/  @!PT LDS RZ, [RZ] ;  /* 0x00000000fffff984 */ /* 0x000fe20000000800 */
[----:B------:R-:W-:Y:S01]  /*a160*/  @!PT LDS RZ, [RZ] ;  /* 0x00000000fffff984 */ /* 0x000fe20000000800 */
[----:B------:R1:W-:Y:S06]  /*a170*/  @!P2 LDGSTS.E.BYPASS.LTC128B.128 [R243+0xf800], desc[UR20][R4.64+0x80] ;  /* 0x0f80008004f3afae */ /* 0x0003ec000b901d54 */
        /* <DEDUP_REMOVED lines=25> */
[----:B------:R-:W2:Y:S05]  /*a310*/  LDSM.16.M88.4 R132, [R232+0x2000] ;  /* 0x00200000e884783b */ /* 0x000eaa0000000200 */
        /* <DEDUP_REMOVED lines=20> */
[----:B------:R-:W1:Y:S06]  /*a460*/  LDSM.16.M88.4 R208, [R230+0x8000] ;  /* 0x00800000e6d0783b */ /* 0x000e6c0000000200 */
        /* <DEDUP_REMOVED lines=21> */
[----:B------:R-:W1:Y:S06]  /*a5c0*/  LDSM.16.M88.4 R132, [R229] ;  /* 0x00000000e584783b */ /* 0x000e6c0000000200 */
        /* <DEDUP_REMOVED lines=43> */
[----:B------:R-:W1:Y:S06]  /*a880*/  LDSM.16.M88.4 R132, [R239] ;  /* 0x00000000ef84783b */ /* 0x000e6c0000000200 */
        /* <DEDUP_REMOVED lines=50> */
[----:B------:R-:W-:Y:S01]  /*abb0*/  FMUL.FTZ R6, R6, UR11 ;  /* 0x0000000b06067c20 */ /* 0x000fe20008410000 */
[----:B------:R-:W-:Y:S01]  /*abc0*/  FMUL.FTZ R7, R7, UR11 ;  /* 0x0000000b07077c20 */ /* 0x000fe20008410000 */
[----:B------:R-:W-:Y:S02]  /*abd0*/  FMUL.FTZ R4, R4, UR11 ;  /* 0x0000000b04047c20 */ /* 0x000fe40008410000 */
[----:B------:R-:W2:Y:S01]  /*abe0*/  MUFU.TANH R136, R6 ;  /* 0x0000000600887308 */ /* 0x000ea20000002400 */
[----:B------:R-:W-:Y:S01]  /*abf0*/  FMUL.FTZ R5, R5, UR11 ;  /* 0x0000000b05057c20 */ /* 0x000fe20008410000 */
[----:B------:R-:W-:Y:S01]  /*ac00*/  FMUL.FTZ R9, R9, UR11 ;  /* 0x0000000b09097c20 */ /* 0x000fe20008410000 */
[----:B------:R-:W-:Y:S01]  /*ac10*/  FMUL.FTZ R10, R10, UR11 ;  /* 0x0000000b0a0a7c20 */ /* 0x000fe20008410000 */
[----:B------:R-:W-:Y:S01]  /*ac20*/  FMUL.FTZ R11, R11, UR11 ;  /* 0x0000000b0b0b7c20 */ /* 0x000fe20008410000 */
[----:B------:R-:W-:Y:S05]  /*ac30*/  FMUL.FTZ R8, R8, UR11 ;  /* 0x0000000b08087c20 */ /* 0x000fea0008410000 */
[----:B------:R-:W3:Y:S01]  /*ac40*/  MUFU.TANH R221, R7 ;  /* 0x0000000700dd7308 */ /* 0x000ee20000002400 */
[----:B------:R-:W-:Y:S01]  /*ac50*/  FMUL.FTZ R15, R15, UR11 ;  /* 0x0000000b0f0f7c20 */ /* 0x000fe20008410000 */
[----:B------:R-:W-:Y:S01]  /*ac60*/  FMUL.FTZ R12, R12, UR11 ;  /* 0x0000000b0c0c7c20 */ /* 0x000fe20008410000 */
[----:B------:R-:W-:Y:S01]  /*ac70*/  FMUL.FTZ R13, R13, UR11 ;  /* 0x0000000b0d0d7c20 */ /* 0x000fe20008410000 */
[----:B------:R-:W-:Y:S01]  /*ac80*/  FMUL.FTZ R14, R14, UR11 ;  /* 0x0000000b0e0e7c20 */ /* 0x000fe20008410000 */
[----:B------:R-:W-:Y:S01]  /*ac90*/  FMUL.FTZ R18, R18, UR11 ;  /* 0x0000000b12127c20 */ /* 0x000fe20008410000 */
[----:B------:R-:W-:Y:S04]  /*aca0*/  FMUL.FTZ R19, R19, UR11 ;  /* 0x0000000b13137c20 */ /* 0x000fe80008410000 */
[----:B------:R-:W4:Y:S01]  /*acb0*/  MUFU.TANH R244, R4 ;  /* 0x0000000400f47308 */ /* 0x000f220000002400 */
[----:B------:R-:W-:Y:S01]  /*acc0*/  FMUL.FTZ R16, R16, UR11 ;  /* 0x0000000b10107c20 */ /* 0x000fe20008410000 */
[----:B------:R-:W-:Y:S08]  /*acd0*/  FMUL.FTZ R17, R17, UR11 ;  /* 0x0000000b11117c20 */ /* 0x000ff00008410000 */
[----:B------:R5:W2:Y:S01]  /*ace0*/  MUFU.TANH R137, R5 ;  /* 0x0000000500897308 */ /* 0x000aa20000002400 */
[-C--:B-1----:R-:W-:Y:S09]  /*acf0*/  HMMA.16816.F32 R20, R212, R132.reuse, R20 ;  /* 0x00000084d414723c */ /* 0x082ff20000001814 */
[----:B------:R-:W1:Y:S01]  /*ad00*/  MUFU.TANH R217, R18 ;  /* 0x0000001200d97308 */ /* 0x000e620000002400 */
[C---:B------:R-:W-:Y:S09]  /*ad10*/  HMMA.16816.F32 R24, R208.reuse, R132, R24 ;  /* 0x00000084d018723c */ /* 0x040ff20000001818 */
[----:B------:R3:W1:Y:S01]  /*ad20*/  MUFU.TANH R219, R19 ;  /* 0x0000001300db7308 */ /* 0x0006620000002400 */
[----:B-----5:R-:W5:Y:S01]  /*ad30*/  LDSM.16.M88.4 R4, [R229+0x3000] ;  /* 0x00300000e504783b */ /* 0x020f620000000200 */
[-C--:B------:R-:W-:Y:S08]  /*ad40*/  HMMA.16816.F32 R28, R208, R134.reuse, R28 ;  /* 0x00000086d01c723c */ /* 0x080ff0000000181c */
[----:B------:R-:W1:Y:S01]  /*ad50*/  MUFU.TANH R222, R9 ;  /* 0x0000000900de7308 */ /* 0x000e620000002400 */
[C---:B------:R-:W-:Y:S04]  /*ad60*/  HMMA.16816.F32 R32, R212.reuse, R134, R32 ;  /* 0x00000086d420723c */ /* 0x040fe80000001820 */
[----:B------:R-:W-:Y:S05]  /*ad70*/  FMUL.FTZ R22, R22, UR11 ;  /* 0x0000000b16167c20 */ /* 0x000fea0008410000 */
[----:B------:R-:W1:Y:S02]  /*ad80*/  MUFU.TANH R245, R10 ;  /* 0x0000000a00f57308 */ /* 0x000e640000002400 */
[----:B------:R-:W-:Y:S01]  /*ad90*/  FMUL.FTZ R23, R23, UR11 ;  /* 0x0000000b17177c20 */ /* 0x000fe20008410000 */
[----:B------:R-:W-:Y:S01]  /*ada0*/  FMUL.FTZ R20, R20, UR11 ;  /* 0x0000000b14147c20 */ /* 0x000fe20008410000 */
[----:B------:R-:W-:Y:S06]  /*adb0*/  FMUL.FTZ R21, R21, UR11 ;  /* 0x0000000b15157c20 */ /* 0x000fec0008410000 */
[----:B------:R4:W1:Y:S01]  /*adc0*/  MUFU.TANH R220, R22 ;  /* 0x0000001600dc7308 */ /* 0x0008620000002400 */
[----:B---3--:R-:W-:Y:S01]  /*add0*/  FMUL.FTZ R19, R30, UR11 ;  /* 0x0000000b1e137c20 */ /* 0x008fe20008410000 */
[----:B------:R-:W-:Y:S08]  /*ade0*/  FMUL.FTZ R18, R31, UR11 ;  /* 0x0000000b1f127c20 */ /* 0x000ff00008410000 */
[----:B------:R3:W1:Y:S10]  /*adf0*/  MUFU.TANH R218, R23 ;  /* 0x0000001700da7308 */ /* 0x0006740000002400 */
[----:B------:R2:W1:Y:S01]  /*ae00*/  MUFU.TANH R142, R20 ;  /* 0x00000014008e7308 */ /* 0x0004620000002400 */
[-C--:B-----5:R-:W-:Y:S03]  /*ae10*/  HMMA.16816.F32 R36, R212, R4.reuse, R36 ;  /* 0x00000004d424723c */ /* 0x0a0fe60000001824 */
[----:B----4-:R-:W-:Y:S03]  /*ae20*/  FMUL.FTZ R22, R27, UR11 ;  /* 0x0000000b1b167c20 */ /* 0x010fe60008410000 */
[C---:B------:R-:W-:Y:S03]  /*ae30*/  HMMA.16816.F32 R40, R208.reuse, R4, R40 ;  /* 0x00000004d028723c */ /* 0x040fe60000001828 */
[----:B------:R4:W1:Y:S02]  /*ae40*/  MUFU.TANH R134, R21 ;  /* 0x0000001500867308 */ /* 0x0008640000002400 */
[----:B---3--:R-:W-:Y:S01]  /*ae50*/  FMUL.FTZ R23, R25, UR11 ;  /* 0x0000000b19177c20 */ /* 0x008fe20008410000 */
[-C--:B------:R-:W-:Y:S07]  /*ae60*/  HMMA.16816.F32 R44, R208, R6.reuse, R44 ;  /* 0x00000006d02c723c */ /* 0x080fee000000182c */
[----:B------:R3:W1:Y:S01]  /*ae70*/  MUFU.TANH R248, R11 ;  /* 0x0000000b00f87308 */ /* 0x0006620000002400 */
[----:B--2---:R-:W-:Y:S01]  /*ae80*/  FMUL.FTZ R20, R26, UR11 ;  /* 0x0000000b1a147c20 */ /* 0x004fe20008410000 */
[C---:B------:R-:W-:Y:S01]  /*ae90*/  HMMA.16816.F32 R48, R212.reuse, R6, R48 ;  /* 0x00000006d430723c */ /* 0x040fe20000001830 */
[----:B------:R-:W2:Y:S01]  /*aea0*/  LDSM.16.M88.4 R4, [R229+0x3800] ;  /* 0x00380000e504783b */ /* 0x000ea20000000200 */
[----:B------:R-:W-:Y:S06]  /*aeb0*/  DEPBAR.LE SB0, 0x0 ;  /* 0x000080000000791a */ /* 0x000fec0000000000 */
[----:B------:R3:W1:Y:S01]  /*aec0*/  MUFU.TANH R247, R8 ;  /* 0x0000000800f77308 */ /* 0x0006620000002400 */
[----:B------:R-:W-:Y:S02]  /*aed0*/  BAR.SYNC.DEFER_BLOCKING 0x0 ;  /* 0x0000000000007b1d */ /* 0x000fe40000010000 */
[----:B----4-:R-:W-:Y:S07]  /*aee0*/  FMUL.FTZ R21, R24, UR11 ;  /* 0x0000000b18157c20 */ /* 0x010fee0008410000 */
[----:B------:R3:W4:Y:S10]  /*aef0*/  MUFU.TANH R223, R15 ;  /* 0x0000000f00df7308 */ /* 0x0007340000002400 */
[----:B------:R3:W1:Y:S10]  /*af00*/  MUFU.TANH R216, R12 ;  /* 0x0000000c00d87308 */ /* 0x0006740000002400 */
[----:B------:R3:W1:Y:S10]  /*af10*/  MUFU.TANH R135, R13 ;  /* 0x0000000d00877308 */ /* 0x0006740000002400 */
[----:B------:R3:W1:Y:S01]  /*af20*/  MUFU.TANH R246, R14 ;  /* 0x0000000e00f67308 */ /* 0x0006620000002400 */
[-C--:B--2---:R-:W-:Y:S09]  /*af30*/  HMMA.16816.F32 R52, R212, R4.reuse, R52 ;  /* 0x00000004d434723c */ /* 0x084ff20000001834 */
[----:B------:R3:W2:Y:S01]  /*af40*/  MUFU.TANH R133, R16 ;  /* 0x0000001000857308 */ /* 0x0006a20000002400 */
[C---:B------:R-:W-:Y:S06]  /*af50*/  HMMA.16816.F32 R56, R208.reuse, R4, R56 ;  /* 0x00000004d038723c */ /* 0x040fec0000001838 */
[-C--:B------:R-:W-:Y:S03]  /*af60*/  HMMA.16816.F32 R60, R208, R6.reuse, R60 ;  /* 0x00000006d03c723c */ /* 0x080fe6000000183c */
[----:B------:R3:W1:Y:S03]  /*af70*/  MUFU.TANH R132, R17 ;  /* 0x0000001100847308 */ /* 0x0006660000002400 */
[----:B------:R-:W-:Y:S07]  /*af80*/  HMMA.16816.F32 R64, R212, R6, R64 ;  /* 0x00000006d440723c */ /* 0x000fee0000001840 */
[----:B------:R-:W1:Y:S10]  /*af90*/  MUFU.TANH R20, R20 ;  /* 0x0000001400147308 */ /* 0x000e740000002400 */
[----:B------:R-:W1:Y:S10]  /*afa0*/  MUFU.TANH R22, R22 ;  /* 0x0000001600167308 */ /* 0x000e740000002400 */
[----:B------:R-:W1:Y:S10]  /*afb0*/  MUFU.TANH R21, R21 ;  /* 0x0000001500157308 */ /* 0x000e740000002400 */
[----:B------:R-:W1:Y:S10]  /*afc0*/  MUFU.TANH R23, R23 ;  /* 0x0000001700177308 */ /* 0x000e740000002400 */
[----:B------:R-:W1:Y:S10]  /*afd0*/  MUFU.TANH R19, R19 ;  /* 0x0000001300137308 */ /* 0x000e740000002400 */
[----:B------:R-:W1:Y:S01]  /*afe0*/  MUFU.TANH R18, R18 ;  /* 0x0000001200127308 */ /* 0x000e620000002400 */
[----:B--234-:R-:W-:Y:S05]  /*aff0*/  @P0 BRA `(.L_x_456) ;  /* 0xffffffe400940947 */ /* 0x01cfea000383ffff */
.L_x_455:
[C---:B------:R-:W-:Y:S01]  /*b000*/  IADD3 R5, R0.reuse, 0x3f, RZ ;  /* 0x0000003f00057810 */ /* 0x040fe20007ffe0ff */
[----:B------:R-:W-:Y:S01]  /*b010*/  UIMAD UR16, UR22, -0x40, UR10 ;  /* 0xffffffc0161078a4 */ /* 0x000fe2000f8e020a */
[C---:B------:R-:W-:Y:S01]  /*b020*/  IADD3 R3, R0.reuse, 0x8, RZ ;  /* 0x0000000800037810 */ /* 0x040fe20007ffe0ff */
[----:B------:R-:W-:Y:S01]  /*b030*/  STL [R1+0x74], R235 ;  /* 0x000074eb01007387 */ /* 0x000fe20000100800 */
[----:B------:R-:W-:Y:S01]  /*b040*/  IADD3 R4, R0, 0x7, RZ ;  /* 0x0000000700047810 */ /* 0x000fe20007ffe0ff */
[----:B------:R-:W-:Y:S01]  /*b050*/  FMUL.FTZ R38, R38, UR11 ;  /* 0x0000000b26267c20 */ /* 0x000fe20008410000 */
[----:B------:R-:W-:Y:S01]  /*b060*/  ISETP.GE.AND P1, PT, R5, RZ, PT ;  /* 0x000000ff0500720c */ /* 0x000fe20003f26270 */
[----:B------:R-:W-:Y:S01]  /*b070*/  STL [R1+0x70], R234 ;  /* 0x000070ea01007387 */ /* 0x000fe20000100800 */
[----:B----4-:R-:W-:Y:S01]  /*b080*/  IADD3 R7, -R0, -0x8, RZ ;  /* 0xfffffff800077810 */ /* 0x010fe20007ffe1ff */
[----:B------:R-:W-:Y:S01]  /*b090*/  MUFU.TANH R12, R38 ;  /* 0x00000026000c7308 */ /* 0x000fe20000002400 */
[----:B------:R-:W-:Y:S01]  /*b0a0*/  ISETP.GE.AND P6, PT, R3, RZ, PT ;  /* 0x000000ff0300720c */ /* 0x000fe20003fc6270 */
[----:B------:R-:W-:Y:S01]  /*b0b0*/  STL [R1+0x6c], R233 ;  /* 0x00006ce901007387 */ /* 0x000fe20000100800 */
[----:B------:R-:W-:Y:S01]  /*b0c0*/  ISETP.GE.AND P5, PT, R4, RZ, PT ;  /* 0x000000ff0400720c */ /* 0x000fe20003fa6270 */
[----:B------:R-:W-:Y:S01]  /*b0d0*/  FMUL.FTZ R33, R33, UR11 ;  /* 0x0000000b21217c20 */ /* 0x000fe20008410000 */
[----:B------:R-:W-:Y:S01]  /*b0e0*/  IADD3 R6, -R0, -0x7, RZ ;  /* 0xfffffff900067810 */ /* 0x000fe20007ffe1ff */
[----:B------:R-:W-:Y:S01]  /*b0f0*/  STL [R1+0x68], R232 ;  /* 0x000068e801007387 */ /* 0x000fe20000100800 */
[----:B------:R-:W-:Y:S01]  /*b100*/  SEL R8, R7, R3, !P6 ;  /* 0x0000000307087207 */ /* 0x000fe20007000000 */
[----:B------:R-:W-:Y:S01]  /*b110*/  FMUL.FTZ R39, R39, UR11 ;  /* 0x0000000b27277c20 */ /* 0x000fe20008410000 */
[----:B------:R-:W-:Y:S01]  /*b120*/  SEL R7, R6, R4, !P5 ;  /* 0x0000000406077207 */ /* 0x000fe20006800000 */
[----:B------:R-:W2:Y:S01]  /*b130*/  MUFU.TANH R33, R33 ;  /* 0x0000002100217308 */ /* 0x000ea20000002400 */
[----:B------:R-:W-:Y:S01]  /*b140*/  IADD3 R2, R143, UR16, RZ ;  /* 0x000000108f027c10 */ /* 0x000fe2000fffe0ff */
[----:B------:R-:W-:Y:S01]  /*b150*/  STL [R1+0x64], R231 ;  /* 0x000064e701007387 */ /* 0x000fe20000100800 */
[----:B------:R-:W-:Y:S01]  /*b160*/  IADD3 R6, R0, -0x1, RZ ;  /* 0xffffffff00067810 */ /* 0x000fe20007ffe0ff */
[----:B------:R-:W-:Y:S01]  /*b170*/  FMUL.FTZ R34, R34, UR11 ;  /* 0x0000000b22227c20 */ /* 0x000fe20008410000 */
[----:B------:R-:W-:Y:S01]  /*b180*/  @!P1 IADD3 R5, -R2, 0x1, RZ ;  /* 0x0000000102059810 */ /* 0x000fe20007ffe1ff */
[----:B------:R-:W-:Y:S01]  /*b190*/  STL [R1+0x60], R230 ;  /* 0x000060e601007387 */ /* 0x000fe20000100800 */
[----:B------:R-:W-:Y:S03]  /*b1a0*/  ISETP.GE.AND P2, PT, R6, RZ, PT ;  /* 0x000000ff0600720c */ /* 0x000fe60003f46270 */
[----:B------:R-:W3:Y:S01]  /*b1b0*/  MUFU.TANH R38, R39 ;  /* 0x0000002700267308 */ /* 0x000ee20000002400 */
[----:B------:R-:W-:Y:S01]  /*b1c0*/  I2FP.F32.S32 R5, R5 ;  /* 0x0000000500057245 */ /* 0x000fe20000201400 */
[----:B------:R-:W-:Y:S01]  /*b1d0*/  STL [R1+0x5c], R229 ;  /* 0x00005ce501007387 */ /* 0x000fe20000100800 */
[----:B------:R-:W-:Y:S01]  /*b1e0*/  I2FP.F32.S32 R7, R7 ;  /* 0x0000000700077245 */ /* 0x000fe20000201400 */
[----:B------:R-:W-:Y:S01]  /*b1f0*/  FMUL.FTZ R41, R41, UR11 ;  /* 0x0000000b29297c20 */ /* 0x000fe20008410000 */
[C---:B------:R-:W-:Y:S01]  /*b200*/  IADD3 R9, R0.reuse, -0x8, RZ ;  /* 0xfffffff800097810 */ /* 0x040fe20007ffe0ff */
[C---:B-1----:R-:W-:Y:S01]  /*b210*/  FFMA.FTZ R222, R5.reuse, -UR5, R222 ;  /* 0x8000000505de7c23 */ /* 0x042fe200080100de */
[----:B------:R-:W-:Y:S03]  /*b220*/  FFMA.FTZ R223, R5, -UR5, R223 ;  /* 0x8000000505df7c23 */ /* 0x000fe600080100df */
[----:B------:R-:W1:Y:S01]  /*b230*/  MUFU.TANH R143, R34 ;  /* 0x00000022008f7308 */ /* 0x000e620000002400 */
[C---:B------:R-:W-:Y:S01]  /*b240*/  IADD3 R5, R0.reuse, 0x38, RZ ;  /* 0x0000003800057810 */ /* 0x040fe20007ffe0ff */
[----:B------:R-:W-:Y:S01]  /*b250*/  FFMA.FTZ R221, R7, -UR5, R221 ;  /* 0x8000000507dd7c23 */ /* 0x000fe200080100dd */
[----:B------:R-:W-:Y:S01]  /*b260*/  IABS R7, R0 ;  /* 0x0000000000077213 */ /* 0x000fe20000000000 */
[----:B------:R4:W-:Y:S01]  /*b270*/  STL [R1+0x58], R224 ;  /* 0x000058e001007387 */ /* 0x0009e20000100800 */
[----:B------:R-:W-:Y:S01]  /*b280*/  @!P2 IADD3 R6, -R0, 0x1, RZ ;  /* 0x000000010006a810 */ /* 0x000fe20007ffe1ff */
[----:B------:R-:W-:Y:S01]  /*b290*/  FMUL.FTZ R35, R35, UR11 ;  /* 0x0000000b23237c20 */ /* 0x000fe20008410000 */
[----:B------:R-:W-:Y:S03]  /*b2a0*/  ISETP.GE.AND P1, PT, R9, RZ, PT ;  /* 0x000000ff0900720c */ /* 0x000fe60003f26270 */
[----:B------:R-:W-:Y:S01]  /*b2b0*/  MUFU.TANH R34, R41 ;  /* 0x0000002900227308 */ /* 0x000fe20000002400 */
[----:B------:R-:W-:Y:S01]  /*b2c0*/  ISETP.GE.AND P2, PT, R5, RZ, PT ;  /* 0x000000ff0500720c */ /* 0x000fe20003f46270 */
[----:B------:R-:W-:Y:S01]  /*b2d0*/  FMUL.FTZ R40, R40, UR11 ;  /* 0x0000000b28287c20 */ /* 0x000fe20008410000 */
[----:B------:R-:W-:Y:S01]  /*b2e0*/  I2FP.F32.S32 R7, R7 ;  /* 0x0000000700077245 */ /* 0x000fe20000201400 */
[----:B------:R-:W-:Y:S01]  /*b2f0*/  FMUL.FTZ R32, R32, UR11 ;  /* 0x0000000b20207c20 */ /* 0x000fe20008410000 */
[----:B------:R-:W-:Y:S01]  /*b300*/  I2FP.F32.S32 R8, R8 ;  /* 0x0000000800087245 */ /* 0x000fe20000201400 */
[----:B------:R-:W-:Y:S01]  /*b310*/  FMUL.FTZ R28, R28, UR11 ;  /* 0x0000000b1c1c7c20 */ /* 0x000fe20008410000 */
[----:B------:R-:W-:Y:S03]  /*b320*/  I2FP.F32.S32 R6, R6 ;  /* 0x0000000600067245 */ /* 0x000fe60000201400 */
[----:B------:R-:W-:Y:S01]  /*b330*/  MUFU.TANH R14, R35 ;  /* 0x00000023000e7308 */ /* 0x000fe20000002400 */
[C---:B------:R-:W-:Y:S01]  /*b340*/  FFMA.FTZ R217, R7.reuse, -UR5, R217 ;  /* 0x8000000507d97c23 */ /* 0x040fe200080100d9 */
[----:B------:R-:W-:Y:S01]  /*b350*/  FFMA.FTZ R208, R7, -UR5, R244 ;  /* 0x8000000507d07c23 */ /* 0x000fe200080100f4 */
[----:B------:R-:W-:Y:S01]  /*b360*/  FFMA.FTZ R215, R8, -UR5, R136 ;  /* 0x8000000508d77c23 */ /* 0x000fe20008010088 */
[C---:B------:R-:W-:Y:S01]  /*b370*/  FFMA.FTZ R214, R6.reuse, -UR5, R137 ;  /* 0x8000000506d67c23 */ /* 0x040fe20008010089 */
[----:B------:R-:W-:Y:S01]  /*b380*/  FFMA.FTZ R219, R6, -UR5, R219 ;  /* 0x8000000506db7c23 */ /* 0x000fe200080100db */
[C---:B------:R-:W-:Y:S01]  /*b390*/  IADD3 R7, R0.reuse, 0x37, RZ ;  /* 0x0000003700077810 */ /* 0x040fe20007ffe0ff */
[----:B------:R-:W-:Y:S03]  /*b3a0*/  FMUL.FTZ R43, R43, UR11 ;  /* 0x0000000b2b2b7c20 */ /* 0x000fe60008410000 */
[----:B------:R-:W1:Y:S01]  /*b3b0*/  MUFU.TANH R13, R32 ;  /* 0x00000020000d7308 */ /* 0x000e620000002400 */
[----:B------:R-:W-:Y:S01]  /*b3c0*/  IADD3 R8, R0, -0x9, RZ ;  /* 0xfffffff700087810 */ /* 0x000fe20007ffe0ff */
[----:B------:R-:W-:Y:S01]  /*b3d0*/  FMUL.FTZ R50, R50, UR11 ;  /* 0x0000000b32327c20 */ /* 0x000fe20008410000 */
[C---:B------:R-:W-:Y:S01]  /*b3e0*/  IADD3 R6, R0.reuse, 0x30, RZ ;  /* 0x0000003000067810 */ /* 0x040fe20007ffe0ff */
[----:B------:R-:W-:Y:S01]  /*b3f0*/  FMUL.FTZ R65, R65, UR11 ;  /* 0x0000000b41417c20 */ /* 0x000fe20008410000 */
[----:B------:R-:W-:Y:S01]  /*b400*/  @!P1 IADD3 R9, -R0, 0x8, RZ ;  /* 0x0000000800099810 */ /* 0x000fe20007ffe1ff */
[----:B------:R-:W-:Y:S01]  /*b410*/  FMUL.FTZ R48, R48, UR11 ;  /* 0x0000000b30307c20 */ /* 0x000fe20008410000 */
[----:B------:R-:W-:Y:S03]  /*b420*/  @!P2 IADD3 R5, -R2, 0x8, RZ ;  /* 0x000000080205a810 */ /* 0x000fe60007ffe1ff */
[----:B------:R-:W-:Y:S01]  /*b430*/  MUFU.TANH R35, R40 ;  /* 0x0000002800237308 */ /* 0x000fe20000002400 */
[----:B------:R-:W-:Y:S01]  /*b440*/  ISETP.GE.AND P1, PT, R7, RZ, PT ;  /* 0x000000ff0700720c */ /* 0x000fe20003f26270 */
[----:B------:R-:W-:Y:S01]  /*b450*/  FMUL.FTZ R37, R37, UR11 ;  /* 0x0000000b25257c20 */ /* 0x000fe20008410000 */
[----:B------:R-:W-:Y:S01]  /*b460*/  ISETP.GE.AND P4, PT, R8, RZ, PT ;  /* 0x000000ff0800720c */ /* 0x000fe20003f86270 */
[----:B------:R-:W-:Y:S01]  /*b470*/  FMUL.FTZ R42, R42, UR11 ;  /* 0x0000000b2a2a7c20 */ /* 0x000fe20008410000 */
[----:B------:R-:W-:Y:S01]  /*b480*/  ISETP.GE.AND P2, PT, R6, RZ, PT ;  /* 0x000000ff0600720c */ /* 0x000fe20003f46270 */
[----:B------:R-:W-:Y:S01]  /*b490*/  FMUL.FTZ R49, R49, UR11 ;  /* 0x0000000b31317c20 */ /* 0x000fe20008410000 */
[----:B------:R-:W-:Y:S03]  /*b4a0*/  I2FP.F32.S32 R5, R5 ;  /* 0x0000000500057245 */ /* 0x000fe60000201400 */
[----:B------:R-:W1:Y:S01]  /*b4b0*/  MUFU.TANH R28, R28 ;  /* 0x0000001c001c7308 */ /* 0x000e620000002400 */
[----:B------:R-:W-:Y:S01]  /*b4c0*/  I2FP.F32.S32 R9, R9 ;  /* 0x0000000900097245 */ /* 0x000fe20000201400 */
[----:B------:R-:W-:Y:S01]  /*b4d0*/  FMUL.FTZ R64, R64, UR11 ;  /* 0x0000000b40407c20 */ /* 0x000fe20008410000 */
[----:B------:R-:W-:Y:S01]  /*b4e0*/  FMUL.FTZ R56, R56, UR11 ;  /* 0x0000000b38387c20 */ /* 0x000fe20008410000 */
[C---:B------:R-:W-:Y:S01]  /*b4f0*/  FFMA.FTZ R216, R5.reuse, -UR5, R216 ;  /* 0x8000000505d87c23 */ /* 0x040fe200080100d8 */
[----:B------:R-:W-:Y:S01]  /*b500*/  FFMA.FTZ R251, R5, -UR5, R20 ;  /* 0x8000000505fb7c23 */ /* 0x000fe20008010014 */
[C---:B------:R-:W-:Y:S01]  /*b510*/  FFMA.FTZ R211, R9.reuse, -UR5, R133 ;  /* 0x8000000509d37c23 */ /* 0x040fe20008010085 */
[----:B------:R-:W-:Y:S03]  /*b520*/  FFMA.FTZ R220, R9, -UR5, R220 ;  /* 0x8000000509dc7c23 */ /* 0x000fe600080100dc */
[----:B------:R-:W-:Y:S01]  /*b530*/  MUFU.TANH R31, R37 ;  /* 0x00000025001f7308 */ /* 0x000fe20000002400 */
[C---:B------:R-:W-:Y:S01]  /*b540*/  IADD3 R5, R0.reuse, 0x2f, RZ ;  /* 0x0000002f00057810 */ /* 0x040fe20007ffe0ff */
[----:B------:R-:W-:Y:S01]  /*b550*/  FMUL.FTZ R57, R57, UR11 ;  /* 0x0000000b39397c20 */ /* 0x000fe20008410000 */
[----:B------:R-:W-:Y:S01]  /*b560*/  IADD3 R9, R0, -0x10, RZ ;  /* 0xfffffff000097810 */ /* 0x000fe20007ffe0ff */
[----:B------:R-:W-:Y:S01]  /*b570*/  FMUL.FTZ R36, R36, UR11 ;  /* 0x0000000b24247c20 */ /* 0x000fe20008410000 */
[----:B------:R-:W-:Y:S01]  /*b580*/  @!P1 IADD3 R7, -R2, 0x9, RZ ;  /* 0x0000000902079810 */ /* 0x000fe20007ffe1ff */
[----:B------:R-:W-:Y:S01]  /*b590*/  FMUL.FTZ R51, R51, UR11 ;  /* 0x0000000b33337c20 */ /* 0x000fe20008410000 */
[----:B------:R-:W-:Y:S03]  /*b5a0*/  @!P4 IADD3 R8, -R0, 0x9, RZ ;  /* 0x000000090008c810 */ /* 0x000fe60007ffe1ff */
[----:B------:R2:W1:Y:S01]  /*b5b0*/  MUFU.TANH R11, R42 ;  /* 0x0000002a000b7308 */ /* 0x0004620000002400 */
[----:B------:R-:W-:Y:S01]  /*b5c0*/  @!P2 IADD3 R6, -R2, 0x10, RZ ;  /* 0x000000100206a810 */ /* 0x000fe20007ffe1ff */
[----:B------:R-:W-:Y:S01]  /*b5d0*/  FMUL.FTZ R29, R29, UR11 ;  /* 0x0000000b1d1d7c20 */ /* 0x000fe20008410000 */
[----:B------:R-:W-:Y:S01]  /*b5e0*/  ISETP.GE.AND P1, PT, R5, RZ, PT ;  /* 0x000000ff0500720c */ /* 0x000fe20003f26270 */
[----:B------:R-:W-:Y:S01]  /*b5f0*/  FMUL.FTZ R46, R46, UR11 ;  /* 0x0000000b2e2e7c20 */ /* 0x000fe20008410000 */
[----:B------:R-:W-:Y:S01]  /*b600*/  ISETP.GE.AND P2, PT, R9, RZ, PT ;  /* 0x000000ff0900720c */ /* 0x000fe20003f46270 */
[----:B------:R-:W-:Y:S01]  /*b610*/  FMUL.FTZ R47, R47, UR11 ;  /* 0x0000000b2f2f7c20 */ /* 0x000fe20008410000 */
[----:B------:R-:W-:Y:S03]  /*b620*/  I2FP.F32.S32 R8, R8 ;  /* 0x0000000800087245 */ /* 0x000fe60000201400 */
[----:B------:R1:W-:Y:S01]  /*b630*/  MUFU.TANH R10, R43 ;  /* 0x0000002b000a7308 */ /* 0x0003e20000002400 */
[----:B------:R-:W-:Y:S01]  /*b640*/  I2FP.F32.S32 R6, R6 ;  /* 0x0000000600067245 */ /* 0x000fe20000201400 */
[----:B------:R-:W-:Y:S01]  /*b650*/  FMUL.FTZ R60, R60, UR11 ;  /* 0x0000000b3c3c7c20 */ /* 0x000fe20008410000 */
[----:B------:R-:W-:Y:S01]  /*b660*/  I2FP.F32.S32 R7, R7 ;  /* 0x0000000700077245 */ /* 0x000fe20000201400 */
[C---:B------:R-:W-:Y:S01]  /*b670*/  FFMA.FTZ R210, R8.reuse, -UR5, R132 ;  /* 0x8000000508d27c23 */ /* 0x040fe20008010084 */
[----:B------:R-:W-:Y:S01]  /*b680*/  FFMA.FTZ R218, R8, -UR5, R218 ;  /* 0x8000000508da7c23 */ /* 0x000fe200080100da */
[C---:B------:R-:W-:Y:S01]  /*b690*/  FFMA.FTZ R213, R6.reuse, -UR5, R21 ;  /* 0x8000000506d57c23 */ /* 0x040fe20008010015 */
[----:B----4-:R-:W-:Y:S01]  /*b6a0*/  FFMA.FTZ R224, R6, -UR5, R19 ;  /* 0x8000000506e07c23 */ /* 0x010fe20008010013 */
[C---:B------:R-:W-:Y:S01]  /*b6b0*/  IADD3 R8, R0.reuse, -0x11, RZ ;  /* 0xffffffef00087810 */ /* 0x040fe20007ffe0ff */
[C---:B------:R-:W-:Y:S01]  /*b6c0*/  FFMA.FTZ R212, R7.reuse, -UR5, R135 ;  /* 0x8000000507d47c23 */ /* 0x040fe20008010087 */
[----:B------:R-:W-:Y:S01]  /*b6d0*/  IADD3 R6, R0, -0x19, RZ ;  /* 0xffffffe700067810 */ /* 0x000fe20007ffe0ff */
[----:B------:R-:W-:Y:S01]  /*b6e0*/  FFMA.FTZ R249, R7, -UR5, R22 ;  /* 0x8000000507f97c23 */ /* 0x000fe20008010016 */
[----:B------:R-:W-:Y:S01]  /*b6f0*/  @!P1 IADD3 R5, -R2, 0x11, RZ ;  /* 0x0000001102059810 */ /* 0x000fe20007ffe1ff */
[----:B------:R-:W-:Y:S01]  /*b700*/  MUFU.TANH R29, R29 ;  /* 0x0000001d001d7308 */ /* 0x000fe20000002400 */
[----:B------:R-:W-:Y:S01]  /*b710*/  ISETP.GE.AND P1, PT, R8, RZ, PT ;  /* 0x000000ff0800720c */ /* 0x000fe20003f26270 */
[----:B------:R-:W-:Y:S01]  /*b720*/  FMUL.FTZ R59, R59, UR11 ;  /* 0x0000000b3b3b7c20 */ /* 0x000fe20008410000 */
[----:B------:R-:W-:Y:S01]  /*b730*/  @!P2 IADD3 R9, -R0, 0x10, RZ ;  /* 0x000000100009a810 */ /* 0x000fe20007ffe1ff */
[----:B------:R-:W-:Y:S01]  /*b740*/  FMUL.FTZ R45, R45, UR11 ;  /* 0x0000000b2d2d7c20 */ /* 0x000fe20008410000 */
[----:B------:R-:W-:Y:S01]  /*b750*/  ISETP.GE.AND P2, PT, R6, RZ, PT ;  /* 0x000000ff0600720c */ /* 0x000fe20003f46270 */
[----:B------:R-:W-:Y:S01]  /*b760*/  FMUL.FTZ R54, R54, UR11 ;  /* 0x0000000b36367c20 */ /* 0x000fe20008410000 */
[----:B------:R-:W-:Y:S03]  /*b770*/  I2FP.F32.S32 R5, R5 ;  /* 0x0000000500057245 */ /* 0x000fe60000201400 */
[----:B------:R-:W-:Y:S01]  /*b780*/  MUFU.TANH R32, R36 ;  /* 0x0000002400207308 */ /* 0x000fe20000002400 */
[----:B------:R-:W-:Y:S01]  /*b790*/  IADD3 R7, R0, -0x18, RZ ;  /* 0xffffffe800077810 */ /* 0x000fe20007ffe0ff */
[----:B------:R-:W-:Y:S01]  /*b7a0*/  FMUL.FTZ R52, R52, UR11 ;  /* 0x0000000b34347c20 */ /* 0x000fe20008410000 */
[----:B------:R-:W-:Y:S01]  /*b7b0*/  I2FP.F32.S32 R9, R9 ;  /* 0x0000000900097245 */ /* 0x000fe20000201400 */
[C---:B------:R-:W-:Y:S01]  /*b7c0*/  FFMA.FTZ R209, R5.reuse, -UR5, R23 ;  /* 0x8000000505d17c23 */ /* 0x040fe20008010017 */
[----:B------:R-:W-:Y:S01]  /*b7d0*/  FFMA.FTZ R252, R5, -UR5, R18 ;  /* 0x8000000505fc7c23 */ /* 0x000fe20008010012 */
[----:B------:R-:W-:Y:S01]  /*b7e0*/  IADD3 R5, R0, 0x28, RZ ;  /* 0x0000002800057810 */ /* 0x000fe20007ffe0ff */
[----:B------:R-:W-:Y:S01]  /*b7f0*/  FMUL.FTZ R66, R66, UR11 ;  /* 0x0000000b42427c20 */ /* 0x000fe20008410000 */
[----:B------:R-:W-:Y:S01]  /*b800*/  ISETP.GE.AND P4, PT, R7, RZ, PT ;  /* 0x000000ff0700720c */ /* 0x000fe20003f86270 */
[----:B------:R-:W-:Y:S01]  /*b810*/  FFMA.FTZ R142, R9, -UR5, R142 ;  /* 0x80000005098e7c23 */ /* 0x000fe2000801008e */
[C---:B------:R-:W-:Y:S01]  /*b820*/  @!P1 IADD3 R8, -R0.reuse, 0x11, RZ ;  /* 0x0000001100089810 */ /* 0x040fe20007ffe1ff */
[----:B------:R-:W-:Y:S01]  /*b830*/  MUFU.TANH R46, R46 ;  /* 0x0000002e002e7308 */ /* 0x000fe20000002400 */
[C---:B------:R-:W-:Y:S01]  /*b840*/  @!P2 IADD3 R6, -R0.reuse, 0x19, RZ ;  /* 0x000000190006a810 */ /* 0x040fe20007ffe1ff */
[----:B------:R-:W-:Y:S01]  /*b850*/  FMUL.FTZ R53, R53, UR11 ;  /* 0x0000000b35357c20 */ /* 0x000fe20008410000 */
[----:B------:R-:W-:Y:S01]  /*b860*/  ISETP.GE.AND P1, PT, R5, RZ, PT ;  /* 0x000000ff0500720c */ /* 0x000fe20003f26270 */
[----:B------:R-:W-:Y:S01]  /*b870*/  FMUL.FTZ R55, R55, UR11 ;  /* 0x0000000b37377c20 */ /* 0x000fe20008410000 */
[----:B------:R-:W-:Y:S01]  /*b880*/  I2FP.F32.S32 R6, R6 ;  /* 0x0000000600067245 */ /* 0x000fe20000201400 */
[----:B------:R-:W-:Y:S01]  /*b890*/  FMUL.FTZ R67, R67, UR11 ;  /* 0x0000000b43437c20 */ /* 0x000fe20008410000 */
[----:B------:R-:W-:Y:S03]  /*b8a0*/  I2FP.F32.S32 R8, R8 ;  /* 0x0000000800087245 */ /* 0x000fe60000201400 */
[----:B------:R-:W-:Y:S01]  /*b8b0*/  MUFU.TANH R47, R47 ;  /* 0x0000002f002f7308 */ /* 0x000fe20000002400 */
[----:B------:R-:W-:Y:S01]  /*b8c0*/  IADD3 R15, R0, 0x48, RZ ;  /* 0x00000048000f7810 */ /* 0x000fe20007ffe0ff */
[----:B------:R-:W-:Y:S01]  /*b8d0*/  FMUL.FTZ R58, R58, UR11 ;  /* 0x0000000b3a3a7c20 */ /* 0x000fe20008410000 */
[----:B------:R-:W-:Y:S01]  /*b8e0*/  @!P4 IADD3 R7, -R0, 0x18, RZ ;  /* 0x000000180007c810 */ /* 0x000fe20007ffe1ff */
[----:B--2---:R-:W-:Y:S01]  /*b8f0*/  FFMA.FTZ R42, R8, -UR5, R134 ;  /* 0x80000005082a7c23 */ /* 0x004fe20008010086 */
[----:B------:R-:W-:Y:S01]  /*b900*/  @!P5 IADD3 R4, -R2, 0x39, RZ ;  /* 0x000000390204d810 */ /* 0x000fe20007ffe1ff */
[----:B------:R-:W-:Y:S01]  /*b910*/  FMUL.FTZ R44, R44, UR11 ;  /* 0x0000000b2c2c7c20 */ /* 0x000fe20008410000 */
[----:B------:R-:W-:Y:S03]  /*b920*/  I2FP.F32.S32 R7, R7 ;  /* 0x0000000700077245 */ /* 0x000fe60000201400 */
[----:B------:R-:W-:Y:S01]  /*b930*/  MUFU.TANH R30, R51 ;  /* 0x00000033001e7308 */ /* 0x000fe20000002400 */
[C---:B------:R-:W-:Y:S01]  /*b940*/  @!P1 IADD3 R5, -R2.reuse, 0x18, RZ ;  /* 0x0000001802059810 */ /* 0x040fe20007ffe1ff */
[----:B------:R-:W-:Y:S01]  /*b950*/  FMUL.FTZ R61, R61, UR11 ;  /* 0x0000000b3d3d7c20 */ /* 0x000fe20008410000 */
[----:B------:R-:W-:Y:S01]  /*b960*/  @!P6 IADD3 R3, -R2, 0x38, RZ ;  /* 0x000000380203e810 */ /* 0x000fe20007ffe1ff */
[----:B------:R-:W-:Y:S01]  /*b970*/  FMUL.FTZ R63, R63, UR11 ;  /* 0x0000000b3f3f7c20 */ /* 0x000fe20008410000 */
[----:B------:R-:W-:Y:S01]  /*b980*/  I2FP.F32.S32 R5, R5 ;  /* 0x0000000500057245 */ /* 0x000fe20000201400 */
[----:B------:R-:W-:Y:S01]  /*b990*/  FMUL.FTZ R62, R62, UR11 ;  /* 0x0000000b3e3e7c20 */ /* 0x000fe20008410000 */
[----:B------:R-:W-:Y:S03]  /*b9a0*/  I2FP.F32.S32 R3, R3 ;  /* 0x0000000300037245 */ /* 0x000fe60000201400 */
[----:B------:R-:W2:Y:S01]  /*b9b0*/  MUFU.TANH R19, R60 ;  /* 0x0000003c00137308 */ /* 0x000ea20000002400 */
[----:B------:R-:W-:Y:S09]  /*b9c0*/  UIADD3 UR22, UR22, -0x1, URZ ;  /* 0xffffffff16167890 */ /* 0x000ff2000fffe03f */
[----:B------:R-:W-:Y:S10]  /*b9d0*/  MUFU.TANH R59, R59 ;  /* 0x0000003b003b7308 */ /* 0x000ff40000002400 */
        /* <DEDUP_REMOVED lines=11> */
[----:B------:R-:W-:Y:S01]  /*ba90*/  MUFU.TANH R137, R62 ;  /* 0x0000003e00897308 */ /* 0x000fe20000002400 */
[C---:B------:R-:W-:Y:S01]  /*baa0*/  FFMA.FTZ R39, R6.reuse, -UR5, R33 ;  /* 0x8000000506277c23 */ /* 0x040fe20008010021 */
[----:B---3--:R-:W-:Y:S01]  /*bab0*/  FFMA.FTZ R38, R6, -UR5, R38 ;  /* 0x8000000506267c23 */ /* 0x008fe20008010026 */
[C---:B------:R-:W-:Y:S01]  /*bac0*/  IADD3 R6, R0.reuse, 0x1f, RZ ;  /* 0x0000001f00067810 */ /* 0x040fe20007ffe0ff */
[----:B-1----:R-:W-:Y:S01]  /*bad0*/  FFMA.FTZ R143, R9, -UR5, R143 ;  /* 0x80000005098f7c23 */ /* 0x002fe2000801008f */
[----:B------:R-:W-:Y:S01]  /*bae0*/  IADD3 R9, R0, 0x27, RZ ;  /* 0x0000002700097810 */ /* 0x000fe20007ffe0ff */
[C---:B------:R-:W-:Y:S01]  /*baf0*/  FFMA.FTZ R41, R7.reuse, -UR5, R12 ;  /* 0x8000000507297c23 */ /* 0x040fe2000801000c */
[----:B------:R-:W-:Y:S01]  /*bb00*/  ISETP.GE.AND P1, PT, R6, RZ, PT ;  /* 0x000000ff0600720c */ /* 0x000fe20003f26270 */
[----:B------:R-:W-:Y:S01]  /*bb10*/  FFMA.FTZ R40, R7, -UR5, R13 ;  /* 0x8000000507287c23 */ /* 0x000fe2000801000d */
[----:B------:R-:W-:Y:S01]  /*bb20*/  ISETP.GE.AND P2, PT, R9, RZ, PT ;  /* 0x000000ff0900720c */ /* 0x000fe20003f46270 */
[C---:B------:R-:W-:Y:S01]  /*bb30*/  FFMA.FTZ R37, R5.reuse, -UR5, R28 ;  /* 0x8000000505257c23 */ /* 0x040fe2000801001c */
[C---:B------:R-:W-:Y:S01]  /*bb40*/  IADD3 R7, R0.reuse, 0x20, RZ ;  /* 0x0000002000077810 */ /* 0x040fe20007ffe0ff */
[----:B------:R-:W-:Y:S01]  /*bb50*/  FFMA.FTZ R231, R5, -UR5, R11 ;  /* 0x8000000505e77c23 */ /* 0x000fe2000801000b */
[----:B------:R-:W-:Y:S01]  /*bb60*/  IADD3 R5, R0, -0x21, RZ ;  /* 0xffffffdf00057810 */ /* 0x000fe20007ffe0ff */
[----:B------:R-:W-:Y:S01]  /*bb70*/  FFMA.FTZ R43, R8, -UR5, R14 ;  /* 0x80000005082b7c23 */ /* 0x000fe2000801000e */
[----:B------:R-:W-:Y:S01]  /*bb80*/  ISETP.GE.AND P4, PT, R7, RZ, PT ;  /* 0x000000ff0700720c */ /* 0x000fe20003f86270 */
[----:B------:R-:W1:Y:S01]  /*bb90*/  MUFU.TANH R33, R50 ;  /* 0x0000003200217308 */ /* 0x000e620000002400 */
[C---:B------:R-:W-:Y:S01]  /*bba0*/  IADD3 R8, R0.reuse, -0x20, RZ ;  /* 0xffffffe000087810 */ /* 0x040fe20007ffe0ff */
[----:B--2---:R-:W-:Y:S01]  /*bbb0*/  FFMA.FTZ R19, R3, -UR5, R19 ;  /* 0x8000000503137c23 */ /* 0x004fe20008010013 */
[----:B------:R-:W-:Y:S02]  /*bbc0*/  IADD3 R13, R0, -0x29, RZ ;  /* 0xffffffd7000d7810 */ /* 0x000fe40007ffe0ff */
[C---:B------:R-:W-:Y:S02]  /*bbd0*/  @!P1 IADD3 R6, -R2.reuse, 0x21, RZ ;  /* 0x0000002102069810 */ /* 0x040fe40007ffe1ff */
[----:B------:R-:W-:Y:S02]  /*bbe0*/  ISETP.GE.AND P1, PT, R5, RZ, PT ;  /* 0x000000ff0500720c */ /* 0x000fe40003f26270 */
[----:B------:R-:W-:Y:S02]  /*bbf0*/  @!P2 IADD3 R9, -R2, 0x19, RZ ;  /* 0x000000190209a810 */ /* 0x000fe40007ffe1ff */
[----:B------:R-:W-:Y:S02]  /*bc00*/  ISETP.GE.AND P2, PT, R8, RZ, PT ;  /* 0x000000ff0800720c */ /* 0x000fe40003f46270 */
[----:B------:R-:W-:Y:S02]  /*bc10*/  @!P4 IADD3 R7, -R2, 0x20, RZ ;  /* 0x000000200207c810 */ /* 0x000fe40007ffe1ff */
[----:B------:R-:W-:Y:S02]  /*bc20*/  ISETP.GE.AND P4, PT, R15, RZ, PT ;  /* 0x000000ff0f00720c */ /* 0x000fe40003f86270 */
[C---:B------:R-:W-:Y:S02]  /*bc30*/  IADD3 R14, R0.reuse, -0x28, RZ ;  /* 0xffffffd8000e7810 */ /* 0x040fe40007ffe0ff */
[----:B------:R-:W-:Y:S02]  /*bc40*/  I2FP.F32.S32 R9, R9 ;  /* 0x0000000900097245 */ /* 0x000fe40000201400 */
[C---:B------:R-:W-:Y:S02]  /*bc50*/  @!P1 IADD3 R5, -R0.reuse, 0x21, RZ ;  /* 0x0000002100059810 */ /* 0x040fe40007ffe1ff */
[----:B------:R-:W-:Y:S01]  /*bc60*/  ISETP.GE.AND P1, PT, R13, RZ, PT ;  /* 0x000000ff0d00720c */ /* 0x000fe20003f26270 */
[C---:B------:R-:W-:Y:S01]  /*bc70*/  FFMA.FTZ R229, R9.reuse, -UR5, R10 ;  /* 0x8000000509e57c23 */ /* 0x040fe2000801000a */
[----:B------:R-:W-:Y:S01]  /*bc80*/  @!P2 IADD3 R8, -R0, 0x20, RZ ;  /* 0x000000200008a810 */ /* 0x000fe20007ffe1ff */
[----:B------:R-:W-:Y:S01]  /*bc90*/  FFMA.FTZ R36, R9, -UR5, R29 ;  /* 0x8000000509247c23 */ /* 0x000fe2000801001d */
[----:B------:R-:W-:Y:S02]  /*bca0*/  ISETP.GE.AND P2, PT, R14, RZ, PT ;  /* 0x000000ff0e00720c */ /* 0x000fe40003f46270 */
[----:B------:R-:W-:Y:S02]  /*bcb0*/  IADD3 R12, R0, -0x38, RZ ;  /* 0xffffffc8000c7810 */ /* 0x000fe40007ffe0ff */
[----:B------:R-:W-:Y:S02]  /*bcc0*/  @!P4 IADD3 R15, -R2, -0x8, RZ ;  /* 0xfffffff8020fc810 */ /* 0x000fe40007ffe1ff */
[----:B------:R-:W-:Y:S02]  /*bcd0*/  ISETP.GE.AND P4, PT, R12, RZ, PT ;  /* 0x000000ff0c00720c */ /* 0x000fe40003f86270 */
[C---:B------:R-:W-:Y:S02]  /*bce0*/  IADD3 R10, R0.reuse, -0x30, RZ ;  /* 0xffffffd0000a7810 */ /* 0x040fe40007ffe0ff */
[C---:B------:R-:W-:Y:S02]  /*bcf0*/  IADD3 R11, R0.reuse, -0x39, RZ ;  /* 0xffffffc7000b7810 */ /* 0x040fe40007ffe0ff */
[----:B------:R-:W-:Y:S02]  /*bd00*/  @!P1 IADD3 R13, -R0, 0x29, RZ ;  /* 0x00000029000d9810 */ /* 0x000fe40007ffe1ff */
[----:B------:R-:W-:Y:S02]  /*bd10*/  ISETP.GE.AND P1, PT, R10, RZ, PT ;  /* 0x000000ff0a00720c */ /* 0x000fe40003f26270 */
[C---:B------:R-:W-:Y:S02]  /*bd20*/  @!P2 IADD3 R14, -R0.reuse, 0x28, RZ ;  /* 0x00000028000ea810 */ /* 0x040fe40007ffe1ff */
[----:B------:R-:W-:Y:S02]  /*bd30*/  ISETP.GE.AND P2, PT, R11, RZ, PT ;  /* 0x000000ff0b00720c */ /* 0x000fe40003f46270 */
[----:B------:R-:W-:Y:S02]  /*bd40*/  I2FP.F32.S32 R7, R7 ;  /* 0x0000000700077245 */ /* 0x000fe40000201400 */
[----:B------:R-:W-:Y:S02]  /*bd50*/  I2FP.F32.S32 R8, R8 ;  /* 0x0000000800087245 */ /* 0x000fe40000201400 */
[C---:B------:R-:W-:Y:S01]  /*bd60*/  IADD3 R9, R0.reuse, -0x31, RZ ;  /* 0xffffffcf00097810 */ /* 0x040fe20007ffe0ff */
[C---:B------:R-:W-:Y:S01]  /*bd70*/  FFMA.FTZ R230, R7.reuse, -UR5, R46 ;  /* 0x8000000507e67c23 */ /* 0x040fe2000801002e */
[----:B------:R-:W-:Y:S01]  /*bd80*/  FFMA.FTZ R35, R7, -UR5, R35 ;  /* 0x8000000507237c23 */ /* 0x000fe20008010023 */
[----:B------:R-:W-:Y:S01]  /*bd90*/  @!P4 IADD3 R12, -R0, 0x38, RZ ;  /* 0x00000038000cc810 */ /* 0x000fe20007ffe1ff */
[C---:B------:R-:W-:Y:S01]  /*bda0*/  FFMA.FTZ R32, R8.reuse, -UR5, R32 ;  /* 0x8000000508207c23 */ /* 0x040fe20008010020 */
[----:B------:R-:W-:Y:S01]  /*bdb0*/  ISETP.GE.AND P4, PT, R9, RZ, PT ;  /* 0x000000ff0900720c */ /* 0x000fe20003f86270 */
[----:B-1----:R-:W-:Y:S01]  /*bdc0*/  FFMA.FTZ R33, R8, -UR5, R33 ;  /* 0x8000000508217c23 */ /* 0x002fe20008010021 */
[C---:B------:R-:W-:Y:S02]  /*bdd0*/  IADD3 R7, R0.reuse, 0x17, RZ ;  /* 0x0000001700077810 */ /* 0x040fe40007ffe0ff */
[C---:B------:R-:W-:Y:S02]  /*bde0*/  IADD3 R8, R0.reuse, 0x18, RZ ;  /* 0x0000001800087810 */ /* 0x040fe40007ffe0ff */
[C---:B------:R-:W-:Y:S02]  /*bdf0*/  @!P1 IADD3 R10, -R0.reuse, 0x30, RZ ;  /* 0x00000030000a9810 */ /* 0x040fe40007ffe1ff */
[----:B------:R-:W-:Y:S02]  /*be00*/  ISETP.GE.AND P1, PT, R7, RZ, PT ;  /* 0x000000ff0700720c */ /* 0x000fe40003f26270 */
[----:B------:R-:W-:Y:S02]  /*be10*/  @!P2 IADD3 R11, -R0, 0x39, RZ ;  /* 0x00000039000ba810 */ /* 0x000fe40007ffe1ff */
        /* <DEDUP_REMOVED lines=11> */
[----:B------:R-:W-:Y:S02]  /*bed0*/  @!P1 IADD3 R7, -R2, 0x29, RZ ;  /* 0x0000002902079810 */ /* 0x000fe40007ffe1ff */
[----:B------:R-:W-:Y:S02]  /*bee0*/  ISETP.GE.AND P1, PT, R0, RZ, PT ;  /* 0x000000ff0000720c */ /* 0x000fe40003f26270 */
[----:B------:R-:W-:Y:S02]  /*bef0*/  @!P2 IADD3 R8, -R2, 0x28, RZ ;  /* 0x000000280208a810 */ /* 0x000fe40007ffe1ff */
[----:B------:R-:W-:Y:S02]  /*bf00*/  ISETP.GE.AND P2, PT, R5, RZ, PT ;  /* 0x000000ff0500720c */ /* 0x000fe40003f46270 */
[----:B------:R-:W-:Y:S02]  /*bf10*/  ISETP.GE.AND P4, PT, R6, RZ, PT ;  /* 0x000000ff0600720c */ /* 0x000fe40003f86270 */
[----:B------:R-:W-:Y:S02]  /*bf20*/  I2FP.F32.S32 R15, R15 ;  /* 0x0000000f000f7245 */ /* 0x000fe40000201400 */
[----:B------:R-:W-:Y:S02]  /*bf30*/  I2FP.F32.S32 R11, R11 ;  /* 0x0000000b000b7245 */ /* 0x000fe40000201400 */
[----:B------:R-:W-:Y:S01]  /*bf40*/  FMNMX.FTZ R3, R208, R138, !PT ;  /* 0x0000008ad0037209 */ /* 0x000fe20007810000 */
[----:B------:R-:W-:Y:S01]  /*bf50*/  FFMA.FTZ R29, R15, -UR5, R245 ;  /* 0x800000050f1d7c23 */ /* 0x000fe200080100f5 */
[----:B------:R-:W-:Y:S02]  /*bf60*/  IABS R15, R2 ;  /* 0x00000002000f7213 */ /* 0x000fe40000000000 */
[C---:B------:R-:W-:Y:S02]  /*bf70*/  @!P1 IADD3 R0, -R2.reuse, -0x7, RZ ;  /* 0xfffffff902009810 */ /* 0x040fe40007ffe1ff */
[C---:B------:R-:W-:Y:S02]  /*bf80*/  @!P2 IADD3 R5, -R2.reuse, 0x31, RZ ;  /* 0x000000310205a810 */ /* 0x040fe40007ffe1ff */
[----:B------:R-:W-:Y:S02]  /*bf90*/  @!P4 IADD3 R6, -R2, 0x30, RZ ;  /* 0x000000300206c810 */ /* 0x000fe40007ffe1ff */
[----:B------:R-:W-:Y:S02]  /*bfa0*/  MOV R2, R15 ;  /* 0x0000000f00027202 */ /* 0x000fe40000000f00 */
[----:B------:R-:W-:Y:S02]  /*bfb0*/  I2FP.F32.S32 R15, R0 ;  /* 0x00000000000f7245 */ /* 0x000fe40000201400 */
[----:B------:R-:W-:Y:S02]  /*bfc0*/  I2FP.F32.S32 R0, R2 ;  /* 0x0000000200007245 */ /* 0x000fe40000201400 */
[----:B------:R-:W-:Y:S01]  /*bfd0*/  I2FP.F32.S32 R7, R7 ;  /* 0x0000000700077245 */ /* 0x000fe20000201400 */
[----:B------:R-:W-:Y:S01]  /*bfe0*/  FFMA.FTZ R27, R15, -UR5, R248 ;  /* 0x800000050f1b7c23 */ /* 0x000fe200080100f8 */
[----:B------:R-:W-:Y:S01]  /*bff0*/  FMNMX.FTZ R3, R214, R3, !PT ;  /* 0x00000003d6037209 */ /* 0x000fe20007810000 */
[----:B------:R-:W1:Y:S01]  /*c000*/  MUFU.TANH R15, R65 ;  /* 0x00000041000f7308 */ /* 0x000e620000002400 */
[C---:B------:R-:W-:Y:S01]  /*c010*/  FFMA.FTZ R22, R0.reuse, -UR5, R247 ;  /* 0x8000000500167c23 */ /* 0x040fe200080100f7 */
[----:B------:R-:W-:Y:S01]  /*c020*/  FFMA.FTZ R28, R0, -UR5, R246 ;  /* 0x80000005001c7c23 */ /* 0x000fe200080100f6 */
[----:B------:R-:W-:Y:S01]  /*c030*/  I2FP.F32.S32 R0, R5 ;  /* 0x0000000500007245 */ /* 0x000fe20000201400 */
[----:B------:R-:W-:Y:S01]  /*c040*/  FFMA.FTZ R248, R7, -UR5, R59 ;  /* 0x8000000507f87c23 */ /* 0x000fe2000801003b */
[----:B------:R-:W-:Y:S01]  /*c050*/  FMNMX.FTZ R5, R215, R139, !PT ;  /* 0x0000008bd7057209 */ /* 0x000fe20007810000 */
[----:B------:R-:W-:Y:S01]  /*c060*/  FFMA.FTZ R20, R7, -UR5, R20 ;  /* 0x8000000507147c23 */ /* 0x000fe20008010014 */
[----:B------:R-:W-:Y:S02]  /*c070*/  FMNMX.FTZ R2, R22, R140, !PT ;  /* 0x0000008c16027209 */ /* 0x000fe40007810000 */
[----:B------:R-:W-:Y:S02]  /*c080*/  FMNMX.FTZ R5, R221, R5, !PT ;  /* 0x00000005dd057209 */ /* 0x000fe40007810000 */
[----:B------:R-:W-:Y:S02]  /*c090*/  FMNMX.FTZ R7, R211, R3, !PT ;  /* 0x00000003d3077209 */ /* 0x000fe40007810000 */
[----:B------:R-:W-:Y:S02]  /*c0a0*/  FMNMX.FTZ R3, R222, R2, !PT ;  /* 0x00000002de037209 */ /* 0x000fe40007810000 */
[----:B------:R-:W-:Y:S01]  /*c0b0*/  I2FP.F32.S32 R14, R14 ;  /* 0x0000000e000e7245 */ /* 0x000fe20000201400 */
[----:B-1----:R-:W-:Y:S01]  /*c0c0*/  FFMA.FTZ R15, R11, -UR5, R15 ;  /* 0x800000050b0f7c23 */ /* 0x002fe2000801000f */
[----:B------:R-:W-:Y:S02]  /*c0d0*/  I2FP.F32.S32 R11, R4 ;  /* 0x00000004000b7245 */ /* 0x000fe40000201400 */
[----:B------:R-:W-:Y:S01]  /*c0e0*/  FMNMX.FTZ R4, R29, R141, !PT ;  /* 0x0000008d1d047209 */ /* 0x000fe20007810000 */
[----:B------:R-:W-:Y:S01]  /*c0f0*/  FFMA.FTZ R25, R14, -UR5, R25 ;  /* 0x800000050e197c23 */ /* 0x000fe20008010019 */
[----:B------:R-:W-:Y:S01]  /*c100*/  FMNMX.FTZ R3, R216, R3, !PT ;  /* 0x00000003d8037209 */ /* 0x000fe20007810000 */
[----:B------:R-:W-:Y:S01]  /*c110*/  FFMA.FTZ R26, R14, -UR5, R26 ;  /* 0x800000050e1a7c23 */ /* 0x000fe2000801001a */
[----:B------:R-:W-:Y:S01]  /*c120*/  FMNMX.FTZ R2, R27, R4, !PT ;  /* 0x000000041b027209 */ /* 0x000fe20007810000 */
[----:B------:R-:W1:Y:S01]  /*c130*/  MUFU.TANH R14, R67 ;  /* 0x00000043000e7308 */ /* 0x000e620000002400 */
        /* <DEDUP_REMOVED lines=21> */
[----:B------:R-:W-:Y:S01]  /*c290*/  I2FP.F32.S32 R13, R13 ;  /* 0x0000000d000d7245 */ /* 0x000fe20000201400 */
[C---:B------:R-:W-:Y:S01]  /*c2a0*/  FFMA.FTZ R16, R10.reuse, -UR5, R16 ;  /* 0x800000050a107c23 */ /* 0x040fe20008010010 */
[----:B------:R-:W-:Y:S01]  /*c2b0*/  FMNMX.FTZ R5, R43, R5, !PT ;  /* 0x000000052b057209 */ /* 0x000fe20007810000 */
[----:B------:R-:W-:Y:S01]  /*c2c0*/  FFMA.FTZ R17, R10, -UR5, R17 ;  /* 0x800000050a117c23 */ /* 0x000fe20008010011 */
[----:B------:R-:W-:Y:S01]  /*c2d0*/  FMNMX.FTZ R4, R36, R3, !PT ;  /* 0x0000000324047209 */ /* 0x000fe20007810000 */
[----:B------:R-:W-:Y:S01]  /*c2e0*/  FFMA.FTZ R23, R13, -UR5, R23 ;  /* 0x800000050d177c23 */ /* 0x000fe20008010017 */
[----:B------:R-:W-:Y:S01]  /*c2f0*/  I2FP.F32.S32 R9, R9 ;  /* 0x0000000900097245 */ /* 0x000fe20000201400 */
[----:B------:R-:W-:Y:S01]  /*c300*/  MUFU.TANH R10, R56 ;  /* 0x00000038000a7308 */ /* 0x000fe20000002400 */
[----:B------:R-:W-:Y:S01]  /*c310*/  FMNMX.FTZ R3, R31, R2, !PT ;  /* 0x000000021f037209 */ /* 0x000fe20007810000 */
[----:B------:R-:W-:Y:S01]  /*c320*/  FFMA.FTZ R24, R13, -UR5, R24 ;  /* 0x800000050d187c23 */ /* 0x000fe20008010018 */
[----:B------:R-:W-:Y:S01]  /*c330*/  FMNMX.FTZ R2, R252, R7, !PT ;  /* 0x00000007fc027209 */ /* 0x000fe20007810000 */
[----:B------:R-:W-:Y:S01]  /*c340*/  FFMA.FTZ R13, R9, -UR5, R53 ;  /* 0x80000005090d7c23 */ /* 0x000fe20008010035 */
[----:B------:R-:W-:Y:S01]  /*c350*/  FMNMX.FTZ R5, R41, R5, !PT ;  /* 0x0000000529057209 */ /* 0x000fe20007810000 */
[----:B-1----:R-:W-:Y:S01]  /*c360*/  FFMA.FTZ R14, R9, -UR5, R14 ;  /* 0x80000005090e7c23 */ /* 0x002fe2000801000e */
[----:B------:R-:W-:Y:S03]  /*c370*/  FMNMX.FTZ R7, R35, R4, !PT ;  /* 0x0000000423077209 */ /* 0x000fe60007810000 */
[----:B------:R-:W1:Y:S01]  /*c380*/  MUFU.TANH R9, R57 ;  /* 0x0000003900097308 */ /* 0x000e620000002400 */
[----:B------:R-:W-:Y:S02]  /*c390*/  FMNMX.FTZ R4, R25, R3, !PT ;  /* 0x0000000319047209 */ /* 0x000fe40007810000 */
[----:B------:R-:W-:Y:S02]  /*c3a0*/  FMNMX.FTZ R2, R231, R2, !PT ;  /* 0x00000002e7027209 */ /* 0x000fe40007810000 */
[----:B------:R-:W-:Y:S02]  /*c3b0*/  I2FP.F32.S32 R8, R8 ;  /* 0x0000000800087245 */ /* 0x000fe40000201400 */
[----:B------:R-:W-:Y:S02]  /*c3c0*/  FMNMX.FTZ R3, R38, R5, !PT ;  /* 0x0000000526037209 */ /* 0x000fe40007810000 */
[----:B------:R-:W-:Y:S01]  /*c3d0*/  FMNMX.FTZ R4, R23, R4, !PT ;  /* 0x0000000417047209 */ /* 0x000fe20007810000 */
[----:B------:R-:W-:Y:S01]  /*c3e0*/  FFMA.FTZ R21, R8, -UR5, R21 ;  /* 0x8000000508157c23 */ /* 0x000fe20008010015 */
[----:B------:R-:W-:Y:S01]  /*c3f0*/  FMNMX.FTZ R5, R34, R7, !PT ;  /* 0x0000000722057209 */ /* 0x000fe20007810000 */
[----:B------:R-:W-:Y:S01]  /*c400*/  FFMA.FTZ R245, R8, -UR5, R58 ;  /* 0x8000000508f57c23 */ /* 0x000fe2000801003a */
[----:B------:R-:W-:Y:S01]  /*c410*/  I2FP.F32.S32 R12, R12 ;  /* 0x0000000c000c7245 */ /* 0x000fe20000201400 */
[----:B------:R-:W2:Y:S01]  /*c420*/  MUFU.TANH R8, R61 ;  /* 0x0000003d00087308 */ /* 0x000ea20000002400 */
[----:B------:R-:W-:Y:S02]  /*c430*/  FMNMX.FTZ R7, R229, R2, !PT ;  /* 0x00000002e5077209 */ /* 0x000fe40007810000 */
[----:B------:R-:W-:Y:S01]  /*c440*/  FMNMX.FTZ R2, R33, R3, !PT ;  /* 0x0000000321027209 */ /* 0x000fe20007810000 */
[----:B------:R-:W-:Y:S01]  /*c450*/  FFMA.FTZ R18, R12, -UR5, R18 ;  /* 0x800000050c127c23 */ /* 0x000fe20008010012 */
[----:B------:R-:W-:Y:S01]  /*c460*/  FMNMX.FTZ R3, R16, R4, !PT ;  /* 0x0000000410037209 */ /* 0x000fe20007810000 */
[----:B-1----:R-:W-:Y:S01]  /*c470*/  FFMA.FTZ R9, R0, -UR5, R9 ;  /* 0x8000000500097c23 */ /* 0x002fe20008010009 */
[----:B------:R-:W-:Y:S02]  /*c480*/  FMNMX.FTZ R4, R30, R2, !PT ;  /* 0x000000021e047209 */ /* 0x000fe40007810000 */
[----:B------:R-:W-:Y:S02]  /*c490*/  I2FP.F32.S32 R6, R6 ;  /* 0x0000000600067245 */ /* 0x000fe40000201400 */
[----:B------:R-:W-:Y:S02]  /*c4a0*/  FMNMX.FTZ R2, R13, R3, !PT ;  /* 0x000000030d027209 */ /* 0x000fe40007810000 */
[----:B------:R-:W-:Y:S01]  /*c4b0*/  FMNMX.FTZ R5, R21, R5, !PT ;  /* 0x0000000515057209 */ /* 0x000fe20007810000 */
[----:B------:R-:W-:Y:S01]  /*c4c0*/  FFMA.FTZ R10, R6, -UR5, R10 ;  /* 0x80000005060a7c23 */ /* 0x000fe2000801000a */
[----:B------:R-:W-:Y:S01]  /*c4d0*/  FMNMX.FTZ R4, R26, R4, !PT ;  /* 0x000000041a047209 */ /* 0x000fe20007810000 */
[----:B------:R-:W1:Y:S01]  /*c4e0*/  MUFU.TANH R3, R63 ;  /* 0x0000003f00037308 */ /* 0x000e620000002400 */
[----:B------:R-:W-:Y:S01]  /*c4f0*/  FMNMX.FTZ R2, R18, R2, !PT ;  /* 0x0000000212027209 */ /* 0x000fe20007810000 */
[----:B--2---:R-:W-:Y:S01]  /*c500*/  FFMA.FTZ R8, R11, -UR5, R8 ;  /* 0x800000050b087c23 */ /* 0x004fe20008010008 */
        /* <DEDUP_REMOVED lines=8> */
[----:B------:R-:W-:Y:S01]  /*c590*/  FMNMX.FTZ R5, R9, R2, !PT ;  /* 0x0000000209057209 */ /* 0x000fe20007810000 */
[----:B------:R-:W2:Y:S01]  /*c5a0*/  SHFL.BFLY PT, R7, R135, 0x2, 0x1f ;  /* 0x0c401f0087077f89 */ /* 0x000ea200000e0000 */
[----:B------:R-:W-:Y:S01]  /*c5b0*/  FMNMX.FTZ R2, R245, R4, !PT ;  /* 0x00000004f5027209 */ /* 0x000fe20007810000 */
[----:B-1----:R-:W-:Y:S01]  /*c5c0*/  FFMA.FTZ R136, R0, -UR5, R3 ;  /* 0x8000000500887c23 */ /* 0x002fe20008010003 */
[----:B------:R-:W-:Y:S02]  /*c5d0*/  FMNMX.FTZ R4, R19, R5, !PT ;  /* 0x0000000513047209 */ /* 0x000fe40007810000 */
[----:B------:R-:W-:Y:S02]  /*c5e0*/  FMNMX.FTZ R2, R248, R2, !PT ;  /* 0x00000002f8027209 */ /* 0x000fe40007810000 */
[----:B------:R-:W-:Y:S02]  /*c5f0*/  FMNMX.FTZ R4, R8, R4, !PT ;  /* 0x0000000408047209 */ /* 0x000fe40007810000 */
[----:B------:R-:W-:Y:S02]  /*c600*/  FMNMX.FTZ R0, R137, R2, !PT ;  /* 0x0000000289007209 */ /* 0x000fe40007810000 */
[----:B------:R-:W-:Y:S01]  /*c610*/  FMNMX.FTZ R134, R14, R134, !PT ;  /* 0x000000860e867209 */ /* 0x000fe20007810000 */
[----:B------:R-:W1:Y:S01]  /*c620*/  SHFL.BFLY PT, R133, R4, 0x2, 0x1f ;  /* 0x0c401f0004857f89 */ /* 0x000e6200000e0000 */
[----:B------:R-:W-:Y:S07]  /*c630*/  FMNMX.FTZ R0, R136, R0, !PT ;  /* 0x0000000088007209 */ /* 0x000fee0007810000 */
[----:B------:R-:W3:Y:S08]  /*c640*/  SHFL.BFLY PT, R5, R134, 0x2, 0x1f ;  /* 0x0c401f0086057f89 */ /* 0x000ef000000e0000 */
[----:B------:R-:W4:Y:S01]  /*c650*/  SHFL.BFLY PT, R2, R0, 0x2, 0x1f ;  /* 0x0c401f0000027f89 */ /* 0x000f2200000e0000 */
[----:B--2---:R-:W-:Y:S07]  /*c660*/  FMNMX.FTZ R135, R135, R7, !PT ;  /* 0x0000000787877209 */ /* 0x004fee0007810000 */
[----:B------:R-:W2:Y:S01]  /*c670*/  SHFL.BFLY PT, R3, R135, 0x1, 0x1f ;  /* 0x0c201f0087037f89 */ /* 0x000ea200000e0000 */
[----:B-1----:R-:W-:Y:S02]  /*c680*/  FMNMX.FTZ R133, R4, R133, !PT ;  /* 0x0000008504857209 */ /* 0x002fe40007810000 */
[----:B---3--:R-:W-:Y:S05]  /*c690*/  FMNMX.FTZ R134, R134, R5, !PT ;  /* 0x0000000586867209 */ /* 0x008fea0007810000 */
[----:B------:R-:W1:Y:S01]  /*c6a0*/  SHFL.BFLY PT, R7, R133, 0x1, 0x1f ;  /* 0x0c201f0085077f89 */ /* 0x000e6200000e0000 */
[----:B----4-:R-:W-:Y:S07]  /*c6b0*/  FMNMX.FTZ R2, R0, R2, !PT ;  /* 0x0000000200027209 */ /* 0x010fee0007810000 */
[----:B------:R-:W3:Y:S08]  /*c6c0*/  SHFL.BFLY PT, R5, R134, 0x1, 0x1f ;  /* 0x0c201f0086057f89 */ /* 0x000ef000000e0000 */
[----:B------:R-:W4:Y:S01]  /*c6d0*/  SHFL.BFLY PT, R4, R2, 0x1, 0x1f ;  /* 0x0c201f0002047f89 */ /* 0x000f2200000e0000 */
[----:B--2---:R-:W-:Y:S04]  /*c6e0*/  FMNMX.FTZ R135, R135, R3, !PT ;  /* 0x0000000387877209 */ /* 0x004fe80007810000 */
[C---:B------:R-:W-:Y:S01]  /*c6f0*/  FSETP.NEU.FTZ.AND P1, PT, R135.reuse, -INF , PT ;  /* 0xff8000008700780b */ /* 0x040fe20003f3d000 */
[----:B------:R-:W-:Y:S04]  /*c700*/  FADD.FTZ R0, -R135, R138 ;  /* 0x0000008a87007221 */ /* 0x000fe80000010100 */
[----:B------:R-:W-:Y:S01]  /*c710*/  FMUL.FTZ R3, R0, UR4 ;  /* 0x0000000400037c20 */ /* 0x000fe20008410000 */
[----:B-1----:R-:W-:Y:S01]  /*c720*/  FMNMX.FTZ R133, R133, R7, !PT ;  /* 0x0000000785857209 */ /* 0x002fe20007810000 */
[----:B------:R-:W-:Y:S02]  /*c730*/  FMUL.FTZ R7, R135, UR4 ;  /* 0x0000000487077c20 */ /* 0x000fe40008410000 */
[----:B------:R1:W2:Y:S01]  /*c740*/  MUFU.EX2 R6, R3 ;  /* 0x0000000300067308 */ /* 0x0002a20000000800 */
[----:B---3--:R-:W-:Y:S02]  /*c750*/  FMNMX.FTZ R134, R134, R5, !PT ;  /* 0x0000000586867209 */ /* 0x008fe40007810000 */
[----:B------:R-:W-:Y:S02]  /*c760*/  FSEL R7, R7, RZ, P1 ;  /* 0x000000ff07077208 */ /* 0x000fe40000800000 */
[----:B----4-:R-:W-:Y:S01]  /*c770*/  FMNMX.FTZ R132, R2, R4, !PT ;  /* 0x0000000402847209 */ /* 0x010fe20007810000 */
[C---:B------:R-:W-:Y:S01]  /*c780*/  FMUL.FTZ R5, R134.reuse, UR4 ;  /* 0x0000000486057c20 */ /* 0x040fe20008410000 */
[----:B------:R-:W-:Y:S01]  /*c790*/  FSETP.NEU.FTZ.AND P1, PT, R134, -INF , PT ;  /* 0xff8000008600780b */ /* 0x000fe20003f3d000 */
[--C-:B------:R-:W-:Y:S01]  /*c7a0*/  FFMA.FTZ R244, R40, UR4, -R7.reuse ;  /* 0x0000000428f47c23 */ /* 0x100fe20008010807 */
[--C-:B------:R-:W-:Y:S01]  /*c7b0*/  FFMA.FTZ R40, R31, UR4, -R7.reuse ;  /* 0x000000041f287c23 */ /* 0x100fe20008010807 */
[--C-:B------:R-:W-:Y:S01]  /*c7c0*/  FFMA.FTZ R31, R13, UR4, -R7.reuse ;  /* 0x000000040d1f7c23 */ /* 0x100fe20008010807 */
[----:B------:R-:W-:Y:S01]  /*c7d0*/  FFMA.FTZ R4, R214, UR4, -R7 ;  /* 0x00000004d6047c23 */ /* 0x000fe20008010807 */
[----:B------:R-:W3:Y:S01]  /*c7e0*/  LDL.LU R13, [R1] ;  /* 0x00000000010d7983 */ /* 0x000ee20000300800 */
[----:B------:R-:W-:Y:S01]  /*c7f0*/  FSEL R5, R5, RZ, P1 ;  /* 0x000000ff05057208 */ /* 0x000fe20000800000 */
[----:B------:R-:W-:Y:S01]  /*c800*/  FADD.FTZ R0, -R134, R139 ;  /* 0x0000008b86007221 */ /* 0x000fe20000010100 */
[----:B------:R4:W-:Y:S01]  /*c810*/  MUFU.EX2 R246, R4 ;  /* 0x0000000400f67308 */ /* 0x0009e20000000800 */
[----:B------:R-:W-:Y:S01]  /*c820*/  FSETP.NEU.FTZ.AND P1, PT, R133, -INF , PT ;  /* 0xff8000008500780b */ /* 0x000fe20003f3d000 */
[----:B------:R-:W-:Y:S01]  /*c830*/  FMUL.FTZ R138, R132, UR4 ;  /* 0x00000004848a7c20 */ /* 0x000fe20008410000 */
[----:B------:R-:W-:Y:S01]  /*c840*/  FFMA.FTZ R11, R217, UR4, -R5 ;  /* 0x00000004d90b7c23 */ /* 0x000fe20008010805 */
[----:B-1----:R-:W-:Y:S01]  /*c850*/  FMUL.FTZ R3, R0, UR4 ;  /* 0x0000000400037c20 */ /* 0x002fe20008410000 */
[----:B------:R-:W-:Y:S01]  /*c860*/  FADD.FTZ R0, -R133, R140 ;  /* 0x0000008c85007221 */ /* 0x000fe20000010100 */
[--C-:B------:R-:W-:Y:S01]  /*c870*/  FFMA.FTZ R50, R25, UR4, -R7.reuse ;  /* 0x0000000419327c23 */ /* 0x100fe20008010807 */
[--C-:B------:R-:W-:Y:S03]  /*c880*/  FFMA.FTZ R51, R23, UR4, -R7.reuse ;  /* 0x0000000417337c23 */ /* 0x100fe60008010807 */
[----:B------:R1:W-:Y:S01]  /*c890*/  MUFU.EX2 R247, R11 ;  /* 0x0000000b00f77308 */ /* 0x0003e20000000800 */
[--C-:B------:R-:W-:Y:S01]  /*c8a0*/  FFMA.FTZ R67, R16, UR4, -R7.reuse ;  /* 0x0000000410437c23 */ /* 0x100fe20008010807 */
[--C-:B------:R-:W-:Y:S01]  /*c8b0*/  FFMA.FTZ R140, R208, UR4, -R7.reuse ;  /* 0x00000004d08c7c23 */ /* 0x100fe20008010807 */
[--C-:B------:R-:W-:Y:S01]  /*c8c0*/  FFMA.FTZ R63, R18, UR4, -R7.reuse ;  /* 0x00000004123f7c23 */ /* 0x100fe20008010807 */
[----:B------:R-:W-:Y:S01]  /*c8d0*/  FFMA.FTZ R62, R15, UR4, -R7 ;  /* 0x000000040f3e7c23 */ /* 0x000fe20008010807 */
[----:B------:R-:W-:Y:S01]  /*c8e0*/  MOV R23, R224 ;  /* 0x000000e000177202 */ /* 0x000fe20000000f00 */
[--C-:B------:R-:W-:Y:S01]  /*c8f0*/  FFMA.FTZ R220, R220, UR4, -R5.reuse ;  /* 0x00000004dcdc7c23 */ /* 0x100fe20008010805 */
[--C-:B------:R-:W-:Y:S01]  /*c900*/  FFMA.FTZ R218, R218, UR4, -R5.reuse ;  /* 0x00000004dada7c23 */ /* 0x100fe20008010805 */
[--C-:B------:R-:W-:Y:S01]  /*c910*/  FFMA.FTZ R224, R41, UR4, -R5.reuse ;  /* 0x0000000429e07c23 */ /* 0x100fe20008010805 */
[--C-:B----4-:R-:W-:Y:S01]  /*c920*/  FFMA.FTZ R4, R215, UR4, -R5.reuse ;  /* 0x00000004d7047c23 */ /* 0x110fe20008010805 */
[--C-:B------:R-:W-:Y:S01]  /*c930*/  FFMA.FTZ R57, R14, UR4, -R5.reuse ;  /* 0x000000040e397c23 */ /* 0x100fe20008010805 */
[--C-:B------:R-:W-:Y:S01]  /*c940*/  FFMA.FTZ R45, R38, UR4, -R5.reuse ;  /* 0x00000004262d7c23 */ /* 0x100fe20008010805 */
[--C-:B------:R-:W-:Y:S01]  /*c950*/  FFMA.FTZ R46, R33, UR4, -R5.reuse ;  /* 0x00000004212e7c23 */ /* 0x100fe20008010805 */
[----:B------:R4:W-:Y:S01]  /*c960*/  MUFU.EX2 R44, R4 ;  /* 0x00000004002c7308 */ /* 0x0009e20000000800 */
[--C-:B------:R-:W-:Y:S01]  /*c970*/  FFMA.FTZ R54, R30, UR4, -R5.reuse ;  /* 0x000000041e367c23 */ /* 0x100fe20008010805 */
[--C-:B------:R-:W-:Y:S01]  /*c980*/  FFMA.FTZ R61, R17, UR4, -R5.reuse ;  /* 0x00000004113d7c23 */ /* 0x100fe20008010805 */
[----:B------:R-:W-:Y:S01]  /*c990*/  FMUL.FTZ R2, R0, UR4 ;  /* 0x0000000400027c20 */ /* 0x000fe20008410000 */
[----:B-1----:R-:W-:Y:S01]  /*c9a0*/  FFMA.FTZ R11, R219, UR4, -R5 ;  /* 0x00000004db0b7c23 */ /* 0x002fe20008010805 */
[----:B------:R-:W-:Y:S01]  /*c9b0*/  FFMA.FTZ R219, R42, UR4, -R7 ;  /* 0x000000042adb7c23 */ /* 0x000fe20008010807 */
[----:B------:R-:W-:Y:S01]  /*c9c0*/  FADD.FTZ R0, -R132, R141 ;  /* 0x0000008d84007221 */ /* 0x000fe20000010100 */
[----:B------:R-:W-:Y:S03]  /*c9d0*/  MOV R42, R230 ;  /* 0x000000e6002a7202 */ /* 0x000fe60000000f00 */
[----:B------:R-:W-:Y:S01]  /*c9e0*/  MUFU.EX2 R232, R11 ;  /* 0x0000000b00e87308 */ /* 0x000fe20000000800 */
[----:B------:R-:W-:Y:S01]  /*c9f0*/  MOV R141, R229 ;  /* 0x000000e5008d7202 */ /* 0x000fe20000000f00 */
[----:B------:R-:W-:Y:S01]  /*ca00*/  FMUL.FTZ R0, R0, UR4 ;  /* 0x0000000400007c20 */ /* 0x000fe20008410000 */
[C---:B--2---:R-:W-:Y:S01]  /*ca10*/  FMUL.FTZ R16, R6.reuse, R156 ;  /* 0x0000009c06107220 */ /* 0x044fe20000410000 */
[C---:B------:R-:W-:Y:S01]  /*ca20*/  FMUL.FTZ R52, R6.reuse, R160 ;  /* 0x000000a006347220 */ /* 0x040fe20000410000 */
[C---:B------:R-:W-:Y:S01]  /*ca30*/  FMUL.FTZ R48, R6.reuse, R148 ;  /* 0x0000009406307220 */ /* 0x040fe20000410000 */
[C---:B------:R-:W-:Y:S01]  /*ca40*/  FMUL.FTZ R49, R6.reuse, R149 ;  /* 0x0000009506317220 */ /* 0x040fe20000410000 */
[----:B------:R-:W-:Y:S03]  /*ca50*/  FMUL.FTZ R53, R6, R161 ;  /* 0x000000a106357220 */ /* 0x000fe60000410000 */
[----:B------:R-:W-:Y:S01]  /*ca60*/  MUFU.EX2 R140, R140 ;  /* 0x0000008c008c7308 */ /* 0x000fe20000000800 */
[----:B----4-:R-:W-:Y:S01]  /*ca70*/  FFMA.FTZ R4, R221, UR4, -R5 ;  /* 0x00000004dd047c23 */ /* 0x010fe20008010805 */
[--C-:B------:R-:W-:Y:S01]  /*ca80*/  FFMA.FTZ R221, R142, UR4, -R7.reuse ;  /* 0x000000048edd7c23 */ /* 0x100fe20008010807 */
[--C-:B------:R-:W-:Y:S01]  /*ca90*/  FFMA.FTZ R142, R32, UR4, -R7.reuse ;  /* 0x00000004208e7c23 */ /* 0x100fe20008010807 */
[C---:B------:R-:W-:Y:S01]  /*caa0*/  FMUL.FTZ R64, R6.reuse, R144 ;  /* 0x0000009006407220 */ /* 0x040fe20000410000 */
[C---:B------:R-:W-:Y:S01]  /*cab0*/  FMUL.FTZ R65, R6.reuse, R145 ;  /* 0x0000009106417220 */ /* 0x040fe20000410000 */
[C---:B------:R-:W-:Y:S01]  /*cac0*/  FMUL.FTZ R17, R6.reuse, R157 ;  /* 0x0000009d06117220 */ /* 0x040fe20000410000 */
[C---:B------:R-:W-:Y:S03]  /*cad0*/  FMUL.FTZ R32, R6.reuse, R152 ;  /* 0x0000009806207220 */ /* 0x040fe60000410000 */
[----:B------:R1:W2:Y:S01]  /*cae0*/  MUFU.EX2 R58, R4 ;  /* 0x00000004003a7308 */ /* 0x0002a20000000800 */
[C---:B------:R-:W-:Y:S01]  /*caf0*/  FMUL.FTZ R33, R6.reuse, R153 ;  /* 0x0000009906217220 */ /* 0x040fe20000410000 */
[C---:B------:R-:W-:Y:S01]  /*cb00*/  FMUL.FTZ R68, R6.reuse, R68 ;  /* 0x0000004406447220 */ /* 0x040fe20000410000 */
[C---:B------:R-:W-:Y:S01]  /*cb10*/  FMUL.FTZ R69, R6.reuse, R69 ;  /* 0x0000004506457220 */ /* 0x040fe20000410000 */
[C---:B------:R-:W-:Y:S01]  /*cb20*/  FMUL.FTZ R80, R6.reuse, R80 ;  /* 0x0000005006507220 */ /* 0x040fe20000410000 */
[C---:B------:R-:W-:Y:S01]  /*cb30*/  FMUL.FTZ R81, R6.reuse, R81 ;  /* 0x0000005106517220 */ /* 0x040fe20000410000 */
[C---:B------:R-:W-:Y:S01]  /*cb40*/  FMUL.FTZ R84, R6.reuse, R84 ;  /* 0x0000005406547220 */ /* 0x040fe20000410000 */
[C---:B------:R-:W-:Y:S03]  /*cb50*/  FMUL.FTZ R85, R6.reuse, R85 ;  /* 0x0000005506557220 */ /* 0x040fe60000410000 */
[----:B------:R-:W4:Y:S01]  /*cb60*/  MUFU.EX2 R3, R3 ;  /* 0x0000000300037308 */ /* 0x000f220000000800 */
[C---:B------:R-:W-:Y:S01]  /*cb70*/  FMUL.FTZ R96, R6.reuse, R96 ;  /* 0x0000006006607220 */ /* 0x040fe20000410000 */
[C---:B------:R-:W-:Y:S01]  /*cb80*/  FMUL.FTZ R97, R6.reuse, R97 ;  /* 0x0000006106617220 */ /* 0x040fe20000410000 */
[C---:B------:R-:W-:Y:S01]  /*cb90*/  FMUL.FTZ R100, R6.reuse, R100 ;  /* 0x0000006406647220 */ /* 0x040fe20000410000 */
[C---:B------:R-:W-:Y:S01]  /*cba0*/  FMUL.FTZ R101, R6.reuse, R101 ;  /* 0x0000006506657220 */ /* 0x040fe20000410000 */
[C---:B------:R-:W-:Y:S01]  /*cbb0*/  FMUL.FTZ R112, R6.reuse, R112 ;  /* 0x0000007006707220 */ /* 0x040fe20000410000 */
[C---:B------:R-:W-:Y:S01]  /*cbc0*/  FMUL.FTZ R113, R6.reuse, R113 ;  /* 0x0000007106717220 */ /* 0x040fe20000410000 */
[----:B------:R-:W-:Y:S03]  /*cbd0*/  MOV R160, R141 ;  /* 0x0000008d00a07202 */ /* 0x000fe60000000f00 */
[----:B------:R-:W4:Y:S01]  /*cbe0*/  MUFU.EX2 R2, R2 ;  /* 0x0000000200027308 */ /* 0x000f220000000800 */
[--C-:B-1----:R-:W-:Y:S01]  /*cbf0*/  FFMA.FTZ R4, R211, UR4, -R7.reuse ;  /* 0x00000004d3047c23 */ /* 0x102fe20008010807 */
[C---:B------:R-:W-:Y:S01]  /*cc00*/  FMUL.FTZ R116, R6.reuse, R116 ;  /* 0x0000007406747220 */ /* 0x040fe20000410000 */
[C---:B------:R-:W-:Y:S01]  /*cc10*/  FMUL.FTZ R117, R6.reuse, R117 ;  /* 0x0000007506757220 */ /* 0x040fe20000410000 */
[C---:B------:R-:W-:Y:S01]  /*cc20*/  FMUL.FTZ R128, R6.reuse, R128 ;  /* 0x0000008006807220 */ /* 0x040fe20000410000 */
[----:B------:R-:W-:Y:S01]  /*cc30*/  FMUL.FTZ R129, R6, R129 ;  /* 0x0000008106817220 */ /* 0x000fe20000410000 */
[----:B--2---:R-:W-:Y:S01]  /*cc40*/  F2FP.F16.F32.PACK_AB R141, R58, R44 ;  /* 0x0000002c3a8d723e */ /* 0x004fe200000000ff */
[----:B------:R-:W2:Y:S03]  /*cc50*/  LDL.LU R161, [R1+0x4] ;  /* 0x0000040001a17983 */ /* 0x000ea60000300800 */
[----:B------:R1:W-:Y:S01]  /*cc60*/  MUFU.EX2 R250, R4 ;  /* 0x0000000400fa7308 */ /* 0x0003e20000000800 */
[C---:B----4-:R-:W-:Y:S01]  /*cc70*/  FMUL.FTZ R18, R3.reuse, R158 ;  /* 0x0000009e03127220 */ /* 0x050fe20000410000 */
[----:B------:R-:W-:Y:S01]  /*cc80*/  MOV R158, R42 ;  /* 0x0000002a009e7202 */ /* 0x000fe20000000f00 */
[C---:B------:R-:W-:Y:S01]  /*cc90*/  FMUL.FTZ R38, R3.reuse, R166 ;  /* 0x000000a603267220 */ /* 0x040fe20000410000 */
[----:B------:R-:W-:Y:S01]  /*cca0*/  MOV R153, R50 ;  /* 0x0000003200997202 */ /* 0x000fe20000000f00 */
[C---:B------:R-:W-:Y:S01]  /*ccb0*/  FMUL.FTZ R50, R3.reuse, R150 ;  /* 0x0000009603327220 */ /* 0x040fe20000410000 */
[----:B------:R-:W-:Y:S01]  /*ccc0*/  MOV R152, R45 ;  /* 0x0000002d00987202 */ /* 0x000fe20000000f00 */
[C---:B------:R-:W-:Y:S03]  /*ccd0*/  FMUL.FTZ R70, R3.reuse, R70 ;  /* 0x0000004603467220 */ /* 0x040fe60000410000 */
[----:B------:R-:W4:Y:S01]  /*cce0*/  MUFU.EX2 R0, R0 ;  /* 0x0000000000007308 */ /* 0x000f220000000800 */
[----:B------:R-:W-:Y:S01]  /*ccf0*/  MOV R157, R47 ;  /* 0x0000002f009d7202 */ /* 0x000fe20000000f00 */
[C---:B------:R-:W-:Y:S01]  /*cd00*/  FMUL.FTZ R45, R2.reuse, R197 ;  /* 0x000000c5022d7220 */ /* 0x040fe20000410000 */
[C---:B------:R-:W-:Y:S01]  /*cd10*/  FMUL.FTZ R71, R3.reuse, R71 ;  /* 0x0000004703477220 */ /* 0x040fe20000410000 */
[C---:B------:R-:W-:Y:S01]  /*cd20*/  FMUL.FTZ R72, R2.reuse, R72 ;  /* 0x0000004802487220 */ /* 0x040fe20000410000 */
[C---:B------:R-:W-:Y:S01]  /*cd30*/  FMUL.FTZ R73, R2.reuse, R73 ;  /* 0x0000004902497220 */ /* 0x040fe20000410000 */
[C---:B------:R-:W-:Y:S01]  /*cd40*/  FMUL.FTZ R76, R2.reuse, R76 ;  /* 0x0000004c024c7220 */ /* 0x040fe20000410000 */
[----:B------:R-:W-:Y:S01]  /*cd50*/  FMUL.FTZ R77, R2, R77 ;  /* 0x0000004d024d7220 */ /* 0x000fe20000410000 */
[----:B------:R-:W-:Y:S01]  /*cd60*/  FMUL.FTZ R82, R3, R82 ;  /* 0x0000005203527220 */ /* 0x000fe20000410000 */
[----:B-1----:R-:W-:Y:S01]  /*cd70*/  FFMA.FTZ R4, R210, UR4, -R7 ;  /* 0x00000004d2047c23 */ /* 0x002fe20008010807 */
[--C-:B------:R-:W-:Y:S01]  /*cd80*/  FFMA.FTZ R210, R43, UR4, -R5.reuse ;  /* 0x000000042bd27c23 */ /* 0x100fe20008010805 */
[C---:B------:R-:W-:Y:S01]  /*cd90*/  FMUL.FTZ R83, R3.reuse, R83 ;  /* 0x0000005303537220 */ /* 0x040fe20000410000 */
[C---:B------:R-:W-:Y:S01]  /*cda0*/  FMUL.FTZ R86, R3.reuse, R86 ;  /* 0x0000005603567220 */ /* 0x040fe20000410000 */
[----:B------:R1:W1:Y:S01]  /*cdb0*/  MUFU.EX2 R233, R4 ;  /* 0x0000000400e97308 */ /* 0x0002620000000800 */
[C---:B------:R-:W-:Y:S01]  /*cdc0*/  FMUL.FTZ R87, R3.reuse, R87 ;  /* 0x0000005703577220 */ /* 0x040fe20000410000 */
[C---:B------:R-:W-:Y:S01]  /*cdd0*/  FMUL.FTZ R88, R2.reuse, R88 ;  /* 0x0000005802587220 */ /* 0x040fe20000410000 */
[----:B------:R-:W-:Y:S01]  /*cde0*/  FMUL.FTZ R89, R2, R89 ;  /* 0x0000005902597220 */ /* 0x000fe20000410000 */
[C---:B----4-:R-:W-:Y:S01]  /*cdf0*/  FMUL.FTZ R14, R0.reuse, R182 ;  /* 0x000000b6000e7220 */ /* 0x050fe20000410000 */
[C---:B------:R-:W-:Y:S01]  /*ce00*/  FMUL.FTZ R15, R0.reuse, R183 ;  /* 0x000000b7000f7220 */ /* 0x040fe20000410000 */
[----:B------:R-:W-:Y:S01]  /*ce10*/  FMUL.FTZ R30, R0, R190 ;  /* 0x000000be001e7220 */ /* 0x000fe20000410000 */
[----:B------:R-:W-:Y:S01]  /*ce20*/  MOV R190, R44 ;  /* 0x0000002c00be7202 */ /* 0x000fe20000000f00 */
[----:B------:R-:W-:Y:S01]  /*ce30*/  FMUL.FTZ R44, R2, R196 ;  /* 0x000000c4022c7220 */ /* 0x000fe20000410000 */
[C---:B------:R-:W-:Y:S01]  /*ce40*/  FMUL.FTZ R47, R0.reuse, R199 ;  /* 0x000000c7002f7220 */ /* 0x040fe20000410000 */
[C---:B------:R-:W-:Y:S01]  /*ce50*/  FMUL.FTZ R74, R0.reuse, R74 ;  /* 0x0000004a004a7220 */ /* 0x040fe20000410000 */
[C---:B------:R-:W-:Y:S01]  /*ce60*/  FMUL.FTZ R75, R0.reuse, R75 ;  /* 0x0000004b004b7220 */ /* 0x040fe20000410000 */
[C---:B------:R-:W-:Y:S01]  /*ce70*/  FMUL.FTZ R78, R0.reuse, R78 ;  /* 0x0000004e004e7220 */ /* 0x040fe20000410000 */
[C---:B------:R-:W-:Y:S01]  /*ce80*/  FMUL.FTZ R79, R0.reuse, R79 ;  /* 0x0000004f004f7220 */ /* 0x040fe20000410000 */
[C---:B------:R-:W-:Y:S01]  /*ce90*/  FMUL.FTZ R90, R0.reuse, R90 ;  /* 0x0000005a005a7220 */ /* 0x040fe20000410000 */
[----:B------:R-:W-:Y:S01]  /*cea0*/  FMUL.FTZ R91, R0, R91 ;  /* 0x0000005b005b7220 */ /* 0x000fe20000410000 */
[----:B------:R-:W-:Y:S01]  /*ceb0*/  FMUL.FTZ R98, R3, R98 ;  /* 0x0000006203627220 */ /* 0x000fe20000410000 */
[----:B-1----:R-:W-:Y:S01]  /*cec0*/  FMUL.FTZ R4, R133, UR4 ;  /* 0x0000000485047c20 */ /* 0x002fe20008410000 */
[C---:B------:R-:W-:Y:S01]  /*ced0*/  FMUL.FTZ R99, R3.reuse, R99 ;  /* 0x0000006303637220 */ /* 0x040fe20000410000 */
[C---:B------:R-:W-:Y:S01]  /*cee0*/  FMUL.FTZ R102, R3.reuse, R102 ;  /* 0x0000006603667220 */ /* 0x040fe20000410000 */
[C---:B------:R-:W-:Y:S01]  /*cef0*/  FMUL.FTZ R103, R3.reuse, R103 ;  /* 0x0000006703677220 */ /* 0x040fe20000410000 */
[C---:B------:R-:W-:Y:S01]  /*cf00*/  FMUL.FTZ R114, R3.reuse, R114 ;  /* 0x0000007203727220 */ /* 0x040fe20000410000 */
[----:B------:R-:W-:Y:S01]  /*cf10*/  FSEL R4, R4, RZ, P1 ;  /* 0x000000ff04047208 */ /* 0x000fe20000800000 */
[C---:B------:R-:W-:Y:S01]  /*cf20*/  FMUL.FTZ R115, R3.reuse, R115 ;  /* 0x0000007303737220 */ /* 0x040fe20000410000 */
[----:B------:R-:W-:Y:S01]  /*cf30*/  FSETP.NEU.FTZ.AND P1, PT, R132, -INF , PT ;  /* 0xff8000008400780b */ /* 0x000fe20003f3d000 */
[C---:B------:R-:W-:Y:S01]  /*cf40*/  FMUL.FTZ R118, R3.reuse, R118 ;  /* 0x0000007603767220 */ /* 0x040fe20000410000 */
[----:B------:R-:W-:Y:S01]  /*cf50*/  FMUL.FTZ R119, R3, R119 ;  /* 0x0000007703777220 */ /* 0x000fe20000410000 */
[--C-:B------:R-:W-:Y:S01]  /*cf60*/  FFMA.FTZ R11, R22, UR4, -R4.reuse ;  /* 0x00000004160b7c23 */ /* 0x100fe20008010804 */
[----:B------:R-:W-:Y:S01]  /*cf70*/  FSEL R138, R138, RZ, P1 ;  /* 0x000000ff8a8a7208 */ /* 0x000fe20000800000 */
[--C-:B------:R-:W-:Y:S01]  /*cf80*/  FFMA.FTZ R215, R37, UR4, -R4.reuse ;  /* 0x0000000425d77c23 */ /* 0x100fe20008010804 */
[----:B------:R-:W-:Y:S01]  /*cf90*/  MOV R22, R231 ;  /* 0x000000e700167202 */ /* 0x000fe20000000f00 */
[----:B------:R1:W-:Y:S01]  /*cfa0*/  MUFU.EX2 R139, R11 ;  /* 0x0000000b008b7308 */ /* 0x0003e20000000800 */
[----:B------:R-:W-:Y:S01]  /*cfb0*/  FFMA.FTZ R213, R213, UR4, -R4 ;  /* 0x00000004d5d57c23 */ /* 0x000fe20008010804 */
[----:B------:R-:W-:Y:S01]  /*cfc0*/  FFMA.FTZ R12, R29, UR4, -R138 ;  /* 0x000000041d0c7c23 */ /* 0x000fe2000801088a */
[----:B------:R-:W-:Y:S01]  /*cfd0*/  FFMA.FTZ R29, R24, UR4, -R5 ;  /* 0x00000004181d7c23 */ /* 0x000fe20008010805 */
        /* <DEDUP_REMOVED lines=9> */
[--C-:B------:R-:W-:Y:S01]  /*d070*/  FFMA.FTZ R60, R21, UR4, -R4.reuse ;  /* 0x00000004153c7c23 */ /* 0x100fe20008010804 */
[C---:B------:R-:W-:Y:S01]  /*d080*/  FMUL.FTZ R37, R6.reuse, R165 ;  /* 0x000000a506257220 */ /* 0x040fe20000410000 */
[----:B------:R-:W-:Y:S01]  /*d090*/  MOV R165, R142 ;  /* 0x0000008e00a57202 */ /* 0x000fe20000000f00 */
[----:B------:R-:W-:Y:S01]  /*d0a0*/  FMUL.FTZ R20, R6, R168 ;  /* 0x000000a806147220 */ /* 0x000fe20000410000 */
[--C-:B-1----:R-:W-:Y:S01]  /*d0b0*/  FFMA.FTZ R11, R222, UR4, -R4.reuse ;  /* 0x00000004de0b7c23 */ /* 0x102fe20008010804 */
[----:B------:R-:W-:Y:S01]  /*d0c0*/  FFMA.FTZ R222, R39, UR4, -R7 ;  /* 0x0000000427de7c23 */ /* 0x000fe20008010807 */
[----:B------:R-:W-:Y:S01]  /*d0d0*/  FFMA.FTZ R7, R212, UR4, -R4 ;  /* 0x00000004d4077c23 */ /* 0x000fe20008010804 */
[--C-:B------:R-:W-:Y:S01]  /*d0e0*/  FFMA.FTZ R39, R26, UR4, -R5.reuse ;  /* 0x000000041a277c23 */ /* 0x100fe20008010805 */
[----:B------:R1:W1:Y:S01]  /*d0f0*/  MUFU.EX2 R217, R11 ;  /* 0x0000000b00d97308 */ /* 0x0002620000000800 */
[----:B------:R-:W-:Y:S01]  /*d100*/  FFMA.FTZ R212, R143, UR4, -R5 ;  /* 0x000000048fd47c23 */ /* 0x000fe20008010805 */
[----:B------:R-:W-:Y:S01]  /*d110*/  FFMA.FTZ R5, R28, UR4, -R138 ;  /* 0x000000041c057c23 */ /* 0x000fe2000801088a */
[----:B------:R-:W-:Y:S01]  /*d120*/  FMUL.FTZ R21, R6, R169 ;  /* 0x000000a906157220 */ /* 0x000fe20000410000 */
[--C-:B----4-:R-:W-:Y:S01]  /*d130*/  FFMA.FTZ R12, R216, UR4, -R4.reuse ;  /* 0x00000004d80c7c23 */ /* 0x110fe20008010804 */
[----:B------:R-:W-:Y:S01]  /*d140*/  FFMA.FTZ R216, R36, UR4, -R4 ;  /* 0x0000000424d87c23 */ /* 0x000fe20008010804 */
[C---:B------:R-:W-:Y:S01]  /*d150*/  FMUL.FTZ R4, R6.reuse, R172 ;  /* 0x000000ac06047220 */ /* 0x040fe20000410000 */
[----:B------:R-:W-:Y:S03]  /*d160*/  FMUL.FTZ R36, R6, R164 ;  /* 0x000000a406247220 */ /* 0x000fe60000410000 */
[----:B------:R4:W-:Y:S01]  /*d170*/  MUFU.EX2 R231, R7 ;  /* 0x0000000700e77308 */ /* 0x0009e20000000800 */
[----:B------:R-:W-:Y:S01]  /*d180*/  F2FP.F16.F32.PACK_AB R142, R233, R250 ;  /* 0x000000fae98e723e */ /* 0x000fe200000000ff */
[----:B------:R-:W-:Y:S01]  /*d190*/  FMUL.FTZ R8, R2, R176 ;  /* 0x000000b002087220 */ /* 0x000fe20000410000 */
[----:B------:R-:W-:Y:S01]  /*d1a0*/  F2FP.F16.F32.PACK_AB R143, R232, R247 ;  /* 0x000000f7e88f723e */ /* 0x000fe200000000ff */
[----:B------:R-:W-:Y:S01]  /*d1b0*/  FMUL.FTZ R9, R2, R177 ;  /* 0x000000b102097220 */ /* 0x000fe20000410000 */
[----:B------:R-:W-:Y:S01]  /*d1c0*/  FMUL.FTZ R10, R0, R178 ;  /* 0x000000b2000a7220 */ /* 0x000fe20000410000 */
[----:B------:R-:W-:Y:S01]  /*d1d0*/  MOV R164, R40 ;  /* 0x0000002800a47202 */ /* 0x000fe20000000f00 */
[----:B------:R-:W-:Y:S03]  /*d1e0*/  FMUL.FTZ R19, R3, R159 ;  /* 0x0000009f03137220 */ /* 0x000fe60000410000 */
[----:B------:R4:W-:Y:S01]  /*d1f0*/  MUFU.EX2 R211, R12 ;  /* 0x0000000c00d37308 */ /* 0x0009e20000000800 */
[--C-:B-1----:R-:W-:Y:S01]  /*d200*/  FFMA.FTZ R11, R27, UR4, -R138.reuse ;  /* 0x000000041b0b7c23 */ /* 0x102fe2000801088a */
[----:B------:R-:W-:Y:S01]  /*d210*/  F2FP.F16.F32.PACK_AB R172, R217, R139 ;  /* 0x0000008bd9ac723e */ /* 0x000fe200000000ff */
[----:B------:R-:W1:Y:S01]  /*d220*/  LDSM.16.MT88.4 R24, [R225+0xc000] ;  /* 0x00c00000e118783b */ /* 0x000e620000004200 */
[----:B------:R-:W-:Y:S01]  /*d230*/  MOV R178, R57 ;  /* 0x0000003900b27202 */ /* 0x000fe20000000f00 */
[C---:B------:R-:W-:Y:S01]  /*d240*/  FMUL.FTZ R28, R2.reuse, R188 ;  /* 0x000000bc021c7220 */ /* 0x040fe20000410000 */
[----:B------:R-:W-:Y:S01]  /*d250*/  MOV R177, R56 ;  /* 0x0000003800b17202 */ /* 0x000fe20000000f00 */
[----:B------:R-:W-:Y:S03]  /*d260*/  FMUL.FTZ R34, R3, R154 ;  /* 0x0000009a03227220 */ /* 0x000fe60000410000 */
[----:B------:R1:W1:Y:S01]  /*d270*/  MUFU.EX2 R214, R11 ;  /* 0x0000000b00d67308 */ /* 0x0002620000000800 */
[--C-:B----4-:R-:W-:Y:S01]  /*d280*/  FFMA.FTZ R7, R223, UR4, -R138.reuse ;  /* 0x00000004df077c23 */ /* 0x110fe2000801088a */
[----:B------:R-:W-:Y:S01]  /*d290*/  MOV R176, R59 ;  /* 0x0000003b00b07202 */ /* 0x000fe20000000f00 */
[----:B------:R-:W4:Y:S01]  /*d2a0*/  LDSM.16.MT88.4 R40, [R226+0xc000] ;  /* 0x00c00000e228783b */ /* 0x000f220000004200 */
[----:B------:R-:W-:Y:S01]  /*d2b0*/  MOV R168, R23 ;  /* 0x0000001700a87202 */ /* 0x000fe20000000f00 */
[C---:B------:R-:W-:Y:S01]  /*d2c0*/  FMUL.FTZ R23, R3.reuse, R171 ;  /* 0x000000ab03177220 */ /* 0x040fe20000410000 */
[----:B------:R-:W-:Y:S01]  /*d2d0*/  MOV R159, R22 ;  /* 0x00000016009f7202 */ /* 0x000fe20000000f00 */
[C---:B------:R-:W-:Y:S03]  /*d2e0*/  FMUL.FTZ R22, R3.reuse, R170 ;  /* 0x000000aa03167220 */ /* 0x040fe60000410000 */
[----:B------:R1:W-:Y:S01]  /*d2f0*/  MUFU.EX2 R223, R5 ;  /* 0x0000000500df7308 */ /* 0x0003e20000000800 */
[C---:B------:R-:W-:Y:S01]  /*d300*/  FMUL.FTZ R12, R2.reuse, R180 ;  /* 0x000000b4020c7220 */ /* 0x040fe20000410000 */
[----:B------:R-:W-:Y:S01]  /*d310*/  MOV R182, R29 ;  /* 0x0000001d00b67202 */ /* 0x000fe20000000f00 */
[----:B------:R-:W-:Y:S01]  /*d320*/  FMUL.FTZ R29, R2, R189 ;  /* 0x000000bd021d7220 */ /* 0x000fe20000410000 */
[----:B------:R-:W-:Y:S01]  /*d330*/  MOV R169, R51 ;  /* 0x0000003300a97202 */ /* 0x000fe20000000f00 */
[C---:B------:R-:W-:Y:S01]  /*d340*/  FMUL.FTZ R51, R3.reuse, R151 ;  /* 0x0000009703337220 */ /* 0x040fe20000410000 */
[C---:B------:R-:W-:Y:S01]  /*d350*/  FMUL.FTZ R35, R3.reuse, R155 ;  /* 0x0000009b03237220 */ /* 0x040fe20000410000 */
[----:B------:R-:W-:Y:S03]  /*d360*/  LDSM.16.MT88.4 R148, [R227+0xc000] ;  /* 0x00c00000e394783b */ /* 0x000fe60000004200 */
[----:B------:R4:W4:Y:S01]  /*d370*/  MUFU.EX2 R230, R7 ;  /* 0x0000000700e67308 */ /* 0x0009220000000800 */
[----:B-1----:R-:W-:Y:S01]  /*d380*/  FMUL.FTZ R11, R0, R179 ;  /* 0x000000b3000b7220 */ /* 0x002fe20000410000 */
        /* <DEDUP_REMOVED lines=8> */
[----:B------:R-:W-:Y:S01]  /*d410*/  F2FP.F16.F32.PACK_AB R173, R214, R208 ;  /* 0x000000d0d6ad723e */ /* 0x000fe200000000ff */
[C---:B------:R-:W-:Y:S01]  /*d420*/  FMUL.FTZ R66, R3.reuse, R146 ;  /* 0x0000009203427220 */ /* 0x040fe20000410000 */
[----:B------:R-:W-:Y:S01]  /*d430*/  MOV R180, R62 ;  /* 0x0000003e00b47202 */ /* 0x000fe20000000f00 */
[----:B------:R-:W-:Y:S01]  /*d440*/  FMUL.FTZ R62, R0, R206 ;  /* 0x000000ce003e7220 */ /* 0x000fe20000410000 */
[----:B------:R-:W-:Y:S01]  /*d450*/  MOV R179, R61 ;  /* 0x0000003d00b37202 */ /* 0x000fe20000000f00 */
[----:B------:R-:W-:Y:S01]  /*d460*/  FMUL.FTZ R61, R2, R205 ;  /* 0x000000cd023d7220 */ /* 0x000fe20000410000 */
[----:B------:R-:W-:Y:S01]  /*d470*/  MOV R171, R60 ;  /* 0x0000003c00ab7202 */ /* 0x000fe20000000f00 */
[C---:B----4-:R-:W-:Y:S01]  /*d480*/  FMUL.FTZ R7, R3.reuse, R175 ;  /* 0x000000af03077220 */ /* 0x050fe20000410000 */
[----:B------:R-:W-:Y:S01]  /*d490*/  F2FP.F16.F32.PACK_AB R175, R230, R223 ;  /* 0x000000dfe6af723e */ /* 0x000fe200000000ff */
        /* <DEDUP_REMOVED lines=20> */
[C---:B------:R-:W-:Y:S01]  /*d5e0*/  FMUL.FTZ R123, R0.reuse, R123 ;  /* 0x0000007b007b7220 */ /* 0x040fe20000410000 */
[C---:B------:R-:W-:Y:S01]  /*d5f0*/  FMUL.FTZ R126, R0.reuse, R126 ;  /* 0x0000007e007e7220 */ /* 0x040fe20000410000 */
[----:B------:R-:W-:Y:S01]  /*d600*/  FMUL.FTZ R127, R0, R127 ;  /* 0x0000007f007f7220 */ /* 0x000fe20000410000 */
[----:B------:R-:W-:Y:S01]  /*d610*/  MOV R154, R224 ;  /* 0x000000e0009a7202 */ /* 0x000fe20000000f00 */
[----:B------:R-:W-:Y:S01]  /*d620*/  MUFU.EX2 R162, R221 ;  /* 0x000000dd00a27308 */ /* 0x000fe20000000800 */
[----:B------:R-:W-:Y:S01]  /*d630*/  MOV R155, R164 ;  /* 0x000000a4009b7202 */ /* 0x000fe20000000f00 */
[--C-:B------:R-:W-:Y:S01]  /*d640*/  FFMA.FTZ R248, R248, UR4, -R138.reuse ;  /* 0x00000004f8f87c23 */ /* 0x100fe2000801088a */
[----:B------:R-:W-:Y:S02]  /*d650*/  MOV R199, R188 ;  /* 0x000000bc00c77202 */ /* 0x000fe40000000f00 */
[----:B------:R-:W-:Y:S05]  /*d660*/  MOV R188, R152 ;  /* 0x0000009800bc7202 */ /* 0x000fea0000000f00 */
[----:B------:R-:W-:Y:S10]  /*d670*/  MUFU.EX2 R166, R219 ;  /* 0x000000db00a67308 */ /* 0x000ff40000000800 */
[----:B------:R-:W-:Y:S10]  /*d680*/  MUFU.EX2 R163, R220 ;  /* 0x000000dc00a37308 */ /* 0x000ff40000000800 */
[----:B------:R-:W-:Y:S10]  /*d690*/  MUFU.EX2 R167, R218 ;  /* 0x000000da00a77308 */ /* 0x000ff40000000800 */
[----:B------:R1:W-:Y:S10]  /*d6a0*/  MUFU.EX2 R224, R244 ;  /* 0x000000f400e07308 */ /* 0x0003f40000000800 */
[----:B------:R-:W-:Y:S10]  /*d6b0*/  MUFU.EX2 R197, R210 ;  /* 0x000000d200c57308 */ /* 0x000ff40000000800 */
[----:B------:R-:W-:Y:S01]  /*d6c0*/  MUFU.EX2 R164, R213 ;  /* 0x000000d500a47308 */ /* 0x000fe20000000800 */
[----:B-1----:R-:W-:Y:S09]  /*d6d0*/  FFMA.FTZ R244, R136, UR4, -R138 ;  /* 0x0000000488f47c23 */ /* 0x002ff2000801088a */
[----:B------:R-:W-:Y:S10]  /*d6e0*/  MUFU.EX2 R196, R216 ;  /* 0x000000d800c47308 */ /* 0x000ff40000000800 */
[----:B------:R-:W-:Y:S01]  /*d6f0*/  MUFU.EX2 R244, R244 ;  /* 0x000000f400f47308 */ /* 0x000fe20000000800 */
[----:B---3--:R-:W-:Y:S01]  /*d700*/  FFMA.FTZ R156, R6, R13, R140 ;  /* 0x0000000d069c7223 */ /* 0x008fe2000001008c */
[----:B------:R-:W-:Y:S01]  /*d710*/  FMUL.FTZ R6, R3, R174 ;  /* 0x000000ae03067220 */ /* 0x000fe20000410000 */
[----:B------:R-:W-:Y:S07]  /*d720*/  F2FP.F16.F32.PACK_AB R140, R246, R140 ;  /* 0x0000008cf68c723e */ /* 0x000fee00000000ff */
[----:B------:R-:W-:Y:S01]  /*d730*/  MUFU.EX2 R205, R199 ;  /* 0x000000c700cd7308 */ /* 0x000fe20000000800 */
[----:B------:R-:W-:Y:S01]  /*d740*/  F2FP.F16.F32.PACK_AB R174, R231, R211 ;  /* 0x000000d3e7ae723e */ /* 0x000fe200000000ff */
[----:B------:R-:W-:Y:S01]  /*d750*/  FMUL.FTZ R13, R2, R181 ;  /* 0x000000b5020d7220 */ /* 0x000fe20000410000 */
[----:B------:R-:W-:Y:S01]  /*d760*/  MOV R181, R63 ;  /* 0x0000003f00b57202 */ /* 0x000fe20000000f00 */
[----:B------:R-:W-:Y:S01]  /*d770*/  FMUL.FTZ R63, R0, R207 ;  /* 0x000000cf003f7220 */ /* 0x000fe20000410000 */
[-C--:B------:R-:W-:Y:S05]  /*d780*/  HMMA.16816.F32 R4, R140, R24.reuse, R4 ;  /* 0x000000188c04723c */ /* 0x080fea0000001804 */
[----:B------:R-:W-:Y:S01]  /*d790*/  MUFU.EX2 R188, R188 ;  /* 0x000000bc00bc7308 */ /* 0x000fe20000000800 */
[C---:B------:R-:W-:Y:S09]  /*d7a0*/  HMMA.16816.F32 R8, R172.reuse, R24, R8 ;  /* 0x00000018ac08723c */ /* 0x040ff20000001808 */
[----:B------:R-:W-:Y:S01]  /*d7b0*/  MUFU.EX2 R169, R169 ;  /* 0x000000a900a97308 */ /* 0x000fe20000000800 */
[-C--:B------:R-:W-:Y:S03]  /*d7c0*/  HMMA.16816.F32 R12, R172, R26.reuse, R12 ;  /* 0x0000001aac0c723c */ /* 0x080fe6000000180c */
[C---:B------:R-:W-:Y:S03]  /*d7d0*/  FMUL.FTZ R24, R2.reuse, R184 ;  /* 0x000000b802187220 */ /* 0x040fe60000410000 */
[C---:B------:R-:W-:Y:S03]  /*d7e0*/  HMMA.16816.F32 R16, R140.reuse, R26, R16 ;  /* 0x0000001a8c10723c */ /* 0x040fe60000001810 */
[----:B------:R-:W-:Y:S02]  /*d7f0*/  MUFU.EX2 R170, R170 ;  /* 0x000000aa00aa7308 */ /* 0x000fe40000000800 */
[----:B------:R-:W-:Y:S01]  /*d800*/  FMUL.FTZ R25, R2, R185 ;  /* 0x000000b902197220 */ /* 0x000fe20000410000 */
[-C--:B------:R-:W-:Y:S07]  /*d810*/  HMMA.16816.F32 R20, R140, R40.reuse, R20 ;  /* 0x000000288c14723c */ /* 0x080fee0000001814 */
[----:B------:R-:W-:Y:S01]  /*d820*/  MUFU.EX2 R206, R180 ;  /* 0x000000b400ce7308 */ /* 0x000fe20000000800 */
[C---:B------:R-:W-:Y:S03]  /*d830*/  FMUL.FTZ R26, R0.reuse, R186 ;  /* 0x000000ba001a7220 */ /* 0x040fe60000410000 */
[----:B------:R-:W-:Y:S01]  /*d840*/  MOV R186, R58 ;  /* 0x0000003a00ba7202 */ /* 0x000fe20000000f00 */
[C---:B------:R-:W-:Y:S01]  /*d850*/  FMUL.FTZ R27, R0.reuse, R187 ;  /* 0x000000bb001b7220 */ /* 0x040fe20000410000 */
[----:B------:R-:W1:Y:S01]  /*d860*/  LDSM.16.MT88.4 R56, [R228+0xc000] ;  /* 0x00c00000e438783b */ /* 0x000e620000004200 */
[----:B------:R-:W-:Y:S01]  /*d870*/  MOV R185, R31 ;  /* 0x0000001f00b97202 */ /* 0x000fe20000000f00 */
[----:B------:R-:W-:Y:S01]  /*d880*/  FMUL.FTZ R31, R0, R191 ;  /* 0x000000bf001f7220 */ /* 0x000fe20000410000 */
[----:B------:R-:W-:Y:S03]  /*d890*/  MOV R187, R67 ;  /* 0x0000004300bb7202 */ /* 0x000fe60000000f00 */
[C---:B------:R-:W-:Y:S01]  /*d8a0*/  HMMA.16816.F32 R24, R172.reuse, R40, R24 ;  /* 0x00000028ac18723c */ /* 0x040fe20000001818 */
[----:B------:R-:W-:Y:S03]  /*d8b0*/  MUFU.EX2 R207, R178 ;  /* 0x000000b200cf7308 */ /* 0x000fe60000000800 */
[C---:B------:R-:W-:Y:S01]  /*d8c0*/  FMUL.FTZ R67, R3.reuse, R147 ;  /* 0x0000009303437220 */ /* 0x040fe20000410000 */
[----:B------:R-:W-:Y:S01]  /*d8d0*/  MOV R191, R186 ;  /* 0x000000ba00bf7202 */ /* 0x000fe20000000f00 */
[-C--:B------:R-:W-:Y:S01]  /*d8e0*/  HMMA.16816.F32 R28, R172, R42.reuse, R28 ;  /* 0x0000002aac1c723c */ /* 0x080fe2000000181c */
[----:B------:R-:W3:Y:S04]  /*d8f0*/  LDSM.16.MT88.4 R144, [R225+0xe000] ;  /* 0x00e00000e190783b */ /* 0x000ee80000004200 */
[----:B------:R-:W-:Y:S01]  /*d900*/  MUFU.EX2 R248, R248 ;  /* 0x000000f800f87308 */ /* 0x000fe20000000800 */
[C---:B------:R-:W-:Y:S01]  /*d910*/  FMUL.FTZ R40, R2.reuse, R192 ;  /* 0x000000c002287220 */ /* 0x040fe20000410000 */
[C---:B------:R-:W-:Y:S04]  /*d920*/  HMMA.16816.F32 R32, R140.reuse, R42, R32 ;  /* 0x0000002a8c20723c */ /* 0x040fe80000001820 */
[----:B------:R-:W-:Y:S04]  /*d930*/  FMUL.FTZ R41, R2, R193 ;  /* 0x000000c102297220 */ /* 0x000fe80000410000 */
[----:B------:R-:W-:Y:S03]  /*d940*/  MUFU.EX2 R192, R222 ;  /* 0x000000de00c07308 */ /* 0x000fe60000000800 */
[C---:B------:R-:W-:Y:S01]  /*d950*/  FMUL.FTZ R42, R0.reuse, R194 ;  /* 0x000000c2002a7220 */ /* 0x040fe20000410000 */
[C---:B------:R-:W-:Y:S01]  /*d960*/  FMUL.FTZ R43, R0.reuse, R195 ;  /* 0x000000c3002b7220 */ /* 0x040fe20000410000 */
[----:B------:R-:W-:Y:S01]  /*d970*/  MOV R186, R168 ;  /* 0x000000a800ba7202 */ /* 0x000fe20000000f00 */
[----:B--2---:R-:W-:Y:S01]  /*d980*/  FFMA.FTZ R161, R3, R161, R190 ;  /* 0x000000a103a17223 */ /* 0x004fe200000100be */
[--C-:B------:R-:W-:Y:S03]  /*d990*/  FFMA.FTZ R3, R251, UR4, -R138.reuse ;  /* 0x00000004fb037c23 */ /* 0x100fe6000801088a */
[----:B------:R-:W-:Y:S01]  /*d9a0*/  MUFU.EX2 R168, R209 ;  /* 0x000000d100a87308 */ /* 0x000fe20000000800 */
[----:B------:R-:W-:Y:S02]  /*d9b0*/  MOV R194, R165 ;  /* 0x000000a500c27202 */ /* 0x000fe40000000f00 */
[----:B------:R-:W-:Y:S02]  /*d9c0*/  MOV R190, R187 ;  /* 0x000000bb00be7202 */ /* 0x000fe40000000f00 */
[----:B------:R-:W-:Y:S02]  /*d9d0*/  MOV R187, R185 ;  /* 0x000000b900bb7202 */ /* 0x000fe40000000f00 */
[----:B------:R-:W-:Y:S01]  /*d9e0*/  MOV R185, R159 ;  /* 0x0000009f00b97202 */ /* 0x000fe20000000f00 */
[-C--:B-1----:R-:W-:Y:S02]  /*d9f0*/  HMMA.16816.F32 R36, R140, R56.reuse, R36 ;  /* 0x000000388c24723c */ /* 0x082fe40000001824 */
[----:B------:R1:W-:Y:S01]  /*da00*/  MUFU.EX2 R165, R3 ;  /* 0x0000000300a57308 */ /* 0x0003e20000000800 */
[----:B------:R-:W-:Y:S01]  /*da10*/  MOV R184, R46 ;  /* 0x0000002e00b87202 */ /* 0x000fe20000000f00 */
[----:B------:R-:W-:Y:S01]  /*da20*/  FMUL.FTZ R46, R0, R198 ;  /* 0x000000c6002e7220 */ /* 0x000fe20000410000 */
[----:B------:R-:W-:Y:S01]  /*da30*/  MOV R159, R160 ;  /* 0x000000a0009f7202 */ /* 0x000fe20000000f00 */
[C---:B------:R-:W-:Y:S06]  /*da40*/  HMMA.16816.F32 R40, R172.reuse, R56, R40 ;  /* 0x00000038ac28723c */ /* 0x040fec0000001828 */
[----:B------:R-:W-:Y:S01]  /*da50*/  MUFU.EX2 R194, R194 ;  /* 0x000000c200c27308 */ /* 0x000fe20000000800 */
[----:B------:R-:W-:Y:S01]  /*da60*/  MOV R198, R190 ;  /* 0x000000be00c67202 */ /* 0x000fe20000000f00 */
[-C--:B------:R-:W-:Y:S03]  /*da70*/  HMMA.16816.F32 R44, R172, R58.reuse, R44 ;  /* 0x0000003aac2c723c */ /* 0x080fe6000000182c */
[C---:B------:R-:W-:Y:S03]  /*da80*/  FMUL.FTZ R56, R2.reuse, R200 ;  /* 0x000000c802387220 */ /* 0x040fe60000410000 */
[C---:B------:R-:W-:Y:S02]  /*da90*/  HMMA.16816.F32 R48, R140.reuse, R58, R48 ;  /* 0x0000003a8c30723c */ /* 0x040fe40000001830 */
[----:B------:R-:W-:Y:S03]  /*daa0*/  MUFU.EX2 R184, R184 ;  /* 0x000000b800b87308 */ /* 0x000fe60000000800 */
[----:B------:R-:W-:Y:S01]  /*dab0*/  FMUL.FTZ R57, R2, R201 ;  /* 0x000000c902397220 */ /* 0x000fe20000410000 */
[-C--:B------:R-:W-:Y:S06]  /*dac0*/  HMMA.16816.F32 R52, R140, R148.reuse, R52 ;  /* 0x000000948c34723c */ /* 0x080fec0000001834 */
[----:B------:R-:W-:Y:S01]  /*dad0*/  MUFU.EX2 R201, R212 ;  /* 0x000000d400c97308 */ /* 0x000fe20000000800 */
[C---:B------:R-:W-:Y:S01]  /*dae0*/  FMUL.FTZ R58, R0.reuse, R202 ;  /* 0x000000ca003a7220 */ /* 0x040fe20000410000 */
[----:B------:R-:W-:Y:S03]  /*daf0*/  FMUL.FTZ R59, R0, R203 ;  /* 0x000000cb003b7220 */ /* 0x000fe60000410000 */
[--C-:B-1----:R-:W-:Y:S01]  /*db00*/  FFMA.FTZ R3, R249, UR4, -R138.reuse ;  /* 0x00000004f9037c23 */ /* 0x102fe2000801088a */
[----:B------:R-:W-:Y:S04]  /*db10*/  MOV R203, R155 ;  /* 0x0000009b00cb7202 */ /* 0x000fe80000000f00 */
[----:B------:R1:W-:Y:S01]  /*db20*/  MUFU.EX2 R193, R3 ;  /* 0x0000000300c17308 */ /* 0x0003e20000000800 */
[----:B------:R-:W-:Y:S01]  /*db30*/  MOV R202, R154 ;  /* 0x0000009a00ca7202 */ /* 0x000fe20000000f00 */
[C---:B------:R-:W-:Y:S01]  /*db40*/  HMMA.16816.F32 R56, R172.reuse, R148, R56 ;  /* 0x00000094ac38723c */ /* 0x040fe20000001838 */
[----:B------:R-:W2:Y:S03]  /*db50*/  LDL.LU R148, [R1+0x8] ;  /* 0x0000080001947983 */ /* 0x000ea60000300800 */
[----:B------:R-:W-:Y:S01]  /*db60*/  MOV R200, R153 ;  /* 0x0000009900c87202 */ /* 0x000fe20000000f00 */
[--C-:B------:R-:W-:Y:S01]  /*db70*/  FFMA.FTZ R249, R245, UR4, -R138.reuse ;  /* 0x00000004f5f97c23 */ /* 0x100fe2000801088a */
[-C--:B------:R-:W-:Y:S01]  /*db80*/  HMMA.16816.F32 R60, R172, R150.reuse, R60 ;  /* 0x00000096ac3c723c */ /* 0x080fe2000000183c */
[----:B------:R-:W-:Y:S01]  /*db90*/  LDSM.16.MT88.4 R152, [R226+0xc800] ;  /* 0x00c80000e298783b */ /* 0x000fe20000004200 */
[----:B------:R-:W4:Y:S03]  /*dba0*/  MUFU.EX2 R204, R202 ;  /* 0x000000ca00cc7308 */ /* 0x000f260000000800 */
[----:B------:R-:W-:Y:S01]  /*dbb0*/  MOV R190, R189 ;  /* 0x000000bd00be7202 */ /* 0x000fe20000000f00 */
[C---:B------:R-:W-:Y:S03]  /*dbc0*/  HMMA.16816.F32 R64, R140.reuse, R150, R64 ;  /* 0x000000968c40723c */ /* 0x040fe60000001840 */
[----:B-1----:R-:W2:Y:S03]  /*dbd0*/  LDL.LU R3, [R1+0xc] ;  /* 0x00000c0001037983 */ /* 0x002ea60000300800 */
[----:B------:R-:W1:Y:S01]  /*dbe0*/  MUFU.EX2 R189, R215 ;  /* 0x000000d700bd7308 */ /* 0x000e620000000800 */
[--C-:B------:R-:W-:Y:S01]  /*dbf0*/  FFMA.FTZ R245, R137, UR4, -R138.reuse ;  /* 0x0000000489f57c23 */ /* 0x100fe2000801088a */
[-C--:B---3--:R-:W-:Y:S03]  /*dc00*/  HMMA.16816.F32 R68, R140, R144.reuse, R68 ;  /* 0x000000908c44723c */ /* 0x088fe60000001844 */
[----:B------:R-:W-:Y:S03]  /*dc10*/  MOV R199, R198 ;  /* 0x000000c600c77202 */ /* 0x000fe60000000f00 */
[C---:B------:R-:W-:Y:S02]  /*dc20*/  HMMA.16816.F32 R72, R172.reuse, R144, R72 ;  /* 0x00000090ac48723c */ /* 0x040fe40000001848 */
[----:B------:R-:W-:Y:S03]  /*dc30*/  MUFU.EX2 R190, R190 ;  /* 0x000000be00be7308 */ /* 0x000fe60000000800 */
[----:B----4-:R-:W-:Y:S01]  /*dc40*/  F2FP.F16.F32.PACK_AB R137, R188, R204 ;  /* 0x000000ccbc89723e */ /* 0x010fe200000000ff */
[-C--:B------:R-:W-:Y:S06]  /*dc50*/  HMMA.16816.F32 R76, R172, R146.reuse, R76 ;  /* 0x00000092ac4c723c */ /* 0x080fec000000184c */
[----:B------:R-:W-:Y:S01]  /*dc60*/  MUFU.EX2 R202, R179 ;  /* 0x000000b300ca7308 */ /* 0x000fe20000000800 */
[----:B------:R-:W-:Y:S01]  /*dc70*/  MOV R198, R187 ;  /* 0x000000bb00c67202 */ /* 0x000fe20000000f00 */
[C---:B------:R-:W-:Y:S01]  /*dc80*/  HMMA.16816.F32 R80, R140.reuse, R146, R80 ;  /* 0x000000928c50723c */ /* 0x040fe20000001850 */
[----:B------:R-:W3:Y:S07]  /*dc90*/  LDSM.16.MT88.4 R144, [R226+0xe000] ;  /* 0x00e00000e290783b */ /* 0x000eee0000004200 */
[----:B------:R-:W-:Y:S10]  /*dca0*/  MUFU.EX2 R245, R245 ;  /* 0x000000f500f57308 */ /* 0x000ff40000000800 */
[----:B------:R-:W-:Y:S10]  /*dcb0*/  MUFU.EX2 R251, R177 ;  /* 0x000000b100fb7308 */ /* 0x000ff40000000800 */
[----:B------:R-:W-:Y:S01]  /*dcc0*/  MUFU.EX2 R249, R249 ;  /* 0x000000f900f97308 */ /* 0x000fe20000000800 */
[-C--:B---3--:R-:W-:Y:S06]  /*dcd0*/  HMMA.16816.F32 R84, R140, R144.reuse, R84 ;  /* 0x000000908c54723c */ /* 0x088fec0000001854 */
[C---:B------:R-:W-:Y:S06]  /*dce0*/  HMMA.16816.F32 R88, R172.reuse, R144, R88 ;  /* 0x00000090ac58723c */ /* 0x040fec0000001858 */
[-C--:B------:R-:W-:Y:S06]  /*dcf0*/  HMMA.16816.F32 R92, R172, R146.reuse, R92 ;  /* 0x00000092ac5c723c */ /* 0x080fec000000185c */
[C---:B------:R-:W-:Y:S01]  /*dd00*/  HMMA.16816.F32 R96, R140.reuse, R146, R96 ;  /* 0x000000928c60723c */ /* 0x040fe20000001860 */
[----:B------:R-:W3:Y:S05]  /*dd10*/  LDSM.16.MT88.4 R144, [R228+0xe000] ;  /* 0x00e00000e490783b */ /* 0x000eea0000004200 */
[-C--:B---3--:R-:W-:Y:S06]  /*dd20*/  HMMA.16816.F32 R100, R140, R144.reuse, R100 ;  /* 0x000000908c64723c */ /* 0x088fec0000001864 */
[C---:B------:R-:W-:Y:S06]  /*dd30*/  HMMA.16816.F32 R104, R172.reuse, R144, R104 ;  /* 0x00000090ac68723c */ /* 0x040fec0000001868 */
[-C--:B------:R-:W-:Y:S06]  /*dd40*/  HMMA.16816.F32 R108, R172, R146.reuse, R108 ;  /* 0x00000092ac6c723c */ /* 0x080fec000000186c */
[C---:B------:R-:W-:Y:S01]  /*dd50*/  HMMA.16816.F32 R112, R140.reuse, R146, R112 ;  /* 0x000000928c70723c */ /* 0x040fe20000001870 */
[----:B------:R-:W3:Y:S05]  /*dd60*/  LDSM.16.MT88.4 R144, [R227+0xe000] ;  /* 0x00e00000e390783b */ /* 0x000eea0000004200 */
[-C--:B---3--:R-:W-:Y:S06]  /*dd70*/  HMMA.16816.F32 R116, R140, R144.reuse, R116 ;  /* 0x000000908c74723c */ /* 0x088fec0000001874 */
[C---:B------:R-:W-:Y:S06]  /*dd80*/  HMMA.16816.F32 R120, R172.reuse, R144, R120 ;  /* 0x00000090ac78723c */ /* 0x040fec0000001878 */
[-C--:B------:R-:W-:Y:S01]  /*dd90*/  HMMA.16816.F32 R124, R172, R146.reuse, R124 ;  /* 0x00000092ac7c723c */ /* 0x080fe2000000187c */
[----:B------:R3:W-:Y:S04]  /*dda0*/  MUFU.EX2 R172, R200 ;  /* 0x000000c800ac7308 */ /* 0x0007e80000000800 */
[----:B------:R-:W-:Y:S01]  /*ddb0*/  F2FP.F16.F32.PACK_AB R144, R168, R164 ;  /* 0x000000a4a890723e */ /* 0x000fe200000000ff */
[----:B------:R-:W-:Y:S05]  /*ddc0*/  HMMA.16816.F32 R128, R140, R146, R128 ;  /* 0x000000928c80723c */ /* 0x000fea0000001880 */
[----:B------:R-:W4:Y:S01]  /*ddd0*/  MUFU.EX2 R173, R203 ;  /* 0x000000cb00ad7308 */ /* 0x000f220000000800 */
[----:B------:R-:W-:Y:S02]  /*dde0*/  F2FP.F16.F32.PACK_AB R145, R193, R165 ;  /* 0x000000a5c191723e */ /* 0x000fe400000000ff */
[----:B------:R-:W-:Y:S03]  /*ddf0*/  F2FP.F16.F32.PACK_AB R142, R192, R224 ;  /* 0x000000e0c08e723e */ /* 0x000fe600000000ff */
[----:B------:R-:W-:Y:S04]  /*de00*/  F2FP.F16.F32.PACK_AB R140, R166, R162 ;  /* 0x000000a2a68c723e */ /* 0x000fe800000000ff */
[----:B------:R-:W-:Y:S01]  /*de10*/  MUFU.EX2 R203, R181 ;  /* 0x000000b500cb7308 */ /* 0x000fe20000000800 */
[----:B------:R-:W-:Y:S02]  /*de20*/  F2FP.F16.F32.PACK_AB R141, R167, R163 ;  /* 0x000000a3a78d723e */ /* 0x000fe400000000ff */
[----:B------:R-:W-:Y:S02]  /*de30*/  F2FP.F16.F32.PACK_AB R143, R197, R201 ;  /* 0x000000c9c58f723e */ /* 0x000fe400000000ff */
[----:B-1----:R-:W-:Y:S02]  /*de40*/  F2FP.F16.F32.PACK_AB R146, R196, R189 ;  /* 0x000000bdc492723e */ /* 0x002fe400000000ff */
[----:B---3--:R-:W-:Y:S02]  /*de50*/  MOV R200, R191 ;  /* 0x000000bf00c87202 */ /* 0x008fe40000000f00 */
[----:B----4-:R-:W-:Y:S01]  /*de60*/  F2FP.F16.F32.PACK_AB R136, R173, R194 ;  /* 0x000000c2ad88723e */ /* 0x010fe200000000ff */
[----:B--2---:R-:W-:Y:S01]  /*de70*/  FFMA.FTZ R160, R2, R148, R139 ;  /* 0x0000009402a07223 */ /* 0x004fe2000001008b */
[--C-:B------:R-:W-:Y:S01]  /*de80*/  FFMA.FTZ R2, R186, UR4, -R138.reuse ;  /* 0x00000004ba027c23 */ /* 0x100fe2000801088a */
[----:B------:R-:W1:Y:S01]  /*de90*/  LDSM.16.MT88.4 R148, [R225+0xc800] ;  /* 0x00c80000e194783b */ /* 0x000e620000004200 */
[----:B------:R-:W-:Y:S02]  /*dea0*/  FFMA.FTZ R139, R158, UR4, -R138 ;  /* 0x000000049e8b7c23 */ /* 0x000fe4000801088a */
[----:B------:R2:W-:Y:S10]  /*deb0*/  MUFU.EX2 R186, R2 ;  /* 0x0000000200ba7308 */ /* 0x0005f40000000800 */
[----:B------:R3:W-:Y:S01]  /*dec0*/  MUFU.EX2 R187, R139 ;  /* 0x0000008b00bb7308 */ /* 0x0007e20000000800 */
[----:B------:R-:W-:Y:S01]  /*ded0*/  FFMA.FTZ R208, R0, R3, R208 ;  /* 0x0000000300d07223 */ /* 0x000fe200000100d0 */
[--C-:B------:R-:W-:Y:S01]  /*dee0*/  FFMA.FTZ R3, R157, UR4, -R138.reuse ;  /* 0x000000049d037c23 */ /* 0x100fe2000801088a */
[--C-:B------:R-:W-:Y:S07]  /*def0*/  FFMA.FTZ R0, R185, UR4, -R138.reuse ;  /* 0x00000004b9007c23 */ /* 0x100fee000801088a */
[----:B------:R4:W-:Y:S01]  /*df00*/  MUFU.EX2 R174, R0 ;  /* 0x0000000000ae7308 */ /* 0x0009e20000000800 */
[--C-:B--2---:R-:W-:Y:S09]  /*df10*/  FFMA.FTZ R2, R252, UR4, -R138.reuse ;  /* 0x00000004fc027c23 */ /* 0x104ff2000801088a */
[----:B------:R-:W2:Y:S01]  /*df20*/  MUFU.EX2 R195, R2 ;  /* 0x0000000200c37308 */ /* 0x000ea20000000800 */
[----:B---3--:R-:W-:Y:S09]  /*df30*/  F2FP.F16.F32.PACK_AB R139, R170, R184 ;  /* 0x000000b8aa8b723e */ /* 0x008ff200000000ff */
[----:B------:R-:W-:Y:S01]  /*df40*/  MUFU.EX2 R185, R171 ;  /* 0x000000ab00b97308 */ /* 0x000fe20000000800 */
[----:B----4-:R-:W-:Y:S01]  /*df50*/  FFMA.FTZ R0, R159, UR4, -R138 ;  /* 0x000000049f007c23 */ /* 0x010fe2000801088a */
[----:B------:R-:W-:Y:S01]  /*df60*/  F2FP.F16.F32.PACK_AB R138, R169, R172 ;  /* 0x000000aca98a723e */ /* 0x000fe200000000ff */
[-C--:B-1----:R-:W-:Y:S07]  /*df70*/  HMMA.16816.F32 R4, R140, R148.reuse, R4 ;  /* 0x000000948c04723c */ /* 0x082fee0000001804 */
[----:B------:R-:W-:Y:S01]  /*df80*/  MUFU.EX2 R171, R229 ;  /* 0x000000e500ab7308 */ /* 0x000fe20000000800 */
[----:B--2---:R-:W-:Y:S03]  /*df90*/  F2FP.F16.F32.PACK_AB R147, R195, R186 ;  /* 0x000000bac393723e */ /* 0x004fe600000000ff */
[----:B------:R-:W-:Y:S02]  /*dfa0*/  FADD.FTZ R2, R246, R156 ;  /* 0x0000009cf6027221 */ /* 0x000fe40000010000 */
[----:B------:R-:W-:Y:S02]  /*dfb0*/  LDSM.16.MT88.4 R156, [R226+0xd000] ;  /* 0x00d00000e29c783b */ /* 0x000fe40000004200 */
[C---:B------:R-:W-:Y:S02]  /*dfc0*/  HMMA.16816.F32 R8, R144.reuse, R148, R8 ;  /* 0x000000949008723c */ /* 0x040fe40000001808 */
[----:B------:R1:W2:Y:S02]  /*dfd0*/  MUFU.EX2 R229, R3 ;  /* 0x0000000300e57308 */ /* 0x0002a40000000800 */
[----:B------:R-:W-:Y:S02]  /*dfe0*/  FADD.FTZ R2, R250, R2 ;  /* 0x00000002fa027221 */ /* 0x000fe40000010000 */
[-C--:B------:R-:W-:Y:S06]  /*dff0*/  HMMA.16816.F32 R12, R144, R150.reuse, R12 ;  /* 0x00000096900c723c */ /* 0x080fec000000180c */
[----:B------:R-:W-:Y:S01]  /*e000*/  MUFU.EX2 R246, R234 ;  /* 0x000000ea00f67308 */ /* 0x000fe20000000800 */
[----:B------:R-:W-:Y:S01]  /*e010*/  FADD.FTZ R2, R233, R2 ;  /* 0x00000002e9027221 */ /* 0x000fe20000010000 */
[C---:B------:R-:W-:Y:S01]  /*e020*/  HMMA.16816.F32 R16, R140.reuse, R150, R16 ;  /* 0x000000968c10723c */ /* 0x040fe20000001810 */
[----:B------:R-:W3:Y:S07]  /*e030*/  LDSM.16.MT88.4 R148, [R228+0xc800] ;  /* 0x00c80000e494783b */ /* 0x000eee0000004200 */
[----:B------:R4:W2:Y:S01]  /*e040*/  MUFU.EX2 R191, R0 ;  /* 0x0000000000bf7308 */ /* 0x0008a20000000800 */
[-C--:B------:R-:W-:Y:S03]  /*e050*/  HMMA.16816.F32 R20, R140, R152.reuse, R20 ;  /* 0x000000988c14723c */ /* 0x080fe60000001814 */
[----:B-1----:R-:W-:Y:S03]  /*e060*/  FADD.FTZ R3, R200, R161 ;  /* 0x000000a1c8037221 */ /* 0x002fe60000010000 */
[C---:B------:R-:W-:Y:S03]  /*e070*/  HMMA.16816.F32 R24, R144.reuse, R152, R24 ;  /* 0x000000989018723c */ /* 0x040fe60000001818 */
[----:B------:R-:W-:Y:S02]  /*e080*/  MUFU.EX2 R252, R199 ;  /* 0x000000c700fc7308 */ /* 0x000fe40000000800 */
[----:B------:R-:W-:Y:S01]  /*e090*/  FADD.FTZ R161, R247, R3 ;  /* 0x00000003f7a17221 */ /* 0x000fe20000010000 */
[-C--:B------:R-:W-:Y:S07]  /*e0a0*/  HMMA.16816.F32 R28, R144, R154.reuse, R28 ;  /* 0x0000009a901c723c */ /* 0x080fee000000181c */
[----:B------:R1:W-:Y:S01]  /*e0b0*/  MUFU.EX2 R247, R235 ;  /* 0x000000eb00f77308 */ /* 0x0003e20000000800 */
[----:B----4-:R-:W-:Y:S01]  /*e0c0*/  FADD.FTZ R0, R217, R160 ;  /* 0x000000a0d9007221 */ /* 0x010fe20000010000 */
[C---:B------:R-:W-:Y:S01]  /*e0d0*/  HMMA.16816.F32 R32, R140.reuse, R154, R32 ;  /* 0x0000009a8c20723c */ /* 0x040fe20000001820 */
[----:B------:R-:W4:Y:S03]  /*e0e0*/  LDSM.16.MT88.4 R152, [R227+0xc800] ;  /* 0x00c80000e398783b */ /* 0x000f260000004200 */
[----:B------:R-:W-:Y:S01]  /*e0f0*/  FADD.FTZ R3, R211, R0 ;  /* 0x00000000d3037221 */ /* 0x000fe20000010000 */
[----:B------:R-:W-:Y:S03]  /*e100*/  FADD.FTZ R160, R214, R208 ;  /* 0x000000d0d6a07221 */ /* 0x000fe60000010000 */
[----:B------:R-:W2:Y:S03]  /*e110*/  MUFU.EX2 R199, R198 ;  /* 0x000000c600c77308 */ /* 0x000ea60000000800 */
[----:B------:R-:W-:Y:S01]  /*e120*/  FADD.FTZ R2, R162, R2 ;  /* 0x00000002a2027221 */ /* 0x000fe20000010000 */
[----:B------:R-:W-:Y:S01]  /*e130*/  LDSM.16.MT88.4 R208, [R227+0xd800] ;  /* 0x00d80000e3d0783b */ /* 0x000fe20000004200 */
[----:B------:R-:W-:Y:S01]  /*e140*/  FADD.FTZ R0, R223, R160 ;  /* 0x000000a0df007221 */ /* 0x000fe20000010000 */
[----:B------:R-:W-:Y:S01]  /*e150*/  FADD.FTZ R3, R231, R3 ;  /* 0x00000003e7037221 */ /* 0x000fe20000010000 */
[----:B------:R-:W-:Y:S01]  /*e160*/  FADD.FTZ R160, R232, R161 ;  /* 0x000000a1e8a07221 */ /* 0x000fe20000010000 */
[-C--:B------:R-:W-:Y:S01]  /*e170*/  MOV R162, R174.reuse ;  /* 0x000000ae00a27202 */ /* 0x080fe20000000f00 */
[----:B------:R-:W-:Y:S01]  /*e180*/  FADD.FTZ R0, R230, R0 ;  /* 0x00000000e6007221 */ /* 0x000fe20000010000 */
[----:B------:R-:W-:Y:S01]  /*e190*/  FADD.FTZ R2, R166, R2 ;  /* 0x00000002a6027221 */ /* 0x000fe20000010000 */
[-C--:B---3--:R-:W-:Y:S01]  /*e1a0*/  HMMA.16816.F32 R36, R140, R148.reuse, R36 ;  /* 0x000000948c24723c */ /* 0x088fe20000001824 */
[----:B------:R-:W-:Y:S01]  /*e1b0*/  LDSM.16.MT88.4 R212, [R225+0xf800] ;  /* 0x00f80000e1d4783b */ /* 0x000fe20000004200 */
[----:B------:R-:W-:Y:S01]  /*e1c0*/  MUFU.EX2 R200, R183 ;  /* 0x000000b700c87308 */ /* 0x000fe20000000800 */
[----:B------:R-:W-:Y:S01]  /*e1d0*/  FADD.FTZ R2, R224, R2 ;  /* 0x00000002e0027221 */ /* 0x000fe20000010000 */
[----:B------:R-:W-:Y:S01]  /*e1e0*/  FADD.FTZ R3, R164, R3 ;  /* 0x00000003a4037221 */ /* 0x000fe20000010000 */
[----:B------:R-:W-:Y:S01]  /*e1f0*/  FADD.FTZ R160, R163, R160 ;  /* 0x000000a0a3a07221 */ /* 0x000fe20000010000 */
[C---:B------:R-:W-:Y:S03]  /*e200*/  HMMA.16816.F32 R40, R144.reuse, R148, R40 ;  /* 0x000000949028723c */ /* 0x040fe60000001828 */
[----:B------:R-:W-:Y:S03]  /*e210*/  LDSM.16.MT88.4 R216, [R226+0xf800] ;  /* 0x00f80000e2d8783b */ /* 0x000fe60000004200 */
[----:B------:R-:W3:Y:S01]  /*e220*/  MUFU.EX2 R198, R182 ;  /* 0x000000b600c67308 */ /* 0x000ee20000000800 */
[----:B------:R-:W-:Y:S01]  /*e230*/  FADD.FTZ R3, R168, R3 ;  /* 0x00000003a8037221 */ /* 0x000fe20000010000 */
[-C--:B------:R-:W-:Y:S03]  /*e240*/  HMMA.16816.F32 R44, R144, R150.reuse, R44 ;  /* 0x00000096902c723c */ /* 0x080fe6000000182c */
[----:B------:R-:W-:Y:S03]  /*e250*/  LDSM.16.MT88.4 R220, [R228+0xf800] ;  /* 0x00f80000e4dc783b */ /* 0x000fe60000004200 */
[C---:B------:R-:W-:Y:S02]  /*e260*/  HMMA.16816.F32 R48, R140.reuse, R150, R48 ;  /* 0x000000968c30723c */ /* 0x040fe40000001830 */
[----:B------:R-:W3:Y:S03]  /*e270*/  MUFU.EX2 R250, R176 ;  /* 0x000000b000fa7308 */ /* 0x000ee60000000800 */
[----:B------:R-:W-:Y:S01]  /*e280*/  FADD.FTZ R161, R167, R160 ;  /* 0x000000a0a7a17221 */ /* 0x000fe20000010000 */
[-C--:B----4-:R-:W-:Y:S01]  /*e290*/  HMMA.16816.F32 R52, R140, R152.reuse, R52 ;  /* 0x000000988c34723c */ /* 0x090fe20000001834 */
[----:B------:R-:W4:Y:S04]  /*e2a0*/  LDSM.16.MT88.4 R148, [R225+0xe800] ;  /* 0x00e80000e194783b */ /* 0x000f280000004200 */
[----:B------:R-:W-:Y:S01]  /*e2b0*/  FADD.FTZ R0, R165, R0 ;  /* 0x00000000a5007221 */ /* 0x000fe20000010000 */
[C---:B------:R-:W-:Y:S03]  /*e2c0*/  HMMA.16816.F32 R56, R144.reuse, R152, R56 ;  /* 0x000000989038723c */ /* 0x040fe60000001838 */
[----:B-1----:R1:W5:Y:S03]  /*e2d0*/  LDL.LU R235, [R1+0x74] ;  /* 0x0000740001eb7983 */ /* 0x0023660000300800 */
[-C--:B------:R-:W-:Y:S01]  /*e2e0*/  HMMA.16816.F32 R60, R144, R154.reuse, R60 ;  /* 0x0000009a903c723c */ /* 0x080fe2000000183c */
[----:B------:R1:W5:Y:S04]  /*e2f0*/  LDL.LU R234, [R1+0x70] ;  /* 0x0000700001ea7983 */ /* 0x0003680000300800 */
[----:B------:R1:W5:Y:S01]  /*e300*/  LDL.LU R233, [R1+0x6c] ;  /* 0x00006c0001e97983 */ /* 0x0003620000300800 */
[C---:B------:R-:W-:Y:S03]  /*e310*/  HMMA.16816.F32 R64, R140.reuse, R154, R64 ;  /* 0x0000009a8c40723c */ /* 0x040fe60000001840 */
[----:B------:R-:W2:Y:S08]  /*e320*/  LDSM.16.MT88.4 R152, [R226+0xe800] ;  /* 0x00e80000e298783b */ /* 0x000eb00000004200 */
[----:B------:R1:W5:Y:S04]  /*e330*/  LDL.LU R232, [R1+0x68] ;  /* 0x0000680001e87983 */ /* 0x0003680000300800 */
[----:B------:R1:W5:Y:S04]  /*e340*/  LDL.LU R231, [R1+0x64] ;  /* 0x0000640001e77983 */ /* 0x0003680000300800 */
[----:B------:R1:W5:Y:S01]  /*e350*/  LDL.LU R230, [R1+0x60] ;  /* 0x0000600001e67983 */ /* 0x0003620000300800 */
[-C--:B----4-:R-:W-:Y:S06]  /*e360*/  HMMA.16816.F32 R68, R140, R148.reuse, R68 ;  /* 0x000000948c44723c */ /* 0x090fec0000001844 */
[C---:B------:R-:W-:Y:S06]  /*e370*/  HMMA.16816.F32 R72, R144.reuse, R148, R72 ;  /* 0x000000949048723c */ /* 0x040fec0000001848 */
[-C--:B------:R-:W-:Y:S06]  /*e380*/  HMMA.16816.F32 R76, R144, R150.reuse, R76 ;  /* 0x00000096904c723c */ /* 0x080fec000000184c */
[C---:B------:R-:W-:Y:S01]  /*e390*/  HMMA.16816.F32 R80, R140.reuse, R150, R80 ;  /* 0x000000968c50723c */ /* 0x040fe20000001850 */
[----:B------:R-:W4:Y:S05]  /*e3a0*/  LDSM.16.MT88.4 R148, [R228+0xe800] ;  /* 0x00e80000e494783b */ /* 0x000f2a0000004200 */
        /* <DEDUP_REMOVED lines=10> */
[-C--:B--2---:R-:W-:Y:S06]  /*e450*/  HMMA.16816.F32 R116, R140, R152.reuse, R116 ;  /* 0x000000988c74723c */ /* 0x084fec0000001874 */
[C---:B------:R-:W-:Y:S06]  /*e460*/  HMMA.16816.F32 R120, R144.reuse, R152, R120 ;  /* 0x000000989078723c */ /* 0x040fec0000001878 */
[-C--:B------:R-:W-:Y:S01]  /*e470*/  HMMA.16816.F32 R124, R144, R154.reuse, R124 ;  /* 0x0000009a907c723c */ /* 0x080fe2000000187c */
[----:B------:R-:W2:Y:S05]  /*e480*/  LDSM.16.MT88.4 R144, [R228+0xd000] ;  /* 0x00d00000e490783b */ /* 0x000eaa0000004200 */
[----:B------:R-:W-:Y:S03]  /*e490*/  HMMA.16816.F32 R128, R140, R154, R128 ;  /* 0x0000009a8c80723c */ /* 0x000fe60000001880 */
[----:B------:R-:W3:Y:S04]  /*e4a0*/  LDSM.16.MT88.4 R152, [R227+0xd000] ;  /* 0x00d00000e398783b */ /* 0x000ee80000004200 */
[----:B------:R-:W-:Y:S04]  /*e4b0*/  F2FP.F16.F32.PACK_AB R143, R229, R187 ;  /* 0x000000bbe58f723e */ /* 0x000fe800000000ff */
[----:B------:R-:W-:Y:S02]  /*e4c0*/  F2FP.F16.F32.PACK_AB R140, R190, R205 ;  /* 0x000000cdbe8c723e */ /* 0x000fe400000000ff */
[----:B------:R-:W-:Y:S02]  /*e4d0*/  F2FP.F16.F32.PACK_AB R141, R191, R174 ;  /* 0x000000aebf8d723e */ /* 0x000fe400000000ff */
[----:B------:R-:W-:Y:S01]  /*e4e0*/  F2FP.F16.F32.PACK_AB R142, R171, R185 ;  /* 0x000000b9ab8e723e */ /* 0x000fe200000000ff */
[-C--:B----4-:R-:W-:Y:S06]  /*e4f0*/  HMMA.16816.F32 R4, R136, R148.reuse, R4 ;  /* 0x000000948804723c */ /* 0x090fec0000001804 */
        /* <DEDUP_REMOVED lines=19> */
[-C--:B----4-:R-:W-:Y:S06]  /*e630*/  HMMA.16816.F32 R68, R136, R148.reuse, R68 ;  /* 0x000000948844723c */ /* 0x090fec0000001844 */
[C---:B------:R-:W-:Y:S06]  /*e640*/  HMMA.16816.F32 R72, R140.reuse, R148, R72 ;  /* 0x000000948c48723c */ /* 0x040fec0000001848 */
[-C--:B------:R-:W-:Y:S06]  /*e650*/  HMMA.16816.F32 R76, R140, R150.reuse, R76 ;  /* 0x000000968c4c723c */ /* 0x080fec000000184c */
[C---:B------:R-:W-:Y:S01]  /*e660*/  HMMA.16816.F32 R80, R136.reuse, R150, R80 ;  /* 0x000000968850723c */ /* 0x040fe20000001850 */
[----:B------:R-:W-:Y:S05]  /*e670*/  LDSM.16.MT88.4 R148, [R228+0xd800] ;  /* 0x00d80000e494783b */ /* 0x000fea0000004200 */
[-C--:B-1----:R-:W-:Y:S06]  /*e680*/  HMMA.16816.F32 R84, R136, R156.reuse, R84 ;  /* 0x0000009c8854723c */ /* 0x082fec0000001854 */
        /* <DEDUP_REMOVED lines=11> */
[-C--:B------:R-:W-:Y:S05]  /*e740*/  HMMA.16816.F32 R124, R140, R154.reuse, R124 ;  /* 0x0000009a8c7c723c */ /* 0x080fea000000187c */
[----:B------:R-:W-:Y:S01]  /*e750*/  MOV R153, R173 ;  /* 0x000000ad00997202 */ /* 0x000fe20000000f00 */
[----:B------:R-:W-:Y:S05]  /*e760*/  HMMA.16816.F32 R128, R136, R154, R128 ;  /* 0x0000009a8880723c */ /* 0x000fea0000001880 */
[----:B------:R-:W-:Y:S02]  /*e770*/  MOV R152, R172 ;  /* 0x000000ac00987202 */ /* 0x000fe40000000f00 */
[----:B------:R-:W-:Y:S04]  /*e780*/  F2FP.F16.F32.PACK_AB R136, R199, R252 ;  /* 0x000000fcc788723e */ /* 0x000fe800000000ff */
[----:B------:R-:W-:Y:S02]  /*e790*/  F2FP.F16.F32.PACK_AB R137, R198, R200 ;  /* 0x000000c8c689723e */ /* 0x000fe400000000ff */
[----:B------:R-:W-:Y:S02]  /*e7a0*/  F2FP.F16.F32.PACK_AB R138, R206, R203 ;  /* 0x000000cbce8a723e */ /* 0x000fe400000000ff */
[----:B------:R-:W-:Y:S02]  /*e7b0*/  F2FP.F16.F32.PACK_AB R139, R207, R202 ;  /* 0x000000cacf8b723e */ /* 0x000fe400000000ff */
[----:B------:R-:W-:Y:S02]  /*e7c0*/  F2FP.F16.F32.PACK_AB R140, R250, R251 ;  /* 0x000000fbfa8c723e */ /* 0x000fe400000000ff */
[----:B------:R-:W-:Y:S02]  /*e7d0*/  F2FP.F16.F32.PACK_AB R141, R248, R249 ;  /* 0x000000f9f88d723e */ /* 0x000fe400000000ff */
[----:B------:R-:W-:Y:S01]  /*e7e0*/  F2FP.F16.F32.PACK_AB R142, R246, R247 ;  /* 0x000000f7f68e723e */ /* 0x000fe200000000ff */
[-C--:B-1----:R-:W-:Y:S01]  /*e7f0*/  HMMA.16816.F32 R172, R136, R156.reuse, R4 ;  /* 0x0000009c88ac723c */ /* 0x082fe20000001804 */
[----:B------:R-:W1:Y:S02]  /*e800*/  LDSM.16.MT88.4 R4, [R227+0xf800] ;  /* 0x00f80000e304783b */ /* 0x000e640000004200 */
[----:B------:R-:W-:Y:S07]  /*e810*/  F2FP.F16.F32.PACK_AB R143, R244, R245 ;  /* 0x000000f5f48f723e */ /* 0x000fee00000000ff */
[C---:B------:R-:W-:Y:S06]  /*e820*/  HMMA.16816.F32 R176, R140.reuse, R156, R8 ;  /* 0x0000009c8cb0723c */ /* 0x040fec0000001808 */
[-C--:B------:R-:W-:Y:S05]  /*e830*/  HMMA.16816.F32 R180, R140, R158.reuse, R12 ;  /* 0x0000009e8cb4723c */ /* 0x080fea000000180c */
[----:B------:R-:W-:Y:S01]  /*e840*/  MOV R11, R207 ;  /* 0x000000cf000b7202 */ /* 0x000fe20000000f00 */
[C---:B------:R-:W-:Y:S05]  /*e850*/  HMMA.16816.F32 R156, R136.reuse, R158, R16 ;  /* 0x0000009e889c723c */ /* 0x040fea0000001810 */
[----:B------:R-:W-:Y:S02]  /*e860*/  MOV R9, R189 ;  /* 0x000000bd00097202 */ /* 0x000fe40000000f00 */
[----:B------:R-:W-:Y:S04]  /*e870*/  MOV R18, R171 ;  /* 0x000000ab00127202 */ /* 0x000fe80000000f00 */
[----:B------:R-:W-:Y:S01]  /*e880*/  MOV R17, R170 ;  /* 0x000000aa00117202 */ /* 0x000fe20000000f00 */
[----:B------:R-:W-:Y:S01]  /*e890*/  FADD.FTZ R9, R9, R3 ;  /* 0x0000000309097221 */ /* 0x000fe20000010000 */
[----:B------:R-:W-:Y:S02]  /*e8a0*/  MOV R16, R169 ;  /* 0x000000a900107202 */ /* 0x000fe40000000f00 */
[-C--:B--2---:R-:W-:Y:S03]  /*e8b0*/  HMMA.16816.F32 R168, R136, R144.reuse, R20 ;  /* 0x0000009088a8723c */ /* 0x084fe60000001814 */
[----:B------:R-:W-:Y:S02]  /*e8c0*/  MOV R12, R199 ;  /* 0x000000c7000c7202 */ /* 0x000fe40000000f00 */
[----:B------:R-:W-:Y:S02]  /*e8d0*/  MOV R13, R198 ;  /* 0x000000c6000d7202 */ /* 0x000fe40000000f00 */
[----:B------:R-:W-:Y:S04]  /*e8e0*/  MOV R23, R187 ;  /* 0x000000bb00177202 */ /* 0x000fe80000000f00 */
        /* <DEDUP_REMOVED lines=9> */
[-C--:B------:R-:W-:Y:S03]  /*e980*/  HMMA.16816.F32 R188, R140, R146.reuse, R28 ;  /* 0x000000928cbc723c */ /* 0x080fe6000000181c */
[----:B------:R-:W-:Y:S02]  /*e990*/  MOV R27, R152 ;  /* 0x00000098001b7202 */ /* 0x000fe40000000f00 */
[----:B------:R-:W-:Y:S02]  /*e9a0*/  MOV R19, R200 ;  /* 0x000000c800137202 */ /* 0x000fe40000000f00 */
[----:B------:R-:W-:Y:S02]  /*e9b0*/  MOV R31, R153 ;  /* 0x00000099001f7202 */ /* 0x000fe40000000f00 */
[C---:B------:R-:W-:Y:S04]  /*e9c0*/  HMMA.16816.F32 R152, R136.reuse, R146, R32 ;  /* 0x000000928898723c */ /* 0x040fe80000001820 */
[----:B------:R-:W-:Y:S02]  /*e9d0*/  MOV R10, R206 ;  /* 0x000000ce000a7202 */ /* 0x000fe40000000f00 */
[-C--:B------:R-:W-:Y:S05]  /*e9e0*/  HMMA.16816.F32 R164, R136, R148.reuse, R36 ;  /* 0x0000009488a4723c */ /* 0x080fea0000001824 */
[----:B------:R-:W-:Y:S02]  /*e9f0*/  MOV R34, R195 ;  /* 0x000000c300227202 */ /* 0x000fe40000000f00 */
[----:B------:R-:W-:Y:S04]  /*ea00*/  MOV R37, R193 ;  /* 0x000000c100257202 */ /* 0x000fe80000000f00 */
[----:B------:R-:W-:Y:S01]  /*ea10*/  MOV R38, R161 ;  /* 0x000000a100267202 */ /* 0x000fe20000000f00 */
[----:B------:R-:W-:Y:S01]  /*ea20*/  FADD.FTZ R0, R37, R0 ;  /* 0x0000000025007221 */ /* 0x000fe20000010000 */
[----:B------:R-:W-:Y:S02]  /*ea30*/  MOV R35, R194 ;  /* 0x000000c200237202 */ /* 0x000fe40000000f00 */
[----:B------:R-:W-:Y:S02]  /*ea40*/  MOV R37, R38 ;  /* 0x0000002600257202 */ /* 0x000fe40000000f00 */
[----:B------:R-:W-:Y:S02]  /*ea50*/  MOV R38, R22 ;  /* 0x0000001600267202 */ /* 0x000fe40000000f00 */
[----:B------:R-:W-:Y:S02]  /*ea60*/  MOV R22, R23 ;  /* 0x0000001700167202 */ /* 0x000fe40000000f00 */
[----:B------:R-:W-:Y:S01]  /*ea70*/  MOV R23, R16 ;  /* 0x0000001000177202 */ /* 0x000fe20000000f00 */
[----:B------:R-:W-:Y:S01]  /*ea80*/  FADD.FTZ R3, R38, R0 ;  /* 0x0000000026037221 */ /* 0x000fe20000010000 */
[----:B------:R-:W-:Y:S02]  /*ea90*/  MOV R16, R17 ;  /* 0x0000001100107202 */ /* 0x000fe40000000f00 */
[----:B------:R-:W-:Y:S01]  /*eaa0*/  MOV R17, R18 ;  /* 0x0000001200117202 */ /* 0x000fe20000000f00 */
[----:B------:R-:W-:Y:S01]  /*eab0*/  FADD.FTZ R3, R34, R3 ;  /* 0x0000000322037221 */ /* 0x000fe20000010000 */
[----:B------:R-:W-:Y:S02]  /*eac0*/  MOV R18, R229 ;  /* 0x000000e500127202 */ /* 0x000fe40000000f00 */
[----:B------:R2:W5:Y:S01]  /*ead0*/  LDL.LU R229, [R1+0x5c] ;  /* 0x00005c0001e57983 */ /* 0x0005620000300800 */
[----:B------:R-:W-:Y:S02]  /*eae0*/  MOV R39, R192 ;  /* 0x000000c000277202 */ /* 0x000fe40000000f00 */
[C---:B------:R-:W-:Y:S01]  /*eaf0*/  HMMA.16816.F32 R192, R140.reuse, R148, R40 ;  /* 0x000000948cc0723c */ /* 0x040fe20000001828 */
[----:B------:R2:W5:Y:S03]  /*eb00*/  LDL.LU R224, [R1+0x58] ;  /* 0x0000580001e07983 */ /* 0x0005660000300800 */
[----:B------:R-:W-:Y:S01]  /*eb10*/  MOV R33, R196 ;  /* 0x000000c400217202 */ /* 0x000fe20000000f00 */
[----:B------:R-:W-:Y:S01]  /*eb20*/  FADD.FTZ R0, R39, R2 ;  /* 0x0000000227007221 */ /* 0x000fe20000010000 */
[----:B------:R-:W-:Y:S02]  /*eb30*/  MOV R32, R197 ;  /* 0x000000c500207202 */ /* 0x000fe40000000f00 */
[-C--:B------:R-:W-:Y:S03]  /*eb40*/  HMMA.16816.F32 R196, R140, R150.reuse, R44 ;  /* 0x000000968cc4723c */ /* 0x080fe6000000182c */
[----:B------:R-:W-:Y:S02]  /*eb50*/  MOV R30, R162 ;  /* 0x000000a2001e7202 */ /* 0x000fe40000000f00 */
[----:B------:R-:W-:Y:S01]  /*eb60*/  MOV R29, R205 ;  /* 0x000000cd001d7202 */ /* 0x000fe20000000f00 */
[C---:B------:R-:W-:Y:S05]  /*eb70*/  HMMA.16816.F32 R148, R136.reuse, R150, R48 ;  /* 0x000000968894723c */ /* 0x040fea0000001830 */
[----:B------:R-:W-:Y:S01]  /*eb80*/  FADD.FTZ R3, R30, R3 ;  /* 0x000000031e037221 */ /* 0x000fe20000010000 */
[-C--:B------:R-:W-:Y:S05]  /*eb90*/  HMMA.16816.F32 R160, R136, R208.reuse, R52 ;  /* 0x000000d088a0723c */ /* 0x080fea0000001834 */
[----:B------:R-:W-:Y:S02]  /*eba0*/  MOV R8, R201 ;  /* 0x000000c900087202 */ /* 0x000fe40000000f00 */
[C---:B------:R-:W-:Y:S04]  /*ebb0*/  HMMA.16816.F32 R200, R140.reuse, R208, R56 ;  /* 0x000000d08cc8723c */ /* 0x040fe80000001838 */
[----:B------:R-:W-:Y:S01]  /*ebc0*/  MOV R28, R204 ;  /* 0x000000cc001c7202 */ /* 0x000fe20000000f00 */
        /* <DEDUP_REMOVED lines=52> */
[----:B------:R2:W-:Y:S01]  /*ef10*/  STL [R1], R5 ;  /* 0x0000000501007387 */ /* 0x0005e20000100800 */
[----:B------:R-:W-:Y:S01]  /*ef20*/  FADD.FTZ R0, R244, R0 ;  /* 0x00000000f4007221 */ /* 0x000fe20000010000 */
[----:B------:R-:W-:Y:S02]  /*ef30*/  MOV R139, R134 ;  /* 0x00000086008b7202 */ /* 0x000fe40000000f00 */
[----:B------:R2:W-:Y:S01]  /*ef40*/  STL [R1+0x4], R3 ;  /* 0x0000040301007387 */ /* 0x0005e20000100800 */
[----:B------:R-:W-:Y:S02]  /*ef50*/  MOV R138, R135 ;  /* 0x00000087008a7202 */ /* 0x000fe40000000f00 */
[----:B------:R-:W-:Y:S01]  /*ef60*/  MOV R140, R133 ;  /* 0x00000085008c7202 */ /* 0x000fe20000000f00 */
[----:B------:R2:W-:Y:S04]  /*ef70*/  STL [R1+0x8], R2 ;  /* 0x0000080201007387 */ /* 0x0005e80000100800 */
[----:B------:R2:W-:Y:S01]  /*ef80*/  STL [R1+0xc], R0 ;  /* 0x00000c0001007387 */ /* 0x0005e20000100800 */
[----:B------:R-:W-:Y:S05]  /*ef90*/  @P0 BRA `(.L_x_454) ;  /* 0xffffffac00000947 */ /* 0x000fea000383ffff */
.L_x_453:
[----:B------:R-:W3:Y:S04]  /*efa0*/  LDL.LU R8, [R1] ;  /* 0x0000000001087983 */ /* 0x000ee80000300800 */
[----:B------:R-:W4:Y:S04]  /*efb0*/  LDL.LU R7, [R1+0x4] ;  /* 0x0000040001077983 */ /* 0x000f280000300800 */
[----:B------:R-:W4:Y:S04]  /*efc0*/  LDL.LU R6, [R1+0x8] ;  /* 0x0000080001067983 */ /* 0x000f280000300800 */
[----:B--2---:R-:W2:Y:S01]  /*efd0*/  LDL.LU R5, [R1+0xc] ;  /* 0x00000c0001057983 */ /* 0x004ea20000300800 */
[----:B------:R-:W1:Y:S01]  /*efe0*/  S2UR UR6, SR_CgaCtaId ;  /* 0x00000000000679c3 */ /* 0x000e620000008800 */
[----:B------:R-:W-:Y:S01]  /*eff0*/  UISETP.NE.AND UP0, UPT, UR13, -0x1, UPT ;  /* 0xffffffff0d00788c */ /* 0x000fe2000bf05270 */
[----:B------:R-:W-:Y:S01]  /*f000*/  MOV R67, 0x40 ;  /* 0x0000004000437802 */ /* 0x000fe20000000f00 */
[----:B------:R-:W2:Y:S01]  /*f010*/  S2R R11, SR_TID.X ;  /* 0x00000000000b7919 */ /* 0x000ea20000002100 */
[----:B------:R-:W1:Y:S08]  /*f020*/  S2R R140, SR_TID.X ;  /* 0x00000000008c7919 */ /* 0x000e700000002100 */
[----:B------:R-:W-:-:S02]  /*f030*/  @UP0 ULDC.64 UR4, c[0x0][0x298] ;  /* 0x0000a60000040ab9 */ /* 0x000fc40000000a00 */
[----:B------:R-:W-:-:S03]  /*f040*/  @UP0 UIMAD.WIDE.U32 UR8, UR13, UR4, URZ ;  /* 0x000000040d0802a5 */ /* 0x000fc6000f8e003f */
[----:B------:R-:W-:Y:S02]  /*f050*/  UMOV UR4, 0x400 ;  /* 0x0000040000047882 */ /* 0x000fe40000000000 */
[----:B-1----:R-:W-:Y:S02]  /*f060*/  ULEA UR4, UR6, UR4, 0x18 ;  /* 0x0000000406047291 */ /* 0x002fe4000f8ec03f */
[----:B------:R-:W-:Y:S01]  /*f070*/  @UP0 UIMAD UR6, UR13, UR5, UR9 ;  /* 0x000000050d0602a4 */ /* 0x000fe2000f8e0209 */
[----:B------:R-:W-:-:S04]  /*f080*/  SHF.R.S32.HI R139, RZ, 0x1f, R140 ;  /* 0x0000001fff8b7819 */ /* 0x000fc8000001148c */
[----:B------:R-:W-:Y:S01]  /*f090*/  LEA.HI R139, R139, R140, RZ, 0x3 ;  /* 0x0000008c8b8b7211 */ /* 0x000fe200078f18ff */
[----:B---3--:R-:W1:Y:S04]  /*f0a0*/  SHFL.BFLY PT, R2, R8, 0x2, 0x1f ;  /* 0x0c401f0008027f89 */ /* 0x008e6800000e0000 */
[----:B----4-:R-:W3:Y:S04]  /*f0b0*/  SHFL.BFLY PT, R3, R7, 0x2, 0x1f ;  /* 0x0c401f0007037f89 */ /* 0x010ee800000e0000 */
[----:B------:R-:W4:Y:S04]  /*f0c0*/  SHFL.BFLY PT, R0, R6, 0x2, 0x1f ;  /* 0x0c401f0006007f89 */ /* 0x000f2800000e0000 */
[----:B--2---:R-:W2:Y:S01]  /*f0d0*/  SHFL.BFLY PT, R4, R5, 0x2, 0x1f ;  /* 0x0c401f0005047f89 */ /* 0x004ea200000e0000 */
[----:B-1----:R-:W-:Y:S01]  /*f0e0*/  FADD.FTZ R2, R2, R8 ;  /* 0x0000000802027221 */ /* 0x002fe20000010000 */
[----:B---3--:R-:W-:-:S04]  /*f0f0*/  FADD.FTZ R3, R3, R7 ;  /* 0x0000000703037221 */ /* 0x008fc80000010000 */
[----:B------:R-:W1:Y:S01]  /*f100*/  SHFL.BFLY PT, R8, R2, 0x1, 0x1f ;  /* 0x0c201f0002087f89 */ /* 0x000e6200000e0000 */
[----:B----4-:R-:W-:-:S03]  /*f110*/  FADD.FTZ R0, R0, R6 ;  /* 0x0000000600007221 */ /* 0x010fc60000010000 */
[----:B------:R-:W3:Y:S01]  /*f120*/  SHFL.BFLY PT, R6, R3, 0x1, 0x1f ;  /* 0x0c201f0003067f89 */ /* 0x000ee200000e0000 */
[----:B--2---:R-:W-:-:S03]  /*f130*/  FADD.FTZ R4, R4, R5 ;  /* 0x0000000504047221 */ /* 0x004fc60000010000 */
[----:B------:R-:W2:Y:S04]  /*f140*/  SHFL.BFLY PT, R5, R0, 0x1, 0x1f ;  /* 0x0c201f0000057f89 */ /* 0x000ea800000e0000 */
[----:B------:R-:W4:Y:S01]  /*f150*/  SHFL.BFLY PT, R7, R4, 0x1, 0x1f ;  /* 0x0c201f0004077f89 */ /* 0x000f2200000e0000 */
[----:B-1----:R-:W-:Y:S01]  /*f160*/  FADD.FTZ R2, R2, R8 ;  /* 0x0000000802027221 */ /* 0x002fe20000010000 */
[----:B------:R-:W-:-:S04]  /*f170*/  LOP3.LUT R8, R139, 0xfffffff8, RZ, 0xc0, !PT ;  /* 0xfffffff88b087812 */ /* 0x000fc800078ec0ff */
[----:B------:R-:W-:Y:S01]  /*f180*/  FSETP.NE.FTZ.AND P5, PT, R2, RZ, PT ;  /* 0x000000ff0200720b */ /* 0x000fe20003fb5000 */
[----:B---3-5:R-:W-:Y:S01]  /*f190*/  FADD.FTZ R136, R3, R6 ;  /* 0x0000000603887221 */ /* 0x028fe20000010000 */
[----:B------:R-:W-:Y:S01]  /*f1a0*/  IADD3 R140, -R8, R140, RZ ;  /* 0x0000008c088c7210 */ /* 0x000fe20007ffe1ff */
[----:B--2---:R-:W-:Y:S01]  /*f1b0*/  FADD.FTZ R137, R0, R5 ;  /* 0x0000000500897221 */ /* 0x004fe20000010000 */
        /* <DEDUP_REMOVED lines=84> */
.L_x_457:
        /* <DEDUP_REMOVED lines=25> */
.L_x_458:
        /* <DEDUP_REMOVED lines=137> */
[-C--:B------:R-:W-:Y:S01]  /*10120*/  IADD3 R2, R0, R67.reuse, RZ ;  /* 0x0000004300027210 */ /* 0x080fe20007ffe0ff */
        /* <DEDUP_REMOVED lines=193> */
.L_x_460:
[----:B------:R-:W-:Y:S05]  /*10d40*/  BSYNC B0 ;  /* 0x0000000000007941 */ /* 0x000fea0003800000 */
.L_x_459:
        /* <DEDUP_REMOVED lines=35> */
.L_x_462:
[----:B------:R-:W-:Y:S05]  /*10f80*/  BSYNC B0 ;  /* 0x0000000000007941 */ /* 0x000fea0003800000 */
.L_x_461:
        /* <DEDUP_REMOVED lines=23> */
.L_x_464:
[----:B------:R-:W-:Y:S05]  /*11100*/  BSYNC B0 ;  /* 0x0000000000007941 */ /* 0x000fea0003800000 */
.L_x_463:
        /* <DEDUP_REMOVED lines=22> */
.L_x_466:
[----:B------:R-:W-:Y:S05]  /*11270*/  BSYNC B0 ;  /* 0x0000000000007941 */ /* 0x000fea0003800000 */
.L_x_465:
        /* <DEDUP_REMOVED lines=21> */
.L_x_468:
[----:B------:R-:W-:Y:S05]  /*113d0*/  BSYNC B0 ;  /* 0x0000000000007941 */ /* 0x000fea0003800000 */
.L_x_467:
        /* <DEDUP_REMOVED lines=21> */
.L_x_470:
[----:B------:R-:W-:Y:S05]  /*11530*/  BSYNC B0 ;  /* 0x0000000000007941 */ /* 0x000fea0003800000 */
.L_x_469:
        /* <DEDUP_REMOVED lines=21> */
.L_x_472:
[----:B------:R-:W-:Y:S05]  /*11690*/  BSYNC B0 ;  /* 0x0000000000007941 */ /* 0x000fea0003800000 */
.L_x_471:
        /* <DEDUP_REMOVED lines=21> */
.L_x_474:
[----:B------:R-:W-:Y:S05]  /*117f0*/  BSYNC B0 ;  /* 0x0000000000007941 */ /* 0x000fea0003800000 */
.L_x_473:
[----:B-12---:R1:W2:Y:S01]  /*11800*/  LDS.128 R12, [R243+0x7800] ;  /* 0x00780000f30c7984 */ /* 0x0062a20000000c00 */
        /* <DEDUP_REMOVED lines=16> */
[----:B----4-:R4:W-:Y:S01]  /*11910*/  @!P1 STG.E.128 desc[UR20][R2.64], R28 ;  /* 0x0000001c02009986 */ /* 0x0109e2000c101d14 */
[----:B------:R-:W-:Y:S05]  /*11920*/  @P0 EXIT ;  /* 0x000000000000094d */ /* 0x000fea0003800000 */
[----:B--2---:R-:W-:Y:S01]  /*11930*/  STG.E.128 desc[UR20][R2.64+0x80], R12 ;  /* 0x0000800c02007986 */ /* 0x004fe2000c101d14 */
[----:B------:R-:W-:Y:S05]  /*11940*/  EXIT ;  /* 0x000000000000794d */ /* 0x000fea0003800000 */
.L_x_415:
        /* <DEDUP_REMOVED lines=87> */
.L_x_476:
[----:B------:R-:W-:Y:S05]  /*11ec0*/  BSYNC B0 ;  /* 0x0000000000007941 */ /* 0x000fea0003800000 */
.L_x_475:
        /* <DEDUP_REMOVED lines=21> */
.L_x_478:
[----:B------:R-:W-:Y:S05]  /*12020*/  BSYNC B0 ;  /* 0x0000000000007941 */ /* 0x000fea0003800000 */
.L_x_477:
        /* <DEDUP_REMOVED lines=21> */
.L_x_480:
[----:B------:R-:W-:Y:S05]  /*12180*/  BSYNC B0 ;  /* 0x0000000000007941 */ /* 0x000fea0003800000 */
.L_x_479:
        /* <DEDUP_REMOVED lines=21> */
.L_x_482:
[----:B------:R-:W-:Y:S05]  /*122e0*/  BSYNC B0 ;  /* 0x0000000000007941 */ /* 0x000fea0003800000 */
.L_x_481:
        /* <DEDUP_REMOVED lines=20> */
.L_x_484:
[----:B------:R-:W-:Y:S05]  /*12430*/  BSYNC B0 ;  /* 0x0000000000007941 */ /* 0x000fea0003800000 */
.L_x_483:
        /* <DEDUP_REMOVED lines=20> */
.L_x_486:
[----:B------:R-:W-:Y:S05]  /*12580*/  BSYNC B0 ;  /* 0x0000000000007941 */ /* 0x000fea0003800000 */
.L_x_485:
        /* <DEDUP_REMOVED lines=20> */
.L_x_488:
[----:B------:R-:W-:Y:S05]  /*126d0*/  BSYNC B0 ;  /* 0x0000000000007941 */ /* 0x000fea0003800000 */
.L_x_487:
        /* <DEDUP_REMOVED lines=20> */
.L_x_490:
[----:B------:R-:W-:Y:S05]  /*12820*/  BSYNC B0 ;  /* 0x0000000000007941 */ /* 0x000fea0003800000 */
.L_x_489:
        /* <DEDUP_REMOVED lines=10> */
.L_x_492:
[----:B------:R-:W-:Y:S05]  /*128d0*/  BSYNC B0 ;  /* 0x0000000000007941 */ /* 0x000fea0003800000 */
.L_x_491:
        /* <DEDUP_REMOVED lines=15> */
.L_x_494:
[----:B------:R-:W-:Y:S05]  /*129d0*/  BSYNC B0 ;  /* 0x0000000000007941 */ /* 0x000fea0003800000 */
.L_x_493:
        /* <DEDUP_REMOVED lines=10> */
.L_x_496:
[----:B------:R-:W-:Y:S05]  /*12a80*/  BSYNC B0 ;  /* 0x0000000000007941 */ /* 0x000fea0003800000 */
.L_x_495:
        /* <DEDUP_REMOVED lines=10> */
.L_x_498:
[----:B------:R-:W-:Y:S05]  /*12b30*/  BSYNC B0 ;  /* 0x0000000000007941 */ /* 0x000fea0003800000 */
.L_x_497:
        /* <DEDUP_REMOVED lines=10> */
.L_x_500:
[----:B------:R-:W-:Y:S05]  /*12be0*/  BSYNC B0 ;  /* 0x0000000000007941 */ /* 0x000fea0003800000 */
.L_x_499:
        /* <DEDUP_REMOVED lines=10> */
.L_x_502:
[----:B------:R-:W-:Y:S05]  /*12c90*/  BSYNC B0 ;  /* 0x0000000000007941 */ /* 0x000fea0003800000 */
.L_x_501:
        /* <DEDUP_REMOVED lines=10> */
.L_x_504:
[----:B------:R-:W-:Y:S05]  /*12d40*/  BSYNC B0 ;  /* 0x0000000000007941 */ /* 0x000fea0003800000 */
.L_x_503:
        /* <DEDUP_REMOVED lines=10> */
.L_x_505:
        /* <DEDUP_REMOVED lines=9> */
.L_x_2922:


//--------------------- .text._ZN5flash16flash_fwd_kernelI23Flash_fwd_kernel_traitsILi128ELi128ELi64ELi4ELb0ELb0EN7cutlass6half_tE19Flash_kernel_traitsILi128ELi128ELi64ELi4ES3_EELb0ELb0ELb1ELb0ELb0ELb1ELb0ELb0EEEvNS_16Flash_fwd_paramsE --------------------------
	.section	.text._ZN5flash16flash_fwd_kernelI23Flash_fwd_kernel_traitsILi128ELi128ELi64ELi4ELb0ELb0EN7cutlass6half_tE19Flash_kernel_traitsILi128ELi128ELi64ELi4ES3_EELb0ELb0ELb1ELb0ELb0ELb1ELb0ELb0EEEvNS_16Flash_fwd_paramsE,"ax",@progbits
	.align	128
        .global         _ZN5flash16flash_fwd_kernelI23Flash_fwd_kernel_traitsILi128ELi128ELi64ELi4ELb0ELb0EN7cutlass6half_tE19Flash_kernel_traitsILi128ELi128ELi64ELi4ES3_EELb0ELb0ELb1ELb0ELb0ELb1ELb0ELb0EEEvNS_16Flash_fwd_paramsE
        .type           _ZN5flash16flash_fwd_kernelI23Flash_fwd_kernel_traitsILi128ELi128ELi64ELi4ELb0ELb0EN7cutlass6half_tE19Flash_kernel_traitsILi128ELi128ELi64ELi4ES3_EELb0ELb0ELb1ELb0ELb0ELb1ELb0ELb0EEEvNS_16Flash_fwd_paramsE,@function
        .size           _ZN5flash16flash_fwd_kernelI23Flash_fwd_kernel_traitsILi128ELi128ELi64ELi4ELb0ELb0EN7cutlass6half_tE19Flash_kernel_traitsILi128ELi128ELi64ELi4ES3_EELb0ELb0ELb1ELb0ELb0ELb1ELb0ELb0EEEvNS_16Flash_fwd_paramsE,(.L_x_2923 - _ZN5flash16flash_fwd_kernelI23Flash_fwd_kernel_traitsILi128ELi128ELi64ELi4ELb0ELb0EN7cutlass6half_tE19Flash_kernel_traitsILi128ELi128ELi64ELi4ES3_EELb0ELb0ELb1ELb0ELb0ELb1ELb0ELb0EEEvNS_16Flash_fwd_paramsE)
        .other          _ZN5flash16flash_fwd_kernelI23Flash_fwd_kernel_traitsILi128ELi128ELi64ELi4ELb0ELb0EN7cutlass6half_tE19Flash_kernel_traitsILi128ELi128ELi64ELi4ES3_EELb0ELb0ELb1ELb0ELb0ELb1ELb0ELb0EEEvNS_16Flash_fwd_paramsE,@"STO_CUDA_ENTRY STV_DEFAULT"
_ZN5flash16flash_fwd_kernelI23Flash_fwd_kernel_traitsILi128ELi128ELi64ELi4ELb0ELb0EN7cutlass6half_tE19Flash_kernel_traitsILi128ELi128ELi64ELi4ES3_EELb0ELb0ELb1ELb0ELb0ELb1ELb0ELb0EEEvNS_16Flash_fwd_paramsE:
.text._ZN5flash16flash_fwd_kernelI23Flash_fwd_kernel_traitsILi128ELi128ELi64ELi4ELb0ELb0EN7cutlass6half_tE19Flash_kernel_traitsILi128ELi128ELi64ELi4ES3_EELb0ELb0ELb1ELb0ELb0ELb1ELb0ELb0EEEvNS_16Flash_fwd_paramsE:
        /* <DEDUP_REMOVED lines=55> */
.L_x_506:
[----:B------:R-:W-:-:S05]  /*0370*/  ULDC UR8, c[0x0][0x2c8] ;  /* 0x0000b20000087ab9 */ /* 0x000fca0000000800 */
.L_x_507:
        /* <DEDUP_REMOVED lines=19> */
[----:B------:R-:W-:Y:S10]  /*04b0*/  @!P0 EXIT ;  /* 0x000000000000894d */ /* 0x000ff40003800000 */
[----:B------:R-:W-:Y:S01]  /*04c0*/  @!UP2 UIADD3 UR5, UR6, UR8, -UR15 ;  /* 0x000000080605a290 */ /* 0x000fe2000fffe80f */
[----:B------:R-:W1:Y:S01]  /*04d0*/  S2R R148, SR_TID.X ;  /* 0x0000000000947919 */ /* 0x000e620000002100 */
[----:B------:R-:W-:Y:S02]  /*04e0*/  UIADD3 UR7, -UR25, 0xbf, UR24 ;  /* 0x000000bf19077890 */ /* 0x000fe4000fffe118 */
[----:B------:R-:W-:Y:S01]  /*04f0*/  UIADD3 UR11, UR5, UR24, -UR25 ;  /* 0x00000018050b7290 */ /* 0x000fe2000fffe819 */
[----:B------:R-:W-:Y:S01]  /*0500*/  ULDC UR23, c[0x0][0x394] ;  /* 0x0000e50000177ab9 */ /* 0x000fe20000000800 */
[----:B------:R-:W-:Y:S01]  /*0510*/  ULDC UR22, c[0x0][0x398] ;  /* 0x0000e60000167ab9 */ /* 0x000fe20000000800 */
[----:B------:R-:W-:Y:S02]  /*0520*/  UIADD3 UR9, UR5, 0x3f, URZ ;  /* 0x0000003f05097890 */ /* 0x000fe4000fffe03f */
[----:B------:R-:W-:Y:S02]  /*0530*/  UIADD3 UR7, UR7, UR22, UR5 ;  /* 0x0000001607077290 */ /* 0x000fe4000fffe005 */
[----:B------:R-:W-:-:S02]  /*0540*/  UIADD3 UR11, UR11, -UR23, URZ ;  /* 0x800000170b0b7290 */ /* 0x000fc4000fffe03f */
[----:B------:R-:W-:Y:S02]  /*0550*/  USHF.R.S32.HI UR8, URZ, 0x1f, UR9 ;  /* 0x0000001f3f087899 */ /* 0x000fe40008011409 */
[----:B------:R-:W-:Y:S02]  /*0560*/  USHF.R.S32.HI UR6, URZ, 0x1f, UR7 ;  /* 0x0000001f3f067899 */ /* 0x000fe40008011407 */
[----:B------:R-:W-:Y:S02]  /*0570*/  USHF.R.S32.HI UR10, URZ, 0x1f, UR11 ;  /* 0x0000001f3f0a7899 */ /* 0x000fe4000801140b */
[----:B------:R-:W-:Y:S02]  /*0580*/  ULEA.HI UR8, UR8, UR9, URZ, 0x6 ;  /* 0x0000000908087291 */ /* 0x000fe4000f8f303f */
[----:B------:R-:W-:Y:S02]  /*0590*/  ULEA.HI UR6, UR6, UR7, URZ, 0x6 ;  /* 0x0000000706067291 */ /* 0x000fe4000f8f303f */
[----:B------:R-:W-:-:S02]  /*05a0*/  ULEA.HI UR10, UR10, UR11, URZ, 0x6 ;  /* 0x0000000b0a0a7291 */ /* 0x000fc4000f8f303f */
[----:B------:R-:W-:Y:S02]  /*05b0*/  USHF.R.S32.HI UR8, URZ, 0x6, UR8 ;  /* 0x000000063f087899 */ /* 0x000fe40008011408 */
[----:B------:R-:W-:Y:S02]  /*05c0*/  USHF.R.S32.HI UR6, URZ, 0x6, UR6 ;  /* 0x000000063f067899 */ /* 0x000fe40008011406 */
[----:B------:R-:W-:Y:S02]  /*05d0*/  USHF.R.S32.HI UR10, URZ, 0x6, UR10 ;  /* 0x000000063f0a7899 */ /* 0x000fe4000801140a */
[----:B------:R-:W-:Y:S02]  /*05e0*/  UISETP.LT.AND UP0, UPT, UR8, UR6, UPT ;  /* 0x000000060800728c */ /* 0x000fe4000bf01270 */
[----:B------:R-:W-:Y:S02]  /*05f0*/  UISETP.LT.AND UP1, UPT, URZ, UR10, UPT ;  /* 0x0000000a3f00728c */ /* 0x000fe4000bf21270 */
[----:B------:R-:W-:-:S02]  /*0600*/  USEL UR19, UR8, UR6, UP0 ;  /* 0x0000000608137287 */ /* 0x000fc40008000000 */
[----:B------:R-:W-:-:S04]  /*0610*/  USEL UR13, URZ, UR10, !UP1 ;  /* 0x0000000a3f0d7287 */ /* 0x000fc8000c800000 */
[----:B------:R-:W-:-:S06]  /*0620*/  UISETP.GT.AND UP0, UPT, UR19, UR13, UPT ;  /* 0x0000000d1300728c */ /* 0x000fcc000bf04270 */
[----:B------:R-:W-:-:S13]  /*0630*/  PLOP3.LUT P0, PT, PT, PT, UP0, 0x80, 0x0 ;  /* 0x000000000000781c */ /* 0x000fda0003f0f008 */
[----:B-1----:R-:W-:Y:S05]  /*0640*/  @P0 BRA `(.L_x_508) ;  /* 0x0000001000c40947 */ /* 0x002fea0003800000 */
[----:B------:R-:W-:Y:S01]  /*0650*/  UISETP.NE.AND UP1, UPT, UR16, -0x1, UPT ;  /* 0xffffffff1000788c */ /* 0x000fe2000bf25270 */
[----:B------:R-:W-:Y:S01]  /*0660*/  SHF.R.S32.HI R8, RZ, 0x1f, R148 ;  /* 0x0000001fff087819 */ /* 0x000fe20000011494 */
[----:B------:R-:W-:Y:S01]  /*0670*/  ULDC.U8 UR5, c[0x0][0x3d9] ;  /* 0x0000f64000057ab9 */ /* 0x000fe20000000000 */
[----:B------:R-:W-:Y:S01]  /*0680*/  USHF.R.S32.HI UR15, URZ, 0x1f, UR4 ;  /* 0x0000001f3f0f7899 */ /* 0x000fe20008011404 */
[----:B------:R-:W-:Y:S01]  /*0690*/  LOP3.LUT P1, RZ, R148, 0x7, RZ, 0xc0, !PT ;  /* 0x0000000794ff7812 */ /* 0x000fe2000782c0ff */
[----:B------:R-:W-:Y:S01]  /*06a0*/  UISETP.NE.AND UP2, UPT, UR5, URZ, UPT ;  /* 0x0000003f0500728c */ /* 0x000fe2000bf45270 */
[----:B------:R-:W-:Y:S01]  /*06b0*/  LEA.HI R8, R8, R148, RZ, 0x3 ;  /* 0x0000009408087211 */ /* 0x000fe200078f18ff */
[----:B------:R-:W-:Y:S01]  /*06c0*/  UIADD3 UR25, -UR24, UR25, URZ ;  /* 0x0000001918197290 */ /* 0x000fe2000fffe13f */
[----:B------:R-:W-:Y:S01]  /*06d0*/  IMAD.U32 R6, RZ, RZ, UR17 ;  /* 0x00000011ff067e24 */ /* 0x000fe2000f8e00ff */
[----:B------:R-:W-:Y:S01]  /*06e0*/  UMOV UR22, URZ ;  /* 0x0000003f00167c82 */ /* 0x000fe20008000000 */
[----:B------:R-:W-:Y:S01]  /*06f0*/  LOP3.LUT R0, R8, 0x1ffffff8, RZ, 0xc0, !PT ;  /* 0x1ffffff808007812 */ /* 0x000fe200078ec0ff */
[----:B------:R-:W-:Y:S01]  /*0700*/  @UP1 ULDC.64 UR8, c[0x0][0x298] ;  /* 0x0000a60000081ab9 */ /* 0x000fe20000000a00 */
[----:B------:R-:W-:Y:S01]  /*0710*/  @!UP1 USHF.R.S32.HI UR12, URZ, 0x1f, UR14 ;  /* 0x0000001f3f0c9899 */ /* 0x000fe2000801140e */
[----:B------:R-:W-:Y:S01]  /*0720*/  SHF.R.S32.HI R8, RZ, 0x3, R8 ;  /* 0x00000003ff087819 */ /* 0x000fe20000011408 */
[----:B------:R-:W-:Y:S01]  /*0730*/  @UP1 UIMAD.WIDE.U32 UR10, UR16, UR8, URZ ;  /* 0x00000008100a12a5 */ /* 0x000fe2000f8e003f */
[----:B------:R-:W-:Y:S01]  /*0740*/  IMAD.IADD R0, R148, 0x1, -R0 ;  /* 0x0000000194007824 */ /* 0x000fe200078e0a00 */
[----:B------:R-:W-:Y:S01]  /*0750*/  @!UP1 ULDC.64 UR6, c[0x0][0x290] ;  /* 0x0000a40000069ab9 */ /* 0x000fe20000000a00 */
[----:B------:R-:W-:Y:S01]  /*0760*/  ISETP.GE.AND P2, PT, R8, UR25, PT ;  /* 0x0000001908007c0c */ /* 0x000fe2000bf46270 */
[----:B------:R-:W-:Y:S01]  /*0770*/  @UP1 UIMAD UR9, UR16, UR9, UR11 ;  /* 0x00000009100912a4 */ /* 0x000fe2000f8e020b */
[----:B------:R-:W-:Y:S01]  /*0780*/  IMAD.SHL.U32 R0, R0, 0x8, RZ ;  /* 0x0000000800007824 */ /* 0x000fe200078e00ff */
[----:B------:R-:W-:Y:S01]  /*0790*/  @!UP1 UIMAD UR8, UR12, UR6, URZ ;  /* 0x000000060c0892a4 */ /* 0x000fe2000f8e023f */
[----:B------:R-:W-:Y:S01]  /*07a0*/  SHF.R.S32.HI R9, RZ, 0x1f, R8 ;  /* 0x0000001fff097819 */ /* 0x000fe20000011408 */
[----:B------:R-:W-:Y:S01]  /*07b0*/  ULDC.U8 UR11, c[0x0][0x3d8] ;  /* 0x0000f600000b7ab9 */ /* 0x000fe20000000000 */
[----:B------:R-:W-:Y:S01]  /*07c0*/  @!UP1 UIMAD.WIDE.U32 UR12, UR14, UR6, URZ ;  /* 0x000000060e0c92a5 */ /* 0x000fe2000f8e003f */
[C---:B------:R-:W-:Y:S01]  /*07d0*/  VIADD R14, R8.reuse, 0x10 ;  /* 0x00000010080e7836 */ /* 0x040fe20000000000 */
[----:B------:R-:W-:Y:S01]  /*07e0*/  UISETP.NE.AND UP3, UPT, UR11, URZ, UPT ;  /* 0x0000003f0b00728c */ /* 0x000fe2000bf65270 */
[C---:B------:R-:W-:Y:S01]  /*07f0*/  VIADD R15, R8.reuse, 0x20 ;  /* 0x00000020080f7836 */ /* 0x040fe20000000000 */
[----:B------:R-:W-:Y:S01]  /*0800*/  UISETP.NE.AND UP0, UPT, UR11, URZ, !UP2 ;  /* 0x0000003f0b00728c */ /* 0x000fe2000d705270 */
[C---:B------:R-:W-:Y:S01]  /*0810*/  VIADD R16, R8.reuse, 0x30 ;  /* 0x0000003008107836 */ /* 0x040fe20000000000 */
[----:B------:R-:W-:Y:S01]  /*0820*/  @!UP1 UIMAD UR8, UR14, UR7, UR8 ;  /* 0x000000070e0892a4 */ /* 0x000fe2000f8e0208 */
[C---:B------:R-:W-:Y:S01]  /*0830*/  VIADD R18, R8.reuse, 0x40 ;  /* 0x0000004008127836 */ /* 0x040fe20000000000 */
[----:B------:R-:W-:Y:S01]  /*0840*/  UISETP.NE.OR UP3, UPT, UR5, URZ, !UP3 ;  /* 0x0000003f0500728c */ /* 0x000fe2000df65670 */
[----:B------:R-:W-:Y:S01]  /*0850*/  BSSY B0, `(.L_x_509) ;  /* 0x0000036000007945 */ /* 0x000fe20003800000 */
[----:B------:R-:W-:Y:S01]  /*0860*/  @!UP1 UIADD3 UR9, UR13, UR8, URZ ;  /* 0x000000080d099290 */ /* 0x000fe2000fffe03f */
[----:B------:R-:W-:Y:S01]  /*0870*/  ISETP.GE.OR P5, PT, R8, UR25, P1 ;  /* 0x0000001908007c0c */ /* 0x000fe20008fa6670 */
[----:B------:R-:W-:Y:S01]  /*0880*/  @!UP1 UMOV UR10, UR12 ;  /* 0x0000000c000a9c82 */ /* 0x000fe20008000000 */
[----:B------:R-:W-:Y:S01]  /*0890*/  @UP2 ULDC.64 UR6, c[0x0][0x2c0] ;  /* 0x0000b00000062ab9 */ /* 0x000fe20000000a00 */
[----:B------:R-:W-:Y:S01]  /*08a0*/  IADD3 R2, P0, R0, UR10, RZ ;  /* 0x0000000a00027c10 */ /* 0x000fe2000ff1e0ff */
[----:B------:R-:W-:Y:S01]  /*08b0*/  @UP2 UIMAD UR18, UR7, UR6, URZ ;  /* 0x00000006071222a4 */ /* 0x000fe2000f8e023f */
[----:B------:R-:W-:Y:S01]  /*08c0*/  ISETP.GE.AND P4, PT, R14, UR25, PT ;  /* 0x000000190e007c0c */ /* 0x000fe2000bf86270 */
[----:B------:R-:W-:Y:S01]  /*08d0*/  @!UP2 ULDC UR8, c[0x0][0x2c4] ;  /* 0x0000b1000008aab9 */ /* 0x000fe20000000800 */
[----:B------:R-:W-:Y:S01]  /*08e0*/  ULDC.64 UR6, c[0x0][0x2a0] ;  /* 0x0000a80000067ab9 */ /* 0x000fe20000000a00 */
[----:B------:R-:W-:Y:S01]  /*08f0*/  LEA.HI.X.SX32 R3, R0, UR9, 0x1, P0 ;  /* 0x0000000900037c11 */ /* 0x000fe200080f0eff */
[----:B------:R-:W-:Y:S01]  /*0900*/  @!UP2 ULDC UR5, c[0x0][0x270] ;  /* 0x00009c000005aab9 */ /* 0x000fe20000000800 */
[----:B------:R-:W-:Y:S01]  /*0910*/  @UP0 ULDC UR8, c[0x0][0x2e4] ;  /* 0x0000b90000080ab9 */ /* 0x000fe20000000800 */
[----:B------:R-:W-:Y:S01]  /*0920*/  @UP2 UMOV UR9, 0x1 ;  /* 0x0000000100092882 */ /* 0x000fe20000000000 */
[----:B------:R-:W-:Y:S01]  /*0930*/  UIMAD UR15, UR15, UR6, URZ ;  /* 0x000000060f0f72a4 */ /* 0x000fe2000f8e023f */
[----:B------:R-:W-:Y:S01]  /*0940*/  IMAD.U32 R0, RZ, RZ, UR6 ;  /* 0x00000006ff007e24 */ /* 0x000fe2000f8e00ff */
[----:B------:R-:W-:Y:S01]  /*0950*/  @!UP2 UIMAD UR9, UR8, UR5, URZ ;  /* 0x000000050809a2a4 */ /* 0x000fe2000f8e023f */
[----:B------:R-:W-:Y:S01]  /*0960*/  ISETP.GE.AND P3, PT, R15, UR25, PT ;  /* 0x000000190f007c0c */ /* 0x000fe2000bf66270 */
[----:B------:R-:W-:Y:S01]  /*0970*/  @!UP3 ULDC UR6, c[0x0][0x2c4] ;  /* 0x0000b1000006bab9 */ /* 0x000fe20000000800 */
[----:B------:R-:W-:Y:S01]  /*0980*/  @UP2 ULDC UR10, c[0x0][0x2c0] ;  /* 0x0000b000000a2ab9 */ /* 0x000fe20000000800 */
[----:B------:R-:W-:Y:S01]  /*0990*/  @!UP3 UIMAD UR6, UR14, UR6, URZ ;  /* 0x000000060e06b2a4 */ /* 0x000fe2000f8e023f */
[----:B------:R-:W-:Y:S01]  /*09a0*/  IMAD.WIDE.U32 R12, R0, UR4, R2 ;  /* 0x00000004000c7c25 */ /* 0x000fe2000f8e0002 */
[----:B------:R-:W-:Y:S01]  /*09b0*/  UIMAD UR9, UR14, UR9, URZ ;  /* 0x000000090e0972a4 */ /* 0x000fe2000f8e023f */
[----:B------:R-:W-:Y:S01]  /*09c0*/  ISETP.GE.AND P0, PT, R16, UR25, PT ;  /* 0x0000001910007c0c */ /* 0x000fe2000bf06270 */
[----:B------:R-:W-:Y:S01]  /*09d0*/  @!UP3 USEL UR6, UR6, UR16, !UP1 ;  /* 0x000000100606b287 */ /* 0x000fe2000c800000 */
[----:B------:R-:W-:Y:S01]  /*09e0*/  ISETP.GE.AND P6, PT, R18, UR25, PT ;  /* 0x0000001912007c0c */ /* 0x000fe2000bfc6270 */
[----:B------:R-:W-:Y:S01]  /*09f0*/  USEL UR9, UR9, URZ, UP3 ;  /* 0x0000003f09097287 */ /* 0x000fe20009800000 */
[----:B------:R-:W-:Y:S01]  /*0a00*/  IMAD.WIDE R6, R6, 0x80, R8 ;  /* 0x0000008006067825 */ /* 0x000fe200078e0208 */
[----:B------:R-:W-:Y:S01]  /*0a10*/  @!UP2 UMOV UR10, 0x1 ;  /* 0x00000001000aa882 */ /* 0x000fe20000000000 */
[----:B------:R-:W-:Y:S01]  /*0a20*/  @!UP2 UMOV UR18, UR8 ;  /* 0x000000080012ac82 */ /* 0x000fe20008000000 */
[----:B------:R-:W-:Y:S01]  /*0a30*/  UIMAD UR24, UR24, UR10, URZ ;  /* 0x0000000a181872a4 */ /* 0x000fe2000f8e023f */
[----:B------:R-:W-:Y:S01]  /*0a40*/  VIADD R20, R8, 0x50 ;  /* 0x0000005008147836 */ /* 0x000fe20000000000 */
[----:B------:R-:W-:Y:S01]  /*0a50*/  UIMAD UR18, UR4, UR18, UR9 ;  /* 0x00000012041272a4 */ /* 0x000fe2000f8e0209 */
[----:B------:R-:W-:Y:S01]  /*0a60*/  UMOV UR23, URZ ;  /* 0x0000003f00177c82 */ /* 0x000fe20008000000 */
[----:B------:R-:W-:Y:S01]  /*0a70*/  UIMAD UR7, UR4, UR7, UR15 ;  /* 0x00000007040772a4 */ /* 0x000fe2000f8e020f */
[----:B------:R-:W-:Y:S01]  /*0a80*/  @!UP3 UMOV UR22, UR6 ;  /* 0x000000060016bc82 */ /* 0x000fe20008000000 */
[----:B------:R-:W-:-:S02]  /*0a90*/  @!UP3 USHF.R.S32.HI UR23, URZ, 0x1f, UR6 ;  /* 0x0000001f3f17b899 */ /* 0x000fc40008011406 */
[----:B------:R-:W-:Y:S02]  /*0aa0*/  USHF.R.S32.HI UR4, URZ, 0x1f, UR24 ;  /* 0x0000001f3f047899 */ /* 0x000fe40008011418 */
        /* <DEDUP_REMOVED lines=16> */
.L_x_510:
[----:B------:R-:W-:Y:S05]  /*0bb0*/  BSYNC B0 ;  /* 0x0000000000007941 */ /* 0x000fea0003800000 */
.L_x_509:
        /* <DEDUP_REMOVED lines=18> */
.L_x_512:
[----:B------:R-:W-:Y:S05]  /*0ce0*/  BSYNC B0 ;  /* 0x0000000000007941 */ /* 0x000fea0003800000 */
.L_x_511:
        /* <DEDUP_REMOVED lines=18> */
.L_x_514:
[----:B------:R-:W-:Y:S05]  /*0e10*/  BSYNC B0 ;  /* 0x0000000000007941 */ /* 0x000fea0003800000 */
.L_x_513:
        /* <DEDUP_REMOVED lines=17> */
.L_x_516:
[----:B------:R-:W-:Y:S05]  /*0f30*/  BSYNC B0 ;  /* 0x0000000000007941 */ /* 0x000fea0003800000 */
.L_x_515:
        /* <DEDUP_REMOVED lines=17> */
.L_x_518:
[----:B------:R-:W-:Y:S05]  /*1050*/  BSYNC B0 ;  /* 0x0000000000007941 */ /* 0x000fea0003800000 */
.L_x_517:
        /* <DEDUP_REMOVED lines=17> */
.L_x_520:
[----:B------:R-:W-:Y:S05]  /*1170*/  BSYNC B0 ;  /* 0x0000000000007941 */ /* 0x000fea0003800000 */
.L_x_519:
        /* <DEDUP_REMOVED lines=16> */
.L_x_522:
[----:B------:R-:W-:Y:S05]  /*1280*/  BSYNC B0 ;  /* 0x0000000000007941 */ /* 0x000fea0003800000 */
.L_x_521:
        /* <DEDUP_REMOVED lines=16> */
.L_x_524:
[----:B------:R-:W-:Y:S05]  /*1390*/  BSYNC B0 ;  /* 0x0000000000007941 */ /* 0x000fea0003800000 */
.L_x_523:
        /* <DEDUP_REMOVED lines=10> */
.L_x_526:
[----:B------:R-:W-:Y:S05]  /*1440*/  BSYNC B0 ;  /* 0x0000000000007941 */ /* 0x000fea0003800000 */
.L_x_525:
        /* <DEDUP_REMOVED lines=15> */
.L_x_528:
[----:B------:R-:W-:Y:S05]  /*1540*/  BSYNC B0 ;  /* 0x0000000000007941 */ /* 0x000fea0003800000 */
.L_x_527:
        /* <DEDUP_REMOVED lines=10> */
.L_x_530:
[----:B------:R-:W-:Y:S05]  /*15f0*/  BSYNC B0 ;  /* 0x0000000000007941 */ /* 0x000fea0003800000 */
.L_x_529:
        /* <DEDUP_REMOVED lines=10> */
.L_x_532:
[----:B------:R-:W-:Y:S05]  /*16a0*/  BSYNC B0 ;  /* 0x0000000000007941 */ /* 0x000fea0003800000 */
.L_x_531:
        /* <DEDUP_REMOVED lines=10> */
.L_x_534:
[----:B------:R-:W-:Y:S05]  /*1750*/  BSYNC B0 ;  /* 0x0000000000007941 */ /* 0x000fea0003800000 */
.L_x_533:
        /* <DEDUP_REMOVED lines=10> */
.L_x_536:
[----:B------:R-:W-:Y:S05]  /*1800*/  BSYNC B0 ;  /* 0x0000000000007941 */ /* 0x000fea0003800000 */
.L_x_535:
        /* <DEDUP_REMOVED lines=10> */
.L_x_538:
[----:B------:R-:W-:Y:S05]  /*18b0*/  BSYNC B0 ;  /* 0x0000000000007941 */ /* 0x000fea0003800000 */
.L_x_537:
        /* <DEDUP_REMOVED lines=10> */
.L_x_508:
[----:B------:R-:W1:Y:S01]  /*1960*/  LDC R15, c[0x0][0x278] ;  /* 0x00009e00ff0f7b82 */ /* 0x000e620000000800 */
[----:B------:R-:W2:Y:S01]  /*1970*/  S2R R4, SR_CTAID.Z ;  /* 0x0000000000047919 */ /* 0x000ea20000002700 */
[----:B------:R-:W-:Y:S01]  /*1980*/  SHF.R.S32.HI R41, RZ, 0x1f, R148 ;  /* 0x0000001fff297819 */ /* 0x000fe20000011494 */
[----:B------:R-:W-:Y:S02]  /*1990*/  UISETP.NE.AND UP0, UPT, UR16, -0x1, UPT ;  /* 0xffffffff1000788c */ /* 0x000fe4000bf05270 */
[----:B------:R-:W-:Y:S02]  /*19a0*/  UIADD3 UR12, -UR24, UR25, URZ ;  /* 0x00000019180c7290 */ /* 0x000fe4000fffe13f */
[----:B------:R-:W-:-:S07]  /*19b0*/  UIADD3 UR18, UR19, -0x1, URZ ;  /* 0xffffffff13127890 */ /* 0x000fce000fffe03f */
[----:B------:R-:W-:Y:S01]  /*19c0*/  @UP0 ULDC.64 UR6, c[0x0][0x240] ;  /* 0x0000900000060ab9 */ /* 0x000fe20000000a00 */
[----:B------:R-:W-:Y:S02]  /*19d0*/  @!UP0 USHF.R.S32.HI UR9, URZ, 0x1f, UR14 ;  /* 0x0000001f3f098899 */ /* 0x000fe4000801140e */
[----:B------:R-:W-:-:S04]  /*19e0*/  @UP0 UIMAD.WIDE.U32 UR10, UR16, UR6, URZ ;  /* 0x00000006100a02a5 */ /* 0x000fc8000f8e003f */
[----:B------:R-:W-:Y:S01]  /*19f0*/  @UP0 UIMAD UR8, UR16, UR7, UR11 ;  /* 0x00000007100802a4 */ /* 0x000fe2000f8e020b */
[----:B-1----:R-:W-:Y:S02]  /*1a00*/  IABS R0, R15 ;  /* 0x0000000f00007213 */ /* 0x002fe40000000000 */
[----:B------:R-:W-:Y:S01]  /*1a10*/  @!UP0 ULDC.64 UR6, c[0x0][0x228] ;  /* 0x00008a0000068ab9 */ /* 0x000fe20000000a00 */
[----:B------:R-:W-:Y:S01]  /*1a20*/  ISETP.NE.AND P2, PT, R15, RZ, PT ;  /* 0x000000ff0f00720c */ /* 0x000fe20003f45270 */
[----:B------:R-:W-:Y:S01]  /*1a30*/  @!UP0 UIMAD UR9, UR9, UR6, URZ ;  /* 0x00000006090982a4 */ /* 0x000fe2000f8e023f */
[----:B------:R-:W-:Y:S01]  /*1a40*/  IMAD.MOV.U32 R10, RZ, RZ, R0 ;  /* 0x000000ffff0a7224 */ /* 0x000fe200078e0000 */
[----:B------:R-:W-:Y:S02]  /*1a50*/  @!UP0 UIMAD.WIDE.U32 UR26, UR14, UR6, URZ ;  /* 0x000000060e1a82a5 */ /* 0x000fe4000f8e003f */
[----:B------:R-:W-:Y:S01]  /*1a60*/  @!UP0 UIMAD UR7, UR14, UR7, UR9 ;  /* 0x000000070e0782a4 */ /* 0x000fe2000f8e0209 */
[----:B------:R-:W1:Y:S01]  /*1a70*/  I2F.RP R2, R10 ;  /* 0x0000000a00027306 */ /* 0x000e620000209400 */
[----:B--2---:R-:W-:Y:S01]  /*1a80*/  IABS R4, R4 ;  /* 0x0000000400047213 */ /* 0x004fe20000000000 */
[----:B------:R-:W-:-:S02]  /*1a90*/  USHF.R.S32.HI UR9, URZ, 0x1f, UR4 ;  /* 0x0000001f3f097899 */ /* 0x000fc40008011404 */
[----:B------:R-:W-:Y:S01]  /*1aa0*/  @!UP0 UIADD3 UR8, UR27, UR7, URZ ;  /* 0x000000071b088290 */ /* 0x000fe2000fffe03f */
[----:B------:R-:W-:Y:S02]  /*1ab0*/  @!UP0 UMOV UR10, UR26 ;  /* 0x0000001a000a8c82 */ /* 0x000fe40008000000 */
[----:B------:R-:W-:Y:S01]  /*1ac0*/  ULDC.64 UR6, c[0x0][0x258] ;  /* 0x0000960000067ab9 */ /* 0x000fe20000000a00 */
[----:B------:R-:W-:Y:S01]  /*1ad0*/  UIMAD UR26, UR18, -0x40, UR5 ;  /* 0xffffffc0121a78a4 */ /* 0x000fe2000f8e0205 */
[----:B------:R-:W-:Y:S01]  /*1ae0*/  IMAD.U32 R12, RZ, RZ, UR6 ;  /* 0x00000006ff0c7e24 */ /* 0x000fe2000f8e00ff */
[----:B------:R-:W-:Y:S02]  /*1af0*/  UIMAD UR9, UR9, UR6, URZ ;  /* 0x00000006090972a4 */ /* 0x000fe4000f8e023f */
[----:B------:R-:W-:Y:S02]  /*1b00*/  UISETP.NE.AND UP0, UPT, UR28, -0x1, UPT ;  /* 0xffffffff1c00788c */ /* 0x000fe4000bf05270 */
[----:B------:R-:W-:Y:S01]  /*1b10*/  UIMAD UR7, UR4, UR7, UR9 ;  /* 0x00000007040772a4 */ /* 0x000fe2000f8e0209 */
[----:B-1----:R-:W1:Y:S01]  /*1b20*/  MUFU.RCP R2, R2 ;  /* 0x0000000200027308 */ /* 0x002e620000001000 */
[----:B------:R-:W-:-:S07]  /*1b30*/  UMOV UR6, 0x400 ;  /* 0x0000040000067882 */ /* 0x000fce0000000000 */
[----:B------:R-:W-:Y:S02]  /*1b40*/  @UP0 UIADD3 UR27, UR15, UR28, URZ ;  /* 0x0000001c0f1b0290 */ /* 0x000fe4000fffe03f */
        /* <DEDUP_REMOVED lines=12> */
[----:B------:R-:W-:Y:S01]  /*1c10*/  IMAD.MOV R2, RZ, RZ, -R0 ;  /* 0x000000ffff027224 */ /* 0x000fe200078e0a00 */
[----:B------:R-:W-:Y:S01]  /*1c20*/  SHF.R.S32.HI R7, RZ, 0x1f, R6 ;  /* 0x0000001fff077819 */ /* 0x000fe20000011406 */
[----:B------:R-:W-:Y:S01]  /*1c30*/  IMAD.IADD R40, R148, 0x1, -R3 ;  /* 0x0000000194287824 */ /* 0x000fe200078e0a03 */
[----:B------:R-:W-:Y:S01]  /*1c40*/  MOV R3, UR17 ;  /* 0x0000001100037c02 */ /* 0x000fe20008000f00 */
[----:B------:R-:W-:Y:S02]  /*1c50*/  IMAD R2, R10, R2, R4 ;  /* 0x000000020a027224 */ /* 0x000fe400078e0204 */
[----:B------:R-:W-:-:S02]  /*1c60*/  IMAD.SHL.U32 R28, R40, 0x8, RZ ;  /* 0x00000008281c7824 */ /* 0x000fc400078e00ff */
[----:B------:R-:W-:Y:S01]  /*1c70*/  VIADD R39, R6, 0x10 ;  /* 0x0000001006277836 */ /* 0x000fe20000000000 */
[----:B------:R-:W-:Y:S01]  /*1c80*/  ISETP.GT.U32.AND P3, PT, R10, R2, PT ;  /* 0x000000020a00720c */ /* 0x000fe20003f64070 */
[----:B------:R-:W-:Y:S01]  /*1c90*/  IMAD.WIDE R26, R3, 0x80, R6 ;  /* 0x00000080031a7825 */ /* 0x000fe200078e0206 */
[----:B------:R-:W-:Y:S01]  /*1ca0*/  SHF.R.S32.HI R29, RZ, 0x1f, R28 ;  /* 0x0000001fff1d7819 */ /* 0x000fe2000001141c */
[----:B------:R-:W1:Y:S01]  /*1cb0*/  @!P1 LDC.64 R8, c[0x0][0x240] ;  /* 0x00009000ff089b82 */ /* 0x000e620000000a00 */
[----:B------:R-:W-:Y:S01]  /*1cc0*/  IADD3 R4, P0, R28, UR10, RZ ;  /* 0x0000000a1c047c10 */ /* 0x000fe2000ff1e0ff */
[C---:B------:R-:W-:Y:S01]  /*1cd0*/  IMAD.SHL.U32 R3, R6.reuse, 0x40, RZ ;  /* 0x0000004006037824 */ /* 0x040fe200078e00ff */
[----:B------:R-:W-:Y:S01]  /*1ce0*/  ISETP.GE.AND P6, PT, R39, UR12, PT ;  /* 0x0000000c27007c0c */ /* 0x000fe2000bfc6270 */
[C---:B------:R-:W-:Y:S01]  /*1cf0*/  VIADD R37, R6.reuse, 0x30 ;  /* 0x0000003006257836 */ /* 0x040fe20000000000 */
[----:B------:R-:W-:Y:S01]  /*1d00*/  IADD3.X R5, R29, UR8, RZ, P0, !PT ;  /* 0x000000081d057c10 */ /* 0x000fe200087fe4ff */
[----:B------:R-:W-:Y:S01]  /*1d10*/  VIADD R38, R6, 0x20 ;  /* 0x0000002006267836 */ /* 0x000fe20000000000 */
[----:B------:R-:W-:Y:S01]  /*1d20*/  @UP0 ULDC.64 UR8, c[0x0][0x248] ;  /* 0x0000920000080ab9 */ /* 0x000fe20000000a00 */
[----:B------:R-:W2:Y:S01]  /*1d30*/  @!P1 LDC.64 R18, c[0x0][0x210] ;  /* 0x00008400ff129b82 */ /* 0x000ea20000000a00 */
[----:B------:R-:W-:Y:S01]  /*1d40*/  @UP0 UIMAD.WIDE.U32 UR32, UR27, UR8, URZ ;  /* 0x000000081b2002a5 */ /* 0x000fe2000f8e003f */
[----:B------:R-:W-:Y:S01]  /*1d50*/  @!P3 IMAD.IADD R2, R2, 0x1, -R10 ;  /* 0x000000010202b824 */ /* 0x000fe200078e0a0a */
[----:B------:R-:W-:Y:S01]  /*1d60*/  ISETP.GE.AND P5, PT, R38, UR12, PT ;  /* 0x0000000c26007c0c */ /* 0x000fe2000bfa6270 */
[----:B------:R-:W-:Y:S01]  /*1d70*/  IMAD.WIDE.U32 R12, R12, UR4, R4 ;  /* 0x000000040c0c7c25 */ /* 0x000fe2000f8e0004 */
[----:B------:R-:W-:Y:S01]  /*1d80*/  LOP3.LUT R5, R15, UR4, RZ, 0x3c, !PT ;  /* 0x000000040f057c12 */ /* 0x000fe2000f8e3cff */
[----:B------:R-:W-:Y:S01]  /*1d90*/  @UP0 UIMAD UR27, UR27, UR9, URZ ;  /* 0x000000091b1b02a4 */ /* 0x000fe2000f8e023f */
[----:B------:R-:W-:Y:S01]  /*1da0*/  ISETP.GE.U32.AND P4, PT, R2, R10, PT ;  /* 0x0000000a0200720c */ /* 0x000fe20003f86070 */
[----:B------:R-:W3:Y:S01]  /*1db0*/  S2UR UR4, SR_CgaCtaId ;  /* 0x00000000000479c3 */ /* 0x000ee20000008800 */
[----:B------:R-:W-:Y:S01]  /*1dc0*/  @!P3 VIADD R0, R0, 0x1 ;  /* 0x000000010000b836 */ /* 0x000fe20000000000 */
[----:B------:R-:W-:Y:S01]  /*1dd0*/  LOP3.LUT R2, R3, 0x1c0, RZ, 0xc0, !PT ;  /* 0x000001c003027812 */ /* 0x000fe200078ec0ff */
[----:B------:R-:W-:Y:S01]  /*1de0*/  @!P1 IMAD.MOV.U32 R10, RZ, RZ, R12 ;  /* 0x000000ffff0a9224 */ /* 0x000fe200078e000c */
[----:B------:R-:W-:Y:S01]  /*1df0*/  ISETP.GE.AND P0, PT, R5, RZ, PT ;  /* 0x000000ff0500720c */ /* 0x000fe20003f06270 */
[----:B------:R-:W4:Y:S01]  /*1e00*/  @!P6 S2R R21, SR_CgaCtaId ;  /* 0x000000000015e919 */ /* 0x000f220000008800 */
[----:B------:R-:W-:Y:S01]  /*1e10*/  LOP3.LUT R4, R2, 0x38, R28, 0xf8, !PT ;  /* 0x0000003802047812 */ /* 0x000fe200078ef81c */
[----:B------:R-:W-:Y:S01]  /*1e20*/  @UP0 UIADD3 UR27, UR33, UR27, URZ ;  /* 0x0000001b211b0290 */ /* 0x000fe2000fffe03f */
[----:B------:R-:W-:Y:S01]  /*1e30*/  SHF.R.U32.HI R3, RZ, 0x3, R2 ;  /* 0x00000003ff037819 */ /* 0x000fe20000011602 */
[----:B-1----:R-:W-:Y:S01]  /*1e40*/  @!P1 IMAD R2, R27, R8, RZ ;  /* 0x000000081b029224 */ /* 0x002fe200078e02ff */
[----:B------:R-:W-:Y:S01]  /*1e50*/  IADD3 R11, R13, UR7, RZ ;  /* 0x000000070d0b7c10 */ /* 0x000fe2000fffe0ff */
[----:B------:R-:W1:Y:S01]  /*1e60*/  @!P6 LDC.64 R16, c[0x0][0x240] ;  /* 0x00009000ff10eb82 */ /* 0x000e620000000a00 */
[----:B------:R-:W-:Y:S01]  /*1e70*/  @P4 VIADD R0, R0, 0x1 ;  /* 0x0000000100004836 */ /* 0x000fe20000000000 */
[----:B------:R-:W-:Y:S01]  /*1e80*/  ISETP.GE.AND P4, PT, R37, UR12, PT ;  /* 0x0000000c25007c0c */ /* 0x000fe2000bf86270 */
[----:B------:R-:W5:Y:S01]  /*1e90*/  @!P5 S2R R36, SR_CgaCtaId ;  /* 0x000000000024d919 */ /* 0x000f620000008800 */
[----:B------:R-:W-:Y:S01]  /*1ea0*/  LOP3.LUT R14, R4, R3, RZ, 0x3c, !PT ;  /* 0x00000003040e7212 */ /* 0x000fe200078e3cff */
[C---:B------:R-:W-:Y:S01]  /*1eb0*/  @!P1 IMAD R3, R26.reuse, R9, R2 ;  /* 0x000000091a039224 */ /* 0x040fe200078e0202 */
[----:B------:R-:W-:Y:S01]  /*1ec0*/  LEA.HI R2, R41, R148, RZ, 0x6 ;  /* 0x0000009429027211 */ /* 0x000fe200078f30ff */
[----:B------:R-:W-:Y:S01]  /*1ed0*/  @!P1 IMAD.WIDE.U32 R4, R26, R8, R10 ;  /* 0x000000081a049225 */ /* 0x000fe200078e000a */
[----:B------:R-:W-:-:S02]  /*1ee0*/  MOV R32, R0 ;  /* 0x0000000000207202 */ /* 0x000fc40000000f00 */
[----:B------:R-:W-:Y:S01]  /*1ef0*/  @!P6 MOV R9, 0x400 ;  /* 0x000004000009e802 */ /* 0x000fe20000000f00 */
[----:B------:R-:W-:Y:S02]  /*1f00*/  VIADD R0, R6, 0x40 ;  /* 0x0000004006007836 */ /* 0x000fe40000000000 */
[----:B------:R-:W-:Y:S01]  /*1f10*/  IMAD.SHL.U32 R2, R2, 0x8, RZ ;  /* 0x0000000802027824 */ /* 0x000fe200078e00ff */
[----:B---3--:R-:W-:Y:S01]  /*1f20*/  ULEA UR4, UR4, UR6, 0x18 ;  /* 0x0000000604047291 */ /* 0x008fe2000f8ec03f */
[----:B------:R-:W3:Y:S01]  /*1f30*/  @!P4 S2R R24, SR_CgaCtaId ;  /* 0x000000000018c919 */ /* 0x000ee20000008800 */
[----:B------:R-:W-:Y:S01]  /*1f40*/  @!P0 IMAD.MOV R32, RZ, RZ, -R32 ;  /* 0x000000ffff208224 */ /* 0x000fe200078e0a20 */
[----:B------:R-:W-:Y:S01]  /*1f50*/  ISETP.GE.AND P0, PT, R0, UR12, PT ;  /* 0x0000000c00007c0c */ /* 0x000fe2000bf06270 */
[----:B------:R-:W-:Y:S01]  /*1f60*/  @!P1 IMAD.IADD R0, R5, 0x1, R3 ;  /* 0x0000000105009824 */ /* 0x000fe200078e0203 */
[----:B------:R-:W-:Y:S01]  /*1f70*/  LOP3.LUT R20, R14, 0xfffffe00, R2, 0xf8, !PT ;  /* 0xfffffe000e147812 */ /* 0x000fe200078ef802 */
[----:B------:R-:W-:Y:S01]  /*1f80*/  VIADD R5, R6, 0x50 ;  /* 0x0000005006057836 */ /* 0x000fe20000000000 */
[----:B------:R-:W-:Y:S01]  /*1f90*/  @!P2 LOP3.LUT R32, RZ, R15, RZ, 0x33, !PT ;  /* 0x0000000fff20a212 */ /* 0x000fe200078e33ff */
[----:B------:R-:W5:Y:S01]  /*1fa0*/  @!P4 LDC.64 R22, c[0x0][0x240] ;  /* 0x00009000ff16cb82 */ /* 0x000f620000000a00 */
[----:B--2---:R-:W-:Y:S01]  /*1fb0*/  @!P1 LEA R2, P2, R4, R18, 0x1 ;  /* 0x0000001204029211 */ /* 0x004fe200078408ff */
[----:B------:R-:W-:Y:S01]  /*1fc0*/  @UP0 ULDC.64 UR6, c[0x0][0x250] ;  /* 0x0000940000060ab9 */ /* 0x000fe20000000a00 */
[----:B------:R-:W-:Y:S01]  /*1fd0*/  LEA R150, R20, UR4, 0x1 ;  /* 0x0000000414967c11 */ /* 0x000fe2000f8e08ff */
[----:B------:R-:W-:Y:S01]  /*1fe0*/  @UP0 UIMAD.WIDE.U32 UR30, UR28, UR6, URZ ;  /* 0x000000061c1e02a5 */ /* 0x000fe2000f8e003f */
[----:B------:R-:W-:Y:S01]  /*1ff0*/  @!P1 LEA.HI.X R3, R4, R19, R0, 0x1, P2 ;  /* 0x0000001304039211 */ /* 0x000fe200010f0c00 */
[----:B------:R-:W-:Y:S01]  /*2000*/  @UP0 UIMAD UR28, UR28, UR7, URZ ;  /* 0x000000071c1c02a4 */ /* 0x000fe2000f8e023f */
[----:B------:R-:W-:Y:S01]  /*2010*/  @!P6 IADD3 R0, P2, R26, 0x10, RZ ;  /* 0x000000101a00e810 */ /* 0x000fe20007f5e0ff */
[----:B------:R-:W2:Y:S01]  /*2020*/  @!P6 LDC.64 R14, c[0x0][0x210] ;  /* 0x00008400ff0eeb82 */ /* 0x000ea20000000a00 */
[----:B------:R-:W-:Y:S01]  /*2030*/  IADD3 R4, R6, 0x60, RZ ;  /* 0x0000006006047810 */ /* 0x000fe20007ffe0ff */
[----:B------:R-:W-:Y:S01]  /*2040*/  @!PT LDS RZ, [RZ] ;  /* 0x00000000fffff984 */ /* 0x000fe20000000800 */
[----:B------:R-:W-:Y:S01]  /*2050*/  @!PT LDS RZ, [RZ] ;  /* 0x00000000fffff984 */ /* 0x000fe20000000800 */
[----:B------:R-:W-:Y:S01]  /*2060*/  @!PT LDS RZ, [RZ] ;  /* 0x00000000fffff984 */ /* 0x000fe20000000800 */
[----:B------:R-:W-:Y:S01]  /*2070*/  @!P1 LDGSTS.E.BYPASS.LTC128B.128 [R150], desc[UR20][R2.64] ;  /* 0x0000000002969fae */ /* 0x000fe2000b901d54 */
[----:B----4-:R-:W-:Y:S01]  /*2080*/  @!P6 LEA R9, R21, R9, 0x18 ;  /* 0x000000091509e211 */ /* 0x010fe200078ec0ff */
[----:B------:R-:W-:Y:S01]  /*2090*/  @!P6 IMAD.X R8, RZ, RZ, R27, P2 ;  /* 0x000000ffff08e224 */ /* 0x000fe200010e061b */
[----:B------:R-:W-:Y:S01]  /*20a0*/  ISETP.GE.AND P2, PT, R4, UR12, PT ;  /* 0x0000000c04007c0c */ /* 0x000fe2000bf46270 */
[----:B------:R4:W-:Y:S01]  /*20b0*/  @!P1 LDGSTS.E.BYPASS.LTC128B.128 [R150+0x4000], desc[UR20][R2.64+0x80] ;  /* 0x0400008002969fae */ /* 0x0009e2000b901d54 */
[----:B------:R-:W-:Y:S01]  /*20c0*/  @!P4 MOV R21, 0x400 ;  /* 0x000004000015c802 */ /* 0x000fe20000000f00 */
[----:B------:R-:W2:Y:S01]  /*20d0*/  @!P5 LDC.64 R18, c[0x0][0x240] ;  /* 0x00009000ff12db82 */ /* 0x000ea20000000a00 */
[----:B-1----:R-:W-:Y:S01]  /*20e0*/  @!P6 IMAD R4, R8, R16, RZ ;  /* 0x000000100804e224 */ /* 0x002fe200078e02ff */
[----:B------:R-:W1:Y:S01]  /*20f0*/  @!P0 S2R R33, SR_CgaCtaId ;  /* 0x0000000000218919 */ /* 0x000e620000008800 */
[----:B------:R-:W-:Y:S01]  /*2100*/  ISETP.GE.AND P3, PT, R5, UR12, PT ;  /* 0x0000000c05007c0c */ /* 0x000fe2000bf66270 */
[----:B------:R-:W-:Y:S01]  /*2110*/  @UP0 UIADD3 UR28, UR31, UR28, URZ ;  /* 0x0000001c1f1c0290 */ /* 0x000fe2000fffe03f */
[----:B------:R-:W-:Y:S01]  /*2120*/  @!P6 IMAD R4, R0, R17, R4 ;  /* 0x000000110004e224 */ /* 0x000fe200078e0204 */
[----:B------:R-:W-:Y:S01]  /*2130*/  @!P5 MOV R5, 0x400 ;  /* 0x000004000005d802 */ /* 0x000fe20000000f00 */
[----:B------:R1:W-:Y:S01]  /*2140*/  STL [R1+0x8], R150 ;  /* 0x0000089601007387 */ /* 0x0003e20000100800 */
[----:B------:R-:W1:Y:S01]  /*2150*/  @!P4 LDC.64 R30, c[0x0][0x210] ;  /* 0x00008400ff1ecb82 */ /* 0x000e620000000a00 */
[----:B---3--:R-:W-:-:S02]  /*2160*/  @!P4 LEA R21, R24, R21, 0x18 ;  /* 0x000000151815c211 */ /* 0x008fc400078ec0ff */
[----:B-----5:R-:W-:-:S05]  /*2170*/  @!P5 LEA R36, R36, R5, 0x18 ;  /* 0x000000052424d211 */ /* 0x020fca00078ec0ff */
[----:B------:R-:W3:Y:S08]  /*2180*/  @!P0 LDC.64 R24, c[0x0][0x240] ;  /* 0x00009000ff188b82 */ /* 0x000ef00000000a00 */
[----:B------:R-:W5:Y:S01]  /*2190*/  @!P0 LDC.64 R34, c[0x0][0x210] ;  /* 0x00008400ff228b82 */ /* 0x000f620000000a00 */
[----:B----4-:R-:W-:Y:S02]  /*21a0*/  @!P6 IMAD.MOV.U32 R2, RZ, RZ, R12 ;  /* 0x000000ffff02e224 */ /* 0x010fe400078e000c */
[----:B------:R-:W-:-:S02]  /*21b0*/  @!P6 IMAD.MOV.U32 R3, RZ, RZ, R11 ;  /* 0x000000ffff03e224 */ /* 0x000fc400078e000b */
[----:B------:R-:W-:Y:S01]  /*21c0*/  @!P6 IMAD.WIDE.U32 R2, R0, R16, R2 ;  /* 0x000000100002e225 */ /* 0x000fe200078e0002 */
[----:B------:R-:W-:Y:S02]  /*21d0*/  @!P5 IADD3 R0, P1, R26, 0x20, RZ ;  /* 0x000000201a00d810 */ /* 0x000fe40007f3e0ff */
[----:B------:R-:W4:Y:S01]  /*21e0*/  @!P5 LDC.64 R16, c[0x0][0x210] ;  /* 0x00008400ff10db82 */ /* 0x000f220000000a00 */
[----:B------:R-:W-:Y:S02]  /*21f0*/  @!P6 IMAD.IADD R3, R3, 0x1, R4 ;  /* 0x000000010303e824 */ /* 0x000fe400078e0204 */
[----:B------:R-:W-:Y:S01]  /*2200*/  @!P5 IMAD.X R8, RZ, RZ, R27, P1 ;  /* 0x000000ffff08d224 */ /* 0x000fe200008e061b */
[----:B--2---:R-:W-:-:S03]  /*2210*/  @!P6 LEA R4, P1, R2, R14, 0x1 ;  /* 0x0000000e0204e211 */ /* 0x004fc600078208ff */
[-C--:B------:R-:W-:Y:S01]  /*2220*/  @!P5 IMAD R8, R8, R18.reuse, RZ ;  /* 0x000000120808d224 */ /* 0x080fe200078e02ff */
[----:B------:R-:W-:Y:S01]  /*2230*/  @!P6 LEA.HI.X R5, R2, R15, R3, 0x1, P1 ;  /* 0x0000000f0205e211 */ /* 0x000fe200008f0c03 */
[----:B------:R-:W-:Y:S02]  /*2240*/  @!P5 IMAD.MOV.U32 R2, RZ, RZ, R12 ;  /* 0x000000ffff02d224 */ /* 0x000fe400078e000c */
[----:B------:R-:W-:Y:S02]  /*2250*/  @!P5 IMAD.MOV.U32 R3, RZ, RZ, R11 ;  /* 0x000000ffff03d224 */ /* 0x000fe400078e000b */
[----:B------:R-:W-:Y:S01]  /*2260*/  @!P5 IMAD R14, R0, R19, R8 ;  /* 0x00000013000ed224 */ /* 0x000fe200078e0208 */
[----:B------:R-:W-:Y:S01]  /*2270*/  @!P6 LEA R8, R20, R9, 0x1 ;  /* 0x000000091408e211 */ /* 0x000fe200078e08ff */
[----:B------:R-:W-:Y:S01]  /*2280*/  @!P5 IMAD.WIDE.U32 R2, R0, R18, R2 ;  /* 0x000000120002d225 */ /* 0x000fe200078e0002 */
[----:B------:R-:W-:Y:S01]  /*2290*/  @!P4 IADD3 R9, P1, R26, 0x30, RZ ;  /* 0x000000301a09c810 */ /* 0x000fe20007f3e0ff */
[----:B------:R-:W2:Y:S01]  /*22a0*/  @!P3 LDC.64 R18, c[0x0][0x240] ;  /* 0x00009000ff12bb82 */ /* 0x000ea20000000a00 */
[----:B------:R-:W-:Y:S01]  /*22b0*/  @!P0 MOV R0, 0x400 ;  /* 0x0000040000008802 */ /* 0x000fe20000000f00 */
[----:B------:R-:W-:Y:S01]  /*22c0*/  @!P6 LDGSTS.E.BYPASS.LTC128B.128 [R8+0x800], desc[UR20][R4.64] ;  /* 0x008000000408efae */ /* 0x000fe2000b901d54 */
[----:B------:R-:W-:-:S02]  /*22d0*/  @!P5 IMAD.IADD R3, R3, 0x1, R14 ;  /* 0x000000010303d824 */ /* 0x000fc400078e020e */
[----:B-1----:R-:W-:Y:S01]  /*22e0*/  @!P0 LEA R33, R33, R0, 0x18 ;  /* 0x0000000021218211 */ /* 0x002fe200078ec0ff */
[----:B------:R1:W-:Y:S01]  /*22f0*/  @!P6 LDGSTS.E.BYPASS.LTC128B.128 [R8+0x4800], desc[UR20][R4.64+0x80] ;  /* 0x048000800408efae */ /* 0x0003e2000b901d54 */
[----:B------:R-:W-:Y:S01]  /*2300*/  @!P5 LEA R0, R20, R36, 0x1 ;  /* 0x000000241400d211 */ /* 0x000fe200078e08ff */
[----:B-1----:R-:W-:Y:S01]  /*2310*/  @!P4 IMAD.X R8, RZ, RZ, R27, P1 ;  /* 0x000000ffff08c224 */ /* 0x002fe200008e061b */
[----:B----4-:R-:W-:Y:S02]  /*2320*/  @!P5 LEA R4, P6, R2, R16, 0x1 ;  /* 0x000000100204d211 */ /* 0x010fe400078c08ff */
[----:B------:R-:W-:Y:S01]  /*2330*/  @!P0 IADD3 R15, P1, R26, 0x40, RZ ;  /* 0x000000401a0f8810 */ /* 0x000fe20007f3e0ff */
[----:B------:R-:W-:Y:S01]  /*2340*/  @!P4 IMAD R8, R8, R22, RZ ;  /* 0x000000160808c224 */ /* 0x000fe200078e02ff */
[----:B------:R-:W-:Y:S01]  /*2350*/  @!P5 LEA.HI.X R5, R2, R17, R3, 0x1, P6 ;  /* 0x000000110205d211 */ /* 0x000fe200030f0c03 */
[----:B------:R-:W-:Y:S01]  /*2360*/  @!P4 IMAD.MOV.U32 R2, RZ, RZ, R12 ;  /* 0x000000ffff02c224 */ /* 0x000fe200078e000c */
[----:B------:R-:W-:Y:S01]  /*2370*/  ISETP.GE.AND P6, PT, R6, UR26, PT ;  /* 0x0000001a06007c0c */ /* 0x000fe2000bfc6270 */
[----:B------:R-:W-:-:S02]  /*2380*/  @!P0 IMAD.X R14, RZ, RZ, R27, P1 ;  /* 0x000000ffff0e8224 */ /* 0x000fc400008e061b */
[----:B------:R-:W-:Y:S01]  /*2390*/  @!P4 IMAD.MOV.U32 R3, RZ, RZ, R11 ;  /* 0x000000ffff03c224 */ /* 0x000fe200078e000b */
[----:B------:R-:W-:Y:S01]  /*23a0*/  @!P5 LDGSTS.E.BYPASS.LTC128B.128 [R0+0x1000], desc[UR20][R4.64] ;  /* 0x010000000400dfae */ /* 0x000fe2000b901d54 */
[C---:B------:R-:W-:Y:S02]  /*23b0*/  @!P4 IMAD R16, R9.reuse, R23, R8 ;  /* 0x000000170910c224 */ /* 0x040fe400078e0208 */
[----:B------:R-:W-:Y:S01]  /*23c0*/  @!P4 IMAD.WIDE.U32 R2, R9, R22, R2 ;  /* 0x000000160902c225 */ /* 0x000fe200078e0002 */
[----:B------:R1:W-:Y:S01]  /*23d0*/  @!P5 LDGSTS.E.BYPASS.LTC128B.128 [R0+0x5000], desc[UR20][R4.64+0x80] ;  /* 0x050000800400dfae */ /* 0x0003e2000b901d54 */
[----:B------:R-:W4:Y:S01]  /*23e0*/  @!P3 LDC.64 R22, c[0x0][0x210] ;  /* 0x00008400ff16bb82 */ /* 0x000f220000000a00 */
[----:B------:R-:W-:Y:S01]  /*23f0*/  ISETP.GE.AND P5, PT, R39, UR26, PT ;  /* 0x0000001a27007c0c */ /* 0x000fe2000bfa6270 */
[----:B---3--:R-:W-:-:S04]  /*2400*/  @!P0 IMAD R8, R14, R24, RZ ;  /* 0x000000180e088224 */ /* 0x008fc800078e02ff */
[----:B------:R-:W-:Y:S01]  /*2410*/  @!P0 IMAD R14, R15, R25, R8 ;  /* 0x000000190f0e8224 */ /* 0x000fe200078e0208 */
[C---:B------:R-:W-:Y:S02]  /*2420*/  @!P4 LEA R8, P1, R2.reuse, R30, 0x1 ;  /* 0x0000001e0208c211 */ /* 0x040fe400078208ff */
[----:B-1----:R-:W-:Y:S01]  /*2430*/  @!P0 MOV R5, R11 ;  /* 0x0000000b00058202 */ /* 0x002fe20000000f00 */
[----:B------:R-:W-:Y:S02]  /*2440*/  @!P0 IMAD.MOV.U32 R4, RZ, RZ, R12 ;  /* 0x000000ffff048224 */ /* 0x000fe400078e000c */
[----:B------:R-:W-:Y:S02]  /*2450*/  @!P4 IMAD.IADD R0, R3, 0x1, R16 ;  /* 0x000000010300c824 */ /* 0x000fe400078e0210 */
[----:B------:R-:W-:Y:S01]  /*2460*/  @!P0 IMAD.WIDE.U32 R4, R15, R24, R4 ;  /* 0x000000180f048225 */ /* 0x000fe200078e0004 */
[----:B------:R-:W1:Y:S01]  /*2470*/  @!P2 LDC.64 R16, c[0x0][0x240] ;  /* 0x00009000ff10ab82 */ /* 0x000e620000000a00 */
[----:B------:R-:W3:Y:S01]  /*2480*/  @!P6 S2R R15, SR_CgaCtaId ;  /* 0x00000000000fe919 */ /* 0x000ee20000008800 */
[----:B------:R-:W-:Y:S01]  /*2490*/  @!P4 LEA.HI.X R9, R2, R31, R0, 0x1, P1 ;  /* 0x0000001f0209c211 */ /* 0x000fe200008f0c00 */
[----:B------:R-:W-:Y:S01]  /*24a0*/  @!P4 IMAD R0, R20, 0x2, R21 ;  /* 0x000000021400c824 */ /* 0x000fe200078e0215 */
[C---:B-----5:R-:W-:Y:S01]  /*24b0*/  @!P0 LEA R2, P1, R4.reuse, R34, 0x1 ;  /* 0x0000002204028211 */ /* 0x060fe200078208ff */
[----:B------:R-:W-:Y:S01]  /*24c0*/  @!P0 IMAD.IADD R3, R5, 0x1, R14 ;  /* 0x0000000105038824 */ /* 0x000fe200078e020e */
[----:B------:R-:W1:Y:S02]  /*24d0*/  @!P3 S2R R24, SR_CgaCtaId ;  /* 0x000000000018b919 */ /* 0x000e640000008800 */
[----:B------:R-:W5:Y:S01]  /*24e0*/  @!P2 LDC.64 R30, c[0x0][0x210] ;  /* 0x00008400ff1eab82 */ /* 0x000f620000000a00 */
[----:B------:R-:W-:Y:S01]  /*24f0*/  @!P4 LDGSTS.E.BYPASS.LTC128B.128 [R0+0x1800], desc[UR20][R8.64] ;  /* 0x018000000800cfae */ /* 0x000fe2000b901d54 */
[----:B------:R-:W-:-:S02]  /*2500*/  @!P0 LEA.HI.X R3, R4, R35, R3, 0x1, P1 ;  /* 0x0000002304038211 */ /* 0x000fc400008f0c03 */
[----:B------:R-:W-:Y:S01]  /*2510*/  @!P3 IADD3 R4, P1, R26, 0x50, RZ ;  /* 0x000000501a04b810 */ /* 0x000fe20007f3e0ff */
[----:B------:R2:W-:Y:S02]  /*2520*/  @!P4 LDGSTS.E.BYPASS.LTC128B.128 [R0+0x5800], desc[UR20][R8.64+0x80] ;  /* 0x058000800800cfae */ /* 0x0005e4000b901d54 */
[----:B--2---:R-:W-:Y:S01]  /*2530*/  VIADD R0, R6, 0x70 ;  /* 0x0000007006007836 */ /* 0x004fe20000000000 */
[----:B------:R-:W-:Y:S01]  /*2540*/  @!P2 IADD3 R9, P4, R26, 0x60, RZ ;  /* 0x000000601a09a810 */ /* 0x000fe20007f9e0ff */
[----:B------:R-:W-:-:S03]  /*2550*/  @!P3 IMAD.X R8, RZ, RZ, R27, P1 ;  /* 0x000000ffff08b224 */ /* 0x000fc600008e061b */
[----:B------:R-:W-:Y:S01]  /*2560*/  ISETP.GE.AND P1, PT, R0, UR12, PT ;  /* 0x0000000c00007c0c */ /* 0x000fe2000bf26270 */
[----:B------:R-:W-:Y:S01]  /*2570*/  @!P2 IMAD.X R5, RZ, RZ, R27, P4 ;  /* 0x000000ffff05a224 */ /* 0x000fe200020e061b */
[----:B------:R-:W-:Y:S01]  /*2580*/  @!P0 LEA R0, R20, R33, 0x1 ;  /* 0x0000002114008211 */ /* 0x000fe200078e08ff */
[----:B------:R-:W-:Y:S01]  /*2590*/  @!P3 IMAD R8, R8, R18, RZ ;  /* 0x000000120808b224 */ /* 0x000fe200078e02ff */
[----:B------:R-:W-:-:S03]  /*25a0*/  ISETP.GE.AND P4, PT, R39, UR26, PT ;  /* 0x0000001a27007c0c */ /* 0x000fc6000bf86270 */
[----:B------:R-:W-:Y:S01]  /*25b0*/  @!P0 LDGSTS.E.BYPASS.LTC128B.128 [R0+0x2000], desc[UR20][R2.64] ;  /* 0x0200000002008fae */ /* 0x000fe2000b901d54 */
[----:B------:R-:W-:-:S03]  /*25c0*/  @!P3 IMAD R8, R4, R19, R8 ;  /* 0x000000130408b224 */ /* 0x000fc600078e0208 */
[----:B------:R2:W-:Y:S02]  /*25d0*/  @!P0 LDGSTS.E.BYPASS.LTC128B.128 [R0+0x6000], desc[UR20][R2.64+0x80] ;  /* 0x0600008002008fae */ /* 0x0005e4000b901d54 */
[----:B--2---:R-:W-:Y:S02]  /*25e0*/  @!P3 IMAD.MOV.U32 R2, RZ, RZ, R12 ;  /* 0x000000ffff02b224 */ /* 0x004fe400078e000c */
[----:B------:R-:W-:Y:S02]  /*25f0*/  @!P3 IMAD.MOV.U32 R3, RZ, RZ, R11 ;  /* 0x000000ffff03b224 */ /* 0x000fe400078e000b */
[----:B-1----:R-:W-:Y:S02]  /*2600*/  @!P2 IMAD R0, R5, R16, RZ ;  /* 0x000000100500a224 */ /* 0x002fe400078e02ff */
[----:B------:R-:W-:Y:S01]  /*2610*/  @!P3 IMAD.WIDE.U32 R4, R4, R18, R2 ;  /* 0x000000120404b225 */ /* 0x000fe200078e0002 */
[----:B------:R-:W-:Y:S01]  /*2620*/  @!P2 MOV R3, R11 ;  /* 0x0000000b0003a202 */ /* 0x000fe20000000f00 */
[----:B------:R-:W1:Y:S02]  /*2630*/  @!P1 LDC.64 R18, c[0x0][0x240] ;  /* 0x00009000ff129b82 */ /* 0x000e640000000a00 */
[----:B------:R-:W-:-:S02]  /*2640*/  @!P2 IMAD.MOV.U32 R2, RZ, RZ, R12 ;  /* 0x000000ffff02a224 */ /* 0x000fc400078e000c */
[----:B------:R-:W-:Y:S02]  /*2650*/  @!P2 IMAD R14, R9, R17, R0 ;  /* 0x00000011090ea224 */ /* 0x000fe400078e0200 */
[----:B------:R-:W-:Y:S01]  /*2660*/  @!P3 IMAD.IADD R0, R5, 0x1, R8 ;  /* 0x000000010500b824 */ /* 0x000fe200078e0208 */
[C---:B----4-:R-:W-:Y:S01]  /*2670*/  @!P3 LEA R8, P0, R4.reuse, R22, 0x1 ;  /* 0x000000160408b211 */ /* 0x050fe200078008ff */
[----:B------:R-:W-:Y:S01]  /*2680*/  @!P2 IMAD.WIDE.U32 R2, R9, R16, R2 ;  /* 0x000000100902a225 */ /* 0x000fe200078e0002 */
[----:B------:R-:W2:Y:S02]  /*2690*/  @!P2 S2R R17, SR_CgaCtaId ;  /* 0x000000000011a919 */ /* 0x000ea40000008800 */
[----:B------:R-:W-:Y:S01]  /*26a0*/  @!P3 LEA.HI.X R9, R4, R23, R0, 0x1, P0 ;  /* 0x000000170409b211 */ /* 0x000fe200000f0c00 */
[----:B------:R-:W-:Y:S01]  /*26b0*/  @!P2 IMAD.IADD R0, R3, 0x1, R14 ;  /* 0x000000010300a824 */ /* 0x000fe200078e020e */
[C---:B-----5:R-:W-:Y:S01]  /*26c0*/  @!P2 LEA R4, P0, R2.reuse, R30, 0x1 ;  /* 0x0000001e0204a211 */ /* 0x060fe200078008ff */
[----:B------:R-:W4:Y:S03]  /*26d0*/  @!P1 S2R R22, SR_CgaCtaId ;  /* 0x0000000000169919 */ /* 0x000f260000008800 */
[----:B------:R-:W-:-:S02]  /*26e0*/  @!P2 LEA.HI.X R5, R2, R31, R0, 0x1, P0 ;  /* 0x0000001f0205a211 */ /* 0x000fc400000f0c00 */
[----:B------:R-:W-:Y:S02]  /*26f0*/  @!P1 IADD3 R16, P0, R26, 0x70, RZ ;  /* 0x000000701a109810 */ /* 0x000fe40007f1e0ff */
[----:B------:R-:W-:-:S03]  /*2700*/  @!P6 MOV R0, 0x400 ;  /* 0x000004000000e802 */ /* 0x000fc60000000f00 */
[----:B------:R-:W-:Y:S01]  /*2710*/  @!P1 IMAD.X R21, RZ, RZ, R27, P0 ;  /* 0x000000ffff159224 */ /* 0x000fe200000e061b */
[----:B------:R-:W-:Y:S02]  /*2720*/  PLOP3.LUT P0, PT, PT, PT, UP0, 0x80, 0x0 ;  /* 0x000000000000781c */ /* 0x000fe40003f0f008 */
[----:B---3--:R-:W-:-:S11]  /*2730*/  @!P6 LEA R25, R15, R0, 0x18 ;  /* 0x000000000f19e211 */ /* 0x008fd600078ec0ff */
[----:B------:R-:W-:Y:S05]  /*2740*/  @P0 BRA `(.L_x_539) ;  /* 0x0000000000300947 */ /* 0x000fea0003800000 */
        /* <DEDUP_REMOVED lines=12> */
.L_x_539:
        /* <DEDUP_REMOVED lines=9> */
[----:B------:R-:W-:Y:S01]  /*28a0*/  UIMAD UR15, UR15, UR10, URZ ;  /* 0x0000000a0f0f72a4 */ /* 0x000fe2000f8e023f */
[----:B------:R-:W-:-:S03]  /*28b0*/  UMOV UR28, UR30 ;  /* 0x0000001e001c7c82 */ /* 0x000fc60008000000 */
[----:B------:R-:W-:Y:S02]  /*28c0*/  UIMAD UR11, UR14, UR11, UR15 ;  /* 0x0000000b0e0b72a4 */ /* 0x000fe4000f8e020f */
[----:B------:R-:W-:-:S04]  /*28d0*/  UIMAD.WIDE.U32 UR30, UR14, UR10, UR28 ;  /* 0x0000000a0e1e72a5 */ /* 0x000fc8000f8e001c */
[----:B------:R-:W-:-:S12]  /*28e0*/  UIADD3 UR28, UR31, UR11, URZ ;  /* 0x0000000b1f1c7290 */ /* 0x000fd8000fffe03f */
.L_x_540:
[----:B------:R-:W-:Y:S01]  /*28f0*/  IMAD.WIDE.U32 R2, R6, UR8, R28 ;  /* 0x0000000806027c25 */ /* 0x000fe2000f8e001c */
[----:B------:R-:W-:Y:S01]  /*2900*/  @!P1 MOV R13, 0x400 ;  /* 0x00000400000d9802 */ /* 0x000fe20000000f00 */
[----:B------:R-:W-:Y:S01]  /*2910*/  ULDC.64 UR10, c[0x0][0x260] ;  /* 0x00009800000a7ab9 */ /* 0x000fe20000000a00 */
[----:B------:R-:W-:Y:S01]  /*2920*/  @!P3 MOV R10, 0x400 ;  /* 0x00000400000ab802 */ /* 0x000fe20000000f00 */
[----:B------:R-:W-:Y:S01]  /*2930*/  IMAD R0, R7, UR8, RZ ;  /* 0x0000000807007c24 */ /* 0x000fe2000f8e02ff */
[----:B------:R-:W-:Y:S01]  /*2940*/  @!P2 MOV R15, 0x400 ;  /* 0x00000400000fa802 */ /* 0x000fe20000000f00 */
[----:B------:R-:W-:Y:S01]  /*2950*/  USHF.L.U64.HI UR29, UR8, 0x6, UR9 ;  /* 0x00000006081d7899 */ /* 0x000fe20008010209 */
[----:B------:R-:W-:Y:S01]  /*2960*/  IADD3 R14, P0, R2, UR32, RZ ;  /* 0x00000020020e7c10 */ /* 0x000fe2000ff1e0ff */
[----:B------:R-:W-:Y:S01]  /*2970*/  @!P1 IMAD.MOV.U32 R2, RZ, RZ, R12 ;  /* 0x000000ffff029224 */ /* 0x000fe200078e000c */
[----:B----4-:R-:W-:Y:S01]  /*2980*/  @!P1 LEA R22, R22, R13, 0x18 ;  /* 0x0000000d16169211 */ /* 0x010fe200078ec0ff */
[----:B------:R-:W-:Y:S01]  /*2990*/  IMAD R0, R6, UR9, R0 ;  /* 0x0000000906007c24 */ /* 0x000fe2000f8e0200 */
[----:B------:R-:W-:Y:S01]  /*29a0*/  @!P3 LEA R10, R24, R10, 0x18 ;  /* 0x0000000a180ab211 */ /* 0x000fe200078ec0ff */
[----:B------:R-:W3:Y:S01]  /*29b0*/  @!P1 LDC.64 R12, c[0x0][0x210] ;  /* 0x00008400ff0c9b82 */ /* 0x000ee20000000a00 */
[----:B--2---:R-:W-:Y:S01]  /*29c0*/  @!P2 LEA R17, R17, R15, 0x18 ;  /* 0x0000000f1111a211 */ /* 0x004fe200078ec0ff */
[----:B------:R-:W-:Y:S01]  /*29d0*/  USHF.L.U32 UR31, UR8, 0x6, URZ ;  /* 0x00000006081f7899 */ /* 0x000fe2000800063f */
[----:B------:R-:W-:Y:S01]  /*29e0*/  IADD3.X R15, R3, UR27, R0, P0, !PT ;  /* 0x0000001b030f7c10 */ /* 0x000fe200087fe400 */
[C---:B------:R-:W-:Y:S01]  /*29f0*/  @!P3 IMAD R10, R20.reuse, 0x2, R10 ;  /* 0x00000002140ab824 */ /* 0x040fe200078e020a */
[----:B------:R-:W-:Y:S01]  /*2a00*/  SHF.R.S32.HI R23, RZ, 0x1f, R32 ;  /* 0x0000001fff177819 */ /* 0x000fe20000011420 */
[----:B------:R-:W-:Y:S01]  /*2a10*/  @!P2 IMAD R0, R20, 0x2, R17 ;  /* 0x000000021400a824 */ /* 0x000fe200078e0211 */
[----:B------:R-:W-:Y:S01]  /*2a20*/  ISETP.GE.AND P0, PT, R37, UR26, PT ;  /* 0x0000001a25007c0c */ /* 0x000fe2000bf06270 */
[----:B------:R-:W-:Y:S01]  /*2a30*/  @!P1 IMAD.MOV.U32 R3, RZ, RZ, R11 ;  /* 0x000000ffff039224 */ /* 0x000fe200078e000b */
[----:B------:R-:W-:Y:S01]  /*2a40*/  @!PT LDS RZ, [RZ] ;  /* 0x00000000fffff984 */ /* 0x000fe20000000800 */
[----:B------:R-:W-:Y:S01]  /*2a50*/  @!PT LDS RZ, [RZ] ;  /* 0x00000000fffff984 */ /* 0x000fe20000000800 */
[----:B------:R-:W-:Y:S01]  /*2a60*/  @!PT LDS RZ, [RZ] ;  /* 0x00000000fffff984 */ /* 0x000fe20000000800 */
[----:B------:R-:W-:Y:S01]  /*2a70*/  @!P3 LDGSTS.E.BYPASS.LTC128B.128 [R10+0x2800], desc[UR20][R8.64] ;  /* 0x02800000080abfae */ /* 0x000fe2000b901d54 */
[----:B------:R-:W-:Y:S01]  /*2a80*/  IMAD.WIDE.U32 R30, R32, UR10, R14 ;  /* 0x0000000a201e7c25 */ /* 0x000fe2000f8e000e */
[----:B------:R-:W-:Y:S01]  /*2a90*/  USHF.R.S32.HI UR27, URZ, 0x1f, UR18 ;  /* 0x0000001f3f1b7899 */ /* 0x000fe20008011412 */
[----:B------:R-:W2:Y:S01]  /*2aa0*/  @!P5 LDC.64 R14, c[0x0][0x218] ;  /* 0x00008600ff0edb82 */ /* 0x000ea20000000a00 */
[----:B------:R4:W-:Y:S01]  /*2ab0*/  @!P3 LDGSTS.E.BYPASS.LTC128B.128 [R10+0x6800], desc[UR20][R8.64+0x80] ;  /* 0x06800080080abfae */ /* 0x0009e2000b901d54 */
[----:B-1----:R-:W-:Y:S01]  /*2ac0*/  @!P1 IMAD.WIDE.U32 R2, R16, R18, R2 ;  /* 0x0000001210029225 */ /* 0x002fe200078e0002 */
[----:B------:R-:W-:Y:S01]  /*2ad0*/  UIMAD.WIDE.U32 UR14, UR8, 0x20, URZ ;  /* 0x00000020080e78a5 */ /* 0x000fe2000f8e003f */
[----:B------:R-:W-:Y:S01]  /*2ae0*/  LEA.HI R149, R41, R148, RZ, 0x5 ;  /* 0x0000009429957211 */ /* 0x000fe200078f28ff */
[----:B------:R-:W-:Y:S01]  /*2af0*/  @!P2 LDGSTS.E.BYPASS.LTC128B.128 [R0+0x3000], desc[UR20][R4.64] ;  /* 0x030000000400afae */ /* 0x000fe2000b901d54 */
[----:B------:R-:W-:Y:S01]  /*2b00*/  IMAD.U32 R147, RZ, RZ, UR31 ;  /* 0x0000001fff937e24 */ /* 0x000fe2000f8e00ff */
[----:B------:R-:W-:Y:S01]  /*2b10*/  UIADD3 UR23, UR5, -UR23, -UR25 ;  /* 0x8000001705177290 */ /* 0x000fe2000fffe819 */
[----:B------:R-:W-:Y:S01]  /*2b20*/  IMAD.MOV.U32 R152, RZ, RZ, R30 ;  /* 0x000000ffff987224 */ /* 0x000fe200078e001e */
[----:B------:R1:W-:Y:S01]  /*2b30*/  @!P2 LDGSTS.E.BYPASS.LTC128B.128 [R0+0x7000], desc[UR20][R4.64+0x80] ;  /* 0x070000800400afae */ /* 0x0003e2000b901d54 */
[----:B------:R-:W-:Y:S01]  /*2b40*/  ISETP.GE.AND P2, PT, R38, UR26, PT ;  /* 0x0000001a26007c0c */ /* 0x000fe2000bf46270 */
[----:B------:R-:W-:Y:S01]  /*2b50*/  IMAD R7, R7, UR6, RZ ;  /* 0x0000000607077c24 */ /* 0x000fe2000f8e02ff */
[----:B------:R-:W-:Y:S01]  /*2b60*/  VOTEU.ALL UP0, P0 ;  /* 0x00000000003f7886 */ /* 0x000fe20000000000 */
[----:B------:R-:W5:Y:S01]  /*2b70*/  @!P0 S2R R17, SR_CgaCtaId ;  /* 0x0000000000118919 */ /* 0x000f620000008800 */
[----:B------:R-:W-:Y:S01]  /*2b80*/  SHF.R.S32.HI R146, RZ, 0x5, R149 ;  /* 0x00000005ff927819 */ /* 0x000fe20000011495 */
[----:B------:R-:W-:Y:S01]  /*2b90*/  IMAD R7, R6, UR7, R7 ;  /* 0x0000000706077c24 */ /* 0x000fe2000f8e0207 */
[----:B------:R5:W-:Y:S01]  /*2ba0*/  STL.64 [R1+0x68], R30 ;  /* 0x0000681e01007387 */ /* 0x000be20000100a00 */
[----:B----4-:R-:W-:Y:S01]  /*2bb0*/  @!P1 IMAD R8, R21, R18, RZ ;  /* 0x0000001215089224 */ /* 0x010fe200078e02ff */
[----:B------:R-:W-:-:S05]  /*2bc0*/  LEA.HI R10, R41, R148, RZ, 0x4 ;  /* 0x00000094290a7211 */ /* 0x000fca00078f20ff */
[----:B------:R-:W4:Y:S01]  /*2bd0*/  @!P2 S2R R18, SR_CgaCtaId ;  /* 0x000000000012a919 */ /* 0x000f220000008800 */
[----:B------:R-:W-:Y:S01]  /*2be0*/  @!P1 IMAD R8, R16, R19, R8 ;  /* 0x0000001310089224 */ /* 0x000fe200078e0208 */
[----:B------:R-:W-:Y:S01]  /*2bf0*/  SHF.R.S32.HI R11, RZ, 0x4, R10 ;  /* 0x00000004ff0b7819 */ /* 0x000fe2000001140a */
[----:B-1----:R-:W1:Y:S01]  /*2c00*/  @!P6 LDC.64 R4, c[0x0][0x218] ;  /* 0x00008600ff04eb82 */ /* 0x002e620000000a00 */
[----:B------:R-:W-:Y:S01]  /*2c10*/  IMAD R0, R23, UR10, RZ ;  /* 0x0000000a17007c24 */ /* 0x000fe2000f8e02ff */
[----:B------:R-:W-:Y:S01]  /*2c20*/  UIMAD UR10, UR29, UR18, URZ ;  /* 0x000000121d0a72a4 */ /* 0x000fe2000f8e023f */
[----:B------:R-:W-:Y:S01]  /*2c30*/  @!P1 IMAD.IADD R3, R3, 0x1, R8 ;  /* 0x0000000103039824 */ /* 0x000fe200078e0208 */
[----:B---3--:R-:W-:Y:S01]  /*2c40*/  @!P1 LEA R8, P3, R2, R12, 0x1 ;  /* 0x0000000c02089211 */ /* 0x008fe200078608ff */
[----:B------:R-:W-:Y:S01]  /*2c50*/  IMAD R0, R32, UR11, R0 ;  /* 0x0000000b20007c24 */ /* 0x000fe2000f8e0200 */
[----:B------:R-:W3:Y:S01]  /*2c60*/  @!P5 S2R R12, SR_CgaCtaId ;  /* 0x00000000000cd919 */ /* 0x000ee20000008800 */
        /* <DEDUP_REMOVED lines=8> */
[----:B------:R-:W-:-:S03]  /*2cf0*/  USHF.L.U32 UR10, UR9, 0x5, URZ ;  /* 0x00000005090a7899 */ /* 0x000fc6000800063f */
[----:B------:R5:W-:Y:S01]  /*2d00*/  @!P1 LDGSTS.E.BYPASS.LTC128B.128 [R0+0x7800], desc[UR20][R8.64+0x80] ;  /* 0x0780008008009fae */ /* 0x000be2000b901d54 */
[----:B------:R-:W-:Y:S02]  /*2d10*/  ISETP.GE.AND P1, PT, R37, UR26, PT ;  /* 0x0000001a25007c0c */ /* 0x000fe4000bf26270 */
[----:B-1----:R-:W-:-:S04]  /*2d20*/  @!P6 LEA R4, P3, R2, R4, 0x1 ;  /* 0x000000040204e211 */ /* 0x002fc800078608ff */
[----:B------:R-:W-:Y:S02]  /*2d30*/  @!P6 LEA.HI.X R5, R2, R5, R3, 0x1, P3 ;  /* 0x000000050205e211 */ /* 0x000fe400018f0c03 */
[----:B------:R-:W-:Y:S01]  /*2d40*/  ISETP.GE.AND P3, PT, R38, UR26, PT ;  /* 0x0000001a26007c0c */ /* 0x000fe2000bf66270 */
[----:B-----5:R-:W-:Y:S01]  /*2d50*/  @!P6 IMAD R0, R20, 0x2, R25 ;  /* 0x000000021400e824 */ /* 0x020fe200078e0219 */
[C---:B------:R-:W-:Y:S02]  /*2d60*/  LEA.HI R8, R10.reuse, R11, RZ, 0x1 ;  /* 0x0000000b0a087211 */ /* 0x040fe400078f08ff */
[----:B------:R-:W-:Y:S02]  /*2d70*/  @!P5 MOV R9, 0x400 ;  /* 0x000004000009d802 */ /* 0x000fe40000000f00 */
[----:B------:R-:W-:Y:S04]  /*2d80*/  @!P6 LDGSTS.E.BYPASS.LTC128B.128 [R0+0x8000], desc[UR20][R4.64] ;  /* 0x080000000400efae */ /* 0x000fe8000b901d54 */
[----:B------:R1:W-:Y:S02]  /*2d90*/  @!P6 LDGSTS.E.BYPASS.LTC128B.128 [R0+0xa000], desc[UR20][R4.64+0x80] ;  /* 0x0a0000800400efae */ /* 0x0003e4000b901d54 */
[----:B-1----:R-:W-:Y:S01]  /*2da0*/  LOP3.LUT R0, R10, 0xfffffff0, RZ, 0xc0, !PT ;  /* 0xfffffff00a007812 */ /* 0x002fe200078ec0ff */
[----:B------:R-:W-:Y:S01]  /*2db0*/  IMAD.U32 R5, RZ, RZ, UR8 ;  /* 0x00000008ff057e24 */ /* 0x000fe2000f8e00ff */
[----:B------:R-:W-:Y:S01]  /*2dc0*/  LOP3.LUT R10, R8, 0xfffffffe, RZ, 0xc0, !PT ;  /* 0xfffffffe080a7812 */ /* 0x000fe200078ec0ff */
[----:B------:R-:W-:-:S02]  /*2dd0*/  IMAD.U32 R8, RZ, RZ, UR8 ;  /* 0x00000008ff087e24 */ /* 0x000fc4000f8e00ff */
[----:B------:R-:W-:Y:S01]  /*2de0*/  IMAD.U32 R4, RZ, RZ, UR9 ;  /* 0x00000009ff047e24 */ /* 0x000fe2000f8e00ff */
[----:B------:R-:W-:Y:S01]  /*2df0*/  @!P5 LEA R5, P6, R5, R2, 0x4 ;  /* 0x000000020505d211 */ /* 0x000fe200078c20ff */
[----:B------:R-:W-:Y:S02]  /*2e00*/  IMAD.IADD R0, R148, 0x1, -R0 ;  /* 0x0000000194007824 */ /* 0x000fe400078e0a00 */
[----:B------:R-:W-:Y:S01]  /*2e10*/  IMAD.IADD R16, R11, 0x1, -R10 ;  /* 0x000000010b107824 */ /* 0x000fe200078e0a0a */
[----:B---3--:R-:W-:Y:S02]  /*2e20*/  @!P5 LEA R10, R12, R9, 0x18 ;  /* 0x000000090c0ad211 */ /* 0x008fe400078ec0ff */
[----:B------:R-:W-:Y:S01]  /*2e30*/  @!P5 LEA.HI.X R8, R8, R3, R4, 0x4, P6 ;  /* 0x000000030808d211 */ /* 0x000fe200030f2404 */
[----:B------:R-:W1:Y:S01]  /*2e40*/  @!P2 LDC.64 R12, c[0x0][0x218] ;  /* 0x00008600ff0cab82 */ /* 0x000e620000000a00 */
[----:B------:R-:W-:Y:S02]  /*2e50*/  SHF.R.S32.HI R4, RZ, 0x1f, R0 ;  /* 0x0000001fff047819 */ /* 0x000fe40000011400 */
[----:B------:R-:W-:-:S02]  /*2e60*/  @!P0 MOV R9, 0x400 ;  /* 0x0000040000098802 */ /* 0x000fc40000000f00 */
[----:B------:R-:W-:Y:S02]  /*2e70*/  LEA.HI R21, R4, R0, RZ, 0x3 ;  /* 0x0000000004157211 */ /* 0x000fe400078f18ff */
[----:B--2---:R-:W-:Y:S02]  /*2e80*/  @!P5 LEA R4, P6, R5, R14, 0x1 ;  /* 0x0000000e0504d211 */ /* 0x004fe400078c08ff */
[----:B------:R-:W-:Y:S02]  /*2e90*/  @!P0 LEA R17, R17, R9, 0x18 ;  /* 0x0000000911118211 */ /* 0x000fe400078ec0ff */
[----:B------:R-:W-:Y:S01]  /*2ea0*/  @!P5 LEA.HI.X R5, R5, R15, R8, 0x1, P6 ;  /* 0x0000000f0505d211 */ /* 0x000fe200030f0c08 */
[----:B------:R-:W-:Y:S01]  /*2eb0*/  @!P5 IMAD R8, R20, 0x2, R10 ;  /* 0x000000021408d824 */ /* 0x000fe200078e020a */
[----:B------:R-:W-:Y:S01]  /*2ec0*/  LOP3.LUT R9, R21, 0xfffffff8, RZ, 0xc0, !PT ;  /* 0xfffffff815097812 */ /* 0x000fe200078ec0ff */
[----:B------:R-:W2:Y:S01]  /*2ed0*/  @!P0 LDC.64 R14, c[0x0][0x218] ;  /* 0x00008600ff0e8b82 */ /* 0x000ea20000000a00 */
[----:B------:R-:W-:-:S02]  /*2ee0*/  @!P2 MOV R11, 0x400 ;  /* 0x00000400000ba802 */ /* 0x000fc40000000f00 */
[----:B------:R-:W-:Y:S01]  /*2ef0*/  @!P5 LDGSTS.E.BYPASS.LTC128B.128 [R8+0x8800], desc[UR20][R4.64] ;  /* 0x088000000408dfae */ /* 0x000fe2000b901d54 */
[----:B------:R-:W-:Y:S01]  /*2f00*/  IMAD.IADD R30, R0, 0x1, -R9 ;  /* 0x00000001001e7824 */ /* 0x000fe200078e0a09 */
[----:B------:R-:W-:Y:S01]  /*2f10*/  @!P2 IADD3 R0, P6, R2, UR14, RZ ;  /* 0x0000000e0200ac10 */ /* 0x000fe2000ffde0ff */
[----:B------:R-:W-:Y:S01]  /*2f20*/  IMAD.SHL.U32 R9, R40, 0x40, RZ ;  /* 0x0000004028097824 */ /* 0x000fe200078e00ff */
[----:B------:R3:W-:Y:S01]  /*2f30*/  @!P5 LDGSTS.E.BYPASS.LTC128B.128 [R8+0xa800], desc[UR20][R4.64+0x80] ;  /* 0x0a8000800408dfae */ /* 0x0007e2000b901d54 */
[----:B----4-:R-:W-:Y:S01]  /*2f40*/  @!P2 LEA R18, R18, R11, 0x18 ;  /* 0x0000000b1212a211 */ /* 0x010fe200078ec0ff */
[C---:B------:R-:W-:Y:S01]  /*2f50*/  IMAD.SHL.U32 R11, R6.reuse, 0x8, RZ ;  /* 0x00000008060b7824 */ /* 0x040fe200078e00ff */
[----:B------:R-:W-:Y:S01]  /*2f60*/  ISETP.GE.AND P5, PT, R6, UR26, PT ;  /* 0x0000001a06007c0c */ /* 0x000fe2000bfa6270 */
[----:B------:R-:W-:Y:S01]  /*2f70*/  @!UP0 UIMAD UR14, UR9, 0x30, URZ ;  /* 0x00000030090e88a4 */ /* 0x000fe2000f8e023f */
[----:B------:R-:W-:Y:S01]  /*2f80*/  LOP3.LUT R9, R9, 0x1c0, RZ, 0xc0, !PT ;  /* 0x000001c009097812 */ /* 0x000fe200078ec0ff */
[----:B------:R-:W-:-:S03]  /*2f90*/  VOTEU.ALL UP0, P1 ;  /* 0x00000000003f7886 */ /* 0x000fc60000800000 */
[----:B------:R-:W-:Y:S01]  /*2fa0*/  LOP3.LUT R11, R9, 0x8, R11, 0xf8, !PT ;  /* 0x00000008090b7812 */ /* 0x000fe200078ef80b */
[----:B---3--:R-:W-:Y:S01]  /*2fb0*/  IMAD.U32 R8, RZ, RZ, UR10 ;  /* 0x0000000aff087e24 */ /* 0x008fe2000f8e00ff */
[----:B------:R-:W-:Y:S01]  /*2fc0*/  ULDC.64 UR10, c[0x0][0x268] ;  /* 0x00009a00000a7ab9 */ /* 0x000fe20000000a00 */
[----:B------:R-:W-:Y:S01]  /*2fd0*/  IMAD.WIDE.U32 R4, R6, UR6, R28 ;  /* 0x0000000606047c25 */ /* 0x000fe2000f8e001c */
[----:B------:R-:W-:Y:S02]  /*2fe0*/  SHF.R.U32.HI R6, RZ, 0x3, R9 ;  /* 0x00000003ff067819 */ /* 0x000fe40000011609 */
[----:B------:R-:W-:Y:S01]  /*2ff0*/  @!P2 IADD3.X R10, R3, UR15, R8, P6, !PT ;  /* 0x0000000f030aac10 */ /* 0x000fe2000b7fe408 */
[----:B------:R-:W-:Y:S01]  /*3000*/  USHF.L.U32 UR15, UR6, 0x6, URZ ;  /* 0x00000006060f7899 */ /* 0x000fe2000800063f */
[----:B-1----:R-:W-:Y:S01]  /*3010*/  @!P2 LEA R8, P6, R0, R12, 0x1 ;  /* 0x0000000c0008a211 */ /* 0x002fe200078c08ff */
[----:B------:R-:W-:Y:S02]  /*3020*/  @!P2 IMAD R12, R20, 0x2, R18 ;  /* 0x00000002140ca824 */ /* 0x000fe400078e0212 */
[----:B------:R-:W1:Y:S01]  /*3030*/  @!P3 LDC.64 R18, c[0x0][0x220] ;  /* 0x00008800ff12bb82 */ /* 0x000e620000000a00 */
[----:B------:R-:W-:Y:S01]  /*3040*/  @!P2 LEA.HI.X R9, R0, R13, R10, 0x1, P6 ;  /* 0x0000000d0009a211 */ /* 0x000fe200030f0c0a */
[----:B------:R-:W-:Y:S01]  /*3050*/  @!P0 IMAD R13, R20, 0x2, R17 ;  /* 0x00000002140d8824 */ /* 0x000fe200078e0211 */
[----:B------:R-:W-:Y:S01]  /*3060*/  IADD3 R4, P6, R4, UR30, RZ ;  /* 0x0000001e04047c10 */ /* 0x000fe2000ffde0ff */
[----:B------:R-:W-:Y:S01]  /*3070*/  IMAD.SHL.U32 R10, R16, 0x8, RZ ;  /* 0x00000008100a7824 */ /* 0x000fe200078e00ff */
[----:B------:R-:W-:Y:S01]  /*3080*/  LOP3.LUT R0, R11, R6, RZ, 0x3c, !PT ;  /* 0x000000060b007212 */ /* 0x000fe200078e3cff */
[----:B------:R-:W-:Y:S01]  /*3090*/  @!P2 LDGSTS.E.BYPASS.LTC128B.128 [R12+0x9000], desc[UR20][R8.64] ;  /* 0x09000000080cafae */ /* 0x000fe2000b901d54 */
[----:B------:R-:W-:Y:S01]  /*30a0*/  IADD3.X R5, R5, UR28, R7, P6, !PT ;  /* 0x0000001c05057c10 */ /* 0x000fe2000b7fe407 */
[----:B------:R-:W-:-:S02]  /*30b0*/  IMAD.U32 R7, RZ, RZ, UR8 ;  /* 0x00000008ff077e24 */ /* 0x000fc4000f8e00ff */
[----:B------:R3:W-:Y:S01]  /*30c0*/  @!P2 LDGSTS.E.BYPASS.LTC128B.128 [R12+0xb000], desc[UR20][R8.64+0x80] ;  /* 0x0b000080080cafae */ /* 0x0007e2000b901d54 */
[----:B------:R-:W-:Y:S02]  /*30d0*/  IMAD.SHL.U32 R6, R30, 0x40, RZ ;  /* 0x000000401e067824 */ /* 0x000fe400078e00ff */
[----:B------:R-:W-:-:S03]  /*30e0*/  @!P0 IMAD.WIDE.U32 R2, R7, 0x30, R2 ;  /* 0x0000003007028825 */ /* 0x000fc600078e0002 */
[----:B------:R-:W-:Y:S01]  /*30f0*/  LOP3.LUT R6, R6, 0x1c0, RZ, 0xc0, !PT ;  /* 0x000001c006067812 */ /* 0x000fe200078ec0ff */
[----:B------:R-:W-:Y:S01]  /*3100*/  IMAD.WIDE.U32 R34, R32, UR10, R4 ;  /* 0x0000000a20227c25 */ /* 0x000fe2000f8e0004 */
[----:B--2---:R-:W-:Y:S02]  /*3110*/  @!P0 LEA R4, P6, R2, R14, 0x1 ;  /* 0x0000000e02048211 */ /* 0x004fe400078c08ff */
[----:B------:R-:W-:Y:S01]  /*3120*/  LOP3.LUT R11, R6, 0x8, R10, 0xf8, !PT ;  /* 0x00000008060b7812 */ /* 0x000fe200078ef80a */
[----:B------:R-:W-:Y:S01]  /*3130*/  @!P0 VIADD R3, R3, UR14 ;  /* 0x0000000e03038c36 */ /* 0x000fe20008000000 */
[----:B------:R-:W-:Y:S01]  /*3140*/  SHF.R.U32.HI R10, RZ, 0x3, R6 ;  /* 0x00000003ff0a7819 */ /* 0x000fe20000011606 */
[----:B------:R-:W-:Y:S01]  /*3150*/  IMAD R6, R23, UR10, RZ ;  /* 0x0000000a17067c24 */ /* 0x000fe2000f8e02ff */
[----:B------:R-:W-:Y:S01]  /*3160*/  USHF.L.U64.HI UR14, UR6, 0x6, UR7 ;  /* 0x00000006060e7899 */ /* 0x000fe20008010207 */
[----:B------:R-:W-:Y:S01]  /*3170*/  IMAD.MOV.U32 R26, RZ, RZ, R34 ;  /* 0x000000ffff1a7224 */ /* 0x000fe200078e0022 */
[----:B------:R-:W-:Y:S01]  /*3180*/  @!P0 LEA.HI.X R5, R2, R15, R3, 0x1, P6 ;  /* 0x0000000f02058211 */ /* 0x000fe200030f0c03 */
[----:B------:R-:W-:Y:S01]  /*3190*/  IMAD R6, R32, UR11, R6 ;  /* 0x0000000b20067c24 */ /* 0x000fe2000f8e0206 */
[----:B------:R-:W2:Y:S01]  /*31a0*/  @!P4 LDC.64 R14, c[0x0][0x220] ;  /* 0x00008800ff0ecb82 */ /* 0x000ea20000000a00 */
[----:B------:R-:W-:Y:S01]  /*31b0*/  UIMAD UR10, UR14, UR18, URZ ;  /* 0x000000120e0a72a4 */ /* 0x000fe2000f8e023f */
[----:B------:R-:W-:Y:S01]  /*31c0*/  IMAD.U32 R2, RZ, RZ, UR18 ;  /* 0x00000012ff027e24 */ /* 0x000fe2000f8e00ff */
[----:B------:R-:W-:Y:S01]  /*31d0*/  @!P0 LDGSTS.E.BYPASS.LTC128B.128 [R13+0x9800], desc[UR20][R4.64] ;  /* 0x09800000040d8fae */ /* 0x000fe2000b901d54 */
[----:B------:R-:W-:Y:S01]  /*31e0*/  IMAD.IADD R27, R35, 0x1, R6 ;  /* 0x00000001231b7824 */ /* 0x000fe200078e0206 */
[----:B------:R-:W-:Y:S01]  /*31f0*/  UIMAD UR10, UR27, UR15, UR10 ;  /* 0x0000000f1b0a72a4 */ /* 0x000fe2000f8e020a */
[----:B------:R-:W-:Y:S01]  /*3200*/  IMAD R0, R16, 0x200, R0 ;  /* 0x0000020010007824 */ /* 0x000fe200078e0200 */
[----:B------:R4:W-:Y:S01]  /*3210*/  @!P0 LDGSTS.E.BYPASS.LTC128B.128 [R13+0xb800], desc[UR20][R4.64+0x80] ;  /* 0x0b800080040d8fae */ /* 0x0009e2000b901d54 */
[----:B------:R-:W5:Y:S01]  /*3220*/  @!P1 LDC.64 R16, c[0x0][0x220] ;  /* 0x00008800ff109b82 */ /* 0x000f620000000a00 */
[----:B------:R-:W-:Y:S01]  /*3230*/  IMAD.WIDE.U32 R2, R2, UR15, R26 ;  /* 0x0000000f02027c25 */ /* 0x000fe2000f8e001a */
[----:B------:R-:W-:Y:S01]  /*3240*/  UIMAD.WIDE.U32 UR26, UR6, 0x20, URZ ;  /* 0x00000020061a78a5 */ /* 0x000fe2000f8e003f */
[----:B------:R-:W0:Y:S01]  /*3250*/  LDGDEPBAR ;  /* 0x00000000000079af */ /* 0x000e220000000000 */
[----:B------:R-:W-:Y:S01]  /*3260*/  LOP3.LUT R145, R11, R10, RZ, 0x3c, !PT ;  /* 0x0000000a0b917212 */ /* 0x000fe200078e3cff */
[----:B------:R-:W-:Y:S01]  /*3270*/  VIADD R3, R3, UR10 ;  /* 0x0000000a03037c36 */ /* 0x000fe20008000000 */
[----:B------:R-:W-:Y:S01]  /*3280*/  USHF.L.U32 UR10, UR7, 0x5, URZ ;  /* 0x00000005070a7899 */ /* 0x000fe2000800063f */
[----:B------:R-:W-:Y:S01]  /*3290*/  IMAD.U32 R6, RZ, RZ, UR6 ;  /* 0x00000006ff067e24 */ /* 0x000fe2000f8e00ff */
[----:B---3--:R-:W3:Y:S01]  /*32a0*/  @!P5 LDC.64 R8, c[0x0][0x220] ;  /* 0x00008800ff08db82 */ /* 0x008ee20000000a00 */
[----:B------:R-:W-:Y:S01]  /*32b0*/  IMAD.U32 R10, RZ, RZ, UR6 ;  /* 0x00000006ff0a7e24 */ /* 0x000fe2000f8e00ff */
[----:B------:R-:W-:Y:S01]  /*32c0*/  LEA R228, R0, UR4, 0x1 ;  /* 0x0000000400e47c11 */ /* 0x000fe2000f8e08ff */
[----:B------:R-:W-:Y:S01]  /*32d0*/  IMAD.SHL.U32 R12, R21, 0x40, RZ ;  /* 0x00000040150c7824 */ /* 0x000fe200078e00ff */
[----:B------:R-:W-:Y:S01]  /*32e0*/  STL.64 [R1+0x58], R34 ;  /* 0x0000582201007387 */ /* 0x000fe20000100a00 */
[----:B------:R-:W-:Y:S01]  /*32f0*/  IMAD.U32 R7, RZ, RZ, UR10 ;  /* 0x0000000aff077e24 */ /* 0x000fe2000f8e00ff */
[----:B------:R-:W-:Y:S01]  /*3300*/  @!UP0 UIMAD UR10, UR7, 0x30, URZ ;  /* 0x00000030070a88a4 */ /* 0x000fe2000f8e023f */
[----:B------:R-:W-:Y:S01]  /*3310*/  @!P1 IMAD.WIDE.U32 R10, R10, 0x30, R2 ;  /* 0x000000300a0a9825 */ /* 0x000fe200078e0002 */
[----:B------:R-:W-:Y:S01]  /*3320*/  LOP3.LUT R144, R12, 0xfffffe00, RZ, 0xc0, !PT ;  /* 0xfffffe000c907812 */ /* 0x000fe200078ec0ff */
[----:B------:R-:W-:Y:S01]  /*3330*/  STL.64 [R1+0x40], R26 ;  /* 0x0000401a01007387 */ /* 0x000fe20000100a00 */
[----:B------:R-:W-:Y:S01]  /*3340*/  UISETP.GT.AND UP0, UPT, UR18, UR13, UPT ;  /* 0x0000000d1200728c */ /* 0x000fe2000bf04270 */
[----:B------:R-:W-:-:S02]  /*3350*/  IMAD.MOV.U32 R0, RZ, RZ, 0x20 ;  /* 0x00000020ff007424 */ /* 0x000fc400078e00ff */
[----:B------:R-:W-:Y:S02]  /*3360*/  VIADD R239, R228, 0x8020 ;  /* 0x00008020e4ef7836 */ /* 0x000fe40000000000 */
[----:B----4-:R-:W-:Y:S01]  /*3370*/  IMAD.U32 R4, RZ, RZ, UR6 ;  /* 0x00000006ff047e24 */ /* 0x010fe2000f8e00ff */
[----:B------:R-:W-:-:S04]  /*3380*/  DEPBAR.LE SB0, 0x0 ;  /* 0x000080000000791a */ /* 0x000fc80000000000 */
[----:B------:R-:W-:Y:S01]  /*3390*/  BAR.SYNC.DEFER_BLOCKING 0x0 ;  /* 0x0000000000007b1d */ /* 0x000fe20000010000 */
[----:B------:R-:W-:Y:S01]  /*33a0*/  IMAD.U32 R5, RZ, RZ, UR7 ;  /* 0x00000007ff057e24 */ /* 0x000fe2000f8e00ff */
[----:B------:R-:W-:Y:S02]  /*33b0*/  @!P4 LEA R4, P0, R4, R2, 0x4 ;  /* 0x000000020404c211 */ /* 0x000fe400078020ff */
[----:B---3--:R-:W-:Y:S02]  /*33c0*/  @!P5 LEA R8, P6, R2, R8, 0x1 ;  /* 0x000000080208d211 */ /* 0x008fe400078c08ff */
[----:B------:R-:W-:Y:S02]  /*33d0*/  @!P4 LEA.HI.X R13, R6, R3, R5, 0x4, P0 ;  /* 0x00000003060dc211 */ /* 0x000fe400000f2405 */
[----:B------:R-:W-:Y:S02]  /*33e0*/  @!P3 IADD3 R5, P0, R2, UR26, RZ ;  /* 0x0000001a0205bc10 */ /* 0x000fe4000ff1e0ff */
[----:B--2---:R-:W-:-:S02]  /*33f0*/  @!P4 LEA R6, P2, R4, R14, 0x1 ;  /* 0x0000000e0406c211 */ /* 0x004fc400078408ff */
[----:B------:R-:W-:Y:S02]  /*3400*/  @!P3 IADD3.X R14, R3, UR27, R7, P0, !PT ;  /* 0x0000001b030ebc10 */ /* 0x000fe400087fe407 */
[----:B------:R-:W-:Y:S01]  /*3410*/  @!P5 LEA.HI.X R9, R2, R9, R3, 0x1, P6 ;  /* 0x000000090209d211 */ /* 0x000fe200030f0c03 */
[----:B------:R-:W-:Y:S01]  /*3420*/  @!P1 VIADD R2, R11, UR10 ;  /* 0x0000000a0b029c36 */ /* 0x000fe20008000000 */
[----:B------:R-:W-:Y:S01]  /*3430*/  @!P4 LEA.HI.X R7, R4, R15, R13, 0x1, P2 ;  /* 0x0000000f0407c211 */ /* 0x000fe200010f0c0d */
[----:B------:R-:W-:Y:S01]  /*3440*/  IMAD R3, R146, 0x400, R144 ;  /* 0x0000040092037824 */ /* 0x000fe200078e0290 */
[----:B-1----:R-:W-:Y:S01]  /*3450*/  @!P3 LEA R4, P0, R5, R18, 0x1 ;  /* 0x000000120504b211 */ /* 0x002fe200078008ff */
[----:B------:R-:W-:-:S03]  /*3460*/  UIADD3 UR10, UR5, 0x1, -UR25 ;  /* 0x00000001050a7890 */ /* 0x000fc6000fffe819 */
[----:B------:R-:W-:Y:S01]  /*3470*/  @!P3 LEA.HI.X R5, R5, R19, R14, 0x1, P0 ;  /* 0x000000130505b211 */ /* 0x000fe200000f0c0e */
[----:B------:R-:W-:Y:S01]  /*3480*/  UIADD3 UR22, UR10, UR22, URZ ;  /* 0x000000160a167290 */ /* 0x000fe2000fffe03f */
        /* <DEDUP_REMOVED lines=16> */
[----:B-----5:R-:W-:-:S03]  /*3590*/  @!P1 LEA R8, P0, R10, R16, 0x1 ;  /* 0x000000100a089211 */ /* 0x020fc600078008ff */
        /* <DEDUP_REMOVED lines=10> */
[----:B------:R-:W-:-:S03]  /*3640*/  VIADD R2, R228, 0x8000 ;  /* 0x00008000e4027836 */ /* 0x000fc60000000000 */
[----:B------:R-:W-:Y:S04]  /*3650*/  @P1 STS.128 [R150+0xf800], RZ ;  /* 0x00f800ff96001388 */ /* 0x000fe80000000c00 */
[----:B------:R-:W-:Y:S01]  /*3660*/  @!PT LDS RZ, [RZ] ;  /* 0x00000000fffff984 */ /* 0x000fe20000000800 */
[----:B------:R-:W-:Y:S01]  /*3670*/  @!PT LDS RZ, [RZ] ;  /* 0x00000000fffff984 */ /* 0x000fe20000000800 */
[----:B------:R-:W-:Y:S01]  /*3680*/  @!PT LDS RZ, [RZ] ;  /* 0x00000000fffff984 */ /* 0x000fe20000000800 */
[----:B------:R-:W-:Y:S04]  /*3690*/  @!P1 LDGSTS.E.BYPASS.LTC128B.128 [R150+0xd800], desc[UR20][R8.64] ;  /* 0x0d80000008969fae */ /* 0x000fe8000b901d54 */
[----:B------:R2:W-:Y:S01]  /*36a0*/  @!P1 LDGSTS.E.BYPASS.LTC128B.128 [R150+0xf800], desc[UR20][R8.64+0x80] ;  /* 0x0f80008008969fae */ /* 0x0005e2000b901d54 */
[----:B------:R-:W-:-:S03]  /*36b0*/  R2P PR, R30, 0x6 ;  /* 0x000000061e007804 */ /* 0x000fc60000000000 */
[----:B------:R-:W-:Y:S02]  /*36c0*/  LDSM.16.M88.4 R12, [R235] ;  /* 0x00000000eb0c783b */ /* 0x000fe40000000200 */
[----:B------:R-:W-:Y:S02]  /*36d0*/  SEL R3, R3, 0xfffffff0, !P1 ;  /* 0xfffffff003037807 */ /* 0x000fe40004800000 */
[----:B------:R-:W3:Y:S01]  /*36e0*/  LDSM.16.M88.4 R16, [R228+0x8000] ;  /* 0x00800000e410783b */ /* 0x000ee20000000200 */
[----:B------:R-:W-:Y:S02]  /*36f0*/  SEL R0, R0, 0xffffffe0, !P2 ;  /* 0xffffffe000007807 */ /* 0x000fe40005000000 */
[----:B------:R-:W-:Y:S01]  /*3700*/  R2P PR, R40, 0x6 ;  /* 0x0000000628007804 */ /* 0x000fe20000000000 */
[----:B-1----:R-:W1:Y:S01]  /*3710*/  LDSM.16.M88.4 R4, [R235+0x2000] ;  /* 0x00200000eb04783b */ /* 0x002e620000000200 */
[--C-:B------:R-:W-:Y:S02]  /*3720*/  IMAD R236, R3, 0x2, R235.reuse ;  /* 0x0000000203ec7824 */ /* 0x100fe400078e02eb */
[C---:B------:R-:W-:Y:S01]  /*3730*/  IMAD R238, R0.reuse, 0x2, R235 ;  /* 0x0000000200ee7824 */ /* 0x040fe200078e02eb */
[----:B------:R-:W4:Y:S01]  /*3740*/  LDSM.16.M88.4 R24, [R228+0x8800] ;  /* 0x00880000e418783b */ /* 0x000f220000000200 */
[----:B------:R-:W-:-:S03]  /*3750*/  IMAD R237, R0, 0x2, R236 ;  /* 0x0000000200ed7824 */ /* 0x000fc600078e02ec */
[----:B------:R-:W5:Y:S04]  /*3760*/  LDSM.16.M88.4 R20, [R228+0x9000] ;  /* 0x00900000e414783b */ /* 0x000f680000000200 */
[----:B------:R-:W5:Y:S01]  /*3770*/  LDSM.16.M88.4 R28, [R228+0x9800] ;  /* 0x00980000e41c783b */ /* 0x000f620000000200 */
[----:B------:R-:W-:Y:S02]  /*3780*/  @P1 VIADD R239, R2, 0xffffffe0 ;  /* 0xffffffe002ef1836 */ /* 0x000fe40000000000 */
[----:B------:R-:W-:Y:S01]  /*3790*/  IMAD.MOV.U32 R2, RZ, RZ, 0x40 ;  /* 0x00000040ff027424 */ /* 0x000fe200078e00ff */
[----:B--2---:R-:W-:Y:S04]  /*37a0*/  LDSM.16.M88.4 R8, [R236+0x2000] ;  /* 0x00200000ec08783b */ /* 0x004fe80000000200 */
[----:B------:R-:W-:Y:S01]  /*37b0*/  LDSM.16.M88.4 R44, [R239+0x1800] ;  /* 0x00180000ef2c783b */ /* 0x000fe20000000200 */
[----:B------:R-:W-:-:S03]  /*37c0*/  SEL R2, R2, 0xffffffc0, !P2 ;  /* 0xffffffc002027807 */ /* 0x000fc60005000000 */
[----:B------:R-:W-:Y:S02]  /*37d0*/  LDSM.16.M88.4 R36, [R239+0x800] ;  /* 0x00080000ef24783b */ /* 0x000fe40000000200 */
[----:B------:R-:W-:Y:S02]  /*37e0*/  IMAD.IADD R234, R228, 0x1, R2 ;  /* 0x00000001e4ea7824 */ /* 0x000fe400078e0202 */
[----:B------:R-:W-:Y:S01]  /*37f0*/  LDSM.16.M88.4 R32, [R239] ;  /* 0x00000000ef20783b */ /* 0x000fe20000000200 */
[----:B------:R-:W-:Y:S01]  /*3800*/  IMAD.IADD R233, R2, 0x1, R239 ;  /* 0x0000000102e97824 */ /* 0x000fe200078e02ef */
[----:B------:R-:W-:Y:S02]  /*3810*/  LOP3.LUT R2, R149, 0xffffffe0, RZ, 0xc0, !PT ;  /* 0xffffffe095027812 */ /* 0x000fe400078ec0ff */
[----:B------:R-:W-:Y:S03]  /*3820*/  LDSM.16.M88.4 R40, [R239+0x1000] ;  /* 0x00100000ef28783b */ /* 0x000fe60000000200 */
[C---:B------:R-:W-:Y:S01]  /*3830*/  IMAD.IADD R2, R148.reuse, 0x1, -R2 ;  /* 0x0000000194027824 */ /* 0x040fe200078e0a02 */
[----:B---3--:R-:W-:Y:S01]  /*3840*/  HMMA.16816.F32 R96, R12, R16, RZ ;  /* 0x000000100c60723c */ /* 0x008fe200000018ff */
[----:B------:R-:W-:Y:S01]  /*3850*/  LDSM.16.M88.4 R104, [R234+0x8800] ;  /* 0x00880000ea68783b */ /* 0x000fe20000000200 */
[----:B------:R-:W-:-:S03]  /*3860*/  IMAD.SHL.U32 R148, R148, 0x2, RZ ;  /* 0x0000000294947824 */ /* 0x000fc600078e00ff */
[----:B------:R-:W-:Y:S01]  /*3870*/  LDSM.16.M88.4 R52, [R234+0x8000] ;  /* 0x00800000ea34783b */ /* 0x000fe20000000200 */
[C---:B-1----:R-:W-:Y:S01]  /*3880*/  HMMA.16816.F32 R88, R4.reuse, R16, RZ ;  /* 0x000000100458723c */ /* 0x042fe200000018ff */
[----:B------:R-:W-:Y:S02]  /*3890*/  LOP3.LUT R154, R148, 0x6, RZ, 0xc0, !PT ;  /* 0x00000006949a7812 */ /* 0x000fe400078ec0ff */
[----:B------:R-:W-:Y:S03]  /*38a0*/  LDSM.16.M88.4 R100, [R234+0x9000] ;  /* 0x00900000ea64783b */ /* 0x000fe60000000200 */
[-C--:B------:R-:W-:Y:S01]  /*38b0*/  HMMA.16816.F32 R84, R4, R18.reuse, RZ ;  /* 0x000000120454723c */ /* 0x080fe200000018ff */
[----:B------:R-:W0:Y:S05]  /*38c0*/  LDGDEPBAR ;  /* 0x00000000000079af */ /* 0x000e2a0000000000 */
[----:B------:R-:W-:Y:S01]  /*38d0*/  HMMA.16816.F32 R80, R12, R18, RZ ;  /* 0x000000120c50723c */ /* 0x000fe200000018ff */
[----:B------:R-:W1:Y:S05]  /*38e0*/  LDSM.16.M88.4 R16, [R236] ;  /* 0x00000000ec10783b */ /* 0x000e6a0000000200 */
[C---:B----4-:R-:W-:Y:S06]  /*38f0*/  HMMA.16816.F32 R76, R4.reuse, R24, RZ ;  /* 0x00000018044c723c */ /* 0x050fec00000018ff */
[C---:B-----5:R-:W-:Y:S06]  /*3900*/  HMMA.16816.F32 R68, R4.reuse, R20, RZ ;  /* 0x000000140444723c */ /* 0x060fec00000018ff */
[C---:B------:R-:W-:Y:S06]  /*3910*/  HMMA.16816.F32 R60, R4.reuse, R28, RZ ;  /* 0x0000001c043c723c */ /* 0x040fec00000018ff */
[C---:B------:R-:W-:Y:S06]  /*3920*/  HMMA.16816.F32 R72, R4.reuse, R26, RZ ;  /* 0x0000001a0448723c */ /* 0x040fec00000018ff */
[C---:B------:R-:W-:Y:S06]  /*3930*/  HMMA.16816.F32 R64, R4.reuse, R22, RZ ;  /* 0x000000160440723c */ /* 0x040fec00000018ff */
[----:B------:R-:W-:Y:S06]  /*3940*/  HMMA.16816.F32 R56, R4, R30, RZ ;  /* 0x0000001e0438723c */ /* 0x000fec00000018ff */
[C---:B------:R-:W-:Y:S06]  /*3950*/  HMMA.16816.F32 R4, R12.reuse, R28, RZ ;  /* 0x0000001c0c04723c */ /* 0x040fec00000018ff */
[C---:B------:R-:W-:Y:S06]  /*3960*/  HMMA.16816.F32 R48, R12.reuse, R24, RZ ;  /* 0x000000180c30723c */ /* 0x040fec00000018ff */
[C---:B------:R-:W-:Y:S06]  /*3970*/  HMMA.16816.F32 R92, R12.reuse, R26, RZ ;  /* 0x0000001a0c5c723c */ /* 0x040fec00000018ff */
[C---:B------:R-:W-:Y:S06]  /*3980*/  HMMA.16816.F32 R24, R12.reuse, R20, RZ ;  /* 0x000000140c18723c */ /* 0x040fec00000018ff */
[C---:B------:R-:W-:Y:S01]  /*3990*/  HMMA.16816.F32 R108, R12.reuse, R22, RZ ;  /* 0x000000160c6c723c */ /* 0x040fe200000018ff */
[----:B------:R-:W-:Y:S05]  /*39a0*/  LDSM.16.M88.4 R20, [R234+0x9800] ;  /* 0x00980000ea14783b */ /* 0x000fea0000000200 */
[----:B------:R-:W-:Y:S01]  /*39b0*/  HMMA.16816.F32 R28, R12, R30, RZ ;  /* 0x0000001e0c1c723c */ /* 0x000fe200000018ff */
[----:B------:R-:W2:Y:S05]  /*39c0*/  LDSM.16.M88.4 R12, [R238+0x2000] ;  /* 0x00200000ee0c783b */ /* 0x000eaa0000000200 */
[----:B-1----:R-:W-:Y:S01]  /*39d0*/  HMMA.16816.F32 R136, R16, R44, R4 ;  /* 0x0000002c1088723c */ /* 0x002fe20000001804 */
[----:B------:R-:W1:Y:S05]  /*39e0*/  LDSM.16.M88.4 R4, [R238] ;  /* 0x00000000ee04783b */ /* 0x000e6a0000000200 */
        /* <DEDUP_REMOVED lines=11> */
[----:B------:R-:W-:Y:S05]  /*3aa0*/  LDSM.16.M88.4 R48, [R233+0x1800] ;  /* 0x00180000e930783b */ /* 0x000fea0000000200 */
[C---:B------:R-:W-:Y:S01]  /*3ab0*/  HMMA.16816.F32 R92, R16.reuse, R38, R92 ;  /* 0x00000026105c723c */ /* 0x040fe2000000185c */
[----:B------:R-:W3:Y:S05]  /*3ac0*/  LDSM.16.M88.4 R36, [R233+0x800] ;  /* 0x00080000e924783b */ /* 0x000eea0000000200 */
[C---:B------:R-:W-:Y:S01]  /*3ad0*/  HMMA.16816.F32 R132, R16.reuse, R40, R24 ;  /* 0x000000281084723c */ /* 0x040fe20000001818 */
[----:B------:R-:W-:Y:S05]  /*3ae0*/  LDSM.16.M88.4 R24, [R233] ;  /* 0x00000000e918783b */ /* 0x000fea0000000200 */
[C---:B------:R-:W-:Y:S06]  /*3af0*/  HMMA.16816.F32 R72, R16.reuse, R34, R80 ;  /* 0x000000221048723c */ /* 0x040fec0000001850 */
[C---:B------:R-:W-:Y:S06]  /*3b00*/  HMMA.16816.F32 R84, R16.reuse, R42, R108 ;  /* 0x0000002a1054723c */ /* 0x040fec000000186c */
[----:B------:R-:W-:Y:S01]  /*3b10*/  HMMA.16816.F32 R64, R16, R46, R28 ;  /* 0x0000002e1040723c */ /* 0x000fe2000000181c */
[----:B------:R-:W4:Y:S04]  /*3b20*/  LDSM.16.M88.4 R44, [R233+0x1000] ;  /* 0x00100000e92c783b */ /* 0x000f280000000200 */
[----:B------:R-:W5:Y:S01]  /*3b30*/  LDSM.16.M88.4 R16, [R237] ;  /* 0x00000000ed10783b */ /* 0x000f620000000200 */
[C---:B--2---:R-:W-:Y:S06]  /*3b40*/  HMMA.16816.F32 R40, R12.reuse, R104, R76 ;  /* 0x000000680c28723c */ /* 0x044fec000000184c */
[C---:B------:R-:W-:Y:S06]  /*3b50*/  HMMA.16816.F32 R28, R12.reuse, R100, R68 ;  /* 0x000000640c1c723c */ /* 0x040fec0000001844 */
[C---:B------:R-:W-:Y:S06]  /*3b60*/  HMMA.16816.F32 R56, R12.reuse, R54, R88 ;  /* 0x000000360c38723c */ /* 0x040fec0000001858 */
[C---:B------:R-:W-:Y:S06]  /*3b70*/  HMMA.16816.F32 R60, R12.reuse, R52, R112 ;  /* 0x000000340c3c723c */ /* 0x040fec0000001870 */
[C---:B------:R-:W-:Y:S06]  /*3b80*/  HMMA.16816.F32 R32, R12.reuse, R106, R124 ;  /* 0x0000006a0c20723c */ /* 0x040fec000000187c */
[C---:B------:R-:W-:Y:S06]  /*3b90*/  HMMA.16816.F32 R80, R12.reuse, R102, R120 ;  /* 0x000000660c50723c */ /* 0x040fec0000001878 */
[C---:B------:R-:W-:Y:S06]  /*3ba0*/  HMMA.16816.F32 R88, R12.reuse, R20, R140 ;  /* 0x000000140c58723c */ /* 0x040fec000000188c */
[----:B------:R-:W-:Y:S06]  /*3bb0*/  HMMA.16816.F32 R76, R12, R22, R116 ;  /* 0x000000160c4c723c */ /* 0x000fec0000001874 */
[C---:B-1----:R-:W-:Y:S06]  /*3bc0*/  HMMA.16816.F32 R68, R4.reuse, R52, R96 ;  /* 0x000000340444723c */ /* 0x042fec0000001860 */
[C---:B------:R-:W-:Y:S06]  /*3bd0*/  HMMA.16816.F32 R12, R4.reuse, R104, R128 ;  /* 0x00000068040c723c */ /* 0x040fec0000001880 */
[C---:B------:R-:W-:Y:S06]  /*3be0*/  HMMA.16816.F32 R52, R4.reuse, R54, R72 ;  /* 0x000000360434723c */ /* 0x040fec0000001848 */
[C---:B------:R-:W-:Y:S06]  /*3bf0*/  HMMA.16816.F32 R72, R4.reuse, R100, R132 ;  /* 0x000000640448723c */ /* 0x040fec0000001884 */
[C---:B------:R-:W-:Y:S06]  /*3c00*/  HMMA.16816.F32 R112, R4.reuse, R102, R84 ;  /* 0x000000660470723c */ /* 0x040fec0000001854 */
[C---:B------:R-:W-:Y:S06]  /*3c10*/  HMMA.16816.F32 R116, R4.reuse, R20, R136 ;  /* 0x000000140474723c */ /* 0x040fec0000001888 */
[C---:B------:R-:W-:Y:S06]  /*3c20*/  HMMA.16816.F32 R104, R4.reuse, R106, R92 ;  /* 0x0000006a0468723c */ /* 0x040fec000000185c */
[----:B------:R-:W-:Y:S01]  /*3c30*/  HMMA.16816.F32 R100, R4, R22, R64 ;  /* 0x000000160464723c */ /* 0x000fe20000001840 */
[----:B------:R-:W-:Y:S04]  /*3c40*/  LDSM.16.M88.4 R4, [R235+0x6000] ;  /* 0x00600000eb04783b */ /* 0x000fe80000000200 */
[----:B------:R-:W-:Y:S01]  /*3c50*/  LDSM.16.M88.4 R20, [R236+0x6000] ;  /* 0x00600000ec14783b */ /* 0x000fe20000000200 */
[C---:B---3--:R-:W-:Y:S03]  /*3c60*/  HMMA.16816.F32 R136, R8.reuse, R36, R40 ;  /* 0x000000240888723c */ /* 0x048fe60000001828 */
[----:B------:R-:W1:Y:S03]  /*3c70*/  LDSM.16.M88.4 R40, [R228+0xa000] ;  /* 0x00a00000e428783b */ /* 0x000e660000000200 */
[C---:B------:R-:W-:Y:S01]  /*3c80*/  HMMA.16816.F32 R132, R8.reuse, R38, R32 ;  /* 0x000000260884723c */ /* 0x040fe20000001820 */
[----:B------:R-:W2:Y:S05]  /*3c90*/  LDSM.16.M88.4 R32, [R228+0xa800] ;  /* 0x00a80000e420783b */ /* 0x000eaa0000000200 */
[----:B----4-:R-:W-:Y:S01]  /*3ca0*/  HMMA.16816.F32 R124, R8, R44, R28 ;  /* 0x0000002c087c723c */ /* 0x010fe2000000181c */
[----:B------:R-:W3:Y:S05]  /*3cb0*/  LDSM.16.M88.4 R28, [R228+0xb000] ;  /* 0x00b00000e41c783b */ /* 0x000eea0000000200 */
[C---:B-----5:R-:W-:Y:S06]  /*3cc0*/  HMMA.16816.F32 R84, R16.reuse, R24, R68 ;  /* 0x000000181054723c */ /* 0x060fec0000001844 */
[----:B------:R-:W-:Y:S01]  /*3cd0*/  HMMA.16816.F32 R68, R16, R36, R12 ;  /* 0x000000241044723c */ /* 0x000fe2000000180c */
[----:B------:R-:W4:Y:S05]  /*3ce0*/  LDSM.16.M88.4 R12, [R228+0xb800] ;  /* 0x00b80000e40c783b */ /* 0x000f2a0000000200 */
[C---:B------:R-:W-:Y:S06]  /*3cf0*/  HMMA.16816.F32 R108, R8.reuse, R24, R60 ;  /* 0x00000018086c723c */ /* 0x040fec000000183c */
[C---:B------:R-:W-:Y:S01]  /*3d00*/  HMMA.16816.F32 R128, R8.reuse, R26, R56 ;  /* 0x0000001a0880723c */ /* 0x040fe20000001838 */
[----:B------:R-:W-:Y:S05]  /*3d10*/  LDSM.16.M88.4 R56, [R239+0x2000] ;  /* 0x00200000ef38783b */ /* 0x000fea0000000200 */
[C---:B------:R-:W-:Y:S06]  /*3d20*/  HMMA.16816.F32 R120, R8.reuse, R46, R80 ;  /* 0x0000002e0878723c */ /* 0x040fec0000001850 */
[C---:B------:R-:W-:Y:S06]  /*3d30*/  HMMA.16816.F32 R96, R8.reuse, R48, R88 ;  /* 0x000000300860723c */ /* 0x040fec0000001858 */
[----:B------:R-:W-:Y:S01]  /*3d40*/  HMMA.16816.F32 R92, R8, R50, R76 ;  /* 0x00000032085c723c */ /* 0x000fe2000000184c */
[----:B------:R-:W5:Y:S05]  /*3d50*/  LDSM.16.M88.4 R8, [R235+0x4000] ;  /* 0x00400000eb08783b */ /* 0x000f6a0000000200 */
[C---:B------:R-:W-:Y:S01]  /*3d60*/  HMMA.16816.F32 R80, R16.reuse, R26, R52 ;  /* 0x0000001a1050723c */ /* 0x040fe20000001834 */
[----:B------:R-:W-:Y:S04]  /*3d70*/  LDSM.16.M88.4 R52, [R239+0x3000] ;  /* 0x00300000ef34783b */ /* 0x000fe80000000200 */
[----:B------:R-:W-:Y:S01]  /*3d80*/  LDSM.16.M88.4 R24, [R236+0x4000] ;  /* 0x00400000ec18783b */ /* 0x000fe20000000200 */
[C---:B------:R-:W-:Y:S06]  /*3d90*/  HMMA.16816.F32 R64, R16.reuse, R38, R104 ;  /* 0x000000261040723c */ /* 0x040fec0000001868 */
[C---:B------:R-:W-:Y:S01]  /*3da0*/  HMMA.16816.F32 R60, R16.reuse, R44, R72 ;  /* 0x0000002c103c723c */ /* 0x040fe20000001848 */
[----:B------:R-:W-:Y:S05]  /*3db0*/  LDSM.16.M88.4 R72, [R239+0x3800] ;  /* 0x00380000ef48783b */ /* 0x000fea0000000200 */
[C---:B------:R-:W-:Y:S06]  /*3dc0*/  HMMA.16816.F32 R76, R16.reuse, R46, R112 ;  /* 0x0000002e104c723c */ /* 0x040fec0000001870 */
[C---:B------:R-:W-:Y:S06]  /*3dd0*/  HMMA.16816.F32 R44, R16.reuse, R48, R116 ;  /* 0x00000030102c723c */ /* 0x040fec0000001874 */
[----:B------:R-:W-:Y:S01]  /*3de0*/  HMMA.16816.F32 R36, R16, R50, R100 ;  /* 0x000000321024723c */ /* 0x000fe20000001864 */
[----:B------:R-:W5:Y:S05]  /*3df0*/  LDSM.16.M88.4 R48, [R239+0x2800] ;  /* 0x00280000ef30783b */ /* 0x000f6a0000000200 */
[C---:B-1----:R-:W-:Y:S06]  /*3e00*/  HMMA.16816.F32 R16, R4.reuse, R40, R108 ;  /* 0x000000280410723c */ /* 0x042fec000000186c */
[C---:B------:R-:W-:Y:S06]  /*3e10*/  HMMA.16816.F32 R88, R4.reuse, R42, R128 ;  /* 0x0000002a0458723c */ /* 0x040fec0000001880 */
[C---:B--2---:R-:W-:Y:S06]  /*3e20*/  HMMA.16816.F32 R104, R4.reuse, R32, R136 ;  /* 0x000000200468723c */ /* 0x044fec0000001888 */
[C---:B---3--:R-:W-:Y:S06]  /*3e30*/  HMMA.16816.F32 R120, R4.reuse, R30, R120 ;  /* 0x0000001e0478723c */ /* 0x048fec0000001878 */
[C---:B------:R-:W-:Y:S06]  /*3e40*/  HMMA.16816.F32 R128, R4.reuse, R34, R132 ;  /* 0x000000220480723c */ /* 0x040fec0000001884 */
[C---:B------:R-:W-:Y:S06]  /*3e50*/  HMMA.16816.F32 R124, R4.reuse, R28, R124 ;  /* 0x0000001c047c723c */ /* 0x040fec000000187c */
[C---:B----4-:R-:W-:Y:S06]  /*3e60*/  HMMA.16816.F32 R108, R4.reuse, R12, R96 ;  /* 0x0000000c046c723c */ /* 0x050fec0000001860 */
[----:B------:R-:W-:Y:S06]  /*3e70*/  HMMA.16816.F32 R100, R4, R14, R92 ;  /* 0x0000000e0464723c */ /* 0x000fec000000185c */
[C---:B-----5:R-:W-:Y:S06]  /*3e80*/  HMMA.16816.F32 R92, R8.reuse, R42, R80 ;  /* 0x0000002a085c723c */ /* 0x060fec0000001850 */
[C---:B------:R-:W-:Y:S01]  /*3e90*/  HMMA.16816.F32 R132, R8.reuse, R12, R44 ;  /* 0x0000000c0884723c */ /* 0x040fe2000000182c */
[----:B------:R-:W-:Y:S05]  /*3ea0*/  LDSM.16.M88.4 R44, [R234+0xa000] ;  /* 0x00a00000ea2c783b */ /* 0x000fea0000000200 */
[C---:B------:R-:W-:Y:S01]  /*3eb0*/  HMMA.16816.F32 R80, R8.reuse, R14, R36 ;  /* 0x0000000e0850723c */ /* 0x040fe20000001824 */
[----:B------:R-:W1:Y:S04]  /*3ec0*/  LDSM.16.M88.4 R12, [R238+0x6000] ;  /* 0x00600000ee0c783b */ /* 0x000e680000000200 */
[----:B------:R-:W-:Y:S01]  /*3ed0*/  LDSM.16.M88.4 R36, [R234+0xb000] ;  /* 0x00b00000ea24783b */ /* 0x000fe20000000200 */
[C---:B------:R-:W-:Y:S03]  /*3ee0*/  HMMA.16816.F32 R96, R8.reuse, R40, R84 ;  /* 0x000000280860723c */ /* 0x040fe60000001854 */
[----:B------:R-:W2:Y:S03]  /*3ef0*/  LDSM.16.M88.4 R40, [R234+0xa800] ;  /* 0x00a80000ea28783b */ /* 0x000ea60000000200 */
[C---:B------:R-:W-:Y:S06]  /*3f00*/  HMMA.16816.F32 R4, R8.reuse, R28, R60 ;  /* 0x0000001c0804723c */ /* 0x040fec000000183c */
[C---:B------:R-:W-:Y:S06]  /*3f10*/  HMMA.16816.F32 R68, R8.reuse, R32, R68 ;  /* 0x000000200844723c */ /* 0x040fec0000001844 */
[C---:B------:R-:W-:Y:S01]  /*3f20*/  HMMA.16816.F32 R64, R8.reuse, R34, R64 ;  /* 0x000000220840723c */ /* 0x040fe20000001840 */
[----:B------:R-:W3:Y:S05]  /*3f30*/  LDSM.16.M88.4 R32, [R234+0xb800] ;  /* 0x00b80000ea20783b */ /* 0x000eea0000000200 */
[----:B------:R-:W-:Y:S01]  /*3f40*/  HMMA.16816.F32 R60, R8, R30, R76 ;  /* 0x0000001e083c723c */ /* 0x000fe2000000184c */
[----:B------:R-:W-:Y:S04]  /*3f50*/  LDSM.16.M88.4 R28, [R233+0x2000] ;  /* 0x00200000e91c783b */ /* 0x000fe80000000200 */
[----:B------:R-:W-:Y:S01]  /*3f60*/  LDSM.16.M88.4 R8, [R237+0x4000] ;  /* 0x00400000ed08783b */ /* 0x000fe20000000200 */
[C---:B------:R-:W-:Y:S03]  /*3f70*/  HMMA.16816.F32 R76, R20.reuse, R56, R16 ;  /* 0x00000038144c723c */ /* 0x040fe60000001810 */
[----:B------:R-:W4:Y:S03]  /*3f80*/  LDSM.16.M88.4 R16, [R238+0x4000] ;  /* 0x00400000ee10783b */ /* 0x000f260000000200 */
        /* <DEDUP_REMOVED lines=9> */
[C---:B------:R-:W-:Y:S06]  /*4020*/  HMMA.16816.F32 R92, R24.reuse, R58, R92 ;  /* 0x0000003a185c723c */ /* 0x040fec000000185c */
[C---:B------:R-:W-:Y:S06]  /*4030*/  HMMA.16816.F32 R112, R24.reuse, R48, R68 ;  /* 0x000000301870723c */ /* 0x040fec0000001844 */
[C---:B------:R-:W-:Y:S01]  /*4040*/  HMMA.16816.F32 R108, R24.reuse, R50, R64 ;  /* 0x00000032186c723c */ /* 0x040fe20000001840 */
[----:B------:R-:W-:Y:S05]  /*4050*/  LDSM.16.M88.4 R48, [R233+0x3000] ;  /* 0x00300000e930783b */ /* 0x000fea0000000200 */
[C---:B------:R-:W-:Y:S01]  /*4060*/  HMMA.16816.F32 R56, R24.reuse, R52, R4 ;  /* 0x000000341838723c */ /* 0x040fe20000001804 */
[----:B------:R-:W5:Y:S05]  /*4070*/  LDSM.16.M88.4 R4, [R237+0x6000] ;  /* 0x00600000ed04783b */ /* 0x000f6a0000000200 */
[----:B------:R-:W-:Y:S01]  /*4080*/  HMMA.16816.F32 R60, R24, R54, R60 ;  /* 0x00000036183c723c */ /* 0x000fe2000000183c */
[----:B------:R-:W5:Y:S01]  /*4090*/  LDSM.16.M88.4 R52, [R233+0x3800] ;  /* 0x00380000e934783b */ /* 0x000f620000000200 */
[----:B------:R-:W-:-:S04]  /*40a0*/  DEPBAR.LE SB0, 0x0 ;  /* 0x000080000000791a */ /* 0x000fc80000000000 */
[C---:B------:R-:W-:Y:S06]  /*40b0*/  HMMA.16816.F32 R68, R24.reuse, R72, R132 ;  /* 0x000000481844723c */ /* 0x040fec0000001884 */
[----:B------:R-:W-:Y:S06]  /*40c0*/  HMMA.16816.F32 R64, R24, R74, R80 ;  /* 0x0000004a1840723c */ /* 0x000fec0000001850 */
[C---:B-1----:R-:W-:Y:S06]  /*40d0*/  HMMA.16816.F32 R72, R12.reuse, R44, R76 ;  /* 0x0000002c0c48723c */ /* 0x042fec000000184c */
[C---:B------:R-:W-:Y:S06]  /*40e0*/  HMMA.16816.F32 R76, R12.reuse, R46, R84 ;  /* 0x0000002e0c4c723c */ /* 0x040fec0000001854 */
[C---:B--2---:R-:W-:Y:S06]  /*40f0*/  HMMA.16816.F32 R84, R12.reuse, R40, R88 ;  /* 0x000000280c54723c */ /* 0x044fec0000001858 */
[C---:B------:R-:W-:Y:S06]  /*4100*/  HMMA.16816.F32 R88, R12.reuse, R42, R128 ;  /* 0x0000002a0c58723c */ /* 0x040fec0000001880 */
[C---:B------:R-:W-:Y:S06]  /*4110*/  HMMA.16816.F32 R104, R12.reuse, R36, R104 ;  /* 0x000000240c68723c */ /* 0x040fec0000001868 */
[C---:B------:R-:W-:Y:S06]  /*4120*/  HMMA.16816.F32 R116, R12.reuse, R38, R116 ;  /* 0x000000260c74723c */ /* 0x040fec0000001874 */
[C---:B---3--:R-:W-:Y:S06]  /*4130*/  HMMA.16816.F32 R120, R12.reuse, R32, R120 ;  /* 0x000000200c78723c */ /* 0x048fec0000001878 */
[----:B------:R-:W-:Y:S06]  /*4140*/  HMMA.16816.F32 R100, R12, R34, R100 ;  /* 0x000000220c64723c */ /* 0x000fec0000001864 */
        /* <DEDUP_REMOVED lines=11> */
[C---:B------:R-:W-:Y:S06]  /*4200*/  HMMA.16816.F32 R60, R4.reuse, R22, R88 ;  /* 0x00000016043c723c */ /* 0x040fec0000001858 */
[C---:B------:R-:W-:Y:S06]  /*4210*/  HMMA.16816.F32 R64, R4.reuse, R48, R104 ;  /* 0x000000300440723c */ /* 0x040fec0000001868 */
[C---:B------:R-:W-:Y:S06]  /*4220*/  HMMA.16816.F32 R116, R4.reuse, R50, R116 ;  /* 0x000000320474723c */ /* 0x040fec0000001874 */
[C---:B------:R-:W-:Y:S06]  /*4230*/  HMMA.16816.F32 R68, R4.reuse, R52, R120 ;  /* 0x000000340444723c */ /* 0x040fec0000001878 */
[----:B------:R-:W-:Y:S06]  /*4240*/  HMMA.16816.F32 R100, R4, R54, R100 ;  /* 0x000000360464723c */ /* 0x000fec0000001864 */
[----:B------:R-:W-:Y:S01]  /*4250*/  HMMA.16816.F32 R168, R8, R52, R12 ;  /* 0x0000003408a8723c */ /* 0x000fe2000000180c */
[----:B------:R-:W-:-:S02]  /*4260*/  SHF.R.S32.HI R4, RZ, 0x1f, R2 ;  /* 0x0000001fff047819 */ /* 0x000fc40000011402 */
[----:B------:R-:W-:Y:S02]  /*4270*/  LEA R6, R146, UR24, 0x4 ;  /* 0x0000001892067c11 */ /* 0x000fe4000f8e20ff */
[----:B------:R-:W-:Y:S01]  /*4280*/  LEA.HI R4, R4, R2, RZ, 0x2 ;  /* 0x0000000204047211 */ /* 0x000fe200078f10ff */
[----:B------:R-:W-:Y:S01]  /*4290*/  IMAD.U32 R2, RZ, RZ, UR18 ;  /* 0x00000012ff027e24 */ /* 0x000fe2000f8e00ff */
[----:B------:R-:W-:Y:S01]  /*42a0*/  HMMA.16816.F32 R96, R8, R28, R96 ;  /* 0x0000001c0860723c */ /* 0x000fe20000001860 */
[----:B------:R-:W-:Y:S01]  /*42b0*/  IMAD.U32 R15, RZ, RZ, UR22 ;  /* 0x00000016ff0f7e24 */ /* 0x000fe2000f8e00ff */
[----:B------:R-:W-:Y:S01]  /*42c0*/  SHF.R.S32.HI R151, RZ, 0x2, R4 ;  /* 0x00000002ff977819 */ /* 0x000fe20000011404 */
[----:B------:R-:W-:-:S03]  /*42d0*/  IMAD R2, R2, 0x40, R154 ;  /* 0x0000004002027824 */ /* 0x000fc600078e029a */
[C---:B------:R-:W-:Y:S01]  /*42e0*/  HMMA.16816.F32 R92, R8.reuse, R30, R92 ;  /* 0x0000001e085c723c */ /* 0x040fe2000000185c */
[----:B------:R-:W-:Y:S01]  /*42f0*/  IMAD.IADD R6, R151, 0x1, R6 ;  /* 0x0000000197067824 */ /* 0x000fe200078e0206 */
[----:B------:R-:W-:Y:S01]  /*4300*/  STL [R1+0x50], R151 ;  /* 0x0000509701007387 */ /* 0x000fe20000100800 */
[C---:B------:R-:W-:Y:S02]  /*4310*/  VIADD R5, R2.reuse, 0x1 ;  /* 0x0000000102057836 */ /* 0x040fe40000000000 */
[C---:B------:R-:W-:Y:S01]  /*4320*/  VIADD R4, R2.reuse, 0x8 ;  /* 0x0000000802047836 */ /* 0x040fe20000000000 */
[----:B------:R-:W-:Y:S01]  /*4330*/  HMMA.16816.F32 R80, R8, R20, R80 ;  /* 0x000000140850723c */ /* 0x000fe20000001850 */
[----:B------:R-:W-:Y:S01]  /*4340*/  IADD3 R7, R15, 0x40, R6 ;  /* 0x000000400f077810 */ /* 0x000fe20007ffe006 */
[C---:B------:R-:W-:Y:S02]  /*4350*/  VIADD R12, R2.reuse, 0x20 ;  /* 0x00000020020c7836 */ /* 0x040fe40000000000 */
[----:B------:R-:W-:-:S02]  /*4360*/  VIADD R14, R2, 0x21 ;  /* 0x00000021020e7836 */ /* 0x000fc40000000000 */
[----:B------:R-:W-:Y:S01]  /*4370*/  HMMA.16816.F32 R72, R8, R22, R40 ;  /* 0x000000160848723c */ /* 0x000fe20000001828 */
[C---:B------:R-:W-:Y:S02]  /*4380*/  VIADD R20, R2.reuse, 0x31 ;  /* 0x0000003102147836 */ /* 0x040fe40000000000 */
[----:B------:R-:W-:-:S03]  /*4390*/  VIADD R21, R2, 0x30 ;  /* 0x0000003002157836 */ /* 0x000fc60000000000 */
[C---:B------:R-:W-:Y:S01]  /*43a0*/  HMMA.16816.F32 R76, R8.reuse, R48, R24 ;  /* 0x00000030084c723c */ /* 0x040fe20000001818 */
[----:B------:R-:W-:Y:S01]  /*43b0*/  VIMNMX R22, R7, UR5, PT ;  /* 0x0000000507167c48 */ /* 0x000fe2000bfe0100 */
[C---:B------:R-:W-:Y:S01]  /*43c0*/  VIADD R7, R2.reuse, 0x19 ;  /* 0x0000001902077836 */ /* 0x040fe20000000000 */
[----:B------:R-:W-:Y:S02]  /*43d0*/  BAR.SYNC.DEFER_BLOCKING 0x0 ;  /* 0x0000000000007b1d */ /* 0x000fe40000010000 */
[-C--:B------:R-:W-:Y:S01]  /*43e0*/  ISETP.GE.AND P3, PT, R2, R22.reuse, PT ;  /* 0x000000160200720c */ /* 0x080fe20003f66270 */
[----:B------:R-:W-:Y:S01]  /*43f0*/  HMMA.16816.F32 R84, R8, R50, R36 ;  /* 0x000000320854723c */ /* 0x000fe20000001824 */
[-C--:B------:R-:W-:Y:S02]  /*4400*/  ISETP.GE.AND P2, PT, R5, R22.reuse, PT ;  /* 0x000000160500720c */ /* 0x080fe40003f46270 */
[----:B------:R-:W-:-:S03]  /*4410*/  ISETP.GE.AND P4, PT, R21, R22, PT ;  /* 0x000000161500720c */ /* 0x000fc60003f86270 */
[----:B------:R-:W-:Y:S07]  /*4420*/  HMMA.16816.F32 R172, R8, R54, R16 ;  /* 0x0000003608ac723c */ /* 0x000fee0000001810 */
[----:B------:R-:W-:Y:S01]  /*4430*/  IADD3 R8, R15, 0x48, R6 ;  /* 0x000000480f087810 */ /* 0x000fe20007ffe006 */
[C---:B------:R-:W-:Y:S02]  /*4440*/  VIADD R9, R6.reuse, 0x40 ;  /* 0x0000004006097836 */ /* 0x040fe40000000000 */
[----:B------:R-:W-:Y:S01]  /*4450*/  VIADD R10, R6, 0x48 ;  /* 0x00000048060a7836 */ /* 0x000fe20000000000 */
[----:B------:R-:W-:Y:S01]  /*4460*/  VIMNMX R48, R8, UR5, PT ;  /* 0x0000000508307c48 */ /* 0x000fe2000bfe0100 */
[C---:B------:R-:W-:Y:S01]  /*4470*/  VIADD R11, R2.reuse, 0x9 ;  /* 0x00000009020b7836 */ /* 0x040fe20000000000 */
[----:B------:R-:W-:Y:S01]  /*4480*/  VIADDMNMX R250, R9, UR23, RZ, !PT ;  /* 0x0000001709fa7c46 */ /* 0x000fe2000f8001ff */
[----:B------:R-:W-:Y:S01]  /*4490*/  VIADD R9, R2, 0x11 ;  /* 0x0000001102097836 */ /* 0x000fe20000000000 */
[----:B------:R-:W-:Y:S01]  /*44a0*/  VIADDMNMX R249, R10, UR23, RZ, !PT ;  /* 0x000000170af97c46 */ /* 0x000fe2000f8001ff */
[C---:B------:R-:W-:Y:S01]  /*44b0*/  VIADD R10, R2.reuse, 0x10 ;  /* 0x00000010020a7836 */ /* 0x040fe20000000000 */
[C---:B------:R-:W-:Y:S01]  /*44c0*/  ISETP.GE.AND P1, PT, R2.reuse, R48, PT ;  /* 0x000000300200720c */ /* 0x040fe20003f26270 */
[C---:B------:R-:W-:Y:S01]  /*44d0*/  VIADD R8, R2.reuse, 0x18 ;  /* 0x0000001802087836 */ /* 0x040fe20000000000 */
[C---:B------:R-:W-:Y:S01]  /*44e0*/  ISETP.LT.OR P3, PT, R2.reuse, R250, P3 ;  /* 0x000000fa0200720c */ /* 0x040fe20001f61670 */
[C---:B------:R-:W-:Y:S01]  /*44f0*/  VIADD R18, R2.reuse, 0x39 ;  /* 0x0000003902127836 */ /* 0x040fe20000000000 */
[C---:B------:R-:W-:Y:S01]  /*4500*/  ISETP.LT.OR P1, PT, R2.reuse, R249, P1 ;  /* 0x000000f90200720c */ /* 0x040fe20000f21670 */
[----:B------:R-:W-:Y:S01]  /*4510*/  VIADD R17, R2, 0x28 ;  /* 0x0000002802117836 */ /* 0x000fe20000000000 */
[----:B------:R-:W-:Y:S01]  /*4520*/  FSEL R32, R32, -INF , !P3 ;  /* 0xff80000020207808 */ /* 0x000fe20005800000 */
[C---:B------:R-:W-:Y:S01]  /*4530*/  VIADD R16, R2.reuse, 0x29 ;  /* 0x0000002902107836 */ /* 0x040fe20000000000 */
[----:B------:R-:W-:Y:S01]  /*4540*/  ISETP.GE.AND P0, PT, R5, R48, PT ;  /* 0x000000300500720c */ /* 0x000fe20003f06270 */
[----:B------:R-:W-:Y:S01]  /*4550*/  VIADD R19, R2, 0x38 ;  /* 0x0000003802137836 */ /* 0x000fe20000000000 */
[----:B------:R-:W-:Y:S01]  /*4560*/  FSEL R36, R34, -INF , !P1 ;  /* 0xff80000022247808 */ /* 0x000fe20004800000 */
[----:B------:R-:W-:Y:S01]  /*4570*/  STL [R1], R48 ;  /* 0x0000003001007387 */ /* 0x000fe20000100800 */
[----:B------:R-:W-:-:S02]  /*4580*/  ISETP.GE.AND P3, PT, R4, R22, PT ;  /* 0x000000160400720c */ /* 0x000fc40003f66270 */
[C---:B------:R-:W-:Y:S01]  /*4590*/  ISETP.GE.AND P1, PT, R4.reuse, R48, PT ;  /* 0x000000300400720c */ /* 0x040fe20003f26270 */
[----:B------:R1:W-:Y:S01]  /*45a0*/  STL [R1+0x4], R22 ;  /* 0x0000041601007387 */ /* 0x0003e20000100800 */
[CC--:B------:R-:W-:Y:S02]  /*45b0*/  ISETP.LT.OR P2, PT, R5.reuse, R250.reuse, P2 ;  /* 0x000000fa0500720c */ /* 0x0c0fe40001741670 */
[-C--:B------:R-:W-:Y:S02]  /*45c0*/  ISETP.LT.OR P0, PT, R5, R249.reuse, P0 ;  /* 0x000000f90500720c */ /* 0x080fe40000701670 */
[C---:B------:R-:W-:Y:S02]  /*45d0*/  ISETP.LT.OR P3, PT, R4.reuse, R250, P3 ;  /* 0x000000fa0400720c */ /* 0x040fe40001f61670 */
[----:B------:R-:W-:Y:S02]  /*45e0*/  ISETP.LT.OR P1, PT, R4, R249, P1 ;  /* 0x000000f90400720c */ /* 0x000fe40000f21670 */
[----:B------:R-:W-:-:S02]  /*45f0*/  FSEL R33, R33, -INF , !P2 ;  /* 0xff80000021217808 */ /* 0x000fc40005000000 */
[----:B------:R-:W-:Y:S02]  /*4600*/  FSEL R37, R35, -INF , !P0 ;  /* 0xff80000023257808 */ /* 0x000fe40004000000 */
[----:B------:R-:W-:Y:S02]  /*4610*/  FSEL R34, R44, -INF , !P3 ;  /* 0xff8000002c227808 */ /* 0x000fe40005800000 */
[C---:B------:R-:W-:Y:S02]  /*4620*/  ISETP.GE.AND P2, PT, R11.reuse, R22, PT ;  /* 0x000000160b00720c */ /* 0x040fe40003f46270 */
[----:B------:R-:W-:Y:S02]  /*4630*/  ISETP.GE.AND P0, PT, R11, R48, PT ;  /* 0x000000300b00720c */ /* 0x000fe40003f06270 */
[----:B------:R-:W-:Y:S02]  /*4640*/  FSEL R38, R46, -INF , !P1 ;  /* 0xff8000002e267808 */ /* 0x000fe40004800000 */
[----:B------:R-:W-:-:S02]  /*4650*/  ISETP.GE.AND P3, PT, R10, R22, PT ;  /* 0x000000160a00720c */ /* 0x000fc40003f66270 */
[C---:B------:R-:W-:Y:S02]  /*4660*/  ISETP.GE.AND P1, PT, R10.reuse, R48, PT ;  /* 0x000000300a00720c */ /* 0x040fe40003f26270 */
        /* <DEDUP_REMOVED lines=11> */
[----:B------:R-:W-:Y:S02]  /*4720*/  FMNMX.FTZ R13, R32, R33, !PT ;  /* 0x00000021200d7209 */ /* 0x000fe40007810000 */
[C---:B------:R-:W-:Y:S02]  /*4730*/  ISETP.GE.AND P1, PT, R8.reuse, R48, PT ;  /* 0x000000300800720c */ /* 0x040fe40003f26270 */
[CC--:B------:R-:W-:Y:S02]  /*4740*/  ISETP.LT.OR P2, PT, R9.reuse, R250.reuse, P2 ;  /* 0x000000fa0900720c */ /* 0x0c0fe40001741670 */
[----:B------:R-:W-:Y:S02]  /*4750*/  ISETP.LT.OR P0, PT, R9, R249, P0 ;  /* 0x000000f90900720c */ /* 0x000fe40000701670 */
[----:B------:R-:W-:Y:S02]  /*4760*/  ISETP.LT.OR P3, PT, R8, R250, P3 ;  /* 0x000000fa0800720c */ /* 0x000fe40001f61670 */
[----:B------:R-:W-:-:S02]  /*4770*/  FMNMX.FTZ R13, R34, R13, !PT ;  /* 0x0000000d220d7209 */ /* 0x000fc40007810000 */
[----:B------:R-:W-:Y:S02]  /*4780*/  ISETP.LT.OR P1, PT, R8, R249, P1 ;  /* 0x000000f90800720c */ /* 0x000fe40000f21670 */
[----:B------:R-:W-:Y:S02]  /*4790*/  FSEL R41, R57, -INF , !P2 ;  /* 0xff80000039297808 */ /* 0x000fe40005000000 */
[----:B------:R-:W-:Y:S02]  /*47a0*/  FSEL R45, R59, -INF , !P0 ;  /* 0xff8000003b2d7808 */ /* 0x000fe40004000000 */
[----:B------:R-:W-:Y:S02]  /*47b0*/  FSEL R42, R60, -INF , !P3 ;  /* 0xff8000003c2a7808 */ /* 0x000fe40005800000 */
[----:B------:R-:W-:Y:S02]  /*47c0*/  FMNMX.FTZ R13, R35, R13, !PT ;  /* 0x0000000d230d7209 */ /* 0x000fe40007810000 */
[----:B------:R-:W-:-:S02]  /*47d0*/  ISETP.GE.AND P2, PT, R7, R22, PT ;  /* 0x000000160700720c */ /* 0x000fc40003f46270 */
[----:B------:R-:W-:Y:S02]  /*47e0*/  FSEL R59, R62, -INF , !P1 ;  /* 0xff8000003e3b7808 */ /* 0x000fe40004800000 */
[C---:B------:R-:W-:Y:S02]  /*47f0*/  ISETP.GE.AND P3, PT, R12.reuse, R22, PT ;  /* 0x000000160c00720c */ /* 0x040fe40003f66270 */
[----:B------:R-:W-:Y:S02]  /*4800*/  ISETP.GE.AND P1, PT, R12, R48, PT ;  /* 0x000000300c00720c */ /* 0x000fe40003f26270 */
[----:B------:R-:W-:Y:S02]  /*4810*/  FMNMX.FTZ R13, R40, R13, !PT ;  /* 0x0000000d280d7209 */ /* 0x000fe40007810000 */
[-C--:B------:R-:W-:Y:S02]  /*4820*/  ISETP.LT.OR P2, PT, R7, R250.reuse, P2 ;  /* 0x000000fa0700720c */ /* 0x080fe40001741670 */
[----:B------:R-:W-:-:S02]  /*4830*/  ISETP.LT.OR P3, PT, R12, R250, P3 ;  /* 0x000000fa0c00720c */ /* 0x000fc40001f61670 */
[----:B------:R-:W-:Y:S02]  /*4840*/  ISETP.LT.OR P1, PT, R12, R249, P1 ;  /* 0x000000f90c00720c */ /* 0x000fe40000f21670 */
[----:B------:R-:W-:Y:S02]  /*4850*/  FMNMX.FTZ R13, R41, R13, !PT ;  /* 0x0000000d290d7209 */ /* 0x000fe40007810000 */
[----:B------:R-:W-:Y:S02]  /*4860*/  FSEL R43, R61, -INF , !P2 ;  /* 0xff8000003d2b7808 */ /* 0x000fe40005000000 */
[----:B------:R-:W-:Y:S02]  /*4870*/  FSEL R184, R64, -INF , !P3 ;  /* 0xff80000040b87808 */ /* 0x000fe40005800000 */
[----:B------:R-:W-:Y:S02]  /*4880*/  ISETP.GE.AND P2, PT, R14, R22, PT ;  /* 0x000000160e00720c */ /* 0x000fe40003f46270 */
[----:B------:R-:W-:-:S02]  /*4890*/  FSEL R186, R66, -INF , !P1 ;  /* 0xff80000042ba7808 */ /* 0x000fc40004800000 */
[----:B------:R-:W-:Y:S02]  /*48a0*/  ISETP.GE.AND P3, PT, R20, R22, PT ;  /* 0x000000161400720c */ /* 0x000fe40003f66270 */
[----:B------:R-:W-:Y:S02]  /*48b0*/  ISETP.GE.AND P0, PT, R7, R48, PT ;  /* 0x000000300700720c */ /* 0x000fe40003f06270 */
[----:B------:R-:W-:Y:S02]  /*48c0*/  ISETP.GE.AND P1, PT, R18, R22, PT ;  /* 0x000000161200720c */ /* 0x000fe40003f26270 */
[----:B------:R-:W-:Y:S02]  /*48d0*/  FMNMX.FTZ R13, R42, R13, !PT ;  /* 0x0000000d2a0d7209 */ /* 0x000fe40007810000 */
[-C--:B------:R-:W-:Y:S02]  /*48e0*/  ISETP.LT.OR P2, PT, R14, R250.reuse, P2 ;  /* 0x000000fa0e00720c */ /* 0x080fe40001741670 */
[----:B------:R-:W-:-:S02]  /*48f0*/  ISETP.LT.OR P3, PT, R20, R250, P3 ;  /* 0x000000fa1400720c */ /* 0x000fc40001f61670 */
[----:B------:R-:W-:Y:S02]  /*4900*/  ISETP.LT.OR P0, PT, R7, R249, P0 ;  /* 0x000000f90700720c */ /* 0x000fe40000701670 */
[----:B------:R-:W-:Y:S02]  /*4910*/  ISETP.LT.OR P1, PT, R18, R250, P1 ;  /* 0x000000fa1200720c */ /* 0x000fe40000f21670 */
[----:B------:R-:W-:Y:S02]  /*4920*/  ISETP.GE.AND P6, PT, R17, R22, PT ;  /* 0x000000161100720c */ /* 0x000fe40003fc6270 */
[----:B------:R-:W-:Y:S02]  /*4930*/  FMNMX.FTZ R13, R43, R13, !PT ;  /* 0x0000000d2b0d7209 */ /* 0x000fe40007810000 */
[----:B------:R-:W-:Y:S02]  /*4940*/  FSEL R183, R65, -INF , !P2 ;  /* 0xff80000041b77808 */ /* 0x000fe40005000000 */
[----:B------:R-:W-:-:S02]  /*4950*/  FSEL R23, R69, -INF , !P3 ;  /* 0xff80000045177808 */ /* 0x000fc40005800000 */
[----:B------:R-:W-:Y:S02]  /*4960*/  FSEL R63, R63, -INF , !P0 ;  /* 0xff8000003f3f7808 */ /* 0x000fe40004000000 */
[-C--:B------:R-:W-:Y:S01]  /*4970*/  ISETP.GE.AND P5, PT, R16, R22.reuse, PT ;  /* 0x000000161000720c */ /* 0x080fe20003fa6270 */
[----:B------:R2:W-:Y:S01]  /*4980*/  STL [R1+0x20], R23 ;  /* 0x0000201701007387 */ /* 0x0005e20000100800 */
[----:B------:R-:W-:Y:S02]  /*4990*/  ISETP.GE.AND P2, PT, R19, R22, PT ;  /* 0x000000161300720c */ /* 0x000fe40003f46270 */
[----:B------:R-:W-:Y:S02]  /*49a0*/  FSEL R46, R101, -INF , !P1 ;  /* 0xff800000652e7808 */ /* 0x000fe40004800000 */
[----:B------:R-:W-:Y:S02]  /*49b0*/  ISETP.GE.AND P0, PT, R14, R48, PT ;  /* 0x000000300e00720c */ /* 0x000fe40003f06270 */
[----:B------:R-:W-:Y:S01]  /*49c0*/  ISETP.LT.OR P6, PT, R17, R250, P6 ;  /* 0x000000fa1100720c */ /* 0x000fe200037c1670 */
[----:B------:R2:W-:Y:S01]  /*49d0*/  STL [R1+0x1c], R46 ;  /* 0x00001c2e01007387 */ /* 0x0005e20000100800 */
[----:B-1----:R-:W-:-:S02]  /*49e0*/  FMNMX.FTZ R22, R184, R13, !PT ;  /* 0x0000000db8167209 */ /* 0x002fc40007810000 */
[----:B------:R-:W-:Y:S02]  /*49f0*/  ISETP.LT.OR P0, PT, R14, R249, P0 ;  /* 0x000000f90e00720c */ /* 0x000fe40000701670 */
[----:B------:R-:W-:Y:S02]  /*4a00*/  ISETP.LT.OR P5, PT, R16, R250, P5 ;  /* 0x000000fa1000720c */ /* 0x000fe40002fa1670 */
[----:B------:R-:W-:Y:S02]  /*4a10*/  FSEL R181, R116, -INF , !P6 ;  /* 0xff80000074b57808 */ /* 0x000fe40007000000 */
[----:B------:R-:W-:Y:S02]  /*4a20*/  FMNMX.FTZ R13, R36, R37, !PT ;  /* 0x00000025240d7209 */ /* 0x000fe40007810000 */
[----:B------:R-:W-:Y:S02]  /*4a30*/  FMNMX.FTZ R22, R183, R22, !PT ;  /* 0x00000016b7167209 */ /* 0x000fe40007810000 */
[----:B------:R-:W-:-:S02]  /*4a40*/  FSEL R185, R67, -INF , !P0 ;  /* 0xff80000043b97808 */ /* 0x000fc40004000000 */
[----:B------:R-:W-:Y:S02]  /*4a50*/  ISETP.LT.OR P4, PT, R21, R250, P4 ;  /* 0x000000fa1500720c */ /* 0x000fe40002781670 */
[----:B------:R-:W-:Y:S02]  /*4a60*/  FSEL R182, R117, -INF , !P5 ;  /* 0xff80000075b67808 */ /* 0x000fe40006800000 */
[----:B------:R-:W-:Y:S02]  /*4a70*/  FMNMX.FTZ R13, R38, R13, !PT ;  /* 0x0000000d260d7209 */ /* 0x000fe40007810000 */
[----:B------:R-:W-:Y:S02]  /*4a80*/  FMNMX.FTZ R22, R181, R22, !PT ;  /* 0x00000016b5167209 */ /* 0x000fe40007810000 */
[----:B------:R-:W-:Y:S02]  /*4a90*/  PLOP3.LUT P0, PT, PT, PT, UP0, 0x80, 0x0 ;  /* 0x000000000000781c */ /* 0x000fe40003f0f008 */
[----:B------:R-:W-:-:S02]  /*4aa0*/  FSEL R218, R68, -INF , !P4 ;  /* 0xff80000044da7808 */ /* 0x000fc40006000000 */
[----:B------:R-:W-:Y:S02]  /*4ab0*/  FMNMX.FTZ R13, R39, R13, !PT ;  /* 0x0000000d270d7209 */ /* 0x000fe40007810000 */
[----:B------:R-:W-:Y:S02]  /*4ac0*/  FMNMX.FTZ R22, R182, R22, !PT ;  /* 0x00000016b6167209 */ /* 0x000fe40007810000 */
[----:B------:R-:W-:Y:S02]  /*4ad0*/  ISETP.LT.OR P2, PT, R19, R250, P2 ;  /* 0x000000fa1300720c */ /* 0x000fe40001741670 */
[----:B------:R-:W-:Y:S02]  /*4ae0*/  FMNMX.FTZ R13, R44, R13, !PT ;  /* 0x0000000d2c0d7209 */ /* 0x000fe40007810000 */
[----:B------:R-:W-:Y:S02]  /*4af0*/  FMNMX.FTZ R22, R218, R22, !PT ;  /* 0x00000016da167209 */ /* 0x000fe40007810000 */
[----:B------:R-:W-:-:S02]  /*4b00*/  FSEL R223, R100, -INF , !P2 ;  /* 0xff80000064df7808 */ /* 0x000fc40005000000 */
[----:B------:R-:W-:Y:S02]  /*4b10*/  FMNMX.FTZ R13, R45, R13, !PT ;  /* 0x0000000d2d0d7209 */ /* 0x000fe40007810000 */
[----:B------:R-:W-:Y:S02]  /*4b20*/  FMNMX.FTZ R22, R23, R22, !PT ;  /* 0x0000001617167209 */ /* 0x000fe40007810000 */
[----:B------:R-:W-:Y:S02]  /*4b30*/  FMNMX.FTZ R30, R59, R13, !PT ;  /* 0x0000000d3b1e7209 */ /* 0x000fe40007810000 */
[----:B------:R-:W-:Y:S01]  /*4b40*/  FMNMX.FTZ R31, R223, R22, !PT ;  /* 0x00000016df1f7209 */ /* 0x000fe20007810000 */
[----:B--2---:R-:W-:Y:S06]  /*4b50*/  @!P0 BRA `(.L_x_541) ;  /* 0x0000000000748947 */ /* 0x004fec0003800000 */
[----:B------:R-:W-:Y:S02]  /*4b60*/  UIADD3 UR11, UR19, -0x2, URZ ;  /* 0xfffffffe130b7890 */ /* 0x000fe4000fffe03f */
[----:B------:R-:W-:Y:S02]  /*4b70*/  USHF.L.U32 UR24, UR8, 0x5, URZ ;  /* 0x0000000508187899 */ /* 0x000fe4000800063f */
[----:B------:R-:W-:Y:S02]  /*4b80*/  USHF.R.S32.HI UR10, URZ, 0x1f, UR11 ;  /* 0x0000001f3f0a7899 */ /* 0x000fe4000801140b */
[----:B------:R-:W-:Y:S01]  /*4b90*/  UIMAD UR29, UR29, UR11, URZ ;  /* 0x0000000b1d1d72a4 */ /* 0x000fe2000f8e023f */
[----:B------:R-:W-:-:S03]  /*4ba0*/  IMAD.WIDE.U32 R22, R147, UR11, R152 ;  /* 0x0000000b93167c25 */ /* 0x000fc6000f8e0098 */
[----:B------:R-:W-:-:S03]  /*4bb0*/  UIMAD UR29, UR10, UR31, UR29 ;  /* 0x0000001f0a1d72a4 */ /* 0x000fc6000f8e021d */
[----:B------:R-:W-:Y:S02]  /*4bc0*/  ULDC.64 UR10, c[0x0][0x218] ;  /* 0x00008600000a7ab9 */ /* 0x000fe40000000a00 */
[----:B------:R-:W-:Y:S01]  /*4bd0*/  LEA R26, P2, R22, UR10, 0x1 ;  /* 0x0000000a161a7c11 */ /* 0x000fe2000f8408ff */
[----:B------:R-:W-:Y:S01]  /*4be0*/  VIADD R13, R23, UR29 ;  /* 0x0000001d170d7c36 */ /* 0x000fe20008000000 */
[----:B------:R-:W-:Y:S02]  /*4bf0*/  USHF.L.U64.HI UR10, UR8, 0x5, UR9 ;  /* 0x00000005080a7899 */ /* 0x000fe40008010209 */
[----:B------:R-:W-:Y:S02]  /*4c00*/  IADD3 R24, P1, R26, UR24, RZ ;  /* 0x000000181a187c10 */ /* 0x000fe4000ff3e0ff */
[----:B------:R-:W-:Y:S02]  /*4c10*/  LEA.HI.X R27, R22, UR11, R13, 0x1, P2 ;  /* 0x0000000b161b7c11 */ /* 0x000fe400090f0c0d */
[----:B------:R-:W-:-:S02]  /*4c20*/  IADD3 R22, P2, R24, UR24, RZ ;  /* 0x0000001818167c10 */ /* 0x000fc4000ff5e0ff */
        /* <DEDUP_REMOVED lines=16> */
.L_x_541:
[----:B------:R-:W-:Y:S01]  /*4d30*/  FMNMX.FTZ R13, R46, R31, !PT ;  /* 0x0000001f2e0d7209 */ /* 0x000fe20007810000 */
[----:B------:R-:W-:Y:S01]  /*4d40*/  STL [R1+0x90], R239 ;  /* 0x000090ef01007387 */ /* 0x000fe20000100800 */
[----:B------:R-:W-:Y:S02]  /*4d50*/  ISETP.GE.AND P2, PT, R17, R48, PT ;  /* 0x000000301100720c */ /* 0x000fe40003f46270 */
[----:B-1----:R-:W-:Y:S01]  /*4d60*/  FMNMX.FTZ R22, R63, R30, !PT ;  /* 0x0000001e3f167209 */ /* 0x002fe20007810000 */
[----:B------:R-:W1:Y:S01]  /*4d70*/  SHFL.BFLY PT, R23, R13, 0x2, 0x1f ;  /* 0x0c401f000d177f89 */ /* 0x000e6200000e0000 */
[----:B------:R-:W-:Y:S02]  /*4d80*/  ISETP.GE.AND P1, PT, R16, R48, PT ;  /* 0x000000301000720c */ /* 0x000fe40003f26270 */
[----:B------:R-:W-:Y:S01]  /*4d90*/  ISETP.LT.OR P2, PT, R17, R249, P2 ;  /* 0x000000f91100720c */ /* 0x000fe20001741670 */
[----:B------:R-:W-:Y:S01]  /*4da0*/  STL [R1+0x8c], R250 ;  /* 0x00008cfa01007387 */ /* 0x000fe20000100800 */
[----:B------:R-:W-:-:S02]  /*4db0*/  FMNMX.FTZ R22, R186, R22, !PT ;  /* 0x00000016ba167209 */ /* 0x000fc40007810000 */
[----:B------:R-:W-:Y:S01]  /*4dc0*/  ISETP.GE.AND P3, PT, R21, R48, PT ;  /* 0x000000301500720c */ /* 0x000fe20003f66270 */
[----:B------:R-:W-:Y:S01]  /*4dd0*/  STL [R1+0x88], R238 ;  /* 0x000088ee01007387 */ /* 0x000fe20000100800 */
[----:B------:R-:W-:Y:S02]  /*4de0*/  ISETP.LT.OR P1, PT, R16, R249, P1 ;  /* 0x000000f91000720c */ /* 0x000fe40000f21670 */
[----:B------:R-:W-:Y:S01]  /*4df0*/  FSEL R180, R118, -INF , !P2 ;  /* 0xff80000076b47808 */ /* 0x000fe20005000000 */
[----:B------:R-:W-:Y:S01]  /*4e00*/  STL [R1+0x84], R237 ;  /* 0x000084ed01007387 */ /* 0x000fe20000100800 */
[----:B------:R-:W-:Y:S02]  /*4e10*/  FMNMX.FTZ R22, R185, R22, !PT ;  /* 0x00000016b9167209 */ /* 0x000fe40007810000 */
[----:B------:R-:W-:Y:S01]  /*4e20*/  ISETP.GE.AND P2, PT, R20, R48, PT ;  /* 0x000000301400720c */ /* 0x000fe20003f46270 */
[----:B------:R-:W-:Y:S01]  /*4e30*/  STL [R1+0x80], R236 ;  /* 0x000080ec01007387 */ /* 0x000fe20000100800 */
[----:B------:R-:W-:-:S02]  /*4e40*/  FSEL R179, R119, -INF , !P1 ;  /* 0xff80000077b37808 */ /* 0x000fc40004800000 */
[-C--:B------:R-:W-:Y:S01]  /*4e50*/  ISETP.LT.OR P3, PT, R21, R249.reuse, P3 ;  /* 0x000000f91500720c */ /* 0x080fe20001f61670 */
[----:B------:R-:W-:Y:S01]  /*4e60*/  STL [R1+0x7c], R235 ;  /* 0x00007ceb01007387 */ /* 0x000fe20000100800 */
[----:B------:R-:W-:Y:S02]  /*4e70*/  FMNMX.FTZ R22, R180, R22, !PT ;  /* 0x00000016b4167209 */ /* 0x000fe40007810000 */
[----:B------:R-:W-:Y:S01]  /*4e80*/  ISETP.LT.OR P2, PT, R20, R249, P2 ;  /* 0x000000f91400720c */ /* 0x000fe20001741670 */
[----:B------:R-:W-:Y:S01]  /*4e90*/  STL [R1+0x78], R234 ;  /* 0x000078ea01007387 */ /* 0x000fe20000100800 */
[----:B------:R-:W-:Y:S02]  /*4ea0*/  FSEL R220, R70, -INF , !P3 ;  /* 0xff80000046dc7808 */ /* 0x000fe40005800000 */
[----:B------:R-:W-:Y:S01]  /*4eb0*/  FMNMX.FTZ R22, R179, R22, !PT ;  /* 0x00000016b3167209 */ /* 0x000fe20007810000 */
[----:B------:R-:W-:Y:S01]  /*4ec0*/  STL [R1+0x74], R233 ;  /* 0x000074e901007387 */ /* 0x000fe20000100800 */
[----:B------:R-:W-:-:S02]  /*4ed0*/  ISETP.GE.AND P1, PT, R19, R48, PT ;  /* 0x000000301300720c */ /* 0x000fc40003f26270 */
[----:B------:R-:W-:Y:S01]  /*4ee0*/  FSEL R25, R71, -INF , !P2 ;  /* 0xff80000047197808 */ /* 0x000fe20005000000 */
[----:B------:R-:W-:Y:S01]  /*4ef0*/  STL [R1+0x70], R228 ;  /* 0x000070e401007387 */ /* 0x000fe20000100800 */
[----:B------:R-:W-:Y:S02]  /*4f00*/  FMNMX.FTZ R22, R220, R22, !PT ;  /* 0x00000016dc167209 */ /* 0x000fe40007810000 */
[----:B-1----:R-:W-:Y:S01]  /*4f10*/  FMNMX.FTZ R13, R13, R23, !PT ;  /* 0x000000170d0d7209 */ /* 0x002fe20007810000 */
[----:B------:R-:W-:Y:S01]  /*4f20*/  STL [R1+0x14], R25 ;  /* 0x0000141901007387 */ /* 0x000fe20000100800 */
[----:B------:R-:W-:Y:S01]  /*4f30*/  ISETP.GE.AND P2, PT, R18, R48, PT ;  /* 0x000000301200720c */ /* 0x000fe20003f46270 */
[----:B------:R-:W-:Y:S01]  /*4f40*/  IMAD.U32 R23, RZ, RZ, UR5 ;  /* 0x00000005ff177e24 */ /* 0x000fe2000f8e00ff */
[----:B------:R-:W-:Y:S01]  /*4f50*/  ISETP.LT.OR P1, PT, R19, R249, P1 ;  /* 0x000000f91300720c */ /* 0x000fe20000f21670 */
[----:B------:R-:W-:Y:S01]  /*4f60*/  STL [R1+0x94], R249 ;  /* 0x000094f901007387 */ /* 0x000fe20000100800 */
[----:B------:R-:W-:-:S02]  /*4f70*/  FMNMX.FTZ R22, R25, R22, !PT ;  /* 0x0000001619167209 */ /* 0x000fc40007810000 */
[----:B------:R-:W-:Y:S01]  /*4f80*/  ISETP.LT.OR P2, PT, R18, R249, P2 ;  /* 0x000000f91200720c */ /* 0x000fe20001741670 */
[----:B------:R-:W1:Y:S01]  /*4f90*/  SHFL.BFLY PT, R25, R13, 0x1, 0x1f ;  /* 0x0c201f000d197f89 */ /* 0x000e6200000e0000 */
[----:B------:R-:W-:Y:S02]  /*4fa0*/  FSEL R24, R102, -INF , !P1 ;  /* 0xff80000066187808 */ /* 0x000fe40004800000 */
[----:B------:R-:W-:Y:S02]  /*4fb0*/  FSEL R222, R103, -INF , !P2 ;  /* 0xff80000067de7808 */ /* 0x000fe40005000000 */
[----:B------:R-:W-:Y:S01]  /*4fc0*/  FMNMX.FTZ R22, R24, R22, !PT ;  /* 0x0000001618167209 */ /* 0x000fe20007810000 */
[----:B------:R-:W-:Y:S01]  /*4fd0*/  STL [R1+0x10], R24 ;  /* 0x0000101801007387 */ /* 0x000fe20000100800 */
[----:B------:R-:W-:Y:S02]  /*4fe0*/  IADD3 R15, R15, 0x8, R6 ;  /* 0x000000080f0f7810 */ /* 0x000fe40007ffe006 */
[----:B------:R-:W-:-:S02]  /*4ff0*/  FMNMX.FTZ R22, R222, R22, !PT ;  /* 0x00000016de167209 */ /* 0x000fc40007810000 */
[C---:B------:R-:W-:Y:S01]  /*5000*/  VIADDMNMX R252, R6.reuse, UR22, R23, PT ;  /* 0x0000001606fc7c46 */ /* 0x040fe2000b800117 */
[C---:B------:R-:W-:Y:S01]  /*5010*/  VIADD R23, R6.reuse, 0x8 ;  /* 0x0000000806177836 */ /* 0x040fe20000000000 */
[----:B------:R-:W-:Y:S01]  /*5020*/  VIMNMX R251, R15, UR5, PT ;  /* 0x000000050ffb7c48 */ /* 0x000fe2000bfe0100 */
[----:B------:R-:W2:Y:S01]  /*5030*/  SHFL.BFLY PT, R24, R22, 0x2, 0x1f ;  /* 0x0c401f0016187f89 */ /* 0x000ea200000e0000 */
[----:B------:R-:W-:Y:S01]  /*5040*/  VIADDMNMX R248, R6, UR23, RZ, !PT ;  /* 0x0000001706f87c46 */ /* 0x000fe2000f8001ff */
[----:B------:R-:W-:Y:S01]  /*5050*/  ULDC UR22, c[0x0][0x2ec] ;  /* 0x0000bb0000167ab9 */ /* 0x000fe20000000800 */
[----:B------:R-:W-:Y:S02]  /*5060*/  VIADDMNMX R247, R23, UR23, RZ, !PT ;  /* 0x0000001717f77c46 */ /* 0x000fe4000f8001ff */
[----:B------:R-:W-:Y:S02]  /*5070*/  ISETP.GE.AND P1, PT, R5, R251, PT ;  /* 0x000000fb0500720c */ /* 0x000fe40003f26270 */
[----:B------:R-:W-:-:S02]  /*5080*/  ISETP.GE.AND P6, PT, R4, R252, PT ;  /* 0x000000fc0400720c */ /* 0x000fc40003fc6270 */
[C---:B------:R-:W-:Y:S02]  /*5090*/  ISETP.GE.AND P3, PT, R4.reuse, R251, PT ;  /* 0x000000fb0400720c */ /* 0x040fe40003f66270 */
[----:B-1----:R-:W-:Y:S02]  /*50a0*/  FMNMX.FTZ R135, R13, R25, !PT ;  /* 0x000000190d877209 */ /* 0x002fe40007810000 */
[-C--:B------:R-:W-:Y:S02]  /*50b0*/  ISETP.LT.OR P1, PT, R5, R247.reuse, P1 ;  /* 0x000000f70500720c */ /* 0x080fe40000f21670 */
[C---:B------:R-:W-:Y:S01]  /*50c0*/  ISETP.LT.OR P6, PT, R4.reuse, R248, P6 ;  /* 0x000000f80400720c */ /* 0x040fe200037c1670 */
[----:B------:R-:W-:Y:S01]  /*50d0*/  STL [R1+0x98], R135 ;  /* 0x0000988701007387 */ /* 0x000fe20000100800 */
[----:B------:R-:W-:Y:S01]  /*50e0*/  ISETP.LT.OR P3, PT, R4, R247, P3 ;  /* 0x000000f70400720c */ /* 0x000fe20001f61670 */
[----:B------:R-:W-:Y:S01]  /*50f0*/  FMUL.FTZ R4, R135, UR22 ;  /* 0x0000001687047c20 */ /* 0x000fe20008410000 */
[----:B------:R-:W-:-:S02]  /*5100*/  FSEL R89, R99, -INF , !P1 ;  /* 0xff80000063597808 */ /* 0x000fc40004800000 */
[----:B------:R-:W-:Y:S02]  /*5110*/  FSETP.NEU.FTZ.AND P1, PT, R135, -INF , PT ;  /* 0xff8000008700780b */ /* 0x000fe40003f3d000 */
[C---:B------:R-:W-:Y:S02]  /*5120*/  ISETP.GE.AND P5, PT, R2.reuse, R252, PT ;  /* 0x000000fc0200720c */ /* 0x040fe40003fa6270 */
[----:B------:R-:W-:Y:S02]  /*5130*/  ISETP.GE.AND P2, PT, R2, R251, PT ;  /* 0x000000fb0200720c */ /* 0x000fe40003f46270 */
[----:B------:R-:W-:Y:S02]  /*5140*/  FSEL R15, R4, RZ, P1 ;  /* 0x000000ff040f7208 */ /* 0x000fe40000800000 */
[C---:B------:R-:W-:Y:S02]  /*5150*/  ISETP.LT.OR P5, PT, R2.reuse, R248, P5 ;  /* 0x000000f80200720c */ /* 0x040fe40002fa1670 */
[----:B------:R-:W-:Y:S01]  /*5160*/  ISETP.LT.OR P2, PT, R2, R247, P2 ;  /* 0x000000f70200720c */ /* 0x000fe20001741670 */
[----:B------:R-:W-:Y:S01]  /*5170*/  FFMA.FTZ R4, R32, UR22, -R15 ;  /* 0x0000001620047c23 */ /* 0x000fe2000801080f */
[----:B------:R-:W-:-:S02]  /*5180*/  ISETP.GE.AND P4, PT, R5, R252, PT ;  /* 0x000000fc0500720c */ /* 0x000fc40003f86270 */
[----:B--2---:R-:W-:Y:S01]  /*5190*/  FMNMX.FTZ R2, R22, R24, !PT ;  /* 0x0000001816027209 */ /* 0x004fe20007810000 */
[----:B------:R1:W2:Y:S01]  /*51a0*/  MUFU.EX2 R26, R4 ;  /* 0x00000004001a7308 */ /* 0x0002a20000000800 */
[----:B------:R-:W-:Y:S02]  /*51b0*/  ISETP.LT.OR P4, PT, R5, R248, P4 ;  /* 0x000000f80500720c */ /* 0x000fe40002781670 */
[----:B------:R-:W-:Y:S01]  /*51c0*/  ISETP.GE.AND P1, PT, R10, R251, PT ;  /* 0x000000fb0a00720c */ /* 0x000fe20003f26270 */
[----:B------:R-:W3:Y:S01]  /*51d0*/  SHFL.BFLY PT, R5, R2, 0x1, 0x1f ;  /* 0x0c201f0002057f89 */ /* 0x000ee200000e0000 */
[----:B------:R-:W-:Y:S02]  /*51e0*/  FSEL R58, R96, -INF , !P5 ;  /* 0xff800000603a7808 */ /* 0x000fe40006800000 */
[----:B------:R-:W-:Y:S02]  /*51f0*/  ISETP.LT.OR P1, PT, R10, R247, P1 ;  /* 0x000000f70a00720c */ /* 0x000fe40000f21670 */
[----:B------:R-:W-:-:S02]  /*5200*/  FSEL R88, R98, -INF , !P2 ;  /* 0xff80000062587808 */ /* 0x000fc40005000000 */
[----:B------:R-:W-:Y:S02]  /*5210*/  FSEL R64, R82, -INF , !P1 ;  /* 0xff80000052407808 */ /* 0x000fe40004800000 */
[----:B------:R-:W-:Y:S02]  /*5220*/  FSEL R65, R97, -INF , !P4 ;  /* 0xff80000061417808 */ /* 0x000fe40006000000 */
[-C--:B------:R-:W-:Y:S01]  /*5230*/  ISETP.GE.AND P5, PT, R11, R252.reuse, PT ;  /* 0x000000fc0b00720c */ /* 0x080fe20003fa6270 */
[----:B-1----:R-:W-:Y:S01]  /*5240*/  FFMA.FTZ R4, R33, UR22, -R15 ;  /* 0x0000001621047c23 */ /* 0x002fe2000801080f */
[----:B--2---:R-:W-:Y:S01]  /*5250*/  STL [R1+0x34], R26 ;  /* 0x0000341a01007387 */ /* 0x004fe20000100800 */
[----:B------:R-:W-:Y:S02]  /*5260*/  ISETP.GE.AND P2, PT, R11, R251, PT ;  /* 0x000000fb0b00720c */ /* 0x000fe40003f46270 */
[----:B------:R1:W2:Y:S01]  /*5270*/  MUFU.EX2 R27, R4 ;  /* 0x00000004001b7308 */ /* 0x0002a20000000800 */
[----:B------:R-:W-:-:S02]  /*5280*/  ISETP.GE.AND P4, PT, R10, R252, PT ;  /* 0x000000fc0a00720c */ /* 0x000fc40003f86270 */
[CC--:B------:R-:W-:Y:S02]  /*5290*/  ISETP.LT.OR P5, PT, R11.reuse, R248.reuse, P5 ;  /* 0x000000f80b00720c */ /* 0x0c0fe40002fa1670 */
[----:B------:R-:W-:Y:S02]  /*52a0*/  FSEL R56, R92, -INF , !P6 ;  /* 0xff8000005c387808 */ /* 0x000fe40007000000 */
[----:B---3--:R-:W-:Y:S02]  /*52b0*/  FMNMX.FTZ R134, R2, R5, !PT ;  /* 0x0000000502867209 */ /* 0x008fe40007810000 */
[----:B------:R-:W-:Y:S02]  /*52c0*/  ISETP.LT.OR P2, PT, R11, R247, P2 ;  /* 0x000000f70b00720c */ /* 0x000fe40001741670 */
[C---:B------:R-:W-:Y:S01]  /*52d0*/  FSETP.NEU.FTZ.AND P1, PT, R134.reuse, -INF , PT ;  /* 0xff8000008600780b */ /* 0x040fe20003f3d000 */
[----:B------:R-:W-:Y:S01]  /*52e0*/  FMUL.FTZ R2, R134, UR22 ;  /* 0x0000001686027c20 */ /* 0x000fe20008410000 */
[----:B------:R-:W-:-:S02]  /*52f0*/  ISETP.LT.OR P4, PT, R10, R248, P4 ;  /* 0x000000f80a00720c */ /* 0x000fc40002781670 */
[----:B------:R-:W-:Y:S01]  /*5300*/  FSEL R57, R93, -INF , !P5 ;  /* 0xff8000005d397808 */ /* 0x000fe20006800000 */
[----:B-1----:R-:W-:Y:S01]  /*5310*/  FFMA.FTZ R4, R34, UR22, -R15 ;  /* 0x0000001622047c23 */ /* 0x002fe2000801080f */
[----:B--2---:R-:W-:Y:S01]  /*5320*/  STL [R1+0x30], R27 ;  /* 0x0000301b01007387 */ /* 0x004fe20000100800 */
[----:B------:R-:W-:Y:S02]  /*5330*/  FSEL R13, R2, RZ, P1 ;  /* 0x000000ff020d7208 */ /* 0x000fe40000800000 */
[-C--:B------:R-:W-:Y:S02]  /*5340*/  ISETP.GE.AND P6, PT, R9, R252.reuse, PT ;  /* 0x000000fc0900720c */ /* 0x080fe40003fc6270 */
[----:B------:R-:W1:Y:S01]  /*5350*/  MUFU.EX2 R4, R4 ;  /* 0x0000000400047308 */ /* 0x000e620000000800 */
[----:B------:R-:W-:Y:S01]  /*5360*/  IMAD.IADD R2, R144, 0x1, R145 ;  /* 0x0000000190027824 */ /* 0x000fe200078e0291 */
[----:B------:R-:W-:Y:S02]  /*5370*/  FSEL R66, R95, -INF , !P2 ;  /* 0xff8000005f427808 */ /* 0x000fe40005000000 */
[----:B------:R-:W-:-:S02]  /*5380*/  ISETP.GE.AND P5, PT, R8, R252, PT ;  /* 0x000000fc0800720c */ /* 0x000fc40003fa6270 */
[-C--:B------:R-:W-:Y:S02]  /*5390*/  ISETP.LT.OR P6, PT, R9, R248.reuse, P6 ;  /* 0x000000f80900720c */ /* 0x080fe400037c1670 */
[----:B------:R-:W-:Y:S02]  /*53a0*/  FSEL R49, R80, -INF , !P4 ;  /* 0xff80000050317808 */ /* 0x000fe40006000000 */
[----:B------:R-:W-:Y:S01]  /*53b0*/  FSEL R67, R94, -INF , !P3 ;  /* 0xff8000005e437808 */ /* 0x000fe20005800000 */
[----:B-1----:R-:W-:Y:S01]  /*53c0*/  STL [R1+0x38], R4 ;  /* 0x0000380401007387 */ /* 0x002fe20000100800 */
[----:B------:R-:W-:Y:S02]  /*53d0*/  LEA R229, R2, UR4, 0x1 ;  /* 0x0000000402e57c11 */ /* 0x000fe4000f8e08ff */
[----:B------:R-:W-:Y:S01]  /*53e0*/  ISETP.GE.AND P2, PT, R8, R251, PT ;  /* 0x000000fb0800720c */ /* 0x000fe20003f46270 */
[----:B------:R1:W-:Y:S01]  /*53f0*/  STL [R1+0x9c], R134 ;  /* 0x00009c8601007387 */ /* 0x0003e20000100800 */
[----:B------:R-:W-:Y:S01]  /*5400*/  FFMA.FTZ R2, R37, UR22, -R13 ;  /* 0x0000001625027c23 */ /* 0x000fe2000801080d */
[----:B------:R-:W-:Y:S01]  /*5410*/  LEA R230, R3, R229, 0x1 ;  /* 0x000000e503e67211 */ /* 0x000fe200078e08ff */
[----:B------:R-:W-:Y:S01]  /*5420*/  IMAD R232, R0, 0x2, R229 ;  /* 0x0000000200e87824 */ /* 0x000fe200078e02e5 */
[C---:B------:R-:W-:Y:S01]  /*5430*/  ISETP.LT.OR P5, PT, R8.reuse, R248, P5 ;  /* 0x000000f80800720c */ /* 0x040fe20002fa1670 */
[----:B------:R-:W-:Y:S01]  /*5440*/  LDSM.16.MT88.4 R116, [R229+0xe000] ;  /* 0x00e00000e574783b */ /* 0x000fe20000004200 */
[----:B------:R-:W-:-:S02]  /*5450*/  ISETP.LT.OR P2, PT, R8, R247, P2 ;  /* 0x000000f70800720c */ /* 0x000fc40001741670 */
[-C--:B------:R-:W-:Y:S01]  /*5460*/  ISETP.GE.AND P4, PT, R7, R252.reuse, PT ;  /* 0x000000fc0700720c */ /* 0x080fe20003f86270 */
[----:B------:R-:W-:Y:S01]  /*5470*/  LDSM.16.MT88.4 R96, [R229+0xc000] ;  /* 0x00c00000e560783b */ /* 0x000fe20000004200 */
[----:B------:R-:W-:Y:S02]  /*5480*/  FSEL R48, R81, -INF , !P6 ;  /* 0xff80000051307808 */ /* 0x000fe40007000000 */
[----:B------:R-:W-:Y:S01]  /*5490*/  ISETP.GE.AND P1, PT, R12, R252, PT ;  /* 0x000000fc0c00720c */ /* 0x000fe20003f26270 */
[----:B------:R-:W-:Y:S01]  /*54a0*/  LDSM.16.MT88.4 R52, [R229+0xc800] ;  /* 0x00c80000e534783b */ /* 0x000fe20000004200 */
[----:B------:R-:W-:-:S03]  /*54b0*/  ISETP.GE.AND P3, PT, R9, R251, PT ;  /* 0x000000fb0900720c */ /* 0x000fc60003f66270 */
[----:B-1----:R-:W2:Y:S01]  /*54c0*/  LDL.LU R134, [R1+0x38] ;  /* 0x0000380001867983 */ /* 0x002ea20000300800 */
[----:B------:R1:W-:Y:S01]  /*54d0*/  MUFU.EX2 R135, R2 ;  /* 0x0000000200877308 */ /* 0x0003e20000000800 */
[----:B------:R-:W-:Y:S02]  /*54e0*/  IMAD R231, R0, 0x2, R230 ;  /* 0x0000000200e77824 */ /* 0x000fe400078e02e6 */
[----:B------:R-:W-:Y:S01]  /*54f0*/  FFMA.FTZ R0, R39, UR22, -R13 ;  /* 0x0000001627007c23 */ /* 0x000fe2000801080d */
[----:B------:R-:W-:Y:S01]  /*5500*/  FFMA.FTZ R4, R35, UR22, -R15 ;  /* 0x0000001623047c23 */ /* 0x000fe2000801080f */
[----:B------:R-:W-:Y:S01]  /*5510*/  FSEL R50, R74, -INF , !P2 ;  /* 0xff8000004a327808 */ /* 0x000fe20005000000 */
[----:B------:R-:W-:Y:S01]  /*5520*/  LDSM.16.MT88.4 R120, [R230+0xe000] ;  /* 0x00e00000e678783b */ /* 0x000fe20000004200 */
[C---:B------:R-:W-:Y:S02]  /*5530*/  ISETP.GE.AND P6, PT, R7.reuse, R251, PT ;  /* 0x000000fb0700720c */ /* 0x040fe40003fc6270 */
[-C--:B------:R-:W-:Y:S01]  /*5540*/  ISETP.LT.OR P4, PT, R7, R248.reuse, P4 ;  /* 0x000000f80700720c */ /* 0x080fe20002781670 */
[----:B------:R-:W-:Y:S01]  /*5550*/  LDSM.16.MT88.4 R100, [R230+0xc000] ;  /* 0x00c00000e664783b */ /* 0x000fe20000004200 */
[----:B------:R-:W-:-:S02]  /*5560*/  ISETP.LT.OR P1, PT, R12, R248, P1 ;  /* 0x000000f80c00720c */ /* 0x000fc40000f21670 */
[----:B------:R-:W-:Y:S01]  /*5570*/  ISETP.LT.OR P3, PT, R9, R247, P3 ;  /* 0x000000f70900720c */ /* 0x000fe20001f61670 */
[----:B------:R-:W-:Y:S01]  /*5580*/  LDSM.16.MT88.4 R104, [R232+0xc000] ;  /* 0x00c00000e868783b */ /* 0x000fe20000004200 */
[----:B-1----:R-:W-:Y:S01]  /*5590*/  FFMA.FTZ R2, R38, UR22, -R13 ;  /* 0x0000001626027c23 */ /* 0x002fe2000801080d */
[----:B------:R-:W-:Y:S02]  /*55a0*/  FMNMX.FTZ R3, R88, R89, !PT ;  /* 0x0000005958037209 */ /* 0x000fe40007810000 */
[----:B------:R-:W-:Y:S01]  /*55b0*/  LDSM.16.MT88.4 R140, [R231+0xe000] ;  /* 0x00e00000e78c783b */ /* 0x000fe20000004200 */
[----:B------:R1:W-:Y:S01]  /*55c0*/  MUFU.EX2 R224, R2 ;  /* 0x0000000200e07308 */ /* 0x0003e20000000800 */
[----:B------:R-:W-:Y:S02]  /*55d0*/  ISETP.GE.AND P2, PT, R14, R251, PT ;  /* 0x000000fb0e00720c */ /* 0x000fe40003f46270 */
[----:B------:R-:W-:Y:S04]  /*55e0*/  LDSM.16.MT88.4 R108, [R231+0xc000] ;  /* 0x00c00000e76c783b */ /* 0x000fe80000004200 */
[----:B------:R-:W-:Y:S01]  /*55f0*/  LDSM.16.MT88.4 R128, [R232+0xe000] ;  /* 0x00e00000e880783b */ /* 0x000fe20000004200 */
[----:B------:R3:W-:Y:S03]  /*5600*/  MUFU.EX2 R237, R0 ;  /* 0x0000000000ed7308 */ /* 0x0007e60000000800 */
[----:B------:R-:W-:Y:S04]  /*5610*/  LDSM.16.MT88.4 R92, [R232+0xe800] ;  /* 0x00e80000e85c783b */ /* 0x000fe80000004200 */
[----:B------:R-:W-:Y:S01]  /*5620*/  LDSM.16.MT88.4 R68, [R232+0xc800] ;  /* 0x00c80000e844783b */ /* 0x000fe20000004200 */
[----:B-1----:R-:W-:-:S04]  /*5630*/  FMNMX.FTZ R2, R58, R65, !PT ;  /* 0x000000413a027209 */ /* 0x002fc80007810000 */
[----:B------:R-:W-:-:S04]  /*5640*/  FMNMX.FTZ R2, R56, R2, !PT ;  /* 0x0000000238027209 */ /* 0x000fc80007810000 */
[----:B------:R-:W-:Y:S01]  /*5650*/  FMNMX.FTZ R2, R57, R2, !PT ;  /* 0x0000000239027209 */ /* 0x000fe20007810000 */
[----:B---3--:R-:W-:Y:S01]  /*5660*/  FFMA.FTZ R0, R40, UR22, -R15 ;  /* 0x0000001628007c23 */ /* 0x008fe2000801080f */
[----:B------:R1:W-:Y:S02]  /*5670*/  MUFU.EX2 R238, R4 ;  /* 0x0000000400ee7308 */ /* 0x0003e40000000800 */
[----:B------:R-:W-:-:S04]  /*5680*/  FMNMX.FTZ R2, R49, R2, !PT ;  /* 0x0000000231027209 */ /* 0x000fc80007810000 */
[----:B------:R-:W-:Y:S02]  /*5690*/  FMNMX.FTZ R2, R48, R2, !PT ;  /* 0x0000000230027209 */ /* 0x000fe40007810000 */
[----:B------:R3:W-:Y:S01]  /*56a0*/  MUFU.EX2 R240, R0 ;  /* 0x0000000000f07308 */ /* 0x0007e20000000800 */
[-C--:B------:R-:W-:Y:S02]  /*56b0*/  ISETP.LT.OR P6, PT, R7, R247.reuse, P6 ;  /* 0x000000f70700720c */ /* 0x080fe400037c1670 */
[----:B------:R-:W-:Y:S01]  /*56c0*/  ISETP.LT.OR P2, PT, R14, R247, P2 ;  /* 0x000000f70e00720c */ /* 0x000fe20001741670 */
[----:B-1----:R-:W-:Y:S01]  /*56d0*/  FFMA.FTZ R4, R36, UR22, -R13 ;  /* 0x0000001624047c23 */ /* 0x002fe2000801080d */
[----:B------:R-:W-:Y:S02]  /*56e0*/  FSEL R36, R72, -INF , !P5 ;  /* 0xff80000048247808 */ /* 0x000fe40006800000 */
[----:B------:R-:W-:Y:S01]  /*56f0*/  ISETP.GE.AND P5, PT, R14, R252, PT ;  /* 0x000000fc0e00720c */ /* 0x000fe20003fa6270 */
[----:B---3--:R-:W-:-:S03]  /*5700*/  FFMA.FTZ R0, R41, UR22, -R15 ;  /* 0x0000001629007c23 */ /* 0x008fc6000801080f */
[----:B------:R-:W-:Y:S02]  /*5710*/  ISETP.LT.OR P5, PT, R14, R248, P5 ;  /* 0x000000f80e00720c */ /* 0x000fe40002fa1670 */
[----:B------:R-:W-:Y:S01]  /*5720*/  FSEL R14, R73, -INF , !P4 ;  /* 0xff800000490e7808 */ /* 0x000fe20006000000 */
[----:B------:R1:W-:Y:S01]  /*5730*/  MUFU.EX2 R221, R0 ;  /* 0x0000000000dd7308 */ /* 0x0003e20000000800 */
[----:B------:R-:W-:Y:S02]  /*5740*/  FSEL R37, R75, -INF , !P6 ;  /* 0xff8000004b257808 */ /* 0x000fe40007000000 */
[----:B------:R-:W-:Y:S01]  /*5750*/  ISETP.GE.AND P6, PT, R17, R252, PT ;  /* 0x000000fc1100720c */ /* 0x000fe20003fc6270 */
[----:B------:R-:W-:Y:S01]  /*5760*/  LDSM.16.MT88.4 R72, [R231+0xe800] ;  /* 0x00e80000e748783b */ /* 0x000fe20000004200 */
[----:B------:R-:W-:Y:S02]  /*5770*/  FSEL R177, R76, -INF , !P1 ;  /* 0xff8000004cb17808 */ /* 0x000fe40004800000 */
[----:B------:R-:W-:-:S02]  /*5780*/  FSEL R132, R77, -INF , !P5 ;  /* 0xff8000004d847808 */ /* 0x000fc40006800000 */
[----:B------:R-:W-:Y:S02]  /*5790*/  ISETP.GE.AND P5, PT, R21, R252, PT ;  /* 0x000000fc1500720c */ /* 0x000fe40003fa6270 */
[----:B-1----:R-:W-:-:S04]  /*57a0*/  FMNMX.FTZ R0, R36, R2, !PT ;  /* 0x0000000224007209 */ /* 0x002fc80007810000 */
[----:B------:R-:W-:Y:S02]  /*57b0*/  FMNMX.FTZ R0, R14, R0, !PT ;  /* 0x000000000e007209 */ /* 0x000fe40007810000 */
[C---:B------:R-:W-:Y:S02]  /*57c0*/  ISETP.GE.AND P4, PT, R16.reuse, R252, PT ;  /* 0x000000fc1000720c */ /* 0x040fe40003f86270 */
[----:B------:R-:W-:Y:S02]  /*57d0*/  ISETP.LT.OR P6, PT, R17, R248, P6 ;  /* 0x000000f81100720c */ /* 0x000fe400037c1670 */
[----:B------:R-:W-:Y:S02]  /*57e0*/  FMNMX.FTZ R0, R177, R0, !PT ;  /* 0x00000000b1007209 */ /* 0x000fe40007810000 */
[-C--:B------:R-:W-:Y:S02]  /*57f0*/  ISETP.LT.OR P5, PT, R21, R248.reuse, P5 ;  /* 0x000000f81500720c */ /* 0x080fe40002fa1670 */
[----:B------:R-:W-:-:S02]  /*5800*/  ISETP.LT.OR P4, PT, R16, R248, P4 ;  /* 0x000000f81000720c */ /* 0x000fc40002781670 */
[----:B------:R-:W-:Y:S02]  /*5810*/  FSEL R91, R84, -INF , !P6 ;  /* 0xff800000545b7808 */ /* 0x000fe40007000000 */
[----:B------:R-:W-:Y:S01]  /*5820*/  FMNMX.FTZ R0, R132, R0, !PT ;  /* 0x0000000084007209 */ /* 0x000fe20007810000 */
[----:B------:R-:W-:Y:S01]  /*5830*/  FFMA.FTZ R2, R42, UR22, -R15 ;  /* 0x000000162a027c23 */ /* 0x000fe2000801080f */
[----:B------:R-:W-:Y:S02]  /*5840*/  FSEL R217, R168, -INF , !P5 ;  /* 0xff800000a8d97808 */ /* 0x000fe40006800000 */
[----:B------:R-:W-:Y:S02]  /*5850*/  FSEL R176, R79, -INF , !P2 ;  /* 0xff8000004fb07808 */ /* 0x000fe40005000000 */
[-C--:B------:R-:W-:Y:S02]  /*5860*/  ISETP.GE.AND P5, PT, R19, R252.reuse, PT ;  /* 0x000000fc1300720c */ /* 0x080fe40003fa6270 */
[----:B------:R-:W-:-:S02]  /*5870*/  ISETP.GE.AND P2, PT, R20, R252, PT ;  /* 0x000000fc1400720c */ /* 0x000fc40003f46270 */
[----:B------:R-:W-:Y:S02]  /*5880*/  FSEL R133, R85, -INF , !P4 ;  /* 0xff80000055857808 */ /* 0x000fe40006000000 */
[----:B------:R-:W-:Y:S01]  /*5890*/  FMNMX.FTZ R0, R91, R0, !PT ;  /* 0x000000005b007209 */ /* 0x000fe20007810000 */
[----:B------:R1:W-:Y:S01]  /*58a0*/  MUFU.EX2 R235, R2 ;  /* 0x0000000200eb7308 */ /* 0x0003e20000000800 */
[-C--:B------:R-:W-:Y:S02]  /*58b0*/  ISETP.LT.OR P5, PT, R19, R248.reuse, P5 ;  /* 0x000000f81300720c */ /* 0x080fe40002fa1670 */
[----:B------:R-:W-:Y:S02]  /*58c0*/  ISETP.LT.OR P2, PT, R20, R248, P2 ;  /* 0x000000f81400720c */ /* 0x000fe40001741670 */
[----:B------:R-:W-:-:S03]  /*58d0*/  FMNMX.FTZ R0, R133, R0, !PT ;  /* 0x0000000085007209 */ /* 0x000fc60007810000 */
[----:B------:R-:W3:Y:S01]  /*58e0*/  MUFU.EX2 R5, R4 ;  /* 0x0000000400057308 */ /* 0x000ee20000000800 */
[----:B------:R-:W-:Y:S02]  /*58f0*/  FSEL R211, R172, -INF , !P5 ;  /* 0xff800000acd37808 */ /* 0x000fe40006800000 */
[----:B------:R-:W-:Y:S02]  /*5900*/  FSEL R216, R169, -INF , !P2 ;  /* 0xff800000a9d87808 */ /* 0x000fe40005000000 */
[----:B------:R-:W-:Y:S01]  /*5910*/  ISETP.GE.AND P5, PT, R18, R252, PT ;  /* 0x000000fc1200720c */ /* 0x000fe20003fa6270 */
[----:B-1----:R-:W-:Y:S01]  /*5920*/  FFMA.FTZ R2, R43, UR22, -R15 ;  /* 0x000000162b027c23 */ /* 0x002fe2000801080f */
[----:B------:R-:W-:Y:S02]  /*5930*/  FMNMX.FTZ R0, R217, R0, !PT ;  /* 0x00000000d9007209 */ /* 0x000fe40007810000 */
[----:B------:R-:W-:Y:S01]  /*5940*/  FSEL R51, R83, -INF , !P3 ;  /* 0xff80000053337808 */ /* 0x000fe20005800000 */
[----:B------:R1:W-:Y:S01]  /*5950*/  MUFU.EX2 R233, R2 ;  /* 0x0000000200e97308 */ /* 0x0003e20000000800 */
[----:B------:R-:W-:Y:S01]  /*5960*/  ISETP.GE.AND P3, PT, R12, R251, PT ;  /* 0x000000fb0c00720c */ /* 0x000fe20003f66270 */
[----:B------:R-:W-:Y:S01]  /*5970*/  LDSM.16.MT88.4 R80, [R229+0xe800] ;  /* 0x00e80000e550783b */ /* 0x000fe20000004200 */
[----:B------:R-:W-:-:S02]  /*5980*/  ISETP.LT.OR P5, PT, R18, R248, P5 ;  /* 0x000000f81200720c */ /* 0x000fc40002fa1670 */
[----:B------:R-:W-:Y:S02]  /*5990*/  FMNMX.FTZ R3, R67, R3, !PT ;  /* 0x0000000343037209 */ /* 0x000fe40007810000 */
[----:B------:R-:W-:Y:S02]  /*59a0*/  FMNMX.FTZ R0, R216, R0, !PT ;  /* 0x00000000d8007209 */ /* 0x000fe40007810000 */
[----:B------:R-:W-:Y:S01]  /*59b0*/  ISETP.LT.OR P3, PT, R12, R247, P3 ;  /* 0x000000f70c00720c */ /* 0x000fe20001f61670 */
[----:B-1----:R-:W-:Y:S01]  /*59c0*/  FFMA.FTZ R2, R44, UR22, -R13 ;  /* 0x000000162c027c23 */ /* 0x002fe2000801080d */
[----:B------:R-:W-:-:S03]  /*59d0*/  FSEL R210, R173, -INF , !P5 ;  /* 0xff800000add27808 */ /* 0x000fc60006800000 */
[----:B------:R1:W-:Y:S01]  /*59e0*/  MUFU.EX2 R219, R2 ;  /* 0x0000000200db7308 */ /* 0x0003e20000000800 */
[----:B------:R-:W-:Y:S02]  /*59f0*/  FMNMX.FTZ R3, R66, R3, !PT ;  /* 0x0000000342037209 */ /* 0x000fe40007810000 */
[----:B------:R-:W-:Y:S02]  /*5a00*/  FMNMX.FTZ R0, R211, R0, !PT ;  /* 0x00000000d3007209 */ /* 0x000fe40007810000 */
[----:B------:R-:W-:Y:S02]  /*5a10*/  FSEL R178, R78, -INF , !P3 ;  /* 0xff8000004eb27808 */ /* 0x000fe40005800000 */
[-C--:B------:R-:W-:Y:S01]  /*5a20*/  ISETP.GE.AND P1, PT, R17, R251.reuse, PT ;  /* 0x000000fb1100720c */ /* 0x080fe20003f26270 */
[----:B---3--:R3:W-:Y:S01]  /*5a30*/  STL [R1+0x2c], R5 ;  /* 0x00002c0501007387 */ /* 0x0087e20000100800 */
[----:B------:R-:W-:Y:S02]  /*5a40*/  ISETP.GE.AND P3, PT, R16, R251, PT ;  /* 0x000000fb1000720c */ /* 0x000fe40003f66270 */
[----:B------:R-:W-:Y:S01]  /*5a50*/  FMNMX.FTZ R3, R64, R3, !PT ;  /* 0x0000000340037209 */ /* 0x000fe20007810000 */
[----:B------:R-:W-:Y:S01]  /*5a60*/  LDSM.16.MT88.4 R76, [R230+0xc800] ;  /* 0x00c80000e64c783b */ /* 0x000fe20000004200 */
[----:B-1----:R-:W-:Y:S01]  /*5a70*/  FFMA.FTZ R2, R45, UR22, -R13 ;  /* 0x000000162d027c23 */ /* 0x002fe2000801080d */
[----:B------:R-:W-:-:S03]  /*5a80*/  FMNMX.FTZ R0, R210, R0, !PT ;  /* 0x00000000d2007209 */ /* 0x000fc60007810000 */
[----:B------:R1:W4:Y:S01]  /*5a90*/  MUFU.EX2 R236, R2 ;  /* 0x0000000200ec7308 */ /* 0x0003220000000800 */
[----:B------:R-:W-:Y:S02]  /*5aa0*/  F2FP.F16.F32.PACK_AB R4, R27, R26 ;  /* 0x0000001a1b04723e */ /* 0x000fe400000000ff */
[----:B------:R-:W-:Y:S02]  /*5ab0*/  F2FP.F16.F32.PACK_AB R7, R237, R224 ;  /* 0x000000e0ed07723e */ /* 0x000fe400000000ff */
[-C--:B------:R-:W-:Y:S02]  /*5ac0*/  ISETP.LT.OR P1, PT, R17, R247.reuse, P1 ;  /* 0x000000f71100720c */ /* 0x080fe40000f21670 */
[----:B------:R-:W-:Y:S01]  /*5ad0*/  ISETP.LT.OR P3, PT, R16, R247, P3 ;  /* 0x000000f71000720c */ /* 0x000fe20001f61670 */
[----:B------:R-:W4:Y:S01]  /*5ae0*/  SHFL.BFLY PT, R12, R0, 0x2, 0x1f ;  /* 0x0c401f00000c7f89 */ /* 0x000f2200000e0000 */
[----:B---3--:R-:W-:Y:S01]  /*5af0*/  F2FP.F16.F32.PACK_AB R5, R135, R5 ;  /* 0x000000058705723e */ /* 0x008fe200000000ff */
[----:B-1----:R-:W-:-:S04]  /*5b00*/  FFMA.FTZ R2, R59, UR22, -R13 ;  /* 0x000000163b027c23 */ /* 0x002fc8000801080d */
[----:B------:R1:W-:Y:S01]  /*5b10*/  MUFU.EX2 R234, R2 ;  /* 0x0000000200ea7308 */ /* 0x0003e20000000800 */
[----:B------:R-:W-:Y:S02]  /*5b20*/  FSEL R59, R86, -INF , !P1 ;  /* 0xff800000563b7808 */ /* 0x000fe40004800000 */
[----:B------:R-:W-:Y:S02]  /*5b30*/  FSEL R90, R87, -INF , !P3 ;  /* 0xff800000575a7808 */ /* 0x000fe40005800000 */
[----:B------:R-:W3:Y:S01]  /*5b40*/  LDSM.16.MT88.4 R84, [R230+0xe800] ;  /* 0x00e80000e654783b */ /* 0x000ee20000004200 */
[----:B-1----:R-:W-:Y:S01]  /*5b50*/  FMNMX.FTZ R2, R51, R3, !PT ;  /* 0x0000000333027209 */ /* 0x002fe20007810000 */
[----:B------:R-:W-:Y:S01]  /*5b60*/  FFMA.FTZ R3, R63, UR22, -R13 ;  /* 0x000000163f037c23 */ /* 0x000fe2000801080d */
[----:B------:R-:W-:Y:S01]  /*5b70*/  ISETP.GE.AND P6, PT, R21, R251, PT ;  /* 0x000000fb1500720c */ /* 0x000fe20003fc6270 */
[----:B------:R-:W-:Y:S01]  /*5b80*/  LDSM.16.MT88.4 R60, [R231+0xc800] ;  /* 0x00c80000e73c783b */ /* 0x000fe20000004200 */
[----:B------:R-:W-:Y:S01]  /*5b90*/  FMNMX.FTZ R2, R50, R2, !PT ;  /* 0x0000000232027209 */ /* 0x000fe20007810000 */
[----:B------:R-:W1:Y:S03]  /*5ba0*/  MUFU.EX2 R228, R3 ;  /* 0x0000000300e47308 */ /* 0x000e660000000800 */
[----:B------:R-:W-:-:S04]  /*5bb0*/  FMNMX.FTZ R2, R37, R2, !PT ;  /* 0x0000000225027209 */ /* 0x000fc80007810000 */
[----:B------:R-:W-:-:S04]  /*5bc0*/  FMNMX.FTZ R2, R178, R2, !PT ;  /* 0x00000002b2027209 */ /* 0x000fc80007810000 */
[----:B------:R-:W-:Y:S02]  /*5bd0*/  FMNMX.FTZ R2, R176, R2, !PT ;  /* 0x00000002b0027209 */ /* 0x000fe40007810000 */
[----:B------:R-:W-:Y:S02]  /*5be0*/  ISETP.GE.AND P4, PT, R20, R251, PT ;  /* 0x000000fb1400720c */ /* 0x000fe40003f86270 */
[----:B------:R-:W-:Y:S02]  /*5bf0*/  ISETP.LT.OR P6, PT, R21, R247, P6 ;  /* 0x000000f71500720c */ /* 0x000fe400037c1670 */
[----:B------:R-:W-:Y:S02]  /*5c00*/  FMNMX.FTZ R2, R59, R2, !PT ;  /* 0x000000023b027209 */ /* 0x000fe40007810000 */
[----:B------:R-:W-:Y:S02]  /*5c10*/  F2FP.F16.F32.PACK_AB R8, R221, R240 ;  /* 0x000000f0dd08723e */ /* 0x000fe400000000ff */
[----:B----4-:R-:W-:-:S02]  /*5c20*/  F2FP.F16.F32.PACK_AB R9, R236, R219 ;  /* 0x000000dbec09723e */ /* 0x010fc400000000ff */
[----:B------:R-:W-:Y:S02]  /*5c30*/  F2FP.F16.F32.PACK_AB R10, R233, R235 ;  /* 0x000000ebe90a723e */ /* 0x000fe400000000ff */
[----:B-1----:R-:W-:Y:S02]  /*5c40*/  F2FP.F16.F32.PACK_AB R11, R228, R234 ;  /* 0x000000eae40b723e */ /* 0x002fe400000000ff */
[----:B------:R-:W-:Y:S02]  /*5c50*/  ISETP.LT.OR P4, PT, R20, R247, P4 ;  /* 0x000000f71400720c */ /* 0x000fe40002781670 */
[----:B------:R-:W-:Y:S02]  /*5c60*/  ISETP.GE.AND P2, PT, R19, R251, PT ;  /* 0x000000fb1300720c */ /* 0x000fe40003f46270 */
[----:B------:R-:W-:Y:S02]  /*5c70*/  FSEL R209, R170, -INF , !P6 ;  /* 0xff800000aad17808 */ /* 0x000fe40007000000 */
[----:B------:R-:W-:-:S02]  /*5c80*/  FMNMX.FTZ R3, R90, R2, !PT ;  /* 0x000000025a037209 */ /* 0x000fc40007810000 */
[----:B------:R-:W-:Y:S02]  /*5c90*/  FMNMX.FTZ R0, R0, R12, !PT ;  /* 0x0000000c00007209 */ /* 0x000fe40007810000 */
[----:B------:R-:W-:Y:S02]  /*5ca0*/  ISETP.LT.OR P2, PT, R19, R247, P2 ;  /* 0x000000f71300720c */ /* 0x000fe40001741670 */
[----:B--2---:R-:W-:-:S07]  /*5cb0*/  F2FP.F16.F32.PACK_AB R6, R238, R134 ;  /* 0x00000086ee06723e */ /* 0x004fce00000000ff */
[C---:B------:R-:W-:Y:S06]  /*5cc0*/  HMMA.16816.F32 R136, R4.reuse, R116, RZ ;  /* 0x000000740488723c */ /* 0x040fec00000018ff */
[C---:B------:R-:W-:Y:S06]  /*5cd0*/  HMMA.16816.F32 R160, R4.reuse, R96, RZ ;  /* 0x0000006004a0723c */ /* 0x040fec00000018ff */
[----:B------:R-:W-:Y:S01]  /*5ce0*/  HMMA.16816.F32 R148, R4, R120, RZ ;  /* 0x000000780494723c */ /* 0x000fe200000018ff */
[----:B------:R-:W-:-:S05]  /*5cf0*/  ISETP.GE.AND P5, PT, R18, R251, PT ;  /* 0x000000fb1200720c */ /* 0x000fca0003fa6270 */
[----:B------:R-:W-:Y:S01]  /*5d00*/  HMMA.16816.F32 R124, R4, R140, RZ ;  /* 0x0000008c047c723c */ /* 0x000fe200000018ff */
[----:B------:R-:W-:Y:S01]  /*5d10*/  FSEL R208, R171, -INF , !P4 ;  /* 0xff800000abd07808 */ /* 0x000fe20006000000 */
[----:B------:R-:W1:Y:S01]  /*5d20*/  SHFL.BFLY PT, R2, R0, 0x1, 0x1f ;  /* 0x0c201f0000027f89 */ /* 0x000e6200000e0000 */
[----:B------:R-:W-:-:S03]  /*5d30*/  FMNMX.FTZ R3, R209, R3, !PT ;  /* 0x00000003d1037209 */ /* 0x000fc60007810000 */
[----:B------:R-:W-:Y:S01]  /*5d40*/  HMMA.16816.F32 R136, R8, R80, R136 ;  /* 0x000000500888723c */ /* 0x000fe20000001888 */
[----:B------:R-:W-:Y:S02]  /*5d50*/  ISETP.LT.OR P5, PT, R18, R247, P5 ;  /* 0x000000f71200720c */ /* 0x000fe40002fa1670 */
[----:B------:R-:W-:-:S03]  /*5d60*/  FMNMX.FTZ R3, R208, R3, !PT ;  /* 0x00000003d0037209 */ /* 0x000fc60007810000 */
[----:B------:R-:W-:Y:S07]  /*5d70*/  HMMA.16816.F32 R192, R8, R52, R160 ;  /* 0x0000003408c0723c */ /* 0x000fee00000018a0 */
[----:B------:R-:W-:Y:S02]  /*5d80*/  FSEL R161, R174, -INF , !P2 ;  /* 0xff800000aea17808 */ /* 0x000fe40005000000 */
[----:B------:R-:W-:Y:S02]  /*5d90*/  FSEL R160, R175, -INF , !P5 ;  /* 0xff800000afa07808 */ /* 0x000fe40006800000 */
[----:B------:R-:W-:Y:S01]  /*5da0*/  FMNMX.FTZ R3, R161, R3, !PT ;  /* 0x00000003a1037209 */ /* 0x000fe20007810000 */
[----:B------:R-:W-:Y:S03]  /*5db0*/  HMMA.16816.F32 R152, R4, R108, RZ ;  /* 0x0000006c0498723c */ /* 0x000fe600000018ff */
[----:B------:R-:W-:-:S03]  /*5dc0*/  FMNMX.FTZ R3, R160, R3, !PT ;  /* 0x00000003a0037209 */ /* 0x000fc60007810000 */
[----:B---3--:R-:W-:Y:S06]  /*5dd0*/  HMMA.16816.F32 R148, R8, R84, R148 ;  /* 0x000000540894723c */ /* 0x008fec0000001894 */
        /* <DEDUP_REMOVED lines=11> */
[----:B------:R-:W2:Y:S01]  /*5e90*/  SHFL.BFLY PT, R5, R3, 0x2, 0x1f ;  /* 0x0c401f0003057f89 */ /* 0x000ea200000e0000 */
[----:B------:R-:W-:-:S04]  /*5ea0*/  IMAD.MOV.U32 R38, RZ, RZ, R137 ;  /* 0x000000ffff267224 */ /* 0x000fc800078e0089 */
[----:B------:R-:W-:Y:S01]  /*5eb0*/  HMMA.16816.F32 R124, R8, R72, R124 ;  /* 0x00000048087c723c */ /* 0x000fe2000000187c */
[----:B-1----:R-:W-:-:S04]  /*5ec0*/  FMNMX.FTZ R137, R0, R2, !PT ;  /* 0x0000000200897209 */ /* 0x002fc80007810000 */
[C---:B------:R-:W-:Y:S01]  /*5ed0*/  FSETP.NEU.FTZ.AND P1, PT, R137.reuse, -INF , PT ;  /* 0xff8000008900780b */ /* 0x040fe20003f3d000 */
[----:B------:R-:W-:Y:S01]  /*5ee0*/  FMUL.FTZ R2, R137, UR22 ;  /* 0x0000001689027c20 */ /* 0x000fe20008410000 */
[----:B------:R-:W-:Y:S04]  /*5ef0*/  HMMA.16816.F32 R188, R8, R60, R152 ;  /* 0x0000003c08bc723c */ /* 0x000fe80000001898 */
[----:B------:R-:W-:-:S03]  /*5f00*/  FSEL R2, R2, RZ, P1 ;  /* 0x000000ff02027208 */ /* 0x000fc60000800000 */
[----:B------:R-:W-:Y:S01]  /*5f10*/  MOV R155, R148 ;  /* 0x00000094009b7202 */ /* 0x000fe20000000f00 */
[----:B------:R-:W-:Y:S02]  /*5f20*/  IMAD.MOV.U32 R154, RZ, RZ, R149 ;  /* 0x000000ffff9a7224 */ /* 0x000fe400078e0095 */
[----:B------:R-:W-:Y:S01]  /*5f30*/  FFMA.FTZ R4, R58, UR22, -R2 ;  /* 0x000000163a047c23 */ /* 0x000fe20008010802 */
[----:B------:R-:W-:Y:S02]  /*5f40*/  IMAD.MOV.U32 R153, RZ, RZ, R151 ;  /* 0x000000ffff997224 */ /* 0x000fe400078e0097 */
[----:B------:R-:W-:Y:S01]  /*5f50*/  IMAD.MOV.U32 R152, RZ, RZ, R150 ;  /* 0x000000ffff987224 */ /* 0x000fe200078e0096 */
[----:B--2---:R-:W-:Y:S01]  /*5f60*/  FMNMX.FTZ R0, R3, R5, !PT ;  /* 0x0000000503007209 */ /* 0x004fe20007810000 */
[----:B------:R-:W-:Y:S01]  /*5f70*/  HMMA.16816.F32 R148, R8, R92, R144 ;  /* 0x0000005c0894723c */ /* 0x000fe20000001890 */
[----:B------:R-:W-:Y:S02]  /*5f80*/  IMAD.MOV.U32 R162, RZ, RZ, R135 ;  /* 0x000000ffffa27224 */ /* 0x000fe400078e0087 */
[----:B------:R-:W-:-:S02]  /*5f90*/  IMAD.MOV.U32 R135, RZ, RZ, R125 ;  /* 0x000000ffff877224 */ /* 0x000fc400078e007d */
[----:B------:R1:W-:Y:S01]  /*5fa0*/  MUFU.EX2 R125, R4 ;  /* 0x00000004007d7308 */ /* 0x0003e20000000800 */
[----:B------:R-:W-:Y:S01]  /*5fb0*/  FFMA.FTZ R3, R65, UR22, -R2 ;  /* 0x0000001641037c23 */ /* 0x000fe20008010802 */
[----:B------:R-:W-:Y:S01]  /*5fc0*/  IMAD.MOV.U32 R39, RZ, RZ, R124 ;  /* 0x000000ffff277224 */ /* 0x000fe200078e007c */
[----:B-1----:R-:W1:Y:S05]  /*5fd0*/  SHFL.BFLY PT, R4, R0, 0x1, 0x1f ;  /* 0x0c201f0000047f89 */ /* 0x002e6a00000e0000 */
[----:B------:R2:W3:Y:S01]  /*5fe0*/  MUFU.EX2 R124, R3 ;  /* 0x00000003007c7308 */ /* 0x0004e20000000800 */
[----:B------:R-:W-:Y:S01]  /*5ff0*/  IMAD.MOV.U32 R6, RZ, RZ, R136 ;  /* 0x000000ffff067224 */ /* 0x000fe200078e0088 */
[----:B------:R-:W-:-:S09]  /*6000*/  MOV R249, R126 ;  /* 0x0000007e00f97202 */ /* 0x000fd20000000f00 */
[----:B------:R-:W-:Y:S02]  /*6010*/  IMAD.MOV.U32 R136, RZ, RZ, R148 ;  /* 0x000000ffff887224 */ /* 0x000fe400078e0094 */
[----:B------:R-:W-:-:S03]  /*6020*/  IMAD.MOV.U32 R239, RZ, RZ, R127 ;  /* 0x000000ffffef7224 */ /* 0x000fc600078e007f */
[----:B------:R-:W-:Y:S01]  /*6030*/  MOV R127, R136 ;  /* 0x00000088007f7202 */ /* 0x000fe20000000f00 */
[----:B--2---:R-:W-:-:S04]  /*6040*/  FFMA.FTZ R3, R56, UR22, -R2 ;  /* 0x0000001638037c23 */ /* 0x004fc80008010802 */
[----:B------:R2:W-:Y:S01]  /*6050*/  MUFU.EX2 R126, R3 ;  /* 0x00000003007e7308 */ /* 0x0005e20000000800 */
[----:B-1----:R-:W-:Y:S01]  /*6060*/  FMNMX.FTZ R136, R0, R4, !PT ;  /* 0x0000000400887209 */ /* 0x002fe20007810000 */
[----:B------:R-:W-:Y:S01]  /*6070*/  FFMA.FTZ R0, R48, UR22, -R2 ;  /* 0x0000001630007c23 */ /* 0x000fe20008010802 */
[----:B------:R-:W-:Y:S02]  /*6080*/  MOV R169, R223 ;  /* 0x000000df00a97202 */ /* 0x000fe40000000f00 */
[----:B------:R-:W-:-:S03]  /*6090*/  FSETP.NEU.FTZ.AND P1, PT, R136, -INF , PT ;  /* 0xff8000008800780b */ /* 0x000fc60003f3d000 */
[----:B------:R1:W-:Y:S01]  /*60a0*/  MUFU.EX2 R245, R0 ;  /* 0x0000000000f57308 */ /* 0x0003e20000000800 */
[----:B--2---:R-:W-:-:S07]  /*60b0*/  FFMA.FTZ R3, R57, UR22, -R2 ;  /* 0x0000001639037c23 */ /* 0x004fce0008010802 */
[----:B------:R2:W4:Y:S01]  /*60c0*/  MUFU.EX2 R250, R3 ;  /* 0x0000000300fa7308 */ /* 0x0005220000000800 */
[----:B-1----:R-:W-:Y:S01]  /*60d0*/  FMUL.FTZ R0, R136, UR22 ;  /* 0x0000001688007c20 */ /* 0x002fe20008410000 */
[----:B--2---:R-:W-:-:S06]  /*60e0*/  FFMA.FTZ R3, R49, UR22, -R2 ;  /* 0x0000001631037c23 */ /* 0x004fcc0008010802 */
[----:B------:R1:W-:Y:S01]  /*60f0*/  MUFU.EX2 R246, R3 ;  /* 0x0000000300f67308 */ /* 0x0003e20000000800 */
[----:B------:R-:W-:Y:S01]  /*6100*/  FSEL R0, R0, RZ, P1 ;  /* 0x000000ff00007208 */ /* 0x000fe20000800000 */
[----:B------:R-:W-:Y:S02]  /*6110*/  IMAD.MOV.U32 R12, RZ, RZ, R150 ;  /* 0x000000ffff0c7224 */ /* 0x000fe400078e0096 */
[----:B-1----:R-:W-:-:S04]  /*6120*/  FFMA.FTZ R3, R36, UR22, -R2 ;  /* 0x0000001624037c23 */ /* 0x002fc80008010802 */
[----:B------:R1:W-:Y:S01]  /*6130*/  MUFU.EX2 R223, R3 ;  /* 0x0000000300df7308 */ /* 0x0003e20000000800 */
[----:B------:R-:W-:Y:S02]  /*6140*/  IMAD.MOV.U32 R49, RZ, RZ, R12 ;  /* 0x000000ffff317224 */ /* 0x000fe400078e000c */
[----:B-1----:R-:W-:-:S05]  /*6150*/  FFMA.FTZ R3, R14, UR22, -R2 ;  /* 0x000000160e037c23 */ /* 0x002fca0008010802 */
[----:B------:R1:W-:Y:S02]  /*6160*/  MUFU.EX2 R244, R3 ;  /* 0x0000000300f47308 */ /* 0x0003e40000000800 */
[----:B-1----:R-:W-:-:S06]  /*6170*/  FFMA.FTZ R3, R88, UR22, -R0 ;  /* 0x0000001658037c23 */ /* 0x002fcc0008010800 */
[----:B------:R1:W-:Y:S01]  /*6180*/  MUFU.EX2 R56, R3 ;  /* 0x0000000300387308 */ /* 0x0003e20000000800 */
[----:B------:R-:W-:Y:S01]  /*6190*/  HMMA.16816.F32 R24, R8, R86, R24 ;  /* 0x000000560818723c */ /* 0x000fe20000001818 */
[----:B------:R-:W-:Y:S01]  /*61a0*/  MOV R168, R218 ;  /* 0x000000da00a87202 */ /* 0x000fe20000000f00 */
[----:B-1----:R-:W-:-:S05]  /*61b0*/  FFMA.FTZ R3, R89, UR22, -R0 ;  /* 0x0000001659037c23 */ /* 0x002fca0008010800 */
[----:B------:R1:W2:Y:S01]  /*61c0*/  MUFU.EX2 R12, R3 ;  /* 0x00000003000c7308 */ /* 0x0002a20000000800 */
[----:B------:R-:W-:Y:S01]  /*61d0*/  HMMA.16816.F32 R28, R8, R82, R28 ;  /* 0x00000052081c723c */ /* 0x000fe2000000181c */
[----:B-1----:R-:W-:-:S06]  /*61e0*/  FFMA.FTZ R3, R67, UR22, -R0 ;  /* 0x0000001643037c23 */ /* 0x002fcc0008010800 */
[----:B------:R1:W-:Y:S01]  /*61f0*/  MUFU.EX2 R57, R3 ;  /* 0x0000000300397308 */ /* 0x0003e20000000800 */
[----:B------:R-:W-:Y:S02]  /*6200*/  IMAD.MOV.U32 R14, RZ, RZ, R219 ;  /* 0x000000ffff0e7224 */ /* 0x000fe400078e00db */
[----:B-1----:R-:W-:-:S05]  /*6210*/  FFMA.FTZ R3, R66, UR22, -R0 ;  /* 0x0000001642037c23 */ /* 0x002fca0008010800 */
[----:B------:R1:W2:Y:S01]  /*6220*/  MUFU.EX2 R218, R3 ;  /* 0x0000000300da7308 */ /* 0x0002a20000000800 */
[----:B------:R-:W-:Y:S01]  /*6230*/  MOV R7, R138 ;  /* 0x0000008a00077202 */ /* 0x000fe20000000f00 */
[----:B------:R-:W-:Y:S01]  /*6240*/  IMAD.MOV.U32 R215, RZ, RZ, R139 ;  /* 0x000000ffffd77224 */ /* 0x000fe200078e008b */
[----:B------:R-:W-:Y:S01]  /*6250*/  MOV R213, R189 ;  /* 0x000000bd00d57202 */ /* 0x000fe20000000f00 */
[----:B------:R-:W-:Y:S01]  /*6260*/  IMAD.MOV.U32 R214, RZ, RZ, R188 ;  /* 0x000000ffffd67224 */ /* 0x000fe200078e00bc */
[----:B------:R-:W-:Y:S01]  /*6270*/  MOV R144, R151 ;  /* 0x0000009700907202 */ /* 0x000fe20000000f00 */
[----:B------:R-:W-:Y:S01]  /*6280*/  IMAD.MOV.U32 R212, RZ, RZ, R190 ;  /* 0x000000ffffd47224 */ /* 0x000fe200078e00be */
[----:B------:R-:W-:Y:S01]  /*6290*/  MOV R138, R149 ;  /* 0x00000095008a7202 */ /* 0x000fe20000000f00 */
[----:B------:R-:W-:Y:S02]  /*62a0*/  IMAD.MOV.U32 R187, RZ, RZ, R191 ;  /* 0x000000ffffbb7224 */ /* 0x000fe400078e00bf */
[----:B-1----:R-:W-:-:S04]  /*62b0*/  FFMA.FTZ R3, R64, UR22, -R0 ;  /* 0x0000001640037c23 */ /* 0x002fc80008010800 */
[----:B------:R1:W-:Y:S01]  /*62c0*/  MUFU.EX2 R219, R3 ;  /* 0x0000000300db7308 */ /* 0x0003e20000000800 */
[----:B------:R-:W-:Y:S01]  /*62d0*/  IMAD.MOV.U32 R139, RZ, RZ, R224 ;  /* 0x000000ffff8b7224 */ /* 0x000fe200078e00e0 */
[----:B------:R-:W-:Y:S01]  /*62e0*/  HMMA.16816.F32 R200, R8, R76, R164 ;  /* 0x0000004c08c8723c */ /* 0x000fe200000018a4 */
[----:B------:R-:W-:-:S05]  /*62f0*/  IMAD.MOV.U32 R48, RZ, RZ, R240 ;  /* 0x000000ffff307224 */ /* 0x000fca00078e00f0 */
[C---:B------:R-:W-:Y:S01]  /*6300*/  HMMA.16816.F32 R156, R8.reuse, R68, R156 ;  /* 0x00000044089c723c */ /* 0x040fe2000000189c */
[----:B------:R-:W-:Y:S02]  /*6310*/  IMAD.MOV.U32 R172, RZ, RZ, R222 ;  /* 0x000000ffffac7224 */ /* 0x000fe400078e00de */
[--C-:B-1----:R-:W-:Y:S01]  /*6320*/  FFMA.FTZ R3, R51, UR22, -R0.reuse ;  /* 0x0000001633037c23 */ /* 0x102fe20008010800 */
[----:B------:R-:W-:Y:S02]  /*6330*/  IMAD.MOV.U32 R51, RZ, RZ, R221 ;  /* 0x000000ffff337224 */ /* 0x000fe400078e00dd */
[C---:B------:R-:W-:Y:S01]  /*6340*/  HMMA.16816.F32 R148, R8.reuse, R54, R112 ;  /* 0x000000360894723c */ /* 0x040fe20000001870 */
[----:B------:R1:W2:Y:S05]  /*6350*/  MUFU.EX2 R221, R3 ;  /* 0x0000000300dd7308 */ /* 0x0002aa0000000800 */
[C---:B------:R-:W-:Y:S06]  /*6360*/  HMMA.16816.F32 R188, R8.reuse, R78, R44 ;  /* 0x0000004e08bc723c */ /* 0x040fec000000182c */
[C---:B------:R-:W-:Y:S06]  /*6370*/  HMMA.16816.F32 R196, R8.reuse, R70, R40 ;  /* 0x0000004608c4723c */ /* 0x040fec0000001828 */
[----:B------:R-:W-:Y:S01]  /*6380*/  HMMA.16816.F32 R204, R8, R62, R32 ;  /* 0x0000003e08cc723c */ /* 0x000fe20000001820 */
[----:B-1----:R-:W-:-:S05]  /*6390*/  FFMA.FTZ R3, R50, UR22, -R0 ;  /* 0x0000001632037c23 */ /* 0x002fca0008010800 */
[C---:B------:R-:W-:Y:S01]  /*63a0*/  HMMA.16816.F32 R224, R8.reuse, R94, R20 ;  /* 0x0000005e08e0723c */ /* 0x040fe20000001814 */
[----:B------:R1:W-:Y:S05]  /*63b0*/  MUFU.EX2 R222, R3 ;  /* 0x0000000300de7308 */ /* 0x0003ea0000000800 */
[----:B------:R-:W-:Y:S01]  /*63c0*/  HMMA.16816.F32 R240, R8, R74, R16 ;  /* 0x0000004a08f0723c */ /* 0x000fe20000001810 */
[----:B------:R-:W-:-:S06]  /*63d0*/  MOV R43, R26 ;  /* 0x0000001a002b7202 */ /* 0x000fcc0000000f00 */
[----:B---3--:R-:W-:Y:S02]  /*63e0*/  F2FP.F16.F32.PACK_AB R8, R124, R125 ;  /* 0x0000007d7c08723e */ /* 0x008fe400000000ff */
[----:B----4-:R-:W-:Y:S02]  /*63f0*/  F2FP.F16.F32.PACK_AB R10, R250, R126 ;  /* 0x0000007efa0a723e */ /* 0x010fe400000000ff */
[----:B--2---:R-:W-:Y:S02]  /*6400*/  F2FP.F16.F32.PACK_AB R9, R12, R56 ;  /* 0x000000380c09723e */ /* 0x004fe400000000ff */
[----:B------:R-:W-:Y:S01]  /*6410*/  F2FP.F16.F32.PACK_AB R11, R218, R57 ;  /* 0x00000039da0b723e */ /* 0x000fe200000000ff */
[----:B-1----:R-:W-:Y:S01]  /*6420*/  FFMA.FTZ R3, R37, UR22, -R0 ;  /* 0x0000001625037c23 */ /* 0x002fe20008010800 */
[----:B------:R-:W-:Y:S01]  /*6430*/  IMAD.MOV.U32 R42, RZ, RZ, R27 ;  /* 0x000000ffff2a7224 */ /* 0x000fe200078e001b */
[----:B------:R-:W-:Y:S01]  /*6440*/  MOV R40, R25 ;  /* 0x0000001900287202 */ /* 0x000fe20000000f00 */
[----:B------:R-:W-:Y:S01]  /*6450*/  IMAD.MOV.U32 R41, RZ, RZ, R24 ;  /* 0x000000ffff297224 */ /* 0x000fe200078e0018 */
[----:B------:R-:W-:Y:S01]  /*6460*/  MOV R46, R31 ;  /* 0x0000001f002e7202 */ /* 0x000fe20000000f00 */
[----:B------:R-:W-:Y:S01]  /*6470*/  IMAD.MOV.U32 R47, RZ, RZ, R30 ;  /* 0x000000ffff2f7224 */ /* 0x000fe200078e001e */
[----:B------:R-:W-:Y:S01]  /*6480*/  HMMA.16816.F32 R24, R8, R100, RZ ;  /* 0x000000640818723c */ /* 0x000fe200000018ff */
[----:B------:R-:W-:-:S02]  /*6490*/  IMAD.MOV.U32 R45, RZ, RZ, R28 ;  /* 0x000000ffff2d7224 */ /* 0x000fc400078e001c */
[----:B------:R-:W-:-:S03]  /*64a0*/  IMAD.MOV.U32 R44, RZ, RZ, R29 ;  /* 0x000000ffff2c7224 */ /* 0x000fc600078e001d */
[C---:B------:R-:W-:Y:S01]  /*64b0*/  HMMA.16816.F32 R28, R8.reuse, R96, RZ ;  /* 0x00000060081c723c */ /* 0x040fe200000018ff */
[----:B------:R-:W-:Y:S02]  /*64c0*/  IMAD.MOV.U32 R100, RZ, RZ, R220 ;  /* 0x000000ffff647224 */ /* 0x000fe400078e00dc */
[----:B------:R-:W1:Y:S03]  /*64d0*/  MUFU.EX2 R220, R3 ;  /* 0x0000000300dc7308 */ /* 0x000e660000000800 */
[----:B------:R-:W-:Y:S01]  /*64e0*/  HMMA.16816.F32 R20, R8, R104, RZ ;  /* 0x000000680814723c */ /* 0x000fe200000018ff */
[----:B------:R-:W-:Y:S02]  /*64f0*/  F2FP.F16.F32.PACK_AB R4, R245, R246 ;  /* 0x000000f6f504723e */ /* 0x000fe400000000ff */
[----:B------:R-:W-:-:S03]  /*6500*/  F2FP.F16.F32.PACK_AB R5, R221, R219 ;  /* 0x000000dbdd05723e */ /* 0x000fc600000000ff */
[C---:B------:R-:W-:Y:S06]  /*6510*/  HMMA.16816.F32 R32, R8.reuse, R98, RZ ;  /* 0x000000620820723c */ /* 0x040fec00000018ff */
[----:B------:R-:W-:Y:S07]  /*6520*/  HMMA.16816.F32 R16, R8, R108, RZ ;  /* 0x0000006c0810723c */ /* 0x000fee00000018ff */
[----:B------:R-:W-:Y:S01]  /*6530*/  IMAD.MOV.U32 R108, RZ, RZ, R7 ;  /* 0x000000ffff6c7224 */ /* 0x000fe200078e0007 */
[----:B------:R-:W-:-:S02]  /*6540*/  MOV R109, R6 ;  /* 0x00000006006d7202 */ /* 0x000fc40000000f00 */
[----:B------:R-:W-:Y:S02]  /*6550*/  F2FP.F16.F32.PACK_AB R6, R244, R223 ;  /* 0x000000dff406723e */ /* 0x000fe400000000ff */
[----:B-1----:R-:W-:Y:S01]  /*6560*/  F2FP.F16.F32.PACK_AB R7, R220, R222 ;  /* 0x000000dedc07723e */ /* 0x002fe200000000ff */
[----:B------:R-:W-:-:S06]  /*6570*/  IMAD.MOV.U32 R101, RZ, RZ, R172 ;  /* 0x000000ffff657224 */ /* 0x000fcc00078e00ac */
[----:B------:R-:W-:Y:S06]  /*6580*/  HMMA.16816.F32 R172, R4, R52, R28 ;  /* 0x0000003404ac723c */ /* 0x000fec000000181c */
[----:B------:R-:W-:Y:S06]  /*6590*/  HMMA.16816.F32 R28, R8, R116, RZ ;  /* 0x00000074081c723c */ /* 0x000fec00000018ff */
[----:B------:R-:W-:Y:S06]  /*65a0*/  HMMA.16816.F32 R164, R4, R68, R20 ;  /* 0x0000004404a4723c */ /* 0x000fec0000001814 */
[----:B------:R-:W-:Y:S01]  /*65b0*/  HMMA.16816.F32 R20, R8, R128, RZ ;  /* 0x000000800814723c */ /* 0x000fe200000018ff */
[----:B------:R-:W-:Y:S01]  /*65c0*/  IMAD.MOV.U32 R3, RZ, RZ, R152 ;  /* 0x000000ffff037224 */ /* 0x000fe200078e0098 */
[----:B------:R-:W-:Y:S01]  /*65d0*/  MOV R163, R169 ;  /* 0x000000a900a37202 */ /* 0x000fe20000000f00 */
[----:B------:R-:W-:Y:S01]  /*65e0*/  IMAD.MOV.U32 R105, RZ, RZ, R39 ;  /* 0x000000ffff697224 */ /* 0x000fe200078e0027 */
[----:B------:R-:W-:-:S02]  /*65f0*/  MOV R104, R168 ;  /* 0x000000a800687202 */ /* 0x000fc40000000f00 */
[----:B------:R-:W-:Y:S06]  /*6600*/  HMMA.16816.F32 R52, R4, R54, R32 ;  /* 0x000000360434723c */ /* 0x000fec0000001820 */
[----:B------:R-:W-:Y:S06]  /*6610*/  HMMA.16816.F32 R32, R8, R106, RZ ;  /* 0x0000006a0820723c */ /* 0x000fec00000018ff */
[----:B------:R-:W-:Y:S01]  /*6620*/  HMMA.16816.F32 R168, R4, R76, R24 ;  /* 0x0000004c04a8723c */ /* 0x000fe20000001818 */
[----:B------:R-:W-:Y:S01]  /*6630*/  MOV R107, R3 ;  /* 0x00000003006b7202 */ /* 0x000fe20000000f00 */
[----:B------:R-:W-:-:S04]  /*6640*/  FFMA.FTZ R3, R177, UR22, -R2 ;  /* 0x00000016b1037c23 */ /* 0x000fc80008010802 */
[----:B------:R-:W-:Y:S07]  /*6650*/  HMMA.16816.F32 R24, R8, R120, RZ ;  /* 0x000000780818723c */ /* 0x000fee00000018ff */
[----:B------:R-:W-:Y:S02]  /*6660*/  IMAD.MOV.U32 R121, RZ, RZ, R105 ;  /* 0x000000ffff797224 */ /* 0x000fe400078e0069 */
[----:B------:R-:W-:Y:S02]  /*6670*/  IMAD.MOV.U32 R105, RZ, RZ, R138 ;  /* 0x000000ffff697224 */ /* 0x000fe400078e008a */
[----:B------:R1:W-:Y:S01]  /*6680*/  MUFU.EX2 R138, R3 ;  /* 0x00000003008a7308 */ /* 0x0003e20000000800 */
[----:B------:R-:W-:Y:S06]  /*6690*/  HMMA.16816.F32 R64, R4, R80, R28 ;  /* 0x000000500440723c */ /* 0x000fec000000181c */
[----:B------:R-:W-:Y:S01]  /*66a0*/  HMMA.16816.F32 R28, R8, R110, RZ ;  /* 0x0000006e081c723c */ /* 0x000fe200000018ff */
[----:B-1----:R-:W-:-:S05]  /*66b0*/  FFMA.FTZ R3, R132, UR22, -R2 ;  /* 0x0000001684037c23 */ /* 0x002fca0008010802 */
[----:B------:R-:W-:Y:S01]  /*66c0*/  HMMA.16816.F32 R96, R4, R92, R20 ;  /* 0x0000005c0460723c */ /* 0x000fe20000001814 */
[----:B------:R1:W-:Y:S06]  /*66d0*/  MUFU.EX2 R132, R3 ;  /* 0x0000000300847308 */ /* 0x0003ec0000000800 */
[----:B------:R-:W-:Y:S01]  /*66e0*/  MOV R92, R14 ;  /* 0x0000000e005c7202 */ /* 0x000fe20000000f00 */
[----:B------:R-:W-:Y:S02]  /*66f0*/  IMAD.MOV.U32 R14, RZ, RZ, R139 ;  /* 0x000000ffff0e7224 */ /* 0x000fe400078e008b */
[----:B-1----:R-:W-:-:S04]  /*6700*/  FFMA.FTZ R3, R91, UR22, -R2 ;  /* 0x000000165b037c23 */ /* 0x002fc80008010802 */
[----:B------:R1:W-:Y:S01]  /*6710*/  MUFU.EX2 R139, R3 ;  /* 0x00000003008b7308 */ /* 0x0003e20000000800 */
[----:B------:R-:W-:Y:S01]  /*6720*/  HMMA.16816.F32 R112, R4, R60, R16 ;  /* 0x0000003c0470723c */ /* 0x000fe20000001810 */
[----:B-1----:R-:W-:-:S06]  /*6730*/  FFMA.FTZ R3, R133, UR22, -R2 ;  /* 0x0000001685037c23 */ /* 0x002fcc0008010802 */
[----:B------:R1:W-:Y:S01]  /*6740*/  MUFU.EX2 R133, R3 ;  /* 0x0000000300857308 */ /* 0x0003e20000000800 */
[----:B------:R-:W-:Y:S01]  /*6750*/  HMMA.16816.F32 R16, R8, R140, RZ ;  /* 0x0000008c0810723c */ /* 0x000fe200000018ff */
[----:B-1----:R-:W-:-:S06]  /*6760*/  FFMA.FTZ R3, R178, UR22, -R0 ;  /* 0x00000016b2037c23 */ /* 0x002fcc0008010800 */
[----:B------:R1:W-:Y:S01]  /*6770*/  MUFU.EX2 R60, R3 ;  /* 0x00000003003c7308 */ /* 0x0003e20000000800 */
[C---:B------:R-:W-:Y:S06]  /*6780*/  HMMA.16816.F32 R68, R4.reuse, R70, R32 ;  /* 0x000000460444723c */ /* 0x040fec0000001820 */
[----:B------:R-:W-:Y:S06]  /*6790*/  HMMA.16816.F32 R32, R4, R62, R28 ;  /* 0x0000003e0420723c */ /* 0x000fec000000181c */
[----:B------:R-:W-:Y:S01]  /*67a0*/  HMMA.16816.F32 R20, R8, R122, RZ ;  /* 0x0000007a0814723c */ /* 0x000fe200000018ff */
[----:B------:R-:W-:-:S02]  /*67b0*/  IMAD.MOV.U32 R106, RZ, RZ, R108 ;  /* 0x000000ffff6a7224 */ /* 0x000fc400078e006c */
[----:B-1----:R-:W-:Y:S01]  /*67c0*/  FFMA.FTZ R3, R176, UR22, -R0 ;  /* 0x00000016b0037c23 */ /* 0x002fe20008010800 */
[----:B------:R-:W-:Y:S01]  /*67d0*/  IMAD.MOV.U32 R88, RZ, RZ, R155 ;  /* 0x000000ffff587224 */ /* 0x000fe200078e009b */
[----:B------:R-:W-:Y:S01]  /*67e0*/  MOV R89, R154 ;  /* 0x0000009a00597202 */ /* 0x000fe20000000f00 */
[----:B------:R-:W-:Y:S01]  /*67f0*/  IMAD.MOV.U32 R50, RZ, RZ, R153 ;  /* 0x000000ffff327224 */ /* 0x000fe200078e0099 */
[----:B------:R1:W-:Y:S01]  /*6800*/  MUFU.EX2 R61, R3 ;  /* 0x00000003003d7308 */ /* 0x0003e20000000800 */
[----:B------:R-:W-:Y:S01]  /*6810*/  MOV R108, R162 ;  /* 0x000000a2006c7202 */ /* 0x000fe20000000f00 */
[----:B------:R-:W-:Y:S02]  /*6820*/  IMAD.MOV.U32 R58, RZ, RZ, R144 ;  /* 0x000000ffff3a7224 */ /* 0x000fe400078e0090 */
[----:B------:R-:W-:Y:S01]  /*6830*/  IMAD.MOV.U32 R93, RZ, RZ, R48 ;  /* 0x000000ffff5d7224 */ /* 0x000fe200078e0030 */
[----:B------:R-:W-:Y:S01]  /*6840*/  MOV R117, R42 ;  /* 0x0000002a00757202 */ /* 0x000fe20000000f00 */
[----:B------:R-:W-:-:S02]  /*6850*/  IMAD.MOV.U32 R120, RZ, RZ, R40 ;  /* 0x000000ffff787224 */ /* 0x000fc400078e0028 */
[----:B------:R-:W-:Y:S02]  /*6860*/  IMAD.MOV.U32 R116, RZ, RZ, R43 ;  /* 0x000000ffff747224 */ /* 0x000fe400078e002b */
[----:B------:R-:W-:Y:S02]  /*6870*/  IMAD.MOV.U32 R129, RZ, RZ, R41 ;  /* 0x000000ffff817224 */ /* 0x000fe400078e0029 */
[----:B------:R-:W-:Y:S01]  /*6880*/  IMAD.MOV.U32 R110, RZ, RZ, R92 ;  /* 0x000000ffff6e7224 */ /* 0x000fe200078e005c */
[----:B------:R-:W-:Y:S01]  /*6890*/  MOV R140, R47 ;  /* 0x0000002f008c7202 */ /* 0x000fe20000000f00 */
[----:B------:R-:W-:Y:S01]  /*68a0*/  IMAD.MOV.U32 R141, RZ, RZ, R46 ;  /* 0x000000ffff8d7224 */ /* 0x000fe200078e002e */
[----:B------:R-:W-:Y:S01]  /*68b0*/  MOV R77, R44 ;  /* 0x0000002c004d7202 */ /* 0x000fe20000000f00 */
[----:B------:R-:W-:Y:S02]  /*68c0*/  IMAD.MOV.U32 R76, RZ, RZ, R45 ;  /* 0x000000ffff4c7224 */ /* 0x000fe400078e002d */
[--C-:B-1----:R-:W-:Y:S01]  /*68d0*/  FFMA.FTZ R3, R59, UR22, -R0.reuse ;  /* 0x000000163b037c23 */ /* 0x102fe20008010800 */
[----:B------:R-:W-:Y:S03]  /*68e0*/  LDSM.16.MT88.4 R28, [R232+0xd000] ;  /* 0x00d00000e81c783b */ /* 0x000fe60000004200 */
[----:B------:R1:W-:Y:S02]  /*68f0*/  MUFU.EX2 R62, R3 ;  /* 0x00000003003e7308 */ /* 0x0003e40000000800 */
[----:B-1----:R-:W-:-:S06]  /*6900*/  FFMA.FTZ R3, R90, UR22, -R0 ;  /* 0x000000165a037c23 */ /* 0x002fcc0008010800 */
[----:B------:R1:W-:Y:S01]  /*6910*/  MUFU.EX2 R63, R3 ;  /* 0x00000003003f7308 */ /* 0x0003e20000000800 */
[----:B------:R-:W-:Y:S01]  /*6920*/  HMMA.16816.F32 R152, R4, R72, R16 ;  /* 0x000000480498723c */ /* 0x000fe20000001810 */
[----:B-1----:R-:W-:-:S06]  /*6930*/  FFMA.FTZ R3, R184, UR22, -R15 ;  /* 0x00000016b8037c23 */ /* 0x002fcc000801080f */
[----:B------:R1:W-:Y:S01]  /*6940*/  MUFU.EX2 R162, R3 ;  /* 0x0000000300a27308 */ /* 0x0003e20000000800 */
[----:B------:R-:W-:Y:S01]  /*6950*/  IMAD.MOV.U32 R73, RZ, RZ, R38 ;  /* 0x000000ffff497224 */ /* 0x000fe200078e0026 */
[----:B------:R-:W-:Y:S01]  /*6960*/  HMMA.16816.F32 R144, R4, R84, R24 ;  /* 0x000000540490723c */ /* 0x000fe20000001818 */
[----:B-1----:R-:W-:-:S05]  /*6970*/  FFMA.FTZ R3, R183, UR22, -R15 ;  /* 0x00000016b7037c23 */ /* 0x002fca000801080f */
[----:B------:R1:W-:Y:S01]  /*6980*/  MUFU.EX2 R128, R3 ;  /* 0x0000000300807308 */ /* 0x0003e20000000800 */
[----:B------:R-:W-:Y:S01]  /*6990*/  HMMA.16816.F32 R36, R8, R102, RZ ;  /* 0x000000660824723c */ /* 0x000fe200000018ff */
[----:B------:R-:W-:Y:S01]  /*69a0*/  IMAD.MOV.U32 R84, RZ, RZ, R49 ;  /* 0x000000ffff547224 */ /* 0x000fe200078e0031 */
[----:B------:R-:W-:-:S05]  /*69b0*/  MOV R72, R109 ;  /* 0x0000006d00487202 */ /* 0x000fca0000000f00 */
[----:B------:R-:W-:Y:S02]  /*69c0*/  IMAD.MOV.U32 R102, RZ, RZ, R50 ;  /* 0x000000ffff667224 */ /* 0x000fe400078e0032 */
[----:B------:R-:W-:Y:S02]  /*69d0*/  IMAD.MOV.U32 R103, RZ, RZ, R51 ;  /* 0x000000ffff677224 */ /* 0x000fe400078e0033 */
[----:B-1----:R-:W-:-:S04]  /*69e0*/  FFMA.FTZ R3, R181, UR22, -R15 ;  /* 0x00000016b5037c23 */ /* 0x002fc8000801080f */
[----:B------:R1:W2:Y:S01]  /*69f0*/  MUFU.EX2 R111, R3 ;  /* 0x00000003006f7308 */ /* 0x0002a20000000800 */
[----:B------:R-:W-:Y:S01]  /*6a00*/  HMMA.16816.F32 R48, R4, R86, R20 ;  /* 0x000000560430723c */ /* 0x000fe20000001814 */
[----:B------:R-:W-:-:S05]  /*6a10*/  IMAD.MOV.U32 R109, RZ, RZ, R104 ;  /* 0x000000ffff6d7224 */ /* 0x000fca00078e0068 */
[C---:B------:R-:W-:Y:S01]  /*6a20*/  HMMA.16816.F32 R16, R8.reuse, R130, RZ ;  /* 0x000000820810723c */ /* 0x040fe200000018ff */
[----:B------:R-:W-:Y:S01]  /*6a30*/  IMAD.MOV.U32 R104, RZ, RZ, R127 ;  /* 0x000000ffff687224 */ /* 0x000fe200078e007f */
[----:B------:R-:W-:Y:S01]  /*6a40*/  MOV R85, R58 ;  /* 0x0000003a00557202 */ /* 0x000fe20000000f00 */
[----:B------:R-:W-:Y:S01]  /*6a50*/  IMAD.MOV.U32 R123, RZ, RZ, R107 ;  /* 0x000000ffff7b7224 */ /* 0x000fe200078e006b */
[----:B------:R-:W3:Y:S02]  /*6a60*/  LDSM.16.MT88.4 R20, [R229+0xd000] ;  /* 0x00d00000e514783b */ /* 0x000ee40000004200 */
[----:B------:R-:W-:Y:S01]  /*6a70*/  HMMA.16816.F32 R24, R8, R118, RZ ;  /* 0x000000760818723c */ /* 0x000fe200000018ff */
[----:B-1----:R-:W-:-:S05]  /*6a80*/  FFMA.FTZ R3, R182, UR22, -R15 ;  /* 0x00000016b6037c23 */ /* 0x002fca000801080f */
[----:B------:R-:W-:Y:S01]  /*6a90*/  HMMA.16816.F32 R8, R8, R142, RZ ;  /* 0x0000008e0808723c */ /* 0x000fe200000018ff */
[----:B------:R1:W-:Y:S02]  /*6aa0*/  MUFU.EX2 R86, R3 ;  /* 0x0000000300567308 */ /* 0x0003e40000000800 */
[----:B-1----:R-:W-:-:S06]  /*6ab0*/  FFMA.FTZ R3, R186, UR22, -R13 ;  /* 0x00000016ba037c23 */ /* 0x002fcc000801080d */
[----:B------:R1:W-:Y:S02]  /*6ac0*/  MUFU.EX2 R127, R3 ;  /* 0x00000003007f7308 */ /* 0x0003e40000000800 */
[----:B-1----:R-:W-:-:S06]  /*6ad0*/  FFMA.FTZ R3, R185, UR22, -R13 ;  /* 0x00000016b9037c23 */ /* 0x002fcc000801080d */
[----:B------:R1:W4:Y:S07]  /*6ae0*/  MUFU.EX2 R131, R3 ;  /* 0x0000000300837308 */ /* 0x00032e0000000800 */
[----:B------:R-:W-:Y:S01]  /*6af0*/  HMMA.16816.F32 R40, R4, R74, R8 ;  /* 0x0000004a0428723c */ /* 0x000fe20000001808 */
[----:B-1----:R-:W-:-:S04]  /*6b00*/  FFMA.FTZ R3, R180, UR22, -R13 ;  /* 0x00000016b4037c23 */ /* 0x002fc8000801080d */
[----:B------:R1:W-:Y:S01]  /*6b10*/  MUFU.EX2 R58, R3 ;  /* 0x00000003003a7308 */ /* 0x0003e20000000800 */
[----:B------:R-:W-:Y:S02]  /*6b20*/  IMAD.MOV.U32 R107, RZ, RZ, R85 ;  /* 0x000000ffff6b7224 */ /* 0x000fe400078e0055 */
[----:B------:R-:W-:Y:S02]  /*6b30*/  IMAD.MOV.U32 R92, RZ, RZ, R129 ;  /* 0x000000ffff5c7224 */ /* 0x000fe400078e0081 */
[----:B-1----:R-:W-:-:S04]  /*6b40*/  FFMA.FTZ R3, R179, UR22, -R13 ;  /* 0x00000016b3037c23 */ /* 0x002fc8000801080d */
[----:B------:R2:W1:Y:S01]  /*6b50*/  MUFU.EX2 R59, R3 ;  /* 0x00000003003b7308 */ /* 0x0004620000000800 */
[----:B------:R-:W-:Y:S02]  /*6b60*/  IMAD.MOV.U32 R85, RZ, RZ, R117 ;  /* 0x000000ffff557224 */ /* 0x000fe400078e0075 */
[----:B------:R-:W-:Y:S02]  /*6b70*/  IMAD.MOV.U32 R129, RZ, RZ, R108 ;  /* 0x000000ffff817224 */ /* 0x000fe400078e006c */
[----:B--2---:R-:W-:Y:S02]  /*6b80*/  IMAD.MOV.U32 R3, RZ, RZ, R111 ;  /* 0x000000ffff037224 */ /* 0x004fe400078e006f */
[----:B------:R-:W-:Y:S01]  /*6b90*/  IMAD.MOV.U32 R111, RZ, RZ, R106 ;  /* 0x000000ffff6f7224 */ /* 0x000fe200078e006a */
[----:B------:R-:W-:-:S03]  /*6ba0*/  MOV R106, R215 ;  /* 0x000000d7006a7202 */ /* 0x000fc60000000f00 */
[----:B------:R-:W-:Y:S01]  /*6bb0*/  IMAD.MOV.U32 R74, RZ, RZ, R111 ;  /* 0x000000ffff4a7224 */ /* 0x000fe200078e006f */
[----:B------:R-:W-:Y:S01]  /*6bc0*/  MOV R75, R106 ;  /* 0x0000006a004b7202 */ /* 0x000fe20000000f00 */
[----:B------:R-:W-:Y:S01]  /*6bd0*/  IMAD.MOV.U32 R111, RZ, RZ, R93 ;  /* 0x000000ffff6f7224 */ /* 0x000fe200078e005d */
[----:B------:R-:W-:Y:S01]  /*6be0*/  MOV R106, R84 ;  /* 0x00000054006a7202 */ /* 0x000fe20000000f00 */
[----:B------:R-:W-:Y:S01]  /*6bf0*/  IMAD.MOV.U32 R93, RZ, RZ, R120 ;  /* 0x000000ffff5d7224 */ /* 0x000fe200078e0078 */
[----:B------:R-:W-:Y:S01]  /*6c00*/  MOV R84, R116 ;  /* 0x0000007400547202 */ /* 0x000fe20000000f00 */
[----:B------:R-:W2:Y:S04]  /*6c10*/  LDL.LU R120, [R1+0x2c] ;  /* 0x00002c0001787983 */ /* 0x000ea80000300800 */
[----:B------:R-:W2:Y:S04]  /*6c20*/  LDL.LU R116, [R1+0x1c] ;  /* 0x00001c0001747983 */ /* 0x000ea80000300800 */
[----:B------:R-:W2:Y:S04]  /*6c30*/  LDL.LU R117, [R1+0x30] ;  /* 0x0000300001757983 */ /* 0x000ea80000300800 */
[----:B------:R-:W2:Y:S01]  /*6c40*/  LDL.LU R108, [R1+0x34] ;  /* 0x00003400016c7983 */ /* 0x000ea20000300800 */
[----:B------:R-:W-:Y:S01]  /*6c50*/  IMAD.MOV.U32 R118, RZ, RZ, R102 ;  /* 0x000000ffff767224 */ /* 0x000fe200078e0066 */
[----:B------:R-:W-:Y:S01]  /*6c60*/  MOV R119, R103 ;  /* 0x0000006700777202 */ /* 0x000fe20000000f00 */
[----:B------:R-:W-:Y:S01]  /*6c70*/  IMAD.MOV.U32 R102, RZ, RZ, R140 ;  /* 0x000000ffff667224 */ /* 0x000fe200078e008c */
[----:B------:R-:W-:-:S02]  /*6c80*/  MOV R103, R141 ;  /* 0x0000008d00677202 */ /* 0x000fc40000000f00 */
[----:B------:R-:W-:Y:S01]  /*6c90*/  MOV R90, R123 ;  /* 0x0000007b005a7202 */ /* 0x000fe20000000f00 */
[----:B------:R-:W-:Y:S02]  /*6ca0*/  IMAD.MOV.U32 R122, RZ, RZ, R102 ;  /* 0x000000ffff7a7224 */ /* 0x000fe400078e0066 */
[----:B------:R-:W-:Y:S02]  /*6cb0*/  IMAD.MOV.U32 R123, RZ, RZ, R103 ;  /* 0x000000ffff7b7224 */ /* 0x000fe400078e0067 */
[----:B------:R-:W-:Y:S01]  /*6cc0*/  IMAD.MOV.U32 R102, RZ, RZ, R129 ;  /* 0x000000ffff667224 */ /* 0x000fe200078e0081 */
[----:B------:R-:W-:Y:S01]  /*6cd0*/  MOV R130, R111 ;  /* 0x0000006f00827202 */ /* 0x000fe20000000f00 */
[----:B------:R-:W-:Y:S02]  /*6ce0*/  IMAD.MOV.U32 R91, RZ, RZ, R118 ;  /* 0x000000ffff5b7224 */ /* 0x000fe400078e0076 */
[----:B------:R-:W-:Y:S02]  /*6cf0*/  IMAD.MOV.U32 R111, RZ, RZ, R85 ;  /* 0x000000ffff6f7224 */ /* 0x000fe400078e0055 */
[----:B------:R-:W-:Y:S01]  /*6d00*/  IMAD.MOV.U32 R118, RZ, RZ, R110 ;  /* 0x000000ffff767224 */ /* 0x000fe200078e006e */
[----:B------:R-:W-:Y:S01]  /*6d10*/  MOV R110, R84 ;  /* 0x00000054006e7202 */ /* 0x000fe20000000f00 */
[C---:B------:R-:W-:Y:S01]  /*6d20*/  HMMA.16816.F32 R44, R4.reuse, R94, R16 ;  /* 0x0000005e042c723c */ /* 0x040fe20000001810 */
[----:B------:R-:W3:Y:S06]  /*6d30*/  LDSM.16.MT88.4 R16, [R230+0xd000] ;  /* 0x00d00000e610783b */ /* 0x000eec0000004200 */
[----:B------:R-:W-:Y:S01]  /*6d40*/  MOV R95, R111 ;  /* 0x0000006f005f7202 */ /* 0x000fe20000000f00 */
[C---:B------:R-:W-:Y:S07]  /*6d50*/  HMMA.16816.F32 R36, R4.reuse, R78, R36 ;  /* 0x0000004e0424723c */ /* 0x040fee0000001824 */
[----:B------:R-:W-:Y:S01]  /*6d60*/  MOV R78, R122 ;  /* 0x0000007a004e7202 */ /* 0x000fe20000000f00 */
[----:B------:R-:W-:Y:S01]  /*6d70*/  IMAD.MOV.U32 R79, RZ, RZ, R123 ;  /* 0x000000ffff4f7224 */ /* 0x000fe200078e007b */
[----:B------:R-:W-:Y:S01]  /*6d80*/  MOV R122, R249 ;  /* 0x000000f9007a7202 */ /* 0x000fe20000000f00 */
[----:B------:R-:W-:Y:S01]  /*6d90*/  IMAD.MOV.U32 R123, RZ, RZ, R239 ;  /* 0x000000ffff7b7224 */ /* 0x000fe200078e00ef */
[----:B------:R-:W-:Y:S01]  /*6da0*/  HMMA.16816.F32 R80, R4, R82, R24 ;  /* 0x000000520450723c */ /* 0x000fe20000001818 */
[----:B------:R-:W-:Y:S01]  /*6db0*/  F2FP.F16.F32.PACK_AB R8, R132, R138 ;  /* 0x0000008a8408723e */ /* 0x000fe200000000ff */
[----:B------:R-:W-:Y:S01]  /*6dc0*/  LDSM.16.MT88.4 R24, [R229+0xf000] ;  /* 0x00f00000e518783b */ /* 0x000fe20000004200 */
[----:B------:R-:W-:-:S02]  /*6dd0*/  F2FP.F16.F32.PACK_AB R9, R61, R60 ;  /* 0x0000003c3d09723e */ /* 0x000fc400000000ff */
[----:B------:R-:W-:Y:S02]  /*6de0*/  F2FP.F16.F32.PACK_AB R10, R133, R139 ;  /* 0x0000008b850a723e */ /* 0x000fe400000000ff */
[----:B------:R-:W-:Y:S02]  /*6df0*/  F2FP.F16.F32.PACK_AB R4, R128, R162 ;  /* 0x000000a28004723e */ /* 0x000fe400000000ff */
[----:B----4-:R-:W-:Y:S02]  /*6e00*/  F2FP.F16.F32.PACK_AB R5, R131, R127 ;  /* 0x0000007f8305723e */ /* 0x010fe400000000ff */
[----:B------:R-:W-:Y:S02]  /*6e10*/  F2FP.F16.F32.PACK_AB R6, R86, R3 ;  /* 0x000000035606723e */ /* 0x000fe400000000ff */
[----:B-1----:R-:W-:Y:S02]  /*6e20*/  F2FP.F16.F32.PACK_AB R7, R59, R58 ;  /* 0x0000003a3b07723e */ /* 0x002fe400000000ff */
[----:B------:R-:W-:-:S05]  /*6e30*/  F2FP.F16.F32.PACK_AB R11, R63, R62 ;  /* 0x0000003e3f0b723e */ /* 0x000fca00000000ff */
[----:B---3--:R-:W-:Y:S06]  /*6e40*/  HMMA.16816.F32 R180, R4, R22, R148 ;  /* 0x0000001604b4723c */ /* 0x008fec0000001894 */
[----:B------:R-:W-:Y:S01]  /*6e50*/  HMMA.16816.F32 R168, R8, R16, R168 ;  /* 0x0000001008a8723c */ /* 0x000fe200000018a8 */
[----:B------:R-:W-:Y:S01]  /*6e60*/  IMAD.MOV.U32 R151, RZ, RZ, R187 ;  /* 0x000000ffff977224 */ /* 0x000fe200078e00bb */
[----:B--2---:R-:W-:Y:S01]  /*6e70*/  MOV R103, R120 ;  /* 0x0000007800677202 */ /* 0x004fe20000000f00 */
[----:B------:R-:W-:Y:S01]  /*6e80*/  IMAD.MOV.U32 R120, RZ, RZ, R109 ;  /* 0x000000ffff787224 */ /* 0x000fe200078e006d */
[----:B------:R-:W-:-:S02]  /*6e90*/  MOV R129, R108 ;  /* 0x0000006c00817202 */ /* 0x000fc40000000f00 */
[----:B------:R-:W2:Y:S04]  /*6ea0*/  LDL.LU R108, [R1+0x20] ;  /* 0x00002000016c7983 */ /* 0x000ea80000300800 */
[----:B------:R-:W3:Y:S01]  /*6eb0*/  LDL.LU R109, [R1+0x14] ;  /* 0x00001400016d7983 */ /* 0x000ee20000300800 */
[----:B------:R-:W-:Y:S01]  /*6ec0*/  IMAD.MOV.U32 R85, RZ, RZ, R117 ;  /* 0x000000ffff557224 */ /* 0x000fe200078e0075 */
[----:B------:R-:W-:Y:S01]  /*6ed0*/  MOV R117, R163 ;  /* 0x000000a300757202 */ /* 0x000fe20000000f00 */
[----:B------:R-:W-:Y:S02]  /*6ee0*/  IMAD.MOV.U32 R84, RZ, RZ, R116 ;  /* 0x000000ffff547224 */ /* 0x000fe400078e0074 */
[----:B------:R-:W-:Y:S02]  /*6ef0*/  IMAD.MOV.U32 R163, RZ, RZ, R134 ;  /* 0x000000ffffa37224 */ /* 0x000fe400078e0086 */
[----:B------:R-:W-:Y:S01]  /*6f00*/  IMAD.MOV.U32 R116, RZ, RZ, R100 ;  /* 0x000000ffff747224 */ /* 0x000fe200078e0064 */
[----:B------:R1:W5:Y:S04]  /*6f10*/  LDL.LU R134, [R1+0x9c] ;  /* 0x00009c0001867983 */ /* 0x0003680000300800 */
[----:B------:R-:W4:Y:S01]  /*6f20*/  LDL.LU R100, [R1+0x10] ;  /* 0x0000100001647983 */ /* 0x000f220000300800 */
[----:B------:R-:W-:-:S02]  /*6f30*/  IMAD.MOV.U32 R111, RZ, RZ, R103 ;  /* 0x000000ffff6f7224 */ /* 0x000fc400078e0067 */
[----:B------:R-:W-:Y:S01]  /*6f40*/  IMAD.MOV.U32 R103, RZ, RZ, R85 ;  /* 0x000000ffff677224 */ /* 0x000fe200078e0055 */
[----:B------:R-:W-:Y:S01]  /*6f50*/  MOV R85, R120 ;  /* 0x0000007800557202 */ /* 0x000fe20000000f00 */
[----:B------:R-:W-:Y:S02]  /*6f60*/  IMAD.MOV.U32 R120, RZ, RZ, R121 ;  /* 0x000000ffff787224 */ /* 0x000fe400078e0079 */
[----:B------:R-:W-:Y:S02]  /*6f70*/  IMAD.MOV.U32 R121, RZ, RZ, R135 ;  /* 0x000000ffff797224 */ /* 0x000fe400078e0087 */
[----:B------:R1:W5:Y:S04]  /*6f80*/  LDL.LU R135, [R1+0x98] ;  /* 0x0000980001877983 */ /* 0x0003680000300800 */
[----:B------:R1:W5:Y:S04]  /*6f90*/  LDL.LU R249, [R1+0x94] ;  /* 0x0000940001f97983 */ /* 0x0003680000300800 */
[----:B------:R-:W4:Y:S01]  /*6fa0*/  LDL.LU R239, [R1+0x90] ;  /* 0x0000900001ef7983 */ /* 0x000f220000300800 */
[C---:B------:R-:W-:Y:S06]  /*6fb0*/  HMMA.16816.F32 R184, R4.reuse, R16, R200 ;  /* 0x0000001004b8723c */ /* 0x040fec00000018c8 */
[-C--:B------:R-:W-:Y:S06]  /*6fc0*/  HMMA.16816.F32 R188, R4, R18.reuse, R188 ;  /* 0x0000001204bc723c */ /* 0x080fec00000018bc */
[----:B------:R-:W-:Y:S01]  /*6fd0*/  HMMA.16816.F32 R36, R8, R18, R36 ;  /* 0x000000120824723c */ /* 0x000fe20000001824 */
[----:B------:R-:W1:Y:S01]  /*6fe0*/  LDSM.16.MT88.4 R16, [R231+0xd000] ;  /* 0x00d00000e710783b */ /* 0x000e620000004200 */
[----:B------:R-:W-:Y:S01]  /*6ff0*/  IMAD.MOV.U32 R148, RZ, RZ, R214 ;  /* 0x000000ffff947224 */ /* 0x000fe200078e00d6 */
[----:B------:R-:W-:Y:S01]  /*7000*/  MOV R150, R212 ;  /* 0x000000d400967202 */ /* 0x000fe20000000f00 */
[----:B------:R-:W-:-:S02]  /*7010*/  IMAD.MOV.U32 R149, RZ, RZ, R213 ;  /* 0x000000ffff957224 */ /* 0x000fc400078e00d5 */
[-C--:B------:R-:W-:Y:S06]  /*7020*/  HMMA.16816.F32 R176, R4, R20.reuse, R192 ;  /* 0x0000001404b0723c */ /* 0x080fec00000018c0 */
[C---:B------:R-:W-:Y:S06]  /*7030*/  HMMA.16816.F32 R172, R8.reuse, R20, R172 ;  /* 0x0000001408ac723c */ /* 0x040fec00000018ac */
[C---:B------:R-:W-:Y:S01]  /*7040*/  HMMA.16816.F32 R52, R8.reuse, R22, R52 ;  /* 0x000000160834723c */ /* 0x040fe20000001834 */
[----:B------:R-:W1:Y:S05]  /*7050*/  LDSM.16.MT88.4 R20, [R230+0xf000] ;  /* 0x00f00000e614783b */ /* 0x000e6a0000004200 */
[-C--:B------:R-:W-:Y:S06]  /*7060*/  HMMA.16816.F32 R164, R8, R28.reuse, R164 ;  /* 0x0000001c08a4723c */ /* 0x080fec00000018a4 */
[C---:B------:R-:W-:Y:S06]  /*7070*/  HMMA.16816.F32 R192, R4.reuse, R28, R156 ;  /* 0x0000001c04c0723c */ /* 0x040fec000000189c */
[----:B------:R-:W-:Y:S06]  /*7080*/  HMMA.16816.F32 R196, R4, R30, R196 ;  /* 0x0000001e04c4723c */ /* 0x000fec00000018c4 */
[-C--:B-1----:R-:W-:Y:S06]  /*7090*/  HMMA.16816.F32 R212, R8, R16.reuse, R112 ;  /* 0x0000001008d4723c */ /* 0x082fec0000001870 */
[C---:B------:R-:W-:Y:S06]  /*70a0*/  HMMA.16816.F32 R200, R4.reuse, R16, R148 ;  /* 0x0000001004c8723c */ /* 0x040fec0000001894 */
[-C--:B------:R-:W-:Y:S06]  /*70b0*/  HMMA.16816.F32 R204, R4, R18.reuse, R204 ;  /* 0x0000001204cc723c */ /* 0x080fec00000018cc */
[C---:B------:R-:W-:Y:S01]  /*70c0*/  HMMA.16816.F32 R140, R8.reuse, R18, R32 ;  /* 0x00000012088c723c */ /* 0x040fe20000001820 */
[----:B------:R-:W1:Y:S05]  /*70d0*/  LDSM.16.MT88.4 R16, [R232+0xf000] ;  /* 0x00f00000e810783b */ /* 0x000e6a0000004200 */
[----:B------:R-:W-:Y:S01]  /*70e0*/  HMMA.16816.F32 R68, R8, R30, R68 ;  /* 0x0000001e0844723c */ /* 0x000fe20000001844 */
[----:B------:R-:W1:Y:S01]  /*70f0*/  LDSM.16.MT88.4 R28, [R231+0xf000] ;  /* 0x00f00000e71c783b */ /* 0x000e620000004200 */
[----:B------:R-:W-:-:S02]  /*7100*/  IMAD.MOV.U32 R94, RZ, RZ, R110 ;  /* 0x000000ffff5e7224 */ /* 0x000fc400078e006e */
[----:B------:R-:W-:Y:S01]  /*7110*/  IMAD.MOV.U32 R110, RZ, RZ, R102 ;  /* 0x000000ffff6e7224 */ /* 0x000fe200078e0066 */
[----:B------:R-:W-:Y:S01]  /*7120*/  MOV R102, R84 ;  /* 0x0000005400667202 */ /* 0x000fe20000000f00 */
[----:B------:R-:W-:Y:S02]  /*7130*/  IMAD.MOV.U32 R151, RZ, RZ, R3 ;  /* 0x000000ffff977224 */ /* 0x000fe400078e0003 */
[----:B------:R-:W-:Y:S02]  /*7140*/  IMAD.MOV.U32 R84, RZ, RZ, R129 ;  /* 0x000000ffff547224 */ /* 0x000fe400078e0081 */
[----:B------:R-:W-:Y:S02]  /*7150*/  IMAD.MOV.U32 R3, RZ, RZ, R237 ;  /* 0x000000ffff037224 */ /* 0x000fe400078e00ed */
[----:B------:R-:W-:Y:S02]  /*7160*/  IMAD.MOV.U32 R87, RZ, RZ, R130 ;  /* 0x000000ffff577224 */ /* 0x000fe400078e0082 */
        /* <DEDUP_REMOVED lines=12> */
[----:B------:R-:W-:-:S02]  /*7230*/  IMAD.MOV.U32 R84, RZ, RZ, R116 ;  /* 0x000000ffff547224 */ /* 0x000fc400078e0074 */
[----:B------:R-:W-:Y:S01]  /*7240*/  IMAD.MOV.U32 R86, RZ, RZ, R110 ;  /* 0x000000ffff567224 */ /* 0x000fe200078e006e */
[C---:B------:R-:W-:Y:S06]  /*7250*/  HMMA.16816.F32 R72, R4.reuse, R24, R72 ;  /* 0x000000180448723c */ /* 0x040fec0000001848 */
[C---:B------:R-:W-:Y:S06]  /*7260*/  HMMA.16816.F32 R88, R4.reuse, R20, R88 ;  /* 0x000000140458723c */ /* 0x040fec0000001858 */
[C---:B-1----:R-:W-:Y:S06]  /*7270*/  HMMA.16816.F32 R104, R4.reuse, R16, R104 ;  /* 0x000000100468723c */ /* 0x042fec0000001868 */
[C---:B------:R-:W-:Y:S06]  /*7280*/  HMMA.16816.F32 R76, R4.reuse, R26, R76 ;  /* 0x0000001a044c723c */ /* 0x040fec000000184c */
[C---:B------:R-:W-:Y:S06]  /*7290*/  HMMA.16816.F32 R92, R4.reuse, R22, R92 ;  /* 0x00000016045c723c */ /* 0x040fec000000185c */
[C---:B------:R-:W-:Y:S06]  /*72a0*/  HMMA.16816.F32 R120, R4.reuse, R28, R120 ;  /* 0x0000001c0478723c */ /* 0x040fec0000001878 */
[----:B------:R-:W-:Y:S07]  /*72b0*/  HMMA.16816.F32 R32, R4, R30, R240 ;  /* 0x0000001e0420723c */ /* 0x000fee00000018f0 */
[----:B------:R-:W-:Y:S01]  /*72c0*/  MOV R243, R86 ;  /* 0x0000005600f37202 */ /* 0x000fe20000000f00 */
[----:B------:R-:W-:-:S02]  /*72d0*/  IMAD.MOV.U32 R242, RZ, RZ, R87 ;  /* 0x000000fffff27224 */ /* 0x000fc400078e0057 */
[----:B------:R-:W-:Y:S01]  /*72e0*/  IMAD.MOV.U32 R240, RZ, RZ, R85 ;  /* 0x000000fffff07224 */ /* 0x000fe200078e0055 */
[----:B------:R-:W-:Y:S01]  /*72f0*/  HMMA.16816.F32 R44, R8, R18, R44 ;  /* 0x00000012082c723c */ /* 0x000fe2000000182c */
[----:B------:R-:W-:Y:S01]  /*7300*/  IMAD.MOV.U32 R149, RZ, RZ, R235 ;  /* 0x000000ffff957224 */ /* 0x000fe200078e00eb */
[----:B------:R-:W-:Y:S02]  /*7310*/  MOV R159, R151 ;  /* 0x00000097009f7202 */ /* 0x000fe40000000f00 */
[----:B------:R-:W-:Y:S02]  /*7320*/  MOV R148, R236 ;  /* 0x000000ec00947202 */ /* 0x000fe40000000f00 */
[----:B------:R-:W-:Y:S02]  /*7330*/  MOV R151, R233 ;  /* 0x000000e900977202 */ /* 0x000fe40000000f00 */
[----:B------:R-:W-:Y:S01]  /*7340*/  MOV R113, R115 ;  /* 0x0000007300717202 */ /* 0x000fe20000000f00 */
[----:B------:R-:W-:-:S02]  /*7350*/  IMAD.MOV.U32 R112, RZ, RZ, R148 ;  /* 0x000000ffff707224 */ /* 0x000fc400078e0094 */
[----:B------:R-:W-:Y:S02]  /*7360*/  IMAD.MOV.U32 R148, RZ, RZ, R101 ;  /* 0x000000ffff947224 */ /* 0x000fe400078e0065 */
[----:B------:R-:W-:Y:S01]  /*7370*/  IMAD.MOV.U32 R150, RZ, RZ, R234 ;  /* 0x000000ffff967224 */ /* 0x000fe200078e00ea */
[----:B------:R-:W-:Y:S01]  /*7380*/  HMMA.16816.F32 R48, R8, R22, R48 ;  /* 0x000000160830723c */ /* 0x000fe20000001830 */
[----:B------:R-:W-:-:S05]  /*7390*/  IMAD.MOV.U32 R241, RZ, RZ, R118 ;  /* 0x000000fffff17224 */ /* 0x000fca00078e0076 */
[C---:B------:R-:W-:Y:S06]  /*73a0*/  HMMA.16816.F32 R64, R8.reuse, R24, R64 ;  /* 0x000000180840723c */ /* 0x040fec0000001840 */
[C---:B------:R-:W-:Y:S06]  /*73b0*/  HMMA.16816.F32 R24, R8.reuse, R26, R80 ;  /* 0x0000001a0818723c */ /* 0x040fec0000001850 */
[----:B------:R-:W-:Y:S01]  /*73c0*/  HMMA.16816.F32 R40, R8, R30, R40 ;  /* 0x0000001e0828723c */ /* 0x000fe20000001828 */
[----:B------:R-:W-:Y:S01]  /*73d0*/  IMAD.MOV.U32 R129, RZ, RZ, R250 ;  /* 0x000000ffff817224 */ /* 0x000fe200078e00fa */
[----:B------:R-:W-:Y:S01]  /*73e0*/  MOV R130, R238 ;  /* 0x000000ee00827202 */ /* 0x000fe20000000f00 */
[----:B------:R-:W-:Y:S01]  /*73f0*/  LDSM.16.MT88.4 R80, [R229+0xf800] ;  /* 0x00f80000e550783b */ /* 0x000fe20000004200 */
[----:B--2---:R-:W-:-:S03]  /*7400*/  IMAD.MOV.U32 R116, RZ, RZ, R108 ;  /* 0x000000ffff747224 */ /* 0x004fc600078e006c */
[----:B------:R1:W5:Y:S01]  /*7410*/  LDL.LU R250, [R1+0x8c] ;  /* 0x00008c0001fa7983 */ /* 0x0003620000300800 */
[----:B---3--:R-:W-:-:S03]  /*7420*/  IMAD.MOV.U32 R117, RZ, RZ, R109 ;  /* 0x000000ffff757224 */ /* 0x008fc600078e006d */
[----:B------:R1:W5:Y:S01]  /*7430*/  LDL.LU R238, [R1+0x88] ;  /* 0x0000880001ee7983 */ /* 0x0003620000300800 */
[----:B------:R-:W-:Y:S01]  /*7440*/  HMMA.16816.F32 R108, R4, R18, R224 ;  /* 0x00000012046c723c */ /* 0x000fe200000018e0 */
[----:B----4-:R-:W-:Y:S02]  /*7450*/  IMAD.MOV.U32 R115, RZ, RZ, R100 ;  /* 0x000000ffff737224 */ /* 0x010fe400078e0064 */
[----:B------:R1:W5:Y:S04]  /*7460*/  LDL.LU R237, [R1+0x84] ;  /* 0x0000840001ed7983 */ /* 0x0003680000300800 */
[----:B------:R-:W-:Y:S02]  /*7470*/  IMAD.MOV.U32 R224, RZ, RZ, R3 ;  /* 0x000000ffffe07224 */ /* 0x000fe400078e0003 */
[----:B------:R-:W-:Y:S01]  /*7480*/  FFMA.FTZ R3, R217, UR22, -R2 ;  /* 0x00000016d9037c23 */ /* 0x000fe20008010802 */
[----:B------:R-:W-:Y:S01]  /*7490*/  MOV R5, R84 ;  /* 0x0000005400057202 */ /* 0x000fe20000000f00 */
[----:B------:R-:W-:Y:S01]  /*74a0*/  IMAD.MOV.U32 R227, RZ, RZ, R149 ;  /* 0x000000ffffe37224 */ /* 0x000fe200078e0095 */
[----:B------:R-:W-:Y:S01]  /*74b0*/  HMMA.16816.F32 R84, R8, R20, R144 ;  /* 0x000000140854723c */ /* 0x000fe20000001890 */
[----:B------:R2:W-:Y:S01]  /*74c0*/  MUFU.EX2 R20, R3 ;  /* 0x0000000300147308 */ /* 0x0005e20000000800 */
[----:B------:R-:W-:Y:S01]  /*74d0*/  MOV R149, R14 ;  /* 0x0000000e00957202 */ /* 0x000fe20000000f00 */
[----:B------:R-:W-:-:S02]  /*74e0*/  IMAD.MOV.U32 R225, RZ, RZ, R151 ;  /* 0x000000ffffe17224 */ /* 0x000fc400078e0097 */
[----:B------:R-:W-:Y:S02]  /*74f0*/  IMAD.MOV.U32 R4, RZ, RZ, R103 ;  /* 0x000000ffff047224 */ /* 0x000fe400078e0067 */
[----:B------:R-:W-:Y:S01]  /*7500*/  IMAD.MOV.U32 R6, RZ, RZ, R116 ;  /* 0x000000ffff067224 */ /* 0x000fe200078e0074 */
[----:B------:R-:W-:Y:S01]  /*7510*/  MOV R226, R150 ;  /* 0x0000009600e27202 */ /* 0x000fe20000000f00 */
[----:B------:R-:W-:Y:S01]  /*7520*/  IMAD.MOV.U32 R30, RZ, RZ, R130 ;  /* 0x000000ffff1e7224 */ /* 0x000fe200078e0082 */
[----:B------:R-:W-:Y:S01]  /*7530*/  MOV R7, R117 ;  /* 0x0000007500077202 */ /* 0x000fe20000000f00 */
[----:B------:R-:W-:Y:S04]  /*7540*/  LDSM.16.MT88.4 R144, [R231+0xd800] ;  /* 0x00d80000e790783b */ /* 0x000fe80000004200 */
[----:B------:R1:W5:Y:S01]  /*7550*/  LDL.LU R236, [R1+0x80] ;  /* 0x0000800001ec7983 */ /* 0x0003620000300800 */
[----:B--2---:R-:W-:Y:S01]  /*7560*/  FFMA.FTZ R3, R216, UR22, -R2 ;  /* 0x00000016d8037c23 */ /* 0x004fe20008010802 */
[----:B------:R-:W-:Y:S01]  /*7570*/  IMAD.MOV.U32 R151, RZ, RZ, R102 ;  /* 0x000000ffff977224 */ /* 0x000fe200078e0066 */
[----:B------:R-:W-:Y:S01]  /*7580*/  MOV R150, R119 ;  /* 0x0000007700967202 */ /* 0x000fe20000000f00 */
[----:B------:R1:W5:Y:S01]  /*7590*/  LDL.LU R235, [R1+0x7c] ;  /* 0x00007c0001eb7983 */ /* 0x0003620000300800 */
[----:B------:R2:W-:Y:S01]  /*75a0*/  MUFU.EX2 R21, R3 ;  /* 0x0000000300157308 */ /* 0x0005e20000000800 */
[C---:B------:R-:W-:Y:S02]  /*75b0*/  HMMA.16816.F32 R100, R8.reuse, R16, R96 ;  /* 0x000000100864723c */ /* 0x040fe40000001860 */
[----:B------:R-:W-:Y:S04]  /*75c0*/  LDSM.16.MT88.4 R96, [R230+0xf800] ;  /* 0x00f80000e660783b */ /* 0x000fe80000004200 */
[----:B------:R-:W-:Y:S01]  /*75d0*/  HMMA.16816.F32 R116, R8, R28, R152 ;  /* 0x0000001c0874723c */ /* 0x000fe20000001898 */
[----:B------:R-:W-:Y:S04]  /*75e0*/  LDSM.16.MT88.4 R152, [R230+0xd800] ;  /* 0x00d80000e698783b */ /* 0x000fe80000004200 */
[----:B------:R1:W5:Y:S04]  /*75f0*/  LDL.LU R234, [R1+0x78] ;  /* 0x0000780001ea7983 */ /* 0x0003680000300800 */
[----:B------:R1:W5:Y:S01]  /*7600*/  LDL.LU R233, [R1+0x74] ;  /* 0x0000740001e97983 */ /* 0x0003620000300800 */
[--C-:B--2---:R-:W-:Y:S01]  /*7610*/  FFMA.FTZ R3, R211, UR22, -R2.reuse ;  /* 0x00000016d3037c23 */ /* 0x104fe20008010802 */
[----:B------:R-:W-:-:S02]  /*7620*/  FFMA.FTZ R2, R210, UR22, -R2 ;  /* 0x00000016d2027c23 */ /* 0x000fc40008010802 */
[----:B------:R1:W5:Y:S02]  /*7630*/  LDL.LU R228, [R1+0x70] ;  /* 0x0000700001e47983 */ /* 0x0003640000300800 */
[----:B------:R2:W-:Y:S02]  /*7640*/  MUFU.EX2 R19, R2 ;  /* 0x0000000200137308 */ /* 0x0005e40000000800 */
[----:B--2---:R-:W-:-:S06]  /*7650*/  FFMA.FTZ R2, R209, UR22, -R0 ;  /* 0x00000016d1027c23 */ /* 0x004fcc0008010800 */
[----:B------:R2:W-:Y:S02]  /*7660*/  MUFU.EX2 R14, R2 ;  /* 0x00000002000e7308 */ /* 0x0005e40000000800 */
[----:B--2---:R-:W-:-:S06]  /*7670*/  FFMA.FTZ R2, R208, UR22, -R0 ;  /* 0x00000016d0027c23 */ /* 0x004fcc0008010800 */
[----:B------:R2:W3:Y:S02]  /*7680*/  MUFU.EX2 R16, R2 ;  /* 0x0000000200107308 */ /* 0x0004e40000000800 */
[--C-:B--2---:R-:W-:Y:S01]  /*7690*/  FFMA.FTZ R2, R161, UR22, -R0.reuse ;  /* 0x00000016a1027c23 */ /* 0x104fe20008010800 */
[----:B------:R-:W-:-:S05]  /*76a0*/  FFMA.FTZ R0, R160, UR22, -R0 ;  /* 0x00000016a0007c23 */ /* 0x000fca0008010800 */
[----:B------:R2:W-:Y:S02]  /*76b0*/  MUFU.EX2 R17, R0 ;  /* 0x0000000000117308 */ /* 0x0005e40000000800 */
[----:B--2---:R-:W-:-:S06]  /*76c0*/  FFMA.FTZ R0, R4, UR22, -R15 ;  /* 0x0000001604007c23 */ /* 0x004fcc000801080f */
[----:B------:R2:W-:Y:S01]  /*76d0*/  MUFU.EX2 R23, R0 ;  /* 0x0000000000177308 */ /* 0x0005e20000000800 */
[----:B------:R-:W-:Y:S02]  /*76e0*/  IMAD.MOV.U32 R4, RZ, RZ, R5 ;  /* 0x000000ffff047224 */ /* 0x000fe400078e0005 */
[----:B--2---:R-:W-:-:S05]  /*76f0*/  FFMA.FTZ R0, R6, UR22, -R15 ;  /* 0x0000001606007c23 */ /* 0x004fca000801080f */
[----:B------:R2:W-:Y:S01]  /*7700*/  MUFU.EX2 R28, R0 ;  /* 0x00000000001c7308 */ /* 0x0005e20000000800 */
[----:B------:R-:W-:Y:S02]  /*7710*/  IMAD.MOV.U32 R5, RZ, RZ, R7 ;  /* 0x000000ffff057224 */ /* 0x000fe400078e0007 */
[----:B--2---:R-:W-:-:S05]  /*7720*/  FFMA.FTZ R0, R240, UR22, -R15 ;  /* 0x00000016f0007c23 */ /* 0x004fca000801080f */
[----:B------:R2:W-:Y:S01]  /*7730*/  MUFU.EX2 R29, R0 ;  /* 0x00000000001d7308 */ /* 0x0005e20000000800 */
[----:B------:R-:W-:Y:S01]  /*7740*/  MOV R7, R242 ;  /* 0x000000f200077202 */ /* 0x000fe20000000f00 */
[----:B------:R-:W-:Y:S02]  /*7750*/  IMAD.MOV.U32 R6, RZ, RZ, R243 ;  /* 0x000000ffff067224 */ /* 0x000fe400078e00f3 */
[----:B--2---:R-:W-:-:S04]  /*7760*/  FFMA.FTZ R0, R241, UR22, -R15 ;  /* 0x00000016f1007c23 */ /* 0x004fc8000801080f */
[----:B------:R2:W-:Y:S08]  /*7770*/  MUFU.EX2 R15, R0 ;  /* 0x00000000000f7308 */ /* 0x0005f00000000800 */
[----:B------:R4:W-:Y:S01]  /*7780*/  MUFU.EX2 R18, R2 ;  /* 0x0000000200127308 */ /* 0x0009e20000000800 */
[----:B--2---:R-:W-:Y:S01]  /*7790*/  FFMA.FTZ R0, R4, UR22, -R13 ;  /* 0x0000001604007c23 */ /* 0x004fe2000801080d */
[----:B------:R-:W-:-:S06]  /*77a0*/  FADD.FTZ R4, R125, R124 ;  /* 0x0000007c7d047221 */ /* 0x000fcc0000010000 */
[----:B------:R2:W-:Y:S01]  /*77b0*/  MUFU.EX2 R8, R0 ;  /* 0x0000000000087308 */ /* 0x0005e20000000800 */
[----:B----4-:R-:W-:-:S07]  /*77c0*/  FFMA.FTZ R2, R115, UR22, -R13 ;  /* 0x0000001673027c23 */ /* 0x010fce000801080d */
[----:B------:R4:W-:Y:S01]  /*77d0*/  MUFU.EX2 R10, R2 ;  /* 0x00000002000a7308 */ /* 0x0009e20000000800 */
[----:B--2---:R-:W-:-:S07]  /*77e0*/  FFMA.FTZ R0, R5, UR22, -R13 ;  /* 0x0000001605007c23 */ /* 0x004fce000801080d */
[----:B------:R2:W-:Y:S01]  /*77f0*/  MUFU.EX2 R9, R0 ;  /* 0x0000000000097308 */ /* 0x0005e20000000800 */
[----:B----4-:R-:W-:Y:S01]  /*7800*/  FADD.FTZ R2, R126, R4 ;  /* 0x000000047e027221 */ /* 0x010fe20000010000 */
[----:B--2---:R-:W-:Y:S01]  /*7810*/  FFMA.FTZ R0, R148, UR22, -R13 ;  /* 0x0000001694007c23 */ /* 0x004fe2000801080d */
[----:B------:R-:W-:Y:S02]  /*7820*/  FADD.FTZ R13, R7, R6 ;  /* 0x00000006070d7221 */ /* 0x000fe40000010000 */
[----:B------:R-:W2:Y:S03]  /*7830*/  LDSM.16.MT88.4 R4, [R231+0xf800] ;  /* 0x00f80000e704783b */ /* 0x000ea60000004200 */
[----:B------:R4:W1:Y:S08]  /*7840*/  MUFU.EX2 R22, R3 ;  /* 0x0000000300167308 */ /* 0x0008700000000800 */
[----:B------:R3:W1:Y:S01]  /*7850*/  MUFU.EX2 R11, R0 ;  /* 0x00000000000b7308 */ /* 0x0006620000000800 */
[----:B------:R-:W-:Y:S01]  /*7860*/  IMAD.MOV.U32 R115, RZ, RZ, R149 ;  /* 0x000000ffff737224 */ /* 0x000fe200078e0095 */
[----:B------:R-:W-:Y:S01]  /*7870*/  MOV R240, R225 ;  /* 0x000000e100f07202 */ /* 0x000fe20000000f00 */
[----:B------:R-:W-:Y:S01]  /*7880*/  IMAD.MOV.U32 R241, RZ, RZ, R224 ;  /* 0x000000fffff17224 */ /* 0x000fe200078e00e0 */
[----:B------:R-:W-:Y:S01]  /*7890*/  MOV R224, R112 ;  /* 0x0000007000e07202 */ /* 0x000fe20000000f00 */
[----:B------:R-:W-:-:S02]  /*78a0*/  IMAD.MOV.U32 R243, RZ, RZ, R227 ;  /* 0x000000fffff37224 */ /* 0x000fc400078e00e3 */
[----:B----4-:R-:W-:Y:S01]  /*78b0*/  FADD.FTZ R3, R56, R12 ;  /* 0x0000000c38037221 */ /* 0x010fe20000010000 */
[----:B------:R-:W-:Y:S02]  /*78c0*/  IMAD.MOV.U32 R225, RZ, RZ, R113 ;  /* 0x000000ffffe17224 */ /* 0x000fe400078e0071 */
[----:B------:R-:W-:Y:S01]  /*78d0*/  FADD.FTZ R12, R151, R150 ;  /* 0x00000096970c7221 */ /* 0x000fe20000010000 */
[----:B------:R-:W-:Y:S01]  /*78e0*/  IMAD.MOV.U32 R113, RZ, RZ, R158 ;  /* 0x000000ffff717224 */ /* 0x000fe200078e009e */
[----:B------:R-:W-:Y:S01]  /*78f0*/  MOV R216, R243 ;  /* 0x000000f300d87202 */ /* 0x000fe20000000f00 */
[----:B---3--:R-:W-:Y:S01]  /*7900*/  FADD.FTZ R0, R57, R3 ;  /* 0x0000000339007221 */ /* 0x008fe20000010000 */
        /* <DEDUP_REMOVED lines=13> */
[----:B------:R-:W-:Y:S01]  /*79e0*/  IMAD.MOV.U32 R243, RZ, RZ, R127 ;  /* 0x000000fffff37224 */ /* 0x000fe200078e007f */
[----:B-1----:R-:W-:Y:S01]  /*79f0*/  F2FP.F16.F32.PACK_AB R130, R19, R22 ;  /* 0x000000161382723e */ /* 0x002fe200000000ff */
[----:B------:R-:W-:Y:S01]  /*7a00*/  FADD.FTZ R3, R3, R12 ;  /* 0x0000000c03037221 */ /* 0x000fe20000010000 */
[----:B------:R-:W-:Y:S01]  /*7a10*/  F2FP.F16.F32.PACK_AB R131, R17, R18 ;  /* 0x000000121183723e */ /* 0x000fe200000000ff */
[----:B------:R-:W-:Y:S01]  /*7a20*/  FADD.FTZ R13, R57, R13 ;  /* 0x0000000d390d7221 */ /* 0x000fe20000010000 */
[----:B------:R-:W-:-:S02]  /*7a30*/  F2FP.F16.F32.PACK_AB R124, R28, R23 ;  /* 0x000000171c7c723e */ /* 0x000fc400000000ff */
[----:B------:R-:W-:Y:S02]  /*7a40*/  F2FP.F16.F32.PACK_AB R125, R9, R8 ;  /* 0x00000008097d723e */ /* 0x000fe400000000ff */
[----:B------:R-:W-:Y:S01]  /*7a50*/  F2FP.F16.F32.PACK_AB R126, R15, R29 ;  /* 0x0000001d0f7e723e */ /* 0x000fe200000000ff */
[----:B------:R-:W-:Y:S01]  /*7a60*/  IMAD.MOV.U32 R112, RZ, RZ, R157 ;  /* 0x000000ffff707224 */ /* 0x000fe200078e009d */
[----:B------:R-:W-:Y:S01]  /*7a70*/  F2FP.F16.F32.PACK_AB R127, R11, R10 ;  /* 0x0000000a0b7f723e */ /* 0x000fe200000000ff */
[----:B------:R-:W-:Y:S01]  /*7a80*/  FADD.FTZ R2, R56, R2 ;  /* 0x0000000238027221 */ /* 0x000fe20000010000 */
[----:B------:R-:W-:Y:S01]  /*7a90*/  FADD.FTZ R0, R218, R0 ;  /* 0x00000000da007221 */ /* 0x000fe20000010000 */
[----:B------:R-:W-:Y:S01]  /*7aa0*/  MOV R209, R226 ;  /* 0x000000e200d17202 */ /* 0x000fe20000000f00 */
[----:B------:R-:W-:Y:S02]  /*7ab0*/  IMAD.MOV.U32 R208, RZ, RZ, R227 ;  /* 0x000000ffffd07224 */ /* 0x000fe400078e00e3 */
[----:B------:R-:W-:Y:S01]  /*7ac0*/  FADD.FTZ R12, R30, R3 ;  /* 0x000000031e0c7221 */ /* 0x000fe20000010000 */
[----:B------:R-:W-:Y:S01]  /*7ad0*/  FADD.FTZ R3, R31, R13 ;  /* 0x0000000d1f037221 */ /* 0x000fe20000010000 */
[----:B------:R-:W-:Y:S01]  /*7ae0*/  FADD.FTZ R2, R246, R2 ;  /* 0x00000002f6027221 */ /* 0x000fe20000010000 */
[-C--:B--2---:R-:W-:Y:S01]  /*7af0*/  HMMA.16816.F32 R120, R124, R4.reuse, R120 ;  /* 0x000000047c78723c */ /* 0x084fe20000001878 */
[----:B------:R-:W-:Y:S01]  /*7b00*/  FADD.FTZ R0, R219, R0 ;  /* 0x00000000db007221 */ /* 0x000fe20000010000 */
[----:B------:R-:W1:Y:S04]  /*7b10*/  LDSM.16.MT88.4 R148, [R232+0xd800] ;  /* 0x00d80000e894783b */ /* 0x000e680000004200 */
[----:B------:R-:W-:Y:S01]  /*7b20*/  HMMA.16816.F32 R116, R128, R4, R116 ;  /* 0x000000048074723c */ /* 0x000fe20000001874 */
[----:B------:R-:W-:-:S06]  /*7b30*/  IMAD.MOV.U32 R217, RZ, RZ, R242 ;  /* 0x000000ffffd97224 */ /* 0x000fcc00078e00f2 */
        /* <DEDUP_REMOVED lines=12> */
[----:B------:R-:W-:-:S02]  /*7c00*/  IMAD.MOV.U32 R242, RZ, RZ, R162 ;  /* 0x000000fffff27224 */ /* 0x000fc400078e00a2 */
[----:B------:R-:W-:Y:S01]  /*7c10*/  FADD.FTZ R2, R240, R2 ;  /* 0x00000002f0027221 */ /* 0x000fe20000010000 */
        /* <DEDUP_REMOVED lines=8> */
[----:B------:R-:W-:Y:S02]  /*7ca0*/  IMAD.MOV.U32 R226, RZ, RZ, R114 ;  /* 0x000000ffffe27224 */ /* 0x000fe400078e0072 */
[----:B------:R-:W-:Y:S01]  /*7cb0*/  FADD.FTZ R2, R224, R2 ;  /* 0x00000002e0027221 */ /* 0x000fe20000010000 */
[----:B------:R-:W-:Y:S01]  /*7cc0*/  FADD.FTZ R0, R225, R0 ;  /* 0x00000000e1007221 */ /* 0x000fe20000010000 */
[----:B------:R-:W-:Y:S01]  /*7cd0*/  FADD.FTZ R4, R139, R4 ;  /* 0x000000048b047221 */ /* 0x000fe20000010000 */
[----:B------:R-:W-:Y:S01]  /*7ce0*/  FADD.FTZ R3, R62, R3 ;  /* 0x000000033e037221 */ /* 0x000fe20000010000 */
[----:B------:R-:W-:-:S02]  /*7cf0*/  IMAD.MOV.U32 R227, RZ, RZ, R112 ;  /* 0x000000ffffe37224 */ /* 0x000fc400078e0070 */
[----:B------:R-:W-:Y:S01]  /*7d00*/  FADD.FTZ R2, R226, R2 ;  /* 0x00000002e2027221 */ /* 0x000fe20000010000 */
[----:B------:R-:W2:Y:S01]  /*7d10*/  LDSM.16.MT88.4 R156, [R229+0xd800] ;  /* 0x00d80000e59c783b */ /* 0x000ea20000004200 */
[----:B------:R-:W-:Y:S01]  /*7d20*/  FADD.FTZ R0, R58, R0 ;  /* 0x000000003a007221 */ /* 0x000fe20000010000 */
[----:B------:R-:W-:Y:S02]  /*7d30*/  FADD.FTZ R4, R133, R4 ;  /* 0x0000000485047221 */ /* 0x000fe40000010000 */
[----:B------:R-:W3:Y:S01]  /*7d40*/  LDSM.16.MT88.4 R112, [R232+0xf800] ;  /* 0x00f80000e870783b */ /* 0x000ee20000004200 */
        /* <DEDUP_REMOVED lines=23> */
[-C--:B-1----:R-:W-:Y:S06]  /*7ec0*/  HMMA.16816.F32 R164, R128, R148.reuse, R164 ;  /* 0x0000009480a4723c */ /* 0x082fec00000018a4 */
[C---:B------:R-:W-:Y:S06]  /*7ed0*/  HMMA.16816.F32 R192, R124.reuse, R148, R192 ;  /* 0x000000947cc0723c */ /* 0x040fec00000018c0 */
[-C--:B------:R-:W-:Y:S06]  /*7ee0*/  HMMA.16816.F32 R196, R124, R150.reuse, R196 ;  /* 0x000000967cc4723c */ /* 0x080fec00000018c4 */
[----:B------:R-:W-:Y:S01]  /*7ef0*/  HMMA.16816.F32 R148, R128, R150, R68 ;  /* 0x000000968094723c */ /* 0x000fe20000001844 */
[----:B------:R-:W-:-:S05]  /*7f00*/  VIADD R246, R239, 0x800 ;  /* 0x00000800eff67836 */ /* 0x000fca0000000000 */
[----:B--2---:R-:W-:Y:S01]  /*7f10*/  HMMA.16816.F32 R172, R128, R156, R172 ;  /* 0x0000009c80ac723c */ /* 0x004fe200000018ac */
[----:B------:R-:W-:-:S05]  /*7f20*/  VIADD R245, R239, 0x1000 ;  /* 0x00001000eff57836 */ /* 0x000fca0000000000 */
[----:B------:R-:W-:Y:S01]  /*7f30*/  HMMA.16816.F32 R176, R124, R156, R176 ;  /* 0x0000009c7cb0723c */ /* 0x000fe200000018b0 */
[----:B------:R-:W-:-:S05]  /*7f40*/  IADD3 R244, R239, 0x1800, RZ ;  /* 0x00001800eff47810 */ /* 0x000fca0007ffe0ff */
[----:B------:R-:W-:Y:S01]  /*7f50*/  HMMA.16816.F32 R180, R124, R158, R180 ;  /* 0x0000009e7cb4723c */ /* 0x000fe200000018b4 */
[----:B------:R-:W-:-:S05]  /*7f60*/  VIADD R243, R239, 0x2000 ;  /* 0x00002000eff37836 */ /* 0x000fca0000000000 */
[----:B------:R-:W-:Y:S01]  /*7f70*/  HMMA.16816.F32 R168, R128, R152, R168 ;  /* 0x0000009880a8723c */ /* 0x000fe200000018a8 */
[----:B------:R-:W-:-:S05]  /*7f80*/  VIADD R242, R239, 0x2800 ;  /* 0x00002800eff27836 */ /* 0x000fca0000000000 */
[----:B------:R-:W-:Y:S01]  /*7f90*/  HMMA.16816.F32 R184, R124, R152, R184 ;  /* 0x000000987cb8723c */ /* 0x000fe200000018b8 */
[----:B------:R-:W-:-:S05]  /*7fa0*/  IADD3 R241, R239, 0x3000, RZ ;  /* 0x00003000eff17810 */ /* 0x000fca0007ffe0ff */
[----:B------:R-:W-:Y:S01]  /*7fb0*/  HMMA.16816.F32 R188, R124, R154, R188 ;  /* 0x0000009a7cbc723c */ /* 0x000fe200000018bc */
[----:B------:R-:W-:-:S05]  /*7fc0*/  VIADD R240, R239, 0x3800 ;  /* 0x00003800eff07836 */ /* 0x000fca0000000000 */
[C---:B------:R-:W-:Y:S06]  /*7fd0*/  HMMA.16816.F32 R200, R124.reuse, R144, R200 ;  /* 0x000000907cc8723c */ /* 0x040fec00000018c8 */
[C---:B------:R-:W-:Y:S06]  /*7fe0*/  HMMA.16816.F32 R204, R124.reuse, R146, R204 ;  /* 0x000000927ccc723c */ /* 0x040fec00000018cc */
[C---:B------:R-:W-:Y:S06]  /*7ff0*/  HMMA.16816.F32 R72, R124.reuse, R80, R72 ;  /* 0x000000507c48723c */ /* 0x040fec0000001848 */
[C---:B------:R-:W-:Y:S06]  /*8000*/  HMMA.16816.F32 R76, R124.reuse, R82, R76 ;  /* 0x000000527c4c723c */ /* 0x040fec000000184c */
[C---:B------:R-:W-:Y:S06]  /*8010*/  HMMA.16816.F32 R88, R124.reuse, R96, R88 ;  /* 0x000000607c58723c */ /* 0x040fec0000001858 */
[C---:B------:R-:W-:Y:S06]  /*8020*/  HMMA.16816.F32 R92, R124.reuse, R98, R92 ;  /* 0x000000627c5c723c */ /* 0x040fec000000185c */
[C---:B---3--:R-:W-:Y:S06]  /*8030*/  HMMA.16816.F32 R104, R124.reuse, R112, R104 ;  /* 0x000000707c68723c */ /* 0x048fec0000001868 */
        /* <DEDUP_REMOVED lines=14> */
[----:B----4-:R-:W-:-:S15]  /*8120*/  @!P0 BRA `(.L_x_542) ;  /* 0x000000b0001c8947 */ /* 0x010fde0003800000 */
[----:B------:R-:W2:Y:S04]  /*8130*/  LDL.64 R224, [R1+0x40] ;  /* 0x0000400001e07983 */ /* 0x000ea80000100a00 */
[----:B------:R-:W3:Y:S04]  /*8140*/  LDL R226, [R1+0x8] ;  /* 0x0000080001e27983 */ /* 0x000ee80000100800 */
[----:B------:R-:W4:Y:S01]  /*8150*/  LDL R227, [R1] ;  /* 0x0000000001e37983 */ /* 0x000f220000100800 */
[----:B------:R-:W-:Y:S01]  /*8160*/  UIADD3 UR18, UR19, -0x2, URZ ;  /* 0xfffffffe13127890 */ /* 0x000fe2000fffe03f */
[----:B------:R-:W-:-:S04]  /*8170*/  DEPBAR.LE SB0, 0x0 ;  /* 0x000080000000791a */ /* 0x000fc80000000000 */
[----:B------:R-:W-:Y:S01]  /*8180*/  USHF.R.S32.HI UR4, URZ, 0x1f, UR18 ;  /* 0x0000001f3f047899 */ /* 0x000fe20008011412 */
[----:B------:R-:W-:Y:S01]  /*8190*/  IMAD.U32 R2, RZ, RZ, UR18 ;  /* 0x00000012ff027e24 */ /* 0x000fe2000f8e00ff */
[----:B------:R-:W-:Y:S01]  /*81a0*/  UIMAD UR5, UR14, UR18, URZ ;  /* 0x000000120e0572a4 */ /* 0x000fe2000f8e023f */
[----:B------:R-:W-:Y:S01]  /*81b0*/  ULDC.64 UR10, c[0x0][0x220] ;  /* 0x00008800000a7ab9 */ /* 0x000fe20000000a00 */
[----:B------:R-:W-:Y:S02]  /*81c0*/  USHF.L.U32 UR24, UR6, 0x5, URZ ;  /* 0x0000000506187899 */ /* 0x000fe4000800063f */
[----:B------:R-:W-:Y:S02]  /*81d0*/  UIMAD UR4, UR4, UR15, UR5 ;  /* 0x0000000f040472a4 */ /* 0x000fe4000f8e0205 */
[----:B------:R-:W-:Y:S01]  /*81e0*/  USHF.L.U64.HI UR23, UR6, 0x5, UR7 ;  /* 0x0000000506177899 */ /* 0x000fe20008010207 */
[----:B------:R-:W-:Y:S01]  /*81f0*/  BAR.SYNC.DEFER_BLOCKING 0x0 ;  /* 0x0000000000007b1d */ /* 0x000fe20000010000 */
[----:B--2---:R-:W-:-:S04]  /*8200*/  IMAD.WIDE.U32 R2, R2, UR15, R224 ;  /* 0x0000000f02027c25 */ /* 0x004fc8000f8e00e0 */
[----:B------:R-:W-:Y:S01]  /*8210*/  VIADD R0, R3, UR4 ;  /* 0x0000000403007c36 */ /* 0x000fe20008000000 */
[----:B------:R-:W-:Y:S01]  /*8220*/  LEA R6, P0, R2, UR10, 0x1 ;  /* 0x0000000a02067c11 */ /* 0x000fe2000f8008ff */
[----:B----4-:R-:W-:-:S03]  /*8230*/  IMAD.MOV.U32 R138, RZ, RZ, R227 ;  /* 0x000000ffff8a7224 */ /* 0x010fc600078e00e3 */
[----:B------:R-:W-:Y:S02]  /*8240*/  LEA.HI.X R7, R2, UR11, R0, 0x1, P0 ;  /* 0x0000000b02077c11 */ /* 0x000fe400080f0c00 */
[----:B------:R-:W-:-:S03]  /*8250*/  IADD3 R4, P0, R6, UR24, RZ ;  /* 0x0000001806047c10 */ /* 0x000fc6000ff1e0ff */
[----:B------:R-:W-:Y:S01]  /*8260*/  @!PT LDS RZ, [RZ] ;  /* 0x00000000fffff984 */ /* 0x000fe20000000800 */
[----:B------:R-:W-:Y:S01]  /*8270*/  @!PT LDS RZ, [RZ] ;  /* 0x00000000fffff984 */ /* 0x000fe20000000800 */
[----:B------:R-:W-:Y:S01]  /*8280*/  @!PT LDS RZ, [RZ] ;  /* 0x00000000fffff984 */ /* 0x000fe20000000800 */
[----:B---3--:R-:W-:Y:S01]  /*8290*/  LDGSTS.E.BYPASS.LTC128B.128 [R226+0xc000], desc[UR20][R6.64] ;  /* 0x0c00000006e27fae */ /* 0x008fe2000b901d54 */
[----:B------:R-:W-:Y:S02]  /*82a0*/  IADD3.X R5, R7, UR23, RZ, P0, !PT ;  /* 0x0000001707057c10 */ /* 0x000fe400087fe4ff */
[----:B------:R-:W-:Y:S01]  /*82b0*/  IADD3 R2, P0, R4, UR24, RZ ;  /* 0x0000001804027c10 */ /* 0x000fe2000ff1e0ff */
[----:B------:R-:W-:Y:S03]  /*82c0*/  LDGSTS.E.BYPASS.LTC128B.128 [R226+0xe000], desc[UR20][R6.64+0x80] ;  /* 0x0e00008006e27fae */ /* 0x000fe6000b901d54 */
[----:B------:R-:W-:Y:S01]  /*82d0*/  IADD3.X R3, R5, UR23, RZ, P0, !PT ;  /* 0x0000001705037c10 */ /* 0x000fe200087fe4ff */
[----:B------:R-:W-:Y:S01]  /*82e0*/  LDGSTS.E.BYPASS.LTC128B.128 [R226+0xc800], desc[UR20][R4.64] ;  /* 0x0c80000004e27fae */ /* 0x000fe2000b901d54 */
[----:B------:R-:W-:-:S03]  /*82f0*/  IADD3 R8, P0, R2, UR24, RZ ;  /* 0x0000001802087c10 */ /* 0x000fc6000ff1e0ff */
[----:B------:R1:W-:Y:S01]  /*8300*/  LDGSTS.E.BYPASS.LTC128B.128 [R226+0xe800], desc[UR20][R4.64+0x80] ;  /* 0x0e80008004e27fae */ /* 0x0003e2000b901d54 */
[----:B------:R-:W-:-:S03]  /*8310*/  IADD3.X R9, R3, UR23, RZ, P0, !PT ;  /* 0x0000001703097c10 */ /* 0x000fc600087fe4ff */
[----:B------:R-:W-:Y:S04]  /*8320*/  LDGSTS.E.BYPASS.LTC128B.128 [R226+0xd000], desc[UR20][R2.64] ;  /* 0x0d00000002e27fae */ /* 0x000fe8000b901d54 */
[----:B------:R-:W-:Y:S04]  /*8330*/  LDGSTS.E.BYPASS.LTC128B.128 [R226+0xf000], desc[UR20][R2.64+0x80] ;  /* 0x0f00008002e27fae */ /* 0x000fe8000b901d54 */
[----:B------:R-:W-:Y:S04]  /*8340*/  LDGSTS.E.BYPASS.LTC128B.128 [R226+0xd800], desc[UR20][R8.64] ;  /* 0x0d80000008e27fae */ /* 0x000fe8000b901d54 */
[----:B------:R2:W-:Y:S04]  /*8350*/  LDGSTS.E.BYPASS.LTC128B.128 [R226+0xf800], desc[UR20][R8.64+0x80] ;  /* 0x0f80008008e27fae */ /* 0x0005e8000b901d54 */
[----:B-----5:R-:W-:Y:S04]  /*8360*/  LDSM.16.M88.4 R12, [R235+0x2000] ;  /* 0x00200000eb0c783b */ /* 0x020fe80000000200 */
[----:B------:R-:W3:Y:S04]  /*8370*/  LDSM.16.M88.4 R40, [R228+0x9000] ;  /* 0x00900000e428783b */ /* 0x000ee80000000200 */
[----:B------:R-:W4:Y:S04]  /*8380*/  LDSM.16.M88.4 R16, [R235] ;  /* 0x00000000eb10783b */ /* 0x000f280000000200 */
[----:B------:R-:W4:Y:S04]  /*8390*/  LDSM.16.M88.4 R36, [R228+0x9800] ;  /* 0x00980000e424783b */ /* 0x000f280000000200 */
[----:B------:R-:W4:Y:S04]  /*83a0*/  LDSM.16.M88.4 R44, [R228+0x8800] ;  /* 0x00880000e42c783b */ /* 0x000f280000000200 */
[----:B-1----:R-:W-:Y:S04]  /*83b0*/  LDSM.16.M88.4 R4, [R236+0x2000] ;  /* 0x00200000ec04783b */ /* 0x002fe80000000200 */
[----:B------:R-:W1:Y:S04]  /*83c0*/  LDSM.16.M88.4 R24, [R245] ;  /* 0x00000000f518783b */ /* 0x000e680000000200 */
[----:B--2---:R-:W-:Y:S04]  /*83d0*/  LDSM.16.M88.4 R8, [R236] ;  /* 0x00000000ec08783b */ /* 0x004fe80000000200 */
[----:B------:R-:W2:Y:S04]  /*83e0*/  LDSM.16.M88.4 R20, [R244] ;  /* 0x00000000f414783b */ /* 0x000ea80000000200 */
[----:B------:R-:W2:Y:S04]  /*83f0*/  LDSM.16.M88.4 R28, [R246] ;  /* 0x00000000f61c783b */ /* 0x000ea80000000200 */
[----:B------:R-:W2:Y:S01]  /*8400*/  LDSM.16.M88.4 R48, [R228+0x8000] ;  /* 0x00800000e430783b */ /* 0x000ea20000000200 */
[----:B---3--:R-:W-:Y:S03]  /*8410*/  HMMA.16816.F32 R60, R12, R40, RZ ;  /* 0x000000280c3c723c */ /* 0x008fe600000018ff */
[----:B------:R-:W3:Y:S01]  /*8420*/  LDSM.16.M88.4 R32, [R239] ;  /* 0x00000000ef20783b */ /* 0x000ee20000000200 */
[----:B------:R-:W-:-:S03]  /*8430*/  UIADD3 UR4, UR19, -0x2, URZ ;  /* 0xfffffffe13047890 */ /* 0x000fc6000fffe03f */
[----:B------:R-:W0:Y:S01]  /*8440*/  LDGDEPBAR ;  /* 0x00000000000079af */ /* 0x000e220000000000 */
[C---:B----4-:R-:W-:Y:S06]  /*8450*/  HMMA.16816.F32 R64, R16.reuse, R40, RZ ;  /* 0x000000281040723c */ /* 0x050fec00000018ff */
[C---:B------:R-:W-:Y:S06]  /*8460*/  HMMA.16816.F32 R56, R16.reuse, R36, RZ ;  /* 0x000000241038723c */ /* 0x040fec00000018ff */
[----:B------:R-:W-:Y:S06]  /*8470*/  HMMA.16816.F32 R208, R16, R44, RZ ;  /* 0x0000002c10d0723c */ /* 0x000fec00000018ff */
[----:B------:R-:W-:Y:S06]  /*8480*/  HMMA.16816.F32 R52, R12, R36, RZ ;  /* 0x000000240c34723c */ /* 0x000fec00000018ff */
[----:B-1----:R-:W-:Y:S06]  /*8490*/  HMMA.16816.F32 R60, R4, R24, R60 ;  /* 0x00000018043c723c */ /* 0x002fec000000183c */
[C---:B--2---:R-:W-:Y:S06]  /*84a0*/  HMMA.16816.F32 R56, R8.reuse, R20, R56 ;  /* 0x000000140838723c */ /* 0x044fec0000001838 */
[C---:B------:R-:W-:Y:S06]  /*84b0*/  HMMA.16816.F32 R220, R8.reuse, R28, R208 ;  /* 0x0000001c08dc723c */ /* 0x040fec00000018d0 */
[----:B------:R-:W-:Y:S06]  /*84c0*/  HMMA.16816.F32 R64, R8, R24, R64 ;  /* 0x000000180840723c */ /* 0x000fec0000001840 */
[----:B------:R-:W-:Y:S01]  /*84d0*/  HMMA.16816.F32 R52, R4, R20, R52 ;  /* 0x000000140434723c */ /* 0x000fe20000001834 */
[----:B------:R-:W-:-:S02]  /*84e0*/  IMAD.MOV.U32 R139, RZ, RZ, R60 ;  /* 0x000000ffff8b7224 */ /* 0x000fc400078e003c */
[----:B------:R-:W-:Y:S02]  /*84f0*/  IMAD.MOV.U32 R133, RZ, RZ, R61 ;  /* 0x000000ffff857224 */ /* 0x000fe400078e003d */
[----:B------:R-:W-:Y:S01]  /*8500*/  IMAD.MOV.U32 R25, RZ, RZ, R62 ;  /* 0x000000ffff197224 */ /* 0x000fe200078e003e */
[----:B------:R-:W-:Y:S01]  /*8510*/  HMMA.16816.F32 R140, R12, R44, RZ ;  /* 0x0000002c0c8c723c */ /* 0x000fe200000018ff */
[----:B------:R-:W-:Y:S02]  /*8520*/  IMAD.MOV.U32 R24, RZ, RZ, R63 ;  /* 0x000000ffff187224 */ /* 0x000fe400078e003f */
[----:B------:R-:W-:Y:S02]  /*8530*/  IMAD.MOV.U32 R36, RZ, RZ, R56 ;  /* 0x000000ffff247224 */ /* 0x000fe400078e0038 */
[----:B------:R-:W-:Y:S01]  /*8540*/  IMAD.MOV.U32 R3, RZ, RZ, R57 ;  /* 0x000000ffff037224 */ /* 0x000fe200078e0039 */
[----:B------:R-:W-:Y:S01]  /*8550*/  HMMA.16816.F32 R216, R16, R48, RZ ;  /* 0x0000003010d8723c */ /* 0x000fe200000018ff */
[----:B------:R-:W-:-:S02]  /*8560*/  IMAD.MOV.U32 R2, RZ, RZ, R58 ;  /* 0x000000ffff027224 */ /* 0x000fc400078e003a */
[----:B------:R-:W-:Y:S02]  /*8570*/  IMAD.MOV.U32 R0, RZ, RZ, R59 ;  /* 0x000000ffff007224 */ /* 0x000fe400078e003b */
[----:B------:R-:W-:Y:S01]  /*8580*/  IMAD.MOV.U32 R41, RZ, RZ, R222 ;  /* 0x000000ffff297224 */ /* 0x000fe200078e00de */
[C---:B------:R-:W-:Y:S01]  /*8590*/  HMMA.16816.F32 R212, R12.reuse, R48, RZ ;  /* 0x000000300cd4723c */ /* 0x040fe200000018ff */
[----:B------:R-:W-:Y:S02]  /*85a0*/  IMAD.MOV.U32 R40, RZ, RZ, R223 ;  /* 0x000000ffff287224 */ /* 0x000fe400078e00df */
[----:B------:R-:W-:Y:S02]  /*85b0*/  IMAD.MOV.U32 R132, RZ, RZ, R64 ;  /* 0x000000ffff847224 */ /* 0x000fe400078e0040 */
[----:B------:R-:W-:Y:S01]  /*85c0*/  IMAD.MOV.U32 R37, RZ, RZ, R65 ;  /* 0x000000ffff257224 */ /* 0x000fe200078e0041 */
[----:B------:R-:W-:Y:S01]  /*85d0*/  HMMA.16816.F32 R60, R12, R50, RZ ;  /* 0x000000320c3c723c */ /* 0x000fe200000018ff */
[----:B------:R-:W-:-:S02]  /*85e0*/  IMAD.MOV.U32 R45, RZ, RZ, R52 ;  /* 0x000000ffff2d7224 */ /* 0x000fc400078e0034 */
[----:B------:R-:W-:Y:S02]  /*85f0*/  IMAD.MOV.U32 R44, RZ, RZ, R53 ;  /* 0x000000ffff2c7224 */ /* 0x000fe400078e0035 */
[----:B------:R-:W-:Y:S01]  /*8600*/  IMAD.MOV.U32 R21, RZ, RZ, R54 ;  /* 0x000000ffff157224 */ /* 0x000fe200078e0036 */
[----:B------:R-:W-:Y:S01]  /*8610*/  HMMA.16816.F32 R56, R12, R46, RZ ;  /* 0x0000002e0c38723c */ /* 0x000fe200000018ff */
[----:B------:R-:W-:-:S05]  /*8620*/  IMAD.MOV.U32 R20, RZ, RZ, R55 ;  /* 0x000000ffff147224 */ /* 0x000fca00078e0037 */
[----:B------:R-:W-:Y:S06]  /*8630*/  HMMA.16816.F32 R48, R16, R50, RZ ;  /* 0x000000321030723c */ /* 0x000fec00000018ff */
[----:B------:R-:W-:Y:S06]  /*8640*/  HMMA.16816.F32 R224, R4, R28, R140 ;  /* 0x0000001c04e0723c */ /* 0x000fec000000188c */
[----:B------:R-:W-:Y:S01]  /*8650*/  HMMA.16816.F32 R52, R12, R42, RZ ;  /* 0x0000002a0c34723c */ /* 0x000fe200000018ff */
[----:B------:R-:W-:-:S02]  /*8660*/  IMAD.MOV.U32 R29, RZ, RZ, R66 ;  /* 0x000000ffff1d7224 */ /* 0x000fc400078e0042 */
[----:B------:R-:W-:-:S03]  /*8670*/  IMAD.MOV.U32 R28, RZ, RZ, R67 ;  /* 0x000000ffff1c7224 */ /* 0x000fc600078e0043 */
[C---:B---3--:R-:W-:Y:S06]  /*8680*/  HMMA.16816.F32 R64, R4.reuse, R34, R60 ;  /* 0x000000220440723c */ /* 0x048fec000000183c */
[----:B------:R-:W-:Y:S06]  /*8690*/  HMMA.16816.F32 R140, R4, R30, R56 ;  /* 0x0000001e048c723c */ /* 0x000fec0000001838 */
[----:B------:R-:W-:Y:S01]  /*86a0*/  HMMA.16816.F32 R48, R8, R34, R48 ;  /* 0x000000220830723c */ /* 0x000fe20000001830 */
[----:B------:R-:W-:-:S02]  /*86b0*/  IMAD.MOV.U32 R58, RZ, RZ, R45 ;  /* 0x000000ffff3a7224 */ /* 0x000fc400078e002d */
[----:B------:R-:W-:-:S03]  /*86c0*/  IMAD.MOV.U32 R59, RZ, RZ, R44 ;  /* 0x000000ffff3b7224 */ /* 0x000fc600078e002c */
[----:B------:R-:W-:Y:S01]  /*86d0*/  HMMA.16816.F32 R12, R12, R38, RZ ;  /* 0x000000260c0c723c */ /* 0x000fe200000018ff */
[----:B------:R-:W-:Y:S02]  /*86e0*/  IMAD.MOV.U32 R34, RZ, RZ, R41 ;  /* 0x000000ffff227224 */ /* 0x000fe400078e0029 */
[----:B------:R-:W-:-:S03]  /*86f0*/  IMAD.MOV.U32 R35, RZ, RZ, R40 ;  /* 0x000000ffff237224 */ /* 0x000fc600078e0028 */
[C---:B------:R-:W-:Y:S06]  /*8700*/  HMMA.16816.F32 R44, R16.reuse, R46, RZ ;  /* 0x0000002e102c723c */ /* 0x040fec00000018ff */
[C---:B------:R-:W-:Y:S06]  /*8710*/  HMMA.16816.F32 R40, R16.reuse, R42, RZ ;  /* 0x0000002a1028723c */ /* 0x040fec00000018ff */
[----:B------:R-:W-:Y:S06]  /*8720*/  HMMA.16816.F32 R16, R16, R38, RZ ;  /* 0x000000261010723c */ /* 0x000fec00000018ff */
[-C--:B------:R-:W-:Y:S06]  /*8730*/  HMMA.16816.F32 R216, R8, R32.reuse, R216 ;  /* 0x0000002008d8723c */ /* 0x080fec00000018d8 */
[C---:B------:R-:W-:Y:S06]  /*8740*/  HMMA.16816.F32 R212, R4.reuse, R32, R212 ;  /* 0x0000002004d4723c */ /* 0x040fec00000018d4 */
[----:B------:R-:W-:Y:S01]  /*8750*/  HMMA.16816.F32 R208, R4, R26, R52 ;  /* 0x0000001a04d0723c */ /* 0x000fe20000001834 */
[----:B------:R-:W-:-:S02]  /*8760*/  IMAD.MOV.U32 R32, RZ, RZ, R220 ;  /* 0x000000ffff207224 */ /* 0x000fc400078e00dc */
[----:B------:R-:W-:-:S03]  /*8770*/  IMAD.MOV.U32 R33, RZ, RZ, R221 ;  /* 0x000000ffff217224 */ /* 0x000fc600078e00dd */
[----:B------:R-:W-:Y:S01]  /*8780*/  HMMA.16816.F32 R220, R4, R22, R12 ;  /* 0x0000001604dc723c */ /* 0x000fe2000000180c */
[----:B------:R-:W-:Y:S04]  /*8790*/  LDSM.16.M88.4 R4, [R238+0x2000] ;  /* 0x00200000ee04783b */ /* 0x000fe80000000200 */
[----:B------:R-:W1:Y:S01]  /*87a0*/  LDSM.16.M88.4 R12, [R234+0x8000] ;  /* 0x00800000ea0c783b */ /* 0x000e620000000200 */
[C---:B------:R-:W-:Y:S06]  /*87b0*/  HMMA.16816.F32 R44, R8.reuse, R30, R44 ;  /* 0x0000001e082c723c */ /* 0x040fec000000182c */
[C---:B------:R-:W-:Y:S06]  /*87c0*/  HMMA.16816.F32 R40, R8.reuse, R26, R40 ;  /* 0x0000001a0828723c */ /* 0x040fec0000001828 */
[----:B------:R-:W-:Y:S01]  /*87d0*/  HMMA.16816.F32 R16, R8, R22, R16 ;  /* 0x000000160810723c */ /* 0x000fe20000001810 */
[----:B------:R-:W2:Y:S05]  /*87e0*/  LDSM.16.M88.4 R8, [R238] ;  /* 0x00000000ee08783b */ /* 0x000eaa0000000200 */
[C---:B-1----:R-:W-:Y:S06]  /*87f0*/  HMMA.16816.F32 R60, R4.reuse, R12, R212 ;  /* 0x0000000c043c723c */ /* 0x042fec00000018d4 */
[----:B------:R-:W-:Y:S01]  /*8800*/  HMMA.16816.F32 R52, R4, R14, R64 ;  /* 0x0000000e0434723c */ /* 0x000fe20000001840 */
[----:B------:R-:W-:-:S02]  /*8810*/  IMAD.MOV.U32 R212, RZ, RZ, R58 ;  /* 0x000000ffffd47224 */ /* 0x000fc400078e003a */
[----:B------:R-:W-:Y:S02]  /*8820*/  IMAD.MOV.U32 R213, RZ, RZ, R59 ;  /* 0x000000ffffd57224 */ /* 0x000fe400078e003b */
[----:B------:R-:W-:Y:S02]  /*8830*/  IMAD.MOV.U32 R214, RZ, RZ, R21 ;  /* 0x000000ffffd67224 */ /* 0x000fe400078e0015 */
[----:B------:R-:W-:Y:S01]  /*8840*/  IMAD.MOV.U32 R66, RZ, RZ, R29 ;  /* 0x000000ffff427224 */ /* 0x000fe200078e001d */
[----:B--2---:R-:W-:Y:S01]  /*8850*/  HMMA.16816.F32 R56, R8, R12, R216 ;  /* 0x0000000c0838723c */ /* 0x004fe200000018d8 */
[----:B------:R-:W-:Y:S02]  /*8860*/  IMAD.MOV.U32 R67, RZ, RZ, R28 ;  /* 0x000000ffff437224 */ /* 0x000fe400078e001c */
[----:B------:R-:W-:Y:S02]  /*8870*/  IMAD.MOV.U32 R215, RZ, RZ, R20 ;  /* 0x000000ffffd77224 */ /* 0x000fe400078e0014 */
[----:B------:R-:W-:-:S02]  /*8880*/  IMAD.MOV.U32 R65, RZ, RZ, R37 ;  /* 0x000000ffff417224 */ /* 0x000fc400078e0025 */
[----:B------:R-:W-:Y:S02]  /*8890*/  IMAD.MOV.U32 R218, RZ, RZ, R25 ;  /* 0x000000ffffda7224 */ /* 0x000fe400078e0019 */
[----:B------:R-:W-:Y:S02]  /*88a0*/  IMAD.MOV.U32 R219, RZ, RZ, R24 ;  /* 0x000000ffffdb7224 */ /* 0x000fe400078e0018 */
[----:B------:R-:W-:Y:S01]  /*88b0*/  HMMA.16816.F32 R24, R8, R14, R48 ;  /* 0x0000000e0818723c */ /* 0x000fe20000001830 */
[----:B------:R-:W1:Y:S01]  /*88c0*/  LDSM.16.M88.4 R12, [R234+0x8800] ;  /* 0x00880000ea0c783b */ /* 0x000e620000000200 */
[----:B------:R-:W-:Y:S02]  /*88d0*/  IMAD.MOV.U32 R64, RZ, RZ, R132 ;  /* 0x000000ffff407224 */ /* 0x000fe400078e0084 */
[----:B------:R-:W-:Y:S02]  /*88e0*/  IMAD.MOV.U32 R216, RZ, RZ, R139 ;  /* 0x000000ffffd87224 */ /* 0x000fe400078e008b */
[----:B------:R-:W-:Y:S01]  /*88f0*/  IMAD.MOV.U32 R217, RZ, RZ, R133 ;  /* 0x000000ffffd97224 */ /* 0x000fe200078e0085 */
[-C--:B-1----:R-:W-:Y:S06]  /*8900*/  HMMA.16816.F32 R28, R4, R12.reuse, R224 ;  /* 0x0000000c041c723c */ /* 0x082fec00000018e0 */
[----:B------:R-:W-:Y:S01]  /*8910*/  HMMA.16816.F32 R32, R8, R12, R32 ;  /* 0x0000000c0820723c */ /* 0x000fe20000001820 */
[----:B------:R-:W-:-:S02]  /*8920*/  IMAD.MOV.U32 R224, RZ, RZ, R36 ;  /* 0x000000ffffe07224 */ /* 0x000fc400078e0024 */
[----:B------:R-:W-:Y:S02]  /*8930*/  IMAD.MOV.U32 R225, RZ, RZ, R3 ;  /* 0x000000ffffe17224 */ /* 0x000fe400078e0003 */
[----:B------:R-:W-:Y:S01]  /*8940*/  IMAD.MOV.U32 R226, RZ, RZ, R2 ;  /* 0x000000ffffe27224 */ /* 0x000fe200078e0002 */
[----:B------:R-:W-:Y:S01]  /*8950*/  HMMA.16816.F32 R36, R4, R14, R140 ;  /* 0x0000000e0424723c */ /* 0x000fe2000000188c */
[----:B------:R-:W-:-:S05]  /*8960*/  IMAD.MOV.U32 R227, RZ, RZ, R0 ;  /* 0x000000ffffe37224 */ /* 0x000fca00078e0000 */
        /* <DEDUP_REMOVED lines=9> */
[----:B------:R-:W-:Y:S01]  /*8a00*/  HMMA.16816.F32 R212, R4, R14, R220 ;  /* 0x0000000e04d4723c */ /* 0x000fe200000018dc */
[----:B------:R-:W-:Y:S11]  /*8a10*/  LDSM.16.M88.4 R4, [R237+0x2000] ;  /* 0x00200000ed04783b */ /* 0x000ff60000000200 */
[----:B------:R-:W-:-:S02]  /*8a20*/  IMAD.MOV.U32 R40, RZ, RZ, R208 ;  /* 0x000000ffff287224 */ /* 0x000fc400078e00d0 */
[----:B------:R-:W-:Y:S02]  /*8a30*/  IMAD.MOV.U32 R3, RZ, RZ, R209 ;  /* 0x000000ffff037224 */ /* 0x000fe400078e00d1 */
[----:B------:R-:W-:Y:S02]  /*8a40*/  IMAD.MOV.U32 R2, RZ, RZ, R210 ;  /* 0x000000ffff027224 */ /* 0x000fe400078e00d2 */
[----:B------:R-:W-:Y:S02]  /*8a50*/  IMAD.MOV.U32 R0, RZ, RZ, R211 ;  /* 0x000000ffff007224 */ /* 0x000fe400078e00d3 */
[----:B------:R-:W-:Y:S01]  /*8a60*/  HMMA.16816.F32 R208, R8, R14, R16 ;  /* 0x0000000e08d0723c */ /* 0x000fe20000001810 */
[----:B------:R-:W1:Y:S04]  /*8a70*/  LDSM.16.M88.4 R12, [R233] ;  /* 0x00000000e90c783b */ /* 0x000e680000000200 */
[----:B------:R-:W2:Y:S01]  /*8a80*/  LDSM.16.M88.4 R8, [R237] ;  /* 0x00000000ed08783b */ /* 0x000ea20000000200 */
[-C--:B-1----:R-:W-:Y:S06]  /*8a90*/  HMMA.16816.F32 R60, R4, R12.reuse, R60 ;  /* 0x0000000c043c723c */ /* 0x082fec000000183c */
[----:B--2---:R-:W-:Y:S06]  /*8aa0*/  HMMA.16816.F32 R224, R8, R12, R56 ;  /* 0x0000000c08e0723c */ /* 0x004fec0000001838 */
[----:B------:R-:W-:Y:S01]  /*8ab0*/  HMMA.16816.F32 R220, R4, R14, R52 ;  /* 0x0000000e04dc723c */ /* 0x000fe20000001834 */
[----:B------:R-:W-:-:S02]  /*8ac0*/  IMAD.MOV.U32 R56, RZ, RZ, R40 ;  /* 0x000000ffff387224 */ /* 0x000fc400078e0028 */
[----:B------:R-:W-:Y:S02]  /*8ad0*/  IMAD.MOV.U32 R57, RZ, RZ, R3 ;  /* 0x000000ffff397224 */ /* 0x000fe400078e0003 */
[----:B------:R-:W-:Y:S02]  /*8ae0*/  IMAD.MOV.U32 R58, RZ, RZ, R2 ;  /* 0x000000ffff3a7224 */ /* 0x000fe400078e0002 */
[----:B------:R-:W-:-:S05]  /*8af0*/  IMAD.MOV.U32 R59, RZ, RZ, R0 ;  /* 0x000000ffff3b7224 */ /* 0x000fca00078e0000 */
[----:B------:R-:W-:Y:S02]  /*8b00*/  IMAD.MOV.U32 R19, RZ, RZ, R60 ;  /* 0x000000ffff137224 */ /* 0x000fe400078e003c */
[----:B------:R-:W-:Y:S02]  /*8b10*/  IMAD.MOV.U32 R18, RZ, RZ, R61 ;  /* 0x000000ffff127224 */ /* 0x000fe400078e003d */
[----:B------:R-:W-:Y:S02]  /*8b20*/  IMAD.MOV.U32 R17, RZ, RZ, R62 ;  /* 0x000000ffff117224 */ /* 0x000fe400078e003e */
[----:B------:R-:W-:Y:S02]  /*8b30*/  IMAD.MOV.U32 R16, RZ, RZ, R63 ;  /* 0x000000ffff107224 */ /* 0x000fe400078e003f */
[C---:B------:R-:W-:Y:S01]  /*8b40*/  HMMA.16816.F32 R60, R8.reuse, R14, R24 ;  /* 0x0000000e083c723c */ /* 0x040fe20000001818 */
[----:B------:R-:W1:Y:S05]  /*8b50*/  LDSM.16.M88.4 R12, [R233+0x800] ;  /* 0x00080000e90c783b */ /* 0x000e6a0000000200 */
[-C--:B-1----:R-:W-:Y:S06]  /*8b60*/  HMMA.16816.F32 R32, R8, R12.reuse, R32 ;  /* 0x0000000c0820723c */ /* 0x082fec0000001820 */
[C---:B------:R-:W-:Y:S06]  /*8b70*/  HMMA.16816.F32 R40, R4.reuse, R12, R28 ;  /* 0x0000000c0428723c */ /* 0x040fec000000181c */
[-C--:B------:R-:W-:Y:S06]  /*8b80*/  HMMA.16816.F32 R36, R4, R14.reuse, R36 ;  /* 0x0000000e0424723c */ /* 0x080fec0000001824 */
[----:B------:R-:W-:Y:S01]  /*8b90*/  HMMA.16816.F32 R20, R8, R14, R20 ;  /* 0x0000000e0814723c */ /* 0x000fe20000001814 */
[----:B------:R-:W1:Y:S05]  /*8ba0*/  LDSM.16.M88.4 R12, [R233+0x1000] ;  /* 0x00100000e90c783b */ /* 0x000e6a0000000200 */
[----:B------:R-:W-:-:S02]  /*8bb0*/  IMAD.MOV.U32 R52, RZ, RZ, R32 ;  /* 0x000000ffff347224 */ /* 0x000fc400078e0020 */
[----:B------:R-:W-:Y:S02]  /*8bc0*/  IMAD.MOV.U32 R3, RZ, RZ, R33 ;  /* 0x000000ffff037224 */ /* 0x000fe400078e0021 */
[----:B------:R-:W-:Y:S02]  /*8bd0*/  IMAD.MOV.U32 R2, RZ, RZ, R34 ;  /* 0x000000ffff027224 */ /* 0x000fe400078e0022 */
[----:B------:R-:W-:Y:S01]  /*8be0*/  IMAD.MOV.U32 R0, RZ, RZ, R35 ;  /* 0x000000ffff007224 */ /* 0x000fe200078e0023 */
[----:B-1----:R-:W-:Y:S06]  /*8bf0*/  HMMA.16816.F32 R24, R4, R14, R140 ;  /* 0x0000000e0418723c */ /* 0x002fec000000188c */
[----:B------:R-:W-:Y:S01]  /*8c00*/  HMMA.16816.F32 R32, R8, R12, R44 ;  /* 0x0000000c0820723c */ /* 0x000fe2000000182c */
[----:B------:R-:W-:-:S02]  /*8c10*/  IMAD.MOV.U32 R140, RZ, RZ, R19 ;  /* 0x000000ffff8c7224 */ /* 0x000fc400078e0013 */
[----:B------:R-:W-:Y:S02]  /*8c20*/  IMAD.MOV.U32 R141, RZ, RZ, R18 ;  /* 0x000000ffff8d7224 */ /* 0x000fe400078e0012 */
[----:B------:R-:W-:Y:S01]  /*8c30*/  IMAD.MOV.U32 R142, RZ, RZ, R17 ;  /* 0x000000ffff8e7224 */ /* 0x000fe200078e0011 */
[----:B------:R-:W-:Y:S01]  /*8c40*/  HMMA.16816.F32 R28, R4, R12, R48 ;  /* 0x0000000c041c723c */ /* 0x000fe20000001830 */
[----:B------:R-:W-:-:S05]  /*8c50*/  IMAD.MOV.U32 R143, RZ, RZ, R16 ;  /* 0x000000ffff8f7224 */ /* 0x000fca00078e0010 */
[----:B------:R-:W-:Y:S01]  /*8c60*/  HMMA.16816.F32 R16, R8, R14, R64 ;  /* 0x0000000e0810723c */ /* 0x000fe20000001840 */
[----:B------:R-:W1:Y:S06]  /*8c70*/  LDSM.16.M88.4 R12, [R233+0x1800] ;  /* 0x00180000e90c783b */ /* 0x000e6c0000000200 */
[----:B------:R-:W-:Y:S02]  /*8c80*/  IMAD.MOV.U32 R64, RZ, RZ, R52 ;  /* 0x000000ffff407224 */ /* 0x000fe400078e0034 */
[----:B------:R-:W-:Y:S02]  /*8c90*/  IMAD.MOV.U32 R65, RZ, RZ, R3 ;  /* 0x000000ffff417224 */ /* 0x000fe400078e0003 */
[----:B------:R-:W-:-:S02]  /*8ca0*/  IMAD.MOV.U32 R66, RZ, RZ, R2 ;  /* 0x000000ffff427224 */ /* 0x000fc400078e0002 */
[----:B------:R-:W-:Y:S01]  /*8cb0*/  IMAD.MOV.U32 R67, RZ, RZ, R0 ;  /* 0x000000ffff437224 */ /* 0x000fe200078e0000 */
[C---:B-1----:R-:W-:Y:S06]  /*8cc0*/  HMMA.16816.F32 R52, R4.reuse, R12, R216 ;  /* 0x0000000c0434723c */ /* 0x042fec00000018d8 */
[----:B------:R-:W-:Y:S01]  /*8cd0*/  HMMA.16816.F32 R48, R4, R14, R212 ;  /* 0x0000000e0430723c */ /* 0x000fe200000018d4 */
[----:B------:R-:W-:Y:S05]  /*8ce0*/  LDSM.16.M88.4 R4, [R235+0x6000] ;  /* 0x00600000eb04783b */ /* 0x000fea0000000200 */
[C---:B------:R-:W-:Y:S06]  /*8cf0*/  HMMA.16816.F32 R56, R8.reuse, R12, R56 ;  /* 0x0000000c0838723c */ /* 0x040fec0000001838 */
[----:B------:R-:W-:Y:S01]  /*8d00*/  HMMA.16816.F32 R44, R8, R14, R208 ;  /* 0x0000000e082c723c */ /* 0x000fe200000018d0 */
[----:B------:R-:W1:Y:S04]  /*8d10*/  LDSM.16.M88.4 R12, [R228+0xa000] ;  /* 0x00a00000e40c783b */ /* 0x000e680000000200 */
[----:B------:R-:W2:Y:S01]  /*8d20*/  LDSM.16.M88.4 R8, [R235+0x4000] ;  /* 0x00400000eb08783b */ /* 0x000ea20000000200 */
[C---:B-1----:R-:W-:Y:S06]  /*8d30*/  HMMA.16816.F32 R140, R4.reuse, R12, R140 ;  /* 0x0000000c048c723c */ /* 0x042fec000000188c */
[-C--:B------:R-:W-:Y:S06]  /*8d40*/  HMMA.16816.F32 R212, R4, R14.reuse, R220 ;  /* 0x0000000e04d4723c */ /* 0x080fec00000018dc */
[----:B--2---:R-:W-:-:S12]  /*8d50*/  HMMA.16816.F32 R208, R8, R14, R60 ;  /* 0x0000000e08d0723c */ /* 0x004fd8000000183c */
        /* <DEDUP_REMOVED lines=11> */
[-C--:B-1----:R-:W-:Y:S06]  /*8e10*/  HMMA.16816.F32 R40, R4, R12.reuse, R28 ;  /* 0x0000000c0428723c */ /* 0x082fec000000181c */
[----:B------:R-:W-:Y:S06]  /*8e20*/  HMMA.16816.F32 R220, R8, R12, R32 ;  /* 0x0000000c08dc723c */ /* 0x000fec0000001820 */
[-C--:B------:R-:W-:Y:S06]  /*8e30*/  HMMA.16816.F32 R36, R4, R14.reuse, R24 ;  /* 0x0000000e0424723c */ /* 0x080fec0000001818 */
[----:B------:R-:W-:Y:S01]  /*8e40*/  HMMA.16816.F32 R28, R8, R14, R16 ;  /* 0x0000000e081c723c */ /* 0x000fe20000001810 */
[----:B------:R-:W1:Y:S05]  /*8e50*/  LDSM.16.M88.4 R12, [R228+0xb800] ;  /* 0x00b80000e40c783b */ /* 0x000e6a0000000200 */
[C---:B-1----:R-:W-:Y:S06]  /*8e60*/  HMMA.16816.F32 R32, R4.reuse, R12, R52 ;  /* 0x0000000c0420723c */ /* 0x042fec0000001834 */
[----:B------:R-:W-:Y:S01]  /*8e70*/  HMMA.16816.F32 R24, R4, R14, R48 ;  /* 0x0000000e0418723c */ /* 0x000fe20000001830 */
[----:B------:R-:W-:Y:S01]  /*8e80*/  LDSM.16.M88.4 R4, [R236+0x6000] ;  /* 0x00600000ec04783b */ /* 0x000fe20000000200 */
[----:B------:R-:W-:-:S02]  /*8e90*/  IMAD.MOV.U32 R52, RZ, RZ, R132 ;  /* 0x000000ffff347224 */ /* 0x000fc400078e0084 */
[----:B------:R-:W-:Y:S02]  /*8ea0*/  IMAD.MOV.U32 R53, RZ, RZ, R3 ;  /* 0x000000ffff357224 */ /* 0x000fe400078e0003 */
[----:B------:R-:W-:Y:S01]  /*8eb0*/  HMMA.16816.F32 R20, R8, R12, R56 ;  /* 0x0000000c0814723c */ /* 0x000fe20000001838 */
[----:B------:R-:W-:Y:S02]  /*8ec0*/  IMAD.MOV.U32 R54, RZ, RZ, R2 ;  /* 0x000000ffff367224 */ /* 0x000fe400078e0002 */
[----:B------:R-:W-:-:S03]  /*8ed0*/  IMAD.MOV.U32 R55, RZ, RZ, R0 ;  /* 0x000000ffff377224 */ /* 0x000fc600078e0000 */
[----:B------:R-:W-:Y:S01]  /*8ee0*/  HMMA.16816.F32 R16, R8, R14, R44 ;  /* 0x0000000e0810723c */ /* 0x000fe2000000182c */
[----:B------:R-:W1:Y:S04]  /*8ef0*/  LDSM.16.M88.4 R12, [R243] ;  /* 0x00000000f30c783b */ /* 0x000e680000000200 */
[----:B------:R-:W2:Y:S01]  /*8f00*/  LDSM.16.M88.4 R8, [R236+0x4000] ;  /* 0x00400000ec08783b */ /* 0x000ea20000000200 */
[-C--:B-1----:R-:W-:Y:S06]  /*8f10*/  HMMA.16816.F32 R52, R4, R12.reuse, R52 ;  /* 0x0000000c0434723c */ /* 0x082fec0000001834 */
[----:B--2---:R-:W-:Y:S06]  /*8f20*/  HMMA.16816.F32 R44, R8, R12, R140 ;  /* 0x0000000c082c723c */ /* 0x004fec000000188c */
[-C--:B------:R-:W-:Y:S06]  /*8f30*/  HMMA.16816.F32 R56, R4, R14.reuse, R212 ;  /* 0x0000000e0438723c */ /* 0x080fec00000018d4 */
[----:B------:R-:W-:Y:S01]  /*8f40*/  HMMA.16816.F32 R208, R8, R14, R208 ;  /* 0x0000000e08d0723c */ /* 0x000fe200000018d0 */
[----:B------:R-:W1:Y:S05]  /*8f50*/  LDSM.16.M88.4 R12, [R242] ;  /* 0x00000000f20c783b */ /* 0x000e6a0000000200 */
[----:B------:R-:W-:-:S02]  /*8f60*/  IMAD.MOV.U32 R48, RZ, RZ, R52 ;  /* 0x000000ffff307224 */ /* 0x000fc400078e0034 */
[----:B------:R-:W-:Y:S02]  /*8f70*/  IMAD.MOV.U32 R3, RZ, RZ, R53 ;  /* 0x000000ffff037224 */ /* 0x000fe400078e0035 */
[----:B------:R-:W-:Y:S02]  /*8f80*/  IMAD.MOV.U32 R2, RZ, RZ, R54 ;  /* 0x000000ffff027224 */ /* 0x000fe400078e0036 */
[----:B------:R-:W-:Y:S01]  /*8f90*/  IMAD.MOV.U32 R0, RZ, RZ, R55 ;  /* 0x000000ffff007224 */ /* 0x000fe200078e0037 */
[-C--:B-1----:R-:W-:Y:S06]  /*8fa0*/  HMMA.16816.F32 R224, R8, R12.reuse, R224 ;  /* 0x0000000c08e0723c */ /* 0x082fec00000018e0 */
[C---:B------:R-:W-:Y:S06]  /*8fb0*/  HMMA.16816.F32 R216, R4.reuse, R12, R216 ;  /* 0x0000000c04d8723c */ /* 0x040fec00000018d8 */
[-C--:B------:R-:W-:Y:S06]  /*8fc0*/  HMMA.16816.F32 R212, R4, R14.reuse, R64 ;  /* 0x0000000e04d4723c */ /* 0x080fec0000001840 */
[C---:B------:R-:W-:Y:S01]  /*8fd0*/  HMMA.16816.F32 R140, R8.reuse, R14, R60 ;  /* 0x0000000e088c723c */ /* 0x040fe2000000183c */
[----:B------:R-:W1:Y:S05]  /*8fe0*/  LDSM.16.M88.4 R12, [R241] ;  /* 0x00000000f10c783b */ /* 0x000e6a0000000200 */
[-C--:B-1----:R-:W-:Y:S06]  /*8ff0*/  HMMA.16816.F32 R220, R8, R12.reuse, R220 ;  /* 0x0000000c08dc723c */ /* 0x082fec00000018dc */
[C---:B------:R-:W-:Y:S06]  /*9000*/  HMMA.16816.F32 R64, R4.reuse, R12, R40 ;  /* 0x0000000c0440723c */ /* 0x040fec0000001828 */
[----:B------:R-:W-:Y:S01]  /*9010*/  HMMA.16816.F32 R60, R4, R14, R36 ;  /* 0x0000000e043c723c */ /* 0x000fe20000001824 */
[----:B------:R-:W-:-:S02]  /*9020*/  IMAD.MOV.U32 R40, RZ, RZ, R48 ;  /* 0x000000ffff287224 */ /* 0x000fc400078e0030 */
[----:B------:R-:W-:Y:S02]  /*9030*/  IMAD.MOV.U32 R41, RZ, RZ, R3 ;  /* 0x000000ffff297224 */ /* 0x000fe400078e0003 */
[----:B------:R-:W-:Y:S01]  /*9040*/  IMAD.MOV.U32 R42, RZ, RZ, R2 ;  /* 0x000000ffff2a7224 */ /* 0x000fe200078e0002 */
[----:B------:R-:W-:Y:S01]  /*9050*/  HMMA.16816.F32 R52, R8, R14, R28 ;  /* 0x0000000e0834723c */ /* 0x000fe2000000181c */
[----:B------:R-:W1:Y:S01]  /*9060*/  LDSM.16.M88.4 R12, [R240] ;  /* 0x00000000f00c783b */ /* 0x000e620000000200 */
[----:B------:R-:W-:-:S04]  /*9070*/  IMAD.MOV.U32 R43, RZ, RZ, R0 ;  /* 0x000000ffff2b7224 */ /* 0x000fc800078e0000 */
[C---:B-1----:R-:W-:Y:S06]  /*9080*/  HMMA.16816.F32 R48, R4.reuse, R12, R32 ;  /* 0x0000000c0430723c */ /* 0x042fec0000001820 */
[----:B------:R-:W-:Y:S01]  /*9090*/  HMMA.16816.F32 R24, R4, R14, R24 ;  /* 0x0000000e0418723c */ /* 0x000fe20000001818 */
[----:B------:R-:W-:Y:S05]  /*90a0*/  LDSM.16.M88.4 R4, [R238+0x6000] ;  /* 0x00600000ee04783b */ /* 0x000fea0000000200 */
[C---:B------:R-:W-:Y:S06]  /*90b0*/  HMMA.16816.F32 R20, R8.reuse, R12, R20 ;  /* 0x0000000c0814723c */ /* 0x040fec0000001814 */
[----:B------:R-:W-:Y:S01]  /*90c0*/  HMMA.16816.F32 R16, R8, R14, R16 ;  /* 0x0000000e0810723c */ /* 0x000fe20000001810 */
[----:B------:R-:W1:Y:S04]  /*90d0*/  LDSM.16.M88.4 R12, [R234+0xa000] ;  /* 0x00a00000ea0c783b */ /* 0x000e680000000200 */
[----:B------:R-:W2:Y:S01]  /*90e0*/  LDSM.16.M88.4 R8, [R238+0x4000] ;  /* 0x00400000ee08783b */ /* 0x000ea20000000200 */
[-C--:B-1----:R-:W-:Y:S06]  /*90f0*/  HMMA.16816.F32 R40, R4, R12.reuse, R40 ;  /* 0x0000000c0428723c */ /* 0x082fec0000001828 */
[----:B--2---:R-:W-:Y:S06]  /*9100*/  HMMA.16816.F32 R28, R8, R12, R44 ;  /* 0x0000000c081c723c */ /* 0x004fec000000182c */
[-C--:B------:R-:W-:Y:S06]  /*9110*/  HMMA.16816.F32 R36, R4, R14.reuse, R56 ;  /* 0x0000000e0424723c */ /* 0x080fec0000001838 */
[----:B------:R-:W-:Y:S01]  /*9120*/  HMMA.16816.F32 R32, R8, R14, R208 ;  /* 0x0000000e0820723c */ /* 0x000fe200000018d0 */
[----:B------:R-:W1:Y:S05]  /*9130*/  LDSM.16.M88.4 R12, [R234+0xa800] ;  /* 0x00a80000ea0c783b */ /* 0x000e6a0000000200 */
[----:B------:R-:W-:-:S02]  /*9140*/  IMAD.MOV.U32 R2, RZ, RZ, R40 ;  /* 0x000000ffff027224 */ /* 0x000fc400078e0028 */
[----:B------:R-:W-:Y:S02]  /*9150*/  IMAD.MOV.U32 R0, RZ, RZ, R41 ;  /* 0x000000ffff007224 */ /* 0x000fe400078e0029 */
[----:B------:R-:W-:Y:S02]  /*9160*/  IMAD.MOV.U32 R139, RZ, RZ, R42 ;  /* 0x000000ffff8b7224 */ /* 0x000fe400078e002a */
[----:B------:R-:W-:Y:S02]  /*9170*/  IMAD.MOV.U32 R133, RZ, RZ, R43 ;  /* 0x000000ffff857224 */ /* 0x000fe400078e002b */
[----:B------:R-:W-:Y:S02]  /*9180*/  IMAD.MOV.U32 R210, RZ, RZ, R2 ;  /* 0x000000ffffd27224 */ /* 0x000fe400078e0002 */
[----:B------:R-:W-:Y:S01]  /*9190*/  IMAD.MOV.U32 R211, RZ, RZ, R0 ;  /* 0x000000ffffd37224 */ /* 0x000fe200078e0000 */
[----:B-1----:R-:W-:Y:S06]  /*91a0*/  HMMA.16816.F32 R40, R8, R12, R224 ;  /* 0x0000000c0828723c */ /* 0x002fec00000018e0 */
[-C--:B------:R-:W-:Y:S06]  /*91b0*/  HMMA.16816.F32 R56, R4, R14.reuse, R212 ;  /* 0x0000000e0438723c */ /* 0x080fec00000018d4 */
[----:B------:R-:W-:-:S12]  /*91c0*/  HMMA.16816.F32 R44, R8, R14, R140 ;  /* 0x0000000e082c723c */ /* 0x000fd8000000188c */
[----:B------:R-:W-:Y:S02]  /*91d0*/  IMAD.MOV.U32 R132, RZ, RZ, R40 ;  /* 0x000000ffff847224 */ /* 0x000fe400078e0028 */
[----:B------:R-:W-:Y:S02]  /*91e0*/  IMAD.MOV.U32 R3, RZ, RZ, R41 ;  /* 0x000000ffff037224 */ /* 0x000fe400078e0029 */
[----:B------:R-:W-:Y:S02]  /*91f0*/  IMAD.MOV.U32 R2, RZ, RZ, R42 ;  /* 0x000000ffff027224 */ /* 0x000fe400078e002a */
[----:B------:R-:W-:Y:S02]  /*9200*/  IMAD.MOV.U32 R0, RZ, RZ, R43 ;  /* 0x000000ffff007224 */ /* 0x000fe400078e002b */
[----:B------:R-:W-:Y:S01]  /*9210*/  HMMA.16816.F32 R40, R4, R12, R216 ;  /* 0x0000000c0428723c */ /* 0x000fe200000018d8 */
[----:B------:R-:W1:Y:S01]  /*9220*/  LDSM.16.M88.4 R12, [R234+0xb000] ;  /* 0x00b00000ea0c783b */ /* 0x000e620000000200 */
[----:B------:R-:W-:-:S02]  /*9230*/  IMAD.MOV.U32 R140, RZ, RZ, R132 ;  /* 0x000000ffff8c7224 */ /* 0x000fc400078e0084 */
[----:B------:R-:W-:Y:S02]  /*9240*/  IMAD.MOV.U32 R141, RZ, RZ, R3 ;  /* 0x000000ffff8d7224 */ /* 0x000fe400078e0003 */
[----:B------:R-:W-:Y:S02]  /*9250*/  IMAD.MOV.U32 R142, RZ, RZ, R2 ;  /* 0x000000ffff8e7224 */ /* 0x000fe400078e0002 */
[----:B------:R-:W-:Y:S01]  /*9260*/  IMAD.MOV.U32 R143, RZ, RZ, R0 ;  /* 0x000000ffff8f7224 */ /* 0x000fe200078e0000 */
[-C--:B-1----:R-:W-:Y:S06]  /*9270*/  HMMA.16816.F32 R212, R8, R12.reuse, R220 ;  /* 0x0000000c08d4723c */ /* 0x082fec00000018dc */
[C---:B------:R-:W-:Y:S06]  /*9280*/  HMMA.16816.F32 R220, R4.reuse, R12, R64 ;  /* 0x0000000c04dc723c */ /* 0x040fec0000001840 */
        /* <DEDUP_REMOVED lines=9> */
[----:B------:R-:W-:Y:S01]  /*9320*/  HMMA.16816.F32 R212, R8, R14, R52 ;  /* 0x0000000e08d4723c */ /* 0x000fe20000001834 */
[----:B------:R-:W1:Y:S06]  /*9330*/  LDSM.16.M88.4 R12, [R234+0xb800] ;  /* 0x00b80000ea0c783b */ /* 0x000e6c0000000200 */
[----:B------:R-:W-:-:S02]  /*9340*/  IMAD.MOV.U32 R52, RZ, RZ, R132 ;  /* 0x000000ffff347224 */ /* 0x000fc400078e0084 */
[----:B------:R-:W-:Y:S01]  /*9350*/  IMAD.MOV.U32 R53, RZ, RZ, R3 ;  /* 0x000000ffff357224 */ /* 0x000fe200078e0003 */
[----:B------:R-:W2:Y:S01]  /*9360*/  S2R R132, SR_TID.X ;  /* 0x0000000000847919 */ /* 0x000ea20000002100 */
[----:B------:R-:W-:Y:S02]  /*9370*/  IMAD.MOV.U32 R54, RZ, RZ, R2 ;  /* 0x000000ffff367224 */ /* 0x000fe400078e0002 */
[----:B------:R-:W-:Y:S01]  /*9380*/  IMAD.MOV.U32 R55, RZ, RZ, R0 ;  /* 0x000000ffff377224 */ /* 0x000fe200078e0000 */
[----:B-1----:R-:W-:Y:S01]  /*9390*/  HMMA.16816.F32 R224, R4, R12, R48 ;  /* 0x0000000c04e0723c */ /* 0x002fe20000001830 */
[----:B--2---:R-:W-:-:S05]  /*93a0*/  IMAD.SHL.U32 R132, R132, 0x2, RZ ;  /* 0x0000000284847824 */ /* 0x004fca00078e00ff */
[----:B------:R-:W-:Y:S01]  /*93b0*/  HMMA.16816.F32 R208, R4, R14, R24 ;  /* 0x0000000e04d0723c */ /* 0x000fe20000001818 */
[----:B------:R-:W-:Y:S01]  /*93c0*/  LDSM.16.M88.4 R4, [R237+0x6000] ;  /* 0x00600000ed04783b */ /* 0x000fe20000000200 */
[----:B------:R-:W-:-:S04]  /*93d0*/  LOP3.LUT R132, R132, 0x6, RZ, 0xc0, !PT ;  /* 0x0000000684847812 */ /* 0x000fc800078ec0ff */
        /* <DEDUP_REMOVED lines=9> */
[-C--:B-1----:R-:W-:Y:S06]  /*9470*/  HMMA.16816.F32 R48, R4, R12.reuse, R40 ;  /* 0x0000000c0430723c */ /* 0x082fec0000001828 */
[----:B------:R-:W-:Y:S06]  /*9480*/  HMMA.16816.F32 R140, R8, R12, R140 ;  /* 0x0000000c088c723c */ /* 0x000fec000000188c */
[-C--:B------:R-:W-:Y:S06]  /*9490*/  HMMA.16816.F32 R56, R4, R14.reuse, R56 ;  /* 0x0000000e0438723c */ /* 0x080fec0000001838 */
[C---:B------:R-:W-:Y:S01]  /*94a0*/  HMMA.16816.F32 R40, R8.reuse, R14, R44 ;  /* 0x0000000e0828723c */ /* 0x040fe2000000182c */
[----:B------:R-:W1:Y:S05]  /*94b0*/  LDSM.16.M88.4 R12, [R233+0x3000] ;  /* 0x00300000e90c783b */ /* 0x000e6a0000000200 */
[-C--:B-1----:R-:W-:Y:S06]  /*94c0*/  HMMA.16816.F32 R52, R8, R12.reuse, R52 ;  /* 0x0000000c0834723c */ /* 0x082fec0000001834 */
[C---:B------:R-:W-:Y:S06]  /*94d0*/  HMMA.16816.F32 R44, R4.reuse, R12, R220 ;  /* 0x0000000c042c723c */ /* 0x040fec00000018dc */
[-C--:B------:R-:W-:Y:S06]  /*94e0*/  HMMA.16816.F32 R216, R4, R14.reuse, R216 ;  /* 0x0000000e04d8723c */ /* 0x080fec00000018d8 */
[----:B------:R-:W-:Y:S01]  /*94f0*/  HMMA.16816.F32 R36, R8, R14, R212 ;  /* 0x0000000e0824723c */ /* 0x000fe200000018d4 */
[----:B------:R-:W1:Y:S01]  /*9500*/  LDSM.16.M88.4 R12, [R233+0x3800] ;  /* 0x00380000e90c783b */ /* 0x000e620000000200 */
[----:B------:R-:W-:Y:S01]  /*9510*/  IMAD.U32 R0, RZ, RZ, UR4 ;  /* 0x00000004ff007e24 */ /* 0x000fe2000f8e00ff */
[----:B------:R-:W-:Y:S01]  /*9520*/  UISETP.GT.AND UP0, UPT, UR4, UR13, UPT ;  /* 0x0000000d0400728c */ /* 0x000fe2000bf04270 */
[----:B------:R-:W-:-:S04]  /*9530*/  DEPBAR.LE SB0, 0x0 ;  /* 0x000080000000791a */ /* 0x000fc80000000000 */
[C---:B-1----:R-:W-:Y:S06]  /*9540*/  HMMA.16816.F32 R28, R8.reuse, R12, R20 ;  /* 0x0000000c081c723c */ /* 0x042fec0000001814 */
[----:B------:R-:W-:Y:S01]  /*9550*/  HMMA.16816.F32 R20, R8, R14, R16 ;  /* 0x0000000e0814723c */ /* 0x000fe20000001810 */
[----:B------:R-:W2:Y:S01]  /*9560*/  LDL R10, [R1+0x4] ;  /* 0x00000400010a7983 */ /* 0x000ea20000100800 */
[----:B------:R-:W-:-:S04]  /*9570*/  IMAD R0, R0, 0x40, R132 ;  /* 0x0000004000007824 */ /* 0x000fc800078e0284 */
[----:B------:R-:W-:Y:S01]  /*9580*/  HMMA.16816.F32 R224, R4, R12, R224 ;  /* 0x0000000c04e0723c */ /* 0x000fe200000018e0 */
[----:B------:R-:W-:Y:S01]  /*9590*/  BAR.SYNC.DEFER_BLOCKING 0x0 ;  /* 0x0000000000007b1d */ /* 0x000fe20000010000 */
[C---:B------:R-:W-:Y:S01]  /*95a0*/  ISETP.GE.AND P2, PT, R0.reuse, R252, PT ;  /* 0x000000fc0000720c */ /* 0x040fe20003f46270 */
[----:B------:R-:W-:-:S03]  /*95b0*/  VIADD R2, R0, 0x1 ;  /* 0x0000000100027836 */ /* 0x000fc60000000000 */
[----:B------:R-:W-:Y:S01]  /*95c0*/  ISETP.LT.OR P2, PT, R0, R248, P2 ;  /* 0x000000f80000720c */ /* 0x000fe20001741670 */
[----:B------:R-:W-:Y:S01]  /*95d0*/  HMMA.16816.F32 R208, R4, R14, R208 ;  /* 0x0000000e04d0723c */ /* 0x000fe200000018d0 */
[C---:B------:R-:W-:Y:S02]  /*95e0*/  ISETP.GE.AND P6, PT, R2.reuse, R252, PT ;  /* 0x000000fc0200720c */ /* 0x040fe40003fc6270 */
[CC--:B------:R-:W-:Y:S02]  /*95f0*/  ISETP.GE.AND P5, PT, R2.reuse, R251.reuse, PT ;  /* 0x000000fb0200720c */ /* 0x0c0fe40003fa6270 */
[----:B------:R-:W-:Y:S02]  /*9600*/  ISETP.GE.AND P4, PT, R2, R138, PT ;  /* 0x0000008a0200720c */ /* 0x000fe40003f86270 */
[----:B------:R-:W-:Y:S02]  /*9610*/  FSEL R4, R24, -INF , !P2 ;  /* 0xff80000018047808 */ /* 0x000fe40005000000 */
[----:B------:R-:W-:-:S02]  /*9620*/  ISETP.GE.AND P3, PT, R0, R251, PT ;  /* 0x000000fb0000720c */ /* 0x000fc40003f66270 */
[----:B------:R-:W-:Y:S02]  /*9630*/  ISETP.GE.AND P2, PT, R0, R138, PT ;  /* 0x0000008a0000720c */ /* 0x000fe40003f46270 */
[C---:B------:R-:W-:Y:S02]  /*9640*/  ISETP.LT.OR P6, PT, R2.reuse, R248, P6 ;  /* 0x000000f80200720c */ /* 0x040fe400037c1670 */
[C---:B------:R-:W-:Y:S02]  /*9650*/  ISETP.LT.OR P5, PT, R2.reuse, R247, P5 ;  /* 0x000000f70200720c */ /* 0x040fe40002fa1670 */
[----:B------:R-:W-:Y:S02]  /*9660*/  ISETP.LT.OR P4, PT, R2, R249, P4 ;  /* 0x000000f90200720c */ /* 0x000fe40002781670 */
[C---:B------:R-:W-:Y:S02]  /*9670*/  ISETP.LT.OR P3, PT, R0.reuse, R247, P3 ;  /* 0x000000f70000720c */ /* 0x040fe40001f61670 */
[----:B------:R-:W-:-:S02]  /*9680*/  ISETP.LT.OR P2, PT, R0, R249, P2 ;  /* 0x000000f90000720c */ /* 0x000fc40001741670 */
[----:B------:R-:W-:Y:S02]  /*9690*/  FSEL R6, R26, -INF , !P3 ;  /* 0xff8000001a067808 */ /* 0x000fe40005800000 */
[----:B------:R-:W-:Y:S02]  /*96a0*/  FSEL R16, R66, -INF , !P2 ;  /* 0xff80000042107808 */ /* 0x000fe40005000000 */
[----:B------:R-:W-:Y:S02]  /*96b0*/  FSEL R24, R67, -INF , !P4 ;  /* 0xff80000043187808 */ /* 0x000fe40006000000 */
[----:B------:R-:W-:Y:S02]  /*96c0*/  FSEL R8, R25, -INF , !P6 ;  /* 0xff80000019087808 */ /* 0x000fe40007000000 */
[----:B------:R-:W-:Y:S01]  /*96d0*/  FSEL R11, R27, -INF , !P5 ;  /* 0xff8000001b0b7808 */ /* 0x000fe20006800000 */
[----:B------:R-:W-:Y:S01]  /*96e0*/  VIADD R3, R0, 0x30 ;  /* 0x0000003000037836 */ /* 0x000fe20000000000 */
[----:B--2---:R-:W-:-:S02]  /*96f0*/  ISETP.GE.AND P0, PT, R2, R10, PT ;  /* 0x0000000a0200720c */ /* 0x004fc40003f06270 */
[----:B------:R-:W-:Y:S02]  /*9700*/  ISETP.GE.AND P1, PT, R0, R10, PT ;  /* 0x0000000a0000720c */ /* 0x000fe40003f26270 */
[-C--:B------:R-:W-:Y:S01]  /*9710*/  ISETP.LT.OR P0, PT, R2, R250.reuse, P0 ;  /* 0x000000fa0200720c */ /* 0x080fe20000701670 */
[C---:B------:R-:W-:Y:S01]  /*9720*/  VIADD R2, R0.reuse, 0x8 ;  /* 0x0000000800027836 */ /* 0x040fe20000000000 */
[----:B------:R-:W-:Y:S02]  /*9730*/  ISETP.LT.OR P1, PT, R0, R250, P1 ;  /* 0x000000fa0000720c */ /* 0x000fe40000f21670 */
[----:B------:R-:W-:Y:S02]  /*9740*/  FSEL R18, R65, -INF , !P0 ;  /* 0xff80000041127808 */ /* 0x000fe40004000000 */
[----:B------:R-:W-:Y:S02]  /*9750*/  FSEL R12, R64, -INF , !P1 ;  /* 0xff800000400c7808 */ /* 0x000fe40004800000 */
[----:B------:R-:W-:-:S02]  /*9760*/  ISETP.GE.AND P3, PT, R2, R252, PT ;  /* 0x000000fc0200720c */ /* 0x000fc40003f66270 */
[C---:B------:R-:W-:Y:S02]  /*9770*/  ISETP.GE.AND P1, PT, R2.reuse, R251, PT ;  /* 0x000000fb0200720c */ /* 0x040fe40003f26270 */
[C---:B------:R-:W-:Y:S02]  /*9780*/  ISETP.GE.AND P2, PT, R2.reuse, R10, PT ;  /* 0x0000000a0200720c */ /* 0x040fe40003f46270 */
[C---:B------:R-:W-:Y:S02]  /*9790*/  ISETP.GE.AND P0, PT, R2.reuse, R138, PT ;  /* 0x0000008a0200720c */ /* 0x040fe40003f06270 */
[C---:B------:R-:W-:Y:S02]  /*97a0*/  ISETP.LT.OR P3, PT, R2.reuse, R248, P3 ;  /* 0x000000f80200720c */ /* 0x040fe40001f61670 */
[C---:B------:R-:W-:Y:S02]  /*97b0*/  ISETP.LT.OR P1, PT, R2.reuse, R247, P1 ;  /* 0x000000f70200720c */ /* 0x040fe40000f21670 */
[----:B------:R-:W-:-:S02]  /*97c0*/  ISETP.LT.OR P2, PT, R2, R250, P2 ;  /* 0x000000fa0200720c */ /* 0x000fc40001741670 */
[----:B------:R-:W-:Y:S01]  /*97d0*/  ISETP.LT.OR P0, PT, R2, R249, P0 ;  /* 0x000000f90200720c */ /* 0x000fe20000701670 */
[----:B------:R-:W-:Y:S01]  /*97e0*/  VIADD R2, R0, 0x9 ;  /* 0x0000000900027836 */ /* 0x000fe20000000000 */
[----:B------:R-:W-:-:S04]  /*97f0*/  FSEL R7, R32, -INF , !P3 ;  /* 0xff80000020077808 */ /* 0x000fc80005800000 */
[C---:B------:R-:W-:Y:S02]  /*9800*/  ISETP.GE.AND P6, PT, R2.reuse, R252, PT ;  /* 0x000000fc0200720c */ /* 0x040fe40003fc6270 */
[C---:B------:R-:W-:Y:S02]  /*9810*/  ISETP.GE.AND P4, PT, R2.reuse, R251, PT ;  /* 0x000000fb0200720c */ /* 0x040fe40003f86270 */
[C---:B------:R-:W-:Y:S02]  /*9820*/  ISETP.GE.AND P5, PT, R2.reuse, R10, PT ;  /* 0x0000000a0200720c */ /* 0x040fe40003fa6270 */
[C---:B------:R-:W-:Y:S02]  /*9830*/  ISETP.GE.AND P3, PT, R2.reuse, R138, PT ;  /* 0x0000008a0200720c */ /* 0x040fe40003f66270 */
[C---:B------:R-:W-:Y:S02]  /*9840*/  ISETP.LT.OR P6, PT, R2.reuse, R248, P6 ;  /* 0x000000f80200720c */ /* 0x040fe400037c1670 */
[----:B------:R-:W-:-:S02]  /*9850*/  ISETP.LT.OR P4, PT, R2, R247, P4 ;  /* 0x000000f70200720c */ /* 0x000fc40002781670 */
[C---:B------:R-:W-:Y:S02]  /*9860*/  ISETP.LT.OR P5, PT, R2.reuse, R250, P5 ;  /* 0x000000fa0200720c */ /* 0x040fe40002fa1670 */
[----:B------:R-:W-:Y:S01]  /*9870*/  ISETP.LT.OR P3, PT, R2, R249, P3 ;  /* 0x000000f90200720c */ /* 0x000fe20001f61670 */
[----:B------:R-:W-:Y:S01]  /*9880*/  VIADD R2, R0, 0x10 ;  /* 0x0000001000027836 */ /* 0x000fe20000000000 */
[----:B------:R-:W-:Y:S02]  /*9890*/  FSEL R13, R34, -INF , !P1 ;  /* 0xff800000220d7808 */ /* 0x000fe40004800000 */
[----:B------:R-:W-:Y:S02]  /*98a0*/  FSEL R17, R60, -INF , !P2 ;  /* 0xff8000003c117808 */ /* 0x000fe40005000000 */
[----:B------:R-:W-:Y:S02]  /*98b0*/  FSEL R25, R62, -INF , !P0 ;  /* 0xff8000003e197808 */ /* 0x000fe40004000000 */
[----:B------:R-:W-:-:S02]  /*98c0*/  FSEL R19, R61, -INF , !P5 ;  /* 0xff8000003d137808 */ /* 0x000fc40006800000 */
        /* <DEDUP_REMOVED lines=22> */
[----:B------:R-:W-:Y:S01]  /*9a30*/  FSEL R133, R142, -INF , !P2 ;  /* 0xff8000008e857808 */ /* 0x000fe20005000000 */
[----:B------:R-:W-:Y:S01]  /*9a40*/  IMAD.MOV.U32 R142, RZ, RZ, R138 ;  /* 0x000000ffff8e7224 */ /* 0x000fe200078e008a */
        /* <DEDUP_REMOVED lines=80> */
[----:B------:R-:W-:-:S02]  /*9f50*/  ISETP.GE.AND P6, PT, R3, R252, PT ;  /* 0x000000fc0300720c */ /* 0x000fc40003fc6270 */
[C---:B------:R-:W-:Y:S02]  /*9f60*/  ISETP.GE.AND P0, PT, R3.reuse, R251, PT ;  /* 0x000000fb0300720c */ /* 0x040fe40003f06270 */
[C---:B------:R-:W-:Y:S02]  /*9f70*/  ISETP.GE.AND P3, PT, R2.reuse, R252, PT ;  /* 0x000000fc0200720c */ /* 0x040fe40003f66270 */
[CC--:B------:R-:W-:Y:S02]  /*9f80*/  ISETP.LT.OR P6, PT, R3.reuse, R248.reuse, P6 ;  /* 0x000000f80300720c */ /* 0x0c0fe400037c1670 */
[----:B------:R-:W-:Y:S02]  /*9f90*/  ISETP.LT.OR P0, PT, R3, R247, P0 ;  /* 0x000000f70300720c */ /* 0x000fe40000701670 */
[----:B------:R-:W-:Y:S02]  /*9fa0*/  ISETP.LT.OR P3, PT, R2, R248, P3 ;  /* 0x000000f80200720c */ /* 0x000fe40001f61670 */
[----:B------:R-:W-:-:S02]  /*9fb0*/  FSEL R35, R28, -INF , !P6 ;  /* 0xff8000001c237808 */ /* 0x000fc40007000000 */
[----:B------:R-:W-:Y:S02]  /*9fc0*/  FSEL R59, R30, -INF , !P0 ;  /* 0xff8000001e3b7808 */ /* 0x000fe40004000000 */
[----:B------:R-:W-:Y:S02]  /*9fd0*/  FSEL R29, R29, -INF , !P3 ;  /* 0xff8000001d1d7808 */ /* 0x000fe40005800000 */
[----:B------:R-:W-:Y:S02]  /*9fe0*/  FSEL R212, R216, -INF , !P1 ;  /* 0xff800000d8d47808 */ /* 0x000fe40004800000 */
[C---:B------:R-:W-:Y:S02]  /*9ff0*/  ISETP.GE.AND P6, PT, R2.reuse, R251, PT ;  /* 0x000000fb0200720c */ /* 0x040fe40003fc6270 */
[C---:B------:R-:W-:Y:S02]  /*a000*/  ISETP.GE.AND P0, PT, R2.reuse, R10, PT ;  /* 0x0000000a0200720c */ /* 0x040fe40003f06270 */
[----:B------:R-:W-:-:S02]  /*a010*/  ISETP.GE.AND P3, PT, R2, R142, PT ;  /* 0x0000008e0200720c */ /* 0x000fc40003f66270 */
[C---:B------:R-:W-:Y:S02]  /*a020*/  ISETP.GE.AND P1, PT, R3.reuse, R10, PT ;  /* 0x0000000a0300720c */ /* 0x040fe40003f26270 */
[C---:B------:R-:W-:Y:S02]  /*a030*/  ISETP.LT.OR P6, PT, R2.reuse, R247, P6 ;  /* 0x000000f70200720c */ /* 0x040fe400037c1670 */
[CC--:B------:R-:W-:Y:S02]  /*a040*/  ISETP.LT.OR P0, PT, R2.reuse, R250.reuse, P0 ;  /* 0x000000fa0200720c */ /* 0x0c0fe40000701670 */
[----:B------:R-:W-:Y:S01]  /*a050*/  ISETP.LT.OR P3, PT, R2, R249, P3 ;  /* 0x000000f90200720c */ /* 0x000fe20001f61670 */
[C---:B------:R-:W-:Y:S01]  /*a060*/  VIADD R2, R0.reuse, 0x38 ;  /* 0x0000003800027836 */ /* 0x040fe20000000000 */
[----:B------:R-:W-:Y:S01]  /*a070*/  ISETP.LT.OR P1, PT, R3, R250, P1 ;  /* 0x000000fa0300720c */ /* 0x000fe20000f21670 */
[----:B------:R-:W-:Y:S01]  /*a080*/  VIADD R0, R0, 0x39 ;  /* 0x0000003900007836 */ /* 0x000fe20000000000 */
[----:B------:R-:W-:-:S02]  /*a090*/  FSEL R62, R217, -INF , !P2 ;  /* 0xff800000d93e7808 */ /* 0x000fc40005000000 */
[----:B------:R-:W-:Y:S02]  /*a0a0*/  FSEL R61, R224, -INF , !P1 ;  /* 0xff800000e03d7808 */ /* 0x000fe40004800000 */
[----:B------:R-:W-:Y:S02]  /*a0b0*/  ISETP.GE.AND P1, PT, R2, R251, PT ;  /* 0x000000fb0200720c */ /* 0x000fe40003f26270 */
[-C--:B------:R-:W-:Y:S02]  /*a0c0*/  ISETP.GE.AND P2, PT, R0, R252.reuse, PT ;  /* 0x000000fc0000720c */ /* 0x080fe40003f46270 */
[----:B------:R-:W-:Y:S02]  /*a0d0*/  FSEL R58, R31, -INF , !P6 ;  /* 0xff8000001f3a7808 */ /* 0x000fe40007000000 */
[C---:B------:R-:W-:Y:S02]  /*a0e0*/  ISETP.GE.AND P6, PT, R2.reuse, R252, PT ;  /* 0x000000fc0200720c */ /* 0x040fe40003fc6270 */
[----:B------:R-:W-:-:S02]  /*a0f0*/  ISETP.LT.OR P1, PT, R2, R247, P1 ;  /* 0x000000f70200720c */ /* 0x000fc40000f21670 */
[-C--:B------:R-:W-:Y:S02]  /*a100*/  ISETP.LT.OR P2, PT, R0, R248.reuse, P2 ;  /* 0x000000f80000720c */ /* 0x080fe40001741670 */
[----:B------:R-:W-:Y:S02]  /*a110*/  FSEL R57, R225, -INF , !P0 ;  /* 0xff800000e1397808 */ /* 0x000fe40004000000 */
[----:B------:R-:W-:Y:S02]  /*a120*/  ISETP.LT.OR P6, PT, R2, R248, P6 ;  /* 0x000000f80200720c */ /* 0x000fe400037c1670 */
[----:B------:R-:W-:Y:S02]  /*a130*/  FSEL R46, R22, -INF , !P1 ;  /* 0xff800000162e7808 */ /* 0x000fe40004800000 */
[----:B------:R-:W-:Y:S02]  /*a140*/  PLOP3.LUT P0, PT, PT, PT, UP0, 0x80, 0x0 ;  /* 0x000000000000781c */ /* 0x000fe40003f0f008 */
[----:B------:R-:W-:-:S02]  /*a150*/  FSEL R22, R21, -INF , !P2 ;  /* 0xff80000015167808 */ /* 0x000fc40005000000 */
[C---:B------:R-:W-:Y:S02]  /*a160*/  ISETP.GE.AND P1, PT, R2.reuse, R10, PT ;  /* 0x0000000a0200720c */ /* 0x040fe40003f26270 */
[----:B------:R-:W-:Y:S02]  /*a170*/  ISETP.GE.AND P2, PT, R2, R142, PT ;  /* 0x0000008e0200720c */ /* 0x000fe40003f46270 */
[----:B------:R-:W-:Y:S02]  /*a180*/  FSEL R28, R20, -INF , !P6 ;  /* 0xff800000141c7808 */ /* 0x000fe40007000000 */
[----:B------:R-:W-:Y:S02]  /*a190*/  ISETP.GE.AND P6, PT, R0, R251, PT ;  /* 0x000000fb0000720c */ /* 0x000fe40003fc6270 */
[C---:B------:R-:W-:Y:S02]  /*a1a0*/  ISETP.LT.OR P1, PT, R2.reuse, R250, P1 ;  /* 0x000000fa0200720c */ /* 0x040fe40000f21670 */
[----:B------:R-:W-:-:S02]  /*a1b0*/  ISETP.LT.OR P2, PT, R2, R249, P2 ;  /* 0x000000f90200720c */ /* 0x000fc40001741670 */
[----:B------:R-:W-:Y:S02]  /*a1c0*/  FMNMX.FTZ R2, R137, R4, !PT ;  /* 0x0000000489027209 */ /* 0x000fe40007810000 */
[----:B------:R-:W-:Y:S02]  /*a1d0*/  ISETP.LT.OR P6, PT, R0, R247, P6 ;  /* 0x000000f70000720c */ /* 0x000fe400037c1670 */
[----:B------:R-:W-:Y:S02]  /*a1e0*/  FSEL R66, R38, -INF , !P4 ;  /* 0xff80000026427808 */ /* 0x000fe40006000000 */
[----:B------:R-:W-:Y:S02]  /*a1f0*/  ISETP.GE.AND P4, PT, R3, R142, PT ;  /* 0x0000008e0300720c */ /* 0x000fe40003f86270 */
[----:B------:R-:W-:Y:S02]  /*a200*/  FMNMX.FTZ R2, R8, R2, !PT ;  /* 0x0000000208027209 */ /* 0x000fe40007810000 */
[----:B------:R-:W-:-:S02]  /*a210*/  FSEL R23, R23, -INF , !P6 ;  /* 0xff80000017177808 */ /* 0x000fc40007000000 */
[----:B------:R-:W-:Y:S02]  /*a220*/  ISETP.GE.AND P6, PT, R0, R10, PT ;  /* 0x0000000a0000720c */ /* 0x000fe40003fc6270 */
[----:B------:R-:W-:Y:S02]  /*a230*/  ISETP.LT.OR P4, PT, R3, R249, P4 ;  /* 0x000000f90300720c */ /* 0x000fe40002781670 */
[----:B------:R-:W-:Y:S02]  /*a240*/  FSEL R56, R208, -INF , !P1 ;  /* 0xff800000d0387808 */ /* 0x000fe40004800000 */
[----:B------:R-:W-:Y:S01]  /*a250*/  FMNMX.FTZ R10, R7, R2, !PT ;  /* 0x00000002070a7209 */ /* 0x000fe20007810000 */
[----:B------:R-:W-:Y:S08]  /*a260*/  @!P0 BRA `(.L_x_543) ;  /* 0x0000000000948947 */ /* 0x000ff00003800000 */
[----:B------:R-:W2:Y:S04]  /*a270*/  LDL.64 R42, [R1+0x68] ;  /* 0x00006800012a7983 */ /* 0x000ea80000100a00 */
[----:B------:R-:W3:Y:S04]  /*a280*/  LDL.64 R40, [R1+0x60] ;  /* 0x0000600001287983 */ /* 0x000ee80000100a00 */
[----:B------:R-:W4:Y:S01]  /*a290*/  LDL R141, [R1+0x8] ;  /* 0x00000800018d7983 */ /* 0x000f220000100800 */
[----:B------:R-:W-:-:S04]  /*a2a0*/  UIADD3 UR5, UR19, -0x3, URZ ;  /* 0xfffffffd13057890 */ /* 0x000fc8000fffe03f */
[----:B------:R-:W-:Y:S02]  /*a2b0*/  USHF.R.S32.HI UR4, URZ, 0x1f, UR5 ;  /* 0x0000001f3f047899 */ /* 0x000fe40008011405 */
[----:B------:R-:W-:Y:S02]  /*a2c0*/  UIMAD.WIDE.U32 UR26, UR5, UR8, URZ ;  /* 0x00000008051a72a5 */ /* 0x000fe4000f8e003f */
[----:B------:R-:W-:-:S04]  /*a2d0*/  UIMAD UR4, UR4, UR8, URZ ;  /* 0x00000008040472a4 */ /* 0x000fc8000f8e023f */
[----:B------:R-:W-:Y:S01]  /*a2e0*/  UIMAD UR4, UR5, UR9, UR4 ;  /* 0x00000009050472a4 */ /* 0x000fe2000f8e0204 */
[----:B------:R-:W-:Y:S02]  /*a2f0*/  IMAD.U32 R3, RZ, RZ, UR26 ;  /* 0x0000001aff037e24 */ /* 0x000fe4000f8e00ff */
[----:B------:R-:W-:Y:S01]  /*a300*/  IMAD.U32 R9, RZ, RZ, UR26 ;  /* 0x0000001aff097e24 */ /* 0x000fe2000f8e00ff */
[----:B------:R-:W-:-:S06]  /*a310*/  UIADD3 UR4, UR27, UR4, URZ ;  /* 0x000000041b047290 */ /* 0x000fcc000fffe03f */
[----:B------:R-:W-:Y:S01]  /*a320*/  IMAD.U32 R2, RZ, RZ, UR4 ;  /* 0x00000004ff027e24 */ /* 0x000fe2000f8e00ff */
[----:B------:R-:W-:Y:S01]  /*a330*/  ULDC.64 UR4, c[0x0][0x218] ;  /* 0x0000860000047ab9 */ /* 0x000fe20000000a00 */
[----:B--2---:R-:W-:-:S04]  /*a340*/  LEA R3, P1, R3, R42, 0x6 ;  /* 0x0000002a03037211 */ /* 0x004fc800078230ff */
[----:B---3--:R-:W-:Y:S02]  /*a350*/  LEA.HI.X R9, R9, R41, R2, 0x6, P1 ;  /* 0x0000002909097211 */ /* 0x008fe400008f3402 */
[----:B------:R-:W-:Y:S01]  /*a360*/  LEA R2, P1, R3, UR4, 0x1 ;  /* 0x0000000403027c11 */ /* 0x000fe2000f8208ff */
[----:B------:R-:W-:-:S03]  /*a370*/  USHF.L.U32 UR4, UR8, 0x5, URZ ;  /* 0x0000000508047899 */ /* 0x000fc6000800063f */
[----:B------:R-:W-:Y:S01]  /*a380*/  LEA.HI.X R3, R3, UR5, R9, 0x1, P1 ;  /* 0x0000000503037c11 */ /* 0x000fe200088f0c09 */
[----:B------:R-:W-:-:S04]  /*a390*/  USHF.L.U64.HI UR5, UR8, 0x5, UR9 ;  /* 0x0000000508057899 */ /* 0x000fc80008010209 */
[----:B------:R-:W-:Y:S01]  /*a3a0*/  @!PT LDS RZ, [RZ] ;  /* 0x00000000fffff984 */ /* 0x000fe20000000800 */
[----:B------:R-:W-:Y:S01]  /*a3b0*/  @!PT LDS RZ, [RZ] ;  /* 0x00000000fffff984 */ /* 0x000fe20000000800 */
[----:B------:R-:W-:Y:S01]  /*a3c0*/  @!PT LDS RZ, [RZ] ;  /* 0x00000000fffff984 */ /* 0x000fe20000000800 */
[----:B----4-:R-:W-:Y:S04]  /*a3d0*/  LDGSTS.E.BYPASS.LTC128B.128 [R141+0x8000], desc[UR20][R2.64] ;  /* 0x08000000028d7fae */ /* 0x010fe8000b901d54 */
[----:B------:R1:W-:Y:S02]  /*a3e0*/  LDGSTS.E.BYPASS.LTC128B.128 [R141+0xa000], desc[UR20][R2.64+0x80] ;  /* 0x0a000080028d7fae */ /* 0x0003e4000b901d54 */
[----:B-1----:R-:W-:-:S04]  /*a3f0*/  IADD3 R2, P1, R2, UR4, RZ ;  /* 0x0000000402027c10 */ /* 0x002fc8000ff3e0ff */
[----:B------:R-:W-:-:S05]  /*a400*/  IADD3.X R3, R3, UR5, RZ, P1, !PT ;  /* 0x0000000503037c10 */ /* 0x000fca0008ffe4ff */
[----:B------:R-:W-:Y:S04]  /*a410*/  LDGSTS.E.BYPASS.LTC128B.128 [R141+0x8800], desc[UR20][R2.64] ;  /* 0x08800000028d7fae */ /* 0x000fe8000b901d54 */
[----:B------:R1:W-:Y:S02]  /*a420*/  LDGSTS.E.BYPASS.LTC128B.128 [R141+0xa800], desc[UR20][R2.64+0x80] ;  /* 0x0a800080028d7fae */ /* 0x0003e4000b901d54 */
[----:B-1----:R-:W-:-:S04]  /*a430*/  IADD3 R2, P1, R2, UR4, RZ ;  /* 0x0000000402027c10 */ /* 0x002fc8000ff3e0ff */
[----:B------:R-:W-:-:S05]  /*a440*/  IADD3.X R3, R3, UR5, RZ, P1, !PT ;  /* 0x0000000503037c10 */ /* 0x000fca0008ffe4ff */
[----:B------:R-:W-:Y:S04]  /*a450*/  LDGSTS.E.BYPASS.LTC128B.128 [R141+0x9000], desc[UR20][R2.64] ;  /* 0x09000000028d7fae */ /* 0x000fe8000b901d54 */
[----:B------:R1:W-:Y:S02]  /*a460*/  LDGSTS.E.BYPASS.LTC128B.128 [R141+0xb000], desc[UR20][R2.64+0x80] ;  /* 0x0b000080028d7fae */ /* 0x0003e4000b901d54 */
[----:B-1----:R-:W-:-:S04]  /*a470*/  IADD3 R2, P1, R2, UR4, RZ ;  /* 0x0000000402027c10 */ /* 0x002fc8000ff3e0ff */
[----:B------:R-:W-:-:S05]  /*a480*/  IADD3.X R3, R3, UR5, RZ, P1, !PT ;  /* 0x0000000503037c10 */ /* 0x000fca0008ffe4ff */
[----:B------:R1:W-:Y:S04]  /*a490*/  LDGSTS.E.BYPASS.LTC128B.128 [R141+0x9800], desc[UR20][R2.64] ;  /* 0x09800000028d7fae */ /* 0x0003e8000b901d54 */
[----:B------:R1:W-:Y:S04]  /*a4a0*/  LDGSTS.E.BYPASS.LTC128B.128 [R141+0xb800], desc[UR20][R2.64+0x80] ;  /* 0x0b800080028d7fae */ /* 0x0003e8000b901d54 */
[----:B------:R-:W0:Y:S02]  /*a4b0*/  LDGDEPBAR ;  /* 0x00000000000079af */ /* 0x000e240000000000 */
.L_x_543:
[----:B-1----:R-:W-:Y:S01]  /*a4c0*/  FMNMX.FTZ R2, R5, R10, !PT ;  /* 0x0000000a05027209 */ /* 0x002fe20007810000 */
[----:B------:R-:W-:Y:S01]  /*a4d0*/  IMAD.MOV.U32 R42, RZ, RZ, R140 ;  /* 0x000000ffff2a7224 */ /* 0x000fe200078e008c */
[C---:B------:R-:W-:Y:S01]  /*a4e0*/  ISETP.GE.AND P1, PT, R0.reuse, R142, PT ;  /* 0x0000008e0000720c */ /* 0x040fe20003f26270 */
[----:B------:R-:W-:Y:S01]  /*a4f0*/  STL [R1+0x7c], R235 ;  /* 0x00007ceb01007387 */ /* 0x000fe20000100800 */
[----:B------:R-:W-:Y:S02]  /*a500*/  FMNMX.FTZ R2, R223, R2, !PT ;  /* 0x00000002df027209 */ /* 0x000fe40007810000 */
[C---:B------:R-:W-:Y:S01]  /*a510*/  ISETP.LT.OR P6, PT, R0.reuse, R250, P6 ;  /* 0x000000fa0000720c */ /* 0x040fe200037c1670 */
[----:B------:R-:W-:Y:S01]  /*a520*/  STL [R1+0x78], R234 ;  /* 0x000078ea01007387 */ /* 0x000fe20000100800 */
[----:B------:R-:W-:Y:S02]  /*a530*/  ISETP.LT.OR P1, PT, R0, R249, P1 ;  /* 0x000000f90000720c */ /* 0x000fe40000f21670 */
[----:B------:R-:W-:Y:S01]  /*a540*/  FMNMX.FTZ R0, R136, R6, !PT ;  /* 0x0000000688007209 */ /* 0x000fe20007810000 */
[----:B------:R-:W-:Y:S01]  /*a550*/  STL [R1+0x74], R233 ;  /* 0x000074e901007387 */ /* 0x000fe20000100800 */
[----:B------:R-:W-:-:S02]  /*a560*/  FMNMX.FTZ R2, R215, R2, !PT ;  /* 0x00000002d7027209 */ /* 0x000fc40007810000 */
[----:B------:R-:W-:Y:S01]  /*a570*/  FMNMX.FTZ R0, R11, R0, !PT ;  /* 0x000000000b007209 */ /* 0x000fe20007810000 */
[----:B------:R-:W-:Y:S01]  /*a580*/  STL [R1+0x70], R228 ;  /* 0x000070e401007387 */ /* 0x000fe20000100800 */
[----:B------:R-:W-:Y:S02]  /*a590*/  FMNMX.FTZ R2, R65, R2, !PT ;  /* 0x0000000241027209 */ /* 0x000fe40007810000 */
[----:B------:R-:W-:Y:S01]  /*a5a0*/  FMNMX.FTZ R0, R13, R0, !PT ;  /* 0x000000000d007209 */ /* 0x000fe20007810000 */
[----:B------:R-:W2:Y:S01]  /*a5b0*/  LDL.LU R40, [R1+0x24] ;  /* 0x0000240001287983 */ /* 0x000ea20000300800 */
        /* <DEDUP_REMOVED lines=21> */
[----:B------:R-:W-:Y:S02]  /*a710*/  MOV R55, R14 ;  /* 0x0000000e00377202 */ /* 0x000fe40000000f00 */
[----:B------:R-:W1:Y:S01]  /*a720*/  SHFL.BFLY PT, R14, R0, 0x2, 0x1f ;  /* 0x0c401f00000e7f89 */ /* 0x000e6200000e0000 */
[----:B------:R-:W-:Y:S02]  /*a730*/  FMNMX.FTZ R3, R59, R3, !PT ;  /* 0x000000033b037209 */ /* 0x000fe40007810000 */
[----:B------:R-:W-:Y:S02]  /*a740*/  MOV R39, R48 ;  /* 0x0000003000277202 */ /* 0x000fe40000000f00 */
        /* <DEDUP_REMOVED lines=10> */
[----:B------:R-:W-:Y:S02]  /*a7f0*/  MOV R30, R51 ;  /* 0x00000033001e7202 */ /* 0x000fe40000000f00 */
[----:B------:R-:W-:Y:S02]  /*a800*/  FMNMX.FTZ R2, R26, R2, !PT ;  /* 0x000000021a027209 */ /* 0x000fe40007810000 */
[----:B------:R-:W-:Y:S02]  /*a810*/  FMNMX.FTZ R9, R213, R9, !PT ;  /* 0x00000009d5097209 */ /* 0x000fe40007810000 */
[----:B-1----:R-:W-:Y:S02]  /*a820*/  FMNMX.FTZ R0, R0, R14, !PT ;  /* 0x0000000e00007209 */ /* 0x002fe40007810000 */
[----:B------:R-:W-:Y:S01]  /*a830*/  FMNMX.FTZ R2, R42, R2, !PT ;  /* 0x000000022a027209 */ /* 0x000fe20007810000 */
[----:B------:R-:W1:Y:S01]  /*a840*/  SHFL.BFLY PT, R20, R3, 0x2, 0x1f ;  /* 0x0c401f0003147f89 */ /* 0x000e6200000e0000 */
[----:B------:R-:W-:-:S02]  /*a850*/  FMNMX.FTZ R9, R138, R9, !PT ;  /* 0x000000098a097209 */ /* 0x000fc40007810000 */
[----:B------:R-:W-:Y:S01]  /*a860*/  FMNMX.FTZ R2, R30, R2, !PT ;  /* 0x000000021e027209 */ /* 0x000fe20007810000 */
[----:B------:R-:W3:Y:S01]  /*a870*/  SHFL.BFLY PT, R10, R0, 0x1, 0x1f ;  /* 0x0c201f00000a7f89 */ /* 0x000ee200000e0000 */
        /* <DEDUP_REMOVED lines=10> */
[----:B------:R-:W-:-:S02]  /*a920*/  FSEL R54, R219, -INF , !P5 ;  /* 0xff800000db367808 */ /* 0x000fc40006800000 */
[----:B------:R-:W-:Y:S02]  /*a930*/  FMNMX.FTZ R2, R143, R2, !PT ;  /* 0x000000028f027209 */ /* 0x000fe40007810000 */
[----:B------:R-:W-:Y:S02]  /*a940*/  FSEL R21, R209, -INF , !P6 ;  /* 0xff800000d1157808 */ /* 0x000fe40007000000 */
[----:B------:R-:W-:Y:S02]  /*a950*/  FMNMX.FTZ R9, R56, R9, !PT ;  /* 0x0000000938097209 */ /* 0x000fe40007810000 */
[----:B-1----:R-:W-:Y:S02]  /*a960*/  FMNMX.FTZ R3, R3, R20, !PT ;  /* 0x0000001403037209 */ /* 0x002fe40007810000 */
[----:B---3--:R-:W-:Y:S02]  /*a970*/  FMNMX.FTZ R52, R0, R10, !PT ;  /* 0x0000000a00347209 */ /* 0x008fe40007810000 */
[----:B------:R-:W-:-:S02]  /*a980*/  FSEL R226, R226, -INF , !P4 ;  /* 0xff800000e2e27808 */ /* 0x000fc40006000000 */
[----:B------:R-:W-:Y:S02]  /*a990*/  FMNMX.FTZ R2, R54, R2, !PT ;  /* 0x0000000236027209 */ /* 0x000fe40007810000 */
[----:B------:R-:W-:Y:S01]  /*a9a0*/  FMNMX.FTZ R20, R21, R9, !PT ;  /* 0x0000000915147209 */ /* 0x000fe20007810000 */
[----:B------:R-:W1:Y:S01]  /*a9b0*/  SHFL.BFLY PT, R10, R3, 0x1, 0x1f ;  /* 0x0c201f00030a7f89 */ /* 0x000e6200000e0000 */
[----:B------:R-:W-:Y:S02]  /*a9c0*/  FSEL R227, R227, -INF , !P3 ;  /* 0xff800000e3e37808 */ /* 0x000fe40005800000 */
[----:B------:R-:W-:Y:S01]  /*a9d0*/  FMNMX.FTZ R9, R226, R2, !PT ;  /* 0x00000002e2097209 */ /* 0x000fe20007810000 */
[----:B------:R-:W-:Y:S01]  /*a9e0*/  FMUL.FTZ R2, R52, UR22 ;  /* 0x0000001634027c20 */ /* 0x000fe20008410000 */
[----:B------:R-:W-:Y:S02]  /*a9f0*/  FSEL R225, R210, -INF , !P2 ;  /* 0xff800000d2e17808 */ /* 0x000fe40005000000 */
[----:B------:R-:W-:Y:S01]  /*aa00*/  FSETP.NEU.FTZ.AND P2, PT, R52, -INF , PT ;  /* 0xff8000003400780b */ /* 0x000fe20003f5d000 */
[----:B------:R-:W3:Y:S01]  /*aa10*/  SHFL.BFLY PT, R0, R20, 0x2, 0x1f ;  /* 0x0c401f0014007f89 */ /* 0x000ee200000e0000 */
[----:B------:R-:W-:-:S02]  /*aa20*/  FMNMX.FTZ R9, R227, R9, !PT ;  /* 0x00000009e3097209 */ /* 0x000fc40007810000 */
[----:B------:R-:W-:Y:S02]  /*aa30*/  FSEL R2, R2, RZ, P2 ;  /* 0x000000ff02027208 */ /* 0x000fe40001000000 */
[----:B------:R-:W-:Y:S02]  /*aa40*/  FSEL R224, R211, -INF , !P1 ;  /* 0xff800000d3e07808 */ /* 0x000fe40004800000 */
[----:B------:R-:W-:Y:S01]  /*aa50*/  FMNMX.FTZ R9, R225, R9, !PT ;  /* 0x00000009e1097209 */ /* 0x000fe20007810000 */
[----:B------:R-:W-:-:S03]  /*aa60*/  FFMA.FTZ R4, R4, UR22, -R2 ;  /* 0x0000001604047c23 */ /* 0x000fc60008010802 */
[----:B------:R-:W-:Y:S01]  /*aa70*/  FMNMX.FTZ R9, R224, R9, !PT ;  /* 0x00000009e0097209 */ /* 0x000fe20007810000 */
[----:B------:R4:W-:Y:S01]  /*aa80*/  MUFU.EX2 R27, R4 ;  /* 0x00000004001b7308 */ /* 0x0009e20000000800 */
[----:B-1----:R-:W-:-:S03]  /*aa90*/  FMNMX.FTZ R51, R3, R10, !PT ;  /* 0x0000000a03337209 */ /* 0x002fc60007810000 */
[----:B----4-:R-:W1:Y:S01]  /*aaa0*/  SHFL.BFLY PT, R4, R9, 0x2, 0x1f ;  /* 0x0c401f0009047f89 */ /* 0x010e6200000e0000 */
[----:B---3--:R-:W-:Y:S01]  /*aab0*/  FMNMX.FTZ R20, R20, R0, !PT ;  /* 0x0000000014147209 */ /* 0x008fe20007810000 */
[C---:B------:R-:W-:Y:S01]  /*aac0*/  FMUL.FTZ R0, R51.reuse, UR22 ;  /* 0x0000001633007c20 */ /* 0x040fe20008410000 */
[----:B------:R-:W-:-:S04]  /*aad0*/  FSETP.NEU.FTZ.AND P4, PT, R51, -INF , PT ;  /* 0xff8000003300780b */ /* 0x000fc80003f9d000 */
[----:B------:R-:W-:-:S05]  /*aae0*/  FSEL R0, R0, RZ, P4 ;  /* 0x000000ff00007208 */ /* 0x000fca0002000000 */
[----:B------:R-:W-:Y:S01]  /*aaf0*/  FFMA.FTZ R6, R6, UR22, -R0 ;  /* 0x0000001606067c23 */ /* 0x000fe20008010800 */
[----:B------:R-:W3:Y:S01]  /*ab00*/  SHFL.BFLY PT, R14, R20, 0x1, 0x1f ;  /* 0x0c201f00140e7f89 */ /* 0x000ee200000e0000 */
[----:B-1----:R-:W-:Y:S02]  /*ab10*/  FMNMX.FTZ R4, R9, R4, !PT ;  /* 0x0000000409047209 */ /* 0x002fe40007810000 */
[----:B------:R1:W-:Y:S03]  /*ab20*/  MUFU.EX2 R9, R6 ;  /* 0x0000000600097308 */ /* 0x0003e60000000800 */
[----:B-1----:R-:W1:Y:S01]  /*ab30*/  SHFL.BFLY PT, R6, R4, 0x1, 0x1f ;  /* 0x0c201f0004067f89 */ /* 0x002e6200000e0000 */
[----:B---3--:R-:W-:-:S03]  /*ab40*/  FMNMX.FTZ R141, R20, R14, !PT ;  /* 0x0000000e148d7209 */ /* 0x008fc60007810000 */
[----:B------:R-:W-:Y:S04]  /*ab50*/  STL [R1+0x18], R52 ;  /* 0x0000183401007387 */ /* 0x000fe80000100800 */
[----:B------:R-:W-:Y:S04]  /*ab60*/  STL [R1+0x14], R51 ;  /* 0x0000143301007387 */ /* 0x000fe80000100800 */
[----:B------:R-:W-:Y:S01]  /*ab70*/  STL [R1+0x10], R141 ;  /* 0x0000108d01007387 */ /* 0x000fe20000100800 */
[----:B-1----:R-:W-:-:S05]  /*ab80*/  FMNMX.FTZ R142, R4, R6, !PT ;  /* 0x00000006048e7209 */ /* 0x002fca0007810000 */
[----:B------:R-:W-:Y:S04]  /*ab90*/  STL [R1+0xc], R142 ;  /* 0x00000c8e01007387 */ /* 0x000fe80000100800 */
[----:B------:R-:W3:Y:S01]  /*aba0*/  LDL.LU R208, [R1+0x28] ;  /* 0x0000280001d07983 */ /* 0x000ee20000300800 */
[----:B------:R-:W-:Y:S01]  /*abb0*/  FFMA.FTZ R3, R11, UR22, -R0 ;  /* 0x000000160b037c23 */ /* 0x000fe20008010800 */
[----:B------:R-:W-:Y:S01]  /*abc0*/  FFMA.FTZ R5, R5, UR22, -R2 ;  /* 0x0000001605057c23 */ /* 0x000fe20008010802 */
[C---:B------:R-:W-:Y:S02]  /*abd0*/  FSETP.NEU.FTZ.AND P3, PT, R141.reuse, -INF , PT ;  /* 0xff8000008d00780b */ /* 0x040fe40003f7d000 */
[----:B------:R1:W4:Y:S08]  /*abe0*/  MUFU.EX2 R37, R3 ;  /* 0x0000000300257308 */ /* 0x0003300000000800 */
[----:B------:R4:W-:Y:S01]  /*abf0*/  MUFU.EX2 R234, R5 ;  /* 0x0000000500ea7308 */ /* 0x0009e20000000800 */
[----:B-1----:R-:W-:-:S05]  /*ac00*/  FMUL.FTZ R3, R141, UR22 ;  /* 0x000000168d037c20 */ /* 0x002fca0008410000 */
[----:B------:R-:W-:Y:S01]  /*ac10*/  FSEL R3, R3, RZ, P3 ;  /* 0x000000ff03037208 */ /* 0x000fe20001800000 */
[----:B----4-:R-:W-:-:S04]  /*ac20*/  FFMA.FTZ R5, R13, UR22, -R0 ;  /* 0x000000160d057c23 */ /* 0x010fc80008010800 */
[----:B------:R-:W-:Y:S01]  /*ac30*/  FFMA.FTZ R4, R18, UR22, -R3 ;  /* 0x0000001612047c23 */ /* 0x000fe20008010803 */
[----:B------:R1:W-:Y:S01]  /*ac40*/  MUFU.EX2 R140, R5 ;  /* 0x00000005008c7308 */ /* 0x0003e20000000800 */
[----:B------:R-:W-:-:S07]  /*ac50*/  FSETP.NEU.FTZ.AND P1, PT, R142, -INF , PT ;  /* 0xff8000008e00780b */ /* 0x000fce0003f3d000 */
[----:B------:R4:W-:Y:S01]  /*ac60*/  MUFU.EX2 R36, R4 ;  /* 0x0000000400247308 */ /* 0x0009e20000000800 */
[----:B-1----:R-:W-:-:S07]  /*ac70*/  FFMA.FTZ R5, R15, UR22, -R0 ;  /* 0x000000160f057c23 */ /* 0x002fce0008010800 */
[----:B------:R1:W-:Y:S01]  /*ac80*/  MUFU.EX2 R233, R5 ;  /* 0x0000000500e97308 */ /* 0x0003e20000000800 */
[----:B----4-:R-:W-:-:S07]  /*ac90*/  FFMA.FTZ R4, R17, UR22, -R3 ;  /* 0x0000001611047c23 */ /* 0x010fce0008010803 */
[----:B------:R4:W-:Y:S01]  /*aca0*/  MUFU.EX2 R235, R4 ;  /* 0x0000000400eb7308 */ /* 0x0009e20000000800 */
[----:B-1----:R-:W-:Y:S01]  /*acb0*/  FFMA.FTZ R5, R12, UR22, -R3 ;  /* 0x000000160c057c23 */ /* 0x002fe20008010803 */
[----:B------:R-:W-:-:S05]  /*acc0*/  FMUL.FTZ R12, R142, UR22 ;  /* 0x000000168e0c7c20 */ /* 0x000fca0008410000 */
[----:B------:R-:W-:Y:S01]  /*acd0*/  FSEL R12, R12, RZ, P1 ;  /* 0x000000ff0c0c7208 */ /* 0x000fe20000800000 */
[----:B----4-:R-:W-:-:S04]  /*ace0*/  FFMA.FTZ R4, R19, UR22, -R3 ;  /* 0x0000001613047c23 */ /* 0x010fc80008010803 */
[----:B------:R1:W-:Y:S08]  /*acf0*/  MUFU.EX2 R31, R4 ;  /* 0x00000004001f7308 */ /* 0x0003f00000000800 */
[----:B------:R4:W-:Y:S01]  /*ad00*/  MUFU.EX2 R45, R5 ;  /* 0x00000005002d7308 */ /* 0x0009e20000000800 */
[----:B-1----:R-:W-:Y:S01]  /*ad10*/  FFMA.FTZ R4, R16, UR22, -R12 ;  /* 0x0000001610047c23 */ /* 0x002fe2000801080c */
[----:B------:R-:W-:Y:S01]  /*ad20*/  FFMA.FTZ R7, R7, UR22, -R2 ;  /* 0x0000001607077c23 */ /* 0x000fe20008010802 */
[----:B------:R-:W1:Y:S05]  /*ad30*/  LDSM.16.MT88.4 R16, [R229+0xc000] ;  /* 0x00c00000e510783b */ /* 0x000e6a0000004200 */
[----:B------:R2:W-:Y:S01]  /*ad40*/  MUFU.EX2 R44, R4 ;  /* 0x00000004002c7308 */ /* 0x0005e20000000800 */
[----:B----4-:R-:W-:-:S05]  /*ad50*/  FSEL R5, R52, RZ, P2 ;  /* 0x000000ff34057208 */ /* 0x010fca0001000000 */
[----:B------:R-:W-:Y:S01]  /*ad60*/  FADD.FTZ R5, R137, -R5 ;  /* 0x8000000589057221 */ /* 0x000fe20000010000 */
[----:B--2---:R-:W-:-:S04]  /*ad70*/  FFMA.FTZ R4, R24, UR22, -R12 ;  /* 0x0000001618047c23 */ /* 0x004fc8000801080c */
[----:B------:R2:W-:Y:S01]  /*ad80*/  MUFU.EX2 R38, R4 ;  /* 0x0000000400267308 */ /* 0x0005e20000000800 */
[----:B------:R-:W-:Y:S01]  /*ad90*/  FSEL R6, R51, RZ, P4 ;  /* 0x000000ff33067208 */ /* 0x000fe20002000000 */
[----:B--2---:R-:W-:-:S06]  /*ada0*/  FFMA.FTZ R4, R25, UR22, -R12 ;  /* 0x0000001619047c23 */ /* 0x004fcc000801080c */
[----:B------:R2:W-:Y:S08]  /*adb0*/  MUFU.EX2 R228, R4 ;  /* 0x0000000400e47308 */ /* 0x0005f00000000800 */
[----:B------:R4:W-:Y:S01]  /*adc0*/  MUFU.EX2 R216, R7 ;  /* 0x0000000700d87308 */ /* 0x0009e20000000800 */
[----:B--2---:R-:W-:Y:S01]  /*add0*/  FMUL.FTZ R4, R5, UR22 ;  /* 0x0000001605047c20 */ /* 0x004fe20008410000 */
[----:B------:R-:W-:-:S05]  /*ade0*/  FSEL R5, R141, RZ, P3 ;  /* 0x000000ff8d057208 */ /* 0x000fca0001800000 */
[----:B----4-:R-:W-:Y:S01]  /*adf0*/  FADD.FTZ R7, R135, -R5 ;  /* 0x8000000587077221 */ /* 0x010fe20000010000 */
[----:B------:R-:W-:Y:S01]  /*ae00*/  FSEL R5, R142, RZ, P1 ;  /* 0x000000ff8e057208 */ /* 0x000fe20000800000 */
[----:B------:R-:W-:-:S04]  /*ae10*/  FADD.FTZ R6, R136, -R6 ;  /* 0x8000000688067221 */ /* 0x000fc80000010000 */
[----:B------:R-:W-:Y:S01]  /*ae20*/  FADD.FTZ R5, R134, -R5 ;  /* 0x8000000586057221 */ /* 0x000fe20000010000 */
[----:B------:R-:W2:Y:S01]  /*ae30*/  MUFU.EX2 R4, R4 ;  /* 0x0000000400047308 */ /* 0x000ea20000000800 */
[----:B------:R-:W-:Y:S02]  /*ae40*/  FMUL.FTZ R6, R6, UR22 ;  /* 0x0000001606067c20 */ /* 0x000fe40008410000 */
[----:B------:R-:W-:Y:S01]  /*ae50*/  FMUL.FTZ R13, R5, UR22 ;  /* 0x00000016050d7c20 */ /* 0x000fe20008410000 */
[----:B------:R-:W-:Y:S01]  /*ae60*/  FFMA.FTZ R8, R8, UR22, -R2 ;  /* 0x0000001608087c23 */ /* 0x000fe20008010802 */
[----:B------:R-:W-:Y:S01]  /*ae70*/  FMUL.FTZ R7, R7, UR22 ;  /* 0x0000001607077c20 */ /* 0x000fe20008410000 */
[----:B------:R-:W-:Y:S02]  /*ae80*/  FFMA.FTZ R5, R26, UR22, -R12 ;  /* 0x000000161a057c23 */ /* 0x000fe4000801080c */
[----:B------:R-:W-:Y:S08]  /*ae90*/  MUFU.EX2 R15, R6 ;  /* 0x00000006000f7308 */ /* 0x000ff00000000800 */
[----:B------:R-:W4:Y:S08]  /*aea0*/  MUFU.EX2 R43, R8 ;  /* 0x00000008002b7308 */ /* 0x000f300000000800 */
[----:B------:R-:W1:Y:S08]  /*aeb0*/  MUFU.EX2 R14, R7 ;  /* 0x00000007000e7308 */ /* 0x000e700000000800 */
[----:B------:R-:W1:Y:S08]  /*aec0*/  MUFU.EX2 R13, R13 ;  /* 0x0000000d000d7308 */ /* 0x000e700000000800 */
[----:B------:R1:W1:Y:S01]  /*aed0*/  MUFU.EX2 R25, R5 ;  /* 0x0000000500197308 */ /* 0x0002620000000800 */
[----:B------:R-:W-:-:S02]  /*aee0*/  IMAD.MOV.U32 R24, RZ, RZ, R37 ;  /* 0x000000ffff187224 */ /* 0x000fc400078e0025 */
[----:B--2---:R-:W-:Y:S01]  /*aef0*/  FMUL.FTZ R37, R129, R4 ;  /* 0x0000000481257220 */ /* 0x004fe20000410000 */
[----:B------:R-:W-:Y:S02]  /*af00*/  MOV R134, R36 ;  /* 0x0000002400867202 */ /* 0x000fe40000000f00 */
[----:B------:R-:W-:Y:S01]  /*af10*/  MOV R129, R216 ;  /* 0x000000d800817202 */ /* 0x000fe20000000f00 */
[-C--:B------:R-:W-:Y:S01]  /*af20*/  FFMA.FTZ R48, R40, R4.reuse, R27 ;  /* 0x0000000428307223 */ /* 0x080fe2000001001b */
[-C--:B------:R-:W-:Y:S01]  /*af30*/  FMUL.FTZ R36, R128, R4.reuse ;  /* 0x0000000480247220 */ /* 0x080fe20000410000 */
        /* <DEDUP_REMOVED lines=29> */
[----:B------:R-:W-:Y:S01]  /*b110*/  FMUL.FTZ R41, R117, R4 ;  /* 0x0000000475297220 */ /* 0x000fe20000410000 */
[----:B----4-:R-:W-:Y:S01]  /*b120*/  F2FP.F16.F32.PACK_AB R8, R43, R27 ;  /* 0x0000001b2b08723e */ /* 0x010fe200000000ff */
[-C--:B------:R-:W-:Y:S01]  /*b130*/  FMUL.FTZ R174, R174, R15.reuse ;  /* 0x0000000faeae7220 */ /* 0x080fe20000410000 */
[----:B------:R-:W-:Y:S01]  /*b140*/  FMUL.FTZ R175, R175, R15 ;  /* 0x0000000fafaf7220 */ /* 0x000fe20000410000 */
[----:B------:R-:W-:Y:S01]  /*b150*/  F2FP.F16.F32.PACK_AB R10, R234, R129 ;  /* 0x00000081ea0a723e */ /* 0x000fe200000000ff */
[----:B-1----:R-:W-:Y:S01]  /*b160*/  FMUL.FTZ R176, R176, R14 ;  /* 0x0000000eb0b07220 */ /* 0x002fe20000410000 */
[----:B------:R-:W-:Y:S01]  /*b170*/  F2FP.F16.F32.PACK_AB R11, R233, R140 ;  /* 0x0000008ce90b723e */ /* 0x000fe200000000ff */
[----:B------:R-:W-:Y:S01]  /*b180*/  FMUL.FTZ R177, R177, R14 ;  /* 0x0000000eb1b17220 */ /* 0x000fe20000410000 */
[-C--:B------:R-:W-:Y:S01]  /*b190*/  FMUL.FTZ R178, R178, R13.reuse ;  /* 0x0000000db2b27220 */ /* 0x080fe20000410000 */
[----:B------:R-:W-:Y:S01]  /*b1a0*/  FMUL.FTZ R179, R179, R13 ;  /* 0x0000000db3b37220 */ /* 0x000fe20000410000 */
[----:B------:R-:W-:Y:S01]  /*b1b0*/  F2FP.F16.F32.PACK_AB R4, R134, R45 ;  /* 0x0000002d8604723e */ /* 0x000fe200000000ff */
[----:B------:R-:W-:Y:S01]  /*b1c0*/  FMUL.FTZ R158, R158, R15 ;  /* 0x0000000f9e9e7220 */ /* 0x000fe20000410000 */
[----:B------:R-:W-:Y:S01]  /*b1d0*/  F2FP.F16.F32.PACK_AB R5, R38, R44 ;  /* 0x0000002c2605723e */ /* 0x000fe200000000ff */
[-C--:B------:R-:W-:Y:S01]  /*b1e0*/  FMUL.FTZ R180, R180, R14.reuse ;  /* 0x0000000eb4b47220 */ /* 0x080fe20000410000 */
[----:B------:R-:W-:Y:S01]  /*b1f0*/  F2FP.F16.F32.PACK_AB R6, R31, R235 ;  /* 0x000000eb1f06723e */ /* 0x000fe200000000ff */
[----:B------:R-:W-:Y:S01]  /*b200*/  FMUL.FTZ R181, R181, R14 ;  /* 0x0000000eb5b57220 */ /* 0x000fe20000410000 */
[----:B------:R-:W-:Y:S01]  /*b210*/  F2FP.F16.F32.PACK_AB R7, R25, R228 ;  /* 0x000000e41907723e */ /* 0x000fe200000000ff */
[-C--:B------:R-:W-:Y:S01]  /*b220*/  FMUL.FTZ R182, R182, R13.reuse ;  /* 0x0000000db6b67220 */ /* 0x080fe20000410000 */
[----:B------:R-:W-:Y:S01]  /*b230*/  FMUL.FTZ R183, R183, R13 ;  /* 0x0000000db7b77220 */ /* 0x000fe20000410000 */
[----:B------:R-:W-:-:S04]  /*b240*/  FMUL.FTZ R159, R159, R15 ;  /* 0x0000000f9f9f7220 */ /* 0x000fc80000410000 */
[C---:B------:R-:W-:Y:S06]  /*b250*/  HMMA.16816.F32 R176, R4.reuse, R16, R176 ;  /* 0x0000001004b0723c */ /* 0x040fec00000018b0 */
[----:B------:R-:W-:Y:S01]  /*b260*/  HMMA.16816.F32 R180, R4, R18, R180 ;  /* 0x0000001204b4723c */ /* 0x000fe200000018b4 */
[----:B---3--:R-:W-:Y:S01]  /*b270*/  FFMA.FTZ R128, R208, R15, R9 ;  /* 0x0000000fd0807223 */ /* 0x008fe20000010009 */
[----:B------:R-:W-:-:S07]  /*b280*/  F2FP.F16.F32.PACK_AB R9, R24, R9 ;  /* 0x000000091809723e */ /* 0x000fce00000000ff */
[C---:B------:R-:W-:Y:S06]  /*b290*/  HMMA.16816.F32 R172, R8.reuse, R16, R172 ;  /* 0x0000001008ac723c */ /* 0x040fec00000018ac */
[C---:B------:R-:W-:Y:S01]  /*b2a0*/  HMMA.16816.F32 R208, R8.reuse, R18, R156 ;  /* 0x0000001208d0723c */ /* 0x040fe2000000189c */
[----:B------:R-:W1:Y:S01]  /*b2b0*/  LDSM.16.MT88.4 R16, [R230+0xc000] ;  /* 0x00c00000e610783b */ /* 0x000e620000004200 */
[-C--:B------:R-:W-:Y:S01]  /*b2c0*/  FMUL.FTZ R170, R170, R15.reuse ;  /* 0x0000000faaaa7220 */ /* 0x080fe20000410000 */
[----:B------:R-:W-:Y:S01]  /*b2d0*/  FMUL.FTZ R171, R171, R15 ;  /* 0x0000000fabab7220 */ /* 0x000fe20000410000 */
[-C--:B------:R-:W-:Y:S01]  /*b2e0*/  FMUL.FTZ R184, R184, R14.reuse ;  /* 0x0000000eb8b87220 */ /* 0x080fe20000410000 */
[-C--:B------:R-:W-:Y:S01]  /*b2f0*/  FMUL.FTZ R185, R185, R14.reuse ;  /* 0x0000000eb9b97220 */ /* 0x080fe20000410000 */
[-C--:B------:R-:W-:Y:S01]  /*b300*/  FMUL.FTZ R186, R186, R13.reuse ;  /* 0x0000000dbaba7220 */ /* 0x080fe20000410000 */
[----:B------:R-:W-:Y:S01]  /*b310*/  FMUL.FTZ R187, R187, R13 ;  /* 0x0000000dbbbb7220 */ /* 0x000fe20000410000 */
[----:B------:R-:W-:Y:S01]  /*b320*/  FMUL.FTZ R154, R154, R15 ;  /* 0x0000000f9a9a7220 */ /* 0x000fe20000410000 */
[-C--:B------:R-:W-:Y:S01]  /*b330*/  FMUL.FTZ R188, R188, R14.reuse ;  /* 0x0000000ebcbc7220 */ /* 0x080fe20000410000 */
[-C--:B------:R-:W-:Y:S01]  /*b340*/  FMUL.FTZ R189, R189, R14.reuse ;  /* 0x0000000ebdbd7220 */ /* 0x080fe20000410000 */
[-C--:B------:R-:W-:Y:S01]  /*b350*/  FMUL.FTZ R190, R190, R13.reuse ;  /* 0x0000000dbebe7220 */ /* 0x080fe20000410000 */
[----:B------:R-:W-:Y:S01]  /*b360*/  FMUL.FTZ R191, R191, R13 ;  /* 0x0000000dbfbf7220 */ /* 0x000fe20000410000 */
[-C--:B------:R-:W-:Y:S01]  /*b370*/  FMUL.FTZ R155, R155, R15.reuse ;  /* 0x0000000f9b9b7220 */ /* 0x080fe20000410000 */
[-C--:B-1----:R-:W-:Y:S06]  /*b380*/  HMMA.16816.F32 R216, R8, R16.reuse, R168 ;  /* 0x0000001008d8723c */ /* 0x082fec00000018a8 */
[C---:B------:R-:W-:Y:S06]  /*b390*/  HMMA.16816.F32 R184, R4.reuse, R16, R184 ;  /* 0x0000001004b8723c */ /* 0x040fec00000018b8 */
[-C--:B------:R-:W-:Y:S06]  /*b3a0*/  HMMA.16816.F32 R188, R4, R18.reuse, R188 ;  /* 0x0000001204bc723c */ /* 0x080fec00000018bc */
[----:B------:R-:W-:Y:S01]  /*b3b0*/  HMMA.16816.F32 R168, R8, R18, R152 ;  /* 0x0000001208a8723c */ /* 0x000fe20000001898 */
        /* <DEDUP_REMOVED lines=9> */
[----:B------:R-:W-:Y:S01]  /*b450*/  FMUL.FTZ R197, R197, R14 ;  /* 0x0000000ec5c57220 */ /* 0x000fe20000410000 */
[-C--:B------:R-:W-:Y:S01]  /*b460*/  FMUL.FTZ R198, R198, R13.reuse ;  /* 0x0000000dc6c67220 */ /* 0x080fe20000410000 */
[----:B------:R-:W-:Y:S01]  /*b470*/  FMUL.FTZ R199, R199, R13 ;  /* 0x0000000dc7c77220 */ /* 0x000fe20000410000 */
[----:B------:R-:W-:Y:S01]  /*b480*/  FMUL.FTZ R151, R151, R15 ;  /* 0x0000000f97977220 */ /* 0x000fe20000410000 */
[----:B------:R-:W-:Y:S01]  /*b490*/  IMAD.MOV.U32 R20, RZ, RZ, R55 ;  /* 0x000000ffff147224 */ /* 0x000fe200078e0037 */
[----:B------:R-:W-:Y:S01]  /*b4a0*/  MOV R137, R54 ;  /* 0x0000003600897202 */ /* 0x000fe20000000f00 */
[----:B------:R-:W-:Y:S01]  /*b4b0*/  IMAD.MOV.U32 R135, RZ, RZ, R52 ;  /* 0x000000ffff877224 */ /* 0x000fe200078e0034 */
[----:B------:R-:W-:Y:S01]  /*b4c0*/  MOV R136, R53 ;  /* 0x0000003500887202 */ /* 0x000fe20000000f00 */
[----:B------:R-:W-:Y:S01]  /*b4d0*/  IMAD.MOV.U32 R116, RZ, RZ, R50 ;  /* 0x000000ffff747224 */ /* 0x000fe200078e0032 */
[----:B------:R-:W-:-:S02]  /*b4e0*/  MOV R26, R51 ;  /* 0x00000033001a7202 */ /* 0x000fc40000000f00 */
[----:B------:R-:W-:Y:S01]  /*b4f0*/  MOV R117, R49 ;  /* 0x0000003100757202 */ /* 0x000fe20000000f00 */
[----:B-1----:R-:W-:Y:S06]  /*b500*/  HMMA.16816.F32 R52, R8, R16, R164 ;  /* 0x000000100834723c */ /* 0x002fec00000018a4 */
[----:B------:R-:W-:Y:S01]  /*b510*/  HMMA.16816.F32 R196, R4, R18, R196 ;  /* 0x0000001204c4723c */ /* 0x000fe200000018c4 */
[----:B------:R-:W-:-:S05]  /*b520*/  MOV R164, R48 ;  /* 0x0000003000a47202 */ /* 0x000fca0000000f00 */
[----:B------:R-:W-:Y:S06]  /*b530*/  HMMA.16816.F32 R48, R4, R16, R192 ;  /* 0x000000100430723c */ /* 0x000fec00000018c0 */
        /* <DEDUP_REMOVED lines=25> */
[----:B------:R-:W-:Y:S01]  /*b6d0*/  MOV R192, R135 ;  /* 0x0000008700c07202 */ /* 0x000fe20000000f00 */
[----:B------:R-:W-:Y:S01]  /*b6e0*/  FMUL.FTZ R82, R82, R15 ;  /* 0x0000000f52527220 */ /* 0x000fe20000410000 */
[-C--:B------:R-:W-:Y:S01]  /*b6f0*/  FMUL.FTZ R76, R76, R14.reuse ;  /* 0x0000000e4c4c7220 */ /* 0x080fe20000410000 */
[----:B------:R-:W-:Y:S01]  /*b700*/  FMUL.FTZ R77, R77, R14 ;  /* 0x0000000e4d4d7220 */ /* 0x000fe20000410000 */
[-C--:B------:R-:W-:Y:S01]  /*b710*/  FMUL.FTZ R78, R78, R13.reuse ;  /* 0x0000000d4e4e7220 */ /* 0x080fe20000410000 */
[----:B------:R-:W-:Y:S01]  /*b720*/  FMUL.FTZ R79, R79, R13 ;  /* 0x0000000d4f4f7220 */ /* 0x000fe20000410000 */
[----:B------:R-:W-:Y:S01]  /*b730*/  FMUL.FTZ R83, R83, R15 ;  /* 0x0000000f53537220 */ /* 0x000fe20000410000 */
[----:B------:R-:W-:Y:S01]  /*b740*/  IMAD.MOV.U32 R135, RZ, RZ, R136 ;  /* 0x000000ffff877224 */ /* 0x000fe200078e0088 */
[----:B------:R-:W-:-:S02]  /*b750*/  MOV R136, R20 ;  /* 0x0000001400887202 */ /* 0x000fc40000000f00 */
[----:B------:R-:W-:Y:S01]  /*b760*/  MOV R193, R128 ;  /* 0x0000008000c17202 */ /* 0x000fe20000000f00 */
[----:B------:R-:W-:Y:S01]  /*b770*/  IMAD.MOV.U32 R128, RZ, RZ, R117 ;  /* 0x000000ffff807224 */ /* 0x000fe200078e0075 */
[----:B------:R-:W-:Y:S01]  /*b780*/  MOV R20, R143 ;  /* 0x0000008f00147202 */ /* 0x000fe20000000f00 */
[----:B------:R-:W-:Y:S01]  /*b790*/  IMAD.MOV.U32 R195, RZ, RZ, R24 ;  /* 0x000000ffffc37224 */ /* 0x000fe200078e0018 */
[----:B------:R-:W-:Y:S02]  /*b7a0*/  MOV R117, R26 ;  /* 0x0000001a00757202 */ /* 0x000fe40000000f00 */
[----:B------:R-:W-:Y:S02]  /*b7b0*/  MOV R165, R137 ;  /* 0x0000008900a57202 */ /* 0x000fe40000000f00 */
[----:B------:R-:W-:Y:S01]  /*b7c0*/  MOV R194, R25 ;  /* 0x0000001900c27202 */ /* 0x000fe20000000f00 */
[----:B-1----:R-:W-:Y:S07]  /*b7d0*/  HMMA.16816.F32 R144, R8, R16, R68 ;  /* 0x000000100890723c */ /* 0x002fee0000001844 */
[----:B------:R-:W-:Y:S01]  /*b7e0*/  IMAD.MOV.U32 R71, RZ, RZ, R142 ;  /* 0x000000ffff477224 */ /* 0x000fe200078e008e */
[----:B------:R-:W-:-:S02]  /*b7f0*/  MOV R70, R141 ;  /* 0x0000008d00467202 */ /* 0x000fc40000000f00 */
[----:B------:R-:W-:Y:S02]  /*b800*/  MOV R69, R140 ;  /* 0x0000008c00457202 */ /* 0x000fe40000000f00 */
[----:B------:R-:W-:Y:S06]  /*b810*/  HMMA.16816.F32 R140, R4, R16, R72 ;  /* 0x00000010048c723c */ /* 0x000fec0000001848 */
[----:B------:R-:W-:Y:S01]  /*b820*/  HMMA.16816.F32 R24, R8, R18, R80 ;  /* 0x000000120818723c */ /* 0x000fe20000001850 */
[----:B------:R-:W-:Y:S01]  /*b830*/  MOV R74, R136 ;  /* 0x00000088004a7202 */ /* 0x000fe20000000f00 */
[----:B------:R-:W-:Y:S01]  /*b840*/  IMAD.MOV.U32 R73, RZ, RZ, R139 ;  /* 0x000000ffff497224 */ /* 0x000fe200078e008b */
[----:B------:R-:W-:-:S03]  /*b850*/  MOV R72, R138 ;  /* 0x0000008a00487202 */ /* 0x000fc60000000f00 */
[----:B------:R-:W-:Y:S01]  /*b860*/  HMMA.16816.F32 R136, R4, R18, R76 ;  /* 0x000000120488723c */ /* 0x000fe2000000184c */
[----:B------:R-:W1:Y:S01]  /*b870*/  LDSM.16.MT88.4 R16, [R230+0xe000] ;  /* 0x00e00000e610783b */ /* 0x000e620000004200 */
[-C--:B------:R-:W-:Y:S01]  /*b880*/  FMUL.FTZ R88, R88, R14.reuse ;  /* 0x0000000e58587220 */ /* 0x080fe20000410000 */
[----:B------:R-:W-:Y:S01]  /*b890*/  FMUL.FTZ R89, R89, R14 ;  /* 0x0000000e59597220 */ /* 0x000fe20000410000 */
[-C--:B------:R-:W-:Y:S01]  /*b8a0*/  FMUL.FTZ R90, R90, R13.reuse ;  /* 0x0000000d5a5a7220 */ /* 0x080fe20000410000 */
[----:B------:R-:W-:-:S07]  /*b8b0*/  FMUL.FTZ R91, R91, R13 ;  /* 0x0000000d5b5b7220 */ /* 0x000fce0000410000 */
[-C--:B-1----:R-:W-:Y:S01]  /*b8c0*/  HMMA.16816.F32 R80, R4, R16.reuse, R88 ;  /* 0x000000100450723c */ /* 0x082fe20000001858 */
[----:B------:R-:W2:Y:S04]  /*b8d0*/  LDL.LU R90, [R1+0x48] ;  /* 0x00004800015a7983 */ /* 0x000ea80000300800 */
[----:B------:R-:W3:Y:S01]  /*b8e0*/  LDL.LU R91, [R1+0x4c] ;  /* 0x00004c00015b7983 */ /* 0x000ee20000300800 */
[-C--:B------:R-:W-:Y:S01]  /*b8f0*/  FMUL.FTZ R86, R86, R15.reuse ;  /* 0x0000000f56567220 */ /* 0x080fe20000410000 */
[-C--:B------:R-:W-:Y:S01]  /*b900*/  FMUL.FTZ R87, R87, R15.reuse ;  /* 0x0000000f57577220 */ /* 0x080fe20000410000 */
[----:B------:R-:W-:Y:S01]  /*b910*/  FMUL.FTZ R98, R98, R15 ;  /* 0x0000000f62627220 */ /* 0x000fe20000410000 */
[-C--:B------:R-:W-:Y:S01]  /*b920*/  FMUL.FTZ R92, R92, R14.reuse ;  /* 0x0000000e5c5c7220 */ /* 0x080fe20000410000 */
[-C--:B------:R-:W-:Y:S01]  /*b930*/  FMUL.FTZ R93, R93, R14.reuse ;  /* 0x0000000e5d5d7220 */ /* 0x080fe20000410000 */
[-C--:B------:R-:W-:Y:S01]  /*b940*/  FMUL.FTZ R94, R94, R13.reuse ;  /* 0x0000000d5e5e7220 */ /* 0x080fe20000410000 */
[----:B------:R-:W-:Y:S01]  /*b950*/  FMUL.FTZ R95, R95, R13 ;  /* 0x0000000d5f5f7220 */ /* 0x000fe20000410000 */
[-C--:B------:R-:W-:Y:S01]  /*b960*/  FMUL.FTZ R99, R99, R15.reuse ;  /* 0x0000000f63637220 */ /* 0x080fe20000410000 */
[----:B------:R-:W-:Y:S06]  /*b970*/  HMMA.16816.F32 R152, R8, R16, R84 ;  /* 0x000000100898723c */ /* 0x000fec0000001854 */
        /* <DEDUP_REMOVED lines=18> */
[----:B------:R-:W-:-:S02]  /*baa0*/  MOV R68, R132 ;  /* 0x0000008400447202 */ /* 0x000fc40000000f00 */
[-C--:B-1----:R-:W-:Y:S06]  /*bab0*/  HMMA.16816.F32 R132, R8, R16.reuse, R100 ;  /* 0x000000100884723c */ /* 0x082fec0000001864 */
[C---:B------:R-:W-:Y:S06]  /*bac0*/  HMMA.16816.F32 R104, R4.reuse, R16, R104 ;  /* 0x000000100468723c */ /* 0x040fec0000001868 */
[-C--:B------:R-:W-:Y:S06]  /*bad0*/  HMMA.16816.F32 R108, R4, R18.reuse, R108 ;  /* 0x00000012046c723c */ /* 0x080fec000000186c */
[----:B------:R-:W-:Y:S01]  /*bae0*/  HMMA.16816.F32 R84, R8, R18, R112 ;  /* 0x000000120854723c */ /* 0x000fe20000001870 */
[----:B------:R-:W1:Y:S01]  /*baf0*/  LDSM.16.MT88.4 R16, [R231+0xe000] ;  /* 0x00e00000e710783b */ /* 0x000e620000004200 */
[-C--:B------:R-:W-:Y:S01]  /*bb00*/  FMUL.FTZ R120, R120, R14.reuse ;  /* 0x0000000e78787220 */ /* 0x080fe20000410000 */
[-C--:B------:R-:W-:Y:S01]  /*bb10*/  FMUL.FTZ R121, R121, R14.reuse ;  /* 0x0000000e79797220 */ /* 0x080fe20000410000 */
[-C--:B------:R-:W-:Y:S01]  /*bb20*/  FMUL.FTZ R124, R124, R14.reuse ;  /* 0x0000000e7c7c7220 */ /* 0x080fe20000410000 */
[----:B------:R-:W-:Y:S01]  /*bb30*/  FMUL.FTZ R125, R125, R14 ;  /* 0x0000000e7d7d7220 */ /* 0x000fe20000410000 */
[-C--:B------:R-:W-:Y:S01]  /*bb40*/  FMUL.FTZ R122, R122, R13.reuse ;  /* 0x0000000d7a7a7220 */ /* 0x080fe20000410000 */
[-C--:B------:R-:W-:Y:S01]  /*bb50*/  FMUL.FTZ R123, R123, R13.reuse ;  /* 0x0000000d7b7b7220 */ /* 0x080fe20000410000 */
[-C--:B------:R-:W-:Y:S01]  /*bb60*/  FMUL.FTZ R126, R126, R13.reuse ;  /* 0x0000000d7e7e7220 */ /* 0x080fe20000410000 */
[----:B------:R-:W-:Y:S01]  /*bb70*/  FMUL.FTZ R127, R127, R13 ;  /* 0x0000000d7f7f7220 */ /* 0x000fe20000410000 */
[----:B------:R-:W-:-:S02]  /*bb80*/  MOV R77, R39 ;  /* 0x00000027004d7202 */ /* 0x000fc40000000f00 */
[----:B------:R-:W-:Y:S01]  /*bb90*/  MOV R78, R42 ;  /* 0x0000002a004e7202 */ /* 0x000fe20000000f00 */
[----:B------:R-:W-:Y:S01]  /*bba0*/  FMUL.FTZ R42, R118, R15 ;  /* 0x0000000f762a7220 */ /* 0x000fe20000410000 */
[C---:B-1----:R-:W-:Y:S06]  /*bbb0*/  HMMA.16816.F32 R120, R4.reuse, R16, R120 ;  /* 0x000000100478723c */ /* 0x042fec0000001878 */
[----:B------:R-:W-:Y:S07]  /*bbc0*/  HMMA.16816.F32 R124, R4, R18, R124 ;  /* 0x00000012047c723c */ /* 0x000fee000000187c */
[----:B------:R-:W-:-:S04]  /*bbd0*/  FFMA.FTZ R4, R223, UR22, -R2 ;  /* 0x00000016df047c23 */ /* 0x000fc80008010802 */
[----:B------:R1:W-:Y:S02]  /*bbe0*/  MUFU.EX2 R118, R4 ;  /* 0x0000000400767308 */ /* 0x0003e40000000800 */
[----:B-1----:R-:W-:-:S06]  /*bbf0*/  FFMA.FTZ R4, R215, UR22, -R2 ;  /* 0x00000016d7047c23 */ /* 0x002fcc0008010802 */
[----:B------:R1:W4:Y:S02]  /*bc00*/  MUFU.EX2 R6, R4 ;  /* 0x0000000400067308 */ /* 0x0003240000000800 */
[----:B-1----:R-:W-:Y:S01]  /*bc10*/  FFMA.FTZ R4, R65, UR22, -R2 ;  /* 0x0000001641047c23 */ /* 0x002fe20008010802 */
[----:B------:R-:W-:Y:S01]  /*bc20*/  MOV R167, R43 ;  /* 0x0000002b00a77202 */ /* 0x000fe20000000f00 */
[-C--:B------:R-:W-:Y:S01]  /*bc30*/  FMUL.FTZ R43, R119, R15.reuse ;  /* 0x0000000f772b7220 */ /* 0x080fe20000410000 */
[----:B------:R-:W-:Y:S01]  /*bc40*/  MOV R166, R38 ;  /* 0x0000002600a67202 */ /* 0x000fe20000000f00 */
[-C--:B------:R-:W-:Y:S01]  /*bc50*/  FMUL.FTZ R38, R130, R15.reuse ;  /* 0x0000000f82267220 */ /* 0x080fe20000410000 */
[----:B------:R-:W-:-:S04]  /*bc60*/  FMUL.FTZ R39, R131, R15 ;  /* 0x0000000f83277220 */ /* 0x000fc80000410000 */
[C---:B------:R-:W-:Y:S06]  /*bc70*/  HMMA.16816.F32 R40, R8.reuse, R16, R40 ;  /* 0x000000100828723c */ /* 0x040fec0000001828 */
[----:B------:R-:W-:Y:S01]  /*bc80*/  HMMA.16816.F32 R36, R8, R18, R36 ;  /* 0x000000120824723c */ /* 0x000fe20000001824 */
[----:B------:R-:W1:Y:S01]  /*bc90*/  LDSM.16.MT88.4 R16, [R229+0xc800] ;  /* 0x00c80000e510783b */ /* 0x000e620000004200 */
[----:B------:R-:W-:Y:S01]  /*bca0*/  FFMA.FTZ R223, R29, UR22, -R2 ;  /* 0x000000161ddf7c23 */ /* 0x000fe20008010802 */
[----:B------:R-:W-:Y:S01]  /*bcb0*/  FFMA.FTZ R29, R214, UR22, -R0 ;  /* 0x00000016d61d7c23 */ /* 0x000fe20008010800 */
[--C-:B------:R-:W-:Y:S01]  /*bcc0*/  FFMA.FTZ R32, R32, UR22, -R2.reuse ;  /* 0x0000001620207c23 */ /* 0x100fe20008010802 */
[----:B------:R-:W-:Y:S01]  /*bcd0*/  FFMA.FTZ R112, R35, UR22, -R2 ;  /* 0x0000001623707c23 */ /* 0x000fe20008010802 */
[--C-:B------:R-:W-:Y:S01]  /*bce0*/  FFMA.FTZ R15, R63, UR22, -R0.reuse ;  /* 0x000000163f0f7c23 */ /* 0x100fe20008010800 */
[--C-:B------:R-:W-:Y:S01]  /*bcf0*/  FFMA.FTZ R215, R59, UR22, -R0.reuse ;  /* 0x000000163bd77c23 */ /* 0x100fe20008010800 */
[----:B------:R-:W-:Y:S01]  /*bd00*/  FFMA.FTZ R214, R23, UR22, -R0 ;  /* 0x0000001617d67c23 */ /* 0x000fe20008010800 */
[----:B---3--:R-:W-:Y:S01]  /*bd10*/  FFMA.FTZ R44, R91, R13, R44 ;  /* 0x0000000d5b2c7223 */ /* 0x008fe2000001002c */
[----:B------:R-:W-:Y:S01]  /*bd20*/  MOV R91, R76 ;  /* 0x0000004c005b7202 */ /* 0x000fe20000000f00 */
[----:B------:R-:W-:Y:S01]  /*bd30*/  IMAD.MOV.U32 R76, RZ, RZ, R77 ;  /* 0x000000ffff4c7224 */ /* 0x000fe200078e004d */
[----:B------:R-:W-:-:S02]  /*bd40*/  MOV R77, R78 ;  /* 0x0000004e004d7202 */ /* 0x000fc40000000f00 */
[----:B------:R-:W-:Y:S02]  /*bd50*/  MOV R78, R79 ;  /* 0x0000004f004e7202 */ /* 0x000fe40000000f00 */
[----:B------:R-:W-:Y:S01]  /*bd60*/  MOV R79, R72 ;  /* 0x00000048004f7202 */ /* 0x000fe20000000f00 */
[----:B------:R-:W-:Y:S01]  /*bd70*/  IMAD.MOV.U32 R72, RZ, RZ, R73 ;  /* 0x000000ffff487224 */ /* 0x000fe200078e0049 */
[----:B------:R-:W-:Y:S02]  /*bd80*/  MOV R73, R74 ;  /* 0x0000004a00497202 */ /* 0x000fe40000000f00 */
[----:B------:R-:W-:Y:S02]  /*bd90*/  MOV R74, R75 ;  /* 0x0000004b004a7202 */ /* 0x000fe40000000f00 */
[----:B------:R-:W-:Y:S01]  /*bda0*/  MOV R75, R69 ;  /* 0x00000045004b7202 */ /* 0x000fe20000000f00 */
[----:B------:R-:W-:Y:S01]  /*bdb0*/  IMAD.MOV.U32 R69, RZ, RZ, R70 ;  /* 0x000000ffff457224 */ /* 0x000fe200078e0046 */
[----:B------:R-:W-:-:S02]  /*bdc0*/  MOV R70, R71 ;  /* 0x0000004700467202 */ /* 0x000fc40000000f00 */
[----:B------:R-:W-:Y:S02]  /*bdd0*/  MOV R71, R192 ;  /* 0x000000c000477202 */ /* 0x000fe40000000f00 */
[----:B------:R-:W-:Y:S01]  /*bde0*/  MOV R192, R193 ;  /* 0x000000c100c07202 */ /* 0x000fe20000000f00 */
[----:B------:R-:W-:Y:S01]  /*bdf0*/  IMAD.MOV.U32 R193, RZ, RZ, R164 ;  /* 0x000000ffffc17224 */ /* 0x000fe200078e00a4 */
[----:B------:R-:W-:Y:S02]  /*be00*/  MOV R164, R228 ;  /* 0x000000e400a47202 */ /* 0x000fe40000000f00 */
[----:B------:R3:W-:Y:S02]  /*be10*/  MUFU.EX2 R228, R4 ;  /* 0x0000000400e47308 */ /* 0x0007e40000000800 */
[----:B---3--:R-:W-:-:S06]  /*be20*/  FFMA.FTZ R4, R33, UR22, -R2 ;  /* 0x0000001621047c23 */ /* 0x008fcc0008010802 */
[----:B------:R3:W-:Y:S02]  /*be30*/  MUFU.EX2 R100, R4 ;  /* 0x0000000400647308 */ /* 0x0007e40000000800 */
[----:B---3--:R-:W-:-:S06]  /*be40*/  FFMA.FTZ R4, R91, UR22, -R0 ;  /* 0x000000165b047c23 */ /* 0x008fcc0008010800 */
[----:B------:R3:W-:Y:S01]  /*be50*/  MUFU.EX2 R65, R4 ;  /* 0x0000000400417308 */ /* 0x0007e20000000800 */
[----:B------:R-:W-:Y:S01]  /*be60*/  MOV R91, R68 ;  /* 0x00000044005b7202 */ /* 0x000fe20000000f00 */
[----:B---3--:R-:W-:-:S06]  /*be70*/  FFMA.FTZ R4, R221, UR22, -R0 ;  /* 0x00000016dd047c23 */ /* 0x008fcc0008010800 */
[----:B------:R3:W-:Y:S02]  /*be80*/  MUFU.EX2 R68, R4 ;  /* 0x0000000400447308 */ /* 0x0007e40000000800 */
[----:B---3--:R-:W-:-:S06]  /*be90*/  FFMA.FTZ R4, R67, UR22, -R0 ;  /* 0x0000001643047c23 */ /* 0x008fcc0008010800 */
[----:B------:R3:W1:Y:S02]  /*bea0*/  MUFU.EX2 R7, R4 ;  /* 0x0000000400077308 */ /* 0x0006640000000800 */
[----:B---3--:R-:W-:-:S06]  /*beb0*/  FFMA.FTZ R4, R34, UR22, -R0 ;  /* 0x0000001622047c23 */ /* 0x008fcc0008010800 */
[----:B------:R3:W2:Y:S02]  /*bec0*/  MUFU.EX2 R88, R4 ;  /* 0x0000000400587308 */ /* 0x0006a40000000800 */
[----:B---3--:R-:W-:Y:S01]  /*bed0*/  FFMA.FTZ R4, R76, UR22, -R3 ;  /* 0x000000164c047c23 */ /* 0x008fe20008010803 */
        /* <DEDUP_REMOVED lines=12> */
[----:B------:R3:W-:Y:S02]  /*bfa0*/  MUFU.EX2 R164, R4 ;  /* 0x0000000400a47308 */ /* 0x0007e40000000800 */
[----:B---3--:R-:W-:-:S06]  /*bfb0*/  FFMA.FTZ R4, R91, UR22, -R3 ;  /* 0x000000165b047c23 */ /* 0x008fcc0008010803 */
[----:B------:R3:W-:Y:S01]  /*bfc0*/  MUFU.EX2 R5, R4 ;  /* 0x0000000400057308 */ /* 0x0007e20000000800 */
[----:B------:R-:W-:Y:S01]  /*bfd0*/  MOV R91, R72 ;  /* 0x00000048005b7202 */ /* 0x000fe20000000f00 */
[----:B---3--:R-:W-:-:S06]  /*bfe0*/  FFMA.FTZ R4, R220, UR22, -R3 ;  /* 0x00000016dc047c23 */ /* 0x008fcc0008010803 */
[----:B------:R3:W-:Y:S01]  /*bff0*/  MUFU.EX2 R102, R4 ;  /* 0x0000000400667308 */ /* 0x0007e20000000800 */
[----:B------:R-:W-:Y:S02]  /*c000*/  MOV R72, R70 ;  /* 0x0000004600487202 */ /* 0x000fe40000000f00 */
[----:B------:R-:W-:Y:S01]  /*c010*/  MOV R70, R71 ;  /* 0x0000004700467202 */ /* 0x000fe20000000f00 */
[----:B---3--:R-:W-:-:S04]  /*c020*/  FFMA.FTZ R4, R213, UR22, -R3 ;  /* 0x00000016d5047c23 */ /* 0x008fc80008010803 */
[----:B------:R3:W2:Y:S01]  /*c030*/  MUFU.EX2 R67, R4 ;  /* 0x0000000400437308 */ /* 0x0006a20000000800 */
[----:B------:R-:W-:Y:S01]  /*c040*/  MOV R71, R192 ;  /* 0x000000c000477202 */ /* 0x000fe20000000f00 */
[--C-:B------:R-:W-:Y:S01]  /*c050*/  FFMA.FTZ R221, R28, UR22, -R2.reuse ;  /* 0x000000161cdd7c23 */ /* 0x100fe20008010802 */
[----:B------:R-:W-:Y:S01]  /*c060*/  MOV R192, R166 ;  /* 0x000000a600c07202 */ /* 0x000fe20000000f00 */
[--C-:B------:R-:W-:Y:S01]  /*c070*/  FFMA.FTZ R34, R64, UR22, -R2.reuse ;  /* 0x0000001640227c23 */ /* 0x100fe20008010802 */
[--C-:B------:R-:W-:Y:S01]  /*c080*/  FFMA.FTZ R33, R60, UR22, -R2.reuse ;  /* 0x000000163c217c23 */ /* 0x100fe20008010802 */
[----:B------:R-:W-:Y:S01]  /*c090*/  FFMA.FTZ R166, R22, UR22, -R2 ;  /* 0x0000001616a67c23 */ /* 0x000fe20008010802 */
[----:B---3--:R-:W-:Y:S01]  /*c0a0*/  FFMA.FTZ R4, R76, UR22, -R12 ;  /* 0x000000164c047c23 */ /* 0x008fe2000801080c */
[----:B------:R-:W-:Y:S01]  /*c0b0*/  MOV R76, R77 ;  /* 0x0000004d004c7202 */ /* 0x000fe20000000f00 */
[----:B------:R-:W-:Y:S01]  /*c0c0*/  IMAD.MOV.U32 R77, RZ, RZ, R78 ;  /* 0x000000ffff4d7224 */ /* 0x000fe200078e004e */
[----:B------:R-:W-:-:S02]  /*c0d0*/  MOV R78, R79 ;  /* 0x0000004f004e7202 */ /* 0x000fc40000000f00 */
[----:B------:R-:W-:Y:S01]  /*c0e0*/  MOV R79, R73 ;  /* 0x00000049004f7202 */ /* 0x000fe20000000f00 */
[----:B------:R-:W-:Y:S02]  /*c0f0*/  IMAD.MOV.U32 R73, RZ, RZ, R69 ;  /* 0x000000ffff497224 */ /* 0x000fe400078e0045 */
[----:B------:R-:W-:Y:S01]  /*c100*/  IMAD.MOV.U32 R69, RZ, RZ, R193 ;  /* 0x000000ffff457224 */ /* 0x000fe200078e00c1 */
[----:B------:R-:W-:Y:S01]  /*c110*/  MOV R193, R31 ;  /* 0x0000001f00c17202 */ /* 0x000fe20000000f00 */
[----:B------:R-:W-:Y:S02]  /*c120*/  FFMA.FTZ R31, R47, UR22, -R2 ;  /* 0x000000162f1f7c23 */ /* 0x000fe40008010802 */
[----:B------:R3:W-:Y:S01]  /*c130*/  MUFU.EX2 R47, R4 ;  /* 0x00000004002f7308 */ /* 0x0007e20000000800 */
[--C-:B------:R-:W-:Y:S01]  /*c140*/  FFMA.FTZ R28, R66, UR22, -R0.reuse ;  /* 0x00000016421c7c23 */ /* 0x100fe20008010800 */
[--C-:B------:R-:W-:Y:S01]  /*c150*/  FFMA.FTZ R213, R58, UR22, -R0.reuse ;  /* 0x000000163ad57c23 */ /* 0x100fe20008010800 */
[----:B------:R-:W-:Y:S01]  /*c160*/  FFMA.FTZ R220, R46, UR22, -R0 ;  /* 0x000000162edc7c23 */ /* 0x000fe20008010800 */
[----:B------:R-:W-:-:S04]  /*c170*/  FFMA.FTZ R2, R91, UR22, -R12 ;  /* 0x000000165b027c23 */ /* 0x000fc8000801080c */
[----:B------:R-:W-:Y:S01]  /*c180*/  MUFU.EX2 R101, R2 ;  /* 0x0000000200657308 */ /* 0x000fe20000000800 */
[----:B---3--:R-:W-:Y:S01]  /*c190*/  FFMA.FTZ R4, R30, UR22, -R12 ;  /* 0x000000161e047c23 */ /* 0x008fe2000801080c */
[----:B------:R-:W-:Y:S01]  /*c1a0*/  FFMA.FTZ R30, R222, UR22, -R0 ;  /* 0x00000016de1e7c23 */ /* 0x000fe20008010800 */
[----:B------:R-:W-:-:S05]  /*c1b0*/  FFMA.FTZ R0, R76, UR22, -R12 ;  /* 0x000000164c007c23 */ /* 0x000fca000801080c */
[----:B------:R-:W3:Y:S08]  /*c1c0*/  MUFU.EX2 R35, R4 ;  /* 0x0000000400237308 */ /* 0x000ef00000000800 */
[----:B------:R3:W3:Y:S01]  /*c1d0*/  MUFU.EX2 R58, R0 ;  /* 0x00000000003a7308 */ /* 0x0006e20000000800 */
[----:B----4-:R-:W-:Y:S01]  /*c1e0*/  IMAD.MOV.U32 R46, RZ, RZ, R6 ;  /* 0x000000ffff2e7224 */ /* 0x010fe200078e0006 */
[----:B-1----:R-:W-:-:S02]  /*c1f0*/  MOV R222, R7 ;  /* 0x0000000700de7202 */ /* 0x002fc40000000f00 */
[----:B------:R-:W-:Y:S02]  /*c200*/  F2FP.F16.F32.PACK_AB R9, R68, R65 ;  /* 0x000000414409723e */ /* 0x000fe400000000ff */
[----:B------:R-:W-:Y:S02]  /*c210*/  F2FP.F16.F32.PACK_AB R8, R46, R118 ;  /* 0x000000762e08723e */ /* 0x000fe400000000ff */
[----:B------:R-:W-:Y:S02]  /*c220*/  F2FP.F16.F32.PACK_AB R10, R100, R228 ;  /* 0x000000e4640a723e */ /* 0x000fe400000000ff */
[----:B--2---:R-:W-:Y:S02]  /*c230*/  F2FP.F16.F32.PACK_AB R11, R88, R222 ;  /* 0x000000de580b723e */ /* 0x004fe400000000ff */
[----:B------:R-:W-:Y:S01]  /*c240*/  F2FP.F16.F32.PACK_AB R6, R67, R102 ;  /* 0x000000664306723e */ /* 0x000fe200000000ff */
[----:B---3--:R-:W-:Y:S01]  /*c250*/  FFMA.FTZ R0, R212, UR22, -R3 ;  /* 0x00000016d4007c23 */ /* 0x008fe20008010803 */
[----:B------:R-:W-:-:S02]  /*c260*/  MOV R212, R5 ;  /* 0x0000000500d47202 */ /* 0x000fc40000000f00 */
[----:B------:R-:W-:Y:S02]  /*c270*/  F2FP.F16.F32.PACK_AB R5, R35, R47 ;  /* 0x0000002f2305723e */ /* 0x000fe400000000ff */
[----:B------:R-:W-:Y:S02]  /*c280*/  F2FP.F16.F32.PACK_AB R4, R212, R164 ;  /* 0x000000a4d404723e */ /* 0x000fe400000000ff */
[----:B------:R-:W-:Y:S01]  /*c290*/  F2FP.F16.F32.PACK_AB R7, R58, R101 ;  /* 0x000000653a07723e */ /* 0x000fe200000000ff */
[----:B------:R-:W-:Y:S01]  /*c2a0*/  IMAD.MOV.U32 R115, RZ, RZ, R167 ;  /* 0x000000ffff737224 */ /* 0x000fe200078e00a7 */
[----:B------:R-:W-:Y:S01]  /*c2b0*/  MOV R103, R195 ;  /* 0x000000c300677202 */ /* 0x000fe20000000f00 */
[--C-:B------:R-:W-:Y:S01]  /*c2c0*/  FFMA.FTZ R195, R21, UR22, -R3.reuse ;  /* 0x0000001615c37c23 */ /* 0x100fe20008010803 */
[----:B------:R-:W-:Y:S01]  /*c2d0*/  MOV R167, R20 ;  /* 0x0000001400a77202 */ /* 0x000fe20000000f00 */
[----:B------:R-:W-:Y:S01]  /*c2e0*/  IMAD.MOV.U32 R130, RZ, RZ, R192 ;  /* 0x000000ffff827224 */ /* 0x000fe200078e00c0 */
[----:B------:R-:W1:Y:S01]  /*c2f0*/  LDSM.16.MT88.4 R20, [R230+0xc800] ;  /* 0x00c80000e614783b */ /* 0x000e620000004200 */
[--C-:B------:R-:W-:Y:S01]  /*c300*/  FFMA.FTZ R13, R62, UR22, -R3.reuse ;  /* 0x000000163e0d7c23 */ /* 0x100fe20008010803 */
[----:B------:R-:W-:Y:S01]  /*c310*/  FFMA.FTZ R192, R61, UR22, -R3 ;  /* 0x000000163dc07c23 */ /* 0x000fe20008010803 */
[-C--:B------:R-:W-:Y:S06]  /*c320*/  HMMA.16816.F32 R172, R8, R16.reuse, R172 ;  /* 0x0000001008ac723c */ /* 0x080fec00000018ac */
[C---:B------:R-:W-:Y:S06]  /*c330*/  HMMA.16816.F32 R176, R4.reuse, R16, R176 ;  /* 0x0000001004b0723c */ /* 0x040fec00000018b0 */
[-C--:B------:R-:W-:Y:S06]  /*c340*/  HMMA.16816.F32 R180, R4, R18.reuse, R180 ;  /* 0x0000001204b4723c */ /* 0x080fec00000018b4 */
[----:B------:R-:W-:Y:S01]  /*c350*/  HMMA.16816.F32 R60, R8, R18, R208 ;  /* 0x00000012083c723c */ /* 0x000fe200000018d0 */
[----:B------:R-:W2:Y:S01]  /*c360*/  LDSM.16.MT88.4 R16, [R232+0xc800] ;  /* 0x00c80000e810783b */ /* 0x000ea20000004200 */
[----:B------:R-:W-:Y:S01]  /*c370*/  FFMA.FTZ R45, R90, R14, R45 ;  /* 0x0000000e5a2d7223 */ /* 0x000fe2000001002d */
[--C-:B------:R-:W-:Y:S01]  /*c380*/  FFMA.FTZ R14, R77, UR22, -R3.reuse ;  /* 0x000000164d0e7c23 */ /* 0x100fe20008010803 */
[----:B------:R-:W-:Y:S01]  /*c390*/  FFMA.FTZ R2, R78, UR22, -R3 ;  /* 0x000000164e027c23 */ /* 0x000fe20008010803 */
[----:B------:R-:W-:-:S02]  /*c3a0*/  MOV R89, R79 ;  /* 0x0000004f00597202 */ /* 0x000fc40000000f00 */
[----:B------:R-:W-:Y:S01]  /*c3b0*/  MOV R113, R193 ;  /* 0x000000c100717202 */ /* 0x000fe20000000f00 */
[--C-:B------:R-:W-:Y:S01]  /*c3c0*/  FFMA.FTZ R193, R56, UR22, -R3.reuse ;  /* 0x0000001638c17c23 */ /* 0x100fe20008010803 */
[----:B------:R-:W-:Y:S01]  /*c3d0*/  MOV R119, R194 ;  /* 0x000000c200777202 */ /* 0x000fe20000000f00 */
[----:B------:R-:W-:Y:S01]  /*c3e0*/  FFMA.FTZ R194, R57, UR22, -R3 ;  /* 0x0000001639c27c23 */ /* 0x000fe20008010803 */
[----:B------:R-:W-:Y:S01]  /*c3f0*/  MOV R211, R58 ;  /* 0x0000003a00d37202 */ /* 0x000fe20000000f00 */
[----:B------:R-:W-:Y:S01]  /*c400*/  IMAD.MOV.U32 R91, RZ, RZ, R71 ;  /* 0x000000ffff5b7224 */ /* 0x000fe200078e0047 */
[----:B------:R-:W-:Y:S02]  /*c410*/  MOV R114, R69 ;  /* 0x0000004500727202 */ /* 0x000fe40000000f00 */
[----:B------:R-:W-:Y:S01]  /*c420*/  MOV R90, R70 ;  /* 0x00000046005a7202 */ /* 0x000fe20000000f00 */
[----:B-1----:R-:W-:Y:S01]  /*c430*/  HMMA.16816.F32 R76, R8, R20, R216 ;  /* 0x00000014084c723c */ /* 0x002fe200000018d8 */
[----:B------:R-:W-:-:S05]  /*c440*/  MOV R210, R67 ;  /* 0x0000004300d27202 */ /* 0x000fca0000000f00 */
[----:B------:R-:W-:Y:S01]  /*c450*/  HMMA.16816.F32 R56, R8, R22, R168 ;  /* 0x000000160838723c */ /* 0x000fe200000018a8 */
[----:B------:R-:W-:-:S05]  /*c460*/  MOV R219, R68 ;  /* 0x0000004400db7202 */ /* 0x000fca0000000f00 */
[C---:B------:R-:W-:Y:S01]  /*c470*/  HMMA.16816.F32 R68, R4.reuse, R20, R184 ;  /* 0x000000140444723c */ /* 0x040fe200000018b8 */
[----:B------:R-:W-:Y:S01]  /*c480*/  MOV R171, R72 ;  /* 0x0000004800ab7202 */ /* 0x000fe20000000f00 */
[----:B------:R-:W-:Y:S01]  /*c490*/  IMAD.MOV.U32 R169, RZ, RZ, R74 ;  /* 0x000000ffffa97224 */ /* 0x000fe200078e004a */
[----:B------:R-:W-:Y:S02]  /*c4a0*/  MOV R170, R73 ;  /* 0x0000004900aa7202 */ /* 0x000fe40000000f00 */
[----:B------:R-:W-:Y:S02]  /*c4b0*/  MOV R168, R75 ;  /* 0x0000004b00a87202 */ /* 0x000fe40000000f00 */
[----:B------:R-:W-:Y:S02]  /*c4c0*/  MOV R184, R65 ;  /* 0x0000004100b87202 */ /* 0x000fe40000000f00 */
[----:B------:R-:W-:Y:S01]  /*c4d0*/  HMMA.16816.F32 R64, R4, R22, R188 ;  /* 0x000000160440723c */ /* 0x000fe200000018bc */
[----:B------:R-:W1:Y:S05]  /*c4e0*/  LDSM.16.MT88.4 R20, [R231+0xc800] ;  /* 0x00c80000e714783b */ /* 0x000e6a0000004200 */
[-C--:B--2---:R-:W-:Y:S06]  /*c4f0*/  HMMA.16816.F32 R52, R8, R16.reuse, R52 ;  /* 0x000000100834723c */ /* 0x084fec0000001834 */
[C---:B------:R-:W-:Y:S06]  /*c500*/  HMMA.16816.F32 R48, R4.reuse, R16, R48 ;  /* 0x000000100430723c */ /* 0x040fec0000001830 */
[-C--:B------:R-:W-:Y:S06]  /*c510*/  HMMA.16816.F32 R196, R4, R18.reuse, R196 ;  /* 0x0000001204c4723c */ /* 0x080fec00000018c4 */
[----:B------:R-:W-:Y:S01]  /*c520*/  HMMA.16816.F32 R72, R8, R18, R156 ;  /* 0x000000120848723c */ /* 0x000fe2000000189c */
[----:B------:R-:W2:Y:S01]  /*c530*/  LDSM.16.MT88.4 R16, [R229+0xe800] ;  /* 0x00e80000e510783b */ /* 0x000ea20000004200 */
[----:B------:R-:W-:-:S02]  /*c540*/  MOV R185, R130 ;  /* 0x0000008200b97202 */ /* 0x000fc40000000f00 */
[----:B------:R-:W-:Y:S02]  /*c550*/  MOV R217, R129 ;  /* 0x0000008100d97202 */ /* 0x000fe40000000f00 */
[----:B------:R-:W-:Y:S01]  /*c560*/  MOV R191, R88 ;  /* 0x0000005800bf7202 */ /* 0x000fe20000000f00 */
[----:B------:R-:W-:Y:S01]  /*c570*/  IMAD.MOV.U32 R158, RZ, RZ, R90 ;  /* 0x000000ffff9e7224 */ /* 0x000fe200078e005a */
[----:B------:R-:W-:Y:S02]  /*c580*/  MOV R156, R128 ;  /* 0x00000080009c7202 */ /* 0x000fe40000000f00 */
[----:B------:R-:W-:Y:S02]  /*c590*/  MOV R159, R89 ;  /* 0x00000059009f7202 */ /* 0x000fe40000000f00 */
[----:B------:R-:W-:Y:S01]  /*c5a0*/  MOV R157, R91 ;  /* 0x0000005b009d7202 */ /* 0x000fe20000000f00 */
[-C--:B-1----:R-:W-:Y:S06]  /*c5b0*/  HMMA.16816.F32 R160, R8, R20.reuse, R160 ;  /* 0x0000001408a0723c */ /* 0x082fec00000018a0 */
[C---:B------:R-:W-:Y:S06]  /*c5c0*/  HMMA.16816.F32 R200, R4.reuse, R20, R200 ;  /* 0x0000001404c8723c */ /* 0x040fec00000018c8 */
[-C--:B------:R-:W-:Y:S06]  /*c5d0*/  HMMA.16816.F32 R204, R4, R22.reuse, R204 ;  /* 0x0000001604cc723c */ /* 0x080fec00000018cc */
[----:B------:R-:W-:Y:S01]  /*c5e0*/  HMMA.16816.F32 R148, R8, R22, R148 ;  /* 0x000000160894723c */ /* 0x000fe20000001894 */
[----:B------:R-:W1:Y:S05]  /*c5f0*/  LDSM.16.MT88.4 R20, [R232+0xe800] ;  /* 0x00e80000e814783b */ /* 0x000e6a0000004200 */
[----:B--2---:R-:W-:Y:S06]  /*c600*/  HMMA.16816.F32 R128, R4, R18, R136 ;  /* 0x000000120480723c */ /* 0x004fec0000001888 */
[-C--:B------:R-:W-:Y:S06]  /*c610*/  HMMA.16816.F32 R144, R8, R16.reuse, R144 ;  /* 0x000000100890723c */ /* 0x080fec0000001890 */
[----:B------:R-:W-:Y:S06]  /*c620*/  HMMA.16816.F32 R88, R4, R16, R140 ;  /* 0x000000100458723c */ /* 0x000fec000000188c */
[----:B------:R-:W-:Y:S01]  /*c630*/  HMMA.16816.F32 R136, R8, R18, R24 ;  /* 0x000000120888723c */ /* 0x000fe20000001818 */
[----:B------:R-:W2:Y:S04]  /*c640*/  LDSM.16.MT88.4 R24, [R230+0xe800] ;  /* 0x00e80000e618783b */ /* 0x000ea80000004200 */
[----:B------:R-:W3:Y:S01]  /*c650*/  LDSM.16.MT88.4 R16, [R231+0xe800] ;  /* 0x00e80000e710783b */ /* 0x000ee20000004200 */
[----:B------:R-:W-:Y:S01]  /*c660*/  IMAD.MOV.U32 R140, RZ, RZ, R116 ;  /* 0x000000ffff8c7224 */ /* 0x000fe200078e0074 */
[----:B------:R-:W-:Y:S01]  /*c670*/  MOV R190, R113 ;  /* 0x0000007100be7202 */ /* 0x000fe20000000f00 */
[----:B------:R-:W-:Y:S01]  /*c680*/  IMAD.MOV.U32 R189, RZ, RZ, R114 ;  /* 0x000000ffffbd7224 */ /* 0x000fe200078e0072 */
[----:B------:R-:W-:Y:S01]  /*c690*/  MOV R188, R112 ;  /* 0x0000007000bc7202 */ /* 0x000fe20000000f00 */
[----:B------:R-:W-:Y:S01]  /*c6a0*/  IMAD.MOV.U32 R186, RZ, RZ, R100 ;  /* 0x000000ffffba7224 */ /* 0x000fe200078e0064 */
[----:B------:R-:W-:-:S02]  /*c6b0*/  MOV R143, R115 ;  /* 0x00000073008f7202 */ /* 0x000fc40000000f00 */
[----:B------:R-:W-:Y:S02]  /*c6c0*/  MOV R218, R103 ;  /* 0x0000006700da7202 */ /* 0x000fe40000000f00 */
[----:B------:R-:W-:Y:S02]  /*c6d0*/  MOV R216, R102 ;  /* 0x0000006600d87202 */ /* 0x000fe40000000f00 */
[----:B------:R-:W-:Y:S01]  /*c6e0*/  MOV R187, R101 ;  /* 0x0000006500bb7202 */ /* 0x000fe20000000f00 */
[----:B-1----:R-:W-:Y:S01]  /*c6f0*/  HMMA.16816.F32 R104, R4, R20, R104 ;  /* 0x000000140468723c */ /* 0x002fe20000001868 */
[----:B------:R-:W-:-:S05]  /*c700*/  IMAD.MOV.U32 R141, RZ, RZ, R165 ;  /* 0x000000ffff8d7224 */ /* 0x000fca00078e00a5 */
[-C--:B------:R-:W-:Y:S06]  /*c710*/  HMMA.16816.F32 R108, R4, R22.reuse, R108 ;  /* 0x00000016046c723c */ /* 0x080fec000000186c */
[----:B------:R-:W-:Y:S06]  /*c720*/  HMMA.16816.F32 R84, R8, R22, R84 ;  /* 0x000000160854723c */ /* 0x000fec0000001854 */
[C---:B--2---:R-:W-:Y:S06]  /*c730*/  HMMA.16816.F32 R112, R4.reuse, R24, R80 ;  /* 0x000000180470723c */ /* 0x044fec0000001850 */
[C---:B------:R-:W-:Y:S06]  /*c740*/  HMMA.16816.F32 R100, R4.reuse, R26, R92 ;  /* 0x0000001a0464723c */ /* 0x040fec000000185c */
[C---:B---3--:R-:W-:Y:S06]  /*c750*/  HMMA.16816.F32 R120, R4.reuse, R16, R120 ;  /* 0x000000100478723c */ /* 0x048fec0000001878 */
[----:B------:R-:W-:Y:S07]  /*c760*/  HMMA.16816.F32 R124, R4, R18, R124 ;  /* 0x00000012047c723c */ /* 0x000fee000000187c */
[----:B------:R-:W-:-:S02]  /*c770*/  MOV R5, R140 ;  /* 0x0000008c00057202 */ /* 0x000fc40000000f00 */
        /* <DEDUP_REMOVED lines=8> */
[----:B------:R-:W-:Y:S02]  /*c800*/  MOV R141, R158 ;  /* 0x0000009e008d7202 */ /* 0x000fe40000000f00 */
[----:B------:R-:W-:-:S02]  /*c810*/  MOV R143, R159 ;  /* 0x0000009f008f7202 */ /* 0x000fc40000000f00 */
[----:B------:R-:W-:Y:S01]  /*c820*/  MOV R185, R222 ;  /* 0x000000de00b97202 */ /* 0x000fe20000000f00 */
[C---:B------:R-:W-:Y:S01]  /*c830*/  HMMA.16816.F32 R92, R8.reuse, R20, R132 ;  /* 0x00000014085c723c */ /* 0x040fe20000001884 */
[----:B------:R-:W-:Y:S01]  /*c840*/  MOV R158, R169 ;  /* 0x000000a9009e7202 */ /* 0x000fe20000000f00 */
[----:B------:R1:W-:Y:S01]  /*c850*/  MUFU.EX2 R222, R2 ;  /* 0x0000000200de7308 */ /* 0x0003e20000000800 */
[----:B------:R-:W2:Y:S01]  /*c860*/  LDSM.16.MT88.4 R20, [R229+0xd000] ;  /* 0x00d00000e514783b */ /* 0x000ea20000004200 */
[----:B------:R-:W-:Y:S02]  /*c870*/  MOV R169, R171 ;  /* 0x000000ab00a97202 */ /* 0x000fe40000000f00 */
[----:B------:R-:W-:Y:S01]  /*c880*/  HMMA.16816.F32 R80, R8, R16, R40 ;  /* 0x000000100850723c */ /* 0x000fe20000001828 */
[----:B------:R-:W-:Y:S02]  /*c890*/  MOV R171, R189 ;  /* 0x000000bd00ab7202 */ /* 0x000fe40000000f00 */
[----:B------:R-:W-:-:S03]  /*c8a0*/  MOV R189, R184 ;  /* 0x000000b800bd7202 */ /* 0x000fc60000000f00 */
[----:B------:R-:W-:Y:S01]  /*c8b0*/  HMMA.16816.F32 R36, R8, R18, R36 ;  /* 0x000000120824723c */ /* 0x000fe20000001824 */
[----:B------:R-:W3:Y:S01]  /*c8c0*/  LDSM.16.MT88.4 R16, [R230+0xd000] ;  /* 0x00d00000e610783b */ /* 0x000ee20000004200 */
[----:B-1----:R-:W-:Y:S01]  /*c8d0*/  FFMA.FTZ R2, R5, UR22, -R12 ;  /* 0x0000001605027c23 */ /* 0x002fe2000801080c */
[----:B------:R-:W-:Y:S01]  /*c8e0*/  IMAD.MOV.U32 R5, RZ, RZ, R140 ;  /* 0x000000ffff057224 */ /* 0x000fe200078e008c */
[----:B------:R-:W-:Y:S02]  /*c8f0*/  MOV R140, R143 ;  /* 0x0000008f008c7202 */ /* 0x000fe40000000f00 */
[----:B------:R-:W-:Y:S01]  /*c900*/  MOV R143, R157 ;  /* 0x0000009d008f7202 */ /* 0x000fe20000000f00 */
[----:B------:R-:W-:Y:S01]  /*c910*/  IMAD.MOV.U32 R157, RZ, RZ, R158 ;  /* 0x000000ffff9d7224 */ /* 0x000fe200078e009e */
[----:B------:R-:W-:Y:S02]  /*c920*/  MOV R158, R168 ;  /* 0x000000a8009e7202 */ /* 0x000fe40000000f00 */
[----:B------:R-:W-:-:S02]  /*c930*/  MOV R184, R219 ;  /* 0x000000db00b87202 */ /* 0x000fc40000000f00 */
[----:B------:R-:W-:Y:S01]  /*c940*/  MOV R168, R169 ;  /* 0x000000a900a87202 */ /* 0x000fe20000000f00 */
[----:B------:R-:W-:Y:S01]  /*c950*/  MUFU.EX2 R142, R30 ;  /* 0x0000001e008e7308 */ /* 0x000fe20000000800 */
[----:B------:R-:W-:Y:S01]  /*c960*/  MOV R169, R170 ;  /* 0x000000aa00a97202 */ /* 0x000fe20000000f00 */
[----:B------:R-:W-:Y:S02]  /*c970*/  IMAD.MOV.U32 R170, RZ, RZ, R171 ;  /* 0x000000ffffaa7224 */ /* 0x000fe400078e00ab */
[----:B------:R-:W-:Y:S01]  /*c980*/  FFMA.FTZ R4, R6, UR22, -R12 ;  /* 0x0000001606047c23 */ /* 0x000fe2000801080c */
[----:B------:R-:W-:Y:S02]  /*c990*/  MOV R171, R188 ;  /* 0x000000bc00ab7202 */ /* 0x000fe40000000f00 */
[----:B------:R-:W-:Y:S01]  /*c9a0*/  MOV R6, R7 ;  /* 0x0000000700067202 */ /* 0x000fe20000000f00 */
[----:B------:R1:W-:Y:S01]  /*c9b0*/  MUFU.EX2 R30, R0 ;  /* 0x00000000001e7308 */ /* 0x0003e20000000800 */
[----:B------:R-:W-:Y:S01]  /*c9c0*/  MOV R188, R189 ;  /* 0x000000bd00bc7202 */ /* 0x000fe20000000f00 */
[----:B------:R-:W-:Y:S01]  /*c9d0*/  IMAD.MOV.U32 R189, RZ, RZ, R184 ;  /* 0x000000ffffbd7224 */ /* 0x000fe200078e00b8 */
[----:B------:R-:W-:-:S02]  /*c9e0*/  MOV R3, R167 ;  /* 0x000000a700037202 */ /* 0x000fc40000000f00 */
[----:B------:R-:W-:Y:S01]  /*c9f0*/  MOV R184, R186 ;  /* 0x000000ba00b87202 */ /* 0x000fe20000000f00 */
[----:B------:R-:W-:Y:S01]  /*ca00*/  IMAD.MOV.U32 R186, RZ, RZ, R216 ;  /* 0x000000ffffba7224 */ /* 0x000fe200078e00d8 */
[----:B------:R-:W-:Y:S01]  /*ca10*/  MOV R7, R141 ;  /* 0x0000008d00077202 */ /* 0x000fe20000000f00 */
[----:B------:R-:W4:Y:S01]  /*ca20*/  MUFU.EX2 R32, R32 ;  /* 0x0000002000207308 */ /* 0x000f220000000800 */
[----:B------:R-:W-:Y:S01]  /*ca30*/  IMAD.MOV.U32 R209, RZ, RZ, R119 ;  /* 0x000000ffffd17224 */ /* 0x000fe200078e0077 */
[----:B------:R-:W-:Y:S01]  /*ca40*/  MOV R208, R118 ;  /* 0x0000007600d07202 */ /* 0x000fe20000000f00 */
[--C-:B------:R-:W-:Y:S01]  /*ca50*/  FFMA.FTZ R3, R3, UR22, -R12.reuse ;  /* 0x0000001603037c23 */ /* 0x100fe2000801080c */
[----:B------:R-:W-:Y:S01]  /*ca60*/  MOV R167, R117 ;  /* 0x0000007500a77202 */ /* 0x000fe20000000f00 */
[----:B-1----:R-:W-:Y:S01]  /*ca70*/  FFMA.FTZ R0, R156, UR22, -R12 ;  /* 0x000000169c007c23 */ /* 0x002fe2000801080c */
[----:B------:R-:W-:Y:S03]  /*ca80*/  HMMA.16816.F32 R116, R8, R24, R152 ;  /* 0x000000180874723c */ /* 0x000fe60000001898 */
[----:B------:R1:W-:Y:S08]  /*ca90*/  MUFU.EX2 R216, R0 ;  /* 0x0000000000d87308 */ /* 0x0003f00000000800 */
[----:B------:R-:W-:Y:S01]  /*caa0*/  MUFU.EX2 R153, R34 ;  /* 0x0000002200997308 */ /* 0x000fe20000000800 */
[----:B-1----:R-:W-:-:S07]  /*cab0*/  FADD.FTZ R0, R6, R5 ;  /* 0x0000000506007221 */ /* 0x002fce0000010000 */
[----:B------:R-:W1:Y:S01]  /*cac0*/  MUFU.EX2 R165, R33 ;  /* 0x0000002100a57308 */ /* 0x000e620000000800 */
[----:B------:R-:W-:Y:S01]  /*cad0*/  FADD.FTZ R5, R218, R7 ;  /* 0x00000007da057221 */ /* 0x000fe20000010000 */
[----:B------:R-:W-:-:S06]  /*cae0*/  FADD.FTZ R134, R217, R0 ;  /* 0x00000000d9867221 */ /* 0x000fcc0000010000 */
[----:B------:R-:W-:Y:S08]  /*caf0*/  MUFU.EX2 R31, R31 ;  /* 0x0000001f001f7308 */ /* 0x000ff00000000800 */
[----:B------:R4:W2:Y:S08]  /*cb00*/  MUFU.EX2 R25, R29 ;  /* 0x0000001d00197308 */ /* 0x0008b00000000800 */
[----:B------:R-:W-:Y:S08]  /*cb10*/  MUFU.EX2 R28, R28 ;  /* 0x0000001c001c7308 */ /* 0x000ff00000000800 */
[----:B------:R-:W3:Y:S08]  /*cb20*/  MUFU.EX2 R159, R15 ;  /* 0x0000000f009f7308 */ /* 0x000ef00000000800 */
[----:B------:R-:W3:Y:S08]  /*cb30*/  MUFU.EX2 R219, R14 ;  /* 0x0000000e00db7308 */ /* 0x000ef00000000800 */
[----:B------:R-:W-:Y:S08]  /*cb40*/  MUFU.EX2 R156, R13 ;  /* 0x0000000d009c7308 */ /* 0x000ff00000000800 */
[----:B------:R-:W3:Y:S08]  /*cb50*/  MUFU.EX2 R218, R2 ;  /* 0x0000000200da7308 */ /* 0x000ef00000000800 */
[----:B------:R1:W-:Y:S08]  /*cb60*/  MUFU.EX2 R217, R3 ;  /* 0x0000000300d97308 */ /* 0x0003f00000000800 */
[----:B------:R3:W3:Y:S01]  /*cb70*/  MUFU.EX2 R132, R4 ;  /* 0x0000000400847308 */ /* 0x0006e20000000800 */
[----:B----4-:R-:W-:Y:S01]  /*cb80*/  MOV R29, R32 ;  /* 0x00000020001d7202 */ /* 0x010fe20000000f00 */
[----:B------:R-:W-:Y:S01]  /*cb90*/  HMMA.16816.F32 R96, R8, R26, R96 ;  /* 0x0000001a0860723c */ /* 0x000fe20000001860 */
[----:B------:R-:W-:-:S02]  /*cba0*/  MOV R141, R190 ;  /* 0x000000be008d7202 */ /* 0x000fc40000000f00 */
[----:B-1----:R-:W-:-:S04]  /*cbb0*/  MOV R3, R142 ;  /* 0x0000008e00037202 */ /* 0x002fc80000000f00 */
[----:B------:R-:W-:Y:S02]  /*cbc0*/  F2FP.F16.F32.PACK_AB R8, R165, R153 ;  /* 0x00000099a508723e */ /* 0x000fe400000000ff */
[----:B--2---:R-:W-:Y:S02]  /*cbd0*/  F2FP.F16.F32.PACK_AB R9, R25, R3 ;  /* 0x000000031909723e */ /* 0x004fe400000000ff */
[----:B------:R-:W-:Y:S02]  /*cbe0*/  F2FP.F16.F32.PACK_AB R10, R31, R29 ;  /* 0x0000001d1f0a723e */ /* 0x000fe400000000ff */
[----:B---3--:R-:W-:Y:S01]  /*cbf0*/  F2FP.F16.F32.PACK_AB R11, R159, R28 ;  /* 0x0000001c9f0b723e */ /* 0x008fe200000000ff */
[----:B------:R-:W-:Y:S01]  /*cc00*/  FADD.FTZ R0, R143, R5 ;  /* 0x000000058f007221 */ /* 0x000fe20000010000 */
[----:B------:R-:W-:Y:S02]  /*cc10*/  MOV R190, R185 ;  /* 0x000000b900be7202 */ /* 0x000fe40000000f00 */
[----:B------:R-:W-:-:S02]  /*cc20*/  MOV R185, R187 ;  /* 0x000000bb00b97202 */ /* 0x000fc40000000f00 */
[----:B------:R-:W-:Y:S02]  /*cc30*/  F2FP.F16.F32.PACK_AB R4, R222, R219 ;  /* 0x000000dbde04723e */ /* 0x000fe400000000ff */
[----:B------:R-:W-:Y:S02]  /*cc40*/  F2FP.F16.F32.PACK_AB R5, R218, R216 ;  /* 0x000000d8da05723e */ /* 0x000fe400000000ff */
[----:B------:R-:W-:Y:S02]  /*cc50*/  F2FP.F16.F32.PACK_AB R6, R156, R30 ;  /* 0x0000001e9c06723e */ /* 0x000fe400000000ff */
[----:B------:R-:W-:Y:S01]  /*cc60*/  F2FP.F16.F32.PACK_AB R7, R132, R217 ;  /* 0x000000d98407723e */ /* 0x000fe200000000ff */
[----:B------:R-:W-:Y:S01]  /*cc70*/  IMAD.MOV.U32 R155, RZ, RZ, R158 ;  /* 0x000000ffff9b7224 */ /* 0x000fe200078e009e */
[----:B------:R-:W-:Y:S01]  /*cc80*/  MOV R187, R35 ;  /* 0x0000002300bb7202 */ /* 0x000fe20000000f00 */
[----:B------:R-:W-:Y:S01]  /*cc90*/  HMMA.16816.F32 R40, R8, R22, R60 ;  /* 0x000000160828723c */ /* 0x000fe2000000183c */
[----:B------:R-:W-:Y:S01]  /*cca0*/  MOV R154, R157 ;  /* 0x0000009d009a7202 */ /* 0x000fe20000000f00 */
[--C-:B------:R-:W-:Y:S01]  /*ccb0*/  FFMA.FTZ R34, R226, UR22, -R12.reuse ;  /* 0x00000016e2227c23 */ /* 0x100fe2000801080c */
[----:B------:R-:W-:Y:S01]  /*ccc0*/  MOV R158, R188 ;  /* 0x000000bc009e7202 */ /* 0x000fe20000000f00 */
[----:B------:R-:W-:Y:S01]  /*ccd0*/  FFMA.FTZ R33, R227, UR22, -R12 ;  /* 0x00000016e3217c23 */ /* 0x000fe2000801080c */
[----:B------:R-:W-:-:S02]  /*cce0*/  MOV R157, R189 ;  /* 0x000000bd009d7202 */ /* 0x000fc40000000f00 */
[----:B------:R-:W-:Y:S01]  /*ccf0*/  MOV R152, R190 ;  /* 0x000000be00987202 */ /* 0x000fe20000000f00 */
[----:B------:R-:W-:Y:S01]  /*cd00*/  IMAD.MOV.U32 R60, RZ, RZ, R191 ;  /* 0x000000ffff3c7224 */ /* 0x000fe200078e00bf */
[----:B------:R-:W-:Y:S01]  /*cd10*/  MOV R188, R184 ;  /* 0x000000b800bc7202 */ /* 0x000fe20000000f00 */
[----:B------:R-:W-:Y:S01]  /*cd20*/  IMAD.MOV.U32 R191, RZ, RZ, R187 ;  /* 0x000000ffffbf7224 */ /* 0x000fe200078e00bb */
[----:B------:R-:W-:Y:S01]  /*cd30*/  MOV R189, R185 ;  /* 0x000000b900bd7202 */ /* 0x000fe20000000f00 */
[--C-:B------:R-:W-:Y:S01]  /*cd40*/  FFMA.FTZ R32, R225, UR22, -R12.reuse ;  /* 0x00000016e1207c23 */ /* 0x100fe2000801080c */
[----:B------:R-:W-:Y:S01]  /*cd50*/  MOV R190, R186 ;  /* 0x000000ba00be7202 */ /* 0x000fe20000000f00 */
[----:B------:R-:W-:Y:S01]  /*cd60*/  FFMA.FTZ R35, R224, UR22, -R12 ;  /* 0x00000016e0237c23 */ /* 0x000fe2000801080c */
[----:B------:R-:W-:Y:S01]  /*cd70*/  FADD.FTZ R2, R140, R45 ;  /* 0x0000002d8c027221 */ /* 0x000fe20000010000 */
[----:B------:R-:W-:Y:S01]  /*cd80*/  FADD.FTZ R135, R141, R44 ;  /* 0x0000002c8d877221 */ /* 0x000fe20000010000 */
[----:B------:R-:W-:Y:S01]  /*cd90*/  HMMA.16816.F32 R184, R4, R16, R68 ;  /* 0x0000001004b8723c */ /* 0x000fe20000001844 */
[----:B------:R-:W-:Y:S01]  /*cda0*/  MOV R226, R154 ;  /* 0x0000009a00e27202 */ /* 0x000fe20000000f00 */
[----:B------:R-:W1:Y:S01]  /*cdb0*/  LDSM.16.MT88.4 R12, [R232+0xd000] ;  /* 0x00d00000e80c783b */ /* 0x000e620000004200 */
[----:B------:R-:W-:Y:S01]  /*cdc0*/  MOV R227, R155 ;  /* 0x0000009b00e37202 */ /* 0x000fe20000000f00 */
[----:B------:R-:W-:Y:S01]  /*cdd0*/  IMAD.MOV.U32 R143, RZ, RZ, R171 ;  /* 0x000000ffff8f7224 */ /* 0x000fe200078e00ab */
[----:B------:R-:W-:Y:S01]  /*cde0*/  MOV R140, R168 ;  /* 0x000000a8008c7202 */ /* 0x000fe20000000f00 */
[----:B------:R-:W-:Y:S01]  /*cdf0*/  HMMA.16816.F32 R172, R8, R20, R172 ;  /* 0x0000001408ac723c */ /* 0x000fe200000018ac */
[----:B------:R-:W-:Y:S01]  /*ce00*/  MOV R141, R169 ;  /* 0x000000a9008d7202 */ /* 0x000fe20000000f00 */
[----:B------:R-:W-:Y:S01]  /*ce10*/  IMAD.MOV.U32 R154, RZ, RZ, R211 ;  /* 0x000000ffff9a7224 */ /* 0x000fe200078e00d3 */
[----:B------:R-:W-:-:S02]  /*ce20*/  MOV R142, R170 ;  /* 0x000000aa008e7202 */ /* 0x000fc40000000f00 */
[----:B------:R-:W-:Y:S01]  /*ce30*/  MOV R69, R208 ;  /* 0x000000d000457202 */ /* 0x000fe20000000f00 */
[----:B------:R-:W-:Y:S01]  /*ce40*/  HMMA.16816.F32 R176, R4, R20, R176 ;  /* 0x0000001404b0723c */ /* 0x000fe200000018b0 */
[----:B------:R-:W-:Y:S02]  /*ce50*/  MOV R70, R209 ;  /* 0x000000d100467202 */ /* 0x000fe40000000f00 */
[----:B------:R-:W-:-:S03]  /*ce60*/  MOV R155, R210 ;  /* 0x000000d2009b7202 */ /* 0x000fc60000000f00 */
[----:B------:R-:W-:Y:S01]  /*ce70*/  HMMA.16816.F32 R180, R4, R22, R180 ;  /* 0x0000001604b4723c */ /* 0x000fe200000018b4 */
[----:B------:R-:W2:Y:S05]  /*ce80*/  LDSM.16.MT88.4 R20, [R229+0xf000] ;  /* 0x00f00000e514783b */ /* 0x000eaa0000004200 */
[----:B------:R-:W-:Y:S06]  /*ce90*/  HMMA.16816.F32 R168, R8, R16, R76 ;  /* 0x0000001008a8723c */ /* 0x000fec000000184c */
[-C--:B------:R-:W-:Y:S06]  /*cea0*/  HMMA.16816.F32 R64, R4, R18.reuse, R64 ;  /* 0x000000120440723c */ /* 0x080fec0000001840 */
[----:B------:R-:W-:Y:S01]  /*ceb0*/  HMMA.16816.F32 R208, R8, R18, R56 ;  /* 0x0000001208d0723c */ /* 0x000fe20000001838 */
[----:B------:R-:W3:Y:S01]  /*cec0*/  LDSM.16.MT88.4 R16, [R230+0xf000] ;  /* 0x00f00000e610783b */ /* 0x000ee20000004200 */
[----:B------:R-:W-:Y:S01]  /*ced0*/  IMAD.MOV.U32 R225, RZ, RZ, R140 ;  /* 0x000000ffffe17224 */ /* 0x000fe200078e008c */
[----:B------:R-:W-:-:S02]  /*cee0*/  MOV R61, R141 ;  /* 0x0000008d003d7202 */ /* 0x000fc40000000f00 */
[----:B------:R-:W-:Y:S02]  /*cef0*/  MOV R62, R142 ;  /* 0x0000008e003e7202 */ /* 0x000fe40000000f00 */
[----:B------:R-:W-:Y:S02]  /*cf00*/  MOV R63, R143 ;  /* 0x0000008f003f7202 */ /* 0x000fe40000000f00 */
[----:B-1----:R-:W-:Y:S01]  /*cf10*/  HMMA.16816.F32 R140, R8, R14, R72 ;  /* 0x0000000e088c723c */ /* 0x002fe20000001848 */
[----:B------:R-:W-:Y:S02]  /*cf20*/  IMAD.MOV.U32 R68, RZ, RZ, R158 ;  /* 0x000000ffff447224 */ /* 0x000fe400078e009e */
[----:B------:R-:W-:Y:S01]  /*cf30*/  FADD.FTZ R133, R235, R2 ;  /* 0x00000002eb857221 */ /* 0x000fe20000010000 */
[----:B------:R-:W-:Y:S01]  /*cf40*/  MOV R71, R25 ;  /* 0x0000001900477202 */ /* 0x000fe20000000f00 */
[----:B------:R-:W-:Y:S01]  /*cf50*/  IMAD.MOV.U32 R224, RZ, RZ, R167 ;  /* 0x000000ffffe07224 */ /* 0x000fe200078e00a7 */
[----:B------:R-:W-:Y:S01]  /*cf60*/  MOV R158, R212 ;  /* 0x000000d4009e7202 */ /* 0x000fe20000000f00 */
[----:B------:R-:W1:Y:S01]  /*cf70*/  LDSM.16.MT88.4 R24, [R231+0xd000] ;  /* 0x00d00000e718783b */ /* 0x000e620000004200 */
[----:B------:R-:W-:Y:S01]  /*cf80*/  MOV R212, R166 ;  /* 0x000000a600d47202 */ /* 0x000fe20000000f00 */
[C---:B--2---:R-:W-:Y:S06]  /*cf90*/  HMMA.16816.F32 R72, R4.reuse, R20, R88 ;  /* 0x000000140448723c */ /* 0x044fec0000001858 */
[----:B------:R-:W-:Y:S01]  /*cfa0*/  HMMA.16816.F32 R76, R4, R22, R128 ;  /* 0x00000016044c723c */ /* 0x000fe20000001880 */
[----:B------:R-:W-:Y:S01]  /*cfb0*/  MOV R2, R165 ;  /* 0x000000a500027202 */ /* 0x000fe20000000f00 */
[----:B------:R-:W-:Y:S01]  /*cfc0*/  MUFU.EX2 R223, R223 ;  /* 0x000000df00df7308 */ /* 0x000fe20000000800 */
[----:B------:R-:W-:Y:S01]  /*cfd0*/  MOV R59, R164 ;  /* 0x000000a4003b7202 */ /* 0x000fe20000000f00 */
[----:B------:R2:W5:Y:S03]  /*cfe0*/  LDL.LU R235, [R1+0x7c] ;  /* 0x00007c0001eb7983 */ /* 0x0005660000300800 */
[----:B------:R-:W-:-:S02]  /*cff0*/  MOV R129, R29 ;  /* 0x0000001d00817202 */ /* 0x000fc40000000f00 */
[----:B------:R-:W-:Y:S01]  /*d000*/  MOV R128, R28 ;  /* 0x0000001c00807202 */ /* 0x000fe20000000f00 */
[----:B---3--:R-:W-:Y:S07]  /*d010*/  HMMA.16816.F32 R88, R4, R16, R112 ;  /* 0x000000100458723c */ /* 0x008fee0000001870 */
[----:B------:R-:W-:Y:S01]  /*d020*/  IMAD.MOV.U32 R115, RZ, RZ, R30 ;  /* 0x000000ffff737224 */ /* 0x000fe200078e001e */
[----:B------:R-:W-:Y:S02]  /*d030*/  MOV R114, R31 ;  /* 0x0000001f00727202 */ /* 0x000fe40000000f00 */
[----:B------:R-:W3:Y:S01]  /*d040*/  LDSM.16.MT88.4 R28, [R231+0xf000] ;  /* 0x00f00000e71c783b */ /* 0x000ee20000004200 */
[-C--:B------:R-:W-:Y:S06]  /*d050*/  HMMA.16816.F32 R164, R8, R12.reuse, R52 ;  /* 0x0000000c08a4723c */ /* 0x080fec0000001834 */
[C---:B------:R-:W-:Y:S06]  /*d060*/  HMMA.16816.F32 R48, R4.reuse, R12, R48 ;  /* 0x0000000c0430723c */ /* 0x040fec0000001830 */
[----:B------:R-:W-:Y:S01]  /*d070*/  HMMA.16816.F32 R196, R4, R14, R196 ;  /* 0x0000000e04c4723c */ /* 0x000fe200000018c4 */
[----:B------:R-:W4:Y:S01]  /*d080*/  LDSM.16.MT88.4 R12, [R232+0xf000] ;  /* 0x00f00000e80c783b */ /* 0x000f220000004200 */
[----:B------:R-:W-:-:S02]  /*d090*/  MOV R113, R46 ;  /* 0x0000002e00717202 */ /* 0x000fc40000000f00 */
[----:B------:R-:W-:Y:S02]  /*d0a0*/  MOV R112, R47 ;  /* 0x0000002f00707202 */ /* 0x000fe40000000f00 */
[----:B------:R-:W-:Y:S01]  /*d0b0*/  HMMA.16816.F32 R44, R4, R18, R100 ;  /* 0x00000012042c723c */ /* 0x000fe20000001864 */
[----:B------:R-:W-:-:S06]  /*d0c0*/  MOV R130, R60 ;  /* 0x0000003c00827202 */ /* 0x000fcc0000000f00 */
[----:B------:R-:W-:Y:S01]  /*d0d0*/  MOV R101, R69 ;  /* 0x0000004500657202 */ /* 0x000fe20000000f00 */
[----:B-1----:R-:W-:Y:S01]  /*d0e0*/  HMMA.16816.F32 R200, R4, R24, R200 ;  /* 0x0000001804c8723c */ /* 0x002fe200000018c8 */
[----:B------:R-:W-:Y:S01]  /*d0f0*/  MOV R100, R70 ;  /* 0x0000004600647202 */ /* 0x000fe20000000f00 */
[----:B------:R-:W-:Y:S01]  /*d100*/  IMAD.MOV.U32 R103, RZ, RZ, R59 ;  /* 0x000000ffff677224 */ /* 0x000fe200078e003b */
[----:B------:R-:W-:-:S03]  /*d110*/  MOV R102, R68 ;  /* 0x0000004400667202 */ /* 0x000fc60000000f00 */
[C---:B------:R-:W-:Y:S06]  /*d120*/  HMMA.16816.F32 R204, R4.reuse, R26, R204 ;  /* 0x0000001a04cc723c */ /* 0x040fec00000018cc */
[----:B---3--:R-:W-:Y:S07]  /*d130*/  HMMA.16816.F32 R52, R4, R30, R124 ;  /* 0x0000001e0434723c */ /* 0x008fee000000187c */
[----:B------:R-:W-:Y:S01]  /*d140*/  IMAD.MOV.U32 R127, RZ, RZ, R63 ;  /* 0x000000ffff7f7224 */ /* 0x000fe200078e003f */
[----:B------:R-:W-:Y:S01]  /*d150*/  HMMA.16816.F32 R160, R8, R24, R160 ;  /* 0x0000001808a0723c */ /* 0x000fe200000018a0 */
[----:B------:R-:W-:-:S02]  /*d160*/  MOV R125, R61 ;  /* 0x0000003d007d7202 */ /* 0x000fc40000000f00 */
[----:B------:R-:W-:-:S03]  /*d170*/  MOV R126, R62 ;  /* 0x0000003e007e7202 */ /* 0x000fc60000000f00 */
[----:B------:R-:W-:Y:S01]  /*d180*/  HMMA.16816.F32 R24, R8, R26, R148 ;  /* 0x0000001a0818723c */ /* 0x000fe20000001894 */
[----:B------:R-:W-:-:S05]  /*d190*/  MOV R124, R112 ;  /* 0x00000070007c7202 */ /* 0x000fca0000000f00 */
[----:B----4-:R-:W-:Y:S01]  /*d1a0*/  HMMA.16816.F32 R104, R4, R12, R104 ;  /* 0x0000000c0468723c */ /* 0x010fe20000001868 */
[----:B------:R-:W-:Y:S02]  /*d1b0*/  MOV R150, R127 ;  /* 0x0000007f00967202 */ /* 0x000fe40000000f00 */
[----:B------:R-:W-:-:S03]  /*d1c0*/  MOV R151, R100 ;  /* 0x0000006400977202 */ /* 0x000fc60000000f00 */
[----:B------:R-:W-:Y:S01]  /*d1d0*/  HMMA.16816.F32 R108, R4, R14, R108 ;  /* 0x0000000e046c723c */ /* 0x000fe2000000186c */
[----:B------:R-:W-:-:S05]  /*d1e0*/  MOV R149, R150 ;  /* 0x0000009600957202 */ /* 0x000fca0000000f00 */
[----:B------:R-:W-:Y:S01]  /*d1f0*/  HMMA.16816.F32 R120, R4, R28, R120 ;  /* 0x0000001c0478723c */ /* 0x000fe20000001878 */
[----:B------:R-:W-:Y:S02]  /*d200*/  MOV R127, R158 ;  /* 0x0000009e007f7202 */ /* 0x000fe40000000f00 */
[----:B------:R-:W-:-:S03]  /*d210*/  MOV R112, R156 ;  /* 0x0000009c00707202 */ /* 0x000fc60000000f00 */
[----:B------:R-:W-:Y:S01]  /*d220*/  HMMA.16816.F32 R60, R8, R22, R136 ;  /* 0x00000016083c723c */ /* 0x000fe20000001888 */
[----:B------:R-:W-:Y:S01]  /*d230*/  IMAD.MOV.U32 R5, RZ, RZ, R101 ;  /* 0x000000ffff057224 */ /* 0x000fe200078e0065 */
[----:B------:R-:W-:Y:S01]  /*d240*/  MOV R6, R102 ;  /* 0x0000006600067202 */ /* 0x000fe20000000f00 */
[----:B------:R1:W3:Y:S01]  /*d250*/  MUFU.EX2 R139, R125 ;  /* 0x0000007d008b7308 */ /* 0x0002e20000000800 */
[----:B------:R-:W-:Y:S02]  /*d260*/  MOV R4, R126 ;  /* 0x0000007e00047202 */ /* 0x000fe40000000f00 */
[----:B------:R-:W-:Y:S02]  /*d270*/  MOV R7, R103 ;  /* 0x0000006700077202 */ /* 0x000fe40000000f00 */
[----:B------:R-:W-:Y:S02]  /*d280*/  MOV R126, R157 ;  /* 0x0000009d007e7202 */ /* 0x000fe40000000f00 */
[----:B------:R-:W-:-:S02]  /*d290*/  MOV R150, R151 ;  /* 0x0000009700967202 */ /* 0x000fc40000000f00 */
[----:B------:R-:W-:Y:S01]  /*d2a0*/  MOV R151, R5 ;  /* 0x0000000500977202 */ /* 0x000fe20000000f00 */
[----:B------:R-:W-:Y:S01]  /*d2b0*/  IMAD.MOV.U32 R5, RZ, RZ, R6 ;  /* 0x000000ffff057224 */ /* 0x000fe200078e0006 */
[----:B------:R-:W-:Y:S01]  /*d2c0*/  MOV R6, R7 ;  /* 0x0000000700067202 */ /* 0x000fe20000000f00 */
[----:B------:R-:W-:Y:S02]  /*d2d0*/  IMAD.MOV.U32 R148, RZ, RZ, R149 ;  /* 0x000000ffff947224 */ /* 0x000fe400078e0095 */
[----:B-1----:R-:W-:Y:S02]  /*d2e0*/  IMAD.MOV.U32 R125, RZ, RZ, R113 ;  /* 0x000000ffff7d7224 */ /* 0x002fe400078e0071 */
[----:B------:R-:W-:Y:S02]  /*d2f0*/  IMAD.MOV.U32 R113, RZ, RZ, R159 ;  /* 0x000000ffff717224 */ /* 0x000fe400078e009f */
[----:B------:R-:W1:Y:S01]  /*d300*/  LDSM.16.MT88.4 R156, [R229+0xd800] ;  /* 0x00d80000e59c783b */ /* 0x000e620000004200 */
[----:B------:R-:W-:-:S02]  /*d310*/  MOV R7, R124 ;  /* 0x0000007c00077202 */ /* 0x000fc40000000f00 */
[----:B------:R-:W-:Y:S01]  /*d320*/  MOV R124, R125 ;  /* 0x0000007d007c7202 */ /* 0x000fe20000000f00 */
[----:B------:R-:W-:Y:S01]  /*d330*/  IMAD.MOV.U32 R125, RZ, RZ, R126 ;  /* 0x000000ffff7d7224 */ /* 0x000fe200078e007e */
[----:B------:R-:W-:Y:S01]  /*d340*/  MOV R149, R150 ;  /* 0x0000009600957202 */ /* 0x000fe20000000f00 */
[----:B------:R-:W-:Y:S01]  /*d350*/  IMAD.MOV.U32 R131, RZ, RZ, R71 ;  /* 0x000000ffff837224 */ /* 0x000fe200078e0047 */
[----:B------:R-:W-:Y:S01]  /*d360*/  MOV R150, R151 ;  /* 0x0000009700967202 */ /* 0x000fe20000000f00 */
[----:B------:R-:W-:Y:S01]  /*d370*/  HMMA.16816.F32 R68, R8, R20, R144 ;  /* 0x000000140844723c */ /* 0x000fe20000001890 */
[----:B------:R-:W-:Y:S02]  /*d380*/  MOV R126, R127 ;  /* 0x0000007f007e7202 */ /* 0x000fe40000000f00 */
[----:B------:R-:W-:Y:S01]  /*d390*/  MOV R151, R5 ;  /* 0x0000000500977202 */ /* 0x000fe20000000f00 */
[----:B------:R-:W-:Y:S01]  /*d3a0*/  IMAD.MOV.U32 R5, RZ, RZ, R6 ;  /* 0x000000ffff057224 */ /* 0x000fe200078e0006 */
[----:B------:R-:W-:-:S02]  /*d3b0*/  MOV R127, R112 ;  /* 0x00000070007f7202 */ /* 0x000fc40000000f00 */
[----:B------:R-:W-:Y:S01]  /*d3c0*/  MOV R112, R113 ;  /* 0x0000007100707202 */ /* 0x000fe20000000f00 */
        /* <DEDUP_REMOVED lines=10> */
[----:B------:R-:W-:Y:S02]  /*d470*/  MOV R150, R151 ;  /* 0x0000009700967202 */ /* 0x000fe40000000f00 */
[----:B------:R-:W-:Y:S01]  /*d480*/  MOV R128, R129 ;  /* 0x0000008100807202 */ /* 0x000fe20000000f00 */
        /* <DEDUP_REMOVED lines=8> */
[----:B------:R-:W-:Y:S01]  /*d510*/  IMAD.MOV.U32 R113, RZ, RZ, R114 ;  /* 0x000000ffff717224 */ /* 0x000fe200078e0072 */
[----:B------:R-:W-:Y:S01]  /*d520*/  MOV R6, R7 ;  /* 0x0000000700067202 */ /* 0x000fe20000000f00 */
[----:B------:R-:W-:Y:S01]  /*d530*/  HMMA.16816.F32 R20, R8, R18, R96 ;  /* 0x000000120814723c */ /* 0x000fe20000001860 */
[----:B------:R-:W-:Y:S01]  /*d540*/  MOV R7, R124 ;  /* 0x0000007c00077202 */ /* 0x000fe20000000f00 */
[----:B------:R-:W-:Y:S01]  /*d550*/  MUFU.EX2 R221, R221 ;  /* 0x000000dd00dd7308 */ /* 0x000fe20000000800 */
[----:B------:R-:W-:-:S03]  /*d560*/  MOV R131, R2 ;  /* 0x0000000200837202 */ /* 0x000fc60000000f00 */
[----:B------:R-:W-:Y:S01]  /*d570*/  HMMA.16816.F32 R36, R8, R30, R36 ;  /* 0x0000001e0824723c */ /* 0x000fe20000001824 */
[----:B------:R-:W-:-:S03]  /*d580*/  MOV R114, R115 ;  /* 0x0000007300727202 */ /* 0x000fc60000000f00 */
[----:B------:R-:W-:Y:S01]  /*d590*/  MUFU.EX2 R212, R212 ;  /* 0x000000d400d47308 */ /* 0x000fe20000000800 */
[----:B------:R-:W-:Y:S01]  /*d5a0*/  MOV R124, R125 ;  /* 0x0000007d007c7202 */ /* 0x000fe20000000f00 */
[----:B------:R-:W-:Y:S01]  /*d5b0*/  HMMA.16816.F32 R100, R8, R12, R92 ;  /* 0x0000000c0864723c */ /* 0x000fe2000000185c */
[----:B------:R-:W-:Y:S01]  /*d5c0*/  MOV R115, R128 ;  /* 0x0000008000737202 */ /* 0x000fe20000000f00 */
[----:B------:R-:W-:Y:S01]  /*d5d0*/  IMAD.MOV.U32 R125, RZ, RZ, R126 ;  /* 0x000000ffff7d7224 */ /* 0x000fe200078e007e */
[----:B------:R-:W-:-:S03]  /*d5e0*/  MOV R2, R3 ;  /* 0x0000000300027202 */ /* 0x000fc60000000f00 */
[----:B------:R-:W-:Y:S01]  /*d5f0*/  MUFU.EX2 R215, R215 ;  /* 0x000000d700d77308 */ /* 0x000fe20000000800 */
[----:B------:R-:W-:Y:S01]  /*d600*/  HMMA.16816.F32 R16, R8, R14, R84 ;  /* 0x0000000e0810723c */ /* 0x000fe20000001854 */
[----:B------:R-:W-:Y:S01]  /*d610*/  MOV R128, R129 ;  /* 0x0000008100807202 */ /* 0x000fe20000000f00 */
[----:B------:R-:W-:Y:S01]  /*d620*/  IMAD.MOV.U32 R129, RZ, RZ, R130 ;  /* 0x000000ffff817224 */ /* 0x000fe200078e0082 */
[----:B------:R-:W-:-:S04]  /*d630*/  MOV R126, R127 ;  /* 0x0000007f007e7202 */ /* 0x000fc80000000f00 */
[----:B------:R-:W4:Y:S01]  /*d640*/  MUFU.EX2 R213, R213 ;  /* 0x000000d500d57308 */ /* 0x000f220000000800 */
[----:B------:R-:W-:Y:S01]  /*d650*/  HMMA.16816.F32 R116, R8, R28, R80 ;  /* 0x0000001c0874723c */ /* 0x000fe20000001850 */
[----:B------:R-:W-:-:S06]  /*d660*/  MOV R127, R112 ;  /* 0x00000070007f7202 */ /* 0x000fcc0000000f00 */
[----:B------:R-:W-:Y:S01]  /*d670*/  MUFU.EX2 R220, R220 ;  /* 0x000000dc00dc7308 */ /* 0x000fe20000000800 */
[----:B------:R-:W-:-:S07]  /*d680*/  MOV R130, R131 ;  /* 0x0000008300827202 */ /* 0x000fce0000000f00 */
[----:B------:R-:W-:Y:S01]  /*d690*/  MUFU.EX2 R214, R214 ;  /* 0x000000d600d67308 */ /* 0x000fe20000000800 */
[----:B------:R-:W-:Y:S01]  /*d6a0*/  MOV R112, R113 ;  /* 0x0000007100707202 */ /* 0x000fe20000000f00 */
[----:B------:R-:W-:-:S06]  /*d6b0*/  IMAD.MOV.U32 R113, RZ, RZ, R114 ;  /* 0x000000ffff717224 */ /* 0x000fcc00078e0072 */
[----:B------:R-:W-:Y:S01]  /*d6c0*/  MUFU.EX2 R138, R192 ;  /* 0x000000c0008a7308 */ /* 0x000fe20000000800 */
[----:B------:R-:W-:-:S07]  /*d6d0*/  MOV R131, R2 ;  /* 0x0000000200837202 */ /* 0x000fce0000000f00 */
[----:B------:R-:W2:Y:S01]  /*d6e0*/  MUFU.EX2 R136, R194 ;  /* 0x000000c200887308 */ /* 0x000ea20000000800 */
[----:B------:R-:W-:-:S07]  /*d6f0*/  MOV R114, R115 ;  /* 0x0000007300727202 */ /* 0x000fce0000000f00 */
[----:B------:R-:W-:Y:S01]  /*d700*/  MUFU.EX2 R137, R193 ;  /* 0x000000c100897308 */ /* 0x000fe20000000800 */
[----:B------:R-:W-:Y:S01]  /*d710*/  FADD.FTZ R2, R233, R0 ;  /* 0x00000000e9027221 */ /* 0x000fe20000010000 */
[----:B------:R-:W-:Y:S01]  /*d720*/  FADD.FTZ R4, R4, R135 ;  /* 0x0000008704047221 */ /* 0x000fe20000010000 */
[----:B------:R-:W-:Y:S05]  /*d730*/  LDSM.16.MT88.4 R96, [R230+0xf800] ;  /* 0x00f80000e660783b */ /* 0x000fea0000004200 */
[----:B------:R-:W-:Y:S01]  /*d740*/  MUFU.EX2 R15, R195 ;  /* 0x000000c3000f7308 */ /* 0x000fe20000000800 */
[----:B------:R-:W-:-:S07]  /*d750*/  MOV R115, R128 ;  /* 0x0000008000737202 */ /* 0x000fce0000000f00 */
[----:B------:R3:W-:Y:S08]  /*d760*/  MUFU.EX2 R12, R34 ;  /* 0x00000022000c7308 */ /* 0x0007f00000000800 */
[----:B------:R-:W1:Y:S08]  /*d770*/  MUFU.EX2 R13, R33 ;  /* 0x00000021000d7308 */ /* 0x000e700000000800 */
[----:B------:R-:W-:Y:S08]  /*d780*/  MUFU.EX2 R14, R32 ;  /* 0x00000020000e7308 */ /* 0x000ff00000000800 */
[----:B------:R-:W1:Y:S01]  /*d790*/  MUFU.EX2 R8, R35 ;  /* 0x0000002300087308 */ /* 0x000e620000000800 */
[----:B------:R-:W-:Y:S01]  /*d7a0*/  MOV R128, R129 ;  /* 0x0000008100807202 */ /* 0x000fe20000000f00 */
        /* <DEDUP_REMOVED lines=8> */
[----:B---3--:R-:W-:Y:S01]  /*d830*/  MOV R34, R127 ;  /* 0x0000007f00227202 */ /* 0x008fe20000000f00 */
[----:B------:R-:W-:Y:S01]  /*d840*/  FADD.FTZ R9, R124, R0 ;  /* 0x000000007c097221 */ /* 0x000fe20000010000 */
[----:B------:R-:W-:Y:S01]  /*d850*/  MOV R30, R128 ;  /* 0x00000080001e7202 */ /* 0x000fe20000000f00 */
[----:B------:R-:W-:Y:S01]  /*d860*/  IMAD.MOV.U32 R94, RZ, RZ, R131 ;  /* 0x000000ffff5e7224 */ /* 0x000fe200078e0083 */
[----:B------:R-:W-:Y:S01]  /*d870*/  MOV R11, R129 ;  /* 0x00000081000b7202 */ /* 0x000fe20000000f00 */
[----:B------:R-:W-:Y:S01]  /*d880*/  IMAD.MOV.U32 R133, RZ, RZ, R155 ;  /* 0x000000ffff857224 */ /* 0x000fe200078e009b */
[----:B------:R-:W-:-:S02]  /*d890*/  MOV R135, R130 ;  /* 0x0000008200877202 */ /* 0x000fc40000000f00 */
[----:B------:R-:W-:Y:S01]  /*d8a0*/  MOV R95, R152 ;  /* 0x00000098005f7202 */ /* 0x000fe20000000f00 */
[----:B------:R-:W-:Y:S01]  /*d8b0*/  FADD.FTZ R4, R148, R4 ;  /* 0x0000000494047221 */ /* 0x000fe20000010000 */
[----:B------:R-:W-:Y:S01]  /*d8c0*/  F2FP.F16.F32.PACK_AB R128, R223, R139 ;  /* 0x0000008bdf80723e */ /* 0x000fe200000000ff */
[----:B------:R-:W-:Y:S01]  /*d8d0*/  FADD.FTZ R2, R150, R2 ;  /* 0x0000000296027221 */ /* 0x000fe20000010000 */
[----:B----4-:R-:W-:Y:S01]  /*d8e0*/  F2FP.F16.F32.PACK_AB R129, R213, R215 ;  /* 0x000000d7d581723e */ /* 0x010fe200000000ff */
[----:B------:R-:W-:Y:S01]  /*d8f0*/  IMAD.MOV.U32 R31, RZ, RZ, R114 ;  /* 0x000000ffff1f7224 */ /* 0x000fe200078e0072 */
[----:B--2---:R-:W-:Y:S01]  /*d900*/  F2FP.F16.F32.PACK_AB R124, R136, R138 ;  /* 0x0000008a887c723e */ /* 0x004fe200000000ff */
[----:B------:R-:W2:Y:S01]  /*d910*/  LDSM.16.MT88.4 R144, [R231+0xd800] ;  /* 0x00d80000e790783b */ /* 0x000ea20000004200 */
[----:B-1----:R-:W-:Y:S02]  /*d920*/  F2FP.F16.F32.PACK_AB R125, R13, R12 ;  /* 0x0000000c0d7d723e */ /* 0x002fe400000000ff */
[----:B------:R-:W-:Y:S01]  /*d930*/  F2FP.F16.F32.PACK_AB R130, R212, R221 ;  /* 0x000000ddd482723e */ /* 0x000fe200000000ff */
[----:B------:R-:W-:Y:S01]  /*d940*/  LDSM.16.MT88.4 R80, [R229+0xf800] ;  /* 0x00f80000e550783b */ /* 0x000fe20000004200 */
[----:B------:R-:W-:-:S02]  /*d950*/  F2FP.F16.F32.PACK_AB R131, R214, R220 ;  /* 0x000000dcd683723e */ /* 0x000fc400000000ff */
[----:B------:R-:W-:Y:S01]  /*d960*/  F2FP.F16.F32.PACK_AB R126, R15, R137 ;  /* 0x000000890f7e723e */ /* 0x000fe200000000ff */
[----:B------:R1:W5:Y:S01]  /*d970*/  LDL.LU R234, [R1+0x78] ;  /* 0x0000780001ea7983 */ /* 0x0003620000300800 */
[----:B------:R-:W-:Y:S02]  /*d980*/  F2FP.F16.F32.PACK_AB R127, R8, R14 ;  /* 0x0000000e087f723e */ /* 0x000fe400000000ff */
[----:B------:R-:W-:Y:S02]  /*d990*/  MOV R134, R153 ;  /* 0x0000009900867202 */ /* 0x000fe40000000f00 */
[----:B------:R-:W-:Y:S01]  /*d9a0*/  MOV R35, R154 ;  /* 0x0000009a00237202 */ /* 0x000fe20000000f00 */
[----:B------:R-:W-:Y:S01]  /*d9b0*/  FADD.FTZ R3, R149, R3 ;  /* 0x0000000395037221 */ /* 0x000fe20000010000 */
[----:B------:R-:W3:Y:S01]  /*d9c0*/  LDSM.16.MT88.4 R152, [R230+0xd800] ;  /* 0x00d80000e698783b */ /* 0x000ee20000004200 */
[-C--:B------:R-:W-:Y:S01]  /*d9d0*/  HMMA.16816.F32 R172, R128, R156.reuse, R172 ;  /* 0x0000009c80ac723c */ /* 0x080fe200000018ac */
[----:B------:R-:W-:Y:S01]  /*d9e0*/  FADD.FTZ R10, R5, R4 ;  /* 0x00000004050a7221 */ /* 0x000fe20000010000 */
[----:B------:R-:W-:Y:S01]  /*d9f0*/  FADD.FTZ R3, R6, R3 ;  /* 0x0000000306037221 */ /* 0x000fe20000010000 */
[----:B------:R-:W-:Y:S01]  /*da00*/  FADD.FTZ R2, R7, R2 ;  /* 0x0000000207027221 */ /* 0x000fe20000010000 */
[----:B------:R-:W-:Y:S01]  /*da10*/  MOV R33, R112 ;  /* 0x0000007000217202 */ /* 0x000fe20000000f00 */
[----:B------:R-:W4:Y:S01]  /*da20*/  LDSM.16.MT88.4 R148, [R232+0xd800] ;  /* 0x00d80000e894783b */ /* 0x000f220000004200 */
[----:B------:R-:W-:Y:S01]  /*da30*/  HMMA.16816.F32 R176, R124, R156, R176 ;  /* 0x0000009c7cb0723c */ /* 0x000fe200000018b0 */
[----:B------:R-:W-:-:S02]  /*da40*/  MOV R32, R113 ;  /* 0x0000007100207202 */ /* 0x000fc40000000f00 */
[----:B------:R-:W-:Y:S03]  /*da50*/  LDSM.16.MT88.4 R4, [R231+0xf800] ;  /* 0x00f80000e704783b */ /* 0x000fe60000004200 */
[-C--:B------:R-:W-:Y:S01]  /*da60*/  HMMA.16816.F32 R180, R124, R158.reuse, R180 ;  /* 0x0000009e7cb4723c */ /* 0x080fe200000018b4 */
[----:B------:R-:W-:Y:S01]  /*da70*/  MOV R0, R191 ;  /* 0x000000bf00007202 */ /* 0x000fe20000000f00 */
[----:B------:R1:W5:Y:S04]  /*da80*/  LDL.LU R233, [R1+0x74] ;  /* 0x0000740001e97983 */ /* 0x0003680000300800 */
[----:B------:R-:W-:Y:S01]  /*da90*/  HMMA.16816.F32 R156, R128, R158, R40 ;  /* 0x0000009e809c723c */ /* 0x000fe20000001828 */
[----:B------:R-:W-:Y:S01]  /*daa0*/  FADD.FTZ R0, R0, R10 ;  /* 0x0000000a00007221 */ /* 0x000fe20000010000 */
[----:B------:R1:W5:Y:S05]  /*dab0*/  LDL.LU R228, [R1+0x70] ;  /* 0x0000700001e47983 */ /* 0x00036a0000300800 */
[----:B------:R-:W-:-:S02]  /*dac0*/  MOV R43, R115 ;  /* 0x00000073002b7202 */ /* 0x000fc40000000f00 */
[----:B------:R-:W1:Y:S01]  /*dad0*/  LDSM.16.MT88.4 R112, [R232+0xf800] ;  /* 0x00f80000e870783b */ /* 0x000e620000004200 */
[----:B------:R-:W-:Y:S01]  /*dae0*/  MOV R42, R188 ;  /* 0x000000bc002a7202 */ /* 0x000fe20000000f00 */
[----:B------:R-:W-:Y:S01]  /*daf0*/  IMAD.MOV.U32 R40, RZ, RZ, R190 ;  /* 0x000000ffff287224 */ /* 0x000fe200078e00be */
[----:B------:R-:W-:Y:S01]  /*db00*/  MOV R41, R189 ;  /* 0x000000bd00297202 */ /* 0x000fe20000000f00 */
[C---:B--2---:R-:W-:Y:S06]  /*db10*/  HMMA.16816.F32 R200, R124.reuse, R144, R200 ;  /* 0x000000907cc8723c */ /* 0x044fec00000018c8 */
[----:B---3--:R-:W-:Y:S07]  /*db20*/  HMMA.16816.F32 R188, R124, R154, R64 ;  /* 0x0000009a7cbc723c */ /* 0x008fee0000001840 */
[----:B------:R-:W-:-:S02]  /*db30*/  MOV R66, R94 ;  /* 0x0000005e00427202 */ /* 0x000fc40000000f00 */
[----:B------:R-:W-:Y:S01]  /*db40*/  MOV R67, R95 ;  /* 0x0000005f00437202 */ /* 0x000fe20000000f00 */
[C---:B------:R-:W-:Y:S02]  /*db50*/  HMMA.16816.F32 R184, R124.reuse, R152, R184 ;  /* 0x000000987cb8723c */ /* 0x040fe400000018b8 */
[----:B------:R-:W-:Y:S02]  /*db60*/  FADD.FTZ R3, R66, R3 ;  /* 0x0000000342037221 */ /* 0x000fe40000010000 */
[----:B------:R-:W-:Y:S02]  /*db70*/  FADD.FTZ R2, R67, R2 ;  /* 0x0000000243027221 */ /* 0x000fe40000010000 */
[----:B----4-:R-:W-:Y:S02]  /*db80*/  HMMA.16816.F32 R192, R124, R148, R48 ;  /* 0x000000947cc0723c */ /* 0x010fe40000001830 */
[----:B------:R-:W-:-:S04]  /*db90*/  FADD.FTZ R2, R43, R2 ;  /* 0x000000022b027221 */ /* 0x000fc80000010000 */
        /* <DEDUP_REMOVED lines=17> */
[----:B------:R-:W-:Y:S01]  /*dcb0*/  FADD.FTZ R5, R40, R9 ;  /* 0x0000000928057221 */ /* 0x000fe20000010000 */
[----:B------:R-:W-:-:S04]  /*dcc0*/  FADD.FTZ R4, R41, R0 ;  /* 0x0000000029047221 */ /* 0x000fc80000010000 */
[----:B------:R-:W-:Y:S01]  /*dcd0*/  HMMA.16816.F32 R148, R128, R150, R140 ;  /* 0x000000968094723c */ /* 0x000fe2000000188c */
[----:B------:R-:W-:-:S05]  /*dce0*/  FADD.FTZ R0, R133, R5 ;  /* 0x0000000585007221 */ /* 0x000fca0000010000 */
[C---:B------:R-:W-:Y:S06]  /*dcf0*/  HMMA.16816.F32 R144, R128.reuse, R146, R24 ;  /* 0x000000928090723c */ /* 0x040fec0000001818 */
[C---:B------:R-:W-:Y:S06]  /*dd00*/  HMMA.16816.F32 R80, R128.reuse, R82, R60 ;  /* 0x000000528050723c */ /* 0x040fec000000183c */
[C---:B------:R-:W-:Y:S06]  /*dd10*/  HMMA.16816.F32 R96, R128.reuse, R98, R20 ;  /* 0x000000628060723c */ /* 0x040fec0000001814 */
[----:B------:R-:W-:Y:S06]  /*dd20*/  HMMA.16816.F32 R112, R128, R114, R16 ;  /* 0x000000728070723c */ /* 0x000fec0000001810 */
[-C--:B------:R-:W-:Y:S06]  /*dd30*/  HMMA.16816.F32 R124, R124, R6.reuse, R52 ;  /* 0x000000067c7c723c */ /* 0x080fec0000001834 */
[----:B------:R-:W-:Y:S07]  /*dd40*/  HMMA.16816.F32 R128, R128, R6, R36 ;  /* 0x000000068080723c */ /* 0x000fee0000001824 */
[----:B------:R-:W-:Y:S01]  /*dd50*/  FADD.FTZ R6, R42, R3 ;  /* 0x000000032a067221 */ /* 0x000fe20000010000 */
[----:B------:R-:W-:Y:S01]  /*dd60*/  FADD.FTZ R3, R35, R4 ;  /* 0x0000000423037221 */ /* 0x000fe20000010000 */
[----:B------:R-:W-:-:S02]  /*dd70*/  FADD.FTZ R4, R135, R2 ;  /* 0x0000000287047221 */ /* 0x000fc40000010000 */
        /* <DEDUP_REMOVED lines=30> */
[----:B------:R-:W-:-:S03]  /*df60*/  FADD.FTZ R0, R8, R0 ;  /* 0x0000000008007221 */ /* 0x000fc60000010000 */
[----:B------:R1:W-:Y:S04]  /*df70*/  STL [R1+0x24], R4 ;  /* 0x0000240401007387 */ /* 0x0003e80000100800 */
[----:B------:R1:W-:Y:S04]  /*df80*/  STL [R1+0x28], R3 ;  /* 0x0000280301007387 */ /* 0x0003e80000100800 */
[----:B------:R1:W-:Y:S04]  /*df90*/  STL [R1+0x48], R2 ;  /* 0x0000480201007387 */ /* 0x0003e80000100800 */
[----:B------:R1:W-:Y:S01]  /*dfa0*/  STL [R1+0x4c], R0 ;  /* 0x00004c0001007387 */ /* 0x0003e20000100800 */
[----:B------:R-:W-:Y:S01]  /*dfb0*/  IMAD.MOV.U32 R136, RZ, RZ, R224 ;  /* 0x000000ffff887224 */ /* 0x000fe200078e00e0 */
[----:B------:R-:W-:-:S02]  /*dfc0*/  MOV R137, R225 ;  /* 0x000000e100897202 */ /* 0x000fc40000000f00 */
[----:B------:R-:W-:Y:S02]  /*dfd0*/  MOV R134, R227 ;  /* 0x000000e300867202 */ /* 0x000fe40000000f00 */
[----:B------:R-:W-:Y:S01]  /*dfe0*/  MOV R135, R226 ;  /* 0x000000e200877202 */ /* 0x000fe20000000f00 */
[----:B------:R-:W-:Y:S06]  /*dff0*/  @!P0 BRA `(.L_x_542) ;  /* 0x0000005000688947 */ /* 0x000fec0003800000 */
[----:B------:R-:W2:Y:S04]  /*e000*/  LDL.64 R226, [R1+0x40] ;  /* 0x0000400001e27983 */ /* 0x000ea80000100a00 */
[----:B------:R-:W3:Y:S01]  /*e010*/  LDL.64 R28, [R1+0x58] ;  /* 0x00005800011c7983 */ /* 0x000ee20000100a00 */
[----:B------:R-:W-:Y:S01]  /*e020*/  UIADD3 UR18, UR19, -0x3, URZ ;  /* 0xfffffffd13127890 */ /* 0x000fe2000fffe03f */
[----:B------:R-:W-:-:S04]  /*e030*/  DEPBAR.LE SB0, 0x0 ;  /* 0x000080000000791a */ /* 0x000fc80000000000 */
[----:B------:R-:W-:-:S04]  /*e040*/  USHF.R.S32.HI UR4, URZ, 0x1f, UR18 ;  /* 0x0000001f3f047899 */ /* 0x000fc80008011412 */
[----:B------:R-:W-:Y:S02]  /*e050*/  UIMAD UR4, UR4, UR6, URZ ;  /* 0x00000006040472a4 */ /* 0x000fe4000f8e023f */
[----:B------:R-:W-:Y:S02]  /*e060*/  UIMAD.WIDE.U32 UR26, UR18, UR6, URZ ;  /* 0x00000006121a72a5 */ /* 0x000fe4000f8e003f */
[----:B------:R-:W-:-:S04]  /*e070*/  UIMAD UR4, UR18, UR7, UR4 ;  /* 0x00000007120472a4 */ /* 0x000fc8000f8e0204 */
[----:B------:R-:W-:Y:S01]  /*e080*/  UIADD3 UR4, UR27, UR4, URZ ;  /* 0x000000041b047290 */ /* 0x000fe2000fffe03f */
[----:B-1----:R-:W-:Y:S02]  /*e090*/  IMAD.U32 R2, RZ, RZ, UR26 ;  /* 0x0000001aff027e24 */ /* 0x002fe4000f8e00ff */
[----:B--2---:R-:W-:Y:S02]  /*e0a0*/  IMAD.MOV.U32 R224, RZ, RZ, R226 ;  /* 0x000000ffffe07224 */ /* 0x004fe400078e00e2 */
[----:B------:R-:W2:Y:S01]  /*e0b0*/  LDL R226, [R1+0x8] ;  /* 0x0000080001e27983 */ /* 0x000ea20000100800 */
[----:B------:R-:W-:Y:S01]  /*e0c0*/  IMAD.U32 R3, RZ, RZ, UR27 ;  /* 0x0000001bff037e24 */ /* 0x000fe2000f8e00ff */
[----:B------:R-:W-:Y:S01]  /*e0d0*/  BAR.SYNC.DEFER_BLOCKING 0x0 ;  /* 0x0000000000007b1d */ /* 0x000fe20000010000 */
[----:B------:R-:W-:Y:S01]  /*e0e0*/  IMAD.MOV.U32 R225, RZ, RZ, R227 ;  /* 0x000000ffffe17224 */ /* 0x000fe200078e00e3 */
[----:B---3--:R-:W-:Y:S01]  /*e0f0*/  LEA R0, P0, R2, R28, 0x6 ;  /* 0x0000001c02007211 */ /* 0x008fe200078030ff */
[----:B------:R-:W-:-:S03]  /*e100*/  IMAD.U32 R3, RZ, RZ, UR4 ;  /* 0x00000004ff037e24 */ /* 0x000fc6000f8e00ff */
[----:B------:R-:W-:Y:S02]  /*e110*/  LEA R6, P1, R0, UR10, 0x1 ;  /* 0x0000000a00067c11 */ /* 0x000fe4000f8208ff */
[----:B------:R-:W-:Y:S02]  /*e120*/  LEA.HI.X R3, R2, R225, R3, 0x6, P0 ;  /* 0x000000e102037211 */ /* 0x000fe400000f3403 */
[----:B------:R-:W-:Y:S02]  /*e130*/  IADD3 R4, P0, R6, UR24, RZ ;  /* 0x0000001806047c10 */ /* 0x000fe4000ff1e0ff */
[----:B------:R-:W-:Y:S02]  /*e140*/  LEA.HI.X R7, R0, UR11, R3, 0x1, P1 ;  /* 0x0000000b00077c11 */ /* 0x000fe400088f0c03 */
[----:B------:R-:W-:Y:S02]  /*e150*/  IADD3 R2, P1, R4, UR24, RZ ;  /* 0x0000001804027c10 */ /* 0x000fe4000ff3e0ff */
[----:B------:R-:W-:-:S02]  /*e160*/  IADD3.X R5, R7, UR23, RZ, P0, !PT ;  /* 0x0000001707057c10 */ /* 0x000fc400087fe4ff */
[----:B------:R-:W-:Y:S02]  /*e170*/  IADD3 R8, P0, R2, UR24, RZ ;  /* 0x0000001802087c10 */ /* 0x000fe4000ff1e0ff */
[----:B------:R-:W-:-:S04]  /*e180*/  IADD3.X R3, R5, UR23, RZ, P1, !PT ;  /* 0x0000001705037c10 */ /* 0x000fc80008ffe4ff */
[----:B------:R-:W-:Y:S01]  /*e190*/  IADD3.X R9, R3, UR23, RZ, P0, !PT ;  /* 0x0000001703097c10 */ /* 0x000fe200087fe4ff */
[----:B------:R-:W-:Y:S01]  /*e1a0*/  @!PT LDS RZ, [RZ] ;  /* 0x00000000fffff984 */ /* 0x000fe20000000800 */
[----:B------:R-:W-:Y:S01]  /*e1b0*/  @!PT LDS RZ, [RZ] ;  /* 0x00000000fffff984 */ /* 0x000fe20000000800 */
[----:B------:R-:W-:Y:S01]  /*e1c0*/  @!PT LDS RZ, [RZ] ;  /* 0x00000000fffff984 */ /* 0x000fe20000000800 */
[----:B--2---:R-:W-:Y:S04]  /*e1d0*/  LDGSTS.E.BYPASS.LTC128B.128 [R226+0xc000], desc[UR20][R6.64] ;  /* 0x0c00000006e27fae */ /* 0x004fe8000b901d54 */
[----:B------:R-:W-:Y:S04]  /*e1e0*/  LDGSTS.E.BYPASS.LTC128B.128 [R226+0xe000], desc[UR20][R6.64+0x80] ;  /* 0x0e00008006e27fae */ /* 0x000fe8000b901d54 */
[----:B------:R-:W-:Y:S04]  /*e1f0*/  LDGSTS.E.BYPASS.LTC128B.128 [R226+0xc800], desc[UR20][R4.64] ;  /* 0x0c80000004e27fae */ /* 0x000fe8000b901d54 */
[----:B------:R1:W-:Y:S04]  /*e200*/  LDGSTS.E.BYPASS.LTC128B.128 [R226+0xe800], desc[UR20][R4.64+0x80] ;  /* 0x0e80008004e27fae */ /* 0x0003e8000b901d54 */
[----:B------:R-:W-:Y:S04]  /*e210*/  LDGSTS.E.BYPASS.LTC128B.128 [R226+0xd000], desc[UR20][R2.64] ;  /* 0x0d00000002e27fae */ /* 0x000fe8000b901d54 */
[----:B------:R-:W-:Y:S04]  /*e220*/  LDGSTS.E.BYPASS.LTC128B.128 [R226+0xf000], desc[UR20][R2.64+0x80] ;  /* 0x0f00008002e27fae */ /* 0x000fe8000b901d54 */
[----:B------:R-:W-:Y:S04]  /*e230*/  LDGSTS.E.BYPASS.LTC128B.128 [R226+0xd800], desc[UR20][R8.64] ;  /* 0x0d80000008e27fae */ /* 0x000fe8000b901d54 */
[----:B------:R2:W-:Y:S04]  /*e240*/  LDGSTS.E.BYPASS.LTC128B.128 [R226+0xf800], desc[UR20][R8.64+0x80] ;  /* 0x0f80008008e27fae */ /* 0x0005e8000b901d54 */
[----:B-----5:R-:W-:Y:S04]  /*e250*/  LDSM.16.M88.4 R16, [R235] ;  /* 0x00000000eb10783b */ /* 0x020fe80000000200 */
[----:B------:R-:W-:Y:S04]  /*e260*/  LDSM.16.M88.4 R12, [R235+0x2000] ;  /* 0x00200000eb0c783b */ /* 0x000fe80000000200 */
[----:B------:R-:W3:Y:S04]  /*e270*/  LDSM.16.M88.4 R36, [R228+0x9800] ;  /* 0x00980000e424783b */ /* 0x000ee80000000200 */
[----:B------:R-:W4:Y:S04]  /*e280*/  LDSM.16.M88.4 R44, [R228+0x8800] ;  /* 0x00880000e42c783b */ /* 0x000f280000000200 */
[----:B------:R-:W4:Y:S04]  /*e290*/  LDSM.16.M88.4 R40, [R228+0x9000] ;  /* 0x00900000e428783b */ /* 0x000f280000000200 */
[----:B-1----:R-:W-:Y:S04]  /*e2a0*/  LDSM.16.M88.4 R4, [R236+0x2000] ;  /* 0x00200000ec04783b */ /* 0x002fe80000000200 */
[----:B--2---:R-:W-:Y:S04]  /*e2b0*/  LDSM.16.M88.4 R8, [R236] ;  /* 0x00000000ec08783b */ /* 0x004fe80000000200 */
[----:B------:R-:W1:Y:S04]  /*e2c0*/  LDSM.16.M88.4 R20, [R244] ;  /* 0x00000000f414783b */ /* 0x000e680000000200 */
[----:B------:R-:W2:Y:S04]  /*e2d0*/  LDSM.16.M88.4 R28, [R246] ;  /* 0x00000000f61c783b */ /* 0x000ea80000000200 */
[----:B------:R-:W2:Y:S04]  /*e2e0*/  LDSM.16.M88.4 R24, [R245] ;  /* 0x00000000f518783b */ /* 0x000ea80000000200 */
[----:B------:R-:W2:Y:S04]  /*e2f0*/  LDSM.16.M88.4 R48, [R228+0x8000] ;  /* 0x00800000e430783b */ /* 0x000ea80000000200 */
[----:B------:R-:W2:Y:S01]  /*e300*/  LDSM.16.M88.4 R32, [R239] ;  /* 0x00000000ef20783b */ /* 0x000ea20000000200 */
[-C--:B---3--:R-:W-:Y:S03]  /*e310*/  HMMA.16816.F32 R56, R16, R36.reuse, RZ ;  /* 0x000000241038723c */ /* 0x088fe600000018ff */
[----:B------:R-:W0:Y:S03]  /*e320*/  LDGDEPBAR ;  /* 0x00000000000079af */ /* 0x000e260000000000 */
[----:B------:R-:W-:Y:S06]  /*e330*/  HMMA.16816.F32 R52, R12, R36, RZ ;  /* 0x000000240c34723c */ /* 0x000fec00000018ff */
[-C--:B----4-:R-:W-:Y:S06]  /*e340*/  HMMA.16816.F32 R136, R16, R44.reuse, RZ ;  /* 0x0000002c1088723c */ /* 0x090fec00000018ff */
[----:B------:R-:W-:Y:S06]  /*e350*/  HMMA.16816.F32 R132, R12, R44, RZ ;  /* 0x0000002c0c84723c */ /* 0x000fec00000018ff */
[-C--:B------:R-:W-:Y:S06]  /*e360*/  HMMA.16816.F32 R64, R16, R40.reuse, RZ ;  /* 0x000000281040723c */ /* 0x080fec00000018ff */
[----:B------:R-:W-:Y:S06]  /*e370*/  HMMA.16816.F32 R60, R12, R40, RZ ;  /* 0x000000280c3c723c */ /* 0x000fec00000018ff */
[-C--:B-1----:R-:W-:Y:S06]  /*e380*/  HMMA.16816.F32 R56, R8, R20.reuse, R56 ;  /* 0x000000140838723c */ /* 0x082fec0000001838 */
[----:B------:R-:W-:Y:S06]  /*e390*/  HMMA.16816.F32 R52, R4, R20, R52 ;  /* 0x000000140434723c */ /* 0x000fec0000001834 */
[-C--:B--2---:R-:W-:Y:S06]  /*e3a0*/  HMMA.16816.F32 R220, R8, R28.reuse, R136 ;  /* 0x0000001c08dc723c */ /* 0x084fec0000001888 */
[----:B------:R-:W-:Y:S06]  /*e3b0*/  HMMA.16816.F32 R216, R4, R28, R132 ;  /* 0x0000001c04d8723c */ /* 0x000fec0000001884 */
[----:B------:R-:W-:Y:S01]  /*e3c0*/  HMMA.16816.F32 R212, R8, R24, R64 ;  /* 0x0000001808d4723c */ /* 0x000fe20000001840 */
[----:B------:R-:W-:-:S02]  /*e3d0*/  IMAD.MOV.U32 R28, RZ, RZ, R56 ;  /* 0x000000ffff1c7224 */ /* 0x000fc400078e0038 */
[----:B------:R-:W-:Y:S02]  /*e3e0*/  IMAD.MOV.U32 R3, RZ, RZ, R57 ;  /* 0x000000ffff037224 */ /* 0x000fe400078e0039 */
[----:B------:R-:W-:Y:S01]  /*e3f0*/  IMAD.MOV.U32 R2, RZ, RZ, R58 ;  /* 0x000000ffff027224 */ /* 0x000fe200078e003a */
[----:B------:R-:W-:Y:S01]  /*e400*/  HMMA.16816.F32 R224, R4, R24, R60 ;  /* 0x0000001804e0723c */ /* 0x000fe2000000183c */
[----:B------:R-:W-:Y:S02]  /*e410*/  IMAD.MOV.U32 R0, RZ, RZ, R59 ;  /* 0x000000ffff007224 */ /* 0x000fe400078e003b */
[----:B------:R-:W-:Y:S02]  /*e420*/  IMAD.MOV.U32 R21, RZ, RZ, R54 ;  /* 0x000000ffff157224 */ /* 0x000fe400078e0036 */
[----:B------:R-:W-:Y:S01]  /*e430*/  IMAD.MOV.U32 R20, RZ, RZ, R55 ;  /* 0x000000ffff147224 */ /* 0x000fe200078e0037 */
[----:B------:R-:W-:Y:S01]  /*e440*/  HMMA.16816.F32 R208, R16, R48, RZ ;  /* 0x0000003010d0723c */ /* 0x000fe200000018ff */
[----:B------:R-:W-:-:S02]  /*e450*/  IMAD.MOV.U32 R25, RZ, RZ, R52 ;  /* 0x000000ffff197224 */ /* 0x000fc400078e0034 */
[----:B------:R-:W-:-:S03]  /*e460*/  IMAD.MOV.U32 R24, RZ, RZ, R53 ;  /* 0x000000ffff187224 */ /* 0x000fc600078e0035 */
        /* <DEDUP_REMOVED lines=8> */
[----:B------:R-:W-:Y:S01]  /*e4f0*/  HMMA.16816.F32 R16, R16, R38, RZ ;  /* 0x000000261010723c */ /* 0x000fe200000018ff */
[----:B------:R-:W-:-:S02]  /*e500*/  IMAD.MOV.U32 R36, RZ, RZ, R212 ;  /* 0x000000ffff247224 */ /* 0x000fc400078e00d4 */
[----:B------:R-:W-:-:S03]  /*e510*/  IMAD.MOV.U32 R29, RZ, RZ, R215 ;  /* 0x000000ffff1d7224 */ /* 0x000fc600078e00d7 */
[-C--:B------:R-:W-:Y:S06]  /*e520*/  HMMA.16816.F32 R208, R8, R32.reuse, R208 ;  /* 0x0000002008d0723c */ /* 0x080fec00000018d0 */
[C---:B------:R-:W-:Y:S06]  /*e530*/  HMMA.16816.F32 R140, R4.reuse, R32, R140 ;  /* 0x00000020048c723c */ /* 0x040fec000000188c */
[----:B------:R-:W-:Y:S01]  /*e540*/  HMMA.16816.F32 R64, R4, R34, R60 ;  /* 0x000000220440723c */ /* 0x000fe2000000183c */
[----:B------:R-:W-:-:S02]  /*e550*/  IMAD.MOV.U32 R33, RZ, RZ, R213 ;  /* 0x000000ffff217224 */ /* 0x000fc400078e00d5 */
[----:B------:R-:W-:-:S03]  /*e560*/  IMAD.MOV.U32 R32, RZ, RZ, R214 ;  /* 0x000000ffff207224 */ /* 0x000fc600078e00d6 */
[C---:B------:R-:W-:Y:S06]  /*e570*/  HMMA.16816.F32 R132, R4.reuse, R30, R56 ;  /* 0x0000001e0484723c */ /* 0x040fec0000001838 */
[C---:B------:R-:W-:Y:S06]  /*e580*/  HMMA.16816.F32 R136, R4.reuse, R26, R52 ;  /* 0x0000001a0488723c */ /* 0x040fec0000001834 */
[----:B------:R-:W-:Y:S01]  /*e590*/  HMMA.16816.F32 R212, R4, R22, R12 ;  /* 0x0000001604d4723c */ /* 0x000fe2000000180c */
[----:B------:R-:W-:Y:S04]  /*e5a0*/  LDSM.16.M88.4 R4, [R238+0x2000] ;  /* 0x00200000ee04783b */ /* 0x000fe80000000200 */
[----:B------:R-:W1:Y:S01]  /*e5b0*/  LDSM.16.M88.4 R12, [R234+0x8000] ;  /* 0x00800000ea0c783b */ /* 0x000e620000000200 */
[C---:B------:R-:W-:Y:S06]  /*e5c0*/  HMMA.16816.F32 R48, R8.reuse, R34, R48 ;  /* 0x000000220830723c */ /* 0x040fec0000001830 */
[C---:B------:R-:W-:Y:S06]  /*e5d0*/  HMMA.16816.F32 R44, R8.reuse, R30, R44 ;  /* 0x0000001e082c723c */ /* 0x040fec000000182c */
[C---:B------:R-:W-:Y:S06]  /*e5e0*/  HMMA.16816.F32 R40, R8.reuse, R26, R40 ;  /* 0x0000001a0828723c */ /* 0x040fec0000001828 */
[----:B------:R-:W-:Y:S01]  /*e5f0*/  HMMA.16816.F32 R16, R8, R22, R16 ;  /* 0x000000160810723c */ /* 0x000fe20000001810 */
[----:B------:R-:W2:Y:S05]  /*e600*/  LDSM.16.M88.4 R8, [R238] ;  /* 0x00000000ee08783b */ /* 0x000eaa0000000200 */
[C---:B-1----:R-:W-:Y:S06]  /*e610*/  HMMA.16816.F32 R60, R4.reuse, R12, R140 ;  /* 0x0000000c043c723c */ /* 0x042fec000000188c */
[----:B------:R-:W-:Y:S01]  /*e620*/  HMMA.16816.F32 R52, R4, R14, R64 ;  /* 0x0000000e0434723c */ /* 0x000fe20000001840 */
[----:B------:R-:W-:-:S02]  /*e630*/  IMAD.MOV.U32 R140, RZ, RZ, R25 ;  /* 0x000000ffff8c7224 */ /* 0x000fc400078e0019 */
[----:B------:R-:W-:-:S03]  /*e640*/  IMAD.MOV.U32 R141, RZ, RZ, R24 ;  /* 0x000000ffff8d7224 */ /* 0x000fc600078e0018 */
[C---:B--2---:R-:W-:Y:S06]  /*e650*/  HMMA.16816.F32 R56, R8.reuse, R12, R208 ;  /* 0x0000000c0838723c */ /* 0x044fec00000018d0 */
[----:B------:R-:W-:Y:S01]  /*e660*/  HMMA.16816.F32 R24, R8, R14, R48 ;  /* 0x0000000e0818723c */ /* 0x000fe20000001830 */
[----:B------:R-:W1:Y:S01]  /*e670*/  LDSM.16.M88.4 R12, [R234+0x8800] ;  /* 0x00880000ea0c783b */ /* 0x000e620000000200 */
[----:B------:R-:W-:Y:S02]  /*e680*/  IMAD.MOV.U32 R209, RZ, RZ, R33 ;  /* 0x000000ffffd17224 */ /* 0x000fe400078e0021 */
[----:B------:R-:W-:-:S02]  /*e690*/  IMAD.MOV.U32 R210, RZ, RZ, R32 ;  /* 0x000000ffffd27224 */ /* 0x000fc400078e0020 */
[----:B------:R-:W-:Y:S02]  /*e6a0*/  IMAD.MOV.U32 R142, RZ, RZ, R21 ;  /* 0x000000ffff8e7224 */ /* 0x000fe400078e0015 */
[----:B------:R-:W-:Y:S02]  /*e6b0*/  IMAD.MOV.U32 R143, RZ, RZ, R20 ;  /* 0x000000ffff8f7224 */ /* 0x000fe400078e0014 */
[----:B------:R-:W-:Y:S02]  /*e6c0*/  IMAD.MOV.U32 R208, RZ, RZ, R36 ;  /* 0x000000ffffd07224 */ /* 0x000fe400078e0024 */
[----:B------:R-:W-:Y:S01]  /*e6d0*/  IMAD.MOV.U32 R211, RZ, RZ, R29 ;  /* 0x000000ffffd37224 */ /* 0x000fe200078e001d */
[----:B-1----:R-:W-:Y:S06]  /*e6e0*/  HMMA.16816.F32 R32, R8, R12, R220 ;  /* 0x0000000c0820723c */ /* 0x002fec00000018dc */
[----:B------:R-:W-:Y:S01]  /*e6f0*/  HMMA.16816.F32 R36, R4, R14, R132 ;  /* 0x0000000e0424723c */ /* 0x000fe20000001884 */
[----:B------:R-:W-:-:S05]  /*e700*/  IMAD.MOV.U32 R220, RZ, RZ, R28 ;  /* 0x000000ffffdc7224 */ /* 0x000fca00078e001c */
[----:B------:R-:W-:Y:S06]  /*e710*/  HMMA.16816.F32 R28, R4, R12, R216 ;  /* 0x0000000c041c723c */ /* 0x000fec00000018d8 */
[----:B------:R-:W-:Y:S01]  /*e720*/  HMMA.16816.F32 R20, R8, R14, R44 ;  /* 0x0000000e0814723c */ /* 0x000fe2000000182c */
[----:B------:R-:W1:Y:S01]  /*e730*/  LDSM.16.M88.4 R12, [R234+0x9000] ;  /* 0x00900000ea0c783b */ /* 0x000e620000000200 */
[----:B------:R-:W-:Y:S02]  /*e740*/  IMAD.MOV.U32 R221, RZ, RZ, R3 ;  /* 0x000000ffffdd7224 */ /* 0x000fe400078e0003 */
[----:B------:R-:W-:-:S02]  /*e750*/  IMAD.MOV.U32 R222, RZ, RZ, R2 ;  /* 0x000000ffffde7224 */ /* 0x000fc400078e0002 */
[----:B------:R-:W-:Y:S01]  /*e760*/  IMAD.MOV.U32 R223, RZ, RZ, R0 ;  /* 0x000000ffffdf7224 */ /* 0x000fe200078e0000 */
[-C--:B-1----:R-:W-:Y:S06]  /*e770*/  HMMA.16816.F32 R44, R8, R12.reuse, R208 ;  /* 0x0000000c082c723c */ /* 0x082fec00000018d0 */
[C---:B------:R-:W-:Y:S06]  /*e780*/  HMMA.16816.F32 R48, R4.reuse, R12, R224 ;  /* 0x0000000c0430723c */ /* 0x040fec00000018e0 */
[-C--:B------:R-:W-:Y:S06]  /*e790*/  HMMA.16816.F32 R132, R4, R14.reuse, R136 ;  /* 0x0000000e0484723c */ /* 0x080fec0000001888 */
[----:B------:R-:W-:Y:S01]  /*e7a0*/  HMMA.16816.F32 R64, R8, R14, R40 ;  /* 0x0000000e0840723c */ /* 0x000fe20000001828 */
[----:B------:R-:W1:Y:S05]  /*e7b0*/  LDSM.16.M88.4 R12, [R234+0x9800] ;  /* 0x00980000ea0c783b */ /* 0x000e6a0000000200 */
[C---:B-1----:R-:W-:Y:S06]  /*e7c0*/  HMMA.16816.F32 R208, R4.reuse, R12, R140 ;  /* 0x0000000c04d0723c */ /* 0x042fec000000188c */
[----:B------:R-:W-:Y:S01]  /*e7d0*/  HMMA.16816.F32 R140, R4, R14, R212 ;  /* 0x0000000e048c723c */ /* 0x000fe200000018d4 */
[----:B------:R-:W-:Y:S05]  /*e7e0*/  LDSM.16.M88.4 R4, [R237+0x2000] ;  /* 0x00200000ed04783b */ /* 0x000fea0000000200 */
[C---:B------:R-:W-:Y:S06]  /*e7f0*/  HMMA.16816.F32 R220, R8.reuse, R12, R220 ;  /* 0x0000000c08dc723c */ /* 0x040fec00000018dc */
[----:B------:R-:W-:Y:S01]  /*e800*/  HMMA.16816.F32 R136, R8, R14, R16 ;  /* 0x0000000e0888723c */ /* 0x000fe20000001810 */
[----:B------:R-:W1:Y:S04]  /*e810*/  LDSM.16.M88.4 R12, [R233] ;  /* 0x00000000e90c783b */ /* 0x000e680000000200 */
[----:B------:R-:W2:Y:S01]  /*e820*/  LDSM.16.M88.4 R8, [R237] ;  /* 0x00000000ed08783b */ /* 0x000ea20000000200 */
        /* <DEDUP_REMOVED lines=8> */
[----:B------:R-:W-:Y:S01]  /*e8b0*/  IMAD.MOV.U32 R0, RZ, RZ, R43 ;  /* 0x000000ffff007224 */ /* 0x000fe200078e002b */
[-C--:B-1----:R-:W-:Y:S06]  /*e8c0*/  HMMA.16816.F32 R224, R8, R12.reuse, R32 ;  /* 0x0000000c08e0723c */ /* 0x082fec0000001820 */
[C---:B------:R-:W-:Y:S06]  /*e8d0*/  HMMA.16816.F32 R40, R4.reuse, R12, R28 ;  /* 0x0000000c0428723c */ /* 0x040fec000000181c */
[-C--:B------:R-:W-:Y:S06]  /*e8e0*/  HMMA.16816.F32 R36, R4, R14.reuse, R36 ;  /* 0x0000000e0424723c */ /* 0x080fec0000001824 */
[----:B------:R-:W-:Y:S01]  /*e8f0*/  HMMA.16816.F32 R20, R8, R14, R20 ;  /* 0x0000000e0814723c */ /* 0x000fe20000001814 */
[----:B------:R-:W1:Y:S05]  /*e900*/  LDSM.16.M88.4 R12, [R233+0x1000] ;  /* 0x00100000e90c783b */ /* 0x000e6a0000000200 */
        /* <DEDUP_REMOVED lines=37> */
[----:B------:R-:W2:Y:S01]  /*eb60*/  LDSM.16.M88.4 R8, [R236+0x4000] ;  /* 0x00400000ec08783b */ /* 0x000ea20000000200 */
[-C--:B-1----:R-:W-:Y:S06]  /*eb70*/  HMMA.16816.F32 R220, R4, R12.reuse, R220 ;  /* 0x0000000c04dc723c */ /* 0x082fec00000018dc */
[----:B--2---:R-:W-:Y:S06]  /*eb80*/  HMMA.16816.F32 R44, R8, R12, R132 ;  /* 0x0000000c082c723c */ /* 0x004fec0000001884 */
        /* <DEDUP_REMOVED lines=11> */
[----:B------:R-:W-:Y:S01]  /*ec40*/  HMMA.16816.F32 R52, R8, R14, R28 ;  /* 0x0000000e0834723c */ /* 0x000fe2000000181c */
[----:B------:R-:W1:Y:S05]  /*ec50*/  LDSM.16.M88.4 R12, [R240] ;  /* 0x00000000f00c783b */ /* 0x000e6a0000000200 */
        /* <DEDUP_REMOVED lines=16> */
[-C--:B-1----:R-:W-:Y:S06]  /*ed60*/  HMMA.16816.F32 R224, R8, R12.reuse, R216 ;  /* 0x0000000c08e0723c */ /* 0x082fec00000018d8 */
[C---:B------:R-:W-:Y:S06]  /*ed70*/  HMMA.16816.F32 R40, R4.reuse, R12, R208 ;  /* 0x0000000c0428723c */ /* 0x040fec00000018d0 */
[-C--:B------:R-:W-:Y:S06]  /*ed80*/  HMMA.16816.F32 R56, R4, R14.reuse, R140 ;  /* 0x0000000e0438723c */ /* 0x080fec000000188c */
[----:B------:R-:W-:Y:S01]  /*ed90*/  HMMA.16816.F32 R44, R8, R14, R132 ;  /* 0x0000000e082c723c */ /* 0x000fe20000001884 */
[----:B------:R-:W1:Y:S06]  /*eda0*/  LDSM.16.M88.4 R12, [R234+0xb000] ;  /* 0x00b00000ea0c783b */ /* 0x000e6c0000000200 */
[----:B------:R-:W-:-:S02]  /*edb0*/  IMAD.MOV.U32 R132, RZ, RZ, R220 ;  /* 0x000000ffff847224 */ /* 0x000fc400078e00dc */
[-C--:B-1----:R-:W-:Y:S06]  /*edc0*/  HMMA.16816.F32 R220, R8, R12.reuse, R212 ;  /* 0x0000000c08dc723c */ /* 0x082fec00000018d4 */
[C---:B------:R-:W-:Y:S06]  /*edd0*/  HMMA.16816.F32 R212, R4.reuse, R12, R64 ;  /* 0x0000000c04d4723c */ /* 0x040fec0000001840 */
[-C--:B------:R-:W-:Y:S06]  /*ede0*/  HMMA.16816.F32 R208, R4, R14.reuse, R60 ;  /* 0x0000000e04d0723c */ /* 0x080fec000000183c */
[----:B------:R-:W-:Y:S01]  /*edf0*/  HMMA.16816.F32 R140, R8, R14, R52 ;  /* 0x0000000e088c723c */ /* 0x000fe20000001834 */
[----:B------:R-:W1:Y:S01]  /*ee00*/  LDSM.16.M88.4 R12, [R234+0xb800] ;  /* 0x00b80000ea0c783b */ /* 0x000e620000000200 */
[----:B------:R-:W-:-:S02]  /*ee10*/  IMAD.MOV.U32 R133, RZ, RZ, R3 ;  /* 0x000000ffff857224 */ /* 0x000fc400078e0003 */
[----:B------:R-:W-:Y:S02]  /*ee20*/  IMAD.MOV.U32 R134, RZ, RZ, R2 ;  /* 0x000000ffff867224 */ /* 0x000fe400078e0002 */
[----:B------:R-:W-:Y:S01]  /*ee30*/  IMAD.MOV.U32 R135, RZ, RZ, R0 ;  /* 0x000000ffff877224 */ /* 0x000fe200078e0000 */
[C---:B-1----:R-:W-:Y:S06]  /*ee40*/  HMMA.16816.F32 R136, R4.reuse, R14, R24 ;  /* 0x0000000e0488723c */ /* 0x042fec0000001818 */
[-C--:B------:R-:W-:Y:S01]  /*ee50*/  HMMA.16816.F32 R216, R4, R12.reuse, R48 ;  /* 0x0000000c04d8723c */ /* 0x080fe20000001830 */
        /* <DEDUP_REMOVED lines=20> */
[----:B------:R-:W2:Y:S01]  /*efa0*/  S2R R3, SR_TID.X ;  /* 0x0000000000037919 */ /* 0x000ea20000002100 */
[----:B------:R-:W-:Y:S01]  /*efb0*/  IMAD.U32 R0, RZ, RZ, UR18 ;  /* 0x00000012ff007e24 */ /* 0x000fe2000f8e00ff */
[----:B------:R-:W-:Y:S01]  /*efc0*/  UISETP.GT.AND UP0, UPT, UR18, UR13, UPT ;  /* 0x0000000d1200728c */ /* 0x000fe2000bf04270 */
[----:B------:R-:W-:-:S04]  /*efd0*/  DEPBAR.LE SB0, 0x0 ;  /* 0x000080000000791a */ /* 0x000fc80000000000 */
[----:B------:R-:W3:Y:S01]  /*efe0*/  LDL R140, [R1] ;  /* 0x00000000018c7983 */ /* 0x000ee20000100800 */
[C---:B-1----:R-:W-:Y:S06]  /*eff0*/  HMMA.16816.F32 R216, R4.reuse, R12, R216 ;  /* 0x0000000c04d8723c */ /* 0x042fec00000018d8 */
[----:B------:R-:W-:Y:S01]  /*f000*/  HMMA.16816.F32 R136, R4, R14, R136 ;  /* 0x0000000e0488723c */ /* 0x000fe20000001888 */
[----:B------:R-:W4:Y:S01]  /*f010*/  LDL R4, [R1+0x4] ;  /* 0x0000040001047983 */ /* 0x000f220000100800 */
[----:B--2---:R-:W-:-:S05]  /*f020*/  IMAD.SHL.U32 R3, R3, 0x2, RZ ;  /* 0x0000000203037824 */ /* 0x004fca00078e00ff */
[----:B------:R-:W-:-:S05]  /*f030*/  LOP3.LUT R3, R3, 0x6, RZ, 0xc0, !PT ;  /* 0x0000000603037812 */ /* 0x000fca00078ec0ff */
[----:B------:R-:W-:-:S04]  /*f040*/  IMAD R0, R0, 0x40, R3 ;  /* 0x0000004000007824 */ /* 0x000fc800078e0203 */
[----:B------:R-:W-:-:S05]  /*f050*/  VIADD R2, R0, 0x1 ;  /* 0x0000000100027836 */ /* 0x000fca0000000000 */
[C---:B------:R-:W-:Y:S02]  /*f060*/  ISETP.GE.AND P6, PT, R2.reuse, R252, PT ;  /* 0x000000fc0200720c */ /* 0x040fe40003fc6270 */
[C---:B------:R-:W-:Y:S02]  /*f070*/  ISETP.GE.AND P5, PT, R2.reuse, R251, PT ;  /* 0x000000fb0200720c */ /* 0x040fe40003fa6270 */
[C---:B------:R-:W-:Y:S02]  /*f080*/  ISETP.LT.OR P6, PT, R2.reuse, R248, P6 ;  /* 0x000000f80200720c */ /* 0x040fe400037c1670 */
[----:B------:R-:W-:Y:S01]  /*f090*/  ISETP.LT.OR P5, PT, R2, R247, P5 ;  /* 0x000000f70200720c */ /* 0x000fe20002fa1670 */
[C---:B------:R-:W-:Y:S06]  /*f0a0*/  HMMA.16816.F32 R28, R8.reuse, R12, R24 ;  /* 0x0000000c081c723c */ /* 0x040fec0000001818 */
[----:B------:R-:W-:Y:S01]  /*f0b0*/  HMMA.16816.F32 R16, R8, R14, R16 ;  /* 0x0000000e0810723c */ /* 0x000fe20000001810 */
[----:B------:R-:W-:-:S04]  /*f0c0*/  ISETP.GE.AND P2, PT, R0, R252, PT ;  /* 0x000000fc0000720c */ /* 0x000fc80003f46270 */
[C---:B------:R-:W-:Y:S02]  /*f0d0*/  ISETP.LT.OR P2, PT, R0.reuse, R248, P2 ;  /* 0x000000f80000720c */ /* 0x040fe40001741670 */
[----:B------:R-:W-:Y:S02]  /*f0e0*/  ISETP.GE.AND P3, PT, R0, R251, PT ;  /* 0x000000fb0000720c */ /* 0x000fe40003f66270 */
[----:B------:R-:W-:Y:S02]  /*f0f0*/  FSEL R6, R20, -INF , !P2 ;  /* 0xff80000014067808 */ /* 0x000fe40005000000 */
[----:B------:R-:W-:-:S04]  /*f100*/  ISETP.LT.OR P3, PT, R0, R247, P3 ;  /* 0x000000f70000720c */ /* 0x000fc80001f61670 */
[----:B------:R-:W-:Y:S02]  /*f110*/  FSEL R9, R22, -INF , !P3 ;  /* 0xff80000016097808 */ /* 0x000fe40005800000 */
[----:B------:R-:W-:Y:S02]  /*f120*/  FSEL R5, R21, -INF , !P6 ;  /* 0xff80000015057808 */ /* 0x000fe40007000000 */
[----:B------:R-:W-:Y:S01]  /*f130*/  FSEL R11, R23, -INF , !P5 ;  /* 0xff800000170b7808 */ /* 0x000fe20006800000 */
[----:B------:R-:W-:Y:S01]  /*f140*/  BAR.SYNC.DEFER_BLOCKING 0x0 ;  /* 0x0000000000007b1d */ /* 0x000fe20000010000 */
[----:B---3--:R-:W-:-:S04]  /*f150*/  ISETP.GE.AND P4, PT, R2, R140, PT ;  /* 0x0000008c0200720c */ /* 0x008fc80003f86270 */
[C---:B------:R-:W-:Y:S02]  /*f160*/  ISETP.LT.OR P4, PT, R2.reuse, R249, P4 ;  /* 0x000000f90200720c */ /* 0x040fe40002781670 */
[-C--:B----4-:R-:W-:Y:S02]  /*f170*/  ISETP.GE.AND P0, PT, R2, R4.reuse, PT ;  /* 0x000000040200720c */ /* 0x090fe40003f06270 */
[----:B------:R-:W-:Y:S02]  /*f180*/  ISETP.GE.AND P1, PT, R0, R4, PT ;  /* 0x000000040000720c */ /* 0x000fe40003f26270 */
[-C--:B------:R-:W-:Y:S01]  /*f190*/  ISETP.LT.OR P0, PT, R2, R250.reuse, P0 ;  /* 0x000000fa0200720c */ /* 0x080fe20000701670 */
[C---:B------:R-:W-:Y:S01]  /*f1a0*/  VIADD R2, R0.reuse, 0x8 ;  /* 0x0000000800027836 */ /* 0x040fe20000000000 */
[----:B------:R-:W-:-:S04]  /*f1b0*/  ISETP.LT.OR P1, PT, R0, R250, P1 ;  /* 0x000000fa0000720c */ /* 0x000fc80000f21670 */
[----:B------:R-:W-:Y:S02]  /*f1c0*/  FSEL R13, R64, -INF , !P1 ;  /* 0xff800000400d7808 */ /* 0x000fe40004800000 */
[----:B------:R-:W-:-:S04]  /*f1d0*/  ISETP.GE.AND P1, PT, R2, R251, PT ;  /* 0x000000fb0200720c */ /* 0x000fc80003f26270 */
[----:B------:R-:W-:-:S04]  /*f1e0*/  ISETP.LT.OR P1, PT, R2, R247, P1 ;  /* 0x000000f70200720c */ /* 0x000fc80000f21670 */
[----:B------:R-:W-:Y:S02]  /*f1f0*/  FSEL R14, R34, -INF , !P1 ;  /* 0xff800000220e7808 */ /* 0x000fe40004800000 */
[----:B------:R-:W2:Y:S01]  /*f200*/  LDL R34, [R1+0x18] ;  /* 0x0000180001227983 */ /* 0x000ea20000100800 */
[----:B------:R-:W-:-:S04]  /*f210*/  ISETP.GE.AND P2, PT, R0, R140, PT ;  /* 0x0000008c0000720c */ /* 0x000fc80003f46270 */
[----:B------:R-:W-:Y:S02]  /*f220*/  ISETP.LT.OR P2, PT, R0, R249, P2 ;  /* 0x000000f90000720c */ /* 0x000fe40001741670 */
[----:B------:R-:W-:Y:S02]  /*f230*/  FSEL R22, R65, -INF , !P0 ;  /* 0xff80000041167808 */ /* 0x000fe40004000000 */
[----:B------:R-:W-:Y:S02]  /*f240*/  FSEL R20, R66, -INF , !P2 ;  /* 0xff80000042147808 */ /* 0x000fe40005000000 */
[C---:B------:R-:W-:Y:S02]  /*f250*/  ISETP.GE.AND P3, PT, R2.reuse, R252, PT ;  /* 0x000000fc0200720c */ /* 0x040fe40003f66270 */
[C---:B------:R-:W-:Y:S02]  /*f260*/  ISETP.GE.AND P2, PT, R2.reuse, R4, PT ;  /* 0x000000040200720c */ /* 0x040fe40003f46270 */
[----:B------:R-:W-:-:S02]  /*f270*/  ISETP.GE.AND P0, PT, R2, R140, PT ;  /* 0x0000008c0200720c */ /* 0x000fc40003f06270 */
[C---:B------:R-:W-:Y:S02]  /*f280*/  ISETP.LT.OR P3, PT, R2.reuse, R248, P3 ;  /* 0x000000f80200720c */ /* 0x040fe40001f61670 */
[C---:B------:R-:W-:Y:S02]  /*f290*/  ISETP.LT.OR P2, PT, R2.reuse, R250, P2 ;  /* 0x000000fa0200720c */ /* 0x040fe40001741670 */
[----:B------:R-:W-:Y:S01]  /*f2a0*/  ISETP.LT.OR P0, PT, R2, R249, P0 ;  /* 0x000000f90200720c */ /* 0x000fe20000701670 */
[----:B------:R-:W-:Y:S01]  /*f2b0*/  VIADD R2, R0, 0x9 ;  /* 0x0000000900027836 */ /* 0x000fe20000000000 */
        /* <DEDUP_REMOVED lines=11> */
[----:B------:R-:W-:Y:S02]  /*f370*/  FSEL R21, R60, -INF , !P2 ;  /* 0xff8000003c157808 */ /* 0x000fe40005000000 */
[----:B------:R-:W-:Y:S02]  /*f380*/  FSEL R24, R62, -INF , !P0 ;  /* 0xff8000003e187808 */ /* 0x000fe40004000000 */
[----:B------:R-:W-:Y:S02]  /*f390*/  FSEL R23, R61, -INF , !P4 ;  /* 0xff8000003d177808 */ /* 0x000fe40006000000 */
[C---:B------:R-:W-:Y:S02]  /*f3a0*/  ISETP.GE.AND P1, PT, R2.reuse, R252, PT ;  /* 0x000000fc0200720c */ /* 0x040fe40003f26270 */
[----:B------:R-:W-:-:S02]  /*f3b0*/  ISETP.GE.AND P2, PT, R2, R251, PT ;  /* 0x000000fb0200720c */ /* 0x000fc40003f46270 */
[C---:B------:R-:W-:Y:S02]  /*f3c0*/  ISETP.GE.AND P0, PT, R2.reuse, R4, PT ;  /* 0x000000040200720c */ /* 0x040fe40003f06270 */
[C---:B------:R-:W-:Y:S02]  /*f3d0*/  ISETP.GE.AND P4, PT, R2.reuse, R140, PT ;  /* 0x0000008c0200720c */ /* 0x040fe40003f86270 */
[C---:B------:R-:W-:Y:S02]  /*f3e0*/  ISETP.LT.OR P1, PT, R2.reuse, R248, P1 ;  /* 0x000000f80200720c */ /* 0x040fe40000f21670 */
[C---:B------:R-:W-:Y:S02]  /*f3f0*/  ISETP.LT.OR P2, PT, R2.reuse, R247, P2 ;  /* 0x000000f70200720c */ /* 0x040fe40001741670 */
[C---:B------:R-:W-:Y:S02]  /*f400*/  ISETP.LT.OR P0, PT, R2.reuse, R250, P0 ;  /* 0x000000fa0200720c */ /* 0x040fe40000701670 */
[----:B------:R-:W-:Y:S01]  /*f410*/  ISETP.LT.OR P4, PT, R2, R249, P4 ;  /* 0x000000f90200720c */ /* 0x000fe20002781670 */
[----:B------:R-:W-:Y:S01]  /*f420*/  VIADD R2, R0, 0x11 ;  /* 0x0000001100027836 */ /* 0x000fe20000000000 */
        /* <DEDUP_REMOVED lines=85> */
[----:B------:R-:W-:Y:S01]  /*f980*/  ISETP.GE.AND P4, PT, R2, R140, PT ;  /* 0x0000008c0200720c */ /* 0x000fe20003f86270 */
[----:B------:R-:W-:Y:S01]  /*f990*/  VIADD R3, R0, 0x30 ;  /* 0x0000003000037836 */ /* 0x000fe20000000000 */
        /* <DEDUP_REMOVED lines=8> */
[CC--:B------:R-:W-:Y:S02]  /*fa20*/  ISETP.GE.AND P6, PT, R3.reuse, R252.reuse, PT ;  /* 0x000000fc0300720c */ /* 0x0c0fe40003fc6270 */
[C---:B------:R-:W-:Y:S02]  /*fa30*/  ISETP.GE.AND P0, PT, R3.reuse, R251, PT ;  /* 0x000000fb0300720c */ /* 0x040fe40003f06270 */
[----:B------:R-:W-:Y:S02]  /*fa40*/  ISETP.GE.AND P2, PT, R2, R252, PT ;  /* 0x000000fc0200720c */ /* 0x000fe40003f46270 */
[----:B------:R-:W-:-:S02]  /*fa50*/  ISETP.LT.OR P6, PT, R3, R248, P6 ;  /* 0x000000f80300720c */ /* 0x000fc400037c1670 */
[----:B------:R-:W-:Y:S02]  /*fa60*/  ISETP.LT.OR P0, PT, R3, R247, P0 ;  /* 0x000000f70300720c */ /* 0x000fe40000701670 */
[----:B------:R-:W-:Y:S02]  /*fa70*/  ISETP.LT.OR P2, PT, R2, R248, P2 ;  /* 0x000000f80200720c */ /* 0x000fe40001741670 */
[----:B------:R-:W-:Y:S02]  /*fa80*/  FSEL R214, R208, -INF , !P1 ;  /* 0xff800000d0d67808 */ /* 0x000fe40004800000 */
[----:B------:R-:W-:Y:S02]  /*fa90*/  FSEL R210, R28, -INF , !P6 ;  /* 0xff8000001cd27808 */ /* 0x000fe40007000000 */
[----:B------:R-:W-:Y:S02]  /*faa0*/  FSEL R226, R30, -INF , !P0 ;  /* 0xff8000001ee27808 */ /* 0x000fe40004000000 */
[----:B------:R-:W-:-:S02]  /*fab0*/  FSEL R208, R29, -INF , !P2 ;  /* 0xff8000001dd07808 */ /* 0x000fc40005000000 */
[C---:B------:R-:W-:Y:S02]  /*fac0*/  ISETP.GE.AND P6, PT, R2.reuse, R251, PT ;  /* 0x000000fb0200720c */ /* 0x040fe40003fc6270 */
[C---:B------:R-:W-:Y:S02]  /*fad0*/  ISETP.GE.AND P0, PT, R2.reuse, R4, PT ;  /* 0x000000040200720c */ /* 0x040fe40003f06270 */
[C---:B------:R-:W-:Y:S02]  /*fae0*/  ISETP.GE.AND P2, PT, R2.reuse, R140, PT ;  /* 0x0000008c0200720c */ /* 0x040fe40003f46270 */
[C---:B------:R-:W-:Y:S02]  /*faf0*/  ISETP.LT.OR P6, PT, R2.reuse, R247, P6 ;  /* 0x000000f70200720c */ /* 0x040fe400037c1670 */
[C---:B------:R-:W-:Y:S02]  /*fb00*/  ISETP.LT.OR P0, PT, R2.reuse, R250, P0 ;  /* 0x000000fa0200720c */ /* 0x040fe40000701670 */
[----:B------:R-:W-:Y:S01]  /*fb10*/  ISETP.LT.OR P2, PT, R2, R249, P2 ;  /* 0x000000f90200720c */ /* 0x000fe20001741670 */
[C---:B------:R-:W-:Y:S01]  /*fb20*/  VIADD R2, R0.reuse, 0x38 ;  /* 0x0000003800027836 */ /* 0x040fe20000000000 */
[----:B------:R-:W-:Y:S01]  /*fb30*/  ISETP.GE.AND P1, PT, R3, R4, PT ;  /* 0x000000040300720c */ /* 0x000fe20003f26270 */
[----:B------:R-:W-:Y:S01]  /*fb40*/  VIADD R0, R0, 0x39 ;  /* 0x0000003900007836 */ /* 0x000fe20000000000 */
[----:B------:R-:W-:-:S02]  /*fb50*/  FSEL R209, R209, -INF , !P5 ;  /* 0xff800000d1d17808 */ /* 0x000fc40006800000 */
[----:B------:R-:W-:Y:S02]  /*fb60*/  ISETP.LT.OR P1, PT, R3, R250, P1 ;  /* 0x000000fa0300720c */ /* 0x000fe40000f21670 */
[----:B------:R-:W-:Y:S02]  /*fb70*/  ISETP.GE.AND P5, PT, R2, R252, PT ;  /* 0x000000fc0200720c */ /* 0x000fe40003fa6270 */
[----:B------:R-:W-:Y:S02]  /*fb80*/  FSEL R217, R217, -INF , !P0 ;  /* 0xff800000d9d97808 */ /* 0x000fe40004000000 */
[----:B------:R-:W-:Y:S02]  /*fb90*/  PLOP3.LUT P0, PT, PT, PT, UP0, 0x80, 0x0 ;  /* 0x000000000000781c */ /* 0x000fe40003f0f008 */
[----:B------:R-:W-:Y:S02]  /*fba0*/  FSEL R225, R31, -INF , !P6 ;  /* 0xff8000001fe17808 */ /* 0x000fe40007000000 */
[----:B------:R-:W-:-:S02]  /*fbb0*/  FSEL R223, R216, -INF , !P1 ;  /* 0xff800000d8df7808 */ /* 0x000fc40004800000 */
[C---:B------:R-:W-:Y:S02]  /*fbc0*/  ISETP.LT.OR P5, PT, R2.reuse, R248, P5 ;  /* 0x000000f80200720c */ /* 0x040fe40002fa1670 */
[----:B------:R-:W-:Y:S02]  /*fbd0*/  ISETP.GE.AND P6, PT, R2, R251, PT ;  /* 0x000000fb0200720c */ /* 0x000fe40003fc6270 */
[----:B------:R-:W-:Y:S02]  /*fbe0*/  ISETP.GE.AND P1, PT, R0, R252, PT ;  /* 0x000000fc0000720c */ /* 0x000fe40003f26270 */
[----:B------:R-:W-:Y:S02]  /*fbf0*/  FSEL R39, R16, -INF , !P5 ;  /* 0xff80000010277808 */ /* 0x000fe40006800000 */
[----:B------:R-:W-:Y:S02]  /*fc00*/  ISETP.LT.OR P6, PT, R2, R247, P6 ;  /* 0x000000f70200720c */ /* 0x000fe400037c1670 */
[----:B------:R-:W-:-:S02]  /*fc10*/  ISETP.LT.OR P1, PT, R0, R248, P1 ;  /* 0x000000f80000720c */ /* 0x000fc40000f21670 */
[----:B------:R-:W-:Y:S02]  /*fc20*/  ISETP.GE.AND P5, PT, R0, R251, PT ;  /* 0x000000fb0000720c */ /* 0x000fe40003fa6270 */
[----:B------:R-:W-:Y:S02]  /*fc30*/  FSEL R213, R38, -INF , !P3 ;  /* 0xff80000026d57808 */ /* 0x000fe40005800000 */
[----:B------:R-:W-:Y:S02]  /*fc40*/  FSEL R216, R18, -INF , !P6 ;  /* 0xff80000012d87808 */ /* 0x000fe40007000000 */
[----:B------:R-:W-:Y:S02]  /*fc50*/  FSEL R38, R17, -INF , !P1 ;  /* 0xff80000011267808 */ /* 0x000fe40004800000 */
[----:B------:R-:W-:Y:S02]  /*fc60*/  ISETP.LT.OR P5, PT, R0, R247, P5 ;  /* 0x000000f70000720c */ /* 0x000fe40002fa1670 */
[----:B------:R-:W-:-:S02]  /*fc70*/  ISETP.GE.AND P3, PT, R3, R140, PT ;  /* 0x0000008c0300720c */ /* 0x000fc40003f66270 */
[C---:B------:R-:W-:Y:S02]  /*fc80*/  ISETP.GE.AND P6, PT, R2.reuse, R4, PT ;  /* 0x000000040200720c */ /* 0x040fe40003fc6270 */
[C---:B------:R-:W-:Y:S02]  /*fc90*/  ISETP.GE.AND P1, PT, R2.reuse, R140, PT ;  /* 0x0000008c0200720c */ /* 0x040fe40003f26270 */
[----:B------:R-:W-:Y:S02]  /*fca0*/  FSEL R215, R19, -INF , !P5 ;  /* 0xff80000013d77808 */ /* 0x000fe40006800000 */
[-C--:B------:R-:W-:Y:S02]  /*fcb0*/  ISETP.LT.OR P3, PT, R3, R249.reuse, P3 ;  /* 0x000000f90300720c */ /* 0x080fe40001f61670 */
[C---:B------:R-:W-:Y:S02]  /*fcc0*/  ISETP.LT.OR P6, PT, R2.reuse, R250, P6 ;  /* 0x000000fa0200720c */ /* 0x040fe400037c1670 */
[----:B------:R-:W-:-:S02]  /*fcd0*/  ISETP.LT.OR P1, PT, R2, R249, P1 ;  /* 0x000000f90200720c */ /* 0x000fc40000f21670 */
[----:B------:R-:W-:Y:S02]  /*fce0*/  ISETP.GE.AND P5, PT, R0, R4, PT ;  /* 0x000000040000720c */ /* 0x000fe40003fa6270 */
[----:B--2---:R-:W-:Y:S01]  /*fcf0*/  FMNMX.FTZ R10, R34, R6, !PT ;  /* 0x00000006220a7209 */ /* 0x004fe20007810000 */
[----:B------:R-:W-:Y:S10]  /*fd00*/  @!P0 BRA `(.L_x_544) ;  /* 0x0000000000988947 */ /* 0x000ff40003800000 */
[----:B------:R-:W2:Y:S04]  /*fd10*/  LDL R4, [R1+0x8] ;  /* 0x0000080001047983 */ /* 0x000ea80000100800 */
[----:B------:R-:W3:Y:S04]  /*fd20*/  LDL.64 R132, [R1+0x68] ;  /* 0x0000680001847983 */ /* 0x000ee80000100a00 */
[----:B------:R-:W4:Y:S01]  /*fd30*/  LDL.64 R32, [R1+0x60] ;  /* 0x0000600001207983 */ /* 0x000f220000100a00 */
[----:B------:R-:W-:-:S04]  /*fd40*/  UIADD3 UR19, UR19, -0x4, URZ ;  /* 0xfffffffc13137890 */ /* 0x000fc8000fffe03f */
[----:B------:R-:W-:Y:S02]  /*fd50*/  USHF.R.S32.HI UR4, URZ, 0x1f, UR19 ;  /* 0x0000001f3f047899 */ /* 0x000fe40008011413 */
[----:B------:R-:W-:Y:S02]  /*fd60*/  UIMAD.WIDE.U32 UR10, UR19, UR8, URZ ;  /* 0x00000008130a72a5 */ /* 0x000fe4000f8e003f */
[----:B------:R-:W-:-:S04]  /*fd70*/  UIMAD UR4, UR4, UR8, URZ ;  /* 0x00000008040472a4 */ /* 0x000fc8000f8e023f */
[----:B------:R-:W-:Y:S01]  /*fd80*/  UIMAD UR4, UR19, UR9, UR4 ;  /* 0x00000009130472a4 */ /* 0x000fe2000f8e0204 */
[----:B------:R-:W-:-:S03]  /*fd90*/  IMAD.U32 R3, RZ, RZ, UR10 ;  /* 0x0000000aff037e24 */ /* 0x000fc6000f8e00ff */
[----:B------:R-:W-:-:S06]  /*fda0*/  UIADD3 UR4, UR11, UR4, URZ ;  /* 0x000000040b047290 */ /* 0x000fcc000fffe03f */
[----:B------:R-:W-:Y:S01]  /*fdb0*/  IMAD.U32 R2, RZ, RZ, UR4 ;  /* 0x00000004ff027e24 */ /* 0x000fe2000f8e00ff */
[----:B------:R-:W-:Y:S01]  /*fdc0*/  ULDC.64 UR4, c[0x0][0x218] ;  /* 0x0000860000047ab9 */ /* 0x000fe20000000a00 */
[----:B--2---:R-:W-:Y:S02]  /*fdd0*/  IMAD.MOV.U32 R27, RZ, RZ, R4 ;  /* 0x000000ffff1b7224 */ /* 0x004fe400078e0004 */
[----:B------:R-:W-:Y:S01]  /*fde0*/  IMAD.U32 R4, RZ, RZ, UR10 ;  /* 0x0000000aff047e24 */ /* 0x000fe2000f8e00ff */
[----:B---3--:R-:W-:-:S04]  /*fdf0*/  LEA R3, P0, R3, R132, 0x6 ;  /* 0x0000008403037211 */ /* 0x008fc800078030ff */
[----:B----4-:R-:W-:Y:S02]  /*fe00*/  LEA.HI.X R4, R4, R33, R2, 0x6, P0 ;  /* 0x0000002104047211 */ /* 0x010fe400000f3402 */
[----:B------:R-:W-:Y:S01]  /*fe10*/  LEA R2, P0, R3, UR4, 0x1 ;  /* 0x0000000403027c11 */ /* 0x000fe2000f8008ff */
[----:B------:R-:W-:-:S03]  /*fe20*/  USHF.L.U32 UR4, UR8, 0x5, URZ ;  /* 0x0000000508047899 */ /* 0x000fc6000800063f */
[----:B------:R-:W-:Y:S01]  /*fe30*/  LEA.HI.X R3, R3, UR5, R4, 0x1, P0 ;  /* 0x0000000503037c11 */ /* 0x000fe200080f0c04 */
[----:B------:R-:W-:-:S04]  /*fe40*/  USHF.L.U64.HI UR5, UR8, 0x5, UR9 ;  /* 0x0000000508057899 */ /* 0x000fc80008010209 */
[----:B------:R-:W-:Y:S01]  /*fe50*/  @!PT LDS RZ, [RZ] ;  /* 0x00000000fffff984 */ /* 0x000fe20000000800 */
[----:B------:R-:W-:Y:S01]  /*fe60*/  @!PT LDS RZ, [RZ] ;  /* 0x00000000fffff984 */ /* 0x000fe20000000800 */
[----:B------:R-:W-:Y:S01]  /*fe70*/  @!PT LDS RZ, [RZ] ;  /* 0x00000000fffff984 */ /* 0x000fe20000000800 */
        /* <DEDUP_REMOVED lines=15> */
.L_x_544:
[----:B------:R-:W2:Y:S04]  /*ff70*/  LDL.LU R12, [R1+0xc] ;  /* 0x00000c00010c7983 */ /* 0x000ea80000300800 */
[----:B------:R-:W3:Y:S04]  /*ff80*/  LDL.LU R4, [R1+0x28] ;  /* 0x0000280001047983 */ /* 0x000ee80000300800 */
[----:B-1----:R-:W4:Y:S04]  /*ff90*/  LDL.LU R3, [R1+0x24] ;  /* 0x0000240001037983 */ /* 0x002f280000300800 */
[----:B------:R-:W4:Y:S04]  /*ffa0*/  LDL.LU R2, [R1+0x48] ;  /* 0x0000480001027983 */ /* 0x000f280000300800 */
[----:B------:R-:W4:Y:S04]  /*ffb0*/  LDL.LU R17, [R1+0x14] ;  /* 0x0000140001117983 */ /* 0x000f280000300800 */
[----:B------:R-:W4:Y:S01]  /*ffc0*/  LDL.LU R16, [R1+0x10] ;  /* 0x0000100001107983 */ /* 0x000f220000300800 */
[----:B------:R-:W-:-:S02]  /*ffd0*/  ISETP.GE.AND P0, PT, R0, R140, PT ;  /* 0x0000008c0000720c */ /* 0x000fc40003f06270 */
[C---:B------:R-:W-:Y:S01]  /*ffe0*/  ISETP.LT.OR P5, PT, R0.reuse, R250, P5 ;  /* 0x000000fa0000720c */ /* 0x040fe20002fa1670 */
[----:B------:R-:W-:Y:S01]  /*fff0*/  STL [R1+0x7c], R235 ;  /* 0x00007ceb01007387 */ /* 0x000fe20000100800 */
[----:B------:R-:W-:Y:S02]  /*10000*/  ISETP.LT.OR P0, PT, R0, R249, P0 ;  /* 0x000000f90000720c */ /* 0x000fe40000701670 */
[----:B------:R-:W-:Y:S01]  /*10010*/  FSEL R133, R136, -INF , !P6 ;  /* 0xff80000088857808 */ /* 0x000fe20007000000 */
[----:B------:R-:W-:Y:S01]  /*10020*/  STL [R1+0x78], R234 ;  /* 0x000078ea01007387 */ /* 0x000fe20000100800 */
[----:B------:R-:W-:Y:S02]  /*10030*/  FSEL R132, R137, -INF , !P5 ;  /* 0xff80000089847808 */ /* 0x000fe40006800000 */
[----:B------:R-:W-:Y:S01]  /*10040*/  FSEL R211, R211, -INF , !P4 ;  /* 0xff800000d3d37808 */ /* 0x000fe20006000000 */
[----:B------:R-:W-:Y:S01]  /*10050*/  STL [R1+0x74], R233 ;  /* 0x000074e901007387 */ /* 0x000fe20000100800 */
[----:B------:R-:W-:-:S02]  /*10060*/  FSEL R218, R218, -INF , !P3 ;  /* 0xff800000dada7808 */ /* 0x000fc40005800000 */
[----:B------:R-:W-:Y:S01]  /*10070*/  FSEL R219, R219, -INF , !P2 ;  /* 0xff800000dbdb7808 */ /* 0x000fe20005000000 */
[----:B------:R-:W-:Y:S01]  /*10080*/  STL [R1+0x70], R228 ;  /* 0x000070e401007387 */ /* 0x000fe20000100800 */
[----:B------:R-:W-:Y:S02]  /*10090*/  FSEL R138, R138, -INF , !P1 ;  /* 0xff8000008a8a7808 */ /* 0x000fe40004800000 */
[----:B------:R-:W-:Y:S02]  /*100a0*/  FSEL R139, R139, -INF , !P0 ;  /* 0xff8000008b8b7808 */ /* 0x000fe40004000000 */
[----:B--2---:R-:W-:Y:S02]  /*100b0*/  MOV R32, R12 ;  /* 0x0000000c00207202 */ /* 0x004fe40000000f00 */
[----:B---3--:R-:W-:Y:S02]  /*100c0*/  MOV R19, R4 ;  /* 0x0000000400137202 */ /* 0x008fe40000000f00 */
[----:B----4-:R-:W-:-:S02]  /*100d0*/  MOV R30, R3 ;  /* 0x00000003001e7202 */ /* 0x010fc40000000f00 */
[----:B------:R-:W-:Y:S02]  /*100e0*/  MOV R29, R2 ;  /* 0x00000002001d7202 */ /* 0x000fe40000000f00 */
        /* <DEDUP_REMOVED lines=35> */
[----:B------:R-:W-:Y:S01]  /*10320*/  FMNMX.FTZ R2, R215, R3, !PT ;  /* 0x00000003d7027209 */ /* 0x000fe20007810000 */
[----:B------:R-:W1:Y:S01]  /*10330*/  SHFL.BFLY PT, R10, R0, 0x2, 0x1f ;  /* 0x0c401f00000a7f89 */ /* 0x000e6200000e0000 */
[----:B------:R-:W-:Y:S02]  /*10340*/  FMNMX.FTZ R3, R32, R20, !PT ;  /* 0x0000001420037209 */ /* 0x000fe40007810000 */
[----:B------:R-:W-:Y:S01]  /*10350*/  FMNMX.FTZ R4, R62, R4, !PT ;  /* 0x000000043e047209 */ /* 0x000fe20007810000 */
[----:B------:R-:W2:Y:S01]  /*10360*/  SHFL.BFLY PT, R12, R2, 0x2, 0x1f ;  /* 0x0c401f00020c7f89 */ /* 0x000ea200000e0000 */
        /* <DEDUP_REMOVED lines=11> */
[----:B-1----:R-:W-:Y:S02]  /*10420*/  FMNMX.FTZ R0, R0, R10, !PT ;  /* 0x0000000a00007209 */ /* 0x002fe40007810000 */
[----:B------:R-:W-:Y:S02]  /*10430*/  FMNMX.FTZ R4, R209, R4, !PT ;  /* 0x00000004d1047209 */ /* 0x000fe40007810000 */
[----:B------:R-:W-:Y:S01]  /*10440*/  FMNMX.FTZ R3, R51, R3, !PT ;  /* 0x0000000333037209 */ /* 0x000fe20007810000 */
[----:B------:R-:W1:Y:S01]  /*10450*/  SHFL.BFLY PT, R10, R0, 0x1, 0x1f ;  /* 0x0c201f00000a7f89 */ /* 0x000e6200000e0000 */
        /* <DEDUP_REMOVED lines=8> */
[----:B--2---:R-:W-:Y:S01]  /*104e0*/  FMNMX.FTZ R2, R2, R12, !PT ;  /* 0x0000000c02027209 */ /* 0x004fe20007810000 */
[----:B------:R-:W2:Y:S01]  /*104f0*/  SHFL.BFLY PT, R3, R135, 0x2, 0x1f ;  /* 0x0c401f0087037f89 */ /* 0x000ea200000e0000 */
[----:B------:R-:W-:Y:S02]  /*10500*/  FMNMX.FTZ R134, R218, R134, !PT ;  /* 0x00000086da867209 */ /* 0x000fe40007810000 */
[----:B------:R-:W-:Y:S01]  /*10510*/  MOV R46, R29 ;  /* 0x0000001d002e7202 */ /* 0x000fe20000000f00 */
[----:B------:R-:W3:Y:S01]  /*10520*/  SHFL.BFLY PT, R136, R2, 0x1, 0x1f ;  /* 0x0c201f0002887f89 */ /* 0x000ee200000e0000 */
[----:B------:R-:W-:Y:S02]  /*10530*/  FMNMX.FTZ R134, R219, R134, !PT ;  /* 0x00000086db867209 */ /* 0x000fe40007810000 */
[----:B-1----:R-:W-:-:S02]  /*10540*/  FMNMX.FTZ R137, R0, R10, !PT ;  /* 0x0000000a00897209 */ /* 0x002fc40007810000 */
[----:B------:R-:W-:Y:S02]  /*10550*/  FMNMX.FTZ R134, R138, R134, !PT ;  /* 0x000000868a867209 */ /* 0x000fe40007810000 */
[C---:B------:R-:W-:Y:S01]  /*10560*/  FSETP.NEU.FTZ.AND P1, PT, R137.reuse, -INF , PT ;  /* 0xff8000008900780b */ /* 0x040fe20003f3d000 */
[----:B------:R-:W-:Y:S01]  /*10570*/  FMUL.FTZ R12, R137, UR22 ;  /* 0x00000016890c7c20 */ /* 0x000fe20008410000 */
[----:B------:R-:W-:-:S04]  /*10580*/  FMNMX.FTZ R134, R139, R134, !PT ;  /* 0x000000868b867209 */ /* 0x000fc80007810000 */
[----:B------:R-:W-:Y:S01]  /*10590*/  FSEL R12, R12, RZ, P1 ;  /* 0x000000ff0c0c7208 */ /* 0x000fe20000800000 */
[----:B------:R-:W1:Y:S04]  /*105a0*/  SHFL.BFLY PT, R4, R134, 0x2, 0x1f ;  /* 0x0c401f0086047f89 */ /* 0x000e6800000e0000 */
[----:B------:R-:W-:Y:S01]  /*105b0*/  FFMA.FTZ R0, R6, UR22, -R12 ;  /* 0x0000001606007c23 */ /* 0x000fe2000801080c */
[----:B--2---:R-:W-:-:S03]  /*105c0*/  FMNMX.FTZ R135, R135, R3, !PT ;  /* 0x0000000387877209 */ /* 0x004fc60007810000 */
[----:B------:R2:W-:Y:S01]  /*105d0*/  MUFU.EX2 R57, R0 ;  /* 0x0000000000397308 */ /* 0x0005e20000000800 */
[----:B---3--:R-:W-:-:S04]  /*105e0*/  FMNMX.FTZ R136, R2, R136, !PT ;  /* 0x0000008802887209 */ /* 0x008fc80007810000 */
[C---:B------:R-:W-:Y:S01]  /*105f0*/  FSETP.NEU.FTZ.AND P3, PT, R136.reuse, -INF , PT ;  /* 0xff8000008800780b */ /* 0x040fe20003f7d000 */
[----:B------:R-:W-:-:S05]  /*10600*/  FMUL.FTZ R3, R136, UR22 ;  /* 0x0000001688037c20 */ /* 0x000fca0008410000 */
[----:B------:R-:W-:Y:S02]  /*10610*/  FSEL R3, R3, RZ, P3 ;  /* 0x000000ff03037208 */ /* 0x000fe40001800000 */
[----:B-1----:R-:W-:Y:S01]  /*10620*/  FMNMX.FTZ R134, R134, R4, !PT ;  /* 0x0000000486867209 */ /* 0x002fe20007810000 */
[--C-:B--2---:R-:W-:Y:S02]  /*10630*/  FFMA.FTZ R0, R5, UR22, -R12.reuse ;  /* 0x0000001605007c23 */ /* 0x104fe4000801080c */
[----:B------:R-:W1:Y:S02]  /*10640*/  SHFL.BFLY PT, R5, R135, 0x1, 0x1f ;  /* 0x0c201f0087057f89 */ /* 0x000e6400000e0000 */
[----:B------:R2:W3:Y:S02]  /*10650*/  MUFU.EX2 R28, R0 ;  /* 0x00000000001c7308 */ /* 0x0004e40000000800 */
[----:B------:R-:W4:Y:S01]  /*10660*/  SHFL.BFLY PT, R4, R134, 0x1, 0x1f ;  /* 0x0c201f0086047f89 */ /* 0x000f2200000e0000 */
[----:B--2---:R-:W-:Y:S01]  /*10670*/  FFMA.FTZ R0, R8, UR22, -R12 ;  /* 0x0000001608007c23 */ /* 0x004fe2000801080c */
[----:B---3--:R-:W-:-:S04]  /*10680*/  F2FP.F16.F32.PACK_AB R8, R28, R57 ;  /* 0x000000391c08723e */ /* 0x008fc800000000ff */
[----:B------:R2:W-:Y:S01]  /*10690*/  MUFU.EX2 R31, R0 ;  /* 0x00000000001f7308 */ /* 0x0005e20000000800 */
[----:B-1----:R-:W-:Y:S02]  /*106a0*/  FMNMX.FTZ R135, R135, R5, !PT ;  /* 0x0000000587877209 */ /* 0x002fe40007810000 */
[----:B------:R-:W-:Y:S02]  /*106b0*/  FSEL R5, R137, RZ, P1 ;  /* 0x000000ff89057208 */ /* 0x000fe40000800000 */
[C---:B------:R-:W-:Y:S01]  /*106c0*/  FSETP.NEU.FTZ.AND P2, PT, R135.reuse, -INF , PT ;  /* 0xff8000008700780b */ /* 0x040fe20003f5d000 */
[----:B------:R-:W-:Y:S01]  /*106d0*/  FMUL.FTZ R2, R135, UR22 ;  /* 0x0000001687027c20 */ /* 0x000fe20008410000 */
[----:B----4-:R-:W-:Y:S01]  /*106e0*/  FMNMX.FTZ R134, R134, R4, !PT ;  /* 0x0000000486867209 */ /* 0x010fe20007810000 */
[----:B------:R-:W-:-:S03]  /*106f0*/  FADD.FTZ R5, R34, -R5 ;  /* 0x8000000522057221 */ /* 0x000fc60000010000 */
[----:B------:R-:W-:Y:S02]  /*10700*/  FSEL R2, R2, RZ, P2 ;  /* 0x000000ff02027208 */ /* 0x000fe40001000000 */
[----:B------:R-:W-:-:S03]  /*10710*/  FSETP.NEU.FTZ.AND P0, PT, R134, -INF , PT ;  /* 0xff8000008600780b */ /* 0x000fc60003f1d000 */
[----:B------:R-:W-:Y:S01]  /*10720*/  FFMA.FTZ R4, R21, UR22, -R2 ;  /* 0x0000001615047c23 */ /* 0x000fe20008010802 */
[----:B--2---:R-:W-:-:S03]  /*10730*/  FFMA.FTZ R0, R7, UR22, -R12 ;  /* 0x0000001607007c23 */ /* 0x004fc6000801080c */
[----:B------:R1:W2:Y:S08]  /*10740*/  MUFU.EX2 R7, R4 ;  /* 0x0000000400077308 */ /* 0x0002b00000000800 */
[----:B------:R3:W-:Y:S01]  /*10750*/  MUFU.EX2 R47, R0 ;  /* 0x00000000002f7308 */ /* 0x0007e20000000800 */
[----:B-1----:R-:W-:Y:S01]  /*10760*/  FFMA.FTZ R4, R23, UR22, -R2 ;  /* 0x0000001617047c23 */ /* 0x002fe20008010802 */
[----:B--2---:R-:W-:-:S06]  /*10770*/  MOV R23, R7 ;  /* 0x0000000700177202 */ /* 0x004fcc0000000f00 */
[----:B------:R-:W-:Y:S01]  /*10780*/  MUFU.EX2 R233, R4 ;  /* 0x0000000400e97308 */ /* 0x000fe20000000800 */
[----:B---3--:R-:W-:-:S07]  /*10790*/  FFMA.FTZ R0, R9, UR22, -R3 ;  /* 0x0000001609007c23 */ /* 0x008fce0008010803 */
[----:B------:R1:W-:Y:S02]  /*107a0*/  MUFU.EX2 R27, R0 ;  /* 0x00000000001b7308 */ /* 0x0003e40000000800 */
[----:B-1----:R-:W-:-:S06]  /*107b0*/  FFMA.FTZ R0, R11, UR22, -R3 ;  /* 0x000000160b007c23 */ /* 0x002fcc0008010803 */
[----:B------:R1:W2:Y:S02]  /*107c0*/  MUFU.EX2 R140, R0 ;  /* 0x00000000008c7308 */ /* 0x0002a40000000800 */
[----:B-1----:R-:W-:Y:S01]  /*107d0*/  FFMA.FTZ R0, R14, UR22, -R3 ;  /* 0x000000160e007c23 */ /* 0x002fe20008010803 */
[----:B--2---:R-:W-:-:S05]  /*107e0*/  F2FP.F16.F32.PACK_AB R9, R140, R27 ;  /* 0x0000001b8c09723e */ /* 0x004fca00000000ff */
[----:B------:R1:W2:Y:S02]  /*107f0*/  MUFU.EX2 R18, R0 ;  /* 0x0000000000127308 */ /* 0x0002a40000000800 */
[----:B-1----:R-:W-:Y:S01]  /*10800*/  FFMA.FTZ R0, R15, UR22, -R3 ;  /* 0x000000160f007c23 */ /* 0x002fe20008010803 */
[----:B------:R-:W-:Y:S01]  /*10810*/  FMUL.FTZ R15, R5, UR22 ;  /* 0x00000016050f7c20 */ /* 0x000fe20008410000 */
[----:B--2---:R-:W-:-:S04]  /*10820*/  MOV R21, R18 ;  /* 0x0000001200157202 */ /* 0x004fc80000000f00 */
[----:B------:R1:W2:Y:S08]  /*10830*/  MUFU.EX2 R67, R0 ;  /* 0x0000000000437308 */ /* 0x0002b00000000800 */
[----:B------:R-:W3:Y:S01]  /*10840*/  MUFU.EX2 R15, R15 ;  /* 0x0000000f000f7308 */ /* 0x000ee20000000800 */
[----:B-1----:R-:W-:Y:S01]  /*10850*/  FFMA.FTZ R0, R13, UR22, -R2 ;  /* 0x000000160d007c23 */ /* 0x002fe20008010802 */
[----:B--2---:R-:W-:-:S06]  /*10860*/  F2FP.F16.F32.PACK_AB R11, R67, R21 ;  /* 0x00000015430b723e */ /* 0x004fcc00000000ff */
[----:B------:R1:W-:Y:S01]  /*10870*/  MUFU.EX2 R56, R0 ;  /* 0x0000000000387308 */ /* 0x0003e20000000800 */
[-C--:B---3--:R-:W-:Y:S01]  /*10880*/  FMUL.FTZ R172, R172, R15.reuse ;  /* 0x0000000facac7220 */ /* 0x088fe20000410000 */
        /* <DEDUP_REMOVED lines=12> */
[----:B-1----:R-:W-:Y:S01]  /*10950*/  FFMA.FTZ R0, R22, UR22, -R2 ;  /* 0x0000001616007c23 */ /* 0x002fe20008010802 */
[----:B------:R-:W-:Y:S01]  /*10960*/  MOV R22, R31 ;  /* 0x0000001f00167202 */ /* 0x000fe20000000f00 */
[----:B------:R-:W-:Y:S01]  /*10970*/  FMUL.FTZ R161, R161, R15 ;  /* 0x0000000fa1a17220 */ /* 0x000fe20000410000 */
[----:B------:R-:W-:Y:S01]  /*10980*/  MOV R31, R30 ;  /* 0x0000001e001f7202 */ /* 0x000fe20000000f00 */
[----:B------:R1:W-:Y:S01]  /*10990*/  MUFU.EX2 R234, R0 ;  /* 0x0000000000ea7308 */ /* 0x0003e20000000800 */
[----:B------:R-:W-:Y:S01]  /*109a0*/  MOV R30, R19 ;  /* 0x00000013001e7202 */ /* 0x000fe20000000f00 */
[-C--:B------:R-:W-:Y:S01]  /*109b0*/  FMUL.FTZ R144, R144, R15.reuse ;  /* 0x0000000f90907220 */ /* 0x080fe20000410000 */
[----:B------:R-:W-:Y:S01]  /*109c0*/  F2FP.F16.F32.PACK_AB R10, R47, R22 ;  /* 0x000000162f0a723e */ /* 0x000fe200000000ff */
[-C--:B------:R-:W-:Y:S01]  /*109d0*/  FMUL.FTZ R145, R145, R15.reuse ;  /* 0x0000000f91917220 */ /* 0x080fe20000410000 */
[-C--:B------:R-:W-:Y:S01]  /*109e0*/  FMUL.FTZ R68, R68, R15.reuse ;  /* 0x0000000f44447220 */ /* 0x080fe20000410000 */
[-C--:B------:R-:W-:Y:S01]  /*109f0*/  FMUL.FTZ R69, R69, R15.reuse ;  /* 0x0000000f45457220 */ /* 0x080fe20000410000 */
[-C--:B------:R-:W-:Y:S01]  /*10a00*/  FMUL.FTZ R80, R80, R15.reuse ;  /* 0x0000000f50507220 */ /* 0x080fe20000410000 */
[----:B------:R-:W-:Y:S01]  /*10a10*/  FMUL.FTZ R81, R81, R15 ;  /* 0x0000000f51517220 */ /* 0x000fe20000410000 */
[----:B------:R-:W-:Y:S01]  /*10a20*/  MOV R44, R31 ;  /* 0x0000001f002c7202 */ /* 0x000fe20000000f00 */
[-C--:B------:R-:W-:Y:S01]  /*10a30*/  FMUL.FTZ R84, R84, R15.reuse ;  /* 0x0000000f54547220 */ /* 0x080fe20000410000 */
[----:B------:R-:W-:Y:S01]  /*10a40*/  MOV R45, R30 ;  /* 0x0000001e002d7202 */ /* 0x000fe20000000f00 */
[-C--:B------:R-:W-:Y:S01]  /*10a50*/  FMUL.FTZ R85, R85, R15.reuse ;  /* 0x0000000f55557220 */ /* 0x080fe20000410000 */
[-C--:B------:R-:W-:Y:S01]  /*10a60*/  FMUL.FTZ R96, R96, R15.reuse ;  /* 0x0000000f60607220 */ /* 0x080fe20000410000 */
[-C--:B------:R-:W-:Y:S01]  /*10a70*/  FMUL.FTZ R97, R97, R15.reuse ;  /* 0x0000000f61617220 */ /* 0x080fe20000410000 */
[-C--:B------:R-:W-:Y:S01]  /*10a80*/  FMUL.FTZ R100, R100, R15.reuse ;  /* 0x0000000f64647220 */ /* 0x080fe20000410000 */
[-C--:B------:R-:W-:Y:S01]  /*10a90*/  FMUL.FTZ R101, R101, R15.reuse ;  /* 0x0000000f65657220 */ /* 0x080fe20000410000 */
[----:B-1----:R-:W-:Y:S01]  /*10aa0*/  FMUL.FTZ R0, R134, UR22 ;  /* 0x0000001686007c20 */ /* 0x002fe20008410000 */
[-C--:B------:R-:W-:Y:S01]  /*10ab0*/  FMUL.FTZ R112, R112, R15.reuse ;  /* 0x0000000f70707220 */ /* 0x080fe20000410000 */
[-C--:B------:R-:W-:Y:S01]  /*10ac0*/  FMUL.FTZ R113, R113, R15.reuse ;  /* 0x0000000f71717220 */ /* 0x080fe20000410000 */
[-C--:B------:R-:W-:Y:S01]  /*10ad0*/  FMUL.FTZ R116, R116, R15.reuse ;  /* 0x0000000f74747220 */ /* 0x080fe20000410000 */
[-C--:B------:R-:W-:Y:S01]  /*10ae0*/  FMUL.FTZ R117, R117, R15.reuse ;  /* 0x0000000f75757220 */ /* 0x080fe20000410000 */
[----:B------:R-:W-:Y:S01]  /*10af0*/  FSEL R0, R0, RZ, P0 ;  /* 0x000000ff00007208 */ /* 0x000fe20000000000 */
[-C--:B------:R-:W-:Y:S01]  /*10b00*/  FMUL.FTZ R128, R128, R15.reuse ;  /* 0x0000000f80807220 */ /* 0x080fe20000410000 */
[----:B------:R-:W-:-:S03]  /*10b10*/  FMUL.FTZ R129, R129, R15 ;  /* 0x0000000f81817220 */ /* 0x000fc60000410000 */
[----:B------:R-:W-:-:S04]  /*10b20*/  FFMA.FTZ R4, R20, UR22, -R0 ;  /* 0x0000001614047c23 */ /* 0x000fc80008010800 */
[----:B------:R1:W-:Y:S02]  /*10b30*/  MUFU.EX2 R235, R4 ;  /* 0x0000000400eb7308 */ /* 0x0003e40000000800 */
[----:B-1----:R-:W-:Y:S01]  /*10b40*/  FFMA.FTZ R4, R25, UR22, -R0 ;  /* 0x0000001619047c23 */ /* 0x002fe20008010800 */
[----:B------:R-:W-:-:S05]  /*10b50*/  MOV R25, R143 ;  /* 0x0000008f00197202 */ /* 0x000fca0000000f00 */
[----:B------:R1:W-:Y:S02]  /*10b60*/  MUFU.EX2 R6, R4 ;  /* 0x0000000400067308 */ /* 0x0003e40000000800 */
[----:B-1----:R-:W-:-:S06]  /*10b70*/  FFMA.FTZ R4, R24, UR22, -R0 ;  /* 0x0000001618047c23 */ /* 0x002fcc0008010800 */
[----:B------:R1:W-:Y:S02]  /*10b80*/  MUFU.EX2 R20, R4 ;  /* 0x0000000400147308 */ /* 0x0003e40000000800 */
[----:B-1----:R-:W-:-:S05]  /*10b90*/  FSEL R4, R136, RZ, P3 ;  /* 0x000000ff88047208 */ /* 0x002fca0001800000 */
[----:B------:R-:W-:Y:S01]  /*10ba0*/  FADD.FTZ R5, R17, -R4 ;  /* 0x8000000411057221 */ /* 0x000fe20000010000 */
[----:B------:R-:W-:-:S03]  /*10bb0*/  FSEL R4, R135, RZ, P2 ;  /* 0x000000ff87047208 */ /* 0x000fc60001000000 */
[----:B------:R-:W-:Y:S02]  /*10bc0*/  FMUL.FTZ R14, R5, UR22 ;  /* 0x00000016050e7c20 */ /* 0x000fe40008410000 */
[----:B------:R-:W-:Y:S01]  /*10bd0*/  FADD.FTZ R5, R16, -R4 ;  /* 0x8000000410057221 */ /* 0x000fe20000010000 */
[----:B------:R-:W-:Y:S01]  /*10be0*/  FSEL R4, R134, RZ, P0 ;  /* 0x000000ff86047208 */ /* 0x000fe20000000000 */
[----:B------:R-:W1:Y:S02]  /*10bf0*/  LDSM.16.MT88.4 R16, [R229+0xc000] ;  /* 0x00c00000e510783b */ /* 0x000e640000004200 */
[----:B------:R-:W-:Y:S01]  /*10c00*/  FMUL.FTZ R5, R5, UR22 ;  /* 0x0000001605057c20 */ /* 0x000fe20008410000 */
[----:B------:R-:W2:Y:S01]  /*10c10*/  MUFU.EX2 R14, R14 ;  /* 0x0000000e000e7308 */ /* 0x000ea20000000800 */
[----:B------:R-:W-:-:S04]  /*10c20*/  FADD.FTZ R4, R32, -R4 ;  /* 0x8000000420047221 */ /* 0x000fc80000010000 */
[----:B------:R-:W-:-:S03]  /*10c30*/  FMUL.FTZ R4, R4, UR22 ;  /* 0x0000001604047c20 */ /* 0x000fc60008410000 */
[----:B------:R-:W3:Y:S08]  /*10c40*/  MUFU.EX2 R13, R5 ;  /* 0x00000005000d7308 */ /* 0x000ef00000000800 */
[----:B------:R4:W4:Y:S01]  /*10c50*/  MUFU.EX2 R24, R4 ;  /* 0x0000000400187308 */ /* 0x0009220000000800 */
[-C--:B--2---:R-:W-:Y:S01]  /*10c60*/  FMUL.FTZ R174, R174, R14.reuse ;  /* 0x0000000eaeae7220 */ /* 0x084fe20000410000 */
[-C--:B------:R-:W-:Y:S01]  /*10c70*/  FMUL.FTZ R175, R175, R14.reuse ;  /* 0x0000000eafaf7220 */ /* 0x080fe20000410000 */
[-C--:B------:R-:W-:Y:S01]  /*10c80*/  FMUL.FTZ R158, R158, R14.reuse ;  /* 0x0000000e9e9e7220 */ /* 0x080fe20000410000 */
[-C--:B------:R-:W-:Y:S01]  /*10c90*/  FMUL.FTZ R159, R159, R14.reuse ;  /* 0x0000000e9f9f7220 */ /* 0x080fe20000410000 */
[-C--:B------:R-:W-:Y:S01]  /*10ca0*/  FMUL.FTZ R170, R170, R14.reuse ;  /* 0x0000000eaaaa7220 */ /* 0x080fe20000410000 */
[-C--:B------:R-:W-:Y:S01]  /*10cb0*/  FMUL.FTZ R171, R171, R14.reuse ;  /* 0x0000000eabab7220 */ /* 0x080fe20000410000 */
[-C--:B------:R-:W-:Y:S01]  /*10cc0*/  FMUL.FTZ R154, R154, R14.reuse ;  /* 0x0000000e9a9a7220 */ /* 0x080fe20000410000 */
[----:B------:R-:W-:Y:S01]  /*10cd0*/  FMUL.FTZ R155, R155, R14 ;  /* 0x0000000e9b9b7220 */ /* 0x000fe20000410000 */
[-C--:B---3--:R-:W-:Y:S01]  /*10ce0*/  FMUL.FTZ R176, R176, R13.reuse ;  /* 0x0000000db0b07220 */ /* 0x088fe20000410000 */
[-C--:B------:R-:W-:Y:S01]  /*10cf0*/  FMUL.FTZ R177, R177, R13.reuse ;  /* 0x0000000db1b17220 */ /* 0x080fe20000410000 */
[-C--:B------:R-:W-:Y:S01]  /*10d00*/  FMUL.FTZ R180, R180, R13.reuse ;  /* 0x0000000db4b47220 */ /* 0x080fe20000410000 */
[-C--:B------:R-:W-:Y:S01]  /*10d10*/  FMUL.FTZ R181, R181, R13.reuse ;  /* 0x0000000db5b57220 */ /* 0x080fe20000410000 */
[-C--:B------:R-:W-:Y:S01]  /*10d20*/  FMUL.FTZ R184, R184, R13.reuse ;  /* 0x0000000db8b87220 */ /* 0x080fe20000410000 */
[-C--:B------:R-:W-:Y:S01]  /*10d30*/  FMUL.FTZ R185, R185, R13.reuse ;  /* 0x0000000db9b97220 */ /* 0x080fe20000410000 */
[-C--:B------:R-:W-:Y:S01]  /*10d40*/  FMUL.FTZ R188, R188, R13.reuse ;  /* 0x0000000dbcbc7220 */ /* 0x080fe20000410000 */
[----:B------:R-:W-:Y:S01]  /*10d50*/  FMUL.FTZ R189, R189, R13 ;  /* 0x0000000dbdbd7220 */ /* 0x000fe20000410000 */
[----:B----4-:R-:W-:Y:S01]  /*10d60*/  FFMA.FTZ R4, R26, UR22, -R0 ;  /* 0x000000161a047c23 */ /* 0x010fe20008010800 */
[----:B------:R-:W-:Y:S01]  /*10d70*/  MOV R26, R6 ;  /* 0x00000006001a7202 */ /* 0x000fe20000000f00 */
[-C--:B------:R-:W-:Y:S01]  /*10d80*/  FMUL.FTZ R178, R178, R24.reuse ;  /* 0x00000018b2b27220 */ /* 0x080fe20000410000 */
[-C--:B------:R-:W-:Y:S01]  /*10d90*/  FMUL.FTZ R179, R179, R24.reuse ;  /* 0x00000018b3b37220 */ /* 0x080fe20000410000 */
[----:B------:R2:W3:Y:S01]  /*10da0*/  MUFU.EX2 R228, R4 ;  /* 0x0000000400e47308 */ /* 0x0004e20000000800 */
[----:B------:R-:W-:Y:S01]  /*10db0*/  F2FP.F16.F32.PACK_AB R6, R233, R23 ;  /* 0x00000017e906723e */ /* 0x000fe200000000ff */
[-C--:B------:R-:W-:Y:S01]  /*10dc0*/  FMUL.FTZ R182, R182, R24.reuse ;  /* 0x00000018b6b67220 */ /* 0x080fe20000410000 */
[----:B------:R-:W-:Y:S01]  /*10dd0*/  F2FP.F16.F32.PACK_AB R5, R26, R235 ;  /* 0x000000eb1a05723e */ /* 0x000fe200000000ff */
[-C--:B------:R-:W-:Y:S01]  /*10de0*/  FMUL.FTZ R183, R183, R24.reuse ;  /* 0x00000018b7b77220 */ /* 0x080fe20000410000 */
[C---:B-1----:R-:W-:Y:S01]  /*10df0*/  HMMA.16816.F32 R172, R8.reuse, R16, R172 ;  /* 0x0000001008ac723c */ /* 0x042fe200000018ac */
[-C--:B------:R-:W-:Y:S01]  /*10e00*/  FMUL.FTZ R186, R186, R24.reuse ;  /* 0x00000018baba7220 */ /* 0x080fe20000410000 */
[-C--:B------:R-:W-:Y:S01]  /*10e10*/  FMUL.FTZ R187, R187, R24.reuse ;  /* 0x00000018bbbb7220 */ /* 0x080fe20000410000 */
[-C--:B------:R-:W-:Y:S01]  /*10e20*/  FMUL.FTZ R190, R190, R24.reuse ;  /* 0x00000018bebe7220 */ /* 0x080fe20000410000 */
[----:B------:R-:W-:Y:S01]  /*10e30*/  FMUL.FTZ R191, R191, R24 ;  /* 0x00000018bfbf7220 */ /* 0x000fe20000410000 */
[-C--:B------:R-:W-:Y:S01]  /*10e40*/  FMUL.FTZ R166, R166, R14.reuse ;  /* 0x0000000ea6a67220 */ /* 0x080fe20000410000 */
[----:B------:R-:W-:Y:S01]  /*10e50*/  HMMA.16816.F32 R156, R8, R18, R156 ;  /* 0x00000012089c723c */ /* 0x000fe2000000189c */
[----:B------:R-:W-:Y:S01]  /*10e60*/  FMUL.FTZ R167, R167, R14 ;  /* 0x0000000ea7a77220 */ /* 0x000fe20000410000 */
[-C--:B------:R-:W-:Y:S01]  /*10e70*/  FMUL.FTZ R192, R192, R13.reuse ;  /* 0x0000000dc0c07220 */ /* 0x080fe20000410000 */
[-C--:B------:R-:W-:Y:S01]  /*10e80*/  FMUL.FTZ R193, R193, R13.reuse ;  /* 0x0000000dc1c17220 */ /* 0x080fe20000410000 */
[-C--:B------:R-:W-:Y:S01]  /*10e90*/  FMUL.FTZ R194, R194, R24.reuse ;  /* 0x00000018c2c27220 */ /* 0x080fe20000410000 */
[----:B------:R-:W-:Y:S01]  /*10ea0*/  FMUL.FTZ R195, R195, R24 ;  /* 0x00000018c3c37220 */ /* 0x000fe20000410000 */
[----:B--2---:R-:W-:Y:S01]  /*10eb0*/  F2FP.F16.F32.PACK_AB R4, R234, R56 ;  /* 0x00000038ea04723e */ /* 0x004fe200000000ff */
[----:B------:R-:W-:Y:S01]  /*10ec0*/  FMUL.FTZ R150, R150, R14 ;  /* 0x0000000e96967220 */ /* 0x000fe20000410000 */
[----:B---3--:R-:W-:Y:S01]  /*10ed0*/  F2FP.F16.F32.PACK_AB R7, R228, R20 ;  /* 0x00000014e407723e */ /* 0x008fe200000000ff */
[----:B------:R-:W-:Y:S01]  /*10ee0*/  FMUL.FTZ R151, R151, R14 ;  /* 0x0000000e97977220 */ /* 0x000fe20000410000 */
[-C--:B------:R-:W-:Y:S01]  /*10ef0*/  FMUL.FTZ R196, R196, R13.reuse ;  /* 0x0000000dc4c47220 */ /* 0x080fe20000410000 */
[-C--:B------:R-:W-:Y:S01]  /*10f00*/  FMUL.FTZ R197, R197, R13.reuse ;  /* 0x0000000dc5c57220 */ /* 0x080fe20000410000 */
[-C--:B------:R-:W-:Y:S01]  /*10f10*/  FMUL.FTZ R198, R198, R24.reuse ;  /* 0x00000018c6c67220 */ /* 0x080fe20000410000 */
[----:B------:R-:W-:Y:S01]  /*10f20*/  FMUL.FTZ R199, R199, R24 ;  /* 0x00000018c7c77220 */ /* 0x000fe20000410000 */
[-C--:B------:R-:W-:Y:S01]  /*10f30*/  FMUL.FTZ R162, R162, R14.reuse ;  /* 0x0000000ea2a27220 */ /* 0x080fe20000410000 */
[C---:B------:R-:W-:Y:S01]  /*10f40*/  HMMA.16816.F32 R176, R4.reuse, R16, R176 ;  /* 0x0000001004b0723c */ /* 0x040fe200000018b0 */
[----:B------:R-:W-:Y:S01]  /*10f50*/  FMUL.FTZ R163, R163, R14 ;  /* 0x0000000ea3a37220 */ /* 0x000fe20000410000 */
[-C--:B------:R-:W-:Y:S01]  /*10f60*/  FMUL.FTZ R200, R200, R13.reuse ;  /* 0x0000000dc8c87220 */ /* 0x080fe20000410000 */
[-C--:B------:R-:W-:Y:S01]  /*10f70*/  FMUL.FTZ R201, R201, R13.reuse ;  /* 0x0000000dc9c97220 */ /* 0x080fe20000410000 */
[-C--:B------:R-:W-:Y:S01]  /*10f80*/  FMUL.FTZ R202, R202, R24.reuse ;  /* 0x00000018caca7220 */ /* 0x080fe20000410000 */
[----:B------:R-:W-:Y:S01]  /*10f90*/  FMUL.FTZ R203, R203, R24 ;  /* 0x00000018cbcb7220 */ /* 0x000fe20000410000 */
[----:B------:R-:W-:Y:S01]  /*10fa0*/  HMMA.16816.F32 R180, R4, R18, R180 ;  /* 0x0000001204b4723c */ /* 0x000fe200000018b4 */
[----:B------:R-:W1:Y:S01]  /*10fb0*/  LDSM.16.MT88.4 R16, [R230+0xc000] ;  /* 0x00c00000e610783b */ /* 0x000e620000004200 */
[-C--:B------:R-:W-:Y:S01]  /*10fc0*/  FMUL.FTZ R146, R146, R14.reuse ;  /* 0x0000000e92927220 */ /* 0x080fe20000410000 */
[----:B------:R-:W-:Y:S01]  /*10fd0*/  FMUL.FTZ R147, R147, R14 ;  /* 0x0000000e93937220 */ /* 0x000fe20000410000 */
        /* <DEDUP_REMOVED lines=37> */
[-C--:B-1----:R-:W-:Y:S01]  /*11230*/  HMMA.16816.F32 R168, R8, R16.reuse, R168 ;  /* 0x0000001008a8723c */ /* 0x082fe200000018a8 */
[-C--:B------:R-:W-:Y:S01]  /*11240*/  FMUL.FTZ R109, R109, R13.reuse ;  /* 0x0000000d6d6d7220 */ /* 0x080fe20000410000 */
[-C--:B------:R-:W-:Y:S01]  /*11250*/  FMUL.FTZ R110, R110, R24.reuse ;  /* 0x000000186e6e7220 */ /* 0x080fe20000410000 */
[-C--:B------:R-:W-:Y:S01]  /*11260*/  FMUL.FTZ R111, R111, R24.reuse ;  /* 0x000000186f6f7220 */ /* 0x080fe20000410000 */
[-C--:B------:R-:W-:Y:S01]  /*11270*/  FMUL.FTZ R120, R120, R13.reuse ;  /* 0x0000000d78787220 */ /* 0x080fe20000410000 */
[-C--:B------:R-:W-:Y:S01]  /*11280*/  FMUL.FTZ R121, R121, R13.reuse ;  /* 0x0000000d79797220 */ /* 0x080fe20000410000 */
[C---:B------:R-:W-:Y:S01]  /*11290*/  HMMA.16816.F32 R184, R4.reuse, R16, R184 ;  /* 0x0000001004b8723c */ /* 0x040fe200000018b8 */
[-C--:B------:R-:W-:Y:S01]  /*112a0*/  FMUL.FTZ R122, R122, R24.reuse ;  /* 0x000000187a7a7220 */ /* 0x080fe20000410000 */
[-C--:B------:R-:W-:Y:S01]  /*112b0*/  FMUL.FTZ R123, R123, R24.reuse ;  /* 0x000000187b7b7220 */ /* 0x080fe20000410000 */
[-C--:B------:R-:W-:Y:S01]  /*112c0*/  FMUL.FTZ R124, R124, R13.reuse ;  /* 0x0000000d7c7c7220 */ /* 0x080fe20000410000 */
[----:B------:R-:W-:Y:S01]  /*112d0*/  FMUL.FTZ R125, R125, R13 ;  /* 0x0000000d7d7d7220 */ /* 0x000fe20000410000 */
[-C--:B------:R-:W-:Y:S01]  /*112e0*/  FMUL.FTZ R126, R126, R24.reuse ;  /* 0x000000187e7e7220 */ /* 0x080fe20000410000 */
[-C--:B------:R-:W-:Y:S01]  /*112f0*/  HMMA.16816.F32 R188, R4, R18.reuse, R188 ;  /* 0x0000001204bc723c */ /* 0x080fe200000018bc */
[----:B------:R-:W-:Y:S01]  /*11300*/  FMUL.FTZ R127, R127, R24 ;  /* 0x000000187f7f7220 */ /* 0x000fe20000410000 */
[-C--:B------:R-:W-:Y:S01]  /*11310*/  FMUL.FTZ R118, R118, R14.reuse ;  /* 0x0000000e76767220 */ /* 0x080fe20000410000 */
[-C--:B------:R-:W-:Y:S01]  /*11320*/  FMUL.FTZ R119, R119, R14.reuse ;  /* 0x0000000e77777220 */ /* 0x080fe20000410000 */
[-C--:B------:R-:W-:Y:S01]  /*11330*/  FMUL.FTZ R130, R130, R14.reuse ;  /* 0x0000000e82827220 */ /* 0x080fe20000410000 */
[----:B------:R-:W-:Y:S01]  /*11340*/  FMUL.FTZ R131, R131, R14 ;  /* 0x0000000e83837220 */ /* 0x000fe20000410000 */
[C---:B------:R-:W-:Y:S01]  /*11350*/  HMMA.16816.F32 R152, R8.reuse, R18, R152 ;  /* 0x000000120898723c */ /* 0x040fe20000001898 */
[----:B------:R-:W1:Y:S05]  /*11360*/  LDSM.16.MT88.4 R16, [R232+0xc000] ;  /* 0x00c00000e810783b */ /* 0x000e6a0000004200 */
[-C--:B-1----:R-:W-:Y:S06]  /*11370*/  HMMA.16816.F32 R52, R8, R16.reuse, R164 ;  /* 0x000000100834723c */ /* 0x082fec00000018a4 */
[----:B------:R-:W-:Y:S01]  /*11380*/  HMMA.16816.F32 R192, R4, R16, R192 ;  /* 0x0000001004c0723c */ /* 0x000fe200000018c0 */
[----:B------:R-:W-:-:S02]  /*11390*/  MOV R167, R142 ;  /* 0x0000008e00a77202 */ /* 0x000fc40000000f00 */
[----:B------:R-:W-:Y:S02]  /*113a0*/  MOV R165, R28 ;  /* 0x0000001c00a57202 */ /* 0x000fe40000000f00 */
[----:B------:R-:W-:Y:S01]  /*113b0*/  MOV R166, R141 ;  /* 0x0000008d00a67202 */ /* 0x000fe20000000f00 */
[-C--:B------:R-:W-:Y:S06]  /*113c0*/  HMMA.16816.F32 R196, R4, R18.reuse, R196 ;  /* 0x0000001204c4723c */ /* 0x080fec00000018c4 */
[C---:B------:R-:W-:Y:S01]  /*113d0*/  HMMA.16816.F32 R148, R8.reuse, R18, R148 ;  /* 0x000000120894723c */ /* 0x040fe20000001894 */
[----:B------:R-:W1:Y:S05]  /*113e0*/  LDSM.16.MT88.4 R16, [R231+0xc000] ;  /* 0x00c00000e710783b */ /* 0x000e6a0000004200 */
[-C--:B-1----:R-:W-:Y:S06]  /*113f0*/  HMMA.16816.F32 R160, R8, R16.reuse, R160 ;  /* 0x0000001008a0723c */ /* 0x082fec00000018a0 */
[C---:B------:R-:W-:Y:S06]  /*11400*/  HMMA.16816.F32 R200, R4.reuse, R16, R200 ;  /* 0x0000001004c8723c */ /* 0x040fec00000018c8 */
[-C--:B------:R-:W-:Y:S06]  /*11410*/  HMMA.16816.F32 R204, R4, R18.reuse, R204 ;  /* 0x0000001204cc723c */ /* 0x080fec00000018cc */
[----:B------:R-:W-:Y:S01]  /*11420*/  HMMA.16816.F32 R144, R8, R18, R144 ;  /* 0x000000120890723c */ /* 0x000fe20000001890 */
[----:B------:R-:W1:Y:S05]  /*11430*/  LDSM.16.MT88.4 R16, [R229+0xe000] ;  /* 0x00e00000e510783b */ /* 0x000e6a0000004200 */
[-C--:B-1----:R-:W-:Y:S06]  /*11440*/  HMMA.16816.F32 R28, R4, R16.reuse, R72 ;  /* 0x00000010041c723c */ /* 0x082fec0000001848 */
[----:B------:R-:W-:Y:S01]  /*11450*/  HMMA.16816.F32 R32, R8, R16, R68 ;  /* 0x000000100820723c */ /* 0x000fe20000001844 */
[----:B------:R-:W-:-:S02]  /*11460*/  MOV R73, R167 ;  /* 0x000000a700497202 */ /* 0x000fc40000000f00 */
[----:B------:R-:W-:Y:S02]  /*11470*/  MOV R72, R140 ;  /* 0x0000008c00487202 */ /* 0x000fe40000000f00 */
[----:B------:R-:W-:Y:S01]  /*11480*/  MOV R167, R20 ;  /* 0x0000001400a77202 */ /* 0x000fe20000000f00 */
[-C--:B------:R-:W-:Y:S01]  /*11490*/  HMMA.16816.F32 R140, R4, R18.reuse, R76 ;  /* 0x00000012048c723c */ /* 0x080fe2000000184c */
[----:B------:R-:W-:Y:S01]  /*114a0*/  MOV R69, R23 ;  /* 0x0000001700457202 */ /* 0x000fe20000000f00 */
[----:B------:R-:W-:Y:S01]  /*114b0*/  IMAD.MOV.U32 R70, RZ, RZ, R21 ;  /* 0x000000ffff467224 */ /* 0x000fe200078e0015 */
[----:B------:R-:W-:Y:S02]  /*114c0*/  MOV R71, R22 ;  /* 0x0000001600477202 */ /* 0x000fe40000000f00 */
[----:B------:R-:W-:Y:S01]  /*114d0*/  MOV R75, R25 ;  /* 0x00000019004b7202 */ /* 0x000fe20000000f00 */
[----:B------:R-:W-:Y:S01]  /*114e0*/  HMMA.16816.F32 R20, R8, R18, R80 ;  /* 0x000000120814723c */ /* 0x000fe20000001850 */
[----:B------:R-:W1:Y:S01]  /*114f0*/  LDSM.16.MT88.4 R16, [R230+0xe000] ;  /* 0x00e00000e610783b */ /* 0x000e620000004200 */
[----:B------:R-:W-:-:S02]  /*11500*/  MOV R79, R165 ;  /* 0x000000a5004f7202 */ /* 0x000fc40000000f00 */
[----:B------:R-:W-:Y:S02]  /*11510*/  MOV R165, R67 ;  /* 0x0000004300a57202 */ /* 0x000fe40000000f00 */
[----:B------:R-:W-:Y:S02]  /*11520*/  MOV R25, R45 ;  /* 0x0000002d00197202 */ /* 0x000fe40000000f00 */
[----:B------:R-:W-:Y:S02]  /*11530*/  MOV R67, R46 ;  /* 0x0000002e00437202 */ /* 0x000fe40000000f00 */
[----:B------:R-:W-:Y:S01]  /*11540*/  MOV R78, R166 ;  /* 0x000000a6004e7202 */ /* 0x000fe20000000f00 */
[----:B------:R-:W-:Y:S01]  /*11550*/  FFMA.FTZ R27, R25, R14, R27 ;  /* 0x0000000e191b7223 */ /* 0x000fe2000001001b */
[----:B------:R-:W-:Y:S01]  /*11560*/  MOV R74, R26 ;  /* 0x0000001a004a7202 */ /* 0x000fe20000000f00 */
[----:B------:R-:W-:Y:S01]  /*11570*/  FFMA.FTZ R25, R67, R13, R56 ;  /* 0x0000000d43197223 */ /* 0x000fe20000010038 */
[----:B------:R-:W-:-:S02]  /*11580*/  MOV R166, R47 ;  /* 0x0000002f00a67202 */ /* 0x000fc40000000f00 */
[----:B------:R-:W-:Y:S02]  /*11590*/  MOV R26, R44 ;  /* 0x0000002c001a7202 */ /* 0x000fe40000000f00 */
[----:B------:R-:W-:Y:S02]  /*115a0*/  MOV R81, R72 ;  /* 0x0000004800517202 */ /* 0x000fe40000000f00 */
[----:B------:R-:W-:Y:S01]  /*115b0*/  MOV R83, R78 ;  /* 0x0000004e00537202 */ /* 0x000fe20000000f00 */
[----:B------:R-:W-:Y:S01]  /*115c0*/  FFMA.FTZ R26, R26, R15, R57 ;  /* 0x0000000f1a1a7223 */ /* 0x000fe20000010039 */
[----:B------:R-:W-:Y:S01]  /*115d0*/  MOV R82, R79 ;  /* 0x0000004f00527202 */ /* 0x000fe20000000f00 */
        /* <DEDUP_REMOVED lines=10> */
[C---:B-1----:R-:W-:Y:S06]  /*11680*/  HMMA.16816.F32 R120, R4.reuse, R16, R120 ;  /* 0x000000100478723c */ /* 0x042fec0000001878 */
[----:B------:R-:W-:Y:S06]  /*11690*/  HMMA.16816.F32 R124, R4, R18, R124 ;  /* 0x00000012047c723c */ /* 0x000fec000000187c */
[----:B------:R-:W-:Y:S01]  /*116a0*/  HMMA.16816.F32 R44, R8, R16, R116 ;  /* 0x00000010082c723c */ /* 0x000fe20000001874 */
[----:B------:R-:W-:-:S04]  /*116b0*/  FFMA.FTZ R4, R61, UR22, -R12 ;  /* 0x000000163d047c23 */ /* 0x000fc8000801080c */
[----:B------:R1:W-:Y:S01]  /*116c0*/  MUFU.EX2 R164, R4 ;  /* 0x0000000400a47308 */ /* 0x0003e20000000800 */
[----:B------:R-:W-:Y:S01]  /*116d0*/  HMMA.16816.F32 R128, R8, R18, R128 ;  /* 0x000000120880723c */ /* 0x000fe20000001880 */
[----:B------:R-:W2:Y:S01]  /*116e0*/  LDSM.16.MT88.4 R16, [R229+0xc800] ;  /* 0x00c80000e510783b */ /* 0x000ea20000004200 */
[----:B-1----:R-:W-:-:S05]  /*116f0*/  FFMA.FTZ R4, R50, UR22, -R12 ;  /* 0x0000001632047c23 */ /* 0x002fca000801080c */
[----:B------:R1:W3:Y:S02]  /*11700*/  MUFU.EX2 R67, R4 ;  /* 0x0000000400437308 */ /* 0x0002e40000000800 */
[----:B-1----:R-:W-:Y:S01]  /*11710*/  FFMA.FTZ R4, R40, UR22, -R12 ;  /* 0x0000001628047c23 */ /* 0x002fe2000801080c */
[----:B---3--:R-:W-:-:S05]  /*11720*/  F2FP.F16.F32.PACK_AB R8, R67, R164 ;  /* 0x000000a44308723e */ /* 0x008fca00000000ff */
[----:B------:R1:W-:Y:S02]  /*11730*/  MUFU.EX2 R14, R4 ;  /* 0x00000004000e7308 */ /* 0x0003e40000000800 */
[----:B-1----:R-:W-:-:S06]  /*11740*/  FFMA.FTZ R4, R41, UR22, -R12 ;  /* 0x0000001629047c23 */ /* 0x002fcc000801080c */
[----:B------:R1:W3:Y:S02]  /*11750*/  MUFU.EX2 R116, R4 ;  /* 0x0000000400747308 */ /* 0x0002e40000000800 */
[----:B-1----:R-:W-:Y:S01]  /*11760*/  FFMA.FTZ R4, R63, UR22, -R3 ;  /* 0x000000163f047c23 */ /* 0x002fe20008010803 */
[----:B---3--:R-:W-:-:S05]  /*11770*/  F2FP.F16.F32.PACK_AB R10, R116, R14 ;  /* 0x0000000e740a723e */ /* 0x008fca00000000ff */
[----:B------:R1:W-:Y:S02]  /*11780*/  MUFU.EX2 R68, R4 ;  /* 0x0000000400447308 */ /* 0x0003e40000000800 */
[----:B-1----:R-:W-:-:S06]  /*11790*/  FFMA.FTZ R4, R60, UR22, -R3 ;  /* 0x000000163c047c23 */ /* 0x002fcc0008010803 */
[----:B------:R1:W3:Y:S02]  /*117a0*/  MUFU.EX2 R5, R4 ;  /* 0x0000000400057308 */ /* 0x0002e40000000800 */
[----:B-1----:R-:W-:Y:S01]  /*117b0*/  FFMA.FTZ R4, R42, UR22, -R3 ;  /* 0x000000162a047c23 */ /* 0x002fe20008010803 */
[----:B---3--:R-:W-:-:S05]  /*117c0*/  MOV R42, R5 ;  /* 0x00000005002a7202 */ /* 0x008fca0000000f00 */
[----:B------:R1:W-:Y:S01]  /*117d0*/  MUFU.EX2 R13, R4 ;  /* 0x00000004000d7308 */ /* 0x0003e20000000800 */
[----:B------:R-:W-:Y:S01]  /*117e0*/  F2FP.F16.F32.PACK_AB R9, R42, R68 ;  /* 0x000000442a09723e */ /* 0x000fe200000000ff */
[----:B-1----:R-:W-:Y:S02]  /*117f0*/  FFMA.FTZ R4, R43, UR22, -R3 ;  /* 0x000000162b047c23 */ /* 0x002fe40008010803 */
[----:B------:R-:W3:Y:S04]  /*11800*/  LDL.LU R43, [R1+0x4c] ;  /* 0x00004c00012b7983 */ /* 0x000ee80000300800 */
[----:B------:R1:W4:Y:S02]  /*11810*/  MUFU.EX2 R60, R4 ;  /* 0x00000004003c7308 */ /* 0x0003240000000800 */
[----:B-1----:R-:W-:Y:S01]  /*11820*/  FFMA.FTZ R4, R64, UR22, -R2 ;  /* 0x0000001640047c23 */ /* 0x002fe20008010802 */
[----:B----4-:R-:W-:-:S05]  /*11830*/  F2FP.F16.F32.PACK_AB R11, R60, R13 ;  /* 0x0000000d3c0b723e */ /* 0x010fca00000000ff */
[----:B------:R1:W-:Y:S02]  /*11840*/  MUFU.EX2 R41, R4 ;  /* 0x0000000400297308 */ /* 0x0003e40000000800 */
[----:B--2---:R-:W-:Y:S01]  /*11850*/  HMMA.16816.F32 R172, R8, R16, R172 ;  /* 0x0000001008ac723c */ /* 0x004fe200000018ac */
[----:B-1----:R-:W-:-:S05]  /*11860*/  FFMA.FTZ R4, R62, UR22, -R2 ;  /* 0x000000163e047c23 */ /* 0x002fca0008010802 */
[----:B------:R1:W-:Y:S02]  /*11870*/  MUFU.EX2 R56, R4 ;  /* 0x0000000400387308 */ /* 0x0003e40000000800 */
[----:B-1----:R-:W-:-:S06]  /*11880*/  FFMA.FTZ R4, R49, UR22, -R2 ;  /* 0x0000001631047c23 */ /* 0x002fcc0008010802 */
        /* <DEDUP_REMOVED lines=12> */
[----:B------:R-:W-:Y:S04]  /*11950*/  HMMA.16816.F32 R48, R8, R18, R156 ;  /* 0x000000120830723c */ /* 0x000fe8000000189c */
[----:B------:R1:W2:Y:S03]  /*11960*/  MUFU.EX2 R40, R4 ;  /* 0x0000000400287308 */ /* 0x0002a60000000800 */
[----:B------:R-:W-:-:S02]  /*11970*/  MOV R156, R41 ;  /* 0x00000029009c7202 */ /* 0x000fc40000000f00 */
[----:B------:R-:W-:Y:S02]  /*11980*/  MOV R157, R68 ;  /* 0x00000044009d7202 */ /* 0x000fe40000000f00 */
[----:B------:R-:W-:Y:S02]  /*11990*/  MOV R159, R69 ;  /* 0x00000045009f7202 */ /* 0x000fe40000000f00 */
[----:B-1----:R-:W-:Y:S02]  /*119a0*/  F2FP.F16.F32.PACK_AB R4, R56, R41 ;  /* 0x000000293804723e */ /* 0x002fe400000000ff */
[----:B--2---:R-:W-:Y:S02]  /*119b0*/  F2FP.F16.F32.PACK_AB R7, R40, R80 ;  /* 0x000000502807723e */ /* 0x004fe400000000ff */
[----:B------:R-:W-:Y:S02]  /*119c0*/  MOV R158, R40 ;  /* 0x00000028009e7202 */ /* 0x000fe40000000f00 */
[----:B------:R-:W-:-:S02]  /*119d0*/  MOV R41, R70 ;  /* 0x0000004600297202 */ /* 0x000fc40000000f00 */
[----:B------:R-:W-:Y:S01]  /*119e0*/  MOV R40, R71 ;  /* 0x0000004700287202 */ /* 0x000fe20000000f00 */
[C---:B------:R-:W-:Y:S06]  /*119f0*/  HMMA.16816.F32 R176, R4.reuse, R16, R176 ;  /* 0x0000001004b0723c */ /* 0x040fec00000018b0 */
[----:B------:R-:W-:Y:S01]  /*11a00*/  HMMA.16816.F32 R180, R4, R18, R180 ;  /* 0x0000001204b4723c */ /* 0x000fe200000018b4 */
[----:B------:R-:W1:Y:S05]  /*11a10*/  LDSM.16.MT88.4 R16, [R230+0xc800] ;  /* 0x00c80000e610783b */ /* 0x000e6a0000004200 */
[----:B-1----:R-:W-:Y:S07]  /*11a20*/  HMMA.16816.F32 R76, R8, R16, R168 ;  /* 0x00000010084c723c */ /* 0x002fee00000018a8 */
[----:B------:R-:W-:-:S02]  /*11a30*/  MOV R168, R67 ;  /* 0x0000004300a87202 */ /* 0x000fc40000000f00 */
[C---:B------:R-:W-:Y:S01]  /*11a40*/  HMMA.16816.F32 R64, R4.reuse, R16, R184 ;  /* 0x000000100440723c */ /* 0x040fe200000018b8 */
[----:B------:R-:W-:Y:S02]  /*11a50*/  MOV R171, R56 ;  /* 0x0000003800ab7202 */ /* 0x000fe40000000f00 */
[----:B------:R-:W-:Y:S02]  /*11a60*/  MOV R170, R15 ;  /* 0x0000000f00aa7202 */ /* 0x000fe40000000f00 */
[----:B------:R-:W-:Y:S02]  /*11a70*/  MOV R15, R74 ;  /* 0x0000004a000f7202 */ /* 0x000fe40000000f00 */
[----:B------:R-:W-:Y:S02]  /*11a80*/  MOV R187, R61 ;  /* 0x0000003d00bb7202 */ /* 0x000fe40000000f00 */
[----:B------:R-:W-:Y:S02]  /*11a90*/  MOV R186, R60 ;  /* 0x0000003c00ba7202 */ /* 0x000fe40000000f00 */
[----:B------:R-:W-:Y:S01]  /*11aa0*/  HMMA.16816.F32 R60, R4, R18, R188 ;  /* 0x00000012043c723c */ /* 0x000fe200000018bc */
[----:B------:R-:W-:-:S02]  /*11ab0*/  MOV R184, R57 ;  /* 0x0000003900b87202 */ /* 0x000fc40000000f00 */
[----:B------:R-:W-:Y:S02]  /*11ac0*/  MOV R169, R72 ;  /* 0x0000004800a97202 */ /* 0x000fe40000000f00 */
[----:B------:R-:W-:Y:S02]  /*11ad0*/  MOV R185, R116 ;  /* 0x0000007400b97202 */ /* 0x000fe40000000f00 */
[----:B------:R-:W-:Y:S01]  /*11ae0*/  IMAD.MOV.U32 R188, RZ, RZ, R59 ;  /* 0x000000ffffbc7224 */ /* 0x000fe200078e003b */
[----:B------:R-:W-:Y:S01]  /*11af0*/  MOV R191, R80 ;  /* 0x0000005000bf7202 */ /* 0x000fe20000000f00 */
[----:B------:R-:W-:Y:S01]  /*11b00*/  HMMA.16816.F32 R56, R8, R18, R152 ;  /* 0x000000120838723c */ /* 0x000fe20000001898 */
[----:B------:R-:W1:Y:S01]  /*11b10*/  LDSM.16.MT88.4 R16, [R232+0xc800] ;  /* 0x00c80000e810783b */ /* 0x000e620000004200 */
[----:B------:R-:W-:Y:S02]  /*11b20*/  MOV R190, R81 ;  /* 0x0000005100be7202 */ /* 0x000fe40000000f00 */
[----:B------:R-:W-:-:S03]  /*11b30*/  MOV R189, R82 ;  /* 0x0000005200bd7202 */ /* 0x000fc60000000f00 */
[----:B------:R-:W-:Y:S02]  /*11b40*/  MOV R154, R73 ;  /* 0x00000049009a7202 */ /* 0x000fe40000000f00 */
[----:B------:R-:W-:Y:S02]  /*11b50*/  MOV R153, R75 ;  /* 0x0000004b00997202 */ /* 0x000fe40000000f00 */
        /* <DEDUP_REMOVED lines=15> */
[----:B------:R-:W1:Y:S04]  /*11c50*/  LDSM.16.MT88.4 R16, [R230+0xe800] ;  /* 0x00e80000e610783b */ /* 0x000e680000004200 */
[----:B------:R-:W2:Y:S01]  /*11c60*/  LDSM.16.MT88.4 R20, [R232+0xe800] ;  /* 0x00e80000e814783b */ /* 0x000ea20000004200 */
[-C--:B-1----:R-:W-:Y:S06]  /*11c70*/  HMMA.16816.F32 R84, R8, R16.reuse, R84 ;  /* 0x000000100854723c */ /* 0x082fec0000001854 */
[C---:B------:R-:W-:Y:S06]  /*11c80*/  HMMA.16816.F32 R88, R4.reuse, R16, R88 ;  /* 0x000000100458723c */ /* 0x040fec0000001858 */
[-C--:B------:R-:W-:Y:S06]  /*11c90*/  HMMA.16816.F32 R92, R4, R18.reuse, R92 ;  /* 0x00000012045c723c */ /* 0x080fec000000185c */
[----:B------:R-:W-:Y:S01]  /*11ca0*/  HMMA.16816.F32 R96, R8, R18, R96 ;  /* 0x000000120860723c */ /* 0x000fe20000001860 */
[----:B------:R-:W1:Y:S05]  /*11cb0*/  LDSM.16.MT88.4 R16, [R231+0xe800] ;  /* 0x00e80000e710783b */ /* 0x000e6a0000004200 */
[C---:B--2---:R-:W-:Y:S06]  /*11cc0*/  HMMA.16816.F32 R104, R4.reuse, R20, R104 ;  /* 0x000000140468723c */ /* 0x044fec0000001868 */
[----:B------:R-:W-:Y:S01]  /*11cd0*/  HMMA.16816.F32 R108, R4, R22, R108 ;  /* 0x00000016046c723c */ /* 0x000fe2000000186c */
[----:B------:R-:W-:-:S05]  /*11ce0*/  MOV R163, R154 ;  /* 0x0000009a00a37202 */ /* 0x000fca0000000f00 */
[----:B------:R-:W-:Y:S06]  /*11cf0*/  HMMA.16816.F32 R100, R8, R20, R100 ;  /* 0x000000140864723c */ /* 0x000fec0000001864 */
[C---:B-1----:R-:W-:Y:S06]  /*11d00*/  HMMA.16816.F32 R120, R4.reuse, R16, R120 ;  /* 0x000000100478723c */ /* 0x042fec0000001878 */
[----:B------:R-:W-:Y:S07]  /*11d10*/  HMMA.16816.F32 R124, R4, R18, R124 ;  /* 0x00000012047c723c */ /* 0x000fee000000187c */
[----:B------:R-:W-:-:S04]  /*11d20*/  FFMA.FTZ R4, R222, UR22, -R12 ;  /* 0x00000016de047c23 */ /* 0x000fc8000801080c */
[----:B------:R1:W-:Y:S01]  /*11d30*/  MUFU.EX2 R152, R4 ;  /* 0x0000000400987308 */ /* 0x0003e20000000800 */
[C---:B------:R-:W-:Y:S01]  /*11d40*/  HMMA.16816.F32 R112, R8.reuse, R22, R112 ;  /* 0x000000160870723c */ /* 0x040fe20000001870 */
[----:B------:R-:W-:Y:S01]  /*11d50*/  MOV R162, R153 ;  /* 0x0000009900a27202 */ /* 0x000fe20000000f00 */
[--C-:B------:R-:W-:Y:S01]  /*11d60*/  FFMA.FTZ R39, R39, UR22, -R12.reuse ;  /* 0x0000001627277c23 */ /* 0x100fe2000801080c */
[----:B------:R-:W-:Y:S01]  /*11d70*/  FFMA.FTZ R38, R38, UR22, -R12 ;  /* 0x0000001626267c23 */ /* 0x000fe2000801080c */
[----:B------:R-:W-:Y:S01]  /*11d80*/  FFMA.FTZ R32, R215, UR22, -R3 ;  /* 0x00000016d7207c23 */ /* 0x000fe20008010803 */
[--C-:B------:R-:W-:Y:S01]  /*11d90*/  FFMA.FTZ R31, R223, UR22, -R2.reuse ;  /* 0x00000016df1f7c23 */ /* 0x100fe20008010802 */
[C---:B------:R-:W-:Y:S01]  /*11da0*/  HMMA.16816.F32 R44, R8.reuse, R16, R44 ;  /* 0x00000010082c723c */ /* 0x040fe2000000182c */
[--C-:B------:R-:W-:Y:S01]  /*11db0*/  FFMA.FTZ R30, R217, UR22, -R2.reuse ;  /* 0x00000016d91e7c23 */ /* 0x100fe20008010802 */
[--C-:B------:R-:W-:Y:S01]  /*11dc0*/  FFMA.FTZ R29, R133, UR22, -R2.reuse ;  /* 0x00000016851d7c23 */ /* 0x100fe20008010802 */
[----:B------:R-:W-:Y:S01]  /*11dd0*/  FFMA.FTZ R28, R132, UR22, -R2 ;  /* 0x00000016841c7c23 */ /* 0x000fe20008010802 */
[--C-:B------:R-:W-:Y:S01]  /*11de0*/  FFMA.FTZ R34, R218, UR22, -R0.reuse ;  /* 0x00000016da227c23 */ /* 0x100fe20008010800 */
[----:B------:R-:W-:Y:S01]  /*11df0*/  FFMA.FTZ R33, R219, UR22, -R0 ;  /* 0x00000016db217c23 */ /* 0x000fe20008010800 */
[----:B------:R-:W-:Y:S01]  /*11e00*/  HMMA.16816.F32 R128, R8, R18, R128 ;  /* 0x000000120880723c */ /* 0x000fe20000001880 */
[----:B------:R-:W-:Y:S01]  /*11e10*/  LDSM.16.MT88.4 R20, [R230+0xd000] ;  /* 0x00d00000e614783b */ /* 0x000fe20000004200 */
[----:B-1----:R-:W-:-:S03]  /*11e20*/  FFMA.FTZ R4, R220, UR22, -R12 ;  /* 0x00000016dc047c23 */ /* 0x002fc6000801080c */
[----:B------:R-:W-:Y:S01]  /*11e30*/  LDSM.16.MT88.4 R16, [R232+0xd000] ;  /* 0x00d00000e810783b */ /* 0x000fe20000004200 */
[----:B------:R1:W-:Y:S02]  /*11e40*/  MUFU.EX2 R154, R4 ;  /* 0x00000004009a7308 */ /* 0x0003e40000000800 */
[----:B-1----:R-:W-:-:S06]  /*11e50*/  FFMA.FTZ R4, R36, UR22, -R12 ;  /* 0x0000001624047c23 */ /* 0x002fcc000801080c */
        /* <DEDUP_REMOVED lines=11> */
[----:B-1----:R-:W-:Y:S01]  /*11f10*/  FFMA.FTZ R4, R162, UR22, -R2 ;  /* 0x00000016a2047c23 */ /* 0x002fe20008010802 */
[----:B------:R-:W-:-:S05]  /*11f20*/  MOV R162, R163 ;  /* 0x000000a300a27202 */ /* 0x000fca0000000f00 */
[----:B------:R1:W-:Y:S01]  /*11f30*/  MUFU.EX2 R227, R4 ;  /* 0x0000000400e37308 */ /* 0x0003e20000000800 */
[----:B------:R-:W-:Y:S02]  /*11f40*/  MOV R163, R155 ;  /* 0x0000009b00a37202 */ /* 0x000fe40000000f00 */
[----:B------:R-:W-:Y:S02]  /*11f50*/  MOV R155, R188 ;  /* 0x000000bc009b7202 */ /* 0x000fe40000000f00 */
[----:B------:R-:W-:Y:S02]  /*11f60*/  MOV R188, R189 ;  /* 0x000000bd00bc7202 */ /* 0x000fe40000000f00 */
[----:B------:R-:W-:Y:S02]  /*11f70*/  MOV R189, R190 ;  /* 0x000000be00bd7202 */ /* 0x000fe40000000f00 */
[----:B------:R-:W-:Y:S01]  /*11f80*/  MOV R190, R185 ;  /* 0x000000b900be7202 */ /* 0x000fe20000000f00 */
[----:B-1----:R-:W-:Y:S01]  /*11f90*/  FFMA.FTZ R4, R224, UR22, -R2 ;  /* 0x00000016e0047c23 */ /* 0x002fe20008010802 */
[----:B------:R-:W-:-:S03]  /*11fa0*/  MOV R185, R186 ;  /* 0x000000ba00b97202 */ /* 0x000fc60000000f00 */
[----:B------:R1:W-:Y:S01]  /*11fb0*/  MUFU.EX2 R224, R4 ;  /* 0x0000000400e07308 */ /* 0x0003e20000000800 */
[----:B------:R-:W-:Y:S01]  /*11fc0*/  IMAD.MOV.U32 R186, RZ, RZ, R187 ;  /* 0x000000ffffba7224 */ /* 0x000fe200078e00bb */
[----:B------:R-:W-:Y:S02]  /*11fd0*/  MOV R187, R168 ;  /* 0x000000a800bb7202 */ /* 0x000fe40000000f00 */
[----:B------:R-:W-:Y:S02]  /*11fe0*/  MOV R168, R169 ;  /* 0x000000a900a87202 */ /* 0x000fe40000000f00 */
[----:B------:R-:W-:Y:S02]  /*11ff0*/  MOV R169, R156 ;  /* 0x0000009c00a97202 */ /* 0x000fe40000000f00 */
[----:B------:R-:W-:Y:S01]  /*12000*/  MOV R156, R157 ;  /* 0x0000009d009c7202 */ /* 0x000fe20000000f00 */
[----:B-1----:R-:W-:-:S04]  /*12010*/  FFMA.FTZ R4, R214, UR22, -R2 ;  /* 0x00000016d6047c23 */ /* 0x002fc80008010802 */
        /* <DEDUP_REMOVED lines=8> */
[----:B------:R1:W2:Y:S01]  /*120a0*/  MUFU.EX2 R11, R4 ;  /* 0x00000004000b7308 */ /* 0x0002a20000000800 */
[----:B------:R-:W-:Y:S02]  /*120b0*/  MOV R187, R157 ;  /* 0x0000009d00bb7202 */ /* 0x000fe40000000f00 */
[----:B------:R-:W-:Y:S01]  /*120c0*/  MOV R158, R41 ;  /* 0x00000029009e7202 */ /* 0x000fe20000000f00 */
[--C-:B------:R-:W-:Y:S01]  /*120d0*/  FFMA.FTZ R41, R210, UR22, -R12.reuse ;  /* 0x00000016d2297c23 */ /* 0x100fe2000801080c */
[----:B------:R-:W-:Y:S02]  /*120e0*/  MOV R155, R168 ;  /* 0x000000a8009b7202 */ /* 0x000fe40000000f00 */
[----:B------:R-:W-:Y:S02]  /*120f0*/  MOV R186, R156 ;  /* 0x0000009c00ba7202 */ /* 0x000fe40000000f00 */
[----:B------:R-:W-:Y:S01]  /*12100*/  MOV R157, R40 ;  /* 0x00000028009d7202 */ /* 0x000fe20000000f00 */
[----:B------:R-:W-:Y:S01]  /*12110*/  FFMA.FTZ R40, R208, UR22, -R12 ;  /* 0x00000016d0287c23 */ /* 0x000fe2000801080c */
[----:B------:R-:W-:-:S02]  /*12120*/  MOV R156, R15 ;  /* 0x0000000f009c7202 */ /* 0x000fc40000000f00 */
[----:B------:R-:W-:Y:S01]  /*12130*/  MOV R168, R13 ;  /* 0x0000000d00a87202 */ /* 0x000fe20000000f00 */
[--C-:B-1----:R-:W-:Y:S01]  /*12140*/  FFMA.FTZ R4, R162, UR22, -R0.reuse ;  /* 0x00000016a2047c23 */ /* 0x102fe20008010800 */
[----:B------:R-:W-:Y:S02]  /*12150*/  MOV R162, R189 ;  /* 0x000000bd00a27202 */ /* 0x000fe40000000f00 */
[----:B------:R-:W-:Y:S02]  /*12160*/  MOV R189, R185 ;  /* 0x000000b900bd7202 */ /* 0x000fe40000000f00 */
[----:B------:R-:W-:Y:S02]  /*12170*/  MOV R185, R169 ;  /* 0x000000a900b97202 */ /* 0x000fe40000000f00 */
[----:B------:R-:W-:Y:S02]  /*12180*/  MOV R169, R14 ;  /* 0x0000000e00a97202 */ /* 0x000fe40000000f00 */
[----:B------:R-:W1:Y:S01]  /*12190*/  LDSM.16.MT88.4 R12, [R229+0xd000] ;  /* 0x00d00000e50c783b */ /* 0x000e620000004200 */
[----:B------:R4:W-:Y:S01]  /*121a0*/  MUFU.EX2 R222, R4 ;  /* 0x0000000400de7308 */ /* 0x0009e20000000800 */
[--C-:B------:R-:W-:Y:S01]  /*121b0*/  FFMA.FTZ R37, R226, UR22, -R3.reuse ;  /* 0x00000016e2257c23 */ /* 0x100fe20008010803 */
[----:B------:R-:W-:Y:S01]  /*121c0*/  FFMA.FTZ R36, R225, UR22, -R3 ;  /* 0x00000016e1247c23 */ /* 0x000fe20008010803 */
[----:B------:R-:W-:-:S05]  /*121d0*/  FFMA.FTZ R2, R211, UR22, -R0 ;  /* 0x00000016d3027c23 */ /* 0x000fca0008010800 */
[----:B------:R-:W-:Y:S01]  /*121e0*/  MUFU.EX2 R132, R2 ;  /* 0x0000000200847308 */ /* 0x000fe20000000800 */
[--C-:B----4-:R-:W-:Y:S01]  /*121f0*/  FFMA.FTZ R4, R35, UR22, -R0.reuse ;  /* 0x0000001623047c23 */ /* 0x110fe20008010800 */
[----:B------:R-:W-:Y:S01]  /*12200*/  FFMA.FTZ R35, R216, UR22, -R3 ;  /* 0x00000016d8237c23 */ /* 0x000fe20008010803 */
[----:B------:R-:W-:Y:S01]  /*12210*/  FFMA.FTZ R3, R160, UR22, -R0 ;  /* 0x00000016a0037c23 */ /* 0x000fe20008010800 */
[----:B------:R-:W-:-:S04]  /*12220*/  MOV R160, R161 ;  /* 0x000000a100a07202 */ /* 0x000fc80000000f00 */
[----:B------:R-:W4:Y:S01]  /*12230*/  MUFU.EX2 R221, R4 ;  /* 0x0000000400dd7308 */ /* 0x000f220000000800 */
[----:B------:R-:W-:Y:S02]  /*12240*/  MOV R161, R162 ;  /* 0x000000a200a17202 */ /* 0x000fe40000000f00 */
[----:B------:R-:W-:-:S05]  /*12250*/  MOV R162, R163 ;  /* 0x000000a300a27202 */ /* 0x000fca0000000f00 */
[----:B------:R3:W1:Y:S01]  /*12260*/  MUFU.EX2 R220, R3 ;  /* 0x0000000300dc7308 */ /* 0x0006620000000800 */
[----:B------:R-:W-:Y:S02]  /*12270*/  MOV R163, R155 ;  /* 0x0000009b00a37202 */ /* 0x000fe40000000f00 */
[----:B------:R-:W-:Y:S02]  /*12280*/  MOV R155, R185 ;  /* 0x000000b9009b7202 */ /* 0x000fe40000000f00 */
[----:B------:R-:W-:Y:S02]  /*12290*/  MOV R185, R186 ;  /* 0x000000ba00b97202 */ /* 0x000fe40000000f00 */
[----:B------:R-:W-:Y:S02]  /*122a0*/  MOV R186, R187 ;  /* 0x000000bb00ba7202 */ /* 0x000fe40000000f00 */
[----:B------:R-:W-:Y:S02]  /*122b0*/  MOV R187, R168 ;  /* 0x000000a800bb7202 */ /* 0x000fe40000000f00 */
[----:B------:R-:W-:-:S02]  /*122c0*/  MOV R168, R169 ;  /* 0x000000a900a87202 */ /* 0x000fc40000000f00 */
[----:B------:R-:W-:Y:S01]  /*122d0*/  MOV R169, R170 ;  /* 0x000000aa00a97202 */ /* 0x000fe20000000f00 */
[----:B--2---:R-:W-:Y:S01]  /*122e0*/  IMAD.MOV.U32 R226, RZ, RZ, R11 ;  /* 0x000000ffffe27224 */ /* 0x004fe200078e000b */
[----:B------:R-:W-:Y:S01]  /*122f0*/  MOV R170, R42 ;  /* 0x0000002a00aa7202 */ /* 0x000fe20000000f00 */
[--C-:B------:R-:W-:Y:S01]  /*12300*/  FFMA.FTZ R42, R139, UR22, -R0.reuse ;  /* 0x000000168b2a7c23 */ /* 0x100fe20008010800 */
[----:B------:R-:W-:Y:S01]  /*12310*/  MOV R223, R9 ;  /* 0x0000000900df7202 */ /* 0x000fe20000000f00 */
[----:B---3--:R-:W-:Y:S01]  /*12320*/  FFMA.FTZ R3, R138, UR22, -R0 ;  /* 0x000000168a037c23 */ /* 0x008fe20008010800 */
[----:B------:R-:W-:Y:S02]  /*12330*/  MOV R225, R10 ;  /* 0x0000000a00e17202 */ /* 0x000fe40000000f00 */
[----:B------:R-:W-:Y:S02]  /*12340*/  MOV R138, R8 ;  /* 0x00000008008a7202 */ /* 0x000fe40000000f00 */
[----:B------:R-:W-:Y:S01]  /*12350*/  MOV R139, R7 ;  /* 0x00000007008b7202 */ /* 0x000fe20000000f00 */
[----:B------:R-:W-:Y:S01]  /*12360*/  FADD.FTZ R2, R161, R27 ;  /* 0x0000001ba1027221 */ /* 0x000fe20000010000 */
[----:B------:R-:W-:Y:S01]  /*12370*/  FADD.FTZ R0, R234, R25 ;  /* 0x00000019ea007221 */ /* 0x000fe20000010000 */
[----:B------:R-:W-:-:S02]  /*12380*/  F2FP.F16.F32.PACK_AB R9, R5, R153 ;  /* 0x000000990509723e */ /* 0x000fc400000000ff */
[-C--:B------:R-:W-:Y:S02]  /*12390*/  F2FP.F16.F32.PACK_AB R10, R223, R6.reuse ;  /* 0x00000006df0a723e */ /* 0x080fe400000000ff */
[----:B------:R-:W-:Y:S02]  /*123a0*/  MOV R27, R6 ;  /* 0x00000006001b7202 */ /* 0x000fe40000000f00 */
[----:B------:R-:W-:Y:S02]  /*123b0*/  MOV R25, R5 ;  /* 0x0000000500197202 */ /* 0x000fe40000000f00 */
[----:B------:R-:W-:Y:S02]  /*123c0*/  F2FP.F16.F32.PACK_AB R8, R154, R152 ;  /* 0x000000989a08723e */ /* 0x000fe400000000ff */
[----:B------:R-:W-:Y:S02]  /*123d0*/  F2FP.F16.F32.PACK_AB R11, R225, R139 ;  /* 0x0000008be10b723e */ /* 0x000fe400000000ff */
[----:B------:R-:W-:-:S02]  /*123e0*/  F2FP.F16.F32.PACK_AB R4, R224, R227 ;  /* 0x000000e3e004723e */ /* 0x000fc400000000ff */
[----:B------:R-:W-:Y:S02]  /*123f0*/  F2FP.F16.F32.PACK_AB R6, R226, R138 ;  /* 0x0000008ae206723e */ /* 0x000fe400000000ff */
[----:B----4-:R-:W-:Y:S02]  /*12400*/  F2FP.F16.F32.PACK_AB R5, R221, R222 ;  /* 0x000000dedd05723e */ /* 0x010fe400000000ff */
[----:B-1----:R-:W-:Y:S01]  /*12410*/  F2FP.F16.F32.PACK_AB R7, R132, R220 ;  /* 0x000000dc8407723e */ /* 0x002fe200000000ff */
[-C--:B------:R-:W-:Y:S06]  /*12420*/  HMMA.16816.F32 R172, R8, R12.reuse, R172 ;  /* 0x0000000c08ac723c */ /* 0x080fec00000018ac */
[C---:B------:R-:W-:Y:S06]  /*12430*/  HMMA.16816.F32 R176, R4.reuse, R12, R176 ;  /* 0x0000000c04b0723c */ /* 0x040fec00000018b0 */
[-C--:B------:R-:W-:Y:S06]  /*12440*/  HMMA.16816.F32 R180, R4, R14.reuse, R180 ;  /* 0x0000000e04b4723c */ /* 0x080fec00000018b4 */
[----:B------:R-:W-:Y:S01]  /*12450*/  HMMA.16816.F32 R48, R8, R14, R48 ;  /* 0x0000000e0830723c */ /* 0x000fe20000001830 */
[----:B------:R-:W1:Y:S01]  /*12460*/  LDSM.16.MT88.4 R12, [R231+0xd000] ;  /* 0x00d00000e70c783b */ /* 0x000e620000004200 */
[----:B------:R-:W-:Y:S01]  /*12470*/  FADD.FTZ R133, R160, R26 ;  /* 0x0000001aa0857221 */ /* 0x000fe20000010000 */
[----:B------:R-:W-:-:S02]  /*12480*/  MOV R160, R162 ;  /* 0x000000a200a07202 */ /* 0x000fc40000000f00 */
[----:B------:R-:W-:Y:S01]  /*12490*/  MOV R161, R163 ;  /* 0x000000a300a17202 */ /* 0x000fe20000000f00 */
[----:B------:R-:W-:Y:S01]  /*124a0*/  FFMA.FTZ R43, R43, R24, R235 ;  /* 0x000000182b2b7223 */ /* 0x000fe200000100eb */
[----:B------:R-:W-:Y:S01]  /*124b0*/  MOV R162, R155 ;  /* 0x0000009b00a27202 */ /* 0x000fe20000000f00 */
[----:B------:R-:W-:Y:S01]  /*124c0*/  HMMA.16816.F32 R216, R8, R22, R56 ;  /* 0x0000001608d8723c */ /* 0x000fe20000001838 */
[----:B------:R-:W-:Y:S01]  /*124d0*/  MOV R163, R185 ;  /* 0x000000b900a37202 */ /* 0x000fe20000000f00 */
[----:B------:R-:W-:Y:S01]  /*124e0*/  MUFU.EX2 R41, R41 ;  /* 0x0000002900297308 */ /* 0x000fe20000000800 */
[----:B------:R-:W-:Y:S01]  /*124f0*/  MOV R155, R186 ;  /* 0x000000ba009b7202 */ /* 0x000fe20000000f00 */
[----:B------:R-:W-:Y:S01]  /*12500*/  IMAD.MOV.U32 R186, RZ, RZ, R168 ;  /* 0x000000ffffba7224 */ /* 0x000fe200078e00a8 */
[----:B------:R-:W-:Y:S01]  /*12510*/  MOV R185, R187 ;  /* 0x000000bb00b97202 */ /* 0x000fe20000000f00 */
[----:B------:R-:W-:Y:S01]  /*12520*/  HMMA.16816.F32 R64, R4, R20, R64 ;  /* 0x000000140440723c */ /* 0x000fe20000001840 */
[----:B------:R-:W-:Y:S01]  /*12530*/  MOV R187, R169 ;  /* 0x000000a900bb7202 */ /* 0x000fe20000000f00 */
[----:B------:R2:W5:Y:S01]  /*12540*/  LDL.LU R235, [R1+0x7c] ;  /* 0x00007c0001eb7983 */ /* 0x0005620000300800 */
[----:B------:R-:W-:-:S02]  /*12550*/  MOV R24, R170 ;  /* 0x000000aa00187202 */ /* 0x000fc40000000f00 */
[----:B------:R-:W-:Y:S01]  /*12560*/  MOV R26, R171 ;  /* 0x000000ab001a7202 */ /* 0x000fe20000000f00 */
[----:B------:R-:W-:Y:S01]  /*12570*/  HMMA.16816.F32 R60, R4, R22, R60 ;  /* 0x00000016043c723c */ /* 0x000fe2000000183c */
[----:B------:R-:W-:Y:S01]  /*12580*/  MOV R56, R164 ;  /* 0x000000a400387202 */ /* 0x000fe20000000f00 */
[----:B------:R-:W3:Y:S01]  /*12590*/  MUFU.EX2 R40, R40 ;  /* 0x0000002800287308 */ /* 0x000ee20000000800 */
[----:B------:R-:W-:Y:S01]  /*125a0*/  MOV R57, R165 ;  /* 0x000000a500397202 */ /* 0x000fe20000000f00 */
[----:B------:R2:W5:Y:S02]  /*125b0*/  LDL.LU R234, [R1+0x78] ;  /* 0x0000780001ea7983 */ /* 0x0005640000300800 */
[----:B------:R-:W-:Y:S01]  /*125c0*/  HMMA.16816.F32 R168, R8, R20, R76 ;  /* 0x0000001408a8723c */ /* 0x000fe2000000184c */
[----:B------:R-:W-:Y:S01]  /*125d0*/  MOV R58, R166 ;  /* 0x000000a6003a7202 */ /* 0x000fe20000000f00 */
[----:B------:R-:W-:Y:S05]  /*125e0*/  LDSM.16.MT88.4 R20, [R230+0xf000] ;  /* 0x00f00000e614783b */ /* 0x000fea0000004200 */
[----:B------:R-:W-:-:S02]  /*125f0*/  MOV R76, R160 ;  /* 0x000000a0004c7202 */ /* 0x000fc40000000f00 */
[----:B------:R-:W-:Y:S02]  /*12600*/  MOV R77, R161 ;  /* 0x000000a1004d7202 */ /* 0x000fe40000000f00 */
[----:B------:R-:W-:Y:S02]  /*12610*/  MOV R78, R162 ;  /* 0x000000a2004e7202 */ /* 0x000fe40000000f00 */
[----:B------:R-:W-:Y:S02]  /*12620*/  MOV R79, R163 ;  /* 0x000000a3004f7202 */ /* 0x000fe40000000f00 */
[----:B-1----:R-:W-:Y:S01]  /*12630*/  HMMA.16816.F32 R160, R8, R12, R68 ;  /* 0x0000000c08a0723c */ /* 0x002fe20000001844 */
[----:B------:R-:W-:-:S05]  /*12640*/  MOV R59, R167 ;  /* 0x000000a7003b7202 */ /* 0x000fca0000000f00 */
[C---:B------:R-:W-:Y:S06]  /*12650*/  HMMA.16816.F32 R200, R4.reuse, R12, R200 ;  /* 0x0000000c04c8723c */ /* 0x040fec00000018c8 */
[-C--:B------:R-:W-:Y:S06]  /*12660*/  HMMA.16816.F32 R204, R4, R14.reuse, R204 ;  /* 0x0000000e04cc723c */ /* 0x080fec00000018cc */
[----:B------:R-:W-:Y:S01]  /*12670*/  HMMA.16816.F32 R208, R8, R14, R80 ;  /* 0x0000000e08d0723c */ /* 0x000fe20000001850 */
[----:B------:R-:W1:Y:S06]  /*12680*/  LDSM.16.MT88.4 R12, [R231+0xf000] ;  /* 0x00f00000e70c783b */ /* 0x000e6c0000004200 */
[----:B------:R-:W-:-:S02]  /*12690*/  MOV R83, R25 ;  /* 0x0000001900537202 */ /* 0x000fc40000000f00 */
[----:B------:R-:W-:Y:S02]  /*126a0*/  MOV R82, R27 ;  /* 0x0000001b00527202 */ /* 0x000fe40000000f00 */
[----:B------:R-:W-:Y:S02]  /*126b0*/  MOV R81, R26 ;  /* 0x0000001a00517202 */ /* 0x000fe40000000f00 */
[----:B------:R-:W-:Y:S02]  /*126c0*/  MOV R80, R24 ;  /* 0x0000001800507202 */ /* 0x000fe40000000f00 */
[----:B------:R-:W4:Y:S01]  /*126d0*/  LDSM.16.MT88.4 R24, [R229+0xf000] ;  /* 0x00f00000e518783b */ /* 0x000f220000004200 */
[-C--:B------:R-:W-:Y:S06]  /*126e0*/  HMMA.16816.F32 R164, R8, R16.reuse, R52 ;  /* 0x0000001008a4723c */ /* 0x080fec0000001834 */
[C---:B------:R-:W-:Y:S06]  /*126f0*/  HMMA.16816.F32 R192, R4.reuse, R16, R192 ;  /* 0x0000001004c0723c */ /* 0x040fec00000018c0 */
[-C--:B------:R-:W-:Y:S06]  /*12700*/  HMMA.16816.F32 R196, R4, R18.reuse, R196 ;  /* 0x0000001204c4723c */ /* 0x080fec00000018c4 */
[----:B------:R-:W-:Y:S01]  /*12710*/  HMMA.16816.F32 R212, R8, R18, R72 ;  /* 0x0000001208d4723c */ /* 0x000fe20000001848 */
[----:B------:R-:W3:Y:S05]  /*12720*/  LDSM.16.MT88.4 R16, [R232+0xf000] ;  /* 0x00f00000e810783b */ /* 0x000eea0000004200 */
[----:B-1----:R-:W-:Y:S07]  /*12730*/  HMMA.16816.F32 R52, R4, R14, R124 ;  /* 0x0000000e0434723c */ /* 0x002fee000000187c */
[----:B------:R-:W-:-:S02]  /*12740*/  MOV R124, R156 ;  /* 0x0000009c007c7202 */ /* 0x000fc40000000f00 */
[----:B------:R-:W-:Y:S02]  /*12750*/  MOV R126, R158 ;  /* 0x0000009e007e7202 */ /* 0x000fe40000000f00 */
[----:B------:R-:W-:Y:S01]  /*12760*/  MOV R127, R159 ;  /* 0x0000009f007f7202 */ /* 0x000fe20000000f00 */
[----:B----4-:R-:W-:Y:S01]  /*12770*/  HMMA.16816.F32 R72, R4, R24, R116 ;  /* 0x000000180448723c */ /* 0x010fe20000001874 */
[----:B------:R-:W-:Y:S01]  /*12780*/  MOV R125, R157 ;  /* 0x0000009d007d7202 */ /* 0x000fe20000000f00 */
[----:B------:R-:W-:Y:S02]  /*12790*/  FADD.FTZ R2, R126, R2 ;  /* 0x000000027e027221 */ /* 0x000fe40000010000 */
[----:B------:R-:W-:Y:S01]  /*127a0*/  FADD.FTZ R0, R127, R0 ;  /* 0x000000007f007221 */ /* 0x000fe20000010000 */
[----:B------:R-:W1:Y:S02]  /*127b0*/  LDSM.16.MT88.4 R156, [R229+0xd800] ;  /* 0x00d80000e59c783b */ /* 0x000e640000004200 */
[----:B------:R-:W-:-:S02]  /*127c0*/  MOV R119, R76 ;  /* 0x0000004c00777202 */ /* 0x000fc40000000f00 */
[----:B------:R-:W-:Y:S02]  /*127d0*/  MOV R118, R77 ;  /* 0x0000004d00767202 */ /* 0x000fe40000000f00 */
[----:B------:R-:W-:Y:S02]  /*127e0*/  MOV R117, R78 ;  /* 0x0000004e00757202 */ /* 0x000fe40000000f00 */
[----:B------:R-:W-:Y:S01]  /*127f0*/  MOV R116, R79 ;  /* 0x0000004f00747202 */ /* 0x000fe20000000f00 */
[C---:B------:R-:W-:Y:S06]  /*12800*/  HMMA.16816.F32 R88, R4.reuse, R20, R88 ;  /* 0x000000140458723c */ /* 0x040fec0000001858 */
[C---:B------:R-:W-:Y:S06]  /*12810*/  HMMA.16816.F32 R76, R4.reuse, R26, R140 ;  /* 0x0000001a044c723c */ /* 0x040fec000000188c */
[----:B------:R-:W-:Y:S01]  /*12820*/  HMMA.16816.F32 R92, R4, R22, R92 ;  /* 0x00000016045c723c */ /* 0x000fe2000000185c */
[----:B------:R-:W-:Y:S01]  /*12830*/  MOV R140, R59 ;  /* 0x0000003b008c7202 */ /* 0x000fe20000000f00 */
[----:B------:R-:W-:Y:S01]  /*12840*/  IMAD.MOV.U32 R143, RZ, RZ, R56 ;  /* 0x000000ffff8f7224 */ /* 0x000fe200078e0038 */
[----:B------:R-:W-:-:S02]  /*12850*/  MOV R142, R57 ;  /* 0x00000039008e7202 */ /* 0x000fc40000000f00 */
[----:B------:R-:W-:Y:S01]  /*12860*/  MOV R141, R58 ;  /* 0x0000003a008d7202 */ /* 0x000fe20000000f00 */
[C---:B---3--:R-:W-:Y:S06]  /*12870*/  HMMA.16816.F32 R104, R4.reuse, R16, R104 ;  /* 0x000000100468723c */ /* 0x048fec0000001868 */
[C---:B------:R-:W-:Y:S06]  /*12880*/  HMMA.16816.F32 R108, R4.reuse, R18, R108 ;  /* 0x00000012046c723c */ /* 0x040fec000000186c */
[----:B------:R-:W-:Y:S01]  /*12890*/  HMMA.16816.F32 R120, R4, R12, R120 ;  /* 0x0000000c0478723c */ /* 0x000fe20000001878 */
[----:B------:R-:W-:-:S05]  /*128a0*/  FADD.FTZ R2, R142, R2 ;  /* 0x000000028e027221 */ /* 0x000fca0000010000 */
[----:B------:R-:W-:Y:S01]  /*128b0*/  HMMA.16816.F32 R84, R8, R20, R84 ;  /* 0x000000140854723c */ /* 0x000fe20000001854 */
[----:B------:R-:W-:-:S05]  /*128c0*/  FADD.FTZ R4, R124, R43 ;  /* 0x0000002b7c047221 */ /* 0x000fca0000010000 */
[----:B------:R-:W-:Y:S01]  /*128d0*/  HMMA.16816.F32 R56, R8, R22, R96 ;  /* 0x000000160838723c */ /* 0x000fe20000001860 */
[----:B------:R-:W-:Y:S01]  /*128e0*/  FADD.FTZ R4, R140, R4 ;  /* 0x000000048c047221 */ /* 0x000fe20000010000 */
[----:B------:R-:W-:-:S04]  /*128f0*/  FADD.FTZ R0, R233, R0 ;  /* 0x00000000e9007221 */ /* 0x000fc80000010000 */
[C---:B------:R-:W-:Y:S06]  /*12900*/  HMMA.16816.F32 R68, R8.reuse, R24, R148 ;  /* 0x000000180844723c */ /* 0x040fec0000001894 */
[C---:B------:R-:W-:Y:S06]  /*12910*/  HMMA.16816.F32 R100, R8.reuse, R16, R100 ;  /* 0x000000100864723c */ /* 0x040fec0000001864 */
[----:B------:R-:W-:Y:S01]  /*12920*/  HMMA.16816.F32 R20, R8, R18, R112 ;  /* 0x000000120814723c */ /* 0x000fe20000001870 */
[----:B------:R-:W-:-:S05]  /*12930*/  FADD.FTZ R4, R228, R4 ;  /* 0x00000004e4047221 */ /* 0x000fca0000010000 */
[C---:B------:R-:W-:Y:S01]  /*12940*/  HMMA.16816.F32 R44, R8.reuse, R12, R44 ;  /* 0x0000000c082c723c */ /* 0x040fe2000000182c */
[----:B------:R-:W-:Y:S01]  /*12950*/  FADD.FTZ R2, R116, R2 ;  /* 0x0000000274027221 */ /* 0x000fe20000010000 */
[----:B------:R-:W-:Y:S01]  /*12960*/  FADD.FTZ R0, R117, R0 ;  /* 0x0000000075007221 */ /* 0x000fe20000010000 */
[----:B------:R-:W-:Y:S01]  /*12970*/  MOV R142, R83 ;  /* 0x00000053008e7202 */ /* 0x000fe20000000f00 */
[----:B------:R-:W-:Y:S02]  /*12980*/  LDSM.16.MT88.4 R148, [R232+0xd800] ;  /* 0x00d80000e894783b */ /* 0x000fe40000004200 */
[C---:B------:R-:W-:Y:S01]  /*12990*/  HMMA.16816.F32 R24, R8.reuse, R26, R144 ;  /* 0x0000001a0818723c */ /* 0x040fe20000001890 */
[----:B------:R-:W-:Y:S01]  /*129a0*/  MOV R140, R153 ;  /* 0x00000099008c7202 */ /* 0x000fe20000000f00 */
[----:B------:R-:W-:Y:S04]  /*129b0*/  LDSM.16.MT88.4 R96, [R230+0xf800] ;  /* 0x00f80000e660783b */ /* 0x000fe80000004200 */
[----:B------:R-:W-:Y:S01]  /*129c0*/  HMMA.16816.F32 R16, R8, R14, R128 ;  /* 0x0000000e0810723c */ /* 0x000fe20000001880 */
[----:B------:R3:W-:Y:S01]  /*129d0*/  MUFU.EX2 R11, R3 ;  /* 0x00000003000b7308 */ /* 0x0007e20000000800 */
[----:B------:R-:W-:Y:S01]  /*129e0*/  FADD.FTZ R2, R80, R2 ;  /* 0x0000000250027221 */ /* 0x000fe20000010000 */
[----:B------:R-:W-:Y:S04]  /*129f0*/  LDSM.16.MT88.4 R144, [R231+0xd800] ;  /* 0x00d80000e790783b */ /* 0x000fe80000004200 */
[----:B------:R-:W-:Y:S01]  /*12a00*/  FADD.FTZ R15, R118, R4 ;  /* 0x00000004760f7221 */ /* 0x000fe20000010000 */
[----:B------:R-:W-:Y:S01]  /*12a10*/  FADD.FTZ R14, R81, R0 ;  /* 0x00000000510e7221 */ /* 0x000fe20000010000 */
[----:B------:R4:W-:Y:S01]  /*12a20*/  MUFU.EX2 R13, R29 ;  /* 0x0000001d000d7308 */ /* 0x0009e20000000800 */
[----:B------:R-:W2:Y:S04]  /*12a30*/  LDSM.16.MT88.4 R4, [R231+0xf800] ;  /* 0x00f80000e704783b */ /* 0x000ea80000004200 */
[----:B------:R-:W-:Y:S01]  /*12a40*/  LDSM.16.MT88.4 R112, [R232+0xf800] ;  /* 0x00f80000e870783b */ /* 0x000fe20000004200 */
[----:B---3--:R-:W-:-:S02]  /*12a50*/  FADD.FTZ R3, R125, R133 ;  /* 0x000000857d037221 */ /* 0x008fc40000010000 */
[----:B------:R-:W-:Y:S08]  /*12a60*/  MUFU.EX2 R39, R39 ;  /* 0x0000002700277308 */ /* 0x000ff00000000800 */
[----:B------:R-:W-:Y:S01]  /*12a70*/  MUFU.EX2 R38, R38 ;  /* 0x0000002600267308 */ /* 0x000fe20000000800 */
[----:B------:R-:W-:Y:S01]  /*12a80*/  FADD.FTZ R3, R141, R3 ;  /* 0x000000038d037221 */ /* 0x000fe20000010000 */
[----:B------:R-:W-:Y:S01]  /*12a90*/  MOV R141, R154 ;  /* 0x0000009a008d7202 */ /* 0x000fe20000000f00 */
[----:B------:R3:W5:Y:S01]  /*12aa0*/  LDL.LU R233, [R1+0x74] ;  /* 0x0000740001e97983 */ /* 0x0007620000300800 */
[----:B----4-:R-:W-:Y:S01]  /*12ab0*/  MOV R29, R152 ;  /* 0x00000098001d7202 */ /* 0x010fe20000000f00 */
[----:B------:R-:W-:Y:S01]  /*12ac0*/  FADD.FTZ R3, R143, R3 ;  /* 0x000000038f037221 */ /* 0x000fe20000010000 */
[----:B------:R-:W-:Y:S01]  /*12ad0*/  MOV R143, R82 ;  /* 0x00000052008f7202 */ /* 0x000fe20000000f00 */
[----:B------:R3:W5:Y:S01]  /*12ae0*/  LDL.LU R228, [R1+0x70] ;  /* 0x0000700001e47983 */ /* 0x0007620000300800 */
[----:B------:R4:W-:Y:S03]  /*12af0*/  MUFU.EX2 R12, R28 ;  /* 0x0000001c000c7308 */ /* 0x0009e60000000800 */
[----:B------:R-:W-:Y:S05]  /*12b00*/  LDSM.16.MT88.4 R80, [R229+0xf800] ;  /* 0x00f80000e550783b */ /* 0x000fea0000004200 */
[----:B------:R-:W-:Y:S01]  /*12b10*/  MUFU.EX2 R37, R37 ;  /* 0x0000002500257308 */ /* 0x000fe20000000800 */
[----:B----4-:R-:W-:-:S02]  /*12b20*/  MOV R28, R155 ;  /* 0x0000009b001c7202 */ /* 0x010fc40000000f00 */
[----:B------:R-:W4:Y:S05]  /*12b30*/  LDSM.16.MT88.4 R152, [R230+0xd800] ;  /* 0x00d80000e698783b */ /* 0x000f2a0000004200 */
[----:B------:R-:W1:Y:S08]  /*12b40*/  MUFU.EX2 R36, R36 ;  /* 0x0000002400247308 */ /* 0x000e700000000800 */
[----:B------:R-:W-:Y:S08]  /*12b50*/  MUFU.EX2 R35, R35 ;  /* 0x0000002300237308 */ /* 0x000ff00000000800 */
[----:B------:R-:W-:Y:S08]  /*12b60*/  MUFU.EX2 R32, R32 ;  /* 0x0000002000207308 */ /* 0x000ff00000000800 */
[----:B------:R-:W-:Y:S08]  /*12b70*/  MUFU.EX2 R31, R31 ;  /* 0x0000001f001f7308 */ /* 0x000ff00000000800 */
[----:B------:R-:W2:Y:S08]  /*12b80*/  MUFU.EX2 R30, R30 ;  /* 0x0000001e001e7308 */ /* 0x000eb00000000800 */
[----:B------:R-:W-:Y:S08]  /*12b90*/  MUFU.EX2 R8, R34 ;  /* 0x0000002200087308 */ /* 0x000ff00000000800 */
[----:B------:R-:W3:Y:S08]  /*12ba0*/  MUFU.EX2 R9, R33 ;  /* 0x0000002100097308 */ /* 0x000ef00000000800 */
[----:B------:R-:W4:Y:S01]  /*12bb0*/  MUFU.EX2 R10, R42 ;  /* 0x0000002a000a7308 */ /* 0x000f220000000800 */
[----:B------:R-:W-:-:S02]  /*12bc0*/  F2FP.F16.F32.PACK_AB R128, R40, R41 ;  /* 0x000000292880723e */ /* 0x000fc400000000ff */
[----:B-1----:R-:W-:Y:S02]  /*12bd0*/  F2FP.F16.F32.PACK_AB R129, R36, R37 ;  /* 0x000000252481723e */ /* 0x002fe400000000ff */
[----:B--2---:R-:W-:Y:S02]  /*12be0*/  F2FP.F16.F32.PACK_AB R124, R30, R31 ;  /* 0x0000001f1e7c723e */ /* 0x004fe400000000ff */
[----:B------:R-:W-:Y:S02]  /*12bf0*/  F2FP.F16.F32.PACK_AB R130, R38, R39 ;  /* 0x000000272682723e */ /* 0x000fe400000000ff */
[----:B------:R-:W-:Y:S02]  /*12c00*/  F2FP.F16.F32.PACK_AB R131, R32, R35 ;  /* 0x000000232083723e */ /* 0x000fe400000000ff */
[----:B------:R-:W-:Y:S02]  /*12c10*/  F2FP.F16.F32.PACK_AB R126, R12, R13 ;  /* 0x0000000d0c7e723e */ /* 0x000fe400000000ff */
[----:B---3--:R-:W-:-:S02]  /*12c20*/  F2FP.F16.F32.PACK_AB R125, R9, R8 ;  /* 0x00000008097d723e */ /* 0x008fc400000000ff */
[----:B----4-:R-:W-:Y:S01]  /*12c30*/  F2FP.F16.F32.PACK_AB R127, R10, R11 ;  /* 0x0000000b0a7f723e */ /* 0x010fe200000000ff */
[----:B------:R-:W-:Y:S01]  /*12c40*/  HMMA.16816.F32 R172, R128, R156, R172 ;  /* 0x0000009c80ac723c */ /* 0x000fe200000018ac */
[----:B------:R-:W-:Y:S01]  /*12c50*/  MOV R0, R187 ;  /* 0x000000bb00007202 */ /* 0x000fe20000000f00 */
[----:B------:R-:W-:Y:S01]  /*12c60*/  FADD.FTZ R3, R119, R3 ;  /* 0x0000000377037221 */ /* 0x000fe20000010000 */
[----:B------:R-:W-:-:S03]  /*12c70*/  MOV R42, R184 ;  /* 0x000000b8002a7202 */ /* 0x000fc60000000f00 */
[----:B------:R-:W-:Y:S01]  /*12c80*/  HMMA.16816.F32 R176, R124, R156, R176 ;  /* 0x0000009c7cb0723c */ /* 0x000fe200000018b0 */
[----:B------:R-:W-:-:S05]  /*12c90*/  MOV R133, R191 ;  /* 0x000000bf00857202 */ /* 0x000fca0000000f00 */
[----:B------:R-:W-:Y:S01]  /*12ca0*/  HMMA.16816.F32 R180, R124, R158, R180 ;  /* 0x0000009e7cb4723c */ /* 0x000fe200000018b4 */
[----:B------:R-:W-:-:S05]  /*12cb0*/  FADD.FTZ R0, R0, R15 ;  /* 0x0000000f00007221 */ /* 0x000fca0000010000 */
[----:B------:R-:W-:Y:S01]  /*12cc0*/  HMMA.16816.F32 R156, R128, R158, R48 ;  /* 0x0000009e809c723c */ /* 0x000fe20000001830 */
[----:B------:R-:W-:Y:S02]  /*12cd0*/  MOV R33, R189 ;  /* 0x000000bd00217202 */ /* 0x000fe40000000f00 */
[----:B------:R-:W-:-:S04]  /*12ce0*/  MOV R43, R190 ;  /* 0x000000be002b7202 */ /* 0x000fc80000000f00 */
[----:B------:R-:W-:Y:S02]  /*12cf0*/  MOV R51, R185 ;  /* 0x000000b900337202 */ /* 0x000fe40000000f00 */
[----:B------:R-:W-:Y:S01]  /*12d00*/  MOV R50, R186 ;  /* 0x000000ba00327202 */ /* 0x000fe20000000f00 */
[-C--:B------:R-:W-:Y:S01]  /*12d10*/  HMMA.16816.F32 R120, R124, R4.reuse, R120 ;  /* 0x000000047c78723c */ /* 0x080fe20000001878 */
[----:B------:R-:W-:Y:S01]  /*12d20*/  MOV R34, R188 ;  /* 0x000000bc00227202 */ /* 0x000fe20000000f00 */
[----:B------:R-:W-:Y:S02]  /*12d30*/  FADD.FTZ R2, R51, R2 ;  /* 0x0000000233027221 */ /* 0x000fe40000010000 */
[----:B------:R-:W-:Y:S02]  /*12d40*/  FADD.FTZ R3, R50, R3 ;  /* 0x0000000332037221 */ /* 0x000fe40000010000 */
[----:B------:R-:W-:Y:S01]  /*12d50*/  HMMA.16816.F32 R116, R128, R4, R44 ;  /* 0x000000048074723c */ /* 0x000fe2000000182c */
[----:B------:R-:W-:-:S05]  /*12d60*/  FADD.FTZ R2, R33, R2 ;  /* 0x0000000221027221 */ /* 0x000fca0000010000 */
        /* <DEDUP_REMOVED lines=31> */
[----:B------:R-:W-:Y:S01]  /*12f60*/  FADD.FTZ R4, R140, R2 ;  /* 0x000000028c047221 */ /* 0x000fe20000010000 */
[----:B------:R-:W-:Y:S01]  /*12f70*/  FADD.FTZ R2, R227, R0 ;  /* 0x00000000e3027221 */ /* 0x000fe20000010000 */
        /* <DEDUP_REMOVED lines=33> */
[----:B------:R2:W-:Y:S02]  /*13190*/  STL [R1+0x48], R2 ;  /* 0x0000480201007387 */ /* 0x0005e40000100800 */
.L_x_542:
[----:B------:R-:W-:-:S06]  /*131a0*/  UISETP.GT.AND UP0, UPT, UR18, UR13, UPT ;  /* 0x0000000d1200728c */ /* 0x000fcc000bf04270 */
[----:B------:R-:W-:-:S13]  /*131b0*/  PLOP3.LUT P0, PT, PT, PT, UP0, 0x80, 0x0 ;  /* 0x000000000000781c */ /* 0x000fda0003f0f008 */
[----:B------:R-:W-:Y:S05]  /*131c0*/  @!P0 BRA `(.L_x_545) ;  /* 0x0000005000e48947 */ /* 0x000fea0003800000 */
[----:B-12---:R-:W2:Y:S01]  /*131d0*/  LDL.LU.64 R4, [R1+0x40] ;  /* 0x0000400001047983 */ /* 0x006ea20000300a00 */
[----:B------:R-:W-:Y:S01]  /*131e0*/  MOV R133, R136 ;  /* 0x0000008800857202 */ /* 0x000fe20000000f00 */
[----:B-----5:R-:W-:Y:S01]  /*131f0*/  IMAD.MOV.U32 R140, RZ, RZ, R134 ;  /* 0x000000ffff8c7224 */ /* 0x020fe200078e0086 */
[----:B------:R-:W-:Y:S01]  /*13200*/  MOV R132, R137 ;  /* 0x0000008900847202 */ /* 0x000fe20000000f00 */
[----:B------:R-:W2:Y:S01]  /*13210*/  LDL.LU.64 R2, [R1+0x58] ;  /* 0x0000580001027983 */ /* 0x000ea20000300a00 */
[----:B------:R-:W-:Y:S01]  /*13220*/  MOV R139, R135 ;  /* 0x00000087008b7202 */ /* 0x000fe20000000f00 */
[----:B------:R-:W-:Y:S02]  /*13230*/  USHF.L.U64.HI UR5, UR6, 0x5, UR7 ;  /* 0x0000000506057899 */ /* 0x000fe40008010207 */
[----:B------:R-:W-:Y:S02]  /*13240*/  USHF.L.U32 UR19, UR6, 0x5, URZ ;  /* 0x0000000506137899 */ /* 0x000fe4000800063f */
[----:B------:R-:W-:-:S02]  /*13250*/  USHF.L.U64.HI UR22, UR8, 0x5, UR9 ;  /* 0x0000000508167899 */ /* 0x000fc40008010209 */
[----:B------:R-:W-:Y:S01]  /*13260*/  USHF.L.U32 UR23, UR8, 0x5, URZ ;  /* 0x0000000508177899 */ /* 0x000fe2000800063f */
[----:B------:R-:W-:Y:S01]  /*13270*/  ULDC UR4, c[0x0][0x2ec] ;  /* 0x0000bb0000047ab9 */ /* 0x000fe20000000800 */
[----:B------:R-:W-:Y:S01]  /*13280*/  ULDC.64 UR6, c[0x0][0x218] ;  /* 0x0000860000067ab9 */ /* 0x000fe20000000a00 */
[----:B------:R-:W-:Y:S01]  /*13290*/  ULDC.64 UR10, c[0x0][0x220] ;  /* 0x00008800000a7ab9 */ /* 0x000fe20000000a00 */
[----:B------:R-:W-:Y:S01]  /*132a0*/  ULDC.64 UR8, c[0x0][0x248] ;  /* 0x0000920000087ab9 */ /* 0x000fe20000000a00 */
[----:B--2---:R-:W-:-:S05]  /*132b0*/  IMAD.MOV.U32 R3, RZ, RZ, R5 ;  /* 0x000000ffff037224 */ /* 0x004fca00078e0005 */
[----:B------:R1:W-:Y:S01]  /*132c0*/  STL.64 [R1+0x58], R2 ;  /* 0x0000580201007387 */ /* 0x0003e20000100a00 */
[----:B------:R-:W-:Y:S05]  /*132d0*/  BRA `(.L_x_546) ;  /* 0x0000000000887947 */ /* 0x000fea0003800000 */
.L_x_548:
        /* <DEDUP_REMOVED lines=12> */
[----:B---3--:R-:W-:Y:S02]  /*133a0*/  LEA.HI.X R6, R7, R11, R6, 0x6, P0 ;  /* 0x0000000b07067211 */ /* 0x008fe400000f3406 */
[C---:B------:R-:W-:Y:S04]  /*133b0*/  LEA R10, P0, R5.reuse, UR6, 0x1 ;  /* 0x00000006050a7c11 */ /* 0x040fe8000f8008ff */
[----:B------:R-:W-:Y:S02]  /*133c0*/  LEA.HI.X R11, R5, UR7, R6, 0x1, P0 ;  /* 0x00000007050b7c11 */ /* 0x000fe400080f0c06 */
[----:B------:R-:W-:Y:S03]  /*133d0*/  IADD3 R8, P0, R10, UR23, RZ ;  /* 0x000000170a087c10 */ /* 0x000fe6000ff1e0ff */
        /* <DEDUP_REMOVED lines=9> */
[----:B------:R-:W-:Y:S03]  /*13470*/  IADD3 R12, P0, R6, UR23, RZ ;  /* 0x00000017060c7c10 */ /* 0x000fe6000ff1e0ff */
[----:B------:R1:W-:Y:S01]  /*13480*/  LDGSTS.E.BYPASS.LTC128B.128 [R135+0xa800], desc[UR20][R8.64+0x80] ;  /* 0x0a80008008877fae */ /* 0x0003e2000b901d54 */
[----:B------:R-:W-:Y:S03]  /*13490*/  IADD3.X R13, R7, UR22, RZ, P0, !PT ;  /* 0x00000016070d7c10 */ /* 0x000fe600087fe4ff */
[----:B------:R1:W-:Y:S04]  /*134a0*/  LDGSTS.E.BYPASS.LTC128B.128 [R135+0x9000], desc[UR20][R6.64] ;  /* 0x0900000006877fae */ /* 0x0003e8000b901d54 */
[----:B------:R1:W-:Y:S04]  /*134b0*/  LDGSTS.E.BYPASS.LTC128B.128 [R135+0xb000], desc[UR20][R6.64+0x80] ;  /* 0x0b00008006877fae */ /* 0x0003e8000b901d54 */
[----:B------:R1:W-:Y:S04]  /*134c0*/  LDGSTS.E.BYPASS.LTC128B.128 [R135+0x9800], desc[UR20][R12.64] ;  /* 0x098000000c877fae */ /* 0x0003e8000b901d54 */
[----:B------:R1:W-:Y:S04]  /*134d0*/  LDGSTS.E.BYPASS.LTC128B.128 [R135+0xb800], desc[UR20][R12.64+0x80] ;  /* 0x0b8000800c877fae */ /* 0x0003e8000b901d54 */
[----:B------:R-:W0:Y:S01]  /*134e0*/  LDGDEPBAR ;  /* 0x00000000000079af */ /* 0x000e220000000000 */
[----:B------:R-:W-:Y:S05]  /*134f0*/  BRA `(.L_x_547) ;  /* 0x0000001800b87947 */ /* 0x000fea0003800000 */
.L_x_546:
[----:B---3--:R-:W2:Y:S01]  /*13500*/  LDL.64 R4, [R1+0x58] ;  /* 0x0000580001047983 */ /* 0x008ea20000100a00 */
[----:B------:R-:W-:Y:S04]  /*13510*/  DEPBAR.LE SB0, 0x0 ;  /* 0x000080000000791a */ /* 0x000fe80000000000 */
[----:B------:R-:W-:Y:S01]  /*13520*/  UIADD3 UR24, UR18, -0x1, URZ ;  /* 0xffffffff12187890 */ /* 0x000fe2000fffe03f */
[----:B------:R-:W3:Y:S03]  /*13530*/  LDL R135, [R1+0x8] ;  /* 0x0000080001877983 */ /* 0x000ee60000100800 */
[----:B------:R-:W-:Y:S01]  /*13540*/  USHF.R.S32.HI UR26, URZ, 0x1f, UR24 ;  /* 0x0000001f3f1a7899 */ /* 0x000fe20008011418 */
[----:B------:R-:W-:Y:S01]  /*13550*/  BAR.SYNC.DEFER_BLOCKING 0x0 ;  /* 0x0000000000007b1d */ /* 0x000fe20000010000 */
[----:B------:R-:W-:Y:S01]  /*13560*/  UIMAD UR25, UR14, UR24, URZ ;  /* 0x000000180e1972a4 */ /* 0x000fe2000f8e023f */
[----:B-1----:R-:W-:Y:S01]  /*13570*/  IMAD.U32 R2, RZ, RZ, UR24 ;  /* 0x00000018ff027e24 */ /* 0x002fe2000f8e00ff */
[----:B------:R-:W-:Y:S02]  /*13580*/  UISETP.GT.AND UP0, UPT, UR24, UR13, UPT ;  /* 0x0000000d1800728c */ /* 0x000fe4000bf04270 */
[----:B------:R-:W-:Y:S01]  /*13590*/  UIMAD UR25, UR26, UR15, UR25 ;  /* 0x0000000f1a1972a4 */ /* 0x000fe2000f8e0219 */
[----:B------:R-:W4:Y:S04]  /*135a0*/  LDL R136, [R1+0x4] ;  /* 0x0000040001887983 */ /* 0x000f280000100800 */
[----:B-----5:R-:W5:Y:S01]  /*135b0*/  LDL R138, [R1] ;  /* 0x00000000018a7983 */ /* 0x020f620000100800 */
[----:B------:R-:W1:Y:S02]  /*135c0*/  S2R R134, SR_TID.X ;  /* 0x0000000000867919 */ /* 0x000e640000002100 */
[----:B-1----:R-:W-:Y:S05]  /*135d0*/  IMAD.SHL.U32 R134, R134, 0x2, RZ ;  /* 0x0000000286867824 */ /* 0x002fea00078e00ff */
[----:B------:R-:W-:Y:S01]  /*135e0*/  LOP3.LUT R134, R134, 0x6, RZ, 0xc0, !PT ;  /* 0x0000000686867812 */ /* 0x000fe200078ec0ff */
[----:B--2---:R-:W-:Y:S04]  /*135f0*/  IMAD.WIDE.U32 R2, R2, UR15, R4 ;  /* 0x0000000f02027c25 */ /* 0x004fe8000f8e0004 */
[----:B------:R-:W-:Y:S01]  /*13600*/  VIADD R0, R3, UR25 ;  /* 0x0000001903007c36 */ /* 0x000fe20008000000 */
[C---:B------:R-:W-:Y:S04]  /*13610*/  LEA R6, P0, R2.reuse, UR10, 0x1 ;  /* 0x0000000a02067c11 */ /* 0x040fe8000f8008ff */
[----:B------:R-:W-:Y:S01]  /*13620*/  LEA.HI.X R7, R2, UR11, R0, 0x1, P0 ;  /* 0x0000000b02077c11 */ /* 0x000fe200080f0c00 */
[----:B------:R-:W-:Y:S01]  /*13630*/  IMAD.U32 R0, RZ, RZ, UR24 ;  /* 0x00000018ff007e24 */ /* 0x000fe2000f8e00ff */
[----:B------:R-:W-:Y:S03]  /*13640*/  IADD3 R4, P0, R6, UR19, RZ ;  /* 0x0000001306047c10 */ /* 0x000fe6000ff1e0ff */
[----:B------:R-:W-:Y:S01]  /*13650*/  @!PT LDS RZ, [RZ] ;  /* 0x00000000fffff984 */ /* 0x000fe20000000800 */
[----:B------:R-:W-:Y:S01]  /*13660*/  @!PT LDS RZ, [RZ] ;  /* 0x00000000fffff984 */ /* 0x000fe20000000800 */
[----:B------:R-:W-:Y:S01]  /*13670*/  @!PT LDS RZ, [RZ] ;  /* 0x00000000fffff984 */ /* 0x000fe20000000800 */
[----:B---3--:R-:W-:Y:S01]  /*13680*/  LDGSTS.E.BYPASS.LTC128B.128 [R135+0xc000], desc[UR20][R6.64] ;  /* 0x0c00000006877fae */ /* 0x008fe2000b901d54 */
[----:B------:R-:W-:Y:S01]  /*13690*/  IADD3.X R5, R7, UR5, RZ, P0, !PT ;  /* 0x0000000507057c10 */ /* 0x000fe200087fe4ff */
[----:B------:R-:W-:Y:S01]  /*136a0*/  IMAD R0, R0, 0x40, R134 ;  /* 0x0000004000007824 */ /* 0x000fe200078e0286 */
[----:B------:R-:W-:Y:S04]  /*136b0*/  IADD3 R2, P0, R4, UR19, RZ ;  /* 0x0000001304027c10 */ /* 0x000fe8000ff1e0ff */
[----:B------:R-:W-:Y:S01]  /*136c0*/  IADD3.X R3, R5, UR5, RZ, P0, !PT ;  /* 0x0000000505037c10 */ /* 0x000fe200087fe4ff */
[----:B------:R-:W-:Y:S01]  /*136d0*/  LDGSTS.E.BYPASS.LTC128B.128 [R135+0xe000], desc[UR20][R6.64+0x80] ;  /* 0x0e00008006877fae */ /* 0x000fe2000b901d54 */
[----:B------:R-:W-:Y:S02]  /*136e0*/  IADD3 R8, P0, R2, UR19, RZ ;  /* 0x0000001302087c10 */ /* 0x000fe4000ff1e0ff */
[C---:B------:R-:W-:Y:S02]  /*136f0*/  ISETP.GE.AND P5, PT, R0.reuse, R248, PT ;  /* 0x000000f80000720c */ /* 0x040fe40003fa6270 */
[----:B------:R-:W-:Y:S02]  /*13700*/  IADD3.X R9, R3, UR5, RZ, P0, !PT ;  /* 0x0000000503097c10 */ /* 0x000fe400087fe4ff */
[C---:B------:R-:W-:Y:S01]  /*13710*/  ISETP.GE.OR P5, PT, R0.reuse, R252, !P5 ;  /* 0x000000fc0000720c */ /* 0x040fe20006fa6670 */
[----:B------:R-:W-:Y:S01]  /*13720*/  LDGSTS.E.BYPASS.LTC128B.128 [R135+0xc800], desc[UR20][R4.64] ;  /* 0x0c80000004877fae */ /* 0x000fe2000b901d54 */
[C---:B------:R-:W-:Y:S02]  /*13730*/  ISETP.GE.AND P0, PT, R0.reuse, R247, PT ;  /* 0x000000f70000720c */ /* 0x040fe40003f06270 */
[C---:B------:R-:W-:Y:S02]  /*13740*/  ISETP.GE.AND P4, PT, R0.reuse, R250, PT ;  /* 0x000000fa0000720c */ /* 0x040fe40003f86270 */
[C---:B------:R-:W-:Y:S02]  /*13750*/  ISETP.GE.OR P0, PT, R0.reuse, R251, !P0 ;  /* 0x000000fb0000720c */ /* 0x040fe40004706670 */
[C---:B----4-:R-:W-:Y:S01]  /*13760*/  ISETP.GE.OR P4, PT, R0.reuse, R136, !P4 ;  /* 0x000000880000720c */ /* 0x050fe20006786670 */
[----:B------:R-:W-:Y:S08]  /*13770*/  LDGSTS.E.BYPASS.LTC128B.128 [R135+0xe800], desc[UR20][R4.64+0x80] ;  /* 0x0e80008004877fae */ /* 0x000ff0000b901d54 */
[----:B------:R-:W-:Y:S08]  /*13780*/  LDGSTS.E.BYPASS.LTC128B.128 [R135+0xd000], desc[UR20][R2.64] ;  /* 0x0d00000002877fae */ /* 0x000ff0000b901d54 */
[----:B------:R1:W-:Y:S08]  /*13790*/  LDGSTS.E.BYPASS.LTC128B.128 [R135+0xf000], desc[UR20][R2.64+0x80] ;  /* 0x0f00008002877fae */ /* 0x0003f0000b901d54 */
[----:B------:R-:W-:Y:S08]  /*137a0*/  LDGSTS.E.BYPASS.LTC128B.128 [R135+0xd800], desc[UR20][R8.64] ;  /* 0x0d80000008877fae */ /* 0x000ff0000b901d54 */
[----:B------:R2:W-:Y:S08]  /*137b0*/  LDGSTS.E.BYPASS.LTC128B.128 [R135+0xf800], desc[UR20][R8.64+0x80] ;  /* 0x0f80008008877fae */ /* 0x0005f0000b901d54 */
[----:B------:R-:W-:Y:S01]  /*137c0*/  LDSM.16.M88.4 R64, [R235] ;  /* 0x00000000eb40783b */ /* 0x000fe20000000200 */
[C---:B-1----:R-:W-:Y:S02]  /*137d0*/  VIADD R2, R0.reuse, 0x1 ;  /* 0x0000000100027836 */ /* 0x042fe40000000000 */
[----:B------:R-:W-:Y:S05]  /*137e0*/  VIADD R3, R0, 0x31 ;  /* 0x0000003100037836 */ /* 0x000fea0000000000 */
[----:B------:R-:W1:Y:S01]  /*137f0*/  LDSM.16.M88.4 R16, [R228+0x8000] ;  /* 0x00800000e410783b */ /* 0x000e620000000200 */
[C---:B------:R-:W-:Y:S02]  /*13800*/  ISETP.GE.AND P3, PT, R2.reuse, R248, PT ;  /* 0x000000f80200720c */ /* 0x040fe40003f66270 */
[C---:B------:R-:W-:Y:S02]  /*13810*/  ISETP.GE.AND P2, PT, R2.reuse, R247, PT ;  /* 0x000000f70200720c */ /* 0x040fe40003f46270 */
[C---:B------:R-:W-:Y:S02]  /*13820*/  ISETP.GE.OR P3, PT, R2.reuse, R252, !P3 ;  /* 0x000000fc0200720c */ /* 0x040fe40005f66670 */
[C---:B------:R-:W-:Y:S01]  /*13830*/  ISETP.GE.OR P2, PT, R2.reuse, R251, !P2 ;  /* 0x000000fb0200720c */ /* 0x040fe20005746670 */
[----:B------:R-:W2:Y:S01]  /*13840*/  LDSM.16.M88.4 R60, [R235+0x2000] ;  /* 0x00200000eb3c783b */ /* 0x000ea20000000200 */
[C---:B------:R-:W-:Y:S02]  /*13850*/  ISETP.GE.AND P6, PT, R2.reuse, R250, PT ;  /* 0x000000fa0200720c */ /* 0x040fe40003fc6270 */
[CC--:B------:R-:W-:Y:S02]  /*13860*/  ISETP.GE.AND P1, PT, R2.reuse, R249.reuse, PT ;  /* 0x000000f90200720c */ /* 0x0c0fe40003f26270 */
[C---:B------:R-:W-:Y:S02]  /*13870*/  ISETP.GE.OR P6, PT, R2.reuse, R136, !P6 ;  /* 0x000000880200720c */ /* 0x040fe400077c6670 */
[----:B-----5:R-:W-:Y:S01]  /*13880*/  ISETP.GE.OR P1, PT, R2, R138, !P1 ;  /* 0x0000008a0200720c */ /* 0x020fe20004f26670 */
[----:B------:R-:W3:Y:S01]  /*13890*/  LDSM.16.M88.4 R32, [R228+0x8800] ;  /* 0x00880000e420783b */ /* 0x000ee20000000200 */
[----:B------:R-:W-:Y:S07]  /*138a0*/  VIADD R2, R0, 0x8 ;  /* 0x0000000800027836 */ /* 0x000fee0000000000 */
        /* <DEDUP_REMOVED lines=42> */
[----:B------:R-:W-:Y:S03]  /*13b50*/  HMMA.16816.F32 R64, R212, R210, R64 ;  /* 0x000000d2d440723c */ /* 0x000fe60000001840 */
[----:B------:R-:W2:Y:S08]  /*13b60*/  LDSM.16.M88.4 R208, [R238+0x2000] ;  /* 0x00200000eed0783b */ /* 0x000eb00000000200 */
        /* <DEDUP_REMOVED lines=114> */
[C---:B------:R-:W-:Y:S06]  /*14290*/  HMMA.16816.F32 R16, R208.reuse, R222, R16 ;  /* 0x000000ded010723c */ /* 0x040fec0000001810 */
[----:B------:R-:W-:Y:S01]  /*142a0*/  FSEL R134, R4, -INF , !P5 ;  /* 0xff80000004867808 */ /* 0x000fe20006800000 */
[-C--:B---3--:R-:W-:Y:S03]  /*142b0*/  HMMA.16816.F32 R20, R208, R216.reuse, R20 ;  /* 0x000000d8d014723c */ /* 0x088fe60000001814 */
[----:B------:R-:W-:Y:S02]  /*142c0*/  ISETP.GE.AND P5, PT, R2, R248, PT ;  /* 0x000000f80200720c */ /* 0x000fe40003fa6270 */
[----:B------:R-:W-:Y:S01]  /*142d0*/  FSEL R220, R5, -INF , !P3 ;  /* 0xff80000005dc7808 */ /* 0x000fe20005800000 */
[C---:B------:R-:W-:Y:S04]  /*142e0*/  HMMA.16816.F32 R24, R212.reuse, R216, R24 ;  /* 0x000000d8d418723c */ /* 0x040fe80000001818 */
[-C--:B------:R-:W-:Y:S02]  /*142f0*/  ISETP.GE.AND P3, PT, R0, R249.reuse, PT ;  /* 0x000000f90000720c */ /* 0x080fe40003f66270 */
[----:B------:R-:W-:Y:S01]  /*14300*/  FSEL R141, R6, -INF , !P0 ;  /* 0xff800000068d7808 */ /* 0x000fe20004000000 */
[-C--:B------:R-:W-:Y:S03]  /*14310*/  HMMA.16816.F32 R28, R212, R218.reuse, R28 ;  /* 0x000000dad41c723c */ /* 0x080fe6000000181c */
[C---:B------:R-:W-:Y:S02]  /*14320*/  ISETP.GE.AND P0, PT, R2.reuse, R250, PT ;  /* 0x000000fa0200720c */ /* 0x040fe40003f06270 */
[----:B------:R-:W-:Y:S01]  /*14330*/  FSEL R143, R7, -INF , !P2 ;  /* 0xff800000078f7808 */ /* 0x000fe20005000000 */
[C---:B------:R-:W-:Y:S01]  /*14340*/  HMMA.16816.F32 R32, R208.reuse, R218, R32 ;  /* 0x000000dad020723c */ /* 0x040fe20000001820 */
[----:B------:R-:W1:Y:S03]  /*14350*/  LDSM.16.M88.4 R216, [R233+0x3000] ;  /* 0x00300000e9d8783b */ /* 0x000e660000000200 */
[----:B------:R-:W-:Y:S02]  /*14360*/  ISETP.GE.AND P2, PT, R2, R249, PT ;  /* 0x000000f90200720c */ /* 0x000fe40003f46270 */
[----:B------:R-:W-:Y:S01]  /*14370*/  FSEL R142, R8, -INF , !P4 ;  /* 0xff800000088e7808 */ /* 0x000fe20006000000 */
[----:B------:R-:W-:Y:S01]  /*14380*/  VIADD R8, R0, 0x28 ;  /* 0x0000002800087836 */ /* 0x000fe20000000000 */
[C---:B------:R-:W-:Y:S01]  /*14390*/  ISETP.GE.AND P4, PT, R2.reuse, R247, PT ;  /* 0x000000f70200720c */ /* 0x040fe20003f86270 */
[----:B------:R-:W2:Y:S01]  /*143a0*/  LDSM.16.M88.4 R4, [R233+0x3800] ;  /* 0x00380000e904783b */ /* 0x000ea20000000200 */
[C---:B------:R-:W-:Y:S01]  /*143b0*/  ISETP.GE.OR P0, PT, R2.reuse, R136, !P0 ;  /* 0x000000880200720c */ /* 0x040fe20004706670 */
[----:B------:R-:W-:Y:S04]  /*143c0*/  DEPBAR.LE SB0, 0x0 ;  /* 0x000080000000791a */ /* 0x000fe80000000000 */
[C---:B------:R-:W-:Y:S02]  /*143d0*/  ISETP.GE.OR P2, PT, R2.reuse, R138, !P2 ;  /* 0x0000008a0200720c */ /* 0x040fe40005746670 */
[C---:B------:R-:W-:Y:S01]  /*143e0*/  ISETP.GE.OR P5, PT, R2.reuse, R252, !P5 ;  /* 0x000000fc0200720c */ /* 0x040fe20006fa6670 */
[----:B------:R-:W-:Y:S01]  /*143f0*/  BAR.SYNC.DEFER_BLOCKING 0x0 ;  /* 0x0000000000007b1d */ /* 0x000fe20000010000 */
[----:B------:R-:W-:Y:S01]  /*14400*/  ISETP.GE.OR P4, PT, R2, R251, !P4 ;  /* 0x000000fb0200720c */ /* 0x000fe20006786670 */
[C---:B------:R-:W-:Y:S01]  /*14410*/  VIADD R2, R0.reuse, 0x9 ;  /* 0x0000000900027836 */ /* 0x040fe20000000000 */
[----:B------:R-:W-:Y:S02]  /*14420*/  ISETP.GE.OR P3, PT, R0, R138, !P3 ;  /* 0x0000008a0000720c */ /* 0x000fe40005f66670 */
[----:B------:R-:W-:Y:S02]  /*14430*/  FSEL R225, R9, -INF , !P6 ;  /* 0xff80000009e17808 */ /* 0x000fe40007000000 */
[----:B------:R-:W-:Y:S02]  /*14440*/  FSEL R221, R10, -INF , !P3 ;  /* 0xff8000000add7808 */ /* 0x000fe40005800000 */
[----:B------:R-:W-:Y:S02]  /*14450*/  FSEL R227, R11, -INF , !P1 ;  /* 0xff8000000be37808 */ /* 0x000fe40004800000 */
[----:B------:R-:W-:Y:S02]  /*14460*/  FSEL R224, R12, -INF , !P0 ;  /* 0xff8000000ce07808 */ /* 0x000fe40004000000 */
[C---:B------:R-:W-:Y:S02]  /*14470*/  ISETP.GE.AND P3, PT, R2.reuse, R250, PT ;  /* 0x000000fa0200720c */ /* 0x040fe40003f66270 */
[C---:B------:R-:W-:Y:S02]  /*14480*/  ISETP.GE.AND P1, PT, R2.reuse, R249, PT ;  /* 0x000000f90200720c */ /* 0x040fe40003f26270 */
[C---:B------:R-:W-:Y:S02]  /*14490*/  ISETP.GE.AND P6, PT, R2.reuse, R248, PT ;  /* 0x000000f80200720c */ /* 0x040fe40003fc6270 */
[C---:B------:R-:W-:Y:S02]  /*144a0*/  ISETP.GE.AND P0, PT, R2.reuse, R247, PT ;  /* 0x000000f70200720c */ /* 0x040fe40003f06270 */
[C---:B------:R-:W-:Y:S02]  /*144b0*/  ISETP.GE.OR P3, PT, R2.reuse, R136, !P3 ;  /* 0x000000880200720c */ /* 0x040fe40005f66670 */
[C---:B------:R-:W-:Y:S01]  /*144c0*/  ISETP.GE.OR P1, PT, R2.reuse, R138, !P1 ;  /* 0x0000008a0200720c */ /* 0x040fe20004f26670 */
[-C--:B-1----:R-:W-:Y:S05]  /*144d0*/  HMMA.16816.F32 R36, R208, R216.reuse, R36 ;  /* 0x000000d8d024723c */ /* 0x082fea0000001824 */
[C---:B------:R-:W-:Y:S01]  /*144e0*/  ISETP.GE.OR P6, PT, R2.reuse, R252, !P6 ;  /* 0x000000fc0200720c */ /* 0x040fe200077c6670 */
[C---:B------:R-:W-:Y:S01]  /*144f0*/  HMMA.16816.F32 R40, R212.reuse, R216, R40 ;  /* 0x000000d8d428723c */ /* 0x040fe20000001828 */
[----:B------:R-:W3:Y:S03]  /*14500*/  LDL R217, [R1+0x4] ;  /* 0x0000040001d97983 */ /* 0x000ee60000100800 */
[----:B------:R-:W-:Y:S01]  /*14510*/  ISETP.GE.OR P0, PT, R2, R251, !P0 ;  /* 0x000000fb0200720c */ /* 0x000fe20004706670 */
[----:B------:R-:W-:Y:S01]  /*14520*/  VIADD R2, R0, 0x10 ;  /* 0x0000001000027836 */ /* 0x000fe20000000000 */
[----:B------:R-:W-:Y:S01]  /*14530*/  FSEL R222, R13, -INF , !P3 ;  /* 0xff8000000dde7808 */ /* 0x000fe20005800000 */
[-C--:B------:R-:W-:Y:S03]  /*14540*/  HMMA.16816.F32 R44, R212, R218.reuse, R44 ;  /* 0x000000dad42c723c */ /* 0x080fe6000000182c */
[----:B------:R-:W-:Y:S02]  /*14550*/  ISETP.GE.AND P3, PT, R2, R250, PT ;  /* 0x000000fa0200720c */ /* 0x000fe40003f66270 */
[----:B------:R-:W-:Y:S01]  /*14560*/  FSEL R223, R14, -INF , !P2 ;  /* 0xff8000000edf7808 */ /* 0x000fe20005000000 */
[C---:B------:R-:W-:Y:S04]  /*14570*/  HMMA.16816.F32 R48, R208.reuse, R218, R48 ;  /* 0x000000dad030723c */ /* 0x040fe80000001830 */
[C---:B------:R-:W-:Y:S02]  /*14580*/  ISETP.GE.AND P2, PT, R2.reuse, R248, PT ;  /* 0x000000f80200720c */ /* 0x040fe40003f46270 */
[----:B------:R-:W-:Y:S01]  /*14590*/  FSEL R226, R15, -INF , !P1 ;  /* 0xff8000000fe27808 */ /* 0x000fe20004800000 */
[-C--:B--2---:R-:W-:Y:S03]  /*145a0*/  HMMA.16816.F32 R52, R208, R4.reuse, R52 ;  /* 0x00000004d034723c */ /* 0x084fe60000001834 */
[----:B------:R-:W-:Y:S02]  /*145b0*/  ISETP.GE.AND P1, PT, R2, R247, PT ;  /* 0x000000f70200720c */ /* 0x000fe40003f26270 */
[----:B------:R-:W-:Y:S01]  /*145c0*/  FSEL R16, R16, -INF , !P5 ;  /* 0xff80000010107808 */ /* 0x000fe20006800000 */
[C---:B------:R-:W-:Y:S04]  /*145d0*/  HMMA.16816.F32 R56, R212.reuse, R4, R56 ;  /* 0x00000004d438723c */ /* 0x040fe80000001838 */
[C---:B------:R-:W-:Y:S02]  /*145e0*/  ISETP.GE.AND P5, PT, R2.reuse, R249, PT ;  /* 0x000000f90200720c */ /* 0x040fe40003fa6270 */
[C---:B------:R-:W-:Y:S01]  /*145f0*/  ISETP.GE.OR P2, PT, R2.reuse, R252, !P2 ;  /* 0x000000fc0200720c */ /* 0x040fe20005746670 */
[-C--:B------:R-:W-:Y:S03]  /*14600*/  HMMA.16816.F32 R60, R212, R6.reuse, R60 ;  /* 0x00000006d43c723c */ /* 0x080fe6000000183c */
[----:B------:R-:W-:Y:S01]  /*14610*/  ISETP.GE.OR P1, PT, R2, R251, !P1 ;  /* 0x000000fb0200720c */ /* 0x000fe20004f26670 */
[----:B------:R-:W-:Y:S01]  /*14620*/  VIADD R5, R0, 0x29 ;  /* 0x0000002900057836 */ /* 0x000fe20000000000 */
[----:B------:R-:W-:Y:S01]  /*14630*/  ISETP.GE.OR P5, PT, R2, R138, !P5 ;  /* 0x0000008a0200720c */ /* 0x000fe20006fa6670 */
[----:B------:R-:W-:Y:S05]  /*14640*/  HMMA.16816.F32 R64, R208, R6, R64 ;  /* 0x00000006d040723c */ /* 0x000fea0000001840 */
[----:B------:R-:W-:Y:S01]  /*14650*/  FSEL R17, R17, -INF , !P6 ;  /* 0xff80000011117808 */ /* 0x000fe20007000000 */
[----:B------:R-:W-:Y:S01]  /*14660*/  VIADD R4, R0, 0x30 ;  /* 0x0000003000047836 */ /* 0x000fe20000000000 */
[----:B------:R-:W-:Y:S04]  /*14670*/  FSEL R18, R18, -INF , !P4 ;  /* 0xff80000012127808 */ /* 0x000fe80006000000 */
[----:B------:R-:W-:Y:S02]  /*14680*/  FSEL R19, R19, -INF , !P0 ;  /* 0xff80000013137808 */ /* 0x000fe40004000000 */
[----:B------:R-:W-:Y:S02]  /*14690*/  FSEL R20, R20, -INF , !P2 ;  /* 0xff80000014147808 */ /* 0x000fe40005000000 */
[----:B------:R-:W-:Y:S02]  /*146a0*/  FSEL R22, R22, -INF , !P1 ;  /* 0xff80000016167808 */ /* 0x000fe40004800000 */
[----:B------:R-:W-:Y:S02]  /*146b0*/  FSEL R26, R26, -INF , !P5 ;  /* 0xff8000001a1a7808 */ /* 0x000fe40006800000 */
        /* <DEDUP_REMOVED lines=10> */
[----:B---3--:R-:W-:Y:S01]  /*14760*/  ISETP.GE.OR P3, PT, R2, R217, !P3 ;  /* 0x000000d90200720c */ /* 0x008fe20005f66670 */
[----:B------:R-:W-:Y:S03]  /*14770*/  VIADD R2, R0, 0x11 ;  /* 0x0000001100027836 */ /* 0x000fe60000000000 */
[----:B------:R-:W-:Y:S02]  /*14780*/  FSEL R24, R24, -INF , !P3 ;  /* 0xff80000018187808 */ /* 0x000fe40005800000 */
[C---:B------:R-:W-:Y:S02]  /*14790*/  ISETP.GE.AND P4, PT, R2.reuse, R248, PT ;  /* 0x000000f80200720c */ /* 0x040fe40003f86270 */
[C---:B------:R-:W-:Y:S02]  /*147a0*/  ISETP.GE.AND P0, PT, R2.reuse, R247, PT ;  /* 0x000000f70200720c */ /* 0x040fe40003f06270 */
[C---:B------:R-:W-:Y:S02]  /*147b0*/  ISETP.GE.AND P6, PT, R2.reuse, R250, PT ;  /* 0x000000fa0200720c */ /* 0x040fe40003fc6270 */
[C---:B------:R-:W-:Y:S02]  /*147c0*/  ISETP.GE.AND P2, PT, R2.reuse, R249, PT ;  /* 0x000000f90200720c */ /* 0x040fe40003f46270 */
[C---:B------:R-:W-:Y:S02]  /*147d0*/  ISETP.GE.OR P4, PT, R2.reuse, R252, !P4 ;  /* 0x000000fc0200720c */ /* 0x040fe40006786670 */
[C---:B------:R-:W-:Y:S02]  /*147e0*/  ISETP.GE.OR P0, PT, R2.reuse, R251, !P0 ;  /* 0x000000fb0200720c */ /* 0x040fe40004706670 */
[C---:B------:R-:W-:Y:S02]  /*147f0*/  ISETP.GE.OR P6, PT, R2.reuse, R217, !P6 ;  /* 0x000000d90200720c */ /* 0x040fe400077c6670 */
[----:B------:R-:W-:Y:S01]  /*14800*/  ISETP.GE.OR P2, PT, R2, R138, !P2 ;  /* 0x0000008a0200720c */ /* 0x000fe20005746670 */
[----:B------:R-:W-:Y:S01]  /*14810*/  VIADD R2, R0, 0x18 ;  /* 0x0000001800027836 */ /* 0x000fe20000000000 */
[----:B------:R-:W-:Y:S02]  /*14820*/  FSEL R21, R21, -INF , !P4 ;  /* 0xff80000015157808 */ /* 0x000fe40006000000 */
        /* <DEDUP_REMOVED lines=24> */
[----:B------:R-:W-:Y:S02]  /*149b0*/  ISETP.GE.AND P5, PT, R2, R247, PT ;  /* 0x000000f70200720c */ /* 0x000fe40003fa6270 */
[----:B------:R-:W-:Y:S02]  /*149c0*/  FSEL R31, R31, -INF , !P2 ;  /* 0xff8000001f1f7808 */ /* 0x000fe40005000000 */
[----:B------:R-:W-:Y:S02]  /*149d0*/  FSEL R32, R32, -INF , !P1 ;  /* 0xff80000020207808 */ /* 0x000fe40004800000 */
        /* <DEDUP_REMOVED lines=9> */
[----:B------:R-:W-:Y:S02]  /*14a70*/  ISETP.GE.AND P5, PT, R8, R247, PT ;  /* 0x000000f70800720c */ /* 0x000fe40003fa6270 */
[----:B------:R-:W-:Y:S02]  /*14a80*/  FSEL R33, R33, -INF , !P6 ;  /* 0xff80000021217808 */ /* 0x000fe40007000000 */
[----:B------:R-:W-:Y:S02]  /*14a90*/  ISETP.GE.AND P6, PT, R2, R248, PT ;  /* 0x000000f80200720c */ /* 0x000fe40003fc6270 */
[----:B------:R-:W-:Y:S02]  /*14aa0*/  ISETP.GE.OR P5, PT, R8, R251, !P5 ;  /* 0x000000fb0800720c */ /* 0x000fe40006fa6670 */
[----:B------:R-:W-:Y:S02]  /*14ab0*/  FSEL R34, R34, -INF , !P3 ;  /* 0xff80000022227808 */ /* 0x000fe40005800000 */
[----:B------:R-:W-:Y:S02]  /*14ac0*/  FSEL R35, R35, -INF , !P0 ;  /* 0xff80000023237808 */ /* 0x000fe40004000000 */
[----:B------:R-:W-:Y:S02]  /*14ad0*/  ISETP.GE.AND P3, PT, R2, R247, PT ;  /* 0x000000f70200720c */ /* 0x000fe40003f66270 */
[----:B------:R-:W-:Y:S02]  /*14ae0*/  FSEL R36, R36, -INF , !P4 ;  /* 0xff80000024247808 */ /* 0x000fe40006000000 */
[C---:B------:R-:W-:Y:S02]  /*14af0*/  ISETP.GE.OR P6, PT, R2.reuse, R252, !P6 ;  /* 0x000000fc0200720c */ /* 0x040fe400077c6670 */
[C---:B------:R-:W-:Y:S02]  /*14b00*/  ISETP.GE.AND P0, PT, R2.reuse, R250, PT ;  /* 0x000000fa0200720c */ /* 0x040fe40003f06270 */
[----:B------:R-:W-:Y:S02]  /*14b10*/  ISETP.GE.AND P4, PT, R2, R249, PT ;  /* 0x000000f90200720c */ /* 0x000fe40003f86270 */
[----:B------:R-:W-:Y:S02]  /*14b20*/  FSEL R50, R50, -INF , !P5 ;  /* 0xff80000032327808 */ /* 0x000fe40006800000 */
[----:B------:R-:W-:Y:S02]  /*14b30*/  ISETP.GE.AND P5, PT, R3, R248, PT ;  /* 0x000000f80300720c */ /* 0x000fe40003fa6270 */
[C---:B------:R-:W-:Y:S02]  /*14b40*/  ISETP.GE.OR P3, PT, R2.reuse, R251, !P3 ;  /* 0x000000fb0200720c */ /* 0x040fe40005f66670 */
[----:B------:R-:W-:Y:S02]  /*14b50*/  FSEL R37, R37, -INF , !P6 ;  /* 0xff80000025257808 */ /* 0x000fe40007000000 */
[C---:B------:R-:W-:Y:S02]  /*14b60*/  ISETP.GE.OR P0, PT, R2.reuse, R217, !P0 ;  /* 0x000000d90200720c */ /* 0x040fe40004706670 */
[----:B------:R-:W-:Y:S01]  /*14b70*/  ISETP.GE.OR P4, PT, R2, R138, !P4 ;  /* 0x0000008a0200720c */ /* 0x000fe20006786670 */
[----:B------:R-:W-:Y:S01]  /*14b80*/  VIADD R2, R0, 0x38 ;  /* 0x0000003800027836 */ /* 0x000fe20000000000 */
[----:B------:R-:W-:Y:S01]  /*14b90*/  ISETP.GE.AND P6, PT, R8, R248, PT ;  /* 0x000000f80800720c */ /* 0x000fe20003fc6270 */
[----:B------:R-:W-:Y:S01]  /*14ba0*/  VIADD R0, R0, 0x39 ;  /* 0x0000003900007836 */ /* 0x000fe20000000000 */
[-C--:B------:R-:W-:Y:S02]  /*14bb0*/  ISETP.GE.OR P5, PT, R3, R252.reuse, !P5 ;  /* 0x000000fc0300720c */ /* 0x080fe40006fa6670 */
[----:B------:R-:W-:Y:S02]  /*14bc0*/  FSEL R39, R39, -INF , !P3 ;  /* 0xff80000027277808 */ /* 0x000fe40005800000 */
[----:B------:R-:W-:Y:S02]  /*14bd0*/  ISETP.GE.OR P3, PT, R8, R252, !P6 ;  /* 0x000000fc0800720c */ /* 0x000fe40007766670 */
[-C--:B------:R-:W-:Y:S02]  /*14be0*/  ISETP.GE.AND P6, PT, R5, R248.reuse, PT ;  /* 0x000000f80500720c */ /* 0x080fe40003fc6270 */
[----:B------:R-:W-:Y:S02]  /*14bf0*/  FSEL R53, R53, -INF , !P5 ;  /* 0xff80000035357808 */ /* 0x000fe40006800000 */
[----:B------:R-:W-:Y:S02]  /*14c00*/  FMNMX.FTZ R7, R21, R7, !PT ;  /* 0x0000000715077209 */ /* 0x000fe40007810000 */
[----:B------:R-:W-:Y:S02]  /*14c10*/  ISETP.GE.AND P5, PT, R2, R248, PT ;  /* 0x000000f80200720c */ /* 0x000fe40003fa6270 */
[----:B------:R-:W-:Y:S02]  /*14c20*/  FSEL R48, R48, -INF , !P3 ;  /* 0xff80000030307808 */ /* 0x000fe40005800000 */
[C---:B------:R-:W-:Y:S02]  /*14c30*/  ISETP.GE.AND P3, PT, R5.reuse, R247, PT ;  /* 0x000000f70500720c */ /* 0x040fe40003f66270 */
[CC--:B------:R-:W-:Y:S02]  /*14c40*/  ISETP.GE.OR P6, PT, R5.reuse, R252.reuse, !P6 ;  /* 0x000000fc0500720c */ /* 0x0c0fe400077c6670 */
[----:B------:R-:W-:Y:S02]  /*14c50*/  FMNMX.FTZ R7, R32, R7, !PT ;  /* 0x0000000720077209 */ /* 0x000fe40007810000 */
[----:B------:R-:W-:Y:S02]  /*14c60*/  ISETP.GE.OR P5, PT, R2, R252, !P5 ;  /* 0x000000fc0200720c */ /* 0x000fe40006fa6670 */
[----:B------:R-:W-:Y:S02]  /*14c70*/  ISETP.GE.OR P3, PT, R5, R251, !P3 ;  /* 0x000000fb0500720c */ /* 0x000fe40005f66670 */
[----:B------:R-:W-:Y:S02]  /*14c80*/  FSEL R49, R49, -INF , !P6 ;  /* 0xff80000031317808 */ /* 0x000fe40007000000 */
[----:B------:R-:W-:Y:S02]  /*14c90*/  FMNMX.FTZ R137, R33, R7, !PT ;  /* 0x0000000721897209 */ /* 0x000fe40007810000 */
[----:B------:R-:W-:Y:S02]  /*14ca0*/  ISETP.GE.AND P6, PT, R4, R248, PT ;  /* 0x000000f80400720c */ /* 0x000fe40003fc6270 */
[----:B------:R-:W-:Y:S02]  /*14cb0*/  FSEL R64, R64, -INF , !P5 ;  /* 0xff80000040407808 */ /* 0x000fe40006800000 */
[----:B------:R-:W-:Y:S02]  /*14cc0*/  ISETP.GE.AND P5, PT, R0, R247, PT ;  /* 0x000000f70000720c */ /* 0x000fe40003fa6270 */
[----:B------:R-:W-:Y:S02]  /*14cd0*/  FSEL R51, R51, -INF , !P3 ;  /* 0xff80000033337808 */ /* 0x000fe40005800000 */
[----:B------:R-:W-:Y:S02]  /*14ce0*/  FMNMX.FTZ R137, R36, R137, !PT ;  /* 0x0000008924897209 */ /* 0x000fe40007810000 */
[----:B------:R-:W-:Y:S02]  /*14cf0*/  ISETP.GE.OR P3, PT, R4, R252, !P6 ;  /* 0x000000fc0400720c */ /* 0x000fe40007766670 */
[----:B------:R-:W-:Y:S02]  /*14d00*/  ISETP.GE.OR P5, PT, R0, R251, !P5 ;  /* 0x000000fb0000720c */ /* 0x000fe40006fa6670 */
[----:B------:R-:W-:Y:S02]  /*14d10*/  FMNMX.FTZ R137, R37, R137, !PT ;  /* 0x0000008925897209 */ /* 0x000fe40007810000 */
[----:B------:R-:W-:Y:S02]  /*14d20*/  FSEL R52, R52, -INF , !P3 ;  /* 0xff80000034347808 */ /* 0x000fe40005800000 */
[-C--:B------:R-:W-:Y:S02]  /*14d30*/  ISETP.GE.AND P6, PT, R4, R247.reuse, PT ;  /* 0x000000f70400720c */ /* 0x080fe40003fc6270 */
[----:B------:R-:W-:Y:S02]  /*14d40*/  ISETP.GE.AND P3, PT, R3, R247, PT ;  /* 0x000000f70300720c */ /* 0x000fe40003f66270 */
[----:B------:R-:W-:Y:S02]  /*14d50*/  FSEL R67, R67, -INF , !P5 ;  /* 0xff80000043437808 */ /* 0x000fe40006800000 */
[----:B------:R-:W-:Y:S02]  /*14d60*/  FSEL R210, R40, -INF , !P2 ;  /* 0xff80000028d27808 */ /* 0x000fe40005000000 */
[C---:B------:R-:W-:Y:S02]  /*14d70*/  ISETP.GE.AND P5, PT, R5.reuse, R250, PT ;  /* 0x000000fa0500720c */ /* 0x040fe40003fa6270 */
[----:B------:R-:W-:Y:S02]  /*14d80*/  ISETP.GE.AND P2, PT, R5, R249, PT ;  /* 0x000000f90500720c */ /* 0x000fe40003f46270 */
[----:B------:R-:W-:Y:S02]  /*14d90*/  FMNMX.FTZ R6, R23, R6, !PT ;  /* 0x0000000617067209 */ /* 0x000fe40007810000 */
[----:B------:R-:W-:Y:S02]  /*14da0*/  FMNMX.FTZ R137, R48, R137, !PT ;  /* 0x0000008930897209 */ /* 0x000fe40007810000 */
[-C--:B------:R-:W-:Y:S02]  /*14db0*/  ISETP.GE.OR P6, PT, R4, R251.reuse, !P6 ;  /* 0x000000fb0400720c */ /* 0x080fe400077c6670 */
[----:B------:R-:W-:Y:S02]  /*14dc0*/  ISETP.GE.OR P3, PT, R3, R251, !P3 ;  /* 0x000000fb0300720c */ /* 0x000fe40005f66670 */
[C---:B------:R-:W-:Y:S02]  /*14dd0*/  ISETP.GE.OR P5, PT, R5.reuse, R217, !P5 ;  /* 0x000000d90500720c */ /* 0x040fe40006fa6670 */
[----:B------:R-:W-:Y:S02]  /*14de0*/  ISETP.GE.OR P2, PT, R5, R138, !P2 ;  /* 0x0000008a0500720c */ /* 0x000fe40005746670 */
[----:B------:R-:W-:Y:S02]  /*14df0*/  FMNMX.FTZ R5, R34, R6, !PT ;  /* 0x0000000622057209 */ /* 0x000fe40007810000 */
[----:B------:R-:W-:Y:S02]  /*14e00*/  FMNMX.FTZ R137, R49, R137, !PT ;  /* 0x0000008931897209 */ /* 0x000fe40007810000 */
[----:B------:R-:W-:Y:S02]  /*14e10*/  FSEL R211, R41, -INF , !P0 ;  /* 0xff80000029d37808 */ /* 0x000fe40004000000 */
[----:B------:R-:W-:Y:S02]  /*14e20*/  PLOP3.LUT P0, PT, PT, PT, UP0, 0x80, 0x0 ;  /* 0x000000000000781c */ /* 0x000fe40003f0f008 */
[----:B------:R-:W-:Y:S02]  /*14e30*/  FSEL R54, R54, -INF , !P6 ;  /* 0xff80000036367808 */ /* 0x000fe40007000000 */
[----:B------:R-:W-:Y:S02]  /*14e40*/  FSEL R55, R55, -INF , !P3 ;  /* 0xff80000037377808 */ /* 0x000fe40005800000 */
[----:B------:R-:W-:Y:S02]  /*14e50*/  ISETP.GE.AND P6, PT, R0, R248, PT ;  /* 0x000000f80000720c */ /* 0x000fe40003fc6270 */
[----:B------:R-:W-:Y:S02]  /*14e60*/  ISETP.GE.AND P3, PT, R2, R247, PT ;  /* 0x000000f70200720c */ /* 0x000fe40003f66270 */
[----:B------:R-:W-:Y:S02]  /*14e70*/  FMNMX.FTZ R7, R142, R139, !PT ;  /* 0x0000008b8e077209 */ /* 0x000fe40007810000 */
[----:B------:R-:W-:Y:S02]  /*14e80*/  FMNMX.FTZ R5, R35, R5, !PT ;  /* 0x0000000523057209 */ /* 0x000fe40007810000 */
[----:B------:R-:W-:Y:S02]  /*14e90*/  FMNMX.FTZ R137, R52, R137, !PT ;  /* 0x0000008934897209 */ /* 0x000fe40007810000 */
[----:B------:R-:W-:Y:S02]  /*14ea0*/  ISETP.GE.OR P6, PT, R0, R252, !P6 ;  /* 0x000000fc0000720c */ /* 0x000fe400077c6670 */
[----:B------:R-:W-:Y:S02]  /*14eb0*/  ISETP.GE.OR P3, PT, R2, R251, !P3 ;  /* 0x000000fb0200720c */ /* 0x000fe40005f66670 */
[----:B------:R-:W-:Y:S02]  /*14ec0*/  FMNMX.FTZ R6, R225, R7, !PT ;  /* 0x00000007e1067209 */ /* 0x000fe40007810000 */
[----:B------:R-:W-:Y:S02]  /*14ed0*/  FMNMX.FTZ R5, R38, R5, !PT ;  /* 0x0000000526057209 */ /* 0x000fe40007810000 */
[----:B------:R-:W-:Y:S02]  /*14ee0*/  FMNMX.FTZ R137, R53, R137, !PT ;  /* 0x0000008935897209 */ /* 0x000fe40007810000 */
[----:B------:R-:W-:Y:S02]  /*14ef0*/  FSEL R65, R65, -INF , !P6 ;  /* 0xff80000041417808 */ /* 0x000fe40007000000 */
[----:B------:R-:W-:Y:S02]  /*14f00*/  FSEL R66, R66, -INF , !P3 ;  /* 0xff80000042427808 */ /* 0x000fe40005800000 */
[C---:B------:R-:W-:Y:S02]  /*14f10*/  ISETP.GE.AND P6, PT, R8.reuse, R250, PT ;  /* 0x000000fa0800720c */ /* 0x040fe40003fc6270 */
[----:B------:R-:W-:Y:S02]  /*14f20*/  ISETP.GE.AND P3, PT, R8, R249, PT ;  /* 0x000000f90800720c */ /* 0x000fe40003f66270 */
[----:B------:R-:W-:Y:S02]  /*14f30*/  FMNMX.FTZ R6, R224, R6, !PT ;  /* 0x00000006e0067209 */ /* 0x000fe40007810000 */
[----:B------:R-:W-:Y:S02]  /*14f40*/  FMNMX.FTZ R5, R39, R5, !PT ;  /* 0x0000000527057209 */ /* 0x000fe40007810000 */
[----:B------:R-:W-:Y:S02]  /*14f50*/  FMNMX.FTZ R137, R64, R137, !PT ;  /* 0x0000008940897209 */ /* 0x000fe40007810000 */
[----:B------:R-:W-:Y:S02]  /*14f60*/  FSEL R209, R42, -INF , !P1 ;  /* 0xff8000002ad17808 */ /* 0x000fe40004800000 */
[C---:B------:R-:W-:Y:S02]  /*14f70*/  ISETP.GE.OR P6, PT, R8.reuse, R217, !P6 ;  /* 0x000000d90800720c */ /* 0x040fe400077c6670 */
[----:B------:R-:W-:Y:S02]  /*14f80*/  ISETP.GE.OR P3, PT, R8, R138, !P3 ;  /* 0x0000008a0800720c */ /* 0x000fe40005f66670 */
[----:B------:R-:W-:Y:S02]  /*14f90*/  ISETP.GE.AND P1, PT, R4, R250, PT ;  /* 0x000000fa0400720c */ /* 0x000fe40003f26270 */
[----:B------:R-:W-:Y:S02]  /*14fa0*/  FMNMX.FTZ R15, R222, R6, !PT ;  /* 0x00000006de0f7209 */ /* 0x000fe40007810000 */
[----:B------:R-:W-:Y:S02]  /*14fb0*/  FMNMX.FTZ R14, R50, R5, !PT ;  /* 0x00000005320e7209 */ /* 0x000fe40007810000 */
[----:B------:R-:W-:Y:S01]  /*14fc0*/  FMNMX.FTZ R137, R65, R137, !PT ;  /* 0x0000008941897209 */ /* 0x000fe20007810000 */
[----:B------:R-:W-:Y:S06]  /*14fd0*/  @P0 BRA `(.L_x_548) ;  /* 0xffffffe000c00947 */ /* 0x000fec000383ffff */
.L_x_547:
[----:B------:R-:W-:Y:S01]  /*14fe0*/  STL [R1+0xb4], R251 ;  /* 0x0000b4fb01007387 */ /* 0x000fe20000100800 */
[----:B------:R-:W-:Y:S01]  /*14ff0*/  MOV R29, R24 ;  /* 0x00000018001d7202 */ /* 0x000fe20000000f00 */
[----:B------:R-:W-:Y:S01]  /*15000*/  UISETP.GT.AND UP0, UPT, UR24, UR13, UPT ;  /* 0x0000000d1800728c */ /* 0x000fe2000bf04270 */
[----:B-1----:R-:W-:Y:S01]  /*15010*/  FMNMX.FTZ R7, R51, R14, !PT ;  /* 0x0000000e33077209 */ /* 0x002fe20007810000 */
[----:B------:R-:W-:Y:S01]  /*15020*/  STL [R1+0xb0], R248 ;  /* 0x0000b0f801007387 */ /* 0x000fe20000100800 */
[----:B------:R-:W-:Y:S01]  /*15030*/  FMNMX.FTZ R6, R29, R15, !PT ;  /* 0x0000000f1d067209 */ /* 0x000fe20007810000 */
[----:B------:R-:W-:Y:S01]  /*15040*/  UMOV UR18, UR24 ;  /* 0x0000001800127c82 */ /* 0x000fe20008000000 */
[----:B------:R-:W-:Y:S01]  /*15050*/  FMNMX.FTZ R7, R54, R7, !PT ;  /* 0x0000000736077209 */ /* 0x000fe20007810000 */
[----:B------:R-:W-:Y:S01]  /*15060*/  STL [R1+0xac], R247 ;  /* 0x0000acf701007387 */ /* 0x000fe20000100800 */
[C---:B------:R-:W-:Y:S02]  /*15070*/  ISETP.GE.AND P0, PT, R4.reuse, R249, PT ;  /* 0x000000f90400720c */ /* 0x040fe40003f06270 */
[----:B------:R-:W-:Y:S01]  /*15080*/  FMNMX.FTZ R5, R221, R140, !PT ;  /* 0x0000008cdd057209 */ /* 0x000fe20007810000 */
[----:B------:R-:W-:Y:S01]  /*15090*/  STL [R1+0xa8], R246 ;  /* 0x0000a8f601007387 */ /* 0x000fe20000100800 */
[----:B------:R-:W-:Y:S02]  /*150a0*/  FMNMX.FTZ R6, R219, R6, !PT ;  /* 0x00000006db067209 */ /* 0x000fe40007810000 */
[----:B------:R-:W-:Y:S01]  /*150b0*/  FMNMX.FTZ R136, R55, R7, !PT ;  /* 0x0000000737887209 */ /* 0x000fe20007810000 */
[----:B------:R-:W-:Y:S01]  /*150c0*/  STL [R1+0xa4], R245 ;  /* 0x0000a4f501007387 */ /* 0x000fe20000100800 */
[C---:B------:R-:W-:Y:S02]  /*150d0*/  ISETP.GE.OR P1, PT, R4.reuse, R217, !P1 ;  /* 0x000000d90400720c */ /* 0x040fe40004f26670 */
[----:B------:R-:W-:Y:S01]  /*150e0*/  ISETP.GE.OR P0, PT, R4, R138, !P0 ;  /* 0x0000008a0400720c */ /* 0x000fe20004706670 */
        /* <DEDUP_REMOVED lines=12> */
[----:B------:R1:W-:Y:S01]  /*151b0*/  STL [R1+0x90], R240 ;  /* 0x000090f001007387 */ /* 0x0003e20000100800 */
[----:B------:R-:W-:Y:S02]  /*151c0*/  FSEL R44, R44, -INF , !P6 ;  /* 0xff8000002c2c7808 */ /* 0x000fe40007000000 */
[----:B------:R-:W-:Y:S01]  /*151d0*/  FSEL R45, R45, -INF , !P5 ;  /* 0xff8000002d2d7808 */ /* 0x000fe20006800000 */
[----:B------:R-:W-:Y:S01]  /*151e0*/  STL [R1+0x8c], R239 ;  /* 0x00008cef01007387 */ /* 0x000fe20000100800 */
[C---:B------:R-:W-:Y:S02]  /*151f0*/  ISETP.GE.AND P6, PT, R3.reuse, R250, PT ;  /* 0x000000fa0300720c */ /* 0x040fe40003fc6270 */
[C---:B------:R-:W-:Y:S01]  /*15200*/  ISETP.GE.AND P5, PT, R3.reuse, R249, PT ;  /* 0x000000f90300720c */ /* 0x040fe20003fa6270 */
[----:B------:R-:W-:Y:S01]  /*15210*/  STL [R1+0x88], R238 ;  /* 0x000088ee01007387 */ /* 0x000fe20000100800 */
[----:B------:R-:W-:Y:S02]  /*15220*/  MOV R13, R26 ;  /* 0x0000001a000d7202 */ /* 0x000fe40000000f00 */
[C---:B------:R-:W-:Y:S01]  /*15230*/  ISETP.GE.OR P6, PT, R3.reuse, R217, !P6 ;  /* 0x000000d90300720c */ /* 0x040fe200077c6670 */
[----:B------:R-:W-:Y:S01]  /*15240*/  STL [R1+0x84], R237 ;  /* 0x000084ed01007387 */ /* 0x000fe20000100800 */
[----:B------:R-:W-:Y:S02]  /*15250*/  ISETP.GE.OR P5, PT, R3, R138, !P5 ;  /* 0x0000008a0300720c */ /* 0x000fe40006fa6670 */
[----:B------:R-:W-:Y:S01]  /*15260*/  MOV R41, R27 ;  /* 0x0000001b00297202 */ /* 0x000fe20000000f00 */
[----:B------:R-:W-:Y:S01]  /*15270*/  STL [R1+0x80], R236 ;  /* 0x000080ec01007387 */ /* 0x000fe20000100800 */
[----:B------:R-:W-:Y:S02]  /*15280*/  FMNMX.FTZ R3, R13, R5, !PT ;  /* 0x000000050d037209 */ /* 0x000fe40007810000 */
[----:B------:R-:W-:Y:S01]  /*15290*/  MOV R40, R30 ;  /* 0x0000001e00287202 */ /* 0x000fe20000000f00 */
[----:B------:R2:W-:Y:S01]  /*152a0*/  STL [R1+0x7c], R235 ;  /* 0x00007ceb01007387 */ /* 0x0005e20000100800 */
[----:B------:R-:W-:Y:S02]  /*152b0*/  FMNMX.FTZ R3, R41, R3, !PT ;  /* 0x0000000329037209 */ /* 0x000fe40007810000 */
[----:B------:R-:W-:Y:S01]  /*152c0*/  MOV R42, R31 ;  /* 0x0000001f002a7202 */ /* 0x000fe20000000f00 */
[----:B------:R-:W3:Y:S01]  /*152d0*/  SHFL.BFLY PT, R8, R137, 0x2, 0x1f ;  /* 0x0c401f0089087f89 */ /* 0x000ee200000e0000 */
[----:B------:R-:W-:Y:S02]  /*152e0*/  FMNMX.FTZ R3, R40, R3, !PT ;  /* 0x0000000328037209 */ /* 0x000fe40007810000 */
[----:B------:R-:W-:Y:S05]  /*152f0*/  FSEL R56, R56, -INF , !P1 ;  /* 0xff80000038387808 */ /* 0x000fea0004800000 */
[----:B------:R-:W4:Y:S01]  /*15300*/  SHFL.BFLY PT, R6, R136, 0x2, 0x1f ;  /* 0x0c401f0088067f89 */ /* 0x000f2200000e0000 */
[----:B------:R-:W-:Y:S02]  /*15310*/  FMNMX.FTZ R3, R42, R3, !PT ;  /* 0x000000032a037209 */ /* 0x000fe40007810000 */
[----:B------:R-:W-:Y:S05]  /*15320*/  ISETP.GE.AND P1, PT, R2, R250, PT ;  /* 0x000000fa0200720c */ /* 0x000fea0003f26270 */
[----:B------:R-:W-:Y:S01]  /*15330*/  STL [R1+0x78], R234 ;  /* 0x000078ea01007387 */ /* 0x000fe20000100800 */
[----:B------:R-:W-:Y:S02]  /*15340*/  FMNMX.FTZ R3, R209, R3, !PT ;  /* 0x00000003d1037209 */ /* 0x000fe40007810000 */
[----:B-1----:R-:W-:Y:S01]  /*15350*/  FSEL R240, R46, -INF , !P3 ;  /* 0xff8000002ef07808 */ /* 0x002fe20005800000 */
[----:B------:R-:W-:Y:S01]  /*15360*/  STL [R1+0x74], R233 ;  /* 0x000074e901007387 */ /* 0x000fe20000100800 */
[----:B------:R-:W-:Y:S02]  /*15370*/  ISETP.GE.OR P1, PT, R2, R217, !P1 ;  /* 0x000000d90200720c */ /* 0x000fe40004f26670 */
[----:B------:R-:W-:Y:S01]  /*15380*/  FMNMX.FTZ R4, R211, R4, !PT ;  /* 0x00000004d3047209 */ /* 0x000fe20007810000 */
[----:B------:R-:W-:Y:S01]  /*15390*/  STL [R1+0x70], R228 ;  /* 0x000070e401007387 */ /* 0x000fe20000100800 */
[----:B------:R-:W-:Y:S02]  /*153a0*/  FSEL R14, R47, -INF , !P2 ;  /* 0xff8000002f0e7808 */ /* 0x000fe40005000000 */
[----:B------:R-:W-:Y:S01]  /*153b0*/  FSEL R60, R60, -INF , !P1 ;  /* 0xff8000003c3c7808 */ /* 0x000fe20004800000 */
[----:B------:R-:W4:Y:S01]  /*153c0*/  LDL.LU R15, [R1+0x24] ;  /* 0x00002400010f7983 */ /* 0x000f220000300800 */
[----:B--2---:R-:W-:Y:S02]  /*153d0*/  FSEL R235, R43, -INF , !P4 ;  /* 0xff8000002beb7808 */ /* 0x004fe40006000000 */
[-C--:B------:R-:W-:Y:S01]  /*153e0*/  ISETP.GE.AND P1, PT, R2, R249.reuse, PT ;  /* 0x000000f90200720c */ /* 0x080fe20003f26270 */
[----:B------:R-:W-:Y:S01]  /*153f0*/  LDSM.16.MT88.4 R24, [R229+0xc000] ;  /* 0x00c00000e518783b */ /* 0x000fe20000004200 */
[----:B------:R-:W-:Y:S02]  /*15400*/  FMNMX.FTZ R4, R44, R4, !PT ;  /* 0x000000042c047209 */ /* 0x000fe40007810000 */
[----:B------:R-:W-:Y:S02]  /*15410*/  FSEL R251, R58, -INF , !P0 ;  /* 0xff8000003afb7808 */ /* 0x000fe40004000000 */
[----:B------:R-:W-:Y:S02]  /*15420*/  FSEL R237, R57, -INF , !P6 ;  /* 0xff80000039ed7808 */ /* 0x000fe40007000000 */
[----:B------:R-:W-:Y:S02]  /*15430*/  FMNMX.FTZ R135, R45, R4, !PT ;  /* 0x000000042d877209 */ /* 0x000fe40007810000 */
[----:B------:R-:W-:Y:S02]  /*15440*/  ISETP.GE.OR P1, PT, R2, R138, !P1 ;  /* 0x0000008a0200720c */ /* 0x000fe40004f26670 */
[C---:B------:R-:W-:Y:S02]  /*15450*/  ISETP.GE.AND P6, PT, R0.reuse, R250, PT ;  /* 0x000000fa0000720c */ /* 0x040fe40003fc6270 */
[----:B------:R-:W-:Y:S02]  /*15460*/  ISETP.GE.AND P0, PT, R0, R249, PT ;  /* 0x000000f90000720c */ /* 0x000fe40003f06270 */
[----:B------:R-:W-:Y:S02]  /*15470*/  FSEL R30, R59, -INF , !P5 ;  /* 0xff8000003b1e7808 */ /* 0x000fe40006800000 */
[----:B------:R-:W-:Y:S02]  /*15480*/  FMNMX.FTZ R135, R56, R135, !PT ;  /* 0x0000008738877209 */ /* 0x000fe40007810000 */
[C---:B------:R-:W-:Y:S02]  /*15490*/  ISETP.GE.OR P6, PT, R0.reuse, R217, !P6 ;  /* 0x000000d90000720c */ /* 0x040fe400077c6670 */
[----:B------:R-:W-:Y:S02]  /*154a0*/  ISETP.GE.OR P0, PT, R0, R138, !P0 ;  /* 0x0000008a0000720c */ /* 0x000fe40004706670 */
[----:B------:R-:W-:Y:S02]  /*154b0*/  FSEL R31, R62, -INF , !P1 ;  /* 0xff8000003e1f7808 */ /* 0x000fe40004800000 */
[----:B------:R-:W-:Y:S02]  /*154c0*/  FMNMX.FTZ R135, R237, R135, !PT ;  /* 0x00000087ed877209 */ /* 0x000fe40007810000 */
[----:B------:R-:W-:Y:S02]  /*154d0*/  FSEL R138, R63, -INF , !P0 ;  /* 0xff8000003f8a7808 */ /* 0x000fe40004000000 */
[----:B------:R-:W-:Y:S02]  /*154e0*/  FSEL R236, R61, -INF , !P6 ;  /* 0xff8000003dec7808 */ /* 0x000fe40007000000 */
[----:B------:R-:W-:Y:S04]  /*154f0*/  FMNMX.FTZ R135, R60, R135, !PT ;  /* 0x000000873c877209 */ /* 0x000fe80007810000 */
[----:B------:R-:W-:Y:S05]  /*15500*/  FMNMX.FTZ R135, R236, R135, !PT ;  /* 0x00000087ec877209 */ /* 0x000fea0007810000 */
[----:B------:R-:W1:Y:S01]  /*15510*/  SHFL.BFLY PT, R4, R135, 0x2, 0x1f ;  /* 0x0c401f0087047f89 */ /* 0x000e6200000e0000 */
[----:B---3--:R-:W-:Y:S02]  /*15520*/  FMNMX.FTZ R137, R137, R8, !PT ;  /* 0x0000000889897209 */ /* 0x008fe40007810000 */
[----:B----4-:R-:W-:Y:S02]  /*15530*/  FMNMX.FTZ R136, R136, R6, !PT ;  /* 0x0000000688887209 */ /* 0x010fe40007810000 */
[----:B------:R-:W-:Y:S03]  /*15540*/  FMNMX.FTZ R6, R235, R3, !PT ;  /* 0x00000003eb067209 */ /* 0x000fe60007810000 */
[----:B------:R-:W2:Y:S01]  /*15550*/  SHFL.BFLY PT, R5, R137, 0x1, 0x1f ;  /* 0x0c201f0089057f89 */ /* 0x000ea200000e0000 */
[----:B------:R-:W-:Y:S07]  /*15560*/  FMNMX.FTZ R6, R240, R6, !PT ;  /* 0x00000006f0067209 */ /* 0x000fee0007810000 */
[----:B------:R-:W3:Y:S01]  /*15570*/  SHFL.BFLY PT, R3, R136, 0x1, 0x1f ;  /* 0x0c201f0088037f89 */ /* 0x000ee200000e0000 */
[----:B------:R-:W-:Y:S04]  /*15580*/  FMNMX.FTZ R6, R14, R6, !PT ;  /* 0x000000060e067209 */ /* 0x000fe80007810000 */
[----:B------:R-:W-:Y:S04]  /*15590*/  FMNMX.FTZ R2, R251, R6, !PT ;  /* 0x00000006fb027209 */ /* 0x000fe80007810000 */
[----:B------:R-:W-:Y:S02]  /*155a0*/  FMNMX.FTZ R0, R30, R2, !PT ;  /* 0x000000021e007209 */ /* 0x000fe40007810000 */
[----:B-1----:R-:W-:Y:S02]  /*155b0*/  FMNMX.FTZ R135, R135, R4, !PT ;  /* 0x0000000487877209 */ /* 0x002fe40007810000 */
[----:B------:R-:W-:Y:S03]  /*155c0*/  FMNMX.FTZ R0, R31, R0, !PT ;  /* 0x000000001f007209 */ /* 0x000fe60007810000 */
[----:B------:R-:W1:Y:S01]  /*155d0*/  SHFL.BFLY PT, R4, R135, 0x1, 0x1f ;  /* 0x0c201f0087047f89 */ /* 0x000e6200000e0000 */
[----:B------:R-:W-:Y:S02]  /*155e0*/  FMNMX.FTZ R0, R138, R0, !PT ;  /* 0x000000008a007209 */ /* 0x000fe40007810000 */
[----:B--2---:R-:W-:Y:S02]  /*155f0*/  FMNMX.FTZ R137, R137, R5, !PT ;  /* 0x0000000589897209 */ /* 0x004fe40007810000 */
[----:B---3--:R-:W-:Y:S03]  /*15600*/  FMNMX.FTZ R136, R136, R3, !PT ;  /* 0x0000000388887209 */ /* 0x008fe60007810000 */
[----:B------:R-:W2:Y:S01]  /*15610*/  SHFL.BFLY PT, R2, R0, 0x2, 0x1f ;  /* 0x0c401f0000027f89 */ /* 0x000ea200000e0000 */
[C---:B------:R-:W-:Y:S01]  /*15620*/  FSETP.NEU.FTZ.AND P3, PT, R137.reuse, -INF , PT ;  /* 0xff8000008900780b */ /* 0x040fe20003f7d000 */
[----:B------:R-:W-:Y:S01]  /*15630*/  FMUL.FTZ R6, R137, UR4 ;  /* 0x0000000489067c20 */ /* 0x000fe20008410000 */
[C---:B------:R-:W-:Y:S01]  /*15640*/  FSETP.NEU.FTZ.AND P2, PT, R136.reuse, -INF , PT ;  /* 0xff8000008800780b */ /* 0x040fe20003f5d000 */
[----:B------:R-:W-:Y:S03]  /*15650*/  FMUL.FTZ R7, R136, UR4 ;  /* 0x0000000488077c20 */ /* 0x000fe60008410000 */
[----:B------:R-:W-:Y:S02]  /*15660*/  FSEL R6, R6, RZ, P3 ;  /* 0x000000ff06067208 */ /* 0x000fe40001800000 */
[----:B------:R-:W-:Y:S03]  /*15670*/  FSEL R7, R7, RZ, P2 ;  /* 0x000000ff07077208 */ /* 0x000fe60001000000 */
[--C-:B------:R-:W-:Y:S01]  /*15680*/  FFMA.FTZ R3, R134, UR4, -R6.reuse ;  /* 0x0000000486037c23 */ /* 0x100fe20008010806 */
[--C-:B------:R-:W-:Y:S01]  /*15690*/  FFMA.FTZ R46, R36, UR4, -R6.reuse ;  /* 0x00000004242e7c23 */ /* 0x100fe20008010806 */
[--C-:B------:R-:W-:Y:S01]  /*156a0*/  FFMA.FTZ R215, R23, UR4, -R7.reuse ;  /* 0x0000000417d77c23 */ /* 0x100fe20008010807 */
[----:B------:R-:W-:Y:S01]  /*156b0*/  FFMA.FTZ R214, R34, UR4, -R7 ;  /* 0x0000000422d67c23 */ /* 0x000fe20008010807 */
[----:B------:R3:W-:Y:S01]  /*156c0*/  MUFU.EX2 R9, R3 ;  /* 0x0000000300097308 */ /* 0x0007e20000000800 */
[--C-:B------:R-:W-:Y:S01]  /*156d0*/  FFMA.FTZ R12, R48, UR4, -R6.reuse ;  /* 0x00000004300c7c23 */ /* 0x100fe20008010806 */
[----:B-1----:R-:W-:Y:S01]  /*156e0*/  FMNMX.FTZ R135, R135, R4, !PT ;  /* 0x0000000487877209 */ /* 0x002fe20007810000 */
[--C-:B------:R-:W-:Y:S01]  /*156f0*/  FFMA.FTZ R28, R49, UR4, -R6.reuse ;  /* 0x00000004311c7c23 */ /* 0x100fe20008010806 */
[----:B------:R-:W-:Y:S01]  /*15700*/  FSEL R4, R136, RZ, P2 ;  /* 0x000000ff88047208 */ /* 0x000fe20001000000 */
[--C-:B------:R-:W-:Y:S01]  /*15710*/  FFMA.FTZ R228, R53, UR4, -R6.reuse ;  /* 0x0000000435e47c23 */ /* 0x100fe20008010806 */
[C---:B------:R-:W-:Y:S01]  /*15720*/  FSETP.NEU.FTZ.AND P1, PT, R135.reuse, -INF , PT ;  /* 0xff8000008700780b */ /* 0x040fe20003f3d000 */
[----:B------:R-:W-:Y:S01]  /*15730*/  FMUL.FTZ R212, R135, UR4 ;  /* 0x0000000487d47c20 */ /* 0x000fe20008410000 */
[----:B--2---:R-:W-:Y:S01]  /*15740*/  FMNMX.FTZ R0, R0, R2, !PT ;  /* 0x0000000200007209 */ /* 0x004fe20007810000 */
[--C-:B------:R-:W-:Y:S01]  /*15750*/  FFMA.FTZ R2, R16, UR4, -R6.reuse ;  /* 0x0000000410027c23 */ /* 0x100fe20008010806 */
[----:B------:R-:W-:Y:S01]  /*15760*/  FADD.FTZ R5, -R4, R133 ;  /* 0x0000008504057221 */ /* 0x000fe20000010100 */
[--C-:B------:R-:W-:Y:S01]  /*15770*/  FFMA.FTZ R11, R64, UR4, -R6.reuse ;  /* 0x00000004400b7c23 */ /* 0x100fe20008010806 */
[----:B------:R-:W-:Y:S01]  /*15780*/  FSEL R212, R212, RZ, P1 ;  /* 0x000000ffd4d47208 */ /* 0x000fe20000800000 */
[----:B------:R1:W-:Y:S01]  /*15790*/  MUFU.EX2 R248, R2 ;  /* 0x0000000200f87308 */ /* 0x0003e20000000800 */
[--C-:B------:R-:W-:Y:S01]  /*157a0*/  FFMA.FTZ R10, R65, UR4, -R6.reuse ;  /* 0x00000004410a7c23 */ /* 0x100fe20008010806 */
[--C-:B------:R-:W-:Y:S01]  /*157b0*/  FFMA.FTZ R217, R22, UR4, -R7.reuse ;  /* 0x0000000416d97c23 */ /* 0x100fe20008010807 */
[--C-:B------:R-:W-:Y:S01]  /*157c0*/  FFMA.FTZ R233, R55, UR4, -R7.reuse ;  /* 0x0000000437e97c23 */ /* 0x100fe20008010807 */
[--C-:B---3--:R-:W-:Y:S01]  /*157d0*/  FFMA.FTZ R3, R220, UR4, -R6.reuse ;  /* 0x00000004dc037c23 */ /* 0x108fe20008010806 */
[--C-:B------:R-:W-:Y:S01]  /*157e0*/  FFMA.FTZ R220, R33, UR4, -R6.reuse ;  /* 0x0000000421dc7c23 */ /* 0x100fe20008010806 */
[--C-:B------:R-:W-:Y:S01]  /*157f0*/  FFMA.FTZ R239, R66, UR4, -R7.reuse ;  /* 0x0000000442ef7c23 */ /* 0x100fe20008010807 */
[--C-:B------:R-:W-:Y:S03]  /*15800*/  FFMA.FTZ R238, R67, UR4, -R7.reuse ;  /* 0x0000000443ee7c23 */ /* 0x100fe60008010807 */
[----:B------:R2:W-:Y:S01]  /*15810*/  MUFU.EX2 R59, R3 ;  /* 0x00000003003b7308 */ /* 0x0005e20000000800 */
[--C-:B------:R-:W-:Y:S01]  /*15820*/  FFMA.FTZ R47, R37, UR4, -R6.reuse ;  /* 0x00000004252f7c23 */ /* 0x100fe20008010806 */
[----:B------:R-:W-:Y:S01]  /*15830*/  FFMA.FTZ R61, R52, UR4, -R6 ;  /* 0x00000004343d7c23 */ /* 0x000fe20008010806 */
[----:B------:R-:W-:Y:S01]  /*15840*/  FFMA.FTZ R54, R54, UR4, -R7 ;  /* 0x0000000436367c23 */ /* 0x000fe20008010807 */
[----:B------:R-:W-:Y:S01]  /*15850*/  IMAD.MOV.U32 R23, RZ, RZ, R211 ;  /* 0x000000ffff177224 */ /* 0x000fe200078e00d3 */
[----:B------:R-:W-:Y:S05]  /*15860*/  MOV R34, R10 ;  /* 0x0000000a00227202 */ /* 0x000fea0000000f00 */
[----:B------:R-:W-:Y:S01]  /*15870*/  MUFU.EX2 R217, R217 ;  /* 0x000000d900d97308 */ /* 0x000fe20000000800 */
[----:B-1----:R-:W1:Y:S09]  /*15880*/  SHFL.BFLY PT, R2, R0, 0x1, 0x1f ;  /* 0x0c201f0000027f89 */ /* 0x002e7200000e0000 */
[----:B------:R-:W-:Y:S01]  /*15890*/  MUFU.EX2 R233, R233 ;  /* 0x000000e900e97308 */ /* 0x000fe20000000800 */
[--C-:B--2---:R-:W-:Y:S09]  /*158a0*/  FFMA.FTZ R3, R141, UR4, -R7.reuse ;  /* 0x000000048d037c23 */ /* 0x104ff20008010807 */
[----:B------:R2:W-:Y:S01]  /*158b0*/  MUFU.EX2 R43, R3 ;  /* 0x00000003002b7308 */ /* 0x0005e20000000800 */
[----:B-1----:R-:W-:Y:S01]  /*158c0*/  FMNMX.FTZ R134, R0, R2, !PT ;  /* 0x0000000200867209 */ /* 0x002fe20007810000 */
[----:B------:R-:W-:Y:S01]  /*158d0*/  FFMA.FTZ R0, R225, UR4, -R212 ;  /* 0x00000004e1007c23 */ /* 0x000fe200080108d4 */
[--C-:B------:R-:W-:Y:S01]  /*158e0*/  FFMA.FTZ R225, R38, UR4, -R7.reuse ;  /* 0x0000000426e17c23 */ /* 0x100fe20008010807 */
[----:B------:R-:W-:Y:S06]  /*158f0*/  MOV R38, R13 ;  /* 0x0000000d00267202 */ /* 0x000fec0000000f00 */
[----:B------:R1:W-:Y:S01]  /*15900*/  MUFU.EX2 R63, R0 ;  /* 0x00000000003f7308 */ /* 0x0003e20000000800 */
[C---:B------:R-:W-:Y:S01]  /*15910*/  FMUL.FTZ R213, R134.reuse, UR4 ;  /* 0x0000000486d57c20 */ /* 0x040fe20008410000 */
[----:B------:R-:W-:Y:S01]  /*15920*/  FSETP.NEU.FTZ.AND P0, PT, R134, -INF , PT ;  /* 0xff8000008600780b */ /* 0x000fe20003f1d000 */
[----:B--2---:R-:W-:Y:S03]  /*15930*/  FFMA.FTZ R3, R143, UR4, -R7 ;  /* 0x000000048f037c23 */ /* 0x004fe60008010807 */
[----:B------:R-:W-:Y:S04]  /*15940*/  FSEL R213, R213, RZ, P0 ;  /* 0x000000ffd5d57208 */ /* 0x000fe80000000000 */
[----:B------:R2:W-:Y:S01]  /*15950*/  MUFU.EX2 R234, R3 ;  /* 0x0000000300ea7308 */ /* 0x0005e20000000800 */
[--C-:B------:R-:W-:Y:S01]  /*15960*/  FFMA.FTZ R2, R223, UR4, -R213.reuse ;  /* 0x00000004df027c23 */ /* 0x100fe200080108d5 */
[----:B------:R-:W-:Y:S01]  /*15970*/  FFMA.FTZ R8, R226, UR4, -R213 ;  /* 0x00000004e2087c23 */ /* 0x000fe200080108d5 */
[--C-:B------:R-:W-:Y:S01]  /*15980*/  FFMA.FTZ R226, R51, UR4, -R7.reuse ;  /* 0x0000000433e27c23 */ /* 0x100fe20008010807 */
[----:B------:R-:W-:Y:S06]  /*15990*/  FFMA.FTZ R223, R20, UR4, -R6 ;  /* 0x0000000414df7c23 */ /* 0x000fec0008010806 */
[----:B------:R3:W-:Y:S01]  /*159a0*/  MUFU.EX2 R245, R2 ;  /* 0x0000000200f57308 */ /* 0x0007e20000000800 */
[----:B-1----:R-:W-:Y:S01]  /*159b0*/  FFMA.FTZ R0, R224, UR4, -R212 ;  /* 0x00000004e0007c23 */ /* 0x002fe200080108d4 */
[--C-:B------:R-:W-:Y:S01]  /*159c0*/  FFMA.FTZ R224, R39, UR4, -R7.reuse ;  /* 0x0000000427e07c23 */ /* 0x100fe20008010807 */
[----:B------:R-:W-:Y:S07]  /*159d0*/  MOV R39, R14 ;  /* 0x0000000e00277202 */ /* 0x000fee0000000f00 */
[----:B------:R1:W-:Y:S01]  /*159e0*/  MUFU.EX2 R246, R0 ;  /* 0x0000000000f67308 */ /* 0x0003e20000000800 */
[----:B--2---:R-:W-:Y:S09]  /*159f0*/  FFMA.FTZ R3, R17, UR4, -R6 ;  /* 0x0000000411037c23 */ /* 0x004ff20008010806 */
[----:B------:R2:W-:Y:S01]  /*15a00*/  MUFU.EX2 R244, R3 ;  /* 0x0000000300f47308 */ /* 0x0005e20000000800 */
[----:B---3--:R-:W-:Y:S02]  /*15a10*/  FSEL R2, R134, RZ, P0 ;  /* 0x000000ff86027208 */ /* 0x008fe40000000000 */
[----:B------:R-:W-:Y:S07]  /*15a20*/  PLOP3.LUT P0, PT, PT, PT, UP0, 0x80, 0x0 ;  /* 0x000000000000781c */ /* 0x000fee0003f0f008 */
[----:B------:R-:W3:Y:S01]  /*15a30*/  MUFU.EX2 R241, R8 ;  /* 0x0000000800f17308 */ /* 0x000ee20000000800 */
[----:B-1----:R-:W-:Y:S01]  /*15a40*/  FFMA.FTZ R0, R222, UR4, -R212 ;  /* 0x00000004de007c23 */ /* 0x002fe200080108d4 */
[--C-:B------:R-:W-:Y:S08]  /*15a50*/  FFMA.FTZ R222, R21, UR4, -R6.reuse ;  /* 0x0000000415de7c23 */ /* 0x100ff00008010806 */
[----:B------:R1:W-:Y:S01]  /*15a60*/  MUFU.EX2 R242, R0 ;  /* 0x0000000000f27308 */ /* 0x0003e20000000800 */
[----:B--2---:R-:W-:Y:S09]  /*15a70*/  FFMA.FTZ R3, R18, UR4, -R7 ;  /* 0x0000000412037c23 */ /* 0x004ff20008010807 */
[----:B------:R2:W-:Y:S01]  /*15a80*/  MUFU.EX2 R247, R3 ;  /* 0x0000000300f77308 */ /* 0x0005e20000000800 */
[----:B---3--:R-:W-:Y:S09]  /*15a90*/  F2FP.F16.F32.PACK_AB R211, R241, R245 ;  /* 0x000000f5f1d3723e */ /* 0x008ff200000000ff */
[----:B------:R-:W-:Y:S01]  /*15aa0*/  MUFU.EX2 R223, R223 ;  /* 0x000000df00df7308 */ /* 0x000fe20000000800 */
[----:B-1----:R-:W-:Y:S01]  /*15ab0*/  FFMA.FTZ R0, R221, UR4, -R213 ;  /* 0x00000004dd007c23 */ /* 0x002fe200080108d5 */
[----:B------:R-:W-:Y:S08]  /*15ac0*/  FFMA.FTZ R221, R32, UR4, -R6 ;  /* 0x0000000420dd7c23 */ /* 0x000ff00008010806 */
[----:B------:R1:W-:Y:S01]  /*15ad0*/  MUFU.EX2 R58, R0 ;  /* 0x00000000003a7308 */ /* 0x0003e20000000800 */
[----:B--2---:R-:W-:Y:S09]  /*15ae0*/  FFMA.FTZ R3, R19, UR4, -R7 ;  /* 0x0000000413037c23 */ /* 0x004ff20008010807 */
[----:B------:R2:W3:Y:S10]  /*15af0*/  MUFU.EX2 R243, R3 ;  /* 0x0000000300f37308 */ /* 0x0004f40000000800 */
[----:B------:R-:W-:Y:S01]  /*15b00*/  MUFU.EX2 R222, R222 ;  /* 0x000000de00de7308 */ /* 0x000fe20000000800 */
[----:B-1----:R-:W-:Y:S01]  /*15b10*/  FFMA.FTZ R0, R227, UR4, -R213 ;  /* 0x00000004e3007c23 */ /* 0x002fe200080108d5 */
[----:B------:R-:W-:Y:S01]  /*15b20*/  FFMA.FTZ R227, R50, UR4, -R7 ;  /* 0x0000000432e37c23 */ /* 0x000fe20008010807 */
[----:B------:R-:W-:Y:S07]  /*15b30*/  MOV R50, R41 ;  /* 0x0000002900327202 */ /* 0x000fee0000000f00 */
[----:B------:R1:W-:Y:S01]  /*15b40*/  MUFU.EX2 R62, R0 ;  /* 0x00000000003e7308 */ /* 0x0003e20000000800 */
[----:B--2---:R-:W-:Y:S01]  /*15b50*/  FFMA.FTZ R3, R142, UR4, -R212 ;  /* 0x000000048e037c23 */ /* 0x004fe200080108d4 */
[----:B------:R-:W-:Y:S02]  /*15b60*/  F2FP.F16.F32.PACK_AB R142, R244, R248 ;  /* 0x000000f8f48e723e */ /* 0x000fe400000000ff */
[----:B---3--:R-:W-:Y:S06]  /*15b70*/  F2FP.F16.F32.PACK_AB R143, R243, R247 ;  /* 0x000000f7f38f723e */ /* 0x008fec00000000ff */
[----:B------:R2:W3:Y:S01]  /*15b80*/  MUFU.EX2 R57, R3 ;  /* 0x0000000300397308 */ /* 0x0004e20000000800 */
[----:B-1----:R-:W-:Y:S05]  /*15b90*/  FSEL R0, R137, RZ, P3 ;  /* 0x000000ff89007208 */ /* 0x002fea0001800000 */
[----:B------:R-:W-:Y:S01]  /*15ba0*/  FADD.FTZ R0, -R0, R132 ;  /* 0x0000008400007221 */ /* 0x000fe20000010100 */
[----:B--2---:R-:W-:Y:S03]  /*15bb0*/  FSEL R3, R135, RZ, P1 ;  /* 0x000000ff87037208 */ /* 0x004fe60000800000 */
[----:B------:R-:W-:Y:S01]  /*15bc0*/  FMUL.FTZ R0, R0, UR4 ;  /* 0x0000000400007c20 */ /* 0x000fe20008410000 */
[----:B---3--:R-:W-:Y:S01]  /*15bd0*/  F2FP.F16.F32.PACK_AB R208, R63, R57 ;  /* 0x000000393fd0723e */ /* 0x008fe200000000ff */
[----:B------:R-:W-:Y:S01]  /*15be0*/  FADD.FTZ R4, -R3, R139 ;  /* 0x0000008b03047221 */ /* 0x000fe20000010100 */
[----:B------:R-:W-:Y:S01]  /*15bf0*/  FADD.FTZ R3, -R2, R140 ;  /* 0x0000008c02037221 */ /* 0x000fe20000010100 */
[----:B------:R-:W-:Y:S01]  /*15c00*/  FFMA.FTZ R139, R35, UR4, -R7 ;  /* 0x00000004238b7c23 */ /* 0x000fe20008010807 */
[----:B------:R1:W2:Y:S01]  /*15c10*/  MUFU.EX2 R2, R0 ;  /* 0x0000000000027308 */ /* 0x0002a20000000800 */
[----:B------:R-:W-:Y:S02]  /*15c20*/  F2FP.F16.F32.PACK_AB R140, R59, R9 ;  /* 0x000000093b8c723e */ /* 0x000fe400000000ff */
[----:B------:R-:W-:Y:S01]  /*15c30*/  MOV R35, R11 ;  /* 0x0000000b00237202 */ /* 0x000fe20000000f00 */
[----:B-1----:R-:W-:Y:S01]  /*15c40*/  FMUL.FTZ R0, R5, UR4 ;  /* 0x0000000405007c20 */ /* 0x002fe20008410000 */
[C---:B--2---:R-:W-:Y:S01]  /*15c50*/  FMUL.FTZ R16, R2.reuse, R156 ;  /* 0x0000009c02107220 */ /* 0x044fe20000410000 */
[C---:B------:R-:W-:Y:S01]  /*15c60*/  FMUL.FTZ R33, R2.reuse, R153 ;  /* 0x0000009902217220 */ /* 0x040fe20000410000 */
[----:B------:R-:W-:Y:S03]  /*15c70*/  MOV R153, R43 ;  /* 0x0000002b00997202 */ /* 0x000fe60000000f00 */
[----:B------:R1:W2:Y:S01]  /*15c80*/  MUFU.EX2 R132, R0 ;  /* 0x0000000000847308 */ /* 0x0002a20000000800 */
[----:B------:R-:W-:Y:S01]  /*15c90*/  MOV R156, R42 ;  /* 0x0000002a009c7202 */ /* 0x000fe20000000f00 */
[----:B------:R-:W-:Y:S01]  /*15ca0*/  FMUL.FTZ R5, R2, R173 ;  /* 0x000000ad02057220 */ /* 0x000fe20000410000 */
[----:B------:R-:W-:Y:S01]  /*15cb0*/  F2FP.F16.F32.PACK_AB R141, R234, R153 ;  /* 0x00000099ea8d723e */ /* 0x000fe200000000ff */
[C---:B------:R-:W-:Y:S01]  /*15cc0*/  FMUL.FTZ R52, R2.reuse, R160 ;  /* 0x000000a002347220 */ /* 0x040fe20000410000 */
[C---:B------:R-:W-:Y:S01]  /*15cd0*/  FMUL.FTZ R20, R2.reuse, R168 ;  /* 0x000000a802147220 */ /* 0x040fe20000410000 */
[----:B------:R-:W-:Y:S01]  /*15ce0*/  MOV R160, R210 ;  /* 0x000000d200a07202 */ /* 0x000fe20000000f00 */
[----:B------:R-:W-:Y:S01]  /*15cf0*/  FFMA.FTZ R168, R2, R15, R9 ;  /* 0x0000000f02a87223 */ /* 0x000fe20000010009 */
[----:B------:R-:W-:Y:S01]  /*15d00*/  F2FP.F16.F32.PACK_AB R210, R242, R246 ;  /* 0x000000f6f2d2723e */ /* 0x000fe200000000ff */
[C---:B------:R-:W-:Y:S01]  /*15d10*/  FMUL.FTZ R32, R2.reuse, R152 ;  /* 0x0000009802207220 */ /* 0x040fe20000410000 */
[----:B------:R-:W-:Y:S01]  /*15d20*/  MOV R152, R12 ;  /* 0x0000000c00987202 */ /* 0x000fe20000000f00 */
[C---:B------:R-:W-:Y:S01]  /*15d30*/  FMUL.FTZ R53, R2.reuse, R161 ;  /* 0x000000a102357220 */ /* 0x040fe20000410000 */
[----:B------:R-:W-:Y:S01]  /*15d40*/  MOV R161, R56 ;  /* 0x0000003800a17202 */ /* 0x000fe20000000f00 */
[C---:B------:R-:W-:Y:S01]  /*15d50*/  FMUL.FTZ R17, R2.reuse, R157 ;  /* 0x0000009d02117220 */ /* 0x040fe20000410000 */
[C---:B------:R-:W-:Y:S01]  /*15d60*/  FMUL.FTZ R21, R2.reuse, R169 ;  /* 0x000000a902157220 */ /* 0x040fe20000410000 */
[C---:B------:R-:W-:Y:S01]  /*15d70*/  FMUL.FTZ R48, R2.reuse, R148 ;  /* 0x0000009402307220 */ /* 0x040fe20000410000 */
[----:B------:R-:W-:Y:S01]  /*15d80*/  FMUL.FTZ R49, R2, R149 ;  /* 0x0000009502317220 */ /* 0x000fe20000410000 */
[----:B-1----:R-:W-:Y:S01]  /*15d90*/  FMUL.FTZ R0, R4, UR4 ;  /* 0x0000000404007c20 */ /* 0x002fe20008410000 */
[C---:B--2---:R-:W-:Y:S01]  /*15da0*/  FMUL.FTZ R6, R132.reuse, R174 ;  /* 0x000000ae84067220 */ /* 0x044fe20000410000 */
[----:B------:R-:W-:Y:S01]  /*15db0*/  FMUL.FTZ R7, R132, R175 ;  /* 0x000000af84077220 */ /* 0x000fe20000410000 */
[C---:B------:R-:W-:Y:S01]  /*15dc0*/  FMUL.FTZ R4, R2.reuse, R172 ;  /* 0x000000ac02047220 */ /* 0x040fe20000410000 */
[----:B------:R1:W2:Y:S01]  /*15dd0*/  MUFU.EX2 R133, R0 ;  /* 0x0000000000857308 */ /* 0x0002a20000000800 */
[----:B------:R-:W-:Y:S01]  /*15de0*/  MOV R172, R209 ;  /* 0x000000d100ac7202 */ /* 0x000fe20000000f00 */
[----:B------:R-:W-:Y:S01]  /*15df0*/  FMUL.FTZ R64, R2, R144 ;  /* 0x0000009002407220 */ /* 0x000fe20000410000 */
[----:B------:R-:W-:Y:S01]  /*15e00*/  F2FP.F16.F32.PACK_AB R209, R62, R58 ;  /* 0x0000003a3ed1723e */ /* 0x000fe200000000ff */
[----:B------:R-:W-:Y:S01]  /*15e10*/  FMUL.FTZ R65, R2, R145 ;  /* 0x0000009102417220 */ /* 0x000fe20000410000 */
[C---:B------:R-:W-:Y:S01]  /*15e20*/  FMUL.FTZ R51, R132.reuse, R151 ;  /* 0x0000009784337220 */ /* 0x040fe20000410000 */
[-C--:B------:R-:W-:Y:S05]  /*15e30*/  HMMA.16816.F32 R4, R140, R24.reuse, R4 ;  /* 0x000000188c04723c */ /* 0x080fea0000001804 */
[C---:B------:R-:W-:Y:S01]  /*15e40*/  FMUL.FTZ R18, R132.reuse, R158 ;  /* 0x0000009e84127220 */ /* 0x040fe20000410000 */
[C---:B------:R-:W-:Y:S01]  /*15e50*/  FMUL.FTZ R19, R132.reuse, R159 ;  /* 0x0000009f84137220 */ /* 0x040fe20000410000 */
[----:B------:R-:W-:Y:S04]  /*15e60*/  IMAD.MOV.U32 R174, RZ, RZ, R23 ;  /* 0x000000ffffae7224 */ /* 0x000fe800078e0017 */
[C---:B------:R-:W-:Y:S01]  /*15e70*/  FMUL.FTZ R22, R132.reuse, R170 ;  /* 0x000000aa84167220 */ /* 0x040fe20000410000 */
[----:B-1----:R-:W-:Y:S01]  /*15e80*/  FMUL.FTZ R0, R3, UR4 ;  /* 0x0000000403007c20 */ /* 0x002fe20008410000 */
[C---:B--2---:R-:W-:Y:S01]  /*15e90*/  FMUL.FTZ R8, R133.reuse, R176 ;  /* 0x000000b085087220 */ /* 0x044fe20000410000 */
[----:B------:R-:W-:Y:S01]  /*15ea0*/  MOV R176, R40 ;  /* 0x0000002800b07202 */ /* 0x000fe20000000f00 */
[C---:B------:R-:W-:Y:S01]  /*15eb0*/  FMUL.FTZ R9, R133.reuse, R177 ;  /* 0x000000b185097220 */ /* 0x040fe20000410000 */
[----:B------:R-:W1:Y:S01]  /*15ec0*/  LDSM.16.MT88.4 R40, [R230+0xc000] ;  /* 0x00c00000e628783b */ /* 0x000e620000004200 */
[C---:B------:R-:W-:Y:S01]  /*15ed0*/  FMUL.FTZ R12, R133.reuse, R180 ;  /* 0x000000b4850c7220 */ /* 0x040fe20000410000 */
[----:B------:R-:W2:Y:S01]  /*15ee0*/  MUFU.EX2 R0, R0 ;  /* 0x0000000000007308 */ /* 0x000ea20000000800 */
[----:B------:R-:W-:Y:S01]  /*15ef0*/  FMUL.FTZ R13, R133, R181 ;  /* 0x000000b5850d7220 */ /* 0x000fe20000410000 */
        /* <DEDUP_REMOVED lines=18> */
[----:B------:R-:W-:Y:S01]  /*16020*/  FMUL.FTZ R67, R132, R147 ;  /* 0x0000009384437220 */ /* 0x000fe20000410000 */
[----:B------:R-:W2:Y:S01]  /*16030*/  MUFU.EX2 R171, R215 ;  /* 0x000000d700ab7308 */ /* 0x000ea20000000800 */
[----:B------:R-:W-:Y:S01]  /*16040*/  LDSM.16.MT88.4 R144, [R229+0xe000] ;  /* 0x00e00000e590783b */ /* 0x000fe20000004200 */
[--C-:B------:R-:W-:Y:S01]  /*16050*/  FFMA.FTZ R160, R160, UR4, -R212.reuse ;  /* 0x00000004a0a07c23 */ /* 0x100fe200080108d4 */
[--C-:B------:R-:W-:Y:S01]  /*16060*/  FFMA.FTZ R161, R161, UR4, -R212.reuse ;  /* 0x00000004a1a17c23 */ /* 0x100fe200080108d4 */
[C---:B------:R-:W-:Y:S04]  /*16070*/  HMMA.16816.F32 R8, R208.reuse, R24, R8 ;  /* 0x00000018d008723c */ /* 0x040fe80000001808 */
[C---:B------:R-:W-:Y:S01]  /*16080*/  FMUL.FTZ R15, R0.reuse, R183 ;  /* 0x000000b7000f7220 */ /* 0x040fe20000410000 */
[C---:B------:R-:W-:Y:S01]  /*16090*/  FMUL.FTZ R14, R0.reuse, R182 ;  /* 0x000000b6000e7220 */ /* 0x040fe20000410000 */
[----:B------:R-:W-:Y:S02]  /*160a0*/  IMAD.MOV.U32 R183, RZ, RZ, R59 ;  /* 0x000000ffffb77224 */ /* 0x000fe400078e003b */
[C---:B------:R-:W-:Y:S03]  /*160b0*/  FMUL.FTZ R24, R133.reuse, R184 ;  /* 0x000000b885187220 */ /* 0x040fe60000410000 */
[C---:B------:R-:W-:Y:S01]  /*160c0*/  FMUL.FTZ R25, R133.reuse, R185 ;  /* 0x000000b985197220 */ /* 0x040fe20000410000 */
[----:B------:R-:W-:Y:S01]  /*160d0*/  MOV R185, R58 ;  /* 0x0000003a00b97202 */ /* 0x000fe20000000f00 */
[-C--:B------:R-:W-:Y:S03]  /*160e0*/  HMMA.16816.F32 R12, R208, R26.reuse, R12 ;  /* 0x0000001ad00c723c */ /* 0x080fe6000000180c */
[----:B------:R-:W-:Y:S01]  /*160f0*/  MOV R184, R57 ;  /* 0x0000003900b87202 */ /* 0x000fe20000000f00 */
[----:B------:R-:W-:Y:S01]  /*16100*/  IMAD.MOV.U32 R164, RZ, RZ, R31 ;  /* 0x000000ffffa47224 */ /* 0x000fe200078e001f */
[----:B------:R-:W3:Y:S01]  /*16110*/  LDSM.16.MT88.4 R56, [R232+0xc000] ;  /* 0x00c00000e838783b */ /* 0x000ee20000004200 */
[C---:B------:R-:W-:Y:S05]  /*16120*/  HMMA.16816.F32 R16, R140.reuse, R26, R16 ;  /* 0x0000001a8c10723c */ /* 0x040fea0000001810 */
[----:B------:R-:W-:Y:S01]  /*16130*/  MOV R170, R50 ;  /* 0x0000003200aa7202 */ /* 0x000fe20000000f00 */
[-C--:B-1----:R-:W-:Y:S05]  /*16140*/  HMMA.16816.F32 R20, R140, R40.reuse, R20 ;  /* 0x000000288c14723c */ /* 0x082fea0000001814 */
[C---:B------:R-:W-:Y:S01]  /*16150*/  FMUL.FTZ R26, R0.reuse, R186 ;  /* 0x000000ba001a7220 */ /* 0x040fe20000410000 */
[----:B------:R-:W-:Y:S01]  /*16160*/  FMUL.FTZ R27, R0, R187 ;  /* 0x000000bb001b7220 */ /* 0x000fe20000410000 */
[C---:B------:R-:W-:Y:S01]  /*16170*/  FMUL.FTZ R116, R2.reuse, R116 ;  /* 0x0000007402747220 */ /* 0x040fe20000410000 */
[C---:B------:R-:W-:Y:S03]  /*16180*/  FMUL.FTZ R117, R2.reuse, R117 ;  /* 0x0000007502757220 */ /* 0x040fe60000410000 */
[C---:B------:R-:W-:Y:S01]  /*16190*/  FMUL.FTZ R128, R2.reuse, R128 ;  /* 0x0000008002807220 */ /* 0x040fe20000410000 */
[----:B------:R-:W-:Y:S01]  /*161a0*/  FMUL.FTZ R129, R2, R129 ;  /* 0x0000008102817220 */ /* 0x000fe20000410000 */
[C---:B------:R-:W-:Y:S04]  /*161b0*/  HMMA.16816.F32 R24, R208.reuse, R40, R24 ;  /* 0x00000028d018723c */ /* 0x040fe80000001818 */
[----:B------:R-:W-:Y:S01]  /*161c0*/  MOV R3, R28 ;  /* 0x0000001c00037202 */ /* 0x000fe20000000f00 */
[C---:B------:R-:W-:Y:S01]  /*161d0*/  FMUL.FTZ R28, R133.reuse, R188 ;  /* 0x000000bc851c7220 */ /* 0x040fe20000410000 */
[----:B------:R-:W-:Y:S01]  /*161e0*/  MOV R169, R30 ;  /* 0x0000001e00a97202 */ /* 0x000fe20000000f00 */
[C---:B------:R-:W-:Y:S01]  /*161f0*/  FMUL.FTZ R30, R0.reuse, R190 ;  /* 0x000000be001e7220 */ /* 0x040fe20000410000 */
[----:B------:R-:W-:Y:S03]  /*16200*/  MOV R2, R29 ;  /* 0x0000001d00027202 */ /* 0x000fe60000000f00 */
[C---:B------:R-:W-:Y:S01]  /*16210*/  FMUL.FTZ R29, R133.reuse, R189 ;  /* 0x000000bd851d7220 */ /* 0x040fe20000410000 */
[----:B------:R-:W-:Y:S01]  /*16220*/  FMUL.FTZ R31, R0, R191 ;  /* 0x000000bf001f7220 */ /* 0x000fe20000410000 */
[C---:B------:R-:W-:Y:S01]  /*16230*/  FMUL.FTZ R50, R132.reuse, R150 ;  /* 0x0000009684327220 */ /* 0x040fe20000410000 */
[----:B------:R-:W-:Y:S01]  /*16240*/  MOV R181, R35 ;  /* 0x0000002300b57202 */ /* 0x000fe20000000f00 */
[C---:B------:R-:W-:Y:S01]  /*16250*/  FMUL.FTZ R35, R132.reuse, R155 ;  /* 0x0000009b84237220 */ /* 0x040fe20000410000 */
[----:B------:R-:W-:Y:S01]  /*16260*/  MOV R179, R34 ;  /* 0x0000002200b37202 */ /* 0x000fe20000000f00 */
[----:B------:R-:W-:Y:S01]  /*16270*/  FMUL.FTZ R34, R132, R154 ;  /* 0x0000009a84227220 */ /* 0x000fe20000410000 */
[----:B------:R-:W1:Y:S01]  /*16280*/  LDSM.16.MT88.4 R148, [R231+0xc000] ;  /* 0x00c00000e794783b */ /* 0x000e620000004200 */
[-C--:B------:R-:W-:Y:S03]  /*16290*/  HMMA.16816.F32 R28, R208, R42.reuse, R28 ;  /* 0x0000002ad01c723c */ /* 0x080fe6000000181c */
[----:B------:R-:W-:Y:S01]  /*162a0*/  MOV R158, R46 ;  /* 0x0000002e009e7202 */ /* 0x000fe20000000f00 */
[----:B------:R-:W-:Y:S01]  /*162b0*/  FMUL.FTZ R46, R0, R198 ;  /* 0x000000c6002e7220 */ /* 0x000fe20000410000 */
[----:B------:R-:W-:Y:S01]  /*162c0*/  MOV R157, R45 ;  /* 0x0000002d009d7202 */ /* 0x000fe20000000f00 */
[C---:B------:R-:W-:Y:S05]  /*162d0*/  HMMA.16816.F32 R32, R140.reuse, R42, R32 ;  /* 0x0000002a8c20723c */ /* 0x040fea0000001820 */
[----:B------:R-:W-:Y:S01]  /*162e0*/  MOV R175, R39 ;  /* 0x0000002700af7202 */ /* 0x000fe20000000f00 */
[C---:B------:R-:W-:Y:S01]  /*162f0*/  FMUL.FTZ R39, R132.reuse, R167 ;  /* 0x000000a784277220 */ /* 0x040fe20000410000 */
[----:B------:R-:W-:Y:S01]  /*16300*/  MOV R188, R38 ;  /* 0x0000002600bc7202 */ /* 0x000fe20000000f00 */
[----:B------:R-:W-:Y:S03]  /*16310*/  FMUL.FTZ R38, R132, R166 ;  /* 0x000000a684267220 */ /* 0x000fe60000410000 */
[C---:B------:R-:W-:Y:S01]  /*16320*/  FMUL.FTZ R43, R0.reuse, R195 ;  /* 0x000000c3002b7220 */ /* 0x040fe20000410000 */
[C---:B------:R-:W-:Y:S01]  /*16330*/  FMUL.FTZ R40, R133.reuse, R192 ;  /* 0x000000c085287220 */ /* 0x040fe20000410000 */
[C---:B------:R-:W-:Y:S01]  /*16340*/  FMUL.FTZ R41, R133.reuse, R193 ;  /* 0x000000c185297220 */ /* 0x040fe20000410000 */
[C---:B------:R-:W-:Y:S01]  /*16350*/  FMUL.FTZ R42, R0.reuse, R194 ;  /* 0x000000c2002a7220 */ /* 0x040fe20000410000 */
[-C--:B---3--:R-:W-:Y:S03]  /*16360*/  HMMA.16816.F32 R36, R140, R56.reuse, R36 ;  /* 0x000000388c24723c */ /* 0x088fe60000001824 */
[----:B------:R-:W-:Y:S01]  /*16370*/  MOV R159, R47 ;  /* 0x0000002f009f7202 */ /* 0x000fe20000000f00 */
[C---:B------:R-:W-:Y:S01]  /*16380*/  FMUL.FTZ R45, R133.reuse, R197 ;  /* 0x000000c5852d7220 */ /* 0x040fe20000410000 */
[----:B------:R-:W-:Y:S01]  /*16390*/  MOV R165, R44 ;  /* 0x0000002c00a57202 */ /* 0x000fe20000000f00 */
[C---:B------:R-:W-:Y:S01]  /*163a0*/  HMMA.16816.F32 R40, R208.reuse, R56, R40 ;  /* 0x00000038d028723c */ /* 0x040fe20000001828 */
[----:B------:R-:W-:Y:S04]  /*163b0*/  MUFU.EX2 R197, R139 ;  /* 0x0000008b00c57308 */ /* 0x000fe80000000800 */
[C---:B------:R-:W-:Y:S01]  /*163c0*/  FMUL.FTZ R44, R133.reuse, R196 ;  /* 0x000000c4852c7220 */ /* 0x040fe20000410000 */
[----:B------:R-:W-:Y:S01]  /*163d0*/  FMUL.FTZ R47, R0, R199 ;  /* 0x000000c7002f7220 */ /* 0x000fe20000410000 */
[----:B------:R-:W-:Y:S01]  /*163e0*/  FMUL.FTZ R56, R133, R200 ;  /* 0x000000c885387220 */ /* 0x000fe20000410000 */
[--C-:B------:R-:W-:Y:S03]  /*163f0*/  FFMA.FTZ R157, R157, UR4, -R212.reuse ;  /* 0x000000049d9d7c23 */ /* 0x100fe600080108d4 */
[----:B------:R-:W-:Y:S01]  /*16400*/  MUFU.EX2 R196, R160 ;  /* 0x000000a000c47308 */ /* 0x000fe20000000800 */
[--C-:B------:R-:W-:Y:S01]  /*16410*/  FFMA.FTZ R167, R138, UR4, -R213.reuse ;  /* 0x000000048aa77c23 */ /* 0x100fe200080108d5 */
[C---:B------:R-:W-:Y:S01]  /*16420*/  FMUL.FTZ R55, R132.reuse, R163 ;  /* 0x000000a384377220 */ /* 0x040fe20000410000 */
[-C--:B------:R-:W-:Y:S03]  /*16430*/  HMMA.16816.F32 R44, R208, R58.reuse, R44 ;  /* 0x0000003ad02c723c */ /* 0x080fe6000000182c */
[C---:B------:R-:W-:Y:S01]  /*16440*/  FMUL.FTZ R57, R133.reuse, R201 ;  /* 0x000000c985397220 */ /* 0x040fe20000410000 */
[C---:B------:R-:W-:Y:S01]  /*16450*/  FMUL.FTZ R70, R132.reuse, R70 ;  /* 0x0000004684467220 */ /* 0x040fe20000410000 */
[C---:B------:R-:W-:Y:S01]  /*16460*/  FMUL.FTZ R71, R132.reuse, R71 ;  /* 0x0000004784477220 */ /* 0x040fe20000410000 */
[C---:B------:R-:W-:Y:S05]  /*16470*/  HMMA.16816.F32 R48, R140.reuse, R58, R48 ;  /* 0x0000003a8c30723c */ /* 0x040fea0000001830 */
[----:B------:R-:W-:Y:S01]  /*16480*/  MOV R180, R54 ;  /* 0x0000003600b47202 */ /* 0x000fe20000000f00 */
[----:B------:R-:W-:Y:S01]  /*16490*/  FMUL.FTZ R54, R132, R162 ;  /* 0x000000a284367220 */ /* 0x000fe20000410000 */
[C---:B------:R-:W-:Y:S01]  /*164a0*/  FMUL.FTZ R58, R0.reuse, R202 ;  /* 0x000000ca003a7220 */ /* 0x040fe20000410000 */
[C---:B------:R-:W-:Y:S01]  /*164b0*/  FMUL.FTZ R59, R0.reuse, R203 ;  /* 0x000000cb003b7220 */ /* 0x040fe20000410000 */
[----:B------:R-:W-:Y:S02]  /*164c0*/  MUFU.EX2 R202, R221 ;  /* 0x000000dd00ca7308 */ /* 0x000fe40000000800 */
[C---:B------:R-:W-:Y:S01]  /*164d0*/  FMUL.FTZ R72, R133.reuse, R72 ;  /* 0x0000004885487220 */ /* 0x040fe20000410000 */
[C---:B------:R-:W-:Y:S01]  /*164e0*/  FMUL.FTZ R73, R133.reuse, R73 ;  /* 0x0000004985497220 */ /* 0x040fe20000410000 */
[-C--:B-1----:R-:W-:Y:S03]  /*164f0*/  HMMA.16816.F32 R52, R140, R148.reuse, R52 ;  /* 0x000000948c34723c */ /* 0x082fe60000001834 */
[----:B------:R-:W-:Y:S01]  /*16500*/  MOV R178, R63 ;  /* 0x0000003f00b27202 */ /* 0x000fe20000000f00 */
[C---:B------:R-:W-:Y:S01]  /*16510*/  FMUL.FTZ R63, R0.reuse, R207 ;  /* 0x000000cf003f7220 */ /* 0x040fe20000410000 */
[----:B------:R-:W-:Y:S01]  /*16520*/  MOV R177, R62 ;  /* 0x0000003e00b17202 */ /* 0x000fe20000000f00 */
[C---:B------:R-:W-:Y:S01]  /*16530*/  HMMA.16816.F32 R56, R208.reuse, R148, R56 ;  /* 0x00000094d038723c */ /* 0x040fe20000001838 */
[----:B------:R-:W-:Y:S04]  /*16540*/  MUFU.EX2 R207, R224 ;  /* 0x000000e000cf7308 */ /* 0x000fe80000000800 */
[----:B------:R-:W-:Y:S01]  /*16550*/  MOV R173, R61 ;  /* 0x0000003d00ad7202 */ /* 0x000fe20000000f00 */
[C---:B------:R-:W-:Y:S01]  /*16560*/  FMUL.FTZ R61, R133.reuse, R205 ;  /* 0x000000cd853d7220 */ /* 0x040fe20000410000 */
[----:B------:R-:W-:Y:S01]  /*16570*/  MOV R187, R60 ;  /* 0x0000003c00bb7202 */ /* 0x000fe20000000f00 */
[C---:B------:R-:W-:Y:S03]  /*16580*/  FMUL.FTZ R60, R133.reuse, R204 ;  /* 0x000000cc853c7220 */ /* 0x040fe60000410000 */
[----:B------:R-:W-:Y:S01]  /*16590*/  MUFU.EX2 R180, R180 ;  /* 0x000000b400b47308 */ /* 0x000fe20000000800 */
[C---:B------:R-:W-:Y:S01]  /*165a0*/  FMUL.FTZ R62, R0.reuse, R206 ;  /* 0x000000ce003e7220 */ /* 0x040fe20000410000 */
[C---:B------:R-:W-:Y:S01]  /*165b0*/  FMUL.FTZ R74, R0.reuse, R74 ;  /* 0x0000004a004a7220 */ /* 0x040fe20000410000 */
[C---:B------:R-:W-:Y:S01]  /*165c0*/  FMUL.FTZ R75, R0.reuse, R75 ;  /* 0x0000004b004b7220 */ /* 0x040fe20000410000 */
[C---:B------:R-:W-:Y:S01]  /*165d0*/  FMUL.FTZ R76, R133.reuse, R76 ;  /* 0x0000004c854c7220 */ /* 0x040fe20000410000 */
[C---:B------:R-:W-:Y:S01]  /*165e0*/  FMUL.FTZ R77, R133.reuse, R77 ;  /* 0x0000004d854d7220 */ /* 0x040fe20000410000 */
[C---:B------:R-:W-:Y:S01]  /*165f0*/  FMUL.FTZ R78, R0.reuse, R78 ;  /* 0x0000004e004e7220 */ /* 0x040fe20000410000 */
[----:B------:R-:W-:Y:S01]  /*16600*/  FMUL.FTZ R79, R0, R79 ;  /* 0x0000004f004f7220 */ /* 0x000fe20000410000 */
[-C--:B------:R-:W-:Y:S02]  /*16610*/  HMMA.16816.F32 R60, R208, R150.reuse, R60 ;  /* 0x00000096d03c723c */ /* 0x080fe4000000183c */
[----:B------:R-:W-:Y:S01]  /*16620*/  MUFU.EX2 R173, R173 ;  /* 0x000000ad00ad7308 */ /* 0x000fe20000000800 */
[C---:B------:R-:W-:Y:S01]  /*16630*/  FMUL.FTZ R82, R132.reuse, R82 ;  /* 0x0000005284527220 */ /* 0x040fe20000410000 */
[----:B------:R-:W-:Y:S01]  /*16640*/  FMUL.FTZ R83, R132, R83 ;  /* 0x0000005384537220 */ /* 0x000fe20000410000 */
[----:B------:R-:W-:Y:S01]  /*16650*/  FFMA.FTZ R2, R2, UR4, -R212 ;  /* 0x0000000402027c23 */ /* 0x000fe200080108d4 */
[C---:B------:R-:W-:Y:S01]  /*16660*/  HMMA.16816.F32 R64, R140.reuse, R150, R64 ;  /* 0x000000968c40723c */ /* 0x040fe20000001840 */
[----:B------:R-:W-:Y:S05]  /*16670*/  LDSM.16.MT88.4 R148, [R229+0xc800] ;  /* 0x00c80000e594783b */ /* 0x000fea0000004200 */
[----:B------:R-:W-:Y:S01]  /*16680*/  MUFU.EX2 R205, R238 ;  /* 0x000000ee00cd7308 */ /* 0x000fe20000000800 */
[C---:B------:R-:W-:Y:S01]  /*16690*/  FMUL.FTZ R86, R132.reuse, R86 ;  /* 0x0000005684567220 */ /* 0x040fe20000410000 */
[-C--:B------:R-:W-:Y:S03]  /*166a0*/  HMMA.16816.F32 R68, R140, R144.reuse, R68 ;  /* 0x000000908c44723c */ /* 0x080fe60000001844 */
[----:B------:R-:W-:Y:S03]  /*166b0*/  FMUL.FTZ R87, R132, R87 ;  /* 0x0000005784577220 */ /* 0x000fe60000410000 */
[C---:B------:R-:W-:Y:S02]  /*166c0*/  HMMA.16816.F32 R72, R208.reuse, R144, R72 ;  /* 0x00000090d048723c */ /* 0x040fe40000001848 */
[----:B------:R-:W-:Y:S03]  /*166d0*/  MUFU.EX2 R204, R179 ;  /* 0x000000b300cc7308 */ /* 0x000fe60000000800 */
[C---:B------:R-:W-:Y:S01]  /*166e0*/  FMUL.FTZ R88, R133.reuse, R88 ;  /* 0x0000005885587220 */ /* 0x040fe20000410000 */
[-C--:B------:R-:W-:Y:S05]  /*166f0*/  HMMA.16816.F32 R76, R208, R146.reuse, R76 ;  /* 0x00000092d04c723c */ /* 0x080fea000000184c */
[C---:B------:R-:W-:Y:S01]  /*16700*/  FMUL.FTZ R89, R133.reuse, R89 ;  /* 0x0000005985597220 */ /* 0x040fe20000410000 */
[C---:B------:R-:W-:Y:S01]  /*16710*/  HMMA.16816.F32 R80, R140.reuse, R146, R80 ;  /* 0x000000928c50723c */ /* 0x040fe20000001850 */
[----:B------:R-:W1:Y:S04]  /*16720*/  LDSM.16.MT88.4 R144, [R230+0xe000] ;  /* 0x00e00000e690783b */ /* 0x000e680000004200 */
[----:B------:R-:W-:Y:S01]  /*16730*/  MOV R190, R170 ;  /* 0x000000aa00be7202 */ /* 0x000fe20000000f00 */
[C---:B------:R-:W-:Y:S01]  /*16740*/  FMUL.FTZ R90, R0.reuse, R90 ;  /* 0x0000005a005a7220 */ /* 0x040fe20000410000 */
[----:B------:R3:W-:Y:S01]  /*16750*/  MUFU.EX2 R170, R2 ;  /* 0x0000000200aa7308 */ /* 0x0007e20000000800 */
[C---:B------:R-:W-:Y:S03]  /*16760*/  FMUL.FTZ R91, R0.reuse, R91 ;  /* 0x0000005b005b7220 */ /* 0x040fe60000410000 */
[C---:B------:R-:W-:Y:S01]  /*16770*/  FMUL.FTZ R92, R133.reuse, R92 ;  /* 0x0000005c855c7220 */ /* 0x040fe20000410000 */
[C---:B------:R-:W-:Y:S01]  /*16780*/  FMUL.FTZ R93, R133.reuse, R93 ;  /* 0x0000005d855d7220 */ /* 0x040fe20000410000 */
[C---:B------:R-:W-:Y:S01]  /*16790*/  FMUL.FTZ R94, R0.reuse, R94 ;  /* 0x0000005e005e7220 */ /* 0x040fe20000410000 */
[----:B------:R-:W-:Y:S01]  /*167a0*/  FMUL.FTZ R95, R0, R95 ;  /* 0x0000005f005f7220 */ /* 0x000fe20000410000 */
[C---:B------:R-:W-:Y:S01]  /*167b0*/  FMUL.FTZ R98, R132.reuse, R98 ;  /* 0x0000006284627220 */ /* 0x040fe20000410000 */
[C---:B------:R-:W-:Y:S01]  /*167c0*/  FMUL.FTZ R99, R132.reuse, R99 ;  /* 0x0000006384637220 */ /* 0x040fe20000410000 */
[----:B------:R-:W-:Y:S01]  /*167d0*/  MOV R191, R188 ;  /* 0x000000bc00bf7202 */ /* 0x000fe20000000f00 */
[----:B------:R-:W-:Y:S01]  /*167e0*/  IMAD.MOV.U32 R154, RZ, RZ, R190 ;  /* 0x000000ffff9a7224 */ /* 0x000fe200078e00be */
[----:B------:R-:W-:Y:S01]  /*167f0*/  MOV R186, R237 ;  /* 0x000000ed00ba7202 */ /* 0x000fe20000000f00 */
[C---:B------:R-:W-:Y:S01]  /*16800*/  FMUL.FTZ R102, R132.reuse, R102 ;  /* 0x0000006684667220 */ /* 0x040fe20000410000 */
[----:B------:R-:W-:Y:S01]  /*16810*/  MUFU.EX2 R237, R214 ;  /* 0x000000d600ed7308 */ /* 0x000fe20000000800 */
[----:B------:R-:W-:Y:S01]  /*16820*/  FMUL.FTZ R103, R132, R103 ;  /* 0x0000006784677220 */ /* 0x000fe20000410000 */
[----:B------:R-:W-:Y:S01]  /*16830*/  FMUL.FTZ R104, R133, R104 ;  /* 0x0000006885687220 */ /* 0x000fe20000410000 */
[--C-:B---3--:R-:W-:Y:S01]  /*16840*/  FFMA.FTZ R2, R219, UR4, -R212.reuse ;  /* 0x00000004db027c23 */ /* 0x108fe200080108d4 */
[C---:B------:R-:W-:Y:S01]  /*16850*/  FMUL.FTZ R105, R133.reuse, R105 ;  /* 0x0000006985697220 */ /* 0x040fe20000410000 */
[C---:B------:R-:W-:Y:S01]  /*16860*/  FMUL.FTZ R106, R0.reuse, R106 ;  /* 0x0000006a006a7220 */ /* 0x040fe20000410000 */
[C---:B------:R-:W-:Y:S01]  /*16870*/  FMUL.FTZ R107, R0.reuse, R107 ;  /* 0x0000006b006b7220 */ /* 0x040fe20000410000 */
[C---:B------:R-:W-:Y:S03]  /*16880*/  FMUL.FTZ R108, R133.reuse, R108 ;  /* 0x0000006c856c7220 */ /* 0x040fe60000410000 */
[----:B------:R3:W-:Y:S01]  /*16890*/  MUFU.EX2 R193, R2 ;  /* 0x0000000200c17308 */ /* 0x0007e20000000800 */
[C---:B------:R-:W-:Y:S01]  /*168a0*/  FMUL.FTZ R109, R133.reuse, R109 ;  /* 0x0000006d856d7220 */ /* 0x040fe20000410000 */
[C---:B------:R-:W-:Y:S01]  /*168b0*/  FMUL.FTZ R110, R0.reuse, R110 ;  /* 0x0000006e006e7220 */ /* 0x040fe20000410000 */
[----:B------:R-:W-:Y:S01]  /*168c0*/  FMUL.FTZ R111, R0, R111 ;  /* 0x0000006f006f7220 */ /* 0x000fe20000410000 */
[C---:B------:R-:W-:Y:S01]  /*168d0*/  FMUL.FTZ R114, R132.reuse, R114 ;  /* 0x0000007284727220 */ /* 0x040fe20000410000 */
[C---:B------:R-:W-:Y:S01]  /*168e0*/  FMUL.FTZ R115, R132.reuse, R115 ;  /* 0x0000007384737220 */ /* 0x040fe20000410000 */
[C---:B------:R-:W-:Y:S01]  /*168f0*/  FMUL.FTZ R118, R132.reuse, R118 ;  /* 0x0000007684767220 */ /* 0x040fe20000410000 */
[C---:B------:R-:W-:Y:S01]  /*16900*/  FMUL.FTZ R119, R132.reuse, R119 ;  /* 0x0000007784777220 */ /* 0x040fe20000410000 */
[----:B------:R-:W-:Y:S01]  /*16910*/  MOV R182, R234 ;  /* 0x000000ea00b67202 */ /* 0x000fe20000000f00 */
[C---:B------:R-:W-:Y:S01]  /*16920*/  FMUL.FTZ R130, R132.reuse, R130 ;  /* 0x0000008284827220 */ /* 0x040fe20000410000 */
[----:B------:R-:W4:Y:S01]  /*16930*/  MUFU.EX2 R234, R220 ;  /* 0x000000dc00ea7308 */ /* 0x000f220000000800 */
[----:B------:R-:W-:Y:S01]  /*16940*/  FMUL.FTZ R131, R132, R131 ;  /* 0x0000008384837220 */ /* 0x000fe20000410000 */
[-C--:B-1----:R-:W-:Y:S03]  /*16950*/  HMMA.16816.F32 R84, R140, R144.reuse, R84 ;  /* 0x000000908c54723c */ /* 0x082fe60000001854 */
[----:B------:R-:W-:Y:S01]  /*16960*/  MOV R192, R183 ;  /* 0x000000b700c07202 */ /* 0x000fe20000000f00 */
[C---:B------:R-:W-:Y:S01]  /*16970*/  FMUL.FTZ R120, R133.reuse, R120 ;  /* 0x0000007885787220 */ /* 0x040fe20000410000 */
[--C-:B---3--:R-:W-:Y:S01]  /*16980*/  FFMA.FTZ R2, R218, UR4, -R212.reuse ;  /* 0x00000004da027c23 */ /* 0x108fe200080108d4 */
[C---:B------:R-:W-:Y:S05]  /*16990*/  HMMA.16816.F32 R88, R208.reuse, R144, R88 ;  /* 0x00000090d058723c */ /* 0x040fea0000001858 */
[----:B------:R-:W-:Y:S01]  /*169a0*/  MOV R189, R176 ;  /* 0x000000b000bd7202 */ /* 0x000fe20000000f00 */
[-C--:B------:R-:W-:Y:S05]  /*169b0*/  HMMA.16816.F32 R92, R208, R146.reuse, R92 ;  /* 0x00000092d05c723c */ /* 0x080fea000000185c */
[----:B------:R-:W-:Y:S01]  /*169c0*/  MOV R176, R236 ;  /* 0x000000ec00b07202 */ /* 0x000fe20000000f00 */
[C---:B------:R-:W-:Y:S01]  /*169d0*/  HMMA.16816.F32 R96, R140.reuse, R146, R96 ;  /* 0x000000928c60723c */ /* 0x040fe20000001860 */
[----:B------:R1:W-:Y:S01]  /*169e0*/  MUFU.EX2 R236, R2 ;  /* 0x0000000200ec7308 */ /* 0x0003e20000000800 */
[----:B------:R-:W3:Y:S03]  /*169f0*/  LDSM.16.MT88.4 R144, [R232+0xe000] ;  /* 0x00e00000e890783b */ /* 0x000ee60000004200 */
[----:B------:R-:W-:Y:S01]  /*16a00*/  MOV R188, R156 ;  /* 0x0000009c00bc7202 */ /* 0x000fe20000000f00 */
[C---:B------:R-:W-:Y:S01]  /*16a10*/  FMUL.FTZ R121, R133.reuse, R121 ;  /* 0x0000007985797220 */ /* 0x040fe20000410000 */
[----:B------:R-:W-:Y:S01]  /*16a20*/  MOV R156, R172 ;  /* 0x000000ac009c7202 */ /* 0x000fe20000000f00 */
[----:B------:R-:W-:Y:S03]  /*16a30*/  FMUL.FTZ R122, R0, R122 ;  /* 0x0000007a007a7220 */ /* 0x000fe60000410000 */
[----:B------:R-:W-:Y:S01]  /*16a40*/  MOV R172, R228 ;  /* 0x000000e400ac7202 */ /* 0x000fe20000000f00 */
[----:B------:R-:W-:Y:S01]  /*16a50*/  FFMA.FTZ R156, R156, UR4, -R213 ;  /* 0x000000049c9c7c23 */ /* 0x000fe200080108d5 */
[----:B------:R-:W-:Y:S01]  /*16a60*/  MOV R190, R188 ;  /* 0x000000bc00be7202 */ /* 0x000fe20000000f00 */
[----:B------:R-:W-:Y:S01]  /*16a70*/  FMUL.FTZ R123, R0, R123 ;  /* 0x0000007b007b7220 */ /* 0x000fe20000410000 */
[----:B------:R-:W-:Y:S01]  /*16a80*/  MOV R188, R186 ;  /* 0x000000ba00bc7202 */ /* 0x000fe20000000f00 */
[----:B------:R-:W-:Y:S01]  /*16a90*/  MUFU.EX2 R195, R156 ;  /* 0x0000009c00c37308 */ /* 0x000fe20000000800 */
[----:B------:R-:W-:Y:S01]  /*16aa0*/  MOV R186, R184 ;  /* 0x000000b800ba7202 */ /* 0x000fe20000000f00 */
[----:B-1----:R-:W-:Y:S01]  /*16ab0*/  FFMA.FTZ R2, R216, UR4, -R212 ;  /* 0x00000004d8027c23 */ /* 0x002fe200080108d4 */
[----:B------:R-:W-:Y:S01]  /*16ac0*/  MOV R184, R158 ;  /* 0x0000009e00b87202 */ /* 0x000fe20000000f00 */
[C---:B------:R-:W-:Y:S01]  /*16ad0*/  FMUL.FTZ R124, R133.reuse, R124 ;  /* 0x0000007c857c7220 */ /* 0x040fe20000410000 */
[----:B------:R-:W-:Y:S01]  /*16ae0*/  MOV R158, R165 ;  /* 0x000000a5009e7202 */ /* 0x000fe20000000f00 */
[----:B------:R-:W-:Y:S02]  /*16af0*/  IMAD.MOV.U32 R165, RZ, RZ, R169 ;  /* 0x000000ffffa57224 */ /* 0x000fe400078e00a9 */
[----:B------:R-:W-:Y:S02]  /*16b00*/  FMUL.FTZ R125, R133, R125 ;  /* 0x0000007d857d7220 */ /* 0x000fe40000410000 */
[----:B------:R1:W4:Y:S01]  /*16b10*/  MUFU.EX2 R228, R2 ;  /* 0x0000000200e47308 */ /* 0x0003220000000800 */
[----:B------:R-:W-:Y:S02]  /*16b20*/  IMAD.MOV.U32 R201, RZ, RZ, R186 ;  /* 0x000000ffffc97224 */ /* 0x000fe400078e00ba */
[----:B------:R-:W-:Y:S01]  /*16b30*/  FFMA.FTZ R158, R158, UR4, -R212 ;  /* 0x000000049e9e7c23 */ /* 0x000fe200080108d4 */
[--C-:B------:R-:W-:Y:S01]  /*16b40*/  FFMA.FTZ R165, R165, UR4, -R213.reuse ;  /* 0x00000004a5a57c23 */ /* 0x100fe200080108d5 */
[C---:B------:R-:W-:Y:S01]  /*16b50*/  FMUL.FTZ R126, R0.reuse, R126 ;  /* 0x0000007e007e7220 */ /* 0x040fe20000410000 */
[----:B------:R-:W-:Y:S01]  /*16b60*/  FMUL.FTZ R127, R0, R127 ;  /* 0x0000007f007f7220 */ /* 0x000fe20000410000 */
[----:B------:R-:W-:Y:S03]  /*16b70*/  MOV R183, R182 ;  /* 0x000000b600b77202 */ /* 0x000fe60000000f00 */
[----:B------:R-:W-:Y:S01]  /*16b80*/  MUFU.EX2 R186, R226 ;  /* 0x000000e200ba7308 */ /* 0x000fe20000000800 */
[----:B------:R-:W-:Y:S02]  /*16b90*/  MOV R182, R172 ;  /* 0x000000ac00b67202 */ /* 0x000fe40000000f00 */
[----:B------:R-:W-:Y:S07]  /*16ba0*/  MOV R199, R185 ;  /* 0x000000b900c77202 */ /* 0x000fee0000000f00 */
[----:B------:R-:W-:Y:S01]  /*16bb0*/  MUFU.EX2 R172, R225 ;  /* 0x000000e100ac7308 */ /* 0x000fe20000000800 */
[--C-:B-1----:R-:W-:Y:S01]  /*16bc0*/  FFMA.FTZ R2, R191, UR4, -R213.reuse ;  /* 0x00000004bf027c23 */ /* 0x102fe200080108d5 */
[-C--:B---3--:R-:W-:Y:S03]  /*16bd0*/  HMMA.16816.F32 R100, R140, R144.reuse, R100 ;  /* 0x000000908c64723c */ /* 0x088fe60000001864 */
[----:B------:R-:W-:Y:S02]  /*16be0*/  MOV R191, R189 ;  /* 0x000000bd00bf7202 */ /* 0x000fe40000000f00 */
[----:B------:R-:W-:Y:S01]  /*16bf0*/  MOV R189, R187 ;  /* 0x000000bb00bd7202 */ /* 0x000fe20000000f00 */
[C---:B------:R-:W-:Y:S02]  /*16c00*/  HMMA.16816.F32 R104, R208.reuse, R144, R104 ;  /* 0x00000090d068723c */ /* 0x040fe40000001868 */
[----:B------:R1:W-:Y:S03]  /*16c10*/  MUFU.EX2 R169, R2 ;  /* 0x0000000200a97308 */ /* 0x0003e60000000800 */
[----:B------:R-:W-:Y:S01]  /*16c20*/  MOV R187, R159 ;  /* 0x0000009f00bb7202 */ /* 0x000fe20000000f00 */
[-C--:B------:R-:W-:Y:S06]  /*16c30*/  HMMA.16816.F32 R108, R208, R146.reuse, R108 ;  /* 0x00000092d06c723c */ /* 0x080fec000000186c */
[----:B------:R-:W-:Y:S01]  /*16c40*/  MUFU.EX2 R194, R187 ;  /* 0x000000bb00c27308 */ /* 0x000fe20000000800 */
[----:B------:R-:W-:Y:S01]  /*16c50*/  MOV R159, R164 ;  /* 0x000000a4009f7202 */ /* 0x000fe20000000f00 */
[C---:B------:R-:W-:Y:S01]  /*16c60*/  HMMA.16816.F32 R112, R140.reuse, R146, R112 ;  /* 0x000000928c70723c */ /* 0x040fe20000001870 */
[----:B------:R-:W3:Y:S03]  /*16c70*/  LDSM.16.MT88.4 R144, [R231+0xe000] ;  /* 0x00e00000e790783b */ /* 0x000ee60000004200 */
[----:B------:R-:W-:Y:S01]  /*16c80*/  MOV R164, R251 ;  /* 0x000000fb00a47202 */ /* 0x000fe20000000f00 */
[--C-:B-1----:R-:W-:Y:S01]  /*16c90*/  FFMA.FTZ R2, R154, UR4, -R213.reuse ;  /* 0x000000049a027c23 */ /* 0x102fe200080108d5 */
[----:B------:R-:W-:Y:S02]  /*16ca0*/  MOV R154, R191 ;  /* 0x000000bf009a7202 */ /* 0x000fe40000000f00 */
[----:B------:R-:W-:Y:S01]  /*16cb0*/  MUFU.EX2 R187, R157 ;  /* 0x0000009d00bb7308 */ /* 0x000fe20000000800 */
[----:B------:R1:W5:Y:S02]  /*16cc0*/  LDL.LU R251, [R1+0xb4] ;  /* 0x0000b40001fb7983 */ /* 0x0003640000300800 */
[----:B------:R-:W-:Y:S01]  /*16cd0*/  MOV R191, R190 ;  /* 0x000000be00bf7202 */ /* 0x000fe20000000f00 */
[--C-:B------:R-:W-:Y:S01]  /*16ce0*/  FFMA.FTZ R164, R164, UR4, -R213.reuse ;  /* 0x00000004a4a47c23 */ /* 0x100fe200080108d5 */
[----:B------:R-:W-:Y:S02]  /*16cf0*/  MOV R190, R189 ;  /* 0x000000bd00be7202 */ /* 0x000fe40000000f00 */
[----:B------:R-:W-:Y:S03]  /*16d00*/  MOV R189, R188 ;  /* 0x000000bc00bd7202 */ /* 0x000fe60000000f00 */
[----:B------:R-:W-:Y:S01]  /*16d10*/  MUFU.EX2 R238, R164 ;  /* 0x000000a400ee7308 */ /* 0x000fe20000000800 */
[----:B------:R-:W-:Y:S02]  /*16d20*/  MOV R188, R159 ;  /* 0x0000009f00bc7202 */ /* 0x000fe40000000f00 */
[----:B------:R-:W-:Y:S02]  /*16d30*/  MOV R159, R175 ;  /* 0x000000af009f7202 */ /* 0x000fe40000000f00 */
[----:B------:R-:W-:Y:S01]  /*16d40*/  MOV R175, R174 ;  /* 0x000000ae00af7202 */ /* 0x000fe20000000f00 */
[--C-:B------:R-:W-:Y:S01]  /*16d50*/  FFMA.FTZ R166, R188, UR4, -R213.reuse ;  /* 0x00000004bca67c23 */ /* 0x100fe200080108d5 */
[----:B------:R-:W-:Y:S01]  /*16d60*/  MOV R174, R3 ;  /* 0x0000000300ae7202 */ /* 0x000fe20000000f00 */
[----:B------:R-:W-:Y:S02]  /*16d70*/  IMAD.MOV.U32 R3, RZ, RZ, R240 ;  /* 0x000000ffff037224 */ /* 0x000fe400078e00f0 */
[----:B------:R-:W-:Y:S02]  /*16d80*/  MUFU.EX2 R188, R152 ;  /* 0x0000009800bc7308 */ /* 0x000fe40000000800 */
[--C-:B------:R-:W-:Y:S08]  /*16d90*/  FFMA.FTZ R3, R3, UR4, -R213.reuse ;  /* 0x0000000403037c23 */ /* 0x100ff000080108d5 */
[----:B------:R2:W1:Y:S01]  /*16da0*/  MUFU.EX2 R240, R2 ;  /* 0x0000000200f07308 */ /* 0x0004620000000800 */
[-C--:B---3--:R-:W-:Y:S09]  /*16db0*/  HMMA.16816.F32 R116, R140, R144.reuse, R116 ;  /* 0x000000908c74723c */ /* 0x088ff20000001874 */
[----:B------:R-:W-:Y:S01]  /*16dc0*/  MUFU.EX2 R184, R184 ;  /* 0x000000b800b87308 */ /* 0x000fe20000000800 */
[C---:B------:R-:W-:Y:S09]  /*16dd0*/  HMMA.16816.F32 R120, R208.reuse, R144, R120 ;  /* 0x00000090d078723c */ /* 0x040ff20000001878 */
[----:B------:R-:W-:Y:S02]  /*16de0*/  MUFU.EX2 R185, R174 ;  /* 0x000000ae00b97308 */ /* 0x000fe40000000800 */
[--C-:B--2---:R-:W-:Y:S01]  /*16df0*/  FFMA.FTZ R2, R154, UR4, -R213.reuse ;  /* 0x000000049a027c23 */ /* 0x104fe200080108d5 */
[-C--:B------:R-:W-:Y:S03]  /*16e00*/  HMMA.16816.F32 R124, R208, R146.reuse, R124 ;  /* 0x00000092d07c723c */ /* 0x080fe6000000187c */
[----:B------:R-:W-:Y:S03]  /*16e10*/  MOV R154, R191 ;  /* 0x000000bf009a7202 */ /* 0x000fe60000000f00 */
[----:B------:R-:W-:Y:S01]  /*16e20*/  HMMA.16816.F32 R128, R140, R146, R128 ;  /* 0x000000928c80723c */ /* 0x000fe20000001880 */
[----:B------:R-:W-:Y:S04]  /*16e30*/  MUFU.EX2 R203, R182 ;  /* 0x000000b600cb7308 */ /* 0x000fe80000000800 */
[----:B------:R-:W-:Y:S02]  /*16e40*/  MOV R191, R190 ;  /* 0x000000be00bf7202 */ /* 0x000fe40000000f00 */
[----:B------:R-:W-:Y:S04]  /*16e50*/  MOV R190, R189 ;  /* 0x000000bd00be7202 */ /* 0x000fe80000000f00 */
[----:B------:R-:W-:Y:S01]  /*16e60*/  MOV R189, R159 ;  /* 0x0000009f00bd7202 */ /* 0x000fe20000000f00 */
[--C-:B------:R-:W-:Y:S01]  /*16e70*/  FFMA.FTZ R163, R191, UR4, -R212.reuse ;  /* 0x00000004bfa37c23 */ /* 0x100fe200080108d4 */
[----:B------:R-:W-:Y:S01]  /*16e80*/  MOV R159, R175 ;  /* 0x000000af009f7202 */ /* 0x000fe20000000f00 */
[----:B------:R2:W-:Y:S01]  /*16e90*/  MUFU.EX2 R191, R3 ;  /* 0x0000000300bf7308 */ /* 0x0005e20000000800 */
[----:B------:R-:W-:Y:S02]  /*16ea0*/  MOV R175, R235 ;  /* 0x000000eb00af7202 */ /* 0x000fe40000000f00 */
[----:B------:R-:W-:Y:S01]  /*16eb0*/  F2FP.F16.F32.PACK_AB R140, R222, R223 ;  /* 0x000000dfde8c723e */ /* 0x000fe200000000ff */
[----:B------:R-:W-:Y:S01]  /*16ec0*/  FFMA.FTZ R159, R159, UR4, -R212 ;  /* 0x000000049f9f7c23 */ /* 0x000fe200080108d4 */
[----:B------:R-:W-:Y:S02]  /*16ed0*/  F2FP.F16.F32.PACK_AB R141, R171, R217 ;  /* 0x000000d9ab8d723e */ /* 0x000fe400000000ff */
[----:B----4-:R-:W-:Y:S03]  /*16ee0*/  F2FP.F16.F32.PACK_AB R142, R234, R202 ;  /* 0x000000caea8e723e */ /* 0x010fe600000000ff */
[----:B------:R3:W-:Y:S01]  /*16ef0*/  MUFU.EX2 R235, R2 ;  /* 0x0000000200eb7308 */ /* 0x0007e20000000800 */
[----:B------:R-:W-:Y:S02]  /*16f00*/  F2FP.F16.F32.PACK_AB R143, R197, R237 ;  /* 0x000000edc58f723e */ /* 0x000fe400000000ff */
[----:B------:R-:W-:Y:S02]  /*16f10*/  F2FP.F16.F32.PACK_AB R146, R228, R236 ;  /* 0x000000ece492723e */ /* 0x000fe400000000ff */
[----:B-1----:R-:W-:Y:S02]  /*16f20*/  F2FP.F16.F32.PACK_AB R145, R240, R169 ;  /* 0x000000a9f091723e */ /* 0x002fe400000000ff */
[----:B------:R-:W-:Y:S01]  /*16f30*/  F2FP.F16.F32.PACK_AB R144, R193, R170 ;  /* 0x000000aac190723e */ /* 0x000fe200000000ff */
[-C--:B------:R-:W-:Y:S03]  /*16f40*/  HMMA.16816.F32 R4, R140, R148.reuse, R4 ;  /* 0x000000948c04723c */ /* 0x080fe60000001804 */
[----:B--2---:R-:W-:Y:S01]  /*16f50*/  FADD.FTZ R3, R192, R168 ;  /* 0x000000a8c0037221 */ /* 0x004fe20000010000 */
[--C-:B---3--:R-:W-:Y:S01]  /*16f60*/  FFMA.FTZ R2, R154, UR4, -R213.reuse ;  /* 0x000000049a027c23 */ /* 0x108fe200080108d5 */
[----:B------:R-:W-:Y:S02]  /*16f70*/  MOV R154, R190 ;  /* 0x000000be009a7202 */ /* 0x000fe40000000f00 */
[----:B------:R-:W-:Y:S02]  /*16f80*/  MOV R190, R175 ;  /* 0x000000af00be7202 */ /* 0x000fe40000000f00 */
[----:B------:R-:W1:Y:S02]  /*16f90*/  MUFU.EX2 R175, R2 ;  /* 0x0000000200af7308 */ /* 0x000e640000000800 */
[--C-:B------:R-:W-:Y:S01]  /*16fa0*/  FFMA.FTZ R162, R154, UR4, -R212.reuse ;  /* 0x000000049aa27c23 */ /* 0x100fe200080108d4 */
[----:B------:R-:W-:Y:S01]  /*16fb0*/  FFMA.FTZ R212, R176, UR4, -R212 ;  /* 0x00000004b0d47c23 */ /* 0x000fe200080108d4 */
[----:B------:R-:W-:Y:S01]  /*16fc0*/  MOV R176, R153 ;  /* 0x0000009900b07202 */ /* 0x000fe20000000f00 */
[--C-:B------:R-:W-:Y:S01]  /*16fd0*/  FFMA.FTZ R139, R190, UR4, -R213.reuse ;  /* 0x00000004be8b7c23 */ /* 0x100fe200080108d5 */
[----:B------:R-:W2:Y:S04]  /*16fe0*/  LDL.LU R153, [R1+0x28] ;  /* 0x0000280001997983 */ /* 0x000ea80000300800 */
[----:B------:R-:W-:Y:S01]  /*16ff0*/  MUFU.EX2 R190, R158 ;  /* 0x0000009e00be7308 */ /* 0x000fe20000000800 */
[----:B------:R-:W3:Y:S04]  /*17000*/  LDL.LU R200, [R1+0x48] ;  /* 0x0000480001c87983 */ /* 0x000ee80000300800 */
[----:B------:R-:W4:Y:S05]  /*17010*/  LDL.LU R198, [R1+0x4c] ;  /* 0x00004c0001c67983 */ /* 0x000f2a0000300800 */
[----:B------:R-:W-:Y:S01]  /*17020*/  MUFU.EX2 R174, R139 ;  /* 0x0000008b00ae7308 */ /* 0x000fe20000000800 */
[----:B-1----:R-:W-:Y:S01]  /*17030*/  F2FP.F16.F32.PACK_AB R147, R175, R235 ;  /* 0x000000ebaf93723e */ /* 0x002fe200000000ff */
[----:B------:R-:W-:Y:S06]  /*17040*/  FFMA.FTZ R2, R189, UR4, -R213 ;  /* 0x00000004bd027c23 */ /* 0x000fec00080108d5 */
[C---:B------:R-:W-:Y:S02]  /*17050*/  HMMA.16816.F32 R8, R144.reuse, R148, R8 ;  /* 0x000000949008723c */ /* 0x040fe40000001808 */
[----:B------:R1:W-:Y:S04]  /*17060*/  MUFU.EX2 R189, R227 ;  /* 0x000000e300bd7308 */ /* 0x0003e80000000800 */
[-C--:B------:R-:W-:Y:S06]  /*17070*/  HMMA.16816.F32 R12, R144, R150.reuse, R12 ;  /* 0x00000096900c723c */ /* 0x080fec000000180c */
[----:B------:R1:W-:Y:S01]  /*17080*/  MUFU.EX2 R206, R212 ;  /* 0x000000d400ce7308 */ /* 0x0003e20000000800 */
[C---:B------:R-:W-:Y:S01]  /*17090*/  HMMA.16816.F32 R16, R140.reuse, R150, R16 ;  /* 0x000000968c10723c */ /* 0x040fe20000001810 */
[----:B------:R-:W1:Y:S08]  /*170a0*/  LDSM.16.MT88.4 R148, [R230+0xc800] ;  /* 0x00c80000e694783b */ /* 0x000e700000004200 */
[----:B------:R-:W1:Y:S02]  /*170b0*/  MUFU.EX2 R139, R165 ;  /* 0x000000a5008b7308 */ /* 0x000e640000000800 */
[----:B-1----:R-:W-:Y:S08]  /*170c0*/  LDSM.16.MT88.4 R224, [R232+0xf800] ;  /* 0x00f80000e8e0783b */ /* 0x002ff00000004200 */
[----:B------:R-:W1:Y:S01]  /*170d0*/  MUFU.EX2 R138, R2 ;  /* 0x00000002008a7308 */ /* 0x000e620000000800 */
[----:B------:R-:W-:Y:S01]  /*170e0*/  LDSM.16.MT88.4 R212, [R231+0xd800] ;  /* 0x00d80000e7d4783b */ /* 0x000fe20000004200 */
[----:B------:R-:W-:Y:S02]  /*170f0*/  F2FP.F16.F32.PACK_AB R209, R139, R238 ;  /* 0x000000ee8bd1723e */ /* 0x000fe400000000ff */
[----:B------:R-:W-:Y:S02]  /*17100*/  MOV R165, R175 ;  /* 0x000000af00a57202 */ /* 0x000fe40000000f00 */
[----:B-1----:R-:W-:Y:S04]  /*17110*/  MOV R168, R138 ;  /* 0x0000008a00a87202 */ /* 0x002fe80000000f00 */
[----:B------:R1:W-:Y:S01]  /*17120*/  MUFU.EX2 R138, R166 ;  /* 0x000000a6008a7308 */ /* 0x0003e20000000800 */
[-C--:B------:R-:W-:Y:S06]  /*17130*/  HMMA.16816.F32 R20, R140, R148.reuse, R20 ;  /* 0x000000948c14723c */ /* 0x080fec0000001814 */
[C---:B------:R-:W-:Y:S05]  /*17140*/  HMMA.16816.F32 R24, R144.reuse, R148, R24 ;  /* 0x000000949018723c */ /* 0x040fea0000001818 */
[----:B-1----:R-:W-:Y:S01]  /*17150*/  MOV R166, R174 ;  /* 0x000000ae00a67202 */ /* 0x002fe20000000f00 */
        /* <DEDUP_REMOVED lines=18> */
[----:B--2---:R-:W-:Y:S04]  /*17280*/  FFMA.FTZ R132, R132, R153, R176 ;  /* 0x0000009984847223 */ /* 0x004fe800000100b0 */
[----:B------:R-:W-:Y:S01]  /*17290*/  LDSM.16.MT88.4 R152, [R229+0xd000] ;  /* 0x00d00000e598783b */ /* 0x000fe20000004200 */
[----:B------:R2:W-:Y:S01]  /*172a0*/  MUFU.EX2 R176, R159 ;  /* 0x0000009f00b07308 */ /* 0x0005e20000000800 */
[----:B---3--:R-:W-:Y:S01]  /*172b0*/  FFMA.FTZ R133, R133, R200, R201 ;  /* 0x000000c885857223 */ /* 0x008fe200000100c9 */
[----:B------:R-:W-:Y:S01]  /*172c0*/  FADD.FTZ R132, R183, R132 ;  /* 0x00000084b7847221 */ /* 0x000fe20000010000 */
[-C--:B-1----:R-:W-:Y:S03]  /*172d0*/  HMMA.16816.F32 R84, R140, R148.reuse, R84 ;  /* 0x000000948c54723c */ /* 0x082fe60000001854 */
[----:B------:R-:W-:Y:S04]  /*172e0*/  FADD.FTZ R132, R247, R132 ;  /* 0x00000084f7847221 */ /* 0x000fe80000010000 */
[----:B------:R-:W-:Y:S01]  /*172f0*/  MUFU.EX2 R201, R162 ;  /* 0x000000a200c97308 */ /* 0x000fe20000000800 */
[----:B----4-:R-:W-:Y:S01]  /*17300*/  FFMA.FTZ R2, R0, R198, R199 ;  /* 0x000000c600027223 */ /* 0x010fe200000100c7 */
[C---:B------:R-:W-:Y:S04]  /*17310*/  HMMA.16816.F32 R88, R144.reuse, R148, R88 ;  /* 0x000000949058723c */ /* 0x040fe80000001858 */
[----:B------:R-:W-:Y:S02]  /*17320*/  FADD.FTZ R0, R178, R133 ;  /* 0x00000085b2007221 */ /* 0x000fe40000010000 */
[-C--:B------:R-:W-:Y:S01]  /*17330*/  HMMA.16816.F32 R92, R144, R150.reuse, R92 ;  /* 0x00000096905c723c */ /* 0x080fe2000000185c */
[----:B--2---:R-:W-:Y:S01]  /*17340*/  LDSM.16.MT88.4 R156, [R230+0xd000] ;  /* 0x00d00000e69c783b */ /* 0x004fe20000004200 */
[----:B------:R-:W1:Y:S03]  /*17350*/  MUFU.EX2 R198, R163 ;  /* 0x000000a300c67308 */ /* 0x000e660000000800 */
[----:B------:R-:W-:Y:S01]  /*17360*/  FADD.FTZ R133, R248, R3 ;  /* 0x00000003f8857221 */ /* 0x000fe20000010000 */
[C---:B------:R-:W-:Y:S03]  /*17370*/  HMMA.16816.F32 R96, R140.reuse, R150, R96 ;  /* 0x000000968c60723c */ /* 0x040fe60000001860 */
[----:B------:R-:W2:Y:S03]  /*17380*/  LDSM.16.MT88.4 R148, [R232+0xe800] ;  /* 0x00e80000e894783b */ /* 0x000ea60000004200 */
[----:B------:R-:W-:Y:S01]  /*17390*/  MUFU.EX2 R199, R239 ;  /* 0x000000ef00c77308 */ /* 0x000fe20000000800 */
[----:B------:R-:W-:Y:S01]  /*173a0*/  FADD.FTZ R3, R246, R0 ;  /* 0x00000000f6037221 */ /* 0x000fe20000010000 */
[----:B------:R-:W-:Y:S03]  /*173b0*/  FADD.FTZ R0, R243, R132 ;  /* 0x00000084f3007221 */ /* 0x000fe60000010000 */
[----:B------:R-:W-:Y:S01]  /*173c0*/  FADD.FTZ R133, R244, R133 ;  /* 0x00000085f4857221 */ /* 0x000fe20000010000 */
[----:B------:R-:W-:Y:S01]  /*173d0*/  FADD.FTZ R2, R177, R2 ;  /* 0x00000002b1027221 */ /* 0x000fe20000010000 */
[----:B------:R3:W5:Y:S02]  /*173e0*/  LDL.LU R248, [R1+0xb0] ;  /* 0x0000b00001f87983 */ /* 0x0007640000300800 */
[----:B------:R-:W-:Y:S01]  /*173f0*/  FADD.FTZ R133, R223, R133 ;  /* 0x00000085df857221 */ /* 0x000fe20000010000 */
[----:B------:R-:W4:Y:S01]  /*17400*/  MUFU.EX2 R239, R161 ;  /* 0x000000a100ef7308 */ /* 0x000f220000000800 */
[----:B------:R-:W-:Y:S01]  /*17410*/  FADD.FTZ R0, R217, R0 ;  /* 0x00000000d9007221 */ /* 0x000fe20000010000 */
[----:B------:R3:W5:Y:S01]  /*17420*/  LDL.LU R247, [R1+0xac] ;  /* 0x0000ac0001f77983 */ /* 0x0007620000300800 */
[----:B------:R-:W-:Y:S01]  /*17430*/  FADD.FTZ R192, R222, R133 ;  /* 0x00000085dec07221 */ /* 0x000fe20000010000 */
[----:B------:R-:W-:Y:S01]  /*17440*/  FADD.FTZ R2, R245, R2 ;  /* 0x00000002f5027221 */ /* 0x000fe20000010000 */
[----:B------:R-:W-:Y:S01]  /*17450*/  FADD.FTZ R3, R242, R3 ;  /* 0x00000003f2037221 */ /* 0x000fe20000010000 */
[----:B------:R-:W-:Y:S01]  /*17460*/  LDSM.16.MT88.4 R216, [R229+0xf800] ;  /* 0x00f80000e5d8783b */ /* 0x000fe20000004200 */
[----:B------:R-:W-:Y:S01]  /*17470*/  FADD.FTZ R133, R171, R0 ;  /* 0x00000000ab857221 */ /* 0x000fe20000010000 */
[----:B------:R-:W-:Y:S02]  /*17480*/  FADD.FTZ R2, R241, R2 ;  /* 0x00000002f1027221 */ /* 0x000fe40000010000 */
[----:B------:R3:W2:Y:S01]  /*17490*/  MUFU.EX2 R132, R167 ;  /* 0x000000a700847308 */ /* 0x0006a20000000800 */
[----:B------:R-:W-:Y:S01]  /*174a0*/  MOV R0, R202 ;  /* 0x000000ca00007202 */ /* 0x000fe20000000f00 */
[----:B------:R-:W-:Y:S01]  /*174b0*/  FADD.FTZ R3, R170, R3 ;  /* 0x00000003aa037221 */ /* 0x000fe20000010000 */
[----:B------:R-:W-:Y:S01]  /*174c0*/  FADD.FTZ R2, R169, R2 ;  /* 0x00000002a9027221 */ /* 0x000fe20000010000 */
[----:B-1----:R-:W-:Y:S01]  /*174d0*/  F2FP.F16.F32.PACK_AB R210, R206, R198 ;  /* 0x000000c6ced2723e */ /* 0x002fe200000000ff */
[----:B------:R-:W-:Y:S01]  /*174e0*/  LDSM.16.MT88.4 R220, [R230+0xf800] ;  /* 0x00f80000e6dc783b */ /* 0x000fe20000004200 */
[----:B------:R-:W-:Y:S02]  /*174f0*/  MOV R164, R176 ;  /* 0x000000b000a47202 */ /* 0x000fe40000000f00 */
[----:B----4-:R-:W-:Y:S02]  /*17500*/  F2FP.F16.F32.PACK_AB R208, R201, R239 ;  /* 0x000000efc9d0723e */ /* 0x010fe400000000ff */
[----:B------:R-:W1:Y:S03]  /*17510*/  MUFU.EX2 R200, R181 ;  /* 0x000000b500c87308 */ /* 0x000e660000000800 */
[----:B------:R-:W-:Y:S01]  /*17520*/  LDSM.16.MT88.4 R160, [R232+0xd800] ;  /* 0x00d80000e8a0783b */ /* 0x000fe20000004200 */
[----:B---3--:R-:W-:Y:S02]  /*17530*/  MOV R167, R173 ;  /* 0x000000ad00a77202 */ /* 0x008fe40000000f00 */
[----:B--2---:R-:W-:Y:S01]  /*17540*/  F2FP.F16.F32.PACK_AB R211, R132, R138 ;  /* 0x0000008a84d3723e */ /* 0x004fe200000000ff */
[-C--:B------:R-:W-:Y:S04]  /*17550*/  HMMA.16816.F32 R100, R140, R148.reuse, R100 ;  /* 0x000000948c64723c */ /* 0x080fe80000001864 */
[----:B------:R3:W5:Y:S04]  /*17560*/  LDL.LU R246, [R1+0xa8] ;  /* 0x0000a80001f67983 */ /* 0x0007680000300800 */
[----:B------:R3:W5:Y:S01]  /*17570*/  LDL.LU R245, [R1+0xa4] ;  /* 0x0000a40001f57983 */ /* 0x0007620000300800 */
[C---:B------:R-:W-:Y:S03]  /*17580*/  HMMA.16816.F32 R104, R144.reuse, R148, R104 ;  /* 0x000000949068723c */ /* 0x040fe60000001868 */
[----:B------:R3:W5:Y:S03]  /*17590*/  LDL.LU R244, [R1+0xa0] ;  /* 0x0000a00001f47983 */ /* 0x0007660000300800 */
[-C--:B------:R-:W-:Y:S01]  /*175a0*/  HMMA.16816.F32 R108, R144, R150.reuse, R108 ;  /* 0x00000096906c723c */ /* 0x080fe2000000186c */
[----:B------:R3:W5:Y:S04]  /*175b0*/  LDL.LU R243, [R1+0x9c] ;  /* 0x00009c0001f37983 */ /* 0x0007680000300800 */
[----:B------:R3:W5:Y:S01]  /*175c0*/  LDL.LU R242, [R1+0x98] ;  /* 0x0000980001f27983 */ /* 0x0007620000300800 */
[C---:B------:R-:W-:Y:S03]  /*175d0*/  HMMA.16816.F32 R112, R140.reuse, R150, R112 ;  /* 0x000000968c70723c */ /* 0x040fe60000001870 */
[----:B------:R-:W2:Y:S08]  /*175e0*/  LDSM.16.MT88.4 R148, [R231+0xe800] ;  /* 0x00e80000e794783b */ /* 0x000eb00000004200 */
[----:B------:R3:W5:Y:S01]  /*175f0*/  LDL.LU R241, [R1+0x94] ;  /* 0x0000940001f17983 */ /* 0x0007620000300800 */
[-C--:B--2---:R-:W-:Y:S06]  /*17600*/  HMMA.16816.F32 R116, R140, R148.reuse, R116 ;  /* 0x000000948c74723c */ /* 0x084fec0000001874 */
[C---:B------:R-:W-:Y:S06]  /*17610*/  HMMA.16816.F32 R120, R144.reuse, R148, R120 ;  /* 0x000000949078723c */ /* 0x040fec0000001878 */
[-C--:B------:R-:W-:Y:S06]  /*17620*/  HMMA.16816.F32 R124, R144, R150.reuse, R124 ;  /* 0x00000096907c723c */ /* 0x080fec000000187c */
[----:B------:R-:W-:Y:S01]  /*17630*/  HMMA.16816.F32 R128, R140, R150, R128 ;  /* 0x000000968c80723c */ /* 0x000fe20000001880 */
[----:B------:R-:W2:Y:S04]  /*17640*/  LDSM.16.MT88.4 R148, [R232+0xd000] ;  /* 0x00d00000e894783b */ /* 0x000ea80000004200 */
[----:B------:R-:W-:Y:S02]  /*17650*/  F2FP.F16.F32.PACK_AB R144, R176, R196 ;  /* 0x000000c4b090723e */ /* 0x000fe400000000ff */
[----:B------:R-:W-:Y:S04]  /*17660*/  F2FP.F16.F32.PACK_AB R140, R194, R184 ;  /* 0x000000b8c28c723e */ /* 0x000fe800000000ff */
[----:B------:R-:W-:Y:S02]  /*17670*/  F2FP.F16.F32.PACK_AB R141, R207, R172 ;  /* 0x000000accf8d723e */ /* 0x000fe400000000ff */
[----:B------:R-:W-:Y:S02]  /*17680*/  F2FP.F16.F32.PACK_AB R142, R185, R188 ;  /* 0x000000bcb98e723e */ /* 0x000fe400000000ff */
[----:B------:R-:W-:Y:S02]  /*17690*/  F2FP.F16.F32.PACK_AB R143, R186, R189 ;  /* 0x000000bdba8f723e */ /* 0x000fe400000000ff */
[----:B------:R-:W-:Y:S02]  /*176a0*/  F2FP.F16.F32.PACK_AB R146, R187, R190 ;  /* 0x000000bebb92723e */ /* 0x000fe400000000ff */
[----:B------:R-:W-:Y:S02]  /*176b0*/  F2FP.F16.F32.PACK_AB R145, R174, R195 ;  /* 0x000000c3ae91723e */ /* 0x000fe400000000ff */
[----:B------:R-:W-:Y:S01]  /*176c0*/  F2FP.F16.F32.PACK_AB R147, R168, R191 ;  /* 0x000000bfa893723e */ /* 0x000fe200000000ff */
        /* <DEDUP_REMOVED lines=38> */
[----:B------:R-:W-:Y:S05]  /*17930*/  HMMA.16816.F32 R128, R140, R158, R128 ;  /* 0x0000009e8c80723c */ /* 0x000fea0000001880 */
[----:B------:R-:W-:Y:S02]  /*17940*/  IMAD.MOV.U32 R147, RZ, RZ, R172 ;  /* 0x000000ffff937224 */ /* 0x000fe400078e00ac */
[----:B------:R-:W-:Y:S04]  /*17950*/  F2FP.F16.F32.PACK_AB R141, R233, R180 ;  /* 0x000000b4e98d723e */ /* 0x000fe800000000ff */
[----:B------:R-:W-:Y:S02]  /*17960*/  F2FP.F16.F32.PACK_AB R140, R203, R167 ;  /* 0x000000a7cb8c723e */ /* 0x000fe400000000ff */
[----:B------:R-:W-:Y:S02]  /*17970*/  F2FP.F16.F32.PACK_AB R142, R204, R200 ;  /* 0x000000c8cc8e723e */ /* 0x000fe400000000ff */
[----:B------:R-:W-:Y:S07]  /*17980*/  F2FP.F16.F32.PACK_AB R143, R205, R199 ;  /* 0x000000c7cd8f723e */ /* 0x000fee00000000ff */
[-C--:B--2---:R-:W-:Y:S01]  /*17990*/  HMMA.16816.F32 R172, R140, R148.reuse, R4 ;  /* 0x000000948cac723c */ /* 0x084fe20000001804 */
[----:B------:R-:W1:Y:S05]  /*179a0*/  LDSM.16.MT88.4 R4, [R231+0xf800] ;  /* 0x00f80000e704783b */ /* 0x000e6a0000004200 */
[C---:B------:R-:W-:Y:S07]  /*179b0*/  HMMA.16816.F32 R176, R208.reuse, R148, R8 ;  /* 0x00000094d0b0723c */ /* 0x040fee0000001808 */
[----:B------:R-:W-:Y:S01]  /*179c0*/  MOV R8, R180 ;  /* 0x000000b400087202 */ /* 0x000fe20000000f00 */
[----:B------:R-:W-:Y:S01]  /*179d0*/  IMAD.MOV.U32 R9, RZ, RZ, R203 ;  /* 0x000000ffff097224 */ /* 0x000fe200078e00cb */
[-C--:B------:R-:W-:Y:S03]  /*179e0*/  HMMA.16816.F32 R180, R208, R150.reuse, R12 ;  /* 0x00000096d0b4723c */ /* 0x080fe6000000180c */
[----:B------:R-:W-:Y:S02]  /*179f0*/  MOV R11, R206 ;  /* 0x000000ce000b7202 */ /* 0x000fe40000000f00 */
[----:B------:R-:W-:Y:S01]  /*17a00*/  MOV R10, R205 ;  /* 0x000000cd000a7202 */ /* 0x000fe20000000f00 */
[C---:B------:R-:W-:Y:S05]  /*17a10*/  HMMA.16816.F32 R156, R140.reuse, R150, R16 ;  /* 0x000000968c9c723c */ /* 0x040fea0000001810 */
[----:B------:R-:W-:Y:S02]  /*17a20*/  MOV R13, R199 ;  /* 0x000000c7000d7202 */ /* 0x000fe40000000f00 */
[----:B------:R-:W-:Y:S02]  /*17a30*/  MOV R16, R168 ;  /* 0x000000a800107202 */ /* 0x000fe40000000f00 */
[-C--:B----4-:R-:W-:Y:S03]  /*17a40*/  HMMA.16816.F32 R168, R140, R152.reuse, R20 ;  /* 0x000000988ca8723c */ /* 0x090fe60000001814 */
        /* <DEDUP_REMOVED lines=8> */
[----:B------:R-:W-:Y:S01]  /*17ad0*/  MOV R19, R201 ;  /* 0x000000c900137202 */ /* 0x000fe20000000f00 */
[----:B------:R-:W-:Y:S01]  /*17ae0*/  IMAD.MOV.U32 R26, RZ, RZ, R190 ;  /* 0x000000ffff1a7224 */ /* 0x000fe200078e00be */
[----:B------:R-:W-:Y:S03]  /*17af0*/  MOV R27, R191 ;  /* 0x000000bf001b7202 */ /* 0x000fe60000000f00 */
[----:B------:R-:W-:Y:S02]  /*17b00*/  MOV R25, R189 ;  /* 0x000000bd00197202 */ /* 0x000fe40000000f00 */
        /* <DEDUP_REMOVED lines=8> */
[-C--:B------:R-:W-:Y:S03]  /*17b90*/  HMMA.16816.F32 R164, R140, R160.reuse, R36 ;  /* 0x000000a08ca4723c */ /* 0x080fe60000001824 */
[----:B------:R-:W-:Y:S02]  /*17ba0*/  MOV R32, R197 ;  /* 0x000000c500207202 */ /* 0x000fe40000000f00 */
[----:B------:R-:W-:Y:S02]  /*17bb0*/  MOV R33, R196 ;  /* 0x000000c400217202 */ /* 0x000fe40000000f00 */
[----:B------:R-:W-:Y:S01]  /*17bc0*/  IMAD.MOV.U32 R38, RZ, RZ, R193 ;  /* 0x000000ffff267224 */ /* 0x000fe200078e00c1 */
[----:B------:R-:W-:Y:S03]  /*17bd0*/  MOV R39, R192 ;  /* 0x000000c000277202 */ /* 0x000fe60000000f00 */
[----:B------:R-:W-:Y:S01]  /*17be0*/  FADD.FTZ R3, R38, R3 ;  /* 0x0000000326037221 */ /* 0x000fe20000010000 */
[----:B------:R-:W-:Y:S02]  /*17bf0*/  MOV R34, R195 ;  /* 0x000000c300227202 */ /* 0x000fe40000000f00 */
[----:B------:R-:W-:Y:S01]  /*17c00*/  MOV R38, R39 ;  /* 0x0000002700267202 */ /* 0x000fe20000000f00 */
[----:B------:R-:W-:Y:S01]  /*17c10*/  FADD.FTZ R3, R236, R3 ;  /* 0x00000003ec037221 */ /* 0x000fe20000010000 */
[----:B------:R-:W-:Y:S02]  /*17c20*/  MOV R35, R194 ;  /* 0x000000c200237202 */ /* 0x000fe40000000f00 */
[C---:B------:R-:W-:Y:S04]  /*17c30*/  HMMA.16816.F32 R192, R208.reuse, R160, R40 ;  /* 0x000000a0d0c0723c */ /* 0x040fe80000001828 */
[----:B------:R-:W-:Y:S02]  /*17c40*/  MOV R39, R32 ;  /* 0x0000002000277202 */ /* 0x000fe40000000f00 */
[-C--:B------:R-:W-:Y:S05]  /*17c50*/  HMMA.16816.F32 R196, R208, R162.reuse, R44 ;  /* 0x000000a2d0c4723c */ /* 0x080fea000000182c */
[----:B------:R-:W-:Y:S01]  /*17c60*/  MOV R28, R207 ;  /* 0x000000cf001c7202 */ /* 0x000fe20000000f00 */
        /* <DEDUP_REMOVED lines=27> */
[----:B------:R-:W-:Y:S01]  /*17e20*/  MOV R23, R16 ;  /* 0x0000001000177202 */ /* 0x000fe20000000f00 */
[----:B------:R-:W-:Y:S01]  /*17e30*/  IMAD.MOV.U32 R16, RZ, RZ, R17 ;  /* 0x000000ffff107224 */ /* 0x000fe200078e0011 */
[----:B------:R-:W-:Y:S01]  /*17e40*/  MOV R36, R38 ;  /* 0x0000002600247202 */ /* 0x000fe20000000f00 */
[----:B------:R-:W-:Y:S01]  /*17e50*/  IMAD.MOV.U32 R38, RZ, RZ, R29 ;  /* 0x000000ffff267224 */ /* 0x000fe200078e001d */
[----:B------:R-:W-:Y:S01]  /*17e60*/  MOV R39, R32 ;  /* 0x0000002000277202 */ /* 0x000fe20000000f00 */
[-C--:B------:R-:W-:Y:S03]  /*17e70*/  HMMA.16816.F32 R92, R208, R222.reuse, R92 ;  /* 0x000000ded05c723c */ /* 0x080fe6000000185c */
[----:B------:R-:W-:Y:S01]  /*17e80*/  MOV R32, R33 ;  /* 0x0000002100207202 */ /* 0x000fe20000000f00 */
[----:B------:R-:W-:Y:S01]  /*17e90*/  FADD.FTZ R0, R0, R36 ;  /* 0x0000002400007221 */ /* 0x000fe20000010000 */
[----:B------:R-:W-:Y:S01]  /*17ea0*/  MOV R17, R18 ;  /* 0x0000001200117202 */ /* 0x000fe20000000f00 */
[C---:B------:R-:W-:Y:S05]  /*17eb0*/  HMMA.16816.F32 R96, R140.reuse, R222, R96 ;  /* 0x000000de8c60723c */ /* 0x040fea0000001860 */
[----:B------:R-:W-:Y:S01]  /*17ec0*/  MOV R33, R34 ;  /* 0x0000002200217202 */ /* 0x000fe20000000f00 */
[-C--:B------:R-:W-:Y:S05]  /*17ed0*/  HMMA.16816.F32 R100, R140, R224.reuse, R100 ;  /* 0x000000e08c64723c */ /* 0x080fea0000001864 */
[----:B------:R-:W-:Y:S01]  /*17ee0*/  MOV R29, R31 ;  /* 0x0000001f001d7202 */ /* 0x000fe20000000f00 */
[C---:B------:R-:W-:Y:S05]  /*17ef0*/  HMMA.16816.F32 R104, R208.reuse, R224, R104 ;  /* 0x000000e0d068723c */ /* 0x040fea0000001868 */
[----:B------:R-:W-:Y:S01]  /*17f00*/  MOV R18, R8 ;  /* 0x0000000800127202 */ /* 0x000fe20000000f00 */
[----:B------:R-:W-:Y:S01]  /*17f10*/  FADD.FTZ R8, R240, R2 ;  /* 0x00000002f0087221 */ /* 0x000fe20000010000 */
[----:B------:R-:W-:Y:S01]  /*17f20*/  MOV R34, R35 ;  /* 0x0000002300227202 */ /* 0x000fe20000000f00 */
[----:B------:R3:W5:Y:S01]  /*17f30*/  LDL.LU R240, [R1+0x90] ;  /* 0x0000900001f07983 */ /* 0x0007620000300800 */
[-C--:B------:R-:W-:Y:S03]  /*17f40*/  HMMA.16816.F32 R108, R208, R226.reuse, R108 ;  /* 0x000000e2d06c723c */ /* 0x080fe6000000186c */
[----:B------:R-:W-:Y:S01]  /*17f50*/  MOV R31, R25 ;  /* 0x00000019001f7202 */ /* 0x000fe20000000f00 */
[----:B------:R-:W-:Y:S01]  /*17f60*/  FADD.FTZ R2, R237, R133 ;  /* 0x00000085ed027221 */ /* 0x000fe20000010000 */
[----:B------:R-:W-:Y:S01]  /*17f70*/  MOV R35, R28 ;  /* 0x0000001c00237202 */ /* 0x000fe20000000f00 */
[----:B------:R-:W-:Y:S01]  /*17f80*/  FADD.FTZ R8, R235, R8 ;  /* 0x00000008eb087221 */ /* 0x000fe20000010000 */
[----:B------:R-:W-:Y:S01]  /*17f90*/  MOV R25, R27 ;  /* 0x0000001b00197202 */ /* 0x000fe20000000f00 */
[C---:B------:R-:W-:Y:S04]  /*17fa0*/  HMMA.16816.F32 R112, R140.reuse, R226, R112 ;  /* 0x000000e28c70723c */ /* 0x040fe80000001870 */
[----:B------:R-:W-:Y:S02]  /*17fb0*/  MOV R28, R30 ;  /* 0x0000001e001c7202 */ /* 0x000fe40000000f00 */
[----:B------:R-:W-:Y:S01]  /*17fc0*/  MOV R27, R21 ;  /* 0x00000015001b7202 */ /* 0x000fe20000000f00 */
[----:B------:R-:W-:Y:S01]  /*17fd0*/  IMAD.MOV.U32 R21, RZ, RZ, R23 ;  /* 0x000000ffff157224 */ /* 0x000fe200078e0017 */
[----:B------:R-:W-:Y:S01]  /*17fe0*/  MOV R30, R24 ;  /* 0x00000018001e7202 */ /* 0x000fe20000000f00 */
[-C--:B-1----:R-:W-:Y:S03]  /*17ff0*/  HMMA.16816.F32 R116, R140, R4.reuse, R116 ;  /* 0x000000048c74723c */ /* 0x082fe60000001874 */
[----:B------:R-:W-:Y:S02]  /*18000*/  MOV R24, R26 ;  /* 0x0000001a00187202 */ /* 0x000fe40000000f00 */
[----:B------:R-:W-:Y:S01]  /*18010*/  MOV R23, R17 ;  /* 0x0000001100177202 */ /* 0x000fe20000000f00 */
[C---:B------:R-:W-:Y:S05]  /*18020*/  HMMA.16816.F32 R120, R208.reuse, R4, R120 ;  /* 0x00000004d078723c */ /* 0x040fea0000001878 */
[----:B------:R-:W-:Y:S01]  /*18030*/  MOV R26, R20 ;  /* 0x00000014001a7202 */ /* 0x000fe20000000f00 */
[-C--:B------:R-:W-:Y:S05]  /*18040*/  HMMA.16816.F32 R124, R208, R6.reuse, R124 ;  /* 0x00000006d07c723c */ /* 0x080fea000000187c */
[----:B------:R-:W-:Y:S01]  /*18050*/  MOV R17, R239 ;  /* 0x000000ef00117202 */ /* 0x000fe20000000f00 */
[----:B------:R-:W-:Y:S01]  /*18060*/  HMMA.16816.F32 R128, R140, R6, R128 ;  /* 0x000000068c80723c */ /* 0x000fe20000001880 */
[----:B------:R3:W5:Y:S04]  /*18070*/  LDL.LU R239, [R1+0x8c] ;  /* 0x00008c0001ef7983 */ /* 0x0007680000300800 */
[----:B------:R-:W-:Y:S02]  /*18080*/  MOV R20, R22 ;  /* 0x0000001600147202 */ /* 0x000fe40000000f00 */
[----:B------:R-:W-:Y:S04]  /*18090*/  MOV R22, R16 ;  /* 0x0000001000167202 */ /* 0x000fe80000000f00 */
[----:B------:R-:W-:Y:S02]  /*180a0*/  MOV R16, R18 ;  /* 0x0000001200107202 */ /* 0x000fe40000000f00 */
[----:B------:R-:W-:Y:S02]  /*180b0*/  MOV R18, R238 ;  /* 0x000000ee00127202 */ /* 0x000fe40000000f00 */
[----:B------:R-:W-:Y:S01]  /*180c0*/  MOV R36, R37 ;  /* 0x0000002500247202 */ /* 0x000fe20000000f00 */
[----:B------:R3:W5:Y:S01]  /*180d0*/  LDL.LU R238, [R1+0x88] ;  /* 0x0000880001ee7983 */ /* 0x0007620000300800 */
[----:B------:R-:W-:Y:S02]  /*180e0*/  MOV R37, R38 ;  /* 0x0000002600257202 */ /* 0x000fe40000000f00 */
[----:B------:R-:W-:Y:S01]  /*180f0*/  MOV R38, R25 ;  /* 0x0000001900267202 */ /* 0x000fe20000000f00 */
[----:B------:R3:W5:Y:S01]  /*18100*/  LDL.LU R237, [R1+0x84] ;  /* 0x0000840001ed7983 */ /* 0x0007620000300800 */
[----:B------:R-:W-:Y:S01]  /*18110*/  MOV R25, R26 ;  /* 0x0000001a00197202 */ /* 0x000fe20000000f00 */
[----:B------:R-:W-:Y:S01]  /*18120*/  IMAD.MOV.U32 R26, RZ, RZ, R27 ;  /* 0x000000ffff1a7224 */ /* 0x000fe200078e001b */
        /* <DEDUP_REMOVED lines=41> */
[----:B------:R-:W-:Y:S02]  /*183c0*/  MOV R140, R134 ;  /* 0x00000086008c7202 */ /* 0x000fe40000000f00 */
[----:B------:R-:W-:Y:S01]  /*183d0*/  FADD.FTZ R0, R25, R9 ;  /* 0x0000000919007221 */ /* 0x000fe20000010000 */
[----:B------:R-:W-:Y:S01]  /*183e0*/  FADD.FTZ R3, R16, R3 ;  /* 0x0000000310037221 */ /* 0x000fe20000010000 */
[----:B------:R-:W-:Y:S02]  /*183f0*/  MOV R133, R136 ;  /* 0x0000008800857202 */ /* 0x000fe40000000f00 */
        /* <DEDUP_REMOVED lines=22> */
.L_x_545:
[----:B-123--:R-:W2:Y:S04]  /*18560*/  LDL.LU R2, [R1+0x24] ;  /* 0x0000240001027983 */ /* 0x00eea80000300800 */
[----:B------:R-:W3:Y:S04]  /*18570*/  LDL.LU R8, [R1+0x28] ;  /* 0x0000280001087983 */ /* 0x000ee80000300800 */
[----:B------:R-:W4:Y:S04]  /*18580*/  LDL.LU R7, [R1+0x48] ;  /* 0x0000480001077983 */ /* 0x000f280000300800 */
[----:B------:R-:W4:Y:S01]  /*18590*/  LDL.LU R6, [R1+0x4c] ;  /* 0x00004c0001067983 */ /* 0x000f220000300800 */
[----:B------:R-:W1:Y:S01]  /*185a0*/  S2UR UR7, SR_CgaCtaId ;  /* 0x00000000000779c3 */ /* 0x000e620000008800 */
[----:B------:R-:W-:Y:S01]  /*185b0*/  UISETP.NE.AND UP0, UPT, UR16, -0x1, UPT ;  /* 0xffffffff1000788c */ /* 0x000fe2000bf05270 */
[----:B------:R-:W-:Y:S01]  /*185c0*/  MOV R67, 0x40 ;  /* 0x0000004000437802 */ /* 0x000fe20000000f00 */
[----:B------:R-:W1:Y:S04]  /*185d0*/  S2R R141, SR_TID.X ;  /* 0x00000000008d7919 */ /* 0x000e680000002100 */
[----:B------:R-:W-:-:S05]  /*185e0*/  PLOP3.LUT P3, PT, PT, PT, UP0, 0x80, 0x0 ;  /* 0x000000000000781c */ /* 0x000fca0003f6f008 */
[----:B------:R-:W-:Y:S02]  /*185f0*/  @UP0 ULDC.64 UR4, c[0x0][0x298] ;  /* 0x0000a60000040ab9 */ /* 0x000fe40000000a00 */
[----:B------:R-:W-:-:S03]  /*18600*/  @UP0 UIMAD.WIDE.U32 UR8, UR16, UR4, URZ ;  /* 0x00000004100802a5 */ /* 0x000fc6000f8e003f */
[----:B------:R-:W-:Y:S01]  /*18610*/  UMOV UR4, 0x400 ;  /* 0x0000040000047882 */ /* 0x000fe20000000000 */
[----:B------:R-:W-:Y:S02]  /*18620*/  @UP0 UIMAD UR6, UR16, UR5, UR9 ;  /* 0x00000005100602a4 */ /* 0x000fe4000f8e0209 */
[----:B-1----:R-:W-:Y:S01]  /*18630*/  ULEA UR7, UR7, UR4, 0x18 ;  /* 0x0000000407077291 */ /* 0x002fe2000f8ec03f */
[----:B------:R-:W-:-:S04]  /*18640*/  SHF.R.S32.HI R10, RZ, 0x1f, R141 ;  /* 0x0000001fff0a7819 */ /* 0x000fc8000001148d */
[----:B------:R-:W-:Y:S01]  /*18650*/  LEA.HI R9, R10, R141, RZ, 0x2 ;  /* 0x0000008d0a097211 */ /* 0x000fe200078f10ff */
[----:B--2---:R-:W1:Y:S04]  /*18660*/  SHFL.BFLY PT, R0, R2, 0x2, 0x1f ;  /* 0x0c401f0002007f89 */ /* 0x004e6800000e0000 */
[----:B---3--:R-:W2:Y:S04]  /*18670*/  SHFL.BFLY PT, R4, R8, 0x2, 0x1f ;  /* 0x0c401f0008047f89 */ /* 0x008ea800000e0000 */
[----:B----4-:R-:W3:Y:S01]  /*18680*/  SHFL.BFLY PT, R3, R7, 0x2, 0x1f ;  /* 0x0c401f0007037f89 */ /* 0x010ee200000e0000 */
[----:B-1----:R-:W-:-:S03]  /*18690*/  FADD.FTZ R0, R0, R2 ;  /* 0x0000000200007221 */ /* 0x002fc60000010000 */
[----:B------:R-:W1:Y:S01]  /*186a0*/  SHFL.BFLY PT, R2, R6, 0x2, 0x1f ;  /* 0x0c401f0006027f89 */ /* 0x000e6200000e0000 */
[----:B--2---:R-:W-:-:S03]  /*186b0*/  FADD.FTZ R4, R4, R8 ;  /* 0x0000000804047221 */ /* 0x004fc60000010000 */
        /* <DEDUP_REMOVED lines=8> */
[--C-:B------:R-:W-:Y:S01]  /*18740*/  SHF.R.S32.HI R5, RZ, 0x2, R9.reuse ;  /* 0x00000002ff057819 */ /* 0x100fe20000011409 */
[----:B---3--:R-:W-:Y:S01]  /*18750*/  FADD.FTZ R133, R4, R8 ;  /* 0x0000000804857221 */ /* 0x008fe20000010000 */
[----:B------:R-:W-:Y:S02]  /*18760*/  FSETP.NE.FTZ.AND P0, PT, R132, RZ, PT ;  /* 0x000000ff8400720b */ /* 0x000fe40003f15000 */
[----:B------:R-:W-:Y:S02]  /*18770*/  SHF.R.S32.HI R8, RZ, 0x1f, R9 ;  /* 0x0000001fff087819 */ /* 0x000fe40000011409 */
[----:B------:R-:W-:-:S02]  /*18780*/  P2R R140, PR, RZ, 0x1 ;  /* 0x00000001ff8c7803 */ /* 0x000fc40000000000 */
[----:B------:R-:W-:-:S07]  /*18790*/  LEA.HI R4, R10, R141, RZ, 0x5 ;  /* 0x0000008d0a047211 */ /* 0x000fce00078f28ff */
[----:B------:R-:W3:Y:S01]  /*187a0*/  @P0 MUFU.RCP R0, R132 ;  /* 0x0000008400000308 */ /* 0x000ee20000001000 */
[----:B------:R-:W-:Y:S01]  /*187b0*/  FSETP.NE.FTZ.AND P0, PT, R133, RZ, PT ;  /* 0x000000ff8500720b */ /* 0x000fe20003f15000 */
[----:B-1----:R-:W-:Y:S01]  /*187c0*/  FADD.FTZ R138, R3, R6 ;  /* 0x00000006038a7221 */ /* 0x002fe20000010000 */
[----:B------:R-:W-:Y:S02]  /*187d0*/  LEA.HI R3, R8, R5, RZ, 0x3 ;  /* 0x0000000508037211 */ /* 0x000fe400078f18ff */
[----:B------:R-:W-:Y:S01]  /*187e0*/  LOP3.LUT R6, R9, 0x3ffffffc, RZ, 0xc0, !PT ;  /* 0x3ffffffc09067812 */ /* 0x000fe200078ec0ff */
[----:B--2---:R-:W-:Y:S01]  /*187f0*/  FADD.FTZ R139, R2, R7 ;  /* 0x00000007028b7221 */ /* 0x004fe20000010000 */
[----:B------:R-:W-:Y:S02]  /*18800*/  LOP3.LUT R2, R3, 0xfffffff8, RZ, 0xc0, !PT ;  /* 0xfffffff803027812 */ /* 0x000fe400078ec0ff */
[----:B------:R-:W-:Y:S02]  /*18810*/  MOV R3, 0x3f800000 ;  /* 0x3f80000000037802 */ /* 0x000fe40000000f00 */
[----:B------:R-:W-:-:S02]  /*18820*/  IADD3 R2, R5, -R2, RZ ;  /* 0x8000000205027210 */ /* 0x000fc40007ffe0ff */
[----:B------:R-:W-:Y:S01]  /*18830*/  IADD3 R6, -R6, R141, RZ ;  /* 0x0000008d06067210 */ /* 0x000fe20007ffe1ff */
        /* <DEDUP_REMOVED lines=32> */
[----:B------:R-:W-:Y:S01]  /*18a40*/  SHF.L.U32 R0, R2, 0x6, RZ ;  /* 0x0000000602007819 */ /* 0x000fe200000006ff */
[----:B------:R-:W1:Y:S01]  /*18a50*/  @P0 MUFU.RCP R3, R133 ;  /* 0x0000008500030308 */ /* 0x000e620000001000 */
[----:B------:R-:W-:-:S02]  /*18a60*/  SHF.R.S32.HI R80, RZ, 0x5, R4 ;  /* 0x00000005ff507819 */ /* 0x000fc40000011404 */
[----:B------:R-:W-:Y:S02]  /*18a70*/  LOP3.LUT R0, R0, 0x1c0, RZ, 0xc0, !PT ;  /* 0x000001c000007812 */ /* 0x000fe400078ec0ff */
[----:B------:R-:W-:Y:S02]  /*18a80*/  LEA R21, R80, R6, 0x9 ;  /* 0x0000000650157211 */ /* 0x000fe400078e48ff */
[----:B------:R-:W-:Y:S02]  /*18a90*/  LEA.HI R0, R0, R0, RZ, 0x1d ;  /* 0x0000000000007211 */ /* 0x000fe400078fe8ff */
[----:B------:R-:W-:Y:S02]  /*18aa0*/  R2P PR, R2, 0x6 ;  /* 0x0000000602007804 */ /* 0x000fe40000000000 */
[----:B------:R-:W-:Y:S02]  /*18ab0*/  LEA R21, R21, R0, 0x1 ;  /* 0x0000000015157211 */ /* 0x000fe400078e08ff */
[----:B------:R-:W-:-:S02]  /*18ac0*/  LOP3.LUT R8, R4, 0xffffffe0, RZ, 0xc0, !PT ;  /* 0xffffffe004087812 */ /* 0x000fc400078ec0ff */
[----:B------:R-:W-:Y:S02]  /*18ad0*/  MOV R81, 0x20 ;  /* 0x0000002000517802 */ /* 0x000fe40000000f00 */
[----:B------:R-:W-:Y:S01]  /*18ae0*/  LEA R21, R21, UR7, 0x1 ;  /* 0x0000000715157c11 */ /* 0x000fe2000f8e08ff */
[C---:B-1----:R-:W-:Y:S01]  /*18af0*/  FMUL.FTZ R174, R3.reuse, R174 ;  /* 0x000000ae03ae7220 */ /* 0x042fe20000410000 */
[----:B------:R-:W-:Y:S01]  /*18b00*/  IADD3 R141, -R8, R141, RZ ;  /* 0x0000008d088d7210 */ /* 0x000fe20007ffe1ff */
[C---:B------:R-:W-:Y:S01]  /*18b10*/  FMUL.FTZ R175, R3.reuse, R175 ;  /* 0x000000af03af7220 */ /* 0x040fe20000410000 */
[C---:B------:R-:W-:Y:S01]  /*18b20*/  FMUL.FTZ R158, R3.reuse, R158 ;  /* 0x0000009e039e7220 */ /* 0x040fe20000410000 */
[C---:B------:R-:W-:Y:S01]  /*18b30*/  FMUL.FTZ R159, R3.reuse, R159 ;  /* 0x0000009f039f7220 */ /* 0x040fe20000410000 */
[C---:B------:R-:W-:Y:S01]  /*18b40*/  FMUL.FTZ R170, R3.reuse, R170 ;  /* 0x000000aa03aa7220 */ /* 0x040fe20000410000 */
[C---:B------:R-:W-:Y:S01]  /*18b50*/  FMUL.FTZ R9, R3.reuse, R171 ;  /* 0x000000ab03097220 */ /* 0x040fe20000410000 */
[----:B------:R-:W-:Y:S01]  /*18b60*/  FMUL.FTZ R154, R3, R154 ;  /* 0x0000009a039a7220 */ /* 0x000fe20000410000 */
[----:B------:R-:W-:-:S02]  /*18b70*/  SEL R81, R81, 0xffffffe0, !P1 ;  /* 0xffffffe051517807 */ /* 0x000fc40004800000 */
[----:B------:R-:W-:Y:S01]  /*18b80*/  SEL R67, R67, 0xffffffc0, !P2 ;  /* 0xffffffc043437807 */ /* 0x000fe20005000000 */
[----:B------:R-:W-:Y:S06]  /*18b90*/  @P3 BRA `(.L_x_549) ;  /* 0x00000000001c3947 */ /* 0x000fec0003800000 */
[----:B------:R-:W1:Y:S01]  /*18ba0*/  S2UR UR7, SR_CTAID.Y ;  /* 0x00000000000779c3 */ /* 0x000e620000002600 */
[----:B------:R-:W-:Y:S01]  /*18bb0*/  ULDC.64 UR4, c[0x0][0x290] ;  /* 0x0000a40000047ab9 */ /* 0x000fe20000000a00 */
[----:B-1----:R-:W-:Y:S02]  /*18bc0*/  USHF.R.S32.HI UR6, URZ, 0x1f, UR7 ;  /* 0x0000001f3f067899 */ /* 0x002fe40008011407 */
[----:B------:R-:W-:Y:S02]  /*18bd0*/  UIMAD.WIDE.U32 UR8, UR7, UR4, URZ ;  /* 0x00000004070872a5 */ /* 0x000fe4000f8e003f */
[----:B------:R-:W-:-:S04]  /*18be0*/  UIMAD UR6, UR6, UR4, URZ ;  /* 0x00000004060672a4 */ /* 0x000fc8000f8e023f */
[----:B------:R-:W-:-:S04]  /*18bf0*/  UIMAD UR6, UR7, UR5, UR6 ;  /* 0x00000005070672a4 */ /* 0x000fc8000f8e0206 */
[----:B------:R-:W-:-:S12]  /*18c00*/  UIADD3 UR6, UR9, UR6, URZ ;  /* 0x0000000609067290 */ /* 0x000fd8000fffe03f */
.L_x_549:
[----:B------:R-:W-:Y:S01]  /*18c10*/  ULDC.U8 UR4, c[0x0][0x3d8] ;  /* 0x0000f60000047ab9 */ /* 0x000fe20000000000 */
[----:B------:R-:W-:Y:S01]  /*18c20*/  ULDC.U8 UR7, c[0x0][0x3d9] ;  /* 0x0000f64000077ab9 */ /* 0x000fe20000000000 */
[----:B------:R-:W-:Y:S01]  /*18c30*/  ISETP.NE.AND P4, PT, RZ, UR4, PT ;  /* 0x00000004ff007c0c */ /* 0x000fe2000bf85270 */
[C---:B------:R-:W-:Y:S01]  /*18c40*/  FMUL.FTZ R6, R3.reuse, R155 ;  /* 0x0000009b03067220 */ /* 0x040fe20000410000 */
[----:B------:R-:W-:Y:S01]  /*18c50*/  LOP3.LUT R2, R2, 0x1, RZ, 0xc0, !PT ;  /* 0x0000000102027812 */ /* 0x000fe200078ec0ff */
[C---:B------:R-:W-:Y:S01]  /*18c60*/  FMUL.FTZ R166, R3.reuse, R166 ;  /* 0x000000a603a67220 */ /* 0x040fe20000410000 */
[----:B------:R-:W-:Y:S01]  /*18c70*/  ISETP.NE.OR P2, PT, RZ, UR7, !P4 ;  /* 0x00000007ff007c0c */ /* 0x000fe2000e745670 */
[C---:B------:R-:W-:Y:S01]  /*18c80*/  FMUL.FTZ R19, R3.reuse, R167 ;  /* 0x000000a703137220 */ /* 0x040fe20000410000 */
[----:B------:R-:W-:Y:S01]  /*18c90*/  FSETP.NE.FTZ.AND P6, PT, R138, RZ, PT ;  /* 0x000000ff8a00720b */ /* 0x000fe20003fd5000 */
[C---:B------:R-:W-:Y:S01]  /*18ca0*/  FMUL.FTZ R150, R3.reuse, R150 ;  /* 0x0000009603967220 */ /* 0x040fe20000410000 */
[----:B------:R-:W-:Y:S01]  /*18cb0*/  ISETP.NE.U32.AND P1, PT, R2, 0x1, PT ;  /* 0x000000010200780c */ /* 0x000fe20003f25070 */
[C---:B------:R-:W-:Y:S01]  /*18cc0*/  FMUL.FTZ R15, R3.reuse, R151 ;  /* 0x00000097030f7220 */ /* 0x040fe20000410000 */
[----:B------:R-:W-:Y:S01]  /*18cd0*/  P2R R101, PR, RZ, 0x40 ;  /* 0x00000040ff657803 */ /* 0x000fe20000000000 */
[----:B------:R-:W-:Y:S01]  /*18ce0*/  FMUL.FTZ R162, R3, R162 ;  /* 0x000000a203a27220 */ /* 0x000fe20000410000 */
[----:B------:R-:W-:-:S02]  /*18cf0*/  PLOP3.LUT P3, PT, PT, PT, PT, 0x8, 0x0 ;  /* 0x000000000000781c */ /* 0x000fc40003f6e170 */
[----:B------:R-:W-:-:S03]  /*18d00*/  CS2R R68, SRZ ;  /* 0x0000000000447805 */ /* 0x000fc6000001ff00 */
[----:B------:R-:W-:Y:S08]  /*18d10*/  @P2 BRA `(.L_x_550) ;  /* 0x00000000001c2947 */ /* 0x000ff00003800000 */
[----:B------:R-:W1:Y:S01]  /*18d20*/  S2UR UR5, SR_CTAID.Y ;  /* 0x00000000000579c3 */ /* 0x000e620000002600 */
[----:B------:R-:W-:Y:S01]  /*18d30*/  ULDC UR4, c[0x0][0x2c4] ;  /* 0x0000b10000047ab9 */ /* 0x000fe20000000800 */
[----:B------:R-:W-:Y:S01]  /*18d40*/  PLOP3.LUT P3, PT, PT, PT, PT, 0x80, 0x0 ;  /* 0x000000000000781c */ /* 0x000fe20003f6f070 */
[----:B-1----:R-:W-:-:S04]  /*18d50*/  @!UP0 UIMAD UR16, UR5, UR4, URZ ;  /* 0x00000004051082a4 */ /* 0x002fc8000f8e023f */
[----:B------:R-:W-:Y:S02]  /*18d60*/  USHF.R.S32.HI UR4, URZ, 0x1f, UR16 ;  /* 0x0000001f3f047899 */ /* 0x000fe40008011410 */
[----:B------:R-:W-:-:S04]  /*18d70*/  IMAD.U32 R68, RZ, RZ, UR16 ;  /* 0x00000010ff447e24 */ /* 0x000fc8000f8e00ff */
[----:B------:R-:W-:-:S07]  /*18d80*/  MOV R69, UR4 ;  /* 0x0000000400457c02 */ /* 0x000fce0008000f00 */
.L_x_550:
[----:B------:R-:W2:Y:S01]  /*18d90*/  LDL R113, [R1+0x8] ;  /* 0x0000080001717983 */ /* 0x000ea20000100800 */
        /* <DEDUP_REMOVED lines=23> */
[----:B------:R-:W-:Y:S01]  /*18f10*/  FMUL.FTZ R59, R3, R131 ;  /* 0x00000083033b7220 */ /* 0x000fe20000410000 */
[C---:B------:R-:W-:Y:S01]  /*18f20*/  IADD3 R20, R21.reuse, -0x10, RZ ;  /* 0xfffffff015147810 */ /* 0x040fe20007ffe0ff */
[----:B------:R-:W-:Y:S01]  /*18f30*/  @P1 VIADD R20, R21, 0x10 ;  /* 0x0000001015141836 */ /* 0x000fe20000000000 */
[----:B------:R-:W-:Y:S01]  /*18f40*/  F2FP.F16.F32.PACK_AB R5, R5, R172 ;  /* 0x000000ac0505723e */ /* 0x000fe200000000ff */
[C---:B-1----:R-:W-:Y:S01]  /*18f50*/  FMUL.FTZ R176, R2.reuse, R176 ;  /* 0x000000b002b07220 */ /* 0x042fe20000410000 */
        /* <DEDUP_REMOVED lines=64> */
[----:B------:R-:W-:Y:S01]  /*19360*/  STS [R21], R5 ;  /* 0x0000000515007388 */ /* 0x000fe20000000800 */
[----:B------:R-:W-:Y:S01]  /*19370*/  ISETP.NE.AND P2, PT, RZ, UR7, PT ;  /* 0x00000007ff007c0c */ /* 0x000fe2000bf45270 */
[----:B------:R-:W1:Y:S01]  /*19380*/  S2UR UR4, SR_CTAID.X ;  /* 0x00000000000479c3 */ /* 0x000e620000002500 */
[----:B------:R-:W-:Y:S01]  /*19390*/  F2FP.F16.F32.PACK_AB R2, R157, R156 ;  /* 0x0000009c9d02723e */ /* 0x000fe200000000ff */
[----:B------:R-:W-:Y:S01]  /*193a0*/  STS [R21+0x400], R4 ;  /* 0x0004000415007388 */ /* 0x000fe20000000800 */
[----:B------:R-:W-:Y:S01]  /*193b0*/  F2FP.F16.F32.PACK_AB R0, R159, R158 ;  /* 0x0000009e9f00723e */ /* 0x000fe200000000ff */
[----:B------:R-:W-:Y:S01]  /*193c0*/  BSSY B0, `(.L_x_551) ;  /* 0x00000f5000007945 */ /* 0x000fe20003800000 */
[----:B------:R-:W-:Y:S01]  /*193d0*/  F2FP.F16.F32.PACK_AB R13, R179, R13 ;  /* 0x0000000db30d723e */ /* 0x000fe200000000ff */
[----:B------:R-:W-:Y:S01]  /*193e0*/  STS [R20], R2 ;  /* 0x0000000214007388 */ /* 0x000fe20000000800 */
        /* <DEDUP_REMOVED lines=13> */
[----:B------:R-:W-:Y:S01]  /*194c0*/  PLOP3.LUT P1, PT, PT, PT, PT, 0x8, 0x0 ;  /* 0x000000000000781c */ /* 0x000fe20003f2e170 */
[----:B------:R-:W-:Y:S01]  /*194d0*/  STS [R20+0x2400], R11 ;  /* 0x0024000b14007388 */ /* 0x000fe20000000800 */
[----:B------:R-:W-:Y:S02]  /*194e0*/  F2FP.F16.F32.PACK_AB R24, R24, R188 ;  /* 0x000000bc1818723e */ /* 0x000fe400000000ff */
[----:B------:R-:W-:Y:S02]  /*194f0*/  F2FP.F16.F32.PACK_AB R23, R191, R23 ;  /* 0x00000017bf17723e */ /* 0x000fe400000000ff */
[----:B------:R-:W-:-:S02]  /*19500*/  @!P2 PLOP3.LUT P1, PT, P4, PT, PT, 0x80, 0x0 ;  /* 0x000000000000a81c */ /* 0x000fc4000272f070 */
[----:B------:R-:W-:Y:S02]  /*19510*/  F2FP.F16.F32.PACK_AB R22, R22, R164 ;  /* 0x000000a41616723e */ /* 0x000fe400000000ff */
[----:B---3--:R-:W-:Y:S02]  /*19520*/  IADD3 R0, R21, R81, RZ ;  /* 0x0000005115007210 */ /* 0x008fe40007ffe0ff */
[----:B------:R-:W-:Y:S01]  /*19530*/  F2FP.F16.F32.PACK_AB R19, R19, R166 ;  /* 0x000000a61313723e */ /* 0x000fe200000000ff */
[----:B----4-:R-:W-:Y:S02]  /*19540*/  IMAD.IADD R13, R81, 0x1, R20 ;  /* 0x00000001510d7824 */ /* 0x010fe400078e0214 */
[----:B------:R3:W-:Y:S01]  /*19550*/  STS [R0], R10 ;  /* 0x0000000a00007388 */ /* 0x0007e20000000800 */
[----:B------:R-:W-:Y:S01]  /*19560*/  F2FP.F16.F32.PACK_AB R16, R16, R148 ;  /* 0x000000941010723e */ /* 0x000fe200000000ff */
[----:B------:R-:W-:Y:S01]  /*19570*/  IMAD.IADD R2, R0, 0x1, R67 ;  /* 0x0000000100027824 */ /* 0x000fe200078e0243 */
[----:B-1----:R-:W-:Y:S01]  /*19580*/  IADD3 R3, R21, R67, RZ ;  /* 0x0000004315037210 */ /* 0x002fe20007ffe0ff */
[----:B------:R-:W-:Y:S01]  /*19590*/  STS [R0+0x400], R9 ;  /* 0x0004000900007388 */ /* 0x000fe20000000800 */
[----:B------:R-:W-:-:S02]  /*195a0*/  F2FP.F16.F32.PACK_AB R15, R15, R150 ;  /* 0x000000960f0f723e */ /* 0x000fc400000000ff */
[----:B------:R-:W-:Y:S01]  /*195b0*/  IADD3 R4, R67, R20, RZ ;  /* 0x0000001443047210 */ /* 0x000fe20007ffe0ff */
[----:B------:R1:W-:Y:S01]  /*195c0*/  STS [R13+0x400], R6 ;  /* 0x000400060d007388 */ /* 0x0003e20000000800 */
[----:B------:R-:W-:Y:S01]  /*195d0*/  F2FP.F16.F32.PACK_AB R18, R18, R192 ;  /* 0x000000c01212723e */ /* 0x000fe200000000ff */
[----:B------:R-:W4:Y:S01]  /*195e0*/  @P0 LDC R12, c[0x0][0x2e8] ;  /* 0x0000ba00ff0c0b82 */ /* 0x000f220000000800 */
        /* <DEDUP_REMOVED lines=11> */
[----:B------:R-:W-:Y:S01]  /*196a0*/  IADD3 R5, R13, R67, RZ ;  /* 0x000000430d057210 */ /* 0x000fe20007ffe0ff */
[----:B---3--:R-:W3:Y:S01]  /*196b0*/  @!P2 LDC R10, c[0x0][0x270] ;  /* 0x00009c00ff0aab82 */ /* 0x008ee20000000800 */
[----:B------:R-:W-:Y:S01]  /*196c0*/  F2FP.F16.F32.PACK_AB R42, R42, R200 ;  /* 0x000000c82a2a723e */ /* 0x000fe200000000ff */
[----:B------:R-:W-:Y:S01]  /*196d0*/  STS [R13+0x2400], R23 ;  /* 0x002400170d007388 */ /* 0x000fe20000000800 */
[----:B------:R-:W-:-:S02]  /*196e0*/  F2FP.F16.F32.PACK_AB R41, R203, R41 ;  /* 0x00000029cb29723e */ /* 0x000fc400000000ff */
[----:B------:R-:W-:Y:S01]  /*196f0*/  F2FP.F16.F32.PACK_AB R38, R38, R204 ;  /* 0x000000cc2626723e */ /* 0x000fe200000000ff */
[----:B------:R-:W-:Y:S01]  /*19700*/  STS [R3], R22 ;  /* 0x0000001603007388 */ /* 0x000fe20000000800 */
[----:B------:R-:W-:Y:S01]  /*19710*/  F2FP.F16.F32.PACK_AB R37, R207, R37 ;  /* 0x00000025cf25723e */ /* 0x000fe200000000ff */
[----:B-1----:R-:W1:Y:S01]  /*19720*/  @!P2 LDC R6, c[0x0][0x2c4] ;  /* 0x0000b100ff06ab82 */ /* 0x002e620000000800 */
[----:B------:R-:W-:Y:S01]  /*19730*/  F2FP.F16.F32.PACK_AB R36, R36, R26 ;  /* 0x0000001a2424723e */ /* 0x000fe200000000ff */
[----:B------:R-:W-:Y:S01]  /*19740*/  STS [R3+0x400], R19 ;  /* 0x0004001303007388 */ /* 0x000fe20000000800 */
[----:B------:R-:W-:Y:S02]  /*19750*/  F2FP.F16.F32.PACK_AB R35, R35, R70 ;  /* 0x000000462323723e */ /* 0x000fe400000000ff */
[----:B------:R-:W-:Y:S01]  /*19760*/  F2FP.F16.F32.PACK_AB R32, R32, R28 ;  /* 0x0000001c2020723e */ /* 0x000fe200000000ff */
[----:B------:R4:W-:Y:S01]  /*19770*/  STS [R4], R16 ;  /* 0x0000001004007388 */ /* 0x0009e20000000800 */
[----:B------:R-:W-:Y:S01]  /*19780*/  F2FP.F16.F32.PACK_AB R31, R31, R82 ;  /* 0x000000521f1f723e */ /* 0x000fe200000000ff */
[----:B------:R-:W3:Y:S01]  /*19790*/  @P2 LDC.64 R8, c[0x0][0x2c0] ;  /* 0x0000b000ff082b82 */ /* 0x000ee20000000a00 */
[----:B------:R-:W-:Y:S01]  /*197a0*/  F2FP.F16.F32.PACK_AB R34, R34, R72 ;  /* 0x000000482222723e */ /* 0x000fe200000000ff */
[----:B------:R4:W-:Y:S01]  /*197b0*/  STS [R4+0x400], R15 ;  /* 0x0004000f04007388 */ /* 0x0009e20000000800 */
[----:B------:R-:W-:Y:S01]  /*197c0*/  F2FP.F16.F32.PACK_AB R33, R75, R33 ;  /* 0x000000214b21723e */ /* 0x000fe200000000ff */
[----:B------:R-:W-:Y:S01]  /*197d0*/  @P5 MUFU.LG2 R14, R139 ;  /* 0x0000008b000e5308 */ /* 0x000fe20000000c00 */
[----:B------:R-:W-:Y:S01]  /*197e0*/  F2FP.F16.F32.PACK_AB R30, R30, R76 ;  /* 0x0000004c1e1e723e */ /* 0x000fe200000000ff */
[----:B------:R3:W-:Y:S01]  /*197f0*/  STS [R3+0x2000], R18 ;  /* 0x0020001203007388 */ /* 0x0007e20000000800 */
[----:B------:R-:W-:Y:S01]  /*19800*/  F2FP.F16.F32.PACK_AB R29, R79, R29 ;  /* 0x0000001d4f1d723e */ /* 0x000fe200000000ff */
[----:B------:R-:W2:Y:S01]  /*19810*/  @P2 LDC R7, c[0x0][0x2c0] ;  /* 0x0000b000ff072b82 */ /* 0x000ea20000000800 */
[----:B------:R-:W-:Y:S01]  /*19820*/  F2FP.F16.F32.PACK_AB R28, R85, R84 ;  /* 0x00000054551c723e */ /* 0x000fe200000000ff */
        /* <DEDUP_REMOVED lines=12> */
[----:B----4-:R-:W4:Y:S01]  /*198f0*/  @P5 LDC R16, c[0x0][0x2e8] ;  /* 0x0000ba00ff105b82 */ /* 0x010f220000000800 */
[----:B------:R-:W-:Y:S01]  /*19900*/  F2FP.F16.F32.PACK_AB R56, R56, R100 ;  /* 0x000000643838723e */ /* 0x000fe200000000ff */
[----:B------:R-:W-:Y:S01]  /*19910*/  STS [R2+0x400], R43 ;  /* 0x0004002b02007388 */ /* 0x000fe20000000800 */
[----:B------:R-:W-:-:S02]  /*19920*/  F2FP.F16.F32.PACK_AB R55, R55, R102 ;  /* 0x000000663737723e */ /* 0x000fc400000000ff */
[----:B------:R-:W-:Y:S01]  /*19930*/  F2FP.F16.F32.PACK_AB R52, R52, R112 ;  /* 0x000000703434723e */ /* 0x000fe200000000ff */
[----:B------:R-:W4:Y:S01]  /*19940*/  S2R R11, SR_CTAID.Y ;  /* 0x00000000000b7919 */ /* 0x000f220000002600 */
[----:B------:R-:W-:Y:S01]  /*19950*/  F2FP.F16.F32.PACK_AB R51, R51, R114 ;  /* 0x000000723333723e */ /* 0x000fe200000000ff */
[----:B------:R-:W-:Y:S01]  /*19960*/  @!P2 IMAD.MOV.U32 R7, RZ, RZ, 0x1 ;  /* 0x00000001ff07a424 */ /* 0x000fe200078e00ff */
[----:B------:R-:W-:Y:S01]  /*19970*/  F2FP.F16.F32.PACK_AB R54, R54, R104 ;  /* 0x000000683636723e */ /* 0x000fe200000000ff */
[----:B------:R-:W-:Y:S01]  /*19980*/  STS [R5], R40 ;  /* 0x0000002805007388 */ /* 0x000fe20000000800 */
[----:B------:R-:W-:Y:S01]  /*19990*/  F2FP.F16.F32.PACK_AB R53, R107, R53 ;  /* 0x000000356b35723e */ /* 0x000fe200000000ff */
[----:B------:R-:W2:Y:S01]  /*199a0*/  @P6 LDC R15, c[0x0][0x2e8] ;  /* 0x0000ba00ff0f6b82 */ /* 0x000ea20000000800 */
        /* <DEDUP_REMOVED lines=15> */
[----:B------:R-:W-:Y:S01]  /*19aa0*/  ISETP.NE.AND P4, PT, R140, RZ, PT ;  /* 0x000000ff8c00720c */ /* 0x000fe20003f85270 */
[----:B------:R-:W-:Y:S01]  /*19ab0*/  STS [R21+0x4000], R36 ;  /* 0x0040002415007388 */ /* 0x000fe20000000800 */
[----:B------:R-:W-:Y:S02]  /*19ac0*/  MOV R23, 0x7f800000 ;  /* 0x7f80000000177802 */ /* 0x000fe40000000f00 */
[----:B------:R-:W-:Y:S01]  /*19ad0*/  MOV R22, 0x7f800000 ;  /* 0x7f80000000167802 */ /* 0x000fe20000000f00 */
[----:B------:R-:W-:Y:S01]  /*19ae0*/  STS [R21+0x4400], R35 ;  /* 0x0044002315007388 */ /* 0x000fe20000000800 */
[----:B---3--:R-:W-:-:S03]  /*19af0*/  MOV R18, 0x7f800000 ;  /* 0x7f80000000127802 */ /* 0x008fc60000000f00 */
        /* <DEDUP_REMOVED lines=8> */
[----:B------:R1:W-:Y:S04]  /*19b80*/  STS [R13+0x4000], R26 ;  /* 0x0040001a0d007388 */ /* 0x0003e80000000800 */
[----:B------:R-:W-:Y:S04]  /*19b90*/  STS [R13+0x4400], R25 ;  /* 0x004400190d007388 */ /* 0x000fe80000000800 */
[----:B------:R-:W-:Y:S04]  /*19ba0*/  STS [R0+0x6000], R48 ;  /* 0x0060003000007388 */ /* 0x000fe80000000800 */
[----:B------:R4:W-:Y:S01]  /*19bb0*/  STS [R0+0x6400], R47 ;  /* 0x0064002f00007388 */ /* 0x0009e20000000800 */
[----:B---3--:R-:W-:-:S03]  /*19bc0*/  MOV R20, 0x7f800000 ;  /* 0x7f80000000147802 */ /* 0x008fc60000000f00 */
[----:B------:R-:W-:Y:S04]  /*19bd0*/  STS [R13+0x6000], R58 ;  /* 0x0060003a0d007388 */ /* 0x000fe80000000800 */
[----:B------:R3:W-:Y:S04]  /*19be0*/  STS [R13+0x6400], R57 ;  /* 0x006400390d007388 */ /* 0x0007e80000000800 */
[----:B------:R-:W-:Y:S01]  /*19bf0*/  STS [R3+0x4000], R56 ;  /* 0x0040003803007388 */ /* 0x000fe20000000800 */
[----:B-1----:R-:W1:Y:S03]  /*19c00*/  S2R R26, SR_CTAID.Z ;  /* 0x00000000001a7919 */ /* 0x002e660000002700 */
[----:B------:R-:W-:Y:S04]  /*19c10*/  STS [R3+0x4400], R55 ;  /* 0x0044003703007388 */ /* 0x000fe80000000800 */
[----:B------:R-:W-:Y:S01]  /*19c20*/  STS [R4+0x4000], R52 ;  /* 0x0040003404007388 */ /* 0x000fe20000000800 */
[----:B----4-:R-:W-:Y:S01]  /*19c30*/  @P2 IMAD R0, R9, R8, RZ ;  /* 0x0000000809002224 */ /* 0x010fe200078e02ff */
[----:B------:R-:W-:Y:S01]  /*19c40*/  @!P2 MOV R0, R6 ;  /* 0x000000060000a202 */ /* 0x000fe20000000f00 */
[----:B------:R-:W4:Y:S01]  /*19c50*/  @P0 MUFU.LG2 R9, R133 ;  /* 0x0000008500090308 */ /* 0x000f220000000c00 */
[----:B------:R-:W-:Y:S01]  /*19c60*/  STS [R4+0x4400], R51 ;  /* 0x0044003304007388 */ /* 0x000fe20000000800 */
[----:B------:R-:W2:Y:S01]  /*19c70*/  S2R R17, SR_TID.X ;  /* 0x0000000000117919 */ /* 0x000ea20000002100 */
[----:B---3--:R-:W3:Y:S05]  /*19c80*/  @P4 LDC R13, c[0x0][0x2e8] ;  /* 0x0000ba00ff0d4b82 */ /* 0x008eea0000000800 */
[----:B------:R-:W-:Y:S01]  /*19c90*/  @P6 MUFU.LG2 R8, R138 ;  /* 0x0000008a00086308 */ /* 0x000fe20000000c00 */
[----:B------:R-:W-:Y:S01]  /*19ca0*/  STS [R3+0x6000], R54 ;  /* 0x0060003603007388 */ /* 0x000fe20000000800 */
[----:B------:R-:W-:-:S03]  /*19cb0*/  LOP3.LUT P6, RZ, R141, 0x3, RZ, 0xc0, !PT ;  /* 0x000000038dff7812 */ /* 0x000fc600078cc0ff */
[----:B------:R4:W-:Y:S04]  /*19cc0*/  STS [R3+0x6400], R53 ;  /* 0x0064003503007388 */ /* 0x0009e80000000800 */
[----:B------:R-:W-:Y:S04]  /*19cd0*/  STS [R4+0x6000], R50 ;  /* 0x0060003204007388 */ /* 0x000fe80000000800 */
[----:B------:R1:W-:Y:S04]  /*19ce0*/  STS [R4+0x6400], R49 ;  /* 0x0064003104007388 */ /* 0x0003e80000000800 */
[----:B------:R-:W-:Y:S04]  /*19cf0*/  STS [R2+0x4000], R64 ;  /* 0x0040004002007388 */ /* 0x000fe80000000800 */
[----:B------:R-:W-:Y:S04]  /*19d00*/  STS [R2+0x4400], R63 ;  /* 0x0044003f02007388 */ /* 0x000fe80000000800 */
[----:B------:R-:W-:Y:S04]  /*19d10*/  STS [R5+0x4000], R60 ;  /* 0x0040003c05007388 */ /* 0x000fe80000000800 */
[----:B------:R-:W-:Y:S01]  /*19d20*/  STS [R5+0x4400], R59 ;  /* 0x0044003b05007388 */ /* 0x000fe20000000800 */
[----:B----4-:R-:W-:Y:S01]  /*19d30*/  @P2 MOV R3, 0x1 ;  /* 0x0000000100032802 */ /* 0x010fe20000000f00 */
[----:B------:R-:W-:-:S02]  /*19d40*/  @!P2 IMAD R3, R6, R10, RZ ;  /* 0x0000000a0603a224 */ /* 0x000fc400078e02ff */
[----:B------:R-:W-:Y:S04]  /*19d50*/  STS [R2+0x6000], R62 ;  /* 0x0060003e02007388 */ /* 0x000fe80000000800 */
[----:B------:R4:W-:Y:S01]  /*19d60*/  STS [R2+0x6400], R61 ;  /* 0x0064003d02007388 */ /* 0x0009e20000000800 */
[----:B-1----:R-:W1:Y:S03]  /*19d70*/  @P4 MUFU.LG2 R4, R132 ;  /* 0x0000008400044308 */ /* 0x002e660000000c00 */
[----:B------:R-:W-:Y:S04]  /*19d80*/  STS [R5+0x6000], R65 ;  /* 0x0060004105007388 */ /* 0x000fe80000000800 */
[----:B------:R3:W-:Y:S01]  /*19d90*/  STS [R5+0x6400], R66 ;  /* 0x0064004205007388 */ /* 0x0007e20000000800 */
[----:B------:R-:W-:Y:S01]  /*19da0*/  BAR.SYNC.DEFER_BLOCKING 0x0 ;  /* 0x0000000000007b1d */ /* 0x000fe20000010000 */
[----:B----4-:R-:W-:Y:S01]  /*19db0*/  IMAD R2, R11, R3, RZ ;  /* 0x000000030b027224 */ /* 0x010fe200078e02ff */
[----:B--2---:R-:W-:Y:S01]  /*19dc0*/  SHF.R.S32.HI R11, RZ, 0x1f, R17 ;  /* 0x0000001fff0b7819 */ /* 0x004fe20000011411 */
[----:B------:R-:W-:-:S03]  /*19dd0*/  IMAD R3, R7, UR4, RZ ;  /* 0x0000000407037c24 */ /* 0x000fc6000f8e02ff */
[----:B------:R-:W-:Y:S02]  /*19de0*/  SEL R2, R2, RZ, !P3 ;  /* 0x000000ff02027207 */ /* 0x000fe40005800000 */
[----:B------:R-:W-:Y:S02]  /*19df0*/  SHF.L.U32 R3, R3, 0x7, RZ ;  /* 0x0000000703037819 */ /* 0x000fe400000006ff */
[----:B------:R-:W-:Y:S01]  /*19e00*/  LEA.HI R11, R11, R17, RZ, 0x3 ;  /* 0x000000110b0b7211 */ /* 0x000fe200078f18ff */
[----:B------:R-:W-:Y:S01]  /*19e10*/  IMAD R0, R26, R0, R2 ;  /* 0x000000001a007224 */ /* 0x000fe200078e0202 */
[----:B------:R2:W4:Y:S01]  /*19e20*/  LDS.128 R32, [R113+0x3800] ;  /* 0x0038000071207984 */ /* 0x0005220000000c00 */
[----:B------:R-:W-:Y:S02]  /*19e30*/  SHF.R.S32.HI R6, RZ, 0x1f, R3 ;  /* 0x0000001fff067819 */ /* 0x000fe40000011403 */
[----:B------:R-:W-:Y:S01]  /*19e40*/  SHF.R.S32.HI R10, RZ, 0x3, R11 ;  /* 0x00000003ff0a7819 */ /* 0x000fe2000001140b */
[----:B------:R2:W2:Y:S01]  /*19e50*/  LDS.128 R28, [R113+0x7800] ;  /* 0x00780000711c7984 */ /* 0x0004a20000000c00 */
[--C-:B---3--:R-:W-:Y:S01]  /*19e60*/  IADD3 R5, P2, P1, R3, R68, R0.reuse ;  /* 0x0000004403057210 */ /* 0x108fe2000795e000 */
[----:B------:R-:W-:Y:S01]  /*19e70*/  @P0 FMUL.FTZ R3, R9, 0.69314718246459960938 ;  /* 0x3f31721809030820 */ /* 0x000fe20000410000 */
[----:B------:R-:W-:Y:S01]  /*19e80*/  SHF.R.S32.HI R2, RZ, 0x1f, R0 ;  /* 0x0000001fff027819 */ /* 0x000fe20000011400 */
[----:B------:R-:W-:-:S02]  /*19e90*/  VIADD R0, R10, 0x10 ;  /* 0x000000100a007836 */ /* 0x000fc40000000000 */
[----:B------:R-:W-:Y:S01]  /*19ea0*/  @P0 FFMA.FTZ R23, R136, R12, R3 ;  /* 0x0000000c88170223 */ /* 0x000fe20000010003 */
[----:B------:R-:W-:Y:S01]  /*19eb0*/  IADD3.X R6, R6, R69, R2, P2, P1 ;  /* 0x0000004506067210 */ /* 0x000fe200017e2402 */
[----:B------:R-:W-:Y:S01]  /*19ec0*/  VIADD R2, R10, 0x20 ;  /* 0x000000200a027836 */ /* 0x000fe20000000000 */
[----:B------:R-:W-:Y:S02]  /*19ed0*/  ISETP.NE.AND P1, PT, R140, RZ, PT ;  /* 0x000000ff8c00720c */ /* 0x000fe40003f25270 */
[----:B------:R-:W-:Y:S02]  /*19ee0*/  ISETP.NE.AND P0, PT, R101, RZ, PT ;  /* 0x000000ff6500720c */ /* 0x000fe40003f05270 */
[----:B------:R-:W-:Y:S02]  /*19ef0*/  ISETP.GE.AND P4, PT, R0, UR12, PT ;  /* 0x0000000c00007c0c */ /* 0x000fe4000bf86270 */
[----:B------:R-:W-:Y:S02]  /*19f00*/  IADD3 R0, R10, 0x30, RZ ;  /* 0x000000300a007810 */ /* 0x000fe40007ffe0ff */
[----:B------:R-:W-:-:S02]  /*19f10*/  ISETP.GE.AND P3, PT, R2, UR12, PT ;  /* 0x0000000c02007c0c */ /* 0x000fc4000bf66270 */
[----:B------:R-:W-:Y:S01]  /*19f20*/  ISETP.GE.AND P2, PT, R0, UR12, PT ;  /* 0x0000000c00007c0c */ /* 0x000fe2000bf46270 */
[C---:B------:R-:W-:Y:S01]  /*19f30*/  VIADD R0, R10.reuse, 0x50 ;  /* 0x000000500a007836 */ /* 0x040fe20000000000 */
[----:B------:R-:W-:Y:S01]  /*19f40*/  IADD3 R2, R10, 0x40, RZ ;  /* 0x000000400a027810 */ /* 0x000fe20007ffe0ff */
[----:B-1----:R-:W-:Y:S01]  /*19f50*/  @P1 FMUL.FTZ R4, R4, 0.69314718246459960938 ;  /* 0x3f31721804041820 */ /* 0x002fe20000410000 */
[----:B------:R-:W-:-:S03]  /*19f60*/  LOP3.LUT R3, R11, 0xfffffff8, RZ, 0xc0, !PT ;  /* 0xfffffff80b037812 */ /* 0x000fc600078ec0ff */
[----:B------:R-:W-:Y:S01]  /*19f70*/  @P1 FFMA.FTZ R22, R137, R13, R4 ;  /* 0x0000000d89161223 */ /* 0x000fe20000010004 */
[----:B------:R-:W-:Y:S01]  /*19f80*/  @P0 FMUL.FTZ R4, R8, 0.69314718246459960938 ;  /* 0x3f31721808040820 */ /* 0x000fe20000410000 */
[----:B------:R-:W-:Y:S01]  /*19f90*/  ISETP.GE.AND P1, PT, R2, UR12, PT ;  /* 0x0000000c02007c0c */ /* 0x000fe2000bf26270 */
[----:B------:R-:W-:Y:S02]  /*19fa0*/  @P5 FMUL.FTZ R2, R14, 0.69314718246459960938 ;  /* 0x3f3172180e025820 */ /* 0x000fe40000410000 */
[----:B-----5:R-:W-:Y:S01]  /*19fb0*/  @P0 FFMA.FTZ R20, R135, R15, R4 ;  /* 0x0000000f87140223 */ /* 0x020fe20000010004 */
[----:B------:R-:W-:Y:S01]  /*19fc0*/  ISETP.GE.AND P0, PT, R0, UR12, PT ;  /* 0x0000000c00007c0c */ /* 0x000fe2000bf06270 */
[----:B------:R-:W-:Y:S01]  /*19fd0*/  @P5 FFMA.FTZ R18, R134, R16, R2 ;  /* 0x0000001086125223 */ /* 0x000fe20000010002 */
[----:B------:R-:W-:-:S04]  /*19fe0*/  IADD3 R0, -R3, R17, RZ ;  /* 0x0000001103007210 */ /* 0x000fc80007ffe1ff */
[----:B------:R-:W-:Y:S01]  /*19ff0*/  SHF.L.U32 R17, R0, 0x3, RZ ;  /* 0x0000000300117819 */ /* 0x000fe200000006ff */
[----:B----4-:R-:W-:Y:S06]  /*1a000*/  @P6 BRA `(.L_x_552) ;  /* 0x0000000000c06947 */ /* 0x010fec0003800000 */
[----:B------:R-:W3:Y:S01]  /*1a010*/  LDL.LU R117, [R1+0x50] ;  /* 0x0000500001757983 */ /* 0x000ee20000300800 */
[----:B------:R-:W-:Y:S02]  /*1a020*/  SHF.R.S32.HI R0, RZ, 0x1f, R80 ;  /* 0x0000001fff007819 */ /* 0x000fe40000011450 */
[----:B------:R-:W-:Y:S02]  /*1a030*/  P2R R25, PR, RZ, 0x2 ;  /* 0x00000002ff197803 */ /* 0x000fe40000000000 */
[----:B------:R-:W-:Y:S02]  /*1a040*/  LEA.HI R0, R0, R80, RZ, 0x2 ;  /* 0x0000005000007211 */ /* 0x000fe400078f10ff */
[----:B------:R-:W-:Y:S02]  /*1a050*/  P2R R24, PR, RZ, 0x1 ;  /* 0x00000001ff187803 */ /* 0x000fe40000000000 */
[----:B------:R-:W-:Y:S02]  /*1a060*/  LOP3.LUT R0, R0, 0xffffffc, RZ, 0xc0, !PT ;  /* 0x0ffffffc00007812 */ /* 0x000fe400078ec0ff */
[----:B------:R-:W-:-:S03]  /*1a070*/  P2R R21, PR, RZ, 0x4 ;  /* 0x00000004ff157803 */ /* 0x000fc60000000000 */
[----:B------:R-:W-:-:S04]  /*1a080*/  IMAD.IADD R0, R80, 0x1, -R0 ;  /* 0x0000000150007824 */ /* 0x000fc800078e0a00 */
[----:B---3--:R-:W-:-:S04]  /*1a090*/  IMAD R2, R0, 0x10, R117 ;  /* 0x0000001000027824 */ /* 0x008fc800078e0275 */
        /* <DEDUP_REMOVED lines=39> */
.L_x_552:
[----:B------:R-:W-:Y:S05]  /*1a310*/  BSYNC B0 ;  /* 0x0000000000007941 */ /* 0x000fea0003800000 */
.L_x_551:
[----:B---3--:R-:W-:Y:S01]  /*1a320*/  SHF.R.S32.HI R3, RZ, 0x1f, R17 ;  /* 0x0000001fff037819 */ /* 0x008fe20000011411 */
[----:B------:R-:W-:Y:S01]  /*1a330*/  IMAD.U32 R6, RZ, RZ, UR17 ;  /* 0x00000011ff067e24 */ /* 0x000fe2000f8e00ff */
[----:B------:R-:W-:Y:S01]  /*1a340*/  IADD3 R2, P5, R17, UR8, RZ ;  /* 0x0000000811027c10 */ /* 0x000fe2000ffbe0ff */
[C---:B------:R-:W-:Y:S01]  /*1a350*/  VIADD R0, R10.reuse, 0x60 ;  /* 0x000000600a007836 */ /* 0x040fe20000000000 */
[--C-:B------:R-:W-:Y:S01]  /*1a360*/  SHF.R.S32.HI R11, RZ, 0x1f, R10.reuse ;  /* 0x0000001fff0b7819 */ /* 0x100fe2000001140a */
[----:B------:R1:W3:Y:S01]  /*1a370*/  LDS.128 R12, [R113] ;  /* 0x00000000710c7984 */ /* 0x0002e20000000c00 */
[----:B------:R-:W-:Y:S01]  /*1a380*/  IADD3.X R3, R3, UR6, RZ, P5, !PT ;  /* 0x0000000603037c10 */ /* 0x000fe2000affe4ff */
[----:B------:R-:W-:Y:S01]  /*1a390*/  ULDC.64 UR4, c[0x0][0x2a0] ;  /* 0x0000a80000047ab9 */ /* 0x000fe20000000a00 */
[----:B------:R-:W-:Y:S01]  /*1a3a0*/  ISETP.GE.AND P5, PT, R10, UR12, PT ;  /* 0x0000000c0a007c0c */ /* 0x000fe2000bfa6270 */
[----:B------:R-:W-:Y:S01]  /*1a3b0*/  IMAD.WIDE R6, R6, 0x80, R10 ;  /* 0x0000008006067825 */ /* 0x000fe200078e020a */
[----:B------:R-:W-:Y:S01]  /*1a3c0*/  IADD3 R20, R10, 0x70, RZ ;  /* 0x000000700a147810 */ /* 0x000fe20007ffe0ff */
[----:B------:R-:W-:Y:S01]  /*1a3d0*/  BSSY B0, `(.L_x_553) ;  /* 0x0000014000007945 */ /* 0x000fe20003800000 */
[----:B------:R1:W4:Y:S01]  /*1a3e0*/  LDS.128 R8, [R113+0x4000] ;  /* 0x0040000071087984 */ /* 0x0003220000000c00 */
[----:B------:R-:W-:Y:S01]  /*1a3f0*/  SHF.R.S32.HI R4, RZ, 0x1f, R26 ;  /* 0x0000001fff047819 */ /* 0x000fe2000001141a */
[----:B------:R-:W-:Y:S01]  /*1a400*/  IMAD.WIDE.U32 R18, R26, UR4, R2 ;  /* 0x000000041a127c25 */ /* 0x000fe2000f8e0002 */
[----:B------:R-:W-:-:S03]  /*1a410*/  ISETP.GE.AND P6, PT, R0, UR12, PT ;  /* 0x0000000c00007c0c */ /* 0x000fc6000bfc6270 */
[----:B------:R-:W-:-:S04]  /*1a420*/  IMAD R0, R4, UR4, RZ ;  /* 0x0000000404007c24 */ /* 0x000fc8000f8e02ff */
[----:B------:R-:W-:-:S04]  /*1a430*/  IMAD R0, R26, UR5, R0 ;  /* 0x000000051a007c24 */ /* 0x000fc8000f8e0200 */
        /* <DEDUP_REMOVED lines=12> */
[----:B----4-:R3:W-:Y:S02]  /*1a500*/  STG.E.128 desc[UR20][R4.64+0x80], R8 ;  /* 0x0000800804007986 */ /* 0x0107e4000c101d14 */
.L_x_554:
[----:B------:R-:W-:Y:S05]  /*1a510*/  BSYNC B0 ;  /* 0x0000000000007941 */ /* 0x000fea0003800000 */
.L_x_553:
[----:B---3--:R3:W1:Y:S01]  /*1a520*/  LDS.128 R12, [R113+0x800] ;  /* 0x00080000710c7984 */ /* 0x0086620000000c00 */
[----:B------:R-:W-:Y:S01]  /*1a530*/  BSSY B0, `(.L_x_555) ;  /* 0x0000012000007945 */ /* 0x000fe20003800000 */
[----:B------:R-:W-:Y:S02]  /*1a540*/  ISETP.GE.AND P5, PT, R20, UR12, PT ;  /* 0x0000000c14007c0c */ /* 0x000fe4000bfa6270 */
[----:B----4-:R3:W4:Y:S01]  /*1a550*/  LDS.128 R8, [R113+0x4800] ;  /* 0x0048000071087984 */ /* 0x0107220000000c00 */
        /* <DEDUP_REMOVED lines=14> */
[----:B----4-:R1:W-:Y:S02]  /*1a640*/  STG.E.128 desc[UR20][R4.64+0x80], R8 ;  /* 0x0000800804007986 */ /* 0x0103e4000c101d14 */
.L_x_556:
[----:B------:R-:W-:Y:S05]  /*1a650*/  BSYNC B0 ;  /* 0x0000000000007941 */ /* 0x000fea0003800000 */
.L_x_555:
[----:B-1----:R1:W1:Y:S01]  /*1a660*/  LDS.128 R12, [R113+0x1000] ;  /* 0x00100000710c7984 */ /* 0x0022620000000c00 */
[----:B------:R-:W-:Y:S03]  /*1a670*/  BSSY B0, `(.L_x_557) ;  /* 0x0000011000007945 */ /* 0x000fe60003800000 */
[----:B----4-:R4:W1:Y:S01]  /*1a680*/  LDS.128 R8, [R113+0x5000] ;  /* 0x0050000071087984 */ /* 0x0108620000000c00 */
        /* <DEDUP_REMOVED lines=15> */
.L_x_558:
[----:B------:R-:W-:Y:S05]  /*1a780*/  BSYNC B0 ;  /* 0x0000000000007941 */ /* 0x000fea0003800000 */
.L_x_557:
        /* <DEDUP_REMOVED lines=18> */
.L_x_560:
[----:B------:R-:W-:Y:S05]  /*1a8b0*/  BSYNC B0 ;  /* 0x0000000000007941 */ /* 0x000fea0003800000 */
.L_x_559:
        /* <DEDUP_REMOVED lines=18> */
.L_x_562:
[----:B------:R-:W-:Y:S05]  /*1a9e0*/  BSYNC B0 ;  /* 0x0000000000007941 */ /* 0x000fea0003800000 */
.L_x_561:
        /* <DEDUP_REMOVED lines=18> */
.L_x_564:
[----:B------:R-:W-:Y:S05]  /*1ab10*/  BSYNC B0 ;  /* 0x0000000000007941 */ /* 0x000fea0003800000 */
.L_x_563:
        /* <DEDUP_REMOVED lines=18> */
.L_x_566:
[----:B------:R-:W-:Y:S05]  /*1ac40*/  BSYNC B0 ;  /* 0x0000000000007941 */ /* 0x000fea0003800000 */
.L_x_565:
        /* <DEDUP_REMOVED lines=14> */
[----:B--2---:R-:W-:Y:S01]  /*1ad30*/  STG.E.128 desc[UR20][R2.64+0x80], R28 ;  /* 0x0000801c02007986 */ /* 0x004fe2000c101d14 */
[----:B------:R-:W-:Y:S05]  /*1ad40*/  EXIT ;  /* 0x000000000000794d */ /* 0x000fea0003800000 */
.L_x_567:
        /* <DEDUP_REMOVED lines=11> */
.L_x_2923:


//--------------------- .text._ZN5flash16flash_fwd_kernelI23Flash_fwd_kernel_traitsILi128ELi128ELi64ELi4ELb0ELb0EN7cutlass6half_tE19Flash_kernel_traitsILi128ELi128ELi64ELi4ES3_EELb0ELb0ELb1ELb0ELb0ELb1ELb1ELb0EEEvNS_16Flash_fwd_paramsE --------------------------
	.section	.text._ZN5flash16flash_fwd_kernelI23Flash_fwd_kernel_traitsILi128ELi128ELi64ELi4ELb0ELb0EN7cutlass6half_tE19Flash_kernel_traitsILi128ELi128ELi64ELi4ES3_EELb0ELb0ELb1ELb0ELb0ELb1ELb1ELb0EEEvNS_16Flash_fwd_paramsE,"ax",@progbits
	.align	128
        .global         _ZN5flash16flash_fwd_kernelI23Flash_fwd_kernel_traitsILi128ELi128ELi64ELi4ELb0ELb0EN7cutlass6half_tE19Flash_kernel_traitsILi128ELi128ELi64ELi4ES3_EELb0ELb0ELb1ELb0ELb0ELb1ELb1ELb0EEEvNS_16Flash_fwd_paramsE
        .type           _ZN5flash16flash_fwd_kernelI23Flash_fwd_kernel_traitsILi128ELi128ELi64ELi4ELb0ELb0EN7cutlass6half_tE19Flash_kernel_traitsILi128ELi128ELi64ELi4ES3_EELb0ELb0ELb1ELb0ELb0ELb1ELb1ELb0EEEvNS_16Flash_fwd_paramsE,@function
        .size           _ZN5flash16flash_fwd_kernelI23Flash_fwd_kernel_traitsILi128ELi128ELi64ELi4ELb0ELb0EN7cutlass6half_tE19Flash_kernel_traitsILi128ELi128ELi64ELi4ES3_EELb0ELb0ELb1ELb0ELb0ELb1ELb1ELb0EEEvNS_16Flash_fwd_paramsE,(.L_x_2924 - _ZN5flash16flash_fwd_kernelI23Flash_fwd_kernel_traitsILi128ELi128ELi64ELi4ELb0ELb0EN7cutlass6half_tE19Flash_kernel_traitsILi128ELi128ELi64ELi4ES3_EELb0ELb0ELb1ELb0ELb0ELb1ELb1ELb0EEEvNS_16Flash_fwd_paramsE)
        .other          _ZN5flash16flash_fwd_kernelI23Flash_fwd_kernel_traitsILi128ELi128ELi64ELi4ELb0ELb0EN7cutlass6half_tE19Flash_kernel_traitsILi128ELi128ELi64ELi4ES3_EELb0ELb0ELb1ELb0ELb0ELb1ELb1ELb0EEEvNS_16Flash_fwd_paramsE,@"STO_CUDA_ENTRY STV_DEFAULT"
_ZN5flash16flash_fwd_kernelI23Flash_fwd_kernel_traitsILi128ELi128ELi64ELi4ELb0ELb0EN7cutlass6half_tE19Flash_kernel_traitsILi128ELi128ELi64ELi4ES3_EELb0ELb0ELb1ELb0ELb0ELb1ELb1ELb0EEEvNS_16Flash_fwd_paramsE:
.text._ZN5flash16flash_fwd_kernelI23Flash_fwd_kernel_traitsILi128ELi128ELi64ELi4ELb0ELb0EN7cutlass6half_tE19Flash_kernel_traitsILi128ELi128ELi64ELi4ES3_EELb0ELb0ELb1ELb0ELb0ELb1ELb1ELb0EEEvNS_16Flash_fwd_paramsE:
        /* <DEDUP_REMOVED lines=55> */
.L_x_568:
[----:B------:R-:W-:-:S05]  /*0370*/  ULDC UR5, c[0x0][0x2c8] ;  /* 0x0000b20000057ab9 */ /* 0x000fca0000000800 */
.L_x_569:
        /* <DEDUP_REMOVED lines=131> */
.L_x_572:
[----:B------:R-:W-:Y:S05]  /*0bb0*/  BSYNC B0 ;  /* 0x0000000000007941 */ /* 0x000fea0003800000 */
.L_x_571:
        /* <DEDUP_REMOVED lines=18> */
.L_x_574:
[----:B------:R-:W-:Y:S05]  /*0ce0*/  BSYNC B0 ;  /* 0x0000000000007941 */ /* 0x000fea0003800000 */
.L_x_573:
        /* <DEDUP_REMOVED lines=18> */
.L_x_576:
[----:B------:R-:W-:Y:S05]  /*0e10*/  BSYNC B0 ;  /* 0x0000000000007941 */ /* 0x000fea0003800000 */
.L_x_575:
        /* <DEDUP_REMOVED lines=17> */
.L_x_578:
[----:B------:R-:W-:Y:S05]  /*0f30*/  BSYNC B0 ;  /* 0x0000000000007941 */ /* 0x000fea0003800000 */
.L_x_577:
        /* <DEDUP_REMOVED lines=17> */
.L_x_580:
[----:B------:R-:W-:Y:S05]  /*1050*/  BSYNC B0 ;  /* 0x0000000000007941 */ /* 0x000fea0003800000 */
.L_x_579:
        /* <DEDUP_REMOVED lines=17> */
.L_x_582:
[----:B------:R-:W-:Y:S05]  /*1170*/  BSYNC B0 ;  /* 0x0000000000007941 */ /* 0x000fea0003800000 */
.L_x_581:
        /* <DEDUP_REMOVED lines=16> */
.L_x_584:
[----:B------:R-:W-:Y:S05]  /*1280*/  BSYNC B0 ;  /* 0x0000000000007941 */ /* 0x000fea0003800000 */
.L_x_583:
        /* <DEDUP_REMOVED lines=16> */
.L_x_586:
[----:B------:R-:W-:Y:S05]  /*1390*/  BSYNC B0 ;  /* 0x0000000000007941 */ /* 0x000fea0003800000 */
.L_x_585:
        /* <DEDUP_REMOVED lines=10> */
.L_x_588:
[----:B------:R-:W-:Y:S05]  /*1440*/  BSYNC B0 ;  /* 0x0000000000007941 */ /* 0x000fea0003800000 */
.L_x_587:
        /* <DEDUP_REMOVED lines=15> */
.L_x_590:
[----:B------:R-:W-:Y:S05]  /*1540*/  BSYNC B0 ;  /* 0x0000000000007941 */ /* 0x000fea0003800000 */
.L_x_589:
        /* <DEDUP_REMOVED lines=10> */
.L_x_592:
[----:B------:R-:W-:Y:S05]  /*15f0*/  BSYNC B0 ;  /* 0x0000000000007941 */ /* 0x000fea0003800000 */
.L_x_591:
        /* <DEDUP_REMOVED lines=10> */
.L_x_594:
[----:B------:R-:W-:Y:S05]  /*16a0*/  BSYNC B0 ;  /* 0x0000000000007941 */ /* 0x000fea0003800000 */
.L_x_593:
        /* <DEDUP_REMOVED lines=10> */
.L_x_596:
[----:B------:R-:W-:Y:S05]  /*1750*/  BSYNC B0 ;  /* 0x0000000000007941 */ /* 0x000fea0003800000 */
.L_x_595:
        /* <DEDUP_REMOVED lines=10> */
.L_x_598:
[----:B------:R-:W-:Y:S05]  /*1800*/  BSYNC B0 ;  /* 0x0000000000007941 */ /* 0x000fea0003800000 */
.L_x_597:
        /* <DEDUP_REMOVED lines=10> */
.L_x_600:
[----:B------:R-:W-:Y:S05]  /*18b0*/  BSYNC B0 ;  /* 0x0000000000007941 */ /* 0x000fea0003800000 */
.L_x_599:
        /* <DEDUP_REMOVED lines=10> */
.L_x_570:
[----:B------:R-:W1:Y:S01]  /*1960*/  LDC R15, c[0x0][0x278] ;  /* 0x00009e00ff0f7b82 */ /* 0x000e620000000800 */
[----:B------:R-:W2:Y:S01]  /*1970*/  S2R R4, SR_CTAID.Z ;  /* 0x0000000000047919 */ /* 0x000ea20000002700 */
[----:B------:R-:W-:Y:S01]  /*1980*/  SHF.R.S32.HI R41, RZ, 0x1f, R160 ;  /* 0x0000001fff297819 */ /* 0x000fe200000114a0 */
[----:B------:R-:W-:Y:S02]  /*1990*/  UISETP.NE.AND UP0, UPT, UR16, -0x1, UPT ;  /* 0xffffffff1000788c */ /* 0x000fe4000bf05270 */
[----:B------:R-:W-:Y:S02]  /*19a0*/  UIADD3 UR12, -UR24, UR26, URZ ;  /* 0x0000001a180c7290 */ /* 0x000fe4000fffe13f */
[----:B------:R-:W-:-:S04]  /*19b0*/  UIADD3 UR20, UR21, -0x1, URZ ;  /* 0xffffffff15147890 */ /* 0x000fc8000fffe03f */
[----:B------:R-:W-:-:S03]  /*19c0*/  UIMAD UR14, UR20, -0x40, UR25 ;  /* 0xffffffc0140e78a4 */ /* 0x000fc6000f8e0219 */
        /* <DEDUP_REMOVED lines=17> */
[----:B------:R-:W-:Y:S01]  /*1ae0*/  UISETP.NE.AND UP0, UPT, UR29, -0x1, UPT ;  /* 0xffffffff1d00788c */ /* 0x000fe2000bf05270 */
[----:B------:R-:W-:Y:S01]  /*1af0*/  IMAD.U32 R12, RZ, RZ, UR6 ;  /* 0x00000006ff0c7e24 */ /* 0x000fe2000f8e00ff */
[----:B------:R-:W-:-:S03]  /*1b00*/  UIMAD UR9, UR9, UR6, URZ ;  /* 0x00000006090972a4 */ /* 0x000fc6000f8e023f */
[----:B------:R-:W-:Y:S01]  /*1b10*/  UMOV UR6, 0x400 ;  /* 0x0000040000067882 */ /* 0x000fe20000000000 */
[----:B------:R-:W-:Y:S01]  /*1b20*/  UIMAD UR7, UR4, UR7, UR9 ;  /* 0x00000007040772a4 */ /* 0x000fe2000f8e0209 */
[----:B-1----:R-:W1:Y:S04]  /*1b30*/  MUFU.RCP R2, R2 ;  /* 0x0000000200027308 */ /* 0x002e680000001000 */
        /* <DEDUP_REMOVED lines=58> */
[----:B------:R-:W-:Y:S01]  /*1ee0*/  MOV R32, R0 ;  /* 0x0000000000207202 */ /* 0x000fe20000000f00 */
[----:B------:R-:W-:Y:S01]  /*1ef0*/  @UP0 UMOV UR28, UR10 ;  /* 0x0000000a001c0c82 */ /* 0x000fe20008000000 */
[----:B------:R-:W-:Y:S01]  /*1f00*/  @!P6 MOV R9, 0x400 ;  /* 0x000004000009e802 */ /* 0x000fe20000000f00 */
[----:B------:R-:W-:-:S02]  /*1f10*/  VIADD R0, R6, 0x40 ;  /* 0x0000004006007836 */ /* 0x000fc40000000000 */
        /* <DEDUP_REMOVED lines=34> */
[----:B------:R-:W-:-:S02]  /*2140*/  @!P5 MOV R5, 0x400 ;  /* 0x000004000005d802 */ /* 0x000fc40000000f00 */
[----:B------:R-:W1:Y:S01]  /*2150*/  @!P4 LDC.64 R30, c[0x0][0x210] ;  /* 0x00008400ff1ecb82 */ /* 0x000e620000000a00 */
[----:B---3--:R-:W-:Y:S02]  /*2160*/  @!P4 LEA R21, R24, R21, 0x18 ;  /* 0x000000151815c211 */ /* 0x008fe400078ec0ff */
        /* <DEDUP_REMOVED lines=105> */
[----:B------:R-:W-:Y:S01]  /*2800*/  UIADD3 UR27, UR33, UR11, URZ ;  /* 0x0000000b211b7290 */ /* 0x000fe2000fffe03f */
[----:B------:R-:W-:-:S11]  /*2810*/  UMOV UR28, UR32 ;  /* 0x00000020001c7c82 */ /* 0x000fd60008000000 */
.L_x_601:
        /* <DEDUP_REMOVED lines=13> */
.L_x_602:
[----:B------:R-:W-:Y:S01]  /*28f0*/  IMAD.WIDE.U32 R2, R6, UR8, R28 ;  /* 0x0000000806027c25 */ /* 0x000fe2000f8e001c */
[----:B------:R-:W-:Y:S01]  /*2900*/  @!P1 MOV R13, 0x400 ;  /* 0x00000400000d9802 */ /* 0x000fe20000000f00 */
[----:B------:R-:W-:Y:S01]  /*2910*/  ULDC.64 UR10, c[0x0][0x260] ;  /* 0x00009800000a7ab9 */ /* 0x000fe20000000a00 */
[----:B------:R-:W-:Y:S01]  /*2920*/  @!P3 MOV R10, 0x400 ;  /* 0x00000400000ab802 */ /* 0x000fe20000000f00 */
[----:B------:R-:W-:Y:S01]  /*2930*/  IMAD R0, R7, UR8, RZ ;  /* 0x0000000807007c24 */ /* 0x000fe2000f8e02ff */
[----:B------:R-:W-:Y:S01]  /*2940*/  @!P2 MOV R15, 0x400 ;  /* 0x00000400000fa802 */ /* 0x000fe20000000f00 */
[----:B------:R-:W-:Y:S01]  /*2950*/  USHF.R.S32.HI UR22, URZ, 0x1f, UR20 ;  /* 0x0000001f3f167899 */ /* 0x000fe20008011414 */
        /* <DEDUP_REMOVED lines=12> */
[----:B------:R-:W-:Y:S01]  /*2a20*/  USHF.L.U64.HI UR27, UR8, 0x6, UR9 ;  /* 0x00000006081b7899 */ /* 0x000fe20008010209 */
[----:B------:R-:W-:Y:S01]  /*2a30*/  @!P1 IMAD.MOV.U32 R3, RZ, RZ, R11 ;  /* 0x000000ffff039224 */ /* 0x000fe200078e000b */
[----:B------:R-:W-:Y:S01]  /*2a40*/  @!PT LDS RZ, [RZ] ;  /* 0x00000000fffff984 */ /* 0x000fe20000000800 */
[----:B------:R-:W-:Y:S01]  /*2a50*/  @!PT LDS RZ, [RZ] ;  /* 0x00000000fffff984 */ /* 0x000fe20000000800 */
[----:B------:R-:W-:Y:S01]  /*2a60*/  @!PT LDS RZ, [RZ] ;  /* 0x00000000fffff984 */ /* 0x000fe20000000800 */
[----:B------:R-:W-:Y:S01]  /*2a70*/  @!P3 LDGSTS.E.BYPASS.LTC128B.128 [R10+0x2800], desc[UR18][R8.64] ;  /* 0x02800000080abfae */ /* 0x000fe2000b901d52 */
[----:B------:R-:W-:Y:S01]  /*2a80*/  ISETP.GE.AND P0, PT, R37, UR14, PT ;  /* 0x0000000e25007c0c */ /* 0x000fe2000bf06270 */
[----:B------:R-:W-:Y:S01]  /*2a90*/  IMAD.WIDE.U32 R30, R32, UR10, R14 ;  /* 0x0000000a201e7c25 */ /* 0x000fe2000f8e000e */
[----:B------:R-:W-:Y:S01]  /*2aa0*/  UIMAD.WIDE.U32 UR32, UR8, 0x20, URZ ;  /* 0x00000020082078a5 */ /* 0x000fe2000f8e003f */
[----:B------:R2:W-:Y:S01]  /*2ab0*/  @!P3 LDGSTS.E.BYPASS.LTC128B.128 [R10+0x6800], desc[UR18][R8.64+0x80] ;  /* 0x06800080080abfae */ /* 0x0005e2000b901d52 */
[----:B------:R-:W4:Y:S01]  /*2ac0*/  @!P5 LDC.64 R14, c[0x0][0x218] ;  /* 0x00008600ff0edb82 */ /* 0x000f220000000a00 */
[----:B-1----:R-:W-:Y:S01]  /*2ad0*/  @!P1 IMAD.WIDE.U32 R2, R16, R18, R2 ;  /* 0x0000001210029225 */ /* 0x002fe200078e0002 */
[----:B------:R-:W-:Y:S01]  /*2ae0*/  USHF.L.U32 UR15, UR6, 0x6, URZ ;  /* 0x00000006060f7899 */ /* 0x000fe2000800063f */
[----:B------:R-:W-:Y:S01]  /*2af0*/  @!P2 LDGSTS.E.BYPASS.LTC128B.128 [R0+0x3000], desc[UR18][R4.64] ;  /* 0x030000000400afae */ /* 0x000fe2000b901d52 */
[----:B------:R-:W-:Y:S01]  /*2b00*/  LEA.HI R161, R41, R160, RZ, 0x5 ;  /* 0x000000a029a17211 */ /* 0x000fe200078f28ff */
[----:B------:R-:W-:Y:S01]  /*2b10*/  IMAD.U32 R159, RZ, RZ, UR28 ;  /* 0x0000001cff9f7e24 */ /* 0x000fe2000f8e00ff */
[----:B------:R-:W-:Y:S01]  /*2b20*/  UIADD3 UR23, UR25, -UR23, -UR26 ;  /* 0x8000001719177290 */ /* 0x000fe2000fffe81a */
[----:B------:R1:W-:Y:S01]  /*2b30*/  @!P2 LDGSTS.E.BYPASS.LTC128B.128 [R0+0x7000], desc[UR18][R4.64+0x80] ;  /* 0x070000800400afae */ /* 0x0003e2000b901d52 */
[----:B------:R-:W-:Y:S01]  /*2b40*/  IMAD.MOV.U32 R162, RZ, RZ, R30 ;  /* 0x000000ffffa27224 */ /* 0x000fe200078e001e */
[----:B------:R-:W-:Y:S01]  /*2b50*/  ISETP.GE.AND P2, PT, R38, UR14, PT ;  /* 0x0000000e26007c0c */ /* 0x000fe2000bf46270 */
[----:B------:R-:W-:Y:S01]  /*2b60*/  IMAD R7, R7, UR6, RZ ;  /* 0x0000000607077c24 */ /* 0x000fe2000f8e02ff */
[----:B------:R-:W5:Y:S01]  /*2b70*/  @!P0 S2R R17, SR_CgaCtaId ;  /* 0x0000000000118919 */ /* 0x000f620000008800 */
[----:B------:R-:W-:Y:S01]  /*2b80*/  VOTEU.ALL UP0, P0 ;  /* 0x00000000003f7886 */ /* 0x000fe20000000000 */
[----:B------:R-:W-:Y:S01]  /*2b90*/  SHF.R.S32.HI R158, RZ, 0x5, R161 ;  /* 0x00000005ff9e7819 */ /* 0x000fe200000114a1 */
[----:B------:R-:W-:Y:S01]  /*2ba0*/  IMAD R7, R6, UR7, R7 ;  /* 0x0000000706077c24 */ /* 0x000fe2000f8e0207 */
[----:B------:R5:W-:Y:S01]  /*2bb0*/  STL.64 [R1+0x78], R30 ;  /* 0x0000781e01007387 */ /* 0x000be20000100a00 */
[----:B--2---:R-:W-:Y:S01]  /*2bc0*/  @!P1 IMAD R8, R21, R18, RZ ;  /* 0x0000001215089224 */ /* 0x004fe200078e02ff */
[----:B------:R-:W-:-:S05]  /*2bd0*/  LEA.HI R10, R41, R160, RZ, 0x4 ;  /* 0x000000a0290a7211 */ /* 0x000fca00078f20ff */
[----:B------:R-:W2:Y:S01]  /*2be0*/  @!P2 S2R R18, SR_CgaCtaId ;  /* 0x000000000012a919 */ /* 0x000ea20000008800 */
        /* <DEDUP_REMOVED lines=42> */
[----:B----4-:R-:W-:Y:S02]  /*2e90*/  @!P5 LEA R4, P6, R5, R14, 0x1 ;  /* 0x0000000e0504d211 */ /* 0x010fe400078c08ff */
[----:B------:R-:W-:Y:S02]  /*2ea0*/  @!P0 LEA R17, R17, R9, 0x18 ;  /* 0x0000000911118211 */ /* 0x000fe400078ec0ff */
[----:B------:R-:W-:Y:S01]  /*2eb0*/  @!P5 LEA.HI.X R5, R5, R15, R8, 0x1, P6 ;  /* 0x0000000f0505d211 */ /* 0x000fe200030f0c08 */
[----:B------:R-:W-:Y:S01]  /*2ec0*/  @!P5 IMAD R8, R20, 0x2, R10 ;  /* 0x000000021408d824 */ /* 0x000fe200078e020a */
[----:B------:R-:W-:Y:S01]  /*2ed0*/  LOP3.LUT R9, R21, 0xfffffff8, RZ, 0xc0, !PT ;  /* 0xfffffff815097812 */ /* 0x000fe200078ec0ff */
[----:B------:R-:W3:Y:S01]  /*2ee0*/  @!P0 LDC.64 R14, c[0x0][0x218] ;  /* 0x00008600ff0e8b82 */ /* 0x000ee20000000a00 */
[----:B------:R-:W-:-:S02]  /*2ef0*/  @!P2 MOV R11, 0x400 ;  /* 0x00000400000ba802 */ /* 0x000fc40000000f00 */
[----:B------:R-:W-:Y:S01]  /*2f00*/  @!P5 LDGSTS.E.BYPASS.LTC128B.128 [R8+0x8800], desc[UR18][R4.64] ;  /* 0x088000000408dfae */ /* 0x000fe2000b901d52 */
[----:B------:R-:W-:Y:S01]  /*2f10*/  IMAD.IADD R22, R0, 0x1, -R9 ;  /* 0x0000000100167824 */ /* 0x000fe200078e0a09 */
[----:B------:R-:W-:Y:S01]  /*2f20*/  @!P2 IADD3 R0, P6, R2, UR32, RZ ;  /* 0x000000200200ac10 */ /* 0x000fe2000ffde0ff */
[----:B------:R-:W-:Y:S01]  /*2f30*/  IMAD.SHL.U32 R9, R40, 0x40, RZ ;  /* 0x0000004028097824 */ /* 0x000fe200078e00ff */
[----:B------:R4:W-:Y:S01]  /*2f40*/  @!P5 LDGSTS.E.BYPASS.LTC128B.128 [R8+0xa800], desc[UR18][R4.64+0x80] ;  /* 0x0a8000800408dfae */ /* 0x0009e2000b901d52 */
[----:B--2---:R-:W-:Y:S01]  /*2f50*/  @!P2 LEA R18, R18, R11, 0x18 ;  /* 0x0000000b1212a211 */ /* 0x004fe200078ec0ff */
[C---:B------:R-:W-:Y:S01]  /*2f60*/  IMAD.SHL.U32 R11, R6.reuse, 0x8, RZ ;  /* 0x00000008060b7824 */ /* 0x040fe200078e00ff */
[----:B------:R-:W-:Y:S01]  /*2f70*/  ISETP.GE.AND P5, PT, R6, UR14, PT ;  /* 0x0000000e06007c0c */ /* 0x000fe2000bfa6270 */
[----:B------:R-:W-:Y:S01]  /*2f80*/  @!UP0 UIMAD UR14, UR9, 0x30, URZ ;  /* 0x00000030090e88a4 */ /* 0x000fe2000f8e023f */
[----:B------:R-:W-:Y:S01]  /*2f90*/  LOP3.LUT R9, R9, 0x1c0, RZ, 0xc0, !PT ;  /* 0x000001c009097812 */ /* 0x000fe200078ec0ff */
[----:B------:R-:W-:-:S03]  /*2fa0*/  VOTEU.ALL UP0, P1 ;  /* 0x00000000003f7886 */ /* 0x000fc60000800000 */
[----:B------:R-:W-:Y:S01]  /*2fb0*/  LOP3.LUT R11, R9, 0x8, R11, 0xf8, !PT ;  /* 0x00000008090b7812 */ /* 0x000fe200078ef80b */
[----:B----4-:R-:W-:Y:S01]  /*2fc0*/  IMAD.U32 R8, RZ, RZ, UR10 ;  /* 0x0000000aff087e24 */ /* 0x010fe2000f8e00ff */
[----:B------:R-:W-:Y:S01]  /*2fd0*/  ULDC.64 UR10, c[0x0][0x268] ;  /* 0x00009a00000a7ab9 */ /* 0x000fe20000000a00 */
[----:B------:R-:W-:Y:S01]  /*2fe0*/  IMAD.WIDE.U32 R4, R6, UR6, R28 ;  /* 0x0000000606047c25 */ /* 0x000fe2000f8e001c */
[----:B------:R-:W-:Y:S02]  /*2ff0*/  SHF.R.U32.HI R6, RZ, 0x3, R9 ;  /* 0x00000003ff067819 */ /* 0x000fe40000011609 */
[----:B------:R-:W-:Y:S02]  /*3000*/  @!P2 IADD3.X R10, R3, UR33, R8, P6, !PT ;  /* 0x00000021030aac10 */ /* 0x000fe4000b7fe408 */
[----:B-1----:R-:W-:Y:S01]  /*3010*/  @!P2 LEA R8, P6, R0, R12, 0x1 ;  /* 0x0000000c0008a211 */ /* 0x002fe200078c08ff */
[----:B------:R-:W-:Y:S02]  /*3020*/  @!P2 IMAD R12, R20, 0x2, R18 ;  /* 0x00000002140ca824 */ /* 0x000fe400078e0212 */
[----:B------:R-:W1:Y:S01]  /*3030*/  @!P3 LDC.64 R18, c[0x0][0x220] ;  /* 0x00008800ff12bb82 */ /* 0x000e620000000a00 */
[----:B------:R-:W-:Y:S01]  /*3040*/  @!P2 LEA.HI.X R9, R0, R13, R10, 0x1, P6 ;  /* 0x0000000d0009a211 */ /* 0x000fe200030f0c0a */
[----:B------:R-:W-:Y:S01]  /*3050*/  IMAD.SHL.U32 R10, R16, 0x8, RZ ;  /* 0x00000008100a7824 */ /* 0x000fe200078e00ff */
[----:B------:R-:W-:Y:S01]  /*3060*/  IADD3 R4, P6, R4, UR30, RZ ;  /* 0x0000001e04047c10 */ /* 0x000fe2000ffde0ff */
[----:B------:R-:W-:Y:S01]  /*3070*/  UIMAD.WIDE.U32 UR30, UR6, 0x20, URZ ;  /* 0x00000020061e78a5 */ /* 0x000fe2000f8e003f */
[----:B------:R-:W-:Y:S01]  /*3080*/  @!P0 LEA R13, R20, R17, 0x1 ;  /* 0x00000011140d8211 */ /* 0x000fe200078e08ff */
[----:B------:R-:W-:Y:S01]  /*3090*/  @!P2 LDGSTS.E.BYPASS.LTC128B.128 [R12+0x9000], desc[UR18][R8.64] ;  /* 0x09000000080cafae */ /* 0x000fe2000b901d52 */
[----:B------:R-:W-:Y:S01]  /*30a0*/  IADD3.X R5, R5, UR29, R7, P6, !PT ;  /* 0x0000001d05057c10 */ /* 0x000fe2000b7fe407 */
[----:B------:R-:W-:Y:S01]  /*30b0*/  IMAD.U32 R7, RZ, RZ, UR8 ;  /* 0x00000008ff077e24 */ /* 0x000fe2000f8e00ff */
[----:B------:R-:W-:Y:S01]  /*30c0*/  LOP3.LUT R0, R11, R6, RZ, 0x3c, !PT ;  /* 0x000000060b007212 */ /* 0x000fe200078e3cff */
[----:B------:R2:W-:Y:S01]  /*30d0*/  @!P2 LDGSTS.E.BYPASS.LTC128B.128 [R12+0xb000], desc[UR18][R8.64+0x80] ;  /* 0x0b000080080cafae */ /* 0x0005e2000b901d52 */
[----:B------:R-:W-:-:S02]  /*30e0*/  IMAD.SHL.U32 R6, R22, 0x40, RZ ;  /* 0x0000004016067824 */ /* 0x000fc400078e00ff */
[----:B------:R-:W-:-:S03]  /*30f0*/  @!P0 IMAD.WIDE.U32 R2, R7, 0x30, R2 ;  /* 0x0000003007028825 */ /* 0x000fc600078e0002 */
[----:B------:R-:W-:Y:S01]  /*3100*/  LOP3.LUT R6, R6, 0x1c0, RZ, 0xc0, !PT ;  /* 0x000001c006067812 */ /* 0x000fe200078ec0ff */
[----:B------:R-:W-:Y:S01]  /*3110*/  IMAD.WIDE.U32 R30, R32, UR10, R4 ;  /* 0x0000000a201e7c25 */ /* 0x000fe2000f8e0004 */
[----:B---3--:R-:W-:Y:S02]  /*3120*/  @!P0 LEA R4, P6, R2, R14, 0x1 ;  /* 0x0000000e02048211 */ /* 0x008fe400078c08ff */
        /* <DEDUP_REMOVED lines=8> */
[----:B------:R-:W3:Y:S01]  /*31b0*/  @!P4 LDC.64 R14, c[0x0][0x220] ;  /* 0x00008800ff0ecb82 */ /* 0x000ee20000000a00 */
        /* <DEDUP_REMOVED lines=9> */
[----:B------:R-:W-:Y:S01]  /*3250*/  LOP3.LUT R157, R11, R10, RZ, 0x3c, !PT ;  /* 0x0000000a0b9d7212 */ /* 0x000fe200078e3cff */
[----:B------:R-:W0:Y:S01]  /*3260*/  LDGDEPBAR ;  /* 0x00000000000079af */ /* 0x000e220000000000 */
[----:B------:R-:W-:Y:S01]  /*3270*/  LEA R224, R0, UR4, 0x1 ;  /* 0x0000000400e07c11 */ /* 0x000fe2000f8e08ff */
[----:B------:R-:W-:Y:S01]  /*3280*/  VIADD R3, R3, UR10 ;  /* 0x0000000a03037c36 */ /* 0x000fe20008000000 */
[----:B------:R-:W-:Y:S01]  /*3290*/  USHF.L.U32 UR10, UR7, 0x5, URZ ;  /* 0x00000005070a7899 */ /* 0x000fe2000800063f */
[----:B------:R-:W-:Y:S01]  /*32a0*/  IMAD.U32 R6, RZ, RZ, UR6 ;  /* 0x00000006ff067e24 */ /* 0x000fe2000f8e00ff */
[----:B--2---:R-:W2:Y:S01]  /*32b0*/  @!P5 LDC.64 R8, c[0x0][0x220] ;  /* 0x00008800ff08db82 */ /* 0x004ea20000000a00 */
[----:B------:R-:W-:Y:S01]  /*32c0*/  IMAD.U32 R10, RZ, RZ, UR6 ;  /* 0x00000006ff0a7e24 */ /* 0x000fe2000f8e00ff */
[----:B------:R-:W-:Y:S01]  /*32d0*/  STL.64 [R1+0x50], R30 ;  /* 0x0000501e01007387 */ /* 0x000fe20000100a00 */
[----:B------:R-:W-:Y:S01]  /*32e0*/  IMAD.SHL.U32 R12, R21, 0x40, RZ ;  /* 0x00000040150c7824 */ /* 0x000fe200078e00ff */
[----:B------:R-:W-:Y:S01]  /*32f0*/  MOV R7, UR10 ;  /* 0x0000000a00077c02 */ /* 0x000fe20008000f00 */
[----:B------:R-:W-:Y:S01]  /*3300*/  @!UP0 UIMAD UR10, UR7, 0x30, URZ ;  /* 0x00000030070a88a4 */ /* 0x000fe2000f8e023f */
[----:B------:R-:W-:Y:S01]  /*3310*/  @!P1 IMAD.WIDE.U32 R10, R10, 0x30, R2 ;  /* 0x000000300a0a9825 */ /* 0x000fe200078e0002 */
[----:B------:R-:W-:Y:S01]  /*3320*/  STL.64 [R1+0x48], R26 ;  /* 0x0000481a01007387 */ /* 0x000fe20000100a00 */
[----:B------:R-:W-:Y:S01]  /*3330*/  LOP3.LUT R156, R12, 0xfffffe00, RZ, 0xc0, !PT ;  /* 0xfffffe000c9c7812 */ /* 0x000fe200078ec0ff */
[----:B------:R-:W-:Y:S01]  /*3340*/  ULDC UR22, c[0x0][0x39c] ;  /* 0x0000e70000167ab9 */ /* 0x000fe20000000800 */
[----:B------:R-:W-:Y:S01]  /*3350*/  IMAD.MOV.U32 R0, RZ, RZ, 0x20 ;  /* 0x00000020ff007424 */ /* 0x000fe200078e00ff */
[----:B------:R-:W-:Y:S01]  /*3360*/  UISETP.GT.AND UP0, UPT, UR20, UR13, UPT ;  /* 0x0000000d1400728c */ /* 0x000fe2000bf04270 */
[----:B------:R-:W-:-:S02]  /*3370*/  VIADD R235, R224, 0x8020 ;  /* 0x00008020e0eb7836 */ /* 0x000fc40000000000 */
[----:B----4-:R-:W-:Y:S01]  /*3380*/  IMAD.U32 R4, RZ, RZ, UR6 ;  /* 0x00000006ff047e24 */ /* 0x010fe2000f8e00ff */
[----:B------:R-:W-:-:S04]  /*3390*/  DEPBAR.LE SB0, 0x0 ;  /* 0x000080000000791a */ /* 0x000fc80000000000 */
[----:B------:R-:W-:Y:S01]  /*33a0*/  BAR.SYNC.DEFER_BLOCKING 0x0 ;  /* 0x0000000000007b1d */ /* 0x000fe20000010000 */
[----:B------:R-:W-:Y:S01]  /*33b0*/  IMAD.U32 R5, RZ, RZ, UR7 ;  /* 0x00000007ff057e24 */ /* 0x000fe2000f8e00ff */
[----:B------:R-:W-:Y:S02]  /*33c0*/  @!P4 LEA R4, P0, R4, R2, 0x4 ;  /* 0x000000020404c211 */ /* 0x000fe400078020ff */
[----:B--2---:R-:W-:Y:S02]  /*33d0*/  @!P5 LEA R8, P6, R2, R8, 0x1 ;  /* 0x000000080208d211 */ /* 0x004fe400078c08ff */
[----:B------:R-:W-:Y:S02]  /*33e0*/  @!P4 LEA.HI.X R13, R6, R3, R5, 0x4, P0 ;  /* 0x00000003060dc211 */ /* 0x000fe400000f2405 */
[----:B------:R-:W-:Y:S02]  /*33f0*/  @!P3 IADD3 R5, P0, R2, UR30, RZ ;  /* 0x0000001e0205bc10 */ /* 0x000fe4000ff1e0ff */
[----:B---3--:R-:W-:-:S02]  /*3400*/  @!P4 LEA R6, P2, R4, R14, 0x1 ;  /* 0x0000000e0406c211 */ /* 0x008fc400078408ff */
        /* <DEDUP_REMOVED lines=46> */
[----:B------:R-:W-:Y:S01]  /*36f0*/  LDSM.16.M88.4 R16, [R224+0x8800] ;  /* 0x00880000e010783b */ /* 0x000fe20000000200 */
[----:B------:R-:W-:Y:S02]  /*3700*/  SEL R0, R0, 0xffffffe0, !P2 ;  /* 0xffffffe000007807 */ /* 0x000fe40005000000 */
[----:B------:R-:W-:Y:S01]  /*3710*/  R2P PR, R40, 0x6 ;  /* 0x0000000628007804 */ /* 0x000fe20000000000 */
[----:B-1----:R-:W1:Y:S01]  /*3720*/  LDSM.16.M88.4 R4, [R231+0x2000] ;  /* 0x00200000e704783b */ /* 0x002e620000000200 */
[--C-:B------:R-:W-:Y:S02]  /*3730*/  IMAD R232, R3, 0x2, R231.reuse ;  /* 0x0000000203e87824 */ /* 0x100fe400078e02e7 */
[C---:B------:R-:W-:Y:S01]  /*3740*/  IMAD R234, R0.reuse, 0x2, R231 ;  /* 0x0000000200ea7824 */ /* 0x040fe200078e02e7 */
[----:B------:R-:W3:Y:S01]  /*3750*/  LDSM.16.M88.4 R28, [R224+0x9000] ;  /* 0x00900000e01c783b */ /* 0x000ee20000000200 */
[----:B------:R-:W-:-:S03]  /*3760*/  IMAD R233, R0, 0x2, R232 ;  /* 0x0000000200e97824 */ /* 0x000fc600078e02e8 */
[----:B------:R-:W-:Y:S04]  /*3770*/  LDSM.16.M88.4 R36, [R224+0x9800] ;  /* 0x00980000e024783b */ /* 0x000fe80000000200 */
[----:B------:R-:W-:Y:S01]  /*3780*/  @P1 VIADD R235, R2, 0xffffffe0 ;  /* 0xffffffe002eb1836 */ /* 0x000fe20000000000 */
[----:B------:R-:W-:Y:S01]  /*3790*/  LDSM.16.M88.4 R24, [R232] ;  /* 0x00000000e818783b */ /* 0x000fe20000000200 */
[----:B------:R-:W-:-:S03]  /*37a0*/  IMAD.MOV.U32 R2, RZ, RZ, 0x40 ;  /* 0x00000040ff027424 */ /* 0x000fc600078e00ff */
[----:B--2---:R-:W2:Y:S02]  /*37b0*/  LDSM.16.M88.4 R8, [R231] ;  /* 0x00000000e708783b */ /* 0x004ea40000000200 */
[----:B------:R-:W-:Y:S02]  /*37c0*/  SEL R2, R2, 0xffffffc0, !P2 ;  /* 0xffffffc002027807 */ /* 0x000fe40005000000 */
[----:B------:R-:W4:Y:S03]  /*37d0*/  LDSM.16.M88.4 R32, [R235] ;  /* 0x00000000eb20783b */ /* 0x000f260000000200 */
[----:B------:R-:W-:Y:S01]  /*37e0*/  IMAD.IADD R230, R224, 0x1, R2 ;  /* 0x00000001e0e67824 */ /* 0x000fe200078e0202 */
[----:B------:R-:W-:Y:S01]  /*37f0*/  LDSM.16.M88.4 R20, [R232+0x2000] ;  /* 0x00200000e814783b */ /* 0x000fe20000000200 */
[----:B------:R-:W-:-:S03]  /*3800*/  IMAD.IADD R229, R2, 0x1, R235 ;  /* 0x0000000102e57824 */ /* 0x000fc600078e02eb */
[----:B------:R-:W5:Y:S04]  /*3810*/  LDSM.16.M88.4 R48, [R235+0x800] ;  /* 0x00080000eb30783b */ /* 0x000f680000000200 */
[----:B------:R-:W5:Y:S04]  /*3820*/  LDSM.16.M88.4 R44, [R235+0x1000] ;  /* 0x00100000eb2c783b */ /* 0x000f680000000200 */
[----:B------:R-:W5:Y:S01]  /*3830*/  LDSM.16.M88.4 R40, [R235+0x1800] ;  /* 0x00180000eb28783b */ /* 0x000f620000000200 */
[C---:B-1----:R-:W-:Y:S03]  /*3840*/  HMMA.16816.F32 R52, R4.reuse, R16, RZ ;  /* 0x000000100434723c */ /* 0x042fe600000018ff */
[----:B------:R-:W-:Y:S04]  /*3850*/  LDSM.16.M88.4 R56, [R230+0x8000] ;  /* 0x00800000e638783b */ /* 0x000fe80000000200 */
[----:B------:R-:W0:Y:S01]  /*3860*/  LDGDEPBAR ;  /* 0x00000000000079af */ /* 0x000e220000000000 */
[C---:B------:R-:W-:Y:S06]  /*3870*/  HMMA.16816.F32 R64, R4.reuse, R12, RZ ;  /* 0x0000000c0440723c */ /* 0x040fec00000018ff */
[----:B---3--:R-:W-:Y:S06]  /*3880*/  HMMA.16816.F32 R68, R4, R28, RZ ;  /* 0x0000001c0444723c */ /* 0x008fec00000018ff */
[----:B--2---:R-:W-:Y:S06]  /*3890*/  HMMA.16816.F32 R60, R8, R12, RZ ;  /* 0x0000000c083c723c */ /* 0x004fec00000018ff */
[----:B------:R-:W-:Y:S06]  /*38a0*/  HMMA.16816.F32 R104, R4, R18, RZ ;  /* 0x000000120468723c */ /* 0x000fec00000018ff */
[C---:B------:R-:W-:Y:S06]  /*38b0*/  HMMA.16816.F32 R88, R8.reuse, R16, RZ ;  /* 0x000000100858723c */ /* 0x040fec00000018ff */
[----:B------:R-:W-:Y:S01]  /*38c0*/  HMMA.16816.F32 R84, R8, R18, RZ ;  /* 0x000000120854723c */ /* 0x000fe200000018ff */
[----:B------:R-:W1:Y:S05]  /*38d0*/  LDSM.16.M88.4 R16, [R234] ;  /* 0x00000000ea10783b */ /* 0x000e6a0000000200 */
[-C--:B------:R-:W-:Y:S06]  /*38e0*/  HMMA.16816.F32 R112, R4, R14.reuse, RZ ;  /* 0x0000000e0470723c */ /* 0x080fec00000018ff */
[----:B------:R-:W-:Y:S01]  /*38f0*/  HMMA.16816.F32 R108, R8, R14, RZ ;  /* 0x0000000e086c723c */ /* 0x000fe200000018ff */
[----:B------:R-:W2:Y:S05]  /*3900*/  LDSM.16.M88.4 R12, [R234+0x2000] ;  /* 0x00200000ea0c783b */ /* 0x000eaa0000000200 */
[C---:B------:R-:W-:Y:S06]  /*3910*/  HMMA.16816.F32 R96, R4.reuse, R36, RZ ;  /* 0x000000240460723c */ /* 0x040fec00000018ff */
[C---:B------:R-:W-:Y:S06]  /*3920*/  HMMA.16816.F32 R100, R4.reuse, R30, RZ ;  /* 0x0000001e0464723c */ /* 0x040fec00000018ff */
[----:B------:R-:W-:Y:S06]  /*3930*/  HMMA.16816.F32 R92, R4, R38, RZ ;  /* 0x00000026045c723c */ /* 0x000fec00000018ff */
[----:B----4-:R-:W-:Y:S01]  /*3940*/  HMMA.16816.F32 R4, R24, R32, R60 ;  /* 0x000000201804723c */ /* 0x010fe2000000183c */
[----:B------:R-:W3:Y:S05]  /*3950*/  LDSM.16.M88.4 R60, [R230+0x9800] ;  /* 0x00980000e63c783b */ /* 0x000eea0000000200 */
[C---:B------:R-:W-:Y:S06]  /*3960*/  HMMA.16816.F32 R80, R8.reuse, R28, RZ ;  /* 0x0000001c0850723c */ /* 0x040fec00000018ff */
[C---:B------:R-:W-:Y:S06]  /*3970*/  HMMA.16816.F32 R76, R8.reuse, R30, RZ ;  /* 0x0000001e084c723c */ /* 0x040fec00000018ff */
[C---:B------:R-:W-:Y:S06]  /*3980*/  HMMA.16816.F32 R72, R8.reuse, R36, RZ ;  /* 0x000000240848723c */ /* 0x040fec00000018ff */
[----:B------:R-:W-:Y:S01]  /*3990*/  HMMA.16816.F32 R28, R8, R38, RZ ;  /* 0x00000026081c723c */ /* 0x000fe200000018ff */
[----:B------:R-:W4:Y:S04]  /*39a0*/  LDSM.16.M88.4 R8, [R230+0x8800] ;  /* 0x00880000e608783b */ /* 0x000f280000000200 */
[----:B------:R-:W-:Y:S01]  /*39b0*/  LDSM.16.M88.4 R36, [R233] ;  /* 0x00000000e924783b */ /* 0x000fe20000000200 */
[C---:B-----5:R-:W-:Y:S03]  /*39c0*/  HMMA.16816.F32 R144, R20.reuse, R48, R52 ;  /* 0x000000301490723c */ /* 0x060fe60000001834 */
[----:B------:R-:W5:Y:S03]  /*39d0*/  LDSM.16.M88.4 R52, [R230+0x9000] ;  /* 0x00900000e634783b */ /* 0x000f660000000200 */
[C---:B------:R-:W-:Y:S06]  /*39e0*/  HMMA.16816.F32 R64, R20.reuse, R32, R64 ;  /* 0x000000201440723c */ /* 0x040fec0000001840 */
[C---:B------:R-:W-:Y:S01]  /*39f0*/  HMMA.16816.F32 R132, R20.reuse, R44, R68 ;  /* 0x0000002c1484723c */ /* 0x040fe20000001844 */
[----:B------:R-:W5:Y:S05]  /*3a00*/  LDSM.16.M88.4 R68, [R229] ;  /* 0x00000000e544783b */ /* 0x000f6a0000000200 */
[C---:B------:R-:W-:Y:S06]  /*3a10*/  HMMA.16816.F32 R96, R20.reuse, R40, R96 ;  /* 0x000000281460723c */ /* 0x040fec0000001860 */
        /* <DEDUP_REMOVED lines=8> */
[-C--:B-1----:R-:W-:Y:S01]  /*3aa0*/  HMMA.16816.F32 R20, R16, R56.reuse, R4 ;  /* 0x000000381014723c */ /* 0x082fe20000001804 */
[----:B------:R-:W1:Y:S05]  /*3ab0*/  LDSM.16.M88.4 R4, [R233+0x2000] ;  /* 0x00200000e904783b */ /* 0x000e6a0000000200 */
[----:B--2---:R-:W-:Y:S01]  /*3ac0*/  HMMA.16816.F32 R48, R12, R56, R64 ;  /* 0x000000380c30723c */ /* 0x004fe20000001840 */
[----:B------:R-:W2:Y:S05]  /*3ad0*/  LDSM.16.M88.4 R64, [R224+0xa000] ;  /* 0x00a00000e040783b */ /* 0x000eaa0000000200 */
[C---:B------:R-:W-:Y:S01]  /*3ae0*/  HMMA.16816.F32 R152, R24.reuse, R40, R72 ;  /* 0x000000281898723c */ /* 0x040fe20000001848 */
[----:B------:R-:W-:Y:S05]  /*3af0*/  LDSM.16.M88.4 R72, [R229+0x1800] ;  /* 0x00180000e548783b */ /* 0x000fea0000000200 */
[C---:B------:R-:W-:Y:S01]  /*3b00*/  HMMA.16816.F32 R112, R24.reuse, R42, R28 ;  /* 0x0000002a1870723c */ /* 0x040fe2000000181c */
[----:B------:R-:W2:Y:S04]  /*3b10*/  LDSM.16.M88.4 R40, [R229+0x800] ;  /* 0x00080000e528783b */ /* 0x000ea80000000200 */
[----:B------:R-:W-:Y:S01]  /*3b20*/  LDSM.16.M88.4 R28, [R231+0x6000] ;  /* 0x00600000e71c783b */ /* 0x000fe20000000200 */
[C---:B------:R-:W-:Y:S06]  /*3b30*/  HMMA.16816.F32 R148, R24.reuse, R44, R80 ;  /* 0x0000002c1894723c */ /* 0x040fec0000001850 */
[----:B------:R-:W-:Y:S01]  /*3b40*/  HMMA.16816.F32 R120, R24, R46, R76 ;  /* 0x0000002e1878723c */ /* 0x000fe2000000184c */
[----:B------:R-:W2:Y:S04]  /*3b50*/  LDSM.16.M88.4 R44, [R229+0x1000] ;  /* 0x00100000e52c783b */ /* 0x000ea80000000200 */
[----:B------:R-:W-:Y:S01]  /*3b60*/  LDSM.16.M88.4 R24, [R232+0x4000] ;  /* 0x00400000e818783b */ /* 0x000fe20000000200 */
[C---:B---3--:R-:W-:Y:S06]  /*3b70*/  HMMA.16816.F32 R76, R12.reuse, R60, R96 ;  /* 0x0000003c0c4c723c */ /* 0x048fec0000001860 */
[C---:B----4-:R-:W-:Y:S06]  /*3b80*/  HMMA.16816.F32 R92, R12.reuse, R8, R144 ;  /* 0x000000080c5c723c */ /* 0x050fec0000001890 */
[C---:B-----5:R-:W-:Y:S06]  /*3b90*/  HMMA.16816.F32 R84, R12.reuse, R52, R132 ;  /* 0x000000340c54723c */ /* 0x060fec0000001884 */
[C---:B------:R-:W-:Y:S06]  /*3ba0*/  HMMA.16816.F32 R96, R12.reuse, R58, R140 ;  /* 0x0000003a0c60723c */ /* 0x040fec000000188c */
[C---:B------:R-:W-:Y:S06]  /*3bb0*/  HMMA.16816.F32 R88, R12.reuse, R10, R136 ;  /* 0x0000000a0c58723c */ /* 0x040fec0000001888 */
[C---:B------:R-:W-:Y:S06]  /*3bc0*/  HMMA.16816.F32 R80, R12.reuse, R54, R128 ;  /* 0x000000360c50723c */ /* 0x040fec0000001880 */
[----:B------:R-:W-:Y:S06]  /*3bd0*/  HMMA.16816.F32 R12, R12, R62, R116 ;  /* 0x0000003e0c0c723c */ /* 0x000fec0000001874 */
[C---:B------:R-:W-:Y:S01]  /*3be0*/  HMMA.16816.F32 R108, R16.reuse, R58, R104 ;  /* 0x0000003a106c723c */ /* 0x040fe20000001868 */
[----:B------:R-:W3:Y:S05]  /*3bf0*/  LDSM.16.M88.4 R104, [R235+0x2000] ;  /* 0x00200000eb68783b */ /* 0x000eea0000000200 */
[C---:B------:R-:W-:Y:S06]  /*3c00*/  HMMA.16816.F32 R116, R16.reuse, R8, R124 ;  /* 0x000000081074723c */ /* 0x040fec000000187c */
[----:B------:R-:W-:Y:S06]  /*3c10*/  HMMA.16816.F32 R56, R16, R10, R100 ;  /* 0x0000000a1038723c */ /* 0x000fec0000001864 */
[----:B------:R-:W-:Y:S01]  /*3c20*/  HMMA.16816.F32 R8, R36, R68, R20 ;  /* 0x000000442408723c */ /* 0x000fe20000001814 */
[----:B------:R-:W4:Y:S05]  /*3c30*/  LDSM.16.M88.4 R20, [R232+0x6000] ;  /* 0x00600000e814783b */ /* 0x000f2a0000000200 */
[C---:B------:R-:W-:Y:S06]  /*3c40*/  HMMA.16816.F32 R124, R16.reuse, R60, R152 ;  /* 0x0000003c107c723c */ /* 0x040fec0000001898 */
[C---:B------:R-:W-:Y:S06]  /*3c50*/  HMMA.16816.F32 R100, R16.reuse, R52, R148 ;  /* 0x000000341064723c */ /* 0x040fec0000001894 */
[C---:B------:R-:W-:Y:S01]  /*3c60*/  HMMA.16816.F32 R120, R16.reuse, R54, R120 ;  /* 0x000000361078723c */ /* 0x040fe20000001878 */
[----:B------:R-:W-:Y:S05]  /*3c70*/  LDSM.16.M88.4 R52, [R224+0xb000] ;  /* 0x00b00000e034783b */ /* 0x000fea0000000200 */
[----:B------:R-:W-:Y:S06]  /*3c80*/  HMMA.16816.F32 R60, R16, R62, R112 ;  /* 0x0000003e103c723c */ /* 0x000fec0000001870 */
[----:B-1----:R-:W-:Y:S01]  /*3c90*/  HMMA.16816.F32 R16, R4, R68, R48 ;  /* 0x000000440410723c */ /* 0x002fe20000001830 */
[----:B------:R-:W-:Y:S05]  /*3ca0*/  LDSM.16.M88.4 R48, [R224+0xb800] ;  /* 0x00b80000e030783b */ /* 0x000fea0000000200 */
[----:B--2---:R-:W-:Y:S06]  /*3cb0*/  HMMA.16816.F32 R8, R32, R64, R8 ;  /* 0x000000402008723c */ /* 0x004fec0000001808 */
[C---:B------:R-:W-:Y:S06]  /*3cc0*/  HMMA.16816.F32 R136, R4.reuse, R42, R88 ;  /* 0x0000002a0488723c */ /* 0x040fec0000001858 */
[C---:B------:R-:W-:Y:S01]  /*3cd0*/  HMMA.16816.F32 R144, R4.reuse, R72, R76 ;  /* 0x000000480490723c */ /* 0x040fe2000000184c */
[----:B------:R-:W-:Y:S05]  /*3ce0*/  LDSM.16.M88.4 R76, [R230+0xa000] ;  /* 0x00a00000e64c783b */ /* 0x000fea0000000200 */
[C---:B------:R-:W-:Y:S01]  /*3cf0*/  HMMA.16816.F32 R88, R4.reuse, R74, R12 ;  /* 0x0000004a0458723c */ /* 0x040fe2000000180c */
[----:B------:R-:W1:Y:S05]  /*3d00*/  LDSM.16.M88.4 R12, [R234+0x4000] ;  /* 0x00400000ea0c783b */ /* 0x000e6a0000000200 */
[-C--:B------:R-:W-:Y:S06]  /*3d10*/  HMMA.16816.F32 R128, R4, R70.reuse, R96 ;  /* 0x000000460480723c */ /* 0x080fec0000001860 */
[----:B------:R-:W-:Y:S06]  /*3d20*/  HMMA.16816.F32 R68, R36, R70, R108 ;  /* 0x000000462444723c */ /* 0x000fec000000186c */
[C---:B------:R-:W-:Y:S01]  /*3d30*/  HMMA.16816.F32 R152, R4.reuse, R40, R92 ;  /* 0x000000280498723c */ /* 0x040fe2000000185c */
[----:B------:R-:W-:Y:S05]  /*3d40*/  LDSM.16.M88.4 R92, [R229+0x2000] ;  /* 0x00200000e55c783b */ /* 0x000fea0000000200 */
[C---:B------:R-:W-:Y:S06]  /*3d50*/  HMMA.16816.F32 R132, R4.reuse, R44, R84 ;  /* 0x0000002c0484723c */ /* 0x040fec0000001854 */
[----:B------:R-:W-:Y:S06]  /*3d60*/  HMMA.16816.F32 R148, R4, R46, R80 ;  /* 0x0000002e0494723c */ /* 0x000fec0000001850 */
[----:B------:R-:W-:Y:S01]  /*3d70*/  HMMA.16816.F32 R4, R28, R64, R16 ;  /* 0x000000401c04723c */ /* 0x000fe20000001810 */
[----:B------:R-:W-:Y:S05]  /*3d80*/  LDSM.16.M88.4 R16, [R233+0x4000] ;  /* 0x00400000e910783b */ /* 0x000fea0000000200 */
[----:B------:R-:W-:Y:S01]  /*3d90*/  HMMA.16816.F32 R112, R36, R42, R56 ;  /* 0x0000002a2470723c */ /* 0x000fe20000001838 */
[----:B------:R-:W2:Y:S05]  /*3da0*/  LDSM.16.M88.4 R56, [R224+0xa800] ;  /* 0x00a80000e038783b */ /* 0x000eaa0000000200 */
[----:B---3--:R-:W-:Y:S01]  /*3db0*/  HMMA.16816.F32 R80, R24, R104, R8 ;  /* 0x000000681850723c */ /* 0x008fe20000001808 */
[----:B------:R-:W3:Y:S05]  /*3dc0*/  LDSM.16.M88.4 R8, [R234+0x6000] ;  /* 0x00600000ea08783b */ /* 0x000eea0000000200 */
[----:B------:R-:W-:Y:S01]  /*3dd0*/  HMMA.16816.F32 R108, R36, R40, R116 ;  /* 0x00000028246c723c */ /* 0x000fe20000001874 */
[----:B------:R-:W-:Y:S05]  /*3de0*/  LDSM.16.M88.4 R40, [R235+0x3000] ;  /* 0x00300000eb28783b */ /* 0x000fea0000000200 */
[----:B------:R-:W-:Y:S06]  /*3df0*/  HMMA.16816.F32 R68, R32, R66, R68 ;  /* 0x000000422044723c */ /* 0x000fec0000001844 */
[----:B------:R-:W-:Y:S06]  /*3e00*/  HMMA.16816.F32 R140, R36, R74, R60 ;  /* 0x0000004a248c723c */ /* 0x000fec000000183c */
[----:B----4-:R-:W-:Y:S01]  /*3e10*/  HMMA.16816.F32 R60, R20, R104, R4 ;  /* 0x00000068143c723c */ /* 0x010fe20000001804 */
[----:B------:R-:W4:Y:S05]  /*3e20*/  LDSM.16.M88.4 R4, [R233+0x6000] ;  /* 0x00600000e904783b */ /* 0x000f2a0000000200 */
[C---:B------:R-:W-:Y:S06]  /*3e30*/  HMMA.16816.F32 R84, R36.reuse, R44, R100 ;  /* 0x0000002c2454723c */ /* 0x040fec0000001864 */
[----:B------:R-:W-:Y:S06]  /*3e40*/  HMMA.16816.F32 R100, R36, R72, R124 ;  /* 0x000000482464723c */ /* 0x000fec000000187c */
[----:B-1----:R-:W-:Y:S06]  /*3e50*/  HMMA.16816.F32 R72, R12, R76, R80 ;  /* 0x0000004c0c48723c */ /* 0x002fec0000001850 */
[----:B------:R-:W-:Y:S01]  /*3e60*/  HMMA.16816.F32 R96, R36, R46, R120 ;  /* 0x0000002e2460723c */ /* 0x000fe20000001878 */
[----:B------:R-:W1:Y:S04]  /*3e70*/  LDSM.16.M88.4 R44, [R235+0x2800] ;  /* 0x00280000eb2c783b */ /* 0x000e680000000200 */
[----:B------:R-:W5:Y:S01]  /*3e80*/  LDSM.16.M88.4 R36, [R235+0x3800] ;  /* 0x00380000eb24783b */ /* 0x000f620000000200 */
[C---:B------:R-:W-:Y:S06]  /*3e90*/  HMMA.16816.F32 R64, R28.reuse, R66, R128 ;  /* 0x000000421c40723c */ /* 0x040fec0000001880 */
[C---:B--2---:R-:W-:Y:S06]  /*3ea0*/  HMMA.16816.F32 R120, R28.reuse, R56, R152 ;  /* 0x000000381c78723c */ /* 0x044fec0000001898 */
[----:B------:R-:W-:Y:S06]  /*3eb0*/  HMMA.16816.F32 R136, R28, R58, R136 ;  /* 0x0000003a1c88723c */ /* 0x000fec0000001888 */
[C---:B------:R-:W-:Y:S06]  /*3ec0*/  HMMA.16816.F32 R108, R32.reuse, R56, R108 ;  /* 0x00000038206c723c */ /* 0x040fec000000186c */
[----:B------:R-:W-:Y:S06]  /*3ed0*/  HMMA.16816.F32 R112, R32, R58, R112 ;  /* 0x0000003a2070723c */ /* 0x000fec0000001870 */
[----:B------:R-:W-:Y:S06]  /*3ee0*/  HMMA.16816.F32 R56, R24, R106, R68 ;  /* 0x0000006a1838723c */ /* 0x000fec0000001844 */
[C---:B------:R-:W-:Y:S06]  /*3ef0*/  HMMA.16816.F32 R132, R28.reuse, R52, R132 ;  /* 0x000000341c84723c */ /* 0x040fec0000001884 */
[C---:B------:R-:W-:Y:S06]  /*3f00*/  HMMA.16816.F32 R128, R28.reuse, R54, R148 ;  /* 0x000000361c80723c */ /* 0x040fec0000001894 */
[C---:B------:R-:W-:Y:S06]  /*3f10*/  HMMA.16816.F32 R124, R28.reuse, R48, R144 ;  /* 0x000000301c7c723c */ /* 0x040fec0000001890 */
[----:B------:R-:W-:Y:S06]  /*3f20*/  HMMA.16816.F32 R116, R28, R50, R88 ;  /* 0x000000321c74723c */ /* 0x000fec0000001858 */
[----:B---3--:R-:W-:Y:S06]  /*3f30*/  HMMA.16816.F32 R28, R8, R76, R60 ;  /* 0x0000004c081c723c */ /* 0x008fec000000183c */
[----:B------:R-:W-:Y:S06]  /*3f40*/  HMMA.16816.F32 R68, R16, R92, R72 ;  /* 0x0000005c1044723c */ /* 0x000fec0000001848 */
[C---:B------:R-:W-:Y:S06]  /*3f50*/  HMMA.16816.F32 R88, R32.reuse, R52, R84 ;  /* 0x000000342058723c */ /* 0x040fec0000001854 */
[C---:B------:R-:W-:Y:S01]  /*3f60*/  HMMA.16816.F32 R84, R32.reuse, R54, R96 ;  /* 0x000000362054723c */ /* 0x040fe20000001860 */
[----:B------:R-:W2:Y:S05]  /*3f70*/  LDSM.16.M88.4 R52, [R230+0xa800] ;  /* 0x00a80000e634783b */ /* 0x000eaa0000000200 */
[C---:B------:R-:W-:Y:S06]  /*3f80*/  HMMA.16816.F32 R80, R32.reuse, R48, R100 ;  /* 0x000000302050723c */ /* 0x040fec0000001864 */
[----:B------:R-:W-:Y:S01]  /*3f90*/  HMMA.16816.F32 R48, R32, R50, R140 ;  /* 0x000000322030723c */ /* 0x000fe2000000188c */
[----:B------:R-:W-:-:S05]  /*3fa0*/  FMUL.FTZ R2, R68, UR22 ;  /* 0x0000001644027c20 */ /* 0x000fca0008410000 */
[----:B------:R-:W-:Y:S01]  /*3fb0*/  HMMA.16816.F32 R64, R20, R106, R64 ;  /* 0x0000006a1440723c */ /* 0x000fe20000001840 */
[----:B------:R3:W-:Y:S05]  /*3fc0*/  MUFU.TANH R107, R2 ;  /* 0x00000002006b7308 */ /* 0x0007ea0000002400 */
[----:B------:R-:W-:Y:S06]  /*3fd0*/  HMMA.16816.F32 R32, R12, R78, R56 ;  /* 0x0000004e0c20723c */ /* 0x000fec0000001838 */
[----:B----4-:R-:W-:Y:S01]  /*3fe0*/  HMMA.16816.F32 R72, R4, R92, R28 ;  /* 0x0000005c0448723c */ /* 0x010fe2000000181c */
[----:B------:R-:W-:Y:S01]  /*3ff0*/  LDSM.16.M88.4 R28, [R230+0xb800] ;  /* 0x00b80000e61c783b */ /* 0x000fe20000000200 */
[----:B---3--:R-:W-:-:S04]  /*4000*/  FMUL.FTZ R2, R69, UR22 ;  /* 0x0000001645027c20 */ /* 0x008fc80008410000 */
[C---:B-1----:R-:W-:Y:S01]  /*4010*/  HMMA.16816.F32 R60, R24.reuse, R44, R108 ;  /* 0x0000002c183c723c */ /* 0x042fe2000000186c */
[----:B------:R1:W-:Y:S05]  /*4020*/  MUFU.TANH R109, R2 ;  /* 0x00000002006d7308 */ /* 0x0003ea0000002400 */
[----:B------:R-:W-:Y:S06]  /*4030*/  HMMA.16816.F32 R100, R24, R42, R84 ;  /* 0x0000002a1864723c */ /* 0x000fec0000001854 */
[C---:B-----5:R-:W-:Y:S06]  /*4040*/  HMMA.16816.F32 R124, R20.reuse, R36, R124 ;  /* 0x00000024147c723c */ /* 0x060fec000000187c */
[----:B------:R-:W-:Y:S01]  /*4050*/  HMMA.16816.F32 R116, R20, R38, R116 ;  /* 0x000000261474723c */ /* 0x000fe20000001874 */
[----:B-1----:R-:W-:-:S05]  /*4060*/  FMUL.FTZ R2, R70, UR22 ;  /* 0x0000001646027c20 */ /* 0x002fca0008410000 */
[C---:B------:R-:W-:Y:S01]  /*4070*/  HMMA.16816.F32 R80, R24.reuse, R36, R80 ;  /* 0x000000241850723c */ /* 0x040fe20000001850 */
[----:B------:R1:W3:Y:S05]  /*4080*/  MUFU.TANH R164, R2 ;  /* 0x0000000200a47308 */ /* 0x0002ea0000002400 */
[----:B------:R-:W-:Y:S06]  /*4090*/  HMMA.16816.F32 R84, R24, R38, R48 ;  /* 0x000000261854723c */ /* 0x000fec0000001830 */
[----:B------:R-:W-:Y:S06]  /*40a0*/  HMMA.16816.F32 R36, R8, R78, R64 ;  /* 0x0000004e0824723c */ /* 0x000fec0000001840 */
[----:B------:R-:W-:Y:S01]  /*40b0*/  HMMA.16816.F32 R112, R24, R46, R112 ;  /* 0x0000002e1870723c */ /* 0x000fe20000001870 */
[----:B-1----:R-:W-:-:S04]  /*40c0*/  FMUL.FTZ R2, R71, UR22 ;  /* 0x0000001647027c20 */ /* 0x002fc80008410000 */
[----:B------:R1:W-:Y:S01]  /*40d0*/  MUFU.TANH R108, R2 ;  /* 0x00000002006c7308 */ /* 0x0003e20000002400 */
[----:B------:R-:W-:Y:S01]  /*40e0*/  HMMA.16816.F32 R88, R24, R40, R88 ;  /* 0x000000281858723c */ /* 0x000fe20000001858 */
[----:B------:R-:W4:Y:S05]  /*40f0*/  LDSM.16.M88.4 R24, [R229+0x2800] ;  /* 0x00280000e518783b */ /* 0x000f2a0000000200 */
[----:B------:R-:W-:Y:S06]  /*4100*/  HMMA.16816.F32 R32, R16, R94, R32 ;  /* 0x0000005e1020723c */ /* 0x000fec0000001820 */
[----:B------:R-:W-:Y:S01]  /*4110*/  HMMA.16816.F32 R96, R20, R44, R120 ;  /* 0x0000002c1460723c */ /* 0x000fe20000001878 */
[----:B-1----:R-:W-:-:S05]  /*4120*/  FMUL.FTZ R2, R72, UR22 ;  /* 0x0000001648027c20 */ /* 0x002fca0008410000 */
[----:B------:R-:W-:Y:S01]  /*4130*/  HMMA.16816.F32 R136, R20, R46, R136 ;  /* 0x0000002e1488723c */ /* 0x000fe20000001888 */
[----:B------:R1:W-:Y:S05]  /*4140*/  MUFU.TANH R106, R2 ;  /* 0x00000002006a7308 */ /* 0x0003ea0000002400 */
[----:B--2---:R-:W-:Y:S06]  /*4150*/  HMMA.16816.F32 R44, R12, R52, R60 ;  /* 0x000000340c2c723c */ /* 0x004fec000000183c */
[C---:B------:R-:W-:Y:S06]  /*4160*/  HMMA.16816.F32 R132, R20.reuse, R40, R132 ;  /* 0x000000281484723c */ /* 0x040fec0000001884 */
[----:B------:R-:W-:Y:S01]  /*4170*/  HMMA.16816.F32 R128, R20, R42, R128 ;  /* 0x0000002a1480723c */ /* 0x000fe20000001880 */
[----:B-1----:R-:W-:Y:S01]  /*4180*/  FMUL.FTZ R2, R73, UR22 ;  /* 0x0000001649027c20 */ /* 0x002fe20008410000 */
[----:B------:R-:W1:Y:S03]  /*4190*/  LDSM.16.M88.4 R20, [R230+0xb000] ;  /* 0x00b00000e614783b */ /* 0x000e660000000200 */
[----:B------:R2:W-:Y:S01]  /*41a0*/  MUFU.TANH R105, R2 ;  /* 0x0000000200697308 */ /* 0x0005e20000002400 */
[----:B------:R-:W-:Y:S06]  /*41b0*/  HMMA.16816.F32 R40, R4, R94, R36 ;  /* 0x0000005e0428723c */ /* 0x000fec0000001824 */
[----:B------:R-:W-:Y:S06]  /*41c0*/  HMMA.16816.F32 R48, R8, R52, R96 ;  /* 0x000000340830723c */ /* 0x000fec0000001860 */
[----:B----4-:R-:W-:Y:S01]  /*41d0*/  HMMA.16816.F32 R36, R16, R24, R44 ;  /* 0x000000181024723c */ /* 0x010fe2000000182c */
[----:B--2---:R-:W-:-:S05]  /*41e0*/  FMUL.FTZ R2, R74, UR22 ;  /* 0x000000164a027c20 */ /* 0x004fca0008410000 */
[C---:B------:R-:W-:Y:S01]  /*41f0*/  HMMA.16816.F32 R56, R8.reuse, R54, R136 ;  /* 0x000000360838723c */ /* 0x040fe20000001888 */
[----:B------:R2:W4:Y:S05]  /*4200*/  MUFU.TANH R104, R2 ;  /* 0x0000000200687308 */ /* 0x00052a0000002400 */
[-C--:B------:R-:W-:Y:S06]  /*4210*/  HMMA.16816.F32 R64, R8, R30.reuse, R116 ;  /* 0x0000001e0840723c */ /* 0x080fec0000001874 */
[----:B------:R-:W-:Y:S06]  /*4220*/  HMMA.16816.F32 R76, R12, R30, R84 ;  /* 0x0000001e0c4c723c */ /* 0x000fec0000001854 */
[----:B-1----:R-:W-:Y:S01]  /*4230*/  HMMA.16816.F32 R60, R8, R20, R132 ;  /* 0x00000014083c723c */ /* 0x002fe20000001884 */
[----:B--2---:R-:W-:-:S04]  /*4240*/  FMUL.FTZ R2, R75, UR22 ;  /* 0x000000164b027c20 */ /* 0x004fc80008410000 */
[----:B------:R1:W-:Y:S01]  /*4250*/  MUFU.TANH R110, R2 ;  /* 0x00000002006e7308 */ /* 0x0003e20000002400 */
[----:B------:R-:W-:Y:S06]  /*4260*/  HMMA.16816.F32 R68, R8, R22, R128 ;  /* 0x000000160844723c */ /* 0x000fec0000001880 */
[----:B------:R-:W-:Y:S06]  /*4270*/  HMMA.16816.F32 R44, R12, R20, R88 ;  /* 0x000000140c2c723c */ /* 0x000fec0000001858 */
[----:B------:R-:W-:Y:S01]  /*4280*/  HMMA.16816.F32 R72, R8, R28, R124 ;  /* 0x0000001c0848723c */ /* 0x000fe2000000187c */
[----:B------:R-:W2:Y:S01]  /*4290*/  LDSM.16.M88.4 R8, [R229+0x3000] ;  /* 0x00300000e508783b */ /* 0x000ea20000000200 */
[----:B-1----:R-:W-:-:S04]  /*42a0*/  FMUL.FTZ R2, R32, UR22 ;  /* 0x0000001620027c20 */ /* 0x002fc80008410000 */
[----:B------:R-:W-:Y:S01]  /*42b0*/  HMMA.16816.F32 R56, R4, R26, R56 ;  /* 0x0000001a0438723c */ /* 0x000fe20000001838 */
[----:B------:R1:W-:Y:S05]  /*42c0*/  MUFU.TANH R94, R2 ;  /* 0x00000002005e7308 */ /* 0x0003ea0000002400 */
[----:B------:R-:W-:Y:S01]  /*42d0*/  HMMA.16816.F32 R80, R12, R28, R80 ;  /* 0x0000001c0c50723c */ /* 0x000fe20000001850 */
[----:B-1----:R-:W-:-:S04]  /*42e0*/  FMUL.FTZ R2, R33, UR22 ;  /* 0x0000001621027c20 */ /* 0x002fc80008410000 */
[----:B------:R1:W-:Y:S02]  /*42f0*/  MUFU.TANH R93, R2 ;  /* 0x00000002005d7308 */ /* 0x0003e40000002400 */
[----:B-1----:R-:W-:-:S06]  /*4300*/  FMUL.FTZ R2, R34, UR22 ;  /* 0x0000001622027c20 */ /* 0x002fcc0008410000 */
[----:B------:R1:W-:Y:S02]  /*4310*/  MUFU.TANH R99, R2 ;  /* 0x0000000200637308 */ /* 0x0003e40000002400 */
[----:B-1----:R-:W-:Y:S02]  /*4320*/  FMUL.FTZ R2, R35, UR22 ;  /* 0x0000001623027c20 */ /* 0x002fe40008410000 */
[C---:B------:R-:W-:Y:S04]  /*4330*/  HMMA.16816.F32 R32, R12.reuse, R54, R112 ;  /* 0x000000360c20723c */ /* 0x040fe80000001870 */
[----:B------:R1:W-:Y:S02]  /*4340*/  MUFU.TANH R98, R2 ;  /* 0x0000000200627308 */ /* 0x0003e40000002400 */
[----:B------:R-:W-:Y:S06]  /*4350*/  HMMA.16816.F32 R52, R12, R22, R100 ;  /* 0x000000160c34723c */ /* 0x000fec0000001864 */
[C---:B------:R-:W-:Y:S06]  /*4360*/  HMMA.16816.F32 R20, R4.reuse, R24, R48 ;  /* 0x000000180414723c */ /* 0x040fec0000001830 */
[----:B--2---:R-:W-:Y:S01]  /*4370*/  HMMA.16816.F32 R48, R4, R8, R60 ;  /* 0x000000080430723c */ /* 0x004fe2000000183c */
[----:B-1----:R-:W-:-:S04]  /*4380*/  FMUL.FTZ R2, R40, UR22 ;  /* 0x0000001628027c20 */ /* 0x002fc80008410000 */
[----:B------:R1:W2:Y:S01]  /*4390*/  MUFU.TANH R97, R2 ;  /* 0x0000000200617308 */ /* 0x0002a20000002400 */
[----:B------:R-:W-:Y:S06]  /*43a0*/  HMMA.16816.F32 R24, R16, R26, R32 ;  /* 0x0000001a1018723c */ /* 0x000fec0000001820 */
[-C--:B------:R-:W-:Y:S06]  /*43b0*/  HMMA.16816.F32 R60, R4, R10.reuse, R68 ;  /* 0x0000000a043c723c */ /* 0x080fec0000001844 */
[----:B------:R-:W-:Y:S01]  /*43c0*/  FMUL.FTZ R12, R23, UR22 ;  /* 0x00000016170c7c20 */ /* 0x000fe20008410000 */
[----:B------:R-:W-:Y:S01]  /*43d0*/  HMMA.16816.F32 R52, R16, R10, R52 ;  /* 0x0000000a1034723c */ /* 0x000fe20000001834 */
[----:B-1----:R-:W-:-:S04]  /*43e0*/  FMUL.FTZ R2, R41, UR22 ;  /* 0x0000001629027c20 */ /* 0x002fc80008410000 */
[----:B------:R1:W-:Y:S02]  /*43f0*/  MUFU.TANH R95, R2 ;  /* 0x00000002005f7308 */ /* 0x0003e40000002400 */
[----:B------:R-:W-:-:S06]  /*4400*/  FMUL.FTZ R11, R56, UR22 ;  /* 0x00000016380b7c20 */ /* 0x000fcc0008410000 */
[----:B------:R-:W-:Y:S01]  /*4410*/  MUFU.TANH R34, R11 ;  /* 0x0000000b00227308 */ /* 0x000fe20000002400 */
[----:B-1----:R-:W-:-:S07]  /*4420*/  FMUL.FTZ R2, R42, UR22 ;  /* 0x000000162a027c20 */ /* 0x002fce0008410000 */
[----:B------:R1:W5:Y:S02]  /*4430*/  MUFU.TANH R92, R2 ;  /* 0x00000002005c7308 */ /* 0x0003640000002400 */
[----:B-1----:R-:W-:Y:S02]  /*4440*/  FMUL.FTZ R2, R43, UR22 ;  /* 0x000000162b027c20 */ /* 0x002fe40008410000 */
[----:B------:R-:W1:Y:S01]  /*4450*/  LDSM.16.M88.4 R40, [R229+0x3800] ;  /* 0x00380000e528783b */ /* 0x000e620000000200 */
[----:B------:R-:W-:-:S04]  /*4460*/  DEPBAR.LE SB0, 0x0 ;  /* 0x000080000000791a */ /* 0x000fc80000000000 */
[----:B------:R3:W1:Y:S02]  /*4470*/  MUFU.TANH R88, R2 ;  /* 0x0000000200587308 */ /* 0x0006640000002400 */
[----:B---3--:R-:W-:-:S06]  /*4480*/  FMUL.FTZ R2, R36, UR22 ;  /* 0x0000001624027c20 */ /* 0x008fcc0008410000 */
[----:B------:R3:W2:Y:S01]  /*4490*/  MUFU.TANH R91, R2 ;  /* 0x00000002005b7308 */ /* 0x0006a20000002400 */
[C---:B-1----:R-:W-:Y:S07]  /*44a0*/  HMMA.16816.F32 R68, R4.reuse, R40, R72 ;  /* 0x000000280444723c */ /* 0x042fee0000001848 */
[----:B------:R1:W1:Y:S01]  /*44b0*/  MUFU.TANH R72, R12 ;  /* 0x0000000c00487308 */ /* 0x0002620000002400 */
[----:B---3--:R-:W-:Y:S01]  /*44c0*/  FMUL.FTZ R2, R37, UR22 ;  /* 0x0000001625027c20 */ /* 0x008fe20008410000 */
[----:B------:R-:W-:Y:S06]  /*44d0*/  HMMA.16816.F32 R64, R4, R42, R64 ;  /* 0x0000002a0440723c */ /* 0x000fec0000001840 */
[----:B------:R3:W2:Y:S01]  /*44e0*/  MUFU.TANH R90, R2 ;  /* 0x00000002005a7308 */ /* 0x0006a20000002400 */
[----:B------:R-:W-:Y:S01]  /*44f0*/  HMMA.16816.F32 R80, R16, R40, R80 ;  /* 0x000000281050723c */ /* 0x000fe20000001850 */
[----:B------:R-:W-:Y:S01]  /*4500*/  FMUL.FTZ R5, R24, UR22 ;  /* 0x0000001618057c20 */ /* 0x000fe20008410000 */
[----:B------:R-:W-:-:S05]  /*4510*/  IMAD.U32 R6, RZ, RZ, UR25 ;  /* 0x00000019ff067e24 */ /* 0x000fca000f8e00ff */
[----:B------:R4:W2:Y:S01]  /*4520*/  MUFU.TANH R89, R5 ;  /* 0x0000000500597308 */ /* 0x0008a20000002400 */
[----:B-1----:R-:W-:Y:S01]  /*4530*/  HMMA.16816.F32 R12, R16, R8, R44 ;  /* 0x00000008100c723c */ /* 0x002fe2000000182c */
[----:B------:R-:W-:-:S06]  /*4540*/  FMUL.FTZ R23, R69, UR22 ;  /* 0x0000001645177c20 */ /* 0x000fcc0008410000 */
[----:B------:R-:W-:Y:S01]  /*4550*/  FMUL.FTZ R8, R27, UR22 ;  /* 0x000000161b087c20 */ /* 0x000fe20008410000 */
[----:B---3--:R-:W-:Y:S01]  /*4560*/  FMUL.FTZ R2, R38, UR22 ;  /* 0x0000001626027c20 */ /* 0x008fe20008410000 */
[----:B------:R-:W-:Y:S01]  /*4570*/  FMUL.FTZ R24, R70, UR22 ;  /* 0x0000001646187c20 */ /* 0x000fe20008410000 */
[----:B------:R-:W-:Y:S01]  /*4580*/  FMUL.FTZ R30, R71, UR22 ;  /* 0x00000016471e7c20 */ /* 0x000fe20008410000 */
[----:B------:R-:W1:Y:S01]  /*4590*/  MUFU.TANH R74, R8 ;  /* 0x00000008004a7308 */ /* 0x000e620000002400 */
[----:B----4-:R-:W-:-:S07]  /*45a0*/  FMUL.FTZ R5, R25, UR22 ;  /* 0x0000001619057c20 */ /* 0x010fce0008410000 */
[----:B------:R3:W4:Y:S08]  /*45b0*/  MUFU.TANH R96, R2 ;  /* 0x0000000200607308 */ /* 0x0007300000002400 */
[----:B------:R5:W1:Y:S01]  /*45c0*/  MUFU.TANH R75, R5 ;  /* 0x00000005004b7308 */ /* 0x000a620000002400 */
[----:B---3--:R-:W-:-:S07]  /*45d0*/  FMUL.FTZ R2, R39, UR22 ;  /* 0x0000001627027c20 */ /* 0x008fce0008410000 */
[----:B------:R3:W1:Y:S01]  /*45e0*/  MUFU.TANH R87, R2 ;  /* 0x0000000200577308 */ /* 0x0006620000002400 */
[----:B-----5:R-:W-:-:S07]  /*45f0*/  FMUL.FTZ R5, R26, UR22 ;  /* 0x000000161a057c20 */ /* 0x020fce0008410000 */
[----:B------:R5:W1:Y:S01]  /*4600*/  MUFU.TANH R73, R5 ;  /* 0x0000000500497308 */ /* 0x000a620000002400 */
[----:B---3--:R-:W-:-:S07]  /*4610*/  FMUL.FTZ R2, R20, UR22 ;  /* 0x0000001614027c20 */ /* 0x008fce0008410000 */
[----:B------:R3:W1:Y:S01]  /*4620*/  MUFU.TANH R86, R2 ;  /* 0x0000000200567308 */ /* 0x0006620000002400 */
[----:B-----5:R-:W-:Y:S02]  /*4630*/  IMAD.U32 R5, RZ, RZ, UR10 ;  /* 0x0000000aff057e24 */ /* 0x020fe4000f8e00ff */
[----:B---3--:R-:W-:-:S05]  /*4640*/  FMUL.FTZ R2, R21, UR22 ;  /* 0x0000001615027c20 */ /* 0x008fca0008410000 */
[----:B------:R3:W1:Y:S02]  /*4650*/  MUFU.TANH R85, R2 ;  /* 0x0000000200557308 */ /* 0x0006640000002400 */
[----:B---3--:R-:W-:Y:S01]  /*4660*/  FMUL.FTZ R2, R22, UR22 ;  /* 0x0000001616027c20 */ /* 0x008fe20008410000 */
[----:B------:R-:W-:-:S05]  /*4670*/  FMUL.FTZ R22, R68, UR22 ;  /* 0x0000001644167c20 */ /* 0x000fca0008410000 */
[----:B------:R3:W1:Y:S02]  /*4680*/  MUFU.TANH R84, R2 ;  /* 0x0000000200547308 */ /* 0x0006640000002400 */
[----:B---3--:R-:W-:-:S04]  /*4690*/  LOP3.LUT R2, R161, 0xffffffe0, RZ, 0xc0, !PT ;  /* 0xffffffe0a1027812 */ /* 0x008fc800078ec0ff */
[----:B------:R-:W-:Y:S01]  /*46a0*/  IADD3 R2, -R2, R160, RZ ;  /* 0x000000a002027210 */ /* 0x000fe20007ffe1ff */
[----:B------:R-:W-:-:S03]  /*46b0*/  IMAD.SHL.U32 R160, R160, 0x2, RZ ;  /* 0x00000002a0a07824 */ /* 0x000fc600078e00ff */
[----:B------:R-:W-:Y:S02]  /*46c0*/  SHF.R.S32.HI R4, RZ, 0x1f, R2 ;  /* 0x0000001fff047819 */ /* 0x000fe40000011402 */
[----:B------:R-:W-:Y:S02]  /*46d0*/  LOP3.LUT R165, R160, 0x6, RZ, 0xc0, !PT ;  /* 0x00000006a0a57812 */ /* 0x000fe400078ec0ff */
[----:B------:R-:W-:Y:S02]  /*46e0*/  LEA.HI R4, R4, R2, RZ, 0x2 ;  /* 0x0000000204047211 */ /* 0x000fe400078f10ff */
[----:B------:R-:W-:Y:S02]  /*46f0*/  LEA R2, R158, UR24, 0x4 ;  /* 0x000000189e027c11 */ /* 0x000fe4000f8e20ff */
[----:B------:R-:W-:-:S05]  /*4700*/  SHF.R.S32.HI R4, RZ, 0x2, R4 ;  /* 0x00000002ff047819 */ /* 0x000fca0000011404 */
[----:B------:R-:W-:Y:S02]  /*4710*/  IMAD.IADD R4, R4, 0x1, R2 ;  /* 0x0000000104047824 */ /* 0x000fe400078e0202 */
[----:B------:R-:W-:-:S03]  /*4720*/  IMAD.U32 R2, RZ, RZ, UR20 ;  /* 0x00000014ff027e24 */ /* 0x000fc6000f8e00ff */
[----:B------:R-:W-:Y:S01]  /*4730*/  VIADDMNMX R250, R4, UR10, R6, PT ;  /* 0x0000000a04fa7c46 */ /* 0x000fe2000b800106 */
[----:B------:R-:W-:Y:S01]  /*4740*/  IMAD R2, R2, 0x40, R165 ;  /* 0x0000004002027824 */ /* 0x000fe200078e02a5 */
[C---:B------:R-:W-:Y:S01]  /*4750*/  VIADDMNMX R245, R4.reuse, UR23, RZ, !PT ;  /* 0x0000001704f57c46 */ /* 0x040fe2000f8001ff */
[----:B------:R-:W-:Y:S01]  /*4760*/  VIADD R6, R4, 0x40 ;  /* 0x0000004004067836 */ /* 0x000fe20000000000 */
[C-C-:B------:R-:W-:Y:S01]  /*4770*/  IADD3 R8, R5.reuse, 0x8, R4.reuse ;  /* 0x0000000805087810 */ /* 0x140fe20007ffe004 */
[----:B------:R-:W-:Y:S01]  /*4780*/  VIADD R7, R2, 0x1 ;  /* 0x0000000102077836 */ /* 0x000fe20000000000 */
[C-C-:B------:R-:W-:Y:S02]  /*4790*/  IADD3 R9, R5.reuse, 0x40, R4.reuse ;  /* 0x0000004005097810 */ /* 0x140fe40007ffe004 */
[----:B------:R-:W-:Y:S01]  /*47a0*/  IADD3 R10, R5, 0x48, R4 ;  /* 0x00000048050a7810 */ /* 0x000fe20007ffe004 */
[C---:B------:R-:W-:Y:S01]  /*47b0*/  VIADD R5, R4.reuse, 0x8 ;  /* 0x0000000804057836 */ /* 0x040fe20000000000 */
[----:B------:R-:W-:Y:S01]  /*47c0*/  ISETP.GE.AND P0, PT, R7, R250, PT ;  /* 0x000000fa0700720c */ /* 0x000fe20003f06270 */
[----:B------:R-:W-:Y:S01]  /*47d0*/  VIADD R4, R4, 0x48 ;  /* 0x0000004804047836 */ /* 0x000fe20000000000 */
[----:B------:R-:W-:-:S02]  /*47e0*/  VIMNMX R248, R8, UR25, PT ;  /* 0x0000001908f87c48 */ /* 0x000fc4000bfe0100 */
[----:B------:R-:W-:Y:S02]  /*47f0*/  ISETP.LT.OR P0, PT, R7, R245, P0 ;  /* 0x000000f50700720c */ /* 0x000fe40000701670 */
[----:B------:R-:W-:Y:S01]  /*4800*/  VIADDMNMX R244, R5, UR23, RZ, !PT ;  /* 0x0000001705f47c46 */ /* 0x000fe2000f8001ff */
[----:B------:R-:W-:Y:S01]  /*4810*/  FMUL.FTZ R5, R57, UR22 ;  /* 0x0000001639057c20 */ /* 0x000fe20008410000 */
[----:B------:R-:W-:Y:S02]  /*4820*/  P2R R26, PR, RZ, 0x1 ;  /* 0x00000001ff1a7803 */ /* 0x000fe40000000000 */
[----:B------:R-:W-:Y:S01]  /*4830*/  ISETP.GE.AND P0, PT, R2, R248, PT ;  /* 0x000000f80200720c */ /* 0x000fe20003f06270 */
[----:B------:R3:W1:Y:S01]  /*4840*/  MUFU.TANH R37, R5 ;  /* 0x0000000500257308 */ /* 0x0006620000002400 */
[----:B------:R-:W-:Y:S02]  /*4850*/  VIMNMX R247, R10, UR25, PT ;  /* 0x000000190af77c48 */ /* 0x000fe4000bfe0100 */
[----:B------:R-:W-:-:S02]  /*4860*/  ISETP.LT.OR P0, PT, R2, R244, P0 ;  /* 0x000000f40200720c */ /* 0x000fc40000701670 */
[----:B------:R-:W-:Y:S01]  /*4870*/  VIADDMNMX R243, R4, UR23, RZ, !PT ;  /* 0x0000001704f37c46 */ /* 0x000fe2000f8001ff */
[----:B------:R-:W-:Y:S01]  /*4880*/  FMUL.FTZ R4, R58, UR22 ;  /* 0x000000163a047c20 */ /* 0x000fe20008410000 */
[----:B------:R-:W-:Y:S02]  /*4890*/  FSEL R164, R164, -INF , !P0 ;  /* 0xff800000a4a47808 */ /* 0x000fe40004000000 */
[C---:B------:R-:W-:Y:S01]  /*48a0*/  ISETP.GE.AND P0, PT, R2.reuse, R247, PT ;  /* 0x000000f70200720c */ /* 0x040fe20003f06270 */
[----:B------:R5:W1:Y:S01]  /*48b0*/  MUFU.TANH R28, R4 ;  /* 0x00000004001c7308 */ /* 0x000a620000002400 */
[----:B------:R-:W-:Y:S02]  /*48c0*/  VIMNMX R249, R9, UR25, PT ;  /* 0x0000001909f97c48 */ /* 0x000fe4000bfe0100 */
[----:B------:R-:W-:Y:S02]  /*48d0*/  ISETP.LT.OR P0, PT, R2, R243, P0 ;  /* 0x000000f30200720c */ /* 0x000fe40000701670 */
[----:B------:R-:W-:Y:S01]  /*48e0*/  VIADDMNMX R246, R6, UR23, RZ, !PT ;  /* 0x0000001706f67c46 */ /* 0x000fe2000f8001ff */
[----:B------:R-:W-:Y:S01]  /*48f0*/  FMUL.FTZ R6, R48, UR22 ;  /* 0x0000001630067c20 */ /* 0x000fe20008410000 */
[----:B---3--:R-:W-:Y:S01]  /*4900*/  FMUL.FTZ R5, R59, UR22 ;  /* 0x000000163b057c20 */ /* 0x008fe20008410000 */
[----:B------:R-:W-:Y:S01]  /*4910*/  FSEL R38, R104, -INF , !P0 ;  /* 0xff80000068267808 */ /* 0x000fe20004000000 */
[----:B------:R-:W-:Y:S01]  /*4920*/  BAR.SYNC.DEFER_BLOCKING 0x0 ;  /* 0x0000000000007b1d */ /* 0x000fe20000010000 */
[----:B------:R-:W-:-:S02]  /*4930*/  ISETP.GE.AND P2, PT, R7, R249, PT ;  /* 0x000000f90700720c */ /* 0x000fc40003f46270 */
[C---:B------:R-:W-:Y:S02]  /*4940*/  ISETP.GE.AND P3, PT, R2.reuse, R250, PT ;  /* 0x000000fa0200720c */ /* 0x040fe40003f66270 */
[C---:B------:R-:W-:Y:S01]  /*4950*/  ISETP.GE.AND P5, PT, R7.reuse, R248, PT ;  /* 0x000000f80700720c */ /* 0x040fe20003fa6270 */
[----:B------:R3:W1:Y:S01]  /*4960*/  MUFU.TANH R25, R5 ;  /* 0x0000000500197308 */ /* 0x0006620000002400 */
[C---:B------:R-:W-:Y:S01]  /*4970*/  ISETP.GE.AND P1, PT, R7.reuse, R247, PT ;  /* 0x000000f70700720c */ /* 0x040fe20003f26270 */
[C---:B-----5:R-:W-:Y:S01]  /*4980*/  VIADD R4, R2.reuse, 0x8 ;  /* 0x0000000802047836 */ /* 0x060fe20000000000 */
[C---:B------:R-:W-:Y:S02]  /*4990*/  ISETP.LT.OR P2, PT, R7.reuse, R246, P2 ;  /* 0x000000f60700720c */ /* 0x040fe40001741670 */
[----:B------:R-:W-:Y:S02]  /*49a0*/  ISETP.LT.OR P3, PT, R2, R245, P3 ;  /* 0x000000f50200720c */ /* 0x000fe40001f61670 */
[----:B------:R-:W-:Y:S01]  /*49b0*/  ISETP.GE.AND P0, PT, R4, R249, PT ;  /* 0x000000f90400720c */ /* 0x000fe20003f06270 */
[----:B------:R-:W1:Y:S01]  /*49c0*/  MUFU.TANH R20, R6 ;  /* 0x0000000600147308 */ /* 0x000e620000002400 */
[----:B------:R-:W-:-:S02]  /*49d0*/  ISETP.LT.OR P5, PT, R7, R244, P5 ;  /* 0x000000f40700720c */ /* 0x000fc40002fa1670 */
[----:B------:R-:W-:Y:S02]  /*49e0*/  ISETP.LT.OR P0, PT, R4, R246, P0 ;  /* 0x000000f60400720c */ /* 0x000fe40000701670 */
[----:B------:R-:W-:Y:S01]  /*49f0*/  ISETP.LT.OR P1, PT, R7, R243, P1 ;  /* 0x000000f30700720c */ /* 0x000fe20000f21670 */
[----:B------:R-:W-:Y:S01]  /*4a00*/  FMUL.FTZ R7, R49, UR22 ;  /* 0x0000001631077c20 */ /* 0x000fe20008410000 */
[----:B------:R-:W-:Y:S01]  /*4a10*/  FSEL R35, R105, -INF , !P2 ;  /* 0xff80000069237808 */ /* 0x000fe20005000000 */
[----:B---3--:R-:W-:Y:S01]  /*4a20*/  FMUL.FTZ R5, R12, UR22 ;  /* 0x000000160c057c20 */ /* 0x008fe20008410000 */
[----:B--2---:R-:W-:Y:S01]  /*4a30*/  FSEL R29, R97, -INF , !P0 ;  /* 0xff800000611d7808 */ /* 0x004fe20004000000 */
[----:B------:R-:W2:Y:S01]  /*4a40*/  MUFU.TANH R21, R7 ;  /* 0x0000000700157308 */ /* 0x000ea20000002400 */
[C---:B------:R-:W-:Y:S02]  /*4a50*/  ISETP.GE.AND P6, PT, R4.reuse, R250, PT ;  /* 0x000000fa0400720c */ /* 0x040fe40003fc6270 */
[----:B------:R-:W-:-:S02]  /*4a60*/  ISETP.GE.AND P4, PT, R4, R248, PT ;  /* 0x000000f80400720c */ /* 0x000fc40003f86270 */
[----:B------:R-:W-:Y:S02]  /*4a70*/  ISETP.GE.AND P2, PT, R4, R247, PT ;  /* 0x000000f70400720c */ /* 0x000fe40003f46270 */
[----:B------:R-:W-:Y:S01]  /*4a80*/  PLOP3.LUT P0, PT, PT, PT, UP0, 0x80, 0x0 ;  /* 0x000000000000781c */ /* 0x000fe20003f0f008 */
[----:B------:R3:W1:Y:S01]  /*4a90*/  MUFU.TANH R56, R5 ;  /* 0x0000000500387308 */ /* 0x0006620000002400 */
[----:B------:R-:W-:Y:S02]  /*4aa0*/  FSEL R136, R107, -INF , !P3 ;  /* 0xff8000006b887808 */ /* 0x000fe40005800000 */
[----:B------:R-:W-:Y:S02]  /*4ab0*/  ISETP.GE.AND P3, PT, R2, R249, PT ;  /* 0x000000f90200720c */ /* 0x000fe40003f66270 */
[C---:B------:R-:W-:Y:S02]  /*4ac0*/  ISETP.LT.OR P6, PT, R4.reuse, R245, P6 ;  /* 0x000000f50400720c */ /* 0x040fe400037c1670 */
[----:B------:R-:W-:-:S02]  /*4ad0*/  ISETP.LT.OR P4, PT, R4, R244, P4 ;  /* 0x000000f40400720c */ /* 0x000fc40002781670 */
[----:B------:R-:W-:Y:S01]  /*4ae0*/  ISETP.LT.OR P2, PT, R4, R243, P2 ;  /* 0x000000f30400720c */ /* 0x000fe20001741670 */
[----:B------:R-:W-:Y:S01]  /*4af0*/  FMUL.FTZ R4, R15, UR22 ;  /* 0x000000160f047c20 */ /* 0x000fe20008410000 */
[----:B------:R-:W-:Y:S01]  /*4b00*/  ISETP.LT.OR P3, PT, R2, R246, P3 ;  /* 0x000000f60200720c */ /* 0x000fe20001f61670 */
[----:B------:R-:W-:Y:S01]  /*4b10*/  FMUL.FTZ R15, R51, UR22 ;  /* 0x00000016330f7c20 */ /* 0x000fe20008410000 */
[----:B------:R-:W-:Y:S01]  /*4b20*/  FSEL R33, R110, -INF , !P1 ;  /* 0xff8000006e217808 */ /* 0x000fe20004800000 */
[----:B------:R5:W1:Y:S01]  /*4b30*/  MUFU.TANH R132, R4 ;  /* 0x0000000400847308 */ /* 0x000a620000002400 */
[----:B------:R-:W-:Y:S01]  /*4b40*/  FSEL R36, R106, -INF , !P3 ;  /* 0xff8000006a247808 */ /* 0x000fe20005800000 */
[----:B---3--:R-:W-:Y:S01]  /*4b50*/  FMUL.FTZ R5, R13, UR22 ;  /* 0x000000160d057c20 */ /* 0x008fe20008410000 */
[----:B------:R-:W-:Y:S01]  /*4b60*/  HMMA.16816.F32 R104, R16, R42, R76 ;  /* 0x0000002a1068723c */ /* 0x000fe2000000184c */
[----:B------:R-:W-:-:S04]  /*4b70*/  FSEL R39, R92, -INF , !P2 ;  /* 0xff8000005c277808 */ /* 0x000fc80005000000 */
[----:B------:R3:W1:Y:S02]  /*4b80*/  MUFU.TANH R47, R5 ;  /* 0x00000005002f7308 */ /* 0x0006640000002400 */
[----:B------:R-:W-:Y:S01]  /*4b90*/  FMUL.FTZ R16, R60, UR22 ;  /* 0x000000163c107c20 */ /* 0x000fe20008410000 */
[----:B------:R-:W-:Y:S01]  /*4ba0*/  FMUL.FTZ R17, R61, UR22 ;  /* 0x000000163d117c20 */ /* 0x000fe20008410000 */
[----:B------:R-:W-:Y:S01]  /*4bb0*/  FMUL.FTZ R18, R62, UR22 ;  /* 0x000000163e127c20 */ /* 0x000fe20008410000 */
[----:B------:R-:W-:Y:S01]  /*4bc0*/  FMUL.FTZ R19, R63, UR22 ;  /* 0x000000163f137c20 */ /* 0x000fe20008410000 */
[----:B-----5:R-:W-:-:S05]  /*4bd0*/  VIADD R4, R2, 0x10 ;  /* 0x0000001002047836 */ /* 0x020fca0000000000 */
[----:B------:R-:W-:Y:S01]  /*4be0*/  ISETP.GE.AND P3, PT, R4, R249, PT ;  /* 0x000000f90400720c */ /* 0x000fe20003f66270 */
[----:B---3--:R-:W-:Y:S01]  /*4bf0*/  FMUL.FTZ R5, R14, UR22 ;  /* 0x000000160e057c20 */ /* 0x008fe20008410000 */
[----:B------:R-:W-:-:S03]  /*4c00*/  FMUL.FTZ R14, R50, UR22 ;  /* 0x00000016320e7c20 */ /* 0x000fc60008410000 */
[----:B------:R3:W1:Y:S02]  /*4c10*/  MUFU.TANH R133, R5 ;  /* 0x0000000500857308 */ /* 0x0006640000002400 */
[----:B---3--:R-:W-:-:S05]  /*4c20*/  VIADD R5, R2, 0x9 ;  /* 0x0000000902057836 */ /* 0x008fca0000000000 */
[C---:B------:R-:W-:Y:S02]  /*4c30*/  ISETP.GE.AND P1, PT, R5.reuse, R249, PT ;  /* 0x000000f90500720c */ /* 0x040fe40003f26270 */
[C---:B------:R-:W-:Y:S02]  /*4c40*/  ISETP.GE.AND P2, PT, R5.reuse, R247, PT ;  /* 0x000000f70500720c */ /* 0x040fe40003f46270 */
[----:B------:R-:W-:-:S04]  /*4c50*/  ISETP.LT.OR P1, PT, R5, R246, P1 ;  /* 0x000000f60500720c */ /* 0x000fc80000f21670 */
[----:B------:R-:W-:Y:S01]  /*4c60*/  FSEL R31, R95, -INF , !P1 ;  /* 0xff8000005f1f7808 */ /* 0x000fe20004800000 */
[----:B-12-4-:R-:W-:Y:S08]  /*4c70*/  @!P0 BRA `(.L_x_603) ;  /* 0x0000000000748947 */ /* 0x016ff00003800000 */
[----:B------:R-:W-:-:S04]  /*4c80*/  UIADD3 UR5, UR21, -0x2, URZ ;  /* 0xfffffffe15057890 */ /* 0x000fc8000fffe03f */
[----:B------:R-:W-:Y:S02]  /*4c90*/  USHF.R.S32.HI UR10, URZ, 0x1f, UR5 ;  /* 0x0000001f3f0a7899 */ /* 0x000fe40008011405 */
[----:B------:R-:W-:Y:S01]  /*4ca0*/  UIMAD UR27, UR27, UR5, URZ ;  /* 0x000000051b1b72a4 */ /* 0x000fe2000f8e023f */
[----:B------:R-:W-:Y:S01]  /*4cb0*/  IMAD.WIDE.U32 R6, R159, UR5, R162 ;  /* 0x000000059f067c25 */ /* 0x000fe2000f8e00a2 */
[----:B------:R-:W-:Y:S02]  /*4cc0*/  USHF.L.U64.HI UR5, UR8, 0x5, UR9 ;  /* 0x0000000508057899 */ /* 0x000fe40008010209 */
[----:B------:R-:W-:-:S03]  /*4cd0*/  UIMAD UR28, UR10, UR28, UR27 ;  /* 0x0000001c0a1c72a4 */ /* 0x000fc6000f8e021b */
[----:B------:R-:W-:Y:S02]  /*4ce0*/  ULDC.64 UR10, c[0x0][0x218] ;  /* 0x00008600000a7ab9 */ /* 0x000fe40000000a00 */
[----:B------:R-:W-:Y:S01]  /*4cf0*/  LEA R10, P1, R6, UR10, 0x1 ;  /* 0x0000000a060a7c11 */ /* 0x000fe2000f8208ff */
[----:B------:R-:W-:Y:S01]  /*4d00*/  VIADD R7, R7, UR28 ;  /* 0x0000001c07077c36 */ /* 0x000fe20008000000 */
[----:B------:R-:W-:-:S04]  /*4d10*/  USHF.L.U32 UR10, UR8, 0x5, URZ ;  /* 0x00000005080a7899 */ /* 0x000fc8000800063f */
        /* <DEDUP_REMOVED lines=19> */
.L_x_603:
[----:B------:R-:W-:Y:S01]  /*4e50*/  ISETP.LT.OR P2, PT, R5, R243, P2 ;  /* 0x000000f30500720c */ /* 0x000fe20001741670 */
[----:B------:R-:W-:Y:S01]  /*4e60*/  VIADD R27, R2, 0x11 ;  /* 0x00000011021b7836 */ /* 0x000fe20000000000 */
[----:B------:R-:W-:Y:S01]  /*4e70*/  ISETP.GE.AND P1, PT, R4, R247, PT ;  /* 0x000000f70400720c */ /* 0x000fe20003f26270 */
[----:B-1----:R-:W-:Y:S01]  /*4e80*/  VIADD R13, R2, 0x18 ;  /* 0x00000018020d7836 */ /* 0x002fe20000000000 */
[----:B------:R-:W-:Y:S01]  /*4e90*/  FSEL R32, R88, -INF , !P2 ;  /* 0xff80000058207808 */ /* 0x000fe20005000000 */
[----:B------:R1:W2:Y:S01]  /*4ea0*/  MUFU.TANH R6, R14 ;  /* 0x0000000e00067308 */ /* 0x0002a20000002400 */
[C---:B------:R-:W-:Y:S01]  /*4eb0*/  ISETP.GE.AND P2, PT, R27.reuse, R249, PT ;  /* 0x000000f91b00720c */ /* 0x040fe20003f46270 */
[----:B------:R-:W-:Y:S01]  /*4ec0*/  VIADD R45, R2, 0x31 ;  /* 0x00000031022d7836 */ /* 0x000fe20000000000 */
[----:B------:R-:W-:Y:S01]  /*4ed0*/  ISETP.LT.OR P1, PT, R4, R243, P1 ;  /* 0x000000f30400720c */ /* 0x000fe20000f21670 */
[----:B------:R-:W-:Y:S01]  /*4ee0*/  STL [R1+0xa0], R235 ;  /* 0x0000a0eb01007387 */ /* 0x000fe20000100800 */
[C---:B------:R-:W-:Y:S01]  /*4ef0*/  ISETP.LT.OR P2, PT, R27.reuse, R246, P2 ;  /* 0x000000f61b00720c */ /* 0x040fe20001741670 */
[----:B------:R-:W-:Y:S01]  /*4f00*/  ULDC UR23, c[0x0][0x2ec] ;  /* 0x0000bb0000177ab9 */ /* 0x000fe20000000800 */
[----:B------:R-:W-:Y:S01]  /*4f10*/  FSEL R43, R84, -INF , !P1 ;  /* 0xff800000542b7808 */ /* 0x000fe20004800000 */
[----:B------:R3:W4:Y:S01]  /*4f20*/  MUFU.TANH R7, R15 ;  /* 0x0000000f00077308 */ /* 0x0007220000002400 */
[----:B------:R-:W-:Y:S01]  /*4f30*/  ISETP.GE.AND P1, PT, R27, R247, PT ;  /* 0x000000f71b00720c */ /* 0x000fe20003f26270 */
[----:B------:R-:W-:Y:S01]  /*4f40*/  STL [R1+0x9c], R251 ;  /* 0x00009cfb01007387 */ /* 0x000fe20000100800 */
[----:B------:R-:W-:-:S02]  /*4f50*/  FSEL R41, R85, -INF , !P2 ;  /* 0xff80000055297808 */ /* 0x000fc40005000000 */
[----:B------:R-:W-:Y:S01]  /*4f60*/  ISETP.GE.AND P2, PT, R13, R249, PT ;  /* 0x000000f90d00720c */ /* 0x000fe20003f46270 */
[----:B------:R-:W-:Y:S01]  /*4f70*/  STL [R1+0x98], R234 ;  /* 0x000098ea01007387 */ /* 0x000fe20000100800 */
[----:B------:R-:W-:Y:S01]  /*4f80*/  ISETP.LT.OR P1, PT, R27, R243, P1 ;  /* 0x000000f31b00720c */ /* 0x000fe20000f21670 */
[----:B------:R2:W4:Y:S01]  /*4f90*/  MUFU.TANH R8, R16 ;  /* 0x0000001000087308 */ /* 0x0005220000002400 */
[----:B-1----:R-:W-:Y:S01]  /*4fa0*/  VIADD R14, R2, 0x19 ;  /* 0x00000019020e7836 */ /* 0x002fe20000000000 */
[CC--:B------:R-:W-:Y:S01]  /*4fb0*/  ISETP.LT.OR P2, PT, R13.reuse, R246.reuse, P2 ;  /* 0x000000f60d00720c */ /* 0x0c0fe20001741670 */
[----:B------:R-:W-:Y:S01]  /*4fc0*/  STL [R1+0x94], R233 ;  /* 0x000094e901007387 */ /* 0x000fe20000100800 */
[----:B------:R-:W-:Y:S02]  /*4fd0*/  FSEL R44, R72, -INF , !P1 ;  /* 0xff800000482c7808 */ /* 0x000fe40004800000 */
[-C--:B------:R-:W-:Y:S01]  /*4fe0*/  ISETP.LT.OR P3, PT, R4, R246.reuse, P3 ;  /* 0x000000f60400720c */ /* 0x080fe20001f61670 */
[----:B------:R-:W-:Y:S01]  /*4ff0*/  STL [R1+0x90], R232 ;  /* 0x000090e801007387 */ /* 0x000fe20000100800 */
[C---:B------:R-:W-:Y:S01]  /*5000*/  ISETP.GE.AND P1, PT, R13.reuse, R247, PT ;  /* 0x000000f70d00720c */ /* 0x040fe20003f26270 */
[----:B------:R1:W4:Y:S01]  /*5010*/  MUFU.TANH R9, R18 ;  /* 0x0000001200097308 */ /* 0x0003220000002400 */
[----:B------:R-:W-:Y:S01]  /*5020*/  FSEL R42, R34, -INF , !P2 ;  /* 0xff800000222a7808 */ /* 0x000fe20005000000 */
[----:B---3--:R-:W-:Y:S01]  /*5030*/  VIADD R15, R2, 0x21 ;  /* 0x00000021020f7836 */ /* 0x008fe20000000000 */
[----:B------:R-:W-:Y:S01]  /*5040*/  ISETP.GE.AND P2, PT, R14, R249, PT ;  /* 0x000000f90e00720c */ /* 0x000fe20003f46270 */
[----:B------:R-:W-:Y:S01]  /*5050*/  VIADD R34, R2, 0x29 ;  /* 0x0000002902227836 */ /* 0x000fe20000000000 */
[----:B------:R-:W-:Y:S01]  /*5060*/  FSEL R40, R86, -INF , !P3 ;  /* 0xff80000056287808 */ /* 0x000fe20005800000 */
[----:B------:R-:W-:Y:S01]  /*5070*/  STL [R1+0x8c], R231 ;  /* 0x00008ce701007387 */ /* 0x000fe20000100800 */
[----:B------:R-:W-:Y:S01]  /*5080*/  ISETP.LT.OR P1, PT, R13, R243, P1 ;  /* 0x000000f30d00720c */ /* 0x000fe20000f21670 */
[----:B--2---:R-:W-:Y:S01]  /*5090*/  VIADD R16, R2, 0x28 ;  /* 0x0000002802107836 */ /* 0x004fe20000000000 */
[----:B------:R-:W-:Y:S01]  /*50a0*/  ISETP.NE.AND P3, PT, R26, RZ, PT ;  /* 0x000000ff1a00720c */ /* 0x000fe20003f65270 */
[----:B------:R-:W2:Y:S01]  /*50b0*/  MUFU.TANH R11, R17 ;  /* 0x00000011000b7308 */ /* 0x000ea20000002400 */
[----:B------:R-:W-:Y:S01]  /*50c0*/  ISETP.LT.OR P2, PT, R14, R246, P2 ;  /* 0x000000f60e00720c */ /* 0x000fe20001741670 */
[----:B------:R-:W-:Y:S01]  /*50d0*/  STL [R1+0x88], R230 ;  /* 0x000088e601007387 */ /* 0x000fe20000100800 */
[----:B------:R-:W-:-:S02]  /*50e0*/  IADD3 R26, R2, 0x20, RZ ;  /* 0x00000020021a7810 */ /* 0x000fc40007ffe0ff */
[----:B------:R-:W-:Y:S01]  /*50f0*/  FSEL R46, R28, -INF , !P1 ;  /* 0xff8000001c2e7808 */ /* 0x000fe20004800000 */
[----:B------:R-:W-:Y:S01]  /*5100*/  STL [R1+0x84], R229 ;  /* 0x000084e501007387 */ /* 0x000fe20000100800 */
[----:B------:R-:W-:Y:S01]  /*5110*/  FSEL R28, R37, -INF , !P2 ;  /* 0xff800000251c7808 */ /* 0x000fe20005000000 */
[----:B-1----:R-:W-:Y:S01]  /*5120*/  VIADD R18, R2, 0x39 ;  /* 0x0000003902127836 */ /* 0x002fe20000000000 */
[----:B------:R-:W-:Y:S01]  /*5130*/  ISETP.GE.AND P2, PT, R26, R249, PT ;  /* 0x000000f91a00720c */ /* 0x000fe20003f46270 */
[----:B------:R-:W1:Y:S01]  /*5140*/  MUFU.TANH R10, R22 ;  /* 0x00000016000a7308 */ /* 0x000e620000002400 */
[----:B------:R-:W-:Y:S01]  /*5150*/  ISETP.GE.AND P1, PT, R14, R247, PT ;  /* 0x000000f70e00720c */ /* 0x000fe20003f26270 */
[----:B------:R-:W-:Y:S01]  /*5160*/  STL [R1+0x80], R224 ;  /* 0x000080e001007387 */ /* 0x000fe20000100800 */
[----:B------:R-:W-:Y:S02]  /*5170*/  ISETP.LT.OR P2, PT, R26, R246, P2 ;  /* 0x000000f61a00720c */ /* 0x000fe40001741670 */
[----:B------:R-:W-:Y:S01]  /*5180*/  IADD3 R37, R2, 0x30, RZ ;  /* 0x0000003002257810 */ /* 0x000fe20007ffe0ff */
[----:B------:R-:W-:Y:S01]  /*5190*/  STL [R1+0xa4], R249 ;  /* 0x0000a4f901007387 */ /* 0x000fe20000100800 */
[----:B------:R-:W-:Y:S01]  /*51a0*/  FSEL R167, R20, -INF , !P2 ;  /* 0xff80000014a77808 */ /* 0x000fe20005000000 */
[----:B------:R-:W-:Y:S01]  /*51b0*/  VIADD R20, R2, 0x38 ;  /* 0x0000003802147836 */ /* 0x000fe20000000000 */
[----:B------:R-:W-:Y:S01]  /*51c0*/  ISETP.LT.OR P1, PT, R14, R243, P1 ;  /* 0x000000f30e00720c */ /* 0x000fe20000f21670 */
[----:B------:R-:W-:Y:S01]  /*51d0*/  MUFU.TANH R12, R19 ;  /* 0x00000013000c7308 */ /* 0x000fe20000002400 */
[----:B------:R-:W-:Y:S01]  /*51e0*/  FMNMX.FTZ R2, R36, R35, !PT ;  /* 0x0000002324027209 */ /* 0x000fe20007810000 */
[----:B------:R3:W-:Y:S01]  /*51f0*/  STL [R1+0xa8], R246 ;  /* 0x0000a8f601007387 */ /* 0x0007e20000100800 */
[----:B------:R-:W-:-:S02]  /*5200*/  FSEL R25, R25, -INF , !P1 ;  /* 0xff80000019197808 */ /* 0x000fc40004800000 */
[C---:B------:R-:W-:Y:S02]  /*5210*/  ISETP.GE.AND P1, PT, R26.reuse, R247, PT ;  /* 0x000000f71a00720c */ /* 0x040fe40003f26270 */
[----:B------:R-:W-:Y:S02]  /*5220*/  FMNMX.FTZ R2, R29, R2, !PT ;  /* 0x000000021d027209 */ /* 0x000fe40007810000 */
[----:B------:R-:W-:Y:S02]  /*5230*/  ISETP.GE.AND P2, PT, R15, R249, PT ;  /* 0x000000f90f00720c */ /* 0x000fe40003f46270 */
[----:B------:R-:W-:Y:S02]  /*5240*/  ISETP.LT.OR P1, PT, R26, R243, P1 ;  /* 0x000000f31a00720c */ /* 0x000fe40000f21670 */
[----:B------:R-:W-:Y:S02]  /*5250*/  FMNMX.FTZ R2, R31, R2, !PT ;  /* 0x000000021f027209 */ /* 0x000fe40007810000 */
[----:B------:R-:W-:-:S02]  /*5260*/  ISETP.LT.OR P2, PT, R15, R246, P2 ;  /* 0x000000f60f00720c */ /* 0x000fc40001741670 */
[----:B------:R-:W-:Y:S01]  /*5270*/  FSEL R221, R6, -INF , !P1 ;  /* 0xff80000006dd7808 */ /* 0x000fe20004800000 */
[----:B------:R-:W-:Y:S01]  /*5280*/  FMUL.FTZ R6, R64, UR22 ;  /* 0x0000001640067c20 */ /* 0x000fe20008410000 */
[----:B------:R-:W-:Y:S02]  /*5290*/  FMNMX.FTZ R2, R40, R2, !PT ;  /* 0x0000000228027209 */ /* 0x000fe40007810000 */
[----:B------:R-:W-:Y:S02]  /*52a0*/  ISETP.GE.AND P1, PT, R15, R247, PT ;  /* 0x000000f70f00720c */ /* 0x000fe40003f26270 */
[----:B------:R-:W-:Y:S02]  /*52b0*/  FSEL R166, R21, -INF , !P2 ;  /* 0xff80000015a67808 */ /* 0x000fe40005000000 */
[----:B------:R-:W-:Y:S02]  /*52c0*/  ISETP.GE.AND P2, PT, R16, R249, PT ;  /* 0x000000f91000720c */ /* 0x000fe40003f46270 */
[----:B------:R-:W-:-:S02]  /*52d0*/  FMNMX.FTZ R2, R41, R2, !PT ;  /* 0x0000000229027209 */ /* 0x000fc40007810000 */
[----:B------:R-:W-:Y:S02]  /*52e0*/  ISETP.LT.OR P1, PT, R15, R243, P1 ;  /* 0x000000f30f00720c */ /* 0x000fe40000f21670 */
[----:B------:R-:W-:Y:S02]  /*52f0*/  ISETP.LT.OR P2, PT, R16, R246, P2 ;  /* 0x000000f61000720c */ /* 0x000fe40001741670 */
[----:B------:R-:W-:Y:S02]  /*5300*/  FMNMX.FTZ R2, R42, R2, !PT ;  /* 0x000000022a027209 */ /* 0x000fe40007810000 */
[----:B----4-:R-:W-:Y:S02]  /*5310*/  FSEL R220, R7, -INF , !P1 ;  /* 0xff80000007dc7808 */ /* 0x010fe40004800000 */
[----:B------:R-:W-:Y:S01]  /*5320*/  ISETP.GE.AND P1, PT, R16, R247, PT ;  /* 0x000000f71000720c */ /* 0x000fe20003f26270 */
[----:B------:R-:W4:Y:S01]  /*5330*/  MUFU.TANH R7, R23 ;  /* 0x0000001700077308 */ /* 0x000f220000002400 */
[----:B------:R-:W-:-:S02]  /*5340*/  FSEL R218, R8, -INF , !P2 ;  /* 0xff80000008da7808 */ /* 0x000fc40005000000 */
[----:B------:R-:W-:Y:S02]  /*5350*/  ISETP.GE.AND P2, PT, R34, R249, PT ;  /* 0x000000f92200720c */ /* 0x000fe40003f46270 */
[----:B------:R-:W-:Y:S02]  /*5360*/  FMNMX.FTZ R2, R28, R2, !PT ;  /* 0x000000021c027209 */ /* 0x000fe40007810000 */
[----:B------:R-:W-:Y:S01]  /*5370*/  ISETP.LT.OR P1, PT, R16, R243, P1 ;  /* 0x000000f31000720c */ /* 0x000fe20000f21670 */
[----:B------:R1:W3:Y:S01]  /*5380*/  MUFU.TANH R8, R6 ;  /* 0x0000000600087308 */ /* 0x0002e20000002400 */
[----:B------:R-:W-:Y:S02]  /*5390*/  ISETP.LT.OR P2, PT, R34, R246, P2 ;  /* 0x000000f62200720c */ /* 0x000fe40001741670 */
[----:B------:R-:W-:Y:S02]  /*53a0*/  FMNMX.FTZ R2, R167, R2, !PT ;  /* 0x00000002a7027209 */ /* 0x000fe40007810000 */
[----:B------:R-:W-:-:S02]  /*53b0*/  FSEL R219, R9, -INF , !P1 ;  /* 0xff80000009db7808 */ /* 0x000fc40004800000 */
[-C--:B------:R-:W-:Y:S02]  /*53c0*/  ISETP.GE.AND P1, PT, R37, R249.reuse, PT ;  /* 0x000000f92500720c */ /* 0x080fe40003f26270 */
[----:B--2---:R-:W-:Y:S02]  /*53d0*/  FSEL R217, R11, -INF , !P2 ;  /* 0xff8000000bd97808 */ /* 0x004fe40005000000 */
[----:B------:R-:W-:Y:S02]  /*53e0*/  ISETP.GE.AND P2, PT, R45, R249, PT ;  /* 0x000000f92d00720c */ /* 0x000fe40003f46270 */
[-C--:B------:R-:W-:Y:S02]  /*53f0*/  ISETP.LT.OR P1, PT, R37, R246.reuse, P1 ;  /* 0x000000f62500720c */ /* 0x080fe40000f21670 */
[----:B------:R-:W-:Y:S01]  /*5400*/  ISETP.LT.OR P2, PT, R45, R246, P2 ;  /* 0x000000f62d00720c */ /* 0x000fe20001741670 */
[----:B-1----:R-:W-:Y:S01]  /*5410*/  FMUL.FTZ R6, R65, UR22 ;  /* 0x0000001641067c20 */ /* 0x002fe20008410000 */
[----:B------:R-:W-:-:S02]  /*5420*/  FSEL R196, R10, -INF , !P1 ;  /* 0xff8000000ac47808 */ /* 0x000fc40004800000 */
[-C--:B------:R-:W-:Y:S01]  /*5430*/  ISETP.GE.AND P1, PT, R20, R249.reuse, PT ;  /* 0x000000f91400720c */ /* 0x080fe20003f26270 */
[----:B------:R1:W2:Y:S01]  /*5440*/  MUFU.TANH R9, R6 ;  /* 0x0000000600097308 */ /* 0x0002a20000002400 */
[----:B----4-:R-:W-:Y:S02]  /*5450*/  FSEL R206, R7, -INF , !P2 ;  /* 0xff80000007ce7808 */ /* 0x010fe40005000000 */
[----:B------:R-:W-:Y:S02]  /*5460*/  ISETP.GE.AND P2, PT, R18, R249, PT ;  /* 0x000000f91200720c */ /* 0x000fe40003f46270 */
[-C--:B------:R-:W-:Y:S02]  /*5470*/  ISETP.LT.OR P1, PT, R20, R246.reuse, P1 ;  /* 0x000000f61400720c */ /* 0x080fe40000f21670 */
[----:B------:R-:W-:Y:S01]  /*5480*/  ISETP.LT.OR P2, PT, R18, R246, P2 ;  /* 0x000000f61200720c */ /* 0x000fe20001741670 */
[----:B------:R-:W4:Y:S01]  /*5490*/  MUFU.TANH R10, R24 ;  /* 0x00000018000a7308 */ /* 0x000f220000002400 */
[----:B---3--:R-:W-:-:S02]  /*54a0*/  FSEL R197, R8, -INF , !P1 ;  /* 0xff80000008c57808 */ /* 0x008fc40004800000 */
[----:B------:R-:W-:Y:S02]  /*54b0*/  ISETP.GE.AND P1, PT, R34, R247, PT ;  /* 0x000000f72200720c */ /* 0x000fe40003f26270 */
[----:B------:R-:W-:Y:S02]  /*54c0*/  FSEL R97, R108, -INF , !P5 ;  /* 0xff8000006c617808 */ /* 0x000fe40006800000 */
[----:B------:R-:W-:Y:S01]  /*54d0*/  ISETP.LT.OR P1, PT, R34, R243, P1 ;  /* 0x000000f32200720c */ /* 0x000fe20000f21670 */
[----:B------:R-:W3:Y:S01]  /*54e0*/  MUFU.TANH R8, R30 ;  /* 0x0000001e00087308 */ /* 0x000ee20000002400 */
[----:B-1----:R-:W-:Y:S02]  /*54f0*/  FMNMX.FTZ R6, R166, R2, !PT ;  /* 0x00000002a6067209 */ /* 0x002fe40007810000 */
[----:B------:R-:W-:Y:S02]  /*5500*/  FMNMX.FTZ R2, R38, R33, !PT ;  /* 0x0000002126027209 */ /* 0x000fe40007810000 */
[----:B------:R-:W-:-:S02]  /*5510*/  FMNMX.FTZ R6, R218, R6, !PT ;  /* 0x00000006da067209 */ /* 0x000fc40007810000 */
[----:B------:R-:W-:Y:S02]  /*5520*/  FMNMX.FTZ R2, R39, R2, !PT ;  /* 0x0000000227027209 */ /* 0x000fe40007810000 */
[----:B------:R-:W-:Y:S02]  /*5530*/  FMNMX.FTZ R6, R217, R6, !PT ;  /* 0x00000006d9067209 */ /* 0x000fe40007810000 */
[----:B------:R-:W-:Y:S02]  /*5540*/  FMNMX.FTZ R7, R32, R2, !PT ;  /* 0x0000000220077209 */ /* 0x000fe40007810000 */
[----:B------:R-:W-:Y:S02]  /*5550*/  FMNMX.FTZ R2, R196, R6, !PT ;  /* 0x00000006c4027209 */ /* 0x000fe40007810000 */
[----:B------:R-:W-:Y:S01]  /*5560*/  FMNMX.FTZ R6, R43, R7, !PT ;  /* 0x000000072b067209 */ /* 0x000fe20007810000 */
[----:B------:R-:W-:Y:S01]  /*5570*/  FMUL.FTZ R7, R66, UR22 ;  /* 0x0000001642077c20 */ /* 0x000fe20008410000 */
[----:B------:R-:W-:-:S02]  /*5580*/  FMNMX.FTZ R2, R206, R2, !PT ;  /* 0x00000002ce027209 */ /* 0x000fc40007810000 */
[----:B------:R-:W-:Y:S01]  /*5590*/  FMNMX.FTZ R6, R44, R6, !PT ;  /* 0x000000062c067209 */ /* 0x000fe20007810000 */
[----:B------:R1:W3:Y:S01]  /*55a0*/  MUFU.TANH R17, R7 ;  /* 0x0000000700117308 */ /* 0x0002e20000002400 */
[----:B--2---:R-:W-:Y:S02]  /*55b0*/  FSEL R48, R9, -INF , !P2 ;  /* 0xff80000009307808 */ /* 0x004fe40005000000 */
[----:B------:R-:W-:Y:S02]  /*55c0*/  FMNMX.FTZ R2, R197, R2, !PT ;  /* 0x00000002c5027209 */ /* 0x000fe40007810000 */
[----:B------:R-:W-:Y:S01]  /*55d0*/  FMNMX.FTZ R6, R46, R6, !PT ;  /* 0x000000062e067209 */ /* 0x000fe20007810000 */
[----:B------:R-:W-:Y:S01]  /*55e0*/  STL [R1+0x44], R48 ;  /* 0x0000443001007387 */ /* 0x000fe20000100800 */
[----:B------:R-:W-:Y:S02]  /*55f0*/  FMNMX.FTZ R2, R48, R2, !PT ;  /* 0x0000000230027209 */ /* 0x000fe40007810000 */
[----:B------:R-:W-:Y:S01]  /*5600*/  FMNMX.FTZ R6, R25, R6, !PT ;  /* 0x0000000619067209 */ /* 0x000fe20007810000 */
[----:B------:R2:W-:Y:S01]  /*5610*/  STL [R1+0xac], R247 ;  /* 0x0000acf701007387 */ /* 0x0005e20000100800 */
[----:B------:R-:W-:-:S02]  /*5620*/  ISETP.GE.AND P2, PT, R37, R247, PT ;  /* 0x000000f72500720c */ /* 0x000fc40003f46270 */
[----:B------:R-:W-:Y:S01]  /*5630*/  FMNMX.FTZ R6, R221, R6, !PT ;  /* 0x00000006dd067209 */ /* 0x000fe20007810000 */
[----:B------:R-:W2:Y:S01]  /*5640*/  SHFL.BFLY PT, R9, R2, 0x2, 0x1f ;  /* 0x0c401f0002097f89 */ /* 0x000ea200000e0000 */
[----:B------:R-:W-:Y:S01]  /*5650*/  FSEL R216, R12, -INF , !P1 ;  /* 0xff8000000cd87808 */ /* 0x000fe20004800000 */
[----:B-1----:R-:W-:Y:S01]  /*5660*/  FMUL.FTZ R7, R67, UR22 ;  /* 0x0000001643077c20 */ /* 0x002fe20008410000 */
[----:B------:R-:W-:Y:S01]  /*5670*/  FMNMX.FTZ R6, R220, R6, !PT ;  /* 0x00000006dc067209 */ /* 0x000fe20007810000 */
[----:B------:R-:W-:Y:S01]  /*5680*/  STL [R1+0xb0], R243 ;  /* 0x0000b0f301007387 */ /* 0x000fe20000100800 */
[----:B------:R-:W-:Y:S01]  /*5690*/  ISETP.GE.AND P1, PT, R45, R247, PT ;  /* 0x000000f72d00720c */ /* 0x000fe20003f26270 */
[----:B------:R1:W2:Y:S01]  /*56a0*/  MUFU.TANH R11, R7 ;  /* 0x00000007000b7308 */ /* 0x0002a20000002400 */
[----:B------:R-:W-:Y:S02]  /*56b0*/  ISETP.LT.OR P2, PT, R37, R243, P2 ;  /* 0x000000f32500720c */ /* 0x000fe40001741670 */
[----:B------:R-:W-:-:S02]  /*56c0*/  FMNMX.FTZ R6, R219, R6, !PT ;  /* 0x00000006db067209 */ /* 0x000fc40007810000 */
[----:B------:R-:W-:Y:S02]  /*56d0*/  ISETP.LT.OR P1, PT, R45, R243, P1 ;  /* 0x000000f32d00720c */ /* 0x000fe40000f21670 */
[----:B----4-:R-:W-:Y:S01]  /*56e0*/  FSEL R184, R10, -INF , !P2 ;  /* 0xff8000000ab87808 */ /* 0x010fe20005000000 */
[----:B------:R-:W-:Y:S01]  /*56f0*/  FMUL.FTZ R10, R55, UR22 ;  /* 0x00000016370a7c20 */ /* 0x000fe20008410000 */
[-C--:B------:R-:W-:Y:S02]  /*5700*/  ISETP.GE.AND P2, PT, R20, R247.reuse, PT ;  /* 0x000000f71400720c */ /* 0x080fe40003f46270 */
[----:B------:R-:W-:Y:S01]  /*5710*/  FMNMX.FTZ R6, R216, R6, !PT ;  /* 0x00000006d8067209 */ /* 0x000fe20007810000 */
[----:B------:R-:W-:Y:S01]  /*5720*/  MUFU.TANH R24, R10 ;  /* 0x0000000a00187308 */ /* 0x000fe20000002400 */
[----:B---3--:R-:W-:Y:S01]  /*5730*/  FSEL R246, R8, -INF , !P1 ;  /* 0xff80000008f67808 */ /* 0x008fe20004800000 */
[----:B------:R-:W-:Y:S01]  /*5740*/  FMUL.FTZ R8, R54, UR22 ;  /* 0x0000001636087c20 */ /* 0x000fe20008410000 */
[----:B------:R-:W-:Y:S01]  /*5750*/  ISETP.GE.AND P1, PT, R18, R247, PT ;  /* 0x000000f71200720c */ /* 0x000fe20003f26270 */
[----:B-1----:R-:W-:Y:S01]  /*5760*/  FMUL.FTZ R7, R52, UR22 ;  /* 0x0000001634077c20 */ /* 0x002fe20008410000 */
[----:B------:R-:W-:-:S02]  /*5770*/  ISETP.LT.OR P2, PT, R20, R243, P2 ;  /* 0x000000f31400720c */ /* 0x000fc40001741670 */
[----:B------:R-:W-:Y:S01]  /*5780*/  FMNMX.FTZ R6, R184, R6, !PT ;  /* 0x00000006b8067209 */ /* 0x000fe20007810000 */
[----:B------:R1:W3:Y:S01]  /*5790*/  MUFU.TANH R21, R7 ;  /* 0x0000000700157308 */ /* 0x0002e20000002400 */
[----:B------:R-:W-:Y:S02]  /*57a0*/  ISETP.LT.OR P1, PT, R18, R243, P1 ;  /* 0x000000f31200720c */ /* 0x000fe40000f21670 */
[----:B------:R-:W-:Y:S02]  /*57b0*/  FSEL R200, R17, -INF , !P2 ;  /* 0xff80000011c87808 */ /* 0x000fe40005000000 */
[----:B--2---:R-:W-:Y:S02]  /*57c0*/  FSEL R247, R11, -INF , !P1 ;  /* 0xff8000000bf77808 */ /* 0x004fe40004800000 */
[----:B------:R-:W-:Y:S01]  /*57d0*/  FSEL R52, R109, -INF , !P3 ;  /* 0xff8000006d347808 */ /* 0x000fe20005800000 */
[----:B------:R2:W-:Y:S01]  /*57e0*/  MUFU.TANH R23, R8 ;  /* 0x0000000800177308 */ /* 0x0005e20000002400 */
[----:B------:R-:W-:-:S02]  /*57f0*/  ISETP.GE.AND P2, PT, R5, R250, PT ;  /* 0x000000fa0500720c */ /* 0x000fc40003f46270 */
[C---:B------:R-:W-:Y:S02]  /*5800*/  ISETP.GE.AND P1, PT, R4.reuse, R250, PT ;  /* 0x000000fa0400720c */ /* 0x040fe40003f26270 */
[-C--:B------:R-:W-:Y:S02]  /*5810*/  ISETP.GE.AND P3, PT, R5, R248.reuse, PT ;  /* 0x000000f80500720c */ /* 0x080fe40003f66270 */
[C---:B------:R-:W-:Y:S01]  /*5820*/  ISETP.GE.AND P5, PT, R4.reuse, R248, PT ;  /* 0x000000f80400720c */ /* 0x040fe20003fa6270 */
[----:B-1----:R-:W-:Y:S01]  /*5830*/  FMUL.FTZ R7, R53, UR22 ;  /* 0x0000001635077c20 */ /* 0x002fe20008410000 */
[CC--:B------:R-:W-:Y:S02]  /*5840*/  ISETP.LT.OR P2, PT, R5.reuse, R245.reuse, P2 ;  /* 0x000000f50500720c */ /* 0x0c0fe40001741670 */
[----:B------:R-:W-:Y:S01]  /*5850*/  ISETP.LT.OR P3, PT, R5, R244, P3 ;  /* 0x000000f40500720c */ /* 0x000fe20001f61670 */
[----:B------:R1:W4:Y:S01]  /*5860*/  MUFU.TANH R19, R7 ;  /* 0x0000000700137308 */ /* 0x0003220000002400 */
[----:B------:R-:W-:-:S02]  /*5870*/  ISETP.LT.OR P1, PT, R4, R245, P1 ;  /* 0x000000f50400720c */ /* 0x000fc40000f21670 */
[----:B------:R-:W-:Y:S01]  /*5880*/  ISETP.LT.OR P5, PT, R4, R244, P5 ;  /* 0x000000f40400720c */ /* 0x000fe20002fa1670 */
[----:B------:R-:W-:Y:S01]  /*5890*/  FMUL.FTZ R4, R80, UR22 ;  /* 0x0000001650047c20 */ /* 0x000fe20008410000 */
[----:B------:R-:W-:Y:S01]  /*58a0*/  FSEL R85, R93, -INF , !P2 ;  /* 0xff8000005d557808 */ /* 0x000fe20005000000 */
[----:B--2---:R-:W-:Y:S01]  /*58b0*/  FMUL.FTZ R8, R83, UR22 ;  /* 0x0000001653087c20 */ /* 0x004fe20008410000 */
[----:B------:R-:W-:Y:S01]  /*58c0*/  ISETP.GE.AND P2, PT, R27, R248, PT ;  /* 0x000000f81b00720c */ /* 0x000fe20003f46270 */
[----:B------:R2:W4:Y:S01]  /*58d0*/  MUFU.TANH R11, R4 ;  /* 0x00000004000b7308 */ /* 0x0005220000002400 */
[----:B------:R-:W-:Y:S02]  /*58e0*/  FSEL R99, R99, -INF , !P4 ;  /* 0xff80000063637808 */ /* 0x000fe40006000000 */
[----:B------:R-:W-:Y:S02]  /*58f0*/  FSEL R98, R98, -INF , !P3 ;  /* 0xff80000062627808 */ /* 0x000fe40005800000 */
[----:B------:R-:W-:-:S02]  /*5900*/  ISETP.GE.AND P4, PT, R13, R250, PT ;  /* 0x000000fa0d00720c */ /* 0x000fc40003f86270 */
[----:B------:R-:W-:Y:S01]  /*5910*/  ISETP.GE.AND P3, PT, R13, R248, PT ;  /* 0x000000f80d00720c */ /* 0x000fe20003f66270 */
[----:B------:R3:W-:Y:S01]  /*5920*/  MUFU.TANH R22, R8 ;  /* 0x0000000800167308 */ /* 0x0007e20000002400 */
[----:B-1----:R-:W-:Y:S02]  /*5930*/  FMNMX.FTZ R7, R246, R6, !PT ;  /* 0x00000006f6077209 */ /* 0x002fe40007810000 */
[----:B------:R-:W-:Y:S02]  /*5940*/  FMNMX.FTZ R6, R2, R9, !PT ;  /* 0x0000000902067209 */ /* 0x000fe40007810000 */
[----:B------:R-:W-:Y:S02]  /*5950*/  FMNMX.FTZ R2, R200, R7, !PT ;  /* 0x00000007c8027209 */ /* 0x000fe40007810000 */
[----:B------:R-:W-:Y:S01]  /*5960*/  FSEL R96, R96, -INF , !P5 ;  /* 0xff80000060607808 */ /* 0x000fe20006800000 */
[----:B------:R-:W1:Y:S01]  /*5970*/  SHFL.BFLY PT, R9, R6, 0x1, 0x1f ;  /* 0x0c201f0006097f89 */ /* 0x000e6200000e0000 */
[----:B------:R-:W-:Y:S01]  /*5980*/  FMNMX.FTZ R2, R247, R2, !PT ;  /* 0x00000002f7027209 */ /* 0x000fe20007810000 */
[----:B--2---:R-:W-:Y:S01]  /*5990*/  FMUL.FTZ R4, R81, UR22 ;  /* 0x0000001651047c20 */ /* 0x004fe20008410000 */
[----:B------:R-:W-:-:S02]  /*59a0*/  ISETP.LT.OR P2, PT, R27, R244, P2 ;  /* 0x000000f41b00720c */ /* 0x000fc40001741670 */
[CC--:B------:R-:W-:Y:S01]  /*59b0*/  ISETP.LT.OR P4, PT, R13.reuse, R245.reuse, P4 ;  /* 0x000000f50d00720c */ /* 0x0c0fe20002781670 */
[----:B------:R-:W2:Y:S01]  /*59c0*/  SHFL.BFLY PT, R7, R2, 0x2, 0x1f ;  /* 0x0c401f0002077f89 */ /* 0x000ea200000e0000 */
[----:B------:R4:W2:Y:S01]  /*59d0*/  MUFU.TANH R10, R4 ;  /* 0x00000004000a7308 */ /* 0x0008a20000002400 */
[----:B------:R-:W-:Y:S01]  /*59e0*/  ISETP.LT.OR P3, PT, R13, R244, P3 ;  /* 0x000000f40d00720c */ /* 0x000fe20001f61670 */
[----:B---3--:R-:W-:Y:S01]  /*59f0*/  FMUL.FTZ R8, R106, UR22 ;  /* 0x000000166a087c20 */ /* 0x008fe20008410000 */
[----:B------:R-:W-:Y:S02]  /*5a00*/  FSEL R87, R87, -INF , !P2 ;  /* 0xff80000057577808 */ /* 0x000fe40005000000 */
[----:B------:R-:W-:Y:S02]  /*5a10*/  ISETP.GE.AND P2, PT, R26, R250, PT ;  /* 0x000000fa1a00720c */ /* 0x000fe40003f46270 */
[----:B------:R-:W-:Y:S02]  /*5a20*/  FSEL R84, R94, -INF , !P6 ;  /* 0xff8000005e547808 */ /* 0x000fe40007000000 */
[----:B------:R-:W-:-:S02]  /*5a30*/  ISETP.LT.OR P2, PT, R26, R245, P2 ;  /* 0x000000f51a00720c */ /* 0x000fc40001741670 */
[C---:B------:R-:W-:Y:S02]  /*5a40*/  ISETP.GE.AND P6, PT, R27.reuse, R250, PT ;  /* 0x000000fa1b00720c */ /* 0x040fe40003fc6270 */
[----:B------:R-:W-:Y:S02]  /*5a50*/  FSEL R139, R56, -INF , !P2 ;  /* 0xff800000388b7808 */ /* 0x000fe40005000000 */
[----:B------:R-:W-:Y:S01]  /*5a60*/  ISETP.LT.OR P6, PT, R27, R245, P6 ;  /* 0x000000f51b00720c */ /* 0x000fe200037c1670 */
[----:B----4-:R-:W-:Y:S01]  /*5a70*/  FMUL.FTZ R4, R82, UR22 ;  /* 0x0000001652047c20 */ /* 0x010fe20008410000 */
[----:B-1----:R-:W-:Y:S02]  /*5a80*/  FMNMX.FTZ R135, R6, R9, !PT ;  /* 0x0000000906877209 */ /* 0x002fe40007810000 */
[----:B------:R-:W-:Y:S01]  /*5a90*/  FSEL R77, R91, -INF , !P1 ;  /* 0xff8000005b4d7808 */ /* 0x000fe20004800000 */
[----:B------:R1:W-:Y:S01]  /*5aa0*/  MUFU.TANH R17, R4 ;  /* 0x0000000400117308 */ /* 0x0003e20000002400 */
[----:B------:R-:W-:Y:S01]  /*5ab0*/  FSETP.NEU.FTZ.AND P5, PT, R135, -INF , PT ;  /* 0xff8000008700780b */ /* 0x000fe20003fbd000 */
[----:B------:R-:W-:Y:S01]  /*5ac0*/  STL [R1+0xb4], R135 ;  /* 0x0000b48701007387 */ /* 0x000fe20000100800 */
[----:B--2---:R-:W-:-:S02]  /*5ad0*/  FMNMX.FTZ R2, R2, R7, !PT ;  /* 0x0000000702027209 */ /* 0x004fc40007810000 */
[----:B------:R-:W-:Y:S02]  /*5ae0*/  ISETP.GE.AND P1, PT, R14, R250, PT ;  /* 0x000000fa0e00720c */ /* 0x000fe40003f26270 */
[----:B------:R-:W-:Y:S01]  /*5af0*/  FSEL R78, R90, -INF , !P6 ;  /* 0xff8000005a4e7808 */ /* 0x000fe20007000000 */
[----:B------:R-:W2:Y:S01]  /*5b00*/  SHFL.BFLY PT, R5, R2, 0x1, 0x1f ;  /* 0x0c201f0002057f89 */ /* 0x000ea200000e0000 */
[CC--:B------:R-:W-:Y:S02]  /*5b10*/  ISETP.GE.AND P6, PT, R14.reuse, R248.reuse, PT ;  /* 0x000000f80e00720c */ /* 0x0c0fe40003fc6270 */
[----:B------:R-:W-:Y:S02]  /*5b20*/  FSEL R86, R73, -INF , !P3 ;  /* 0xff80000049567808 */ /* 0x000fe40005800000 */
[----:B------:R-:W-:Y:S02]  /*5b30*/  ISETP.GE.AND P3, PT, R15, R248, PT ;  /* 0x000000f80f00720c */ /* 0x000fe40003f66270 */
[----:B------:R-:W-:Y:S01]  /*5b40*/  ISETP.LT.OR P1, PT, R14, R245, P1 ;  /* 0x000000f50e00720c */ /* 0x000fe20000f21670 */
[----:B-1----:R-:W-:Y:S01]  /*5b50*/  FMUL.FTZ R4, R135, UR23 ;  /* 0x0000001787047c20 */ /* 0x002fe20008410000 */
[----:B------:R-:W-:-:S02]  /*5b60*/  FSEL R76, R89, -INF , !P4 ;  /* 0xff800000594c7808 */ /* 0x000fc40006000000 */
[----:B------:R-:W-:Y:S02]  /*5b70*/  ISETP.LT.OR P6, PT, R14, R244, P6 ;  /* 0x000000f40e00720c */ /* 0x000fe400037c1670 */
[----:B------:R-:W-:Y:S02]  /*5b80*/  FSEL R13, R4, RZ, P5 ;  /* 0x000000ff040d7208 */ /* 0x000fe40002800000 */
[C---:B------:R-:W-:Y:S02]  /*5b90*/  ISETP.GE.AND P5, PT, R15.reuse, R250, PT ;  /* 0x000000fa0f00720c */ /* 0x040fe40003fa6270 */
[C---:B------:R-:W-:Y:S01]  /*5ba0*/  ISETP.LT.OR P3, PT, R15.reuse, R244, P3 ;  /* 0x000000f40f00720c */ /* 0x040fe20001f61670 */
[--C-:B------:R-:W-:Y:S01]  /*5bb0*/  FFMA.FTZ R4, R36, UR23, -R13.reuse ;  /* 0x0000001724047c23 */ /* 0x100fe2000801080d */
[----:B------:R-:W-:Y:S02]  /*5bc0*/  ISETP.LT.OR P5, PT, R15, R245, P5 ;  /* 0x000000f50f00720c */ /* 0x000fe40002fa1670 */
[----:B------:R-:W-:Y:S01]  /*5bd0*/  FSEL R15, R75, -INF , !P1 ;  /* 0xff8000004b0f7808 */ /* 0x000fe20004800000 */
[----:B------:R1:W-:Y:S01]  /*5be0*/  MUFU.EX2 R185, R4 ;  /* 0x0000000400b97308 */ /* 0x0003e20000000800 */
[----:B--2---:R-:W-:Y:S01]  /*5bf0*/  FMNMX.FTZ R134, R2, R5, !PT ;  /* 0x0000000502867209 */ /* 0x004fe20007810000 */
[----:B------:R-:W-:Y:S01]  /*5c00*/  FFMA.FTZ R2, R29, UR23, -R13 ;  /* 0x000000171d027c23 */ /* 0x000fe2000801080d */
[----:B------:R-:W-:-:S02]  /*5c10*/  ISETP.GE.AND P1, PT, R16, R250, PT ;  /* 0x000000fa1000720c */ /* 0x000fc40003f26270 */
[----:B------:R-:W-:Y:S02]  /*5c20*/  FSETP.NEU.FTZ.AND P2, PT, R134, -INF , PT ;  /* 0xff8000008600780b */ /* 0x000fe40003f5d000 */
[----:B------:R-:W-:Y:S01]  /*5c30*/  FSEL R79, R74, -INF , !P6 ;  /* 0xff8000004a4f7808 */ /* 0x000fe20007000000 */
[----:B------:R2:W-:Y:S01]  /*5c40*/  MUFU.EX2 R232, R2 ;  /* 0x0000000200e87308 */ /* 0x0005e20000000800 */
[----:B------:R-:W-:Y:S02]  /*5c50*/  ISETP.GE.AND P6, PT, R34, R250, PT ;  /* 0x000000fa2200720c */ /* 0x000fe40003fc6270 */
[-C--:B------:R-:W-:Y:S02]  /*5c60*/  ISETP.LT.OR P1, PT, R16, R245.reuse, P1 ;  /* 0x000000f51000720c */ /* 0x080fe40000f21670 */
[----:B------:R-:W-:Y:S02]  /*5c70*/  ISETP.LT.OR P6, PT, R34, R245, P6 ;  /* 0x000000f52200720c */ /* 0x000fe400037c1670 */
[----:B------:R-:W-:Y:S01]  /*5c80*/  FSEL R138, R47, -INF , !P5 ;  /* 0xff8000002f8a7808 */ /* 0x000fe20006800000 */
[----:B-1----:R-:W-:Y:S01]  /*5c90*/  FFMA.FTZ R4, R35, UR23, -R13 ;  /* 0x0000001723047c23 */ /* 0x002fe2000801080d */
[----:B------:R-:W-:-:S02]  /*5ca0*/  FSEL R175, R21, -INF , !P1 ;  /* 0xff80000015af7808 */ /* 0x000fc40004800000 */
[-C--:B------:R-:W-:Y:S01]  /*5cb0*/  ISETP.GE.AND P1, PT, R37, R250.reuse, PT ;  /* 0x000000fa2500720c */ /* 0x080fe20003f26270 */
[----:B------:R1:W-:Y:S01]  /*5cc0*/  MUFU.EX2 R176, R4 ;  /* 0x0000000400b07308 */ /* 0x0003e20000000800 */
[----:B------:R-:W-:Y:S02]  /*5cd0*/  FSEL R174, R19, -INF , !P6 ;  /* 0xff80000013ae7808 */ /* 0x000fe40007000000 */
[----:B------:R-:W-:Y:S01]  /*5ce0*/  ISETP.GE.AND P6, PT, R45, R250, PT ;  /* 0x000000fa2d00720c */ /* 0x000fe20003fc6270 */
[----:B--2---:R-:W-:Y:S01]  /*5cf0*/  FMUL.FTZ R2, R134, UR23 ;  /* 0x0000001786027c20 */ /* 0x004fe20008410000 */
[-C--:B------:R-:W-:Y:S02]  /*5d00*/  ISETP.LT.OR P1, PT, R37, R245.reuse, P1 ;  /* 0x000000f52500720c */ /* 0x080fe40000f21670 */
[----:B------:R-:W-:Y:S02]  /*5d10*/  ISETP.LT.OR P6, PT, R45, R245, P6 ;  /* 0x000000f52d00720c */ /* 0x000fe400037c1670 */
[----:B------:R-:W-:-:S02]  /*5d20*/  FSEL R12, R2, RZ, P2 ;  /* 0x000000ff020c7208 */ /* 0x000fc40001000000 */
[----:B------:R-:W-:Y:S02]  /*5d30*/  IADD3 R2, R156, R157, RZ ;  /* 0x0000009d9c027210 */ /* 0x000fe40007ffe0ff */
[----:B------:R-:W-:Y:S02]  /*5d40*/  FSEL R235, R11, -INF , !P1 ;  /* 0xff8000000beb7808 */ /* 0x000fe40004800000 */
[----:B------:R-:W-:Y:S01]  /*5d50*/  LEA R225, R2, UR4, 0x1 ;  /* 0x0000000402e17c11 */ /* 0x000fe2000f8e08ff */
[----:B------:R-:W-:Y:S01]  /*5d60*/  FFMA.FTZ R2, R33, UR23, -R12 ;  /* 0x0000001721027c23 */ /* 0x000fe2000801080c */
[----:B-1----:R-:W-:Y:S01]  /*5d70*/  FFMA.FTZ R4, R31, UR23, -R13 ;  /* 0x000000171f047c23 */ /* 0x002fe2000801080d */
[----:B------:R-:W-:Y:S02]  /*5d80*/  ISETP.GE.AND P1, PT, R20, R250, PT ;  /* 0x000000fa1400720c */ /* 0x000fe40003f26270 */
[----:B------:R-:W-:Y:S01]  /*5d90*/  MUFU.EX2 R178, R2 ;  /* 0x0000000200b27308 */ /* 0x000fe20000000800 */
[----:B------:R-:W-:-:S02]  /*5da0*/  IMAD R226, R3, 0x2, R225 ;  /* 0x0000000203e27824 */ /* 0x000fc400078e02e1 */
[----:B------:R-:W-:Y:S01]  /*5db0*/  FFMA.FTZ R3, R39, UR23, -R12 ;  /* 0x0000001727037c23 */ /* 0x000fe2000801080c */
[----:B------:R-:W-:Y:S01]  /*5dc0*/  IMAD R228, R0, 0x2, R225 ;  /* 0x0000000200e47824 */ /* 0x000fe200078e02e1 */
[----:B------:R-:W-:Y:S01]  /*5dd0*/  FSEL R186, R10, -INF , !P6 ;  /* 0xff8000000aba7808 */ /* 0x000fe20007000000 */
[----:B------:R-:W-:Y:S01]  /*5de0*/  IMAD R227, R0, 0x2, R226 ;  /* 0x0000000200e37824 */ /* 0x000fe200078e02e2 */
[----:B------:R-:W-:Y:S01]  /*5df0*/  ISETP.GE.AND P6, PT, R18, R250, PT ;  /* 0x000000fa1200720c */ /* 0x000fe20003fc6270 */
[----:B------:R-:W1:Y:S01]  /*5e00*/  LDSM.16.MT88.4 R92, [R225+0xc000] ;  /* 0x00c00000e15c783b */ /* 0x000e620000004200 */
[----:B------:R2:W-:Y:S01]  /*5e10*/  MUFU.EX2 R251, R4 ;  /* 0x0000000400fb7308 */ /* 0x0005e20000000800 */
[-C--:B------:R-:W-:Y:S02]  /*5e20*/  ISETP.LT.OR P1, PT, R20, R245.reuse, P1 ;  /* 0x000000f51400720c */ /* 0x080fe40000f21670 */
[----:B------:R-:W-:Y:S01]  /*5e30*/  ISETP.LT.OR P6, PT, R18, R245, P6 ;  /* 0x000000f51200720c */ /* 0x000fe200037c1670 */
[----:B------:R-:W3:Y:S01]  /*5e40*/  LDSM.16.MT88.4 R88, [R226+0xc000] ;  /* 0x00c00000e258783b */ /* 0x000ee20000004200 */
[----:B------:R-:W-:-:S02]  /*5e50*/  ISETP.GE.AND P4, PT, R26, R248, PT ;  /* 0x000000f81a00720c */ /* 0x000fc40003f86270 */
[----:B------:R-:W-:Y:S01]  /*5e60*/  ISETP.GE.AND P5, PT, R16, R248, PT ;  /* 0x000000f81000720c */ /* 0x000fe20003fa6270 */
[----:B------:R4:W-:Y:S01]  /*5e70*/  MUFU.EX2 R233, R3 ;  /* 0x0000000300e97308 */ /* 0x0009e20000000800 */
[----:B------:R-:W-:Y:S01]  /*5e80*/  ISETP.LT.OR P4, PT, R26, R244, P4 ;  /* 0x000000f41a00720c */ /* 0x000fe20002781670 */
[----:B------:R-:W-:Y:S01]  /*5e90*/  LDSM.16.MT88.4 R100, [R228+0xc000] ;  /* 0x00c00000e464783b */ /* 0x000fe20000004200 */
[----:B------:R-:W-:Y:S02]  /*5ea0*/  ISETP.GE.AND P2, PT, R34, R248, PT ;  /* 0x000000f82200720c */ /* 0x000fe40003f46270 */
[----:B------:R-:W-:Y:S01]  /*5eb0*/  FSEL R133, R133, -INF , !P4 ;  /* 0xff80000085857808 */ /* 0x000fe20006000000 */
[----:B------:R-:W-:Y:S01]  /*5ec0*/  LDSM.16.MT88.4 R108, [R225+0xe000] ;  /* 0x00e00000e16c783b */ /* 0x000fe20000004200 */
[-C--:B------:R-:W-:Y:S01]  /*5ed0*/  ISETP.LT.OR P5, PT, R16, R244.reuse, P5 ;  /* 0x000000f41000720c */ /* 0x080fe20002fa1670 */
[----:B------:R-:W1:Y:S01]  /*5ee0*/  MUFU.TANH R10, R8 ;  /* 0x00000008000a7308 */ /* 0x000e620000002400 */
[----:B--2---:R-:W-:Y:S01]  /*5ef0*/  FFMA.FTZ R4, R38, UR23, -R12 ;  /* 0x0000001726047c23 */ /* 0x004fe2000801080c */
[----:B------:R-:W-:Y:S01]  /*5f00*/  FSEL R132, R132, -INF , !P3 ;  /* 0xff80000084847808 */ /* 0x000fe20005800000 */
[----:B------:R-:W-:Y:S01]  /*5f10*/  LDSM.16.MT88.4 R112, [R226+0xe000] ;  /* 0x00e00000e270783b */ /* 0x000fe20000004200 */
[----:B------:R-:W-:-:S02]  /*5f20*/  ISETP.LT.OR P2, PT, R34, R244, P2 ;  /* 0x000000f42200720c */ /* 0x000fc40001741670 */
[----:B------:R-:W-:Y:S01]  /*5f30*/  FSEL R173, R23, -INF , !P5 ;  /* 0xff80000017ad7808 */ /* 0x000fe20006800000 */
[----:B------:R-:W-:Y:S01]  /*5f40*/  LDSM.16.MT88.4 R120, [R228+0xe000] ;  /* 0x00e00000e478783b */ /* 0x000fe20000004200 */
[----:B------:R2:W2:Y:S01]  /*5f50*/  MUFU.EX2 R199, R4 ;  /* 0x0000000400c77308 */ /* 0x0004a20000000800 */
[----:B----4-:R-:W-:Y:S01]  /*5f60*/  FMUL.FTZ R3, R104, UR22 ;  /* 0x0000001668037c20 */ /* 0x010fe20008410000 */
[----:B------:R-:W-:Y:S01]  /*5f70*/  FSEL R172, R24, -INF , !P2 ;  /* 0xff80000018ac7808 */ /* 0x000fe20005000000 */
[----:B------:R-:W-:Y:S01]  /*5f80*/  LDSM.16.MT88.4 R116, [R227+0xe000] ;  /* 0x00e00000e374783b */ /* 0x000fe20000004200 */
[-C--:B------:R-:W-:Y:S02]  /*5f90*/  ISETP.GE.AND P4, PT, R20, R248.reuse, PT ;  /* 0x000000f81400720c */ /* 0x080fe40003f86270 */
[----:B------:R-:W-:Y:S01]  /*5fa0*/  ISETP.GE.AND P3, PT, R18, R248, PT ;  /* 0x000000f81200720c */ /* 0x000fe20003f66270 */
[----:B------:R-:W-:Y:S01]  /*5fb0*/  LDSM.16.MT88.4 R48, [R228+0xc800] ;  /* 0x00c80000e430783b */ /* 0x000fe20000004200 */
[----:B------:R-:W4:Y:S01]  /*5fc0*/  MUFU.TANH R9, R3 ;  /* 0x0000000300097308 */ /* 0x000f220000002400 */
[----:B------:R-:W-:-:S02]  /*5fd0*/  ISETP.LT.OR P4, PT, R20, R244, P4 ;  /* 0x000000f41400720c */ /* 0x000fc40002781670 */
[----:B------:R-:W-:Y:S01]  /*5fe0*/  ISETP.LT.OR P3, PT, R18, R244, P3 ;  /* 0x000000f41200720c */ /* 0x000fe20001f61670 */
[----:B------:R-:W-:Y:S01]  /*5ff0*/  LDSM.16.MT88.4 R60, [R228+0xe800] ;  /* 0x00e80000e43c783b */ /* 0x000fe20000004200 */
[----:B-1----:R-:W-:Y:S02]  /*6000*/  FSEL R194, R10, -INF , !P4 ;  /* 0xff8000000ac27808 */ /* 0x002fe40006000000 */
[----:B------:R-:W-:Y:S01]  /*6010*/  F2FP.F16.F32.PACK_AB R6, R251, R232 ;  /* 0x000000e8fb06723e */ /* 0x000fe200000000ff */
[----:B------:R-:W-:Y:S01]  /*6020*/  LDSM.16.MT88.4 R68, [R225+0xe800] ;  /* 0x00e80000e144783b */ /* 0x000fe20000004200 */
[----:B--2---:R-:W-:Y:S02]  /*6030*/  FMNMX.FTZ R4, R136, R52, !PT ;  /* 0x0000003488047209 */ /* 0x004fe40007810000 */
[----:B------:R-:W-:Y:S01]  /*6040*/  F2FP.F16.F32.PACK_AB R5, R178, R199 ;  /* 0x000000c7b205723e */ /* 0x000fe200000000ff */
[----:B------:R-:W-:Y:S01]  /*6050*/  LDSM.16.MT88.4 R64, [R226+0xe800] ;  /* 0x00e80000e240783b */ /* 0x000fe20000004200 */
[----:B------:R-:W-:-:S03]  /*6060*/  FMNMX.FTZ R4, R84, R4, !PT ;  /* 0x0000000454047209 */ /* 0x000fc60007810000 */
[----:B------:R-:W-:Y:S01]  /*6070*/  LDSM.16.MT88.4 R56, [R226+0xc800] ;  /* 0x00c80000e238783b */ /* 0x000fe20000004200 */
[----:B------:R-:W-:Y:S01]  /*6080*/  FMNMX.FTZ R2, R85, R4, !PT ;  /* 0x0000000455027209 */ /* 0x000fe20007810000 */
[----:B------:R-:W-:Y:S01]  /*6090*/  FMUL.FTZ R4, R105, UR22 ;  /* 0x0000001669047c20 */ /* 0x000fe20008410000 */
[----:B----4-:R-:W-:Y:S02]  /*60a0*/  FSEL R187, R9, -INF , !P1 ;  /* 0xff80000009bb7808 */ /* 0x010fe40004800000 */
[----:B------:R-:W-:Y:S01]  /*60b0*/  FMNMX.FTZ R2, R77, R2, !PT ;  /* 0x000000024d027209 */ /* 0x000fe20007810000 */
[----:B------:R-:W1:Y:S01]  /*60c0*/  MUFU.TANH R3, R4 ;  /* 0x0000000400037308 */ /* 0x000e620000002400 */
[----:B------:R-:W-:Y:S02]  /*60d0*/  ISETP.GE.AND P1, PT, R37, R248, PT ;  /* 0x000000f82500720c */ /* 0x000fe40003f26270 */
[----:B------:R-:W-:Y:S01]  /*60e0*/  FMNMX.FTZ R0, R78, R2, !PT ;  /* 0x000000024e007209 */ /* 0x000fe20007810000 */
[----:B------:R-:W-:-:S03]  /*60f0*/  FFMA.FTZ R2, R32, UR23, -R12 ;  /* 0x0000001720027c23 */ /* 0x000fc6000801080c */
[----:B------:R-:W-:Y:S01]  /*6100*/  FMNMX.FTZ R0, R76, R0, !PT ;  /* 0x000000004c007209 */ /* 0x000fe20007810000 */
[----:B------:R2:W-:Y:S03]  /*6110*/  MUFU.EX2 R229, R2 ;  /* 0x0000000200e57308 */ /* 0x0005e60000000800 */
[----:B------:R-:W-:-:S04]  /*6120*/  FMNMX.FTZ R0, R15, R0, !PT ;  /* 0x000000000f007209 */ /* 0x000fc80007810000 */
[----:B------:R-:W-:Y:S02]  /*6130*/  FMNMX.FTZ R0, R139, R0, !PT ;  /* 0x000000008b007209 */ /* 0x000fe40007810000 */
[----:B-1----:R-:W-:Y:S02]  /*6140*/  FSEL R135, R3, -INF , !P6 ;  /* 0xff80000003877808 */ /* 0x002fe40007000000 */
[----:B------:R-:W-:Y:S02]  /*6150*/  FMNMX.FTZ R0, R138, R0, !PT ;  /* 0x000000008a007209 */ /* 0x000fe40007810000 */
[----:B------:R-:W-:Y:S02]  /*6160*/  FMNMX.FTZ R3, R164, R97, !PT ;  /* 0x00000061a4037209 */ /* 0x000fe40007810000 */
[----:B------:R-:W-:Y:S01]  /*6170*/  FMNMX.FTZ R0, R175, R0, !PT ;  /* 0x00000000af007209 */ /* 0x000fe20007810000 */
[----:B--2---:R-:W-:Y:S01]  /*6180*/  FMUL.FTZ R2, R107, UR22 ;  /* 0x000000166b027c20 */ /* 0x004fe20008410000 */
[----:B------:R-:W-:Y:S01]  /*6190*/  ISETP.LT.OR P6, PT, R37, R244, P1 ;  /* 0x000000f42500720c */ /* 0x000fe20000fc1670 */
[----:B------:R-:W-:Y:S01]  /*61a0*/  LDSM.16.MT88.4 R104, [R227+0xc000] ;  /* 0x00c00000e368783b */ /* 0x000fe20000004200 */
[----:B------:R-:W-:Y:S01]  /*61b0*/  FMNMX.FTZ R0, R174, R0, !PT ;  /* 0x00000000ae007209 */ /* 0x000fe20007810000 */
[----:B------:R1:W2:Y:S01]  /*61c0*/  MUFU.TANH R9, R2 ;  /* 0x0000000200097308 */ /* 0x0002a20000002400 */
[----:B------:R-:W-:Y:S01]  /*61d0*/  ISETP.GE.AND P1, PT, R45, R248, PT ;  /* 0x000000f82d00720c */ /* 0x000fe20003f26270 */
[----:B------:R-:W-:Y:S01]  /*61e0*/  LDSM.16.MT88.4 R36, [R225+0xc800] ;  /* 0x00c80000e124783b */ /* 0x000fe20000004200 */
[----:B------:R-:W-:-:S02]  /*61f0*/  FMNMX.FTZ R0, R235, R0, !PT ;  /* 0x00000000eb007209 */ /* 0x000fc40007810000 */
[----:B------:R-:W-:Y:S02]  /*6200*/  ISETP.LT.OR P1, PT, R45, R244, P1 ;  /* 0x000000f42d00720c */ /* 0x000fe40000f21670 */
[----:B------:R-:W-:Y:S02]  /*6210*/  FMNMX.FTZ R0, R186, R0, !PT ;  /* 0x00000000ba007209 */ /* 0x000fe40007810000 */
[----:B------:R-:W-:Y:S02]  /*6220*/  FSEL R243, R17, -INF , !P6 ;  /* 0xff80000011f37808 */ /* 0x000fe40007000000 */
[----:B------:R-:W-:Y:S02]  /*6230*/  FMNMX.FTZ R0, R187, R0, !PT ;  /* 0x00000000bb007209 */ /* 0x000fe40007810000 */
[----:B------:R-:W-:Y:S02]  /*6240*/  FSEL R195, R22, -INF , !P1 ;  /* 0xff80000016c37808 */ /* 0x000fe40004800000 */
[----:B------:R-:W-:Y:S01]  /*6250*/  FMNMX.FTZ R0, R135, R0, !PT ;  /* 0x0000000087007209 */ /* 0x000fe20007810000 */
[----:B-1----:R-:W-:Y:S01]  /*6260*/  FFMA.FTZ R2, R40, UR23, -R13 ;  /* 0x0000001728027c23 */ /* 0x002fe2000801080d */
[----:B--2---:R-:W-:-:S03]  /*6270*/  FSEL R193, R9, -INF , !P3 ;  /* 0xff80000009c17808 */ /* 0x004fc60005800000 */
[----:B------:R-:W1:Y:S01]  /*6280*/  SHFL.BFLY PT, R8, R0, 0x2, 0x1f ;  /* 0x0c401f0000087f89 */ /* 0x000e6200000e0000 */
[----:B------:R2:W-:Y:S01]  /*6290*/  MUFU.EX2 R179, R2 ;  /* 0x0000000200b37308 */ /* 0x0005e20000000800 */
[----:B------:R-:W-:Y:S02]  /*62a0*/  F2FP.F16.F32.PACK_AB R4, R176, R185 ;  /* 0x000000b9b004723e */ /* 0x000fe400000000ff */
[----:B------:R-:W-:-:S07]  /*62b0*/  F2FP.F16.F32.PACK_AB R7, R229, R233 ;  /* 0x000000e9e507723e */ /* 0x000fce00000000ff */
[C---:B------:R-:W-:Y:S06]  /*62c0*/  HMMA.16816.F32 R156, R4.reuse, R92, RZ ;  /* 0x0000005c049c723c */ /* 0x040fec00000018ff */
[----:B---3--:R-:W-:Y:S01]  /*62d0*/  HMMA.16816.F32 R160, R4, R88, RZ ;  /* 0x0000005804a0723c */ /* 0x008fe200000018ff */
[----:B--2---:R-:W-:Y:S01]  /*62e0*/  FMNMX.FTZ R2, R99, R3, !PT ;  /* 0x0000000363027209 */ /* 0x004fe20007810000 */
[----:B------:R-:W-:-:S03]  /*62f0*/  FFMA.FTZ R3, R41, UR23, -R13 ;  /* 0x0000001729037c23 */ /* 0x000fc6000801080d */
[----:B------:R-:W-:Y:S01]  /*6300*/  FMNMX.FTZ R2, R98, R2, !PT ;  /* 0x0000000262027209 */ /* 0x000fe20007810000 */
[----:B------:R2:W3:Y:S01]  /*6310*/  MUFU.EX2 R249, R3 ;  /* 0x0000000300f97308 */ /* 0x0004e20000000800 */
[----:B-1----:R-:W-:Y:S01]  /*6320*/  FMNMX.FTZ R0, R0, R8, !PT ;  /* 0x0000000800007209 */ /* 0x002fe20007810000 */
[----:B------:R-:W-:Y:S01]  /*6330*/  HMMA.16816.F32 R152, R4, R100, RZ ;  /* 0x000000640498723c */ /* 0x000fe200000018ff */
[----:B------:R-:W-:-:S03]  /*6340*/  FMNMX.FTZ R2, R96, R2, !PT ;  /* 0x0000000260027209 */ /* 0x000fc60007810000 */
[----:B------:R-:W1:Y:S01]  /*6350*/  SHFL.BFLY PT, R8, R0, 0x1, 0x1f ;  /* 0x0c201f0000087f89 */ /* 0x000e6200000e0000 */
[----:B------:R-:W-:Y:S01]  /*6360*/  FMNMX.FTZ R2, R87, R2, !PT ;  /* 0x0000000257027209 */ /* 0x000fe20007810000 */
[----:B------:R-:W-:Y:S03]  /*6370*/  HMMA.16816.F32 R148, R4, R104, RZ ;  /* 0x000000680494723c */ /* 0x000fe600000018ff */
[----:B------:R-:W-:-:S03]  /*6380*/  FMNMX.FTZ R2, R86, R2, !PT ;  /* 0x0000000256027209 */ /* 0x000fc60007810000 */
[----:B------:R-:W-:Y:S01]  /*6390*/  HMMA.16816.F32 R144, R4, R108, RZ ;  /* 0x0000006c0490723c */ /* 0x000fe200000018ff */
[----:B------:R-:W-:Y:S01]  /*63a0*/  FMNMX.FTZ R2, R79, R2, !PT ;  /* 0x000000024f027209 */ /* 0x000fe20007810000 */
[----:B--2---:R-:W-:-:S04]  /*63b0*/  FFMA.FTZ R3, R42, UR23, -R13 ;  /* 0x000000172a037c23 */ /* 0x004fc8000801080d */
[C---:B------:R-:W-:Y:S01]  /*63c0*/  HMMA.16816.F32 R140, R4.reuse, R112, RZ ;  /* 0x00000070048c723c */ /* 0x040fe200000018ff */
[----:B------:R2:W-:Y:S05]  /*63d0*/  MUFU.EX2 R234, R3 ;  /* 0x0000000300ea7308 */ /* 0x0005ea0000000800 */
[----:B------:R-:W-:Y:S01]  /*63e0*/  HMMA.16816.F32 R128, R4, R120, RZ ;  /* 0x000000780480723c */ /* 0x000fe200000018ff */
[----:B-1----:R-:W-:-:S05]  /*63f0*/  FMNMX.FTZ R137, R0, R8, !PT ;  /* 0x0000000800897209 */ /* 0x002fca0007810000 */
[C---:B------:R-:W-:Y:S01]  /*6400*/  HMMA.16816.F32 R124, R4.reuse, R116, RZ ;  /* 0x00000074047c723c */ /* 0x040fe200000018ff */
[----:B---3--:R-:W-:Y:S02]  /*6410*/  F2FP.F16.F32.PACK_AB R8, R249, R179 ;  /* 0x000000b3f908723e */ /* 0x008fe400000000ff */
[----:B------:R-:W-:Y:S01]  /*6420*/  FSETP.NEU.FTZ.AND P1, PT, R137, -INF , PT ;  /* 0xff8000008900780b */ /* 0x000fe20003f3d000 */
[----:B--2---:R-:W-:Y:S02]  /*6430*/  FFMA.FTZ R3, R28, UR23, -R13 ;  /* 0x000000171c037c23 */ /* 0x004fe4000801080d */
[C---:B------:R-:W-:Y:S02]  /*6440*/  HMMA.16816.F32 R80, R4.reuse, R94, RZ ;  /* 0x0000005e0450723c */ /* 0x040fe400000018ff */
[----:B------:R1:W2:Y:S04]  /*6450*/  MUFU.EX2 R204, R3 ;  /* 0x0000000300cc7308 */ /* 0x0002a80000000800 */
[C---:B------:R-:W-:Y:S06]  /*6460*/  HMMA.16816.F32 R72, R4.reuse, R90, RZ ;  /* 0x0000005a0448723c */ /* 0x040fec00000018ff */
[C---:B------:R-:W-:Y:S06]  /*6470*/  HMMA.16816.F32 R32, R4.reuse, R106, RZ ;  /* 0x0000006a0420723c */ /* 0x040fec00000018ff */
[----:B------:R-:W-:Y:S01]  /*6480*/  HMMA.16816.F32 R28, R4, R110, RZ ;  /* 0x0000006e041c723c */ /* 0x000fe200000018ff */
[----:B-1----:R-:W-:Y:S01]  /*6490*/  FMNMX.FTZ R3, R133, R2, !PT ;  /* 0x0000000285037209 */ /* 0x002fe20007810000 */
[----:B------:R-:W-:Y:S01]  /*64a0*/  FFMA.FTZ R2, R43, UR23, -R12 ;  /* 0x000000172b027c23 */ /* 0x000fe2000801080c */
[----:B--2---:R-:W-:-:S02]  /*64b0*/  F2FP.F16.F32.PACK_AB R10, R204, R234 ;  /* 0x000000eacc0a723e */ /* 0x004fc400000000ff */
[----:B------:R-:W-:Y:S01]  /*64c0*/  FMNMX.FTZ R3, R132, R3, !PT ;  /* 0x0000000384037209 */ /* 0x000fe20007810000 */
[----:B------:R1:W-:Y:S01]  /*64d0*/  MUFU.EX2 R177, R2 ;  /* 0x0000000200b17308 */ /* 0x0003e20000000800 */
[----:B------:R-:W-:Y:S02]  /*64e0*/  HMMA.16816.F32 R40, R4, R102, RZ ;  /* 0x000000660428723c */ /* 0x000fe400000018ff */
        /* <DEDUP_REMOVED lines=8> */
[----:B------:R1:W2:Y:S03]  /*6570*/  MUFU.EX2 R198, R2 ;  /* 0x0000000200c67308 */ /* 0x0002a60000000800 */
[----:B------:R-:W-:-:S05]  /*6580*/  FMNMX.FTZ R3, R193, R3, !PT ;  /* 0x00000003c1037209 */ /* 0x000fca0007810000 */
[----:B------:R-:W3:Y:S01]  /*6590*/  SHFL.BFLY PT, R14, R3, 0x2, 0x1f ;  /* 0x0c401f00030e7f89 */ /* 0x000ee200000e0000 */
[--C-:B-1----:R-:W-:Y:S01]  /*65a0*/  FFMA.FTZ R2, R46, UR23, -R12.reuse ;  /* 0x000000172e027c23 */ /* 0x102fe2000801080c */
[----:B--2---:R-:W-:Y:S02]  /*65b0*/  F2FP.F16.F32.PACK_AB R9, R198, R177 ;  /* 0x000000b1c609723e */ /* 0x004fe400000000ff */
[----:B------:R-:W1:Y:S01]  /*65c0*/  LDSM.16.MT88.4 R44, [R227+0xc800] ;  /* 0x00c80000e32c783b */ /* 0x000e620000004200 */
[----:B------:R2:W-:Y:S02]  /*65d0*/  MUFU.EX2 R231, R2 ;  /* 0x0000000200e77308 */ /* 0x0005e40000000800 */
[----:B--2---:R-:W-:Y:S02]  /*65e0*/  FFMA.FTZ R2, R25, UR23, -R12 ;  /* 0x0000001719027c23 */ /* 0x004fe4000801080c */
[----:B------:R-:W-:Y:S04]  /*65f0*/  HMMA.16816.F32 R24, R4, R114, RZ ;  /* 0x000000720418723c */ /* 0x000fe800000018ff */
[----:B------:R2:W4:Y:S02]  /*6600*/  MUFU.EX2 R224, R2 ;  /* 0x0000000200e07308 */ /* 0x0005240000000800 */
[----:B--2---:R-:W-:Y:S01]  /*6610*/  FMUL.FTZ R2, R137, UR23 ;  /* 0x0000001789027c20 */ /* 0x004fe20008410000 */
[----:B----4-:R-:W-:-:S04]  /*6620*/  F2FP.F16.F32.PACK_AB R11, R224, R231 ;  /* 0x000000e7e00b723e */ /* 0x010fc800000000ff */
[----:B------:R-:W-:-:S03]  /*6630*/  FSEL R2, R2, RZ, P1 ;  /* 0x000000ff02027208 */ /* 0x000fc60000800000 */
[C---:B------:R-:W-:Y:S02]  /*6640*/  HMMA.16816.F32 R188, R8.reuse, R48, R152 ;  /* 0x0000003008bc723c */ /* 0x040fe40000001898 */
[--C-:B------:R-:W-:Y:S01]  /*6650*/  FFMA.FTZ R0, R136, UR23, -R2.reuse ;  /* 0x0000001788007c23 */ /* 0x100fe20008010802 */
[--C-:B------:R-:W-:Y:S02]  /*6660*/  FFMA.FTZ R4, R52, UR23, -R2.reuse ;  /* 0x0000001734047c23 */ /* 0x100fe40008010802 */
[----:B------:R-:W2:Y:S01]  /*6670*/  LDSM.16.MT88.4 R52, [R227+0xe800] ;  /* 0x00e80000e334783b */ /* 0x000ea20000004200 */
[----:B------:R3:W-:Y:S01]  /*6680*/  MUFU.EX2 R168, R0 ;  /* 0x0000000000a87308 */ /* 0x0007e20000000800 */
[C---:B------:R-:W-:Y:S06]  /*6690*/  HMMA.16816.F32 R152, R8.reuse, R38, R80 ;  /* 0x000000260898723c */ /* 0x040fec0000001850 */
[C---:B------:R-:W-:Y:S01]  /*66a0*/  HMMA.16816.F32 R128, R8.reuse, R60, R128 ;  /* 0x0000003c0880723c */ /* 0x040fe20000001880 */
[----:B------:R4:W-:Y:S05]  /*66b0*/  MUFU.EX2 R165, R4 ;  /* 0x0000000400a57308 */ /* 0x0009ea0000000800 */
[----:B------:R-:W-:Y:S01]  /*66c0*/  HMMA.16816.F32 R208, R8, R68, R144 ;  /* 0x0000004408d0723c */ /* 0x000fe20000001890 */
[----:B---3--:R-:W-:Y:S01]  /*66d0*/  FMNMX.FTZ R0, R3, R14, !PT ;  /* 0x0000000e03007209 */ /* 0x008fe20007810000 */
[----:B------:R-:W-:-:S04]  /*66e0*/  FFMA.FTZ R3, R84, UR23, -R2 ;  /* 0x0000001754037c23 */ /* 0x000fc80008010802 */
[C---:B------:R-:W-:Y:S01]  /*66f0*/  HMMA.16816.F32 R144, R8.reuse, R64, R140 ;  /* 0x000000400890723c */ /* 0x040fe2000000188c */
[----:B------:R3:W-:Y:S01]  /*6700*/  MUFU.EX2 R192, R3 ;  /* 0x0000000300c07308 */ /* 0x0007e20000000800 */
[----:B----4-:R-:W4:Y:S04]  /*6710*/  SHFL.BFLY PT, R4, R0, 0x1, 0x1f ;  /* 0x0c201f0000047f89 */ /* 0x010f2800000e0000 */
[C---:B------:R-:W-:Y:S06]  /*6720*/  HMMA.16816.F32 R180, R8.reuse, R56, R160 ;  /* 0x0000003808b4723c */ /* 0x040fec00000018a0 */
[----:B------:R-:W-:Y:S01]  /*6730*/  IMAD.MOV.U32 R239, RZ, RZ, R131 ;  /* 0x000000ffffef7224 */ /* 0x000fe200078e0083 */
[----:B-1----:R-:W-:Y:S01]  /*6740*/  HMMA.16816.F32 R212, R8, R44, R148 ;  /* 0x0000002c08d4723c */ /* 0x002fe20000001894 */
[----:B------:R-:W-:Y:S01]  /*6750*/  IMAD.MOV.U32 R238, RZ, RZ, R128 ;  /* 0x000000ffffee7224 */ /* 0x000fe200078e0080 */
[----:B------:R-:W-:Y:S01]  /*6760*/  MOV R160, R187 ;  /* 0x000000bb00a07202 */ /* 0x000fe20000000f00 */
[----:B------:R-:W-:-:S02]  /*6770*/  IMAD.MOV.U32 R161, RZ, RZ, R186 ;  /* 0x000000ffffa17224 */ /* 0x000fc400078e00ba */
[----:B------:R-:W-:Y:S01]  /*6780*/  MOV R237, R208 ;  /* 0x000000d000ed7202 */ /* 0x000fe20000000f00 */
[----:B------:R-:W-:Y:S02]  /*6790*/  IMAD.MOV.U32 R236, RZ, RZ, R209 ;  /* 0x000000ffffec7224 */ /* 0x000fe400078e00d1 */
[----:B---3--:R-:W-:Y:S01]  /*67a0*/  FFMA.FTZ R3, R85, UR23, -R2 ;  /* 0x0000001755037c23 */ /* 0x008fe20008010802 */
[C---:B--2---:R-:W-:Y:S01]  /*67b0*/  HMMA.16816.F32 R124, R8.reuse, R52, R124 ;  /* 0x00000034087c723c */ /* 0x044fe2000000187c */
[----:B------:R-:W-:Y:S02]  /*67c0*/  IMAD.MOV.U32 R223, RZ, RZ, R210 ;  /* 0x000000ffffdf7224 */ /* 0x000fe400078e00d2 */
[----:B------:R1:W2:Y:S01]  /*67d0*/  MUFU.EX2 R169, R3 ;  /* 0x0000000300a97308 */ /* 0x0002a20000000800 */
[----:B------:R-:W-:Y:S01]  /*67e0*/  IMAD.MOV.U32 R222, RZ, RZ, R211 ;  /* 0x000000ffffde7224 */ /* 0x000fe200078e00d3 */
[----:B------:R-:W-:Y:S01]  /*67f0*/  MOV R207, R145 ;  /* 0x0000009100cf7202 */ /* 0x000fe20000000f00 */
[----:B------:R-:W-:Y:S01]  /*6800*/  IMAD.MOV.U32 R162, RZ, RZ, R185 ;  /* 0x000000ffffa27224 */ /* 0x000fe200078e00b9 */
[----:B------:R-:W-:Y:S01]  /*6810*/  HMMA.16816.F32 R156, R8, R36, R156 ;  /* 0x00000024089c723c */ /* 0x000fe2000000189c */
[----:B------:R-:W-:Y:S01]  /*6820*/  IMAD.MOV.U32 R163, RZ, RZ, R184 ;  /* 0x000000ffffa37224 */ /* 0x000fe200078e00b8 */
[----:B----4-:R-:W-:Y:S01]  /*6830*/  FMNMX.FTZ R136, R0, R4, !PT ;  /* 0x0000000400887209 */ /* 0x010fe20007810000 */
[----:B------:R-:W-:Y:S01]  /*6840*/  FFMA.FTZ R0, R76, UR23, -R2 ;  /* 0x000000174c007c23 */ /* 0x000fe20008010802 */
[----:B------:R-:W-:-:S02]  /*6850*/  IMAD.MOV.U32 R76, RZ, RZ, R129 ;  /* 0x000000ffff4c7224 */ /* 0x000fc400078e0081 */
[----:B------:R-:W-:Y:S01]  /*6860*/  FSETP.NEU.FTZ.AND P1, PT, R136, -INF , PT ;  /* 0xff8000008800780b */ /* 0x000fe20003f3d000 */
[----:B------:R3:W-:Y:S01]  /*6870*/  MUFU.EX2 R14, R0 ;  /* 0x00000000000e7308 */ /* 0x0007e20000000800 */
[C---:B------:R-:W-:Y:S01]  /*6880*/  HMMA.16816.F32 R184, R8.reuse, R50, R40 ;  /* 0x0000003208b8723c */ /* 0x040fe20000001828 */
[----:B------:R-:W-:Y:S02]  /*6890*/  IMAD.MOV.U32 R143, RZ, RZ, R146 ;  /* 0x000000ffff8f7224 */ /* 0x000fe400078e0092 */
[----:B------:R-:W-:Y:S02]  /*68a0*/  IMAD.MOV.U32 R142, RZ, RZ, R147 ;  /* 0x000000ffff8e7224 */ /* 0x000fe400078e0093 */
[----:B-1----:R-:W-:Y:S01]  /*68b0*/  FFMA.FTZ R3, R77, UR23, -R2 ;  /* 0x000000174d037c23 */ /* 0x002fe20008010802 */
[----:B--2---:R-:W-:Y:S01]  /*68c0*/  MOV R82, R169 ;  /* 0x000000a900527202 */ /* 0x004fe20000000f00 */
[C---:B------:R-:W-:Y:S01]  /*68d0*/  HMMA.16816.F32 R208, R8.reuse, R70, R28 ;  /* 0x0000004608d0723c */ /* 0x040fe2000000181c */
[----:B------:R-:W-:Y:S01]  /*68e0*/  IMAD.MOV.U32 R141, RZ, RZ, R144 ;  /* 0x000000ffff8d7224 */ /* 0x000fe200078e0090 */
[----:B------:R1:W-:Y:S01]  /*68f0*/  MUFU.EX2 R205, R3 ;  /* 0x0000000300cd7308 */ /* 0x0003e20000000800 */
[----:B------:R-:W-:Y:S01]  /*6900*/  MOV R7, R124 ;  /* 0x0000007c00077202 */ /* 0x000fe20000000f00 */
[----:B------:R-:W-:Y:S01]  /*6910*/  IMAD.MOV.U32 R6, RZ, RZ, R125 ;  /* 0x000000ffff067224 */ /* 0x000fe200078e007d */
[----:B------:R-:W-:Y:S01]  /*6920*/  MOV R124, R76 ;  /* 0x0000004c007c7202 */ /* 0x000fe20000000f00 */
[----:B------:R-:W-:Y:S01]  /*6930*/  IMAD.MOV.U32 R4, RZ, RZ, R126 ;  /* 0x000000ffff047224 */ /* 0x000fe200078e007e */
[----:B------:R-:W-:Y:S01]  /*6940*/  HMMA.16816.F32 R148, R8, R62, R20 ;  /* 0x0000003e0894723c */ /* 0x000fe20000001814 */
[----:B------:R-:W-:-:S02]  /*6950*/  IMAD.MOV.U32 R5, RZ, RZ, R127 ;  /* 0x000000ffff057224 */ /* 0x000fc400078e007f */
[----:B---3--:R-:W-:Y:S01]  /*6960*/  FMUL.FTZ R0, R136, UR23 ;  /* 0x0000001788007c20 */ /* 0x008fe20008410000 */
[----:B------:R-:W-:Y:S02]  /*6970*/  IMAD.MOV.U32 R126, RZ, RZ, R162 ;  /* 0x000000ffff7e7224 */ /* 0x000fe400078e00a2 */
[----:B------:R-:W-:Y:S02]  /*6980*/  IMAD.MOV.U32 R127, RZ, RZ, R163 ;  /* 0x000000ffff7f7224 */ /* 0x000fe400078e00a3 */
[----:B------:R-:W-:Y:S01]  /*6990*/  FSEL R0, R0, RZ, P1 ;  /* 0x000000ff00007208 */ /* 0x000fe20000800000 */
[----:B-1----:R-:W-:Y:S01]  /*69a0*/  FFMA.FTZ R3, R78, UR23, -R2 ;  /* 0x000000174e037c23 */ /* 0x002fe20008010802 */
[----:B------:R-:W-:Y:S02]  /*69b0*/  MOV R78, R130 ;  /* 0x00000082004e7202 */ /* 0x000fe40000000f00 */
[----:B------:R-:W-:Y:S01]  /*69c0*/  HMMA.16816.F32 R128, R8, R54, R16 ;  /* 0x000000360880723c */ /* 0x000fe20000001810 */
[----:B------:R1:W-:Y:S02]  /*69d0*/  MUFU.EX2 R77, R3 ;  /* 0x00000003004d7308 */ /* 0x0003e40000000800 */
[----:B------:R-:W-:Y:S01]  /*69e0*/  IMAD.MOV.U32 R125, RZ, RZ, R78 ;  /* 0x000000ffff7d7224 */ /* 0x000fe200078e004e */
[----:B------:R-:W-:Y:S01]  /*69f0*/  MOV R78, R198 ;  /* 0x000000c6004e7202 */ /* 0x000fe20000000f00 */
[----:B-1----:R-:W-:Y:S01]  /*6a00*/  FFMA.FTZ R3, R15, UR23, -R2 ;  /* 0x000000170f037c23 */ /* 0x002fe20008010802 */
[----:B------:R-:W-:-:S02]  /*6a10*/  IMAD.MOV.U32 R15, RZ, RZ, R7 ;  /* 0x000000ffff0f7224 */ /* 0x000fc400078e0007 */
[----:B------:R-:W-:Y:S01]  /*6a20*/  IMAD.MOV.U32 R7, RZ, RZ, R197 ;  /* 0x000000ffff077224 */ /* 0x000fe200078e00c5 */
[----:B------:R1:W2:Y:S04]  /*6a30*/  MUFU.EX2 R84, R3 ;  /* 0x0000000300547308 */ /* 0x0002a80000000800 */
[----:B------:R-:W-:Y:S01]  /*6a40*/  MOV R85, R7 ;  /* 0x0000000700557202 */ /* 0x000fe20000000f00 */
[----:B-1----:R-:W-:Y:S01]  /*6a50*/  FFMA.FTZ R3, R164, UR23, -R0 ;  /* 0x00000017a4037c23 */ /* 0x002fe20008010800 */
[----:B------:R-:W-:Y:S02]  /*6a60*/  IMAD.MOV.U32 R164, RZ, RZ, R168 ;  /* 0x000000ffffa47224 */ /* 0x000fe400078e00a8 */
[----:B--2---:R-:W-:Y:S01]  /*6a70*/  IMAD.MOV.U32 R83, RZ, RZ, R84 ;  /* 0x000000ffff537224 */ /* 0x004fe200078e0054 */
[----:B------:R1:W-:Y:S01]  /*6a80*/  MUFU.EX2 R81, R3 ;  /* 0x0000000300517308 */ /* 0x0003e20000000800 */
[----:B------:R-:W-:Y:S01]  /*6a90*/  HMMA.16816.F32 R168, R8, R58, R72 ;  /* 0x0000003a08a8723c */ /* 0x000fe20000001848 */
[----:B------:R-:W-:-:S06]  /*6aa0*/  IMAD.MOV.U32 R84, RZ, RZ, R196 ;  /* 0x000000ffff547224 */ /* 0x000fcc00078e00c4 */
[----:B------:R-:W-:Y:S02]  /*6ab0*/  IMAD.MOV.U32 R74, RZ, RZ, R200 ;  /* 0x000000ffff4a7224 */ /* 0x000fe400078e00c8 */
[----:B------:R-:W-:Y:S01]  /*6ac0*/  IMAD.MOV.U32 R73, RZ, RZ, R199 ;  /* 0x000000ffff497224 */ /* 0x000fe200078e00c7 */
[C---:B------:R-:W-:Y:S01]  /*6ad0*/  HMMA.16816.F32 R200, R8.reuse, R46, R32 ;  /* 0x0000002e08c8723c */ /* 0x040fe20000001820 */
[----:B------:R-:W-:Y:S02]  /*6ae0*/  IMAD.MOV.U32 R75, RZ, RZ, R4 ;  /* 0x000000ffff4b7224 */ /* 0x000fe400078e0004 */
[--C-:B------:R-:W-:Y:S01]  /*6af0*/  FFMA.FTZ R4, R87, UR23, -R0.reuse ;  /* 0x0000001757047c23 */ /* 0x100fe20008010800 */
[----:B-1----:R-:W-:Y:S02]  /*6b00*/  FFMA.FTZ R3, R97, UR23, -R0 ;  /* 0x0000001761037c23 */ /* 0x002fe40008010800 */
[----:B------:R-:W-:Y:S01]  /*6b10*/  HMMA.16816.F32 R196, R8, R66, R24 ;  /* 0x0000004208c4723c */ /* 0x000fe20000001818 */
[----:B------:R1:W-:Y:S06]  /*6b20*/  MUFU.EX2 R240, R4 ;  /* 0x0000000400f07308 */ /* 0x0003ec0000000800 */
[----:B------:R-:W-:-:S02]  /*6b30*/  F2FP.F16.F32.PACK_AB R8, R165, R164 ;  /* 0x000000a4a508723e */ /* 0x000fc400000000ff */
[----:B------:R2:W3:Y:S01]  /*6b40*/  MUFU.EX2 R80, R3 ;  /* 0x0000000300507308 */ /* 0x0004e20000000800 */
[----:B------:R-:W-:Y:S02]  /*6b50*/  F2FP.F16.F32.PACK_AB R10, R82, R192 ;  /* 0x000000c0520a723e */ /* 0x000fe400000000ff */
[----:B-1----:R-:W-:Y:S01]  /*6b60*/  F2FP.F16.F32.PACK_AB R4, R77, R205 ;  /* 0x000000cd4d04723e */ /* 0x002fe200000000ff */
[----:B--2---:R-:W-:Y:S01]  /*6b70*/  FFMA.FTZ R3, R99, UR23, -R0 ;  /* 0x0000001763037c23 */ /* 0x004fe20008010800 */
[----:B---3--:R-:W-:-:S03]  /*6b80*/  F2FP.F16.F32.PACK_AB R9, R80, R81 ;  /* 0x000000515009723e */ /* 0x008fc600000000ff */
        /* <DEDUP_REMOVED lines=8> */
[----:B------:R-:W-:Y:S02]  /*6c10*/  IMAD.MOV.U32 R88, RZ, RZ, R5 ;  /* 0x000000ffff587224 */ /* 0x000fe400078e0005 */
[----:B------:R-:W-:-:S03]  /*6c20*/  IMAD.MOV.U32 R89, RZ, RZ, R75 ;  /* 0x000000ffff597224 */ /* 0x000fc600078e004b */
[C---:B------:R-:W-:Y:S01]  /*6c30*/  HMMA.16816.F32 R28, R8.reuse, R92, RZ ;  /* 0x0000005c081c723c */ /* 0x040fe200000018ff */
[----:B-1----:R-:W-:Y:S01]  /*6c40*/  FFMA.FTZ R3, R86, UR23, -R0 ;  /* 0x0000001756037c23 */ /* 0x002fe20008010800 */
[----:B--2---:R-:W-:Y:S01]  /*6c50*/  F2FP.F16.F32.PACK_AB R5, R240, R230 ;  /* 0x000000e6f005723e */ /* 0x004fe200000000ff */
[----:B------:R-:W-:Y:S01]  /*6c60*/  IMAD.MOV.U32 R100, RZ, RZ, R161 ;  /* 0x000000ffff647224 */ /* 0x000fe200078e00a1 */
[----:B------:R-:W-:Y:S01]  /*6c70*/  MOV R101, R160 ;  /* 0x000000a000657202 */ /* 0x000fe20000000f00 */
[----:B------:R1:W-:Y:S01]  /*6c80*/  MUFU.EX2 R242, R3 ;  /* 0x0000000300f27308 */ /* 0x0003e20000000800 */
[----:B------:R-:W-:Y:S01]  /*6c90*/  HMMA.16816.F32 R16, R8, R104, RZ ;  /* 0x000000680810723c */ /* 0x000fe200000018ff */
[----:B------:R-:W-:Y:S01]  /*6ca0*/  IMAD.MOV.U32 R93, RZ, RZ, R124 ;  /* 0x000000ffff5d7224 */ /* 0x000fe200078e007c */
[----:B------:R-:W-:Y:S01]  /*6cb0*/  MOV R92, R15 ;  /* 0x0000000f005c7202 */ /* 0x000fe20000000f00 */
[----:B------:R-:W-:-:S03]  /*6cc0*/  IMAD.MOV.U32 R15, RZ, RZ, R125 ;  /* 0x000000ffff0f7224 */ /* 0x000fc600078e007d */
[----:B------:R-:W-:Y:S01]  /*6cd0*/  HMMA.16816.F32 R32, R8, R94, RZ ;  /* 0x0000005e0820723c */ /* 0x000fe200000018ff */
[----:B------:R-:W-:Y:S01]  /*6ce0*/  IMAD.MOV.U32 R105, RZ, RZ, R179 ;  /* 0x000000ffff697224 */ /* 0x000fe200078e00b3 */
[----:B------:R-:W-:-:S05]  /*6cf0*/  MOV R104, R178 ;  /* 0x000000b200687202 */ /* 0x000fca0000000f00 */
[----:B------:R-:W-:Y:S02]  /*6d00*/  IMAD.MOV.U32 R95, RZ, RZ, R85 ;  /* 0x000000ffff5f7224 */ /* 0x000fe400078e0055 */
[----:B------:R-:W-:Y:S02]  /*6d10*/  IMAD.MOV.U32 R94, RZ, RZ, R84 ;  /* 0x000000ffff5e7224 */ /* 0x000fe400078e0054 */
[----:B-1----:R-:W-:-:S04]  /*6d20*/  FFMA.FTZ R3, R79, UR23, -R0 ;  /* 0x000000174f037c23 */ /* 0x002fc80008010800 */
[----:B------:R1:W2:Y:S02]  /*6d30*/  MUFU.EX2 R241, R3 ;  /* 0x0000000300f17308 */ /* 0x0002a40000000800 */
[----:B-1----:R-:W-:Y:S01]  /*6d40*/  IMAD.MOV.U32 R3, RZ, RZ, R6 ;  /* 0x000000ffff037224 */ /* 0x002fe200078e0006 */
[----:B------:R-:W-:Y:S02]  /*6d50*/  F2FP.F16.F32.PACK_AB R6, R83, R14 ;  /* 0x0000000e5306723e */ /* 0x000fe400000000ff */
[----:B--2---:R-:W-:-:S07]  /*6d60*/  F2FP.F16.F32.PACK_AB R7, R241, R242 ;  /* 0x000000f2f107723e */ /* 0x004fce00000000ff */
[C---:B------:R-:W-:Y:S06]  /*6d70*/  HMMA.16816.F32 R160, R4.reuse, R56, R24 ;  /* 0x0000003804a0723c */ /* 0x040fec0000001818 */
[----:B------:R-:W-:Y:S01]  /*6d80*/  HMMA.16816.F32 R144, R4, R36, R28 ;  /* 0x000000240490723c */ /* 0x000fe2000000181c */
[----:B------:R-:W-:Y:S02]  /*6d90*/  IMAD.MOV.U32 R56, RZ, RZ, R177 ;  /* 0x000000ffff387224 */ /* 0x000fe400078e00b1 */
[----:B------:R-:W-:-:S03]  /*6da0*/  IMAD.MOV.U32 R57, RZ, RZ, R176 ;  /* 0x000000ffff397224 */ /* 0x000fc600078e00b0 */
[----:B------:R-:W-:Y:S06]  /*6db0*/  HMMA.16816.F32 R176, R4, R48, R20 ;  /* 0x0000003004b0723c */ /* 0x000fec0000001814 */
[----:B------:R-:W-:Y:S01]  /*6dc0*/  HMMA.16816.F32 R20, R8, R120, RZ ;  /* 0x000000780814723c */ /* 0x000fe200000018ff */
[----:B------:R-:W-:Y:S01]  /*6dd0*/  IMAD.MOV.U32 R48, RZ, RZ, R78 ;  /* 0x000000ffff307224 */ /* 0x000fe200078e004e */
[----:B------:R-:W-:-:S04]  /*6de0*/  MOV R49, R77 ;  /* 0x0000004d00317202 */ /* 0x000fc80000000f00 */
[----:B------:R-:W-:Y:S01]  /*6df0*/  HMMA.16816.F32 R28, R8, R108, RZ ;  /* 0x0000006c081c723c */ /* 0x000fe200000018ff */
[----:B------:R-:W-:Y:S02]  /*6e00*/  IMAD.MOV.U32 R121, RZ, RZ, R3 ;  /* 0x000000ffff797224 */ /* 0x000fe400078e0003 */
[----:B------:R-:W-:Y:S01]  /*6e10*/  FFMA.FTZ R3, R139, UR23, -R2 ;  /* 0x000000178b037c23 */ /* 0x000fe20008010802 */
[----:B------:R-:W-:Y:S01]  /*6e20*/  IMAD.MOV.U32 R120, RZ, RZ, R92 ;  /* 0x000000ffff787224 */ /* 0x000fe200078e005c */
[----:B------:R-:W-:Y:S01]  /*6e30*/  MOV R92, R140 ;  /* 0x0000008c005c7202 */ /* 0x000fe20000000f00 */
[----:B------:R-:W-:Y:S01]  /*6e40*/  HMMA.16816.F32 R76, R4, R44, R16 ;  /* 0x0000002c044c723c */ /* 0x000fe20000001810 */
[----:B------:R1:W-:Y:S01]  /*6e50*/  MUFU.EX2 R139, R3 ;  /* 0x00000003008b7308 */ /* 0x0003e20000000800 */
[----:B------:R-:W-:Y:S01]  /*6e60*/  MOV R109, R48 ;  /* 0x00000030006d7202 */ /* 0x000fe20000000f00 */
[----:B------:R-:W-:-:S03]  /*6e70*/  IMAD.MOV.U32 R108, RZ, RZ, R49 ;  /* 0x000000ffff6c7224 */ /* 0x000fc600078e0031 */
[----:B------:R-:W-:Y:S01]  /*6e80*/  HMMA.16816.F32 R16, R8, R116, RZ ;  /* 0x000000740810723c */ /* 0x000fe200000018ff */
[----:B------:R-:W-:-:S05]  /*6e90*/  IMAD.MOV.U32 R45, RZ, RZ, R73 ;  /* 0x000000ffff2d7224 */ /* 0x000fca00078e0049 */
[----:B------:R-:W-:Y:S01]  /*6ea0*/  HMMA.16816.F32 R24, R8, R112, RZ ;  /* 0x000000700818723c */ /* 0x000fe200000018ff */
[----:B------:R-:W-:Y:S01]  /*6eb0*/  IMAD.MOV.U32 R117, RZ, RZ, R126 ;  /* 0x000000ffff757224 */ /* 0x000fe200078e007e */
[----:B------:R-:W-:-:S04]  /*6ec0*/  MOV R116, R127 ;  /* 0x0000007f00747202 */ /* 0x000fc80000000f00 */
[----:B------:R-:W-:Y:S01]  /*6ed0*/  HMMA.16816.F32 R84, R4, R60, R20 ;  /* 0x0000003c0454723c */ /* 0x000fe20000001814 */
[----:B-1----:R-:W-:Y:S01]  /*6ee0*/  FFMA.FTZ R3, R138, UR23, -R2 ;  /* 0x000000178a037c23 */ /* 0x002fe20008010802 */
[----:B------:R-:W-:Y:S02]  /*6ef0*/  IMAD.MOV.U32 R112, RZ, RZ, R74 ;  /* 0x000000ffff707224 */ /* 0x000fe400078e004a */
[----:B------:R-:W-:Y:S02]  /*6f00*/  IMAD.MOV.U32 R113, RZ, RZ, R205 ;  /* 0x000000ffff717224 */ /* 0x000fe400078e00cd */
[----:B------:R-:W-:Y:S06]  /*6f10*/  HMMA.16816.F32 R20, R8, R114, RZ ;  /* 0x000000720814723c */ /* 0x000fec00000018ff */
[----:B------:R-:W-:Y:S01]  /*6f20*/  HMMA.16816.F32 R72, R4, R68, R28 ;  /* 0x000000440448723c */ /* 0x000fe2000000181c */
[----:B------:R-:W-:-:S02]  /*6f30*/  IMAD.MOV.U32 R115, RZ, RZ, R105 ;  /* 0x000000ffff737224 */ /* 0x000fc400078e0069 */
[----:B------:R-:W-:Y:S02]  /*6f40*/  IMAD.MOV.U32 R105, RZ, RZ, R93 ;  /* 0x000000ffff697224 */ /* 0x000fe400078e005d */
[----:B------:R-:W-:Y:S01]  /*6f50*/  IMAD.MOV.U32 R93, RZ, RZ, R204 ;  /* 0x000000ffff5d7224 */ /* 0x000fe200078e00cc */
[----:B------:R-:W-:Y:S01]  /*6f60*/  HMMA.16816.F32 R28, R8, R106, RZ ;  /* 0x0000006a081c723c */ /* 0x000fe200000018ff */
[----:B------:R1:W2:Y:S01]  /*6f70*/  MUFU.EX2 R204, R3 ;  /* 0x0000000300cc7308 */ /* 0x0002a20000000800 */
[----:B------:R-:W-:Y:S02]  /*6f80*/  IMAD.MOV.U32 R114, RZ, RZ, R88 ;  /* 0x000000ffff727224 */ /* 0x000fe400078e0058 */
[----:B------:R-:W-:Y:S02]  /*6f90*/  IMAD.MOV.U32 R88, RZ, RZ, R141 ;  /* 0x000000ffff587224 */ /* 0x000fe400078e008d */
[----:B------:R-:W-:Y:S01]  /*6fa0*/  HMMA.16816.F32 R124, R4, R52, R16 ;  /* 0x00000034047c723c */ /* 0x000fe20000001810 */
[----:B------:R-:W-:Y:S01]  /*6fb0*/  IMAD.MOV.U32 R106, RZ, RZ, R15 ;  /* 0x000000ffff6a7224 */ /* 0x000fe200078e000f */
[----:B------:R-:W-:Y:S01]  /*6fc0*/  MOV R107, R239 ;  /* 0x000000ef006b7202 */ /* 0x000fe20000000f00 */
[----:B------:R-:W-:-:S03]  /*6fd0*/  IMAD.MOV.U32 R15, RZ, RZ, R206 ;  /* 0x000000ffff0f7224 */ /* 0x000fc600078e00ce */
[----:B------:R-:W-:Y:S01]  /*6fe0*/  HMMA.16816.F32 R16, R8, R122, RZ ;  /* 0x0000007a0810723c */ /* 0x000fe200000018ff */
[----:B-1----:R-:W-:-:S06]  /*6ff0*/  FFMA.FTZ R3, R175, UR23, -R2 ;  /* 0x00000017af037c23 */ /* 0x002fcc0008010802 */
[----:B------:R-:W-:Y:S01]  /*7000*/  MOV R123, R89 ;  /* 0x00000059007b7202 */ /* 0x000fe20000000f00 */
[----:B------:R-:W-:Y:S01]  /*7010*/  HMMA.16816.F32 R40, R4, R38, R32 ;  /* 0x000000260428723c */ /* 0x000fe20000001820 */
[----:B------:R-:W-:Y:S01]  /*7020*/  IMAD.MOV.U32 R89, RZ, RZ, R207 ;  /* 0x000000ffff597224 */ /* 0x000fe200078e00cf */
[----:B------:R1:W-:Y:S02]  /*7030*/  MUFU.EX2 R206, R3 ;  /* 0x0000000300ce7308 */ /* 0x0003e40000000800 */
[----:B------:R-:W-:Y:S02]  /*7040*/  IMAD.MOV.U32 R122, RZ, RZ, R123 ;  /* 0x000000ffff7a7224 */ /* 0x000fe400078e007b */
[----:B------:R-:W-:Y:S01]  /*7050*/  HMMA.16816.F32 R32, R8, R102, RZ ;  /* 0x000000660820723c */ /* 0x000fe200000018ff */
[----:B------:R-:W-:Y:S01]  /*7060*/  IMAD.MOV.U32 R123, RZ, RZ, R114 ;  /* 0x000000ffff7b7224 */ /* 0x000fe200078e0072 */
[----:B------:R-:W-:-:S04]  /*7070*/  MOV R114, R117 ;  /* 0x0000007500727202 */ /* 0x000fc80000000f00 */
[----:B------:R-:W-:Y:S01]  /*7080*/  HMMA.16816.F32 R96, R4, R64, R24 ;  /* 0x000000400460723c */ /* 0x000fe20000001818 */
[----:B------:R-:W-:Y:S02]  /*7090*/  IMAD.MOV.U32 R102, RZ, RZ, R56 ;  /* 0x000000ffff667224 */ /* 0x000fe400078e0038 */
[----:B------:R-:W-:-:S03]  /*70a0*/  IMAD.MOV.U32 R103, RZ, RZ, R45 ;  /* 0x000000ffff677224 */ /* 0x000fc600078e002d */
[----:B------:R-:W-:Y:S01]  /*70b0*/  HMMA.16816.F32 R24, R8, R110, RZ ;  /* 0x0000006e0818723c */ /* 0x000fe200000018ff */
[----:B-1----:R-:W-:-:S04]  /*70c0*/  FFMA.FTZ R3, R174, UR23, -R2 ;  /* 0x00000017ae037c23 */ /* 0x002fc80008010802 */
[----:B------:R1:W-:Y:S01]  /*70d0*/  MUFU.EX2 R207, R3 ;  /* 0x0000000300cf7308 */ /* 0x0003e20000000800 */
[----:B------:R-:W-:Y:S01]  /*70e0*/  HMMA.16816.F32 R36, R8, R90, RZ ;  /* 0x0000005a0824723c */ /* 0x000fe200000018ff */
[----:B------:R-:W-:Y:S01]  /*70f0*/  IMAD.MOV.U32 R111, RZ, RZ, R57 ;  /* 0x000000ffff6f7224 */ /* 0x000fe200078e0039 */
[----:B------:R-:W-:Y:S01]  /*7100*/  MOV R110, R104 ;  /* 0x00000068006e7202 */ /* 0x000fe20000000f00 */
[----:B------:R-:W-:-:S03]  /*7110*/  IMAD.MOV.U32 R104, RZ, RZ, R238 ;  /* 0x000000ffff687224 */ /* 0x000fc600078e00ee */
[----:B------:R-:W-:Y:S01]  /*7120*/  HMMA.16816.F32 R32, R4, R50, R32 ;  /* 0x000000320420723c */ /* 0x000fe20000001820 */
[----:B------:R-:W-:Y:S01]  /*7130*/  IMAD.MOV.U32 R90, RZ, RZ, R143 ;  /* 0x000000ffff5a7224 */ /* 0x000fe200078e008f */
[----:B------:R-:W-:-:S04]  /*7140*/  MOV R91, R142 ;  /* 0x0000008e005b7202 */ /* 0x000fc80000000f00 */
[----:B------:R-:W-:Y:S01]  /*7150*/  HMMA.16816.F32 R64, R4, R66, R20 ;  /* 0x000000420440723c */ /* 0x000fe20000001814 */
[----:B------:R-:W-:Y:S01]  /*7160*/  LDSM.16.MT88.4 R20, [R225+0xd000] ;  /* 0x00d00000e114783b */ /* 0x000fe20000004200 */
[----:B-1----:R-:W-:-:S04]  /*7170*/  FFMA.FTZ R3, R133, UR23, -R0 ;  /* 0x0000001785037c23 */ /* 0x002fc80008010800 */
[C---:B------:R-:W-:Y:S01]  /*7180*/  HMMA.16816.F32 R60, R4.reuse, R62, R16 ;  /* 0x0000003e043c723c */ /* 0x040fe20000001810 */
[----:B------:R-:W1:Y:S01]  /*7190*/  LDSM.16.MT88.4 R16, [R226+0xd000] ;  /* 0x00d00000e210783b */ /* 0x000e620000004200 */
[----:B------:R3:W-:Y:S04]  /*71a0*/  MUFU.EX2 R57, R3 ;  /* 0x0000000300397308 */ /* 0x0007e80000000800 */
[----:B------:R-:W-:Y:S06]  /*71b0*/  HMMA.16816.F32 R36, R4, R58, R36 ;  /* 0x0000003a0424723c */ /* 0x000fec0000001824 */
[----:B------:R-:W-:Y:S06]  /*71c0*/  HMMA.16816.F32 R8, R8, R118, RZ ;  /* 0x000000760808723c */ /* 0x000fec00000018ff */
[C---:B------:R-:W-:Y:S01]  /*71d0*/  HMMA.16816.F32 R44, R4.reuse, R46, R28 ;  /* 0x0000002e042c723c */ /* 0x040fe2000000181c */
[----:B---3--:R-:W-:Y:S01]  /*71e0*/  FFMA.FTZ R3, R132, UR23, -R0 ;  /* 0x0000001784037c23 */ /* 0x008fe20008010800 */
[----:B------:R-:W-:Y:S01]  /*71f0*/  IMAD.MOV.U32 R118, RZ, RZ, R110 ;  /* 0x000000ffff767224 */ /* 0x000fe200078e006e */
[----:B------:R-:W3:Y:S01]  /*7200*/  LDSM.16.MT88.4 R28, [R228+0xd000] ;  /* 0x00d00000e41c783b */ /* 0x000ee20000004200 */
[----:B------:R-:W-:Y:S01]  /*7210*/  IMAD.MOV.U32 R110, RZ, RZ, R111 ;  /* 0x000000ffff6e7224 */ /* 0x000fe200078e006f */
[----:B------:R4:W1:Y:S01]  /*7220*/  MUFU.EX2 R132, R3 ;  /* 0x0000000300847308 */ /* 0x0008620000000800 */
[----:B------:R-:W-:Y:S01]  /*7230*/  HMMA.16816.F32 R68, R4, R70, R24 ;  /* 0x000000460444723c */ /* 0x000fe20000001818 */
[----:B------:R-:W-:Y:S01]  /*7240*/  IMAD.MOV.U32 R111, RZ, RZ, R102 ;  /* 0x000000ffff6f7224 */ /* 0x000fe200078e0066 */
[----:B------:R-:W3:Y:S01]  /*7250*/  LDSM.16.MT88.4 R24, [R225+0xf000] ;  /* 0x00f00000e118783b */ /* 0x000ee20000004200 */
[----:B------:R-:W-:Y:S01]  /*7260*/  IMAD.MOV.U32 R102, RZ, RZ, R100 ;  /* 0x000000ffff667224 */ /* 0x000fe200078e0064 */
[----:B------:R-:W-:-:S02]  /*7270*/  MOV R100, R135 ;  /* 0x0000008700647202 */ /* 0x000fc40000000f00 */
[----:B------:R3:W5:Y:S01]  /*7280*/  LDL.LU R135, [R1+0xb4] ;  /* 0x0000b40001877983 */ /* 0x0007620000300800 */
[----:B------:R-:W-:Y:S01]  /*7290*/  MOV R119, R115 ;  /* 0x0000007300777202 */ /* 0x000fe20000000f00 */
[----:B------:R-:W-:-:S04]  /*72a0*/  IMAD.MOV.U32 R115, RZ, RZ, R112 ;  /* 0x000000ffff737224 */ /* 0x000fc800078e0070 */
[----:B------:R-:W-:Y:S01]  /*72b0*/  HMMA.16816.F32 R52, R4, R54, R8 ;  /* 0x000000360434723c */ /* 0x000fe20000001808 */
[----:B----4-:R-:W-:-:S06]  /*72c0*/  FFMA.FTZ R3, R173, UR23, -R0 ;  /* 0x00000017ad037c23 */ /* 0x010fcc0008010800 */
[----:B--2---:R-:W-:Y:S01]  /*72d0*/  F2FP.F16.F32.PACK_AB R8, R204, R139 ;  /* 0x0000008bcc08723e */ /* 0x004fe200000000ff */
[----:B------:R2:W-:Y:S01]  /*72e0*/  MUFU.EX2 R138, R3 ;  /* 0x00000003008a7308 */ /* 0x0005e20000000800 */
[----:B-1----:R-:W-:Y:S02]  /*72f0*/  F2FP.F16.F32.PACK_AB R9, R132, R57 ;  /* 0x000000398409723e */ /* 0x002fe400000000ff */
[----:B------:R-:W-:Y:S01]  /*7300*/  F2FP.F16.F32.PACK_AB R10, R207, R206 ;  /* 0x000000cecf0a723e */ /* 0x000fe200000000ff */
[----:B--2---:R-:W-:-:S04]  /*7310*/  FFMA.FTZ R3, R172, UR23, -R0 ;  /* 0x00000017ac037c23 */ /* 0x004fc80008010800 */
[----:B------:R1:W2:Y:S02]  /*7320*/  MUFU.EX2 R205, R3 ;  /* 0x0000000300cd7308 */ /* 0x0002a40000000800 */
[----:B-1----:R-:W-:Y:S01]  /*7330*/  FFMA.FTZ R3, R167, UR23, -R13 ;  /* 0x00000017a7037c23 */ /* 0x002fe2000801080d */
[----:B--2---:R-:W-:Y:S01]  /*7340*/  F2FP.F16.F32.PACK_AB R11, R205, R138 ;  /* 0x0000008acd0b723e */ /* 0x004fe200000000ff */
[----:B------:R-:W-:-:S04]  /*7350*/  IMAD.MOV.U32 R167, RZ, RZ, R116 ;  /* 0x000000ffffa77224 */ /* 0x000fc800078e0074 */
[----:B------:R1:W-:Y:S01]  /*7360*/  MUFU.EX2 R50, R3 ;  /* 0x0000000300327308 */ /* 0x0003e20000000800 */
[----:B------:R-:W-:Y:S01]  /*7370*/  MOV R117, R249 ;  /* 0x000000f900757202 */ /* 0x000fe20000000f00 */
[----:B------:R-:W-:Y:S01]  /*7380*/  IMAD.MOV.U32 R112, RZ, RZ, R235 ;  /* 0x000000ffff707224 */ /* 0x000fe200078e00eb */
[C---:B------:R-:W-:Y:S06]  /*7390*/  HMMA.16816.F32 R160, R8.reuse, R16, R160 ;  /* 0x0000001008a0723c */ /* 0x040fec00000018a0 */
[C---:B------:R-:W-:Y:S06]  /*73a0*/  HMMA.16816.F32 R36, R8.reuse, R18, R36 ;  /* 0x000000120824723c */ /* 0x040fec0000001824 */
[----:B------:R-:W-:Y:S01]  /*73b0*/  HMMA.16816.F32 R144, R8, R20, R144 ;  /* 0x000000140890723c */ /* 0x000fe20000001890 */
[----:B-1----:R-:W-:Y:S01]  /*73c0*/  FFMA.FTZ R3, R166, UR23, -R13 ;  /* 0x00000017a6037c23 */ /* 0x002fe2000801080d */
[----:B------:R-:W-:-:S03]  /*73d0*/  IMAD.MOV.U32 R166, RZ, RZ, R95 ;  /* 0x000000ffffa67224 */ /* 0x000fc600078e005f */
[----:B------:R1:W2:Y:S01]  /*73e0*/  MUFU.EX2 R56, R3 ;  /* 0x0000000300387308 */ /* 0x0002a20000000800 */
[C---:B------:R-:W-:Y:S06]  /*73f0*/  HMMA.16816.F32 R40, R8.reuse, R22, R40 ;  /* 0x000000160828723c */ /* 0x040fec0000001828 */
[C---:B---3--:R-:W-:Y:S06]  /*7400*/  HMMA.16816.F32 R176, R8.reuse, R28, R176 ;  /* 0x0000001c08b0723c */ /* 0x048fec00000018b0 */
[----:B------:R-:W-:Y:S01]  /*7410*/  HMMA.16816.F32 R32, R8, R30, R32 ;  /* 0x0000001e0820723c */ /* 0x000fe20000001820 */
        /* <DEDUP_REMOVED lines=14> */
[----:B------:R-:W-:Y:S01]  /*7500*/  IMAD.MOV.U32 R95, RZ, RZ, R247 ;  /* 0x000000ffff5f7224 */ /* 0x000fe200078e00f7 */
[----:B------:R-:W-:Y:S04]  /*7510*/  HMMA.16816.F32 R216, R8, R24, R72 ;  /* 0x0000001808d8723c */ /* 0x000fe80000001848 */
[----:B------:R-:W1:Y:S02]  /*7520*/  MUFU.EX2 R58, R3 ;  /* 0x00000003003a7308 */ /* 0x000e640000000800 */
[----:B-1----:R-:W-:Y:S01]  /*7530*/  F2FP.F16.F32.PACK_AB R7, R58, R51 ;  /* 0x000000333a07723e */ /* 0x002fe200000000ff */
[----:B------:R-:W-:-:S06]  /*7540*/  IMAD.MOV.U32 R3, RZ, RZ, R94 ;  /* 0x000000ffff037224 */ /* 0x000fcc00078e005e */
[C---:B------:R-:W-:Y:S06]  /*7550*/  HMMA.16816.F32 R140, R4.reuse, R20, R156 ;  /* 0x00000014048c723c */ /* 0x040fec000000189c */
[C---:B------:R-:W-:Y:S01]  /*7560*/  HMMA.16816.F32 R156, R4.reuse, R16, R180 ;  /* 0x00000010049c723c */ /* 0x040fe200000018b4 */
[----:B------:R-:W-:Y:S02]  /*7570*/  IMAD.MOV.U32 R116, RZ, RZ, R246 ;  /* 0x000000ffff747224 */ /* 0x000fe400078e00f6 */
[----:B------:R-:W-:Y:S02]  /*7580*/  IMAD.MOV.U32 R20, RZ, RZ, R237 ;  /* 0x000000ffff147224 */ /* 0x000fe400078e00ed */
[----:B------:R-:W-:Y:S01]  /*7590*/  IMAD.MOV.U32 R21, RZ, RZ, R236 ;  /* 0x000000ffff157224 */ /* 0x000fe200078e00ec */
[----:B------:R-:W-:Y:S01]  /*75a0*/  HMMA.16816.F32 R168, R4, R18, R168 ;  /* 0x0000001204a8723c */ /* 0x000fe200000018a8 */
[----:B------:R-:W-:Y:S01]  /*75b0*/  MOV R183, R103 ;  /* 0x0000006700b77202 */ /* 0x000fe20000000f00 */
[----:B------:R-:W-:Y:S01]  /*75c0*/  IMAD.MOV.U32 R103, RZ, RZ, R101 ;  /* 0x000000ffff677224 */ /* 0x000fe200078e0065 */
[----:B------:R-:W1:Y:S01]  /*75d0*/  LDSM.16.MT88.4 R16, [R227+0xd000] ;  /* 0x00d00000e310783b */ /* 0x000e620000004200 */
[----:B------:R-:W-:-:S02]  /*75e0*/  IMAD.MOV.U32 R101, RZ, RZ, R243 ;  /* 0x000000ffff657224 */ /* 0x000fc400078e00f3 */
[C---:B------:R-:W-:Y:S01]  /*75f0*/  HMMA.16816.F32 R152, R4.reuse, R22, R152 ;  /* 0x000000160498723c */ /* 0x040fe20000001898 */
[----:B------:R2:W5:Y:S04]  /*7600*/  LDL.LU R243, [R1+0xb0] ;  /* 0x0000b00001f37983 */ /* 0x0005680000300800 */
[----:B------:R-:W3:Y:S01]  /*7610*/  LDL.LU R94, [R1+0x44] ;  /* 0x00004400015e7983 */ /* 0x000ee20000300800 */
[C---:B------:R-:W-:Y:S01]  /*7620*/  HMMA.16816.F32 R172, R4.reuse, R28, R188 ;  /* 0x0000001c04ac723c */ /* 0x040fe200000018bc */
[----:B------:R-:W-:Y:S01]  /*7630*/  MOV R22, R223 ;  /* 0x000000df00167202 */ /* 0x000fe20000000f00 */
[----:B------:R-:W-:Y:S01]  /*7640*/  IMAD.MOV.U32 R23, RZ, RZ, R222 ;  /* 0x000000ffff177224 */ /* 0x000fe200078e00de */
[----:B------:R2:W5:Y:S03]  /*7650*/  LDL.LU R247, [R1+0xac] ;  /* 0x0000ac0001f77983 */ /* 0x0005660000300800 */
[C---:B------:R-:W-:Y:S01]  /*7660*/  HMMA.16816.F32 R184, R4.reuse, R30, R184 ;  /* 0x0000001e04b8723c */ /* 0x040fe200000018b8 */
[----:B------:R2:W5:Y:S04]  /*7670*/  LDL.LU R246, [R1+0xa8] ;  /* 0x0000a80001f67983 */ /* 0x0005680000300800 */
[----:B------:R2:W5:Y:S01]  /*7680*/  LDL.LU R249, [R1+0xa4] ;  /* 0x0000a40001f97983 */ /* 0x0005620000300800 */
[----:B------:R-:W-:Y:S03]  /*7690*/  HMMA.16816.F32 R72, R4, R24, R20 ;  /* 0x000000180448723c */ /* 0x000fe60000001814 */
[----:B------:R-:W4:Y:S04]  /*76a0*/  LDL.LU R235, [R1+0xa0] ;  /* 0x0000a00001eb7983 */ /* 0x000f280000300800 */
[----:B------:R-:W2:Y:S04]  /*76b0*/  LDSM.16.MT88.4 R28, [R227+0xf000] ;  /* 0x00f00000e31c783b */ /* 0x000ea80000004200 */
[----:B------:R-:W2:Y:S01]  /*76c0*/  LDSM.16.MT88.4 R20, [R226+0xf000] ;  /* 0x00f00000e214783b */ /* 0x000ea20000004200 */
[-C--:B-1----:R-:W-:Y:S06]  /*76d0*/  HMMA.16816.F32 R236, R8, R16.reuse, R76 ;  /* 0x0000001008ec723c */ /* 0x082fec000000184c */
[C---:B------:R-:W-:Y:S06]  /*76e0*/  HMMA.16816.F32 R188, R4.reuse, R16, R212 ;  /* 0x0000001004bc723c */ /* 0x040fec00000018d4 */
[-C--:B------:R-:W-:Y:S06]  /*76f0*/  HMMA.16816.F32 R200, R4, R18.reuse, R200 ;  /* 0x0000001204c8723c */ /* 0x080fec00000018c8 */
[----:B------:R-:W-:Y:S01]  /*7700*/  HMMA.16816.F32 R220, R8, R18, R44 ;  /* 0x0000001208dc723c */ /* 0x000fe2000000182c */
[----:B------:R-:W1:Y:S01]  /*7710*/  LDSM.16.MT88.4 R16, [R228+0xf000] ;  /* 0x00f00000e410783b */ /* 0x000e620000004200 */
[----:B------:R-:W-:Y:S01]  /*7720*/  IMAD.MOV.U32 R182, RZ, RZ, R183 ;  /* 0x000000ffffb67224 */ /* 0x000fe200078e00b7 */
[----:B------:R-:W-:Y:S01]  /*7730*/  MOV R79, R3 ;  /* 0x00000003004f7202 */ /* 0x000fe20000000f00 */
[----:B------:R-:W-:Y:S01]  /*7740*/  IMAD.MOV.U32 R180, RZ, RZ, R166 ;  /* 0x000000ffffb47224 */ /* 0x000fe200078e00a6 */
[----:B------:R-:W-:Y:S01]  /*7750*/  MOV R183, R114 ;  /* 0x0000007200b77202 */ /* 0x000fe20000000f00 */
[----:B------:R-:W-:Y:S01]  /*7760*/  IMAD.MOV.U32 R181, RZ, RZ, R167 ;  /* 0x000000ffffb57224 */ /* 0x000fe200078e00a7 */
[----:B------:R-:W-:Y:S01]  /*7770*/  MOV R167, R95 ;  /* 0x0000005f00a77202 */ /* 0x000fe20000000f00 */
[----:B------:R-:W-:-:S02]  /*7780*/  IMAD.MOV.U32 R3, RZ, RZ, R115 ;  /* 0x000000ffff037224 */ /* 0x000fc400078e0073 */
[----:B------:R-:W-:Y:S02]  /*7790*/  IMAD.MOV.U32 R114, RZ, RZ, R116 ;  /* 0x000000ffff727224 */ /* 0x000fe400078e0074 */
[----:B------:R-:W-:Y:S01]  /*77a0*/  IMAD.MOV.U32 R115, RZ, RZ, R117 ;  /* 0x000000ffff737224 */ /* 0x000fe200078e0075 */
[----:B------:R-:W-:Y:S01]  /*77b0*/  MOV R117, R93 ;  /* 0x0000005d00757202 */ /* 0x000fe20000000f00 */
[----:B------:R-:W-:Y:S01]  /*77c0*/  IMAD.MOV.U32 R95, RZ, RZ, R113 ;  /* 0x000000ffff5f7224 */ /* 0x000fe200078e0071 */
[----:B------:R-:W-:Y:S01]  /*77d0*/  MOV R113, R234 ;  /* 0x000000ea00717202 */ /* 0x000fe20000000f00 */
        /* <DEDUP_REMOVED lines=8> */
[----:B--2---:R-:W-:Y:S01]  /*7860*/  HMMA.16816.F32 R44, R4, R30, R128 ;  /* 0x0000001e042c723c */ /* 0x004fe20000001880 */
[----:B------:R-:W-:Y:S01]  /*7870*/  IMAD.MOV.U32 R116, RZ, RZ, R117 ;  /* 0x000000ffff747224 */ /* 0x000fe200078e0075 */
[----:B------:R-:W-:Y:S01]  /*7880*/  MOV R114, R95 ;  /* 0x0000005f00727202 */ /* 0x000fe20000000f00 */
[----:B------:R-:W-:Y:S01]  /*7890*/  IMAD.MOV.U32 R181, RZ, RZ, R3 ;  /* 0x000000ffffb57224 */ /* 0x000fe200078e0003 */
[----:B------:R-:W-:-:S03]  /*78a0*/  MOV R212, R79 ;  /* 0x0000004f00d47202 */ /* 0x000fc60000000f00 */
[----:B------:R-:W-:Y:S02]  /*78b0*/  IMAD.MOV.U32 R128, RZ, RZ, R102 ;  /* 0x000000ffff807224 */ /* 0x000fe400078e0066 */
[----:B------:R-:W-:Y:S01]  /*78c0*/  IMAD.MOV.U32 R129, RZ, RZ, R103 ;  /* 0x000000ffff817224 */ /* 0x000fe200078e0067 */
[----:B------:R-:W-:Y:S01]  /*78d0*/  MOV R130, R100 ;  /* 0x0000006400827202 */ /* 0x000fe20000000f00 */
[----:B------:R-:W-:Y:S01]  /*78e0*/  HMMA.16816.F32 R88, R4, R20, R88 ;  /* 0x000000140458723c */ /* 0x000fe20000001858 */
[----:B------:R-:W-:-:S05]  /*78f0*/  IMAD.MOV.U32 R131, RZ, RZ, R101 ;  /* 0x000000ffff837224 */ /* 0x000fca00078e0065 */
[C---:B-1----:R-:W-:Y:S06]  /*7900*/  HMMA.16816.F32 R104, R4.reuse, R16, R104 ;  /* 0x000000100468723c */ /* 0x042fec0000001868 */
[C---:B------:R-:W-:Y:S06]  /*7910*/  HMMA.16816.F32 R120, R4.reuse, R28, R120 ;  /* 0x0000001c0478723c */ /* 0x040fec0000001878 */
[----:B------:R-:W-:Y:S01]  /*7920*/  HMMA.16816.F32 R76, R4, R26, R208 ;  /* 0x0000001a044c723c */ /* 0x000fe200000018d0 */
[----:B------:R-:W-:-:S05]  /*7930*/  MOV R215, R183 ;  /* 0x000000b700d77202 */ /* 0x000fca0000000f00 */
[C---:B------:R-:W-:Y:S06]  /*7940*/  HMMA.16816.F32 R208, R8.reuse, R20, R96 ;  /* 0x0000001408d0723c */ /* 0x040fec0000001860 */
[C---:B------:R-:W-:Y:S06]  /*7950*/  HMMA.16816.F32 R64, R8.reuse, R22, R64 ;  /* 0x000000160840723c */ /* 0x040fec0000001840 */
[C---:B------:R-:W-:Y:S06]  /*7960*/  HMMA.16816.F32 R100, R8.reuse, R16, R84 ;  /* 0x000000100864723c */ /* 0x040fec0000001854 */
[C---:B------:R-:W-:Y:S01]  /*7970*/  HMMA.16816.F32 R60, R8.reuse, R18, R60 ;  /* 0x00000012083c723c */ /* 0x040fe2000000183c */
[----:B------:R-:W-:Y:S01]  /*7980*/  IMAD.MOV.U32 R183, RZ, RZ, R231 ;  /* 0x000000ffffb77224 */ /* 0x000fe200078e00e7 */
[----:B------:R-:W-:Y:S04]  /*7990*/  LDSM.16.MT88.4 R96, [R226+0xf800] ;  /* 0x00f80000e260783b */ /* 0x000fe80000004200 */
[----:B------:R-:W-:Y:S01]  /*79a0*/  HMMA.16816.F32 R52, R8, R30, R52 ;  /* 0x0000001e0834723c */ /* 0x000fe20000001834 */
[----:B---3--:R-:W-:Y:S01]  /*79b0*/  IMAD.MOV.U32 R166, RZ, RZ, R94 ;  /* 0x000000ffffa67224 */ /* 0x008fe200078e005e */
        /* <DEDUP_REMOVED lines=8> */
[----:B------:R-:W-:Y:S01]  /*7a40*/  HMMA.16816.F32 R92, R4, R22, R196 ;  /* 0x00000016045c723c */ /* 0x000fe200000018c4 */
[----:B------:R-:W-:-:S06]  /*7a50*/  FFMA.FTZ R3, R3, UR23, -R2 ;  /* 0x0000001703037c23 */ /* 0x000fcc0008010802 */
[----:B------:R-:W-:Y:S01]  /*7a60*/  IMAD.MOV.U32 R196, RZ, RZ, R110 ;  /* 0x000000ffffc47224 */ /* 0x000fe200078e006e */
[----:B------:R-:W-:Y:S01]  /*7a70*/  MOV R197, R111 ;  /* 0x0000006f00c57202 */ /* 0x000fe20000000f00 */
[----:B------:R-:W-:Y:S02]  /*7a80*/  IMAD.MOV.U32 R198, RZ, RZ, R108 ;  /* 0x000000ffffc67224 */ /* 0x000fe400078e006c */
[----:B------:R-:W-:Y:S02]  /*7a90*/  IMAD.MOV.U32 R199, RZ, RZ, R109 ;  /* 0x000000ffffc77224 */ /* 0x000fe400078e006d */
[----:B------:R-:W-:Y:S01]  /*7aa0*/  HMMA.16816.F32 R108, R4, R18, R148 ;  /* 0x00000012046c723c */ /* 0x000fe20000001894 */
[----:B------:R1:W-:Y:S06]  /*7ab0*/  MUFU.EX2 R21, R3 ;  /* 0x0000000300157308 */ /* 0x0003ec0000000800 */
        /* <DEDUP_REMOVED lines=8> */
[----:B-1----:R-:W-:Y:S01]  /*7b40*/  FFMA.FTZ R3, R7, UR23, -R2 ;  /* 0x0000001707037c23 */ /* 0x002fe20008010802 */
        /* <DEDUP_REMOVED lines=9> */
[----:B------:R1:W2:Y:S01]  /*7be0*/  MUFU.EX2 R23, R3 ;  /* 0x0000000300177308 */ /* 0x0002a20000000800 */
[----:B------:R-:W-:Y:S01]  /*7bf0*/  IMAD.MOV.U32 R196, RZ, RZ, R197 ;  /* 0x000000ffffc47224 */ /* 0x000fe200078e00c5 */
[----:B------:R-:W-:Y:S01]  /*7c00*/  MOV R197, R198 ;  /* 0x000000c600c57202 */ /* 0x000fe20000000f00 */
[----:B------:R-:W-:Y:S02]  /*7c10*/  IMAD.MOV.U32 R130, RZ, RZ, R131 ;  /* 0x000000ffff827224 */ /* 0x000fe400078e0083 */
[----:B------:R-:W-:Y:S01]  /*7c20*/  IMAD.MOV.U32 R131, RZ, RZ, R148 ;  /* 0x000000ffff837224 */ /* 0x000fe200078e0094 */
[----:B------:R-:W-:Y:S01]  /*7c30*/  MOV R148, R149 ;  /* 0x0000009500947202 */ /* 0x000fe20000000f00 */
[----:B------:R-:W-:Y:S02]  /*7c40*/  IMAD.MOV.U32 R198, RZ, RZ, R199 ;  /* 0x000000ffffc67224 */ /* 0x000fe400078e00c7 */
[----:B------:R-:W-:Y:S01]  /*7c50*/  IMAD.MOV.U32 R199, RZ, RZ, R24 ;  /* 0x000000ffffc77224 */ /* 0x000fe200078e0018 */
[----:B------:R-:W-:Y:S01]  /*7c60*/  MOV R24, R25 ;  /* 0x0000001900187202 */ /* 0x000fe20000000f00 */
[----:B------:R-:W-:-:S02]  /*7c70*/  IMAD.MOV.U32 R149, RZ, RZ, R150 ;  /* 0x000000ffff957224 */ /* 0x000fc400078e0096 */
[----:B------:R-:W-:Y:S02]  /*7c80*/  IMAD.MOV.U32 R150, RZ, RZ, R151 ;  /* 0x000000ffff967224 */ /* 0x000fe400078e0097 */
[--C-:B-1----:R-:W-:Y:S01]  /*7c90*/  FFMA.FTZ R3, R7, UR23, -R2.reuse ;  /* 0x0000001707037c23 */ /* 0x102fe20008010802 */
[----:B------:R-:W-:Y:S01]  /*7ca0*/  FFMA.FTZ R2, R6, UR23, -R2 ;  /* 0x0000001706027c23 */ /* 0x000fe20008010802 */
[----:B------:R-:W-:Y:S01]  /*7cb0*/  IMAD.MOV.U32 R7, RZ, RZ, R129 ;  /* 0x000000ffff077224 */ /* 0x000fe200078e0081 */
[----:B------:R-:W-:Y:S01]  /*7cc0*/  MOV R151, R197 ;  /* 0x000000c500977202 */ /* 0x000fe20000000f00 */
[----:B------:R-:W-:Y:S01]  /*7cd0*/  IMAD.MOV.U32 R25, RZ, RZ, R180 ;  /* 0x000000ffff197224 */ /* 0x000fe200078e00b4 */
[----:B------:R1:W-:Y:S01]  /*7ce0*/  MUFU.EX2 R22, R2 ;  /* 0x0000000200167308 */ /* 0x0003e20000000800 */
[----:B------:R-:W-:Y:S01]  /*7cf0*/  IMAD.MOV.U32 R180, RZ, RZ, R181 ;  /* 0x000000ffffb47224 */ /* 0x000fe200078e00b5 */
[----:B------:R-:W-:Y:S01]  /*7d00*/  MOV R181, R182 ;  /* 0x000000b600b57202 */ /* 0x000fe20000000f00 */
[----:B------:R-:W-:-:S02]  /*7d10*/  IMAD.MOV.U32 R197, RZ, RZ, R198 ;  /* 0x000000ffffc57224 */ /* 0x000fc400078e00c6 */
[----:B------:R-:W-:Y:S01]  /*7d20*/  IMAD.MOV.U32 R198, RZ, RZ, R199 ;  /* 0x000000ffffc67224 */ /* 0x000fe200078e00c7 */
[----:B------:R-:W-:Y:S01]  /*7d30*/  MOV R199, R24 ;  /* 0x0000001800c77202 */ /* 0x000fe20000000f00 */
[----:B------:R-:W-:Y:S02]  /*7d40*/  IMAD.MOV.U32 R182, RZ, RZ, R118 ;  /* 0x000000ffffb67224 */ /* 0x000fe400078e0076 */
[----:B------:R-:W-:Y:S01]  /*7d50*/  IMAD.MOV.U32 R118, RZ, RZ, R119 ;  /* 0x000000ffff767224 */ /* 0x000fe200078e0077 */
[----:B------:R-:W-:Y:S01]  /*7d60*/  MOV R119, R230 ;  /* 0x000000e600777202 */ /* 0x000fe20000000f00 */
[----:B------:R-:W-:Y:S02]  /*7d70*/  IMAD.MOV.U32 R24, RZ, RZ, R25 ;  /* 0x000000ffff187224 */ /* 0x000fe400078e0019 */
[----:B------:R-:W-:Y:S02]  /*7d80*/  IMAD.MOV.U32 R25, RZ, RZ, R180 ;  /* 0x000000ffff197224 */ /* 0x000fe400078e00b4 */
        /* <DEDUP_REMOVED lines=15> */
[----:B------:R-:W-:Y:S02]  /*7e80*/  IMAD.MOV.U32 R25, RZ, RZ, R180 ;  /* 0x000000ffff197224 */ /* 0x000fe400078e00b4 */
[----:B-1----:R-:W-:Y:S01]  /*7e90*/  FFMA.FTZ R2, R195, UR23, -R0 ;  /* 0x00000017c3027c23 */ /* 0x002fe20008010800 */
[----:B------:R-:W-:Y:S01]  /*7ea0*/  IMAD.MOV.U32 R149, RZ, RZ, R151 ;  /* 0x000000ffff957224 */ /* 0x000fe200078e0097 */
[----:B------:R-:W-:Y:S01]  /*7eb0*/  MOV R151, R198 ;  /* 0x000000c600977202 */ /* 0x000fe20000000f00 */
[----:B------:R-:W-:Y:S01]  /*7ec0*/  IMAD.MOV.U32 R180, RZ, RZ, R181 ;  /* 0x000000ffffb47224 */ /* 0x000fe200078e00b5 */
[----:B------:R1:W3:Y:S01]  /*7ed0*/  MUFU.EX2 R18, R2 ;  /* 0x0000000200127308 */ /* 0x0002e20000000800 */
        /* <DEDUP_REMOVED lines=10> */
[--C-:B-1----:R-:W-:Y:S01]  /*7f80*/  FFMA.FTZ R2, R194, UR23, -R0.reuse ;  /* 0x00000017c2027c23 */ /* 0x102fe20008010800 */
[----:B------:R-:W-:Y:S01]  /*7f90*/  FFMA.FTZ R0, R193, UR23, -R0 ;  /* 0x00000017c1007c23 */ /* 0x000fe20008010800 */
[----:B------:R-:W-:Y:S01]  /*7fa0*/  MOV R148, R197 ;  /* 0x000000c500947202 */ /* 0x000fe20000000f00 */
[----:B------:R-:W-:-:S02]  /*7fb0*/  IMAD.MOV.U32 R128, RZ, RZ, R131 ;  /* 0x000000ffff807224 */ /* 0x000fc400078e0083 */
[----:B------:R1:W-:Y:S01]  /*7fc0*/  MUFU.EX2 R19, R0 ;  /* 0x0000000000137308 */ /* 0x0003e20000000800 */
[----:B------:R-:W-:Y:S02]  /*7fd0*/  IMAD.MOV.U32 R130, RZ, RZ, R150 ;  /* 0x000000ffff827224 */ /* 0x000fe400078e0096 */
[----:B------:R-:W-:Y:S02]  /*7fe0*/  IMAD.MOV.U32 R149, RZ, RZ, R198 ;  /* 0x000000ffff957224 */ /* 0x000fe400078e00c6 */
[----:B------:R-:W-:Y:S01]  /*7ff0*/  IMAD.MOV.U32 R131, RZ, RZ, R151 ;  /* 0x000000ffff837224 */ /* 0x000fe200078e0097 */
[----:B------:R-:W-:Y:S01]  /*8000*/  MOV R151, R180 ;  /* 0x000000b400977202 */ /* 0x000fe20000000f00 */
[----:B------:R-:W-:Y:S02]  /*8010*/  IMAD.MOV.U32 R150, RZ, RZ, R199 ;  /* 0x000000ffff967224 */ /* 0x000fe400078e00c7 */
[----:B------:R-:W-:Y:S02]  /*8020*/  IMAD.MOV.U32 R197, RZ, RZ, R181 ;  /* 0x000000ffffc57224 */ /* 0x000fe400078e00b5 */
        /* <DEDUP_REMOVED lines=11> */
[----:B------:R-:W-:-:S02]  /*80e0*/  IMAD.MOV.U32 R151, RZ, RZ, R180 ;  /* 0x000000ffff977224 */ /* 0x000fc400078e00b4 */
[----:B------:R-:W-:Y:S01]  /*80f0*/  IMAD.MOV.U32 R180, RZ, RZ, R181 ;  /* 0x000000ffffb47224 */ /* 0x000fe200078e00b5 */
[----:B------:R-:W-:Y:S01]  /*8100*/  MOV R181, R182 ;  /* 0x000000b600b57202 */ /* 0x000fe20000000f00 */
[----:B------:R-:W-:Y:S02]  /*8110*/  IMAD.MOV.U32 R182, RZ, RZ, R183 ;  /* 0x000000ffffb67224 */ /* 0x000fe400078e00b7 */
[----:B------:R-:W-:Y:S01]  /*8120*/  IMAD.MOV.U32 R183, RZ, RZ, R166 ;  /* 0x000000ffffb77224 */ /* 0x000fe200078e00a6 */
[----:B------:R-:W-:Y:S02]  /*8130*/  MOV R166, R14 ;  /* 0x0000000e00a67202 */ /* 0x000fe40000000f00 */
[----:B------:R1:W-:Y:S01]  /*8140*/  MUFU.EX2 R14, R0 ;  /* 0x00000000000e7308 */ /* 0x0003e20000000800 */
[----:B------:R-:W-:Y:S01]  /*8150*/  HMMA.16816.F32 R212, R8, R26, R68 ;  /* 0x0000001a08d4723c */ /* 0x000fe20000001844 */
[----:B-1----:R-:W-:-:S06]  /*8160*/  FFMA.FTZ R0, R15, UR23, -R13 ;  /* 0x000000170f007c23 */ /* 0x002fcc000801080d */
[----:B------:R1:W-:Y:S01]  /*8170*/  MUFU.EX2 R15, R0 ;  /* 0x00000000000f7308 */ /* 0x0003e20000000800 */
[----:B------:R-:W-:Y:S02]  /*8180*/  IMAD.MOV.U32 R70, RZ, RZ, R5 ;  /* 0x000000ffff467224 */ /* 0x000fe400078e0005 */
[----:B------:R-:W-:Y:S02]  /*8190*/  IMAD.MOV.U32 R71, RZ, RZ, R6 ;  /* 0x000000ffff477224 */ /* 0x000fe400078e0006 */
[----:B------:R-:W-:Y:S02]  /*81a0*/  IMAD.MOV.U32 R5, RZ, RZ, R150 ;  /* 0x000000ffff057224 */ /* 0x000fe400078e0096 */
[----:B------:R-:W-:Y:S02]  /*81b0*/  IMAD.MOV.U32 R6, RZ, RZ, R151 ;  /* 0x000000ffff067224 */ /* 0x000fe400078e0097 */
[----:B-1----:R-:W-:Y:S01]  /*81c0*/  FFMA.FTZ R0, R4, UR23, -R13 ;  /* 0x0000001704007c23 */ /* 0x002fe2000801080d */
[----:B------:R-:W-:-:S03]  /*81d0*/  MOV R4, R149 ;  /* 0x0000009500047202 */ /* 0x000fc60000000f00 */
[----:B------:R1:W-:Y:S01]  /*81e0*/  MUFU.EX2 R16, R0 ;  /* 0x0000000000107308 */ /* 0x0003e20000000800 */
[----:B------:R-:W-:Y:S02]  /*81f0*/  MOV R199, R118 ;  /* 0x0000007600c77202 */ /* 0x000fe40000000f00 */
[----:B------:R-:W-:Y:S01]  /*8200*/  HMMA.16816.F32 R116, R8, R28, R124 ;  /* 0x0000001c0874723c */ /* 0x000fe2000000187c */
[----:B-1----:R-:W-:Y:S02]  /*8210*/  FFMA.FTZ R0, R148, UR23, -R13 ;  /* 0x0000001794007c23 */ /* 0x002fe4000801080d */
[----:B------:R-:W1:Y:S02]  /*8220*/  LDSM.16.MT88.4 R148, [R225+0xd800] ;  /* 0x00d80000e194783b */ /* 0x000e640000004200 */
[----:B------:R4:W-:Y:S08]  /*8230*/  MUFU.EX2 R13, R0 ;  /* 0x00000000000d7308 */ /* 0x0009f00000000800 */
[----:B------:R2:W-:Y:S01]  /*8240*/  MUFU.EX2 R20, R2 ;  /* 0x0000000200147308 */ /* 0x0005e20000000800 */
[----:B----4-:R-:W-:-:S07]  /*8250*/  FFMA.FTZ R0, R70, UR23, -R12 ;  /* 0x0000001746007c23 */ /* 0x010fce000801080c */
[----:B------:R4:W-:Y:S01]  /*8260*/  MUFU.EX2 R8, R0 ;  /* 0x0000000000087308 */ /* 0x0009e20000000800 */
[----:B--2---:R-:W-:-:S07]  /*8270*/  FFMA.FTZ R2, R4, UR23, -R12 ;  /* 0x0000001704027c23 */ /* 0x004fce000801080c */
[----:B------:R-:W2:Y:S01]  /*8280*/  MUFU.EX2 R24, R3 ;  /* 0x0000000300187308 */ /* 0x000ea20000000800 */
[----:B----4-:R-:W-:-:S07]  /*8290*/  FFMA.FTZ R0, R71, UR23, -R12 ;  /* 0x0000001747007c23 */ /* 0x010fce000801080c */
[----:B------:R4:W1:Y:S08]  /*82a0*/  MUFU.EX2 R9, R0 ;  /* 0x0000000000097308 */ /* 0x0008700000000800 */
[----:B------:R3:W-:Y:S01]  /*82b0*/  MUFU.EX2 R10, R2 ;  /* 0x00000002000a7308 */ /* 0x0007e20000000800 */
[----:B----4-:R-:W-:-:S07]  /*82c0*/  FFMA.FTZ R0, R167, UR23, -R12 ;  /* 0x00000017a7007c23 */ /* 0x010fce000801080c */
[----:B------:R-:W4:Y:S01]  /*82d0*/  MUFU.EX2 R11, R0 ;  /* 0x00000000000b7308 */ /* 0x000f220000000800 */
[----:B------:R-:W-:Y:S01]  /*82e0*/  IMAD.MOV.U32 R68, RZ, RZ, R180 ;  /* 0x000000ffff447224 */ /* 0x000fe200078e00b4 */
[----:B------:R-:W-:Y:S01]  /*82f0*/  MOV R69, R181 ;  /* 0x000000b500457202 */ /* 0x000fe20000000f00 */
[----:B------:R-:W-:Y:S02]  /*8300*/  IMAD.MOV.U32 R70, RZ, RZ, R182 ;  /* 0x000000ffff467224 */ /* 0x000fe400078e00b6 */
[----:B------:R-:W-:Y:S02]  /*8310*/  IMAD.MOV.U32 R71, RZ, RZ, R183 ;  /* 0x000000ffff477224 */ /* 0x000fe400078e00b7 */
[----:B------:R-:W4:Y:S01]  /*8320*/  LDSM.16.MT88.4 R180, [R228+0xd800] ;  /* 0x00d80000e4b4783b */ /* 0x000f220000004200 */
[----:B------:R-:W-:Y:S01]  /*8330*/  MOV R26, R5 ;  /* 0x00000005001a7202 */ /* 0x000fe20000000f00 */
[----:B------:R-:W-:Y:S02]  /*8340*/  IMAD.MOV.U32 R27, RZ, RZ, R6 ;  /* 0x000000ffff1b7224 */ /* 0x000fe400078e0006 */
[----:B---3--:R-:W-:Y:S01]  /*8350*/  FADD.FTZ R2, R128, R7 ;  /* 0x0000000780027221 */ /* 0x008fe20000010000 */
[----:B------:R-:W-:Y:S01]  /*8360*/  IMAD.MOV.U32 R7, RZ, RZ, R129 ;  /* 0x000000ffff077224 */ /* 0x000fe200078e0081 */
[----:B------:R-:W-:Y:S01]  /*8370*/  MOV R6, R131 ;  /* 0x0000008300067202 */ /* 0x000fe20000000f00 */
[----:B------:R-:W-:Y:S01]  /*8380*/  IMAD.MOV.U32 R5, RZ, RZ, R130 ;  /* 0x000000ffff057224 */ /* 0x000fe200078e0082 */
[----:B------:R-:W-:Y:S01]  /*8390*/  F2FP.F16.F32.PACK_AB R128, R23, R21 ;  /* 0x000000151780723e */ /* 0x000fe200000000ff */
[----:B------:R-:W-:Y:S01]  /*83a0*/  FADD.FTZ R3, R164, R165 ;  /* 0x000000a5a4037221 */ /* 0x000fe20000010000 */
[----:B------:R-:W-:-:S02]  /*83b0*/  F2FP.F16.F32.PACK_AB R129, R18, R17 ;  /* 0x000000111281723e */ /* 0x000fc400000000ff */
[----:B--2---:R-:W-:Y:S02]  /*83c0*/  F2FP.F16.F32.PACK_AB R130, R22, R24 ;  /* 0x000000181682723e */ /* 0x004fe400000000ff */
[----:B------:R-:W-:Y:S02]  /*83d0*/  F2FP.F16.F32.PACK_AB R131, R19, R20 ;  /* 0x000000141383723e */ /* 0x000fe400000000ff */
[----:B------:R-:W-:Y:S02]  /*83e0*/  F2FP.F16.F32.PACK_AB R124, R15, R14 ;  /* 0x0000000e0f7c723e */ /* 0x000fe400000000ff */
[----:B-1----:R-:W-:Y:S02]  /*83f0*/  F2FP.F16.F32.PACK_AB R125, R9, R8 ;  /* 0x00000008097d723e */ /* 0x002fe400000000ff */
[----:B------:R-:W-:Y:S02]  /*8400*/  F2FP.F16.F32.PACK_AB R126, R13, R16 ;  /* 0x000000100d7e723e */ /* 0x000fe400000000ff */
[----:B----4-:R-:W-:-:S02]  /*8410*/  F2FP.F16.F32.PACK_AB R127, R11, R10 ;  /* 0x0000000a0b7f723e */ /* 0x010fc400000000ff */
[----:B------:R-:W-:Y:S02]  /*8420*/  MOV R4, R166 ;  /* 0x000000a600047202 */ /* 0x000fe40000000f00 */
[----:B------:R-:W1:Y:S01]  /*8430*/  LDSM.16.MT88.4 R164, [R226+0xd800] ;  /* 0x00d80000e2a4783b */ /* 0x000e620000004200 */
[----:B------:R-:W-:Y:S02]  /*8440*/  HMMA.16816.F32 R144, R128, R148, R144 ;  /* 0x000000948090723c */ /* 0x000fe40000001890 */
[----:B------:R-:W-:-:S04]  /*8450*/  IMAD.MOV.U32 R30, RZ, RZ, R4 ;  /* 0x000000ffff1e7224 */ /* 0x000fc800078e0004 */
[C---:B------:R-:W-:Y:S06]  /*8460*/  HMMA.16816.F32 R140, R124.reuse, R148, R140 ;  /* 0x000000947c8c723c */ /* 0x040fec000000188c */
[-C--:B------:R-:W-:Y:S06]  /*8470*/  HMMA.16816.F32 R152, R124, R150.reuse, R152 ;  /* 0x000000967c98723c */ /* 0x080fec0000001898 */
[----:B------:R-:W-:Y:S07]  /*8480*/  HMMA.16816.F32 R148, R128, R150, R40 ;  /* 0x000000968094723c */ /* 0x000fee0000001828 */
[----:B------:R-:W-:Y:S01]  /*8490*/  MOV R43, R5 ;  /* 0x00000005002b7202 */ /* 0x000fe20000000f00 */
[----:B------:R-:W-:-:S02]  /*84a0*/  IMAD.MOV.U32 R42, RZ, RZ, R6 ;  /* 0x000000ffff2a7224 */ /* 0x000fc400078e0006 */
[----:B------:R-:W-:Y:S02]  /*84b0*/  IMAD.MOV.U32 R41, RZ, RZ, R7 ;  /* 0x000000ffff297224 */ /* 0x000fe400078e0007 */
[----:B------:R-:W2:Y:S01]  /*84c0*/  LDSM.16.MT88.4 R4, [R227+0xf800] ;  /* 0x00f80000e304783b */ /* 0x000ea20000004200 */
[-C--:B------:R-:W-:Y:S01]  /*84d0*/  HMMA.16816.F32 R176, R128, R180.reuse, R176 ;  /* 0x000000b480b0723c */ /* 0x080fe200000018b0 */
[----:B------:R-:W-:Y:S02]  /*84e0*/  IMAD.MOV.U32 R83, RZ, RZ, R251 ;  /* 0x000000ffff537224 */ /* 0x000fe400078e00fb */
[----:B------:R-:W-:Y:S01]  /*84f0*/  FADD.FTZ R12, R81, R80 ;  /* 0x00000050510c7221 */ /* 0x000fe20000010000 */
[----:B------:R-:W-:Y:S02]  /*8500*/  IMAD.MOV.U32 R0, RZ, RZ, R115 ;  /* 0x000000ffff007224 */ /* 0x000fe400078e0073 */
[----:B------:R-:W-:Y:S01]  /*8510*/  HMMA.16816.F32 R172, R124, R180, R172 ;  /* 0x000000b47cac723c */ /* 0x000fe200000018ac */
[----:B------:R-:W-:-:S02]  /*8520*/  IMAD.MOV.U32 R114, RZ, RZ, R229 ;  /* 0x000000ffff727224 */ /* 0x000fc400078e00e5 */
[----:B------:R-:W-:-:S03]  /*8530*/  FADD.FTZ R25, R25, R26 ;  /* 0x0000001a19197221 */ /* 0x000fc60000010000 */
[----:B------:R-:W-:Y:S01]  /*8540*/  HMMA.16816.F32 R184, R124, R182, R184 ;  /* 0x000000b67cb8723c */ /* 0x000fe200000018b8 */
[----:B------:R-:W-:-:S05]  /*8550*/  FADD.FTZ R3, R192, R3 ;  /* 0x00000003c0037221 */ /* 0x000fca0000010000 */
[----:B-1----:R-:W-:Y:S01]  /*8560*/  HMMA.16816.F32 R160, R128, R164, R160 ;  /* 0x000000a480a0723c */ /* 0x002fe200000018a0 */
[----:B------:R-:W-:-:S05]  /*8570*/  FADD.FTZ R0, R0, R12 ;  /* 0x0000000c00007221 */ /* 0x000fca0000010000 */
[----:B------:R-:W-:Y:S01]  /*8580*/  HMMA.16816.F32 R156, R124, R164, R156 ;  /* 0x000000a47c9c723c */ /* 0x000fe2000000189c */
[----:B------:R-:W-:Y:S01]  /*8590*/  MOV R40, R196 ;  /* 0x000000c400287202 */ /* 0x000fe20000000f00 */
[----:B------:R-:W-:Y:S01]  /*85a0*/  IMAD.MOV.U32 R31, RZ, RZ, R71 ;  /* 0x000000ffff1f7224 */ /* 0x000fe200078e0047 */
[----:B------:R-:W-:Y:S01]  /*85b0*/  MOV R28, R70 ;  /* 0x00000046001c7202 */ /* 0x000fe20000000f00 */
[----:B------:R-:W-:Y:S01]  /*85c0*/  IMAD.MOV.U32 R29, RZ, RZ, R69 ;  /* 0x000000ffff1d7224 */ /* 0x000fe200078e0045 */
[----:B------:R1:W5:Y:S01]  /*85d0*/  LDL.LU R251, [R1+0x9c] ;  /* 0x00009c0001fb7983 */ /* 0x0003620000300800 */
[----:B------:R-:W-:Y:S06]  /*85e0*/  HMMA.16816.F32 R180, R128, R182, R32 ;  /* 0x000000b680b4723c */ /* 0x000fec0000001820 */
[-C--:B------:R-:W-:Y:S01]  /*85f0*/  HMMA.16816.F32 R168, R124, R166.reuse, R168 ;  /* 0x000000a67ca8723c */ /* 0x080fe200000018a8 */
[----:B------:R-:W-:Y:S01]  /*8600*/  MOV R32, R112 ;  /* 0x0000007000207202 */ /* 0x000fe20000000f00 */
[----:B------:R-:W-:Y:S01]  /*8610*/  IMAD.MOV.U32 R33, RZ, RZ, R113 ;  /* 0x000000ffff217224 */ /* 0x000fe200078e0071 */
[----:B------:R-:W-:Y:S01]  /*8620*/  MOV R35, R83 ;  /* 0x0000005300237202 */ /* 0x000fe20000000f00 */
[----:B------:R-:W-:Y:S01]  /*8630*/  IMAD.MOV.U32 R34, RZ, RZ, R82 ;  /* 0x000000ffff227224 */ /* 0x000fe200078e0052 */
[----:B------:R1:W5:Y:S01]  /*8640*/  LDL.LU R234, [R1+0x98] ;  /* 0x0000980001ea7983 */ /* 0x0003620000300800 */
[----:B------:R-:W-:Y:S01]  /*8650*/  HMMA.16816.F32 R164, R128, R166, R36 ;  /* 0x000000a680a4723c */ /* 0x000fe20000001824 */
[----:B------:R-:W-:Y:S01]  /*8660*/  FADD.FTZ R12, R32, R2 ;  /* 0x00000002200c7221 */ /* 0x000fe20000010000 */
[----:B------:R-:W-:Y:S01]  /*8670*/  FADD.FTZ R25, R33, R25 ;  /* 0x0000001921197221 */ /* 0x000fe20000010000 */
[----:B------:R-:W-:Y:S01]  /*8680*/  FADD.FTZ R3, R34, R3 ;  /* 0x0000000322037221 */ /* 0x000fe20000010000 */
[----:B------:R-:W-:-:S02]  /*8690*/  FADD.FTZ R2, R252, R0 ;  /* 0x00000000fc027221 */ /* 0x000fc40000010000 */
[-C--:B--2---:R-:W-:Y:S01]  /*86a0*/  HMMA.16816.F32 R120, R124, R4.reuse, R120 ;  /* 0x000000047c78723c */ /* 0x084fe20000001878 */
[----:B------:R-:W-:Y:S01]  /*86b0*/  MOV R37, R199 ;  /* 0x000000c700257202 */ /* 0x000fe20000000f00 */
[----:B------:R-:W-:Y:S02]  /*86c0*/  IMAD.MOV.U32 R36, RZ, RZ, R114 ;  /* 0x000000ffff247224 */ /* 0x000fe400078e0072 */
[----:B------:R-:W-:Y:S01]  /*86d0*/  FADD.FTZ R12, R35, R12 ;  /* 0x0000000c230c7221 */ /* 0x000fe20000010000 */
[----:B------:R-:W-:Y:S01]  /*86e0*/  IMAD.MOV.U32 R38, RZ, RZ, R198 ;  /* 0x000000ffff267224 */ /* 0x000fe200078e00c6 */
[----:B------:R-:W-:Y:S01]  /*86f0*/  LDSM.16.MT88.4 R80, [R225+0xf800] ;  /* 0x00f80000e150783b */ /* 0x000fe20000004200 */
[----:B------:R-:W-:Y:S02]  /*8700*/  IMAD.MOV.U32 R39, RZ, RZ, R197 ;  /* 0x000000ffff277224 */ /* 0x000fe400078e00c5 */
[----:B------:R-:W-:Y:S01]  /*8710*/  FADD.FTZ R0, R36, R25 ;  /* 0x0000001924007221 */ /* 0x000fe20000010000 */
[----:B------:R-:W-:Y:S01]  /*8720*/  FADD.FTZ R3, R37, R3 ;  /* 0x0000000325037221 */ /* 0x000fe20000010000 */
[----:B------:R-:W-:Y:S01]  /*8730*/  HMMA.16816.F32 R116, R128, R4, R116 ;  /* 0x000000048074723c */ /* 0x000fe20000001874 */
[----:B------:R-:W-:Y:S01]  /*8740*/  FADD.FTZ R2, R38, R2 ;  /* 0x0000000226027221 */ /* 0x000fe20000010000 */
[----:B------:R-:W-:-:S02]  /*8750*/  IMAD.MOV.U32 R26, RZ, RZ, R68 ;  /* 0x000000ffff1a7224 */ /* 0x000fc400078e0044 */
[----:B------:R-:W-:Y:S01]  /*8760*/  FADD.FTZ R3, R41, R3 ;  /* 0x0000000329037221 */ /* 0x000fe20000010000 */
[----:B------:R-:W2:Y:S02]  /*8770*/  LDSM.16.MT88.4 R196, [R227+0xd800] ;  /* 0x00d80000e3c4783b */ /* 0x000ea40000004200 */
[----:B------:R-:W-:Y:S01]  /*8780*/  FADD.FTZ R5, R39, R12 ;  /* 0x0000000c27057221 */ /* 0x000fe20000010000 */
[----:B------:R-:W-:Y:S01]  /*8790*/  FADD.FTZ R4, R40, R0 ;  /* 0x0000000028047221 */ /* 0x000fe20000010000 */
[----:B------:R-:W-:Y:S01]  /*87a0*/  FADD.FTZ R2, R240, R2 ;  /* 0x00000002f0027221 */ /* 0x000fe20000010000 */
        /* <DEDUP_REMOVED lines=53> */
[----:B--2---:R-:W-:Y:S01]  /*8b00*/  HMMA.16816.F32 R188, R124, R196, R188 ;  /* 0x000000c47cbc723c */ /* 0x004fe200000018bc */
[----:B------:R-:W-:-:S05]  /*8b10*/  VIADD R242, R235, 0x800 ;  /* 0x00000800ebf27836 */ /* 0x000fca0000000000 */
[----:B------:R-:W-:Y:S01]  /*8b20*/  HMMA.16816.F32 R200, R124, R198, R200 ;  /* 0x000000c67cc8723c */ /* 0x000fe200000018c8 */
[----:B------:R-:W-:-:S05]  /*8b30*/  VIADD R241, R235, 0x1000 ;  /* 0x00001000ebf17836 */ /* 0x000fca0000000000 */
[----:B------:R-:W-:Y:S01]  /*8b40*/  HMMA.16816.F32 R72, R124, R80, R72 ;  /* 0x000000507c48723c */ /* 0x000fe20000001848 */
[----:B------:R-:W-:-:S05]  /*8b50*/  IADD3 R240, R235, 0x1800, RZ ;  /* 0x00001800ebf07810 */ /* 0x000fca0007ffe0ff */
[C---:B------:R-:W-:Y:S06]  /*8b60*/  HMMA.16816.F32 R76, R124.reuse, R82, R76 ;  /* 0x000000527c4c723c */ /* 0x040fec000000184c */
[C---:B------:R-:W-:Y:S06]  /*8b70*/  HMMA.16816.F32 R88, R124.reuse, R96, R88 ;  /* 0x000000607c58723c */ /* 0x040fec0000001858 */
[C---:B------:R-:W-:Y:S06]  /*8b80*/  HMMA.16816.F32 R92, R124.reuse, R98, R92 ;  /* 0x000000627c5c723c */ /* 0x040fec000000185c */
[C---:B---3--:R-:W-:Y:S06]  /*8b90*/  HMMA.16816.F32 R104, R124.reuse, R112, R104 ;  /* 0x000000707c68723c */ /* 0x048fec0000001868 */
[----:B------:R-:W-:Y:S06]  /*8ba0*/  HMMA.16816.F32 R108, R124, R114, R108 ;  /* 0x000000727c6c723c */ /* 0x000fec000000186c */
[C---:B------:R-:W-:Y:S06]  /*8bb0*/  HMMA.16816.F32 R192, R128.reuse, R196, R236 ;  /* 0x000000c480c0723c */ /* 0x040fec00000018ec */
[----:B------:R-:W-:Y:S01]  /*8bc0*/  HMMA.16816.F32 R68, R128, R80, R216 ;  /* 0x000000508044723c */ /* 0x000fe200000018d8 */
[----:B------:R-:W-:-:S05]  /*8bd0*/  VIADD R239, R235, 0x2000 ;  /* 0x00002000ebef7836 */ /* 0x000fca0000000000 */
[----:B------:R-:W-:Y:S01]  /*8be0*/  HMMA.16816.F32 R84, R128, R96, R208 ;  /* 0x000000608054723c */ /* 0x000fe200000018d0 */
[----:B------:R-:W-:-:S05]  /*8bf0*/  VIADD R238, R235, 0x2800 ;  /* 0x00002800ebee7836 */ /* 0x000fca0000000000 */
[----:B------:R-:W-:Y:S01]  /*8c00*/  HMMA.16816.F32 R100, R128, R112, R100 ;  /* 0x000000708064723c */ /* 0x000fe20000001864 */
[C---:B------:R-:W-:Y:S01]  /*8c10*/  IADD3 R237, R235.reuse, 0x3000, RZ ;  /* 0x00003000ebed7810 */ /* 0x040fe20007ffe0ff */
[----:B------:R-:W-:-:S04]  /*8c20*/  VIADD R236, R235, 0x3800 ;  /* 0x00003800ebec7836 */ /* 0x000fc80000000000 */
        /* <DEDUP_REMOVED lines=8> */
[----:B------:R-:W2:Y:S01]  /*8cb0*/  LDL.64 R26, [R1+0x48] ;  /* 0x00004800011a7983 */ /* 0x000ea20000100a00 */
        /* <DEDUP_REMOVED lines=8> */
[----:B------:R-:W-:Y:S02]  /*8d40*/  USHF.L.U64.HI UR24, UR6, 0x5, UR7 ;  /* 0x0000000506187899 */ /* 0x000fe40008010207 */
[----:B------:R-:W-:Y:S01]  /*8d50*/  UISETP.GT.AND UP0, UPT, UR20, UR13, UPT ;  /* 0x0000000d1400728c */ /* 0x000fe2000bf04270 */
[----:B------:R-:W-:Y:S01]  /*8d60*/  BAR.SYNC.DEFER_BLOCKING 0x0 ;  /* 0x0000000000007b1d */ /* 0x000fe20000010000 */
[----:B--2---:R-:W-:-:S04]  /*8d70*/  IMAD.WIDE.U32 R2, R2, UR15, R26 ;  /* 0x0000000f02027c25 */ /* 0x004fc8000f8e001a */
[----:B------:R-:W-:Y:S01]  /*8d80*/  VIADD R0, R3, UR4 ;  /* 0x0000000403007c36 */ /* 0x000fe20008000000 */
[----:B------:R-:W-:-:S04]  /*8d90*/  LEA R6, P0, R2, UR10, 0x1 ;  /* 0x0000000a02067c11 */ /* 0x000fc8000f8008ff */
[----:B------:R-:W-:Y:S02]  /*8da0*/  LEA.HI.X R7, R2, UR11, R0, 0x1, P0 ;  /* 0x0000000b02077c11 */ /* 0x000fe400080f0c00 */
[----:B------:R-:W-:-:S03]  /*8db0*/  IADD3 R4, P0, R6, UR25, RZ ;  /* 0x0000001906047c10 */ /* 0x000fc6000ff1e0ff */
[----:B------:R-:W-:Y:S01]  /*8dc0*/  @!PT LDS RZ, [RZ] ;  /* 0x00000000fffff984 */ /* 0x000fe20000000800 */
[----:B------:R-:W-:Y:S01]  /*8dd0*/  @!PT LDS RZ, [RZ] ;  /* 0x00000000fffff984 */ /* 0x000fe20000000800 */
[----:B------:R-:W-:Y:S01]  /*8de0*/  @!PT LDS RZ, [RZ] ;  /* 0x00000000fffff984 */ /* 0x000fe20000000800 */
[----:B-----5:R-:W-:Y:S01]  /*8df0*/  LDGSTS.E.BYPASS.LTC128B.128 [R251+0xc000], desc[UR18][R6.64] ;  /* 0x0c00000006fb7fae */ /* 0x020fe2000b901d52 */
[----:B------:R-:W-:Y:S02]  /*8e00*/  IADD3.X R5, R7, UR24, RZ, P0, !PT ;  /* 0x0000001807057c10 */ /* 0x000fe400087fe4ff */
[----:B------:R-:W-:Y:S01]  /*8e10*/  IADD3 R2, P0, R4, UR25, RZ ;  /* 0x0000001904027c10 */ /* 0x000fe2000ff1e0ff */
[----:B------:R-:W-:Y:S03]  /*8e20*/  LDGSTS.E.BYPASS.LTC128B.128 [R251+0xe000], desc[UR18][R6.64+0x80] ;  /* 0x0e00008006fb7fae */ /* 0x000fe6000b901d52 */
[----:B------:R-:W-:Y:S01]  /*8e30*/  IADD3.X R3, R5, UR24, RZ, P0, !PT ;  /* 0x0000001805037c10 */ /* 0x000fe200087fe4ff */
[----:B------:R-:W-:Y:S01]  /*8e40*/  LDGSTS.E.BYPASS.LTC128B.128 [R251+0xc800], desc[UR18][R4.64] ;  /* 0x0c80000004fb7fae */ /* 0x000fe2000b901d52 */
[----:B------:R-:W-:-:S03]  /*8e50*/  IADD3 R8, P0, R2, UR25, RZ ;  /* 0x0000001902087c10 */ /* 0x000fc6000ff1e0ff */
[----:B------:R-:W-:Y:S01]  /*8e60*/  LDGSTS.E.BYPASS.LTC128B.128 [R251+0xe800], desc[UR18][R4.64+0x80] ;  /* 0x0e80008004fb7fae */ /* 0x000fe2000b901d52 */
[----:B------:R-:W-:-:S03]  /*8e70*/  IADD3.X R9, R3, UR24, RZ, P0, !PT ;  /* 0x0000001803097c10 */ /* 0x000fc600087fe4ff */
[----:B------:R-:W-:Y:S04]  /*8e80*/  LDGSTS.E.BYPASS.LTC128B.128 [R251+0xd000], desc[UR18][R2.64] ;  /* 0x0d00000002fb7fae */ /* 0x000fe8000b901d52 */
[----:B------:R-:W-:Y:S04]  /*8e90*/  LDGSTS.E.BYPASS.LTC128B.128 [R251+0xf000], desc[UR18][R2.64+0x80] ;  /* 0x0f00008002fb7fae */ /* 0x000fe8000b901d52 */
[----:B------:R-:W-:Y:S04]  /*8ea0*/  LDGSTS.E.BYPASS.LTC128B.128 [R251+0xd800], desc[UR18][R8.64] ;  /* 0x0d80000008fb7fae */ /* 0x000fe8000b901d52 */
[----:B------:R1:W-:Y:S04]  /*8eb0*/  LDGSTS.E.BYPASS.LTC128B.128 [R251+0xf800], desc[UR18][R8.64+0x80] ;  /* 0x0f80008008fb7fae */ /* 0x0003e8000b901d52 */
[----:B------:R-:W-:Y:S04]  /*8ec0*/  LDSM.16.M88.4 R16, [R231] ;  /* 0x00000000e710783b */ /* 0x000fe80000000200 */
[----:B------:R-:W2:Y:S04]  /*8ed0*/  LDSM.16.M88.4 R40, [R224+0x8800] ;  /* 0x00880000e028783b */ /* 0x000ea80000000200 */
[----:B------:R-:W3:Y:S04]  /*8ee0*/  LDSM.16.M88.4 R12, [R231+0x2000] ;  /* 0x00200000e70c783b */ /* 0x000ee80000000200 */
[----:B------:R-:W4:Y:S04]  /*8ef0*/  LDSM.16.M88.4 R36, [R224+0x9000] ;  /* 0x00900000e024783b */ /* 0x000f280000000200 */
[----:B------:R-:W4:Y:S04]  /*8f00*/  LDSM.16.M88.4 R28, [R224+0x8000] ;  /* 0x00800000e01c783b */ /* 0x000f280000000200 */
[----:B------:R-:W-:Y:S04]  /*8f10*/  LDSM.16.M88.4 R48, [R242] ;  /* 0x00000000f230783b */ /* 0x000fe80000000200 */
[----:B-1----:R-:W1:Y:S04]  /*8f20*/  LDSM.16.M88.4 R8, [R232] ;  /* 0x00000000e808783b */ /* 0x002e680000000200 */
[----:B------:R-:W1:Y:S04]  /*8f30*/  LDSM.16.M88.4 R4, [R232+0x2000] ;  /* 0x00200000e804783b */ /* 0x000e680000000200 */
[----:B------:R-:W1:Y:S04]  /*8f40*/  LDSM.16.M88.4 R44, [R241] ;  /* 0x00000000f12c783b */ /* 0x000e680000000200 */
[----:B------:R-:W1:Y:S04]  /*8f50*/  LDSM.16.M88.4 R24, [R235] ;  /* 0x00000000eb18783b */ /* 0x000e680000000200 */
[----:B------:R-:W1:Y:S01]  /*8f60*/  LDSM.16.M88.4 R32, [R224+0x9800] ;  /* 0x00980000e020783b */ /* 0x000e620000000200 */
[-C--:B--2---:R-:W-:Y:S03]  /*8f70*/  HMMA.16816.F32 R204, R16, R40.reuse, RZ ;  /* 0x0000002810cc723c */ /* 0x084fe600000018ff */
[----:B------:R-:W0:Y:S03]  /*8f80*/  LDGDEPBAR ;  /* 0x00000000000079af */ /* 0x000e260000000000 */
[----:B---3--:R-:W-:Y:S06]  /*8f90*/  HMMA.16816.F32 R60, R12, R40, RZ ;  /* 0x000000280c3c723c */ /* 0x008fec00000018ff */
[----:B----4-:R-:W-:Y:S06]  /*8fa0*/  HMMA.16816.F32 R56, R16, R36, RZ ;  /* 0x000000241038723c */ /* 0x010fec00000018ff */
[----:B------:R-:W-:Y:S06]  /*8fb0*/  HMMA.16816.F32 R20, R12, R28, RZ ;  /* 0x0000001c0c14723c */ /* 0x000fec00000018ff */
[----:B-1----:R-:W-:Y:S06]  /*8fc0*/  HMMA.16816.F32 R216, R8, R48, R204 ;  /* 0x0000003008d8723c */ /* 0x002fec00000018cc */
[----:B------:R-:W-:Y:S06]  /*8fd0*/  HMMA.16816.F32 R52, R12, R36, RZ ;  /* 0x000000240c34723c */ /* 0x000fec00000018ff */
[----:B------:R-:W-:Y:S06]  /*8fe0*/  HMMA.16816.F32 R60, R4, R48, R60 ;  /* 0x00000030043c723c */ /* 0x000fec000000183c */
[----:B------:R-:W-:Y:S06]  /*8ff0*/  HMMA.16816.F32 R56, R8, R44, R56 ;  /* 0x0000002c0838723c */ /* 0x000fec0000001838 */
[----:B------:R-:W-:Y:S01]  /*9000*/  HMMA.16816.F32 R208, R4, R24, R20 ;  /* 0x0000001804d0723c */ /* 0x000fe20000001814 */
[----:B------:R-:W1:Y:S01]  /*9010*/  LDSM.16.M88.4 R20, [R240] ;  /* 0x00000000f014783b */ /* 0x000e620000000200 */
[----:B------:R-:W-:Y:S01]  /*9020*/  IMAD.MOV.U32 R0, RZ, RZ, R216 ;  /* 0x000000ffff007224 */ /* 0x000fe200078e00d8 */
[----:B------:R-:W-:Y:S01]  /*9030*/  MOV R2, R217 ;  /* 0x000000d900027202 */ /* 0x000fe20000000f00 */
[----:B------:R-:W-:-:S02]  /*9040*/  IMAD.MOV.U32 R3, RZ, RZ, R219 ;  /* 0x000000ffff037224 */ /* 0x000fc400078e00db */
[----:B------:R-:W-:Y:S02]  /*9050*/  HMMA.16816.F32 R64, R16, R28, RZ ;  /* 0x0000001c1040723c */ /* 0x000fe400000018ff */
[----:B------:R-:W-:-:S04]  /*9060*/  IMAD.MOV.U32 R49, RZ, RZ, R3 ;  /* 0x000000ffff317224 */ /* 0x000fc800078e0003 */
[----:B------:R-:W-:Y:S01]  /*9070*/  IMAD.MOV.U32 R41, RZ, RZ, R60 ;  /* 0x000000ffff297224 */ /* 0x000fe200078e003c */
[----:B------:R-:W-:Y:S01]  /*9080*/  MOV R37, R62 ;  /* 0x0000003e00257202 */ /* 0x000fe20000000f00 */
[----:B------:R-:W-:Y:S01]  /*9090*/  IMAD.MOV.U32 R40, RZ, RZ, R61 ;  /* 0x000000ffff287224 */ /* 0x000fe200078e003d */
[----:B------:R-:W-:Y:S01]  /*90a0*/  HMMA.16816.F32 R52, R4, R44, R52 ;  /* 0x0000002c0434723c */ /* 0x000fe20000001834 */
[----:B------:R-:W-:Y:S02]  /*90b0*/  IMAD.MOV.U32 R36, RZ, RZ, R63 ;  /* 0x000000ffff247224 */ /* 0x000fe400078e003f */
[----:B------:R-:W-:Y:S01]  /*90c0*/  MOV R216, R56 ;  /* 0x0000003800d87202 */ /* 0x000fe20000000f00 */
[----:B------:R-:W-:Y:S02]  /*90d0*/  IMAD.MOV.U32 R139, RZ, RZ, R57 ;  /* 0x000000ffff8b7224 */ /* 0x000fe400078e0039 */
[----:B------:R-:W-:Y:S01]  /*90e0*/  IMAD.MOV.U32 R138, RZ, RZ, R58 ;  /* 0x000000ffff8a7224 */ /* 0x000fe200078e003a */
[----:B------:R-:W-:Y:S01]  /*90f0*/  HMMA.16816.F32 R60, R12, R38, RZ ;  /* 0x000000260c3c723c */ /* 0x000fe200000018ff */
[----:B------:R-:W-:Y:S01]  /*9100*/  IMAD.MOV.U32 R133, RZ, RZ, R59 ;  /* 0x000000ffff857224 */ /* 0x000fe200078e003b */
[----:B------:R-:W-:Y:S01]  /*9110*/  MOV R45, R2 ;  /* 0x00000002002d7202 */ /* 0x000fe20000000f00 */
[----:B------:R-:W-:-:S03]  /*9120*/  IMAD.MOV.U32 R44, RZ, RZ, R0 ;  /* 0x000000ffff2c7224 */ /* 0x000fc600078e0000 */
[----:B------:R-:W-:Y:S06]  /*9130*/  HMMA.16816.F32 R56, R12, R32, RZ ;  /* 0x000000200c38723c */ /* 0x000fec00000018ff */
[----:B------:R-:W-:Y:S05]  /*9140*/  HMMA.16816.F32 R212, R8, R24, R64 ;  /* 0x0000001808d4723c */ /* 0x000fea0000001840 */
[----:B------:R-:W-:Y:S01]  /*9150*/  MOV R29, R54 ;  /* 0x00000036001d7202 */ /* 0x000fe20000000f00 */
[----:B------:R-:W-:Y:S01]  /*9160*/  HMMA.16816.F32 R204, R12, R30, RZ ;  /* 0x0000001e0ccc723c */ /* 0x000fe200000018ff */
[----:B------:R-:W-:-:S02]  /*9170*/  IMAD.MOV.U32 R24, RZ, RZ, R218 ;  /* 0x000000ffff187224 */ /* 0x000fc400078e00da */
[----:B------:R-:W-:Y:S02]  /*9180*/  IMAD.MOV.U32 R28, RZ, RZ, R55 ;  /* 0x000000ffff1c7224 */ /* 0x000fe400078e0037 */
[----:B------:R-:W-:Y:S01]  /*9190*/  IMAD.MOV.U32 R48, RZ, RZ, R24 ;  /* 0x000000ffff307224 */ /* 0x000fe200078e0018 */
[----:B------:R-:W-:Y:S01]  /*91a0*/  HMMA.16816.F32 R64, R12, R42, RZ ;  /* 0x0000002a0c40723c */ /* 0x000fe200000018ff */
[----:B------:R-:W-:Y:S02]  /*91b0*/  IMAD.MOV.U32 R25, RZ, RZ, R52 ;  /* 0x000000ffff197224 */ /* 0x000fe400078e0034 */
[----:B------:R-:W-:-:S03]  /*91c0*/  IMAD.MOV.U32 R24, RZ, RZ, R53 ;  /* 0x000000ffff187224 */ /* 0x000fc600078e0035 */
[----:B------:R-:W-:Y:S06]  /*91d0*/  HMMA.16816.F32 R52, R12, R34, RZ ;  /* 0x000000220c34723c */ /* 0x000fec00000018ff */
[C---:B-1----:R-:W-:Y:S06]  /*91e0*/  HMMA.16816.F32 R220, R4.reuse, R20, R56 ;  /* 0x0000001404dc723c */ /* 0x042fec0000001838 */
[----:B------:R-:W-:Y:S06]  /*91f0*/  HMMA.16816.F32 R60, R4, R46, R60 ;  /* 0x0000002e043c723c */ /* 0x000fec000000183c */
[----:B------:R-:W-:Y:S06]  /*9200*/  HMMA.16816.F32 R12, R16, R32, RZ ;  /* 0x00000020100c723c */ /* 0x000fec00000018ff */
[----:B------:R-:W-:Y:S01]  /*9210*/  HMMA.16816.F32 R56, R4, R26, R204 ;  /* 0x0000001a0438723c */ /* 0x000fe200000018cc */
[----:B------:R-:W-:Y:S01]  /*9220*/  MOV R32, R44 ;  /* 0x0000002c00207202 */ /* 0x000fe20000000f00 */
[----:B------:R-:W-:-:S04]  /*9230*/  IMAD.MOV.U32 R33, RZ, RZ, R45 ;  /* 0x000000ffff217224 */ /* 0x000fc800078e002d */
        /* <DEDUP_REMOVED lines=9> */
[----:B------:R-:W-:Y:S01]  /*92d0*/  MOV R62, R37 ;  /* 0x00000025003e7202 */ /* 0x000fe20000000f00 */
[----:B------:R-:W-:-:S02]  /*92e0*/  IMAD.MOV.U32 R252, RZ, RZ, R60 ;  /* 0x000000fffffc7224 */ /* 0x000fc400078e003c */
[----:B------:R-:W-:Y:S01]  /*92f0*/  IMAD.MOV.U32 R139, RZ, RZ, R61 ;  /* 0x000000ffff8b7224 */ /* 0x000fe200078e003d */
[----:B------:R-:W-:Y:S01]  /*9300*/  HMMA.16816.F32 R220, R8, R20, R12 ;  /* 0x0000001408dc723c */ /* 0x000fe2000000180c */
[----:B------:R-:W-:Y:S01]  /*9310*/  IMAD.MOV.U32 R133, RZ, RZ, R63 ;  /* 0x000000ffff857224 */ /* 0x000fe200078e003f */
[----:B------:R-:W-:Y:S01]  /*9320*/  LDSM.16.M88.4 R12, [R230+0x8000] ;  /* 0x00800000e60c783b */ /* 0x000fe20000000200 */
[----:B------:R-:W-:Y:S02]  /*9330*/  IMAD.MOV.U32 R60, RZ, RZ, R41 ;  /* 0x000000ffff3c7224 */ /* 0x000fe400078e0029 */
[----:B------:R-:W-:Y:S02]  /*9340*/  IMAD.MOV.U32 R61, RZ, RZ, R40 ;  /* 0x000000ffff3d7224 */ /* 0x000fe400078e0028 */
[----:B------:R-:W-:Y:S01]  /*9350*/  IMAD.MOV.U32 R63, RZ, RZ, R36 ;  /* 0x000000ffff3f7224 */ /* 0x000fe200078e0024 */
[----:B------:R-:W-:Y:S01]  /*9360*/  HMMA.16816.F32 R40, R16, R42, RZ ;  /* 0x0000002a1028723c */ /* 0x000fe200000018ff */
[----:B------:R-:W-:-:S02]  /*9370*/  IMAD.MOV.U32 R20, RZ, RZ, R29 ;  /* 0x000000ffff147224 */ /* 0x000fc400078e001d */
[----:B------:R-:W-:Y:S02]  /*9380*/  IMAD.MOV.U32 R21, RZ, RZ, R28 ;  /* 0x000000ffff157224 */ /* 0x000fe400078e001c */
[----:B------:R-:W-:Y:S01]  /*9390*/  IMAD.MOV.U32 R204, RZ, RZ, R216 ;  /* 0x000000ffffcc7224 */ /* 0x000fe200078e00d8 */
[C---:B------:R-:W-:Y:S06]  /*93a0*/  HMMA.16816.F32 R28, R16.reuse, R30, RZ ;  /* 0x0000001e101c723c */ /* 0x040fec00000018ff */
[C---:B------:R-:W-:Y:S06]  /*93b0*/  HMMA.16816.F32 R36, R16.reuse, R38, RZ ;  /* 0x000000261024723c */ /* 0x040fec00000018ff */
[----:B------:R-:W-:Y:S06]  /*93c0*/  HMMA.16816.F32 R16, R16, R34, RZ ;  /* 0x000000221010723c */ /* 0x000fec00000018ff */
[----:B------:R-:W-:Y:S01]  /*93d0*/  HMMA.16816.F32 R216, R4, R22, R52 ;  /* 0x0000001604d8723c */ /* 0x000fe20000001834 */
[----:B------:R-:W1:Y:S01]  /*93e0*/  LDSM.16.M88.4 R4, [R234+0x2000] ;  /* 0x00200000ea04783b */ /* 0x000e620000000200 */
[----:B------:R-:W-:-:S02]  /*93f0*/  IMAD.MOV.U32 R34, RZ, RZ, R48 ;  /* 0x000000ffff227224 */ /* 0x000fc400078e0030 */
[----:B------:R-:W-:Y:S02]  /*9400*/  IMAD.MOV.U32 R35, RZ, RZ, R49 ;  /* 0x000000ffff237224 */ /* 0x000fe400078e0031 */
[C---:B------:R-:W-:Y:S06]  /*9410*/  HMMA.16816.F32 R52, R8.reuse, R50, R40 ;  /* 0x000000320834723c */ /* 0x040fec0000001828 */
[----:B------:R-:W-:Y:S01]  /*9420*/  HMMA.16816.F32 R28, R8, R26, R28 ;  /* 0x0000001a081c723c */ /* 0x000fe2000000181c */
[----:B------:R-:W-:Y:S01]  /*9430*/  MOV R42, R25 ;  /* 0x00000019002a7202 */ /* 0x000fe20000000f00 */
[----:B------:R-:W-:-:S04]  /*9440*/  IMAD.MOV.U32 R43, RZ, RZ, R24 ;  /* 0x000000ffff2b7224 */ /* 0x000fc800078e0018 */
[C---:B------:R-:W-:Y:S06]  /*9450*/  HMMA.16816.F32 R44, R8.reuse, R46, R36 ;  /* 0x0000002e082c723c */ /* 0x040fec0000001824 */
[----:B------:R-:W-:Y:S01]  /*9460*/  HMMA.16816.F32 R24, R8, R22, R16 ;  /* 0x000000160818723c */ /* 0x000fe20000001810 */
[----:B------:R-:W2:Y:S04]  /*9470*/  LDSM.16.M88.4 R8, [R234] ;  /* 0x00000000ea08783b */ /* 0x000ea80000000200 */
[----:B------:R-:W3:Y:S01]  /*9480*/  LDSM.16.M88.4 R16, [R230+0x9000] ;  /* 0x00900000e610783b */ /* 0x000ee20000000200 */
[C---:B-1----:R-:W-:Y:S06]  /*9490*/  HMMA.16816.F32 R48, R4.reuse, R12, R208 ;  /* 0x0000000c0430723c */ /* 0x042fec00000018d0 */
[----:B------:R-:W-:Y:S01]  /*94a0*/  HMMA.16816.F32 R56, R4, R14, R56 ;  /* 0x0000000e0438723c */ /* 0x000fe20000001838 */
[----:B------:R-:W-:Y:S01]  /*94b0*/  MOV R210, R20 ;  /* 0x0000001400d27202 */ /* 0x000fe20000000f00 */
[----:B------:R-:W-:-:S02]  /*94c0*/  IMAD.MOV.U32 R211, RZ, RZ, R21 ;  /* 0x000000ffffd37224 */ /* 0x000fc400078e0015 */
[----:B------:R-:W1:Y:S01]  /*94d0*/  LDSM.16.M88.4 R20, [R230+0x8800] ;  /* 0x00880000e614783b */ /* 0x000e620000000200 */
[----:B------:R-:W-:Y:S02]  /*94e0*/  IMAD.MOV.U32 R208, RZ, RZ, R42 ;  /* 0x000000ffffd07224 */ /* 0x000fe400078e002a */
[----:B------:R-:W-:Y:S02]  /*94f0*/  IMAD.MOV.U32 R209, RZ, RZ, R43 ;  /* 0x000000ffffd17224 */ /* 0x000fe400078e002b */
[C---:B--2---:R-:W-:Y:S06]  /*9500*/  HMMA.16816.F32 R40, R8.reuse, R12, R212 ;  /* 0x0000000c0828723c */ /* 0x044fec00000018d4 */
[----:B------:R-:W-:Y:S01]  /*9510*/  HMMA.16816.F32 R36, R8, R14, R28 ;  /* 0x0000000e0824723c */ /* 0x000fe2000000181c */
[----:B------:R-:W2:Y:S01]  /*9520*/  LDSM.16.M88.4 R12, [R230+0x9800] ;  /* 0x00980000e60c783b */ /* 0x000ea20000000200 */
[----:B------:R-:W-:Y:S01]  /*9530*/  IMAD.MOV.U32 R212, RZ, RZ, R252 ;  /* 0x000000ffffd47224 */ /* 0x000fe200078e00fc */
[----:B------:R-:W-:Y:S01]  /*9540*/  MOV R214, R138 ;  /* 0x0000008a00d67202 */ /* 0x000fe20000000f00 */
[----:B------:R-:W-:-:S02]  /*9550*/  IMAD.MOV.U32 R213, RZ, RZ, R139 ;  /* 0x000000ffffd57224 */ /* 0x000fc400078e008b */
[----:B------:R-:W-:Y:S01]  /*9560*/  IMAD.MOV.U32 R215, RZ, RZ, R133 ;  /* 0x000000ffffd77224 */ /* 0x000fe200078e0085 */
[-C--:B---3--:R-:W-:Y:S06]  /*9570*/  HMMA.16816.F32 R204, R8, R16.reuse, R204 ;  /* 0x0000001008cc723c */ /* 0x088fec00000018cc */
[C---:B------:R-:W-:Y:S06]  /*9580*/  HMMA.16816.F32 R208, R4.reuse, R16, R208 ;  /* 0x0000001004d0723c */ /* 0x040fec00000018d0 */
[C---:B-1----:R-:W-:Y:S06]  /*9590*/  HMMA.16816.F32 R28, R4.reuse, R20, R60 ;  /* 0x00000014041c723c */ /* 0x042fec000000183c */
[----:B------:R-:W-:Y:S06]  /*95a0*/  HMMA.16816.F32 R60, R4, R22, R64 ;  /* 0x00000016043c723c */ /* 0x000fec0000001840 */
[----:B------:R-:W-:Y:S01]  /*95b0*/  HMMA.16816.F32 R32, R8, R20, R32 ;  /* 0x000000140820723c */ /* 0x000fe20000001820 */
[----:B------:R-:W-:Y:S01]  /*95c0*/  IMAD.MOV.U32 R64, RZ, RZ, R132 ;  /* 0x000000ffff407224 */ /* 0x000fe200078e0084 */
[----:B------:R-:W-:Y:S01]  /*95d0*/  MOV R66, R2 ;  /* 0x0000000200427202 */ /* 0x000fe20000000f00 */
[----:B------:R-:W-:-:S02]  /*95e0*/  IMAD.MOV.U32 R65, RZ, RZ, R3 ;  /* 0x000000ffff417224 */ /* 0x000fc400078e0003 */
[----:B------:R-:W-:Y:S01]  /*95f0*/  IMAD.MOV.U32 R67, RZ, RZ, R0 ;  /* 0x000000ffff437224 */ /* 0x000fe200078e0000 */
[----:B------:R-:W-:Y:S06]  /*9600*/  HMMA.16816.F32 R52, R8, R22, R52 ;  /* 0x000000160834723c */ /* 0x000fec0000001834 */
[C---:B--2---:R-:W-:Y:S06]  /*9610*/  HMMA.16816.F32 R64, R4.reuse, R12, R64 ;  /* 0x0000000c0440723c */ /* 0x044fec0000001840 */
[----:B------:R-:W-:Y:S06]  /*9620*/  HMMA.16816.F32 R216, R4, R14, R216 ;  /* 0x0000000e04d8723c */ /* 0x000fec00000018d8 */
[----:B------:R-:W-:-:S12]  /*9630*/  HMMA.16816.F32 R220, R8, R12, R220 ;  /* 0x0000000c08dc723c */ /* 0x000fd800000018dc */
[----:B------:R-:W-:Y:S01]  /*9640*/  IMAD.MOV.U32 R22, RZ, RZ, R64 ;  /* 0x000000ffff167224 */ /* 0x000fe200078e0040 */
[----:B------:R-:W-:Y:S01]  /*9650*/  MOV R20, R66 ;  /* 0x0000004200147202 */ /* 0x000fe20000000f00 */
[----:B------:R-:W-:Y:S02]  /*9660*/  IMAD.MOV.U32 R21, RZ, RZ, R65 ;  /* 0x000000ffff157224 */ /* 0x000fe400078e0041 */
[----:B------:R-:W-:Y:S02]  /*9670*/  IMAD.MOV.U32 R17, RZ, RZ, R67 ;  /* 0x000000ffff117224 */ /* 0x000fe400078e0043 */
[-C--:B------:R-:W-:Y:S01]  /*9680*/  HMMA.16816.F32 R64, R4, R18.reuse, R212 ;  /* 0x000000120440723c */ /* 0x080fe200000018d4 */
[----:B------:R-:W-:Y:S05]  /*9690*/  LDSM.16.M88.4 R4, [R233+0x2000] ;  /* 0x00200000e904783b */ /* 0x000fea0000000200 */
[----:B------:R-:W-:Y:S07]  /*96a0*/  HMMA.16816.F32 R212, R8, R18, R44 ;  /* 0x0000001208d4723c */ /* 0x000fee000000182c */
[----:B------:R-:W-:Y:S01]  /*96b0*/  IMAD.MOV.U32 R47, RZ, RZ, R17 ;  /* 0x000000ffff2f7224 */ /* 0x000fe200078e0011 */
[----:B------:R-:W-:Y:S01]  /*96c0*/  MOV R46, R20 ;  /* 0x00000014002e7202 */ /* 0x000fe20000000f00 */
[----:B------:R-:W-:-:S02]  /*96d0*/  IMAD.MOV.U32 R44, RZ, RZ, R22 ;  /* 0x000000ffff2c7224 */ /* 0x000fc400078e0016 */
[----:B------:R-:W-:Y:S02]  /*96e0*/  IMAD.MOV.U32 R45, RZ, RZ, R21 ;  /* 0x000000ffff2d7224 */ /* 0x000fe400078e0015 */
[----:B------:R-:W1:Y:S05]  /*96f0*/  LDSM.16.M88.4 R20, [R229+0x800] ;  /* 0x00080000e514783b */ /* 0x000e6a0000000200 */
[----:B------:R-:W-:Y:S01]  /*9700*/  IMAD.MOV.U32 R16, RZ, RZ, R64 ;  /* 0x000000ffff107224 */ /* 0x000fe200078e0040 */
[----:B------:R-:W-:Y:S01]  /*9710*/  MOV R2, R66 ;  /* 0x0000004200027202 */ /* 0x000fe20000000f00 */
[----:B------:R-:W-:Y:S02]  /*9720*/  IMAD.MOV.U32 R3, RZ, RZ, R65 ;  /* 0x000000ffff037224 */ /* 0x000fe400078e0041 */
[----:B------:R-:W-:-:S02]  /*9730*/  IMAD.MOV.U32 R0, RZ, RZ, R67 ;  /* 0x000000ffff007224 */ /* 0x000fc400078e0043 */
[----:B------:R-:W-:Y:S01]  /*9740*/  HMMA.16816.F32 R64, R8, R14, R24 ;  /* 0x0000000e0840723c */ /* 0x000fe20000001818 */
[----:B------:R-:W2:Y:S04]  /*9750*/  LDSM.16.M88.4 R12, [R229] ;  /* 0x00000000e50c783b */ /* 0x000ea80000000200 */
[----:B------:R-:W3:Y:S02]  /*9760*/  LDSM.16.M88.4 R8, [R233] ;  /* 0x00000000e908783b */ /* 0x000ee40000000200 */
[----:B------:R-:W-:Y:S01]  /*9770*/  IMAD.MOV.U32 R24, RZ, RZ, R16 ;  /* 0x000000ffff187224 */ /* 0x000fe200078e0010 */
[----:B------:R-:W-:Y:S01]  /*9780*/  MOV R26, R2 ;  /* 0x00000002001a7202 */ /* 0x000fe20000000f00 */
[----:B------:R-:W-:Y:S02]  /*9790*/  IMAD.MOV.U32 R25, RZ, RZ, R3 ;  /* 0x000000ffff197224 */ /* 0x000fe400078e0003 */
[----:B------:R-:W-:Y:S01]  /*97a0*/  IMAD.MOV.U32 R27, RZ, RZ, R0 ;  /* 0x000000ffff1b7224 */ /* 0x000fe200078e0000 */
[C---:B-1----:R-:W-:Y:S06]  /*97b0*/  HMMA.16816.F32 R28, R4.reuse, R20, R28 ;  /* 0x00000014041c723c */ /* 0x042fec000000181c */
[----:B--2---:R-:W-:-:S15]  /*97c0*/  HMMA.16816.F32 R16, R4, R12, R48 ;  /* 0x0000000c0410723c */ /* 0x004fde0000001830 */
[----:B------:R-:W-:-:S09]  /*97d0*/  NOP ;  /* 0x0000000000007918 */ /* 0x000fd20000000000 */
[----:B------:R-:W-:Y:S01]  /*97e0*/  IMAD.MOV.U32 R252, RZ, RZ, R16 ;  /* 0x000000fffffc7224 */ /* 0x000fe200078e0010 */
[----:B------:R-:W-:Y:S01]  /*97f0*/  MOV R2, R18 ;  /* 0x0000001200027202 */ /* 0x000fe20000000f00 */
[----:B------:R-:W-:Y:S02]  /*9800*/  IMAD.MOV.U32 R3, RZ, RZ, R17 ;  /* 0x000000ffff037224 */ /* 0x000fe400078e0011 */
[----:B------:R-:W-:Y:S02]  /*9810*/  IMAD.MOV.U32 R0, RZ, RZ, R19 ;  /* 0x000000ffff007224 */ /* 0x000fe400078e0013 */
[----:B---3--:R-:W-:Y:S06]  /*9820*/  HMMA.16816.F32 R16, R8, R12, R40 ;  /* 0x0000000c0810723c */ /* 0x008fec0000001828 */
[----:B------:R-:W-:Y:S07]  /*9830*/  HMMA.16816.F32 R40, R4, R22, R60 ;  /* 0x000000160428723c */ /* 0x000fee000000183c */
[----:B------:R-:W-:Y:S01]  /*9840*/  IMAD.MOV.U32 R60, RZ, RZ, R24 ;  /* 0x000000ffff3c7224 */ /* 0x000fe200078e0018 */
[----:B------:R-:W-:Y:S01]  /*9850*/  MOV R62, R26 ;  /* 0x0000001a003e7202 */ /* 0x000fe20000000f00 */
[----:B------:R-:W-:-:S02]  /*9860*/  IMAD.MOV.U32 R61, RZ, RZ, R25 ;  /* 0x000000ffff3d7224 */ /* 0x000fc400078e0019 */
[----:B------:R-:W-:-:S07]  /*9870*/  IMAD.MOV.U32 R63, RZ, RZ, R27 ;  /* 0x000000ffff3f7224 */ /* 0x000fce00078e001b */
[----:B------:R-:W-:Y:S01]  /*9880*/  IMAD.MOV.U32 R51, RZ, RZ, R16 ;  /* 0x000000ffff337224 */ /* 0x000fe200078e0010 */
[----:B------:R-:W-:Y:S01]  /*9890*/  MOV R49, R18 ;  /* 0x0000001200317202 */ /* 0x000fe20000000f00 */
[----:B------:R-:W-:Y:S02]  /*98a0*/  IMAD.MOV.U32 R50, RZ, RZ, R17 ;  /* 0x000000ffff327224 */ /* 0x000fe400078e0011 */
[----:B------:R-:W-:Y:S02]  /*98b0*/  IMAD.MOV.U32 R48, RZ, RZ, R19 ;  /* 0x000000ffff307224 */ /* 0x000fe400078e0013 */
[----:B------:R-:W-:Y:S06]  /*98c0*/  HMMA.16816.F32 R16, R4, R14, R56 ;  /* 0x0000000e0410723c */ /* 0x000fec0000001838 */
[----:B------:R-:W-:-:S15]  /*98d0*/  HMMA.16816.F32 R56, R8, R20, R32 ;  /* 0x000000140838723c */ /* 0x000fde0000001820 */
[----:B------:R-:W-:-:S03]  /*98e0*/  NOP ;  /* 0x0000000000007918 */ /* 0x000fc60000000000 */
[----:B------:R-:W-:Y:S01]  /*98f0*/  IMAD.MOV.U32 R139, RZ, RZ, R16 ;  /* 0x000000ffff8b7224 */ /* 0x000fe200078e0010 */
[----:B------:R-:W-:Y:S01]  /*9900*/  MOV R133, R18 ;  /* 0x0000001200857202 */ /* 0x000fe20000000f00 */
[----:B------:R-:W-:Y:S02]  /*9910*/  IMAD.MOV.U32 R138, RZ, RZ, R17 ;  /* 0x000000ffff8a7224 */ /* 0x000fe400078e0011 */
[----:B------:R-:W-:Y:S02]  /*9920*/  IMAD.MOV.U32 R132, RZ, RZ, R19 ;  /* 0x000000ffff847224 */ /* 0x000fe400078e0013 */
[C---:B------:R-:W-:Y:S06]  /*9930*/  HMMA.16816.F32 R16, R8.reuse, R14, R36 ;  /* 0x0000000e0810723c */ /* 0x040fec0000001824 */
[----:B------:R-:W-:-:S15]  /*9940*/  HMMA.16816.F32 R36, R8, R22, R52 ;  /* 0x000000160824723c */ /* 0x000fde0000001834 */
[----:B------:R-:W-:-:S03]  /*9950*/  NOP ;  /* 0x0000000000007918 */ /* 0x000fc60000000000 */
[----:B------:R-:W-:Y:S01]  /*9960*/  IMAD.MOV.U32 R15, RZ, RZ, R16 ;  /* 0x000000ffff0f7224 */ /* 0x000fe200078e0010 */
[----:B------:R-:W-:Y:S01]  /*9970*/  MOV R13, R18 ;  /* 0x00000012000d7202 */ /* 0x000fe20000000f00 */
[----:B------:R-:W-:Y:S02]  /*9980*/  IMAD.MOV.U32 R14, RZ, RZ, R17 ;  /* 0x000000ffff0e7224 */ /* 0x000fe400078e0011 */
[----:B------:R-:W-:Y:S02]  /*9990*/  IMAD.MOV.U32 R12, RZ, RZ, R19 ;  /* 0x000000ffff0c7224 */ /* 0x000fe400078e0013 */
[----:B------:R-:W1:Y:S02]  /*99a0*/  LDSM.16.M88.4 R16, [R229+0x1000] ;  /* 0x00100000e510783b */ /* 0x000e640000000200 */
[----:B-1----:R-:W-:Y:S06]  /*99b0*/  HMMA.16816.F32 R32, R8, R16, R204 ;  /* 0x000000100820723c */ /* 0x002fec00000018cc */
[----:B------:R-:W-:Y:S01]  /*99c0*/  HMMA.16816.F32 R52, R4, R18, R60 ;  /* 0x000000120434723c */ /* 0x000fe2000000183c */
[----:B------:R-:W-:Y:S01]  /*99d0*/  IMAD.MOV.U32 R204, RZ, RZ, R15 ;  /* 0x000000ffffcc7224 */ /* 0x000fe200078e000f */
[----:B------:R-:W-:Y:S01]  /*99e0*/  MOV R206, R13 ;  /* 0x0000000d00ce7202 */ /* 0x000fe20000000f00 */
[----:B------:R-:W-:-:S02]  /*99f0*/  IMAD.MOV.U32 R205, RZ, RZ, R14 ;  /* 0x000000ffffcd7224 */ /* 0x000fc400078e000e */
[----:B------:R-:W-:Y:S01]  /*9a00*/  IMAD.MOV.U32 R207, RZ, RZ, R12 ;  /* 0x000000ffffcf7224 */ /* 0x000fe200078e000c */
[----:B------:R-:W-:Y:S01]  /*9a10*/  HMMA.16816.F32 R24, R4, R16, R208 ;  /* 0x000000100418723c */ /* 0x000fe200000018d0 */
[----:B------:R-:W1:Y:S06]  /*9a20*/  LDSM.16.M88.4 R12, [R229+0x1800] ;  /* 0x00180000e50c783b */ /* 0x000e6c0000000200 */
        /* <DEDUP_REMOVED lines=8> */
[----:B------:R-:W-:Y:S07]  /*9ab0*/  HMMA.16816.F32 R52, R8, R18, R212 ;  /* 0x000000120834723c */ /* 0x000fee00000018d4 */
[----:B------:R-:W-:Y:S01]  /*9ac0*/  IMAD.MOV.U32 R212, RZ, RZ, R51 ;  /* 0x000000ffffd47224 */ /* 0x000fe200078e0033 */
[----:B------:R-:W-:Y:S01]  /*9ad0*/  MOV R214, R49 ;  /* 0x0000003100d67202 */ /* 0x000fe20000000f00 */
[----:B------:R-:W-:-:S02]  /*9ae0*/  IMAD.MOV.U32 R213, RZ, RZ, R50 ;  /* 0x000000ffffd57224 */ /* 0x000fc400078e0032 */
[----:B------:R-:W-:Y:S01]  /*9af0*/  IMAD.MOV.U32 R215, RZ, RZ, R48 ;  /* 0x000000ffffd77224 */ /* 0x000fe200078e0030 */
[-C--:B-1----:R-:W-:Y:S06]  /*9b00*/  HMMA.16816.F32 R44, R4, R12.reuse, R44 ;  /* 0x0000000c042c723c */ /* 0x082fec000000182c */
[C---:B------:R-:W-:Y:S06]  /*9b10*/  HMMA.16816.F32 R60, R8.reuse, R12, R220 ;  /* 0x0000000c083c723c */ /* 0x040fec00000018dc */
[----:B------:R-:W-:Y:S01]  /*9b20*/  HMMA.16816.F32 R48, R8, R14, R64 ;  /* 0x0000000e0830723c */ /* 0x000fe20000001840 */
[----:B------:R-:W-:Y:S11]  /*9b30*/  LDSM.16.M88.4 R8, [R231+0x4000] ;  /* 0x00400000e708783b */ /* 0x000ff60000000200 */
[----:B------:R-:W-:Y:S01]  /*9b40*/  IMAD.MOV.U32 R16, RZ, RZ, R44 ;  /* 0x000000ffff107224 */ /* 0x000fe200078e002c */
[----:B------:R-:W-:Y:S01]  /*9b50*/  MOV R2, R46 ;  /* 0x0000002e00027202 */ /* 0x000fe20000000f00 */
[----:B------:R-:W-:-:S02]  /*9b60*/  IMAD.MOV.U32 R3, RZ, RZ, R45 ;  /* 0x000000ffff037224 */ /* 0x000fc400078e002d */
[----:B------:R-:W-:Y:S02]  /*9b70*/  IMAD.MOV.U32 R0, RZ, RZ, R47 ;  /* 0x000000ffff007224 */ /* 0x000fe400078e002f */
[----:B------:R-:W-:Y:S01]  /*9b80*/  HMMA.16816.F32 R44, R4, R14, R216 ;  /* 0x0000000e042c723c */ /* 0x000fe200000018d8 */
[----:B------:R-:W-:Y:S04]  /*9b90*/  LDSM.16.M88.4 R4, [R231+0x6000] ;  /* 0x00600000e704783b */ /* 0x000fe80000000200 */
[----:B------:R-:W1:Y:S02]  /*9ba0*/  LDSM.16.M88.4 R12, [R224+0xa000] ;  /* 0x00a00000e00c783b */ /* 0x000e640000000200 */
[----:B------:R-:W-:Y:S01]  /*9bb0*/  IMAD.MOV.U32 R216, RZ, RZ, R139 ;  /* 0x000000ffffd87224 */ /* 0x000fe200078e008b */
[----:B------:R-:W-:Y:S01]  /*9bc0*/  MOV R218, R133 ;  /* 0x0000008500da7202 */ /* 0x000fe20000000f00 */
[----:B------:R-:W-:-:S02]  /*9bd0*/  IMAD.MOV.U32 R217, RZ, RZ, R138 ;  /* 0x000000ffffd97224 */ /* 0x000fc400078e008a */
[----:B------:R-:W-:Y:S01]  /*9be0*/  IMAD.MOV.U32 R219, RZ, RZ, R132 ;  /* 0x000000ffffdb7224 */ /* 0x000fe200078e0084 */
[-C--:B-1----:R-:W-:Y:S06]  /*9bf0*/  HMMA.16816.F32 R208, R4, R12.reuse, R208 ;  /* 0x0000000c04d0723c */ /* 0x082fec00000018d0 */
[----:B------:R-:W-:Y:S06]  /*9c00*/  HMMA.16816.F32 R212, R8, R12, R212 ;  /* 0x0000000c08d4723c */ /* 0x000fec00000018d4 */
[----:B------:R-:W-:Y:S01]  /*9c10*/  HMMA.16816.F32 R64, R4, R14, R216 ;  /* 0x0000000e0440723c */ /* 0x000fe200000018d8 */
[----:B------:R-:W-:-:S02]  /*9c20*/  IMAD.MOV.U32 R12, RZ, RZ, R21 ;  /* 0x000000ffff0c7224 */ /* 0x000fc400078e0015 */
[----:B------:R-:W-:Y:S02]  /*9c30*/  IMAD.MOV.U32 R13, RZ, RZ, R20 ;  /* 0x000000ffff0d7224 */ /* 0x000fe400078e0014 */
[----:B------:R-:W1:Y:S01]  /*9c40*/  LDSM.16.M88.4 R20, [R224+0xa800] ;  /* 0x00a80000e014783b */ /* 0x000e620000000200 */
[----:B------:R-:W-:Y:S07]  /*9c50*/  HMMA.16816.F32 R220, R8, R14, R204 ;  /* 0x0000000e08dc723c */ /* 0x000fee00000018cc */
[----:B------:R-:W-:-:S11]  /*9c60*/  MOV R15, R17 ;  /* 0x00000011000f7202 */ /* 0x000fd60000000f00 */
[----:B------:R-:W-:Y:S01]  /*9c70*/  MOV R139, R64 ;  /* 0x00000040008b7202 */ /* 0x000fe20000000f00 */
[----:B------:R-:W-:Y:S02]  /*9c80*/  IMAD.MOV.U32 R138, RZ, RZ, R65 ;  /* 0x000000ffff8a7224 */ /* 0x000fe400078e0041 */
[----:B------:R-:W-:Y:S02]  /*9c90*/  IMAD.MOV.U32 R133, RZ, RZ, R66 ;  /* 0x000000ffff857224 */ /* 0x000fe400078e0042 */
[----:B------:R-:W-:Y:S02]  /*9ca0*/  IMAD.MOV.U32 R132, RZ, RZ, R67 ;  /* 0x000000ffff847224 */ /* 0x000fe400078e0043 */
[----:B-1----:R-:W-:Y:S06]  /*9cb0*/  HMMA.16816.F32 R64, R8, R22, R36 ;  /* 0x000000160840723c */ /* 0x002fec0000001824 */
[----:B------:R-:W-:Y:S01]  /*9cc0*/  HMMA.16816.F32 R204, R4, R20, R28 ;  /* 0x0000001404cc723c */ /* 0x000fe2000000181c */
[----:B------:R-:W-:Y:S01]  /*9cd0*/  IMAD.MOV.U32 R36, RZ, RZ, R15 ;  /* 0x000000ffff247224 */ /* 0x000fe200078e000f */
[----:B------:R-:W-:Y:S01]  /*9ce0*/  MOV R39, R252 ;  /* 0x000000fc00277202 */ /* 0x000fe20000000f00 */
[----:B------:R-:W-:-:S02]  /*9cf0*/  IMAD.MOV.U32 R37, RZ, RZ, R12 ;  /* 0x000000ffff257224 */ /* 0x000fc400078e000c */
[----:B------:R-:W-:Y:S01]  /*9d00*/  IMAD.MOV.U32 R38, RZ, RZ, R13 ;  /* 0x000000ffff267224 */ /* 0x000fe200078e000d */
[----:B------:R-:W-:Y:S01]  /*9d10*/  HMMA.16816.F32 R40, R4, R22, R40 ;  /* 0x000000160428723c */ /* 0x000fe20000001828 */
[----:B------:R-:W1:Y:S01]  /*9d20*/  LDSM.16.M88.4 R12, [R224+0xb800] ;  /* 0x00b80000e00c783b */ /* 0x000e620000000200 */
[----:B------:R-:W-:Y:S01]  /*9d30*/  IMAD.MOV.U32 R28, RZ, RZ, R16 ;  /* 0x000000ffff1c7224 */ /* 0x000fe200078e0010 */
[----:B------:R-:W-:Y:S01]  /*9d40*/  MOV R31, R0 ;  /* 0x00000000001f7202 */ /* 0x000fe20000000f00 */
[----:B------:R-:W-:Y:S01]  /*9d50*/  IMAD.MOV.U32 R29, RZ, RZ, R3 ;  /* 0x000000ffff1d7224 */ /* 0x000fe200078e0003 */
[----:B------:R-:W2:Y:S01]  /*9d60*/  LDSM.16.M88.4 R16, [R224+0xb000] ;  /* 0x00b00000e010783b */ /* 0x000ea20000000200 */
[----:B------:R-:W-:Y:S01]  /*9d70*/  IMAD.MOV.U32 R30, RZ, RZ, R2 ;  /* 0x000000ffff1e7224 */ /* 0x000fe200078e0002 */
[----:B------:R-:W-:-:S15]  /*9d80*/  HMMA.16816.F32 R216, R8, R20, R56 ;  /* 0x0000001408d8723c */ /* 0x000fde0000001838 */
[----:B------:R-:W-:-:S02]  /*9d90*/  NOP ;  /* 0x0000000000007918 */ /* 0x000fc40000000000 */
[----:B------:R-:W-:Y:S01]  /*9da0*/  IMAD.MOV.U32 R20, RZ, RZ, R40 ;  /* 0x000000ffff147224 */ /* 0x000fe200078e0028 */
[----:B------:R-:W-:Y:S01]  /*9db0*/  MOV R0, R43 ;  /* 0x0000002b00007202 */ /* 0x000fe20000000f00 */
[----:B------:R-:W-:Y:S02]  /*9dc0*/  IMAD.MOV.U32 R3, RZ, RZ, R41 ;  /* 0x000000ffff037224 */ /* 0x000fe400078e0029 */
[----:B------:R-:W-:Y:S01]  /*9dd0*/  IMAD.MOV.U32 R2, RZ, RZ, R42 ;  /* 0x000000ffff027224 */ /* 0x000fe200078e002a */
[C---:B-1----:R-:W-:Y:S06]  /*9de0*/  HMMA.16816.F32 R28, R4.reuse, R12, R28 ;  /* 0x0000000c041c723c */ /* 0x042fec000000181c */
[C---:B--2---:R-:W-:Y:S06]  /*9df0*/  HMMA.16816.F32 R36, R4.reuse, R18, R36 ;  /* 0x000000120424723c */ /* 0x044fec0000001824 */
[-C--:B------:R-:W-:Y:S06]  /*9e00*/  HMMA.16816.F32 R40, R4, R16.reuse, R24 ;  /* 0x000000100428723c */ /* 0x080fec0000001818 */
[C---:B------:R-:W-:Y:S06]  /*9e10*/  HMMA.16816.F32 R56, R8.reuse, R16, R32 ;  /* 0x000000100838723c */ /* 0x040fec0000001820 */
[----:B------:R-:W-:Y:S01]  /*9e20*/  IMAD.MOV.U32 R25, RZ, RZ, R28 ;  /* 0x000000ffff197224 */ /* 0x000fe200078e001c */
[----:B------:R-:W-:Y:S01]  /*9e30*/  MOV R16, R31 ;  /* 0x0000001f00107202 */ /* 0x000fe20000000f00 */
[----:B------:R-:W-:Y:S01]  /*9e40*/  IMAD.MOV.U32 R24, RZ, RZ, R29 ;  /* 0x000000ffff187224 */ /* 0x000fe200078e001d */
[----:B------:R-:W-:Y:S01]  /*9e50*/  HMMA.16816.F32 R32, R8, R18, R52 ;  /* 0x000000120820723c */ /* 0x000fe20000001834 */
[----:B------:R-:W-:-:S02]  /*9e60*/  IMAD.MOV.U32 R17, RZ, RZ, R30 ;  /* 0x000000ffff117224 */ /* 0x000fc400078e001e */
[----:B------:R-:W-:Y:S01]  /*9e70*/  IMAD.MOV.U32 R23, RZ, RZ, R36 ;  /* 0x000000ffff177224 */ /* 0x000fe200078e0024 */
[----:B------:R-:W-:Y:S01]  /*9e80*/  MOV R252, R39 ;  /* 0x0000002700fc7202 */ /* 0x000fe20000000f00 */
[----:B------:R-:W-:Y:S01]  /*9e90*/  IMAD.MOV.U32 R22, RZ, RZ, R37 ;  /* 0x000000ffff167224 */ /* 0x000fe200078e0025 */
[----:B------:R-:W-:Y:S01]  /*9ea0*/  HMMA.16816.F32 R28, R8, R12, R60 ;  /* 0x0000000c081c723c */ /* 0x000fe2000000183c */
[----:B------:R-:W-:Y:S01]  /*9eb0*/  IMAD.MOV.U32 R21, RZ, RZ, R38 ;  /* 0x000000ffff157224 */ /* 0x000fe200078e0026 */
[----:B------:R-:W-:Y:S01]  /*9ec0*/  MOV R19, R132 ;  /* 0x0000008400137202 */ /* 0x000fe20000000f00 */
[----:B------:R-:W-:-:S03]  /*9ed0*/  IMAD.MOV.U32 R18, RZ, RZ, R133 ;  /* 0x000000ffff127224 */ /* 0x000fc600078e0085 */
[----:B------:R-:W-:Y:S01]  /*9ee0*/  HMMA.16816.F32 R36, R4, R14, R44 ;  /* 0x0000000e0424723c */ /* 0x000fe2000000182c */
[----:B------:R-:W-:Y:S01]  /*9ef0*/  LDSM.16.M88.4 R4, [R232+0x6000] ;  /* 0x00600000e804783b */ /* 0x000fe20000000200 */
[----:B------:R-:W-:Y:S02]  /*9f00*/  IMAD.MOV.U32 R61, RZ, RZ, R23 ;  /* 0x000000ffff3d7224 */ /* 0x000fe400078e0017 */
[----:B------:R-:W-:Y:S02]  /*9f10*/  IMAD.MOV.U32 R62, RZ, RZ, R22 ;  /* 0x000000ffff3e7224 */ /* 0x000fe400078e0016 */
[----:B------:R-:W-:Y:S01]  /*9f20*/  IMAD.MOV.U32 R63, RZ, RZ, R21 ;  /* 0x000000ffff3f7224 */ /* 0x000fe200078e0015 */
[----:B------:R-:W-:Y:S01]  /*9f30*/  MOV R47, R16 ;  /* 0x00000010002f7202 */ /* 0x000fe20000000f00 */
[----:B------:R-:W-:Y:S02]  /*9f40*/  IMAD.MOV.U32 R44, RZ, RZ, R25 ;  /* 0x000000ffff2c7224 */ /* 0x000fe400078e0019 */
[----:B------:R-:W-:-:S02]  /*9f50*/  IMAD.MOV.U32 R45, RZ, RZ, R24 ;  /* 0x000000ffff2d7224 */ /* 0x000fc400078e0018 */
[----:B------:R-:W-:Y:S01]  /*9f60*/  HMMA.16816.F32 R24, R8, R14, R48 ;  /* 0x0000000e0818723c */ /* 0x000fe20000001830 */
[----:B------:R-:W1:Y:S01]  /*9f70*/  LDSM.16.M88.4 R12, [R239] ;  /* 0x00000000ef0c783b */ /* 0x000e620000000200 */
[----:B------:R-:W-:Y:S02]  /*9f80*/  IMAD.MOV.U32 R46, RZ, RZ, R17 ;  /* 0x000000ffff2e7224 */ /* 0x000fe400078e0011 */
[----:B------:R-:W-:Y:S01]  /*9f90*/  IMAD.MOV.U32 R16, RZ, RZ, R139 ;  /* 0x000000ffff107224 */ /* 0x000fe200078e008b */
[----:B------:R-:W2:Y:S01]  /*9fa0*/  LDSM.16.M88.4 R8, [R232+0x4000] ;  /* 0x00400000e808783b */ /* 0x000ea20000000200 */
[----:B------:R-:W-:-:S07]  /*9fb0*/  IMAD.MOV.U32 R17, RZ, RZ, R138 ;  /* 0x000000ffff117224 */ /* 0x000fce00078e008a */
[C---:B-1----:R-:W-:Y:S06]  /*9fc0*/  HMMA.16816.F32 R16, R4.reuse, R14, R16 ;  /* 0x0000000e0410723c */ /* 0x042fec0000001810 */
[-C--:B------:R-:W-:Y:S06]  /*9fd0*/  HMMA.16816.F32 R48, R4, R12.reuse, R208 ;  /* 0x0000000c0430723c */ /* 0x080fec00000018d0 */
[----:B--2---:R-:W-:Y:S01]  /*9fe0*/  HMMA.16816.F32 R52, R8, R12, R212 ;  /* 0x0000000c0834723c */ /* 0x004fe200000018d4 */
[----:B------:R-:W-:Y:S01]  /*9ff0*/  MOV R208, R20 ;  /* 0x0000001400d07202 */ /* 0x000fe20000000f00 */
[----:B------:R-:W-:Y:S01]  /*a000*/  IMAD.MOV.U32 R209, RZ, RZ, R3 ;  /* 0x000000ffffd17224 */ /* 0x000fe200078e0003 */
[----:B------:R-:W1:Y:S01]  /*a010*/  LDSM.16.M88.4 R20, [R238] ;  /* 0x00000000ee14783b */ /* 0x000e620000000200 */
[----:B------:R-:W-:-:S02]  /*a020*/  IMAD.MOV.U32 R210, RZ, RZ, R2 ;  /* 0x000000ffffd27224 */ /* 0x000fc400078e0002 */
[----:B------:R-:W-:Y:S01]  /*a030*/  IMAD.MOV.U32 R211, RZ, RZ, R0 ;  /* 0x000000ffffd37224 */ /* 0x000fe200078e0000 */
[----:B------:R-:W-:Y:S05]  /*a040*/  HMMA.16816.F32 R220, R8, R14, R220 ;  /* 0x0000000e08dc723c */ /* 0x000fea00000018dc */
[----:B------:R-:W-:Y:S01]  /*a050*/  MOV R12, R16 ;  /* 0x00000010000c7202 */ /* 0x000fe20000000f00 */
[----:B------:R-:W-:Y:S02]  /*a060*/  IMAD.MOV.U32 R3, RZ, RZ, R17 ;  /* 0x000000ffff037224 */ /* 0x000fe400078e0011 */
[----:B------:R-:W-:Y:S02]  /*a070*/  IMAD.MOV.U32 R2, RZ, RZ, R18 ;  /* 0x000000ffff027224 */ /* 0x000fe400078e0012 */
[----:B------:R-:W-:-:S02]  /*a080*/  IMAD.MOV.U32 R0, RZ, RZ, R19 ;  /* 0x000000ffff007224 */ /* 0x000fc400078e0013 */
[----:B------:R-:W2:Y:S01]  /*a090*/  LDSM.16.M88.4 R16, [R237] ;  /* 0x00000000ed10783b */ /* 0x000ea20000000200 */
[-C--:B-1----:R-:W-:Y:S06]  /*a0a0*/  HMMA.16816.F32 R212, R8, R20.reuse, R216 ;  /* 0x0000001408d4723c */ /* 0x082fec00000018d8 */
[C---:B------:R-:W-:Y:S06]  /*a0b0*/  HMMA.16816.F32 R216, R4.reuse, R20, R204 ;  /* 0x0000001404d8723c */ /* 0x040fec00000018cc */
[----:B------:R-:W-:Y:S06]  /*a0c0*/  HMMA.16816.F32 R208, R4, R22, R208 ;  /* 0x0000001604d0723c */ /* 0x000fec00000018d0 */
[----:B--2---:R-:W-:Y:S07]  /*a0d0*/  HMMA.16816.F32 R204, R8, R16, R56 ;  /* 0x0000001008cc723c */ /* 0x004fee0000001838 */
[----:B------:R-:W-:Y:S01]  /*a0e0*/  MOV R56, R12 ;  /* 0x0000000c00387202 */ /* 0x000fe20000000f00 */
[----:B------:R-:W-:Y:S01]  /*a0f0*/  IMAD.MOV.U32 R57, RZ, RZ, R3 ;  /* 0x000000ffff397224 */ /* 0x000fe200078e0003 */
[----:B------:R-:W1:Y:S01]  /*a100*/  LDSM.16.M88.4 R12, [R236] ;  /* 0x00000000ec0c783b */ /* 0x000e620000000200 */
[----:B------:R-:W-:-:S02]  /*a110*/  IMAD.MOV.U32 R58, RZ, RZ, R2 ;  /* 0x000000ffff3a7224 */ /* 0x000fc400078e0002 */
[----:B------:R-:W-:-:S06]  /*a120*/  IMAD.MOV.U32 R59, RZ, RZ, R0 ;  /* 0x000000ffff3b7224 */ /* 0x000fcc00078e0000 */
[----:B------:R-:W-:Y:S01]  /*a130*/  MOV R139, R208 ;  /* 0x000000d0008b7202 */ /* 0x000fe20000000f00 */
[----:B------:R-:W-:Y:S02]  /*a140*/  IMAD.MOV.U32 R138, RZ, RZ, R209 ;  /* 0x000000ffff8a7224 */ /* 0x000fe400078e00d1 */
[----:B------:R-:W-:Y:S02]  /*a150*/  IMAD.MOV.U32 R133, RZ, RZ, R210 ;  /* 0x000000ffff857224 */ /* 0x000fe400078e00d2 */
[----:B------:R-:W-:Y:S02]  /*a160*/  IMAD.MOV.U32 R132, RZ, RZ, R211 ;  /* 0x000000ffff847224 */ /* 0x000fe400078e00d3 */
[----:B------:R-:W-:Y:S07]  /*a170*/  HMMA.16816.F32 R208, R8, R22, R64 ;  /* 0x0000001608d0723c */ /* 0x000fee0000001840 */
[----:B------:R-:W-:Y:S01]  /*a180*/  MOV R64, R61 ;  /* 0x0000003d00407202 */ /* 0x000fe20000000f00 */
[----:B------:R-:W-:-:S02]  /*a190*/  IMAD.MOV.U32 R65, RZ, RZ, R62 ;  /* 0x000000ffff417224 */ /* 0x000fc400078e003e */
[----:B------:R-:W-:Y:S02]  /*a1a0*/  IMAD.MOV.U32 R66, RZ, RZ, R63 ;  /* 0x000000ffff427224 */ /* 0x000fe400078e003f */
[----:B------:R-:W-:Y:S01]  /*a1b0*/  IMAD.MOV.U32 R67, RZ, RZ, R252 ;  /* 0x000000ffff437224 */ /* 0x000fe200078e00fc */
[C---:B------:R-:W-:Y:S06]  /*a1c0*/  HMMA.16816.F32 R60, R4.reuse, R16, R40 ;  /* 0x00000010043c723c */ /* 0x040fec0000001828 */
[C---:B------:R-:W-:Y:S06]  /*a1d0*/  HMMA.16816.F32 R64, R4.reuse, R18, R64 ;  /* 0x000000120440723c */ /* 0x040fec0000001840 */
[C---:B-1----:R-:W-:Y:S06]  /*a1e0*/  HMMA.16816.F32 R20, R4.reuse, R12, R44 ;  /* 0x0000000c0414723c */ /* 0x042fec000000182c */
[----:B------:R-:W-:Y:S01]  /*a1f0*/  HMMA.16816.F32 R44, R4, R14, R36 ;  /* 0x0000000e042c723c */ /* 0x000fe20000001824 */
[----:B------:R-:W-:Y:S05]  /*a200*/  LDSM.16.M88.4 R4, [R234+0x6000] ;  /* 0x00600000ea04783b */ /* 0x000fea0000000200 */
[C---:B------:R-:W-:Y:S06]  /*a210*/  HMMA.16816.F32 R36, R8.reuse, R18, R32 ;  /* 0x000000120824723c */ /* 0x040fec0000001820 */
[C---:B------:R-:W-:Y:S06]  /*a220*/  HMMA.16816.F32 R28, R8.reuse, R12, R28 ;  /* 0x0000000c081c723c */ /* 0x040fec000000181c */
[----:B------:R-:W-:Y:S01]  /*a230*/  HMMA.16816.F32 R24, R8, R14, R24 ;  /* 0x0000000e0818723c */ /* 0x000fe20000001818 */
[----:B------:R-:W1:Y:S01]  /*a240*/  LDSM.16.M88.4 R12, [R230+0xa000] ;  /* 0x00a00000e60c783b */ /* 0x000e620000000200 */
[----:B------:R-:W-:Y:S01]  /*a250*/  MOV R16, R20 ;  /* 0x0000001400107202 */ /* 0x000fe20000000f00 */
[----:B------:R-:W-:-:S02]  /*a260*/  IMAD.MOV.U32 R3, RZ, RZ, R21 ;  /* 0x000000ffff037224 */ /* 0x000fc400078e0015 */
[----:B------:R-:W2:Y:S01]  /*a270*/  LDSM.16.M88.4 R8, [R234+0x4000] ;  /* 0x00400000ea08783b */ /* 0x000ea20000000200 */
[----:B------:R-:W-:Y:S02]  /*a280*/  IMAD.MOV.U32 R2, RZ, RZ, R22 ;  /* 0x000000ffff027224 */ /* 0x000fe400078e0016 */
[----:B------:R-:W-:Y:S02]  /*a290*/  IMAD.MOV.U32 R0, RZ, RZ, R23 ;  /* 0x000000ffff007224 */ /* 0x000fe400078e0017 */
[----:B------:R-:W3:Y:S01]  /*a2a0*/  LDSM.16.M88.4 R20, [R230+0xa800] ;  /* 0x00a80000e614783b */ /* 0x000ee20000000200 */
[----:B-1----:R-:W-:Y:S06]  /*a2b0*/  HMMA.16816.F32 R56, R4, R14, R56 ;  /* 0x0000000e0438723c */ /* 0x002fec0000001838 */
[C---:B--2---:R-:W-:Y:S06]  /*a2c0*/  HMMA.16816.F32 R40, R8.reuse, R12, R52 ;  /* 0x0000000c0828723c */ /* 0x044fec0000001834 */
[----:B------:R-:W-:Y:S06]  /*a2d0*/  HMMA.16816.F32 R52, R8, R14, R220 ;  /* 0x0000000e0834723c */ /* 0x000fec00000018dc */
[----:B------:R-:W-:Y:S01]  /*a2e0*/  HMMA.16816.F32 R32, R4, R12, R48 ;  /* 0x0000000c0420723c */ /* 0x000fe20000001830 */
[----:B------:R-:W-:Y:S01]  /*a2f0*/  MOV R220, R16 ;  /* 0x0000001000dc7202 */ /* 0x000fe20000000f00 */
[----:B------:R-:W-:Y:S01]  /*a300*/  IMAD.MOV.U32 R14, RZ, RZ, R133 ;  /* 0x000000ffff0e7224 */ /* 0x000fe200078e0085 */
[----:B------:R-:W1:Y:S01]  /*a310*/  LDSM.16.M88.4 R16, [R230+0xb000] ;  /* 0x00b00000e610783b */ /* 0x000e620000000200 */
[----:B------:R-:W-:-:S02]  /*a320*/  IMAD.MOV.U32 R15, RZ, RZ, R132 ;  /* 0x000000ffff0f7224 */ /* 0x000fc400078e0084 */
[----:B---3--:R-:W-:Y:S01]  /*a330*/  HMMA.16816.F32 R208, R8, R22, R208 ;  /* 0x0000001608d0723c */ /* 0x008fe200000018d0 */
[----:B------:R-:W-:Y:S01]  /*a340*/  MOV R12, R139 ;  /* 0x0000008b000c7202 */ /* 0x000fe20000000f00 */
[----:B------:R-:W-:Y:S01]  /*a350*/  IMAD.MOV.U32 R13, RZ, RZ, R138 ;  /* 0x000000ffff0d7224 */ /* 0x000fe200078e008a */
[----:B------:R-:W-:Y:S01]  /*a360*/  MOV R51, R56 ;  /* 0x0000003800337202 */ /* 0x000fe20000000f00 */
[----:B------:R-:W-:Y:S02]  /*a370*/  IMAD.MOV.U32 R50, RZ, RZ, R57 ;  /* 0x000000ffff327224 */ /* 0x000fe400078e0039 */
[----:B------:R-:W-:Y:S01]  /*a380*/  IMAD.MOV.U32 R49, RZ, RZ, R58 ;  /* 0x000000ffff317224 */ /* 0x000fe200078e003a */
[----:B------:R-:W-:Y:S01]  /*a390*/  HMMA.16816.F32 R216, R4, R20, R216 ;  /* 0x0000001404d8723c */ /* 0x000fe200000018d8 */
[----:B------:R-:W-:Y:S02]  /*a3a0*/  IMAD.MOV.U32 R48, RZ, RZ, R59 ;  /* 0x000000ffff307224 */ /* 0x000fe400078e003b */
[----:B------:R-:W-:-:S02]  /*a3b0*/  IMAD.MOV.U32 R221, RZ, RZ, R3 ;  /* 0x000000ffffdd7224 */ /* 0x000fc400078e0003 */
[----:B------:R-:W-:Y:S01]  /*a3c0*/  IMAD.MOV.U32 R222, RZ, RZ, R2 ;  /* 0x000000ffffde7224 */ /* 0x000fe200078e0002 */
[----:B------:R-:W-:Y:S01]  /*a3d0*/  HMMA.16816.F32 R56, R8, R20, R212 ;  /* 0x000000140838723c */ /* 0x000fe200000018d4 */
[----:B------:R-:W-:-:S05]  /*a3e0*/  IMAD.MOV.U32 R223, RZ, RZ, R0 ;  /* 0x000000ffffdf7224 */ /* 0x000fca00078e0000 */
[C---:B------:R-:W-:Y:S05]  /*a3f0*/  HMMA.16816.F32 R212, R4.reuse, R22, R12 ;  /* 0x0000001604d4723c */ /* 0x040fea000000180c */
[----:B------:R-:W-:Y:S01]  /*a400*/  MOV R21, R208 ;  /* 0x000000d000157202 */ /* 0x000fe20000000f00 */
[----:B------:R-:W-:Y:S02]  /*a410*/  IMAD.MOV.U32 R20, RZ, RZ, R209 ;  /* 0x000000ffff147224 */ /* 0x000fe400078e00d1 */
[----:B------:R-:W-:Y:S02]  /*a420*/  IMAD.MOV.U32 R252, RZ, RZ, R210 ;  /* 0x000000fffffc7224 */ /* 0x000fe400078e00d2 */
[----:B------:R-:W-:Y:S01]  /*a430*/  IMAD.MOV.U32 R139, RZ, RZ, R211 ;  /* 0x000000ffff8b7224 */ /* 0x000fe200078e00d3 */
[----:B-1----:R-:W-:-:S13]  /*a440*/  HMMA.16816.F32 R60, R4, R16, R60 ;  /* 0x00000010043c723c */ /* 0x002fda000000183c */
[----:B------:R-:W-:Y:S01]  /*a450*/  MOV R12, R212 ;  /* 0x000000d4000c7202 */ /* 0x000fe20000000f00 */
[----:B------:R-:W-:Y:S01]  /*a460*/  HMMA.16816.F32 R64, R4, R18, R64 ;  /* 0x000000120440723c */ /* 0x000fe20000001840 */
[----:B------:R-:W-:Y:S02]  /*a470*/  IMAD.MOV.U32 R0, RZ, RZ, R215 ;  /* 0x000000ffff007224 */ /* 0x000fe400078e00d7 */
[----:B------:R-:W-:Y:S02]  /*a480*/  IMAD.MOV.U32 R3, RZ, RZ, R213 ;  /* 0x000000ffff037224 */ /* 0x000fe400078e00d5 */
[----:B------:R-:W-:Y:S01]  /*a490*/  IMAD.MOV.U32 R2, RZ, RZ, R214 ;  /* 0x000000ffff027224 */ /* 0x000fe200078e00d6 */
[C---:B------:R-:W-:Y:S06]  /*a4a0*/  HMMA.16816.F32 R204, R8.reuse, R16, R204 ;  /* 0x0000001008cc723c */ /* 0x040fec00000018cc */
[----:B------:R-:W-:Y:S01]  /*a4b0*/  HMMA.16816.F32 R212, R8, R18, R36 ;  /* 0x0000001208d4723c */ /* 0x000fe20000001824 */
[----:B------:R-:W-:Y:S01]  /*a4c0*/  MOV R132, R60 ;  /* 0x0000003c00847202 */ /* 0x000fe20000000f00 */
[----:B------:R-:W-:Y:S01]  /*a4d0*/  IMAD.MOV.U32 R17, RZ, RZ, R63 ;  /* 0x000000ffff117224 */ /* 0x000fe200078e003f */
[----:B------:R-:W-:Y:S01]  /*a4e0*/  MOV R60, R12 ;  /* 0x0000000c003c7202 */ /* 0x000fe20000000f00 */
[----:B------:R-:W-:Y:S01]  /*a4f0*/  IMAD.MOV.U32 R63, RZ, RZ, R0 ;  /* 0x000000ffff3f7224 */ /* 0x000fe200078e0000 */
[----:B------:R-:W1:Y:S02]  /*a500*/  LDSM.16.M88.4 R12, [R230+0xb800] ;  /* 0x00b80000e60c783b */ /* 0x000e640000000200 */
[----:B------:R-:W-:Y:S01]  /*a510*/  MOV R36, R51 ;  /* 0x0000003300247202 */ /* 0x000fe20000000f00 */
[----:B------:R-:W-:-:S04]  /*a520*/  IMAD.MOV.U32 R37, RZ, RZ, R50 ;  /* 0x000000ffff257224 */ /* 0x000fc800078e0032 */
[----:B------:R-:W-:Y:S01]  /*a530*/  MOV R16, R64 ;  /* 0x0000004000107202 */ /* 0x000fe20000000f00 */
[----:B------:R-:W-:Y:S01]  /*a540*/  IMAD.MOV.U32 R0, RZ, RZ, R67 ;  /* 0x000000ffff007224 */ /* 0x000fe200078e0043 */
[----:B------:R-:W-:Y:S01]  /*a550*/  MOV R64, R132 ;  /* 0x0000008400407202 */ /* 0x000fe20000000f00 */
[----:B------:R-:W-:Y:S01]  /*a560*/  IMAD.MOV.U32 R67, RZ, RZ, R17 ;  /* 0x000000ffff437224 */ /* 0x000fe200078e0011 */
[----:B------:R-:W-:Y:S01]  /*a570*/  MOV R18, R21 ;  /* 0x0000001500127202 */ /* 0x000fe20000000f00 */
[----:B------:R-:W-:Y:S02]  /*a580*/  IMAD.MOV.U32 R38, RZ, RZ, R49 ;  /* 0x000000ffff267224 */ /* 0x000fe400078e0031 */
[----:B------:R-:W-:Y:S02]  /*a590*/  IMAD.MOV.U32 R39, RZ, RZ, R48 ;  /* 0x000000ffff277224 */ /* 0x000fe400078e0030 */
[----:B------:R-:W-:Y:S02]  /*a5a0*/  IMAD.MOV.U32 R23, RZ, RZ, R61 ;  /* 0x000000ffff177224 */ /* 0x000fe400078e003d */
[----:B------:R-:W-:-:S02]  /*a5b0*/  IMAD.MOV.U32 R22, RZ, RZ, R62 ;  /* 0x000000ffff167224 */ /* 0x000fc400078e003e */
[----:B------:R-:W-:Y:S02]  /*a5c0*/  IMAD.MOV.U32 R61, RZ, RZ, R3 ;  /* 0x000000ffff3d7224 */ /* 0x000fe400078e0003 */
[----:B------:R-:W-:Y:S02]  /*a5d0*/  IMAD.MOV.U32 R62, RZ, RZ, R2 ;  /* 0x000000ffff3e7224 */ /* 0x000fe400078e0002 */
[----:B------:R-:W-:Y:S02]  /*a5e0*/  IMAD.MOV.U32 R3, RZ, RZ, R65 ;  /* 0x000000ffff037224 */ /* 0x000fe400078e0041 */
[----:B------:R-:W-:Y:S02]  /*a5f0*/  IMAD.MOV.U32 R2, RZ, RZ, R66 ;  /* 0x000000ffff027224 */ /* 0x000fe400078e0042 */
[----:B------:R-:W-:Y:S02]  /*a600*/  IMAD.MOV.U32 R65, RZ, RZ, R23 ;  /* 0x000000ffff417224 */ /* 0x000fe400078e0017 */
[----:B------:R-:W-:-:S02]  /*a610*/  IMAD.MOV.U32 R66, RZ, RZ, R22 ;  /* 0x000000ffff427224 */ /* 0x000fc400078e0016 */
[----:B------:R-:W-:Y:S02]  /*a620*/  IMAD.MOV.U32 R19, RZ, RZ, R20 ;  /* 0x000000ffff137224 */ /* 0x000fe400078e0014 */
[----:B------:R-:W-:Y:S01]  /*a630*/  LDSM.16.M88.4 R20, [R229+0x2800] ;  /* 0x00280000e514783b */ /* 0x000fe20000000200 */
[C---:B-1----:R-:W-:Y:S06]  /*a640*/  HMMA.16816.F32 R208, R4.reuse, R12, R220 ;  /* 0x0000000c04d0723c */ /* 0x042fec00000018dc */
[-C--:B------:R-:W-:Y:S01]  /*a650*/  HMMA.16816.F32 R220, R4, R14.reuse, R44 ;  /* 0x0000000e04dc723c */ /* 0x080fe2000000182c */
[----:B------:R-:W1:Y:S05]  /*a660*/  LDSM.16.M88.4 R4, [R233+0x6000] ;  /* 0x00600000e904783b */ /* 0x000e6a0000000200 */
[----:B------:R-:W-:-:S12]  /*a670*/  HMMA.16816.F32 R48, R8, R14, R24 ;  /* 0x0000000e0830723c */ /* 0x000fd80000001818 */
[----:B------:R-:W-:Y:S01]  /*a680*/  MOV R138, R208 ;  /* 0x000000d0008a7202 */ /* 0x000fe20000000f00 */
[----:B------:R-:W-:Y:S02]  /*a690*/  IMAD.MOV.U32 R133, RZ, RZ, R209 ;  /* 0x000000ffff857224 */ /* 0x000fe400078e00d1 */
[----:B------:R-:W-:Y:S02]  /*a6a0*/  IMAD.MOV.U32 R132, RZ, RZ, R210 ;  /* 0x000000ffff847224 */ /* 0x000fe400078e00d2 */
[----:B------:R-:W-:Y:S02]  /*a6b0*/  IMAD.MOV.U32 R17, RZ, RZ, R211 ;  /* 0x000000ffff117224 */ /* 0x000fe400078e00d3 */
[----:B------:R-:W-:Y:S01]  /*a6c0*/  HMMA.16816.F32 R208, R8, R12, R28 ;  /* 0x0000000c08d0723c */ /* 0x000fe2000000181c */
[----:B------:R-:W2:Y:S04]  /*a6d0*/  LDSM.16.M88.4 R12, [R229+0x2000] ;  /* 0x00200000e50c783b */ /* 0x000ea80000000200 */
[----:B------:R-:W3:Y:S01]  /*a6e0*/  LDSM.16.M88.4 R8, [R233+0x4000] ;  /* 0x00400000e908783b */ /* 0x000ee20000000200 */
[C---:B-1----:R-:W-:Y:S06]  /*a6f0*/  HMMA.16816.F32 R60, R4.reuse, R22, R60 ;  /* 0x00000016043c723c */ /* 0x042fec000000183c */
[-C--:B--2---:R-:W-:Y:S06]  /*a700*/  HMMA.16816.F32 R44, R4, R12.reuse, R32 ;  /* 0x0000000c042c723c */ /* 0x084fec0000001820 */
[----:B---3--:R-:W-:Y:S06]  /*a710*/  HMMA.16816.F32 R40, R8, R12, R40 ;  /* 0x0000000c0828723c */ /* 0x008fec0000001828 */
[----:B------:R-:W-:Y:S01]  /*a720*/  HMMA.16816.F32 R36, R4, R14, R36 ;  /* 0x0000000e0424723c */ /* 0x000fe20000001824 */
[----:B------:R-:W-:-:S02]  /*a730*/  IMAD.MOV.U32 R12, RZ, RZ, R18 ;  /* 0x000000ffff0c7224 */ /* 0x000fc400078e0012 */
[----:B------:R-:W-:-:S03]  /*a740*/  IMAD.MOV.U32 R13, RZ, RZ, R19 ;  /* 0x000000ffff0d7224 */ /* 0x000fc600078e0013 */
[C---:B------:R-:W-:Y:S06]  /*a750*/  HMMA.16816.F32 R24, R8.reuse, R14, R52 ;  /* 0x0000000e0818723c */ /* 0x040fec0000001834 */
[-C--:B------:R-:W-:Y:S01]  /*a760*/  HMMA.16816.F32 R28, R8, R20.reuse, R56 ;  /* 0x00000014081c723c */ /* 0x080fe20000001838 */
[----:B------:R-:W-:Y:S01]  /*a770*/  MOV R14, R252 ;  /* 0x000000fc000e7202 */ /* 0x000fe20000000f00 */
[----:B------:R-:W-:Y:S01]  /*a780*/  IMAD.MOV.U32 R15, RZ, RZ, R139 ;  /* 0x000000ffff0f7224 */ /* 0x000fe200078e008b */
[----:B------:R-:W-:Y:S01]  /*a790*/  MOV R54, R132 ;  /* 0x0000008400367202 */ /* 0x000fe20000000f00 */
[----:B------:R-:W-:Y:S01]  /*a7a0*/  IMAD.MOV.U32 R55, RZ, RZ, R17 ;  /* 0x000000ffff377224 */ /* 0x000fe200078e0011 */
[----:B------:R-:W1:Y:S01]  /*a7b0*/  S2R R252, SR_TID.X ;  /* 0x0000000000fc7919 */ /* 0x000e620000002100 */
[----:B------:R-:W-:Y:S01]  /*a7c0*/  HMMA.16816.F32 R32, R4, R20, R216 ;  /* 0x000000140420723c */ /* 0x000fe200000018d8 */
[----:B------:R-:W-:Y:S01]  /*a7d0*/  IMAD.MOV.U32 R56, RZ, RZ, R16 ;  /* 0x000000ffff387224 */ /* 0x000fe200078e0010 */
[----:B------:R-:W-:Y:S01]  /*a7e0*/  MOV R58, R2 ;  /* 0x00000002003a7202 */ /* 0x000fe20000000f00 */
[----:B------:R-:W2:Y:S01]  /*a7f0*/  LDSM.16.M88.4 R16, [R229+0x3000] ;  /* 0x00300000e510783b */ /* 0x000ea20000000200 */
[----:B------:R-:W-:-:S02]  /*a800*/  IMAD.MOV.U32 R57, RZ, RZ, R3 ;  /* 0x000000ffff397224 */ /* 0x000fc400078e0003 */
[----:B------:R-:W-:Y:S01]  /*a810*/  HMMA.16816.F32 R20, R8, R22, R12 ;  /* 0x000000160814723c */ /* 0x000fe2000000180c */
[----:B------:R-:W3:Y:S01]  /*a820*/  LDSM.16.M88.4 R12, [R229+0x3800] ;  /* 0x00380000e50c783b */ /* 0x000ee20000000200 */
[----:B------:R-:W-:Y:S02]  /*a830*/  IMAD.MOV.U32 R59, RZ, RZ, R0 ;  /* 0x000000ffff3b7224 */ /* 0x000fe400078e0000 */
[----:B------:R-:W-:Y:S01]  /*a840*/  FMUL.FTZ R0, R40, UR22 ;  /* 0x0000001628007c20 */ /* 0x000fe20008410000 */
[----:B------:R-:W-:Y:S01]  /*a850*/  IMAD.MOV.U32 R52, RZ, RZ, R138 ;  /* 0x000000ffff347224 */ /* 0x000fe200078e008a */
[----:B------:R-:W-:-:S04]  /*a860*/  DEPBAR.LE SB0, 0x0 ;  /* 0x000080000000791a */ /* 0x000fc80000000000 */
[----:B------:R-:W-:Y:S02]  /*a870*/  IMAD.MOV.U32 R53, RZ, RZ, R133 ;  /* 0x000000ffff357224 */ /* 0x000fe400078e0085 */
[----:B------:R-:W-:-:S06]  /*a880*/  FMUL.FTZ R2, R31, UR22 ;  /* 0x000000161f027c20 */ /* 0x000fcc0008410000 */
[----:B------:R-:W-:Y:S01]  /*a890*/  FMUL.FTZ R3, R32, UR22 ;  /* 0x0000001620037c20 */ /* 0x000fe20008410000 */
[----:B-1----:R-:W-:-:S05]  /*a8a0*/  IMAD.SHL.U32 R252, R252, 0x2, RZ ;  /* 0x00000002fcfc7824 */ /* 0x002fca00078e00ff */
[----:B------:R-:W-:Y:S01]  /*a8b0*/  LOP3.LUT R252, R252, 0x6, RZ, 0xc0, !PT ;  /* 0x00000006fcfc7812 */ /* 0x000fe200078ec0ff */
[C---:B--2---:R-:W-:Y:S06]  /*a8c0*/  HMMA.16816.F32 R216, R4.reuse, R18, R56 ;  /* 0x0000001204d8723c */ /* 0x044fec0000001838 */
[C---:B---3--:R-:W-:Y:S06]  /*a8d0*/  HMMA.16816.F32 R56, R4.reuse, R12, R52 ;  /* 0x0000000c0438723c */ /* 0x048fec0000001834 */
[C---:B------:R-:W-:Y:S06]  /*a8e0*/  HMMA.16816.F32 R64, R4.reuse, R16, R64 ;  /* 0x000000100440723c */ /* 0x040fec0000001840 */
[----:B------:R-:W-:Y:S01]  /*a8f0*/  HMMA.16816.F32 R220, R4, R14, R220 ;  /* 0x0000000e04dc723c */ /* 0x000fe200000018dc */
[----:B------:R1:W2:Y:S05]  /*a900*/  MUFU.TANH R7, R0 ;  /* 0x0000000000077308 */ /* 0x0002aa0000002400 */
[C---:B------:R-:W-:Y:S05]  /*a910*/  HMMA.16816.F32 R204, R8.reuse, R16, R204 ;  /* 0x0000001008cc723c */ /* 0x040fea00000018cc */
[----:B------:R-:W-:Y:S01]  /*a920*/  STL.64 [R1], R56 ;  /* 0x0000003801007387 */ /* 0x000fe20000100a00 */
[----:B------:R-:W-:Y:S03]  /*a930*/  HMMA.16816.F32 R52, R8, R18, R212 ;  /* 0x000000120834723c */ /* 0x000fe600000018d4 */
[----:B------:R3:W-:Y:S01]  /*a940*/  STL.64 [R1+0x8], R58 ;  /* 0x0000083a01007387 */ /* 0x0007e20000100a00 */
[----:B-1----:R-:W-:-:S02]  /*a950*/  FMUL.FTZ R0, R41, UR22 ;  /* 0x0000001629007c20 */ /* 0x002fc40008410000 */
[C---:B------:R-:W-:Y:S06]  /*a960*/  HMMA.16816.F32 R48, R8.reuse, R14, R48 ;  /* 0x0000000e0830723c */ /* 0x040fec0000001830 */
[----:B---3--:R-:W-:Y:S01]  /*a970*/  HMMA.16816.F32 R56, R8, R12, R208 ;  /* 0x0000000c0838723c */ /* 0x008fe200000018d0 */
[----:B------:R1:W-:Y:S02]  /*a980*/  MUFU.TANH R9, R0 ;  /* 0x0000000000097308 */ /* 0x0003e40000002400 */
[----:B-1----:R-:W-:-:S06]  /*a990*/  FMUL.FTZ R0, R42, UR22 ;  /* 0x000000162a007c20 */ /* 0x002fcc0008410000 */
[----:B------:R1:W3:Y:S02]  /*a9a0*/  MUFU.TANH R10, R0 ;  /* 0x00000000000a7308 */ /* 0x0002e40000002400 */
[----:B-1----:R-:W-:-:S06]  /*a9b0*/  FMUL.FTZ R0, R43, UR22 ;  /* 0x000000162b007c20 */ /* 0x002fcc0008410000 */
[----:B------:R1:W-:Y:S02]  /*a9c0*/  MUFU.TANH R13, R0 ;  /* 0x00000000000d7308 */ /* 0x0003e40000002400 */
[----:B-1----:R-:W-:-:S06]  /*a9d0*/  FMUL.FTZ R0, R44, UR22 ;  /* 0x000000162c007c20 */ /* 0x002fcc0008410000 */
[----:B------:R1:W4:Y:S02]  /*a9e0*/  MUFU.TANH R8, R0 ;  /* 0x0000000000087308 */ /* 0x0003240000002400 */
        /* <DEDUP_REMOVED lines=11> */
[----:B------:R1:W-:Y:S02]  /*aaa0*/  MUFU.TANH R15, R0 ;  /* 0x00000000000f7308 */ /* 0x0003e40000002400 */
[----:B-1----:R-:W-:-:S06]  /*aab0*/  FMUL.FTZ R0, R27, UR22 ;  /* 0x000000161b007c20 */ /* 0x002fcc0008410000 */
[----:B------:R1:W-:Y:S08]  /*aac0*/  MUFU.TANH R27, R3 ;  /* 0x00000003001b7308 */ /* 0x0003f00000002400 */
[----:B------:R2:W-:Y:S01]  /*aad0*/  MUFU.TANH R42, R0 ;  /* 0x00000000002a7308 */ /* 0x0005e20000002400 */
[----:B-1----:R-:W-:Y:S01]  /*aae0*/  FMUL.FTZ R3, R33, UR22 ;  /* 0x0000001621037c20 */ /* 0x002fe20008410000 */
[----:B--2---:R-:W-:-:S06]  /*aaf0*/  FMUL.FTZ R0, R36, UR22 ;  /* 0x0000001624007c20 */ /* 0x004fcc0008410000 */
[----:B------:R1:W-:Y:S08]  /*ab00*/  MUFU.TANH R36, R3 ;  /* 0x0000000300247308 */ /* 0x0003f00000002400 */
[----:B------:R2:W-:Y:S01]  /*ab10*/  MUFU.TANH R12, R0 ;  /* 0x00000000000c7308 */ /* 0x0005e20000002400 */
[----:B-1----:R-:W-:Y:S01]  /*ab20*/  FMUL.FTZ R3, R35, UR22 ;  /* 0x0000001623037c20 */ /* 0x002fe20008410000 */
[----:B--2---:R-:W-:-:S06]  /*ab30*/  FMUL.FTZ R0, R37, UR22 ;  /* 0x0000001625007c20 */ /* 0x004fcc0008410000 */
[----:B------:R1:W-:Y:S02]  /*ab40*/  MUFU.TANH R40, R0 ;  /* 0x0000000000287308 */ /* 0x0003e40000002400 */
[----:B-1----:R-:W-:-:S06]  /*ab50*/  FMUL.FTZ R0, R38, UR22 ;  /* 0x0000001626007c20 */ /* 0x002fcc0008410000 */
[----:B------:R-:W-:Y:S08]  /*ab60*/  MUFU.TANH R38, R2 ;  /* 0x0000000200267308 */ /* 0x000ff00000002400 */
[----:B------:R1:W2:Y:S02]  /*ab70*/  MUFU.TANH R6, R0 ;  /* 0x0000000000067308 */ /* 0x0002a40000002400 */
[----:B-1----:R-:W-:-:S06]  /*ab80*/  FMUL.FTZ R0, R39, UR22 ;  /* 0x0000001627007c20 */ /* 0x002fcc0008410000 */
[----:B------:R1:W2:Y:S02]  /*ab90*/  MUFU.TANH R25, R0 ;  /* 0x0000000000197308 */ /* 0x0002a40000002400 */
[----:B-1----:R-:W-:-:S06]  /*aba0*/  FMUL.FTZ R0, R28, UR22 ;  /* 0x000000161c007c20 */ /* 0x002fcc0008410000 */
[----:B------:R1:W2:Y:S02]  /*abb0*/  MUFU.TANH R37, R0 ;  /* 0x0000000000257308 */ /* 0x0002a40000002400 */
[----:B-1----:R-:W-:-:S06]  /*abc0*/  FMUL.FTZ R0, R29, UR22 ;  /* 0x000000161d007c20 */ /* 0x002fcc0008410000 */
[----:B------:R1:W-:Y:S02]  /*abd0*/  MUFU.TANH R39, R0 ;  /* 0x0000000000277308 */ /* 0x0003e40000002400 */
[----:B-1----:R-:W-:-:S06]  /*abe0*/  FMUL.FTZ R0, R30, UR22 ;  /* 0x000000161e007c20 */ /* 0x002fcc0008410000 */
[----:B------:R1:W2:Y:S02]  /*abf0*/  MUFU.TANH R29, R0 ;  /* 0x00000000001d7308 */ /* 0x0002a40000002400 */
[----:B-1----:R-:W-:-:S05]  /*ac00*/  IMAD.U32 R0, RZ, RZ, UR20 ;  /* 0x00000014ff007e24 */ /* 0x002fca000f8e00ff */
[----:B------:R-:W-:Y:S01]  /*ac10*/  LEA R0, R0, R252, 0x6 ;  /* 0x000000fc00007211 */ /* 0x000fe200078e30ff */
[----:B------:R-:W-:Y:S03]  /*ac20*/  BAR.SYNC.DEFER_BLOCKING 0x0 ;  /* 0x0000000000007b1d */ /* 0x000fe60000010000 */
[C---:B------:R-:W-:Y:S01]  /*ac30*/  ISETP.GE.AND P1, PT, R0.reuse, R250, PT ;  /* 0x000000fa0000720c */ /* 0x040fe20003f26270 */
[C---:B------:R-:W-:Y:S01]  /*ac40*/  VIADD R2, R0.reuse, 0x1 ;  /* 0x0000000100027836 */ /* 0x040fe20000000000 */
[C---:B------:R-:W-:Y:S02]  /*ac50*/  ISETP.GE.AND P5, PT, R0.reuse, R248, PT ;  /* 0x000000f80000720c */ /* 0x040fe40003fa6270 */
[----:B------:R-:W-:Y:S02]  /*ac60*/  ISETP.LT.OR P1, PT, R0, R245, P1 ;  /* 0x000000f50000720c */ /* 0x000fe40000f21670 */
        /* <DEDUP_REMOVED lines=8> */
[----:B------:R-:W-:Y:S01]  /*acf0*/  FMUL.FTZ R2, R34, UR22 ;  /* 0x0000001622027c20 */ /* 0x000fe20008410000 */
[----:B------:R-:W-:Y:S01]  /*ad00*/  FSEL R7, R7, -INF , !P1 ;  /* 0xff80000007077808 */ /* 0x000fe20004800000 */
[----:B------:R1:W-:Y:S01]  /*ad10*/  MUFU.TANH R34, R3 ;  /* 0x0000000300227308 */ /* 0x0003e20000002400 */
[C---:B------:R-:W-:Y:S02]  /*ad20*/  ISETP.GE.AND P2, PT, R0.reuse, R249, PT ;  /* 0x000000f90000720c */ /* 0x040fe40003f46270 */
[C---:B------:R-:W-:Y:S02]  /*ad30*/  ISETP.GE.AND P1, PT, R0.reuse, R247, PT ;  /* 0x000000f70000720c */ /* 0x040fe40003f26270 */
[C---:B------:R-:W-:Y:S02]  /*ad40*/  ISETP.LT.OR P5, PT, R0.reuse, R244, P5 ;  /* 0x000000f40000720c */ /* 0x040fe40002fa1670 */
[C---:B------:R-:W-:Y:S01]  /*ad50*/  ISETP.LT.OR P2, PT, R0.reuse, R246, P2 ;  /* 0x000000f60000720c */ /* 0x040fe20001741670 */
[----:B------:R2:W2:Y:S01]  /*ad60*/  MUFU.TANH R5, R2 ;  /* 0x0000000200057308 */ /* 0x0004a20000002400 */
[----:B------:R-:W-:-:S02]  /*ad70*/  ISETP.LT.OR P1, PT, R0, R243, P1 ;  /* 0x000000f30000720c */ /* 0x000fc40000f21670 */
[----:B---3--:R-:W-:Y:S02]  /*ad80*/  FSEL R10, R10, -INF , !P5 ;  /* 0xff8000000a0a7808 */ /* 0x008fe40006800000 */
[----:B----4-:R-:W-:Y:S02]  /*ad90*/  FSEL R14, R8, -INF , !P2 ;  /* 0xff800000080e7808 */ /* 0x010fe40005000000 */
[----:B------:R-:W-:Y:S01]  /*ada0*/  FSEL R17, R4, -INF , !P1 ;  /* 0xff80000004117808 */ /* 0x000fe20004800000 */
[----:B------:R-:W-:Y:S01]  /*adb0*/  FMUL.FTZ R4, R23, UR22 ;  /* 0x0000001617047c20 */ /* 0x000fe20008410000 */
[----:B-1----:R-:W-:Y:S01]  /*adc0*/  FMUL.FTZ R3, R20, UR22 ;  /* 0x0000001614037c20 */ /* 0x002fe20008410000 */
[----:B------:R-:W-:Y:S02]  /*add0*/  FSEL R9, R9, -INF , !P6 ;  /* 0xff80000009097808 */ /* 0x000fe40007000000 */
[----:B------:R-:W-:Y:S01]  /*ade0*/  FSEL R13, R13, -INF , !P3 ;  /* 0xff8000000d0d7808 */ /* 0x000fe20005800000 */
[----:B------:R1:W3:Y:S01]  /*adf0*/  MUFU.TANH R26, R3 ;  /* 0x00000003001a7308 */ /* 0x0002e20000002400 */
[----:B------:R-:W-:Y:S01]  /*ae00*/  FSEL R19, R19, -INF , !P4 ;  /* 0xff80000013137808 */ /* 0x000fe20006000000 */
[----:B--2---:R-:W-:-:S06]  /*ae10*/  VIADD R2, R0, 0x8 ;  /* 0x0000000800027836 */ /* 0x004fcc0000000000 */
[----:B------:R2:W-:Y:S01]  /*ae20*/  MUFU.TANH R32, R4 ;  /* 0x0000000400207308 */ /* 0x0005e20000002400 */
[C---:B------:R-:W-:Y:S02]  /*ae30*/  ISETP.GE.AND P5, PT, R2.reuse, R250, PT ;  /* 0x000000fa0200720c */ /* 0x040fe40003fa6270 */
[C---:B------:R-:W-:Y:S02]  /*ae40*/  ISETP.GE.AND P2, PT, R2.reuse, R248, PT ;  /* 0x000000f80200720c */ /* 0x040fe40003f46270 */
[C---:B------:R-:W-:Y:S02]  /*ae50*/  ISETP.GE.AND P1, PT, R2.reuse, R249, PT ;  /* 0x000000f90200720c */ /* 0x040fe40003f26270 */
[C---:B------:R-:W-:Y:S01]  /*ae60*/  ISETP.GE.AND P6, PT, R2.reuse, R247, PT ;  /* 0x000000f70200720c */ /* 0x040fe20003fc6270 */
[----:B-1----:R-:W-:Y:S01]  /*ae70*/  FMUL.FTZ R3, R21, UR22 ;  /* 0x0000001615037c20 */ /* 0x002fe20008410000 */
[C---:B------:R-:W-:Y:S02]  /*ae80*/  ISETP.LT.OR P5, PT, R2.reuse, R245, P5 ;  /* 0x000000f50200720c */ /* 0x040fe40002fa1670 */
[C---:B------:R-:W-:Y:S01]  /*ae90*/  ISETP.LT.OR P2, PT, R2.reuse, R244, P2 ;  /* 0x000000f40200720c */ /* 0x040fe20001741670 */
[----:B------:R1:W-:Y:S01]  /*aea0*/  MUFU.TANH R33, R3 ;  /* 0x0000000300217308 */ /* 0x0003e20000002400 */
[----:B------:R-:W-:-:S02]  /*aeb0*/  ISETP.LT.OR P1, PT, R2, R246, P1 ;  /* 0x000000f60200720c */ /* 0x000fc40000f21670 */
[----:B------:R-:W-:Y:S01]  /*aec0*/  ISETP.LT.OR P6, PT, R2, R243, P6 ;  /* 0x000000f30200720c */ /* 0x000fe200037c1670 */
[----:B------:R-:W-:Y:S01]  /*aed0*/  VIADD R2, R0, 0x9 ;  /* 0x0000000900027836 */ /* 0x000fe20000000000 */
[----:B------:R-:W-:Y:S01]  /*aee0*/  FSEL R11, R11, -INF , !P5 ;  /* 0xff8000000b0b7808 */ /* 0x000fe20006800000 */
[----:B--2---:R-:W-:Y:S01]  /*aef0*/  FMUL.FTZ R4, R67, UR22 ;  /* 0x0000001643047c20 */ /* 0x004fe20008410000 */
[----:B------:R-:W-:Y:S02]  /*af00*/  FSEL R21, R16, -INF , !P0 ;  /* 0xff80000010157808 */ /* 0x000fe40004000000 */
[C---:B------:R-:W-:Y:S02]  /*af10*/  ISETP.GE.AND P5, PT, R2.reuse, R247, PT ;  /* 0x000000f70200720c */ /* 0x040fe40003fa6270 */
[C---:B------:R-:W-:Y:S02]  /*af20*/  ISETP.GE.AND P3, PT, R2.reuse, R250, PT ;  /* 0x000000fa0200720c */ /* 0x040fe40003f66270 */
[----:B------:R-:W-:-:S02]  /*af30*/  ISETP.GE.AND P4, PT, R2, R248, PT ;  /* 0x000000f80200720c */ /* 0x000fc40003f86270 */
[----:B------:R-:W-:Y:S01]  /*af40*/  ISETP.GE.AND P0, PT, R2, R249, PT ;  /* 0x000000f90200720c */ /* 0x000fe20003f06270 */
[----:B-1----:R-:W-:Y:S01]  /*af50*/  FMUL.FTZ R3, R22, UR22 ;  /* 0x0000001616037c20 */ /* 0x002fe20008410000 */
[----:B------:R-:W-:Y:S02]  /*af60*/  FSEL R22, R6, -INF , !P6 ;  /* 0xff80000006167808 */ /* 0x000fe40007000000 */
[C---:B------:R-:W-:Y:S01]  /*af70*/  ISETP.LT.OR P5, PT, R2.reuse, R243, P5 ;  /* 0x000000f30200720c */ /* 0x040fe20002fa1670 */
[----:B------:R1:W-:Y:S01]  /*af80*/  MUFU.TANH R31, R3 ;  /* 0x00000003001f7308 */ /* 0x0003e20000002400 */
[C---:B------:R-:W-:Y:S02]  /*af90*/  ISETP.LT.OR P3, PT, R2.reuse, R245, P3 ;  /* 0x000000f50200720c */ /* 0x040fe40001f61670 */
[C---:B------:R-:W-:Y:S02]  /*afa0*/  ISETP.LT.OR P4, PT, R2.reuse, R244, P4 ;  /* 0x000000f40200720c */ /* 0x040fe40002781670 */
[----:B------:R-:W-:-:S02]  /*afb0*/  ISETP.LT.OR P0, PT, R2, R246, P0 ;  /* 0x000000f60200720c */ /* 0x000fc40000701670 */
[----:B------:R-:W-:Y:S02]  /*afc0*/  IADD3 R2, R0, 0x10, RZ ;  /* 0x0000001000027810 */ /* 0x000fe40007ffe0ff */
[----:B------:R-:W-:Y:S02]  /*afd0*/  FSEL R18, R12, -INF , !P1 ;  /* 0xff8000000c127808 */ /* 0x000fe40004800000 */
[----:B------:R-:W-:Y:S02]  /*afe0*/  FSEL R23, R25, -INF , !P5 ;  /* 0xff80000019177808 */ /* 0x000fe40006800000 */
[----:B------:R-:W-:Y:S02]  /*aff0*/  FSEL R15, R15, -INF , !P2 ;  /* 0xff8000000f0f7808 */ /* 0x000fe40005000000 */
[----:B------:R-:W-:Y:S01]  /*b000*/  FSEL R12, R41, -INF , !P3 ;  /* 0xff800000290c7808 */ /* 0x000fe20005800000 */
[----:B-1----:R-:W-:Y:S01]  /*b010*/  FMUL.FTZ R3, R60, UR22 ;  /* 0x000000163c037c20 */ /* 0x002fe20008410000 */
[----:B------:R-:W-:-:S02]  /*b020*/  ISETP.GE.AND P2, PT, R2, R250, PT ;  /* 0x000000fa0200720c */ /* 0x000fc40003f46270 */
[C---:B------:R-:W-:Y:S01]  /*b030*/  ISETP.GE.AND P1, PT, R2.reuse, R248, PT ;  /* 0x000000f80200720c */ /* 0x040fe20003f26270 */
[----:B------:R1:W2:Y:S01]  /*b040*/  MUFU.TANH R24, R3 ;  /* 0x0000000300187308 */ /* 0x0002a20000002400 */
        /* <DEDUP_REMOVED lines=8> */
[----:B------:R-:W-:Y:S01]  /*b0d0*/  FSEL R20, R40, -INF , !P0 ;  /* 0xff80000028147808 */ /* 0x000fe20004000000 */
[----:B-1----:R-:W-:Y:S01]  /*b0e0*/  FMUL.FTZ R3, R61, UR22 ;  /* 0x000000163d037c20 */ /* 0x002fe20008410000 */
[----:B------:R-:W-:Y:S02]  /*b0f0*/  FSEL R37, R37, -INF , !P2 ;  /* 0xff80000025257808 */ /* 0x000fe40005000000 */
[C---:B------:R-:W-:Y:S01]  /*b100*/  ISETP.GE.AND P4, PT, R2.reuse, R250, PT ;  /* 0x000000fa0200720c */ /* 0x040fe20003f86270 */
[----:B------:R1:W-:Y:S01]  /*b110*/  MUFU.TANH R28, R3 ;  /* 0x00000003001c7308 */ /* 0x0003e20000002400 */
[----:B------:R-:W-:-:S02]  /*b120*/  ISETP.GE.AND P0, PT, R2, R248, PT ;  /* 0x000000f80200720c */ /* 0x000fc40003f06270 */
[C---:B------:R-:W-:Y:S02]  /*b130*/  ISETP.GE.AND P5, PT, R2.reuse, R249, PT ;  /* 0x000000f90200720c */ /* 0x040fe40003fa6270 */
[C---:B------:R-:W-:Y:S02]  /*b140*/  ISETP.GE.AND P2, PT, R2.reuse, R247, PT ;  /* 0x000000f70200720c */ /* 0x040fe40003f46270 */
[----:B------:R-:W-:Y:S02]  /*b150*/  FSEL R41, R27, -INF , !P6 ;  /* 0xff8000001b297808 */ /* 0x000fe40007000000 */
[C---:B------:R-:W-:Y:S02]  /*b160*/  ISETP.LT.OR P4, PT, R2.reuse, R245, P4 ;  /* 0x000000f50200720c */ /* 0x040fe40002781670 */
[C---:B------:R-:W-:Y:S02]  /*b170*/  ISETP.LT.OR P0, PT, R2.reuse, R244, P0 ;  /* 0x000000f40200720c */ /* 0x040fe40000701670 */
[----:B------:R-:W-:-:S02]  /*b180*/  ISETP.LT.OR P5, PT, R2, R246, P5 ;  /* 0x000000f60200720c */ /* 0x000fc40002fa1670 */
[----:B------:R-:W-:Y:S01]  /*b190*/  ISETP.LT.OR P2, PT, R2, R243, P2 ;  /* 0x000000f30200720c */ /* 0x000fe20001741670 */
[----:B------:R-:W-:Y:S02]  /*b1a0*/  VIADD R2, R0, 0x18 ;  /* 0x0000001800027836 */ /* 0x000fe40000000000 */
[----:B-1----:R-:W-:Y:S01]  /*b1b0*/  FMUL.FTZ R3, R62, UR22 ;  /* 0x000000163e037c20 */ /* 0x002fe20008410000 */
[----:B------:R-:W-:Y:S02]  /*b1c0*/  FSEL R138, R29, -INF , !P1 ;  /* 0xff8000001d8a7808 */ /* 0x000fe40004800000 */
[----:B------:R-:W-:Y:S01]  /*b1d0*/  FSEL R44, R5, -INF , !P3 ;  /* 0xff800000052c7808 */ /* 0x000fe20005800000 */
[----:B------:R1:W4:Y:S01]  /*b1e0*/  MUFU.TANH R6, R3 ;  /* 0x0000000300067308 */ /* 0x0003220000002400 */
[----:B------:R-:W-:Y:S02]  /*b1f0*/  ISETP.GE.AND P1, PT, R2, R250, PT ;  /* 0x000000fa0200720c */ /* 0x000fe40003f26270 */
[----:B------:R-:W-:-:S02]  /*b200*/  FSEL R47, R39, -INF , !P4 ;  /* 0xff800000272f7808 */ /* 0x000fc40006000000 */
[C---:B------:R-:W-:Y:S02]  /*b210*/  ISETP.GE.AND P6, PT, R2.reuse, R248, PT ;  /* 0x000000f80200720c */ /* 0x040fe40003fc6270 */
[C---:B------:R-:W-:Y:S02]  /*b220*/  ISETP.GE.AND P3, PT, R2.reuse, R249, PT ;  /* 0x000000f90200720c */ /* 0x040fe40003f66270 */
[C---:B------:R-:W-:Y:S02]  /*b230*/  ISETP.GE.AND P4, PT, R2.reuse, R247, PT ;  /* 0x000000f70200720c */ /* 0x040fe40003f86270 */
[C---:B------:R-:W-:Y:S02]  /*b240*/  ISETP.LT.OR P1, PT, R2.reuse, R245, P1 ;  /* 0x000000f50200720c */ /* 0x040fe40000f21670 */
[C---:B------:R-:W-:Y:S02]  /*b250*/  ISETP.LT.OR P6, PT, R2.reuse, R244, P6 ;  /* 0x000000f40200720c */ /* 0x040fe400037c1670 */
[C---:B------:R-:W-:Y:S01]  /*b260*/  ISETP.LT.OR P3, PT, R2.reuse, R246, P3 ;  /* 0x000000f60200720c */ /* 0x040fe20001f61670 */
[----:B-1----:R-:W-:Y:S01]  /*b270*/  FMUL.FTZ R3, R63, UR22 ;  /* 0x000000163f037c20 */ /* 0x002fe20008410000 */
[----:B------:R-:W-:Y:S01]  /*b280*/  ISETP.LT.OR P4, PT, R2, R243, P4 ;  /* 0x000000f30200720c */ /* 0x000fe20002781670 */
[----:B------:R-:W-:Y:S01]  /*b290*/  VIADD R2, R0, 0x19 ;  /* 0x0000001900027836 */ /* 0x000fe20000000000 */
[----:B---3--:R-:W-:Y:S01]  /*b2a0*/  FSEL R43, R26, -INF , !P1 ;  /* 0xff8000001a2b7808 */ /* 0x008fe20004800000 */
[----:B------:R1:W3:Y:S01]  /*b2b0*/  MUFU.TANH R25, R3 ;  /* 0x0000000300197308 */ /* 0x0002e20000002400 */
[----:B------:R-:W-:-:S02]  /*b2c0*/  FSEL R46, R38, -INF , !P0 ;  /* 0xff800000262e7808 */ /* 0x000fc40004000000 */
[----:B------:R-:W-:Y:S02]  /*b2d0*/  FSEL R35, R36, -INF , !P5 ;  /* 0xff80000024237808 */ /* 0x000fe40006800000 */
[----:B------:R-:W-:Y:S02]  /*b2e0*/  FSEL R34, R34, -INF , !P2 ;  /* 0xff80000022227808 */ /* 0x000fe40005000000 */
[C---:B------:R-:W-:Y:S02]  /*b2f0*/  ISETP.GE.AND P0, PT, R2.reuse, R250, PT ;  /* 0x000000fa0200720c */ /* 0x040fe40003f06270 */
[C---:B------:R-:W-:Y:S02]  /*b300*/  ISETP.GE.AND P5, PT, R2.reuse, R248, PT ;  /* 0x000000f80200720c */ /* 0x040fe40003fa6270 */
[C---:B------:R-:W-:Y:S02]  /*b310*/  ISETP.GE.AND P2, PT, R2.reuse, R249, PT ;  /* 0x000000f90200720c */ /* 0x040fe40003f46270 */
[----:B------:R-:W-:-:S02]  /*b320*/  ISETP.GE.AND P1, PT, R2, R247, PT ;  /* 0x000000f70200720c */ /* 0x000fc40003f26270 */
[----:B--2---:R-:W-:Y:S01]  /*b330*/  FSEL R252, R24, -INF , !P3 ;  /* 0xff80000018fc7808 */ /* 0x004fe20005800000 */
[----:B-1----:R-:W-:Y:S01]  /*b340*/  FMUL.FTZ R3, R204, UR22 ;  /* 0x00000016cc037c20 */ /* 0x002fe20008410000 */
[----:B------:R1:W-:Y:S01]  /*b350*/  MUFU.TANH R24, R4 ;  /* 0x0000000400187308 */ /* 0x0003e20000002400 */
[C---:B------:R-:W-:Y:S02]  /*b360*/  ISETP.LT.OR P0, PT, R2.reuse, R245, P0 ;  /* 0x000000f50200720c */ /* 0x040fe40000701670 */
[C---:B------:R-:W-:Y:S02]  /*b370*/  ISETP.LT.OR P5, PT, R2.reuse, R244, P5 ;  /* 0x000000f40200720c */ /* 0x040fe40002fa1670 */
[C---:B------:R-:W-:Y:S02]  /*b380*/  ISETP.LT.OR P2, PT, R2.reuse, R246, P2 ;  /* 0x000000f60200720c */ /* 0x040fe40001741670 */
[----:B------:R-:W-:Y:S01]  /*b390*/  ISETP.LT.OR P1, PT, R2, R243, P1 ;  /* 0x000000f30200720c */ /* 0x000fe20000f21670 */
[----:B------:R2:W3:Y:S01]  /*b3a0*/  MUFU.TANH R8, R3 ;  /* 0x0000000300087308 */ /* 0x0004e20000002400 */
[----:B------:R-:W-:-:S02]  /*b3b0*/  IADD3 R2, R0, 0x20, RZ ;  /* 0x0000002000027810 */ /* 0x000fc40007ffe0ff */
[----:B----4-:R-:W-:Y:S02]  /*b3c0*/  FSEL R45, R6, -INF , !P4 ;  /* 0xff800000062d7808 */ /* 0x010fe40006000000 */
[----:B------:R-:W-:Y:S02]  /*b3d0*/  FSEL R215, R31, -INF , !P6 ;  /* 0xff8000001fd77808 */ /* 0x000fe40007000000 */
[----:B------:R-:W-:Y:S01]  /*b3e0*/  ISETP.GE.AND P6, PT, R2, R250, PT ;  /* 0x000000fa0200720c */ /* 0x000fe20003fc6270 */
[----:B-1----:R-:W-:Y:S01]  /*b3f0*/  FMUL.FTZ R4, R52, UR22 ;  /* 0x0000001634047c20 */ /* 0x002fe20008410000 */
[----:B------:R-:W-:Y:S02]  /*b400*/  FSEL R211, R33, -INF , !P0 ;  /* 0xff80000021d37808 */ /* 0x000fe40004000000 */
[C---:B------:R-:W-:Y:S01]  /*b410*/  ISETP.GE.AND P3, PT, R2.reuse, R248, PT ;  /* 0x000000f80200720c */ /* 0x040fe20003f66270 */
[----:B------:R1:W-:Y:S01]  /*b420*/  MUFU.TANH R6, R4 ;  /* 0x0000000400067308 */ /* 0x0003e20000002400 */
[----:B------:R-:W-:-:S02]  /*b430*/  ISETP.GE.AND P4, PT, R2, R249, PT ;  /* 0x000000f90200720c */ /* 0x000fc40003f86270 */
[C---:B------:R-:W-:Y:S01]  /*b440*/  ISETP.GE.AND P0, PT, R2.reuse, R247, PT ;  /* 0x000000f70200720c */ /* 0x040fe20003f06270 */
[----:B--2---:R-:W-:Y:S01]  /*b450*/  FMUL.FTZ R3, R205, UR22 ;  /* 0x00000016cd037c20 */ /* 0x004fe20008410000 */
[----:B---3--:R-:W-:Y:S02]  /*b460*/  FSEL R132, R25, -INF , !P1 ;  /* 0xff80000019847808 */ /* 0x008fe40004800000 */
[C---:B------:R-:W-:Y:S01]  /*b470*/  ISETP.LT.OR P6, PT, R2.reuse, R245, P6 ;  /* 0x000000f50200720c */ /* 0x040fe200037c1670 */
[----:B------:R2:W3:Y:S01]  /*b480*/  MUFU.TANH R30, R3 ;  /* 0x00000003001e7308 */ /* 0x0004e20000002400 */
[C---:B------:R-:W-:Y:S02]  /*b490*/  ISETP.LT.OR P3, PT, R2.reuse, R244, P3 ;  /* 0x000000f40200720c */ /* 0x040fe40001f61670 */
[C---:B------:R-:W-:Y:S02]  /*b4a0*/  ISETP.LT.OR P4, PT, R2.reuse, R246, P4 ;  /* 0x000000f60200720c */ /* 0x040fe40002781670 */
[----:B------:R-:W-:Y:S01]  /*b4b0*/  ISETP.LT.OR P0, PT, R2, R243, P0 ;  /* 0x000000f30200720c */ /* 0x000fe20000701670 */
[----:B------:R-:W-:Y:S01]  /*b4c0*/  VIADD R2, R0, 0x21 ;  /* 0x0000002100027836 */ /* 0x000fe20000000000 */
[----:B------:R-:W-:Y:S01]  /*b4d0*/  FSEL R213, R8, -INF , !P6 ;  /* 0xff80000008d57808 */ /* 0x000fe20007000000 */
[----:B-1----:R-:W-:Y:S01]  /*b4e0*/  FMUL.FTZ R4, R53, UR22 ;  /* 0x0000001635047c20 */ /* 0x002fe20008410000 */
[----:B------:R-:W-:-:S02]  /*b4f0*/  FSEL R31, R32, -INF , !P5 ;  /* 0xff800000201f7808 */ /* 0x000fc40006800000 */
[----:B------:R-:W-:Y:S01]  /*b500*/  FSEL R212, R28, -INF , !P2 ;  /* 0xff8000001cd47808 */ /* 0x000fe20005000000 */
[----:B------:R1:W-:Y:S01]  /*b510*/  MUFU.TANH R25, R4 ;  /* 0x0000000400197308 */ /* 0x0003e20000002400 */
[C---:B------:R-:W-:Y:S02]  /*b520*/  ISETP.GE.AND P5, PT, R2.reuse, R250, PT ;  /* 0x000000fa0200720c */ /* 0x040fe40003fa6270 */
[----:B------:R-:W-:Y:S01]  /*b530*/  ISETP.GE.AND P2, PT, R2, R248, PT ;  /* 0x000000f80200720c */ /* 0x000fe20003f46270 */
[----:B--2---:R-:W-:Y:S01]  /*b540*/  FMUL.FTZ R3, R206, UR22 ;  /* 0x00000016ce037c20 */ /* 0x004fe20008410000 */
[C---:B------:R-:W-:Y:S02]  /*b550*/  ISETP.GE.AND P1, PT, R2.reuse, R249, PT ;  /* 0x000000f90200720c */ /* 0x040fe40003f26270 */
[C---:B------:R-:W-:Y:S01]  /*b560*/  ISETP.GE.AND P6, PT, R2.reuse, R247, PT ;  /* 0x000000f70200720c */ /* 0x040fe20003fc6270 */
[----:B------:R2:W4:Y:S01]  /*b570*/  MUFU.TANH R27, R3 ;  /* 0x00000003001b7308 */ /* 0x0005220000002400 */
[----:B------:R-:W-:-:S02]  /*b580*/  ISETP.LT.OR P5, PT, R2, R245, P5 ;  /* 0x000000f50200720c */ /* 0x000fc40002fa1670 */
[C---:B------:R-:W-:Y:S02]  /*b590*/  ISETP.LT.OR P2, PT, R2.reuse, R244, P2 ;  /* 0x000000f40200720c */ /* 0x040fe40001741670 */
[C---:B------:R-:W-:Y:S02]  /*b5a0*/  ISETP.LT.OR P1, PT, R2.reuse, R246, P1 ;  /* 0x000000f60200720c */ /* 0x040fe40000f21670 */
[----:B------:R-:W-:Y:S01]  /*b5b0*/  ISETP.LT.OR P6, PT, R2, R243, P6 ;  /* 0x000000f30200720c */ /* 0x000fe200037c1670 */
[----:B------:R-:W-:Y:S02]  /*b5c0*/  VIADD R2, R0, 0x28 ;  /* 0x0000002800027836 */ /* 0x000fe40000000000 */
[----:B-1----:R-:W-:Y:S01]  /*b5d0*/  FMUL.FTZ R4, R54, UR22 ;  /* 0x0000001636047c20 */ /* 0x002fe20008410000 */
[----:B---3--:R-:W-:Y:S02]  /*b5e0*/  FSEL R30, R30, -INF , !P5 ;  /* 0xff8000001e1e7808 */ /* 0x008fe40006800000 */
[----:B------:R-:W-:Y:S01]  /*b5f0*/  FSEL R52, R24, -INF , !P6 ;  /* 0xff80000018347808 */ /* 0x000fe20007000000 */
[----:B------:R1:W-:Y:S01]  /*b600*/  MUFU.TANH R8, R4 ;  /* 0x0000000400087308 */ /* 0x0003e20000002400 */
[----:B------:R-:W-:Y:S01]  /*b610*/  ISETP.GE.AND P5, PT, R2, R247, PT ;  /* 0x000000f70200720c */ /* 0x000fe20003fa6270 */
[----:B--2---:R-:W-:Y:S01]  /*b620*/  FMUL.FTZ R3, R207, UR22 ;  /* 0x00000016cf037c20 */ /* 0x004fe20008410000 */
[----:B----4-:R-:W-:-:S02]  /*b630*/  FSEL R214, R27, -INF , !P3 ;  /* 0xff8000001bd67808 */ /* 0x010fc40005800000 */
[----:B------:R-:W-:-:S03]  /*b640*/  ISETP.GE.AND P3, PT, R2, R250, PT ;  /* 0x000000fa0200720c */ /* 0x000fc60003f66270 */
[----:B------:R2:W3:Y:S01]  /*b650*/  MUFU.TANH R29, R3 ;  /* 0x00000003001d7308 */ /* 0x0004e20000002400 */
[C---:B------:R-:W-:Y:S02]  /*b660*/  ISETP.LT.OR P5, PT, R2.reuse, R243, P5 ;  /* 0x000000f30200720c */ /* 0x040fe40002fa1670 */
[----:B------:R-:W-:Y:S01]  /*b670*/  ISETP.LT.OR P3, PT, R2, R245, P3 ;  /* 0x000000f50200720c */ /* 0x000fe20001f61670 */
[----:B-1----:R-:W-:-:S04]  /*b680*/  FMUL.FTZ R4, R55, UR22 ;  /* 0x0000001637047c20 */ /* 0x002fc80008410000 */
[----:B------:R-:W-:Y:S01]  /*b690*/  MUFU.TANH R28, R4 ;  /* 0x00000004001c7308 */ /* 0x000fe20000002400 */
[----:B--2---:R-:W-:Y:S01]  /*b6a0*/  FMUL.FTZ R3, R64, UR22 ;  /* 0x0000001640037c20 */ /* 0x004fe20008410000 */
[----:B---3--:R-:W-:Y:S01]  /*b6b0*/  FSEL R210, R29, -INF , !P2 ;  /* 0xff8000001dd27808 */ /* 0x008fe20005000000 */
[----:B------:R-:W-:Y:S01]  /*b6c0*/  IMAD.MOV.U32 R64, RZ, RZ, R37 ;  /* 0x000000ffff407224 */ /* 0x000fe200078e0025 */
[----:B------:R-:W-:-:S04]  /*b6d0*/  FSEL R29, R6, -INF , !P3 ;  /* 0xff800000061d7808 */ /* 0x000fc80005800000 */
[----:B------:R1:W2:Y:S01]  /*b6e0*/  MUFU.TANH R5, R3 ;  /* 0x0000000300057308 */ /* 0x0002a20000002400 */
[----:B------:R-:W-:-:S07]  /*b6f0*/  FMUL.FTZ R6, R59, UR22 ;  /* 0x000000163b067c20 */ /* 0x000fce0008410000 */
[----:B------:R-:W-:Y:S01]  /*b700*/  MUFU.TANH R6, R6 ;  /* 0x0000000600067308 */ /* 0x000fe20000002400 */
[----:B-1----:R-:W-:Y:S01]  /*b710*/  FMUL.FTZ R3, R65, UR22 ;  /* 0x0000001641037c20 */ /* 0x002fe20008410000 */
[----:B--2---:R-:W-:Y:S02]  /*b720*/  FSEL R4, R5, -INF , !P4 ;  /* 0xff80000005047808 */ /* 0x004fe40006000000 */
[----:B------:R-:W-:-:S04]  /*b730*/  ISETP.GE.AND P4, PT, R2, R248, PT ;  /* 0x000000f80200720c */ /* 0x000fc80003f86270 */
[----:B------:R1:W2:Y:S01]  /*b740*/  MUFU.TANH R26, R3 ;  /* 0x00000003001a7308 */ /* 0x0002a20000002400 */
[----:B------:R3:W-:Y:S01]  /*b750*/  STL [R1+0x3c], R4 ;  /* 0x00003c0401007387 */ /* 0x0007e20000100800 */
[----:B------:R-:W-:-:S04]  /*b760*/  ISETP.LT.OR P4, PT, R2, R244, P4 ;  /* 0x000000f40200720c */ /* 0x000fc80002781670 */
[----:B------:R-:W-:Y:S01]  /*b770*/  FSEL R209, R8, -INF , !P4 ;  /* 0xff80000008d17808 */ /* 0x000fe20006000000 */
[----:B------:R-:W-:-:S06]  /*b780*/  FMUL.FTZ R8, R49, UR22 ;  /* 0x0000001631087c20 */ /* 0x000fcc0008410000 */
[----:B------:R-:W-:Y:S01]  /*b790*/  MUFU.TANH R8, R8 ;  /* 0x0000000800087308 */ /* 0x000fe20000002400 */
[----:B-1----:R-:W-:Y:S01]  /*b7a0*/  FMUL.FTZ R3, R66, UR22 ;  /* 0x0000001642037c20 */ /* 0x002fe20008410000 */
[----:B--2---:R-:W-:-:S06]  /*b7b0*/  FSEL R54, R26, -INF , !P1 ;  /* 0xff8000001a367808 */ /* 0x004fcc0004800000 */
[----:B------:R-:W1:Y:S01]  /*b7c0*/  MUFU.TANH R3, R3 ;  /* 0x0000000300037308 */ /* 0x000e620000002400 */
[----:B---3--:R-:W-:-:S07]  /*b7d0*/  FMUL.FTZ R4, R56, UR22 ;  /* 0x0000001638047c20 */ /* 0x008fce0008410000 */
[----:B------:R2:W-:Y:S01]  /*b7e0*/  MUFU.TANH R27, R4 ;  /* 0x00000004001b7308 */ /* 0x0005e20000002400 */
[----:B-1----:R-:W-:Y:S01]  /*b7f0*/  FSEL R39, R3, -INF , !P0 ;  /* 0xff80000003277808 */ /* 0x002fe20004000000 */
[----:B------:R-:W-:Y:S01]  /*b800*/  FMUL.FTZ R3, R216, UR22 ;  /* 0x00000016d8037c20 */ /* 0x000fe20008410000 */
[----:B------:R-:W-:-:S05]  /*b810*/  ISETP.GE.AND P0, PT, R2, R249, PT ;  /* 0x000000f90200720c */ /* 0x000fca0003f06270 */
[----:B------:R1:W3:Y:S01]  /*b820*/  MUFU.TANH R5, R3 ;  /* 0x0000000300057308 */ /* 0x0002e20000002400 */
[----:B------:R-:W-:Y:S01]  /*b830*/  ISETP.LT.OR P0, PT, R2, R246, P0 ;  /* 0x000000f60200720c */ /* 0x000fe20000701670 */
[----:B------:R-:W-:Y:S02]  /*b840*/  VIADD R2, R0, 0x29 ;  /* 0x0000002900027836 */ /* 0x000fe40000000000 */
[----:B--2---:R-:W-:-:S03]  /*b850*/  FMUL.FTZ R4, R57, UR22 ;  /* 0x0000001639047c20 */ /* 0x004fc60008410000 */
[C---:B------:R-:W-:Y:S01]  /*b860*/  ISETP.GE.AND P2, PT, R2.reuse, R250, PT ;  /* 0x000000fa0200720c */ /* 0x040fe20003f46270 */
[----:B------:R2:W-:Y:S01]  /*b870*/  MUFU.TANH R26, R4 ;  /* 0x00000004001a7308 */ /* 0x0005e20000002400 */
[C---:B------:R-:W-:Y:S02]  /*b880*/  ISETP.GE.AND P1, PT, R2.reuse, R248, PT ;  /* 0x000000f80200720c */ /* 0x040fe40003f26270 */
[C---:B------:R-:W-:Y:S02]  /*b890*/  ISETP.GE.AND P6, PT, R2.reuse, R249, PT ;  /* 0x000000f90200720c */ /* 0x040fe40003fc6270 */
[C---:B------:R-:W-:Y:S02]  /*b8a0*/  ISETP.GE.AND P3, PT, R2.reuse, R247, PT ;  /* 0x000000f70200720c */ /* 0x040fe40003f66270 */
[----:B------:R-:W-:Y:S01]  /*b8b0*/  ISETP.LT.OR P2, PT, R2, R245, P2 ;  /* 0x000000f50200720c */ /* 0x000fe20001741670 */
[----:B-1----:R-:W-:Y:S01]  /*b8c0*/  FMUL.FTZ R3, R218, UR22 ;  /* 0x00000016da037c20 */ /* 0x002fe20008410000 */
[----:B------:R-:W-:-:S02]  /*b8d0*/  ISETP.LT.OR P1, PT, R2, R244, P1 ;  /* 0x000000f40200720c */ /* 0x000fc40000f21670 */
[C---:B------:R-:W-:Y:S02]  /*b8e0*/  ISETP.LT.OR P6, PT, R2.reuse, R246, P6 ;  /* 0x000000f60200720c */ /* 0x040fe400037c1670 */
[----:B------:R-:W-:Y:S01]  /*b8f0*/  ISETP.LT.OR P3, PT, R2, R243, P3 ;  /* 0x000000f30200720c */ /* 0x000fe20001f61670 */
[----:B------:R-:W1:Y:S01]  /*b900*/  MUFU.TANH R3, R3 ;  /* 0x0000000300037308 */ /* 0x000e620000002400 */
[----:B------:R-:W-:Y:S01]  /*b910*/  IADD3 R2, R0, 0x30, RZ ;  /* 0x0000003000027810 */ /* 0x000fe20007ffe0ff */
[----:B--2---:R-:W-:Y:S01]  /*b920*/  FMUL.FTZ R4, R58, UR22 ;  /* 0x000000163a047c20 */ /* 0x004fe20008410000 */
[----:B---3--:R-:W-:Y:S01]  /*b930*/  FSEL R133, R5, -INF , !P0 ;  /* 0xff80000005857808 */ /* 0x008fe20004000000 */
[----:B------:R-:W-:Y:S01]  /*b940*/  FMUL.FTZ R5, R50, UR22 ;  /* 0x0000001632057c20 */ /* 0x000fe20008410000 */
[----:B------:R-:W-:Y:S01]  /*b950*/  FSEL R208, R25, -INF , !P2 ;  /* 0xff80000019d07808 */ /* 0x000fe20005000000 */
[----:B------:R-:W-:Y:S01]  /*b960*/  FMUL.FTZ R25, R51, UR22 ;  /* 0x0000001633197c20 */ /* 0x000fe20008410000 */
[C---:B------:R-:W-:Y:S01]  /*b970*/  ISETP.GE.AND P4, PT, R2.reuse, R250, PT ;  /* 0x000000fa0200720c */ /* 0x040fe20003f86270 */
[----:B------:R-:W2:Y:S01]  /*b980*/  MUFU.TANH R4, R4 ;  /* 0x0000000400047308 */ /* 0x000ea20000002400 */
[C---:B------:R-:W-:Y:S01]  /*b990*/  ISETP.GE.AND P0, PT, R2.reuse, R248, PT ;  /* 0x000000f80200720c */ /* 0x040fe20003f06270 */
[----:B------:R-:W-:Y:S01]  /*b9a0*/  IMAD.MOV.U32 R50, RZ, RZ, R47 ;  /* 0x000000ffff327224 */ /* 0x000fe200078e002f */
[----:B------:R-:W-:-:S02]  /*b9b0*/  ISETP.GE.AND P2, PT, R2, R247, PT ;  /* 0x000000f70200720c */ /* 0x000fc40003f46270 */
[C---:B------:R-:W-:Y:S02]  /*b9c0*/  ISETP.LT.OR P4, PT, R2.reuse, R245, P4 ;  /* 0x000000f50200720c */ /* 0x040fe40002781670 */
[----:B------:R-:W-:Y:S01]  /*b9d0*/  ISETP.LT.OR P0, PT, R2, R244, P0 ;  /* 0x000000f40200720c */ /* 0x000fe20000701670 */
[----:B------:R-:W-:Y:S01]  /*b9e0*/  MUFU.TANH R5, R5 ;  /* 0x0000000500057308 */ /* 0x000fe20000002400 */
[----:B-1----:R-:W-:Y:S01]  /*b9f0*/  FSEL R38, R3, -INF , !P5 ;  /* 0xff80000003267808 */ /* 0x002fe20006800000 */
[----:B------:R-:W-:Y:S01]  /*ba00*/  VIADD R3, R0, 0x31 ;  /* 0x0000003100037836 */ /* 0x000fe20000000000 */
[C---:B------:R-:W-:Y:S02]  /*ba10*/  ISETP.GE.AND P5, PT, R2.reuse, R249, PT ;  /* 0x000000f90200720c */ /* 0x040fe40003fa6270 */
[C---:B------:R-:W-:Y:S02]  /*ba20*/  ISETP.LT.OR P2, PT, R2.reuse, R243, P2 ;  /* 0x000000f30200720c */ /* 0x040fe40001741670 */
[----:B------:R-:W-:Y:S01]  /*ba30*/  ISETP.LT.OR P5, PT, R2, R246, P5 ;  /* 0x000000f60200720c */ /* 0x000fe20002fa1670 */
[----:B------:R-:W-:Y:S01]  /*ba40*/  FMUL.FTZ R2, R48, UR22 ;  /* 0x0000001630027c20 */ /* 0x000fe20008410000 */
[----:B------:R-:W-:-:S02]  /*ba50*/  FSEL R207, R28, -INF , !P1 ;  /* 0xff8000001ccf7808 */ /* 0x000fc40004800000 */
[----:B------:R-:W-:Y:S01]  /*ba60*/  FSEL R204, R27, -INF , !P4 ;  /* 0xff8000001bcc7808 */ /* 0x000fe20006000000 */
[----:B------:R1:W3:Y:S01]  /*ba70*/  MUFU.TANH R24, R2 ;  /* 0x0000000200187308 */ /* 0x0002e20000002400 */
[C---:B------:R-:W-:Y:S02]  /*ba80*/  ISETP.GE.AND P1, PT, R3.reuse, R250, PT ;  /* 0x000000fa0300720c */ /* 0x040fe40003f26270 */
[----:B------:R-:W-:Y:S02]  /*ba90*/  ISETP.GE.AND P4, PT, R3, R248, PT ;  /* 0x000000f80300720c */ /* 0x000fe40003f86270 */
[----:B--2---:R-:W-:Y:S02]  /*baa0*/  FSEL R206, R4, -INF , !P0 ;  /* 0xff80000004ce7808 */ /* 0x004fe40004000000 */
[----:B------:R-:W-:Y:S02]  /*bab0*/  FMNMX.FTZ R4, R137, R7, !PT ;  /* 0x0000000789047209 */ /* 0x000fe40007810000 */
[----:B------:R-:W-:-:S02]  /*bac0*/  ISETP.LT.OR P1, PT, R3, R245, P1 ;  /* 0x000000f50300720c */ /* 0x000fc40000f21670 */
[----:B------:R-:W-:Y:S02]  /*bad0*/  ISETP.LT.OR P4, PT, R3, R244, P4 ;  /* 0x000000f40300720c */ /* 0x000fe40002781670 */
[----:B------:R-:W-:Y:S02]  /*bae0*/  FMNMX.FTZ R4, R9, R4, !PT ;  /* 0x0000000409047209 */ /* 0x000fe40007810000 */
[----:B------:R-:W-:Y:S02]  /*baf0*/  FSEL R62, R26, -INF , !P1 ;  /* 0xff8000001a3e7808 */ /* 0x000fe40004800000 */
[C---:B-1----:R-:W-:Y:S01]  /*bb00*/  IADD3 R2, R0.reuse, 0x38, RZ ;  /* 0x0000003800027810 */ /* 0x042fe20007ffe0ff */
[----:B------:R-:W-:Y:S01]  /*bb10*/  VIADD R0, R0, 0x39 ;  /* 0x0000003900007836 */ /* 0x000fe20000000000 */
[----:B------:R-:W-:Y:S02]  /*bb20*/  FSEL R205, R6, -INF , !P4 ;  /* 0xff80000006cd7808 */ /* 0x000fe40006000000 */
[C---:B------:R-:W-:Y:S01]  /*bb30*/  ISETP.GE.AND P0, PT, R2.reuse, R250, PT ;  /* 0x000000fa0200720c */ /* 0x040fe20003f06270 */
[----:B------:R-:W1:Y:S01]  /*bb40*/  MUFU.TANH R6, R25 ;  /* 0x0000001900067308 */ /* 0x000e620000002400 */
[----:B------:R-:W-:-:S02]  /*bb50*/  ISETP.GE.AND P1, PT, R2, R248, PT ;  /* 0x000000f80200720c */ /* 0x000fc40003f26270 */
[----:B------:R-:W-:Y:S02]  /*bb60*/  ISETP.LT.OR P0, PT, R2, R245, P0 ;  /* 0x000000f50200720c */ /* 0x000fe40000701670 */
[----:B------:R-:W-:Y:S02]  /*bb70*/  FMNMX.FTZ R4, R11, R4, !PT ;  /* 0x000000040b047209 */ /* 0x000fe40007810000 */
[----:B---3--:R-:W-:Y:S02]  /*bb80*/  FSEL R60, R24, -INF , !P0 ;  /* 0xff800000183c7808 */ /* 0x008fe40004000000 */
[----:B------:R-:W-:Y:S02]  /*bb90*/  PLOP3.LUT P0, PT, PT, PT, UP0, 0x80, 0x0 ;  /* 0x000000000000781c */ /* 0x000fe40003f0f008 */
[----:B------:R-:W-:Y:S02]  /*bba0*/  ISETP.LT.OR P1, PT, R2, R244, P1 ;  /* 0x000000f40200720c */ /* 0x000fe40000f21670 */
[----:B------:R-:W-:-:S02]  /*bbb0*/  FMNMX.FTZ R4, R12, R4, !PT ;  /* 0x000000040c047209 */ /* 0x000fc40007810000 */
[C---:B------:R-:W-:Y:S02]  /*bbc0*/  ISETP.GE.AND P4, PT, R0.reuse, R250, PT ;  /* 0x000000fa0000720c */ /* 0x040fe40003f86270 */
[----:B------:R-:W-:Y:S02]  /*bbd0*/  FSEL R63, R5, -INF , !P1 ;  /* 0xff800000053f7808 */ /* 0x000fe40004800000 */
[----:B------:R-:W-:Y:S02]  /*bbe0*/  ISETP.GE.AND P1, PT, R0, R248, PT ;  /* 0x000000f80000720c */ /* 0x000fe40003f26270 */
[----:B------:R-:W-:Y:S02]  /*bbf0*/  FMNMX.FTZ R4, R64, R4, !PT ;  /* 0x0000000440047209 */ /* 0x000fe40007810000 */
[C---:B------:R-:W-:Y:S02]  /*bc00*/  ISETP.LT.OR P4, PT, R0.reuse, R245, P4 ;  /* 0x000000f50000720c */ /* 0x040fe40002781670 */
[----:B------:R-:W-:-:S02]  /*bc10*/  ISETP.LT.OR P1, PT, R0, R244, P1 ;  /* 0x000000f40000720c */ /* 0x000fc40000f21670 */
[----:B------:R-:W-:Y:S02]  /*bc20*/  FMNMX.FTZ R4, R50, R4, !PT ;  /* 0x0000000432047209 */ /* 0x000fe40007810000 */
[----:B------:R-:W-:Y:S02]  /*bc30*/  FSEL R47, R8, -INF , !P4 ;  /* 0xff800000082f7808 */ /* 0x000fe40006000000 */
[----:B------:R-:W-:Y:S02]  /*bc40*/  ISETP.GE.AND P4, PT, R3, R249, PT ;  /* 0x000000f90300720c */ /* 0x000fe40003f86270 */
[----:B-1----:R-:W-:Y:S02]  /*bc50*/  FSEL R61, R6, -INF , !P1 ;  /* 0xff800000063d7808 */ /* 0x002fe40004800000 */
[----:B------:R-:W-:Y:S01]  /*bc60*/  FMNMX.FTZ R8, R43, R4, !PT ;  /* 0x000000042b087209 */ /* 0x000fe20007810000 */
[----:B------:R-:W-:Y:S08]  /*bc70*/  @!P0 BRA `(.L_x_605) ;  /* 0x0000000000908947 */ /* 0x000ff00003800000 */
[----:B------:R-:W2:Y:S04]  /*bc80*/  LDL.64 R66, [R1+0x78] ;  /* 0x0000780001427983 */ /* 0x000ea80000100a00 */
[----:B------:R-:W3:Y:S01]  /*bc90*/  LDL.64 R36, [R1+0x70] ;  /* 0x0000700001247983 */ /* 0x000ee20000100a00 */
        /* <DEDUP_REMOVED lines=34> */
.L_x_605:
[----:B------:R-:W2:Y:S01]  /*bec0*/  LDL.LU R25, [R1] ;  /* 0x0000000001197983 */ /* 0x000ea20000300800 */
[----:B------:R-:W-:Y:S02]  /*bed0*/  MOV R51, R138 ;  /* 0x0000008a00337202 */ /* 0x000fe40000000f00 */
[----:B------:R-:W-:Y:S01]  /*bee0*/  MOV R49, R46 ;  /* 0x0000002e00317202 */ /* 0x000fe20000000f00 */
[----:B------:R-:W3:Y:S01]  /*bef0*/  LDL.LU R24, [R1+0x4] ;  /* 0x0000040001187983 */ /* 0x000ee20000300800 */
[----:B------:R-:W-:Y:S02]  /*bf00*/  MOV R48, R44 ;  /* 0x0000002c00307202 */ /* 0x000fe40000000f00 */
[----:B------:R-:W-:Y:S01]  /*bf10*/  MOV R28, R45 ;  /* 0x0000002d001c7202 */ /* 0x000fe20000000f00 */
[----:B------:R-:W4:Y:S04]  /*bf20*/  LDL.LU R26, [R1+0xc] ;  /* 0x00000c00011a7983 */ /* 0x000f280000300800 */
[----:B------:R1:W-:Y:S04]  /*bf30*/  STL [R1+0x98], R234 ;  /* 0x000098ea01007387 */ /* 0x0003e80000100800 */
[----:B-1----:R-:W4:Y:S04]  /*bf40*/  LDL.LU R234, [R1+0x3c] ;  /* 0x00003c0001ea7983 */ /* 0x002f280000300800 */
[----:B------:R-:W-:Y:S04]  /*bf50*/  STL [R1+0x94], R233 ;  /* 0x000094e901007387 */ /* 0x000fe80000100800 */
[----:B------:R-:W-:Y:S04]  /*bf60*/  STL [R1+0x90], R232 ;  /* 0x000090e801007387 */ /* 0x000fe80000100800 */
[----:B------:R-:W-:Y:S04]  /*bf70*/  STL [R1+0x8c], R231 ;  /* 0x00008ce701007387 */ /* 0x000fe80000100800 */
[----:B------:R-:W-:Y:S04]  /*bf80*/  STL [R1+0x88], R230 ;  /* 0x000088e601007387 */ /* 0x000fe80000100800 */
[----:B------:R-:W-:Y:S04]  /*bf90*/  STL [R1+0x84], R229 ;  /* 0x000084e501007387 */ /* 0x000fe80000100800 */
[----:B------:R-:W-:Y:S04]  /*bfa0*/  STL [R1+0x80], R224 ;  /* 0x000080e001007387 */ /* 0x000fe80000100800 */
[----:B------:R-:W4:Y:S01]  /*bfb0*/  LDL.LU R27, [R1+0x8] ;  /* 0x00000800011b7983 */ /* 0x000f220000300800 */
[----:B------:R-:W-:-:S02]  /*bfc0*/  ISETP.GE.AND P1, PT, R3, R247, PT ;  /* 0x000000f70300720c */ /* 0x000fc40003f26270 */
[----:B------:R-:W-:Y:S02]  /*bfd0*/  FMNMX.FTZ R4, R211, R8, !PT ;  /* 0x00000008d3047209 */ /* 0x000fe40007810000 */
[C---:B------:R-:W-:Y:S02]  /*bfe0*/  ISETP.LT.OR P4, PT, R3.reuse, R246, P4 ;  /* 0x000000f60300720c */ /* 0x040fe40002781670 */
[----:B------:R-:W-:Y:S02]  /*bff0*/  ISETP.LT.OR P1, PT, R3, R243, P1 ;  /* 0x000000f30300720c */ /* 0x000fe40000f21670 */
        /* <DEDUP_REMOVED lines=17> */
[----:B------:R-:W1:Y:S01]  /*c110*/  SHFL.BFLY PT, R6, R3, 0x2, 0x1f ;  /* 0x0c401f0003067f89 */ /* 0x000e6200000e0000 */
[----:B------:R-:W-:Y:S01]  /*c120*/  FMNMX.FTZ R4, R210, R4, !PT ;  /* 0x00000004d2047209 */ /* 0x000fe20007810000 */
[----:B------:R-:W-:-:S03]  /*c130*/  FMUL.FTZ R5, R217, UR22 ;  /* 0x00000016d9057c20 */ /* 0x000fc60008410000 */
[----:B------:R-:W-:Y:S01]  /*c140*/  FMNMX.FTZ R4, R209, R4, !PT ;  /* 0x00000004d1047209 */ /* 0x000fe20007810000 */
[----:B------:R2:W1:Y:S03]  /*c150*/  MUFU.TANH R8, R5 ;  /* 0x0000000500087308 */ /* 0x0004660000002400 */
[----:B------:R-:W-:-:S04]  /*c160*/  FMNMX.FTZ R4, R207, R4, !PT ;  /* 0x00000004cf047209 */ /* 0x000fc80007810000 */
[----:B------:R-:W-:-:S04]  /*c170*/  FMNMX.FTZ R4, R206, R4, !PT ;  /* 0x00000004ce047209 */ /* 0x000fc80007810000 */
[----:B------:R-:W-:Y:S01]  /*c180*/  FMNMX.FTZ R4, R205, R4, !PT ;  /* 0x00000004cd047209 */ /* 0x000fe20007810000 */
[----:B--2---:R-:W-:-:S04]  /*c190*/  FMUL.FTZ R5, R25, UR22 ;  /* 0x0000001619057c20 */ /* 0x004fc80008410000 */
[----:B------:R3:W2:Y:S02]  /*c1a0*/  MUFU.TANH R25, R5 ;  /* 0x0000000500197308 */ /* 0x0006a40000002400 */
[----:B---3--:R-:W-:-:S06]  /*c1b0*/  FMUL.FTZ R5, R24, UR22 ;  /* 0x0000001618057c20 */ /* 0x008fcc0008410000 */
[----:B------:R3:W2:Y:S02]  /*c1c0*/  MUFU.TANH R24, R5 ;  /* 0x0000000500187308 */ /* 0x0006a40000002400 */
[----:B---3--:R-:W-:Y:S02]  /*c1d0*/  FMNMX.FTZ R5, R63, R4, !PT ;  /* 0x000000043f057209 */ /* 0x008fe40007810000 */
[----:B-1----:R-:W-:Y:S01]  /*c1e0*/  FMNMX.FTZ R4, R3, R6, !PT ;  /* 0x0000000603047209 */ /* 0x002fe20007810000 */
[----:B------:R-:W-:Y:S01]  /*c1f0*/  FMUL.FTZ R6, R220, UR22 ;  /* 0x00000016dc067c20 */ /* 0x000fe20008410000 */
[----:B------:R-:W-:-:S03]  /*c200*/  FSEL R220, R8, -INF , !P6 ;  /* 0xff80000008dc7808 */ /* 0x000fc60007000000 */
[----:B------:R1:W3:Y:S02]  /*c210*/  MUFU.TANH R8, R6 ;  /* 0x0000000600087308 */ /* 0x0002e40000002400 */
[----:B-1----:R-:W1:Y:S02]  /*c220*/  SHFL.BFLY PT, R6, R4, 0x1, 0x1f ;  /* 0x0c201f0004067f89 */ /* 0x002e6400000e0000 */
[----:B-1----:R-:W-:-:S05]  /*c230*/  FMNMX.FTZ R33, R4, R6, !PT ;  /* 0x0000000604217209 */ /* 0x002fca0007810000 */
[----:B------:R-:W-:Y:S04]  /*c240*/  STL [R1+0x38], R33 ;  /* 0x0000382101007387 */ /* 0x000fe80000100800 */
[----:B------:R-:W4:Y:S01]  /*c250*/  LDL.LU R36, [R1+0x40] ;  /* 0x0000400001247983 */ /* 0x000f220000300800 */
[----:B------:R-:W-:Y:S02]  /*c260*/  FMNMX.FTZ R3, R61, R5, !PT ;  /* 0x000000053d037209 */ /* 0x000fe40007810000 */
[----:B--2---:R-:W-:Y:S02]  /*c270*/  FSEL R218, R25, -INF , !P5 ;  /* 0xff80000019da7808 */ /* 0x004fe40006800000 */
[C---:B------:R-:W-:Y:S01]  /*c280*/  ISETP.GE.AND P6, PT, R2.reuse, R249, PT ;  /* 0x000000f90200720c */ /* 0x040fe20003fc6270 */
[----:B------:R-:W1:Y:S01]  /*c290*/  SHFL.BFLY PT, R5, R3, 0x2, 0x1f ;  /* 0x0c401f0003057f89 */ /* 0x000e6200000e0000 */
[----:B------:R-:W-:-:S02]  /*c2a0*/  ISETP.GE.AND P5, PT, R2, R247, PT ;  /* 0x000000f70200720c */ /* 0x000fc40003fa6270 */
[C---:B------:R-:W-:Y:S02]  /*c2b0*/  ISETP.LT.OR P6, PT, R2.reuse, R246, P6 ;  /* 0x000000f60200720c */ /* 0x040fe400037c1670 */
[----:B------:R-:W-:Y:S02]  /*c2c0*/  ISETP.LT.OR P5, PT, R2, R243, P5 ;  /* 0x000000f30200720c */ /* 0x000fe40002fa1670 */
[----:B------:R-:W-:Y:S02]  /*c2d0*/  FMNMX.FTZ R2, R135, R14, !PT ;  /* 0x0000000e87027209 */ /* 0x000fe40007810000 */
[----:B------:R-:W-:Y:S02]  /*c2e0*/  FSEL R55, R24, -INF , !P4 ;  /* 0xff80000018377808 */ /* 0x000fe40006000000 */
[----:B------:R-:W-:Y:S02]  /*c2f0*/  FMNMX.FTZ R2, R19, R2, !PT ;  /* 0x0000000213027209 */ /* 0x000fe40007810000 */
[----:B---3--:R-:W-:-:S02]  /*c300*/  FSEL R53, R8, -INF , !P6 ;  /* 0xff80000008357808 */ /* 0x008fc40007000000 */
[C---:B------:R-:W-:Y:S02]  /*c310*/  ISETP.GE.AND P4, PT, R0.reuse, R249, PT ;  /* 0x000000f90000720c */ /* 0x040fe40003f86270 */
[----:B------:R-:W-:Y:S02]  /*c320*/  ISETP.GE.AND P6, PT, R0, R247, PT ;  /* 0x000000f70000720c */ /* 0x000fe40003fc6270 */
[----:B------:R-:W-:Y:S02]  /*c330*/  FMNMX.FTZ R2, R18, R2, !PT ;  /* 0x0000000212027209 */ /* 0x000fe40007810000 */
[C---:B------:R-:W-:Y:S02]  /*c340*/  ISETP.LT.OR P4, PT, R0.reuse, R246, P4 ;  /* 0x000000f60000720c */ /* 0x040fe40002781670 */
[----:B------:R-:W-:Y:S02]  /*c350*/  ISETP.LT.OR P6, PT, R0, R243, P6 ;  /* 0x000000f30000720c */ /* 0x000fe400037c1670 */
[----:B------:R-:W-:-:S04]  /*c360*/  FMNMX.FTZ R0, R20, R2, !PT ;  /* 0x0000000214007209 */ /* 0x000fc80007810000 */
[----:B------:R-:W-:Y:S02]  /*c370*/  FMNMX.FTZ R0, R41, R0, !PT ;  /* 0x0000000029007209 */ /* 0x000fe40007810000 */
[----:B-1----:R-:W-:Y:S02]  /*c380*/  FMNMX.FTZ R2, R3, R5, !PT ;  /* 0x0000000503027209 */ /* 0x002fe40007810000 */
[----:B------:R-:W-:Y:S02]  /*c390*/  FMNMX.FTZ R3, R35, R0, !PT ;  /* 0x0000000023037209 */ /* 0x000fe40007810000 */
[----:B------:R-:W-:Y:S02]  /*c3a0*/  FMNMX.FTZ R0, R134, R17, !PT ;  /* 0x0000001186007209 */ /* 0x000fe40007810000 */
[----:B------:R-:W-:Y:S02]  /*c3b0*/  FMNMX.FTZ R3, R252, R3, !PT ;  /* 0x00000003fc037209 */ /* 0x000fe40007810000 */
[----:B------:R-:W-:Y:S01]  /*c3c0*/  FMNMX.FTZ R0, R21, R0, !PT ;  /* 0x0000000015007209 */ /* 0x000fe20007810000 */
[----:B------:R-:W-:Y:S01]  /*c3d0*/  FMUL.FTZ R4, R219, UR22 ;  /* 0x00000016db047c20 */ /* 0x000fe20008410000 */
[----:B------:R-:W-:-:S02]  /*c3e0*/  FMNMX.FTZ R3, R212, R3, !PT ;  /* 0x00000003d4037209 */ /* 0x000fc40007810000 */
[----:B------:R-:W-:Y:S01]  /*c3f0*/  FMNMX.FTZ R0, R22, R0, !PT ;  /* 0x0000000016007209 */ /* 0x000fe20007810000 */
[----:B------:R1:W2:Y:S01]  /*c400*/  MUFU.TANH R25, R4 ;  /* 0x0000000400197308 */ /* 0x0002a20000002400 */
[----:B----4-:R-:W-:Y:S02]  /*c410*/  FMNMX.FTZ R3, R234, R3, !PT ;  /* 0x00000003ea037209 */ /* 0x010fe40007810000 */
[----:B------:R-:W-:Y:S02]  /*c420*/  FMNMX.FTZ R0, R23, R0, !PT ;  /* 0x0000000017007209 */ /* 0x000fe40007810000 */
[----:B------:R-:W-:Y:S02]  /*c430*/  FMNMX.FTZ R3, R54, R3, !PT ;  /* 0x0000000336037209 */ /* 0x000fe40007810000 */
[----:B------:R-:W-:Y:S02]  /*c440*/  FMNMX.FTZ R0, R48, R0, !PT ;  /* 0x0000000030007209 */ /* 0x000fe40007810000 */
[----:B------:R-:W-:Y:S01]  /*c450*/  FMNMX.FTZ R3, R133, R3, !PT ;  /* 0x0000000385037209 */ /* 0x000fe20007810000 */
[----:B-1----:R-:W-:-:S04]  /*c460*/  FMUL.FTZ R4, R221, UR22 ;  /* 0x00000016dd047c20 */ /* 0x002fc80008410000 */
[----:B------:R1:W3:Y:S01]  /*c470*/  MUFU.TANH R6, R4 ;  /* 0x0000000400067308 */ /* 0x0002e20000002400 */
[----:B------:R-:W-:Y:S02]  /*c480*/  FMNMX.FTZ R0, R34, R0, !PT ;  /* 0x0000000022007209 */ /* 0x000fe40007810000 */
[----:B------:R-:W-:Y:S02]  /*c490*/  FMNMX.FTZ R3, R220, R3, !PT ;  /* 0x00000003dc037209 */ /* 0x000fe40007810000 */
[----:B------:R-:W-:Y:S01]  /*c4a0*/  FMNMX.FTZ R0, R28, R0, !PT ;  /* 0x000000001c007209 */ /* 0x000fe20007810000 */
[----:B-1----:R-:W-:-:S04]  /*c4b0*/  FMUL.FTZ R4, R27, UR22 ;  /* 0x000000161b047c20 */ /* 0x002fc80008410000 */
[----:B------:R1:W4:Y:S01]  /*c4c0*/  MUFU.TANH R24, R4 ;  /* 0x0000000400187308 */ /* 0x0003220000002400 */
[----:B------:R-:W-:-:S04]  /*c4d0*/  FMNMX.FTZ R0, R132, R0, !PT ;  /* 0x0000000084007209 */ /* 0x000fc80007810000 */
[----:B------:R-:W-:Y:S01]  /*c4e0*/  FMNMX.FTZ R0, R39, R0, !PT ;  /* 0x0000000027007209 */ /* 0x000fe20007810000 */
[----:B-1----:R-:W-:-:S04]  /*c4f0*/  FMUL.FTZ R4, R26, UR22 ;  /* 0x000000161a047c20 */ /* 0x002fc80008410000 */
[----:B------:R1:W4:Y:S01]  /*c500*/  MUFU.TANH R5, R4 ;  /* 0x0000000400057308 */ /* 0x0003220000002400 */
[----:B------:R-:W-:Y:S02]  /*c510*/  FMNMX.FTZ R0, R52, R0, !PT ;  /* 0x0000000034007209 */ /* 0x000fe40007810000 */
[----:B--2---:R-:W-:Y:S02]  /*c520*/  FSEL R216, R25, -INF , !P3 ;  /* 0xff80000019d87808 */ /* 0x004fe40005800000 */
[----:B-1----:R-:W-:Y:S01]  /*c530*/  FMNMX.FTZ R4, R218, R3, !PT ;  /* 0x00000003da047209 */ /* 0x002fe20007810000 */
[----:B------:R-:W-:-:S03]  /*c540*/  FMUL.FTZ R3, R222, UR22 ;  /* 0x00000016de037c20 */ /* 0x000fc60008410000 */
[----:B------:R-:W-:Y:S01]  /*c550*/  FMNMX.FTZ R4, R55, R4, !PT ;  /* 0x0000000437047209 */ /* 0x000fe20007810000 */
[----:B------:R1:W2:Y:S01]  /*c560*/  MUFU.TANH R8, R3 ;  /* 0x0000000300087308 */ /* 0x0002a20000002400 */
[----:B---3--:R-:W-:Y:S02]  /*c570*/  FSEL R222, R6, -INF , !P4 ;  /* 0xff80000006de7808 */ /* 0x008fe40006000000 */
[----:B------:R-:W-:Y:S02]  /*c580*/  FMNMX.FTZ R0, R38, R0, !PT ;  /* 0x0000000026007209 */ /* 0x000fe40007810000 */
[----:B----4-:R-:W-:Y:S02]  /*c590*/  FSEL R217, R24, -INF , !P2 ;  /* 0xff80000018d97808 */ /* 0x010fe40005000000 */
[----:B------:R-:W-:Y:S02]  /*c5a0*/  FMNMX.FTZ R0, R216, R0, !PT ;  /* 0x00000000d8007209 */ /* 0x000fe40007810000 */
[----:B-1----:R-:W-:Y:S01]  /*c5b0*/  FMNMX.FTZ R3, R53, R4, !PT ;  /* 0x0000000435037209 */ /* 0x002fe20007810000 */
[----:B------:R-:W-:-:S04]  /*c5c0*/  FMUL.FTZ R4, R223, UR22 ;  /* 0x00000016df047c20 */ /* 0x000fc80008410000 */
[----:B------:R1:W3:Y:S01]  /*c5d0*/  MUFU.TANH R6, R4 ;  /* 0x0000000400067308 */ /* 0x0002e20000002400 */
[----:B------:R-:W-:Y:S02]  /*c5e0*/  FMNMX.FTZ R3, R222, R3, !PT ;  /* 0x00000003de037209 */ /* 0x000fe40007810000 */
[----:B------:R-:W-:Y:S02]  /*c5f0*/  FSEL R138, R5, -INF , !P1 ;  /* 0xff800000058a7808 */ /* 0x000fe40004800000 */
[----:B------:R-:W-:Y:S01]  /*c600*/  FMNMX.FTZ R5, R217, R0, !PT ;  /* 0x00000000d9057209 */ /* 0x000fe20007810000 */
[C---:B------:R-:W-:Y:S01]  /*c610*/  FMUL.FTZ R0, R33.reuse, UR23 ;  /* 0x0000001721007c20 */ /* 0x040fe20008410000 */
[----:B--2---:R-:W-:Y:S02]  /*c620*/  FSEL R139, R8, -INF , !P5 ;  /* 0xff800000088b7808 */ /* 0x004fe40006800000 */
[----:B------:R-:W-:Y:S01]  /*c630*/  FSETP.NEU.FTZ.AND P1, PT, R33, -INF , PT ;  /* 0xff8000002100780b */ /* 0x000fe20003f3d000 */
[----:B------:R-:W2:Y:S01]  /*c640*/  SHFL.BFLY PT, R8, R2, 0x1, 0x1f ;  /* 0x0c201f0002087f89 */ /* 0x000ea200000e0000 */
[----:B------:R-:W-:-:S02]  /*c650*/  FMNMX.FTZ R5, R138, R5, !PT ;  /* 0x000000058a057209 */ /* 0x000fc40007810000 */
[----:B------:R-:W-:Y:S01]  /*c660*/  FSEL R0, R0, RZ, P1 ;  /* 0x000000ff00007208 */ /* 0x000fe20000800000 */
[----:B-1----:R-:W1:Y:S01]  /*c670*/  SHFL.BFLY PT, R4, R3, 0x2, 0x1f ;  /* 0x0c401f0003047f89 */ /* 0x002e6200000e0000 */
[----:B---3--:R-:W-:Y:S02]  /*c680*/  FSEL R221, R6, -INF , !P6 ;  /* 0xff80000006dd7808 */ /* 0x008fe40007000000 */
[----:B------:R-:W-:Y:S01]  /*c690*/  FMNMX.FTZ R5, R139, R5, !PT ;  /* 0x000000058b057209 */ /* 0x000fe20007810000 */
[----:B------:R-:W-:-:S03]  /*c6a0*/  FFMA.FTZ R6, R7, UR23, -R0 ;  /* 0x0000001707067c23 */ /* 0x000fc60008010800 */
[----:B------:R-:W-:Y:S01]  /*c6b0*/  FMNMX.FTZ R5, R221, R5, !PT ;  /* 0x00000005dd057209 */ /* 0x000fe20007810000 */
[----:B------:R3:W-:Y:S04]  /*c6c0*/  MUFU.EX2 R24, R6 ;  /* 0x0000000600187308 */ /* 0x0007e80000000800 */
[----:B---3--:R-:W-:Y:S01]  /*c6d0*/  SHFL.BFLY PT, R6, R5, 0x2, 0x1f ;  /* 0x0c401f0005067f89 */ /* 0x008fe200000e0000 */
[----:B--2---:R-:W-:Y:S01]  /*c6e0*/  FMNMX.FTZ R37, R2, R8, !PT ;  /* 0x0000000802257209 */ /* 0x004fe20007810000 */
[--C-:B------:R-:W-:Y:S01]  /*c6f0*/  FFMA.FTZ R2, R11, UR23, -R0.reuse ;  /* 0x000000170b027c23 */ /* 0x100fe20008010800 */
[----:B-1----:R-:W-:Y:S01]  /*c700*/  FMNMX.FTZ R4, R3, R4, !PT ;  /* 0x0000000403047209 */ /* 0x002fe20007810000 */
[----:B------:R-:W-:Y:S02]  /*c710*/  FFMA.FTZ R3, R9, UR23, -R0 ;  /* 0x0000001709037c23 */ /* 0x000fe40008010800 */
[----:B------:R1:W-:Y:S01]  /*c720*/  MUFU.EX2 R230, R2 ;  /* 0x0000000200e67308 */ /* 0x0003e20000000800 */
[C---:B------:R-:W-:Y:S01]  /*c730*/  FSETP.NEU.FTZ.AND P4, PT, R37.reuse, -INF , PT ;  /* 0xff8000002500780b */ /* 0x040fe20003f9d000 */
[----:B------:R-:W2:Y:S06]  /*c740*/  SHFL.BFLY PT, R7, R4, 0x1, 0x1f ;  /* 0x0c201f0004077f89 */ /* 0x000eac00000e0000 */
[----:B------:R3:W-:Y:S01]  /*c750*/  MUFU.EX2 R42, R3 ;  /* 0x00000003002a7308 */ /* 0x0007e20000000800 */
[----:B-1----:R-:W-:-:S05]  /*c760*/  FMUL.FTZ R2, R37, UR23 ;  /* 0x0000001725027c20 */ /* 0x002fca0008410000 */
[----:B------:R-:W-:Y:S01]  /*c770*/  FSEL R2, R2, RZ, P4 ;  /* 0x000000ff02027208 */ /* 0x000fe20002000000 */
[----:B---3--:R-:W-:-:S04]  /*c780*/  FFMA.FTZ R3, R12, UR23, -R0 ;  /* 0x000000170c037c23 */ /* 0x008fc80008010800 */
[----:B------:R1:W-:Y:S01]  /*c790*/  MUFU.EX2 R223, R3 ;  /* 0x0000000300df7308 */ /* 0x0003e20000000800 */
[----:B--2---:R-:W-:Y:S02]  /*c7a0*/  FMNMX.FTZ R40, R4, R7, !PT ;  /* 0x0000000704287209 */ /* 0x004fe40007810000 */
[----:B-1----:R-:W-:Y:S01]  /*c7b0*/  FMNMX.FTZ R3, R5, R6, !PT ;  /* 0x0000000605037209 */ /* 0x002fe20007810000 */
[----:B------:R-:W-:-:S04]  /*c7c0*/  FFMA.FTZ R5, R10, UR23, -R2 ;  /* 0x000000170a057c23 */ /* 0x000fc80008010802 */
[----:B------:R1:W-:Y:S01]  /*c7d0*/  MUFU.EX2 R46, R5 ;  /* 0x00000005002e7308 */ /* 0x0003e20000000800 */
[----:B------:R-:W-:Y:S01]  /*c7e0*/  FFMA.FTZ R4, R13, UR23, -R2 ;  /* 0x000000170d047c23 */ /* 0x000fe20008010802 */
[C---:B------:R-:W-:Y:S01]  /*c7f0*/  FMUL.FTZ R12, R40.reuse, UR23 ;  /* 0x00000017280c7c20 */ /* 0x040fe20008410000 */
[----:B-1----:R-:W1:Y:S05]  /*c800*/  SHFL.BFLY PT, R5, R3, 0x1, 0x1f ;  /* 0x0c201f0003057f89 */ /* 0x002e6a00000e0000 */
[----:B------:R2:W-:Y:S01]  /*c810*/  MUFU.EX2 R233, R4 ;  /* 0x0000000400e97308 */ /* 0x0005e20000000800 */
[----:B------:R-:W-:-:S04]  /*c820*/  FSETP.NEU.FTZ.AND P3, PT, R40, -INF , PT ;  /* 0xff8000002800780b */ /* 0x000fc80003f7d000 */
[----:B------:R-:W-:Y:S01]  /*c830*/  FSEL R12, R12, RZ, P3 ;  /* 0x000000ff0c0c7208 */ /* 0x000fe20001800000 */
[----:B--2---:R-:W-:-:S04]  /*c840*/  FFMA.FTZ R4, R15, UR23, -R2 ;  /* 0x000000170f047c23 */ /* 0x004fc80008010802 */
[----:B------:R2:W-:Y:S01]  /*c850*/  MUFU.EX2 R229, R4 ;  /* 0x0000000400e57308 */ /* 0x0005e20000000800 */
[----:B-1----:R-:W-:Y:S01]  /*c860*/  FMNMX.FTZ R26, R3, R5, !PT ;  /* 0x00000005031a7209 */ /* 0x002fe20007810000 */
[----:B------:R-:W-:-:S03]  /*c870*/  FFMA.FTZ R3, R19, UR23, -R12 ;  /* 0x0000001713037c23 */ /* 0x000fc6000801080c */
[----:B------:R-:W-:-:S03]  /*c880*/  FSETP.NEU.FTZ.AND P2, PT, R26, -INF , PT ;  /* 0xff8000001a00780b */ /* 0x000fc60003f5d000 */
[----:B------:R1:W-:Y:S01]  /*c890*/  MUFU.EX2 R232, R3 ;  /* 0x0000000300e87308 */ /* 0x0003e20000000800 */
[----:B--2---:R-:W-:-:S07]  /*c8a0*/  FFMA.FTZ R4, R16, UR23, -R2 ;  /* 0x0000001710047c23 */ /* 0x004fce0008010802 */
[----:B------:R2:W-:Y:S01]  /*c8b0*/  MUFU.EX2 R32, R4 ;  /* 0x0000000400207308 */ /* 0x0005e20000000800 */
[----:B-1----:R-:W-:Y:S01]  /*c8c0*/  FMUL.FTZ R3, R26, UR23 ;  /* 0x000000171a037c20 */ /* 0x002fe20008410000 */
[----:B--2---:R-:W-:-:S06]  /*c8d0*/  FFMA.FTZ R4, R14, UR23, -R12 ;  /* 0x000000170e047c23 */ /* 0x004fcc000801080c */
[----:B------:R1:W-:Y:S01]  /*c8e0*/  MUFU.EX2 R45, R4 ;  /* 0x00000004002d7308 */ /* 0x0003e20000000800 */
[----:B------:R-:W-:Y:S01]  /*c8f0*/  FSEL R3, R3, RZ, P2 ;  /* 0x000000ff03037208 */ /* 0x000fe20001000000 */
[----:B-1----:R-:W-:-:S06]  /*c900*/  FFMA.FTZ R4, R18, UR23, -R12 ;  /* 0x0000001712047c23 */ /* 0x002fcc000801080c */
[----:B------:R1:W-:Y:S01]  /*c910*/  MUFU.EX2 R56, R4 ;  /* 0x0000000400387308 */ /* 0x0003e20000000800 */
[----:B------:R-:W-:Y:S01]  /*c920*/  FSEL R5, R33, RZ, P1 ;  /* 0x000000ff21057208 */ /* 0x000fe20000800000 */
[----:B-1----:R-:W-:-:S06]  /*c930*/  FFMA.FTZ R4, R20, UR23, -R12 ;  /* 0x0000001714047c23 */ /* 0x002fcc000801080c */
[----:B------:R1:W-:Y:S01]  /*c940*/  MUFU.EX2 R27, R4 ;  /* 0x00000004001b7308 */ /* 0x0003e20000000800 */
[----:B------:R-:W-:Y:S01]  /*c950*/  FADD.FTZ R5, R137, -R5 ;  /* 0x8000000589057221 */ /* 0x000fe20000010000 */
[--C-:B-1----:R-:W-:Y:S02]  /*c960*/  FFMA.FTZ R4, R17, UR23, -R3.reuse ;  /* 0x0000001711047c23 */ /* 0x102fe40008010803 */
[----:B------:R-:W1:Y:S04]  /*c970*/  LDSM.16.MT88.4 R16, [R225+0xc000] ;  /* 0x00c00000e110783b */ /* 0x000e680000004200 */
[----:B------:R2:W-:Y:S02]  /*c980*/  MUFU.EX2 R44, R4 ;  /* 0x00000004002c7308 */ /* 0x0005e40000000800 */
[----:B--2---:R-:W-:-:S06]  /*c990*/  FFMA.FTZ R4, R21, UR23, -R3 ;  /* 0x0000001715047c23 */ /* 0x004fcc0008010803 */
[----:B------:R2:W-:Y:S01]  /*c9a0*/  MUFU.EX2 R231, R4 ;  /* 0x0000000400e77308 */ /* 0x0005e20000000800 */
[----:B------:R-:W-:Y:S01]  /*c9b0*/  FSEL R6, R37, RZ, P4 ;  /* 0x000000ff25067208 */ /* 0x000fe20002000000 */
[----:B--2---:R-:W-:-:S06]  /*c9c0*/  FFMA.FTZ R4, R22, UR23, -R3 ;  /* 0x0000001716047c23 */ /* 0x004fcc0008010803 */
[----:B------:R2:W-:Y:S01]  /*c9d0*/  MUFU.EX2 R224, R4 ;  /* 0x0000000400e07308 */ /* 0x0005e20000000800 */
[----:B------:R-:W-:Y:S01]  /*c9e0*/  FADD.FTZ R6, R136, -R6 ;  /* 0x8000000688067221 */ /* 0x000fe20000010000 */
[----:B--2---:R-:W-:Y:S01]  /*c9f0*/  FMUL.FTZ R4, R5, UR23 ;  /* 0x0000001705047c20 */ /* 0x004fe20008410000 */
[----:B------:R-:W-:-:S05]  /*ca00*/  FSEL R5, R40, RZ, P3 ;  /* 0x000000ff28057208 */ /* 0x000fca0001800000 */
[----:B------:R-:W-:Y:S01]  /*ca10*/  FADD.FTZ R7, R135, -R5 ;  /* 0x8000000587077221 */ /* 0x000fe20000010000 */
[----:B------:R-:W-:Y:S01]  /*ca20*/  FSEL R5, R26, RZ, P2 ;  /* 0x000000ff1a057208 */ /* 0x000fe20001000000 */
[----:B------:R-:W2:Y:S04]  /*ca30*/  MUFU.EX2 R4, R4 ;  /* 0x0000000400047308 */ /* 0x000ea80000000800 */
[----:B------:R-:W-:Y:S01]  /*ca40*/  FADD.FTZ R5, R134, -R5 ;  /* 0x8000000586057221 */ /* 0x000fe20000010000 */
[----:B------:R-:W-:Y:S01]  /*ca50*/  FMUL.FTZ R6, R6, UR23 ;  /* 0x0000001706067c20 */ /* 0x000fe20008410000 */
[----:B------:R-:W-:Y:S02]  /*ca60*/  FMUL.FTZ R7, R7, UR23 ;  /* 0x0000001707077c20 */ /* 0x000fe40008410000 */
[----:B------:R-:W-:Y:S01]  /*ca70*/  FMUL.FTZ R13, R5, UR23 ;  /* 0x00000017050d7c20 */ /* 0x000fe20008410000 */
[----:B------:R-:W-:Y:S01]  /*ca80*/  FFMA.FTZ R5, R23, UR23, -R3 ;  /* 0x0000001717057c23 */ /* 0x000fe20008010803 */
[----:B------:R-:W3:Y:S08]  /*ca90*/  MUFU.EX2 R15, R6 ;  /* 0x00000006000f7308 */ /* 0x000ef00000000800 */
[----:B------:R-:W4:Y:S08]  /*caa0*/  MUFU.EX2 R14, R7 ;  /* 0x00000007000e7308 */ /* 0x000f300000000800 */
[----:B------:R-:W1:Y:S08]  /*cab0*/  MUFU.EX2 R13, R13 ;  /* 0x0000000d000d7308 */ /* 0x000e700000000800 */
[----:B------:R1:W1:Y:S01]  /*cac0*/  MUFU.EX2 R25, R5 ;  /* 0x0000000500197308 */ /* 0x0002620000000800 */
[----:B------:R3:W-:Y:S01]  /*cad0*/  STL [R1+0x34], R37 ;  /* 0x0000342501007387 */ /* 0x0007e20000100800 */
[-C--:B--2---:R-:W-:Y:S01]  /*cae0*/  FFMA.FTZ R219, R36, R4.reuse, R24 ;  /* 0x0000000424db7223 */ /* 0x084fe20000010018 */
[----:B------:R-:W-:Y:S01]  /*caf0*/  MOV R134, R37 ;  /* 0x0000002500867202 */ /* 0x000fe20000000f00 */
[----:B------:R-:W-:Y:S01]  /*cb00*/  FMUL.FTZ R36, R116, R4 ;  /* 0x0000000474247220 */ /* 0x000fe20000410000 */
[----:B------:R-:W-:-:S02]  /*cb10*/  IMAD.MOV.U32 R116, RZ, RZ, R56 ;  /* 0x000000ffff747224 */ /* 0x000fc400078e0038 */
        /* <DEDUP_REMOVED lines=16> */
[----:B---3--:R-:W-:Y:S01]  /*cc20*/  FMUL.FTZ R37, R117, R4 ;  /* 0x0000000475257220 */ /* 0x008fe20000410000 */
[----:B------:R-:W-:-:S02]  /*cc30*/  IMAD.MOV.U32 R117, RZ, RZ, R32 ;  /* 0x000000ffff757224 */ /* 0x000fc400078e0020 */
[-C--:B------:R-:W-:Y:S01]  /*cc40*/  FMUL.FTZ R32, R128, R4.reuse ;  /* 0x0000000480207220 */ /* 0x080fe20000410000 */
[----:B------:R-:W-:Y:S01]  /*cc50*/  MOV R128, R33 ;  /* 0x0000002100807202 */ /* 0x000fe20000000f00 */
        /* <DEDUP_REMOVED lines=13> */
[----:B------:R-:W-:Y:S01]  /*cd30*/  F2FP.F16.F32.PACK_AB R8, R42, R24 ;  /* 0x000000182a08723e */ /* 0x000fe200000000ff */
[-C--:B------:R-:W-:Y:S01]  /*cd40*/  FMUL.FTZ R146, R146, R15.reuse ;  /* 0x0000000f92927220 */ /* 0x080fe20000410000 */
[----:B------:R-:W-:Y:S01]  /*cd50*/  FMUL.FTZ R147, R147, R15 ;  /* 0x0000000f93937220 */ /* 0x000fe20000410000 */
[----:B------:R-:W-:Y:S01]  /*cd60*/  F2FP.F16.F32.PACK_AB R9, R233, R46 ;  /* 0x0000002ee909723e */ /* 0x000fe200000000ff */
[----:B----4-:R-:W-:Y:S01]  /*cd70*/  FMUL.FTZ R140, R140, R14 ;  /* 0x0000000e8c8c7220 */ /* 0x010fe20000410000 */
[----:B------:R-:W-:Y:S01]  /*cd80*/  F2FP.F16.F32.PACK_AB R10, R223, R230 ;  /* 0x000000e6df0a723e */ /* 0x000fe200000000ff */
[----:B------:R-:W-:Y:S01]  /*cd90*/  FMUL.FTZ R141, R141, R14 ;  /* 0x0000000e8d8d7220 */ /* 0x000fe20000410000 */
[----:B------:R-:W-:Y:S01]  /*cda0*/  F2FP.F16.F32.PACK_AB R11, R117, R229 ;  /* 0x000000e5750b723e */ /* 0x000fe200000000ff */
[-C--:B-1----:R-:W-:Y:S01]  /*cdb0*/  FMUL.FTZ R142, R142, R13.reuse ;  /* 0x0000000d8e8e7220 */ /* 0x082fe20000410000 */
[----:B------:R-:W-:Y:S01]  /*cdc0*/  FMUL.FTZ R143, R143, R13 ;  /* 0x0000000d8f8f7220 */ /* 0x000fe20000410000 */
[----:B------:R-:W-:Y:S01]  /*cdd0*/  F2FP.F16.F32.PACK_AB R4, R232, R45 ;  /* 0x0000002de804723e */ /* 0x000fe200000000ff */
[----:B------:R-:W-:Y:S01]  /*cde0*/  FMUL.FTZ R150, R150, R15 ;  /* 0x0000000f96967220 */ /* 0x000fe20000410000 */
[----:B------:R-:W-:Y:S01]  /*cdf0*/  F2FP.F16.F32.PACK_AB R5, R231, R44 ;  /* 0x0000002ce705723e */ /* 0x000fe200000000ff */
[----:B------:R-:W-:Y:S01]  /*ce00*/  FMUL.FTZ R152, R152, R14 ;  /* 0x0000000e98987220 */ /* 0x000fe20000410000 */
[----:B------:R-:W-:Y:S01]  /*ce10*/  F2FP.F16.F32.PACK_AB R6, R27, R116 ;  /* 0x000000741b06723e */ /* 0x000fe200000000ff */
[----:B------:R-:W-:Y:S01]  /*ce20*/  FMUL.FTZ R153, R153, R14 ;  /* 0x0000000e99997220 */ /* 0x000fe20000410000 */
[----:B------:R-:W-:Y:S01]  /*ce30*/  F2FP.F16.F32.PACK_AB R7, R25, R224 ;  /* 0x000000e01907723e */ /* 0x000fe200000000ff */
[-C--:B------:R-:W-:Y:S01]  /*ce40*/  FMUL.FTZ R154, R154, R13.reuse ;  /* 0x0000000d9a9a7220 */ /* 0x080fe20000410000 */
[----:B------:R-:W-:Y:S01]  /*ce50*/  FMUL.FTZ R155, R155, R13 ;  /* 0x0000000d9b9b7220 */ /* 0x000fe20000410000 */
[-C--:B------:R-:W-:Y:S01]  /*ce60*/  FMUL.FTZ R151, R151, R15.reuse ;  /* 0x0000000f97977220 */ /* 0x080fe20000410000 */
[-C--:B------:R-:W-:Y:S06]  /*ce70*/  HMMA.16816.F32 R144, R8, R16.reuse, R144 ;  /* 0x000000100890723c */ /* 0x080fec0000001890 */
[C---:B------:R-:W-:Y:S06]  /*ce80*/  HMMA.16816.F32 R140, R4.reuse, R16, R140 ;  /* 0x00000010048c723c */ /* 0x040fec000000188c */
[-C--:B------:R-:W-:Y:S06]  /*ce90*/  HMMA.16816.F32 R152, R4, R18.reuse, R152 ;  /* 0x000000120498723c */ /* 0x080fec0000001898 */
        /* <DEDUP_REMOVED lines=13> */
[-C--:B------:R-:W-:Y:S01]  /*cf70*/  FMUL.FTZ R167, R167, R15.reuse ;  /* 0x0000000fa7a77220 */ /* 0x080fe20000410000 */
[----:B------:R-:W-:Y:S01]  /*cf80*/  MOV R24, R64 ;  /* 0x0000004000187202 */ /* 0x000fe20000000f00 */
        /* <DEDUP_REMOVED lines=17> */
[----:B------:R-:W-:-:S02]  /*d0a0*/  MOV R137, R55 ;  /* 0x0000003700897202 */ /* 0x000fc40000000f00 */
[----:B------:R-:W-:Y:S02]  /*d0b0*/  MOV R136, R54 ;  /* 0x0000003600887202 */ /* 0x000fe40000000f00 */
[----:B------:R-:W-:Y:S02]  /*d0c0*/  MOV R135, R53 ;  /* 0x0000003500877202 */ /* 0x000fe40000000f00 */
[----:B------:R-:W-:Y:S02]  /*d0d0*/  MOV R129, R52 ;  /* 0x0000003400817202 */ /* 0x000fe40000000f00 */
[----:B------:R-:W-:Y:S01]  /*d0e0*/  MOV R151, R51 ;  /* 0x0000003300977202 */ /* 0x000fe20000000f00 */
[----:B-1----:R-:W-:Y:S06]  /*d0f0*/  HMMA.16816.F32 R52, R8, R16, R176 ;  /* 0x000000100834723c */ /* 0x002fec00000018b0 */
[----:B------:R-:W-:Y:S01]  /*d100*/  HMMA.16816.F32 R184, R4, R18, R184 ;  /* 0x0000001204b8723c */ /* 0x000fe200000018b8 */
[----:B------:R-:W-:Y:S01]  /*d110*/  IMAD.MOV.U32 R177, RZ, RZ, R50 ;  /* 0x000000ffffb17224 */ /* 0x000fe200078e0032 */
[----:B------:R-:W-:-:S02]  /*d120*/  MOV R176, R49 ;  /* 0x0000003100b07202 */ /* 0x000fc40000000f00 */
[----:B------:R-:W-:Y:S02]  /*d130*/  MOV R178, R48 ;  /* 0x0000003000b27202 */ /* 0x000fe40000000f00 */
        /* <DEDUP_REMOVED lines=23> */
[----:B------:R-:W-:Y:S01]  /*d2b0*/  FMUL.FTZ R77, R77, R14 ;  /* 0x0000000e4d4d7220 */ /* 0x000fe20000410000 */
[-C--:B------:R-:W-:Y:S01]  /*d2c0*/  FMUL.FTZ R78, R78, R13.reuse ;  /* 0x0000000d4e4e7220 */ /* 0x080fe20000410000 */
[----:B------:R-:W-:Y:S01]  /*d2d0*/  FMUL.FTZ R79, R79, R13 ;  /* 0x0000000d4f4f7220 */ /* 0x000fe20000410000 */
[----:B------:R-:W-:Y:S01]  /*d2e0*/  IMAD.MOV.U32 R166, RZ, RZ, R136 ;  /* 0x000000ffffa67224 */ /* 0x000fe200078e0088 */
[----:B------:R-:W-:Y:S01]  /*d2f0*/  MOV R165, R137 ;  /* 0x0000008900a57202 */ /* 0x000fe20000000f00 */
[----:B------:R-:W-:Y:S01]  /*d300*/  STL [R1+0x30], R40 ;  /* 0x0000302801007387 */ /* 0x000fe20000100800 */
[----:B------:R-:W-:-:S02]  /*d310*/  MOV R164, R139 ;  /* 0x0000008b00a47202 */ /* 0x000fc40000000f00 */
[----:B------:R-:W-:Y:S01]  /*d320*/  MOV R179, R138 ;  /* 0x0000008a00b37202 */ /* 0x000fe20000000f00 */
[----:B------:R2:W-:Y:S01]  /*d330*/  STL [R1+0x2c], R26 ;  /* 0x00002c1a01007387 */ /* 0x0005e20000100800 */
[----:B------:R-:W-:Y:S02]  /*d340*/  MOV R173, R24 ;  /* 0x0000001800ad7202 */ /* 0x000fe40000000f00 */
[----:B------:R-:W-:Y:S02]  /*d350*/  MOV R174, R25 ;  /* 0x0000001900ae7202 */ /* 0x000fe40000000f00 */
[----:B------:R-:W-:Y:S01]  /*d360*/  MOV R171, R26 ;  /* 0x0000001a00ab7202 */ /* 0x000fe20000000f00 */
[----:B-1----:R-:W-:Y:S07]  /*d370*/  HMMA.16816.F32 R136, R8, R16, R68 ;  /* 0x000000100888723c */ /* 0x002fee0000001844 */
[----:B------:R-:W-:-:S02]  /*d380*/  IMAD.MOV.U32 R69, RZ, RZ, R27 ;  /* 0x000000ffff457224 */ /* 0x000fc400078e001b */
[----:B--2---:R-:W-:Y:S01]  /*d390*/  HMMA.16816.F32 R24, R4, R18, R76 ;  /* 0x000000120418723c */ /* 0x004fe2000000184c */
[----:B------:R-:W2:Y:S04]  /*d3a0*/  LDL.LU R77, [R1+0x58] ;  /* 0x00005800014d7983 */ /* 0x000ea80000300800 */
[----:B------:R-:W3:Y:S04]  /*d3b0*/  LDL.LU R78, [R1+0x5c] ;  /* 0x00005c00014e7983 */ /* 0x000ee80000300800 */
[----:B------:R-:W4:Y:S01]  /*d3c0*/  LDL.LU R79, [R1+0x60] ;  /* 0x00006000014f7983 */ /* 0x000f220000300800 */
[-C--:B------:R-:W-:Y:S01]  /*d3d0*/  FMUL.FTZ R72, R72, R14.reuse ;  /* 0x0000000e48487220 */ /* 0x080fe20000410000 */
[----:B------:R-:W-:Y:S01]  /*d3e0*/  FMUL.FTZ R73, R73, R14 ;  /* 0x0000000e49497220 */ /* 0x000fe20000410000 */
[-C--:B------:R-:W-:Y:S01]  /*d3f0*/  FMUL.FTZ R74, R74, R13.reuse ;  /* 0x0000000d4a4a7220 */ /* 0x080fe20000410000 */
[----:B------:R-:W-:Y:S01]  /*d400*/  FMUL.FTZ R75, R75, R13 ;  /* 0x0000000d4b4b7220 */ /* 0x000fe20000410000 */
[-C--:B------:R-:W-:Y:S01]  /*d410*/  FMUL.FTZ R82, R82, R15.reuse ;  /* 0x0000000f52527220 */ /* 0x080fe20000410000 */
[----:B------:R-:W-:Y:S01]  /*d420*/  FMUL.FTZ R83, R83, R15 ;  /* 0x0000000f53537220 */ /* 0x000fe20000410000 */
[----:B------:R-:W-:Y:S01]  /*d430*/  MOV R168, R117 ;  /* 0x0000007500a87202 */ /* 0x000fe20000000f00 */
[----:B------:R-:W-:Y:S01]  /*d440*/  IMAD.MOV.U32 R71, RZ, RZ, R133 ;  /* 0x000000ffff477224 */ /* 0x000fe200078e0085 */
[----:B------:R-:W-:-:S02]  /*d450*/  MOV R117, R134 ;  /* 0x0000008600757202 */ /* 0x000fc40000000f00 */
[----:B------:R-:W-:Y:S02]  /*d460*/  MOV R167, R135 ;  /* 0x0000008700a77202 */ /* 0x000fe40000000f00 */
[----:B------:R-:W-:Y:S01]  /*d470*/  MOV R68, R132 ;  /* 0x0000008400447202 */ /* 0x000fe20000000f00 */
[----:B------:R-:W-:Y:S06]  /*d480*/  HMMA.16816.F32 R80, R8, R18, R80 ;  /* 0x000000120850723c */ /* 0x000fec0000001850 */
        /* <DEDUP_REMOVED lines=18> */
[----:B------:R-:W-:Y:S02]  /*d5b0*/  MOV R74, R41 ;  /* 0x00000029004a7202 */ /* 0x000fe40000000f00 */
[----:B------:R-:W-:Y:S01]  /*d5c0*/  MOV R72, R43 ;  /* 0x0000002b00487202 */ /* 0x000fe20000000f00 */
[-C--:B-1----:R-:W-:Y:S06]  /*d5d0*/  HMMA.16816.F32 R148, R8, R16.reuse, R84 ;  /* 0x000000100894723c */ /* 0x082fec0000001854 */
        /* <DEDUP_REMOVED lines=15> */
[----:B------:R-:W-:Y:S01]  /*d6d0*/  FMUL.FTZ R115, R115, R15 ;  /* 0x0000000f73737220 */ /* 0x000fe20000410000 */
        /* <DEDUP_REMOVED lines=13> */
[----:B------:R-:W-:Y:S01]  /*d7b0*/  IMAD.MOV.U32 R73, RZ, RZ, R35 ;  /* 0x000000ffff497224 */ /* 0x000fe200078e0023 */
[----:B------:R-:W-:-:S02]  /*d7c0*/  MOV R75, R34 ;  /* 0x00000022004b7202 */ /* 0x000fc40000000f00 */
[----:B------:R-:W-:Y:S01]  /*d7d0*/  MOV R70, R38 ;  /* 0x0000002600467202 */ /* 0x000fe20000000f00 */
[C---:B-1----:R-:W-:Y:S06]  /*d7e0*/  HMMA.16816.F32 R120, R4.reuse, R16, R120 ;  /* 0x000000100478723c */ /* 0x042fec0000001878 */
[----:B------:R-:W-:Y:S07]  /*d7f0*/  HMMA.16816.F32 R124, R4, R18, R124 ;  /* 0x00000012047c723c */ /* 0x000fee000000187c */
[----:B------:R-:W-:Y:S01]  /*d800*/  FFMA.FTZ R4, R173, UR23, -R0 ;  /* 0x00000017ad047c23 */ /* 0x000fe20008010800 */
[----:B------:R-:W-:-:S03]  /*d810*/  MOV R173, R176 ;  /* 0x000000b000ad7202 */ /* 0x000fc60000000f00 */
[----:B------:R1:W-:Y:S02]  /*d820*/  MUFU.EX2 R176, R4 ;  /* 0x0000000400b07308 */ /* 0x0003e40000000800 */
[----:B-1----:R-:W-:-:S06]  /*d830*/  FFMA.FTZ R4, R177, UR23, -R0 ;  /* 0x00000017b1047c23 */ /* 0x002fcc0008010800 */
[----:B------:R1:W-:Y:S02]  /*d840*/  MUFU.EX2 R177, R4 ;  /* 0x0000000400b17308 */ /* 0x0003e40000000800 */
[----:B-1----:R-:W-:Y:S01]  /*d850*/  FFMA.FTZ R4, R72, UR23, -R0 ;  /* 0x0000001748047c23 */ /* 0x002fe20008010800 */
[----:B------:R-:W-:Y:S02]  /*d860*/  MOV R72, R73 ;  /* 0x0000004900487202 */ /* 0x000fe40000000f00 */
[----:B------:R-:W-:Y:S01]  /*d870*/  MOV R73, R74 ;  /* 0x0000004a00497202 */ /* 0x000fe20000000f00 */
[----:B------:R-:W-:Y:S01]  /*d880*/  IMAD.MOV.U32 R74, RZ, RZ, R75 ;  /* 0x000000ffff4a7224 */ /* 0x000fe200078e004b */
[----:B------:R-:W-:Y:S02]  /*d890*/  MOV R75, R68 ;  /* 0x00000044004b7202 */ /* 0x000fe40000000f00 */
[----:B------:R-:W-:Y:S02]  /*d8a0*/  MOV R68, R69 ;  /* 0x0000004500447202 */ /* 0x000fe40000000f00 */
[----:B------:R-:W-:-:S02]  /*d8b0*/  MOV R69, R70 ;  /* 0x0000004600457202 */ /* 0x000fc40000000f00 */
[----:B------:R-:W-:Y:S01]  /*d8c0*/  MOV R70, R71 ;  /* 0x0000004700467202 */ /* 0x000fe20000000f00 */
[----:B------:R-:W-:Y:S01]  /*d8d0*/  IMAD.MOV.U32 R71, RZ, RZ, R174 ;  /* 0x000000ffff477224 */ /* 0x000fe200078e00ae */
[----:B------:R-:W-:Y:S02]  /*d8e0*/  MOV R174, R179 ;  /* 0x000000b300ae7202 */ /* 0x000fe40000000f00 */
[----:B------:R1:W-:Y:S01]  /*d8f0*/  MUFU.EX2 R179, R4 ;  /* 0x0000000400b37308 */ /* 0x0003e20000000800 */
[----:B------:R-:W-:Y:S01]  /*d900*/  IMAD.MOV.U32 R170, RZ, RZ, R129 ;  /* 0x000000ffffaa7224 */ /* 0x000fe200078e0081 */
[----:B------:R-:W-:Y:S01]  /*d910*/  MOV R129, R39 ;  /* 0x0000002700817202 */ /* 0x000fe20000000f00 */
[-C--:B------:R-:W-:Y:S01]  /*d920*/  FMUL.FTZ R38, R118, R15.reuse ;  /* 0x0000000f76267220 */ /* 0x080fe20000410000 */
[-C--:B------:R-:W-:Y:S01]  /*d930*/  FMUL.FTZ R39, R119, R15.reuse ;  /* 0x0000000f77277220 */ /* 0x080fe20000410000 */
[-C--:B------:R-:W-:Y:S01]  /*d940*/  FMUL.FTZ R34, R130, R15.reuse ;  /* 0x0000000f82227220 */ /* 0x080fe20000410000 */
[----:B------:R-:W-:Y:S01]  /*d950*/  FMUL.FTZ R35, R131, R15 ;  /* 0x0000000f83237220 */ /* 0x000fe20000410000 */
[----:B-1----:R-:W-:-:S04]  /*d960*/  FFMA.FTZ R4, R211, UR23, -R0 ;  /* 0x00000017d3047c23 */ /* 0x002fc80008010800 */
[----:B------:R1:W2:Y:S01]  /*d970*/  MUFU.EX2 R6, R4 ;  /* 0x0000000400067308 */ /* 0x0002a20000000800 */
[----:B------:R-:W-:Y:S01]  /*d980*/  HMMA.16816.F32 R36, R8, R16, R36 ;  /* 0x000000100824723c */ /* 0x000fe20000001824 */
[----:B-1----:R-:W-:-:S06]  /*d990*/  FFMA.FTZ R4, R175, UR23, -R2 ;  /* 0x00000017af047c23 */ /* 0x002fcc0008010802 */
[----:B------:R1:W-:Y:S01]  /*d9a0*/  MUFU.EX2 R175, R4 ;  /* 0x0000000400af7308 */ /* 0x0003e20000000800 */
[----:B------:R-:W-:Y:S01]  /*d9b0*/  HMMA.16816.F32 R32, R8, R18, R32 ;  /* 0x000000120820723c */ /* 0x000fe20000001820 */
[----:B------:R-:W4:Y:S01]  /*d9c0*/  LDSM.16.MT88.4 R16, [R225+0xc800] ;  /* 0x00c80000e110783b */ /* 0x000f220000004200 */
[----:B-1----:R-:W-:Y:S01]  /*d9d0*/  FFMA.FTZ R4, R173, UR23, -R2 ;  /* 0x00000017ad047c23 */ /* 0x002fe20008010802 */
[----:B------:R-:W-:-:S04]  /*d9e0*/  MOV R173, R178 ;  /* 0x000000b200ad7202 */ /* 0x000fc80000000f00 */
[----:B------:R1:W-:Y:S02]  /*d9f0*/  MUFU.EX2 R178, R4 ;  /* 0x0000000400b27308 */ /* 0x0003e40000000800 */
[----:B-1----:R-:W-:-:S06]  /*da00*/  FFMA.FTZ R4, R215, UR23, -R2 ;  /* 0x00000017d7047c23 */ /* 0x002fcc0008010802 */
[----:B------:R1:W-:Y:S02]  /*da10*/  MUFU.EX2 R8, R4 ;  /* 0x0000000400087308 */ /* 0x0003e40000000800 */
[----:B-1----:R-:W-:-:S06]  /*da20*/  FFMA.FTZ R4, R31, UR23, -R2 ;  /* 0x000000171f047c23 */ /* 0x002fcc0008010802 */
[----:B------:R1:W4:Y:S02]  /*da30*/  MUFU.EX2 R5, R4 ;  /* 0x0000000400057308 */ /* 0x0003240000000800 */
[----:B-1----:R-:W-:Y:S01]  /*da40*/  FFMA.FTZ R4, R73, UR23, -R12 ;  /* 0x0000001749047c23 */ /* 0x002fe2000801080c */
[----:B------:R-:W-:Y:S02]  /*da50*/  MOV R73, R74 ;  /* 0x0000004a00497202 */ /* 0x000fe40000000f00 */
[----:B------:R-:W-:Y:S01]  /*da60*/  MOV R74, R75 ;  /* 0x0000004b004a7202 */ /* 0x000fe20000000f00 */
[----:B------:R-:W-:Y:S01]  /*da70*/  IMAD.MOV.U32 R75, RZ, RZ, R68 ;  /* 0x000000ffff4b7224 */ /* 0x000fe200078e0044 */
[----:B------:R-:W-:Y:S02]  /*da80*/  MOV R68, R69 ;  /* 0x0000004500447202 */ /* 0x000fe40000000f00 */
[----:B------:R-:W-:Y:S02]  /*da90*/  MOV R69, R70 ;  /* 0x0000004600457202 */ /* 0x000fe40000000f00 */
[----:B------:R-:W-:-:S02]  /*daa0*/  MOV R70, R71 ;  /* 0x0000004700467202 */ /* 0x000fc40000000f00 */
[----:B------:R-:W-:Y:S02]  /*dab0*/  MOV R71, R174 ;  /* 0x000000ae00477202 */ /* 0x000fe40000000f00 */
[----:B------:R1:W-:Y:S01]  /*dac0*/  MUFU.EX2 R174, R4 ;  /* 0x0000000400ae7308 */ /* 0x0003e20000000800 */
[----:B--2---:R-:W-:Y:S02]  /*dad0*/  IMAD.MOV.U32 R215, RZ, RZ, R6 ;  /* 0x000000ffffd77224 */ /* 0x004fe400078e0006 */
[----:B-1----:R-:W-:-:S05]  /*dae0*/  FFMA.FTZ R4, R72, UR23, -R12 ;  /* 0x0000001748047c23 */ /* 0x002fca000801080c */
[----:B------:R1:W-:Y:S01]  /*daf0*/  MUFU.EX2 R9, R4 ;  /* 0x0000000400097308 */ /* 0x0003e20000000800 */
[----:B---3--:R-:W-:Y:S01]  /*db00*/  FFMA.FTZ R45, R78, R14, R45 ;  /* 0x0000000e4e2d7223 */ /* 0x008fe2000001002d */
[----:B-1----:R-:W-:-:S06]  /*db10*/  FFMA.FTZ R4, R252, UR23, -R12 ;  /* 0x00000017fc047c23 */ /* 0x002fcc000801080c */
[----:B------:R1:W-:Y:S01]  /*db20*/  MUFU.EX2 R6, R4 ;  /* 0x0000000400067308 */ /* 0x0003e20000000800 */
[----:B----4-:R-:W-:Y:S01]  /*db30*/  FFMA.FTZ R44, R79, R13, R44 ;  /* 0x0000000d4f2c7223 */ /* 0x010fe2000001002c */
[----:B------:R-:W-:Y:S01]  /*db40*/  MOV R78, R74 ;  /* 0x0000004a004e7202 */ /* 0x000fe20000000f00 */
[----:B------:R-:W-:Y:S01]  /*db50*/  IMAD.MOV.U32 R72, RZ, RZ, R69 ;  /* 0x000000ffff487224 */ /* 0x000fe200078e0045 */
[----:B------:R-:W-:Y:S01]  /*db60*/  MOV R79, R75 ;  /* 0x0000004b004f7202 */ /* 0x000fe20000000f00 */
[----:B-1----:R-:W-:Y:S01]  /*db70*/  FFMA.FTZ R4, R212, UR23, -R12 ;  /* 0x00000017d4047c23 */ /* 0x002fe2000801080c */
[----:B------:R-:W-:-:S03]  /*db80*/  MOV R212, R5 ;  /* 0x0000000500d47202 */ /* 0x000fc60000000f00 */
[----:B------:R1:W-:Y:S01]  /*db90*/  MUFU.EX2 R5, R4 ;  /* 0x0000000400057308 */ /* 0x0003e20000000800 */
[----:B------:R-:W-:Y:S02]  /*dba0*/  MOV R75, R68 ;  /* 0x00000044004b7202 */ /* 0x000fe40000000f00 */
[----:B------:R-:W-:Y:S02]  /*dbb0*/  MOV R74, R71 ;  /* 0x00000047004a7202 */ /* 0x000fe40000000f00 */
[----:B------:R-:W-:Y:S02]  /*dbc0*/  MOV R68, R164 ;  /* 0x000000a400447202 */ /* 0x000fe40000000f00 */
[----:B------:R-:W-:Y:S01]  /*dbd0*/  MOV R69, R165 ;  /* 0x000000a500457202 */ /* 0x000fe20000000f00 */
[----:B-1----:R-:W-:-:S04]  /*dbe0*/  FFMA.FTZ R4, R173, UR23, -R3 ;  /* 0x00000017ad047c23 */ /* 0x002fc80008010803 */
[----:B------:R1:W-:Y:S01]  /*dbf0*/  MUFU.EX2 R173, R4 ;  /* 0x0000000400ad7308 */ /* 0x0003e20000000800 */
[----:B------:R-:W-:Y:S01]  /*dc00*/  MOV R71, R167 ;  /* 0x000000a700477202 */ /* 0x000fe20000000f00 */
[----:B------:R-:W-:Y:S01]  /*dc10*/  IMAD.MOV.U32 R167, RZ, RZ, R171 ;  /* 0x000000ffffa77224 */ /* 0x000fe200078e00ab */
[----:B------:R-:W-:Y:S01]  /*dc20*/  MOV R164, R168 ;  /* 0x000000a800a47202 */ /* 0x000fe20000000f00 */
[--C-:B------:R-:W-:Y:S01]  /*dc30*/  FFMA.FTZ R31, R213, UR23, -R0.reuse ;  /* 0x00000017d51f7c23 */ /* 0x100fe20008010800 */
[----:B------:R-:W-:Y:S01]  /*dc40*/  MOV R165, R169 ;  /* 0x000000a900a57202 */ /* 0x000fe20000000f00 */
[--C-:B------:R-:W-:Y:S01]  /*dc50*/  FFMA.FTZ R30, R30, UR23, -R0.reuse ;  /* 0x000000171e1e7c23 */ /* 0x100fe20008010800 */
[--C-:B------:R-:W-:Y:S01]  /*dc60*/  FFMA.FTZ R29, R29, UR23, -R0.reuse ;  /* 0x000000171d1d7c23 */ /* 0x100fe20008010800 */
[--C-:B------:R-:W-:Y:S01]  /*dc70*/  FFMA.FTZ R169, R204, UR23, -R0.reuse ;  /* 0x00000017cca97c23 */ /* 0x100fe20008010800 */
[--C-:B------:R-:W-:Y:S01]  /*dc80*/  FFMA.FTZ R171, R62, UR23, -R0.reuse ;  /* 0x000000173eab7c23 */ /* 0x100fe20008010800 */
[----:B------:R-:W-:Y:S01]  /*dc90*/  FFMA.FTZ R168, R47, UR23, -R0 ;  /* 0x000000172fa87c23 */ /* 0x000fe20008010800 */
[--C-:B-1----:R-:W-:Y:S01]  /*dca0*/  FFMA.FTZ R4, R73, UR23, -R3.reuse ;  /* 0x0000001749047c23 */ /* 0x102fe20008010803 */
[----:B------:R-:W-:Y:S01]  /*dcb0*/  MOV R73, R70 ;  /* 0x0000004600497202 */ /* 0x000fe20000000f00 */
[----:B------:R-:W-:Y:S01]  /*dcc0*/  IMAD.MOV.U32 R70, RZ, RZ, R166 ;  /* 0x000000ffff467224 */ /* 0x000fe200078e00a6 */
[----:B------:R-:W-:Y:S01]  /*dcd0*/  MOV R166, R170 ;  /* 0x000000aa00a67202 */ /* 0x000fe20000000f00 */
[----:B------:R1:W-:Y:S01]  /*dce0*/  MUFU.EX2 R7, R4 ;  /* 0x0000000400077308 */ /* 0x0003e20000000800 */
[--C-:B------:R-:W-:Y:S01]  /*dcf0*/  FFMA.FTZ R170, R60, UR23, -R0.reuse ;  /* 0x000000173caa7c23 */ /* 0x100fe20008010800 */
[--C-:B-1----:R-:W-:Y:S01]  /*dd00*/  FFMA.FTZ R4, R28, UR23, -R3.reuse ;  /* 0x000000171c047c23 */ /* 0x102fe20008010803 */
[----:B------:R-:W-:Y:S01]  /*dd10*/  FFMA.FTZ R28, R208, UR23, -R0 ;  /* 0x00000017d01c7c23 */ /* 0x000fe20008010800 */
[----:B------:R-:W-:-:S04]  /*dd20*/  FFMA.FTZ R0, R78, UR23, -R3 ;  /* 0x000000174e007c23 */ /* 0x000fc80008010803 */
[----:B------:R-:W-:Y:S01]  /*dd30*/  MUFU.EX2 R100, R4 ;  /* 0x0000000400647308 */ /* 0x000fe20000000800 */
[----:B------:R-:W-:-:S07]  /*dd40*/  MOV R78, R79 ;  /* 0x0000004f004e7202 */ /* 0x000fce0000000f00 */
[----:B------:R1:W2:Y:S01]  /*dd50*/  MUFU.EX2 R4, R0 ;  /* 0x0000000000047308 */ /* 0x0002a20000000800 */
[----:B------:R-:W-:Y:S01]  /*dd60*/  MOV R79, R72 ;  /* 0x00000048004f7202 */ /* 0x000fe20000000f00 */
[----:B------:R-:W-:Y:S01]  /*dd70*/  IMAD.MOV.U32 R72, RZ, RZ, R73 ;  /* 0x000000ffff487224 */ /* 0x000fe200078e0049 */
[----:B------:R-:W-:Y:S02]  /*dd80*/  MOV R73, R74 ;  /* 0x0000004a00497202 */ /* 0x000fe40000000f00 */
[----:B------:R-:W-:Y:S02]  /*dd90*/  MOV R74, R68 ;  /* 0x00000044004a7202 */ /* 0x000fe40000000f00 */
[----:B------:R-:W-:Y:S02]  /*dda0*/  MOV R68, R69 ;  /* 0x0000004500447202 */ /* 0x000fe40000000f00 */
[----:B------:R-:W-:Y:S01]  /*ddb0*/  MOV R69, R70 ;  /* 0x0000004600457202 */ /* 0x000fe20000000f00 */
[----:B------:R-:W-:Y:S01]  /*ddc0*/  IMAD.MOV.U32 R70, RZ, RZ, R71 ;  /* 0x000000ffff467224 */ /* 0x000fe200078e0047 */
[----:B------:R-:W-:Y:S01]  /*ddd0*/  MOV R71, R166 ;  /* 0x000000a600477202 */ /* 0x000fe20000000f00 */
[--C-:B------:R-:W-:Y:S01]  /*dde0*/  FFMA.FTZ R14, R210, UR23, -R2.reuse ;  /* 0x00000017d20e7c23 */ /* 0x100fe20008010802 */
[----:B------:R-:W-:Y:S01]  /*ddf0*/  MOV R204, R8 ;  /* 0x0000000800cc7202 */ /* 0x000fe20000000f00 */
[--C-:B------:R-:W-:Y:S01]  /*de00*/  FFMA.FTZ R13, R209, UR23, -R2.reuse ;  /* 0x00000017d10d7c23 */ /* 0x100fe20008010802 */
[----:B------:R-:W-:Y:S01]  /*de10*/  MOV R166, R167 ;  /* 0x000000a700a67202 */ /* 0x000fe20000000f00 */
[--C-:B------:R-:W-:Y:S01]  /*de20*/  FFMA.FTZ R167, R206, UR23, -R2.reuse ;  /* 0x00000017cea77c23 */ /* 0x100fe20008010802 */
[----:B-1----:R-:W-:Y:S01]  /*de30*/  FFMA.FTZ R0, R207, UR23, -R2 ;  /* 0x00000017cf007c23 */ /* 0x002fe20008010802 */
[----:B--2---:R-:W-:Y:S01]  /*de40*/  IMAD.MOV.U32 R207, RZ, RZ, R4 ;  /* 0x000000ffffcf7224 */ /* 0x004fe200078e0004 */
[----:B------:R-:W-:-:S02]  /*de50*/  MOV R208, R9 ;  /* 0x0000000900d07202 */ /* 0x000fc40000000f00 */
[----:B------:R-:W-:Y:S02]  /*de60*/  MOV R210, R7 ;  /* 0x0000000700d27202 */ /* 0x000fe40000000f00 */
[----:B------:R-:W-:Y:S02]  /*de70*/  MOV R209, R6 ;  /* 0x0000000600d17202 */ /* 0x000fe40000000f00 */
[----:B------:R-:W-:Y:S02]  /*de80*/  MOV R206, R5 ;  /* 0x0000000500ce7202 */ /* 0x000fe40000000f00 */
[----:B------:R-:W-:Y:S02]  /*de90*/  F2FP.F16.F32.PACK_AB R8, R177, R176 ;  /* 0x000000b0b108723e */ /* 0x000fe400000000ff */
[----:B------:R-:W-:Y:S02]  /*dea0*/  F2FP.F16.F32.PACK_AB R9, R178, R175 ;  /* 0x000000afb209723e */ /* 0x000fe400000000ff */
[----:B------:R-:W-:-:S02]  /*deb0*/  F2FP.F16.F32.PACK_AB R10, R215, R179 ;  /* 0x000000b3d70a723e */ /* 0x000fc400000000ff */
[----:B------:R-:W-:Y:S02]  /*dec0*/  F2FP.F16.F32.PACK_AB R11, R212, R204 ;  /* 0x000000ccd40b723e */ /* 0x000fe400000000ff */
[----:B------:R-:W-:Y:S02]  /*ded0*/  F2FP.F16.F32.PACK_AB R4, R208, R174 ;  /* 0x000000aed004723e */ /* 0x000fe400000000ff */
[----:B------:R-:W-:Y:S02]  /*dee0*/  F2FP.F16.F32.PACK_AB R5, R210, R173 ;  /* 0x000000add205723e */ /* 0x000fe400000000ff */
[----:B------:R-:W-:Y:S02]  /*def0*/  F2FP.F16.F32.PACK_AB R6, R206, R209 ;  /* 0x000000d1ce06723e */ /* 0x000fe400000000ff */
[----:B------:R-:W-:Y:S02]  /*df00*/  F2FP.F16.F32.PACK_AB R7, R207, R100 ;  /* 0x00000064cf07723e */ /* 0x000fe400000000ff */
[----:B------:R-:W-:Y:S01]  /*df10*/  MOV R119, R165 ;  /* 0x000000a500777202 */ /* 0x000fe20000000f00 */
[----:B------:R-:W-:Y:S01]  /*df20*/  FFMA.FTZ R165, R205, UR23, -R2 ;  /* 0x00000017cda57c23 */ /* 0x000fe20008010802 */
[----:B------:R-:W-:Y:S01]  /*df30*/  IMAD.MOV.U32 R118, RZ, RZ, R164 ;  /* 0x000000ffff767224 */ /* 0x000fe200078e00a4 */
[----:B------:R-:W-:Y:S01]  /*df40*/  MOV R205, R166 ;  /* 0x000000a600cd7202 */ /* 0x000fe20000000f00 */
[--C-:B------:R-:W-:Y:S01]  /*df50*/  FFMA.FTZ R164, R63, UR23, -R2.reuse ;  /* 0x000000173fa47c23 */ /* 0x100fe20008010802 */
[----:B------:R-:W-:-:S02]  /*df60*/  FFMA.FTZ R166, R61, UR23, -R2 ;  /* 0x000000173da67c23 */ /* 0x000fc40008010802 */
[C---:B------:R-:W-:Y:S01]  /*df70*/  HMMA.16816.F32 R60, R8.reuse, R18, R20 ;  /* 0x00000012083c723c */ /* 0x040fe20000001814 */
[----:B------:R-:W1:Y:S05]  /*df80*/  LDSM.16.MT88.4 R20, [R226+0xc800] ;  /* 0x00c80000e214783b */ /* 0x000e6a0000004200 */
[-C--:B------:R-:W-:Y:S06]  /*df90*/  HMMA.16816.F32 R144, R8, R16.reuse, R144 ;  /* 0x000000100890723c */ /* 0x080fec0000001890 */
[C---:B------:R-:W-:Y:S06]  /*dfa0*/  HMMA.16816.F32 R140, R4.reuse, R16, R140 ;  /* 0x00000010048c723c */ /* 0x040fec000000188c */
[----:B------:R-:W-:Y:S01]  /*dfb0*/  HMMA.16816.F32 R152, R4, R18, R152 ;  /* 0x000000120498723c */ /* 0x000fe20000001898 */
[----:B------:R-:W2:Y:S01]  /*dfc0*/  LDSM.16.MT88.4 R16, [R228+0xc800] ;  /* 0x00c80000e410783b */ /* 0x000ea20000004200 */
[----:B------:R-:W-:Y:S01]  /*dfd0*/  FFMA.FTZ R46, R77, R15, R46 ;  /* 0x0000000f4d2e7223 */ /* 0x000fe2000001002e */
[----:B------:R-:W-:Y:S01]  /*dfe0*/  FFMA.FTZ R15, R214, UR23, -R2 ;  /* 0x00000017d60f7c23 */ /* 0x000fe20008010802 */
[----:B------:R-:W-:-:S02]  /*dff0*/  MOV R213, R68 ;  /* 0x0000004400d57202 */ /* 0x000fc40000000f00 */
[----:B------:R-:W-:Y:S02]  /*e000*/  MOV R47, R69 ;  /* 0x00000045002f7202 */ /* 0x000fe40000000f00 */
[----:B------:R-:W-:Y:S02]  /*e010*/  MOV R214, R70 ;  /* 0x0000004600d67202 */ /* 0x000fe40000000f00 */
[----:B------:R-:W-:Y:S01]  /*e020*/  MOV R2, R71 ;  /* 0x0000004700027202 */ /* 0x000fe20000000f00 */
[----:B------:R-:W-:Y:S01]  /*e030*/  IMAD.MOV.U32 R211, RZ, RZ, R73 ;  /* 0x000000ffffd37224 */ /* 0x000fe200078e0049 */
[----:B------:R-:W-:Y:S02]  /*e040*/  MOV R101, R72 ;  /* 0x0000004800657202 */ /* 0x000fe40000000f00 */
[----:B------:R-:W-:Y:S02]  /*e050*/  MOV R252, R74 ;  /* 0x0000004a00fc7202 */ /* 0x000fe40000000f00 */
[----:B------:R-:W-:-:S02]  /*e060*/  MOV R103, R78 ;  /* 0x0000004e00677202 */ /* 0x000fc40000000f00 */
[----:B------:R-:W-:Y:S01]  /*e070*/  MOV R102, R79 ;  /* 0x0000004f00667202 */ /* 0x000fe20000000f00 */
[-C--:B-1----:R-:W-:Y:S07]  /*e080*/  HMMA.16816.F32 R68, R4, R20.reuse, R156 ;  /* 0x000000140444723c */ /* 0x082fee000000189c */
[----:B------:R-:W-:Y:S01]  /*e090*/  MOV R157, R75 ;  /* 0x0000004b009d7202 */ /* 0x000fe20000000f00 */
[----:B------:R-:W-:Y:S06]  /*e0a0*/  HMMA.16816.F32 R76, R8, R20, R160 ;  /* 0x00000014084c723c */ /* 0x000fec00000018a0 */
[----:B------:R-:W-:Y:S06]  /*e0b0*/  HMMA.16816.F32 R64, R4, R22, R64 ;  /* 0x000000160440723c */ /* 0x000fec0000001840 */
[-C--:B--2---:R-:W-:Y:S06]  /*e0c0*/  HMMA.16816.F32 R52, R8, R16.reuse, R52 ;  /* 0x000000100834723c */ /* 0x084fec0000001834 */
[C---:B------:R-:W-:Y:S06]  /*e0d0*/  HMMA.16816.F32 R48, R4.reuse, R16, R48 ;  /* 0x000000100430723c */ /* 0x040fec0000001830 */
[-C--:B------:R-:W-:Y:S06]  /*e0e0*/  HMMA.16816.F32 R184, R4, R18.reuse, R184 ;  /* 0x0000001204b8723c */ /* 0x080fec00000018b8 */
[C---:B------:R-:W-:Y:S01]  /*e0f0*/  HMMA.16816.F32 R72, R8.reuse, R18, R180 ;  /* 0x000000120848723c */ /* 0x040fe200000018b4 */
[----:B------:R-:W1:Y:S05]  /*e100*/  LDSM.16.MT88.4 R16, [R225+0xe800] ;  /* 0x00e80000e110783b */ /* 0x000e6a0000004200 */
[----:B------:R-:W-:Y:S01]  /*e110*/  HMMA.16816.F32 R56, R8, R22, R56 ;  /* 0x000000160838723c */ /* 0x000fe20000001838 */
[----:B------:R-:W2:Y:S01]  /*e120*/  LDSM.16.MT88.4 R20, [R227+0xc800] ;  /* 0x00c80000e314783b */ /* 0x000ea20000004200 */
[----:B------:R-:W-:Y:S01]  /*e130*/  MOV R158, R129 ;  /* 0x00000081009e7202 */ /* 0x000fe20000000f00 */
[----:B------:R-:W-:-:S03]  /*e140*/  IMAD.MOV.U32 R159, RZ, RZ, R128 ;  /* 0x000000ffff9f7224 */ /* 0x000fc600078e0080 */
[C---:B-1----:R-:W-:Y:S06]  /*e150*/  HMMA.16816.F32 R160, R8.reuse, R16, R136 ;  /* 0x0000001008a0723c */ /* 0x042fec0000001888 */
[-C--:B--2---:R-:W-:Y:S06]  /*e160*/  HMMA.16816.F32 R192, R8, R20.reuse, R192 ;  /* 0x0000001408c0723c */ /* 0x084fec00000018c0 */
[C---:B------:R-:W-:Y:S06]  /*e170*/  HMMA.16816.F32 R188, R4.reuse, R20, R188 ;  /* 0x0000001404bc723c */ /* 0x040fec00000018bc */
[-C--:B------:R-:W-:Y:S06]  /*e180*/  HMMA.16816.F32 R200, R4, R22.reuse, R200 ;  /* 0x0000001604c8723c */ /* 0x080fec00000018c8 */
[----:B------:R-:W-:Y:S01]  /*e190*/  HMMA.16816.F32 R196, R8, R22, R196 ;  /* 0x0000001608c4723c */ /* 0x000fe200000018c4 */
[----:B------:R-:W1:Y:S05]  /*e1a0*/  LDSM.16.MT88.4 R20, [R228+0xe800] ;  /* 0x00e80000e414783b */ /* 0x000e6a0000004200 */
[C---:B------:R-:W-:Y:S06]  /*e1b0*/  HMMA.16816.F32 R84, R4.reuse, R16, R132 ;  /* 0x000000100454723c */ /* 0x040fec0000001884 */
[-C--:B------:R-:W-:Y:S01]  /*e1c0*/  HMMA.16816.F32 R128, R4, R18.reuse, R24 ;  /* 0x000000120480723c */ /* 0x080fe20000001818 */
[----:B------:R-:W2:Y:S05]  /*e1d0*/  LDSM.16.MT88.4 R24, [R226+0xe800] ;  /* 0x00e80000e218783b */ /* 0x000eaa0000004200 */
[----:B------:R-:W-:Y:S01]  /*e1e0*/  HMMA.16816.F32 R136, R8, R18, R80 ;  /* 0x000000120888723c */ /* 0x000fe20000001850 */
[----:B------:R-:W3:Y:S01]  /*e1f0*/  LDSM.16.MT88.4 R16, [R227+0xe800] ;  /* 0x00e80000e310783b */ /* 0x000ee20000004200 */
[----:B------:R-:W-:-:S02]  /*e200*/  MOV R182, R159 ;  /* 0x0000009f00b67202 */ /* 0x000fc40000000f00 */
[----:B------:R-:W-:Y:S02]  /*e210*/  MOV R183, R205 ;  /* 0x000000cd00b77202 */ /* 0x000fe40000000f00 */
[----:B------:R-:W-:Y:S01]  /*e220*/  MOV R156, R119 ;  /* 0x00000077009c7202 */ /* 0x000fe20000000f00 */
[----:B------:R-:W-:Y:S01]  /*e230*/  IMAD.MOV.U32 R181, RZ, RZ, R182 ;  /* 0x000000ffffb57224 */ /* 0x000fe200078e00b6 */
[----:B------:R-:W-:Y:S02]  /*e240*/  MOV R134, R47 ;  /* 0x0000002f00867202 */ /* 0x000fe40000000f00 */
[----:B------:R-:W-:Y:S01]  /*e250*/  MOV R182, R183 ;  /* 0x000000b700b67202 */ /* 0x000fe20000000f00 */
[----:B------:R-:W-:Y:S01]  /*e260*/  IMAD.MOV.U32 R135, RZ, RZ, R252 ;  /* 0x000000ffff877224 */ /* 0x000fe200078e00fc */
[----:B------:R-:W-:Y:S02]  /*e270*/  MOV R183, R156 ;  /* 0x0000009c00b77202 */ /* 0x000fe40000000f00 */
[----:B------:R-:W-:Y:S01]  /*e280*/  MOV R252, R211 ;  /* 0x000000d300fc7202 */ /* 0x000fe20000000f00 */
[C---:B-1----:R-:W-:Y:S06]  /*e290*/  HMMA.16816.F32 R104, R4.reuse, R20, R104 ;  /* 0x000000140468723c */ /* 0x042fec0000001868 */
[C---:B------:R-:W-:Y:S06]  /*e2a0*/  HMMA.16816.F32 R108, R4.reuse, R22, R108 ;  /* 0x00000016046c723c */ /* 0x040fec000000186c */
[C---:B--2---:R-:W-:Y:S06]  /*e2b0*/  HMMA.16816.F32 R88, R4.reuse, R24, R88 ;  /* 0x000000180458723c */ /* 0x044fec0000001858 */
[C---:B------:R-:W-:Y:S06]  /*e2c0*/  HMMA.16816.F32 R92, R4.reuse, R26, R92 ;  /* 0x0000001a045c723c */ /* 0x040fec000000185c */
[C---:B---3--:R-:W-:Y:S06]  /*e2d0*/  HMMA.16816.F32 R120, R4.reuse, R16, R120 ;  /* 0x000000100478723c */ /* 0x048fec0000001878 */
[----:B------:R-:W-:Y:S01]  /*e2e0*/  HMMA.16816.F32 R124, R4, R18, R124 ;  /* 0x00000012047c723c */ /* 0x000fe2000000187c */
[----:B------:R-:W1:Y:S06]  /*e2f0*/  MUFU.EX2 R4, R31 ;  /* 0x0000001f00047308 */ /* 0x000e6c0000000800 */
[----:B------:R-:W-:Y:S01]  /*e300*/  MOV R6, R157 ;  /* 0x0000009d00067202 */ /* 0x000fe20000000f00 */
[----:B------:R-:W-:Y:S01]  /*e310*/  IMAD.MOV.U32 R157, RZ, RZ, R118 ;  /* 0x000000ffff9d7224 */ /* 0x000fe200078e0076 */
[----:B------:R2:W-:Y:S01]  /*e320*/  MUFU.EX2 R7, R0 ;  /* 0x0000000000077308 */ /* 0x0005e20000000800 */
[----:B------:R-:W-:-:S03]  /*e330*/  MOV R132, R102 ;  /* 0x0000006600847202 */ /* 0x000fc60000000f00 */
[----:B------:R-:W-:Y:S02]  /*e340*/  MOV R156, R157 ;  /* 0x0000009d009c7202 */ /* 0x000fe40000000f00 */
[----:B------:R-:W-:Y:S01]  /*e350*/  MOV R157, R223 ;  /* 0x000000df009d7202 */ /* 0x000fe20000000f00 */
[----:B--2---:R-:W-:Y:S01]  /*e360*/  FFMA.FTZ R0, R234, UR23, -R12 ;  /* 0x00000017ea007c23 */ /* 0x004fe2000801080c */
[----:B------:R-:W-:Y:S01]  /*e370*/  MUFU.EX2 R133, R28 ;  /* 0x0000001c00857308 */ /* 0x000fe20000000800 */
[C---:B------:R-:W-:Y:S06]  /*e380*/  HMMA.16816.F32 R96, R8.reuse, R20, R96 ;  /* 0x000000140860723c */ /* 0x040fec0000001860 */
[----:B------:R-:W-:Y:S01]  /*e390*/  HMMA.16816.F32 R112, R8, R22, R112 ;  /* 0x000000160870723c */ /* 0x000fe20000001870 */
[----:B------:R2:W-:Y:S01]  /*e3a0*/  MUFU.EX2 R223, R0 ;  /* 0x0000000000df7308 */ /* 0x0005e20000000800 */
[----:B------:R-:W3:Y:S01]  /*e3b0*/  LDSM.16.MT88.4 R20, [R225+0xd000] ;  /* 0x00d00000e114783b */ /* 0x000ee20000004200 */
[----:B------:R-:W-:-:S03]  /*e3c0*/  MOV R5, R158 ;  /* 0x0000009e00057202 */ /* 0x000fc60000000f00 */
[----:B------:R-:W-:Y:S01]  /*e3d0*/  HMMA.16816.F32 R80, R8, R16, R36 ;  /* 0x000000100850723c */ /* 0x000fe20000001824 */
[----:B------:R-:W-:Y:S01]  /*e3e0*/  MOV R205, R117 ;  /* 0x0000007500cd7202 */ /* 0x000fe20000000f00 */
[----:B------:R-:W-:Y:S01]  /*e3f0*/  FFMA.FTZ R2, R2, UR23, -R3 ;  /* 0x0000001702027c23 */ /* 0x000fe20008010803 */
[----:B------:R-:W-:Y:S02]  /*e400*/  MOV R211, R101 ;  /* 0x0000006500d37202 */ /* 0x000fe40000000f00 */
[----:B------:R-:W-:Y:S02]  /*e410*/  MOV R159, R103 ;  /* 0x00000067009f7202 */ /* 0x000fe40000000f00 */
[----:B------:R-:W-:Y:S01]  /*e420*/  MOV R180, R100 ;  /* 0x0000006400b47202 */ /* 0x000fe20000000f00 */
[----:B------:R-:W-:Y:S01]  /*e430*/  MUFU.EX2 R30, R30 ;  /* 0x0000001e001e7308 */ /* 0x000fe20000000800 */
[----:B------:R4:W5:Y:S01]  /*e440*/  LDL.LU R234, [R1+0x98] ;  /* 0x0000980001ea7983 */ /* 0x0009620000300800 */
[----:B--2---:R-:W-:Y:S01]  /*e450*/  FFMA.FTZ R0, R134, UR23, -R12 ;  /* 0x0000001786007c23 */ /* 0x004fe2000801080c */
[----:B------:R-:W-:-:S05]  /*e460*/  IMAD.MOV.U32 R134, RZ, RZ, R252 ;  /* 0x000000ffff867224 */ /* 0x000fca00078e00fc */
[----:B------:R2:W-:Y:S01]  /*e470*/  MUFU.EX2 R252, R0 ;  /* 0x0000000000fc7308 */ /* 0x0005e20000000800 */
[----:B-1----:R-:W-:Y:S01]  /*e480*/  MOV R28, R4 ;  /* 0x00000004001c7202 */ /* 0x002fe20000000f00 */
[----:B--2---:R-:W-:-:S06]  /*e490*/  FFMA.FTZ R0, R132, UR23, -R12 ;  /* 0x0000001784007c23 */ /* 0x004fcc000801080c */
[----:B------:R1:W2:Y:S01]  /*e4a0*/  MUFU.EX2 R4, R0 ;  /* 0x0000000000047308 */ /* 0x0002a20000000800 */
[----:B------:R-:W-:Y:S01]  /*e4b0*/  FFMA.FTZ R36, R218, UR23, -R12 ;  /* 0x00000017da247c23 */ /* 0x000fe2000801080c */
[----:B------:R-:W-:Y:S01]  /*e4c0*/  MOV R158, R116 ;  /* 0x00000074009e7202 */ /* 0x000fe20000000f00 */
[----:B------:R-:W-:Y:S01]  /*e4d0*/  HMMA.16816.F32 R100, R8, R26, R40 ;  /* 0x0000001a0864723c */ /* 0x000fe20000001828 */
[----:B------:R-:W-:-:S05]  /*e4e0*/  FFMA.FTZ R38, R221, UR23, -R3 ;  /* 0x00000017dd267c23 */ /* 0x000fca0008010803 */
[----:B------:R-:W-:Y:S01]  /*e4f0*/  HMMA.16816.F32 R116, R8, R24, R148 ;  /* 0x000000180874723c */ /* 0x000fe20000001894 */
[----:B-1----:R-:W-:Y:S01]  /*e500*/  FFMA.FTZ R0, R220, UR23, -R12 ;  /* 0x00000017dc007c23 */ /* 0x002fe2000801080c */
[----:B--2---:R-:W-:Y:S01]  /*e510*/  MOV R218, R4 ;  /* 0x0000000400da7202 */ /* 0x004fe20000000f00 */
[----:B------:R-:W-:-:S03]  /*e520*/  FFMA.FTZ R4, R6, UR23, -R3 ;  /* 0x0000001706047c23 */ /* 0x000fc60008010803 */
[----:B------:R-:W-:Y:S01]  /*e530*/  HMMA.16816.F32 R40, R8, R18, R32 ;  /* 0x000000120828723c */ /* 0x000fe20000001820 */
[----:B------:R1:W-:Y:S01]  /*e540*/  MUFU.EX2 R132, R0 ;  /* 0x0000000000847308 */ /* 0x0003e20000000800 */
[----:B------:R-:W-:Y:S01]  /*e550*/  MOV R151, R214 ;  /* 0x000000d600977202 */ /* 0x000fe20000000f00 */
[----:B------:R-:W2:Y:S01]  /*e560*/  LDSM.16.MT88.4 R16, [R226+0xd000] ;  /* 0x00d00000e210783b */ /* 0x000ea20000004200 */
[----:B------:R-:W-:-:S03]  /*e570*/  MOV R150, R213 ;  /* 0x000000d500967202 */ /* 0x000fc60000000f00 */
[----:B------:R-:W-:Y:S02]  /*e580*/  FFMA.FTZ R33, R222, UR23, -R12 ;  /* 0x00000017de217c23 */ /* 0x000fe4000801080c */
[----:B------:R-:W-:Y:S01]  /*e590*/  MUFU.EX2 R47, R13 ;  /* 0x0000000d002f7308 */ /* 0x000fe20000000800 */
[--C-:B------:R-:W-:Y:S01]  /*e5a0*/  FFMA.FTZ R37, R135, UR23, -R3.reuse ;  /* 0x0000001787257c23 */ /* 0x100fe20008010803 */
[----:B------:R-:W-:Y:S01]  /*e5b0*/  MOV R31, R211 ;  /* 0x000000d3001f7202 */ /* 0x000fe20000000f00 */
[----:B------:R-:W-:Y:S01]  /*e5c0*/  LDSM.16.MT88.4 R24, [R227+0xd000] ;  /* 0x00d00000e318783b */ /* 0x000fe20000004200 */
[--C-:B-1----:R-:W-:Y:S01]  /*e5d0*/  FFMA.FTZ R0, R5, UR23, -R3.reuse ;  /* 0x0000001705007c23 */ /* 0x102fe20008010803 */
[----:B------:R-:W-:-:S03]  /*e5e0*/  FFMA.FTZ R5, R216, UR23, -R3 ;  /* 0x00000017d8057c23 */ /* 0x000fc60008010803 */
[----:B------:R-:W-:Y:S08]  /*e5f0*/  MUFU.EX2 R214, R29 ;  /* 0x0000001d00d67308 */ /* 0x000ff00000000800 */
[----:B------:R-:W-:Y:S08]  /*e600*/  MUFU.EX2 R29, R15 ;  /* 0x0000000f001d7308 */ /* 0x000ff00000000800 */
[----:B------:R-:W1:Y:S08]  /*e610*/  MUFU.EX2 R213, R14 ;  /* 0x0000000e00d57308 */ /* 0x000e700000000800 */
[----:B------:R-:W-:Y:S08]  /*e620*/  MUFU.EX2 R222, R0 ;  /* 0x0000000000de7308 */ /* 0x000ff00000000800 */
[----:B------:R4:W3:Y:S08]  /*e630*/  MUFU.EX2 R221, R2 ;  /* 0x0000000200dd7308 */ /* 0x0008f00000000800 */
[----:B------:R2:W-:Y:S08]  /*e640*/  MUFU.EX2 R220, R4 ;  /* 0x0000000400dc7308 */ /* 0x0005f00000000800 */
[----:B------:R3:W3:Y:S01]  /*e650*/  MUFU.EX2 R39, R5 ;  /* 0x0000000500277308 */ /* 0x0006e20000000800 */
[----:B------:R-:W-:Y:S01]  /*e660*/  FFMA.FTZ R32, R217, UR23, -R3 ;  /* 0x00000017d9207c23 */ /* 0x000fe20008010803 */
[----:B------:R-:W-:-:S02]  /*e670*/  MOV R216, R7 ;  /* 0x0000000700d87202 */ /* 0x000fc40000000f00 */
[----:B------:R-:W-:Y:S01]  /*e680*/  MOV R217, R133 ;  /* 0x0000008500d97202 */ /* 0x000fe20000000f00 */
[----:B----4-:R-:W-:Y:S01]  /*e690*/  FADD.FTZ R2, R233, R46 ;  /* 0x0000002ee9027221 */ /* 0x010fe20000010000 */
[----:B------:R-:W-:Y:S02]  /*e6a0*/  F2FP.F16.F32.PACK_AB R8, R30, R28 ;  /* 0x0000001c1e08723e */ /* 0x000fe400000000ff */
[----:B-1----:R-:W-:Y:S02]  /*e6b0*/  F2FP.F16.F32.PACK_AB R9, R213, R29 ;  /* 0x0000001dd509723e */ /* 0x002fe400000000ff */
[----:B------:R-:W-:Y:S01]  /*e6c0*/  F2FP.F16.F32.PACK_AB R6, R132, R218 ;  /* 0x000000da8406723e */ /* 0x000fe200000000ff */
[----:B------:R-:W-:Y:S01]  /*e6d0*/  FFMA.FTZ R0, R134, UR23, -R3 ;  /* 0x0000001786007c23 */ /* 0x000fe20008010803 */
[----:B------:R-:W-:Y:S02]  /*e6e0*/  F2FP.F16.F32.PACK_AB R10, R217, R214 ;  /* 0x000000d6d90a723e */ /* 0x000fe400000000ff */
[----:B------:R-:W-:-:S02]  /*e6f0*/  F2FP.F16.F32.PACK_AB R11, R216, R47 ;  /* 0x0000002fd80b723e */ /* 0x000fc400000000ff */
[----:B--2---:R-:W-:Y:S02]  /*e700*/  F2FP.F16.F32.PACK_AB R4, R252, R223 ;  /* 0x000000dffc04723e */ /* 0x004fe400000000ff */
[----:B---3--:R-:W-:Y:S02]  /*e710*/  F2FP.F16.F32.PACK_AB R5, R221, R222 ;  /* 0x000000dedd05723e */ /* 0x008fe400000000ff */
[----:B------:R-:W-:Y:S01]  /*e720*/  F2FP.F16.F32.PACK_AB R7, R39, R220 ;  /* 0x000000dc2707723e */ /* 0x000fe200000000ff */
[----:B------:R-:W-:Y:S01]  /*e730*/  FADD.FTZ R3, R172, R219 ;  /* 0x000000dbac037221 */ /* 0x000fe20000010000 */
[----:B------:R-:W-:Y:S01]  /*e740*/  FADD.FTZ R134, R229, R2 ;  /* 0x00000002e5867221 */ /* 0x000fe20000010000 */
[--C-:B------:R-:W-:Y:S01]  /*e750*/  FFMA.FTZ R35, R150, UR23, -R12.reuse ;  /* 0x0000001796237c23 */ /* 0x100fe2000801080c */
[----:B------:R-:W-:Y:S01]  /*e760*/  FFMA.FTZ R34, R151, UR23, -R12 ;  /* 0x0000001797227c23 */ /* 0x000fe2000801080c */
[----:B------:R-:W-:Y:S01]  /*e770*/  FADD.FTZ R172, R232, R45 ;  /* 0x0000002de8ac7221 */ /* 0x000fe20000010000 */
[----:B------:R-:W-:Y:S01]  /*e780*/  FADD.FTZ R135, R231, R44 ;  /* 0x0000002ce7877221 */ /* 0x000fe20000010000 */
[----:B------:R-:W-:Y:S01]  /*e790*/  MOV R2, R47 ;  /* 0x0000002f00027202 */ /* 0x000fe20000000f00 */
[----:B------:R-:W1:Y:S01]  /*e7a0*/  LDSM.16.MT88.4 R12, [R228+0xd000] ;  /* 0x00d00000e40c783b */ /* 0x000e620000004200 */
[----:B------:R-:W-:Y:S01]  /*e7b0*/  HMMA.16816.F32 R144, R8, R20, R144 ;  /* 0x000000140890723c */ /* 0x000fe20000001890 */
[----:B------:R-:W-:-:S02]  /*e7c0*/  MOV R148, R178 ;  /* 0x000000b200947202 */ /* 0x000fc40000000f00 */
[----:B------:R-:W-:Y:S01]  /*e7d0*/  MOV R149, R177 ;  /* 0x000000b100957202 */ /* 0x000fe20000000f00 */
[----:B------:R2:W5:Y:S02]  /*e7e0*/  LDL.LU R233, [R1+0x94] ;  /* 0x0000940001e97983 */ /* 0x0005640000300800 */
[C---:B------:R-:W-:Y:S06]  /*e7f0*/  HMMA.16816.F32 R140, R4.reuse, R20, R140 ;  /* 0x00000014048c723c */ /* 0x040fec000000188c */
[----:B------:R-:W-:Y:S01]  /*e800*/  HMMA.16816.F32 R152, R4, R22, R152 ;  /* 0x000000160498723c */ /* 0x000fe20000001898 */
[----:B------:R-:W-:Y:S01]  /*e810*/  MOV R151, R180 ;  /* 0x000000b400977202 */ /* 0x000fe20000000f00 */
[----:B------:R-:W-:-:S04]  /*e820*/  FADD.FTZ R133, R230, R3 ;  /* 0x00000003e6857221 */ /* 0x000fc80000010000 */
[----:B------:R-:W-:Y:S01]  /*e830*/  HMMA.16816.F32 R44, R8, R22, R60 ;  /* 0x00000016082c723c */ /* 0x000fe2000000183c */
[----:B------:R-:W3:Y:S01]  /*e840*/  LDSM.16.MT88.4 R20, [R225+0xf000] ;  /* 0x00f00000e114783b */ /* 0x000ee20000004200 */
[----:B------:R-:W-:Y:S01]  /*e850*/  MOV R180, R181 ;  /* 0x000000b500b47202 */ /* 0x000fe20000000f00 */
[----:B------:R-:W-:Y:S01]  /*e860*/  IMAD.MOV.U32 R181, RZ, RZ, R182 ;  /* 0x000000ffffb57224 */ /* 0x000fe200078e00b6 */
[----:B------:R-:W-:Y:S01]  /*e870*/  MOV R182, R183 ;  /* 0x000000b700b67202 */ /* 0x000fe20000000f00 */
[----:B------:R2:W5:Y:S02]  /*e880*/  LDL.LU R232, [R1+0x90] ;  /* 0x0000900001e87983 */ /* 0x0005640000300800 */
        /* <DEDUP_REMOVED lines=9> */
[----:B------:R2:W5:Y:S01]  /*e920*/  LDL.LU R230, [R1+0x88] ;  /* 0x0000880001e67983 */ /* 0x0005620000300800 */
[----:B------:R-:W-:Y:S02]  /*e930*/  MOV R3, R158 ;  /* 0x0000009e00037202 */ /* 0x000fe40000000f00 */
[----:B------:R-:W-:Y:S01]  /*e940*/  MOV R150, R176 ;  /* 0x000000b000967202 */ /* 0x000fe20000000f00 */
[C---:B-1----:R-:W-:Y:S01]  /*e950*/  HMMA.16816.F32 R48, R4.reuse, R12, R48 ;  /* 0x0000000c0430723c */ /* 0x042fe20000001830 */
[----:B------:R-:W-:Y:S01]  /*e960*/  MOV R79, R159 ;  /* 0x0000009f004f7202 */ /* 0x000fe20000000f00 */
[----:B------:R2:W5:Y:S04]  /*e970*/  LDL.LU R229, [R1+0x84] ;  /* 0x0000840001e57983 */ /* 0x0005680000300800 */
[----:B------:R-:W-:Y:S07]  /*e980*/  HMMA.16816.F32 R156, R4, R16, R68 ;  /* 0x00000010049c723c */ /* 0x000fee0000001844 */
[----:B------:R-:W-:Y:S01]  /*e990*/  IMAD.MOV.U32 R70, RZ, RZ, R209 ;  /* 0x000000ffff467224 */ /* 0x000fe200078e00d1 */
[----:B------:R-:W-:-:S02]  /*e9a0*/  MOV R69, R210 ;  /* 0x000000d200457202 */ /* 0x000fc40000000f00 */
[----:B------:R-:W-:Y:S02]  /*e9b0*/  MOV R68, R208 ;  /* 0x000000d000447202 */ /* 0x000fe40000000f00 */
[----:B------:R-:W-:Y:S01]  /*e9c0*/  MOV R71, R151 ;  /* 0x0000009700477202 */ /* 0x000fe20000000f00 */
[----:B------:R-:W-:Y:S01]  /*e9d0*/  HMMA.16816.F32 R208, R8, R18, R56 ;  /* 0x0000001208d0723c */ /* 0x000fe20000001838 */
[----:B------:R-:W-:Y:S01]  /*e9e0*/  MOV R151, R183 ;  /* 0x000000b700977202 */ /* 0x000fe20000000f00 */
[----:B------:R-:W1:Y:S01]  /*e9f0*/  LDSM.16.MT88.4 R16, [R226+0xf000] ;  /* 0x00f00000e210783b */ /* 0x000e620000004200 */
[----:B------:R-:W-:-:S04]  /*ea00*/  MOV R183, R206 ;  /* 0x000000ce00b77202 */ /* 0x000fc80000000f00 */
[----:B------:R-:W-:Y:S01]  /*ea10*/  MOV R58, R181 ;  /* 0x000000b5003a7202 */ /* 0x000fe20000000f00 */
[----:B------:R-:W-:Y:S01]  /*ea20*/  IMAD.MOV.U32 R57, RZ, RZ, R182 ;  /* 0x000000ffff397224 */ /* 0x000fe200078e00b6 */
[----:B------:R-:W-:Y:S02]  /*ea30*/  MOV R56, R205 ;  /* 0x000000cd00387202 */ /* 0x000fe40000000f00 */
[----:B------:R-:W-:Y:S02]  /*ea40*/  MOV R182, R207 ;  /* 0x000000cf00b67202 */ /* 0x000fe40000000f00 */
[----:B------:R-:W-:Y:S02]  /*ea50*/  MOV R181, R204 ;  /* 0x000000cc00b57202 */ /* 0x000fe40000000f00 */
[----:B------:R-:W-:Y:S01]  /*ea60*/  HMMA.16816.F32 R204, R8, R14, R72 ;  /* 0x0000000e08cc723c */ /* 0x000fe20000001848 */
[----:B------:R-:W-:Y:S01]  /*ea70*/  MOV R59, R180 ;  /* 0x000000b4003b7202 */ /* 0x000fe20000000f00 */
[----:B------:R-:W-:-:S04]  /*ea80*/  IMAD.MOV.U32 R180, RZ, RZ, R179 ;  /* 0x000000ffffb47224 */ /* 0x000fc800078e00b3 */
[C---:B---3--:R-:W-:Y:S07]  /*ea90*/  HMMA.16816.F32 R72, R4.reuse, R20, R84 ;  /* 0x000000140448723c */ /* 0x048fee0000001854 */
[----:B------:R-:W-:Y:S01]  /*eaa0*/  MOV R84, R79 ;  /* 0x0000004f00547202 */ /* 0x000fe20000000f00 */
[----:B------:R-:W-:Y:S01]  /*eab0*/  IMAD.MOV.U32 R86, RZ, RZ, R29 ;  /* 0x000000ffff567224 */ /* 0x000fe200078e001d */
[----:B------:R-:W-:Y:S01]  /*eac0*/  HMMA.16816.F32 R76, R4, R22, R128 ;  /* 0x00000016044c723c */ /* 0x000fe20000001880 */
[----:B------:R-:W-:-:S02]  /*ead0*/  MOV R85, R28 ;  /* 0x0000001c00557202 */ /* 0x000fc40000000f00 */
[----:B------:R-:W-:-:S04]  /*eae0*/  MOV R87, R30 ;  /* 0x0000001e00577202 */ /* 0x000fc80000000f00 */
[----:B------:R-:W-:Y:S01]  /*eaf0*/  MOV R131, R31 ;  /* 0x0000001f00837202 */ /* 0x000fe20000000f00 */
[----:B------:R-:W-:Y:S01]  /*eb00*/  HMMA.16816.F32 R176, R8, R12, R52 ;  /* 0x0000000c08b0723c */ /* 0x000fe20000001834 */
[----:B------:R-:W3:Y:S05]  /*eb10*/  LDSM.16.MT88.4 R28, [R227+0xf000] ;  /* 0x00f00000e31c783b */ /* 0x000eea0000004200 */
[----:B------:R-:W-:Y:S01]  /*eb20*/  HMMA.16816.F32 R184, R4, R14, R184 ;  /* 0x0000000e04b8723c */ /* 0x000fe200000018b8 */
[----:B------:R-:W4:Y:S01]  /*eb30*/  LDSM.16.MT88.4 R12, [R228+0xf000] ;  /* 0x00f00000e40c783b */ /* 0x000f220000004200 */
[----:B------:R-:W-:-:S04]  /*eb40*/  MOV R128, R56 ;  /* 0x0000003800807202 */ /* 0x000fc80000000f00 */
[C---:B------:R-:W-:Y:S06]  /*eb50*/  HMMA.16816.F32 R188, R4.reuse, R24, R188 ;  /* 0x0000001804bc723c */ /* 0x040fec00000018bc */
[C---:B------:R-:W-:Y:S06]  /*eb60*/  HMMA.16816.F32 R200, R4.reuse, R26, R200 ;  /* 0x0000001a04c8723c */ /* 0x040fec00000018c8 */
[C---:B-1----:R-:W-:Y:S06]  /*eb70*/  HMMA.16816.F32 R88, R4.reuse, R16, R88 ;  /* 0x000000100458723c */ /* 0x042fec0000001858 */
[C---:B------:R-:W-:Y:S06]  /*eb80*/  HMMA.16816.F32 R92, R4.reuse, R18, R92 ;  /* 0x00000012045c723c */ /* 0x040fec000000185c */
[C---:B---3--:R-:W-:Y:S06]  /*eb90*/  HMMA.16816.F32 R52, R4.reuse, R30, R124 ;  /* 0x0000001e0434723c */ /* 0x048fec000000187c */
[----:B----4-:R-:W-:Y:S01]  /*eba0*/  HMMA.16816.F32 R104, R4, R12, R104 ;  /* 0x0000000c0468723c */ /* 0x010fe20000001868 */
[----:B------:R-:W-:-:S02]  /*ebb0*/  MOV R127, R57 ;  /* 0x00000039007f7202 */ /* 0x000fc40000000f00 */
[----:B------:R-:W-:Y:S02]  /*ebc0*/  MOV R126, R58 ;  /* 0x0000003a007e7202 */ /* 0x000fe40000000f00 */
[----:B------:R-:W-:Y:S01]  /*ebd0*/  MOV R125, R59 ;  /* 0x0000003b007d7202 */ /* 0x000fe20000000f00 */
[----:B------:R-:W-:Y:S01]  /*ebe0*/  HMMA.16816.F32 R108, R4, R14, R108 ;  /* 0x0000000e046c723c */ /* 0x000fe2000000186c */
[----:B------:R-:W-:-:S05]  /*ebf0*/  IMAD.MOV.U32 R124, RZ, RZ, R68 ;  /* 0x000000ffff7c7224 */ /* 0x000fca00078e0044 */
[----:B------:R-:W-:Y:S06]  /*ec00*/  HMMA.16816.F32 R120, R4, R28, R120 ;  /* 0x0000001c0478723c */ /* 0x000fec0000001878 */
[----:B------:R-:W-:Y:S01]  /*ec10*/  HMMA.16816.F32 R56, R8, R26, R196 ;  /* 0x0000001a0838723c */ /* 0x000fe200000018c4 */
[----:B------:R-:W-:Y:S02]  /*ec20*/  MOV R7, R69 ;  /* 0x0000004500077202 */ /* 0x000fe40000000f00 */
[----:B------:R-:W-:-:S04]  /*ec30*/  MOV R6, R70 ;  /* 0x0000004600067202 */ /* 0x000fc80000000f00 */
[----:B------:R-:W-:Y:S01]  /*ec40*/  MOV R199, R71 ;  /* 0x0000004700c77202 */ /* 0x000fe20000000f00 */
[----:B------:R-:W-:Y:S01]  /*ec50*/  IMAD.MOV.U32 R196, RZ, RZ, R62 ;  /* 0x000000ffffc47224 */ /* 0x000fe200078e003e */
[----:B------:R-:W-:Y:S01]  /*ec60*/  HMMA.16816.F32 R68, R8, R20, R160 ;  /* 0x000000140844723c */ /* 0x000fe200000018a0 */
[----:B------:R-:W-:Y:S02]  /*ec70*/  MOV R198, R60 ;  /* 0x0000003c00c67202 */ /* 0x000fe40000000f00 */
[----:B------:R-:W-:-:S04]  /*ec80*/  MOV R197, R61 ;  /* 0x0000003d00c57202 */ /* 0x000fc80000000f00 */
[----:B------:R-:W-:Y:S02]  /*ec90*/  MOV R163, R63 ;  /* 0x0000003f00a37202 */ /* 0x000fe40000000f00 */
[C---:B------:R-:W-:Y:S01]  /*eca0*/  HMMA.16816.F32 R60, R8.reuse, R22, R136 ;  /* 0x00000016083c723c */ /* 0x040fe20000001888 */
[----:B------:R1:W-:Y:S01]  /*ecb0*/  MUFU.EX2 R136, R167 ;  /* 0x000000a700887308 */ /* 0x0003e20000000800 */
[----:B------:R-:W-:Y:S02]  /*ecc0*/  MOV R5, R131 ;  /* 0x0000008300057202 */ /* 0x000fe40000000f00 */
[----:B------:R-:W-:Y:S02]  /*ecd0*/  MOV R162, R2 ;  /* 0x0000000200a27202 */ /* 0x000fe40000000f00 */
[----:B------:R-:W-:Y:S01]  /*ece0*/  MOV R2, R219 ;  /* 0x000000db00027202 */ /* 0x000fe20000000f00 */
[C---:B------:R-:W-:Y:S02]  /*ecf0*/  HMMA.16816.F32 R192, R8.reuse, R24, R192 ;  /* 0x0000001808c0723c */ /* 0x040fe400000018c0 */
[----:B------:R3:W-:Y:S01]  /*ed00*/  MUFU.EX2 R138, R165 ;  /* 0x000000a5008a7308 */ /* 0x0007e20000000800 */
[----:B------:R-:W-:Y:S01]  /*ed10*/  MOV R4, R84 ;  /* 0x0000005400047202 */ /* 0x000fe20000000f00 */
[----:B------:R-:W-:Y:S01]  /*ed20*/  FADD.FTZ R3, R3, R172 ;  /* 0x000000ac03037221 */ /* 0x000fe20000010000 */
[----:B-1----:R-:W-:Y:S01]  /*ed30*/  MOV R167, R151 ;  /* 0x0000009700a77202 */ /* 0x002fe20000000f00 */
[----:B------:R-:W-:Y:S04]  /*ed40*/  HMMA.16816.F32 R24, R8, R18, R100 ;  /* 0x000000120818723c */ /* 0x000fe80000001864 */
[----:B------:R1:W-:Y:S01]  /*ed50*/  MUFU.EX2 R219, R168 ;  /* 0x000000a800db7308 */ /* 0x0003e20000000800 */
[----:B------:R-:W-:-:S02]  /*ed60*/  MOV R161, R218 ;  /* 0x000000da00a17202 */ /* 0x000fc40000000f00 */
[----:B---3--:R-:W-:Y:S01]  /*ed70*/  MOV R165, R167 ;  /* 0x000000a700a57202 */ /* 0x008fe20000000f00 */
[----:B------:R-:W-:Y:S02]  /*ed80*/  IMAD.MOV.U32 R167, RZ, RZ, R5 ;  /* 0x000000ffffa77224 */ /* 0x000fe400078e0005 */
[----:B------:R-:W-:Y:S01]  /*ed90*/  FADD.FTZ R5, R224, R135 ;  /* 0x00000087e0057221 */ /* 0x000fe20000010000 */
[----:B------:R-:W-:Y:S01]  /*eda0*/  HMMA.16816.F32 R100, R8, R12, R96 ;  /* 0x0000000c0864723c */ /* 0x000fe20000001860 */
[----:B------:R-:W-:Y:S01]  /*edb0*/  IMAD.MOV.U32 R135, RZ, RZ, R196 ;  /* 0x000000ffff877224 */ /* 0x000fe200078e00c4 */
[----:B------:R3:W-:Y:S01]  /*edc0*/  MUFU.EX2 R13, R0 ;  /* 0x00000000000d7308 */ /* 0x0007e20000000800 */
[----:B------:R-:W-:Y:S01]  /*edd0*/  MOV R196, R197 ;  /* 0x000000c500c47202 */ /* 0x000fe20000000f00 */
[----:B------:R-:W-:Y:S01]  /*ede0*/  FADD.FTZ R2, R2, R133 ;  /* 0x0000008502027221 */ /* 0x000fe20000010000 */
[----:B------:R-:W-:Y:S01]  /*edf0*/  MOV R197, R198 ;  /* 0x000000c600c57202 */ /* 0x000fe20000000f00 */
[----:B------:R-:W-:Y:S01]  /*ee00*/  FADD.FTZ R4, R4, R3 ;  /* 0x0000000304047221 */ /* 0x000fe20000010000 */
[----:B-1----:R-:W-:-:S02]  /*ee10*/  MOV R168, R150 ;  /* 0x0000009600a87202 */ /* 0x002fc40000000f00 */
[----:B------:R-:W-:Y:S01]  /*ee20*/  MOV R160, R217 ;  /* 0x000000d900a07202 */ /* 0x000fe20000000f00 */
[----:B------:R1:W-:Y:S01]  /*ee30*/  MUFU.EX2 R218, R169 ;  /* 0x000000a900da7308 */ /* 0x0003e20000000800 */
[----:B------:R-:W-:Y:S01]  /*ee40*/  MOV R198, R199 ;  /* 0x000000c700c67202 */ /* 0x000fe20000000f00 */
[----:B------:R-:W-:Y:S01]  /*ee50*/  FADD.FTZ R3, R167, R5 ;  /* 0x00000005a7037221 */ /* 0x000fe20000010000 */
[----:B------:R-:W-:Y:S01]  /*ee60*/  MOV R199, R6 ;  /* 0x0000000600c77202 */ /* 0x000fe20000000f00 */
[----:B------:R-:W-:Y:S01]  /*ee70*/  IMAD.MOV.U32 R130, RZ, RZ, R86 ;  /* 0x000000ffff827224 */ /* 0x000fe200078e0056 */
[----:B------:R-:W-:Y:S02]  /*ee80*/  MOV R6, R7 ;  /* 0x0000000700067202 */ /* 0x000fe40000000f00 */
[----:B------:R-:W-:Y:S01]  /*ee90*/  MOV R129, R87 ;  /* 0x0000005700817202 */ /* 0x000fe20000000f00 */
[----:B---3--:R-:W-:Y:S01]  /*eea0*/  FADD.FTZ R0, R165, R134 ;  /* 0x00000086a5007221 */ /* 0x008fe20000010000 */
[----:B------:R3:W-:Y:S01]  /*eeb0*/  MUFU.EX2 R217, R170 ;  /* 0x000000aa00d97308 */ /* 0x0007e20000000800 */
[----:B------:R-:W-:Y:S01]  /*eec0*/  MOV R131, R85 ;  /* 0x0000005500837202 */ /* 0x000fe20000000f00 */
[----:B------:R-:W-:Y:S01]  /*eed0*/  FADD.FTZ R2, R168, R2 ;  /* 0x00000002a8027221 */ /* 0x000fe20000010000 */
[----:B------:R-:W-:Y:S01]  /*eee0*/  FADD.FTZ R0, R175, R0 ;  /* 0x00000000af007221 */ /* 0x000fe20000010000 */
[----:B------:R-:W-:Y:S01]  /*eef0*/  IMAD.MOV.U32 R7, RZ, RZ, R124 ;  /* 0x000000ffff077224 */ /* 0x000fe200078e007c */
[----:B------:R-:W-:Y:S01]  /*ef00*/  HMMA.16816.F32 R20, R8, R14, R112 ;  /* 0x0000000e0814723c */ /* 0x000fe20000001870 */
[----:B------:R-:W-:Y:S01]  /*ef10*/  LDSM.16.MT88.4 R96, [R226+0xf800] ;  /* 0x00f80000e260783b */ /* 0x000fe20000004200 */
[----:B-1----:R-:W-:-:S02]  /*ef20*/  IMAD.MOV.U32 R169, RZ, RZ, R216 ;  /* 0x000000ffffa97224 */ /* 0x002fc400078e00d8 */
[----:B------:R1:W4:Y:S02]  /*ef30*/  MUFU.EX2 R216, R171 ;  /* 0x000000ab00d87308 */ /* 0x0003240000000800 */
[----:B------:R-:W-:Y:S01]  /*ef40*/  HMMA.16816.F32 R84, R8, R16, R116 ;  /* 0x000000100854723c */ /* 0x000fe20000001874 */
[----:B------:R2:W5:Y:S01]  /*ef50*/  LDL.LU R224, [R1+0x80] ;  /* 0x0000800001e07983 */ /* 0x0005620000300800 */
[----:B---3--:R-:W-:-:S04]  /*ef60*/  MOV R170, R149 ;  /* 0x0000009500aa7202 */ /* 0x008fc80000000f00 */
[----:B------:R-:W-:Y:S01]  /*ef70*/  MUFU.EX2 R139, R164 ;  /* 0x000000a4008b7308 */ /* 0x000fe20000000800 */
[C---:B------:R-:W-:Y:S06]  /*ef80*/  HMMA.16816.F32 R116, R8.reuse, R28, R80 ;  /* 0x0000001c0874723c */ /* 0x040fec0000001850 */
[----:B------:R-:W-:Y:S01]  /*ef90*/  HMMA.16816.F32 R40, R8, R30, R40 ;  /* 0x0000001e0828723c */ /* 0x000fe20000001828 */
[----:B------:R3:W-:Y:S01]  /*efa0*/  MUFU.EX2 R137, R166 ;  /* 0x000000a600897308 */ /* 0x0007e20000000800 */
[----:B-1----:R-:W-:Y:S01]  /*efb0*/  MOV R171, R148 ;  /* 0x0000009400ab7202 */ /* 0x002fe20000000f00 */
[----:B------:R-:W-:Y:S04]  /*efc0*/  LDSM.16.MT88.4 R80, [R225+0xf800] ;  /* 0x00f80000e150783b */ /* 0x000fe80000004200 */
[----:B------:R-:W1:Y:S01]  /*efd0*/  LDSM.16.MT88.4 R148, [R225+0xd800] ;  /* 0x00d80000e194783b */ /* 0x000e620000004200 */
[----:B------:R-:W-:Y:S01]  /*efe0*/  FADD.FTZ R10, R173, R3 ;  /* 0x00000003ad0a7221 */ /* 0x000fe20000010000 */
[----:B------:R-:W-:Y:S01]  /*eff0*/  FADD.FTZ R9, R170, R2 ;  /* 0x00000002aa097221 */ /* 0x000fe20000010000 */
[----:B------:R-:W-:Y:S01]  /*f000*/  FADD.FTZ R3, R171, R0 ;  /* 0x00000000ab037221 */ /* 0x000fe20000010000 */
[----:B------:R-:W-:Y:S01]  /*f010*/  FADD.FTZ R11, R174, R4 ;  /* 0x00000004ae0b7221 */ /* 0x000fe20000010000 */
[----:B------:R-:W-:Y:S01]  /*f020*/  MOV R0, R6 ;  /* 0x0000000600007202 */ /* 0x000fe20000000f00 */
[----:B------:R-:W-:Y:S01]  /*f030*/  MUFU.EX2 R18, R34 ;  /* 0x0000002200127308 */ /* 0x000fe20000000800 */
[----:B------:R-:W-:Y:S01]  /*f040*/  MOV R2, R7 ;  /* 0x0000000700027202 */ /* 0x000fe20000000f00 */
[----:B------:R-:W-:Y:S04]  /*f050*/  LDSM.16.MT88.4 R112, [R228+0xf800] ;  /* 0x00f80000e470783b */ /* 0x000fe80000004200 */
[----:B---3--:R-:W3:Y:S04]  /*f060*/  LDSM.16.MT88.4 R164, [R226+0xd800] ;  /* 0x00d80000e2a4783b */ /* 0x008ee80000004200 */
[----:B------:R-:W2:Y:S01]  /*f070*/  LDSM.16.MT88.4 R4, [R227+0xf800] ;  /* 0x00f80000e304783b */ /* 0x000ea20000004200 */
[----:B------:R4:W-:Y:S08]  /*f080*/  MUFU.EX2 R16, R36 ;  /* 0x0000002400107308 */ /* 0x0009f00000000800 */
[----:B------:R1:W3:Y:S08]  /*f090*/  MUFU.EX2 R17, R35 ;  /* 0x0000002300117308 */ /* 0x0002f00000000800 */
[----:B------:R3:W-:Y:S08]  /*f0a0*/  MUFU.EX2 R19, R33 ;  /* 0x0000002100137308 */ /* 0x0007f00000000800 */
[----:B------:R-:W2:Y:S08]  /*f0b0*/  MUFU.EX2 R12, R32 ;  /* 0x00000020000c7308 */ /* 0x000eb00000000800 */
[----:B------:R-:W-:Y:S08]  /*f0c0*/  MUFU.EX2 R14, R37 ;  /* 0x00000025000e7308 */ /* 0x000ff00000000800 */
[----:B------:R-:W2:Y:S01]  /*f0d0*/  MUFU.EX2 R8, R38 ;  /* 0x0000002600087308 */ /* 0x000ea20000000800 */
[----:B----4-:R-:W-:Y:S01]  /*f0e0*/  MOV R36, R125 ;  /* 0x0000007d00247202 */ /* 0x010fe20000000f00 */
[----:B------:R-:W-:Y:S01]  /*f0f0*/  IMAD.MOV.U32 R30, RZ, RZ, R130 ;  /* 0x000000ffff1e7224 */ /* 0x000fe200078e0082 */
[----:B-1----:R-:W-:-:S02]  /*f100*/  MOV R35, R126 ;  /* 0x0000007e00237202 */ /* 0x002fc40000000f00 */
[----:B------:R-:W-:Y:S02]  /*f110*/  MOV R34, R127 ;  /* 0x0000007f00227202 */ /* 0x000fe40000000f00 */
[----:B---3--:R-:W-:Y:S02]  /*f120*/  MOV R33, R128 ;  /* 0x0000008000217202 */ /* 0x008fe40000000f00 */
[----:B------:R-:W-:Y:S02]  /*f130*/  MOV R31, R129 ;  /* 0x00000081001f7202 */ /* 0x000fe40000000f00 */
[----:B------:R-:W-:Y:S02]  /*f140*/  MOV R133, R131 ;  /* 0x0000008300857202 */ /* 0x000fe40000000f00 */
[----:B------:R-:W-:Y:S02]  /*f150*/  F2FP.F16.F32.PACK_AB R128, R216, R218 ;  /* 0x000000dad880723e */ /* 0x000fe400000000ff */
[----:B------:R-:W-:-:S02]  /*f160*/  F2FP.F16.F32.PACK_AB R129, R138, R136 ;  /* 0x000000888a81723e */ /* 0x000fc400000000ff */
[----:B------:R-:W-:Y:S02]  /*f170*/  F2FP.F16.F32.PACK_AB R124, R17, R16 ;  /* 0x00000010117c723e */ /* 0x000fe400000000ff */
[----:B--2---:R-:W-:Y:S02]  /*f180*/  F2FP.F16.F32.PACK_AB R125, R13, R12 ;  /* 0x0000000c0d7d723e */ /* 0x004fe400000000ff */
[----:B------:R-:W-:Y:S02]  /*f190*/  F2FP.F16.F32.PACK_AB R130, R219, R217 ;  /* 0x000000d9db82723e */ /* 0x000fe400000000ff */
[----:B------:R-:W-:Y:S02]  /*f1a0*/  F2FP.F16.F32.PACK_AB R131, R137, R139 ;  /* 0x0000008b8983723e */ /* 0x000fe400000000ff */
[----:B------:R-:W-:Y:S02]  /*f1b0*/  F2FP.F16.F32.PACK_AB R126, R19, R18 ;  /* 0x00000012137e723e */ /* 0x000fe400000000ff */
[----:B------:R-:W-:-:S02]  /*f1c0*/  F2FP.F16.F32.PACK_AB R127, R8, R14 ;  /* 0x0000000e087f723e */ /* 0x000fc400000000ff */
[----:B------:R-:W-:Y:S02]  /*f1d0*/  MOV R28, R162 ;  /* 0x000000a2001c7202 */ /* 0x000fe40000000f00 */
[----:B------:R-:W-:Y:S02]  /*f1e0*/  MOV R37, R163 ;  /* 0x000000a300257202 */ /* 0x000fe40000000f00 */
[----:B------:R-:W-:Y:S02]  /*f1f0*/  MOV R162, R180 ;  /* 0x000000b400a27202 */ /* 0x000fe40000000f00 */
[----:B------:R-:W-:Y:S01]  /*f200*/  MOV R163, R181 ;  /* 0x000000b500a37202 */ /* 0x000fe20000000f00 */
[----:B------:R-:W-:Y:S01]  /*f210*/  HMMA.16816.F32 R144, R128, R148, R144 ;  /* 0x000000948090723c */ /* 0x000fe20000001890 */
[----:B------:R-:W-:Y:S01]  /*f220*/  MOV R32, R169 ;  /* 0x000000a900207202 */ /* 0x000fe20000000f00 */
[----:B------:R-:W-:-:S04]  /*f230*/  FADD.FTZ R2, R2, R11 ;  /* 0x0000000b02027221 */ /* 0x000fc80000010000 */
[----:B------:R-:W-:Y:S01]  /*f240*/  HMMA.16816.F32 R140, R124, R148, R140 ;  /* 0x000000947c8c723c */ /* 0x000fe2000000188c */
[----:B------:R-:W-:-:S05]  /*f250*/  FADD.FTZ R0, R0, R10 ;  /* 0x0000000a00007221 */ /* 0x000fca0000010000 */
[C---:B------:R-:W-:Y:S06]  /*f260*/  HMMA.16816.F32 R152, R124.reuse, R150, R152 ;  /* 0x000000967c98723c */ /* 0x040fec0000001898 */
[----:B------:R-:W-:Y:S01]  /*f270*/  HMMA.16816.F32 R168, R124, R166, R64 ;  /* 0x000000a67ca8723c */ /* 0x000fe20000001840 */
[----:B------:R-:W-:-:S05]  /*f280*/  MOV R134, R183 ;  /* 0x000000b700867202 */ /* 0x000fca0000000f00 */
[----:B------:R-:W-:Y:S01]  /*f290*/  HMMA.16816.F32 R148, R128, R150, R44 ;  /* 0x000000968094723c */ /* 0x000fe2000000182c */
[----:B------:R-:W-:Y:S01]  /*f2a0*/  IMAD.MOV.U32 R66, RZ, RZ, R162 ;  /* 0x000000ffff427224 */ /* 0x000fe200078e00a2 */
[----:B------:R-:W-:-:S05]  /*f2b0*/  MOV R67, R163 ;  /* 0x000000a300437202 */ /* 0x000fca0000000f00 */
[----:B------:R-:W-:Y:S01]  /*f2c0*/  MOV R44, R199 ;  /* 0x000000c7002c7202 */ /* 0x000fe20000000f00 */
[-C--:B------:R-:W-:Y:S01]  /*f2d0*/  HMMA.16816.F32 R120, R124, R4.reuse, R120 ;  /* 0x000000047c78723c */ /* 0x080fe20000001878 */
[----:B------:R-:W-:Y:S02]  /*f2e0*/  MOV R45, R198 ;  /* 0x000000c6002d7202 */ /* 0x000fe40000000f00 */
[----:B------:R-:W-:Y:S01]  /*f2f0*/  MOV R46, R197 ;  /* 0x000000c5002e7202 */ /* 0x000fe20000000f00 */
[----:B------:R-:W-:Y:S02]  /*f300*/  IMAD.MOV.U32 R47, RZ, RZ, R196 ;  /* 0x000000ffff2f7224 */ /* 0x000fe400078e00c4 */
[----:B------:R-:W-:Y:S01]  /*f310*/  HMMA.16816.F32 R116, R128, R4, R116 ;  /* 0x000000048074723c */ /* 0x000fe20000001874 */
[----:B------:R-:W-:Y:S01]  /*f320*/  FADD.FTZ R3, R67, R3 ;  /* 0x0000000343037221 */ /* 0x000fe20000010000 */
[----:B------:R-:W-:Y:S01]  /*f330*/  MOV R38, R182 ;  /* 0x000000b600267202 */ /* 0x000fe20000000f00 */
[----:B------:R-:W-:Y:S01]  /*f340*/  FADD.FTZ R2, R44, R2 ;  /* 0x000000022c027221 */ /* 0x000fe20000010000 */
[----:B------:R-:W-:Y:S01]  /*f350*/  FADD.FTZ R0, R45, R0 ;  /* 0x000000002d007221 */ /* 0x000fe20000010000 */
[----:B------:R-:W-:Y:S01]  /*f360*/  MOV R29, R161 ;  /* 0x000000a1001d7202 */ /* 0x000fe20000000f00 */
[----:B------:R-:W-:Y:S01]  /*f370*/  LDSM.16.MT88.4 R196, [R227+0xd800] ;  /* 0x00d80000e3c4783b */ /* 0x000fe20000004200 */
[----:B------:R-:W-:Y:S01]  /*f380*/  FADD.FTZ R4, R66, R9 ;  /* 0x0000000942047221 */ /* 0x000fe20000010000 */
[----:B------:R-:W-:Y:S01]  /*f390*/  FADD.FTZ R3, R47, R3 ;  /* 0x000000032f037221 */ /* 0x000fe20000010000 */
[----:B------:R-:W-:Y:S01]  /*f3a0*/  FADD.FTZ R2, R134, R2 ;  /* 0x0000000286027221 */ /* 0x000fe20000010000 */
[----:B------:R-:W-:Y:S01]  /*f3b0*/  MOV R15, R160 ;  /* 0x000000a0000f7202 */ /* 0x000fe20000000f00 */
[----:B------:R-:W-:Y:S01]  /*f3c0*/  FADD.FTZ R4, R46, R4 ;  /* 0x000000042e047221 */ /* 0x000fe20000010000 */
[----:B------:R-:W-:Y:S01]  /*f3d0*/  FADD.FTZ R0, R38, R0 ;  /* 0x0000000026007221 */ /* 0x000fe20000010000 */
[----:B------:R-:W-:Y:S01]  /*f3e0*/  FADD.FTZ R3, R30, R3 ;  /* 0x000000031e037221 */ /* 0x000fe20000010000 */
[----:B------:R-:W1:Y:S01]  /*f3f0*/  LDSM.16.MT88.4 R180, [R228+0xd800] ;  /* 0x00d80000e4b4783b */ /* 0x000e620000004200 */
        /* <DEDUP_REMOVED lines=35> */
[----:B------:R-:W-:Y:S01]  /*f630*/  HMMA.16816.F32 R156, R124, R164, R156 ;  /* 0x000000a47c9c723c */ /* 0x000fe2000000189c */
[----:B------:R-:W-:-:S05]  /*f640*/  MOV R136, R33 ;  /* 0x0000002100887202 */ /* 0x000fca0000000f00 */
[----:B-1----:R-:W-:Y:S01]  /*f650*/  HMMA.16816.F32 R172, R124, R180, R48 ;  /* 0x000000b47cac723c */ /* 0x002fe20000001830 */
[----:B------:R-:W-:-:S05]  /*f660*/  MOV R137, R34 ;  /* 0x0000002200897202 */ /* 0x000fca0000000f00 */
[----:B------:R-:W-:Y:S01]  /*f670*/  HMMA.16816.F32 R184, R124, R182, R184 ;  /* 0x000000b67cb8723c */ /* 0x000fe200000018b8 */
[----:B------:R-:W-:-:S05]  /*f680*/  MOV R134, R35 ;  /* 0x0000002300867202 */ /* 0x000fca0000000f00 */
[----:B------:R-:W-:Y:S01]  /*f690*/  HMMA.16816.F32 R188, R124, R196, R188 ;  /* 0x000000c47cbc723c */ /* 0x000fe200000018bc */
[----:B------:R-:W-:-:S05]  /*f6a0*/  MOV R135, R36 ;  /* 0x0000002400877202 */ /* 0x000fca0000000f00 */
        /* <DEDUP_REMOVED lines=22> */
[----:B--2---:R-:W-:-:S15]  /*f810*/  @!P0 BRA `(.L_x_604) ;  /* 0x0000006c00308947 */ /* 0x004fde0003800000 */
[----:B------:R-:W2:Y:S04]  /*f820*/  LDL.64 R32, [R1+0x50] ;  /* 0x0000500001207983 */ /* 0x000ea80000100a00 */
[----:B------:R-:W3:Y:S01]  /*f830*/  LDL.64 R34, [R1+0x48] ;  /* 0x0000480001227983 */ /* 0x000ee20000100a00 */
[----:B------:R-:W-:Y:S01]  /*f840*/  UIADD3 UR20, UR21, -0x3, URZ ;  /* 0xfffffffd15147890 */ /* 0x000fe2000fffe03f */
[----:B------:R-:W-:-:S04]  /*f850*/  DEPBAR.LE SB0, 0x0 ;  /* 0x000080000000791a */ /* 0x000fc80000000000 */
[----:B------:R-:W-:Y:S02]  /*f860*/  USHF.R.S32.HI UR4, URZ, 0x1f, UR20 ;  /* 0x0000001f3f047899 */ /* 0x000fe40008011414 */
[----:B------:R-:W-:Y:S02]  /*f870*/  UIMAD.WIDE.U32 UR26, UR20, UR6, URZ ;  /* 0x00000006141a72a5 */ /* 0x000fe4000f8e003f */
[----:B------:R-:W-:Y:S02]  /*f880*/  UIMAD UR4, UR4, UR6, URZ ;  /* 0x00000006040472a4 */ /* 0x000fe4000f8e023f */
[----:B------:R-:W-:Y:S02]  /*f890*/  UISETP.GT.AND UP0, UPT, UR20, UR13, UPT ;  /* 0x0000000d1400728c */ /* 0x000fe4000bf04270 */
[----:B------:R-:W-:Y:S01]  /*f8a0*/  UIMAD UR4, UR20, UR7, UR4 ;  /* 0x00000007140472a4 */ /* 0x000fe2000f8e0204 */
[----:B------:R-:W-:Y:S02]  /*f8b0*/  IMAD.U32 R2, RZ, RZ, UR26 ;  /* 0x0000001aff027e24 */ /* 0x000fe4000f8e00ff */
[----:B------:R-:W-:Y:S01]  /*f8c0*/  IMAD.U32 R3, RZ, RZ, UR27 ;  /* 0x0000001bff037e24 */ /* 0x000fe2000f8e00ff */
[----:B------:R-:W-:-:S06]  /*f8d0*/  UIADD3 UR4, UR27, UR4, URZ ;  /* 0x000000041b047290 */ /* 0x000fcc000fffe03f */
[----:B------:R-:W-:Y:S01]  /*f8e0*/  MOV R3, UR4 ;  /* 0x0000000400037c02 */ /* 0x000fe20008000f00 */
[----:B------:R-:W-:Y:S01]  /*f8f0*/  BAR.SYNC.DEFER_BLOCKING 0x0 ;  /* 0x0000000000007b1d */ /* 0x000fe20000010000 */
[----:B--2---:R-:W-:-:S04]  /*f900*/  LEA R0, P0, R2, R32, 0x6 ;  /* 0x0000002002007211 */ /* 0x004fc800078030ff */
        /* <DEDUP_REMOVED lines=10> */
[----:B------:R-:W-:-:S02]  /*f9b0*/  IADD3 R8, P0, R2, UR25, RZ ;  /* 0x0000001902087c10 */ /* 0x000fc4000ff1e0ff */
[----:B------:R-:W-:Y:S01]  /*f9c0*/  IADD3.X R3, R5, UR24, RZ, P1, !PT ;  /* 0x0000001805037c10 */ /* 0x000fe20008ffe4ff */
[----:B------:R-:W-:Y:S03]  /*f9d0*/  LDGSTS.E.BYPASS.LTC128B.128 [R251+0xe000], desc[UR18][R6.64+0x80] ;  /* 0x0e00008006fb7fae */ /* 0x000fe6000b901d52 */
[----:B------:R-:W-:Y:S01]  /*f9e0*/  IADD3.X R9, R3, UR24, RZ, P0, !PT ;  /* 0x0000001803097c10 */ /* 0x000fe200087fe4ff */
[----:B------:R-:W-:Y:S01]  /*f9f0*/  LDGSTS.E.BYPASS.LTC128B.128 [R251+0xc800], desc[UR18][R4.64] ;  /* 0x0c80000004fb7fae */ /* 0x000fe2000b901d52 */
[----:B------:R-:W-:-:S03]  /*fa00*/  PLOP3.LUT P0, PT, PT, PT, UP0, 0x80, 0x0 ;  /* 0x000000000000781c */ /* 0x000fc60003f0f008 */
[----:B------:R-:W-:Y:S04]  /*fa10*/  LDGSTS.E.BYPASS.LTC128B.128 [R251+0xe800], desc[UR18][R4.64+0x80] ;  /* 0x0e80008004fb7fae */ /* 0x000fe8000b901d52 */
[----:B------:R-:W-:Y:S04]  /*fa20*/  LDGSTS.E.BYPASS.LTC128B.128 [R251+0xd000], desc[UR18][R2.64] ;  /* 0x0d00000002fb7fae */ /* 0x000fe8000b901d52 */
[----:B------:R-:W-:Y:S04]  /*fa30*/  LDGSTS.E.BYPASS.LTC128B.128 [R251+0xf000], desc[UR18][R2.64+0x80] ;  /* 0x0f00008002fb7fae */ /* 0x000fe8000b901d52 */
[----:B------:R-:W-:Y:S04]  /*fa40*/  LDGSTS.E.BYPASS.LTC128B.128 [R251+0xd800], desc[UR18][R8.64] ;  /* 0x0d80000008fb7fae */ /* 0x000fe8000b901d52 */
[----:B------:R1:W-:Y:S04]  /*fa50*/  LDGSTS.E.BYPASS.LTC128B.128 [R251+0xf800], desc[UR18][R8.64+0x80] ;  /* 0x0f80008008fb7fae */ /* 0x0003e8000b901d52 */
[----:B-----5:R-:W-:Y:S04]  /*fa60*/  LDSM.16.M88.4 R16, [R231] ;  /* 0x00000000e710783b */ /* 0x020fe80000000200 */
[----:B------:R-:W2:Y:S04]  /*fa70*/  LDSM.16.M88.4 R36, [R224+0x9000] ;  /* 0x00900000e024783b */ /* 0x000ea80000000200 */
[----:B------:R-:W3:Y:S04]  /*fa80*/  LDSM.16.M88.4 R28, [R224+0x8000] ;  /* 0x00800000e01c783b */ /* 0x000ee80000000200 */
[----:B------:R-:W4:Y:S04]  /*fa90*/  LDSM.16.M88.4 R12, [R231+0x2000] ;  /* 0x00200000e70c783b */ /* 0x000f280000000200 */
[----:B------:R-:W-:Y:S04]  /*faa0*/  LDSM.16.M88.4 R44, [R241] ;  /* 0x00000000f12c783b */ /* 0x000fe80000000200 */
[----:B------:R-:W-:Y:S04]  /*fab0*/  LDSM.16.M88.4 R24, [R235] ;  /* 0x00000000eb18783b */ /* 0x000fe80000000200 */
[----:B-1----:R-:W1:Y:S04]  /*fac0*/  LDSM.16.M88.4 R8, [R232] ;  /* 0x00000000e808783b */ /* 0x002e680000000200 */
[----:B------:R-:W-:Y:S04]  /*fad0*/  LDSM.16.M88.4 R4, [R232+0x2000] ;  /* 0x00200000e804783b */ /* 0x000fe80000000200 */
[----:B------:R-:W1:Y:S04]  /*fae0*/  LDSM.16.M88.4 R40, [R224+0x8800] ;  /* 0x00880000e028783b */ /* 0x000e680000000200 */
[----:B------:R-:W1:Y:S04]  /*faf0*/  LDSM.16.M88.4 R32, [R224+0x9800] ;  /* 0x00980000e020783b */ /* 0x000e680000000200 */
[----:B------:R-:W1:Y:S01]  /*fb00*/  LDSM.16.M88.4 R48, [R242] ;  /* 0x00000000f230783b */ /* 0x000e620000000200 */
[C---:B--2---:R-:W-:Y:S03]  /*fb10*/  HMMA.16816.F32 R56, R16.reuse, R36, RZ ;  /* 0x000000241038723c */ /* 0x044fe600000018ff */
[----:B------:R-:W0:Y:S03]  /*fb20*/  LDGDEPBAR ;  /* 0x00000000000079af */ /* 0x000e260000000000 */
[-C--:B---3--:R-:W-:Y:S06]  /*fb30*/  HMMA.16816.F32 R64, R16, R28.reuse, RZ ;  /* 0x0000001c1040723c */ /* 0x088fec00000018ff */
[C---:B----4-:R-:W-:Y:S06]  /*fb40*/  HMMA.16816.F32 R20, R12.reuse, R28, RZ ;  /* 0x0000001c0c14723c */ /* 0x050fec00000018ff */
[----:B------:R-:W-:Y:S06]  /*fb50*/  HMMA.16816.F32 R52, R12, R36, RZ ;  /* 0x000000240c34723c */ /* 0x000fec00000018ff */
[----:B-1----:R-:W-:Y:S06]  /*fb60*/  HMMA.16816.F32 R56, R8, R44, R56 ;  /* 0x0000002c0838723c */ /* 0x002fec0000001838 */
[----:B------:R-:W-:Y:S06]  /*fb70*/  HMMA.16816.F32 R132, R16, R40, RZ ;  /* 0x000000281084723c */ /* 0x000fec00000018ff */
[----:B------:R-:W-:Y:S01]  /*fb80*/  HMMA.16816.F32 R136, R4, R24, R20 ;  /* 0x000000180488723c */ /* 0x000fe20000001814 */
[----:B------:R-:W1:Y:S05]  /*fb90*/  LDSM.16.M88.4 R20, [R240] ;  /* 0x00000000f014783b */ /* 0x000e6a0000000200 */
[----:B------:R-:W-:Y:S06]  /*fba0*/  HMMA.16816.F32 R60, R12, R40, RZ ;  /* 0x000000280c3c723c */ /* 0x000fec00000018ff */
[----:B------:R-:W-:Y:S01]  /*fbb0*/  IMAD.MOV.U32 R37, RZ, RZ, R58 ;  /* 0x000000ffff257224 */ /* 0x000fe200078e003a */
[----:B------:R-:W-:Y:S01]  /*fbc0*/  MOV R40, R57 ;  /* 0x0000003900287202 */ /* 0x000fe20000000f00 */
[----:B------:R-:W-:Y:S01]  /*fbd0*/  IMAD.MOV.U32 R41, RZ, RZ, R56 ;  /* 0x000000ffff297224 */ /* 0x000fe200078e0038 */
[----:B------:R-:W-:Y:S01]  /*fbe0*/  MOV R36, R59 ;  /* 0x0000003b00247202 */ /* 0x000fe20000000f00 */
[----:B------:R-:W-:Y:S06]  /*fbf0*/  HMMA.16816.F32 R52, R4, R44, R52 ;  /* 0x0000002c0434723c */ /* 0x000fec0000001834 */
[----:B------:R-:W-:Y:S06]  /*fc00*/  HMMA.16816.F32 R56, R12, R32, RZ ;  /* 0x000000200c38723c */ /* 0x000fec00000018ff */
[-C--:B------:R-:W-:Y:S06]  /*fc10*/  HMMA.16816.F32 R208, R8, R48.reuse, R132 ;  /* 0x0000003008d0723c */ /* 0x080fec0000001884 */
[----:B------:R-:W-:Y:S06]  /*fc20*/  HMMA.16816.F32 R220, R4, R48, R60 ;  /* 0x0000003004dc723c */ /* 0x000fec000000183c */
[----:B------:R-:W-:Y:S01]  /*fc30*/  HMMA.16816.F32 R132, R12, R30, RZ ;  /* 0x0000001e0c84723c */ /* 0x000fe200000018ff */
[----:B------:R-:W-:Y:S01]  /*fc40*/  IMAD.MOV.U32 R0, RZ, RZ, R52 ;  /* 0x000000ffff007224 */ /* 0x000fe200078e0034 */
[----:B------:R-:W-:Y:S01]  /*fc50*/  MOV R252, R53 ;  /* 0x0000003500fc7202 */ /* 0x000fe20000000f00 */
[----:B------:R-:W-:Y:S01]  /*fc60*/  IMAD.MOV.U32 R45, RZ, RZ, R54 ;  /* 0x000000ffff2d7224 */ /* 0x000fe200078e0036 */
[----:B------:R-:W-:-:S02]  /*fc70*/  MOV R44, R55 ;  /* 0x00000037002c7202 */ /* 0x000fc40000000f00 */
[----:B-1----:R-:W-:Y:S06]  /*fc80*/  HMMA.16816.F32 R56, R4, R20, R56 ;  /* 0x000000140438723c */ /* 0x002fec0000001838 */
[----:B------:R-:W-:Y:S01]  /*fc90*/  HMMA.16816.F32 R60, R12, R38, RZ ;  /* 0x000000260c3c723c */ /* 0x000fe200000018ff */
[----:B------:R-:W-:Y:S01]  /*fca0*/  IMAD.MOV.U32 R29, RZ, RZ, R208 ;  /* 0x000000ffff1d7224 */ /* 0x000fe200078e00d0 */
[----:B------:R-:W-:-:S04]  /*fcb0*/  MOV R28, R209 ;  /* 0x000000d1001c7202 */ /* 0x000fc80000000f00 */
[----:B------:R-:W-:Y:S06]  /*fcc0*/  HMMA.16816.F32 R204, R8, R24, R64 ;  /* 0x0000001808cc723c */ /* 0x000fec0000001840 */
[----:B------:R-:W-:Y:S01]  /*fcd0*/  HMMA.16816.F32 R64, R12, R42, RZ ;  /* 0x0000002a0c40723c */ /* 0x000fe200000018ff */
[----:B------:R-:W-:Y:S01]  /*fce0*/  IMAD.MOV.U32 R25, RZ, RZ, R210 ;  /* 0x000000ffff197224 */ /* 0x000fe200078e00d2 */
[----:B------:R-:W-:-:S04]  /*fcf0*/  MOV R24, R211 ;  /* 0x000000d300187202 */ /* 0x000fc80000000f00 */
[----:B------:R-:W-:Y:S01]  /*fd00*/  HMMA.16816.F32 R52, R12, R34, RZ ;  /* 0x000000220c34723c */ /* 0x000fe200000018ff */
[----:B------:R-:W-:Y:S01]  /*fd10*/  IMAD.MOV.U32 R3, RZ, RZ, R57 ;  /* 0x000000ffff037224 */ /* 0x000fe200078e0039 */
[----:B------:R-:W-:-:S04]  /*fd20*/  MOV R2, R58 ;  /* 0x0000003a00027202 */ /* 0x000fc80000000f00 */
[----:B------:R-:W-:Y:S06]  /*fd30*/  HMMA.16816.F32 R12, R16, R32, RZ ;  /* 0x00000020100c723c */ /* 0x000fec00000018ff */
[----:B------:R-:W-:Y:S01]  /*fd40*/  HMMA.16816.F32 R208, R4, R46, R60 ;  /* 0x0000002e04d0723c */ /* 0x000fe2000000183c */
[----:B------:R-:W-:Y:S01]  /*fd50*/  IMAD.MOV.U32 R33, RZ, RZ, R0 ;  /* 0x000000ffff217224 */ /* 0x000fe200078e0000 */
[----:B------:R-:W-:Y:S01]  /*fd60*/  MOV R32, R56 ;  /* 0x0000003800207202 */ /* 0x000fe20000000f00 */
[----:B------:R-:W-:-:S03]  /*fd70*/  IMAD.MOV.U32 R0, RZ, RZ, R59 ;  /* 0x000000ffff007224 */ /* 0x000fc600078e003b */
[----:B------:R-:W-:Y:S01]  /*fd80*/  HMMA.16816.F32 R56, R4, R26, R132 ;  /* 0x0000001a0438723c */ /* 0x000fe20000001884 */
[----:B------:R-:W-:Y:S01]  /*fd90*/  MOV R60, R29 ;  /* 0x0000001d003c7202 */ /* 0x000fe20000000f00 */
[----:B------:R-:W-:Y:S01]  /*fda0*/  IMAD.MOV.U32 R61, RZ, RZ, R28 ;  /* 0x000000ffff3d7224 */ /* 0x000fe200078e001c */
[----:B------:R-:W-:Y:S01]  /*fdb0*/  MOV R62, R25 ;  /* 0x00000019003e7202 */ /* 0x000fe20000000f00 */
[----:B------:R-:W-:Y:S02]  /*fdc0*/  IMAD.MOV.U32 R63, RZ, RZ, R24 ;  /* 0x000000ffff3f7224 */ /* 0x000fe400078e0018 */
[----:B------:R-:W-:Y:S01]  /*fdd0*/  HMMA.16816.F32 R28, R16, R30, RZ ;  /* 0x0000001e101c723c */ /* 0x000fe200000018ff */
[----:B------:R-:W-:Y:S01]  /*fde0*/  MOV R132, R41 ;  /* 0x0000002900847202 */ /* 0x000fe20000000f00 */
[----:B------:R-:W-:Y:S01]  /*fdf0*/  IMAD.MOV.U32 R133, RZ, RZ, R40 ;  /* 0x000000ffff857224 */ /* 0x000fe200078e0028 */
[----:B------:R-:W-:Y:S01]  /*fe00*/  MOV R134, R37 ;  /* 0x0000002500867202 */ /* 0x000fe20000000f00 */
[----:B------:R-:W-:-:S02]  /*fe10*/  IMAD.MOV.U32 R135, RZ, RZ, R36 ;  /* 0x000000ffff877224 */ /* 0x000fc400078e0024 */
[C---:B------:R-:W-:Y:S06]  /*fe20*/  HMMA.16816.F32 R40, R16.reuse, R42, RZ ;  /* 0x0000002a1028723c */ /* 0x040fec00000018ff */
[C---:B------:R-:W-:Y:S06]  /*fe30*/  HMMA.16816.F32 R36, R16.reuse, R38, RZ ;  /* 0x000000261024723c */ /* 0x040fec00000018ff */
[----:B------:R-:W-:Y:S06]  /*fe40*/  HMMA.16816.F32 R16, R16, R34, RZ ;  /* 0x000000221010723c */ /* 0x000fec00000018ff */
[C---:B------:R-:W-:Y:S06]  /*fe50*/  HMMA.16816.F32 R64, R4.reuse, R50, R64 ;  /* 0x000000320440723c */ /* 0x040fec0000001840 */
[----:B------:R-:W-:Y:S01]  /*fe60*/  HMMA.16816.F32 R212, R4, R22, R52 ;  /* 0x0000001604d4723c */ /* 0x000fe20000001834 */
[----:B------:R-:W-:Y:S05]  /*fe70*/  LDSM.16.M88.4 R4, [R234+0x2000] ;  /* 0x00200000ea04783b */ /* 0x000fea0000000200 */
[C---:B------:R-:W-:Y:S01]  /*fe80*/  HMMA.16816.F32 R216, R8.reuse, R20, R12 ;  /* 0x0000001408d8723c */ /* 0x040fe2000000180c */
[----:B------:R-:W1:Y:S05]  /*fe90*/  LDSM.16.M88.4 R12, [R230+0x8000] ;  /* 0x00800000e60c783b */ /* 0x000e6a0000000200 */
[C---:B------:R-:W-:Y:S06]  /*fea0*/  HMMA.16816.F32 R28, R8.reuse, R26, R28 ;  /* 0x0000001a081c723c */ /* 0x040fec000000181c */
[C---:B------:R-:W-:Y:S06]  /*feb0*/  HMMA.16816.F32 R48, R8.reuse, R50, R40 ;  /* 0x000000320830723c */ /* 0x040fec0000001828 */
[C---:B------:R-:W-:Y:S06]  /*fec0*/  HMMA.16816.F32 R36, R8.reuse, R46, R36 ;  /* 0x0000002e0824723c */ /* 0x040fec0000001824 */
[----:B------:R-:W-:Y:S01]  /*fed0*/  HMMA.16816.F32 R24, R8, R22, R16 ;  /* 0x000000160818723c */ /* 0x000fe20000001810 */
[----:B------:R-:W2:Y:S04]  /*fee0*/  LDSM.16.M88.4 R8, [R234] ;  /* 0x00000000ea08783b */ /* 0x000ea80000000200 */
[----:B------:R-:W3:Y:S04]  /*fef0*/  LDSM.16.M88.4 R20, [R230+0x8800] ;  /* 0x00880000e614783b */ /* 0x000ee80000000200 */
[----:B------:R-:W4:Y:S01]  /*ff00*/  LDSM.16.M88.4 R16, [R230+0x9000] ;  /* 0x00900000e610783b */ /* 0x000f220000000200 */
[C---:B-1----:R-:W-:Y:S06]  /*ff10*/  HMMA.16816.F32 R52, R4.reuse, R12, R136 ;  /* 0x0000000c0434723c */ /* 0x042fec0000001888 */
[----:B------:R-:W-:Y:S01]  /*ff20*/  HMMA.16816.F32 R56, R4, R14, R56 ;  /* 0x0000000e0438723c */ /* 0x000fe20000001838 */
[----:B------:R-:W-:Y:S01]  /*ff30*/  MOV R138, R45 ;  /* 0x0000002d008a7202 */ /* 0x000fe20000000f00 */
[----:B------:R-:W-:Y:S01]  /*ff40*/  IMAD.MOV.U32 R139, RZ, RZ, R44 ;  /* 0x000000ffff8b7224 */ /* 0x000fe200078e002c */
[----:B------:R-:W-:Y:S01]  /*ff50*/  MOV R136, R33 ;  /* 0x0000002100887202 */ /* 0x000fe20000000f00 */
[----:B------:R-:W-:-:S02]  /*ff60*/  IMAD.MOV.U32 R137, RZ, RZ, R252 ;  /* 0x000000ffff897224 */ /* 0x000fc400078e00fc */
[C---:B--2---:R-:W-:Y:S06]  /*ff70*/  HMMA.16816.F32 R44, R8.reuse, R12, R204 ;  /* 0x0000000c082c723c */ /* 0x044fec00000018cc */
[C---:B------:R-:W-:Y:S01]  /*ff80*/  HMMA.16816.F32 R40, R8.reuse, R14, R28 ;  /* 0x0000000e0828723c */ /* 0x040fe2000000181c */
[----:B------:R-:W1:Y:S01]  /*ff90*/  LDSM.16.M88.4 R12, [R230+0x9800] ;  /* 0x00980000e60c783b */ /* 0x000e620000000200 */
[----:B------:R-:W-:Y:S01]  /*ffa0*/  MOV R204, R32 ;  /* 0x0000002000cc7202 */ /* 0x000fe20000000f00 */
[----:B------:R-:W-:Y:S01]  /*ffb0*/  IMAD.MOV.U32 R205, RZ, RZ, R3 ;  /* 0x000000ffffcd7224 */ /* 0x000fe200078e0003 */
[----:B------:R-:W-:Y:S01]  /*ffc0*/  MOV R206, R2 ;  /* 0x0000000200ce7202 */ /* 0x000fe20000000f00 */
[----:B------:R-:W-:Y:S01]  /*ffd0*/  IMAD.MOV.U32 R207, RZ, RZ, R0 ;  /* 0x000000ffffcf7224 */ /* 0x000fe200078e0000 */
[C---:B---3--:R-:W-:Y:S06]  /*ffe0*/  HMMA.16816.F32 R28, R8.reuse, R20, R60 ;  /* 0x00000014081c723c */ /* 0x048fec000000183c */
[----:B------:R-:W-:Y:S06]  /*fff0*/  HMMA.16816.F32 R60, R8, R22, R48 ;  /* 0x00000016083c723c */ /* 0x000fec0000001830 */
[----:B------:R-:W-:Y:S06]  /*10000*/  HMMA.16816.F32 R32, R4, R20, R220 ;  /* 0x000000140420723c */ /* 0x000fec00000018dc */
[-C--:B----4-:R-:W-:Y:S06]  /*10010*/  HMMA.16816.F32 R132, R8, R16.reuse, R132 ;  /* 0x000000100884723c */ /* 0x090fec0000001884 */
[C---:B------:R-:W-:Y:S06]  /*10020*/  HMMA.16816.F32 R136, R4.reuse, R16, R136 ;  /* 0x000000100488723c */ /* 0x040fec0000001888 */
[C---:B------:R-:W-:Y:S06]  /*10030*/  HMMA.16816.F32 R64, R4.reuse, R22, R64 ;  /* 0x000000160440723c */ /* 0x040fec0000001840 */
[C---:B-1----:R-:W-:Y:S06]  /*10040*/  HMMA.16816.F32 R48, R4.reuse, R12, R204 ;  /* 0x0000000c0430723c */ /* 0x042fec00000018cc */
[----:B------:R-:W-:Y:S06]  /*10050*/  HMMA.16816.F32 R212, R4, R14, R212 ;  /* 0x0000000e04d4723c */ /* 0x000fec00000018d4 */
[C---:B------:R-:W-:Y:S06]  /*10060*/  HMMA.16816.F32 R216, R8.reuse, R12, R216 ;  /* 0x0000000c08d8723c */ /* 0x040fec00000018d8 */
[C---:B------:R-:W-:Y:S01]  /*10070*/  HMMA.16816.F32 R24, R8.reuse, R14, R24 ;  /* 0x0000000e0818723c */ /* 0x040fe20000001818 */
[----:B------:R-:W-:Y:S05]  /*10080*/  LDSM.16.M88.4 R12, [R229] ;  /* 0x00000000e50c783b */ /* 0x000fea0000000200 */
[----:B------:R-:W-:Y:S01]  /*10090*/  MOV R21, R48 ;  /* 0x0000003000157202 */ /* 0x000fe20000000f00 */
[----:B------:R-:W-:Y:S01]  /*100a0*/  IMAD.MOV.U32 R20, RZ, RZ, R49 ;  /* 0x000000ffff147224 */ /* 0x000fe200078e0031 */
[----:B------:R-:W-:Y:S01]  /*100b0*/  MOV R17, R50 ;  /* 0x0000003200117202 */ /* 0x000fe20000000f00 */
[----:B------:R-:W-:Y:S01]  /*100c0*/  IMAD.MOV.U32 R16, RZ, RZ, R51 ;  /* 0x000000ffff107224 */ /* 0x000fe200078e0033 */
[-C--:B------:R-:W-:Y:S01]  /*100d0*/  HMMA.16816.F32 R204, R8, R18.reuse, R36 ;  /* 0x0000001208cc723c */ /* 0x080fe20000001824 */
[----:B------:R-:W1:Y:S05]  /*100e0*/  LDSM.16.M88.4 R8, [R233] ;  /* 0x00000000e908783b */ /* 0x000e6a0000000200 */
[----:B------:R-:W-:Y:S01]  /*100f0*/  HMMA.16816.F32 R48, R4, R18, R208 ;  /* 0x000000120430723c */ /* 0x000fe200000018d0 */
[----:B------:R-:W2:Y:S01]  /*10100*/  LDSM.16.M88.4 R4, [R233+0x2000] ;  /* 0x00200000e904783b */ /* 0x000ea20000000200 */
[----:B------:R-:W-:Y:S01]  /*10110*/  MOV R36, R21 ;  /* 0x0000001500247202 */ /* 0x000fe20000000f00 */
[----:B------:R-:W-:Y:S01]  /*10120*/  IMAD.MOV.U32 R37, RZ, RZ, R20 ;  /* 0x000000ffff257224 */ /* 0x000fe200078e0014 */
[----:B------:R-:W-:Y:S01]  /*10130*/  MOV R38, R17 ;  /* 0x0000001100267202 */ /* 0x000fe20000000f00 */
[----:B------:R-:W3:Y:S01]  /*10140*/  LDSM.16.M88.4 R20, [R229+0x800] ;  /* 0x00080000e514783b */ /* 0x000ee20000000200 */
[----:B------:R-:W-:-:S03]  /*10150*/  IMAD.MOV.U32 R39, RZ, RZ, R16 ;  /* 0x000000ffff277224 */ /* 0x000fc600078e0010 */
[----:B------:R-:W4:-:S15]  /*10160*/  LDSM.16.M88.4 R16, [R229+0x1000] ;  /* 0x00100000e510783b */ /* 0x000f1e0000000200 */
[----:B------:R-:W-:Y:S01]  /*10170*/  MOV R252, R48 ;  /* 0x0000003000fc7202 */ /* 0x000fe20000000f00 */
[----:B------:R-:W-:Y:S01]  /*10180*/  IMAD.MOV.U32 R3, RZ, RZ, R49 ;  /* 0x000000ffff037224 */ /* 0x000fe200078e0031 */
[----:B------:R-:W-:Y:S01]  /*10190*/  MOV R2, R50 ;  /* 0x0000003200027202 */ /* 0x000fe20000000f00 */
[----:B------:R-:W-:Y:S01]  /*101a0*/  IMAD.MOV.U32 R0, RZ, RZ, R51 ;  /* 0x000000ffff007224 */ /* 0x000fe200078e0033 */
[-C--:B-1----:R-:W-:Y:S06]  /*101b0*/  HMMA.16816.F32 R208, R8, R12.reuse, R44 ;  /* 0x0000000c08d0723c */ /* 0x082fec000000182c */
[C---:B--2---:R-:W-:Y:S06]  /*101c0*/  HMMA.16816.F32 R220, R4.reuse, R12, R52 ;  /* 0x0000000c04dc723c */ /* 0x044fec0000001834 */
[-C--:B------:R-:W-:Y:S06]  /*101d0*/  HMMA.16816.F32 R56, R4, R14.reuse, R56 ;  /* 0x0000000e0438723c */ /* 0x080fec0000001838 */
[C---:B------:R-:W-:Y:S01]  /*101e0*/  HMMA.16816.F32 R52, R8.reuse, R14, R40 ;  /* 0x0000000e0834723c */ /* 0x040fe20000001828 */
[----:B------:R-:W1:Y:S05]  /*101f0*/  LDSM.16.M88.4 R12, [R229+0x1800] ;  /* 0x00180000e50c783b */ /* 0x000e6a0000000200 */
[-C--:B---3--:R-:W-:Y:S06]  /*10200*/  HMMA.16816.F32 R40, R8, R22.reuse, R60 ;  /* 0x000000160828723c */ /* 0x088fec000000183c */
[----:B------:R-:W-:Y:S01]  /*10210*/  HMMA.16816.F32 R44, R4, R22, R64 ;  /* 0x00000016042c723c */ /* 0x000fe20000001840 */
[----:B------:R-:W-:Y:S01]  /*10220*/  MOV R60, R252 ;  /* 0x000000fc003c7202 */ /* 0x000fe20000000f00 */
[----:B------:R-:W-:Y:S01]  /*10230*/  IMAD.MOV.U32 R61, RZ, RZ, R3 ;  /* 0x000000ffff3d7224 */ /* 0x000fe200078e0003 */
[----:B------:R-:W-:Y:S01]  /*10240*/  MOV R62, R2 ;  /* 0x00000002003e7202 */ /* 0x000fe20000000f00 */
[----:B------:R-:W-:-:S02]  /*10250*/  IMAD.MOV.U32 R63, RZ, RZ, R0 ;  /* 0x000000ffff3f7224 */ /* 0x000fc400078e0000 */
[----:B------:R-:W-:Y:S01]  /*10260*/  HMMA.16816.F32 R48, R8, R20, R28 ;  /* 0x000000140830723c */ /* 0x000fe2000000181c */
[----:B------:R-:W-:Y:S01]  /*10270*/  MOV R64, R36 ;  /* 0x0000002400407202 */ /* 0x000fe20000000f00 */
[----:B------:R-:W-:Y:S01]  /*10280*/  IMAD.MOV.U32 R65, RZ, RZ, R37 ;  /* 0x000000ffff417224 */ /* 0x000fe200078e0025 */
[----:B------:R-:W-:Y:S01]  /*10290*/  MOV R66, R38 ;  /* 0x0000002600427202 */ /* 0x000fe20000000f00 */
[----:B------:R-:W-:Y:S02]  /*102a0*/  IMAD.MOV.U32 R67, RZ, RZ, R39 ;  /* 0x000000ffff437224 */ /* 0x000fe400078e0027 */
[C---:B----4-:R-:W-:Y:S06]  /*102b0*/  HMMA.16816.F32 R60, R4.reuse, R18, R60 ;  /* 0x00000012043c723c */ /* 0x050fec000000183c */
[----:B------:R-:W-:Y:S06]  /*102c0*/  HMMA.16816.F32 R32, R4, R20, R32 ;  /* 0x000000140420723c */ /* 0x000fec0000001820 */
[-C--:B------:R-:W-:Y:S06]  /*102d0*/  HMMA.16816.F32 R36, R8, R16.reuse, R132 ;  /* 0x000000100824723c */ /* 0x080fec0000001884 */
[----:B------:R-:W-:Y:S06]  /*102e0*/  HMMA.16816.F32 R28, R4, R16, R136 ;  /* 0x00000010041c723c */ /* 0x000fec0000001888 */
[----:B------:R-:W-:Y:S01]  /*102f0*/  MOV R22, R60 ;  /* 0x0000003c00167202 */ /* 0x000fe20000000f00 */
[----:B------:R-:W-:Y:S01]  /*10300*/  IMAD.MOV.U32 R21, RZ, RZ, R61 ;  /* 0x000000ffff157224 */ /* 0x000fe200078e003d */
[----:B------:R-:W-:Y:S01]  /*10310*/  MOV R20, R62 ;  /* 0x0000003e00147202 */ /* 0x000fe20000000f00 */
[----:B------:R-:W-:Y:S01]  /*10320*/  IMAD.MOV.U32 R17, RZ, RZ, R63 ;  /* 0x000000ffff117224 */ /* 0x000fe200078e003f */
[-C--:B-1----:R-:W-:Y:S06]  /*10330*/  HMMA.16816.F32 R132, R8, R12.reuse, R216 ;  /* 0x0000000c0884723c */ /* 0x082fec00000018d8 */
[----:B------:R-:W-:Y:S06]  /*10340*/  HMMA.16816.F32 R60, R4, R12, R64 ;  /* 0x0000000c043c723c */ /* 0x000fec0000001840 */
[C---:B------:R-:W-:Y:S06]  /*10350*/  HMMA.16816.F32 R24, R8.reuse, R14, R24 ;  /* 0x0000000e0818723c */ /* 0x040fec0000001818 */
[----:B------:R-:W-:Y:S01]  /*10360*/  HMMA.16816.F32 R64, R8, R18, R204 ;  /* 0x000000120840723c */ /* 0x000fe200000018cc */
[----:B------:R-:W-:Y:S11]  /*10370*/  LDSM.16.M88.4 R8, [R231+0x4000] ;  /* 0x00400000e708783b */ /* 0x000ff60000000200 */
[----:B------:R-:W-:Y:S01]  /*10380*/  MOV R16, R60 ;  /* 0x0000003c00107202 */ /* 0x000fe20000000f00 */
[----:B------:R-:W-:Y:S01]  /*10390*/  IMAD.MOV.U32 R3, RZ, RZ, R61 ;  /* 0x000000ffff037224 */ /* 0x000fe200078e003d */
[----:B------:R-:W-:Y:S01]  /*103a0*/  MOV R2, R62 ;  /* 0x0000003e00027202 */ /* 0x000fe20000000f00 */
[----:B------:R-:W-:-:S02]  /*103b0*/  IMAD.MOV.U32 R0, RZ, RZ, R63 ;  /* 0x000000ffff007224 */ /* 0x000fc400078e003f */
[----:B------:R-:W-:Y:S01]  /*103c0*/  HMMA.16816.F32 R60, R4, R14, R212 ;  /* 0x0000000e043c723c */ /* 0x000fe200000018d4 */
[----:B------:R-:W-:Y:S04]  /*103d0*/  LDSM.16.M88.4 R4, [R231+0x6000] ;  /* 0x00600000e704783b */ /* 0x000fe80000000200 */
[----:B------:R-:W1:Y:S02]  /*103e0*/  LDSM.16.M88.4 R12, [R224+0xa000] ;  /* 0x00a00000e00c783b */ /* 0x000e640000000200 */
[C---:B-1----:R-:W-:Y:S06]  /*103f0*/  HMMA.16816.F32 R212, R4.reuse, R12, R220 ;  /* 0x0000000c04d4723c */ /* 0x042fec00000018dc */
[----:B------:R-:W-:Y:S01]  /*10400*/  HMMA.16816.F32 R216, R4, R14, R56 ;  /* 0x0000000e04d8723c */ /* 0x000fe20000001838 */
[----:B------:R-:W-:Y:S01]  /*10410*/  MOV R220, R22 ;  /* 0x0000001600dc7202 */ /* 0x000fe20000000f00 */
[----:B------:R-:W-:Y:S01]  /*10420*/  IMAD.MOV.U32 R221, RZ, RZ, R21 ;  /* 0x000000ffffdd7224 */ /* 0x000fe200078e0015 */
[----:B------:R-:W-:Y:S01]  /*10430*/  MOV R222, R20 ;  /* 0x0000001400de7202 */ /* 0x000fe20000000f00 */
[----:B------:R-:W-:Y:S01]  /*10440*/  IMAD.MOV.U32 R223, RZ, RZ, R17 ;  /* 0x000000ffffdf7224 */ /* 0x000fe200078e0011 */
[----:B------:R-:W1:Y:S01]  /*10450*/  LDSM.16.M88.4 R20, [R224+0xa800] ;  /* 0x00a80000e014783b */ /* 0x000e620000000200 */
[C---:B------:R-:W-:Y:S06]  /*10460*/  HMMA.16816.F32 R208, R8.reuse, R12, R208 ;  /* 0x0000000c08d0723c */ /* 0x040fec00000018d0 */
[----:B------:R-:W-:Y:S01]  /*10470*/  HMMA.16816.F32 R204, R8, R14, R52 ;  /* 0x0000000e08cc723c */ /* 0x000fe20000001834 */
[----:B------:R-:W2:Y:S05]  /*10480*/  LDSM.16.M88.4 R12, [R224+0xb800] ;  /* 0x00b80000e00c783b */ /* 0x000eaa0000000200 */
[-C--:B-1----:R-:W-:Y:S06]  /*10490*/  HMMA.16816.F32 R56, R4, R20.reuse, R32 ;  /* 0x000000140438723c */ /* 0x082fec0000001820 */
[----:B------:R-:W-:Y:S01]  /*104a0*/  HMMA.16816.F32 R136, R8, R20, R48 ;  /* 0x000000140888723c */ /* 0x000fe20000001830 */
[----:B------:R-:W-:Y:S01]  /*104b0*/  MOV R32, R16 ;  /* 0x0000001000207202 */ /* 0x000fe20000000f00 */
[----:B------:R-:W-:Y:S01]  /*104c0*/  IMAD.MOV.U32 R33, RZ, RZ, R3 ;  /* 0x000000ffff217224 */ /* 0x000fe200078e0003 */
[----:B------:R-:W1:Y:S01]  /*104d0*/  LDSM.16.M88.4 R16, [R224+0xb000] ;  /* 0x00b00000e010783b */ /* 0x000e620000000200 */
[----:B------:R-:W-:Y:S01]  /*104e0*/  MOV R34, R2 ;  /* 0x0000000200227202 */ /* 0x000fe20000000f00 */
[----:B------:R-:W-:Y:S01]  /*104f0*/  IMAD.MOV.U32 R35, RZ, RZ, R0 ;  /* 0x000000ffff237224 */ /* 0x000fe200078e0000 */
[-C--:B------:R-:W-:Y:S06]  /*10500*/  HMMA.16816.F32 R52, R4, R22.reuse, R44 ;  /* 0x000000160434723c */ /* 0x080fec000000182c */
[----:B------:R-:W-:Y:S06]  /*10510*/  HMMA.16816.F32 R48, R8, R22, R40 ;  /* 0x000000160830723c */ /* 0x000fec0000001828 */
[----:B--2---:R-:W-:Y:S06]  /*10520*/  HMMA.16816.F32 R20, R4, R12, R32 ;  /* 0x0000000c0414723c */ /* 0x004fec0000001820 */
[----:B------:R-:W-:-:S15]  /*10530*/  HMMA.16816.F32 R24, R8, R14, R24 ;  /* 0x0000000e0818723c */ /* 0x000fde0000001818 */
[----:B------:R-:W-:-:S03]  /*10540*/  NOP ;  /* 0x0000000000007918 */ /* 0x000fc60000000000 */
[----:B------:R-:W-:Y:S01]  /*10550*/  MOV R252, R20 ;  /* 0x0000001400fc7202 */ /* 0x000fe20000000f00 */
[-C--:B-1----:R-:W-:Y:S01]  /*10560*/  HMMA.16816.F32 R44, R8, R16.reuse, R36 ;  /* 0x00000010082c723c */ /* 0x082fe20000001824 */
[----:B------:R-:W-:Y:S01]  /*10570*/  IMAD.MOV.U32 R3, RZ, RZ, R21 ;  /* 0x000000ffff037224 */ /* 0x000fe200078e0015 */
[----:B------:R-:W-:Y:S01]  /*10580*/  MOV R2, R22 ;  /* 0x0000001600027202 */ /* 0x000fe20000000f00 */
[----:B------:R-:W-:Y:S02]  /*10590*/  IMAD.MOV.U32 R0, RZ, RZ, R23 ;  /* 0x000000ffff007224 */ /* 0x000fe400078e0017 */
[----:B------:R-:W-:Y:S01]  /*105a0*/  LDSM.16.M88.4 R20, [R238] ;  /* 0x00000000ee14783b */ /* 0x000fe20000000200 */
[C---:B------:R-:W-:Y:S06]  /*105b0*/  HMMA.16816.F32 R40, R4.reuse, R16, R28 ;  /* 0x000000100428723c */ /* 0x040fec000000181c */
[C---:B------:R-:W-:Y:S06]  /*105c0*/  HMMA.16816.F32 R220, R4.reuse, R18, R220 ;  /* 0x0000001204dc723c */ /* 0x040fec00000018dc */
[----:B------:R-:W-:Y:S01]  /*105d0*/  HMMA.16816.F32 R36, R4, R14, R60 ;  /* 0x0000000e0424723c */ /* 0x000fe2000000183c */
[----:B------:R-:W1:Y:S05]  /*105e0*/  LDSM.16.M88.4 R4, [R232+0x6000] ;  /* 0x00600000e804783b */ /* 0x000e6a0000000200 */
[C---:B------:R-:W-:Y:S01]  /*105f0*/  HMMA.16816.F32 R32, R8.reuse, R18, R64 ;  /* 0x000000120820723c */ /* 0x040fe20000001840 */
[----:B------:R-:W-:Y:S05]  /*10600*/  LDSM.16.M88.4 R16, [R237] ;  /* 0x00000000ed10783b */ /* 0x000fea0000000200 */
[----:B------:R-:W-:Y:S01]  /*10610*/  HMMA.16816.F32 R28, R8, R12, R132 ;  /* 0x0000000c081c723c */ /* 0x000fe20000001884 */
[----:B------:R-:W2:Y:S04]  /*10620*/  LDSM.16.M88.4 R12, [R239] ;  /* 0x00000000ef0c783b */ /* 0x000ea80000000200 */
[----:B------:R-:W3:Y:S01]  /*10630*/  LDSM.16.M88.4 R8, [R232+0x4000] ;  /* 0x00400000e808783b */ /* 0x000ee20000000200 */
[C---:B-1----:R-:W-:Y:S06]  /*10640*/  HMMA.16816.F32 R132, R4.reuse, R20, R56 ;  /* 0x000000140484723c */ /* 0x042fec0000001838 */
[C---:B------:R-:W-:Y:S06]  /*10650*/  HMMA.16816.F32 R64, R4.reuse, R22, R52 ;  /* 0x000000160440723c */ /* 0x040fec0000001834 */
[-C--:B--2---:R-:W-:Y:S06]  /*10660*/  HMMA.16816.F32 R212, R4, R12.reuse, R212 ;  /* 0x0000000c04d4723c */ /* 0x084fec00000018d4 */
[----:B---3--:R-:W-:Y:S06]  /*10670*/  HMMA.16816.F32 R208, R8, R12, R208 ;  /* 0x0000000c08d0723c */ /* 0x008fec00000018d0 */
[-C--:B------:R-:W-:Y:S06]  /*10680*/  HMMA.16816.F32 R216, R4, R14.reuse, R216 ;  /* 0x0000000e04d8723c */ /* 0x080fec00000018d8 */
[C---:B------:R-:W-:Y:S01]  /*10690*/  HMMA.16816.F32 R204, R8.reuse, R14, R204 ;  /* 0x0000000e08cc723c */ /* 0x040fe200000018cc */
[----:B------:R-:W1:Y:S05]  /*106a0*/  LDSM.16.M88.4 R12, [R236] ;  /* 0x00000000ec0c783b */ /* 0x000e6a0000000200 */
[C---:B------:R-:W-:Y:S06]  /*106b0*/  HMMA.16816.F32 R136, R8.reuse, R20, R136 ;  /* 0x000000140888723c */ /* 0x040fec0000001888 */
[----:B------:R-:W-:Y:S01]  /*106c0*/  HMMA.16816.F32 R60, R8, R22, R48 ;  /* 0x00000016083c723c */ /* 0x000fe20000001830 */
[----:B------:R-:W-:Y:S01]  /*106d0*/  MOV R20, R252 ;  /* 0x000000fc00147202 */ /* 0x000fe20000000f00 */
[----:B------:R-:W-:-:S04]  /*106e0*/  IMAD.MOV.U32 R21, RZ, RZ, R3 ;  /* 0x000000ffff157224 */ /* 0x000fc800078e0003 */
[----:B------:R-:W-:Y:S01]  /*106f0*/  HMMA.16816.F32 R56, R8, R16, R44 ;  /* 0x000000100838723c */ /* 0x000fe2000000182c */
[----:B------:R-:W-:Y:S01]  /*10700*/  MOV R22, R2 ;  /* 0x0000000200167202 */ /* 0x000fe20000000f00 */
[----:B------:R-:W-:-:S04]  /*10710*/  IMAD.MOV.U32 R23, RZ, RZ, R0 ;  /* 0x000000ffff177224 */ /* 0x000fc800078e0000 */
[----:B------:R-:W-:Y:S06]  /*10720*/  HMMA.16816.F32 R32, R8, R18, R32 ;  /* 0x000000120820723c */ /* 0x000fec0000001820 */
[C---:B------:R-:W-:Y:S06]  /*10730*/  HMMA.16816.F32 R48, R4.reuse, R16, R40 ;  /* 0x000000100430723c */ /* 0x040fec0000001828 */
[C---:B------:R-:W-:Y:S06]  /*10740*/  HMMA.16816.F32 R52, R4.reuse, R18, R220 ;  /* 0x000000120434723c */ /* 0x040fec00000018dc */
[C---:B-1----:R-:W-:Y:S06]  /*10750*/  HMMA.16816.F32 R20, R4.reuse, R12, R20 ;  /* 0x0000000c0414723c */ /* 0x042fec0000001814 */
[----:B------:R-:W-:Y:S01]  /*10760*/  HMMA.16816.F32 R44, R4, R14, R36 ;  /* 0x0000000e042c723c */ /* 0x000fe20000001824 */
[----:B------:R-:W-:Y:S05]  /*10770*/  LDSM.16.M88.4 R4, [R234+0x6000] ;  /* 0x00600000ea04783b */ /* 0x000fea0000000200 */
[C---:B------:R-:W-:Y:S06]  /*10780*/  HMMA.16816.F32 R28, R8.reuse, R12, R28 ;  /* 0x0000000c081c723c */ /* 0x040fec000000181c */
[----:B------:R-:W-:Y:S01]  /*10790*/  HMMA.16816.F32 R24, R8, R14, R24 ;  /* 0x0000000e0818723c */ /* 0x000fe20000001818 */
[----:B------:R-:W1:Y:S04]  /*107a0*/  LDSM.16.M88.4 R12, [R230+0xa000] ;  /* 0x00a00000e60c783b */ /* 0x000e680000000200 */
[----:B------:R-:W2:Y:S01]  /*107b0*/  LDSM.16.M88.4 R8, [R234+0x4000] ;  /* 0x00400000ea08783b */ /* 0x000ea20000000200 */
[----:B------:R-:W-:Y:S01]  /*107c0*/  MOV R16, R20 ;  /* 0x0000001400107202 */ /* 0x000fe20000000f00 */
[----:B------:R-:W-:Y:S01]  /*107d0*/  IMAD.MOV.U32 R3, RZ, RZ, R21 ;  /* 0x000000ffff037224 */ /* 0x000fe200078e0015 */
[----:B------:R-:W-:Y:S01]  /*107e0*/  MOV R2, R22 ;  /* 0x0000001600027202 */ /* 0x000fe20000000f00 */
[----:B------:R-:W-:-:S02]  /*107f0*/  IMAD.MOV.U32 R0, RZ, RZ, R23 ;  /* 0x000000ffff007224 */ /* 0x000fc400078e0017 */
[----:B------:R-:W3:Y:S01]  /*10800*/  LDSM.16.M88.4 R20, [R230+0xa800] ;  /* 0x00a80000e614783b */ /* 0x000ee20000000200 */
[-C--:B-1----:R-:W-:Y:S06]  /*10810*/  HMMA.16816.F32 R36, R4, R12.reuse, R212 ;  /* 0x0000000c0424723c */ /* 0x082fec00000018d4 */
[C---:B--2---:R-:W-:Y:S06]  /*10820*/  HMMA.16816.F32 R40, R8.reuse, R12, R208 ;  /* 0x0000000c0828723c */ /* 0x044fec00000018d0 */
[----:B------:R-:W-:Y:S01]  /*10830*/  HMMA.16816.F32 R220, R8, R14, R204 ;  /* 0x0000000e08dc723c */ /* 0x000fe200000018cc */
[----:B------:R-:W-:Y:S01]  /*10840*/  MOV R208, R16 ;  /* 0x0000001000d07202 */ /* 0x000fe20000000f00 */
[----:B------:R-:W-:Y:S01]  /*10850*/  IMAD.MOV.U32 R211, RZ, RZ, R0 ;  /* 0x000000ffffd37224 */ /* 0x000fe200078e0000 */
[----:B------:R-:W-:Y:S01]  /*10860*/  MOV R210, R2 ;  /* 0x0000000200d27202 */ /* 0x000fe20000000f00 */
[----:B------:R-:W-:-:S02]  /*10870*/  IMAD.MOV.U32 R209, RZ, RZ, R3 ;  /* 0x000000ffffd17224 */ /* 0x000fc400078e0003 */
[----:B------:R-:W-:Y:S06]  /*10880*/  HMMA.16816.F32 R16, R4, R14, R216 ;  /* 0x0000000e0410723c */ /* 0x000fec00000018d8 */
[-C--:B---3--:R-:W-:Y:S06]  /*10890*/  HMMA.16816.F32 R204, R8, R22.reuse, R60 ;  /* 0x0000001608cc723c */ /* 0x088fec000000183c */
[----:B------:R-:W-:Y:S06]  /*108a0*/  HMMA.16816.F32 R64, R4, R22, R64 ;  /* 0x000000160440723c */ /* 0x000fec0000001840 */
[-C--:B------:R-:W-:Y:S06]  /*108b0*/  HMMA.16816.F32 R216, R8, R20.reuse, R136 ;  /* 0x0000001408d8723c */ /* 0x080fec0000001888 */
[----:B------:R-:W-:Y:S01]  /*108c0*/  MOV R13, R16 ;  /* 0x00000010000d7202 */ /* 0x000fe20000000f00 */
[----:B------:R-:W-:Y:S01]  /*108d0*/  IMAD.MOV.U32 R12, RZ, RZ, R17 ;  /* 0x000000ffff0c7224 */ /* 0x000fe200078e0011 */
[----:B------:R-:W-:Y:S01]  /*108e0*/  MOV R2, R18 ;  /* 0x0000001200027202 */ /* 0x000fe20000000f00 */
[----:B------:R-:W-:Y:S01]  /*108f0*/  IMAD.MOV.U32 R0, RZ, RZ, R19 ;  /* 0x000000ffff007224 */ /* 0x000fe200078e0013 */
[----:B------:R-:W-:Y:S01]  /*10900*/  MOV R62, R13 ;  /* 0x0000000d003e7202 */ /* 0x000fe20000000f00 */
[----:B------:R-:W1:Y:S01]  /*10910*/  LDSM.16.M88.4 R16, [R230+0xb000] ;  /* 0x00b00000e610783b */ /* 0x000e620000000200 */
[----:B------:R-:W-:Y:S01]  /*10920*/  IMAD.MOV.U32 R63, RZ, RZ, R12 ;  /* 0x000000ffff3f7224 */ /* 0x000fe200078e000c */
[C---:B------:R-:W-:Y:S02]  /*10930*/  HMMA.16816.F32 R212, R4.reuse, R20, R132 ;  /* 0x0000001404d4723c */ /* 0x040fe40000001884 */
[----:B------:R-:W2:Y:S03]  /*10940*/  LDSM.16.M88.4 R12, [R230+0xb800] ;  /* 0x00b80000e60c783b */ /* 0x000ea60000000200 */
        /* <DEDUP_REMOVED lines=10> */
[C---:B-1----:R-:W-:Y:S06]  /*109f0*/  HMMA.16816.F32 R136, R4.reuse, R16, R48 ;  /* 0x000000100488723c */ /* 0x042fec0000001830 */
[----:B------:R-:W-:Y:S06]  /*10a00*/  HMMA.16816.F32 R132, R4, R18, R52 ;  /* 0x000000120484723c */ /* 0x000fec0000001834 */
[----:B------:R-:W-:Y:S01]  /*10a10*/  HMMA.16816.F32 R208, R8, R16, R56 ;  /* 0x0000001008d0723c */ /* 0x000fe20000001838 */
[----:B------:R-:W-:Y:S01]  /*10a20*/  MOV R52, R62 ;  /* 0x0000003e00347202 */ /* 0x000fe20000000f00 */
[----:B------:R-:W-:Y:S01]  /*10a30*/  IMAD.MOV.U32 R53, RZ, RZ, R63 ;  /* 0x000000ffff357224 */ /* 0x000fe200078e003f */
[----:B------:R-:W-:Y:S01]  /*10a40*/  MOV R54, R20 ;  /* 0x0000001400367202 */ /* 0x000fe20000000f00 */
[----:B------:R-:W-:-:S02]  /*10a50*/  IMAD.MOV.U32 R55, RZ, RZ, R21 ;  /* 0x000000ffff377224 */ /* 0x000fc400078e0015 */
[-C--:B--2---:R-:W-:Y:S01]  /*10a60*/  HMMA.16816.F32 R48, R8, R12.reuse, R28 ;  /* 0x0000000c0830723c */ /* 0x084fe2000000181c */
[----:B------:R-:W-:Y:S05]  /*10a70*/  LDSM.16.M88.4 R20, [R229+0x2800] ;  /* 0x00280000e514783b */ /* 0x000fea0000000200 */
[C---:B------:R-:W-:Y:S06]  /*10a80*/  HMMA.16816.F32 R64, R4.reuse, R12, R64 ;  /* 0x0000000c0440723c */ /* 0x040fec0000001840 */
[----:B------:R-:W-:Y:S01]  /*10a90*/  HMMA.16816.F32 R60, R4, R14, R44 ;  /* 0x0000000e043c723c */ /* 0x000fe2000000182c */
[----:B------:R-:W-:Y:S05]  /*10aa0*/  LDSM.16.M88.4 R4, [R233+0x6000] ;  /* 0x00600000e904783b */ /* 0x000fea0000000200 */
[C---:B------:R-:W-:Y:S01]  /*10ab0*/  HMMA.16816.F32 R56, R8.reuse, R18, R32 ;  /* 0x000000120838723c */ /* 0x040fe20000001820 */
[----:B------:R-:W1:Y:S05]  /*10ac0*/  LDSM.16.M88.4 R16, [R229+0x3000] ;  /* 0x00300000e510783b */ /* 0x000e6a0000000200 */
[----:B------:R-:W-:Y:S01]  /*10ad0*/  HMMA.16816.F32 R28, R8, R14, R24 ;  /* 0x0000000e081c723c */ /* 0x000fe20000001818 */
[----:B------:R-:W2:Y:S04]  /*10ae0*/  LDSM.16.M88.4 R12, [R229+0x2000] ;  /* 0x00200000e50c783b */ /* 0x000ea80000000200 */
[----:B------:R-:W3:Y:S01]  /*10af0*/  LDSM.16.M88.4 R8, [R233+0x4000] ;  /* 0x00400000e908783b */ /* 0x000ee20000000200 */
[C---:B-1----:R-:W-:Y:S06]  /*10b00*/  HMMA.16816.F32 R136, R4.reuse, R16, R136 ;  /* 0x000000100488723c */ /* 0x042fec0000001888 */
[-C--:B--2---:R-:W-:Y:S06]  /*10b10*/  HMMA.16816.F32 R36, R4, R12.reuse, R36 ;  /* 0x0000000c0424723c */ /* 0x084fec0000001824 */
[----:B---3--:R-:W-:Y:S06]  /*10b20*/  HMMA.16816.F32 R24, R8, R12, R40 ;  /* 0x0000000c0818723c */ /* 0x008fec0000001828 */
[-C--:B------:R-:W-:Y:S06]  /*10b30*/  HMMA.16816.F32 R44, R4, R14.reuse, R52 ;  /* 0x0000000e042c723c */ /* 0x080fec0000001834 */
[----:B------:R-:W-:Y:S01]  /*10b40*/  HMMA.16816.F32 R32, R8, R14, R220 ;  /* 0x0000000e0820723c */ /* 0x000fe200000018dc */
[----:B------:R-:W1:Y:S01]  /*10b50*/  LDSM.16.M88.4 R12, [R229+0x3800] ;  /* 0x00380000e50c783b */ /* 0x000e620000000200 */
[----:B------:R-:W-:-:S04]  /*10b60*/  DEPBAR.LE SB0, 0x0 ;  /* 0x000080000000791a */ /* 0x000fc80000000000 */
[-C--:B------:R-:W-:Y:S01]  /*10b70*/  HMMA.16816.F32 R40, R8, R20.reuse, R216 ;  /* 0x000000140828723c */ /* 0x080fe200000018d8 */
[----:B------:R-:W-:Y:S01]  /*10b80*/  MOV R220, R252 ;  /* 0x000000fc00dc7202 */ /* 0x000fe20000000f00 */
[----:B------:R-:W-:Y:S01]  /*10b90*/  IMAD.MOV.U32 R221, RZ, RZ, R3 ;  /* 0x000000ffffdd7224 */ /* 0x000fe200078e0003 */
[----:B------:R-:W-:Y:S01]  /*10ba0*/  MOV R222, R2 ;  /* 0x0000000200de7202 */ /* 0x000fe20000000f00 */
[----:B------:R-:W-:Y:S01]  /*10bb0*/  IMAD.MOV.U32 R223, RZ, RZ, R0 ;  /* 0x000000ffffdf7224 */ /* 0x000fe200078e0000 */
[----:B------:R-:W2:Y:S01]  /*10bc0*/  S2R R252, SR_TID.X ;  /* 0x0000000000fc7919 */ /* 0x000ea20000002100 */
[----:B------:R-:W-:Y:S01]  /*10bd0*/  FMUL.FTZ R0, R24, UR22 ;  /* 0x0000001618007c20 */ /* 0x000fe20008410000 */
[C---:B------:R-:W-:Y:S06]  /*10be0*/  HMMA.16816.F32 R52, R4.reuse, R20, R212 ;  /* 0x000000140434723c */ /* 0x040fec00000018d4 */
[C---:B------:R-:W-:Y:S06]  /*10bf0*/  HMMA.16816.F32 R212, R4.reuse, R22, R220 ;  /* 0x0000001604d4723c */ /* 0x040fec00000018dc */
[----:B------:R-:W-:Y:S05]  /*10c00*/  HMMA.16816.F32 R132, R4, R18, R132 ;  /* 0x000000120484723c */ /* 0x000fea0000001884 */
[----:B------:R-:W-:Y:S01]  /*10c10*/  FMUL.FTZ R2, R42, UR22 ;  /* 0x000000162a027c20 */ /* 0x000fe20008410000 */
[----:B------:R-:W-:Y:S01]  /*10c20*/  HMMA.16816.F32 R204, R8, R22, R204 ;  /* 0x0000001608cc723c */ /* 0x000fe200000018cc */
[----:B------:R-:W-:-:S02]  /*10c30*/  FMUL.FTZ R3, R43, UR22 ;  /* 0x000000162b037c20 */ /* 0x000fc40008410000 */
[----:B------:R-:W3:Y:S03]  /*10c40*/  MUFU.TANH R24, R2 ;  /* 0x0000000200187308 */ /* 0x000ee60000002400 */
[----:B------:R-:W-:Y:S06]  /*10c50*/  HMMA.16816.F32 R208, R8, R16, R208 ;  /* 0x0000001008d0723c */ /* 0x000fec00000018d0 */
[----:B-1----:R-:W-:Y:S01]  /*10c60*/  HMMA.16816.F32 R64, R4, R12, R64 ;  /* 0x0000000c0440723c */ /* 0x002fe20000001840 */
[----:B--2---:R-:W-:-:S04]  /*10c70*/  SHF.L.U32 R252, R252, 0x1, RZ ;  /* 0x00000001fcfc7819 */ /* 0x004fc800000006ff */
[----:B------:R-:W-:Y:S01]  /*10c80*/  LOP3.LUT R252, R252, 0x6, RZ, 0xc0, !PT ;  /* 0x00000006fcfc7812 */ /* 0x000fe200078ec0ff */
[----:B------:R-:W-:Y:S01]  /*10c90*/  HMMA.16816.F32 R216, R4, R14, R60 ;  /* 0x0000000e04d8723c */ /* 0x000fe2000000183c */
[----:B------:R1:W2:Y:S05]  /*10ca0*/  MUFU.TANH R6, R0 ;  /* 0x0000000000067308 */ /* 0x0002aa0000002400 */
[----:B------:R-:W-:Y:S01]  /*10cb0*/  HMMA.16816.F32 R60, R8, R12, R48 ;  /* 0x0000000c083c723c */ /* 0x000fe20000001830 */
[----:B------:R-:W-:-:S05]  /*10cc0*/  FMUL.FTZ R5, R54, UR22 ;  /* 0x0000001636057c20 */ /* 0x000fca0008410000 */
[----:B------:R-:W-:Y:S01]  /*10cd0*/  HMMA.16816.F32 R56, R8, R18, R56 ;  /* 0x000000120838723c */ /* 0x000fe20000001838 */
[----:B-1----:R-:W-:-:S05]  /*10ce0*/  FMUL.FTZ R0, R25, UR22 ;  /* 0x0000001619007c20 */ /* 0x002fca0008410000 */
[----:B------:R-:W-:Y:S01]  /*10cf0*/  HMMA.16816.F32 R48, R8, R14, R28 ;  /* 0x0000000e0830723c */ /* 0x000fe2000000181c */
[----:B------:R1:W4:Y:S08]  /*10d00*/  MUFU.TANH R30, R3 ;  /* 0x00000003001e7308 */ /* 0x0003300000002400 */
[----:B------:R3:W2:Y:S01]  /*10d10*/  MUFU.TANH R10, R0 ;  /* 0x00000000000a7308 */ /* 0x0006a20000002400 */
[----:B-1----:R-:W-:-:S07]  /*10d20*/  FMUL.FTZ R3, R52, UR22 ;  /* 0x0000001634037c20 */ /* 0x002fce0008410000 */
[----:B------:R-:W1:Y:S01]  /*10d30*/  MUFU.TANH R21, R3 ;  /* 0x0000000300157308 */ /* 0x000e620000002400 */
[----:B---3--:R-:W-:-:S07]  /*10d40*/  FMUL.FTZ R0, R26, UR22 ;  /* 0x000000161a007c20 */ /* 0x008fce0008410000 */
[----:B------:R3:W1:Y:S02]  /*10d50*/  MUFU.TANH R7, R0 ;  /* 0x0000000000077308 */ /* 0x0006640000002400 */
[----:B---3--:R-:W-:-:S06]  /*10d60*/  FMUL.FTZ R0, R27, UR22 ;  /* 0x000000161b007c20 */ /* 0x008fcc0008410000 */
        /* <DEDUP_REMOVED lines=29> */
[----:B---3--:R-:W-:-:S05]  /*10f40*/  IMAD.U32 R0, RZ, RZ, UR20 ;  /* 0x00000014ff007e24 */ /* 0x008fca000f8e00ff */
[----:B------:R-:W-:-:S04]  /*10f50*/  LEA R0, R0, R252, 0x6 ;  /* 0x000000fc00007211 */ /* 0x000fc800078e30ff */
[C---:B------:R-:W-:Y:S01]  /*10f60*/  IADD3 R2, R0.reuse, 0x1, RZ ;  /* 0x0000000100027810 */ /* 0x040fe20007ffe0ff */
[----:B------:R-:W-:Y:S01]  /*10f70*/  BAR.SYNC.DEFER_BLOCKING 0x0 ;  /* 0x0000000000007b1d */ /* 0x000fe20000010000 */
[-C--:B------:R-:W-:Y:S02]  /*10f80*/  ISETP.GE.AND P6, PT, R0, R250.reuse, PT ;  /* 0x000000fa0000720c */ /* 0x080fe40003fc6270 */
[C---:B------:R-:W-:Y:S02]  /*10f90*/  ISETP.GE.AND P5, PT, R2.reuse, R250, PT ;  /* 0x000000fa0200720c */ /* 0x040fe40003fa6270 */
[C---:B------:R-:W-:Y:S02]  /*10fa0*/  ISETP.GE.AND P3, PT, R2.reuse, R248, PT ;  /* 0x000000f80200720c */ /* 0x040fe40003f66270 */
[C---:B------:R-:W-:Y:S02]  /*10fb0*/  ISETP.GE.AND P2, PT, R2.reuse, R249, PT ;  /* 0x000000f90200720c */ /* 0x040fe40003f46270 */
[----:B------:R-:W-:-:S02]  /*10fc0*/  ISETP.GE.AND P1, PT, R2, R247, PT ;  /* 0x000000f70200720c */ /* 0x000fc40003f26270 */
[C---:B------:R-:W-:Y:S02]  /*10fd0*/  ISETP.LT.OR P5, PT, R2.reuse, R245, P5 ;  /* 0x000000f50200720c */ /* 0x040fe40002fa1670 */
[C---:B------:R-:W-:Y:S02]  /*10fe0*/  ISETP.LT.OR P3, PT, R2.reuse, R244, P3 ;  /* 0x000000f40200720c */ /* 0x040fe40001f61670 */
[C---:B------:R-:W-:Y:S02]  /*10ff0*/  ISETP.LT.OR P2, PT, R2.reuse, R246, P2 ;  /* 0x000000f60200720c */ /* 0x040fe40001741670 */
[----:B------:R-:W-:Y:S01]  /*11000*/  ISETP.LT.OR P1, PT, R2, R243, P1 ;  /* 0x000000f30200720c */ /* 0x000fe20000f21670 */
[----:B------:R-:W-:Y:S01]  /*11010*/  FMUL.FTZ R2, R53, UR22 ;  /* 0x0000001635027c20 */ /* 0x000fe20008410000 */
[C---:B------:R-:W-:Y:S02]  /*11020*/  ISETP.GE.AND P4, PT, R0.reuse, R248, PT ;  /* 0x000000f80000720c */ /* 0x040fe40003f86270 */
[----:B------:R-:W-:Y:S01]  /*11030*/  ISETP.LT.OR P6, PT, R0, R245, P6 ;  /* 0x000000f50000720c */ /* 0x000fe200037c1670 */
[----:B------:R3:W1:Y:S01]  /*11040*/  MUFU.TANH R29, R2 ;  /* 0x00000002001d7308 */ /* 0x0006620000002400 */
[----:B--2-4-:R-:W-:Y:S11]  /*11050*/  @!P0 BRA `(.L_x_606) ;  /* 0x0000000000908947 */ /* 0x014ff60003800000 */
[----:B------:R-:W2:Y:S04]  /*11060*/  LDL.64 R220, [R1+0x78] ;  /* 0x0000780001dc7983 */ /* 0x000ea80000100a00 */
[----:B------:R-:W4:Y:S01]  /*11070*/  LDL.64 R222, [R1+0x70] ;  /* 0x0000700001de7983 */ /* 0x000f220000100a00 */
        /* <DEDUP_REMOVED lines=8> */
[----:B---3--:R-:W-:Y:S01]  /*11100*/  IMAD.U32 R2, RZ, RZ, UR4 ;  /* 0x00000004ff027e24 */ /* 0x008fe2000f8e00ff */
[----:B------:R-:W-:Y:S01]  /*11110*/  ULDC.64 UR4, c[0x0][0x218] ;  /* 0x0000860000047ab9 */ /* 0x000fe20000000a00 */
[----:B--2---:R-:W-:-:S04]  /*11120*/  LEA R3, P0, R3, R220, 0x6 ;  /* 0x000000dc03037211 */ /* 0x004fc800078030ff */
        /* <DEDUP_REMOVED lines=10> */
[----:B--2---:R-:W-:-:S04]  /*111d0*/  IADD3 R2, P0, R2, UR4, RZ ;  /* 0x0000000402027c10 */ /* 0x004fc8000ff1e0ff */
[----:B------:R-:W-:-:S05]  /*111e0*/  IADD3.X R3, R3, UR5, RZ, P0, !PT ;  /* 0x0000000503037c10 */ /* 0x000fca00087fe4ff */
        /* <DEDUP_REMOVED lines=8> */
[----:B------:R2:W-:Y:S04]  /*11270*/  LDGSTS.E.BYPASS.LTC128B.128 [R251+0x9800], desc[UR18][R2.64] ;  /* 0x0980000002fb7fae */ /* 0x0005e8000b901d52 */
[----:B------:R2:W-:Y:S04]  /*11280*/  LDGSTS.E.BYPASS.LTC128B.128 [R251+0xb800], desc[UR18][R2.64+0x80] ;  /* 0x0b80008002fb7fae */ /* 0x0005e8000b901d52 */
[----:B------:R-:W0:Y:S02]  /*11290*/  LDGDEPBAR ;  /* 0x00000000000079af */ /* 0x000e240000000000 */
.L_x_606:
        /* <DEDUP_REMOVED lines=11> */
[----:B------:R4:W-:Y:S01]  /*11350*/  STL [R1+0x80], R224 ;  /* 0x000080e001007387 */ /* 0x0009e20000100800 */
[----:B--2---:R-:W-:-:S04]  /*11360*/  FMUL.FTZ R3, R55, UR22 ;  /* 0x0000001637037c20 */ /* 0x004fc80008410000 */
[----:B------:R2:W-:Y:S01]  /*11370*/  MUFU.TANH R40, R3 ;  /* 0x0000000300287308 */ /* 0x0005e20000002400 */
[----:B----4-:R-:W4:Y:S01]  /*11380*/  LDL.LU R224, [R1+0x38] ;  /* 0x0000380001e07983 */ /* 0x010f220000300800 */
[----:B--2---:R-:W-:Y:S01]  /*11390*/  FMUL.FTZ R3, R204, UR22 ;  /* 0x00000016cc037c20 */ /* 0x004fe20008410000 */
[----:B------:R-:W-:Y:S01]  /*113a0*/  FMUL.FTZ R4, R206, UR22 ;  /* 0x00000016ce047c20 */ /* 0x000fe20008410000 */
[----:B------:R-:W-:-:S04]  /*113b0*/  FSEL R13, R6, -INF , !P6 ;  /* 0xff800000060d7808 */ /* 0x000fc80007000000 */
[----:B------:R-:W2:Y:S01]  /*113c0*/  MUFU.TANH R5, R5 ;  /* 0x0000000500057308 */ /* 0x000ea20000002400 */
[C---:B------:R-:W-:Y:S02]  /*113d0*/  ISETP.GE.AND P0, PT, R0.reuse, R249, PT ;  /* 0x000000f90000720c */ /* 0x040fe40003f06270 */
[C---:B------:R-:W-:Y:S02]  /*113e0*/  ISETP.GE.AND P6, PT, R0.reuse, R247, PT ;  /* 0x000000f70000720c */ /* 0x040fe40003fc6270 */
[C---:B------:R-:W-:Y:S02]  /*113f0*/  ISETP.LT.OR P4, PT, R0.reuse, R244, P4 ;  /* 0x000000f40000720c */ /* 0x040fe40002781670 */
[C---:B------:R-:W-:Y:S01]  /*11400*/  ISETP.LT.OR P0, PT, R0.reuse, R246, P0 ;  /* 0x000000f60000720c */ /* 0x040fe20000701670 */
[----:B------:R2:W2:Y:S01]  /*11410*/  MUFU.TANH R38, R3 ;  /* 0x0000000300267308 */ /* 0x0004a20000002400 */
[C---:B------:R-:W-:Y:S02]  /*11420*/  ISETP.LT.OR P6, PT, R0.reuse, R243, P6 ;  /* 0x000000f30000720c */ /* 0x040fe400037c1670 */
[----:B---3--:R-:W-:-:S02]  /*11430*/  IADD3 R2, R0, 0x8, RZ ;  /* 0x0000000800027810 */ /* 0x008fc40007ffe0ff */
[----:B-1----:R-:W-:Y:S02]  /*11440*/  FSEL R18, R7, -INF , !P4 ;  /* 0xff80000007127808 */ /* 0x002fe40006000000 */
[----:B------:R-:W-:Y:S02]  /*11450*/  FSEL R20, R9, -INF , !P0 ;  /* 0xff80000009147808 */ /* 0x000fe40004000000 */
[----:B------:R-:W-:Y:S02]  /*11460*/  FSEL R22, R8, -INF , !P6 ;  /* 0xff80000008167808 */ /* 0x000fe40007000000 */
[----:B------:R-:W-:Y:S02]  /*11470*/  FSEL R10, R10, -INF , !P5 ;  /* 0xff8000000a0a7808 */ /* 0x000fe40006800000 */
[C---:B------:R-:W-:Y:S02]  /*11480*/  ISETP.GE.AND P4, PT, R2.reuse, R250, PT ;  /* 0x000000fa0200720c */ /* 0x040fe40003f86270 */
[C---:B------:R-:W-:Y:S01]  /*11490*/  ISETP.GE.AND P0, PT, R2.reuse, R248, PT ;  /* 0x000000f80200720c */ /* 0x040fe20003f06270 */
[----:B--2---:R-:W-:Y:S01]  /*114a0*/  FMUL.FTZ R3, R205, UR22 ;  /* 0x00000016cd037c20 */ /* 0x004fe20008410000 */
[----:B------:R-:W-:-:S02]  /*114b0*/  ISETP.GE.AND P6, PT, R2, R249, PT ;  /* 0x000000f90200720c */ /* 0x000fc40003fc6270 */
[C---:B------:R-:W-:Y:S01]  /*114c0*/  ISETP.GE.AND P5, PT, R2.reuse, R247, PT ;  /* 0x000000f70200720c */ /* 0x040fe20003fa6270 */
[----:B------:R1:W-:Y:S01]  /*114d0*/  MUFU.TANH R39, R3 ;  /* 0x0000000300277308 */ /* 0x0003e20000002400 */
[C---:B------:R-:W-:Y:S02]  /*114e0*/  ISETP.LT.OR P4, PT, R2.reuse, R245, P4 ;  /* 0x000000f50200720c */ /* 0x040fe40002781670 */
[C---:B------:R-:W-:Y:S02]  /*114f0*/  ISETP.LT.OR P0, PT, R2.reuse, R244, P0 ;  /* 0x000000f40200720c */ /* 0x040fe40000701670 */
[C---:B------:R-:W-:Y:S02]  /*11500*/  ISETP.LT.OR P6, PT, R2.reuse, R246, P6 ;  /* 0x000000f60200720c */ /* 0x040fe400037c1670 */
[----:B------:R-:W-:Y:S01]  /*11510*/  ISETP.LT.OR P5, PT, R2, R243, P5 ;  /* 0x000000f30200720c */ /* 0x000fe20002fa1670 */
[----:B------:R-:W-:Y:S02]  /*11520*/  VIADD R2, R0, 0x9 ;  /* 0x0000000900027836 */ /* 0x000fe40000000000 */
[----:B-1----:R-:W-:-:S02]  /*11530*/  FMUL.FTZ R3, R207, UR22 ;  /* 0x00000016cf037c20 */ /* 0x002fc40008410000 */
[----:B------:R-:W2:Y:S01]  /*11540*/  LDL.LU R207, [R1+0x34] ;  /* 0x0000340001cf7983 */ /* 0x000ea20000300800 */
[----:B------:R-:W-:Y:S01]  /*11550*/  FSEL R19, R19, -INF , !P3 ;  /* 0xff80000013137808 */ /* 0x000fe20005800000 */
[----:B------:R1:W-:Y:S01]  /*11560*/  MUFU.TANH R37, R3 ;  /* 0x0000000300257308 */ /* 0x0003e20000002400 */
[----:B------:R-:W-:Y:S01]  /*11570*/  ISETP.GE.AND P3, PT, R2, R250, PT ;  /* 0x000000fa0200720c */ /* 0x000fe20003f66270 */
[----:B------:R-:W3:Y:S01]  /*11580*/  LDL.LU R206, [R1+0x30] ;  /* 0x0000300001ce7983 */ /* 0x000ee20000300800 */
[----:B------:R-:W-:Y:S02]  /*11590*/  FSEL R17, R17, -INF , !P2 ;  /* 0xff80000011117808 */ /* 0x000fe40005000000 */
[----:B------:R-:W-:Y:S01]  /*115a0*/  FSEL R23, R16, -INF , !P1 ;  /* 0xff80000010177808 */ /* 0x000fe20004800000 */
[----:B------:R-:W3:Y:S01]  /*115b0*/  LDL.LU R205, [R1+0x2c] ;  /* 0x00002c0001cd7983 */ /* 0x000ee20000300800 */
[----:B------:R-:W-:Y:S01]  /*115c0*/  FSEL R11, R11, -INF , !P4 ;  /* 0xff8000000b0b7808 */ /* 0x000fe20006000000 */
[----:B------:R1:W-:Y:S01]  /*115d0*/  MUFU.TANH R36, R4 ;  /* 0x0000000400247308 */ /* 0x0003e20000002400 */
[----:B------:R-:W-:-:S02]  /*115e0*/  ISETP.GE.AND P2, PT, R2, R248, PT ;  /* 0x000000f80200720c */ /* 0x000fc40003f46270 */
[C---:B------:R-:W-:Y:S02]  /*115f0*/  ISETP.GE.AND P1, PT, R2.reuse, R249, PT ;  /* 0x000000f90200720c */ /* 0x040fe40003f26270 */
[----:B------:R-:W-:Y:S02]  /*11600*/  ISETP.GE.AND P4, PT, R2, R247, PT ;  /* 0x000000f70200720c */ /* 0x000fe40003f86270 */
[----:B------:R-:W-:Y:S01]  /*11610*/  FSEL R16, R12, -INF , !P5 ;  /* 0xff8000000c107808 */ /* 0x000fe20006800000 */
[----:B-1----:R-:W-:Y:S01]  /*11620*/  FMUL.FTZ R3, R212, UR22 ;  /* 0x00000016d4037c20 */ /* 0x002fe20008410000 */
[C---:B------:R-:W-:Y:S02]  /*11630*/  ISETP.LT.OR P3, PT, R2.reuse, R245, P3 ;  /* 0x000000f50200720c */ /* 0x040fe40001f61670 */
[C---:B------:R-:W-:Y:S01]  /*11640*/  ISETP.LT.OR P2, PT, R2.reuse, R244, P2 ;  /* 0x000000f40200720c */ /* 0x040fe20001741670 */
[----:B------:R1:W-:Y:S01]  /*11650*/  MUFU.TANH R35, R3 ;  /* 0x0000000300237308 */ /* 0x0003e20000002400 */
[----:B------:R-:W-:-:S02]  /*11660*/  ISETP.LT.OR P1, PT, R2, R246, P1 ;  /* 0x000000f60200720c */ /* 0x000fc40000f21670 */
[----:B------:R-:W-:Y:S01]  /*11670*/  ISETP.LT.OR P4, PT, R2, R243, P4 ;  /* 0x000000f30200720c */ /* 0x000fe20002781670 */
[----:B------:R-:W-:Y:S01]  /*11680*/  FMUL.FTZ R4, R138, UR22 ;  /* 0x000000168a047c20 */ /* 0x000fe20008410000 */
[----:B------:R-:W-:Y:S02]  /*11690*/  IADD3 R2, R0, 0x10, RZ ;  /* 0x0000001000027810 */ /* 0x000fe40007ffe0ff */
[----:B------:R-:W-:Y:S02]  /*116a0*/  FSEL R7, R27, -INF , !P3 ;  /* 0xff8000001b077808 */ /* 0x000fe40005800000 */
[----:B------:R-:W-:Y:S01]  /*116b0*/  FSEL R9, R15, -INF , !P0 ;  /* 0xff8000000f097808 */ /* 0x000fe20004000000 */
[----:B------:R-:W-:Y:S01]  /*116c0*/  MUFU.TANH R4, R4 ;  /* 0x0000000400047308 */ /* 0x000fe20000002400 */
[----:B------:R-:W-:Y:S02]  /*116d0*/  FSEL R15, R14, -INF , !P6 ;  /* 0xff8000000e0f7808 */ /* 0x000fe40007000000 */
[----:B------:R-:W-:-:S02]  /*116e0*/  ISETP.GE.AND P0, PT, R2, R250, PT ;  /* 0x000000fa0200720c */ /* 0x000fc40003f06270 */
[C---:B------:R-:W-:Y:S01]  /*116f0*/  ISETP.GE.AND P6, PT, R2.reuse, R248, PT ;  /* 0x000000f80200720c */ /* 0x040fe20003fc6270 */
[----:B-1----:R-:W-:Y:S01]  /*11700*/  FMUL.FTZ R3, R213, UR22 ;  /* 0x00000016d5037c20 */ /* 0x002fe20008410000 */
[C---:B------:R-:W-:Y:S02]  /*11710*/  ISETP.GE.AND P5, PT, R2.reuse, R249, PT ;  /* 0x000000f90200720c */ /* 0x040fe40003fa6270 */
[C---:B------:R-:W-:Y:S01]  /*11720*/  ISETP.GE.AND P3, PT, R2.reuse, R247, PT ;  /* 0x000000f70200720c */ /* 0x040fe20003f66270 */
[----:B------:R1:W-:Y:S01]  /*11730*/  MUFU.TANH R34, R3 ;  /* 0x0000000300227308 */ /* 0x0003e20000002400 */
        /* <DEDUP_REMOVED lines=8> */
[----:B------:R-:W-:Y:S01]  /*117c0*/  FSEL R52, R25, -INF , !P0 ;  /* 0xff80000019347808 */ /* 0x000fe20004000000 */
[----:B-1----:R-:W-:Y:S01]  /*117d0*/  FMUL.FTZ R3, R214, UR22 ;  /* 0x00000016d6037c20 */ /* 0x002fe20008410000 */
[----:B------:R-:W-:-:S02]  /*117e0*/  ISETP.GE.AND P2, PT, R2, R250, PT ;  /* 0x000000fa0200720c */ /* 0x000fc40003f46270 */
[C---:B------:R-:W-:Y:S01]  /*117f0*/  ISETP.GE.AND P1, PT, R2.reuse, R248, PT ;  /* 0x000000f80200720c */ /* 0x040fe20003f26270 */
[----:B------:R1:W1:Y:S01]  /*11800*/  MUFU.TANH R12, R3 ;  /* 0x00000003000c7308 */ /* 0x0002620000002400 */
[C---:B------:R-:W-:Y:S02]  /*11810*/  ISETP.GE.AND P4, PT, R2.reuse, R249, PT ;  /* 0x000000f90200720c */ /* 0x040fe40003f86270 */
[----:B------:R-:W-:Y:S02]  /*11820*/  ISETP.GE.AND P0, PT, R2, R247, PT ;  /* 0x000000f70200720c */ /* 0x000fe40003f06270 */
[----:B------:R-:W-:Y:S02]  /*11830*/  FSEL R53, R24, -INF , !P6 ;  /* 0xff80000018357808 */ /* 0x000fe40007000000 */
[C---:B------:R-:W-:Y:S02]  /*11840*/  ISETP.LT.OR P2, PT, R2.reuse, R245, P2 ;  /* 0x000000f50200720c */ /* 0x040fe40001741670 */
[----:B------:R-:W-:-:S02]  /*11850*/  ISETP.LT.OR P1, PT, R2, R244, P1 ;  /* 0x000000f40200720c */ /* 0x000fc40000f21670 */
[C---:B------:R-:W-:Y:S02]  /*11860*/  ISETP.LT.OR P4, PT, R2.reuse, R246, P4 ;  /* 0x000000f60200720c */ /* 0x040fe40002781670 */
[----:B------:R-:W-:Y:S02]  /*11870*/  ISETP.LT.OR P0, PT, R2, R243, P0 ;  /* 0x000000f30200720c */ /* 0x000fe40000701670 */
[----:B------:R-:W-:Y:S01]  /*11880*/  IADD3 R2, R0, 0x18, RZ ;  /* 0x0000001800027810 */ /* 0x000fe20007ffe0ff */
[----:B-1----:R-:W-:Y:S01]  /*11890*/  FMUL.FTZ R3, R215, UR22 ;  /* 0x00000016d7037c20 */ /* 0x002fe20008410000 */
[----:B------:R-:W-:Y:S02]  /*118a0*/  FSEL R54, R21, -INF , !P5 ;  /* 0xff80000015367808 */ /* 0x000fe40006800000 */
[----:B------:R-:W-:Y:S01]  /*118b0*/  FSEL R222, R5, -INF , !P3 ;  /* 0xff80000005de7808 */ /* 0x000fe20005800000 */
[----:B------:R1:W-:Y:S01]  /*118c0*/  MUFU.TANH R27, R3 ;  /* 0x00000003001b7308 */ /* 0x0003e20000002400 */
[----:B------:R-:W-:-:S02]  /*118d0*/  FSEL R44, R32, -INF , !P2 ;  /* 0xff800000202c7808 */ /* 0x000fc40005000000 */
[C---:B------:R-:W-:Y:S02]  /*118e0*/  ISETP.GE.AND P6, PT, R2.reuse, R250, PT ;  /* 0x000000fa0200720c */ /* 0x040fe40003fc6270 */
[C---:B------:R-:W-:Y:S02]  /*118f0*/  ISETP.GE.AND P5, PT, R2.reuse, R248, PT ;  /* 0x000000f80200720c */ /* 0x040fe40003fa6270 */
[C---:B------:R-:W-:Y:S02]  /*11900*/  ISETP.GE.AND P3, PT, R2.reuse, R249, PT ;  /* 0x000000f90200720c */ /* 0x040fe40003f66270 */
[C---:B------:R-:W-:Y:S02]  /*11910*/  ISETP.GE.AND P2, PT, R2.reuse, R247, PT ;  /* 0x000000f70200720c */ /* 0x040fe40003f46270 */
[C---:B------:R-:W-:Y:S02]  /*11920*/  ISETP.LT.OR P6, PT, R2.reuse, R245, P6 ;  /* 0x000000f50200720c */ /* 0x040fe400037c1670 */
[----:B------:R-:W-:-:S02]  /*11930*/  ISETP.LT.OR P5, PT, R2, R244, P5 ;  /* 0x000000f40200720c */ /* 0x000fc40002fa1670 */
[----:B------:R-:W-:Y:S01]  /*11940*/  ISETP.LT.OR P3, PT, R2, R246, P3 ;  /* 0x000000f60200720c */ /* 0x000fe20001f61670 */
[----:B-1----:R-:W-:Y:S01]  /*11950*/  FMUL.FTZ R3, R208, UR22 ;  /* 0x00000016d0037c20 */ /* 0x002fe20008410000 */
[----:B------:R-:W-:Y:S01]  /*11960*/  ISETP.LT.OR P2, PT, R2, R243, P2 ;  /* 0x000000f30200720c */ /* 0x000fe20001741670 */
[----:B------:R-:W-:Y:S01]  /*11970*/  VIADD R2, R0, 0x19 ;  /* 0x0000001900027836 */ /* 0x000fe20000000000 */
[----:B------:R-:W-:Y:S01]  /*11980*/  FSEL R45, R30, -INF , !P1 ;  /* 0xff8000001e2d7808 */ /* 0x000fe20004800000 */
[----:B------:R1:W1:Y:S01]  /*11990*/  MUFU.TANH R6, R3 ;  /* 0x0000000300067308 */ /* 0x0002620000002400 */
[----:B------:R-:W-:Y:S02]  /*119a0*/  FSEL R47, R29, -INF , !P4 ;  /* 0xff8000001d2f7808 */ /* 0x000fe40006000000 */
[----:B------:R-:W-:Y:S02]  /*119b0*/  FSEL R221, R40, -INF , !P0 ;  /* 0xff80000028dd7808 */ /* 0x000fe40004000000 */
[----:B------:R-:W-:-:S02]  /*119c0*/  FSEL R212, R38, -INF , !P6 ;  /* 0xff80000026d47808 */ /* 0x000fc40007000000 */
[C---:B------:R-:W-:Y:S02]  /*119d0*/  ISETP.GE.AND P1, PT, R2.reuse, R250, PT ;  /* 0x000000fa0200720c */ /* 0x040fe40003f26270 */
[C---:B------:R-:W-:Y:S02]  /*119e0*/  ISETP.GE.AND P4, PT, R2.reuse, R248, PT ;  /* 0x000000f80200720c */ /* 0x040fe40003f86270 */
[C---:B------:R-:W-:Y:S02]  /*119f0*/  ISETP.GE.AND P0, PT, R2.reuse, R249, PT ;  /* 0x000000f90200720c */ /* 0x040fe40003f06270 */
[C---:B------:R-:W-:Y:S02]  /*11a00*/  ISETP.GE.AND P6, PT, R2.reuse, R247, PT ;  /* 0x000000f70200720c */ /* 0x040fe40003fc6270 */
[C---:B------:R-:W-:Y:S01]  /*11a10*/  ISETP.LT.OR P1, PT, R2.reuse, R245, P1 ;  /* 0x000000f50200720c */ /* 0x040fe20000f21670 */
[----:B-1----:R-:W-:Y:S01]  /*11a20*/  FMUL.FTZ R3, R209, UR22 ;  /* 0x00000016d1037c20 */ /* 0x002fe20008410000 */
[----:B------:R-:W-:-:S02]  /*11a30*/  ISETP.LT.OR P4, PT, R2, R244, P4 ;  /* 0x000000f40200720c */ /* 0x000fc40002781670 */
[C---:B------:R-:W-:Y:S01]  /*11a40*/  ISETP.LT.OR P0, PT, R2.reuse, R246, P0 ;  /* 0x000000f60200720c */ /* 0x040fe20000701670 */
[----:B------:R1:W-:Y:S01]  /*11a50*/  MUFU.TANH R33, R3 ;  /* 0x0000000300217308 */ /* 0x0003e20000002400 */
[----:B------:R-:W-:Y:S02]  /*11a60*/  ISETP.LT.OR P6, PT, R2, R243, P6 ;  /* 0x000000f30200720c */ /* 0x000fe400037c1670 */
[----:B------:R-:W-:Y:S02]  /*11a70*/  IADD3 R2, R0, 0x20, RZ ;  /* 0x0000002000027810 */ /* 0x000fe40007ffe0ff */
[----:B------:R-:W-:Y:S02]  /*11a80*/  FSEL R220, R12, -INF , !P2 ;  /* 0xff8000000cdc7808 */ /* 0x000fe40005000000 */
[----:B------:R-:W-:Y:S02]  /*11a90*/  FSEL R213, R36, -INF , !P5 ;  /* 0xff80000024d57808 */ /* 0x000fe40006800000 */
[----:B------:R-:W-:-:S02]  /*11aa0*/  ISETP.GE.AND P5, PT, R2, R250, PT ;  /* 0x000000fa0200720c */ /* 0x000fc40003fa6270 */
[----:B------:R-:W-:Y:S02]  /*11ab0*/  FSEL R214, R35, -INF , !P3 ;  /* 0xff80000023d67808 */ /* 0x000fe40005800000 */
[----:B------:R-:W-:Y:S02]  /*11ac0*/  ISETP.LT.OR P5, PT, R2, R245, P5 ;  /* 0x000000f50200720c */ /* 0x000fe40002fa1670 */
[----:B------:R-:W-:Y:S01]  /*11ad0*/  FSEL R55, R39, -INF , !P1 ;  /* 0xff80000027377808 */ /* 0x000fe20004800000 */
[----:B-1----:R-:W-:Y:S01]  /*11ae0*/  FMUL.FTZ R3, R210, UR22 ;  /* 0x00000016d2037c20 */ /* 0x002fe20008410000 */
[----:B------:R-:W-:Y:S02]  /*11af0*/  FSEL R231, R6, -INF , !P5 ;  /* 0xff80000006e77808 */ /* 0x000fe40006800000 */
[C---:B------:R-:W-:Y:S01]  /*11b00*/  ISETP.GE.AND P3, PT, R2.reuse, R248, PT ;  /* 0x000000f80200720c */ /* 0x040fe20003f66270 */
[----:B------:R1:W1:Y:S01]  /*11b10*/  MUFU.TANH R24, R3 ;  /* 0x0000000300187308 */ /* 0x0002620000002400 */
[----:B------:R-:W-:-:S02]  /*11b20*/  ISETP.GE.AND P2, PT, R2, R249, PT ;  /* 0x000000f90200720c */ /* 0x000fc40003f46270 */
[C---:B------:R-:W-:Y:S02]  /*11b30*/  ISETP.GE.AND P1, PT, R2.reuse, R247, PT ;  /* 0x000000f70200720c */ /* 0x040fe40003f26270 */
[C---:B------:R-:W-:Y:S02]  /*11b40*/  ISETP.LT.OR P3, PT, R2.reuse, R244, P3 ;  /* 0x000000f40200720c */ /* 0x040fe40001f61670 */
[C---:B------:R-:W-:Y:S02]  /*11b50*/  ISETP.LT.OR P2, PT, R2.reuse, R246, P2 ;  /* 0x000000f60200720c */ /* 0x040fe40001741670 */
[----:B------:R-:W-:Y:S01]  /*11b60*/  ISETP.LT.OR P1, PT, R2, R243, P1 ;  /* 0x000000f30200720c */ /* 0x000fe20000f21670 */
[----:B------:R-:W-:Y:S01]  /*11b70*/  VIADD R2, R0, 0x21 ;  /* 0x0000002100027836 */ /* 0x000fe20000000000 */
[----:B------:R-:W-:Y:S02]  /*11b80*/  FSEL R215, R27, -INF , !P6 ;  /* 0xff8000001bd77808 */ /* 0x000fe40007000000 */
[----:B------:R-:W-:-:S02]  /*11b90*/  FSEL R138, R37, -INF , !P4 ;  /* 0xff800000258a7808 */ /* 0x000fc40006000000 */
        /* <DEDUP_REMOVED lines=8> */
[----:B------:R-:W-:Y:S02]  /*11c20*/  FSEL R204, R24, -INF , !P3 ;  /* 0xff80000018cc7808 */ /* 0x000fe40005800000 */
[----:B------:R-:W-:Y:S02]  /*11c30*/  FSEL R235, R4, -INF , !P1 ;  /* 0xff80000004eb7808 */ /* 0x000fe40004800000 */
[----:B------:R-:W-:Y:S01]  /*11c40*/  FSEL R33, R33, -INF , !P4 ;  /* 0xff80000021217808 */ /* 0x000fe20006000000 */
[----:B-1----:R-:W-:-:S04]  /*11c50*/  FMUL.FTZ R3, R136, UR22 ;  /* 0x0000001688037c20 */ /* 0x002fc80008410000 */
[----:B------:R1:W1:Y:S02]  /*11c60*/  MUFU.TANH R5, R3 ;  /* 0x0000000300057308 */ /* 0x0002640000002400 */
[----:B-1----:R-:W-:Y:S01]  /*11c70*/  FMUL.FTZ R3, R137, UR22 ;  /* 0x0000001689037c20 */ /* 0x002fe20008410000 */
[----:B------:R-:W-:-:S05]  /*11c80*/  FSEL R40, R5, -INF , !P2 ;  /* 0xff80000005287808 */ /* 0x000fca0005000000 */
[----:B------:R1:W1:Y:S02]  /*11c90*/  MUFU.TANH R28, R3 ;  /* 0x00000003001c7308 */ /* 0x0002640000002400 */
[----:B-1----:R-:W-:Y:S01]  /*11ca0*/  FMUL.FTZ R3, R139, UR22 ;  /* 0x000000168b037c20 */ /* 0x002fe20008410000 */
[----:B------:R-:W-:Y:S02]  /*11cb0*/  FSEL R139, R34, -INF , !P0 ;  /* 0xff800000228b7808 */ /* 0x000fe40004000000 */
[----:B------:R-:W-:-:S03]  /*11cc0*/  ISETP.GE.AND P0, PT, R2, R248, PT ;  /* 0x000000f80200720c */ /* 0x000fc60003f06270 */
[----:B------:R1:W4:Y:S01]  /*11cd0*/  MUFU.TANH R21, R3 ;  /* 0x0000000300157308 */ /* 0x0003220000002400 */
[----:B------:R-:W-:Y:S02]  /*11ce0*/  FSEL R38, R28, -INF , !P6 ;  /* 0xff8000001c267808 */ /* 0x000fe40007000000 */
[----:B------:R-:W-:Y:S02]  /*11cf0*/  ISETP.LT.OR P0, PT, R2, R244, P0 ;  /* 0x000000f40200720c */ /* 0x000fe40000701670 */
[----:B------:R-:W-:Y:S02]  /*11d00*/  IADD3 R2, R0, 0x28, RZ ;  /* 0x0000002800027810 */ /* 0x000fe40007ffe0ff */
[----:B------:R-:W-:Y:S02]  /*11d10*/  FSEL R42, R31, -INF , !P0 ;  /* 0xff8000001f2a7808 */ /* 0x000fe40004000000 */
[C---:B------:R-:W-:Y:S02]  /*11d20*/  ISETP.GE.AND P3, PT, R2.reuse, R250, PT ;  /* 0x000000fa0200720c */ /* 0x040fe40003f66270 */
[----:B------:R-:W-:-:S02]  /*11d30*/  ISETP.GE.AND P2, PT, R2, R248, PT ;  /* 0x000000f80200720c */ /* 0x000fc40003f46270 */
[C---:B------:R-:W-:Y:S02]  /*11d40*/  ISETP.GE.AND P1, PT, R2.reuse, R249, PT ;  /* 0x000000f90200720c */ /* 0x040fe40003f26270 */
[----:B------:R-:W-:Y:S01]  /*11d50*/  ISETP.GE.AND P4, PT, R2, R247, PT ;  /* 0x000000f70200720c */ /* 0x000fe20003f86270 */
[----:B-1----:R-:W-:Y:S01]  /*11d60*/  FMUL.FTZ R3, R56, UR22 ;  /* 0x0000001638037c20 */ /* 0x002fe20008410000 */
[C---:B------:R-:W-:Y:S02]  /*11d70*/  ISETP.LT.OR P3, PT, R2.reuse, R245, P3 ;  /* 0x000000f50200720c */ /* 0x040fe40001f61670 */
[C---:B------:R-:W-:Y:S01]  /*11d80*/  ISETP.LT.OR P2, PT, R2.reuse, R244, P2 ;  /* 0x000000f40200720c */ /* 0x040fe20001741670 */
[----:B------:R1:W1:Y:S01]  /*11d90*/  MUFU.TANH R12, R3 ;  /* 0x00000003000c7308 */ /* 0x0002620000002400 */
[C---:B------:R-:W-:Y:S02]  /*11da0*/  ISETP.LT.OR P1, PT, R2.reuse, R246, P1 ;  /* 0x000000f60200720c */ /* 0x040fe40000f21670 */
[----:B------:R-:W-:Y:S01]  /*11db0*/  ISETP.LT.OR P4, PT, R2, R243, P4 ;  /* 0x000000f30200720c */ /* 0x000fe20002781670 */
[----:B------:R-:W-:Y:S01]  /*11dc0*/  VIADD R2, R0, 0x29 ;  /* 0x0000002900027836 */ /* 0x000fe20000000000 */
[----:B----4-:R-:W-:-:S04]  /*11dd0*/  FSEL R32, R21, -INF , !P5 ;  /* 0xff80000015207808 */ /* 0x010fc80006800000 */
[C---:B------:R-:W-:Y:S02]  /*11de0*/  ISETP.GE.AND P0, PT, R2.reuse, R250, PT ;  /* 0x000000fa0200720c */ /* 0x040fe40003f06270 */
[C---:B------:R-:W-:Y:S02]  /*11df0*/  ISETP.GE.AND P6, PT, R2.reuse, R248, PT ;  /* 0x000000f80200720c */ /* 0x040fe40003fc6270 */
[C---:B------:R-:W-:Y:S02]  /*11e00*/  ISETP.GE.AND P5, PT, R2.reuse, R249, PT ;  /* 0x000000f90200720c */ /* 0x040fe40003fa6270 */
[----:B------:R-:W-:Y:S01]  /*11e10*/  ISETP.LT.OR P0, PT, R2, R245, P0 ;  /* 0x000000f50200720c */ /* 0x000fe20000701670 */
[----:B-1----:R-:W-:Y:S01]  /*11e20*/  FMUL.FTZ R3, R57, UR22 ;  /* 0x0000001639037c20 */ /* 0x002fe20008410000 */
[----:B------:R-:W-:Y:S02]  /*11e30*/  FSEL R252, R12, -INF , !P3 ;  /* 0xff8000000cfc7808 */ /* 0x000fe40005800000 */
[C---:B------:R-:W-:Y:S01]  /*11e40*/  ISETP.GE.AND P3, PT, R2.reuse, R247, PT ;  /* 0x000000f70200720c */ /* 0x040fe20003f66270 */
[----:B------:R1:W-:Y:S01]  /*11e50*/  MUFU.TANH R25, R3 ;  /* 0x0000000300197308 */ /* 0x0003e20000002400 */
[----:B------:R-:W-:-:S02]  /*11e60*/  ISETP.LT.OR P6, PT, R2, R244, P6 ;  /* 0x000000f40200720c */ /* 0x000fc400037c1670 */
[C---:B------:R-:W-:Y:S02]  /*11e70*/  ISETP.LT.OR P5, PT, R2.reuse, R246, P5 ;  /* 0x000000f60200720c */ /* 0x040fe40002fa1670 */
[----:B------:R-:W-:Y:S02]  /*11e80*/  ISETP.LT.OR P3, PT, R2, R243, P3 ;  /* 0x000000f30200720c */ /* 0x000fe40001f61670 */
[----:B------:R-:W-:Y:S01]  /*11e90*/  IADD3 R2, R0, 0x30, RZ ;  /* 0x0000003000027810 */ /* 0x000fe20007ffe0ff */
[----:B-1----:R-:W-:-:S04]  /*11ea0*/  FMUL.FTZ R3, R58, UR22 ;  /* 0x000000163a037c20 */ /* 0x002fc80008410000 */
[----:B------:R1:W4:Y:S02]  /*11eb0*/  MUFU.TANH R6, R3 ;  /* 0x0000000300067308 */ /* 0x0003240000002400 */
[----:B-1----:R-:W-:Y:S01]  /*11ec0*/  FMUL.FTZ R3, R59, UR22 ;  /* 0x000000163b037c20 */ /* 0x002fe20008410000 */
[----:B----4-:R-:W-:Y:S02]  /*11ed0*/  FSEL R223, R6, -INF , !P2 ;  /* 0xff80000006df7808 */ /* 0x010fe40005000000 */
[----:B------:R-:W-:-:S03]  /*11ee0*/  ISETP.GE.AND P2, PT, R2, R250, PT ;  /* 0x000000fa0200720c */ /* 0x000fc60003f46270 */
[----:B------:R1:W4:Y:S01]  /*11ef0*/  MUFU.TANH R27, R3 ;  /* 0x00000003001b7308 */ /* 0x0003220000002400 */
[----:B------:R-:W-:Y:S01]  /*11f00*/  ISETP.LT.OR P2, PT, R2, R245, P2 ;  /* 0x000000f50200720c */ /* 0x000fe20001741670 */
[----:B-1----:R-:W-:Y:S01]  /*11f10*/  FMUL.FTZ R3, R132, UR22 ;  /* 0x0000001684037c20 */ /* 0x002fe20008410000 */
[----:B------:R-:W-:Y:S02]  /*11f20*/  FSEL R132, R25, -INF , !P0 ;  /* 0xff80000019847808 */ /* 0x000fe40004000000 */
[----:B------:R-:W-:-:S03]  /*11f30*/  ISETP.GE.AND P0, PT, R2, R247, PT ;  /* 0x000000f70200720c */ /* 0x000fc60003f06270 */
[----:B------:R1:W2:Y:S01]  /*11f40*/  MUFU.TANH R5, R3 ;  /* 0x0000000300057308 */ /* 0x0002a20000002400 */
[----:B----4-:R-:W-:Y:S02]  /*11f50*/  FSEL R30, R27, -INF , !P6 ;  /* 0xff8000001b1e7808 */ /* 0x010fe40007000000 */
[C---:B------:R-:W-:Y:S01]  /*11f60*/  ISETP.LT.OR P0, PT, R2.reuse, R243, P0 ;  /* 0x000000f30200720c */ /* 0x040fe20000701670 */
[----:B-1----:R-:W-:Y:S01]  /*11f70*/  FMUL.FTZ R3, R133, UR22 ;  /* 0x0000001685037c20 */ /* 0x002fe20008410000 */
[----:B--2---:R-:W-:Y:S01]  /*11f80*/  FSEL R36, R5, -INF , !P1 ;  /* 0xff80000005247808 */ /* 0x004fe20004800000 */
[----:B------:R-:W-:Y:S01]  /*11f90*/  FMUL.FTZ R5, R49, UR22 ;  /* 0x0000001631057c20 */ /* 0x000fe20008410000 */
[C---:B------:R-:W-:Y:S01]  /*11fa0*/  ISETP.GE.AND P1, PT, R2.reuse, R248, PT ;  /* 0x000000f80200720c */ /* 0x040fe20003f26270 */
[----:B------:R1:W2:Y:S03]  /*11fb0*/  MUFU.TANH R24, R3 ;  /* 0x0000000300187308 */ /* 0x0002a60000002400 */
[----:B------:R-:W-:-:S05]  /*11fc0*/  ISETP.LT.OR P1, PT, R2, R244, P1 ;  /* 0x000000f40200720c */ /* 0x000fca0000f21670 */
[----:B------:R-:W-:Y:S01]  /*11fd0*/  MUFU.TANH R5, R5 ;  /* 0x0000000500057308 */ /* 0x000fe20000002400 */
[----:B-1----:R-:W-:Y:S01]  /*11fe0*/  FMUL.FTZ R3, R134, UR22 ;  /* 0x0000001686037c20 */ /* 0x002fe20008410000 */
[----:B--2---:R-:W-:-:S06]  /*11ff0*/  FSEL R49, R24, -INF , !P5 ;  /* 0xff80000018317808 */ /* 0x004fcc0006800000 */
[----:B------:R1:W2:Y:S02]  /*12000*/  MUFU.TANH R4, R3 ;  /* 0x0000000300047308 */ /* 0x0002a40000002400 */
[----:B-1----:R-:W-:Y:S01]  /*12010*/  FMUL.FTZ R3, R60, UR22 ;  /* 0x000000163c037c20 */ /* 0x002fe20008410000 */
[----:B--2---:R-:W-:Y:S02]  /*12020*/  FSEL R46, R4, -INF , !P4 ;  /* 0xff800000042e7808 */ /* 0x004fe40006000000 */
[----:B------:R-:W-:-:S03]  /*12030*/  ISETP.GE.AND P4, PT, R2, R249, PT ;  /* 0x000000f90200720c */ /* 0x000fc60003f86270 */
[----:B------:R1:W2:Y:S01]  /*12040*/  MUFU.TANH R21, R3 ;  /* 0x0000000300157308 */ /* 0x0002a20000002400 */
[----:B------:R-:W-:Y:S02]  /*12050*/  IADD3 R4, R0, 0x38, RZ ;  /* 0x0000003800047810 */ /* 0x000fe40007ffe0ff */
[----:B------:R-:W-:Y:S01]  /*12060*/  ISETP.LT.OR P4, PT, R2, R246, P4 ;  /* 0x000000f60200720c */ /* 0x000fe20002781670 */
[----:B------:R-:W-:Y:S01]  /*12070*/  VIADD R2, R0, 0x31 ;  /* 0x0000003100027836 */ /* 0x000fe20000000000 */
[----:B------:R-:W-:-:S04]  /*12080*/  ISETP.GE.AND P5, PT, R4, R250, PT ;  /* 0x000000fa0400720c */ /* 0x000fc80003fa6270 */
[----:B------:R-:W-:Y:S02]  /*12090*/  ISETP.GE.AND P6, PT, R2, R250, PT ;  /* 0x000000fa0200720c */ /* 0x000fe40003fc6270 */
[-C--:B------:R-:W-:Y:S02]  /*120a0*/  ISETP.LT.OR P5, PT, R4, R245.reuse, P5 ;  /* 0x000000f50400720c */ /* 0x080fe40002fa1670 */
[----:B------:R-:W-:Y:S01]  /*120b0*/  ISETP.LT.OR P6, PT, R2, R245, P6 ;  /* 0x000000f50200720c */ /* 0x000fe200037c1670 */
[----:B-1----:R-:W-:Y:S01]  /*120c0*/  FMUL.FTZ R3, R61, UR22 ;  /* 0x000000163d037c20 */ /* 0x002fe20008410000 */
[----:B--2---:R-:W-:-:S03]  /*120d0*/  FSEL R41, R21, -INF , !P2 ;  /* 0xff80000015297808 */ /* 0x004fc60005000000 */
[----:B------:R1:W2:Y:S02]  /*120e0*/  MUFU.TANH R12, R3 ;  /* 0x00000003000c7308 */ /* 0x0002a40000002400 */
[----:B-1----:R-:W-:Y:S01]  /*120f0*/  FMUL.FTZ R3, R48, UR22 ;  /* 0x0000001630037c20 */ /* 0x002fe20008410000 */
[----:B--2---:R-:W-:Y:S02]  /*12100*/  FSEL R234, R12, -INF , !P6 ;  /* 0xff8000000cea7808 */ /* 0x004fe40007000000 */
[----:B------:R-:W-:-:S03]  /*12110*/  ISETP.GE.AND P6, PT, R2, R248, PT ;  /* 0x000000f80200720c */ /* 0x000fc60003fc6270 */
[----:B------:R1:W2:Y:S01]  /*12120*/  MUFU.TANH R6, R3 ;  /* 0x0000000300067308 */ /* 0x0002a20000002400 */
[----:B------:R-:W-:Y:S01]  /*12130*/  ISETP.LT.OR P6, PT, R2, R244, P6 ;  /* 0x000000f40200720c */ /* 0x000fe200037c1670 */
[----:B-1----:R-:W-:Y:S01]  /*12140*/  VIADD R3, R0, 0x39 ;  /* 0x0000003900037836 */ /* 0x002fe20000000000 */
[----:B------:R-:W-:Y:S02]  /*12150*/  FMNMX.FTZ R0, R224, R13, !PT ;  /* 0x0000000de0007209 */ /* 0x000fe40007810000 */
[----:B--2---:R-:W-:Y:S01]  /*12160*/  FSEL R233, R6, -INF , !P5 ;  /* 0xff80000006e97808 */ /* 0x004fe20006800000 */
[----:B------:R-:W-:Y:S01]  /*12170*/  FMUL.FTZ R6, R51, UR22 ;  /* 0x0000001633067c20 */ /* 0x000fe20008410000 */
[----:B------:R-:W-:Y:S01]  /*12180*/  FMNMX.FTZ R0, R10, R0, !PT ;  /* 0x000000000a007209 */ /* 0x000fe20007810000 */
[----:B------:R-:W-:Y:S01]  /*12190*/  IMAD.MOV.U32 R51, RZ, RZ, R46 ;  /* 0x000000ffff337224 */ /* 0x000fe200078e002e */
[----:B------:R-:W-:Y:S02]  /*121a0*/  ISETP.GE.AND P2, PT, R3, R250, PT ;  /* 0x000000fa0300720c */ /* 0x000fe40003f46270 */
[----:B------:R-:W-:-:S02]  /*121b0*/  FMNMX.FTZ R0, R11, R0, !PT ;  /* 0x000000000b007209 */ /* 0x000fc40007810000 */
[----:B------:R-:W-:Y:S02]  /*121c0*/  ISETP.LT.OR P2, PT, R3, R245, P2 ;  /* 0x000000f50300720c */ /* 0x000fe40001741670 */
[----:B------:R-:W-:Y:S02]  /*121d0*/  FMNMX.FTZ R0, R7, R0, !PT ;  /* 0x0000000007007209 */ /* 0x000fe40007810000 */
[----:B------:R-:W-:Y:S01]  /*121e0*/  FSEL R43, R5, -INF , !P2 ;  /* 0xff800000052b7808 */ /* 0x000fe20005000000 */
[----:B------:R-:W-:Y:S01]  /*121f0*/  FMUL.FTZ R5, R62, UR22 ;  /* 0x000000163e057c20 */ /* 0x000fe20008410000 */
[----:B------:R-:W-:Y:S02]  /*12200*/  FMNMX.FTZ R0, R52, R0, !PT ;  /* 0x0000000034007209 */ /* 0x000fe40007810000 */
[C---:B------:R-:W-:Y:S01]  /*12210*/  ISETP.GE.AND P5, PT, R2.reuse, R249, PT ;  /* 0x000000f90200720c */ /* 0x040fe20003fa6270 */
[----:B------:R1:W-:Y:S01]  /*12220*/  MUFU.TANH R25, R5 ;  /* 0x0000000500197308 */ /* 0x0003e20000002400 */
        /* <DEDUP_REMOVED lines=8> */
[----:B------:R-:W-:Y:S01]  /*122b0*/  FMNMX.FTZ R2, R231, R2, !PT ;  /* 0x00000002e7027209 */ /* 0x000fe20007810000 */
[----:B-1----:R-:W-:Y:S01]  /*122c0*/  FMUL.FTZ R5, R63, UR22 ;  /* 0x000000163f057c20 */ /* 0x002fe20008410000 */
[----:B------:R-:W-:Y:S02]  /*122d0*/  FMNMX.FTZ R0, R9, R0, !PT ;  /* 0x0000000009007209 */ /* 0x000fe40007810000 */
[----:B------:R-:W-:Y:S01]  /*122e0*/  FMNMX.FTZ R2, R33, R2, !PT ;  /* 0x0000000221027209 */ /* 0x000fe20007810000 */
[----:B------:R1:W2:Y:S01]  /*122f0*/  MUFU.TANH R21, R5 ;  /* 0x0000000500157308 */ /* 0x0002a20000002400 */
        /* <DEDUP_REMOVED lines=8> */
[----:B-1----:R-:W-:Y:S01]  /*12380*/  FMUL.FTZ R5, R50, UR22 ;  /* 0x0000001632057c20 */ /* 0x002fe20008410000 */
[----:B------:R-:W-:Y:S01]  /*12390*/  FMNMX.FTZ R0, R138, R0, !PT ;  /* 0x000000008a007209 */ /* 0x000fe20007810000 */
[----:B------:R-:W1:Y:S01]  /*123a0*/  MUFU.TANH R12, R6 ;  /* 0x00000006000c7308 */ /* 0x000e620000002400 */
[----:B--2---:R-:W-:-:S02]  /*123b0*/  FSEL R35, R21, -INF , !P6 ;  /* 0xff80000015237808 */ /* 0x004fc40007000000 */
[----:B------:R-:W-:Y:S02]  /*123c0*/  FMNMX.FTZ R0, R204, R0, !PT ;  /* 0x00000000cc007209 */ /* 0x000fe40007810000 */
[----:B------:R-:W-:-:S03]  /*123d0*/  MOV R50, R223 ;  /* 0x000000df00327202 */ /* 0x000fc60000000f00 */
[----:B------:R2:W4:Y:S02]  /*123e0*/  MUFU.TANH R24, R5 ;  /* 0x0000000500187308 */ /* 0x0005240000002400 */
[----:B--2---:R-:W-:Y:S02]  /*123f0*/  FMNMX.FTZ R5, R233, R2, !PT ;  /* 0x00000002e9057209 */ /* 0x004fe40007810000 */
[----:B------:R-:W-:Y:S02]  /*12400*/  FMNMX.FTZ R2, R42, R0, !PT ;  /* 0x000000002a027209 */ /* 0x000fe40007810000 */
[----:B------:R-:W-:-:S05]  /*12410*/  FMNMX.FTZ R0, R43, R5, !PT ;  /* 0x000000052b007209 */ /* 0x000fca0007810000 */
[----:B------:R-:W2:Y:S01]  /*12420*/  SHFL.BFLY PT, R6, R0, 0x2, 0x1f ;  /* 0x0c401f0000067f89 */ /* 0x000ea200000e0000 */
[----:B------:R-:W-:Y:S01]  /*12430*/  ISETP.GE.AND P6, PT, R3, R248, PT ;  /* 0x000000f80300720c */ /* 0x000fe20003fc6270 */
[----:B------:R-:W-:-:S03]  /*12440*/  FMUL.FTZ R5, R64, UR22 ;  /* 0x0000001640057c20 */ /* 0x000fc60008410000 */
[----:B------:R-:W-:Y:S01]  /*12450*/  ISETP.LT.OR P6, PT, R3, R244, P6 ;  /* 0x000000f40300720c */ /* 0x000fe200037c1670 */
[----:B------:R3:W4:Y:S01]  /*12460*/  MUFU.TANH R21, R5 ;  /* 0x0000000500157308 */ /* 0x0007220000002400 */
[----:B------:R-:W-:Y:S02]  /*12470*/  FSEL R29, R25, -INF , !P1 ;  /* 0xff800000191d7808 */ /* 0x000fe40004800000 */
[----:B-1----:R-:W-:Y:S02]  /*12480*/  FSEL R230, R12, -INF , !P6 ;  /* 0xff8000000ce67808 */ /* 0x002fe40007000000 */
[----:B------:R-:W-:Y:S02]  /*12490*/  ISETP.GE.AND P1, PT, R4, R248, PT ;  /* 0x000000f80400720c */ /* 0x000fe40003f26270 */
[----:B------:R-:W-:Y:S01]  /*124a0*/  FMNMX.FTZ R2, R50, R2, !PT ;  /* 0x0000000232027209 */ /* 0x000fe20007810000 */
[----:B---3--:R-:W-:-:S04]  /*124b0*/  FMUL.FTZ R5, R65, UR22 ;  /* 0x0000001641057c20 */ /* 0x008fc80008410000 */
[----:B------:R-:W1:Y:S01]  /*124c0*/  MUFU.TANH R12, R5 ;  /* 0x00000005000c7308 */ /* 0x000e620000002400 */
[----:B--2---:R-:W-:Y:S02]  /*124d0*/  FMNMX.FTZ R0, R0, R6, !PT ;  /* 0x0000000600007209 */ /* 0x004fe40007810000 */
[----:B------:R-:W-:Y:S02]  /*124e0*/  ISETP.LT.OR P1, PT, R4, R244, P1 ;  /* 0x000000f40400720c */ /* 0x000fe40000f21670 */
[----:B------:R-:W-:Y:S01]  /*124f0*/  FMNMX.FTZ R2, R30, R2, !PT ;  /* 0x000000021e027209 */ /* 0x000fe20007810000 */
[----:B------:R-:W2:Y:S01]  /*12500*/  SHFL.BFLY PT, R6, R0, 0x1, 0x1f ;  /* 0x0c201f0000067f89 */ /* 0x000ea200000e0000 */
[----:B----4-:R-:W-:Y:S02]  /*12510*/  FSEL R37, R24, -INF , !P1 ;  /* 0xff80000018257808 */ /* 0x010fe40004800000 */
[C---:B------:R-:W-:Y:S02]  /*12520*/  ISETP.GE.AND P6, PT, R4.reuse, R249, PT ;  /* 0x000000f90400720c */ /* 0x040fe40003fc6270 */
[----:B------:R-:W-:-:S02]  /*12530*/  ISETP.GE.AND P1, PT, R4, R247, PT ;  /* 0x000000f70400720c */ /* 0x000fc40003f26270 */
[----:B------:R-:W-:Y:S02]  /*12540*/  FMNMX.FTZ R2, R29, R2, !PT ;  /* 0x000000021d027209 */ /* 0x000fe40007810000 */
[C---:B------:R-:W-:Y:S02]  /*12550*/  ISETP.LT.OR P6, PT, R4.reuse, R246, P6 ;  /* 0x000000f60400720c */ /* 0x040fe400037c1670 */
[----:B------:R-:W-:Y:S02]  /*12560*/  ISETP.LT.OR P1, PT, R4, R243, P1 ;  /* 0x000000f30400720c */ /* 0x000fe40000f21670 */
[----:B------:R-:W-:Y:S02]  /*12570*/  FMNMX.FTZ R4, R206, R20, !PT ;  /* 0x00000014ce047209 */ /* 0x000fe40007810000 */
[----:B------:R-:W-:Y:S02]  /*12580*/  FMNMX.FTZ R2, R35, R2, !PT ;  /* 0x0000000223027209 */ /* 0x000fe40007810000 */
[----:B------:R-:W-:-:S02]  /*12590*/  FSEL R239, R21, -INF , !P4 ;  /* 0xff80000015ef7808 */ /* 0x000fc40006000000 */
[----:B-1----:R-:W-:Y:S02]  /*125a0*/  FSEL R238, R12, -INF , !P5 ;  /* 0xff8000000cee7808 */ /* 0x002fe40006800000 */
[C---:B------:R-:W-:Y:S02]  /*125b0*/  ISETP.GE.AND P4, PT, R3.reuse, R249, PT ;  /* 0x000000f90300720c */ /* 0x040fe40003f86270 */
[----:B------:R-:W-:Y:S02]  /*125c0*/  ISETP.GE.AND P5, PT, R3, R247, PT ;  /* 0x000000f70300720c */ /* 0x000fe40003fa6270 */
[----:B------:R-:W-:Y:S02]  /*125d0*/  FMNMX.FTZ R4, R17, R4, !PT ;  /* 0x0000000411047209 */ /* 0x000fe40007810000 */
[----:B------:R-:W-:Y:S02]  /*125e0*/  FMNMX.FTZ R2, R37, R2, !PT ;  /* 0x0000000225027209 */ /* 0x000fe40007810000 */
[----:B------:R-:W-:-:S02]  /*125f0*/  ISETP.LT.OR P4, PT, R3, R246, P4 ;  /* 0x000000f60300720c */ /* 0x000fc40002781670 */
[----:B------:R-:W-:Y:S02]  /*12600*/  ISETP.LT.OR P5, PT, R3, R243, P5 ;  /* 0x000000f30300720c */ /* 0x000fe40002fa1670 */
[----:B------:R-:W-:Y:S02]  /*12610*/  FMNMX.FTZ R3, R15, R4, !PT ;  /* 0x000000040f037209 */ /* 0x000fe40007810000 */
[----:B------:R-:W-:Y:S02]  /*12620*/  FMNMX.FTZ R2, R230, R2, !PT ;  /* 0x00000002e6027209 */ /* 0x000fe40007810000 */
[----:B------:R-:W-:Y:S01]  /*12630*/  FMNMX.FTZ R3, R14, R3, !PT ;  /* 0x000000030e037209 */ /* 0x000fe20007810000 */
[----:B------:R-:W-:Y:S02]  /*12640*/  FMUL.FTZ R4, R135, UR22 ;  /* 0x0000001687047c20 */ /* 0x000fe40008410000 */
[----:B------:R-:W1:Y:S01]  /*12650*/  SHFL.BFLY PT, R5, R2, 0x2, 0x1f ;  /* 0x0c401f0002057f89 */ /* 0x000e6200000e0000 */
[----:B------:R-:W-:Y:S01]  /*12660*/  FMNMX.FTZ R3, R54, R3, !PT ;  /* 0x0000000336037209 */ /* 0x000fe20007810000 */
[----:B------:R3:W-:Y:S01]  /*12670*/  MUFU.TANH R24, R4 ;  /* 0x0000000400187308 */ /* 0x0007e20000002400 */
[----:B--2---:R-:W-:-:S02]  /*12680*/  FMNMX.FTZ R137, R0, R6, !PT ;  /* 0x0000000600897209 */ /* 0x004fc40007810000 */
[----:B------:R-:W-:Y:S02]  /*12690*/  FMNMX.FTZ R0, R205, R22, !PT ;  /* 0x00000016cd007209 */ /* 0x000fe40007810000 */
[----:B------:R-:W-:Y:S02]  /*126a0*/  FMNMX.FTZ R3, R47, R3, !PT ;  /* 0x000000032f037209 */ /* 0x000fe40007810000 */
[----:B------:R-:W-:Y:S01]  /*126b0*/  FMNMX.FTZ R0, R23, R0, !PT ;  /* 0x0000000017007209 */ /* 0x000fe20007810000 */
[----:B---3--:R-:W-:-:S04]  /*126c0*/  FMUL.FTZ R4, R216, UR22 ;  /* 0x00000016d8047c20 */ /* 0x008fc80008410000 */
[----:B------:R2:W3:Y:S01]  /*126d0*/  MUFU.TANH R6, R4 ;  /* 0x0000000400067308 */ /* 0x0004e20000002400 */
[----:B------:R-:W-:-:S04]  /*126e0*/  FMNMX.FTZ R0, R16, R0, !PT ;  /* 0x0000000010007209 */ /* 0x000fc80007810000 */
[----:B------:R-:W-:Y:S02]  /*126f0*/  FMNMX.FTZ R0, R26, R0, !PT ;  /* 0x000000001a007209 */ /* 0x000fe40007810000 */
[----:B--2---:R-:W-:-:S04]  /*12700*/  FMNMX.FTZ R4, R214, R3, !PT ;  /* 0x00000003d6047209 */ /* 0x004fc80007810000 */
[----:B------:R-:W-:Y:S01]  /*12710*/  FMNMX.FTZ R4, R139, R4, !PT ;  /* 0x000000048b047209 */ /* 0x000fe20007810000 */
[----:B------:R-:W-:-:S03]  /*12720*/  FMUL.FTZ R3, R217, UR22 ;  /* 0x00000016d9037c20 */ /* 0x000fc60008410000 */
[----:B------:R-:W-:Y:S02]  /*12730*/  FMNMX.FTZ R4, R40, R4, !PT ;  /* 0x0000000428047209 */ /* 0x000fe40007810000 */
[----:B------:R-:W-:Y:S02]  /*12740*/  FMNMX.FTZ R0, R222, R0, !PT ;  /* 0x00000000de007209 */ /* 0x000fe40007810000 */
[----:B------:R-:W-:Y:S02]  /*12750*/  FMNMX.FTZ R4, R38, R4, !PT ;  /* 0x0000000426047209 */ /* 0x000fe40007810000 */
[----:B-1----:R-:W-:Y:S02]  /*12760*/  FMNMX.FTZ R2, R2, R5, !PT ;  /* 0x0000000502027209 */ /* 0x002fe40007810000 */
[----:B------:R1:W2:Y:S01]  /*12770*/  MUFU.TANH R5, R3 ;  /* 0x0000000300057308 */ /* 0x0002a20000002400 */
[----:B------:R-:W-:Y:S02]  /*12780*/  FMNMX.FTZ R0, R221, R0, !PT ;  /* 0x00000000dd007209 */ /* 0x000fe40007810000 */
[----:B------:R-:W-:-:S02]  /*12790*/  FMNMX.FTZ R4, R36, R4, !PT ;  /* 0x0000000424047209 */ /* 0x000fc40007810000 */
[----:B------:R-:W-:Y:S02]  /*127a0*/  FMNMX.FTZ R0, R220, R0, !PT ;  /* 0x00000000dc007209 */ /* 0x000fe40007810000 */
[----:B------:R-:W-:Y:S02]  /*127b0*/  FMNMX.FTZ R4, R49, R4, !PT ;  /* 0x0000000431047209 */ /* 0x000fe40007810000 */
[----:B------:R-:W-:Y:S02]  /*127c0*/  FMNMX.FTZ R0, R215, R0, !PT ;  /* 0x00000000d7007209 */ /* 0x000fe40007810000 */
[----:B------:R-:W-:Y:S01]  /*127d0*/  FMNMX.FTZ R4, R239, R4, !PT ;  /* 0x00000004ef047209 */ /* 0x000fe20007810000 */
[----:B-1----:R-:W-:Y:S01]  /*127e0*/  FMUL.FTZ R3, R66, UR22 ;  /* 0x0000001642037c20 */ /* 0x002fe20008410000 */
[----:B------:R-:W-:-:S03]  /*127f0*/  FMNMX.FTZ R0, R235, R0, !PT ;  /* 0x00000000eb007209 */ /* 0x000fc60007810000 */
[----:B------:R1:W4:Y:S01]  /*12800*/  MUFU.TANH R21, R3 ;  /* 0x0000000300157308 */ /* 0x0003220000002400 */
[----:B---3--:R-:W-:Y:S02]  /*12810*/  FSEL R34, R6, -INF , !P6 ;  /* 0xff80000006227808 */ /* 0x008fe40007000000 */
[----:B------:R-:W-:Y:S02]  /*12820*/  FMNMX.FTZ R4, R238, R4, !PT ;  /* 0x00000004ee047209 */ /* 0x000fe40007810000 */
[----:B------:R-:W-:Y:S02]  /*12830*/  FMNMX.FTZ R0, R32, R0, !PT ;  /* 0x0000000020007209 */ /* 0x000fe40007810000 */
[----:B--2---:R-:W-:Y:S02]  /*12840*/  FSEL R237, R5, -INF , !P4 ;  /* 0xff80000005ed7808 */ /* 0x004fe40006000000 */
[----:B------:R-:W-:Y:S01]  /*12850*/  FMNMX.FTZ R4, R34, R4, !PT ;  /* 0x0000000422047209 */ /* 0x000fe20007810000 */
[----:B-1----:R-:W-:-:S04]  /*12860*/  FMUL.FTZ R3, R67, UR22 ;  /* 0x0000001643037c20 */ /* 0x002fc80008410000 */
[----:B------:R1:W2:Y:S01]  /*12870*/  MUFU.TANH R12, R3 ;  /* 0x00000003000c7308 */ /* 0x0002a20000002400 */
[----:B------:R-:W-:Y:S01]  /*12880*/  FMUL.FTZ R5, R219, UR22 ;  /* 0x00000016db057c20 */ /* 0x000fe20008410000 */
[----:B------:R-:W-:Y:S01]  /*12890*/  FSEL R236, R24, -INF , !P3 ;  /* 0xff80000018ec7808 */ /* 0x000fe20005800000 */
[----:B-1----:R-:W-:-:S05]  /*128a0*/  FMUL.FTZ R3, R218, UR22 ;  /* 0x00000016da037c20 */ /* 0x002fca0008410000 */
[----:B------:R1:W3:Y:S01]  /*128b0*/  MUFU.TANH R6, R3 ;  /* 0x0000000300067308 */ /* 0x0002e20000002400 */
[----:B----4-:R-:W-:-:S07]  /*128c0*/  FSEL R56, R21, -INF , !P0 ;  /* 0xff80000015387808 */ /* 0x010fce0004000000 */
[----:B------:R-:W4:Y:S01]  /*128d0*/  MUFU.TANH R5, R5 ;  /* 0x0000000500057308 */ /* 0x000f220000002400 */
[----:B-1----:R-:W-:Y:S02]  /*128e0*/  FMNMX.FTZ R3, R51, R0, !PT ;  /* 0x0000000033037209 */ /* 0x002fe40007810000 */
[----:B------:R-:W-:-:S05]  /*128f0*/  FMNMX.FTZ R0, R237, R4, !PT ;  /* 0x00000004ed007209 */ /* 0x000fca0007810000 */
[----:B------:R-:W1:Y:S01]  /*12900*/  SHFL.BFLY PT, R4, R0, 0x2, 0x1f ;  /* 0x0c401f0000047f89 */ /* 0x000e6200000e0000 */
[----:B------:R-:W-:Y:S02]  /*12910*/  FMNMX.FTZ R3, R236, R3, !PT ;  /* 0x00000003ec037209 */ /* 0x000fe40007810000 */
[----:B--2---:R-:W-:Y:S02]  /*12920*/  FSEL R48, R12, -INF , !P2 ;  /* 0xff8000000c307808 */ /* 0x004fe40005000000 */
[----:B------:R-:W-:Y:S02]  /*12930*/  FMNMX.FTZ R3, R56, R3, !PT ;  /* 0x0000000338037209 */ /* 0x000fe40007810000 */
[----:B---3--:R-:W-:Y:S02]  /*12940*/  FSEL R218, R6, -INF , !P1 ;  /* 0xff80000006da7808 */ /* 0x008fe40004800000 */
[----:B------:R-:W-:Y:S02]  /*12950*/  FMNMX.FTZ R3, R48, R3, !PT ;  /* 0x0000000330037209 */ /* 0x000fe40007810000 */
[----:B----4-:R-:W-:-:S02]  /*12960*/  FSEL R133, R5, -INF , !P5 ;  /* 0xff80000005857808 */ /* 0x010fc40006800000 */
[----:B------:R-:W-:Y:S01]  /*12970*/  FMNMX.FTZ R3, R218, R3, !PT ;  /* 0x00000003da037209 */ /* 0x000fe20007810000 */
[----:B------:R-:W2:Y:S03]  /*12980*/  SHFL.BFLY PT, R136, R2, 0x1, 0x1f ;  /* 0x0c201f0002887f89 */ /* 0x000ea600000e0000 */
[----:B------:R-:W-:Y:S01]  /*12990*/  FMNMX.FTZ R134, R133, R3, !PT ;  /* 0x0000000385867209 */ /* 0x000fe20007810000 */
[C---:B------:R-:W-:Y:S01]  /*129a0*/  FMUL.FTZ R12, R137.reuse, UR23 ;  /* 0x00000017890c7c20 */ /* 0x040fe20008410000 */
[----:B------:R-:W-:Y:S02]  /*129b0*/  FSETP.NEU.FTZ.AND P0, PT, R137, -INF , PT ;  /* 0xff8000008900780b */ /* 0x000fe40003f1d000 */
[----:B-1----:R-:W-:Y:S02]  /*129c0*/  FMNMX.FTZ R0, R0, R4, !PT ;  /* 0x0000000400007209 */ /* 0x002fe40007810000 */
[----:B------:R-:W1:Y:S01]  /*129d0*/  SHFL.BFLY PT, R4, R134, 0x2, 0x1f ;  /* 0x0c401f0086047f89 */ /* 0x000e6200000e0000 */
[----:B------:R-:W-:-:S03]  /*129e0*/  FSEL R12, R12, RZ, P0 ;  /* 0x000000ff0c0c7208 */ /* 0x000fc60000000000 */
[----:B------:R-:W3:Y:S02]  /*129f0*/  SHFL.BFLY PT, R135, R0, 0x1, 0x1f ;  /* 0x0c201f0000877f89 */ /* 0x000ee400000e0000 */
[----:B------:R-:W-:-:S04]  /*12a00*/  FFMA.FTZ R3, R13, UR23, -R12 ;  /* 0x000000170d037c23 */ /* 0x000fc8000801080c */
[----:B------:R4:W-:Y:S01]  /*12a10*/  MUFU.EX2 R25, R3 ;  /* 0x0000000300197308 */ /* 0x0009e20000000800 */
[----:B--2---:R-:W-:Y:S01]  /*12a20*/  FMNMX.FTZ R136, R2, R136, !PT ;  /* 0x0000008802887209 */ /* 0x004fe20007810000 */
[----:B------:R-:W-:-:S03]  /*12a30*/  FFMA.FTZ R2, R11, UR23, -R12 ;  /* 0x000000170b027c23 */ /* 0x000fc6000801080c */
[----:B------:R-:W-:-:S03]  /*12a40*/  FSETP.NEU.FTZ.AND P3, PT, R136, -INF , PT ;  /* 0xff8000008800780b */ /* 0x000fc60003f7d000 */
[----:B------:R2:W-:Y:S01]  /*12a50*/  MUFU.EX2 R223, R2 ;  /* 0x0000000200df7308 */ /* 0x0005e20000000800 */
[----:B----4-:R-:W-:Y:S01]  /*12a60*/  FFMA.FTZ R3, R10, UR23, -R12 ;  /* 0x000000170a037c23 */ /* 0x010fe2000801080c */
[----:B-1----:R-:W-:-:S06]  /*12a70*/  FMNMX.FTZ R134, R134, R4, !PT ;  /* 0x0000000486867209 */ /* 0x002fcc0007810000 */
[----:B------:R1:W-:Y:S01]  /*12a80*/  MUFU.EX2 R217, R3 ;  /* 0x0000000300d97308 */ /* 0x0003e20000000800 */
[----:B------:R-:W4:Y:S01]  /*12a90*/  SHFL.BFLY PT, R4, R134, 0x1, 0x1f ;  /* 0x0c201f0086047f89 */ /* 0x000f2200000e0000 */
[----:B--2---:R-:W-:Y:S01]  /*12aa0*/  FFMA.FTZ R2, R7, UR23, -R12 ;  /* 0x0000001707027c23 */ /* 0x004fe2000801080c */
[----:B---3--:R-:W-:-:S05]  /*12ab0*/  FMNMX.FTZ R135, R0, R135, !PT ;  /* 0x0000008700877209 */ /* 0x008fca0007810000 */
[----:B------:R2:W-:Y:S01]  /*12ac0*/  MUFU.EX2 R60, R2 ;  /* 0x00000002003c7308 */ /* 0x0005e20000000800 */
[----:B-1----:R-:W-:-:S05]  /*12ad0*/  FMUL.FTZ R3, R136, UR23 ;  /* 0x0000001788037c20 */ /* 0x002fca0008410000 */
[----:B------:R-:W-:-:S05]  /*12ae0*/  FSEL R3, R3, RZ, P3 ;  /* 0x000000ff03037208 */ /* 0x000fca0001800000 */
[--C-:B--2---:R-:W-:Y:S01]  /*12af0*/  FFMA.FTZ R2, R18, UR23, -R3.reuse ;  /* 0x0000001712027c23 */ /* 0x104fe20008010803 */
[--C-:B------:R-:W-:Y:S01]  /*12b00*/  FFMA.FTZ R0, R19, UR23, -R3.reuse ;  /* 0x0000001713007c23 */ /* 0x100fe20008010803 */
[C---:B------:R-:W-:Y:S02]  /*12b10*/  FSETP.NEU.FTZ.AND P2, PT, R135.reuse, -INF , PT ;  /* 0xff8000008700780b */ /* 0x040fe40003f5d000 */
[----:B------:R1:W-:Y:S08]  /*12b20*/  MUFU.EX2 R21, R2 ;  /* 0x0000000200157308 */ /* 0x0003f00000000800 */
[----:B------:R2:W-:Y:S01]  /*12b30*/  MUFU.EX2 R28, R0 ;  /* 0x00000000001c7308 */ /* 0x0005e20000000800 */
[----:B-1----:R-:W-:Y:S01]  /*12b40*/  FMUL.FTZ R2, R135, UR23 ;  /* 0x0000001787027c20 */ /* 0x002fe20008410000 */
[----:B--2---:R-:W-:-:S04]  /*12b50*/  FFMA.FTZ R0, R9, UR23, -R3 ;  /* 0x0000001709007c23 */ /* 0x004fc80008010803 */
[----:B------:R-:W-:Y:S02]  /*12b60*/  FSEL R2, R2, RZ, P2 ;  /* 0x000000ff02027208 */ /* 0x000fe40001000000 */
[----:B------:R1:W-:Y:S01]  /*12b70*/  MUFU.EX2 R39, R0 ;  /* 0x0000000000277308 */ /* 0x0003e20000000800 */
[----:B----4-:R-:W-:Y:S02]  /*12b80*/  FMNMX.FTZ R134, R134, R4, !PT ;  /* 0x0000000486867209 */ /* 0x010fe40007810000 */
[----:B------:R-:W-:Y:S01]  /*12b90*/  FFMA.FTZ R4, R15, UR23, -R2 ;  /* 0x000000170f047c23 */ /* 0x000fe20008010802 */
[----:B-1----:R-:W-:-:S04]  /*12ba0*/  FFMA.FTZ R0, R8, UR23, -R3 ;  /* 0x0000001708007c23 */ /* 0x002fc80008010803 */
[----:B------:R1:W-:Y:S01]  /*12bb0*/  MUFU.EX2 R216, R0 ;  /* 0x0000000000d87308 */ /* 0x0003e20000000800 */
[----:B------:R-:W-:Y:S01]  /*12bc0*/  FSETP.NEU.FTZ.AND P1, PT, R134, -INF , PT ;  /* 0xff8000008600780b */ /* 0x000fe20003f3d000 */
[----:B-1----:R-:W-:-:S06]  /*12bd0*/  FFMA.FTZ R0, R20, UR23, -R2 ;  /* 0x0000001714007c23 */ /* 0x002fcc0008010802 */
[----:B------:R1:W-:Y:S08]  /*12be0*/  MUFU.EX2 R46, R0 ;  /* 0x00000000002e7308 */ /* 0x0003f00000000800 */
[----:B------:R2:W-:Y:S01]  /*12bf0*/  MUFU.EX2 R229, R4 ;  /* 0x0000000400e57308 */ /* 0x0005e20000000800 */
[----:B-1----:R-:W-:-:S07]  /*12c00*/  FFMA.FTZ R0, R17, UR23, -R2 ;  /* 0x0000001711007c23 */ /* 0x002fce0008010802 */
[----:B------:R1:W-:Y:S01]  /*12c10*/  MUFU.EX2 R31, R0 ;  /* 0x00000000001f7308 */ /* 0x0003e20000000800 */
[----:B--2---:R-:W-:-:S07]  /*12c20*/  FFMA.FTZ R4, R14, UR23, -R2 ;  /* 0x000000170e047c23 */ /* 0x004fce0008010802 */
[----:B------:R2:W-:Y:S01]  /*12c30*/  MUFU.EX2 R20, R4 ;  /* 0x0000000400147308 */ /* 0x0005e20000000800 */
[----:B-1----:R-:W-:-:S05]  /*12c40*/  FMUL.FTZ R0, R134, UR23 ;  /* 0x0000001786007c20 */ /* 0x002fca0008410000 */
[----:B------:R-:W-:-:S05]  /*12c50*/  FSEL R0, R0, RZ, P1 ;  /* 0x000000ff00007208 */ /* 0x000fca0000800000 */
[----:B--2---:R-:W-:-:S04]  /*12c60*/  FFMA.FTZ R4, R22, UR23, -R0 ;  /* 0x0000001716047c23 */ /* 0x004fc80008010800 */
[----:B------:R1:W-:Y:S01]  /*12c70*/  MUFU.EX2 R27, R4 ;  /* 0x00000004001b7308 */ /* 0x0003e20000000800 */
[----:B------:R-:W-:-:S05]  /*12c80*/  FSEL R5, R137, RZ, P0 ;  /* 0x000000ff89057208 */ /* 0x000fca0000000000 */
[----:B------:R-:W-:Y:S01]  /*12c90*/  FADD.FTZ R5, R224, -R5 ;  /* 0x80000005e0057221 */ /* 0x000fe20000010000 */
[----:B-1----:R-:W-:-:S04]  /*12ca0*/  FFMA.FTZ R4, R23, UR23, -R0 ;  /* 0x0000001717047c23 */ /* 0x002fc80008010800 */
[----:B------:R1:W-:Y:S01]  /*12cb0*/  MUFU.EX2 R232, R4 ;  /* 0x0000000400e87308 */ /* 0x0003e20000000800 */
[----:B------:R-:W-:Y:S01]  /*12cc0*/  FMUL.FTZ R14, R5, UR23 ;  /* 0x00000017050e7c20 */ /* 0x000fe20008410000 */
[----:B-1----:R-:W-:Y:S02]  /*12cd0*/  FFMA.FTZ R4, R16, UR23, -R0 ;  /* 0x0000001710047c23 */ /* 0x002fe40008010800 */
[----:B------:R-:W1:Y:S04]  /*12ce0*/  LDSM.16.MT88.4 R16, [R225+0xc000] ;  /* 0x00c00000e110783b */ /* 0x000e680000004200 */
[----:B------:R2:W-:Y:S02]  /*12cf0*/  MUFU.EX2 R224, R4 ;  /* 0x0000000400e07308 */ /* 0x0005e40000000800 */
[----:B--2---:R-:W-:-:S05]  /*12d00*/  FSEL R4, R136, RZ, P3 ;  /* 0x000000ff88047208 */ /* 0x004fca0001800000 */
[----:B------:R-:W-:Y:S01]  /*12d10*/  FADD.FTZ R5, R207, -R4 ;  /* 0x80000004cf057221 */ /* 0x000fe20000010000 */
[----:B------:R-:W-:-:S03]  /*12d20*/  FSEL R4, R135, RZ, P2 ;  /* 0x000000ff87047208 */ /* 0x000fc60001000000 */
[----:B------:R-:W-:Y:S02]  /*12d30*/  FMUL.FTZ R13, R5, UR23 ;  /* 0x00000017050d7c20 */ /* 0x000fe40008410000 */
[----:B------:R-:W-:Y:S01]  /*12d40*/  FADD.FTZ R5, R206, -R4 ;  /* 0x80000004ce057221 */ /* 0x000fe20000010000 */
[----:B------:R-:W-:-:S05]  /*12d50*/  FSEL R4, R134, RZ, P1 ;  /* 0x000000ff86047208 */ /* 0x000fca0000800000 */
[----:B------:R-:W-:-:S04]  /*12d60*/  FADD.FTZ R4, R205, -R4 ;  /* 0x80000004cd047221 */ /* 0x000fc80000010000 */
[----:B------:R-:W-:Y:S01]  /*12d70*/  FMUL.FTZ R4, R4, UR23 ;  /* 0x0000001704047c20 */ /* 0x000fe20008410000 */
[----:B------:R-:W-:-:S03]  /*12d80*/  FMUL.FTZ R5, R5, UR23 ;  /* 0x0000001705057c20 */ /* 0x000fc60008410000 */
[----:B------:R2:W-:Y:S08]  /*12d90*/  MUFU.EX2 R15, R4 ;  /* 0x00000004000f7308 */ /* 0x0005f00000000800 */
[----:B------:R-:W3:Y:S01]  /*12da0*/  MUFU.EX2 R14, R14 ;  /* 0x0000000e000e7308 */ /* 0x000ee20000000800 */
[----:B--2---:R-:W-:-:S07]  /*12db0*/  FFMA.FTZ R4, R26, UR23, -R0 ;  /* 0x000000171a047c23 */ /* 0x004fce0008010800 */
[----:B------:R-:W2:Y:S08]  /*12dc0*/  MUFU.EX2 R13, R13 ;  /* 0x0000000d000d7308 */ /* 0x000eb00000000800 */
[----:B------:R-:W4:Y:S01]  /*12dd0*/  MUFU.EX2 R24, R5 ;  /* 0x0000000500187308 */ /* 0x000f220000000800 */
[-C--:B---3--:R-:W-:Y:S01]  /*12de0*/  FMUL.FTZ R144, R144, R14.reuse ;  /* 0x0000000e90907220 */ /* 0x088fe20000410000 */
[-C--:B------:R-:W-:Y:S01]  /*12df0*/  FMUL.FTZ R145, R145, R14.reuse ;  /* 0x0000000e91917220 */ /* 0x080fe20000410000 */
[----:B------:R-:W-:Y:S01]  /*12e00*/  F2FP.F16.F32.PACK_AB R8, R217, R25 ;  /* 0x00000019d908723e */ /* 0x000fe200000000ff */
[----:B------:R-:W-:Y:S01]  /*12e10*/  FMUL.FTZ R142, R142, R15 ;  /* 0x0000000f8e8e7220 */ /* 0x000fe20000410000 */
[----:B------:R-:W-:Y:S01]  /*12e20*/  F2FP.F16.F32.PACK_AB R9, R28, R21 ;  /* 0x000000151c09723e */ /* 0x000fe200000000ff */
[----:B------:R-:W-:Y:S01]  /*12e30*/  FMUL.FTZ R143, R143, R15 ;  /* 0x0000000f8f8f7220 */ /* 0x000fe20000410000 */
[----:B------:R-:W-:Y:S01]  /*12e40*/  F2FP.F16.F32.PACK_AB R10, R60, R223 ;  /* 0x000000df3c0a723e */ /* 0x000fe200000000ff */
[----:B------:R3:W1:Y:S01]  /*12e50*/  MUFU.EX2 R22, R4 ;  /* 0x0000000400167308 */ /* 0x0006620000000800 */
[-C--:B--2---:R-:W-:Y:S01]  /*12e60*/  FMUL.FTZ R146, R146, R13.reuse ;  /* 0x0000000d92927220 */ /* 0x084fe20000410000 */
[----:B------:R-:W-:Y:S01]  /*12e70*/  FMUL.FTZ R147, R147, R13 ;  /* 0x0000000d93937220 */ /* 0x000fe20000410000 */
[----:B------:R-:W-:Y:S01]  /*12e80*/  F2FP.F16.F32.PACK_AB R11, R216, R39 ;  /* 0x00000027d80b723e */ /* 0x000fe200000000ff */
[-C--:B------:R-:W-:Y:S01]  /*12e90*/  FMUL.FTZ R148, R148, R14.reuse ;  /* 0x0000000e94947220 */ /* 0x080fe20000410000 */
[----:B------:R-:W-:Y:S01]  /*12ea0*/  F2FP.F16.F32.PACK_AB R6, R20, R229 ;  /* 0x000000e51406723e */ /* 0x000fe200000000ff */
[----:B------:R-:W-:Y:S01]  /*12eb0*/  FMUL.FTZ R149, R149, R14 ;  /* 0x0000000e95957220 */ /* 0x000fe20000410000 */
[-C--:B------:R-:W-:Y:S01]  /*12ec0*/  FMUL.FTZ R150, R150, R13.reuse ;  /* 0x0000000d96967220 */ /* 0x080fe20000410000 */
[----:B------:R-:W-:Y:S01]  /*12ed0*/  FMUL.FTZ R151, R151, R13 ;  /* 0x0000000d97977220 */ /* 0x000fe20000410000 */
[-C--:B----4-:R-:W-:Y:S01]  /*12ee0*/  FMUL.FTZ R140, R140, R24.reuse ;  /* 0x000000188c8c7220 */ /* 0x090fe20000410000 */
[-C--:B------:R-:W-:Y:S01]  /*12ef0*/  FMUL.FTZ R141, R141, R24.reuse ;  /* 0x000000188d8d7220 */ /* 0x080fe20000410000 */
[----:B------:R-:W-:Y:S01]  /*12f00*/  F2FP.F16.F32.PACK_AB R5, R232, R27 ;  /* 0x0000001be805723e */ /* 0x000fe200000000ff */
[-C--:B------:R-:W-:Y:S01]  /*12f10*/  FMUL.FTZ R152, R152, R24.reuse ;  /* 0x0000001898987220 */ /* 0x080fe20000410000 */
[----:B------:R-:W-:Y:S01]  /*12f20*/  FMUL.FTZ R153, R153, R24 ;  /* 0x0000001899997220 */ /* 0x000fe20000410000 */
[-C--:B------:R-:W-:Y:S01]  /*12f30*/  FMUL.FTZ R154, R154, R15.reuse ;  /* 0x0000000f9a9a7220 */ /* 0x080fe20000410000 */
[-C--:B------:R-:W-:Y:S01]  /*12f40*/  FMUL.FTZ R155, R155, R15.reuse ;  /* 0x0000000f9b9b7220 */ /* 0x080fe20000410000 */
[----:B------:R-:W-:Y:S01]  /*12f50*/  IMAD.MOV.U32 R23, RZ, RZ, R56 ;  /* 0x000000ffff177224 */ /* 0x000fe200078e0038 */
[----:B---3--:R-:W-:Y:S01]  /*12f60*/  F2FP.F16.F32.PACK_AB R4, R31, R46 ;  /* 0x0000002e1f04723e */ /* 0x008fe200000000ff */
[-C--:B------:R-:W-:Y:S01]  /*12f70*/  FMUL.FTZ R158, R158, R15.reuse ;  /* 0x0000000f9e9e7220 */ /* 0x080fe20000410000 */
[----:B-1----:R-:W-:Y:S01]  /*12f80*/  F2FP.F16.F32.PACK_AB R7, R22, R224 ;  /* 0x000000e01607723e */ /* 0x002fe200000000ff */
[-C--:B------:R-:W-:Y:S01]  /*12f90*/  HMMA.16816.F32 R144, R8, R16.reuse, R144 ;  /* 0x000000100890723c */ /* 0x080fe20000001890 */
[-C--:B------:R-:W-:Y:S01]  /*12fa0*/  FMUL.FTZ R159, R159, R15.reuse ;  /* 0x0000000f9f9f7220 */ /* 0x080fe20000410000 */
[-C--:B------:R-:W-:Y:S01]  /*12fb0*/  FMUL.FTZ R160, R160, R14.reuse ;  /* 0x0000000ea0a07220 */ /* 0x080fe20000410000 */
[-C--:B------:R-:W-:Y:S01]  /*12fc0*/  FMUL.FTZ R161, R161, R14.reuse ;  /* 0x0000000ea1a17220 */ /* 0x080fe20000410000 */
[-C--:B------:R-:W-:Y:S01]  /*12fd0*/  FMUL.FTZ R164, R164, R14.reuse ;  /* 0x0000000ea4a47220 */ /* 0x080fe20000410000 */
[----:B------:R-:W-:Y:S01]  /*12fe0*/  FMUL.FTZ R165, R165, R14 ;  /* 0x0000000ea5a57220 */ /* 0x000fe20000410000 */
[C---:B------:R-:W-:Y:S01]  /*12ff0*/  HMMA.16816.F32 R140, R4.reuse, R16, R140 ;  /* 0x00000010048c723c */ /* 0x040fe2000000188c */
[-C--:B------:R-:W-:Y:S01]  /*13000*/  FMUL.FTZ R170, R170, R15.reuse ;  /* 0x0000000faaaa7220 */ /* 0x080fe20000410000 */
[-C--:B------:R-:W-:Y:S01]  /*13010*/  FMUL.FTZ R171, R171, R15.reuse ;  /* 0x0000000fabab7220 */ /* 0x080fe20000410000 */
[----:B------:R-:W-:Y:S01]  /*13020*/  MOV R219, R204 ;  /* 0x000000cc00db7202 */ /* 0x000fe20000000f00 */
[-C--:B------:R-:W-:Y:S01]  /*13030*/  FMUL.FTZ R176, R176, R14.reuse ;  /* 0x0000000eb0b07220 */ /* 0x080fe20000410000 */
[-C--:B------:R-:W-:Y:S01]  /*13040*/  FMUL.FTZ R177, R177, R14.reuse ;  /* 0x0000000eb1b17220 */ /* 0x080fe20000410000 */
[-C--:B------:R-:W-:Y:S01]  /*13050*/  HMMA.16816.F32 R152, R4, R18.reuse, R152 ;  /* 0x000000120498723c */ /* 0x080fe20000001898 */
[-C--:B------:R-:W-:Y:S01]  /*13060*/  FMUL.FTZ R174, R174, R15.reuse ;  /* 0x0000000faeae7220 */ /* 0x080fe20000410000 */
[-C--:B------:R-:W-:Y:S01]  /*13070*/  FMUL.FTZ R175, R175, R15.reuse ;  /* 0x0000000fafaf7220 */ /* 0x080fe20000410000 */
[-C--:B------:R-:W-:Y:S01]  /*13080*/  FMUL.FTZ R180, R180, R14.reuse ;  /* 0x0000000eb4b47220 */ /* 0x080fe20000410000 */
[----:B------:R-:W-:Y:S01]  /*13090*/  FMUL.FTZ R181, R181, R14 ;  /* 0x0000000eb5b57220 */ /* 0x000fe20000410000 */
[----:B------:R-:W-:Y:S01]  /*130a0*/  FMUL.FTZ R186, R186, R15 ;  /* 0x0000000fbaba7220 */ /* 0x000fe20000410000 */
[----:B------:R-:W-:Y:S01]  /*130b0*/  HMMA.16816.F32 R56, R8, R18, R148 ;  /* 0x000000120838723c */ /* 0x000fe20000001894 */
[----:B------:R-:W1:Y:S01]  /*130c0*/  LDSM.16.MT88.4 R16, [R226+0xc000] ;  /* 0x00c00000e210783b */ /* 0x000e620000004200 */
[-C--:B------:R-:W-:Y:S01]  /*130d0*/  FMUL.FTZ R156, R156, R24.reuse ;  /* 0x000000189c9c7220 */ /* 0x080fe20000410000 */
[-C--:B------:R-:W-:Y:S01]  /*130e0*/  FMUL.FTZ R157, R157, R24.reuse ;  /* 0x000000189d9d7220 */ /* 0x080fe20000410000 */
        /* <DEDUP_REMOVED lines=17> */
[----:B------:R-:W2:Y:S01]  /*13200*/  LDL.LU R26, [R1+0x40] ;  /* 0x00004000011a7983 */ /* 0x000ea20000300800 */
[-C--:B-1----:R-:W-:Y:S06]  /*13210*/  HMMA.16816.F32 R204, R4, R16.reuse, R156 ;  /* 0x0000001004cc723c */ /* 0x082fec000000189c */
[----:B------:R-:W-:Y:S06]  /*13220*/  HMMA.16816.F32 R208, R8, R16, R160 ;  /* 0x0000001008d0723c */ /* 0x000fec00000018a0 */
[-C--:B------:R-:W-:Y:S06]  /*13230*/  HMMA.16816.F32 R168, R4, R18.reuse, R168 ;  /* 0x0000001204a8723c */ /* 0x080fec00000018a8 */
[C---:B------:R-:W-:Y:S01]  /*13240*/  HMMA.16816.F32 R156, R8.reuse, R18, R164 ;  /* 0x00000012089c723c */ /* 0x040fe200000018a4 */
[----:B------:R-:W1:Y:S01]  /*13250*/  LDSM.16.MT88.4 R16, [R228+0xc000] ;  /* 0x00c00000e410783b */ /* 0x000e620000004200 */
        /* <DEDUP_REMOVED lines=8> */
[-C--:B-1----:R-:W-:Y:S06]  /*132e0*/  HMMA.16816.F32 R64, R8, R16.reuse, R176 ;  /* 0x000000100840723c */ /* 0x082fec00000018b0 */
[C---:B------:R-:W-:Y:S06]  /*132f0*/  HMMA.16816.F32 R172, R4.reuse, R16, R172 ;  /* 0x0000001004ac723c */ /* 0x040fec00000018ac */
        /* <DEDUP_REMOVED lines=11> */
[----:B------:R-:W-:Y:S01]  /*133b0*/  MOV R179, R60 ;  /* 0x0000003c00b37202 */ /* 0x000fe20000000f00 */
[-C--:B-1----:R-:W-:Y:S06]  /*133c0*/  HMMA.16816.F32 R192, R8, R16.reuse, R192 ;  /* 0x0000001008c0723c */ /* 0x082fec00000018c0 */
[C---:B------:R-:W-:Y:S06]  /*133d0*/  HMMA.16816.F32 R60, R4.reuse, R16, R188 ;  /* 0x00000010043c723c */ /* 0x040fec00000018bc */
[-C--:B------:R-:W-:Y:S06]  /*133e0*/  HMMA.16816.F32 R200, R4, R18.reuse, R200 ;  /* 0x0000001204c8723c */ /* 0x080fec00000018c8 */
[----:B------:R-:W-:Y:S01]  /*133f0*/  HMMA.16816.F32 R196, R8, R18, R196 ;  /* 0x0000001208c4723c */ /* 0x000fe200000018c4 */
[----:B------:R-:W1:Y:S01]  /*13400*/  LDSM.16.MT88.4 R16, [R225+0xe000] ;  /* 0x00e00000e110783b */ /* 0x000e620000004200 */
[-C--:B------:R-:W-:Y:S01]  /*13410*/  FMUL.FTZ R76, R76, R24.reuse ;  /* 0x000000184c4c7220 */ /* 0x080fe20000410000 */
[----:B------:R-:W-:-:S07]  /*13420*/  FMUL.FTZ R77, R77, R24 ;  /* 0x000000184d4d7220 */ /* 0x000fce0000410000 */
[----:B-1----:R-:W-:Y:S01]  /*13430*/  HMMA.16816.F32 R164, R4, R18, R76 ;  /* 0x0000001204a4723c */ /* 0x002fe2000000184c */
[----:B------:R-:W3:Y:S01]  /*13440*/  LDL.LU R78, [R1+0x58] ;  /* 0x00005800014e7983 */ /* 0x000ee20000300800 */
[-C--:B------:R-:W-:Y:S01]  /*13450*/  FMUL.FTZ R68, R68, R14.reuse ;  /* 0x0000000e44447220 */ /* 0x080fe20000410000 */
[----:B------:R-:W-:Y:S01]  /*13460*/  FMUL.FTZ R69, R69, R14 ;  /* 0x0000000e45457220 */ /* 0x000fe20000410000 */
        /* <DEDUP_REMOVED lines=10> */
[----:B------:R-:W-:Y:S01]  /*13510*/  HMMA.16816.F32 R148, R8, R16, R68 ;  /* 0x000000100894723c */ /* 0x000fe20000001844 */
[----:B------:R-:W-:-:S05]  /*13520*/  MOV R177, R41 ;  /* 0x0000002900b17202 */ /* 0x000fca0000000f00 */
[----:B------:R-:W-:Y:S01]  /*13530*/  HMMA.16816.F32 R160, R4, R16, R72 ;  /* 0x0000001004a0723c */ /* 0x000fe20000001848 */
[----:B------:R-:W-:-:S06]  /*13540*/  IMAD.MOV.U32 R70, RZ, RZ, R40 ;  /* 0x000000ffff467224 */ /* 0x000fcc00078e0028 */
[----:B------:R-:W-:Y:S01]  /*13550*/  IMAD.MOV.U32 R73, RZ, RZ, R43 ;  /* 0x000000ffff497224 */ /* 0x000fe200078e002b */
[----:B------:R-:W-:Y:S02]  /*13560*/  MOV R72, R42 ;  /* 0x0000002a00487202 */ /* 0x000fe40000000f00 */
[C---:B------:R-:W-:Y:S01]  /*13570*/  HMMA.16816.F32 R40, R8.reuse, R18, R80 ;  /* 0x000000120828723c */ /* 0x040fe20000001850 */
[----:B------:R-:W1:Y:S01]  /*13580*/  LDSM.16.MT88.4 R16, [R226+0xe000] ;  /* 0x00e00000e210783b */ /* 0x000e620000004200 */
        /* <DEDUP_REMOVED lines=62> */
[----:B------:R-:W-:Y:S01]  /*13970*/  IMAD.MOV.U32 R76, RZ, RZ, R74 ;  /* 0x000000ffff4c7224 */ /* 0x000fe200078e004a */
[----:B------:R-:W-:Y:S01]  /*13980*/  MOV R74, R69 ;  /* 0x00000045004a7202 */ /* 0x000fe20000000f00 */
[----:B------:R-:W-:Y:S01]  /*13990*/  IMAD.MOV.U32 R69, RZ, RZ, R23 ;  /* 0x000000ffff457224 */ /* 0x000fe200078e0017 */
[----:B------:R-:W-:-:S02]  /*139a0*/  MOV R23, R51 ;  /* 0x0000003300177202 */ /* 0x000fc40000000f00 */
[----:B------:R-:W-:Y:S02]  /*139b0*/  MOV R87, R230 ;  /* 0x000000e600577202 */ /* 0x000fe40000000f00 */
[----:B------:R-:W-:Y:S01]  /*139c0*/  MOV R82, R189 ;  /* 0x000000bd00527202 */ /* 0x000fe20000000f00 */
[----:B------:R-:W-:Y:S02]  /*139d0*/  IMAD.MOV.U32 R189, RZ, RZ, R176 ;  /* 0x000000ffffbd7224 */ /* 0x000fe400078e00b0 */
[----:B------:R-:W-:Y:S01]  /*139e0*/  IMAD.MOV.U32 R81, RZ, RZ, R190 ;  /* 0x000000ffff517224 */ /* 0x000fe200078e00be */
[C---:B-1----:R-:W-:Y:S06]  /*139f0*/  HMMA.16816.F32 R120, R4.reuse, R16, R120 ;  /* 0x000000100478723c */ /* 0x042fec0000001878 */
[----:B------:R-:W-:Y:S07]  /*13a00*/  HMMA.16816.F32 R124, R4, R18, R124 ;  /* 0x00000012047c723c */ /* 0x000fee000000187c */
[----:B------:R-:W-:-:S04]  /*13a10*/  FFMA.FTZ R4, R52, UR23, -R12 ;  /* 0x0000001734047c23 */ /* 0x000fc8000801080c */
[----:B------:R1:W-:Y:S01]  /*13a20*/  MUFU.EX2 R51, R4 ;  /* 0x0000000400337308 */ /* 0x0003e20000000800 */
[----:B------:R-:W-:Y:S01]  /*13a30*/  MOV R190, R179 ;  /* 0x000000b300be7202 */ /* 0x000fe20000000f00 */
[----:B-1----:R-:W-:-:S06]  /*13a40*/  FFMA.FTZ R4, R44, UR23, -R12 ;  /* 0x000000172c047c23 */ /* 0x002fcc000801080c */
[----:B------:R1:W-:Y:S01]  /*13a50*/  MUFU.EX2 R52, R4 ;  /* 0x0000000400347308 */ /* 0x0003e20000000800 */
[----:B------:R-:W-:Y:S01]  /*13a60*/  MOV R179, R22 ;  /* 0x0000001600b37202 */ /* 0x000fe20000000f00 */
[----:B------:R-:W-:Y:S02]  /*13a70*/  IMAD.MOV.U32 R22, RZ, RZ, R50 ;  /* 0x000000ffff167224 */ /* 0x000fe400078e0032 */
[----:B-1----:R-:W-:-:S04]  /*13a80*/  FFMA.FTZ R4, R212, UR23, -R12 ;  /* 0x00000017d4047c23 */ /* 0x002fc8000801080c */
[----:B------:R1:W-:Y:S01]  /*13a90*/  MUFU.EX2 R230, R4 ;  /* 0x0000000400e67308 */ /* 0x0003e20000000800 */
[----:B------:R-:W-:Y:S01]  /*13aa0*/  MOV R77, R73 ;  /* 0x00000049004d7202 */ /* 0x000fe20000000f00 */
[----:B------:R-:W-:Y:S01]  /*13ab0*/  IMAD.MOV.U32 R73, RZ, RZ, R70 ;  /* 0x000000ffff497224 */ /* 0x000fe200078e0046 */
[----:B------:R-:W-:Y:S01]  /*13ac0*/  MOV R70, R49 ;  /* 0x0000003100467202 */ /* 0x000fe20000000f00 */
[----:B-1----:R-:W-:-:S04]  /*13ad0*/  FFMA.FTZ R4, R55, UR23, -R12 ;  /* 0x0000001737047c23 */ /* 0x002fc8000801080c */
[----:B------:R1:W-:Y:S02]  /*13ae0*/  MUFU.EX2 R176, R4 ;  /* 0x0000000400b07308 */ /* 0x0003e40000000800 */
[----:B-1----:R-:W-:-:S06]  /*13af0*/  FFMA.FTZ R4, R53, UR23, -R3 ;  /* 0x0000001735047c23 */ /* 0x002fcc0008010803 */
[----:B------:R1:W-:Y:S01]  /*13b00*/  MUFU.EX2 R50, R4 ;  /* 0x0000000400327308 */ /* 0x0003e20000000800 */
[----:B------:R-:W-:Y:S01]  /*13b10*/  MOV R80, R191 ;  /* 0x000000bf00507202 */ /* 0x000fe20000000f00 */
[----:B------:R-:W-:Y:S02]  /*13b20*/  IMAD.MOV.U32 R191, RZ, RZ, R219 ;  /* 0x000000ffffbf7224 */ /* 0x000fe400078e00db */
[----:B--2---:R-:W-:Y:S01]  /*13b30*/  FFMA.FTZ R26, R26, R14, R25 ;  /* 0x0000000e1a1a7223 */ /* 0x004fe20000010019 */
[----:B-1----:R-:W-:-:S04]  /*13b40*/  FFMA.FTZ R4, R45, UR23, -R3 ;  /* 0x000000172d047c23 */ /* 0x002fc80008010803 */
[----:B------:R1:W-:Y:S01]  /*13b50*/  MUFU.EX2 R49, R4 ;  /* 0x0000000400317308 */ /* 0x0003e20000000800 */
[----:B---3--:R-:W-:Y:S01]  /*13b60*/  FFMA.FTZ R25, R78, R13, R21 ;  /* 0x0000000d4e197223 */ /* 0x008fe20000010015 */
[----:B------:R-:W-:Y:S01]  /*13b70*/  IMAD.MOV.U32 R78, RZ, RZ, R72 ;  /* 0x000000ffff4e7224 */ /* 0x000fe200078e0048 */
[----:B------:R-:W-:Y:S01]  /*13b80*/  MOV R72, R71 ;  /* 0x0000004700487202 */ /* 0x000fe20000000f00 */
[----:B------:R-:W-:Y:S02]  /*13b90*/  IMAD.MOV.U32 R71, RZ, RZ, R48 ;  /* 0x000000ffff477224 */ /* 0x000fe400078e0030 */
[----:B-1----:R-:W-:-:S04]  /*13ba0*/  FFMA.FTZ R4, R213, UR23, -R3 ;  /* 0x00000017d5047c23 */ /* 0x002fc80008010803 */
[----:B------:R1:W2:Y:S02]  /*13bb0*/  MUFU.EX2 R5, R4 ;  /* 0x0000000400057308 */ /* 0x0002a40000000800 */
[----:B-1----:R-:W-:-:S06]  /*13bc0*/  FFMA.FTZ R4, R138, UR23, -R3 ;  /* 0x000000178a047c23 */ /* 0x002fcc0008010803 */
[----:B------:R1:W3:Y:S01]  /*13bd0*/  MUFU.EX2 R219, R4 ;  /* 0x0000000400db7308 */ /* 0x0002e20000000800 */
[-C--:B------:R-:W-:Y:S01]  /*13be0*/  FMUL.FTZ R116, R116, R14.reuse ;  /* 0x0000000e74747220 */ /* 0x080fe20000410000 */
[----:B------:R-:W-:Y:S01]  /*13bf0*/  FMUL.FTZ R117, R117, R14 ;  /* 0x0000000e75757220 */ /* 0x000fe20000410000 */
[----:B-1----:R-:W-:-:S05]  /*13c00*/  FFMA.FTZ R4, R54, UR23, -R2 ;  /* 0x0000001736047c23 */ /* 0x002fca0008010802 */
[----:B------:R1:W-:Y:S01]  /*13c10*/  MUFU.EX2 R48, R4 ;  /* 0x0000000400307308 */ /* 0x0003e20000000800 */
[-C--:B------:R-:W-:Y:S01]  /*13c20*/  FMUL.FTZ R118, R118, R13.reuse ;  /* 0x0000000d76767220 */ /* 0x080fe20000410000 */
[-C--:B------:R-:W-:Y:S01]  /*13c30*/  FMUL.FTZ R119, R119, R13.reuse ;  /* 0x0000000d77777220 */ /* 0x080fe20000410000 */
[-C--:B------:R-:W-:Y:S01]  /*13c40*/  FMUL.FTZ R128, R128, R14.reuse ;  /* 0x0000000e80807220 */ /* 0x080fe20000410000 */
[----:B------:R-:W-:Y:S01]  /*13c50*/  FMUL.FTZ R129, R129, R14 ;  /* 0x0000000e81817220 */ /* 0x000fe20000410000 */
[-C--:B------:R-:W-:Y:S01]  /*13c60*/  FMUL.FTZ R130, R130, R13.reuse ;  /* 0x0000000d82827220 */ /* 0x080fe20000410000 */
[----:B------:R-:W-:Y:S01]  /*13c70*/  FMUL.FTZ R131, R131, R13 ;  /* 0x0000000d83837220 */ /* 0x000fe20000410000 */
[----:B-1----:R-:W-:-:S04]  /*13c80*/  FFMA.FTZ R4, R47, UR23, -R2 ;  /* 0x000000172f047c23 */ /* 0x002fc80008010802 */
[----:B------:R1:W-:Y:S01]  /*13c90*/  MUFU.EX2 R54, R4 ;  /* 0x0000000400367308 */ /* 0x0003e20000000800 */
[----:B------:R-:W-:Y:S01]  /*13ca0*/  IMAD.MOV.U32 R83, RZ, RZ, R188 ;  /* 0x000000ffff537224 */ /* 0x000fe200078e00bc */
[----:B------:R-:W-:Y:S01]  /*13cb0*/  HMMA.16816.F32 R116, R8, R16, R116 ;  /* 0x000000100874723c */ /* 0x000fe20000001874 */
[----:B-1----:R-:W-:-:S05]  /*13cc0*/  FFMA.FTZ R4, R214, UR23, -R2 ;  /* 0x00000017d6047c23 */ /* 0x002fca0008010802 */
[----:B------:R1:W-:Y:S01]  /*13cd0*/  MUFU.EX2 R92, R4 ;  /* 0x00000004005c7308 */ /* 0x0003e20000000800 */
[----:B------:R-:W-:Y:S01]  /*13ce0*/  HMMA.16816.F32 R128, R8, R18, R128 ;  /* 0x000000120880723c */ /* 0x000fe20000001880 */
[----:B------:R-:W4:Y:S01]  /*13cf0*/  LDSM.16.MT88.4 R16, [R225+0xc800] ;  /* 0x00c80000e110783b */ /* 0x000f220000004200 */
[----:B-1----:R-:W-:-:S05]  /*13d00*/  FFMA.FTZ R4, R139, UR23, -R2 ;  /* 0x000000178b047c23 */ /* 0x002fca0008010802 */
[----:B------:R1:W3:Y:S01]  /*13d10*/  MUFU.EX2 R188, R4 ;  /* 0x0000000400bc7308 */ /* 0x0002e20000000800 */
[----:B------:R-:W-:Y:S02]  /*13d20*/  IMAD.MOV.U32 R86, RZ, RZ, R231 ;  /* 0x000000ffff567224 */ /* 0x000fe400078e00e7 */
[----:B-1----:R-:W-:-:S05]  /*13d30*/  FFMA.FTZ R4, R222, UR23, -R0 ;  /* 0x00000017de047c23 */ /* 0x002fca0008010800 */
[----:B------:R1:W-:Y:S01]  /*13d40*/  MUFU.EX2 R47, R4 ;  /* 0x00000004002f7308 */ /* 0x0003e20000000800 */
[----:B------:R-:W-:Y:S01]  /*13d50*/  IMAD.MOV.U32 R45, RZ, RZ, R86 ;  /* 0x000000ffff2d7224 */ /* 0x000fe200078e0056 */
[----:B------:R-:W-:Y:S01]  /*13d60*/  MOV R86, R83 ;  /* 0x0000005300567202 */ /* 0x000fe20000000f00 */
[----:B------:R-:W-:Y:S02]  /*13d70*/  IMAD.MOV.U32 R83, RZ, RZ, R177 ;  /* 0x000000ffff537224 */ /* 0x000fe400078e00b1 */
[----:B-1----:R-:W-:-:S04]  /*13d80*/  FFMA.FTZ R4, R221, UR23, -R0 ;  /* 0x00000017dd047c23 */ /* 0x002fc80008010800 */
[----:B------:R1:W4:Y:S02]  /*13d90*/  MUFU.EX2 R213, R4 ;  /* 0x0000000400d57308 */ /* 0x0003240000000800 */
[----:B-1----:R-:W-:-:S06]  /*13da0*/  FFMA.FTZ R4, R220, UR23, -R0 ;  /* 0x00000017dc047c23 */ /* 0x002fcc0008010800 */
[----:B------:R1:W-:Y:S02]  /*13db0*/  MUFU.EX2 R231, R4 ;  /* 0x0000000400e77308 */ /* 0x0003e40000000800 */
[----:B-1----:R-:W-:-:S06]  /*13dc0*/  FFMA.FTZ R4, R215, UR23, -R0 ;  /* 0x00000017d7047c23 */ /* 0x002fcc0008010800 */
[----:B------:R1:W1:Y:S01]  /*13dd0*/  MUFU.EX2 R177, R4 ;  /* 0x0000000400b17308 */ /* 0x0002620000000800 */
[----:B--2---:R-:W-:Y:S02]  /*13de0*/  MOV R215, R5 ;  /* 0x0000000500d77202 */ /* 0x004fe40000000f00 */
[----:B------:R-:W-:Y:S02]  /*13df0*/  F2FP.F16.F32.PACK_AB R8, R52, R51 ;  /* 0x000000333408723e */ /* 0x000fe400000000ff */
[----:B------:R-:W-:Y:S02]  /*13e00*/  F2FP.F16.F32.PACK_AB R9, R49, R50 ;  /* 0x000000323109723e */ /* 0x000fe400000000ff */
[----:B------:R-:W-:Y:S02]  /*13e10*/  F2FP.F16.F32.PACK_AB R10, R176, R230 ;  /* 0x000000e6b00a723e */ /* 0x000fe400000000ff */
[----:B---3--:R-:W-:Y:S02]  /*13e20*/  F2FP.F16.F32.PACK_AB R11, R219, R215 ;  /* 0x000000d7db0b723e */ /* 0x008fe400000000ff */
[----:B------:R-:W-:-:S02]  /*13e30*/  F2FP.F16.F32.PACK_AB R6, R188, R92 ;  /* 0x0000005cbc06723e */ /* 0x000fc400000000ff */
[----:B----4-:R-:W-:Y:S02]  /*13e40*/  F2FP.F16.F32.PACK_AB R5, R213, R47 ;  /* 0x0000002fd505723e */ /* 0x010fe400000000ff */
[----:B-1----:R-:W-:Y:S02]  /*13e50*/  F2FP.F16.F32.PACK_AB R4, R54, R48 ;  /* 0x000000303604723e */ /* 0x002fe400000000ff */
[----:B------:R-:W-:Y:S01]  /*13e60*/  F2FP.F16.F32.PACK_AB R7, R177, R231 ;  /* 0x000000e7b107723e */ /* 0x000fe200000000ff */
[-C--:B------:R-:W-:Y:S06]  /*13e70*/  HMMA.16816.F32 R144, R8, R16.reuse, R144 ;  /* 0x000000100890723c */ /* 0x080fec0000001890 */
        /* <DEDUP_REMOVED lines=17> */
[----:B-1----:R-:W-:Y:S07]  /*13f90*/  HMMA.16816.F32 R76, R4, R16, R204 ;  /* 0x00000010044c723c */ /* 0x002fee00000018cc */
[----:B------:R-:W-:Y:S01]  /*13fa0*/  MOV R206, R95 ;  /* 0x0000005f00ce7202 */ /* 0x000fe20000000f00 */
[----:B------:R-:W-:Y:S01]  /*13fb0*/  IMAD.MOV.U32 R204, RZ, RZ, R75 ;  /* 0x000000ffffcc7224 */ /* 0x000fe200078e004b */
[----:B------:R-:W-:-:S02]  /*13fc0*/  MOV R95, R74 ;  /* 0x0000004a005f7202 */ /* 0x000fc40000000f00 */
[----:B------:R-:W-:Y:S06]  /*13fd0*/  HMMA.16816.F32 R72, R4, R18, R168 ;  /* 0x000000120448723c */ /* 0x000fec00000018a8 */
[----:B------:R-:W-:Y:S01]  /*13fe0*/  HMMA.16816.F32 R88, R8, R16, R208 ;  /* 0x000000100858723c */ /* 0x000fe200000018d0 */
[----:B------:R-:W-:-:S05]  /*13ff0*/  IMAD.MOV.U32 R168, RZ, RZ, R70 ;  /* 0x000000ffffa87224 */ /* 0x000fca00078e0046 */
[C---:B------:R-:W-:Y:S01]  /*14000*/  HMMA.16816.F32 R68, R8.reuse, R18, R156 ;  /* 0x000000120844723c */ /* 0x040fe2000000189c */
[----:B------:R-:W1:Y:S01]  /*14010*/  LDSM.16.MT88.4 R16, [R228+0xc800] ;  /* 0x00c80000e410783b */ /* 0x000e620000004200 */
        /* <DEDUP_REMOVED lines=9> */
[----:B------:R-:W-:Y:S01]  /*140b0*/  IMAD.MOV.U32 R170, RZ, RZ, R80 ;  /* 0x000000ffffaa7224 */ /* 0x000fe200078e0050 */
[----:B------:R-:W-:Y:S01]  /*140c0*/  MOV R55, R81 ;  /* 0x0000005100377202 */ /* 0x000fe20000000f00 */
[----:B------:R-:W-:Y:S01]  /*140d0*/  IMAD.MOV.U32 R44, RZ, RZ, R82 ;  /* 0x000000ffff2c7224 */ /* 0x000fe200078e0052 */
[----:B------:R-:W-:Y:S01]  /*140e0*/  MOV R169, R83 ;  /* 0x0000005300a97202 */ /* 0x000fe20000000f00 */
[----:B------:R-:W-:Y:S01]  /*140f0*/  IMAD.MOV.U32 R211, RZ, RZ, R92 ;  /* 0x000000ffffd37224 */ /* 0x000fe200078e005c */
[----:B-1----:R-:W-:Y:S07]  /*14100*/  HMMA.16816.F32 R80, R8, R16, R192 ;  /* 0x000000100850723c */ /* 0x002fee00000018c0 */
[----:B------:R-:W-:Y:S01]  /*14110*/  MOV R194, R93 ;  /* 0x0000005d00c27202 */ /* 0x000fe20000000f00 */
[----:B------:R-:W-:Y:S01]  /*14120*/  IMAD.MOV.U32 R193, RZ, RZ, R94 ;  /* 0x000000ffffc17224 */ /* 0x000fe200078e005e */
[----:B------:R-:W-:-:S02]  /*14130*/  MOV R192, R95 ;  /* 0x0000005f00c07202 */ /* 0x000fc40000000f00 */
[----:B------:R-:W-:Y:S01]  /*14140*/  HMMA.16816.F32 R92, R8, R18, R196 ;  /* 0x00000012085c723c */ /* 0x000fe200000018c4 */
[----:B------:R-:W2:Y:S01]  /*14150*/  LDL.LU R197, [R1+0x5c] ;  /* 0x00005c0001c57983 */ /* 0x000ea20000300800 */
[----:B------:R-:W-:-:S05]  /*14160*/  IMAD.MOV.U32 R195, RZ, RZ, R53 ;  /* 0x000000ffffc37224 */ /* 0x000fca00078e0035 */
[----:B------:R-:W-:Y:S02]  /*14170*/  MOV R198, R21 ;  /* 0x0000001500c67202 */ /* 0x000fe40000000f00 */
[----:B------:R-:W-:Y:S01]  /*14180*/  MOV R199, R55 ;  /* 0x0000003700c77202 */ /* 0x000fe20000000f00 */
[C---:B------:R-:W-:Y:S06]  /*14190*/  HMMA.16816.F32 R60, R4.reuse, R16, R60 ;  /* 0x00000010043c723c */ /* 0x040fec000000183c */
[----:B------:R-:W-:Y:S01]  /*141a0*/  HMMA.16816.F32 R200, R4, R18, R200 ;  /* 0x0000001204c8723c */ /* 0x000fe200000018c8 */
[----:B------:R-:W1:Y:S01]  /*141b0*/  LDSM.16.MT88.4 R16, [R225+0xe800] ;  /* 0x00e80000e110783b */ /* 0x000e620000004200 */
        /* <DEDUP_REMOVED lines=13> */
[----:B------:R-:W-:-:S02]  /*14290*/  IMAD.MOV.U32 R53, RZ, RZ, R20 ;  /* 0x000000ffff357224 */ /* 0x000fc400078e0014 */
[----:B------:R-:W3:Y:S01]  /*142a0*/  LDSM.16.MT88.4 R20, [R228+0xe800] ;  /* 0x00e80000e414783b */ /* 0x000ee20000004200 */
[----:B-1----:R-:W-:Y:S01]  /*142b0*/  HMMA.16816.F32 R220, R8, R16, R36 ;  /* 0x0000001008dc723c */ /* 0x002fe20000001824 */
[----:B--2---:R-:W-:Y:S01]  /*142c0*/  FFMA.FTZ R46, R197, R24, R46 ;  /* 0x00000018c52e7223 */ /* 0x004fe2000001002e */
        /* <DEDUP_REMOVED lines=15> */
[----:B------:R-:W2:Y:S01]  /*143c0*/  LDL.LU R45, [R1+0x60] ;  /* 0x00006000012d7983 */ /* 0x000ea20000300800 */
[C---:B------:R-:W-:Y:S06]  /*143d0*/  HMMA.16816.F32 R156, R4.reuse, R16, R32 ;  /* 0x00000010049c723c */ /* 0x040fec0000001820 */
[-C--:B------:R-:W-:Y:S06]  /*143e0*/  HMMA.16816.F32 R148, R4, R18.reuse, R28 ;  /* 0x000000120494723c */ /* 0x080fec000000181c */
[----:B------:R-:W-:Y:S01]  /*143f0*/  HMMA.16816.F32 R96, R8, R18, R96 ;  /* 0x000000120860723c */ /* 0x000fe20000001860 */
[----:B------:R-:W1:Y:S01]  /*14400*/  LDSM.16.MT88.4 R16, [R227+0xe800] ;  /* 0x00e80000e310783b */ /* 0x000e620000004200 */
[----:B------:R-:W-:-:S04]  /*14410*/  MOV R196, R198 ;  /* 0x000000c600c47202 */ /* 0x000fc80000000f00 */
[----:B---3--:R-:W-:Y:S01]  /*14420*/  HMMA.16816.F32 R104, R4, R20, R104 ;  /* 0x000000140468723c */ /* 0x008fe20000001868 */
[----:B------:R-:W-:-:S05]  /*14430*/  MOV R198, R192 ;  /* 0x000000c000c67202 */ /* 0x000fca0000000f00 */
[C---:B------:R-:W-:Y:S01]  /*14440*/  HMMA.16816.F32 R108, R4.reuse, R22, R108 ;  /* 0x00000016046c723c */ /* 0x040fe2000000186c */
[----:B------:R-:W-:Y:S02]  /*14450*/  MOV R192, R194 ;  /* 0x000000c200c07202 */ /* 0x000fe40000000f00 */
[----:B------:R-:W-:Y:S02]  /*14460*/  MOV R194, R168 ;  /* 0x000000a800c27202 */ /* 0x000fe40000000f00 */
[----:B------:R-:W-:Y:S02]  /*14470*/  MOV R168, R170 ;  /* 0x000000aa00a87202 */ /* 0x000fe40000000f00 */
[----:B------:R-:W-:Y:S02]  /*14480*/  MOV R170, R204 ;  /* 0x000000cc00aa7202 */ /* 0x000fe40000000f00 */
[----:B------:R-:W-:Y:S02]  /*14490*/  MOV R204, R206 ;  /* 0x000000ce00cc7202 */ /* 0x000fe40000000f00 */
[----:B------:R-:W-:Y:S01]  /*144a0*/  MOV R206, R217 ;  /* 0x000000d900ce7202 */ /* 0x000fe20000000f00 */
[C---:B-1----:R-:W-:Y:S06]  /*144b0*/  HMMA.16816.F32 R120, R4.reuse, R16, R120 ;  /* 0x000000100478723c */ /* 0x042fec0000001878 */
[----:B------:R-:W-:Y:S07]  /*144c0*/  HMMA.16816.F32 R124, R4, R18, R124 ;  /* 0x00000012047c723c */ /* 0x000fee000000187c */
[----:B------:R-:W-:-:S04]  /*144d0*/  FFMA.FTZ R4, R214, UR23, -R12 ;  /* 0x00000017d6047c23 */ /* 0x000fc8000801080c */
[----:B------:R1:W-:Y:S02]  /*144e0*/  MUFU.EX2 R214, R4 ;  /* 0x0000000400d67308 */ /* 0x0003e40000000800 */
[----:B-1----:R-:W-:Y:S01]  /*144f0*/  FFMA.FTZ R4, R197, UR23, -R12 ;  /* 0x00000017c5047c23 */ /* 0x002fe2000801080c */
[----:B------:R-:W-:Y:S02]  /*14500*/  IMAD.MOV.U32 R197, RZ, RZ, R199 ;  /* 0x000000ffffc57224 */ /* 0x000fe400078e00c7 */
[----:B------:R-:W-:-:S03]  /*14510*/  IMAD.MOV.U32 R199, RZ, RZ, R193 ;  /* 0x000000ffffc77224 */ /* 0x000fc600078e00c1 */
[----:B------:R1:W3:Y:S01]  /*14520*/  MUFU.EX2 R217, R4 ;  /* 0x0000000400d97308 */ /* 0x0002e20000000800 */
[----:B------:R-:W-:Y:S02]  /*14530*/  IMAD.MOV.U32 R193, RZ, RZ, R195 ;  /* 0x000000ffffc17224 */ /* 0x000fe400078e00c3 */
[----:B------:R-:W-:Y:S02]  /*14540*/  IMAD.MOV.U32 R195, RZ, RZ, R169 ;  /* 0x000000ffffc37224 */ /* 0x000fe400078e00a9 */
[----:B------:R-:W-:Y:S02]  /*14550*/  IMAD.MOV.U32 R169, RZ, RZ, R171 ;  /* 0x000000ffffa97224 */ /* 0x000fe400078e00ab */
[----:B------:R-:W-:Y:S02]  /*14560*/  IMAD.MOV.U32 R171, RZ, RZ, R205 ;  /* 0x000000ffffab7224 */ /* 0x000fe400078e00cd */
[----:B------:R-:W-:Y:S02]  /*14570*/  IMAD.MOV.U32 R205, RZ, RZ, R219 ;  /* 0x000000ffffcd7224 */ /* 0x000fe400078e00db */
[----:B-1----:R-:W-:-:S04]  /*14580*/  FFMA.FTZ R4, R252, UR23, -R12 ;  /* 0x00000017fc047c23 */ /* 0x002fc8000801080c */
[----:B------:R1:W-:Y:S02]  /*14590*/  MUFU.EX2 R219, R4 ;  /* 0x0000000400db7308 */ /* 0x0003e40000000800 */
[----:B-1----:R-:W-:-:S06]  /*145a0*/  FFMA.FTZ R4, R132, UR23, -R12 ;  /* 0x0000001784047c23 */ /* 0x002fcc000801080c */
[----:B------:R1:W-:Y:S02]  /*145b0*/  MUFU.EX2 R252, R4 ;  /* 0x0000000400fc7308 */ /* 0x0003e40000000800 */
[----:B-1----:R-:W-:-:S06]  /*145c0*/  FFMA.FTZ R4, R139, UR23, -R3 ;  /* 0x000000178b047c23 */ /* 0x002fcc0008010803 */
        /* <DEDUP_REMOVED lines=23> */
[----:B------:R-:W-:-:S02]  /*14740*/  MOV R197, R199 ;  /* 0x000000c700c57202 */ /* 0x000fc40000000f00 */
[----:B------:R-:W-:Y:S02]  /*14750*/  MOV R199, R193 ;  /* 0x000000c100c77202 */ /* 0x000fe40000000f00 */
[----:B------:R-:W-:Y:S02]  /*14760*/  MOV R193, R195 ;  /* 0x000000c300c17202 */ /* 0x000fe40000000f00 */
[----:B------:R-:W-:Y:S02]  /*14770*/  MOV R195, R169 ;  /* 0x000000a900c37202 */ /* 0x000fe40000000f00 */
[----:B------:R-:W-:Y:S01]  /*14780*/  MOV R169, R171 ;  /* 0x000000ab00a97202 */ /* 0x000fe20000000f00 */
[----:B------:R-:W-:Y:S02]  /*14790*/  IMAD.MOV.U32 R171, RZ, RZ, R204 ;  /* 0x000000ffffab7224 */ /* 0x000fe400078e00cc */
[----:B------:R-:W-:Y:S02]  /*147a0*/  IMAD.MOV.U32 R204, RZ, RZ, R206 ;  /* 0x000000ffffcc7224 */ /* 0x000fe400078e00ce */
[----:B-1----:R-:W-:Y:S01]  /*147b0*/  FFMA.FTZ R4, R138, UR23, -R3 ;  /* 0x000000178a047c23 */ /* 0x002fe20008010803 */
[----:B------:R-:W-:Y:S01]  /*147c0*/  MOV R138, R53 ;  /* 0x00000035008a7202 */ /* 0x000fe20000000f00 */
[----:B------:R-:W-:Y:S01]  /*147d0*/  IMAD.MOV.U32 R53, RZ, RZ, R55 ;  /* 0x000000ffff357224 */ /* 0x000fe200078e0037 */
[----:B------:R-:W-:Y:S01]  /*147e0*/  MOV R55, R44 ;  /* 0x0000002c00377202 */ /* 0x000fe20000000f00 */
[----:B------:R-:W-:Y:S01]  /*147f0*/  IMAD.MOV.U32 R44, RZ, RZ, R216 ;  /* 0x000000ffff2c7224 */ /* 0x000fe200078e00d8 */
[----:B------:R-:W-:Y:S01]  /*14800*/  MOV R206, R209 ;  /* 0x000000d100ce7202 */ /* 0x000fe20000000f00 */
[----:B------:R1:W-:Y:S01]  /*14810*/  MUFU.EX2 R216, R4 ;  /* 0x0000000400d87308 */ /* 0x0003e20000000800 */
[----:B------:R-:W-:-:S02]  /*14820*/  MOV R209, R211 ;  /* 0x000000d300d17202 */ /* 0x000fc40000000f00 */
[----:B------:R-:W-:Y:S02]  /*14830*/  MOV R211, R138 ;  /* 0x0000008a00d37202 */ /* 0x000fe40000000f00 */
[----:B------:R-:W-:Y:S01]  /*14840*/  MOV R138, R44 ;  /* 0x0000002c008a7202 */ /* 0x000fe20000000f00 */
[----:B------:R-:W-:Y:S02]  /*14850*/  IMAD.MOV.U32 R44, RZ, RZ, R218 ;  /* 0x000000ffff2c7224 */ /* 0x000fe400078e00da */
[----:B-1----:R-:W-:Y:S01]  /*14860*/  FFMA.FTZ R4, R196, UR23, -R3 ;  /* 0x00000017c4047c23 */ /* 0x002fe20008010803 */
[----:B------:R-:W-:-:S03]  /*14870*/  IMAD.MOV.U32 R196, RZ, RZ, R198 ;  /* 0x000000ffffc47224 */ /* 0x000fc600078e00c6 */
[----:B------:R1:W4:Y:S01]  /*14880*/  MUFU.EX2 R218, R4 ;  /* 0x0000000400da7308 */ /* 0x0003220000000800 */
[----:B------:R-:W-:Y:S02]  /*14890*/  IMAD.MOV.U32 R198, RZ, RZ, R192 ;  /* 0x000000ffffc67224 */ /* 0x000fe400078e00c0 */
[----:B------:R-:W-:Y:S02]  /*148a0*/  IMAD.MOV.U32 R192, RZ, RZ, R194 ;  /* 0x000000ffffc07224 */ /* 0x000fe400078e00c2 */
[----:B------:R-:W-:Y:S02]  /*148b0*/  IMAD.MOV.U32 R194, RZ, RZ, R168 ;  /* 0x000000ffffc27224 */ /* 0x000fe400078e00a8 */
[----:B------:R-:W-:Y:S01]  /*148c0*/  IMAD.MOV.U32 R168, RZ, RZ, R170 ;  /* 0x000000ffffa87224 */ /* 0x000fe200078e00aa */
[----:B------:R-:W-:Y:S02]  /*148d0*/  MOV R170, R205 ;  /* 0x000000cd00aa7202 */ /* 0x000fe40000000f00 */
[----:B------:R-:W-:Y:S01]  /*148e0*/  MOV R205, R207 ;  /* 0x000000cf00cd7202 */ /* 0x000fe20000000f00 */
[----:B-1----:R-:W-:Y:S01]  /*148f0*/  FFMA.FTZ R4, R43, UR23, -R2 ;  /* 0x000000172b047c23 */ /* 0x002fe20008010802 */
[----:B------:R-:W-:-:S03]  /*14900*/  IMAD.MOV.U32 R207, RZ, RZ, R208 ;  /* 0x000000ffffcf7224 */ /* 0x000fc600078e00d0 */
[----:B------:R1:W-:Y:S01]  /*14910*/  MUFU.EX2 R132, R4 ;  /* 0x0000000400847308 */ /* 0x0003e20000000800 */
[----:B------:R-:W-:Y:S02]  /*14920*/  IMAD.MOV.U32 R208, RZ, RZ, R210 ;  /* 0x000000ffffd07224 */ /* 0x000fe400078e00d2 */
[----:B------:R-:W-:Y:S02]  /*14930*/  IMAD.MOV.U32 R210, RZ, RZ, R215 ;  /* 0x000000ffffd27224 */ /* 0x000fe400078e00d7 */
[----:B------:R-:W-:Y:S02]  /*14940*/  IMAD.MOV.U32 R43, RZ, RZ, R197 ;  /* 0x000000ffff2b7224 */ /* 0x000fe400078e00c5 */
[----:B------:R-:W-:Y:S02]  /*14950*/  IMAD.MOV.U32 R197, RZ, RZ, R199 ;  /* 0x000000ffffc57224 */ /* 0x000fe400078e00c7 */
[----:B------:R-:W-:Y:S01]  /*14960*/  IMAD.MOV.U32 R215, RZ, RZ, R53 ;  /* 0x000000ffffd77224 */ /* 0x000fe200078e0035 */
[----:B------:R-:W-:Y:S01]  /*14970*/  MOV R53, R239 ;  /* 0x000000ef00357202 */ /* 0x000fe20000000f00 */
[----:B------:R-:W-:Y:S01]  /*14980*/  IMAD.MOV.U32 R199, RZ, RZ, R193 ;  /* 0x000000ffffc77224 */ /* 0x000fe200078e00c1 */
[----:B------:R-:W-:Y:S01]  /*14990*/  HMMA.16816.F32 R100, R8, R20, R100 ;  /* 0x000000140864723c */ /* 0x000fe20000001864 */
[----:B-1----:R-:W-:Y:S01]  /*149a0*/  FFMA.FTZ R4, R196, UR23, -R2 ;  /* 0x00000017c4047c23 */ /* 0x002fe20008010802 */
[----:B------:R-:W-:-:S04]  /*149b0*/  MOV R196, R198 ;  /* 0x000000c600c47202 */ /* 0x000fc80000000f00 */
[----:B------:R-:W-:Y:S01]  /*149c0*/  HMMA.16816.F32 R112, R8, R22, R112 ;  /* 0x000000160870723c */ /* 0x000fe20000001870 */
[----:B------:R-:W-:Y:S01]  /*149d0*/  MOV R198, R192 ;  /* 0x000000c000c67202 */ /* 0x000fe20000000f00 */
[----:B------:R-:W-:Y:S01]  /*149e0*/  IMAD.MOV.U32 R193, RZ, RZ, R195 ;  /* 0x000000ffffc17224 */ /* 0x000fe200078e00c3 */
[----:B------:R-:W-:Y:S01]  /*149f0*/  MOV R192, R194 ;  /* 0x000000c200c07202 */ /* 0x000fe20000000f00 */
[----:B------:R-:W-:Y:S01]  /*14a00*/  IMAD.MOV.U32 R42, RZ, RZ, R196 ;  /* 0x000000ffff2a7224 */ /* 0x000fe200078e00c4 */
[----:B------:R-:W-:Y:S01]  /*14a10*/  MOV R194, R168 ;  /* 0x000000a800c27202 */ /* 0x000fe20000000f00 */
[----:B------:R-:W1:Y:S01]  /*14a20*/  LDSM.16.MT88.4 R20, [R226+0xd000] ;  /* 0x00d00000e214783b */ /* 0x000e620000004200 */
[----:B------:R-:W-:Y:S02]  /*14a30*/  MOV R168, R170 ;  /* 0x000000aa00a87202 */ /* 0x000fe40000000f00 */
[----:B------:R-:W-:Y:S01]  /*14a40*/  MOV R170, R205 ;  /* 0x000000cd00aa7202 */ /* 0x000fe20000000f00 */
[----:B------:R-:W-:-:S02]  /*14a50*/  IMAD.MOV.U32 R205, RZ, RZ, R208 ;  /* 0x000000ffffcd7224 */ /* 0x000fc400078e00d0 */
[----:B--2---:R-:W-:Y:S01]  /*14a60*/  FFMA.FTZ R45, R45, R15, R27 ;  /* 0x0000000f2d2d7223 */ /* 0x004fe2000001001b */
[----:B------:R-:W-:Y:S01]  /*14a70*/  IMAD.MOV.U32 R195, RZ, RZ, R169 ;  /* 0x000000ffffc37224 */ /* 0x000fe200078e00a9 */
        /* <DEDUP_REMOVED lines=12> */
[----:B------:R2:W-:Y:S01]  /*14b40*/  MUFU.EX2 R138, R4 ;  /* 0x00000004008a7308 */ /* 0x0005e20000000800 */
[----:B------:R-:W-:Y:S01]  /*14b50*/  IMAD.MOV.U32 R198, RZ, RZ, R192 ;  /* 0x000000ffffc67224 */ /* 0x000fe200078e00c0 */
[----:B------:R-:W-:Y:S01]  /*14b60*/  MOV R41, R196 ;  /* 0x000000c400297202 */ /* 0x000fe20000000f00 */
[----:B------:R-:W-:Y:S01]  /*14b70*/  IMAD.MOV.U32 R192, RZ, RZ, R194 ;  /* 0x000000ffffc07224 */ /* 0x000fe200078e00c2 */
[----:B------:R-:W-:Y:S01]  /*14b80*/  MOV R55, R238 ;  /* 0x000000ee00377202 */ /* 0x000fe20000000f00 */
[----:B------:R-:W-:-:S02]  /*14b90*/  IMAD.MOV.U32 R194, RZ, RZ, R53 ;  /* 0x000000ffffc27224 */ /* 0x000fc400078e0035 */
[----:B------:R-:W-:Y:S01]  /*14ba0*/  FFMA.FTZ R33, R195, UR23, -R3 ;  /* 0x00000017c3217c23 */ /* 0x000fe20008010803 */
[----:B------:R-:W-:Y:S01]  /*14bb0*/  IMAD.MOV.U32 R53, RZ, RZ, R212 ;  /* 0x000000ffff357224 */ /* 0x000fe200078e00d4 */
[----:B------:R-:W-:Y:S01]  /*14bc0*/  MOV R196, R198 ;  /* 0x000000c600c47202 */ /* 0x000fe20000000f00 */
[----:B------:R-:W-:Y:S01]  /*14bd0*/  IMAD.MOV.U32 R40, RZ, RZ, R41 ;  /* 0x000000ffff287224 */ /* 0x000fe200078e0029 */
[----:B------:R-:W-:Y:S01]  /*14be0*/  MOV R198, R192 ;  /* 0x000000c000c67202 */ /* 0x000fe20000000f00 */
[----:B------:R-:W-:Y:S04]  /*14bf0*/  LDSM.16.MT88.4 R16, [R228+0xd000] ;  /* 0x00d00000e410783b */ /* 0x000fe80000004200 */
[----:B------:R1:W5:Y:S01]  /*14c00*/  LDL.LU R239, [R1+0xac] ;  /* 0x0000ac0001ef7983 */ /* 0x0003620000300800 */
[----:B--2---:R-:W-:Y:S01]  /*14c10*/  FFMA.FTZ R4, R43, UR23, -R2 ;  /* 0x000000172b047c23 */ /* 0x004fe20008010802 */
[----:B------:R-:W-:Y:S01]  /*14c20*/  MOV R43, R197 ;  /* 0x000000c5002b7202 */ /* 0x000fe20000000f00 */
[----:B------:R-:W-:Y:S01]  /*14c30*/  FFMA.FTZ R41, R234, UR23, -R12 ;  /* 0x00000017ea297c23 */ /* 0x000fe2000801080c */
[----:B------:R-:W-:Y:S01]  /*14c40*/  MOV R197, R199 ;  /* 0x000000c700c57202 */ /* 0x000fe20000000f00 */
[----:B------:R2:W-:Y:S01]  /*14c50*/  MUFU.EX2 R212, R4 ;  /* 0x0000000400d47308 */ /* 0x0005e20000000800 */
[----:B------:R-:W-:Y:S01]  /*14c60*/  MOV R199, R193 ;  /* 0x000000c100c77202 */ /* 0x000fe20000000f00 */
[----:B------:R1:W5:Y:S01]  /*14c70*/  LDL.LU R238, [R1+0xa8] ;  /* 0x0000a80001ee7983 */ /* 0x0003620000300800 */
[----:B------:R-:W-:-:S02]  /*14c80*/  MOV R193, R215 ;  /* 0x000000d700c17202 */ /* 0x000fc40000000f00 */
[----:B------:R-:W-:Y:S02]  /*14c90*/  MOV R215, R55 ;  /* 0x0000003700d77202 */ /* 0x000fe40000000f00 */
[----:B------:R-:W-:Y:S02]  /*14ca0*/  MOV R192, R194 ;  /* 0x000000c200c07202 */ /* 0x000fe40000000f00 */
[----:B------:R-:W-:Y:S01]  /*14cb0*/  MOV R194, R53 ;  /* 0x0000003500c27202 */ /* 0x000fe20000000f00 */
[----:B------:R-:W-:Y:S01]  /*14cc0*/  IMAD.MOV.U32 R53, RZ, RZ, R13 ;  /* 0x000000ffff357224 */ /* 0x000fe200078e000d */
[----:B------:R-:W-:Y:S01]  /*14cd0*/  MOV R13, R236 ;  /* 0x000000ec000d7202 */ /* 0x000fe20000000f00 */
[----:B--2---:R-:W-:Y:S01]  /*14ce0*/  FFMA.FTZ R4, R42, UR23, -R2 ;  /* 0x000000172a047c23 */ /* 0x004fe20008010802 */
[----:B------:R-:W-:Y:S02]  /*14cf0*/  IMAD.MOV.U32 R42, RZ, RZ, R43 ;  /* 0x000000ffff2a7224 */ /* 0x000fe400078e002b */
[----:B------:R-:W-:-:S02]  /*14d00*/  IMAD.MOV.U32 R43, RZ, RZ, R197 ;  /* 0x000000ffff2b7224 */ /* 0x000fc400078e00c5 */
[----:B------:R-:W-:Y:S01]  /*14d10*/  IMAD.MOV.U32 R197, RZ, RZ, R199 ;  /* 0x000000ffffc57224 */ /* 0x000fe200078e00c7 */
[----:B------:R-:W-:Y:S01]  /*14d20*/  MOV R39, R40 ;  /* 0x0000002800277202 */ /* 0x000fe20000000f00 */
[----:B------:R-:W-:Y:S02]  /*14d30*/  IMAD.MOV.U32 R199, RZ, RZ, R193 ;  /* 0x000000ffffc77224 */ /* 0x000fe400078e00c1 */
[----:B------:R-:W-:Y:S02]  /*14d40*/  IMAD.MOV.U32 R193, RZ, RZ, R215 ;  /* 0x000000ffffc17224 */ /* 0x000fe400078e00d7 */
[----:B------:R-:W-:Y:S01]  /*14d50*/  IMAD.MOV.U32 R37, RZ, RZ, R43 ;  /* 0x000000ffff257224 */ /* 0x000fe200078e002b */
[----:B------:R-:W-:Y:S01]  /*14d60*/  MOV R43, R198 ;  /* 0x000000c6002b7202 */ /* 0x000fe20000000f00 */
[----:B------:R-:W-:Y:S01]  /*14d70*/  IMAD.MOV.U32 R38, RZ, RZ, R197 ;  /* 0x000000ffff267224 */ /* 0x000fe200078e00c5 */
[----:B------:R-:W-:Y:S01]  /*14d80*/  MOV R197, R192 ;  /* 0x000000c000c57202 */ /* 0x000fe20000000f00 */
[----:B------:R-:W-:-:S02]  /*14d90*/  IMAD.MOV.U32 R198, RZ, RZ, R193 ;  /* 0x000000ffffc67224 */ /* 0x000fc400078e00c1 */
[--C-:B------:R-:W-:Y:S01]  /*14da0*/  FFMA.FTZ R42, R42, UR23, -R12.reuse ;  /* 0x000000172a2a7c23 */ /* 0x100fe2000801080c */
[--C-:B------:R-:W-:Y:S01]  /*14db0*/  FFMA.FTZ R40, R233, UR23, -R12.reuse ;  /* 0x00000017e9287c23 */ /* 0x100fe2000801080c */
[----:B------:R-:W-:Y:S01]  /*14dc0*/  FFMA.FTZ R39, R39, UR23, -R12 ;  /* 0x0000001727277c23 */ /* 0x000fe2000801080c */
[----:B------:R-:W-:Y:S01]  /*14dd0*/  MOV R192, R13 ;  /* 0x0000000d00c07202 */ /* 0x000fe20000000f00 */
[----:B------:R-:W-:Y:S02]  /*14de0*/  IMAD.MOV.U32 R193, RZ, RZ, R14 ;  /* 0x000000ffffc17224 */ /* 0x000fe400078e000e */
[----:B------:R-:W2:Y:S01]  /*14df0*/  LDSM.16.MT88.4 R12, [R225+0xd000] ;  /* 0x00d00000e10c783b */ /* 0x000ea20000004200 */
[----:B------:R3:W1:Y:S01]  /*14e00*/  MUFU.EX2 R215, R4 ;  /* 0x0000000400d77308 */ /* 0x0006620000000800 */
[----:B------:R-:W-:Y:S01]  /*14e10*/  MOV R36, R196 ;  /* 0x000000c400247202 */ /* 0x000fe20000000f00 */
[----:B------:R-:W-:Y:S01]  /*14e20*/  IMAD.MOV.U32 R196, RZ, RZ, R199 ;  /* 0x000000ffffc47224 */ /* 0x000fe200078e00c7 */
[----:B------:R-:W-:-:S02]  /*14e30*/  MOV R55, R237 ;  /* 0x000000ed00377202 */ /* 0x000fc40000000f00 */
[----:B------:R-:W-:Y:S01]  /*14e40*/  MOV R199, R194 ;  /* 0x000000c200c77202 */ /* 0x000fe20000000f00 */
[----:B------:R-:W-:Y:S01]  /*14e50*/  IMAD.MOV.U32 R194, RZ, RZ, R53 ;  /* 0x000000ffffc27224 */ /* 0x000fe200078e0035 */
[----:B------:R-:W-:Y:S01]  /*14e60*/  MOV R195, R168 ;  /* 0x000000a800c37202 */ /* 0x000fe20000000f00 */
[--C-:B------:R-:W-:Y:S01]  /*14e70*/  FFMA.FTZ R37, R37, UR23, -R3.reuse ;  /* 0x0000001725257c23 */ /* 0x100fe20008010803 */
[----:B------:R-:W-:Y:S01]  /*14e80*/  FFMA.FTZ R35, R43, UR23, -R3 ;  /* 0x000000172b237c23 */ /* 0x000fe20008010803 */
[----:B------:R-:W-:Y:S02]  /*14e90*/  IMAD.MOV.U32 R168, RZ, RZ, R169 ;  /* 0x000000ffffa87224 */ /* 0x000fe400078e00a9 */
[----:B------:R-:W-:Y:S01]  /*14ea0*/  FFMA.FTZ R32, R196, UR23, -R2 ;  /* 0x00000017c4207c23 */ /* 0x000fe20008010802 */
[----:B---3--:R-:W-:Y:S01]  /*14eb0*/  FFMA.FTZ R4, R235, UR23, -R0 ;  /* 0x00000017eb047c23 */ /* 0x008fe20008010800 */
[--C-:B------:R-:W-:Y:S01]  /*14ec0*/  FFMA.FTZ R31, R198, UR23, -R2.reuse ;  /* 0x00000017c61f7c23 */ /* 0x100fe20008010802 */
[--C-:B------:R-:W-:Y:S01]  /*14ed0*/  FFMA.FTZ R30, R199, UR23, -R2.reuse ;  /* 0x00000017c71e7c23 */ /* 0x100fe20008010802 */
[----:B------:R-:W-:Y:S01]  /*14ee0*/  F2FP.F16.F32.PACK_AB R8, R217, R214 ;  /* 0x000000d6d908723e */ /* 0x000fe200000000ff */
[----:B------:R3:W-:Y:S01]  /*14ef0*/  MUFU.EX2 R53, R4 ;  /* 0x0000000400357308 */ /* 0x0007e20000000800 */
[----:B------:R-:W-:Y:S01]  /*14f00*/  FFMA.FTZ R28, R55, UR23, -R2 ;  /* 0x00000017371c7c23 */ /* 0x000fe20008010802 */
[----:B------:R-:W-:Y:S01]  /*14f10*/  MOV R169, R170 ;  /* 0x000000aa00a97202 */ /* 0x000fe20000000f00 */
[----:B------:R-:W-:Y:S01]  /*14f20*/  FFMA.FTZ R2, R192, UR23, -R0 ;  /* 0x00000017c0027c23 */ /* 0x000fe20008010800 */
[----:B------:R-:W-:Y:S01]  /*14f30*/  IMAD.MOV.U32 R170, RZ, RZ, R208 ;  /* 0x000000ffffaa7224 */ /* 0x000fe200078e00d0 */
[----:B------:R-:W-:Y:S01]  /*14f40*/  MOV R208, R209 ;  /* 0x000000d100d07202 */ /* 0x000fe20000000f00 */
[----:B------:R-:W-:Y:S01]  /*14f50*/  FFMA.FTZ R43, R44, UR23, -R0 ;  /* 0x000000172c2b7c23 */ /* 0x000fe20008010800 */
[----:B------:R-:W-:-:S02]  /*14f60*/  IMAD.MOV.U32 R209, RZ, RZ, R54 ;  /* 0x000000ffffd17224 */ /* 0x000fc400078e0036 */
[--C-:B------:R-:W-:Y:S01]  /*14f70*/  FFMA.FTZ R44, R133, UR23, -R0.reuse ;  /* 0x00000017852c7c23 */ /* 0x100fe20008010800 */
[----:B----4-:R-:W-:Y:S01]  /*14f80*/  F2FP.F16.F32.PACK_AB R9, R213, R139 ;  /* 0x0000008bd509723e */ /* 0x010fe200000000ff */
[----:B------:R-:W-:Y:S01]  /*14f90*/  MUFU.EX2 R133, R2 ;  /* 0x0000000200857308 */ /* 0x000fe20000000800 */
[----:B------:R-:W-:Y:S01]  /*14fa0*/  F2FP.F16.F32.PACK_AB R10, R252, R219 ;  /* 0x000000dbfc0a723e */ /* 0x000fe200000000ff */
[----:B------:R4:W5:Y:S01]  /*14fb0*/  LDL.LU R237, [R1+0xa4] ;  /* 0x0000a40001ed7983 */ /* 0x0009620000300800 */
[--C-:B---3--:R-:W-:Y:S01]  /*14fc0*/  FFMA.FTZ R4, R36, UR23, -R0.reuse ;  /* 0x0000001724047c23 */ /* 0x108fe20008010800 */
[----:B------:R-:W-:Y:S01]  /*14fd0*/  FFMA.FTZ R36, R38, UR23, -R3 ;  /* 0x0000001726247c23 */ /* 0x000fe20008010803 */
[--C-:B------:R-:W-:Y:S01]  /*14fe0*/  FFMA.FTZ R3, R197, UR23, -R0.reuse ;  /* 0x00000017c5037c23 */ /* 0x100fe20008010800 */
[----:B------:R-:W-:Y:S02]  /*14ff0*/  F2FP.F16.F32.PACK_AB R11, R218, R216 ;  /* 0x000000d8da0b723e */ /* 0x000fe400000000ff */
[----:B------:R3:W2:Y:S01]  /*15000*/  MUFU.EX2 R54, R4 ;  /* 0x0000000400367308 */ /* 0x0006a20000000800 */
[----:B------:R-:W-:Y:S01]  /*15010*/  FFMA.FTZ R29, R194, UR23, -R0 ;  /* 0x00000017c21d7c23 */ /* 0x000fe20008010800 */
[----:B------:R-:W-:Y:S01]  /*15020*/  FADD.FTZ R34, R195, R26 ;  /* 0x0000001ac3227221 */ /* 0x000fe20000010000 */
[----:B------:R-:W-:Y:S01]  /*15030*/  MOV R24, R169 ;  /* 0x000000a900187202 */ /* 0x000fe20000000f00 */
[----:B------:R4:W5:Y:S04]  /*15040*/  LDL.LU R236, [R1+0xa0] ;  /* 0x0000a00001ec7983 */ /* 0x0009680000300800 */
[----:B------:R-:W4:Y:S01]  /*15050*/  MUFU.EX2 R55, R3 ;  /* 0x0000000300377308 */ /* 0x000f220000000800 */
[----:B------:R-:W-:Y:S01]  /*15060*/  FADD.FTZ R38, R168, R25 ;  /* 0x00000019a8267221 */ /* 0x000fe20000010000 */
[----:B------:R-:W-:Y:S01]  /*15070*/  IMAD.MOV.U32 R195, RZ, RZ, R170 ;  /* 0x000000ffffc37224 */ /* 0x000fe200078e00aa */
[----:B------:R-:W-:Y:S01]  /*15080*/  MOV R194, R171 ;  /* 0x000000ab00c27202 */ /* 0x000fe20000000f00 */
[C---:B-1----:R-:W-:Y:S01]  /*15090*/  HMMA.16816.F32 R68, R8.reuse, R22, R68 ;  /* 0x000000160844723c */ /* 0x042fe20000001844 */
[----:B------:R-:W-:Y:S01]  /*150a0*/  F2FP.F16.F32.PACK_AB R6, R215, R212 ;  /* 0x000000d4d706723e */ /* 0x000fe200000000ff */
[----:B------:R1:W5:Y:S04]  /*150b0*/  LDL.LU R235, [R1+0x9c] ;  /* 0x00009c0001eb7983 */ /* 0x0003680000300800 */
[C---:B------:R-:W-:Y:S01]  /*150c0*/  HMMA.16816.F32 R168, R8.reuse, R20, R88 ;  /* 0x0000001408a8723c */ /* 0x040fe20000001858 */
[----:B---3--:R-:W-:Y:S01]  /*150d0*/  F2FP.F16.F32.PACK_AB R4, R138, R132 ;  /* 0x000000848a04723e */ /* 0x008fe200000000ff */
[----:B------:R-:W-:Y:S01]  /*150e0*/  MUFU.EX2 R39, R39 ;  /* 0x0000002700277308 */ /* 0x000fe20000000800 */
[----:B--2---:R-:W-:Y:S01]  /*150f0*/  F2FP.F16.F32.PACK_AB R5, R54, R53 ;  /* 0x000000353605723e */ /* 0x004fe200000000ff */
[----:B------:R1:W5:Y:S01]  /*15100*/  LDL.LU R234, [R1+0x98] ;  /* 0x0000980001ea7983 */ /* 0x0003620000300800 */
[----:B----4-:R-:W-:Y:S01]  /*15110*/  F2FP.F16.F32.PACK_AB R7, R133, R55 ;  /* 0x000000378507723e */ /* 0x010fe200000000ff */
[C---:B------:R-:W-:Y:S06]  /*15120*/  HMMA.16816.F32 R144, R8.reuse, R12, R144 ;  /* 0x0000000c0890723c */ /* 0x040fec0000001890 */
[----:B------:R-:W-:Y:S01]  /*15130*/  HMMA.16816.F32 R56, R8, R14, R56 ;  /* 0x0000000e0838723c */ /* 0x000fe20000001838 */
[----:B------:R-:W-:Y:S01]  /*15140*/  FFMA.FTZ R3, R193, UR23, -R0 ;  /* 0x00000017c1037c23 */ /* 0x000fe20008010800 */
[----:B------:R-:W-:Y:S01]  /*15150*/  MOV R2, R178 ;  /* 0x000000b200027202 */ /* 0x000fe20000000f00 */
[----:B------:R1:W5:Y:S03]  /*15160*/  LDL.LU R233, [R1+0x94] ;  /* 0x0000940001e97983 */ /* 0x0003660000300800 */
[C---:B------:R-:W-:Y:S06]  /*15170*/  HMMA.16816.F32 R140, R4.reuse, R12, R140 ;  /* 0x0000000c048c723c */ /* 0x040fec000000188c */
[C---:B------:R-:W-:Y:S01]  /*15180*/  HMMA.16816.F32 R152, R4.reuse, R14, R152 ;  /* 0x0000000e0498723c */ /* 0x040fe20000001898 */
[----:B------:R-:W2:Y:S01]  /*15190*/  LDSM.16.MT88.4 R12, [R227+0xd000] ;  /* 0x00d00000e30c783b */ /* 0x000ea20000004200 */
        /* <DEDUP_REMOVED lines=8> */
[----:B------:R-:W-:-:S05]  /*15220*/  IMAD.MOV.U32 R27, RZ, RZ, R69 ;  /* 0x000000ffff1b7224 */ /* 0x000fca00078e0045 */
[----:B------:R-:W-:Y:S01]  /*15230*/  HMMA.16816.F32 R168, R4, R22, R72 ;  /* 0x0000001604a8723c */ /* 0x000fe20000001848 */
[----:B------:R-:W-:Y:S01]  /*15240*/  IMAD.MOV.U32 R21, RZ, RZ, R71 ;  /* 0x000000ffff157224 */ /* 0x000fe200078e0047 */
[----:B------:R-:W-:-:S04]  /*15250*/  MOV R20, R68 ;  /* 0x0000004400147202 */ /* 0x000fc80000000f00 */
[----:B------:R-:W-:Y:S01]  /*15260*/  HMMA.16816.F32 R64, R8, R16, R64 ;  /* 0x000000100840723c */ /* 0x000fe20000001840 */
[----:B------:R-:W-:-:S05]  /*15270*/  MOV R22, R70 ;  /* 0x0000004600167202 */ /* 0x000fca0000000f00 */
[----:B------:R-:W-:Y:S07]  /*15280*/  HMMA.16816.F32 R68, R8, R18, R84 ;  /* 0x000000120844723c */ /* 0x000fee0000001854 */
[----:B------:R-:W-:-:S11]  /*15290*/  MOV R84, R27 ;  /* 0x0000001b00547202 */ /* 0x000fd60000000f00 */
[----:B------:R-:W-:Y:S01]  /*152a0*/  IMAD.MOV.U32 R26, RZ, RZ, R66 ;  /* 0x000000ffff1a7224 */ /* 0x000fe200078e0042 */
[----:B------:R-:W-:Y:S01]  /*152b0*/  MOV R25, R67 ;  /* 0x0000004300197202 */ /* 0x000fe20000000f00 */
[----:B------:R-:W-:Y:S02]  /*152c0*/  IMAD.MOV.U32 R23, RZ, RZ, R65 ;  /* 0x000000ffff177224 */ /* 0x000fe400078e0041 */
[----:B------:R-:W-:Y:S02]  /*152d0*/  IMAD.MOV.U32 R66, RZ, RZ, R192 ;  /* 0x000000ffff427224 */ /* 0x000fe400078e00c0 */
        /* <DEDUP_REMOVED lines=8> */
[----:B--2---:R-:W-:Y:S01]  /*15360*/  HMMA.16816.F32 R192, R8, R12, R80 ;  /* 0x0000000c08c0723c */ /* 0x004fe20000001850 */
[----:B------:R-:W-:Y:S02]  /*15370*/  IMAD.MOV.U32 R86, RZ, RZ, R26 ;  /* 0x000000ffff567224 */ /* 0x000fe400078e001a */
[----:B------:R-:W-:-:S04]  /*15380*/  IMAD.MOV.U32 R85, RZ, RZ, R23 ;  /* 0x000000ffff557224 */ /* 0x000fc800078e0017 */
[----:B------:R-:W-:Y:S01]  /*15390*/  MOV R80, R24 ;  /* 0x0000001800507202 */ /* 0x000fe20000000f00 */
[----:B------:R-:W-:Y:S01]  /*153a0*/  IMAD.MOV.U32 R81, RZ, RZ, R22 ;  /* 0x000000ffff517224 */ /* 0x000fe200078e0016 */
[----:B------:R-:W2:Y:S01]  /*153b0*/  LDSM.16.MT88.4 R24, [R225+0xf000] ;  /* 0x00f00000e118783b */ /* 0x000ea20000004200 */
[----:B------:R-:W-:Y:S01]  /*153c0*/  MOV R82, R21 ;  /* 0x0000001500527202 */ /* 0x000fe20000000f00 */
[----:B------:R-:W-:Y:S02]  /*153d0*/  IMAD.MOV.U32 R83, RZ, RZ, R20 ;  /* 0x000000ffff537224 */ /* 0x000fe400078e0014 */
[----:B------:R-:W3:Y:S01]  /*153e0*/  LDSM.16.MT88.4 R20, [R226+0xf000] ;  /* 0x00f00000e214783b */ /* 0x000ee20000004200 */
[C---:B------:R-:W-:Y:S06]  /*153f0*/  HMMA.16816.F32 R172, R4.reuse, R16, R172 ;  /* 0x0000001004ac723c */ /* 0x040fec00000018ac */
[----:B------:R-:W-:Y:S06]  /*15400*/  HMMA.16816.F32 R184, R4, R18, R184 ;  /* 0x0000001204b8723c */ /* 0x000fec00000018b8 */
[----:B------:R-:W-:Y:S01]  /*15410*/  HMMA.16816.F32 R16, R8, R14, R92 ;  /* 0x0000000e0810723c */ /* 0x000fe2000000185c */
[----:B------:R-:W-:Y:S01]  /*15420*/  MOV R199, R68 ;  /* 0x0000004400c77202 */ /* 0x000fe20000000f00 */
[----:B------:R-:W-:-:S04]  /*15430*/  IMAD.MOV.U32 R68, RZ, RZ, R89 ;  /* 0x000000ffff447224 */ /* 0x000fc800078e0059 */
[----:B------:R-:W-:Y:S01]  /*15440*/  HMMA.16816.F32 R60, R4, R12, R60 ;  /* 0x0000000c043c723c */ /* 0x000fe2000000183c */
[----:B------:R-:W-:-:S05]  /*15450*/  MOV R67, R90 ;  /* 0x0000005a00437202 */ /* 0x000fca0000000f00 */
[----:B------:R-:W-:Y:S01]  /*15460*/  HMMA.16816.F32 R200, R4, R14, R200 ;  /* 0x0000000e04c8723c */ /* 0x000fe200000018c8 */
[----:B------:R-:W-:-:S11]  /*15470*/  MOV R65, R88 ;  /* 0x0000005800417202 */ /* 0x000fd60000000f00 */
[----:B------:R-:W-:Y:S01]  /*15480*/  MOV R15, R17 ;  /* 0x00000011000f7202 */ /* 0x000fe20000000f00 */
[----:B------:R-:W-:Y:S01]  /*15490*/  IMAD.MOV.U32 R14, RZ, RZ, R18 ;  /* 0x000000ffff0e7224 */ /* 0x000fe200078e0012 */
[----:B------:R-:W-:Y:S01]  /*154a0*/  MOV R13, R19 ;  /* 0x00000013000d7202 */ /* 0x000fe20000000f00 */
[----:B------:R-:W-:Y:S01]  /*154b0*/  IMAD.MOV.U32 R12, RZ, RZ, R16 ;  /* 0x000000ffff0c7224 */ /* 0x000fe200078e0010 */
[----:B--2---:R-:W-:Y:S01]  /*154c0*/  HMMA.16816.F32 R72, R4, R24, R160 ;  /* 0x000000180448723c */ /* 0x004fe200000018a0 */
[----:B------:R-:W2:Y:S06]  /*154d0*/  LDSM.16.MT88.4 R16, [R228+0xf000] ;  /* 0x00f00000e410783b */ /* 0x000eac0000004200 */
[----:B------:R-:W-:-:S02]  /*154e0*/  MOV R163, R91 ;  /* 0x0000005b00a37202 */ /* 0x000fc40000000f00 */
[----:B---3--:R-:W-:Y:S07]  /*154f0*/  HMMA.16816.F32 R88, R4, R20, R156 ;  /* 0x000000140458723c */ /* 0x008fee000000189c */
[----:B------:R-:W-:Y:S01]  /*15500*/  MOV R157, R15 ;  /* 0x0000000f009d7202 */ /* 0x000fe20000000f00 */
[----:B------:R-:W-:Y:S01]  /*15510*/  IMAD.MOV.U32 R158, RZ, RZ, R14 ;  /* 0x000000ffff9e7224 */ /* 0x000fe200078e000e */
[----:B------:R-:W-:Y:S01]  /*15520*/  MOV R159, R13 ;  /* 0x0000000d009f7202 */ /* 0x000fe20000000f00 */
[----:B------:R-:W-:-:S02]  /*15530*/  IMAD.MOV.U32 R156, RZ, RZ, R12 ;  /* 0x000000ffff9c7224 */ /* 0x000fc400078e000c */
[----:B------:R-:W3:Y:S01]  /*15540*/  LDSM.16.MT88.4 R12, [R227+0xf000] ;  /* 0x00f00000e30c783b */ /* 0x000ee20000004200 */
[----:B------:R-:W-:Y:S01]  /*15550*/  HMMA.16816.F32 R92, R4, R22, R148 ;  /* 0x00000016045c723c */ /* 0x000fe20000001894 */
[----:B------:R-:W-:Y:S01]  /*15560*/  MOV R161, R65 ;  /* 0x0000004100a17202 */ /* 0x000fe20000000f00 */
[----:B------:R-:W-:-:S04]  /*15570*/  IMAD.MOV.U32 R162, RZ, RZ, R66 ;  /* 0x000000ffffa27224 */ /* 0x000fc800078e0042 */
[C---:B------:R-:W-:Y:S01]  /*15580*/  HMMA.16816.F32 R76, R4.reuse, R26, R164 ;  /* 0x0000001a044c723c */ /* 0x040fe200000018a4 */
[----:B------:R-:W-:Y:S01]  /*15590*/  IMAD.MOV.U32 R151, RZ, RZ, R163 ;  /* 0x000000ffff977224 */ /* 0x000fe200078e00a3 */
[----:B------:R-:W-:Y:S01]  /*155a0*/  MOV R163, R67 ;  /* 0x0000004300a37202 */ /* 0x000fe20000000f00 */
[----:B------:R-:W-:Y:S01]  /*155b0*/  IMAD.MOV.U32 R160, RZ, RZ, R68 ;  /* 0x000000ffffa07224 */ /* 0x000fe200078e0044 */
[----:B------:R-:W-:Y:S01]  /*155c0*/  MOV R149, R69 ;  /* 0x0000004500957202 */ /* 0x000fe20000000f00 */
[----:B------:R-:W-:Y:S02]  /*155d0*/  IMAD.MOV.U32 R148, RZ, RZ, R70 ;  /* 0x000000ffff947224 */ /* 0x000fe400078e0046 */
[----:B------:R-:W-:Y:S01]  /*155e0*/  IMAD.MOV.U32 R164, RZ, RZ, R64 ;  /* 0x000000ffffa47224 */ /* 0x000fe200078e0040 */
[----:B------:R-:W-:Y:S01]  /*155f0*/  MOV R150, R80 ;  /* 0x0000005000967202 */ /* 0x000fe20000000f00 */
[C---:B--2---:R-:W-:Y:S06]  /*15600*/  HMMA.16816.F32 R104, R4.reuse, R16, R104 ;  /* 0x000000100468723c */ /* 0x044fec0000001868 */
[----:B------:R-:W-:Y:S01]  /*15610*/  HMMA.16816.F32 R108, R4, R18, R108 ;  /* 0x00000012046c723c */ /* 0x000fe2000000186c */
[----:B------:R-:W-:Y:S01]  /*15620*/  IMAD.MOV.U32 R80, RZ, RZ, R84 ;  /* 0x000000ffff507224 */ /* 0x000fe200078e0054 */
[----:B------:R-:W-:Y:S01]  /*15630*/  MOV R165, R85 ;  /* 0x0000005500a57202 */ /* 0x000fe20000000f00 */
[----:B------:R-:W-:-:S03]  /*15640*/  IMAD.MOV.U32 R166, RZ, RZ, R86 ;  /* 0x000000ffffa67224 */ /* 0x000fc600078e0056 */
[----:B---3--:R-:W-:Y:S07]  /*15650*/  HMMA.16816.F32 R64, R4, R14, R124 ;  /* 0x0000000e0440723c */ /* 0x008fee000000187c */
[----:B------:R-:W-:Y:S02]  /*15660*/  MOV R125, R71 ;  /* 0x00000047007d7202 */ /* 0x000fe40000000f00 */
[----:B------:R-:W-:Y:S06]  /*15670*/  HMMA.16816.F32 R68, R8, R24, R188 ;  /* 0x000000180844723c */ /* 0x000fec00000018bc */
[----:B------:R-:W-:Y:S01]  /*15680*/  HMMA.16816.F32 R120, R4, R12, R120 ;  /* 0x0000000c0478723c */ /* 0x000fe20000001878 */
[----:B------:R-:W-:-:S06]  /*15690*/  MOV R191, R211 ;  /* 0x000000d300bf7202 */ /* 0x000fcc0000000f00 */
[----:B------:R-:W-:Y:S01]  /*156a0*/  MOV R4, R207 ;  /* 0x000000cf00047202 */ /* 0x000fe20000000f00 */
[----:B------:R-:W-:Y:S01]  /*156b0*/  IMAD.MOV.U32 R7, RZ, RZ, R210 ;  /* 0x000000ffff077224 */ /* 0x000fe200078e00d2 */
[----:B------:R-:W-:Y:S01]  /*156c0*/  MOV R5, R209 ;  /* 0x000000d100057202 */ /* 0x000fe20000000f00 */
[----:B------:R-:W-:Y:S01]  /*156d0*/  IMAD.MOV.U32 R190, RZ, RZ, R191 ;  /* 0x000000ffffbe7224 */ /* 0x000fe200078e00bf */
[----:B------:R-:W-:Y:S02]  /*156e0*/  MOV R191, R4 ;  /* 0x0000000400bf7202 */ /* 0x000fe40000000f00 */
[----:B------:R-:W-:Y:S01]  /*156f0*/  MOV R167, R87 ;  /* 0x0000005700a77202 */ /* 0x000fe20000000f00 */
[----:B------:R-:W-:Y:S01]  /*15700*/  IMAD.MOV.U32 R4, RZ, RZ, R5 ;  /* 0x000000ffff047224 */ /* 0x000fe200078e0005 */
[----:B------:R-:W-:Y:S01]  /*15710*/  MOV R5, R7 ;  /* 0x0000000700057202 */ /* 0x000fe20000000f00 */
[----:B------:R-:W-:Y:S01]  /*15720*/  HMMA.16816.F32 R84, R8, R26, R180 ;  /* 0x0000001a0854723c */ /* 0x000fe200000018b4 */
[----:B------:R-:W-:Y:S01]  /*15730*/  IMAD.MOV.U32 R7, RZ, RZ, R148 ;  /* 0x000000ffff077224 */ /* 0x000fe200078e0094 */
[----:B------:R-:W-:Y:S01]  /*15740*/  MOV R148, R149 ;  /* 0x0000009500947202 */ /* 0x000fe20000000f00 */
[----:B------:R-:W-:Y:S01]  /*15750*/  IMAD.MOV.U32 R149, RZ, RZ, R150 ;  /* 0x000000ffff957224 */ /* 0x000fe200078e0096 */
[----:B------:R-:W-:-:S03]  /*15760*/  MOV R150, R151 ;  /* 0x0000009700967202 */ /* 0x000fc60000000f00 */
[----:B------:R-:W-:Y:S01]  /*15770*/  MOV R181, R190 ;  /* 0x000000be00b57202 */ /* 0x000fe20000000f00 */
[----:B------:R-:W-:Y:S01]  /*15780*/  IMAD.MOV.U32 R182, RZ, RZ, R191 ;  /* 0x000000ffffb67224 */ /* 0x000fe200078e00bf */
[----:B------:R-:W-:Y:S01]  /*15790*/  MOV R183, R4 ;  /* 0x0000000400b77202 */ /* 0x000fe20000000f00 */
[----:B------:R-:W-:Y:S01]  /*157a0*/  HMMA.16816.F32 R100, R8, R16, R100 ;  /* 0x000000100864723c */ /* 0x000fe20000001864 */
        /* <DEDUP_REMOVED lines=10> */
[----:B------:R-:W-:Y:S01]  /*15850*/  FADD.FTZ R2, R2, R46 ;  /* 0x0000002e02027221 */ /* 0x000fe20000010000 */
[----:B------:R-:W-:-:S02]  /*15860*/  IMAD.MOV.U32 R124, RZ, RZ, R204 ;  /* 0x000000ffff7c7224 */ /* 0x000fc400078e00cc */
[----:B------:R-:W-:Y:S01]  /*15870*/  FADD.FTZ R0, R232, R45 ;  /* 0x0000002de8007221 */ /* 0x000fe20000010000 */
[----:B------:R-:W-:Y:S01]  /*15880*/  IMAD.MOV.U32 R6, RZ, RZ, R206 ;  /* 0x000000ffff067224 */ /* 0x000fe200078e00ce */
[----:B------:R-:W-:Y:S01]  /*15890*/  MOV R126, R205 ;  /* 0x000000cd007e7202 */ /* 0x000fe20000000f00 */
[----:B------:R-:W4:Y:S01]  /*158a0*/  LDSM.16.MT88.4 R148, [R225+0xd800] ;  /* 0x00d80000e194783b */ /* 0x000f220000004200 */
[----:B--2---:R-:W-:Y:S01]  /*158b0*/  FADD.FTZ R3, R181, R34 ;  /* 0x00000022b5037221 */ /* 0x004fe20000010000 */
        /* <DEDUP_REMOVED lines=14> */
[----:B---3--:R-:W-:Y:S01]  /*159a0*/  MOV R42, R180 ;  /* 0x000000b4002a7202 */ /* 0x008fe20000000f00 */
        /* <DEDUP_REMOVED lines=14> */
[----:B------:R-:W-:Y:S01]  /*15a90*/  FADD.FTZ R5, R224, R0 ;  /* 0x00000000e0057221 */ /* 0x000fe20000010000 */
[----:B------:R-:W-:Y:S01]  /*15aa0*/  FADD.FTZ R4, R181, R4 ;  /* 0x00000004b5047221 */ /* 0x000fe20000010000 */
[----:B------:R-:W-:Y:S01]  /*15ab0*/  IMAD.MOV.U32 R127, RZ, RZ, R208 ;  /* 0x000000ffff7f7224 */ /* 0x000fe200078e00d0 */
[C---:B------:R-:W-:Y:S01]  /*15ac0*/  HMMA.16816.F32 R220, R8.reuse, R20, R220 ;  /* 0x0000001408dc723c */ /* 0x040fe200000018dc */
[----:B------:R-:W-:Y:S01]  /*15ad0*/  MUFU.EX2 R20, R31 ;  /* 0x0000001f00147308 */ /* 0x000fe20000000800 */
[----:B------:R-:W-:Y:S01]  /*15ae0*/  FADD.FTZ R2, R42, R3 ;  /* 0x000000032a027221 */ /* 0x000fe20000010000 */
[----:B------:R-:W-:Y:S01]  /*15af0*/  FADD.FTZ R0, R180, R6 ;  /* 0x00000006b4007221 */ /* 0x000fe20000010000 */
[----:B------:R1:W5:Y:S02]  /*15b00*/  LDL.LU R232, [R1+0x90] ;  /* 0x0000900001e87983 */ /* 0x0003640000300800 */
[----:B------:R-:W-:Y:S01]  /*15b10*/  HMMA.16816.F32 R204, R8, R18, R112 ;  /* 0x0000001208cc723c */ /* 0x000fe20000001870 */
[----:B------:R-:W-:-:S05]  /*15b20*/  FADD.FTZ R3, R182, R5 ;  /* 0x00000005b6037221 */ /* 0x000fca0000010000 */
[C---:B------:R-:W-:Y:S01]  /*15b30*/  HMMA.16816.F32 R116, R8.reuse, R12, R116 ;  /* 0x0000000c0874723c */ /* 0x040fe20000001874 */
[----:B------:R-:W-:Y:S05]  /*15b40*/  MUFU.EX2 R18, R30 ;  /* 0x0000001e00127308 */ /* 0x000fea0000000800 */
[----:B------:R-:W-:Y:S03]  /*15b50*/  HMMA.16816.F32 R208, R8, R22, R96 ;  /* 0x0000001608d0723c */ /* 0x000fe60000001860 */
[----:B------:R-:W2:Y:S08]  /*15b60*/  MUFU.EX2 R26, R41 ;  /* 0x00000029001a7308 */ /* 0x000eb00000000800 */
[----:B------:R-:W-:Y:S08]  /*15b70*/  MUFU.EX2 R27, R40 ;  /* 0x00000028001b7308 */ /* 0x000ff00000000800 */
[----:B------:R-:W-:Y:S08]  /*15b80*/  MUFU.EX2 R21, R37 ;  /* 0x0000002500157308 */ /* 0x000ff00000000800 */
[----:B------:R-:W-:Y:S08]  /*15b90*/  MUFU.EX2 R24, R33 ;  /* 0x0000002100187308 */ /* 0x000ff00000000800 */
[----:B------:R-:W-:Y:S01]  /*15ba0*/  MUFU.EX2 R17, R32 ;  /* 0x0000002000117308 */ /* 0x000fe20000000800 */
[----:B------:R-:W-:-:S02]  /*15bb0*/  MOV R124, R125 ;  /* 0x0000007d007c7202 */ /* 0x000fc40000000f00 */
[----:B------:R-:W-:Y:S02]  /*15bc0*/  MOV R46, R126 ;  /* 0x0000007e002e7202 */ /* 0x000fe40000000f00 */
[----:B------:R-:W-:Y:S01]  /*15bd0*/  MOV R45, R127 ;  /* 0x0000007f002d7202 */ /* 0x000fe20000000f00 */
[----:B------:R-:W-:Y:S01]  /*15be0*/  FADD.FTZ R2, R51, R2 ;  /* 0x0000000233027221 */ /* 0x000fe20000010000 */
[----:B------:R-:W-:Y:S01]  /*15bf0*/  FADD.FTZ R0, R50, R0 ;  /* 0x0000000032007221 */ /* 0x000fe20000010000 */
[----:B------:R-:W-:Y:S01]  /*15c00*/  MUFU.EX2 R19, R28 ;  /* 0x0000001c00137308 */ /* 0x000fe20000000800 */
[----:B------:R-:W-:Y:S01]  /*15c10*/  MOV R42, R183 ;  /* 0x000000b7002a7202 */ /* 0x000fe20000000f00 */
[----:B------:R-:W-:Y:S01]  /*15c20*/  LDSM.16.MT88.4 R112, [R228+0xf800] ;  /* 0x00f80000e470783b */ /* 0x000fe20000004200 */
[----:B------:R-:W-:Y:S02]  /*15c30*/  MOV R38, R80 ;  /* 0x0000005000267202 */ /* 0x000fe40000000f00 */
[----:B------:R-:W-:Y:S01]  /*15c40*/  MOV R34, R82 ;  /* 0x0000005200227202 */ /* 0x000fe20000000f00 */
[----:B------:R1:W5:Y:S02]  /*15c50*/  LDL.LU R231, [R1+0x8c] ;  /* 0x00008c0001e77983 */ /* 0x0003640000300800 */
[----:B------:R3:W-:Y:S08]  /*15c60*/  MUFU.EX2 R12, R29 ;  /* 0x0000001d000c7308 */ /* 0x0007f00000000800 */
[----:B------:R4:W-:Y:S08]  /*15c70*/  MUFU.EX2 R23, R35 ;  /* 0x0000002300177308 */ /* 0x0009f00000000800 */
[----:B------:R-:W1:Y:S01]  /*15c80*/  MUFU.EX2 R22, R36 ;  /* 0x0000002400167308 */ /* 0x000e620000000800 */
[----:B---3--:R-:W-:Y:S07]  /*15c90*/  HMMA.16816.F32 R28, R8, R14, R128 ;  /* 0x0000000e081c723c */ /* 0x008fee0000001880 */
[----:B------:R-:W-:Y:S01]  /*15ca0*/  MUFU.EX2 R13, R43 ;  /* 0x0000002b000d7308 */ /* 0x000fe20000000800 */
[----:B----4-:R-:W-:Y:S01]  /*15cb0*/  MOV R35, R7 ;  /* 0x0000000700237202 */ /* 0x010fe20000000f00 */
[----:B------:R-:W-:Y:S01]  /*15cc0*/  FADD.FTZ R11, R48, R4 ;  /* 0x00000004300b7221 */ /* 0x000fe20000010000 */
[----:B------:R-:W-:Y:S01]  /*15cd0*/  IMAD.MOV.U32 R125, RZ, RZ, R230 ;  /* 0x000000ffff7d7224 */ /* 0x000fe200078e00e6 */
[----:B------:R-:W3:Y:S04]  /*15ce0*/  LDSM.16.MT88.4 R4, [R227+0xf800] ;  /* 0x00f80000e304783b */ /* 0x000ee80000004200 */
[----:B------:R-:W4:Y:S01]  /*15cf0*/  MUFU.EX2 R8, R44 ;  /* 0x0000002c00087308 */ /* 0x000f220000000800 */
[----:B------:R-:W-:Y:S01]  /*15d00*/  MOV R33, R124 ;  /* 0x0000007c00217202 */ /* 0x000fe20000000f00 */
[----:B------:R-:W-:Y:S01]  /*15d10*/  IMAD.MOV.U32 R32, RZ, RZ, R125 ;  /* 0x000000ffff207224 */ /* 0x000fe200078e007d */
[----:B--2---:R-:W-:Y:S01]  /*15d20*/  F2FP.F16.F32.PACK_AB R128, R26, R25 ;  /* 0x000000191a80723e */ /* 0x004fe200000000ff */
[----:B------:R-:W-:Y:S01]  /*15d30*/  IMAD.MOV.U32 R41, RZ, RZ, R188 ;  /* 0x000000ffff297224 */ /* 0x000fe200078e00bc */
[----:B-1----:R-:W-:Y:S01]  /*15d40*/  F2FP.F16.F32.PACK_AB R129, R22, R21 ;  /* 0x000000151681723e */ /* 0x002fe200000000ff */
[----:B------:R-:W-:Y:S01]  /*15d50*/  LDSM.16.MT88.4 R180, [R228+0xd800] ;  /* 0x00d80000e4b4783b */ /* 0x000fe20000004200 */
[----:B------:R-:W-:-:S02]  /*15d60*/  F2FP.F16.F32.PACK_AB R124, R20, R17 ;  /* 0x00000011147c723e */ /* 0x000fc400000000ff */
[----:B------:R-:W-:Y:S01]  /*15d70*/  F2FP.F16.F32.PACK_AB R130, R39, R27 ;  /* 0x0000001b2782723e */ /* 0x000fe200000000ff */
[----:B------:R-:W-:Y:S01]  /*15d80*/  LDSM.16.MT88.4 R96, [R226+0xf800] ;  /* 0x00f80000e260783b */ /* 0x000fe20000004200 */
[----:B------:R-:W-:Y:S02]  /*15d90*/  F2FP.F16.F32.PACK_AB R131, R24, R23 ;  /* 0x000000171883723e */ /* 0x000fe400000000ff */
[----:B------:R-:W-:Y:S01]  /*15da0*/  F2FP.F16.F32.PACK_AB R126, R19, R18 ;  /* 0x00000012137e723e */ /* 0x000fe200000000ff */
[----:B------:R-:W-:Y:S01]  /*15db0*/  IMAD.MOV.U32 R36, RZ, RZ, R191 ;  /* 0x000000ffff247224 */ /* 0x000fe200078e00bf */
[----:B------:R-:W-:Y:S01]  /*15dc0*/  F2FP.F16.F32.PACK_AB R125, R12, R16 ;  /* 0x000000100c7d723e */ /* 0x000fe200000000ff */
[----:B------:R-:W-:Y:S01]  /*15dd0*/  FADD.FTZ R10, R47, R3 ;  /* 0x000000032f0a7221 */ /* 0x000fe20000010000 */
[----:B----4-:R-:W-:Y:S01]  /*15de0*/  F2FP.F16.F32.PACK_AB R127, R8, R13 ;  /* 0x0000000d087f723e */ /* 0x010fe200000000ff */
[----:B------:R-:W-:Y:S01]  /*15df0*/  HMMA.16816.F32 R144, R128, R148, R144 ;  /* 0x000000948090723c */ /* 0x000fe20000001890 */
[----:B------:R-:W-:-:S02]  /*15e00*/  MOV R40, R189 ;  /* 0x000000bd00287202 */ /* 0x000fc40000000f00 */
[----:B------:R-:W-:Y:S01]  /*15e10*/  MOV R37, R190 ;  /* 0x000000be00257202 */ /* 0x000fe20000000f00 */
[----:B------:R-:W-:Y:S01]  /*15e20*/  IMAD.MOV.U32 R190, RZ, RZ, R166 ;  /* 0x000000ffffbe7224 */ /* 0x000fe200078e00a6 */
[----:B------:R-:W-:Y:S01]  /*15e30*/  MOV R188, R164 ;  /* 0x000000a400bc7202 */ /* 0x000fe20000000f00 */
[C---:B------:R-:W-:Y:S01]  /*15e40*/  HMMA.16816.F32 R140, R124.reuse, R148, R140 ;  /* 0x000000947c8c723c */ /* 0x040fe2000000188c */
[----:B------:R-:W-:Y:S01]  /*15e50*/  MOV R189, R165 ;  /* 0x000000a500bd7202 */ /* 0x000fe20000000f00 */
[----:B------:R-:W-:Y:S01]  /*15e60*/  FADD.FTZ R9, R52, R2 ;  /* 0x0000000234097221 */ /* 0x000fe20000010000 */
[----:B------:R-:W-:Y:S01]  /*15e70*/  MOV R191, R167 ;  /* 0x000000a700bf7202 */ /* 0x000fe20000000f00 */
[----:B------:R-:W-:Y:S01]  /*15e80*/  IMAD.MOV.U32 R43, RZ, RZ, R81 ;  /* 0x000000ffff2b7224 */ /* 0x000fe200078e0051 */
[----:B------:R-:W1:Y:S01]  /*15e90*/  LDSM.16.MT88.4 R164, [R226+0xd800] ;  /* 0x00d80000e2a4783b */ /* 0x000e620000004200 */
[-C--:B------:R-:W-:Y:S01]  /*15ea0*/  HMMA.16816.F32 R152, R124, R150.reuse, R152 ;  /* 0x000000967c98723c */ /* 0x080fe20000001898 */
[----:B------:R-:W-:Y:S01]  /*15eb0*/  FADD.FTZ R3, R49, R0 ;  /* 0x0000000031037221 */ /* 0x000fe20000010000 */
[----:B------:R-:W-:Y:S01]  /*15ec0*/  FADD.FTZ R0, R46, R10 ;  /* 0x0000000a2e007221 */ /* 0x000fe20000010000 */
[----:B------:R-:W-:Y:S01]  /*15ed0*/  MOV R15, R83 ;  /* 0x00000053000f7202 */ /* 0x000fe20000000f00 */
[----:B------:R-:W-:Y:S01]  /*15ee0*/  IMAD.MOV.U32 R48, RZ, RZ, R156 ;  /* 0x000000ffff307224 */ /* 0x000fe200078e009c */
[----:B------:R-:W-:Y:S01]  /*15ef0*/  MOV R50, R158 ;  /* 0x0000009e00327202 */ /* 0x000fe20000000f00 */
[----:B------:R-:W-:Y:S01]  /*15f00*/  HMMA.16816.F32 R148, R128, R150, R56 ;  /* 0x000000968094723c */ /* 0x000fe20000001838 */
[----:B------:R-:W-:Y:S01]  /*15f10*/  FADD.FTZ R2, R45, R11 ;  /* 0x0000000b2d027221 */ /* 0x000fe20000010000 */
[----:B------:R-:W-:Y:S01]  /*15f20*/  FADD.FTZ R3, R33, R3 ;  /* 0x0000000321037221 */ /* 0x000fe20000010000 */
[----:B------:R-:W-:Y:S04]  /*15f30*/  LDSM.16.MT88.4 R80, [R225+0xf800] ;  /* 0x00f80000e150783b */ /* 0x000fe80000004200 */
[----:B------:R-:W-:Y:S01]  /*15f40*/  IMAD.MOV.U32 R56, RZ, RZ, R199 ;  /* 0x000000ffff387224 */ /* 0x000fe200078e00c7 */
[----:B------:R-:W-:Y:S01]  /*15f50*/  MOV R57, R198 ;  /* 0x000000c600397202 */ /* 0x000fe20000000f00 */
[----:B------:R-:W-:Y:S01]  /*15f60*/  IMAD.MOV.U32 R59, RZ, RZ, R196 ;  /* 0x000000ffff3b7224 */ /* 0x000fe200078e00c4 */
[----:B------:R-:W-:Y:S01]  /*15f70*/  MOV R58, R197 ;  /* 0x000000c5003a7202 */ /* 0x000fe20000000f00 */
[----:B------:R-:W-:Y:S01]  /*15f80*/  IMAD.MOV.U32 R51, RZ, RZ, R159 ;  /* 0x000000ffff337224 */ /* 0x000fe200078e009f */
[----:B------:R-:W2:Y:S01]  /*15f90*/  LDSM.16.MT88.4 R196, [R227+0xd800] ;  /* 0x00d80000e3c4783b */ /* 0x000ea20000004200 */
[-C--:B---3--:R-:W-:Y:S01]  /*15fa0*/  HMMA.16816.F32 R120, R124, R4.reuse, R120 ;  /* 0x000000047c78723c */ /* 0x088fe20000001878 */
[----:B------:R-:W-:Y:S01]  /*15fb0*/  FADD.FTZ R0, R36, R0 ;  /* 0x0000000024007221 */ /* 0x000fe20000010000 */
[----:B------:R-:W-:Y:S01]  /*15fc0*/  FADD.FTZ R2, R35, R2 ;  /* 0x0000000223027221 */ /* 0x000fe20000010000 */
[----:B------:R3:W5:Y:S03]  /*15fd0*/  LDL.LU R230, [R1+0x88] ;  /* 0x0000880001e67983 */ /* 0x0007660000300800 */
        /* <DEDUP_REMOVED lines=8> */
[----:B------:R-:W-:Y:S01]  /*16060*/  FADD.FTZ R0, R53, R0 ;  /* 0x0000000035007221 */ /* 0x000fe20000010000 */
[----:B------:R-:W-:Y:S01]  /*16070*/  FADD.FTZ R2, R132, R2 ;  /* 0x0000000284027221 */ /* 0x000fe20000010000 */
[----:B------:R-:W-:Y:S01]  /*16080*/  FADD.FTZ R4, R37, R4 ;  /* 0x0000000425047221 */ /* 0x000fe20000010000 */
[----:B------:R3:W5:Y:S03]  /*16090*/  LDL.LU R224, [R1+0x80] ;  /* 0x0000800001e07983 */ /* 0x0007660000300800 */
        /* <DEDUP_REMOVED lines=24> */
[----:B-1----:R-:W-:Y:S01]  /*16220*/  HMMA.16816.F32 R156, R124, R164, R176 ;  /* 0x000000a47c9c723c */ /* 0x002fe200000018b0 */
[----:B------:R-:W-:Y:S01]  /*16230*/  FADD.FTZ R2, R18, R2 ;  /* 0x0000000212027221 */ /* 0x000fe20000010000 */
[----:B------:R-:W-:Y:S01]  /*16240*/  FADD.FTZ R4, R39, R4 ;  /* 0x0000000427047221 */ /* 0x000fe20000010000 */
[----:B------:R-:W-:Y:S01]  /*16250*/  FADD.FTZ R3, R24, R3 ;  /* 0x0000000318037221 */ /* 0x000fe20000010000 */
[----:B------:R-:W-:-:S03]  /*16260*/  FADD.FTZ R0, R8, R0 ;  /* 0x0000000008007221 */ /* 0x000fc60000010000 */
[----:B------:R-:W-:Y:S01]  /*16270*/  MOV R176, R188 ;  /* 0x000000bc00b07202 */ /* 0x000fe20000000f00 */
[----:B------:R-:W-:Y:S01]  /*16280*/  IMAD.MOV.U32 R178, RZ, RZ, R190 ;  /* 0x000000ffffb27224 */ /* 0x000fe200078e00be */
[----:B------:R-:W-:Y:S02]  /*16290*/  MOV R177, R189 ;  /* 0x000000bd00b17202 */ /* 0x000fe40000000f00 */
[----:B------:R-:W-:Y:S02]  /*162a0*/  MOV R179, R191 ;  /* 0x000000bf00b37202 */ /* 0x000fe40000000f00 */
[----:B--2---:R-:W-:Y:S01]  /*162b0*/  HMMA.16816.F32 R188, R124, R196, R60 ;  /* 0x000000c47cbc723c */ /* 0x004fe2000000183c */
[----:B------:R-:W-:Y:S01]  /*162c0*/  FADD.FTZ R2, R19, R2 ;  /* 0x0000000213027221 */ /* 0x000fe20000010000 */
[----:B------:R3:W-:Y:S05]  /*162d0*/  STL [R1+0x40], R4 ;  /* 0x0000400401007387 */ /* 0x0007ea0000100800 */
[----:B------:R-:W-:Y:S01]  /*162e0*/  MOV R60, R15 ;  /* 0x0000000f003c7202 */ /* 0x000fe20000000f00 */
[----:B------:R-:W-:Y:S01]  /*162f0*/  IMAD.MOV.U32 R61, RZ, RZ, R38 ;  /* 0x000000ffff3d7224 */ /* 0x000fe200078e0026 */
[----:B------:R-:W-:-:S02]  /*16300*/  MOV R62, R43 ;  /* 0x0000002b003e7202 */ /* 0x000fc40000000f00 */
[----:B------:R-:W-:Y:S01]  /*16310*/  MOV R63, R34 ;  /* 0x00000022003f7202 */ /* 0x000fe20000000f00 */
[C---:B------:R-:W-:Y:S01]  /*16320*/  HMMA.16816.F32 R72, R124.reuse, R80, R72 ;  /* 0x000000507c48723c */ /* 0x040fe20000001848 */
[----:B------:R3:W-:Y:S04]  /*16330*/  STL [R1+0x58], R3 ;  /* 0x0000580301007387 */ /* 0x0007e80000100800 */
[----:B------:R3:W-:Y:S01]  /*16340*/  STL [R1+0x60], R0 ;  /* 0x0000600001007387 */ /* 0x0007e20000100800 */
[----:B------:R-:W-:Y:S03]  /*16350*/  HMMA.16816.F32 R76, R124, R82, R76 ;  /* 0x000000527c4c723c */ /* 0x000fe6000000184c */
[----:B------:R3:W-:Y:S03]  /*16360*/  STL [R1+0x5c], R2 ;  /* 0x00005c0201007387 */ /* 0x0007e60000100800 */
        /* <DEDUP_REMOVED lines=21> */
[----:B---3--:R-:W-:-:S15]  /*164c0*/  HMMA.16816.F32 R128, R128, R6, R28 ;  /* 0x000000068080723c */ /* 0x008fde000000181c */
[----:B------:R-:W-:-:S09]  /*164d0*/  NOP ;  /* 0x0000000000007918 */ /* 0x000fd20000000000 */
.L_x_604:
[----:B------:R-:W-:-:S06]  /*164e0*/  UISETP.GT.AND UP0, UPT, UR20, UR13, UPT ;  /* 0x0000000d1400728c */ /* 0x000fcc000bf04270 */
[----:B------:R-:W-:-:S13]  /*164f0*/  PLOP3.LUT P0, PT, PT, PT, UP0, 0x80, 0x0 ;  /* 0x000000000000781c */ /* 0x000fda0003f0f008 */
[----:B------:R-:W-:Y:S05]  /*16500*/  @!P0 BRA `(.L_x_607) ;  /* 0x0000005c00288947 */ /* 0x000fea0003800000 */
[----:B------:R-:W2:Y:S01]  /*16510*/  LDL.LU.64 R4, [R1+0x48] ;  /* 0x0000480001047983 */ /* 0x000ea20000300a00 */
[----:B------:R-:W-:Y:S01]  /*16520*/  MOV R133, R136 ;  /* 0x0000008800857202 */ /* 0x000fe20000000f00 */
[----:B------:R-:W-:Y:S01]  /*16530*/  IMAD.MOV.U32 R139, RZ, RZ, R134 ;  /* 0x000000ffff8b7224 */ /* 0x000fe200078e0086 */
[----:B------:R-:W-:Y:S01]  /*16540*/  MOV R132, R137 ;  /* 0x0000008900847202 */ /* 0x000fe20000000f00 */
[----:B------:R-:W2:Y:S01]  /*16550*/  LDL.LU.64 R2, [R1+0x50] ;  /* 0x0000500001027983 */ /* 0x000ea20000300a00 */
[----:B-----5:R-:W-:Y:S01]  /*16560*/  MOV R138, R135 ;  /* 0x00000087008a7202 */ /* 0x020fe20000000f00 */
[----:B------:R-:W-:Y:S02]  /*16570*/  USHF.L.U64.HI UR5, UR6, 0x5, UR7 ;  /* 0x0000000506057899 */ /* 0x000fe40008010207 */
[----:B------:R-:W-:Y:S02]  /*16580*/  USHF.L.U32 UR21, UR6, 0x5, URZ ;  /* 0x0000000506157899 */ /* 0x000fe4000800063f */
[----:B------:R-:W-:-:S02]  /*16590*/  USHF.L.U64.HI UR22, UR8, 0x5, UR9 ;  /* 0x0000000508167899 */ /* 0x000fc40008010209 */
[----:B------:R-:W-:Y:S01]  /*165a0*/  USHF.L.U32 UR24, UR8, 0x5, URZ ;  /* 0x0000000508187899 */ /* 0x000fe2000800063f */
[----:B------:R-:W-:Y:S01]  /*165b0*/  ULDC UR23, c[0x0][0x39c] ;  /* 0x0000e70000177ab9 */ /* 0x000fe20000000800 */
[----:B------:R-:W-:Y:S01]  /*165c0*/  ULDC UR4, c[0x0][0x2ec] ;  /* 0x0000bb0000047ab9 */ /* 0x000fe20000000800 */
[----:B------:R-:W-:Y:S01]  /*165d0*/  ULDC.64 UR6, c[0x0][0x218] ;  /* 0x0000860000067ab9 */ /* 0x000fe20000000a00 */
[----:B------:R-:W-:Y:S01]  /*165e0*/  ULDC.64 UR10, c[0x0][0x220] ;  /* 0x00008800000a7ab9 */ /* 0x000fe20000000a00 */
[----:B------:R-:W-:Y:S01]  /*165f0*/  ULDC.64 UR8, c[0x0][0x248] ;  /* 0x0000920000087ab9 */ /* 0x000fe20000000a00 */
[----:B--2---:R-:W-:-:S05]  /*16600*/  IMAD.MOV.U32 R3, RZ, RZ, R5 ;  /* 0x000000ffff037224 */ /* 0x004fca00078e0005 */
[----:B------:R1:W-:Y:S01]  /*16610*/  STL.64 [R1+0x68], R2 ;  /* 0x0000680201007387 */ /* 0x0003e20000100a00 */
[----:B------:R-:W-:Y:S05]  /*16620*/  BRA `(.L_x_608) ;  /* 0x0000000000887947 */ /* 0x000fea0003800000 */
.L_x_610:
        /* <DEDUP_REMOVED lines=34> */
.L_x_608:
[----:B--2---:R-:W2:Y:S01]  /*16850*/  LDL.64 R4, [R1+0x68] ;  /* 0x0000680001047983 */ /* 0x004ea20000100a00 */
[----:B------:R-:W-:Y:S04]  /*16860*/  DEPBAR.LE SB0, 0x0 ;  /* 0x000080000000791a */ /* 0x000fe80000000000 */
[----:B------:R-:W-:Y:S01]  /*16870*/  UIADD3 UR25, UR20, -0x1, URZ ;  /* 0xffffffff14197890 */ /* 0x000fe2000fffe03f */
[----:B------:R-:W-:Y:S03]  /*16880*/  BAR.SYNC.DEFER_BLOCKING 0x0 ;  /* 0x0000000000007b1d */ /* 0x000fe60000010000 */
[----:B------:R-:W-:Y:S02]  /*16890*/  USHF.R.S32.HI UR27, URZ, 0x1f, UR25 ;  /* 0x0000001f3f1b7899 */ /* 0x000fe40008011419 */
[----:B------:R-:W-:Y:S01]  /*168a0*/  UIMAD UR26, UR14, UR25, URZ ;  /* 0x000000190e1a72a4 */ /* 0x000fe2000f8e023f */
[----:B-1----:R-:W-:Y:S01]  /*168b0*/  IMAD.U32 R2, RZ, RZ, UR25 ;  /* 0x00000019ff027e24 */ /* 0x002fe2000f8e00ff */
[----:B------:R-:W-:Y:S02]  /*168c0*/  UISETP.GT.AND UP0, UPT, UR25, UR13, UPT ;  /* 0x0000000d1900728c */ /* 0x000fe4000bf04270 */
[----:B------:R-:W-:Y:S01]  /*168d0*/  UIMAD UR26, UR27, UR15, UR26 ;  /* 0x0000000f1b1a72a4 */ /* 0x000fe2000f8e021a */
[----:B--2---:R-:W-:Y:S01]  /*168e0*/  IMAD.WIDE.U32 R2, R2, UR15, R4 ;  /* 0x0000000f02027c25 */ /* 0x004fe2000f8e0004 */
[----:B------:R-:W1:Y:S04]  /*168f0*/  S2R R134, SR_TID.X ;  /* 0x0000000000867919 */ /* 0x000e680000002100 */
[----:B------:R-:W-:Y:S01]  /*16900*/  VIADD R0, R3, UR26 ;  /* 0x0000001a03007c36 */ /* 0x000fe20008000000 */
[C---:B------:R-:W-:Y:S04]  /*16910*/  LEA R6, P0, R2.reuse, UR10, 0x1 ;  /* 0x0000000a02067c11 */ /* 0x040fe8000f8008ff */
[----:B------:R-:W-:Y:S02]  /*16920*/  LEA.HI.X R7, R2, UR11, R0, 0x1, P0 ;  /* 0x0000000b02077c11 */ /* 0x000fe400080f0c00 */
[----:B------:R-:W-:Y:S03]  /*16930*/  IADD3 R4, P0, R6, UR21, RZ ;  /* 0x0000001506047c10 */ /* 0x000fe6000ff1e0ff */
[----:B------:R-:W-:Y:S01]  /*16940*/  @!PT LDS RZ, [RZ] ;  /* 0x00000000fffff984 */ /* 0x000fe20000000800 */
[----:B------:R-:W-:Y:S01]  /*16950*/  @!PT LDS RZ, [RZ] ;  /* 0x00000000fffff984 */ /* 0x000fe20000000800 */
[----:B------:R-:W-:Y:S01]  /*16960*/  @!PT LDS RZ, [RZ] ;  /* 0x00000000fffff984 */ /* 0x000fe20000000800 */
[----:B-----5:R-:W-:Y:S01]  /*16970*/  LDGSTS.E.BYPASS.LTC128B.128 [R251+0xc000], desc[UR18][R6.64] ;  /* 0x0c00000006fb7fae */ /* 0x020fe2000b901d52 */
[----:B------:R-:W-:Y:S02]  /*16980*/  IADD3.X R5, R7, UR5, RZ, P0, !PT ;  /* 0x0000000507057c10 */ /* 0x000fe400087fe4ff */
[----:B------:R-:W-:Y:S04]  /*16990*/  IADD3 R2, P0, R4, UR21, RZ ;  /* 0x0000001504027c10 */ /* 0x000fe8000ff1e0ff */
[----:B------:R-:W-:Y:S01]  /*169a0*/  IADD3.X R3, R5, UR5, RZ, P0, !PT ;  /* 0x0000000505037c10 */ /* 0x000fe200087fe4ff */
[----:B------:R-:W-:Y:S01]  /*169b0*/  LDGSTS.E.BYPASS.LTC128B.128 [R251+0xe000], desc[UR18][R6.64+0x80] ;  /* 0x0e00008006fb7fae */ /* 0x000fe2000b901d52 */
[----:B------:R-:W-:Y:S04]  /*169c0*/  IADD3 R8, P0, R2, UR21, RZ ;  /* 0x0000001502087c10 */ /* 0x000fe8000ff1e0ff */
[----:B------:R-:W-:Y:S03]  /*169d0*/  IADD3.X R9, R3, UR5, RZ, P0, !PT ;  /* 0x0000000503097c10 */ /* 0x000fe600087fe4ff */
[----:B------:R-:W-:Y:S01]  /*169e0*/  LDGSTS.E.BYPASS.LTC128B.128 [R251+0xc800], desc[UR18][R4.64] ;  /* 0x0c80000004fb7fae */ /* 0x000fe2000b901d52 */
[----:B-1----:R-:W-:Y:S07]  /*169f0*/  IMAD.SHL.U32 R134, R134, 0x2, RZ ;  /* 0x0000000286867824 */ /* 0x002fee00078e00ff */
[----:B------:R1:W-:Y:S01]  /*16a00*/  LDGSTS.E.BYPASS.LTC128B.128 [R251+0xe800], desc[UR18][R4.64+0x80] ;  /* 0x0e80008004fb7fae */ /* 0x0003e2000b901d52 */
[----:B------:R-:W-:Y:S07]  /*16a10*/  LOP3.LUT R134, R134, 0x6, RZ, 0xc0, !PT ;  /* 0x0000000686867812 */ /* 0x000fee00078ec0ff */
[----:B------:R-:W-:Y:S08]  /*16a20*/  LDGSTS.E.BYPASS.LTC128B.128 [R251+0xd000], desc[UR18][R2.64] ;  /* 0x0d00000002fb7fae */ /* 0x000ff0000b901d52 */
[----:B------:R-:W-:Y:S08]  /*16a30*/  LDGSTS.E.BYPASS.LTC128B.128 [R251+0xf000], desc[UR18][R2.64+0x80] ;  /* 0x0f00008002fb7fae */ /* 0x000ff0000b901d52 */
        /* <DEDUP_REMOVED lines=159> */
[----:B------:R-:W2:Y:S03]  /*17430*/  LDSM.16.M88.4 R208, [R233+0x6000] ;  /* 0x00600000e9d0783b */ /* 0x000ea60000000200 */
[-C--:B-1----:R-:W-:Y:S06]  /*17440*/  HMMA.16816.F32 R4, R216, R204.reuse, R4 ;  /* 0x000000ccd804723c */ /* 0x082fec0000001804 */
[C---:B--2---:R-:W-:Y:S06]  /*17450*/  HMMA.16816.F32 R8, R208.reuse, R204, R8 ;  /* 0x000000ccd008723c */ /* 0x044fec0000001808 */
[-C--:B------:R-:W-:Y:S06]  /*17460*/  HMMA.16816.F32 R12, R208, R206.reuse, R12 ;  /* 0x000000ced00c723c */ /* 0x080fec000000180c */
[C---:B------:R-:W-:Y:S06]  /*17470*/  HMMA.16816.F32 R16, R216.reuse, R206, R16 ;  /* 0x000000ced810723c */ /* 0x040fec0000001810 */
[----:B------:R-:W-:Y:S01]  /*17480*/  FMUL.FTZ R0, R7, UR23 ;  /* 0x0000001707007c20 */ /* 0x000fe20008410000 */
[----:B------:R-:W-:Y:S01]  /*17490*/  FMUL.FTZ R4, R4, UR23 ;  /* 0x0000001704047c20 */ /* 0x000fe20008410000 */
[----:B------:R-:W-:Y:S03]  /*174a0*/  FMUL.FTZ R6, R6, UR23 ;  /* 0x0000001706067c20 */ /* 0x000fe60008410000 */
[----:B------:R-:W-:Y:S01]  /*174b0*/  FMUL.FTZ R5, R5, UR23 ;  /* 0x0000001705057c20 */ /* 0x000fe20008410000 */
[----:B------:R1:W-:Y:S01]  /*174c0*/  MUFU.TANH R223, R0 ;  /* 0x0000000000df7308 */ /* 0x0003e20000002400 */
        /* <DEDUP_REMOVED lines=10> */
[----:B------:R-:W-:Y:S01]  /*17570*/  MUFU.TANH R212, R6 ;  /* 0x0000000600d47308 */ /* 0x000fe20000002400 */
[----:B-1----:R-:W-:Y:S02]  /*17580*/  IMAD.U32 R0, RZ, RZ, UR25 ;  /* 0x00000019ff007e24 */ /* 0x002fe4000f8e00ff */
[----:B------:R-:W-:Y:S01]  /*17590*/  FMUL.FTZ R18, R18, UR23 ;  /* 0x0000001712127c20 */ /* 0x000fe20008410000 */
[----:B------:R-:W-:Y:S01]  /*175a0*/  FMUL.FTZ R17, R17, UR23 ;  /* 0x0000001711117c20 */ /* 0x000fe20008410000 */
[----:B------:R-:W-:Y:S01]  /*175b0*/  FMUL.FTZ R19, R19, UR23 ;  /* 0x0000001713137c20 */ /* 0x000fe20008410000 */
[----:B------:R-:W-:Y:S04]  /*175c0*/  IMAD R0, R0, 0x40, R134 ;  /* 0x0000004000007824 */ /* 0x000fe800078e0286 */
[----:B------:R1:W-:Y:S01]  /*175d0*/  MUFU.TANH R215, R5 ;  /* 0x0000000500d77308 */ /* 0x0003e20000002400 */
[C---:B------:R-:W-:Y:S01]  /*175e0*/  VIADD R3, R0.reuse, 0x10 ;  /* 0x0000001000037836 */ /* 0x040fe20000000000 */
[CC--:B------:R-:W-:Y:S01]  /*175f0*/  ISETP.GE.AND P0, PT, R0.reuse, R246.reuse, PT ;  /* 0x000000f60000720c */ /* 0x0c0fe20003f06270 */
[C---:B------:R-:W-:Y:S01]  /*17600*/  VIADD R2, R0.reuse, 0x1 ;  /* 0x0000000100027836 */ /* 0x040fe20000000000 */
[C---:B------:R-:W-:Y:S02]  /*17610*/  ISETP.GE.AND P5, PT, R0.reuse, R245, PT ;  /* 0x000000f50000720c */ /* 0x040fe40003fa6270 */
[----:B------:R-:W-:Y:S04]  /*17620*/  ISETP.GE.OR P0, PT, R0, R249, !P0 ;  /* 0x000000f90000720c */ /* 0x000fe80004706670 */
[----:B------:R-:W2:Y:S01]  /*17630*/  MUFU.TANH R8, R8 ;  /* 0x0000000800087308 */ /* 0x000ea20000002400 */
[C---:B------:R-:W-:Y:S02]  /*17640*/  ISETP.GE.AND P1, PT, R2.reuse, R246, PT ;  /* 0x000000f60200720c */ /* 0x040fe40003f26270 */
[C---:B------:R-:W-:Y:S02]  /*17650*/  ISETP.GE.AND P6, PT, R2.reuse, R243, PT ;  /* 0x000000f30200720c */ /* 0x040fe40003fc6270 */
[C---:B------:R-:W-:Y:S02]  /*17660*/  ISETP.GE.OR P1, PT, R2.reuse, R249, !P1 ;  /* 0x000000f90200720c */ /* 0x040fe40004f26670 */
[C---:B------:R-:W-:Y:S03]  /*17670*/  ISETP.GE.OR P6, PT, R2.reuse, R247, !P6 ;  /* 0x000000f70200720c */ /* 0x040fe600077c6670 */
[----:B------:R-:W3:Y:S01]  /*17680*/  MUFU.TANH R9, R9 ;  /* 0x0000000900097308 */ /* 0x000ee20000002400 */
[----:B-1----:R-:W1:Y:S01]  /*17690*/  LDSM.16.M88.4 R4, [R229+0x2800] ;  /* 0x00280000e504783b */ /* 0x002e620000000200 */
[C---:B------:R-:W-:Y:S02]  /*176a0*/  ISETP.GE.AND P4, PT, R2.reuse, R245, PT ;  /* 0x000000f50200720c */ /* 0x040fe40003f86270 */
[C---:B------:R-:W-:Y:S02]  /*176b0*/  ISETP.GE.AND P2, PT, R2.reuse, R244, PT ;  /* 0x000000f40200720c */ /* 0x040fe40003f46270 */
[----:B------:R-:W-:Y:S04]  /*176c0*/  ISETP.GE.OR P4, PT, R2, R250, !P4 ;  /* 0x000000fa0200720c */ /* 0x000fe80006786670 */
[----:B------:R-:W4:Y:S01]  /*176d0*/  MUFU.TANH R10, R10 ;  /* 0x0000000a000a7308 */ /* 0x000f220000002400 */
[----:B--2---:R-:W-:Y:S02]  /*176e0*/  FSEL R220, R8, -INF , !P0 ;  /* 0xff80000008dc7808 */ /* 0x004fe40004000000 */
[----:B------:R-:W-:Y:S02]  /*176f0*/  ISETP.GE.AND P0, PT, R0, R243, PT ;  /* 0x000000f30000720c */ /* 0x000fe40003f06270 */
[----:B------:R-:W-:Y:S01]  /*17700*/  ISETP.GE.OR P2, PT, R2, R248, !P2 ;  /* 0x000000f80200720c */ /* 0x000fe20005746670 */
[C---:B------:R-:W-:Y:S01]  /*17710*/  VIADD R2, R0.reuse, 0x8 ;  /* 0x0000000800027836 */ /* 0x040fe20000000000 */
[C---:B------:R-:W-:Y:S03]  /*17720*/  ISETP.GE.OR P0, PT, R0.reuse, R247, !P0 ;  /* 0x000000f70000720c */ /* 0x040fe60004706670 */
[----:B------:R-:W2:Y:S01]  /*17730*/  MUFU.TANH R11, R11 ;  /* 0x0000000b000b7308 */ /* 0x000ea20000002400 */
[----:B---3--:R-:W-:Y:S02]  /*17740*/  FSEL R8, R9, -INF , !P1 ;  /* 0xff80000009087808 */ /* 0x008fe40004800000 */
[----:B------:R-:W-:Y:S02]  /*17750*/  ISETP.GE.OR P5, PT, R0, R250, !P5 ;  /* 0x000000fa0000720c */ /* 0x000fe40006fa6670 */
[----:B------:R-:W-:Y:S01]  /*17760*/  FSEL R215, R215, -INF , !P4 ;  /* 0xff800000d7d77808 */ /* 0x000fe20006000000 */
[----:B------:R2:W-:Y:S01]  /*17770*/  STL [R1+0x8], R8 ;  /* 0x0000080801007387 */ /* 0x0005e20000100800 */
[----:B------:R-:W-:Y:S03]  /*17780*/  ISETP.GE.AND P4, PT, R2, R245, PT ;  /* 0x000000f50200720c */ /* 0x000fe60003f86270 */
[----:B------:R-:W3:Y:S01]  /*17790*/  MUFU.TANH R12, R12 ;  /* 0x0000000c000c7308 */ /* 0x000ee20000002400 */
[----:B----4-:R-:W-:Y:S02]  /*177a0*/  FSEL R9, R10, -INF , !P0 ;  /* 0xff8000000a097808 */ /* 0x010fe40004000000 */
[----:B------:R-:W-:Y:S02]  /*177b0*/  FSEL R205, R205, -INF , !P5 ;  /* 0xff800000cdcd7808 */ /* 0x000fe40006800000 */
[----:B------:R-:W-:Y:S01]  /*177c0*/  ISETP.GE.AND P5, PT, R2, R246, PT ;  /* 0x000000f60200720c */ /* 0x000fe20003fa6270 */
[----:B------:R-:W-:Y:S01]  /*177d0*/  STL [R1], R9 ;  /* 0x0000000901007387 */ /* 0x000fe20000100800 */
[----:B------:R-:W-:Y:S03]  /*177e0*/  ISETP.GE.AND P3, PT, R0, R244, PT ;  /* 0x000000f40000720c */ /* 0x000fe60003f66270 */
[----:B------:R-:W-:Y:S01]  /*177f0*/  MUFU.TANH R13, R13 ;  /* 0x0000000d000d7308 */ /* 0x000fe20000002400 */
[----:B------:R-:W-:Y:S02]  /*17800*/  ISETP.GE.OR P5, PT, R2, R249, !P5 ;  /* 0x000000f90200720c */ /* 0x000fe40006fa6670 */
[----:B------:R-:W-:Y:S02]  /*17810*/  ISETP.GE.OR P3, PT, R0, R248, !P3 ;  /* 0x000000f80000720c */ /* 0x000fe40005f66670 */
[----:B------:R-:W-:Y:S02]  /*17820*/  FSEL R223, R223, -INF , !P2 ;  /* 0xff800000dfdf7808 */ /* 0x000fe40005000000 */
[----:B------:R-:W-:Y:S03]  /*17830*/  FSEL R212, R212, -INF , !P3 ;  /* 0xff800000d4d47808 */ /* 0x000fe60005800000 */
[----:B------:R-:W4:Y:S01]  /*17840*/  MUFU.TANH R14, R14 ;  /* 0x0000000e000e7308 */ /* 0x000f220000002400 */
[C---:B------:R-:W-:Y:S01]  /*17850*/  ISETP.GE.AND P3, PT, R2.reuse, R243, PT ;  /* 0x000000f30200720c */ /* 0x040fe20003f66270 */
[-C--:B-1----:R-:W-:Y:S03]  /*17860*/  HMMA.16816.F32 R20, R216, R4.reuse, R20 ;  /* 0x00000004d814723c */ /* 0x082fe60000001814 */
[C---:B------:R-:W-:Y:S02]  /*17870*/  ISETP.GE.AND P2, PT, R2.reuse, R244, PT ;  /* 0x000000f40200720c */ /* 0x040fe40003f46270 */
[----:B--2---:R-:W-:Y:S03]  /*17880*/  FSEL R8, R11, -INF , !P6 ;  /* 0xff8000000b087808 */ /* 0x004fe60007000000 */
[----:B------:R-:W-:Y:S01]  /*17890*/  MUFU.TANH R15, R15 ;  /* 0x0000000f000f7308 */ /* 0x000fe20000002400 */
[C---:B------:R-:W-:Y:S01]  /*178a0*/  ISETP.GE.OR P3, PT, R2.reuse, R247, !P3 ;  /* 0x000000f70200720c */ /* 0x040fe20005f66670 */
[C---:B------:R-:W-:Y:S01]  /*178b0*/  HMMA.16816.F32 R24, R208.reuse, R4, R24 ;  /* 0x00000004d018723c */ /* 0x040fe20000001818 */
[----:B------:R3:W-:Y:S03]  /*178c0*/  STL [R1+0x18], R8 ;  /* 0x0000180801007387 */ /* 0x0007e60000100800 */
[C---:B------:R-:W-:Y:S04]  /*178d0*/  ISETP.GE.OR P4, PT, R2.reuse, R250, !P4 ;  /* 0x000000fa0200720c */ /* 0x040fe80006786670 */
[----:B------:R-:W1:Y:S01]  /*178e0*/  MUFU.TANH R16, R16 ;  /* 0x0000001000107308 */ /* 0x000e620000002400 */
[----:B------:R-:W-:Y:S02]  /*178f0*/  ISETP.GE.OR P2, PT, R2, R248, !P2 ;  /* 0x000000f80200720c */ /* 0x000fe40005746670 */
[----:B------:R-:W-:Y:S01]  /*17900*/  VIADD R2, R0, 0x9 ;  /* 0x0000000900027836 */ /* 0x000fe20000000000 */
[-C--:B------:R-:W-:Y:S04]  /*17910*/  HMMA.16816.F32 R28, R208, R6.reuse, R28 ;  /* 0x00000006d01c723c */ /* 0x080fe8000000181c */
[C---:B------:R-:W-:Y:S02]  /*17920*/  ISETP.GE.AND P1, PT, R2.reuse, R246, PT ;  /* 0x000000f60200720c */ /* 0x040fe40003f26270 */
[----:B------:R-:W2:Y:S01]  /*17930*/  MUFU.TANH R18, R18 ;  /* 0x0000001200127308 */ /* 0x000ea20000002400 */
[C---:B------:R-:W-:Y:S01]  /*17940*/  ISETP.GE.AND P0, PT, R2.reuse, R243, PT ;  /* 0x000000f30200720c */ /* 0x040fe20003f06270 */
[C---:B------:R-:W-:Y:S01]  /*17950*/  HMMA.16816.F32 R32, R216.reuse, R6, R32 ;  /* 0x00000006d820723c */ /* 0x040fe20000001820 */
[----:B------:R-:W5:Y:S03]  /*17960*/  LDSM.16.M88.4 R4, [R229+0x3000] ;  /* 0x00300000e504783b */ /* 0x000f660000000200 */
[----:B------:R-:W-:Y:S01]  /*17970*/  ISETP.GE.OR P1, PT, R2, R249, !P1 ;  /* 0x000000f90200720c */ /* 0x000fe20004f26670 */
[----:B------:R-:W-:Y:S03]  /*17980*/  FMUL.FTZ R20, R20, UR23 ;  /* 0x0000001714147c20 */ /* 0x000fe60008410000 */
[----:B------:R-:W2:Y:S01]  /*17990*/  MUFU.TANH R17, R17 ;  /* 0x0000001100117308 */ /* 0x000ea20000002400 */
[----:B------:R-:W-:Y:S02]  /*179a0*/  ISETP.GE.AND P6, PT, R2, R245, PT ;  /* 0x000000f50200720c */ /* 0x000fe40003fc6270 */
[----:B------:R-:W-:Y:S01]  /*179b0*/  FMUL.FTZ R24, R24, UR23 ;  /* 0x0000001718187c20 */ /* 0x000fe20008410000 */
[----:B------:R-:W-:Y:S02]  /*179c0*/  ISETP.GE.OR P0, PT, R2, R247, !P0 ;  /* 0x000000f70200720c */ /* 0x000fe40004706670 */
[----:B---3--:R-:W-:Y:S01]  /*179d0*/  FSEL R8, R12, -INF , !P5 ;  /* 0xff8000000c087808 */ /* 0x008fe20006800000 */
[----:B------:R-:W-:Y:S01]  /*179e0*/  FMUL.FTZ R26, R26, UR23 ;  /* 0x000000171a1a7c20 */ /* 0x000fe20008410000 */
[C---:B------:R-:W-:Y:S02]  /*179f0*/  ISETP.GE.AND P5, PT, R2.reuse, R244, PT ;  /* 0x000000f40200720c */ /* 0x040fe40003fa6270 */
[----:B------:R-:W-:Y:S01]  /*17a00*/  MUFU.TANH R20, R20 ;  /* 0x0000001400147308 */ /* 0x000fe20000002400 */
[C---:B------:R-:W-:Y:S01]  /*17a10*/  ISETP.GE.OR P6, PT, R2.reuse, R250, !P6 ;  /* 0x000000fa0200720c */ /* 0x040fe200077c6670 */
[----:B------:R3:W-:Y:S01]  /*17a20*/  STL [R1+0x10], R8 ;  /* 0x0000100801007387 */ /* 0x0007e20000100800 */
[----:B------:R-:W-:Y:S01]  /*17a30*/  ISETP.GE.OR P5, PT, R2, R248, !P5 ;  /* 0x000000f80200720c */ /* 0x000fe20006fa6670 */
[----:B------:R-:W-:Y:S01]  /*17a40*/  FMUL.FTZ R27, R27, UR23 ;  /* 0x000000171b1b7c20 */ /* 0x000fe20008410000 */
[----:B----4-:R-:W-:Y:S01]  /*17a50*/  FSEL R2, R14, -INF , !P3 ;  /* 0xff8000000e027808 */ /* 0x010fe20005800000 */
[----:B------:R-:W-:Y:S01]  /*17a60*/  FMUL.FTZ R30, R30, UR23 ;  /* 0x000000171e1e7c20 */ /* 0x000fe20008410000 */
[----:B-1----:R-:W-:Y:S03]  /*17a70*/  FSEL R213, R16, -INF , !P4 ;  /* 0xff80000010d57808 */ /* 0x002fe60006000000 */
[----:B------:R-:W-:Y:S01]  /*17a80*/  MUFU.TANH R24, R24 ;  /* 0x0000001800187308 */ /* 0x000fe20000002400 */
[----:B------:R-:W-:Y:S01]  /*17a90*/  ISETP.GE.AND P3, PT, R3, R244, PT ;  /* 0x000000f40300720c */ /* 0x000fe20003f66270 */
[----:B------:R-:W-:Y:S01]  /*17aa0*/  FMUL.FTZ R25, R25, UR23 ;  /* 0x0000001719197c20 */ /* 0x000fe20008410000 */
[C---:B------:R-:W-:Y:S01]  /*17ab0*/  ISETP.GE.AND P4, PT, R3.reuse, R243, PT ;  /* 0x000000f30300720c */ /* 0x040fe20003f86270 */
[----:B------:R-:W-:Y:S01]  /*17ac0*/  FMUL.FTZ R28, R28, UR23 ;  /* 0x000000171c1c7c20 */ /* 0x000fe20008410000 */
[C---:B------:R-:W-:Y:S01]  /*17ad0*/  ISETP.GE.OR P3, PT, R3.reuse, R248, !P3 ;  /* 0x000000f80300720c */ /* 0x040fe20005f66670 */
[----:B------:R-:W-:Y:S01]  /*17ae0*/  FMUL.FTZ R22, R22, UR23 ;  /* 0x0000001716167c20 */ /* 0x000fe20008410000 */
[----:B------:R-:W-:Y:S03]  /*17af0*/  ISETP.GE.OR P4, PT, R3, R247, !P4 ;  /* 0x000000f70300720c */ /* 0x000fe60006786670 */
[----:B------:R-:W1:Y:S01]  /*17b00*/  MUFU.TANH R26, R26 ;  /* 0x0000001a001a7308 */ /* 0x000e620000002400 */
[----:B--2---:R-:W-:Y:S01]  /*17b10*/  FSEL R206, R18, -INF , !P2 ;  /* 0xff80000012ce7808 */ /* 0x004fe20005000000 */
[----:B------:R-:W-:Y:S01]  /*17b20*/  FMUL.FTZ R21, R21, UR23 ;  /* 0x0000001715157c20 */ /* 0x000fe20008410000 */
[----:B------:R-:W-:Y:S01]  /*17b30*/  FSEL R134, R17, -INF , !P6 ;  /* 0xff80000011867808 */ /* 0x000fe20007000000 */
[----:B------:R-:W-:Y:S01]  /*17b40*/  FMUL.FTZ R23, R23, UR23 ;  /* 0x0000001717177c20 */ /* 0x000fe20008410000 */
[----:B------:R-:W-:Y:S01]  /*17b50*/  FMUL.FTZ R29, R29, UR23 ;  /* 0x000000171d1d7c20 */ /* 0x000fe20008410000 */
[----:B------:R-:W-:Y:S01]  /*17b60*/  FMUL.FTZ R31, R31, UR23 ;  /* 0x000000171f1f7c20 */ /* 0x000fe20008410000 */
[----:B------:R-:W-:Y:S03]  /*17b70*/  FMUL.FTZ R34, R34, UR23 ;  /* 0x0000001722227c20 */ /* 0x000fe60008410000 */
[----:B------:R-:W-:Y:S01]  /*17b80*/  MUFU.TANH R10, R30 ;  /* 0x0000001e000a7308 */ /* 0x000fe20000002400 */
[----:B------:R-:W-:Y:S01]  /*17b90*/  FMUL.FTZ R33, R33, UR23 ;  /* 0x0000001721217c20 */ /* 0x000fe20008410000 */
[----:B------:R-:W-:Y:S01]  /*17ba0*/  FMUL.FTZ R35, R35, UR23 ;  /* 0x0000001723237c20 */ /* 0x000fe20008410000 */
[----:B---3--:R-:W-:Y:S01]  /*17bb0*/  FSEL R8, R13, -INF , !P1 ;  /* 0xff8000000d087808 */ /* 0x008fe20004800000 */
[-C--:B-----5:R-:W-:Y:S03]  /*17bc0*/  HMMA.16816.F32 R36, R216, R4.reuse, R36 ;  /* 0x00000004d824723c */ /* 0x0a0fe60000001824 */
[C---:B------:R-:W-:Y:S01]  /*17bd0*/  ISETP.GE.AND P1, PT, R3.reuse, R245, PT ;  /* 0x000000f50300720c */ /* 0x040fe20003f26270 */
[----:B------:R-:W-:Y:S01]  /*17be0*/  STL [R1+0x14], R8 ;  /* 0x0000140801007387 */ /* 0x000fe20000100800 */
[----:B-1----:R-:W-:Y:S01]  /*17bf0*/  FSEL R12, R26, -INF , !P4 ;  /* 0xff8000001a0c7808 */ /* 0x002fe20006000000 */
[C---:B------:R-:W-:Y:S01]  /*17c00*/  HMMA.16816.F32 R40, R208.reuse, R4, R40 ;  /* 0x00000004d028723c */ /* 0x040fe20000001828 */
[----:B------:R-:W-:Y:S01]  /*17c10*/  MUFU.TANH R27, R27 ;  /* 0x0000001b001b7308 */ /* 0x000fe20000002400 */
[----:B------:R1:W-:Y:S02]  /*17c20*/  STL [R1+0x20], R2 ;  /* 0x0000200201007387 */ /* 0x0003e40000100800 */
[----:B------:R-:W-:Y:S01]  /*17c30*/  ISETP.GE.OR P1, PT, R3, R250, !P1 ;  /* 0x000000fa0300720c */ /* 0x000fe20004f26670 */
[----:B------:R-:W-:Y:S01]  /*17c40*/  FMUL.FTZ R32, R32, UR23 ;  /* 0x0000001720207c20 */ /* 0x000fe20008410000 */
[-C--:B------:R-:W-:Y:S05]  /*17c50*/  HMMA.16816.F32 R44, R208, R6.reuse, R44 ;  /* 0x00000006d02c723c */ /* 0x080fea000000182c */
[----:B------:R-:W-:Y:S01]  /*17c60*/  MUFU.TANH R25, R25 ;  /* 0x0000001900197308 */ /* 0x000fe20000002400 */
[C---:B------:R-:W-:Y:S01]  /*17c70*/  HMMA.16816.F32 R48, R216.reuse, R6, R48 ;  /* 0x00000006d830723c */ /* 0x040fe20000001830 */
[----:B------:R-:W2:Y:S01]  /*17c80*/  LDSM.16.M88.4 R4, [R229+0x3800] ;  /* 0x00380000e504783b */ /* 0x000ea20000000200 */
[----:B------:R-:W-:Y:S04]  /*17c90*/  DEPBAR.LE SB0, 0x0 ;  /* 0x000080000000791a */ /* 0x000fe80000000000 */
[----:B------:R-:W-:Y:S03]  /*17ca0*/  FMUL.FTZ R39, R39, UR23 ;  /* 0x0000001727277c20 */ /* 0x000fe60008410000 */
[----:B------:R-:W-:Y:S02]  /*17cb0*/  MUFU.TANH R28, R28 ;  /* 0x0000001c001c7308 */ /* 0x000fe40000002400 */
[----:B------:R-:W-:Y:S01]  /*17cc0*/  FMUL.FTZ R38, R38, UR23 ;  /* 0x0000001726267c20 */ /* 0x000fe20008410000 */
[----:B------:R-:W-:Y:S01]  /*17cd0*/  FMUL.FTZ R36, R36, UR23 ;  /* 0x0000001724247c20 */ /* 0x000fe20008410000 */
[----:B------:R-:W-:Y:S01]  /*17ce0*/  FMUL.FTZ R37, R37, UR23 ;  /* 0x0000001725257c20 */ /* 0x000fe20008410000 */
[----:B------:R-:W-:Y:S01]  /*17cf0*/  FMUL.FTZ R40, R40, UR23 ;  /* 0x0000001728287c20 */ /* 0x000fe20008410000 */
[----:B------:R-:W-:Y:S01]  /*17d00*/  FMUL.FTZ R41, R41, UR23 ;  /* 0x0000001729297c20 */ /* 0x000fe20008410000 */
[----:B-1----:R-:W-:Y:S01]  /*17d10*/  FSEL R2, R15, -INF , !P0 ;  /* 0xff8000000f027808 */ /* 0x002fe20004000000 */
[----:B------:R-:W-:Y:S01]  /*17d20*/  BAR.SYNC.DEFER_BLOCKING 0x0 ;  /* 0x0000000000007b1d */ /* 0x000fe20000010000 */
[----:B------:R-:W-:Y:S01]  /*17d30*/  ISETP.GE.AND P0, PT, R3, R246, PT ;  /* 0x000000f60300720c */ /* 0x000fe20003f06270 */
[----:B------:R-:W-:Y:S01]  /*17d40*/  FMUL.FTZ R42, R42, UR23 ;  /* 0x000000172a2a7c20 */ /* 0x000fe20008410000 */
[----:B------:R-:W-:Y:S01]  /*17d50*/  FMUL.FTZ R44, R44, UR23 ;  /* 0x000000172c2c7c20 */ /* 0x000fe20008410000 */
[----:B------:R-:W-:Y:S01]  /*17d60*/  FMUL.FTZ R45, R45, UR23 ;  /* 0x000000172d2d7c20 */ /* 0x000fe20008410000 */
[----:B------:R-:W-:Y:S02]  /*17d70*/  ISETP.GE.OR P0, PT, R3, R249, !P0 ;  /* 0x000000f90300720c */ /* 0x000fe40004706670 */
[----:B------:R-:W-:Y:S01]  /*17d80*/  FSEL R3, R20, -INF , !P1 ;  /* 0xff80000014037808 */ /* 0x000fe20004800000 */
[----:B------:R1:W-:Y:S01]  /*17d90*/  STL [R1+0x1c], R2 ;  /* 0x00001c0201007387 */ /* 0x0003e20000100800 */
[----:B------:R-:W3:Y:S01]  /*17da0*/  MUFU.TANH R19, R19 ;  /* 0x0000001300137308 */ /* 0x000ee20000002400 */
[----:B------:R-:W-:Y:S01]  /*17db0*/  FMUL.FTZ R48, R48, UR23 ;  /* 0x0000001730307c20 */ /* 0x000fe20008410000 */
[----:B------:R-:W-:Y:S01]  /*17dc0*/  FMUL.FTZ R50, R50, UR23 ;  /* 0x0000001732327c20 */ /* 0x000fe20008410000 */
[----:B------:R4:W-:Y:S01]  /*17dd0*/  STL [R1+0xc], R3 ;  /* 0x00000c0301007387 */ /* 0x0009e20000100800 */
[----:B------:R-:W-:Y:S06]  /*17de0*/  FMUL.FTZ R49, R49, UR23 ;  /* 0x0000001731317c20 */ /* 0x000fec0008410000 */
[----:B------:R-:W-:Y:S01]  /*17df0*/  MUFU.TANH R30, R39 ;  /* 0x00000027001e7308 */ /* 0x000fe20000002400 */
[-C--:B--2---:R-:W-:Y:S09]  /*17e00*/  HMMA.16816.F32 R52, R216, R4.reuse, R52 ;  /* 0x00000004d834723c */ /* 0x084ff20000001834 */
[----:B------:R-:W2:Y:S02]  /*17e10*/  MUFU.TANH R22, R22 ;  /* 0x0000001600167308 */ /* 0x000ea40000002400 */
[----:B---3--:R-:W-:Y:S01]  /*17e20*/  FSEL R207, R19, -INF , !P5 ;  /* 0xff80000013cf7808 */ /* 0x008fe20006800000 */
[C---:B------:R-:W-:Y:S07]  /*17e30*/  HMMA.16816.F32 R56, R208.reuse, R4, R56 ;  /* 0x00000004d038723c */ /* 0x040fee0000001838 */
[----:B------:R-:W3:Y:S01]  /*17e40*/  MUFU.TANH R21, R21 ;  /* 0x0000001500157308 */ /* 0x000ee20000002400 */
[----:B-1----:R-:W-:Y:S03]  /*17e50*/  VIADD R2, R0, 0x11 ;  /* 0x0000001100027836 */ /* 0x002fe60000000000 */
[----:B----4-:R-:W-:Y:S01]  /*17e60*/  FSEL R3, R24, -INF , !P0 ;  /* 0xff80000018037808 */ /* 0x010fe20004000000 */
[-C--:B------:R-:W-:Y:S03]  /*17e70*/  HMMA.16816.F32 R60, R208, R6.reuse, R60 ;  /* 0x00000006d03c723c */ /* 0x080fe6000000183c */
[C---:B------:R-:W-:Y:S01]  /*17e80*/  ISETP.GE.AND P2, PT, R2.reuse, R245, PT ;  /* 0x000000f50200720c */ /* 0x040fe20003f46270 */
[----:B------:R1:W-:Y:S01]  /*17e90*/  STL [R1+0x4], R3 ;  /* 0x0000040301007387 */ /* 0x0003e20000100800 */
[C---:B------:R-:W-:Y:S01]  /*17ea0*/  ISETP.GE.AND P6, PT, R2.reuse, R244, PT ;  /* 0x000000f40200720c */ /* 0x040fe20003fc6270 */
[----:B------:R-:W4:Y:S01]  /*17eb0*/  MUFU.TANH R23, R23 ;  /* 0x0000001700177308 */ /* 0x000f220000002400 */
[C---:B------:R-:W-:Y:S01]  /*17ec0*/  ISETP.GE.AND P5, PT, R2.reuse, R246, PT ;  /* 0x000000f60200720c */ /* 0x040fe20003fa6270 */
[----:B------:R5:W-:Y:S01]  /*17ed0*/  STL [R1+0x24], R12 ;  /* 0x0000240c01007387 */ /* 0x000be20000100800 */
[C---:B------:R-:W-:Y:S01]  /*17ee0*/  ISETP.GE.AND P1, PT, R2.reuse, R243, PT ;  /* 0x000000f30200720c */ /* 0x040fe20003f26270 */
[----:B------:R-:W-:Y:S04]  /*17ef0*/  HMMA.16816.F32 R64, R216, R6, R64 ;  /* 0x00000006d840723c */ /* 0x000fe80000001840 */
[C---:B------:R-:W-:Y:S02]  /*17f00*/  ISETP.GE.OR P2, PT, R2.reuse, R250, !P2 ;  /* 0x000000fa0200720c */ /* 0x040fe40005746670 */
[----:B------:R-:W-:Y:S01]  /*17f10*/  MUFU.TANH R9, R31 ;  /* 0x0000001f00097308 */ /* 0x000fe20000002400 */
[----:B------:R-:W-:Y:S01]  /*17f20*/  ISETP.GE.OR P6, PT, R2, R248, !P6 ;  /* 0x000000f80200720c */ /* 0x000fe200077c6670 */
[----:B------:R-:W-:Y:S01]  /*17f30*/  FMUL.FTZ R18, R52, UR23 ;  /* 0x0000001734127c20 */ /* 0x000fe20008410000 */
[C---:B------:R-:W-:Y:S02]  /*17f40*/  ISETP.GE.OR P5, PT, R2.reuse, R249, !P5 ;  /* 0x000000f90200720c */ /* 0x040fe40006fa6670 */
[----:B------:R-:W-:Y:S01]  /*17f50*/  ISETP.GE.OR P1, PT, R2, R247, !P1 ;  /* 0x000000f70200720c */ /* 0x000fe20004f26670 */
[----:B------:R-:W-:Y:S01]  /*17f60*/  VIADD R2, R0, 0x18 ;  /* 0x0000001800027836 */ /* 0x000fe20000000000 */
[----:B--2---:R-:W-:Y:S03]  /*17f70*/  FSEL R222, R22, -INF , !P3 ;  /* 0xff80000016de7808 */ /* 0x004fe60005800000 */
[----:B------:R-:W2:Y:S01]  /*17f80*/  MUFU.TANH R29, R29 ;  /* 0x0000001d001d7308 */ /* 0x000ea20000002400 */
[----:B---3--:R-:W-:Y:S01]  /*17f90*/  FSEL R214, R21, -INF , !P2 ;  /* 0xff80000015d67808 */ /* 0x008fe20005000000 */
[----:B------:R-:W-:Y:S01]  /*17fa0*/  FMUL.FTZ R53, R53, UR23 ;  /* 0x0000001735357c20 */ /* 0x000fe20008410000 */
[----:B----4-:R-:W-:Y:S01]  /*17fb0*/  FSEL R221, R23, -INF , !P6 ;  /* 0xff80000017dd7808 */ /* 0x010fe20007000000 */
[----:B------:R-:W-:Y:S01]  /*17fc0*/  FMUL.FTZ R24, R54, UR23 ;  /* 0x0000001736187c20 */ /* 0x000fe20008410000 */
[----:B------:R-:W-:Y:S01]  /*17fd0*/  ISETP.GE.AND P3, PT, R2, R246, PT ;  /* 0x000000f60200720c */ /* 0x000fe20003f66270 */
[----:B-1----:R-:W-:Y:S01]  /*17fe0*/  VIADD R3, R0, 0x20 ;  /* 0x0000002000037836 */ /* 0x002fe20000000000 */
[C---:B------:R-:W-:Y:S03]  /*17ff0*/  ISETP.GE.AND P2, PT, R2.reuse, R243, PT ;  /* 0x000000f30200720c */ /* 0x040fe60003f46270 */
[----:B------:R2:W-:Y:S01]  /*18000*/  MUFU.TANH R31, R38 ;  /* 0x00000026001f7308 */ /* 0x0005e20000002400 */
[C---:B------:R-:W-:Y:S01]  /*18010*/  ISETP.GE.AND P6, PT, R2.reuse, R245, PT ;  /* 0x000000f50200720c */ /* 0x040fe20003fc6270 */
[----:B------:R-:W-:Y:S01]  /*18020*/  FMUL.FTZ R55, R55, UR23 ;  /* 0x0000001737377c20 */ /* 0x000fe20008410000 */
[----:B------:R-:W-:Y:S01]  /*18030*/  ISETP.GE.AND P0, PT, R2, R244, PT ;  /* 0x000000f40200720c */ /* 0x000fe20003f06270 */
[----:B------:R-:W-:Y:S01]  /*18040*/  FMUL.FTZ R15, R64, UR23 ;  /* 0x00000017400f7c20 */ /* 0x000fe20008410000 */
[----:B------:R-:W-:Y:S01]  /*18050*/  ISETP.GE.OR P3, PT, R2, R249, !P3 ;  /* 0x000000f90200720c */ /* 0x000fe20005f66670 */
[----:B------:R-:W-:Y:S01]  /*18060*/  FMUL.FTZ R16, R66, UR23 ;  /* 0x0000001742107c20 */ /* 0x000fe20008410000 */
[C---:B------:R-:W-:Y:S03]  /*18070*/  ISETP.GE.OR P2, PT, R2.reuse, R247, !P2 ;  /* 0x000000f70200720c */ /* 0x040fe60005746670 */
[----:B------:R-:W-:Y:S01]  /*18080*/  MUFU.TANH R11, R34 ;  /* 0x00000022000b7308 */ /* 0x000fe20000002400 */
[C---:B------:R-:W-:Y:S01]  /*18090*/  ISETP.GE.OR P6, PT, R2.reuse, R250, !P6 ;  /* 0x000000fa0200720c */ /* 0x040fe200077c6670 */
[----:B------:R-:W-:Y:S01]  /*180a0*/  FMUL.FTZ R14, R67, UR23 ;  /* 0x00000017430e7c20 */ /* 0x000fe20008410000 */
[----:B------:R-:W-:Y:S01]  /*180b0*/  ISETP.GE.OR P0, PT, R2, R248, !P0 ;  /* 0x000000f80200720c */ /* 0x000fe20004706670 */
[----:B------:R-:W-:Y:S01]  /*180c0*/  VIADD R2, R0, 0x19 ;  /* 0x0000001900027836 */ /* 0x000fe20000000000 */
[----:B------:R-:W-:Y:S01]  /*180d0*/  FSEL R252, R25, -INF , !P5 ;  /* 0xff80000019fc7808 */ /* 0x000fe20006800000 */
[----:B------:R-:W-:Y:S01]  /*180e0*/  FMUL.FTZ R25, R51, UR23 ;  /* 0x0000001733197c20 */ /* 0x000fe20008410000 */
[----:B-----5:R-:W-:Y:S03]  /*180f0*/  FSEL R12, R27, -INF , !P1 ;  /* 0xff8000001b0c7808 */ /* 0x020fe60004800000 */
[----:B------:R-:W1:Y:S01]  /*18100*/  MUFU.TANH R34, R33 ;  /* 0x0000002100227308 */ /* 0x000e620000002400 */
[----:B------:R-:W-:Y:S01]  /*18110*/  FSEL R39, R28, -INF , !P3 ;  /* 0xff8000001c277808 */ /* 0x000fe20005800000 */
[----:B------:R-:W-:Y:S01]  /*18120*/  FMUL.FTZ R23, R56, UR23 ;  /* 0x0000001738177c20 */ /* 0x000fe20008410000 */
[C---:B------:R-:W-:Y:S01]  /*18130*/  ISETP.GE.AND P5, PT, R2.reuse, R246, PT ;  /* 0x000000f60200720c */ /* 0x040fe20003fa6270 */
[----:B------:R3:W-:Y:S01]  /*18140*/  STL [R1+0x2c], R12 ;  /* 0x00002c0c01007387 */ /* 0x0007e20000100800 */
[C---:B------:R-:W-:Y:S02]  /*18150*/  ISETP.GE.AND P4, PT, R2.reuse, R243, PT ;  /* 0x000000f30200720c */ /* 0x040fe40003f86270 */
[C---:B------:R-:W-:Y:S03]  /*18160*/  ISETP.GE.AND P1, PT, R2.reuse, R245, PT ;  /* 0x000000f50200720c */ /* 0x040fe60003f26270 */
[----:B------:R-:W-:Y:S01]  /*18170*/  MUFU.TANH R8, R32 ;  /* 0x0000002000087308 */ /* 0x000fe20000002400 */
[C---:B------:R-:W-:Y:S02]  /*18180*/  ISETP.GE.AND P3, PT, R2.reuse, R244, PT ;  /* 0x000000f40200720c */ /* 0x040fe40003f66270 */
[C---:B------:R-:W-:Y:S02]  /*18190*/  ISETP.GE.OR P5, PT, R2.reuse, R249, !P5 ;  /* 0x000000f90200720c */ /* 0x040fe40006fa6670 */
[C---:B------:R-:W-:Y:S02]  /*181a0*/  ISETP.GE.OR P4, PT, R2.reuse, R247, !P4 ;  /* 0x000000f70200720c */ /* 0x040fe40006786670 */
[C---:B------:R-:W-:Y:S03]  /*181b0*/  ISETP.GE.OR P1, PT, R2.reuse, R250, !P1 ;  /* 0x000000fa0200720c */ /* 0x040fe60004f26670 */
[----:B------:R-:W4:Y:S01]  /*181c0*/  MUFU.TANH R35, R35 ;  /* 0x0000002300237308 */ /* 0x000f220000002400 */
[----:B------:R-:W-:Y:S02]  /*181d0*/  ISETP.GE.OR P3, PT, R2, R248, !P3 ;  /* 0x000000f80200720c */ /* 0x000fe40005f66670 */
[----:B------:R-:W-:Y:S02]  /*181e0*/  FSEL R2, R10, -INF , !P2 ;  /* 0xff8000000a027808 */ /* 0x000fe40005000000 */
[----:B--2---:R-:W-:Y:S02]  /*181f0*/  FSEL R38, R29, -INF , !P5 ;  /* 0xff8000001d267808 */ /* 0x004fe40006800000 */
[----:B------:R-:W-:Y:S01]  /*18200*/  ISETP.GE.AND P5, PT, R3, R245, PT ;  /* 0x000000f50300720c */ /* 0x000fe20003fa6270 */
[----:B------:R2:W-:Y:S01]  /*18210*/  STL [R1+0x28], R2 ;  /* 0x0000280201007387 */ /* 0x0005e20000100800 */
[----:B------:R-:W-:Y:S01]  /*18220*/  FSEL R204, R9, -INF , !P4 ;  /* 0xff80000009cc7808 */ /* 0x000fe20006000000 */
[----:B------:R5:W5:Y:S01]  /*18230*/  MUFU.TANH R33, R36 ;  /* 0x0000002400217308 */ /* 0x000b620000002400 */
[----:B------:R-:W-:Y:S01]  /*18240*/  ISETP.GE.OR P5, PT, R3, R250, !P5 ;  /* 0x000000fa0300720c */ /* 0x000fe20006fa6670 */
[----:B------:R-:W2:Y:S01]  /*18250*/  LDL R211, [R1+0xc] ;  /* 0x00000c0001d37983 */ /* 0x000ea20000100800 */
[----:B-1----:R-:W-:Y:S01]  /*18260*/  FSEL R34, R34, -INF , !P1 ;  /* 0xff80000022227808 */ /* 0x002fe20004800000 */
[----:B---3--:R-:W-:Y:S01]  /*18270*/  FMUL.FTZ R12, R65, UR23 ;  /* 0x00000017410c7c20 */ /* 0x008fe20008410000 */
[----:B------:R-:W-:Y:S01]  /*18280*/  ISETP.GE.AND P2, PT, R3, R244, PT ;  /* 0x000000f40300720c */ /* 0x000fe20003f46270 */
[----:B------:R-:W3:Y:S01]  /*18290*/  LDL R208, [R1+0x8] ;  /* 0x0000080001d07983 */ /* 0x000ee20000100800 */
[----:B----4-:R-:W-:Y:S03]  /*182a0*/  FSEL R35, R35, -INF , !P3 ;  /* 0xff80000023237808 */ /* 0x010fe60005800000 */
[----:B------:R1:W4:Y:S01]  /*182b0*/  MUFU.TANH R22, R37 ;  /* 0x0000002500167308 */ /* 0x0003220000002400 */
[C---:B------:R-:W-:Y:S01]  /*182c0*/  ISETP.GE.AND P4, PT, R3.reuse, R246, PT ;  /* 0x000000f60300720c */ /* 0x040fe20003f86270 */
[----:B------:R-:W3:Y:S01]  /*182d0*/  LDL R209, [R1+0x10] ;  /* 0x0000100001d17983 */ /* 0x000ee20000100800 */
[C---:B------:R-:W-:Y:S02]  /*182e0*/  ISETP.GE.OR P2, PT, R3.reuse, R248, !P2 ;  /* 0x000000f80300720c */ /* 0x040fe40005746670 */
[----:B------:R-:W-:Y:S01]  /*182f0*/  ISETP.GE.OR P4, PT, R3, R249, !P4 ;  /* 0x000000f90300720c */ /* 0x000fe20006786670 */
[----:B------:R-:W3:Y:S01]  /*18300*/  LDL R210, [R1+0x14] ;  /* 0x0000140001d27983 */ /* 0x000ee20000100800 */
[----:B------:R-:W-:Y:S03]  /*18310*/  FSEL R31, R31, -INF , !P2 ;  /* 0xff8000001f1f7808 */ /* 0x000fe60005000000 */
[----:B------:R4:W4:Y:S01]  /*18320*/  MUFU.TANH R32, R40 ;  /* 0x0000002800207308 */ /* 0x0009220000002400 */
[----:B-----5:R-:W-:Y:S02]  /*18330*/  FSEL R36, R11, -INF , !P0 ;  /* 0xff8000000b247808 */ /* 0x020fe40004000000 */
[----:B------:R-:W-:Y:S02]  /*18340*/  FSEL R33, R33, -INF , !P5 ;  /* 0xff80000021217808 */ /* 0x000fe40006800000 */
[----:B------:R-:W-:Y:S02]  /*18350*/  FMNMX.FTZ R5, R205, R132, !PT ;  /* 0x00000084cd057209 */ /* 0x000fe40007810000 */
[----:B------:R-:W-:Y:S03]  /*18360*/  FMNMX.FTZ R4, R212, R133, !PT ;  /* 0x00000085d4047209 */ /* 0x000fe60007810000 */
[----:B------:R5:W5:Y:S01]  /*18370*/  MUFU.TANH R29, R41 ;  /* 0x00000029001d7308 */ /* 0x000b620000002400 */
[----:B-1----:R-:W-:Y:S01]  /*18380*/  FSEL R37, R8, -INF , !P6 ;  /* 0xff80000008257808 */ /* 0x002fe20007000000 */
[----:B--2---:R-:W-:Y:S01]  /*18390*/  VIADD R2, R0, 0x21 ;  /* 0x0000002100027836 */ /* 0x004fe20000000000 */
[----:B------:R-:W-:Y:S02]  /*183a0*/  ISETP.GE.AND P6, PT, R3, R243, PT ;  /* 0x000000f30300720c */ /* 0x000fe40003fc6270 */
[----:B------:R-:W-:Y:S02]  /*183b0*/  FMNMX.FTZ R5, R215, R5, !PT ;  /* 0x00000005d7057209 */ /* 0x000fe40007810000 */
[C---:B------:R-:W-:Y:S03]  /*183c0*/  ISETP.GE.AND P0, PT, R2.reuse, R245, PT ;  /* 0x000000f50200720c */ /* 0x040fe60003f06270 */
[----:B------:R-:W1:Y:S01]  /*183d0*/  MUFU.TANH R42, R42 ;  /* 0x0000002a002a7308 */ /* 0x000e620000002400 */
[C---:B------:R-:W-:Y:S01]  /*183e0*/  ISETP.GE.AND P1, PT, R2.reuse, R244, PT ;  /* 0x000000f40200720c */ /* 0x040fe20003f26270 */
[----:B----4-:R-:W-:Y:S01]  /*183f0*/  FMUL.FTZ R40, R47, UR23 ;  /* 0x000000172f287c20 */ /* 0x010fe20008410000 */
[C---:B------:R-:W-:Y:S02]  /*18400*/  ISETP.GE.AND P3, PT, R2.reuse, R246, PT ;  /* 0x000000f60200720c */ /* 0x040fe40003f66270 */
[C---:B------:R-:W-:Y:S02]  /*18410*/  ISETP.GE.AND P5, PT, R2.reuse, R243, PT ;  /* 0x000000f30200720c */ /* 0x040fe40003fa6270 */
[----:B------:R-:W-:Y:S03]  /*18420*/  ISETP.GE.OR P6, PT, R3, R247, !P6 ;  /* 0x000000f70300720c */ /* 0x000fe600077c6670 */
[----:B------:R-:W2:Y:S01]  /*18430*/  MUFU.TANH R27, R44 ;  /* 0x0000002c001b7308 */ /* 0x000ea20000002400 */
[----:B------:R-:W-:Y:S01]  /*18440*/  ISETP.GE.OR P0, PT, R2, R250, !P0 ;  /* 0x000000fa0200720c */ /* 0x000fe20004706670 */
[----:B------:R-:W-:Y:S01]  /*18450*/  VIADD R3, R0, 0x29 ;  /* 0x0000002900037836 */ /* 0x000fe20000000000 */
[----:B------:R-:W-:Y:S01]  /*18460*/  ISETP.GE.OR P1, PT, R2, R248, !P1 ;  /* 0x000000f80200720c */ /* 0x000fe20004f26670 */
[----:B-----5:R-:W-:Y:S01]  /*18470*/  FMUL.FTZ R41, R46, UR23 ;  /* 0x000000172e297c20 */ /* 0x020fe20008410000 */
[C---:B------:R-:W-:Y:S02]  /*18480*/  ISETP.GE.OR P3, PT, R2.reuse, R249, !P3 ;  /* 0x000000f90200720c */ /* 0x040fe40005f66670 */
[----:B------:R-:W-:Y:S03]  /*18490*/  ISETP.GE.OR P5, PT, R2, R247, !P5 ;  /* 0x000000f70200720c */ /* 0x000fe60006fa6670 */
[----:B------:R-:W4:Y:S01]  /*184a0*/  MUFU.TANH R28, R45 ;  /* 0x0000002d001c7308 */ /* 0x000f220000002400 */
[----:B------:R-:W-:Y:S01]  /*184b0*/  FSEL R22, R22, -INF , !P0 ;  /* 0xff80000016167808 */ /* 0x000fe20004000000 */
[----:B------:R-:W-:Y:S01]  /*184c0*/  VIADD R2, R0, 0x28 ;  /* 0x0000002800027836 */ /* 0x000fe20000000000 */
[----:B------:R-:W-:Y:S02]  /*184d0*/  FSEL R30, R30, -INF , !P1 ;  /* 0xff8000001e1e7808 */ /* 0x000fe40004800000 */
[----:B------:R-:W-:Y:S02]  /*184e0*/  FSEL R32, R32, -INF , !P4 ;  /* 0xff80000020207808 */ /* 0x000fe40006000000 */
[----:B------:R-:W-:Y:S03]  /*184f0*/  FSEL R29, R29, -INF , !P3 ;  /* 0xff8000001d1d7808 */ /* 0x000fe60005800000 */
[----:B------:R-:W5:Y:S01]  /*18500*/  MUFU.TANH R21, R48 ;  /* 0x0000003000157308 */ /* 0x000f620000002400 */
[C---:B------:R-:W-:Y:S02]  /*18510*/  ISETP.GE.AND P2, PT, R2.reuse, R246, PT ;  /* 0x000000f60200720c */ /* 0x040fe40003f46270 */
[C---:B------:R-:W-:Y:S02]  /*18520*/  ISETP.GE.AND P0, PT, R2.reuse, R245, PT ;  /* 0x000000f50200720c */ /* 0x040fe40003f06270 */
[C---:B------:R-:W-:Y:S02]  /*18530*/  ISETP.GE.AND P1, PT, R2.reuse, R244, PT ;  /* 0x000000f40200720c */ /* 0x040fe40003f26270 */
[C---:B------:R-:W-:Y:S03]  /*18540*/  ISETP.GE.AND P4, PT, R2.reuse, R243, PT ;  /* 0x000000f30200720c */ /* 0x040fe60003f86270 */
[----:B------:R-:W5:Y:S01]  /*18550*/  MUFU.TANH R26, R50 ;  /* 0x00000032001a7308 */ /* 0x000f620000002400 */
[C---:B------:R-:W-:Y:S02]  /*18560*/  ISETP.GE.AND P3, PT, R3.reuse, R246, PT ;  /* 0x000000f60300720c */ /* 0x040fe40003f66270 */
[C---:B------:R-:W-:Y:S02]  /*18570*/  ISETP.GE.OR P2, PT, R2.reuse, R249, !P2 ;  /* 0x000000f90200720c */ /* 0x040fe40005746670 */
[C---:B------:R-:W-:Y:S02]  /*18580*/  ISETP.GE.OR P0, PT, R2.reuse, R250, !P0 ;  /* 0x000000fa0200720c */ /* 0x040fe40004706670 */
[C---:B------:R-:W-:Y:S03]  /*18590*/  ISETP.GE.OR P1, PT, R2.reuse, R248, !P1 ;  /* 0x000000f80200720c */ /* 0x040fe60004f26670 */
[----:B------:R-:W5:Y:S01]  /*185a0*/  MUFU.TANH R20, R49 ;  /* 0x0000003100147308 */ /* 0x000f620000002400 */
[----:B------:R-:W-:Y:S01]  /*185b0*/  ISETP.GE.OR P4, PT, R2, R247, !P4 ;  /* 0x000000f70200720c */ /* 0x000fe20006786670 */
[----:B------:R-:W-:Y:S01]  /*185c0*/  VIADD R2, R0, 0x30 ;  /* 0x0000003000027836 */ /* 0x000fe20000000000 */
[----:B------:R-:W-:Y:S02]  /*185d0*/  ISETP.GE.OR P3, PT, R3, R249, !P3 ;  /* 0x000000f90300720c */ /* 0x000fe40005f66670 */
[----:B------:R-:W-:Y:S02]  /*185e0*/  FMNMX.FTZ R4, R223, R4, !PT ;  /* 0x00000004df047209 */ /* 0x000fe40007810000 */
[----:B-1----:R-:W-:Y:S03]  /*185f0*/  FSEL R135, R42, -INF , !P6 ;  /* 0xff8000002a877808 */ /* 0x002fe60007000000 */
[----:B------:R-:W1:Y:S01]  /*18600*/  MUFU.TANH R25, R25 ;  /* 0x0000001900197308 */ /* 0x000e620000002400 */
[----:B--2---:R-:W-:Y:S01]  /*18610*/  FSEL R27, R27, -INF , !P2 ;  /* 0xff8000001b1b7808 */ /* 0x004fe20005000000 */
[----:B------:R-:W-:Y:S01]  /*18620*/  FMUL.FTZ R42, R43, UR23 ;  /* 0x000000172b2a7c20 */ /* 0x000fe20008410000 */
[----:B----4-:R-:W-:Y:S02]  /*18630*/  FSEL R28, R28, -INF , !P3 ;  /* 0xff8000001c1c7808 */ /* 0x010fe40005800000 */
[----:B------:R-:W-:Y:S02]  /*18640*/  FMNMX.FTZ R5, R213, R5, !PT ;  /* 0x00000005d5057209 */ /* 0x000fe40007810000 */
[C---:B------:R-:W-:Y:S03]  /*18650*/  ISETP.GE.AND P6, PT, R3.reuse, R245, PT ;  /* 0x000000f50300720c */ /* 0x040fe60003fc6270 */
[----:B------:R-:W2:Y:S01]  /*18660*/  MUFU.TANH R18, R18 ;  /* 0x0000001200127308 */ /* 0x000ea20000002400 */
[C---:B------:R-:W-:Y:S02]  /*18670*/  ISETP.GE.AND P2, PT, R3.reuse, R244, PT ;  /* 0x000000f40300720c */ /* 0x040fe40003f46270 */
[----:B------:R-:W-:Y:S02]  /*18680*/  ISETP.GE.AND P3, PT, R3, R243, PT ;  /* 0x000000f30300720c */ /* 0x000fe40003f66270 */
[----:B-----5:R-:W-:Y:S02]  /*18690*/  FSEL R21, R21, -INF , !P0 ;  /* 0xff80000015157808 */ /* 0x020fe40004000000 */
[----:B------:R-:W-:Y:S03]  /*186a0*/  FMNMX.FTZ R4, R206, R4, !PT ;  /* 0x00000004ce047209 */ /* 0x000fe60007810000 */
[----:B------:R-:W4:Y:S01]  /*186b0*/  MUFU.TANH R17, R53 ;  /* 0x0000003500117308 */ /* 0x000f220000002400 */
[----:B------:R-:W-:Y:S02]  /*186c0*/  ISETP.GE.AND P0, PT, R2, R245, PT ;  /* 0x000000f50200720c */ /* 0x000fe40003f06270 */
[----:B------:R-:W-:Y:S02]  /*186d0*/  FMNMX.FTZ R5, R134, R5, !PT ;  /* 0x0000000586057209 */ /* 0x000fe40007810000 */
[C---:B------:R-:W-:Y:S02]  /*186e0*/  ISETP.GE.OR P6, PT, R3.reuse, R250, !P6 ;  /* 0x000000fa0300720c */ /* 0x040fe400077c6670 */
[C---:B------:R-:W-:Y:S03]  /*186f0*/  ISETP.GE.OR P2, PT, R3.reuse, R248, !P2 ;  /* 0x000000f80300720c */ /* 0x040fe60005746670 */
[----:B------:R-:W5:Y:S01]  /*18700*/  MUFU.TANH R24, R24 ;  /* 0x0000001800187308 */ /* 0x000f620000002400 */
[----:B------:R-:W-:Y:S01]  /*18710*/  ISETP.GE.OR P3, PT, R3, R247, !P3 ;  /* 0x000000f70300720c */ /* 0x000fe20005f66670 */
[----:B------:R-:W-:Y:S01]  /*18720*/  VIADD R3, R0, 0x31 ;  /* 0x0000003100037836 */ /* 0x000fe20000000000 */
[----:B------:R-:W-:Y:S02]  /*18730*/  FMNMX.FTZ R4, R207, R4, !PT ;  /* 0x00000004cf047209 */ /* 0x000fe40007810000 */
[----:B------:R-:W-:Y:S02]  /*18740*/  ISETP.GE.OR P0, PT, R2, R250, !P0 ;  /* 0x000000fa0200720c */ /* 0x000fe40004706670 */
[----:B------:R-:W-:Y:S03]  /*18750*/  FSEL R26, R26, -INF , !P1 ;  /* 0xff8000001a1a7808 */ /* 0x000fe60004800000 */
[----:B------:R-:W5:Y:S01]  /*18760*/  MUFU.TANH R15, R15 ;  /* 0x0000000f000f7308 */ /* 0x000f620000002400 */
[----:B------:R-:W-:Y:S02]  /*18770*/  FSEL R20, R20, -INF , !P6 ;  /* 0xff80000014147808 */ /* 0x000fe40007000000 */
[----:B-1----:R-:W-:Y:S02]  /*18780*/  FSEL R25, R25, -INF , !P2 ;  /* 0xff80000019197808 */ /* 0x002fe40005000000 */
[----:B------:R-:W-:Y:S02]  /*18790*/  FMNMX.FTZ R4, R222, R4, !PT ;  /* 0x00000004de047209 */ /* 0x000fe40007810000 */
[C---:B------:R-:W-:Y:S03]  /*187a0*/  ISETP.GE.AND P1, PT, R2.reuse, R244, PT ;  /* 0x000000f40200720c */ /* 0x040fe60003f26270 */
[----:B------:R-:W1:Y:S01]  /*187b0*/  MUFU.TANH R19, R55 ;  /* 0x0000003700137308 */ /* 0x000e620000002400 */
[C---:B------:R-:W-:Y:S02]  /*187c0*/  ISETP.GE.AND P6, PT, R2.reuse, R246, PT ;  /* 0x000000f60200720c */ /* 0x040fe40003fc6270 */
[----:B------:R-:W-:Y:S02]  /*187d0*/  ISETP.GE.AND P2, PT, R2, R243, PT ;  /* 0x000000f30200720c */ /* 0x000fe40003f46270 */
[----:B--2---:R-:W-:Y:S02]  /*187e0*/  FSEL R18, R18, -INF , !P0 ;  /* 0xff80000012127808 */ /* 0x004fe40004000000 */
[----:B------:R-:W-:Y:S03]  /*187f0*/  ISETP.GE.AND P0, PT, R3, R245, PT ;  /* 0x000000f50300720c */ /* 0x000fe60003f06270 */
[----:B------:R-:W2:Y:S01]  /*18800*/  MUFU.TANH R12, R12 ;  /* 0x0000000c000c7308 */ /* 0x000ea20000002400 */
[----:B------:R-:W-:Y:S02]  /*18810*/  FMNMX.FTZ R4, R221, R4, !PT ;  /* 0x00000004dd047209 */ /* 0x000fe40007810000 */
[C---:B------:R-:W-:Y:S02]  /*18820*/  ISETP.GE.OR P1, PT, R2.reuse, R248, !P1 ;  /* 0x000000f80200720c */ /* 0x040fe40004f26670 */
[C---:B------:R-:W-:Y:S02]  /*18830*/  ISETP.GE.OR P6, PT, R2.reuse, R249, !P6 ;  /* 0x000000f90200720c */ /* 0x040fe400077c6670 */
[----:B------:R-:W-:Y:S01]  /*18840*/  ISETP.GE.OR P2, PT, R2, R247, !P2 ;  /* 0x000000f70200720c */ /* 0x000fe20005746670 */
[----:B------:R-:W-:Y:S01]  /*18850*/  VIADD R2, R0, 0x38 ;  /* 0x0000003800027836 */ /* 0x000fe20000000000 */
[----:B------:R-:W-:Y:S01]  /*18860*/  ISETP.GE.OR P0, PT, R3, R250, !P0 ;  /* 0x000000fa0300720c */ /* 0x000fe20004706670 */
[----:B------:R-:W2:Y:S01]  /*18870*/  MUFU.TANH R16, R16 ;  /* 0x0000001000107308 */ /* 0x000ea20000002400 */
[----:B------:R-:W-:Y:S01]  /*18880*/  FMNMX.FTZ R4, R36, R4, !PT ;  /* 0x0000000424047209 */ /* 0x000fe20007810000 */
[----:B------:R-:W-:Y:S01]  /*18890*/  VIADD R0, R0, 0x39 ;  /* 0x0000003900007836 */ /* 0x000fe20000000000 */
[----:B----4-:R-:W-:Y:S02]  /*188a0*/  FSEL R17, R17, -INF , !P0 ;  /* 0xff80000011117808 */ /* 0x010fe40004000000 */
[-C--:B------:R-:W-:Y:S02]  /*188b0*/  ISETP.GE.AND P0, PT, R2, R245.reuse, PT ;  /* 0x000000f50200720c */ /* 0x080fe40003f06270 */
[----:B------:R-:W-:Y:S03]  /*188c0*/  FMNMX.FTZ R4, R35, R4, !PT ;  /* 0x0000000423047209 */ /* 0x000fe60007810000 */
[----:B------:R-:W4:Y:S01]  /*188d0*/  MUFU.TANH R14, R14 ;  /* 0x0000000e000e7308 */ /* 0x000f220000002400 */
[----:B-----5:R-:W-:Y:S02]  /*188e0*/  FSEL R24, R24, -INF , !P1 ;  /* 0xff80000018187808 */ /* 0x020fe40004800000 */
[----:B------:R-:W-:Y:S02]  /*188f0*/  ISETP.GE.AND P1, PT, R3, R244, PT ;  /* 0x000000f40300720c */ /* 0x000fe40003f26270 */
[----:B------:R-:W-:Y:S02]  /*18900*/  ISETP.GE.OR P0, PT, R2, R250, !P0 ;  /* 0x000000fa0200720c */ /* 0x000fe40004706670 */
[----:B------:R-:W-:Y:S03]  /*18910*/  FMNMX.FTZ R4, R31, R4, !PT ;  /* 0x000000041f047209 */ /* 0x000fe60007810000 */
[----:B------:R-:W2:Y:S01]  /*18920*/  MUFU.TANH R42, R42 ;  /* 0x0000002a002a7308 */ /* 0x000ea20000002400 */
[----:B------:R-:W-:Y:S02]  /*18930*/  ISETP.GE.OR P1, PT, R3, R248, !P1 ;  /* 0x000000f80300720c */ /* 0x000fe40004f26670 */
[----:B------:R-:W-:Y:S02]  /*18940*/  FSEL R15, R15, -INF , !P0 ;  /* 0xff8000000f0f7808 */ /* 0x000fe40004000000 */
[----:B------:R-:W-:Y:S02]  /*18950*/  ISETP.GE.AND P0, PT, R0, R245, PT ;  /* 0x000000f50000720c */ /* 0x000fe40003f06270 */
[----:B------:R-:W-:Y:S03]  /*18960*/  FMNMX.FTZ R4, R30, R4, !PT ;  /* 0x000000041e047209 */ /* 0x000fe60007810000 */
[----:B------:R-:W3:Y:S01]  /*18970*/  MUFU.TANH R41, R41 ;  /* 0x0000002900297308 */ /* 0x000ee20000002400 */
[----:B-1----:R-:W-:Y:S02]  /*18980*/  FSEL R19, R19, -INF , !P1 ;  /* 0xff80000013137808 */ /* 0x002fe40004800000 */
[----:B------:R-:W-:Y:S02]  /*18990*/  ISETP.GE.AND P1, PT, R2, R244, PT ;  /* 0x000000f40200720c */ /* 0x000fe40003f26270 */
[----:B------:R-:W-:Y:S02]  /*189a0*/  ISETP.GE.OR P0, PT, R0, R250, !P0 ;  /* 0x000000fa0000720c */ /* 0x000fe40004706670 */
[----:B------:R-:W-:Y:S03]  /*189b0*/  FMNMX.FTZ R4, R26, R4, !PT ;  /* 0x000000041a047209 */ /* 0x000fe60007810000 */
[----:B------:R-:W1:Y:S01]  /*189c0*/  MUFU.TANH R40, R40 ;  /* 0x0000002800287308 */ /* 0x000e620000002400 */
[----:B------:R-:W-:Y:S02]  /*189d0*/  ISETP.GE.OR P1, PT, R2, R248, !P1 ;  /* 0x000000f80200720c */ /* 0x000fe40004f26670 */
[----:B--2---:R-:W-:Y:S02]  /*189e0*/  FSEL R12, R12, -INF , !P0 ;  /* 0xff8000000c0c7808 */ /* 0x004fe40004000000 */
[----:B------:R-:W-:Y:S02]  /*189f0*/  PLOP3.LUT P0, PT, PT, PT, UP0, 0x80, 0x0 ;  /* 0x000000000000781c */ /* 0x000fe40003f0f008 */
[----:B------:R-:W-:Y:S03]  /*18a00*/  FSEL R16, R16, -INF , !P1 ;  /* 0xff80000010107808 */ /* 0x000fe60004800000 */
[----:B------:R-:W2:Y:S01]  /*18a10*/  MUFU.TANH R23, R23 ;  /* 0x0000001700177308 */ /* 0x000ea20000002400 */
[C---:B------:R-:W-:Y:S04]  /*18a20*/  ISETP.GE.AND P1, PT, R0.reuse, R244, PT ;  /* 0x000000f40000720c */ /* 0x040fe80003f26270 */
[----:B------:R-:W-:Y:S04]  /*18a30*/  ISETP.GE.OR P1, PT, R0, R248, !P1 ;  /* 0x000000f80000720c */ /* 0x000fe80004f26670 */
[----:B----4-:R-:W-:Y:S02]  /*18a40*/  FSEL R14, R14, -INF , !P1 ;  /* 0xff8000000e0e7808 */ /* 0x010fe40004800000 */
[----:B------:R-:W-:Y:S02]  /*18a50*/  ISETP.GE.AND P1, PT, R3, R246, PT ;  /* 0x000000f60300720c */ /* 0x000fe40003f26270 */
[----:B------:R-:W-:Y:S04]  /*18a60*/  FMNMX.FTZ R5, R211, R5, !PT ;  /* 0x00000005d3057209 */ /* 0x000fe80007810000 */
[----:B------:R-:W-:Y:S04]  /*18a70*/  FMNMX.FTZ R5, R214, R5, !PT ;  /* 0x00000005d6057209 */ /* 0x000fe80007810000 */
[----:B------:R-:W-:Y:S04]  /*18a80*/  FMNMX.FTZ R5, R37, R5, !PT ;  /* 0x0000000525057209 */ /* 0x000fe80007810000 */
[----:B------:R-:W-:Y:S04]  /*18a90*/  FMNMX.FTZ R5, R34, R5, !PT ;  /* 0x0000000522057209 */ /* 0x000fe80007810000 */
[----:B------:R-:W-:Y:S04]  /*18aa0*/  FMNMX.FTZ R5, R33, R5, !PT ;  /* 0x0000000521057209 */ /* 0x000fe80007810000 */
[----:B------:R-:W-:Y:S04]  /*18ab0*/  FMNMX.FTZ R5, R22, R5, !PT ;  /* 0x0000000516057209 */ /* 0x000fe80007810000 */
[----:B------:R-:W-:Y:S04]  /*18ac0*/  FMNMX.FTZ R5, R21, R5, !PT ;  /* 0x0000000515057209 */ /* 0x000fe80007810000 */
[----:B------:R-:W-:Y:S02]  /*18ad0*/  FMNMX.FTZ R6, R20, R5, !PT ;  /* 0x0000000514067209 */ /* 0x000fe40007810000 */
[----:B------:R-:W-:Y:S02]  /*18ae0*/  FMNMX.FTZ R5, R25, R4, !PT ;  /* 0x0000000419057209 */ /* 0x000fe40007810000 */
[----:B------:R-:W-:Y:S02]  /*18af0*/  FMNMX.FTZ R4, R220, R138, !PT ;  /* 0x0000008adc047209 */ /* 0x000fe40007810000 */
[----:B------:R-:W-:Y:S02]  /*18b00*/  FMNMX.FTZ R6, R18, R6, !PT ;  /* 0x0000000612067209 */ /* 0x000fe40007810000 */
[----:B------:R-:W-:Y:S02]  /*18b10*/  FMNMX.FTZ R5, R24, R5, !PT ;  /* 0x0000000518057209 */ /* 0x000fe40007810000 */
[----:B---3--:R-:W-:Y:S02]  /*18b20*/  FMNMX.FTZ R4, R208, R4, !PT ;  /* 0x00000004d0047209 */ /* 0x008fe40007810000 */
        /* <DEDUP_REMOVED lines=8> */
[----:B-12---:R-:W-:Y:S06]  /*18bb0*/  @P0 BRA `(.L_x_610) ;  /* 0xffffffd8009c0947 */ /* 0x006fec000383ffff */
.L_x_609:
[----:B-1----:R-:W2:Y:S01]  /*18bc0*/  LDL.LU R5, [R1+0x28] ;  /* 0x0000280001057983 */ /* 0x002ea20000300800 */
[----:B------:R-:W-:Y:S01]  /*18bd0*/  ISETP.GE.AND P0, PT, R3, R243, PT ;  /* 0x000000f30300720c */ /* 0x000fe20003f06270 */
[----:B------:R-:W-:Y:S01]  /*18be0*/  FMUL.FTZ R57, R57, UR23 ;  /* 0x0000001739397c20 */ /* 0x000fe20008410000 */
[C---:B------:R-:W-:Y:S01]  /*18bf0*/  ISETP.GE.OR P1, PT, R3.reuse, R249, !P1 ;  /* 0x000000f90300720c */ /* 0x040fe20004f26670 */
[----:B------:R-:W3:Y:S01]  /*18c00*/  LDL.LU R4, [R1+0x2c] ;  /* 0x00002c0001047983 */ /* 0x000ee20000300800 */
[----:B------:R-:W-:Y:S01]  /*18c10*/  ISETP.GE.OR P0, PT, R3, R247, !P0 ;  /* 0x000000f70300720c */ /* 0x000fe20004706670 */
[----:B------:R-:W1:Y:S01]  /*18c20*/  MUFU.TANH R43, R57 ;  /* 0x00000039002b7308 */ /* 0x000e620000002400 */
[----:B------:R-:W-:Y:S01]  /*18c30*/  FSEL R9, R23, -INF , !P6 ;  /* 0xff80000017097808 */ /* 0x000fe20007000000 */
[----:B------:R-:W4:Y:S01]  /*18c40*/  LDL.LU R66, [R1+0x4] ;  /* 0x0000040001427983 */ /* 0x000f220000300800 */
[----:B------:R-:W-:Y:S01]  /*18c50*/  MOV R56, R135 ;  /* 0x0000008700387202 */ /* 0x000fe20000000f00 */
[----:B------:R-:W-:Y:S01]  /*18c60*/  FMUL.FTZ R61, R61, UR23 ;  /* 0x000000173d3d7c20 */ /* 0x000fe20008410000 */
[----:B------:R-:W-:Y:S01]  /*18c70*/  MOV R46, R204 ;  /* 0x000000cc002e7202 */ /* 0x000fe20000000f00 */
[----:B------:R-:W4:Y:S01]  /*18c80*/  LDL.LU R44, [R1+0x24] ;  /* 0x00002400012c7983 */ /* 0x000f220000300800 */
[----:B------:R-:W-:Y:S03]  /*18c90*/  FMUL.FTZ R58, R58, UR23 ;  /* 0x000000173a3a7c20 */ /* 0x000fe60008410000 */
[----:B------:R-:W-:Y:S01]  /*18ca0*/  MUFU.TANH R11, R61 ;  /* 0x0000003d000b7308 */ /* 0x000fe20000002400 */
[----:B------:R-:W-:Y:S01]  /*18cb0*/  FSEL R54, R42, -INF , !P5 ;  /* 0xff8000002a367808 */ /* 0x000fe20006800000 */
[----:B------:R-:W4:Y:S01]  /*18cc0*/  LDL.LU R67, [R1] ;  /* 0x0000000001437983 */ /* 0x000f220000300800 */
[----:B------:R-:W-:Y:S01]  /*18cd0*/  FMUL.FTZ R59, R59, UR23 ;  /* 0x000000173b3b7c20 */ /* 0x000fe20008410000 */
[----:B------:R-:W-:Y:S01]  /*18ce0*/  FSEL R53, R41, -INF , !P4 ;  /* 0xff80000029357808 */ /* 0x000fe20006000000 */
[----:B------:R-:W-:Y:S01]  /*18cf0*/  FMUL.FTZ R62, R62, UR23 ;  /* 0x000000173e3e7c20 */ /* 0x000fe20008410000 */
[----:B------:R-:W4:Y:S01]  /*18d00*/  LDL.LU R10, [R1+0x18] ;  /* 0x00001800010a7983 */ /* 0x000f220000300800 */
[----:B------:R-:W-:Y:S03]  /*18d10*/  FSEL R51, R40, -INF , !P3 ;  /* 0xff80000028337808 */ /* 0x000fe60005800000 */
[----:B------:R-:W1:Y:S01]  /*18d20*/  MUFU.TANH R58, R58 ;  /* 0x0000003a003a7308 */ /* 0x000e620000002400 */
[----:B------:R-:W-:Y:S01]  /*18d30*/  FMUL.FTZ R63, R63, UR23 ;  /* 0x000000173f3f7c20 */ /* 0x000fe20008410000 */
[----:B------:R-:W4:Y:S01]  /*18d40*/  LDL.LU R55, [R1+0x20] ;  /* 0x0000200001377983 */ /* 0x000f220000300800 */
[----:B------:R-:W-:Y:S01]  /*18d50*/  ISETP.GE.AND P6, PT, R2, R246, PT ;  /* 0x000000f60200720c */ /* 0x000fe20003fc6270 */
[----:B------:R-:W-:Y:S01]  /*18d60*/  FMUL.FTZ R60, R60, UR23 ;  /* 0x000000173c3c7c20 */ /* 0x000fe20008410000 */
[----:B------:R-:W-:Y:S01]  /*18d70*/  UISETP.GT.AND UP0, UPT, UR25, UR13, UPT ;  /* 0x0000000d1900728c */ /* 0x000fe2000bf04270 */
[----:B------:R-:W4:Y:S01]  /*18d80*/  LDL.LU R52, [R1+0x1c] ;  /* 0x00001c0001347983 */ /* 0x000f220000300800 */
[----:B------:R-:W-:Y:S03]  /*18d90*/  ISETP.GE.OR P6, PT, R2, R249, !P6 ;  /* 0x000000f90200720c */ /* 0x000fe600077c6670 */
[----:B------:R-:W1:Y:S01]  /*18da0*/  MUFU.TANH R59, R59 ;  /* 0x0000003b003b7308 */ /* 0x000e620000002400 */
[----:B------:R-:W-:Y:S01]  /*18db0*/  UMOV UR20, UR25 ;  /* 0x0000001900147c82 */ /* 0x000fe20008000000 */
[----:B------:R-:W-:Y:S04]  /*18dc0*/  STL [R1+0xcc], R251 ;  /* 0x0000ccfb01007387 */ /* 0x000fe80000100800 */
[----:B------:R-:W-:Y:S04]  /*18dd0*/  STL [R1+0xc8], R250 ;  /* 0x0000c8fa01007387 */ /* 0x000fe80000100800 */
[----:B------:R-:W1:Y:S01]  /*18de0*/  MUFU.TANH R62, R62 ;  /* 0x0000003e003e7308 */ /* 0x000e620000002400 */
[----:B------:R-:W-:Y:S04]  /*18df0*/  STL [R1+0xc4], R248 ;  /* 0x0000c4f801007387 */ /* 0x000fe80000100800 */
[----:B------:R-:W-:Y:S05]  /*18e00*/  STL [R1+0xc0], R245 ;  /* 0x0000c0f501007387 */ /* 0x000fea0000100800 */
[----:B------:R-:W1:Y:S01]  /*18e10*/  MUFU.TANH R63, R63 ;  /* 0x0000003f003f7308 */ /* 0x000e620000002400 */
        /* <DEDUP_REMOVED lines=14> */
[----:B------:R-:W1:Y:S08]  /*18f00*/  SHFL.BFLY PT, R6, R137, 0x2, 0x1f ;  /* 0x0c401f0089067f89 */ /* 0x000e7000000e0000 */
[----:B------:R-:W1:Y:S08]  /*18f10*/  SHFL.BFLY PT, R7, R136, 0x2, 0x1f ;  /* 0x0c401f0088077f89 */ /* 0x000e7000000e0000 */
[----:B------:R-:W-:Y:S04]  /*18f20*/  STL [R1+0x84], R229 ;  /* 0x000084e501007387 */ /* 0x000fe80000100800 */
[----:B------:R-:W-:Y:S04]  /*18f30*/  STL [R1+0x80], R224 ;  /* 0x000080e001007387 */ /* 0x000fe80000100800 */
[----:B------:R-:W-:Y:S04]  /*18f40*/  STL [R1+0xd0], R246 ;  /* 0x0000d0f601007387 */ /* 0x000fe80000100800 */
[----:B------:R-:W-:Y:S04]  /*18f50*/  STL [R1+0xd4], R249 ;  /* 0x0000d4f901007387 */ /* 0x000fe80000100800 */
[----:B------:R-:W-:Y:S04]  /*18f60*/  STL [R1+0xd8], R243 ;  /* 0x0000d8f301007387 */ /* 0x000fe80000100800 */
[----:B------:R-:W-:Y:S01]  /*18f70*/  STL [R1+0xdc], R247 ;  /* 0x0000dcf701007387 */ /* 0x000fe20000100800 */
[----:B-1----:R-:W-:Y:S02]  /*18f80*/  FMNMX.FTZ R137, R137, R6, !PT ;  /* 0x0000000689897209 */ /* 0x002fe40007810000 */
[----:B------:R-:W-:Y:S02]  /*18f90*/  FMNMX.FTZ R136, R136, R7, !PT ;  /* 0x0000000788887209 */ /* 0x000fe40007810000 */
[----:B------:R-:W-:Y:S02]  /*18fa0*/  FSEL R43, R43, -INF , !P1 ;  /* 0xff8000002b2b7808 */ /* 0x000fe40004800000 */
[----:B------:R-:W-:Y:S02]  /*18fb0*/  ISETP.GE.AND P1, PT, R0, R246, PT ;  /* 0x000000f60000720c */ /* 0x000fe40003f26270 */
[----:B------:R-:W-:Y:S02]  /*18fc0*/  FSEL R50, R58, -INF , !P2 ;  /* 0xff8000003a327808 */ /* 0x000fe40005000000 */
[C---:B------:R-:W-:Y:S02]  /*18fd0*/  ISETP.GE.OR P1, PT, R0.reuse, R249, !P1 ;  /* 0x000000f90000720c */ /* 0x040fe40004f26670 */
[-C--:B------:R-:W-:Y:S02]  /*18fe0*/  ISETP.GE.AND P2, PT, R0, R243.reuse, PT ;  /* 0x000000f30000720c */ /* 0x080fe40003f46270 */
[----:B------:R-:W-:Y:S02]  /*18ff0*/  FSEL R11, R11, -INF , !P1 ;  /* 0xff8000000b0b7808 */ /* 0x000fe40004800000 */
[C---:B------:R-:W-:Y:S02]  /*19000*/  ISETP.GE.AND P1, PT, R2.reuse, R243, PT ;  /* 0x000000f30200720c */ /* 0x040fe40003f26270 */
[----:B------:R-:W-:Y:S02]  /*19010*/  FSEL R49, R59, -INF , !P0 ;  /* 0xff8000003b317808 */ /* 0x000fe40004000000 */
[-C--:B------:R-:W-:Y:S02]  /*19020*/  ISETP.GE.OR P1, PT, R2, R247.reuse, !P1 ;  /* 0x000000f70200720c */ /* 0x080fe40004f26670 */
[----:B------:R-:W-:Y:S02]  /*19030*/  ISETP.GE.OR P2, PT, R0, R247, !P2 ;  /* 0x000000f70000720c */ /* 0x000fe40005746670 */
[----:B------:R-:W-:Y:S02]  /*19040*/  FSEL R48, R62, -INF , !P1 ;  /* 0xff8000003e307808 */ /* 0x000fe40004800000 */
[----:B------:R-:W-:Y:S02]  /*19050*/  FSEL R204, R63, -INF , !P2 ;  /* 0xff8000003fcc7808 */ /* 0x000fe40005000000 */
[----:B--2---:R-:W-:Y:S02]  /*19060*/  MOV R230, R5 ;  /* 0x0000000500e67202 */ /* 0x004fe40000000f00 */
[----:B---3--:R-:W-:Y:S02]  /*19070*/  MOV R45, R4 ;  /* 0x00000004002d7202 */ /* 0x008fe40000000f00 */
[----:B----4-:R-:W-:Y:S02]  /*19080*/  FMNMX.FTZ R5, R66, R13, !PT ;  /* 0x0000000d42057209 */ /* 0x010fe40007810000 */
[----:B------:R-:W1:Y:S02]  /*19090*/  MUFU.TANH R13, R60 ;  /* 0x0000003c000d7308 */ /* 0x000e640000002400 */
        /* <DEDUP_REMOVED lines=16> */
[----:B------:R-:W2:Y:S01]  /*191a0*/  SHFL.BFLY PT, R4, R137, 0x1, 0x1f ;  /* 0x0c201f0089047f89 */ /* 0x000ea200000e0000 */
[----:B------:R-:W-:Y:S02]  /*191b0*/  FMNMX.FTZ R3, R56, R3, !PT ;  /* 0x0000000338037209 */ /* 0x000fe40007810000 */
[----:B-1----:R-:W-:Y:S02]  /*191c0*/  FSEL R13, R13, -INF , !P6 ;  /* 0xff8000000d0d7808 */ /* 0x002fe40007000000 */
[----:B------:R-:W-:Y:S03]  /*191d0*/  FMNMX.FTZ R6, R54, R3, !PT ;  /* 0x0000000336067209 */ /* 0x000fe60007810000 */
[----:B------:R-:W1:Y:S01]  /*191e0*/  SHFL.BFLY PT, R3, R136, 0x1, 0x1f ;  /* 0x0c201f0088037f89 */ /* 0x000e6200000e0000 */
[----:B------:R-:W-:Y:S02]  /*191f0*/  FMNMX.FTZ R135, R43, R135, !PT ;  /* 0x000000872b877209 */ /* 0x000fe40007810000 */
[----:B------:R-:W-:Y:S02]  /*19200*/  FMNMX.FTZ R6, R53, R6, !PT ;  /* 0x0000000635067209 */ /* 0x000fe40007810000 */
[----:B------:R-:W-:Y:S02]  /*19210*/  FMNMX.FTZ R135, R13, R135, !PT ;  /* 0x000000870d877209 */ /* 0x000fe40007810000 */
[----:B------:R-:W-:Y:S02]  /*19220*/  FMNMX.FTZ R6, R51, R6, !PT ;  /* 0x0000000633067209 */ /* 0x000fe40007810000 */
[----:B------:R-:W-:Y:S02]  /*19230*/  FMNMX.FTZ R135, R11, R135, !PT ;  /* 0x000000870b877209 */ /* 0x000fe40007810000 */
[----:B------:R-:W-:Y:S03]  /*19240*/  FMNMX.FTZ R2, R50, R6, !PT ;  /* 0x0000000632027209 */ /* 0x000fe60007810000 */
[----:B------:R-:W3:Y:S01]  /*19250*/  SHFL.BFLY PT, R5, R135, 0x2, 0x1f ;  /* 0x0c401f0087057f89 */ /* 0x000ee200000e0000 */
[----:B------:R-:W-:Y:S02]  /*19260*/  FMNMX.FTZ R0, R49, R2, !PT ;  /* 0x0000000231007209 */ /* 0x000fe40007810000 */
[----:B--2---:R-:W-:Y:S02]  /*19270*/  FMNMX.FTZ R137, R137, R4, !PT ;  /* 0x0000000489897209 */ /* 0x004fe40007810000 */
[----:B------:R-:W-:Y:S02]  /*19280*/  FMNMX.FTZ R0, R48, R0, !PT ;  /* 0x0000000030007209 */ /* 0x000fe40007810000 */
[C---:B------:R-:W-:Y:S01]  /*19290*/  FSETP.NEU.FTZ.AND P3, PT, R137.reuse, -INF , PT ;  /* 0xff8000008900780b */ /* 0x040fe20003f7d000 */
[----:B------:R-:W-:Y:S01]  /*192a0*/  FMUL.FTZ R6, R137, UR4 ;  /* 0x0000000489067c20 */ /* 0x000fe20008410000 */
[----:B------:R-:W-:Y:S01]  /*192b0*/  FMNMX.FTZ R0, R204, R0, !PT ;  /* 0x00000000cc007209 */ /* 0x000fe20007810000 */
[----:B------:R-:W-:Y:S01]  /*192c0*/  STL [R1+0xe0], R137 ;  /* 0x0000e08901007387 */ /* 0x000fe20000100800 */
[----:B-1----:R-:W-:Y:S02]  /*192d0*/  FMNMX.FTZ R136, R136, R3, !PT ;  /* 0x0000000388887209 */ /* 0x002fe40007810000 */
[----:B------:R-:W-:Y:S01]  /*192e0*/  FSEL R6, R6, RZ, P3 ;  /* 0x000000ff06067208 */ /* 0x000fe20001800000 */
[----:B------:R-:W1:Y:S01]  /*192f0*/  SHFL.BFLY PT, R2, R0, 0x2, 0x1f ;  /* 0x0c401f0000027f89 */ /* 0x000e6200000e0000 */
[C---:B------:R-:W-:Y:S01]  /*19300*/  FSETP.NEU.FTZ.AND P2, PT, R136.reuse, -INF , PT ;  /* 0xff8000008800780b */ /* 0x040fe20003f5d000 */
[----:B------:R-:W-:Y:S02]  /*19310*/  FMUL.FTZ R7, R136, UR4 ;  /* 0x0000000488077c20 */ /* 0x000fe40008410000 */
[--C-:B------:R-:W-:Y:S01]  /*19320*/  FFMA.FTZ R3, R205, UR4, -R6.reuse ;  /* 0x00000004cd037c23 */ /* 0x100fe20008010806 */
[--C-:B------:R-:W-:Y:S01]  /*19330*/  FFMA.FTZ R42, R20, UR4, -R6.reuse ;  /* 0x00000004142a7c23 */ /* 0x100fe20008010806 */
[--C-:B------:R-:W-:Y:S01]  /*19340*/  FFMA.FTZ R218, R37, UR4, -R6.reuse ;  /* 0x0000000425da7c23 */ /* 0x100fe20008010806 */
[----:B------:R-:W-:Y:S01]  /*19350*/  FSEL R7, R7, RZ, P2 ;  /* 0x000000ff07077208 */ /* 0x000fe20001000000 */
[----:B------:R2:W-:Y:S01]  /*19360*/  MUFU.EX2 R234, R3 ;  /* 0x0000000300ea7308 */ /* 0x0005e20000000800 */
[--C-:B------:R-:W-:Y:S01]  /*19370*/  FFMA.FTZ R217, R34, UR4, -R6.reuse ;  /* 0x0000000422d97c23 */ /* 0x100fe20008010806 */
[----:B---3--:R-:W-:Y:S01]  /*19380*/  FMNMX.FTZ R135, R135, R5, !PT ;  /* 0x0000000587877209 */ /* 0x008fe20007810000 */
[--C-:B------:R-:W-:Y:S01]  /*19390*/  FFMA.FTZ R219, R214, UR4, -R6.reuse ;  /* 0x00000004d6db7c23 */ /* 0x100fe20008010806 */
[--C-:B------:R-:W-:Y:S01]  /*193a0*/  FFMA.FTZ R221, R221, UR4, -R7.reuse ;  /* 0x00000004dddd7c23 */ /* 0x100fe20008010807 */
[--C-:B------:R-:W-:Y:S01]  /*193b0*/  FFMA.FTZ R216, R36, UR4, -R7.reuse ;  /* 0x0000000424d87c23 */ /* 0x100fe20008010807 */
[--C-:B------:R-:W-:Y:S01]  /*193c0*/  FFMA.FTZ R247, R14, UR4, -R7.reuse ;  /* 0x000000040ef77c23 */ /* 0x100fe20008010807 */
[----:B------:R-:W3:Y:S01]  /*193d0*/  SHFL.BFLY PT, R4, R135, 0x1, 0x1f ;  /* 0x0c201f0087047f89 */ /* 0x000ee200000e0000 */
        /* <DEDUP_REMOVED lines=8> */
[----:B-1----:R-:W-:Y:S01]  /*19460*/  FMNMX.FTZ R0, R0, R2, !PT ;  /* 0x0000000200007209 */ /* 0x002fe20007810000 */
[--C-:B--2---:R-:W-:Y:S01]  /*19470*/  FFMA.FTZ R3, R215, UR4, -R6.reuse ;  /* 0x00000004d7037c23 */ /* 0x104fe20008010806 */
[----:B------:R-:W-:Y:S01]  /*19480*/  FFMA.FTZ R2, R213, UR4, -R6 ;  /* 0x00000004d5027c23 */ /* 0x000fe20008010806 */
[--C-:B------:R-:W-:Y:S01]  /*19490*/  FFMA.FTZ R30, R30, UR4, -R7.reuse ;  /* 0x000000041e1e7c23 */ /* 0x100fe20008010807 */
[--C-:B------:R-:W-:Y:S01]  /*194a0*/  FFMA.FTZ R41, R26, UR4, -R7.reuse ;  /* 0x000000041a297c23 */ /* 0x100fe20008010807 */
[----:B------:R1:W2:Y:S01]  /*194b0*/  MUFU.EX2 R64, R3 ;  /* 0x0000000300407308 */ /* 0x0002a20000000800 */
[--C-:B------:R-:W-:Y:S01]  /*194c0*/  FFMA.FTZ R57, R25, UR4, -R7.reuse ;  /* 0x0000000419397c23 */ /* 0x100fe20008010807 */
[--C-:B------:R-:W-:Y:S08]  /*194d0*/  FFMA.FTZ R58, R24, UR4, -R7.reuse ;  /* 0x00000004183a7c23 */ /* 0x100ff00008010807 */
[----:B------:R4:W-:Y:S01]  /*194e0*/  MUFU.EX2 R244, R2 ;  /* 0x0000000200f47308 */ /* 0x0009e20000000800 */
[----:B---3--:R-:W-:Y:S02]  /*194f0*/  FMNMX.FTZ R135, R135, R4, !PT ;  /* 0x0000000487877209 */ /* 0x008fe40007810000 */
[----:B------:R-:W-:Y:S01]  /*19500*/  FSEL R4, R137, RZ, P3 ;  /* 0x000000ff89047208 */ /* 0x000fe20001800000 */
[--C-:B------:R-:W-:Y:S01]  /*19510*/  FFMA.FTZ R137, R16, UR4, -R7.reuse ;  /* 0x0000000410897c23 */ /* 0x100fe20008010807 */
[C---:B------:R-:W-:Y:S01]  /*19520*/  FSETP.NEU.FTZ.AND P1, PT, R135.reuse, -INF , PT ;  /* 0xff8000008700780b */ /* 0x040fe20003f3d000 */
[----:B------:R-:W-:Y:S04]  /*19530*/  FMUL.FTZ R8, R135, UR4 ;  /* 0x0000000487087c20 */ /* 0x000fe80008410000 */
[----:B------:R-:W-:Y:S01]  /*19540*/  MUFU.EX2 R219, R219 ;  /* 0x000000db00db7308 */ /* 0x000fe20000000800 */
[--C-:B-1----:R-:W-:Y:S01]  /*19550*/  FFMA.FTZ R3, R212, UR4, -R7.reuse ;  /* 0x00000004d4037c23 */ /* 0x102fe20008010807 */
[----:B------:R-:W-:Y:S01]  /*19560*/  FADD.FTZ R5, -R4, R132 ;  /* 0x0000008404057221 */ /* 0x000fe20000010100 */
[----:B------:R-:W-:Y:S07]  /*19570*/  FSEL R8, R8, RZ, P1 ;  /* 0x000000ff08087208 */ /* 0x000fee0000800000 */
[----:B------:R1:W-:Y:S01]  /*19580*/  MUFU.EX2 R65, R3 ;  /* 0x0000000300417308 */ /* 0x0003e20000000800 */
[----:B----4-:R-:W3:Y:S01]  /*19590*/  SHFL.BFLY PT, R2, R0, 0x1, 0x1f ;  /* 0x0c201f0000027f89 */ /* 0x010ee200000e0000 */
        /* <DEDUP_REMOVED lines=8> */
[----:B------:R-:W-:Y:S01]  /*19620*/  MUFU.EX2 R222, R222 ;  /* 0x000000de00de7308 */ /* 0x000fe20000000800 */
[----:B-1----:R-:W-:Y:S01]  /*19630*/  FFMA.FTZ R3, R223, UR4, -R7 ;  /* 0x00000004df037c23 */ /* 0x002fe20008010807 */
[----:B------:R-:W-:Y:S08]  /*19640*/  FFMA.FTZ R223, R28, UR4, -R8 ;  /* 0x000000041cdf7c23 */ /* 0x000ff00008010808 */
[----:B------:R-:W-:Y:S10]  /*19650*/  MUFU.EX2 R229, R217 ;  /* 0x000000d900e57308 */ /* 0x000ff40000000800 */
[----:B------:R1:W4:Y:S10]  /*19660*/  MUFU.EX2 R250, R3 ;  /* 0x0000000300fa7308 */ /* 0x0003340000000800 */
[----:B------:R-:W-:Y:S10]  /*19670*/  MUFU.EX2 R232, R216 ;  /* 0x000000d800e87308 */ /* 0x000ff40000000800 */
[----:B------:R-:W-:Y:S01]  /*19680*/  MUFU.EX2 R235, R252 ;  /* 0x000000fc00eb7308 */ /* 0x000fe20000000800 */
[----:B-1----:R-:W-:Y:S01]  /*19690*/  FFMA.FTZ R3, R134, UR4, -R6 ;  /* 0x0000000486037c23 */ /* 0x002fe20008010806 */
[----:B---3--:R-:W-:Y:S01]  /*196a0*/  FMNMX.FTZ R134, R0, R2, !PT ;  /* 0x0000000200867209 */ /* 0x008fe20007810000 */
[--C-:B------:R-:W-:Y:S01]  /*196b0*/  FFMA.FTZ R0, R208, UR4, -R8.reuse ;  /* 0x00000004d0007c23 */ /* 0x100fe20008010808 */
[----:B------:R-:W-:Y:S02]  /*196c0*/  FSEL R2, R135, RZ, P1 ;  /* 0x000000ff87027208 */ /* 0x000fe40000800000 */
[C---:B------:R-:W-:Y:S01]  /*196d0*/  FSETP.NEU.FTZ.AND P0, PT, R134.reuse, -INF , PT ;  /* 0xff8000008600780b */ /* 0x040fe20003f1d000 */
[----:B------:R-:W-:Y:S03]  /*196e0*/  FMUL.FTZ R205, R134, UR4 ;  /* 0x0000000486cd7c20 */ /* 0x000fe60008410000 */
[----:B------:R1:W3:Y:S01]  /*196f0*/  MUFU.EX2 R239, R3 ;  /* 0x0000000300ef7308 */ /* 0x0002e20000000800 */
[----:B--2---:R-:W-:Y:S02]  /*19700*/  F2FP.F16.F32.PACK_AB R208, R64, R234 ;  /* 0x000000ea40d0723e */ /* 0x004fe400000000ff */
[----:B------:R-:W-:Y:S07]  /*19710*/  FSEL R205, R205, RZ, P0 ;  /* 0x000000ffcdcd7208 */ /* 0x000fee0000000000 */
[----:B------:R2:W-:Y:S01]  /*19720*/  MUFU.EX2 R248, R0 ;  /* 0x0000000000f87308 */ /* 0x0005e20000000800 */
[----:B------:R-:W-:Y:S09]  /*19730*/  FFMA.FTZ R10, R10, UR4, -R205 ;  /* 0x000000040a0a7c23 */ /* 0x000ff200080108cd */
[----:B------:R3:W-:Y:S01]  /*19740*/  MUFU.EX2 R245, R10 ;  /* 0x0000000a00f57308 */ /* 0x0007e20000000800 */
[----:B-1----:R-:W-:Y:S01]  /*19750*/  FFMA.FTZ R3, R206, UR4, -R7 ;  /* 0x00000004ce037c23 */ /* 0x002fe20008010807 */
[--C-:B------:R-:W-:Y:S08]  /*19760*/  FFMA.FTZ R206, R38, UR4, -R8.reuse ;  /* 0x0000000426ce7c23 */ /* 0x100ff00008010808 */
[----:B------:R1:W-:Y:S01]  /*19770*/  MUFU.EX2 R242, R3 ;  /* 0x0000000300f27308 */ /* 0x0003e20000000800 */
[----:B--2---:R-:W-:Y:S01]  /*19780*/  FFMA.FTZ R0, R209, UR4, -R8 ;  /* 0x00000004d1007c23 */ /* 0x004fe20008010808 */
[----:B----4-:R-:W-:Y:S08]  /*19790*/  F2FP.F16.F32.PACK_AB R209, R250, R65 ;  /* 0x00000041fad1723e */ /* 0x010ff000000000ff */
[----:B------:R2:W-:Y:S01]  /*197a0*/  MUFU.EX2 R241, R0 ;  /* 0x0000000000f17308 */ /* 0x0005e20000000800 */
[----:B---3--:R-:W-:Y:S01]  /*197b0*/  FFMA.FTZ R10, R55, UR4, -R205 ;  /* 0x00000004370a7c23 */ /* 0x008fe200080108cd */
[----:B------:R-:W-:Y:S08]  /*197c0*/  FFMA.FTZ R55, R22, UR4, -R6 ;  /* 0x0000000416377c23 */ /* 0x000ff00008010806 */
[----:B------:R-:W-:Y:S01]  /*197d0*/  MUFU.EX2 R240, R10 ;  /* 0x0000000a00f07308 */ /* 0x000fe20000000800 */
[--C-:B-1----:R-:W-:Y:S01]  /*197e0*/  FFMA.FTZ R3, R207, UR4, -R7.reuse ;  /* 0x00000004cf037c23 */ /* 0x102fe20008010807 */
[----:B------:R-:W-:Y:S08]  /*197f0*/  FFMA.FTZ R207, R35, UR4, -R7 ;  /* 0x0000000423cf7c23 */ /* 0x000ff00008010807 */
[----:B------:R1:W3:Y:S01]  /*19800*/  MUFU.EX2 R238, R3 ;  /* 0x0000000300ee7308 */ /* 0x0002e20000000800 */
[--C-:B--2---:R-:W-:Y:S01]  /*19810*/  FFMA.FTZ R0, R210, UR4, -R8.reuse ;  /* 0x00000004d2007c23 */ /* 0x104fe20008010808 */
[----:B------:R-:W-:Y:S08]  /*19820*/  F2FP.F16.F32.PACK_AB R210, R239, R244 ;  /* 0x000000f4efd2723e */ /* 0x000ff000000000ff */
[----:B------:R2:W4:Y:S10]  /*19830*/  MUFU.EX2 R237, R0 ;  /* 0x0000000000ed7308 */ /* 0x0005340000000800 */
[----:B------:R-:W-:Y:S01]  /*19840*/  MUFU.EX2 R233, R233 ;  /* 0x000000e900e97308 */ /* 0x000fe20000000800 */
[----:B-1----:R-:W-:Y:S01]  /*19850*/  FFMA.FTZ R3, R220, UR4, -R8 ;  /* 0x00000004dc037c23 */ /* 0x002fe20008010808 */
[----:B------:R-:W-:Y:S01]  /*19860*/  FFMA.FTZ R220, R211, UR4, -R6 ;  /* 0x00000004d3dc7c23 */ /* 0x000fe20008010806 */
[----:B---3--:R-:W-:Y:S07]  /*19870*/  F2FP.F16.F32.PACK_AB R211, R238, R242 ;  /* 0x000000f2eed3723e */ /* 0x008fee00000000ff */
[----:B------:R1:W3:Y:S01]  /*19880*/  MUFU.EX2 R47, R3 ;  /* 0x00000003002f7308 */ /* 0x0002e20000000800 */
[----:B--2---:R-:W-:Y:S01]  /*19890*/  FFMA.FTZ R0, R67, UR4, -R205 ;  /* 0x0000000443007c23 */ /* 0x004fe200080108cd */
[----:B----4-:R-:W-:Y:S08]  /*198a0*/  F2FP.F16.F32.PACK_AB R214, R237, R241 ;  /* 0x000000f1edd6723e */ /* 0x010ff000000000ff */
[----:B------:R2:W4:Y:S10]  /*198b0*/  MUFU.EX2 R40, R0 ;  /* 0x0000000000287308 */ /* 0x0005340000000800 */
[----:B------:R-:W-:Y:S01]  /*198c0*/  MUFU.EX2 R220, R220 ;  /* 0x000000dc00dc7308 */ /* 0x000fe20000000800 */
[----:B-1----:R-:W-:Y:S02]  /*198d0*/  FSEL R3, R136, RZ, P2 ;  /* 0x000000ff88037208 */ /* 0x002fe40001000000 */
[----:B---3--:R-:W-:Y:S03]  /*198e0*/  F2FP.F16.F32.PACK_AB R212, R248, R47 ;  /* 0x0000002ff8d4723e */ /* 0x008fe600000000ff */
[----:B------:R-:W-:Y:S01]  /*198f0*/  FADD.FTZ R4, -R3, R133 ;  /* 0x0000008503047221 */ /* 0x000fe20000010100 */
[----:B------:R-:W-:Y:S01]  /*19900*/  FADD.FTZ R3, -R2, R138 ;  /* 0x0000008a02037221 */ /* 0x000fe20000010100 */
[----:B------:R-:W-:Y:S01]  /*19910*/  FFMA.FTZ R138, R39, UR4, -R8 ;  /* 0x00000004278a7c23 */ /* 0x000fe20008010808 */
[----:B--2---:R-:W-:Y:S01]  /*19920*/  FSEL R0, R134, RZ, P0 ;  /* 0x000000ff86007208 */ /* 0x004fe20000000000 */
[----:B------:R-:W-:Y:S01]  /*19930*/  LDSM.16.MT88.4 R36, [R226+0xc000] ;  /* 0x00c00000e224783b */ /* 0x000fe20000004200 */
[----:B----4-:R-:W-:Y:S01]  /*19940*/  F2FP.F16.F32.PACK_AB R213, R245, R40 ;  /* 0x00000028f5d5723e */ /* 0x010fe200000000ff */
[----:B------:R1:W-:Y:S01]  /*19950*/  MUFU.EX2 R231, R138 ;  /* 0x0000008a00e77308 */ /* 0x0003e20000000800 */
[----:B------:R-:W-:Y:S01]  /*19960*/  PLOP3.LUT P0, PT, PT, PT, UP0, 0x80, 0x0 ;  /* 0x000000000000781c */ /* 0x000fe20003f0f008 */
[----:B------:R-:W-:Y:S01]  /*19970*/  FADD.FTZ R2, -R0, R139 ;  /* 0x0000008b00027221 */ /* 0x000fe20000010100 */
[--C-:B------:R-:W-:Y:S01]  /*19980*/  FFMA.FTZ R0, R52, UR4, -R205.reuse ;  /* 0x0000000434007c23 */ /* 0x100fe200080108cd */
[----:B------:R-:W-:Y:S01]  /*19990*/  FFMA.FTZ R52, R21, UR4, -R6 ;  /* 0x0000000415347c23 */ /* 0x000fe20008010806 */
[----:B------:R-:W-:Y:S01]  /*199a0*/  FFMA.FTZ R139, R66, UR4, -R8 ;  /* 0x00000004428b7c23 */ /* 0x000fe20008010808 */
[----:B------:R-:W2:Y:S04]  /*199b0*/  LDSM.16.MT88.4 R20, [R225+0xc000] ;  /* 0x00c00000e114783b */ /* 0x000ea80000004200 */
[----:B------:R3:W4:Y:S10]  /*199c0*/  MUFU.EX2 R236, R0 ;  /* 0x0000000000ec7308 */ /* 0x0007340000000800 */
[----:B------:R-:W-:Y:S01]  /*199d0*/  MUFU.EX2 R224, R224 ;  /* 0x000000e000e07308 */ /* 0x000fe20000000800 */
[----:B-1----:R-:W2:Y:S01]  /*199e0*/  LDL.LU R138, [R1+0x40] ;  /* 0x00004000018a7983 */ /* 0x002ea20000300800 */
[----:B---3--:R-:W-:Y:S01]  /*199f0*/  FMUL.FTZ R0, R5, UR4 ;  /* 0x0000000405007c20 */ /* 0x008fe20008410000 */
[----:B----4-:R-:W-:Y:S07]  /*19a00*/  F2FP.F16.F32.PACK_AB R215, R236, R240 ;  /* 0x000000f0ecd7723e */ /* 0x010fee00000000ff */
[----:B------:R1:W3:Y:S02]  /*19a10*/  MUFU.EX2 R132, R0 ;  /* 0x0000000000847308 */ /* 0x0002e40000000800 */
[----:B-1----:R-:W-:Y:S01]  /*19a20*/  FMUL.FTZ R0, R4, UR4 ;  /* 0x0000000404007c20 */ /* 0x002fe20008410000 */
[C---:B---3--:R-:W-:Y:S01]  /*19a30*/  FMUL.FTZ R4, R132.reuse, R144 ;  /* 0x0000009084047220 */ /* 0x048fe20000410000 */
[C---:B------:R-:W-:Y:S01]  /*19a40*/  FMUL.FTZ R5, R132.reuse, R145 ;  /* 0x0000009184057220 */ /* 0x040fe20000410000 */
[C---:B------:R-:W-:Y:S05]  /*19a50*/  FMUL.FTZ R16, R132.reuse, R148 ;  /* 0x0000009484107220 */ /* 0x040fea0000410000 */
[----:B------:R1:W3:Y:S01]  /*19a60*/  MUFU.EX2 R133, R0 ;  /* 0x0000000000857308 */ /* 0x0002e20000000800 */
        /* <DEDUP_REMOVED lines=10> */
[C---:B------:R-:W-:Y:S01]  /*19b10*/  FMUL.FTZ R68, R132.reuse, R68 ;  /* 0x0000004484447220 */ /* 0x040fe20000410000 */
[C---:B------:R-:W-:Y:S01]  /*19b20*/  FMUL.FTZ R69, R132.reuse, R69 ;  /* 0x0000004584457220 */ /* 0x040fe20000410000 */
[C---:B------:R-:W-:Y:S01]  /*19b30*/  FMUL.FTZ R80, R132.reuse, R80 ;  /* 0x0000005084507220 */ /* 0x040fe20000410000 */
[C---:B------:R-:W-:Y:S01]  /*19b40*/  FMUL.FTZ R81, R132.reuse, R81 ;  /* 0x0000005184517220 */ /* 0x040fe20000410000 */
[C---:B------:R-:W-:Y:S01]  /*19b50*/  FMUL.FTZ R84, R132.reuse, R84 ;  /* 0x0000005484547220 */ /* 0x040fe20000410000 */
[----:B------:R-:W-:Y:S01]  /*19b60*/  FMUL.FTZ R85, R132, R85 ;  /* 0x0000005584557220 */ /* 0x000fe20000410000 */
[----:B-1----:R-:W-:Y:S01]  /*19b70*/  FMUL.FTZ R0, R3, UR4 ;  /* 0x0000000403007c20 */ /* 0x002fe20008410000 */
[C---:B---3--:R-:W-:Y:S01]  /*19b80*/  FMUL.FTZ R6, R133.reuse, R146 ;  /* 0x0000009285067220 */ /* 0x048fe20000410000 */
[C---:B------:R-:W-:Y:S01]  /*19b90*/  FMUL.FTZ R7, R133.reuse, R147 ;  /* 0x0000009385077220 */ /* 0x040fe20000410000 */
[----:B------:R-:W-:Y:S01]  /*19ba0*/  MOV R146, R12 ;  /* 0x0000000c00927202 */ /* 0x000fe20000000f00 */
[----:B------:R1:W3:Y:S01]  /*19bb0*/  MUFU.EX2 R3, R0 ;  /* 0x0000000000037308 */ /* 0x0002e20000000800 */
[----:B------:R-:W-:Y:S01]  /*19bc0*/  MOV R147, R15 ;  /* 0x0000000f00937202 */ /* 0x000fe20000000f00 */
[C---:B------:R-:W-:Y:S01]  /*19bd0*/  FMUL.FTZ R66, R133.reuse, R198 ;  /* 0x000000c685427220 */ /* 0x040fe20000410000 */
[C---:B------:R-:W-:Y:S01]  /*19be0*/  FMUL.FTZ R67, R133.reuse, R199 ;  /* 0x000000c785437220 */ /* 0x040fe20000410000 */
[C---:B------:R-:W-:Y:S01]  /*19bf0*/  FMUL.FTZ R18, R133.reuse, R150 ;  /* 0x0000009685127220 */ /* 0x040fe20000410000 */
[-C--:B--2---:R-:W-:Y:S01]  /*19c00*/  HMMA.16816.F32 R4, R208, R20.reuse, R4 ;  /* 0x00000014d004723c */ /* 0x084fe20000001804 */
[----:B------:R-:W-:Y:S04]  /*19c10*/  LDSM.16.MT88.4 R196, [R227+0xd800] ;  /* 0x00d80000e3c4783b */ /* 0x000fe80000004200 */
[C---:B------:R-:W-:Y:S01]  /*19c20*/  FMUL.FTZ R19, R133.reuse, R151 ;  /* 0x0000009785137220 */ /* 0x040fe20000410000 */
[----:B------:R-:W-:Y:S01]  /*19c30*/  MOV R151, R26 ;  /* 0x0000001a00977202 */ /* 0x000fe20000000f00 */
[C---:B------:R-:W-:Y:S01]  /*19c40*/  FMUL.FTZ R34, R133.reuse, R166 ;  /* 0x000000a685227220 */ /* 0x040fe20000410000 */
[----:B------:R-:W-:Y:S03]  /*19c50*/  FMUL.FTZ R35, R133, R167 ;  /* 0x000000a785237220 */ /* 0x000fe60000410000 */
[----:B------:R-:W-:Y:S01]  /*19c60*/  MOV R167, R46 ;  /* 0x0000002e00a77202 */ /* 0x000fe20000000f00 */
[----:B-1----:R-:W-:Y:S01]  /*19c70*/  FMUL.FTZ R0, R2, UR4 ;  /* 0x0000000402007c20 */ /* 0x002fe20008410000 */
[C---:B---3--:R-:W-:Y:S01]  /*19c80*/  FMUL.FTZ R8, R3.reuse, R140 ;  /* 0x0000008c03087220 */ /* 0x048fe20000410000 */
[C---:B------:R-:W-:Y:S01]  /*19c90*/  FMUL.FTZ R9, R3.reuse, R141 ;  /* 0x0000008d03097220 */ /* 0x040fe20000410000 */
[C---:B------:R-:W-:Y:S01]  /*19ca0*/  FMUL.FTZ R12, R3.reuse, R152 ;  /* 0x00000098030c7220 */ /* 0x040fe20000410000 */
[C---:B------:R-:W-:Y:S01]  /*19cb0*/  FMUL.FTZ R13, R3.reuse, R153 ;  /* 0x00000099030d7220 */ /* 0x040fe20000410000 */
[C---:B------:R-:W-:Y:S01]  /*19cc0*/  FMUL.FTZ R28, R3.reuse, R168 ;  /* 0x000000a8031c7220 */ /* 0x040fe20000410000 */
[----:B------:R-:W1:Y:S01]  /*19cd0*/  MUFU.EX2 R0, R0 ;  /* 0x0000000000007308 */ /* 0x000e620000000800 */
        /* <DEDUP_REMOVED lines=10> */
[C---:B------:R-:W-:Y:S01]  /*19d80*/  FMUL.FTZ R56, R3.reuse, R188 ;  /* 0x000000bc03387220 */ /* 0x040fe20000410000 */
[----:B------:R-:W-:Y:S01]  /*19d90*/  MOV R152, R58 ;  /* 0x0000003a00987202 */ /* 0x000fe20000000f00 */
[C---:B------:R-:W-:Y:S01]  /*19da0*/  FMUL.FTZ R61, R3.reuse, R201 ;  /* 0x000000c9033d7220 */ /* 0x040fe20000410000 */
[----:B------:R-:W-:Y:S01]  /*19db0*/  MOV R150, R57 ;  /* 0x0000003900967202 */ /* 0x000fe20000000f00 */
[----:B------:R-:W-:Y:S01]  /*19dc0*/  FMUL.FTZ R57, R3, R189 ;  /* 0x000000bd03397220 */ /* 0x000fe20000410000 */
[----:B------:R-:W-:Y:S01]  /*19dd0*/  FMUL.FTZ R70, R133, R70 ;  /* 0x0000004685467220 */ /* 0x000fe20000410000 */
[C---:B-1----:R-:W-:Y:S01]  /*19de0*/  FMUL.FTZ R10, R0.reuse, R142 ;  /* 0x0000008e000a7220 */ /* 0x042fe20000410000 */
[C---:B------:R-:W-:Y:S01]  /*19df0*/  FMUL.FTZ R11, R0.reuse, R143 ;  /* 0x0000008f000b7220 */ /* 0x040fe20000410000 */
[C---:B------:R-:W-:Y:S01]  /*19e00*/  FMUL.FTZ R14, R0.reuse, R154 ;  /* 0x0000009a000e7220 */ /* 0x040fe20000410000 */
[C---:B------:R-:W-:Y:S01]  /*19e10*/  FMUL.FTZ R15, R0.reuse, R155 ;  /* 0x0000009b000f7220 */ /* 0x040fe20000410000 */
[----:B------:R-:W-:Y:S01]  /*19e20*/  LDSM.16.MT88.4 R140, [R227+0xc000] ;  /* 0x00c00000e38c783b */ /* 0x000fe20000004200 */
[----:B------:R-:W-:Y:S01]  /*19e30*/  MOV R155, R25 ;  /* 0x00000019009b7202 */ /* 0x000fe20000000f00 */
[----:B------:R-:W-:Y:S01]  /*19e40*/  MUFU.EX2 R173, R218 ;  /* 0x000000da00ad7308 */ /* 0x000fe20000000800 */
[----:B------:R-:W-:Y:S01]  /*19e50*/  MOV R154, R24 ;  /* 0x00000018009a7202 */ /* 0x000fe20000000f00 */
[C---:B------:R-:W-:Y:S04]  /*19e60*/  HMMA.16816.F32 R8, R212.reuse, R20, R8 ;  /* 0x00000014d408723c */ /* 0x040fe80000001808 */
[----:B------:R-:W-:Y:S01]  /*19e70*/  FMUL.FTZ R25, R3, R157 ;  /* 0x0000009d03197220 */ /* 0x000fe20000410000 */
[----:B------:R-:W-:Y:S01]  /*19e80*/  MOV R157, R53 ;  /* 0x00000035009d7202 */ /* 0x000fe20000000f00 */
[-C--:B------:R-:W-:Y:S02]  /*19e90*/  HMMA.16816.F32 R12, R212, R22.reuse, R12 ;  /* 0x00000016d40c723c */ /* 0x080fe4000000180c */
[----:B------:R-:W-:Y:S03]  /*19ea0*/  MUFU.EX2 R189, R251 ;  /* 0x000000fb00bd7308 */ /* 0x000fe60000000800 */
[----:B------:R-:W-:Y:S01]  /*19eb0*/  FMUL.FTZ R26, R0, R158 ;  /* 0x0000009e001a7220 */ /* 0x000fe20000410000 */
[C---:B------:R-:W-:Y:S06]  /*19ec0*/  HMMA.16816.F32 R16, R208.reuse, R22, R16 ;  /* 0x00000016d010723c */ /* 0x040fec0000001810 */
[----:B------:R-:W-:Y:S01]  /*19ed0*/  MUFU.EX2 R168, R168 ;  /* 0x000000a800a87308 */ /* 0x000fe20000000800 */
[----:B------:R-:W-:Y:S01]  /*19ee0*/  MOV R158, R52 ;  /* 0x00000034009e7202 */ /* 0x000fe20000000f00 */
[C---:B------:R-:W-:Y:S03]  /*19ef0*/  FMUL.FTZ R20, R132.reuse, R160 ;  /* 0x000000a084147220 */ /* 0x040fe60000410000 */
[C---:B------:R-:W-:Y:S01]  /*19f00*/  FMUL.FTZ R22, R133.reuse, R162 ;  /* 0x000000a285167220 */ /* 0x040fe20000410000 */
[----:B------:R-:W-:Y:S01]  /*19f10*/  FMUL.FTZ R23, R133, R163 ;  /* 0x000000a385177220 */ /* 0x000fe20000410000 */
[----:B------:R-:W-:Y:S01]  /*19f20*/  MOV R162, R55 ;  /* 0x0000003700a27202 */ /* 0x000fe20000000f00 */
[----:B------:R-:W-:Y:S01]  /*19f30*/  FMUL.FTZ R21, R132, R161 ;  /* 0x000000a184157220 */ /* 0x000fe20000410000 */
[----:B------:R-:W-:Y:S01]  /*19f40*/  MOV R163, R54 ;  /* 0x0000003600a37202 */ /* 0x000fe20000000f00 */
[C---:B------:R-:W-:Y:S01]  /*19f50*/  FMUL.FTZ R24, R3.reuse, R156 ;  /* 0x0000009c03187220 */ /* 0x040fe20000410000 */
[----:B------:R-:W1:Y:S01]  /*19f60*/  LDSM.16.MT88.4 R52, [R228+0xc000] ;  /* 0x00c00000e434783b */ /* 0x000e620000004200 */
[C---:B------:R-:W-:Y:S01]  /*19f70*/  FMUL.FTZ R27, R0.reuse, R159 ;  /* 0x0000009f001b7220 */ /* 0x040fe20000410000 */
[----:B------:R-:W-:Y:S01]  /*19f80*/  MOV R156, R30 ;  /* 0x0000001e009c7202 */ /* 0x000fe20000000f00 */
[C---:B------:R-:W-:Y:S01]  /*19f90*/  FMUL.FTZ R30, R0.reuse, R170 ;  /* 0x000000aa001e7220 */ /* 0x040fe20000410000 */
[-C--:B------:R-:W-:Y:S01]  /*19fa0*/  HMMA.16816.F32 R20, R208, R36.reuse, R20 ;  /* 0x00000024d014723c */ /* 0x080fe20000001814 */
[----:B------:R-:W2:Y:S02]  /*19fb0*/  MUFU.EX2 R161, R139 ;  /* 0x0000008b00a17308 */ /* 0x000ea40000000800 */
[C---:B------:R-:W-:Y:S01]  /*19fc0*/  FMUL.FTZ R31, R0.reuse, R171 ;  /* 0x000000ab001f7220 */ /* 0x040fe20000410000 */
[C---:B------:R-:W-:Y:S01]  /*19fd0*/  FMUL.FTZ R42, R0.reuse, R174 ;  /* 0x000000ae002a7220 */ /* 0x040fe20000410000 */
[----:B------:R-:W-:Y:S01]  /*19fe0*/  FMUL.FTZ R43, R0, R175 ;  /* 0x000000af002b7220 */ /* 0x000fe20000410000 */
[C---:B------:R-:W-:Y:S05]  /*19ff0*/  HMMA.16816.F32 R24, R212.reuse, R36, R24 ;  /* 0x00000024d418723c */ /* 0x040fea0000001818 */
[----:B------:R-:W-:Y:S01]  /*1a000*/  MOV R160, R33 ;  /* 0x0000002100a07202 */ /* 0x000fe20000000f00 */
[-C--:B------:R-:W-:Y:S05]  /*1a010*/  HMMA.16816.F32 R28, R212, R38.reuse, R28 ;  /* 0x00000026d41c723c */ /* 0x080fea000000181c */
[C---:B------:R-:W-:Y:S01]  /*1a020*/  FMUL.FTZ R33, R132.reuse, R165 ;  /* 0x000000a584217220 */ /* 0x040fe20000410000 */
[----:B------:R-:W-:Y:S01]  /*1a030*/  MOV R165, R47 ;  /* 0x0000002f00a57202 */ /* 0x000fe20000000f00 */
[C---:B------:R-:W-:Y:S01]  /*1a040*/  FMUL.FTZ R36, R132.reuse, R176 ;  /* 0x000000b084247220 */ /* 0x040fe20000410000 */
[----:B------:R-:W-:Y:S03]  /*1a050*/  FMUL.FTZ R37, R132, R177 ;  /* 0x000000b184257220 */ /* 0x000fe60000410000 */
[C---:B------:R-:W-:Y:S01]  /*1a060*/  FMUL.FTZ R46, R0.reuse, R186 ;  /* 0x000000ba002e7220 */ /* 0x040fe20000410000 */
[C---:B------:R-:W-:Y:S04]  /*1a070*/  HMMA.16816.F32 R32, R208.reuse, R38, R32 ;  /* 0x00000026d020723c */ /* 0x040fe80000001820 */
[----:B------:R-:W-:Y:S01]  /*1a080*/  MOV R170, R40 ;  /* 0x0000002800aa7202 */ /* 0x000fe20000000f00 */
[----:B------:R-:W-:Y:S01]  /*1a090*/  FMUL.FTZ R40, R3, R172 ;  /* 0x000000ac03287220 */ /* 0x000fe20000410000 */
[----:B------:R-:W-:Y:S01]  /*1a0a0*/  MOV R176, R45 ;  /* 0x0000002d00b07202 */ /* 0x000fe20000000f00 */
[C---:B------:R-:W-:Y:S01]  /*1a0b0*/  FMUL.FTZ R38, R133.reuse, R178 ;  /* 0x000000b285267220 */ /* 0x040fe20000410000 */
[----:B------:R-:W-:Y:S01]  /*1a0c0*/  FMUL.FTZ R39, R133, R179 ;  /* 0x000000b385277220 */ /* 0x000fe20000410000 */
[----:B------:R-:W-:Y:S02]  /*1a0d0*/  MUFU.EX2 R172, R207 ;  /* 0x000000cf00ac7308 */ /* 0x000fe40000000800 */
[----:B------:R-:W-:Y:S01]  /*1a0e0*/  FMUL.FTZ R45, R3, R185 ;  /* 0x000000b9032d7220 */ /* 0x000fe20000410000 */
[C---:B------:R-:W-:Y:S01]  /*1a0f0*/  FMUL.FTZ R47, R0.reuse, R187 ;  /* 0x000000bb002f7220 */ /* 0x040fe20000410000 */
[----:B------:R-:W-:Y:S01]  /*1a100*/  MOV R159, R51 ;  /* 0x00000033009f7202 */ /* 0x000fe20000000f00 */
[C---:B------:R-:W-:Y:S01]  /*1a110*/  FMUL.FTZ R51, R133.reuse, R183 ;  /* 0x000000b785337220 */ /* 0x040fe20000410000 */
[-C--:B-1----:R-:W-:Y:S03]  /*1a120*/  HMMA.16816.F32 R36, R208, R52.reuse, R36 ;  /* 0x00000034d024723c */ /* 0x082fe60000001824 */
[----:B------:R-:W-:Y:S01]  /*1a130*/  MOV R171, R50 ;  /* 0x0000003200ab7202 */ /* 0x000fe20000000f00 */
[C---:B------:R-:W-:Y:S01]  /*1a140*/  FMUL.FTZ R50, R133.reuse, R182 ;  /* 0x000000b685327220 */ /* 0x040fe20000410000 */
[C---:B------:R-:W-:Y:S01]  /*1a150*/  FMUL.FTZ R58, R0.reuse, R190 ;  /* 0x000000be003a7220 */ /* 0x040fe20000410000 */
[C---:B------:R-:W-:Y:S01]  /*1a160*/  HMMA.16816.F32 R40, R212.reuse, R52, R40 ;  /* 0x00000034d428723c */ /* 0x040fe20000001828 */
[----:B------:R-:W-:Y:S04]  /*1a170*/  LDSM.16.MT88.4 R180, [R228+0xd800] ;  /* 0x00d80000e4b4783b */ /* 0x000fe80000004200 */
[----:B------:R-:W-:Y:S01]  /*1a180*/  FMUL.FTZ R59, R0, R191 ;  /* 0x000000bf003b7220 */ /* 0x000fe20000410000 */
[-C--:B------:R-:W-:Y:S01]  /*1a190*/  HMMA.16816.F32 R44, R212, R54.reuse, R44 ;  /* 0x00000036d42c723c */ /* 0x080fe2000000182c */
[----:B------:R-:W-:Y:S04]  /*1a1a0*/  MUFU.EX2 R191, R155 ;  /* 0x0000009b00bf7308 */ /* 0x000fe80000000800 */
[C---:B------:R-:W-:Y:S01]  /*1a1b0*/  FMUL.FTZ R52, R132.reuse, R192 ;  /* 0x000000c084347220 */ /* 0x040fe20000410000 */
[C---:B------:R-:W-:Y:S05]  /*1a1c0*/  HMMA.16816.F32 R48, R208.reuse, R54, R48 ;  /* 0x00000036d030723c */ /* 0x040fea0000001830 */
[----:B------:R-:W-:Y:S01]  /*1a1d0*/  MUFU.EX2 R192, R221 ;  /* 0x000000dd00c07308 */ /* 0x000fe20000000800 */
[----:B------:R-:W-:Y:S01]  /*1a1e0*/  FMUL.FTZ R53, R132, R193 ;  /* 0x000000c184357220 */ /* 0x000fe20000410000 */
[C---:B------:R-:W-:Y:S01]  /*1a1f0*/  FMUL.FTZ R62, R0.reuse, R202 ;  /* 0x000000ca003e7220 */ /* 0x040fe20000410000 */
[C---:B------:R-:W-:Y:S03]  /*1a200*/  FMUL.FTZ R54, R133.reuse, R194 ;  /* 0x000000c285367220 */ /* 0x040fe60000410000 */
[C---:B------:R-:W-:Y:S04]  /*1a210*/  FMUL.FTZ R55, R133.reuse, R195 ;  /* 0x000000c385377220 */ /* 0x040fe80000410000 */
[----:B------:R-:W-:Y:S01]  /*1a220*/  MUFU.EX2 R202, R223 ;  /* 0x000000df00ca7308 */ /* 0x000fe20000000800 */
[C---:B------:R-:W-:Y:S01]  /*1a230*/  FMUL.FTZ R63, R0.reuse, R203 ;  /* 0x000000cb003f7220 */ /* 0x040fe20000410000 */
[----:B------:R-:W-:Y:S01]  /*1a240*/  FMUL.FTZ R71, R133, R71 ;  /* 0x0000004785477220 */ /* 0x000fe20000410000 */
[C---:B------:R-:W-:Y:S01]  /*1a250*/  FMUL.FTZ R72, R3.reuse, R72 ;  /* 0x0000004803487220 */ /* 0x040fe20000410000 */
[-C--:B------:R-:W-:Y:S03]  /*1a260*/  HMMA.16816.F32 R52, R208, R140.reuse, R52 ;  /* 0x0000008cd034723c */ /* 0x080fe60000001834 */
[C---:B------:R-:W-:Y:S01]  /*1a270*/  FMUL.FTZ R73, R3.reuse, R73 ;  /* 0x0000004903497220 */ /* 0x040fe20000410000 */
[C---:B------:R-:W-:Y:S01]  /*1a280*/  FMUL.FTZ R74, R0.reuse, R74 ;  /* 0x0000004a004a7220 */ /* 0x040fe20000410000 */
[C---:B------:R-:W-:Y:S01]  /*1a290*/  FMUL.FTZ R75, R0.reuse, R75 ;  /* 0x0000004b004b7220 */ /* 0x040fe20000410000 */
[C---:B------:R-:W-:Y:S01]  /*1a2a0*/  HMMA.16816.F32 R56, R212.reuse, R140, R56 ;  /* 0x0000008cd438723c */ /* 0x040fe20000001838 */
[----:B------:R-:W1:Y:S04]  /*1a2b0*/  MUFU.EX2 R193, R206 ;  /* 0x000000ce00c17308 */ /* 0x000e680000000800 */
[C---:B------:R-:W-:Y:S01]  /*1a2c0*/  FMUL.FTZ R76, R3.reuse, R76 ;  /* 0x0000004c034c7220 */ /* 0x040fe20000410000 */
[-C--:B------:R-:W-:Y:S05]  /*1a2d0*/  HMMA.16816.F32 R60, R212, R142.reuse, R60 ;  /* 0x0000008ed43c723c */ /* 0x080fea000000183c */
[----:B------:R-:W-:Y:S01]  /*1a2e0*/  FMUL.FTZ R77, R3, R77 ;  /* 0x0000004d034d7220 */ /* 0x000fe20000410000 */
[C---:B------:R-:W-:Y:S01]  /*1a2f0*/  HMMA.16816.F32 R64, R208.reuse, R142, R64 ;  /* 0x0000008ed040723c */ /* 0x040fe20000001840 */
[----:B------:R-:W3:Y:S04]  /*1a300*/  LDSM.16.MT88.4 R140, [R225+0xe000] ;  /* 0x00e00000e18c783b */ /* 0x000ee80000004200 */
[C---:B------:R-:W-:Y:S01]  /*1a310*/  FMUL.FTZ R78, R0.reuse, R78 ;  /* 0x0000004e004e7220 */ /* 0x040fe20000410000 */
[C---:B------:R-:W-:Y:S01]  /*1a320*/  FMUL.FTZ R79, R0.reuse, R79 ;  /* 0x0000004f004f7220 */ /* 0x040fe20000410000 */
[C---:B------:R-:W-:Y:S01]  /*1a330*/  FMUL.FTZ R82, R133.reuse, R82 ;  /* 0x0000005285527220 */ /* 0x040fe20000410000 */
[C---:B------:R-:W-:Y:S03]  /*1a340*/  FMUL.FTZ R83, R133.reuse, R83 ;  /* 0x0000005385537220 */ /* 0x040fe60000410000 */
        /* <DEDUP_REMOVED lines=34> */
[C---:B------:R-:W-:Y:S05]  /*1a570*/  HMMA.16816.F32 R72, R212.reuse, R140, R72 ;  /* 0x0000008cd448723c */ /* 0x040fea0000001848 */
[----:B------:R-:W-:Y:S01]  /*1a580*/  MOV R178, R171 ;  /* 0x000000ab00b27202 */ /* 0x000fe20000000f00 */
[-C--:B------:R-:W-:Y:S05]  /*1a590*/  HMMA.16816.F32 R76, R212, R142.reuse, R76 ;  /* 0x0000008ed44c723c */ /* 0x080fea000000184c */
[----:B------:R-:W-:Y:S01]  /*1a5a0*/  MOV R171, R156 ;  /* 0x0000009c00ab7202 */ /* 0x000fe20000000f00 */
[C---:B------:R-:W-:Y:S01]  /*1a5b0*/  HMMA.16816.F32 R80, R208.reuse, R142, R80 ;  /* 0x0000008ed050723c */ /* 0x040fe20000001850 */
[----:B------:R-:W3:Y:S04]  /*1a5c0*/  LDSM.16.MT88.4 R140, [R226+0xe000] ;  /* 0x00e00000e28c783b */ /* 0x000ee80000004200 */
[----:B------:R-:W-:Y:S01]  /*1a5d0*/  MOV R156, R148 ;  /* 0x00000094009c7202 */ /* 0x000fe20000000f00 */
[----:B------:R-:W-:Y:S01]  /*1a5e0*/  FMUL.FTZ R117, R132, R117 ;  /* 0x0000007584757220 */ /* 0x000fe20000410000 */
[----:B------:R-:W-:Y:S01]  /*1a5f0*/  MOV R148, R145 ;  /* 0x0000009100947202 */ /* 0x000fe20000000f00 */
[C---:B------:R-:W-:Y:S03]  /*1a600*/  FMUL.FTZ R118, R133.reuse, R118 ;  /* 0x0000007685767220 */ /* 0x040fe60000410000 */
[----:B------:R-:W-:Y:S01]  /*1a610*/  MOV R166, R170 ;  /* 0x000000aa00a67202 */ /* 0x000fe20000000f00 */
        /* <DEDUP_REMOVED lines=22> */
[-C--:B---3--:R-:W-:Y:S01]  /*1a780*/  HMMA.16816.F32 R84, R208, R140.reuse, R84 ;  /* 0x0000008cd054723c */ /* 0x088fe20000001854 */
[----:B------:R3:W-:Y:S02]  /*1a790*/  MUFU.EX2 R160, R2 ;  /* 0x0000000200a07308 */ /* 0x0007e40000000800 */
[----:B------:R-:W-:Y:S02]  /*1a7a0*/  MOV R177, R159 ;  /* 0x0000009f00b17202 */ /* 0x000fe40000000f00 */
[----:B------:R-:W-:Y:S01]  /*1a7b0*/  MOV R159, R162 ;  /* 0x000000a2009f7202 */ /* 0x000fe20000000f00 */
[C---:B------:R-:W-:Y:S05]  /*1a7c0*/  HMMA.16816.F32 R88, R212.reuse, R140, R88 ;  /* 0x0000008cd458723c */ /* 0x040fea0000001858 */
[----:B------:R-:W-:Y:S01]  /*1a7d0*/  MUFU.EX2 R163, R163 ;  /* 0x000000a300a37308 */ /* 0x000fe20000000800 */
[----:B------:R-:W-:Y:S01]  /*1a7e0*/  MOV R162, R149 ;  /* 0x0000009500a27202 */ /* 0x000fe20000000f00 */
[-C--:B------:R-:W-:Y:S04]  /*1a7f0*/  HMMA.16816.F32 R92, R212, R142.reuse, R92 ;  /* 0x0000008ed45c723c */ /* 0x080fe8000000185c */
[----:B------:R-:W-:Y:S02]  /*1a800*/  MOV R149, R146 ;  /* 0x0000009200957202 */ /* 0x000fe40000000f00 */
[C---:B------:R-:W-:Y:S01]  /*1a810*/  HMMA.16816.F32 R96, R208.reuse, R142, R96 ;  /* 0x0000008ed060723c */ /* 0x040fe20000001860 */
[----:B------:R-:W4:Y:S01]  /*1a820*/  LDSM.16.MT88.4 R140, [R228+0xe000] ;  /* 0x00e00000e48c783b */ /* 0x000f220000004200 */
[----:B------:R-:W-:Y:S03]  /*1a830*/  MUFU.EX2 R162, R162 ;  /* 0x000000a200a27308 */ /* 0x000fe60000000800 */
[--C-:B---3--:R-:W-:Y:S01]  /*1a840*/  FFMA.FTZ R2, R175, UR4, -R205.reuse ;  /* 0x00000004af027c23 */ /* 0x108fe200080108cd */
[----:B------:R-:W-:Y:S02]  /*1a850*/  MOV R175, R174 ;  /* 0x000000ae00af7202 */ /* 0x000fe40000000f00 */
[----:B------:R-:W-:Y:S03]  /*1a860*/  MOV R174, R179 ;  /* 0x000000b300ae7202 */ /* 0x000fe60000000f00 */
[----:B------:R-:W-:Y:S01]  /*1a870*/  MOV R179, R177 ;  /* 0x000000b100b37202 */ /* 0x000fe20000000f00 */
[----:B------:R-:W-:Y:S01]  /*1a880*/  MUFU.EX2 R200, R174 ;  /* 0x000000ae00c87308 */ /* 0x000fe20000000800 */
[----:B------:R-:W-:Y:S02]  /*1a890*/  MOV R164, R158 ;  /* 0x0000009e00a47202 */ /* 0x000fe40000000f00 */
[----:B------:R-:W-:Y:S02]  /*1a8a0*/  MOV R158, R151 ;  /* 0x00000097009e7202 */ /* 0x000fe40000000f00 */
[----:B------:R-:W-:Y:S02]  /*1a8b0*/  MOV R151, R152 ;  /* 0x0000009800977202 */ /* 0x000fe40000000f00 */
[----:B------:R-:W-:Y:S02]  /*1a8c0*/  MOV R152, R144 ;  /* 0x0000009000987202 */ /* 0x000fe40000000f00 */
[----:B------:R-:W-:Y:S01]  /*1a8d0*/  LDSM.16.MT88.4 R144, [R225+0xc800] ;  /* 0x00c80000e190783b */ /* 0x000fe20000004200 */
        /* <DEDUP_REMOVED lines=10> */
[-C--:B----4-:R-:W-:Y:S03]  /*1a980*/  HMMA.16816.F32 R100, R208, R140.reuse, R100 ;  /* 0x0000008cd064723c */ /* 0x090fe60000001864 */
[----:B------:R-:W-:Y:S02]  /*1a990*/  MOV R148, R234 ;  /* 0x000000ea00947202 */ /* 0x000fe40000000f00 */
[----:B------:R3:W4:Y:S01]  /*1a9a0*/  MUFU.EX2 R234, R2 ;  /* 0x0000000200ea7308 */ /* 0x0007220000000800 */
[C---:B------:R-:W-:Y:S05]  /*1a9b0*/  HMMA.16816.F32 R104, R212.reuse, R140, R104 ;  /* 0x0000008cd468723c */ /* 0x040fea0000001868 */
[----:B------:R-:W-:Y:S01]  /*1a9c0*/  MOV R185, R171 ;  /* 0x000000ab00b97202 */ /* 0x000fe20000000f00 */
[-C--:B------:R-:W-:Y:S05]  /*1a9d0*/  HMMA.16816.F32 R108, R212, R142.reuse, R108 ;  /* 0x0000008ed46c723c */ /* 0x080fea000000186c */
[----:B------:R-:W-:Y:S01]  /*1a9e0*/  MOV R187, R148 ;  /* 0x0000009400bb7202 */ /* 0x000fe20000000f00 */
[C---:B------:R-:W-:Y:S01]  /*1a9f0*/  HMMA.16816.F32 R112, R208.reuse, R142, R112 ;  /* 0x0000008ed070723c */ /* 0x040fe20000001870 */
[----:B------:R-:W4:Y:S04]  /*1aa00*/  LDSM.16.MT88.4 R140, [R227+0xe000] ;  /* 0x00e00000e38c783b */ /* 0x000f280000004200 */
[----:B---3--:R-:W-:Y:S01]  /*1aa10*/  FFMA.FTZ R2, R230, UR4, -R205 ;  /* 0x00000004e6027c23 */ /* 0x008fe200080108cd */
[----:B--2---:R-:W-:Y:S01]  /*1aa20*/  F2FP.F16.F32.PACK_AB R148, R235, R161 ;  /* 0x000000a1eb94723e */ /* 0x004fe200000000ff */
[----:B------:R-:W-:Y:S01]  /*1aa30*/  FFMA.FTZ R132, R132, R138, R187 ;  /* 0x0000008a84847223 */ /* 0x000fe200000100bb */
[----:B------:R-:W-:Y:S01]  /*1aa40*/  MOV R174, R176 ;  /* 0x000000b000ae7202 */ /* 0x000fe20000000f00 */
[----:B------:R2:W-:Y:S01]  /*1aa50*/  MUFU.EX2 R230, R2 ;  /* 0x0000000200e67308 */ /* 0x0005e20000000800 */
[----:B------:R-:W3:Y:S01]  /*1aa60*/  LDL.LU R138, [R1+0x58] ;  /* 0x00005800018a7983 */ /* 0x000ee20000300800 */
[----:B------:R-:W-:Y:S02]  /*1aa70*/  MOV R176, R165 ;  /* 0x000000a500b07202 */ /* 0x000fe40000000f00 */
[--C-:B------:R-:W-:Y:S01]  /*1aa80*/  FFMA.FTZ R252, R174, UR4, -R205.reuse ;  /* 0x00000004aefc7c23 */ /* 0x100fe200080108cd */
[----:B------:R-:W-:Y:S02]  /*1aa90*/  MOV R184, R177 ;  /* 0x000000b100b87202 */ /* 0x000fe40000000f00 */
[----:B------:R-:W-:Y:S03]  /*1aaa0*/  MOV R177, R169 ;  /* 0x000000a900b17202 */ /* 0x000fe60000000f00 */
[----:B------:R-:W-:Y:S01]  /*1aab0*/  MUFU.EX2 R187, R249 ;  /* 0x000000f900bb7308 */ /* 0x000fe20000000800 */
[----:B------:R-:W-:Y:S02]  /*1aac0*/  MOV R169, R159 ;  /* 0x0000009f00a97202 */ /* 0x000fe40000000f00 */
[----:B------:R-:W-:Y:S02]  /*1aad0*/  MOV R159, R150 ;  /* 0x00000096009f7202 */ /* 0x000fe40000000f00 */
[----:B-1----:R-:W-:Y:S02]  /*1aae0*/  F2FP.F16.F32.PACK_AB R150, R193, R231 ;  /* 0x000000e7c196723e */ /* 0x002fe400000000ff */
[----:B------:R-:W-:Y:S03]  /*1aaf0*/  MOV R186, R164 ;  /* 0x000000a400ba7202 */ /* 0x000fe60000000f00 */
[----:B------:R1:W-:Y:S01]  /*1ab00*/  MUFU.EX2 R195, R184 ;  /* 0x000000b800c37308 */ /* 0x0003e20000000800 */
[--C-:B--2---:R-:W-:Y:S01]  /*1ab10*/  FFMA.FTZ R2, R175, UR4, -R205.reuse ;  /* 0x00000004af027c23 */ /* 0x104fe200080108cd */
[----:B------:R-:W-:Y:S02]  /*1ab20*/  MOV R164, R149 ;  /* 0x0000009500a47202 */ /* 0x000fe40000000f00 */
[----:B----4-:R-:W-:Y:S02]  /*1ab30*/  F2FP.F16.F32.PACK_AB R149, R234, R160 ;  /* 0x000000a0ea95723e */ /* 0x010fe400000000ff */
[----:B------:R-:W-:Y:S01]  /*1ab40*/  MOV R175, R179 ;  /* 0x000000b300af7202 */ /* 0x000fe20000000f00 */
[----:B------:R-:W-:Y:S01]  /*1ab50*/  FADD.FTZ R132, R164, R132 ;  /* 0x00000084a4847221 */ /* 0x000fe20000010000 */
[----:B------:R-:W-:Y:S02]  /*1ab60*/  MOV R164, R159 ;  /* 0x0000009f00a47202 */ /* 0x000fe40000000f00 */
[----:B------:R-:W2:Y:S01]  /*1ab70*/  MUFU.EX2 R171, R2 ;  /* 0x0000000200ab7308 */ /* 0x000ea20000000800 */
[----:B------:R-:W-:Y:S02]  /*1ab80*/  MOV R179, R158 ;  /* 0x0000009e00b37202 */ /* 0x000fe40000000f00 */
[----:B------:R-:W-:Y:S01]  /*1ab90*/  MOV R158, R151 ;  /* 0x00000097009e7202 */ /* 0x000fe20000000f00 */
[-C--:B------:R-:W-:Y:S06]  /*1aba0*/  HMMA.16816.F32 R116, R208, R140.reuse, R116 ;  /* 0x0000008cd074723c */ /* 0x080fec0000001874 */
[----:B------:R-:W-:Y:S01]  /*1abb0*/  MUFU.EX2 R190, R186 ;  /* 0x000000ba00be7308 */ /* 0x000fe20000000800 */
[----:B-1----:R-:W-:Y:S04]  /*1abc0*/  MOV R184, R175 ;  /* 0x000000af00b87202 */ /* 0x002fe80000000f00 */
[----:B------:R-:W-:Y:S01]  /*1abd0*/  MOV R175, R178 ;  /* 0x000000b200af7202 */ /* 0x000fe20000000f00 */
[C---:B------:R-:W-:Y:S04]  /*1abe0*/  HMMA.16816.F32 R120, R212.reuse, R140, R120 ;  /* 0x0000008cd478723c */ /* 0x040fe80000001878 */
[----:B------:R-:W-:Y:S01]  /*1abf0*/  MUFU.EX2 R186, R169 ;  /* 0x000000a900ba7308 */ /* 0x000fe20000000800 */
[----:B--2---:R-:W-:Y:S01]  /*1ac00*/  F2FP.F16.F32.PACK_AB R151, R171, R230 ;  /* 0x000000e6ab97723e */ /* 0x004fe200000000ff */
[-C--:B------:R-:W-:Y:S01]  /*1ac10*/  HMMA.16816.F32 R124, R212, R142.reuse, R124 ;  /* 0x0000008ed47c723c */ /* 0x080fe2000000187c */
[----:B------:R-:W-:Y:S04]  /*1ac20*/  LDSM.16.MT88.4 R212, [R225+0xf800] ;  /* 0x00f80000e1d4783b */ /* 0x000fe80000004200 */
[----:B------:R-:W-:Y:S01]  /*1ac30*/  F2FP.F16.F32.PACK_AB R140, R219, R220 ;  /* 0x000000dcdb8c723e */ /* 0x000fe200000000ff */
[----:B------:R-:W-:Y:S02]  /*1ac40*/  HMMA.16816.F32 R128, R208, R142, R128 ;  /* 0x0000008ed080723c */ /* 0x000fe40000001880 */
[----:B------:R-:W-:Y:S03]  /*1ac50*/  MUFU.EX2 R201, R179 ;  /* 0x000000b300c97308 */ /* 0x000fe60000000800 */
[----:B------:R-:W-:Y:S01]  /*1ac60*/  F2FP.F16.F32.PACK_AB R141, R192, R222 ;  /* 0x000000dec08d723e */ /* 0x000fe200000000ff */
[--C-:B------:R-:W-:Y:S01]  /*1ac70*/  FFMA.FTZ R2, R153, UR4, -R205.reuse ;  /* 0x0000000499027c23 */ /* 0x100fe200080108cd */
[----:B------:R-:W-:Y:S01]  /*1ac80*/  F2FP.F16.F32.PACK_AB R142, R229, R173 ;  /* 0x000000ade58e723e */ /* 0x000fe200000000ff */
[--C-:B------:R-:W-:Y:S04]  /*1ac90*/  FFMA.FTZ R139, R175, UR4, -R205.reuse ;  /* 0x00000004af8b7c23 */ /* 0x100fe800080108cd */
[----:B------:R-:W-:Y:S01]  /*1aca0*/  MUFU.EX2 R169, R154 ;  /* 0x0000009a00a97308 */ /* 0x000fe20000000800 */
[----:B------:R-:W-:Y:S02]  /*1acb0*/  F2FP.F16.F32.PACK_AB R143, R172, R232 ;  /* 0x000000e8ac8f723e */ /* 0x000fe400000000ff */
[----:B------:R-:W-:Y:S02]  /*1acc0*/  MOV R178, R167 ;  /* 0x000000a700b27202 */ /* 0x000fe40000000f00 */
[----:B------:R-:W2:Y:S05]  /*1acd0*/  LDL.LU R167, [R1+0x5c] ;  /* 0x00005c0001a77983 */ /* 0x000eaa0000300800 */
[----:B------:R-:W-:Y:S01]  /*1ace0*/  MUFU.EX2 R175, R247 ;  /* 0x000000f700af7308 */ /* 0x000fe20000000800 */
[-C--:B------:R-:W-:Y:S01]  /*1acf0*/  HMMA.16816.F32 R4, R140, R144.reuse, R4 ;  /* 0x000000908c04723c */ /* 0x080fe20000001804 */
[----:B------:R-:W4:Y:S05]  /*1ad00*/  LDL.LU R165, [R1+0x60] ;  /* 0x0000600001a57983 */ /* 0x000f2a0000300800 */
[C---:B------:R-:W-:Y:S03]  /*1ad10*/  HMMA.16816.F32 R8, R148.reuse, R144, R8 ;  /* 0x000000909408723c */ /* 0x040fe60000001808 */
[----:B------:R1:W-:Y:S03]  /*1ad20*/  MUFU.EX2 R179, R2 ;  /* 0x0000000200b37308 */ /* 0x0003e60000000800 */
[-C--:B------:R-:W-:Y:S07]  /*1ad30*/  HMMA.16816.F32 R12, R148, R146.reuse, R12 ;  /* 0x00000092940c723c */ /* 0x080fee000000180c */
[----:B------:R-:W-:Y:S01]  /*1ad40*/  MUFU.EX2 R177, R177 ;  /* 0x000000b100b17308 */ /* 0x000fe20000000800 */
[C---:B------:R-:W-:Y:S01]  /*1ad50*/  HMMA.16816.F32 R16, R140.reuse, R146, R16 ;  /* 0x000000928c10723c */ /* 0x040fe20000001810 */
[----:B------:R-:W1:Y:S08]  /*1ad60*/  LDSM.16.MT88.4 R144, [R226+0xc800] ;  /* 0x00c80000e290783b */ /* 0x000e700000004200 */
[----:B------:R-:W-:Y:S02]  /*1ad70*/  MUFU.EX2 R139, R139 ;  /* 0x0000008b008b7308 */ /* 0x000fe40000000800 */
[--C-:B-1----:R-:W-:Y:S08]  /*1ad80*/  FFMA.FTZ R2, R185, UR4, -R205.reuse ;  /* 0x00000004b9027c23 */ /* 0x102ff000080108cd */
[----:B------:R1:W-:Y:S10]  /*1ad90*/  MUFU.EX2 R194, R2 ;  /* 0x0000000200c27308 */ /* 0x0003f40000000800 */
[----:B------:R-:W1:Y:S02]  /*1ada0*/  MUFU.EX2 R252, R252 ;  /* 0x000000fc00fc7308 */ /* 0x000e640000000800 */
[--C-:B-1----:R-:W-:Y:S08]  /*1adb0*/  FFMA.FTZ R2, R170, UR4, -R205.reuse ;  /* 0x00000004aa027c23 */ /* 0x102ff000080108cd */
[----:B------:R1:W-:Y:S01]  /*1adc0*/  MUFU.EX2 R170, R2 ;  /* 0x0000000200aa7308 */ /* 0x0003e20000000800 */
[----:B------:R-:W-:Y:S01]  /*1add0*/  F2FP.F16.F32.PACK_AB R209, R252, R139 ;  /* 0x0000008bfcd1723e */ /* 0x000fe200000000ff */
[-C--:B------:R-:W-:Y:S06]  /*1ade0*/  HMMA.16816.F32 R20, R140, R144.reuse, R20 ;  /* 0x000000908c14723c */ /* 0x080fec0000001814 */
[C---:B------:R-:W-:Y:S05]  /*1adf0*/  HMMA.16816.F32 R24, R148.reuse, R144, R24 ;  /* 0x000000909418723c */ /* 0x040fea0000001818 */
[--C-:B-1----:R-:W-:Y:S01]  /*1ae00*/  FFMA.FTZ R2, R184, UR4, -R205.reuse ;  /* 0x00000004b8027c23 */ /* 0x102fe200080108cd */
[-C--:B------:R-:W-:Y:S01]  /*1ae10*/  HMMA.16816.F32 R28, R148, R146.reuse, R28 ;  /* 0x00000092941c723c */ /* 0x080fe2000000181c */
[----:B------:R1:W1:Y:S05]  /*1ae20*/  MUFU.EX2 R184, R137 ;  /* 0x0000008900b87308 */ /* 0x00026a0000000800 */
[C---:B------:R-:W-:Y:S01]  /*1ae30*/  HMMA.16816.F32 R32, R140.reuse, R146, R32 ;  /* 0x000000928c20723c */ /* 0x040fe20000001820 */
[----:B------:R-:W1:Y:S04]  /*1ae40*/  LDSM.16.MT88.4 R144, [R228+0xc800] ;  /* 0x00c80000e490783b */ /* 0x000e680000004200 */
[----:B------:R3:W-:Y:S04]  /*1ae50*/  MUFU.EX2 R203, R2 ;  /* 0x0000000200cb7308 */ /* 0x0007e80000000800 */
[----:B-1----:R-:W4:Y:S02]  /*1ae60*/  LDL.LU R137, [R1+0xe0] ;  /* 0x0000e00001897983 */ /* 0x002f240000300800 */
[----:B------:R-:W-:Y:S02]  /*1ae70*/  F2FP.F16.F32.PACK_AB R207, R175, R184 ;  /* 0x000000b8afcf723e */ /* 0x000fe400000000ff */
[----:B------:R1:W5:Y:S01]  /*1ae80*/  LDL.LU R247, [R1+0xdc] ;  /* 0x0000dc0001f77983 */ /* 0x0003620000300800 */
[-C--:B------:R-:W-:Y:S06]  /*1ae90*/  HMMA.16816.F32 R36, R140, R144.reuse, R36 ;  /* 0x000000908c24723c */ /* 0x080fec0000001824 */
        /* <DEDUP_REMOVED lines=9> */
[----:B---3--:R-:W-:Y:S01]  /*1af30*/  FFMA.FTZ R133, R133, R138, R152 ;  /* 0x0000008a85857223 */ /* 0x008fe20000010098 */
[----:B------:R-:W-:Y:S03]  /*1af40*/  FFMA.FTZ R138, R178, UR4, -R205 ;  /* 0x00000004b28a7c23 */ /* 0x000fe600080108cd */
[----:B------:R-:W-:Y:S01]  /*1af50*/  LDSM.16.MT88.4 R152, [R225+0xd000] ;  /* 0x00d00000e198783b */ /* 0x000fe20000004200 */
[-C--:B-1----:R-:W-:Y:S01]  /*1af60*/  HMMA.16816.F32 R68, R140, R144.reuse, R68 ;  /* 0x000000908c44723c */ /* 0x082fe20000001844 */
[----:B------:R-:W1:Y:S02]  /*1af70*/  MUFU.EX2 R178, R246 ;  /* 0x000000f600b27308 */ /* 0x000e640000000800 */
[----:B------:R-:W-:Y:S01]  /*1af80*/  FADD.FTZ R2, R250, R133 ;  /* 0x00000085fa027221 */ /* 0x000fe20000010000 */
[----:B------:R-:W-:Y:S01]  /*1af90*/  FADD.FTZ R133, R244, R132 ;  /* 0x00000084f4857221 */ /* 0x000fe20000010000 */
[----:B------:R-:W-:Y:S01]  /*1afa0*/  FFMA.FTZ R205, R204, UR4, -R205 ;  /* 0x00000004cccd7c23 */ /* 0x000fe200080108cd */
[C---:B------:R-:W-:Y:S05]  /*1afb0*/  HMMA.16816.F32 R72, R148.reuse, R144, R72 ;  /* 0x000000909448723c */ /* 0x040fea0000001848 */
[----:B------:R-:W-:Y:S01]  /*1afc0*/  MUFU.EX2 R138, R138 ;  /* 0x0000008a008a7308 */ /* 0x000fe20000000800 */
[----:B------:R-:W-:Y:S01]  /*1afd0*/  FADD.FTZ R132, R242, R2 ;  /* 0x00000002f2847221 */ /* 0x000fe20000010000 */
[-C--:B------:R-:W-:Y:S04]  /*1afe0*/  HMMA.16816.F32 R76, R148, R146.reuse, R76 ;  /* 0x00000092944c723c */ /* 0x080fe8000000184c */
[----:B------:R-:W-:Y:S02]  /*1aff0*/  FADD.FTZ R132, R238, R132 ;  /* 0x00000084ee847221 */ /* 0x000fe40000010000 */
[C---:B------:R-:W-:Y:S01]  /*1b000*/  HMMA.16816.F32 R80, R140.reuse, R146, R80 ;  /* 0x000000928c50723c */ /* 0x040fe20000001850 */
[----:B------:R-:W3:Y:S04]  /*1b010*/  LDSM.16.MT88.4 R144, [R226+0xe800] ;  /* 0x00e80000e290783b */ /* 0x000ee80000004200 */
[----:B------:R-:W-:Y:S01]  /*1b020*/  FADD.FTZ R174, R222, R132 ;  /* 0x00000084deae7221 */ /* 0x000fe20000010000 */
[----:B-1----:R-:W-:Y:S01]  /*1b030*/  F2FP.F16.F32.PACK_AB R210, R189, R178 ;  /* 0x000000b2bdd2723e */ /* 0x002fe200000000ff */
[-C--:B---3--:R-:W-:Y:S04]  /*1b040*/  HMMA.16816.F32 R84, R140, R144.reuse, R84 ;  /* 0x000000908c54723c */ /* 0x088fe80000001854 */
[----:B--2---:R-:W-:Y:S01]  /*1b050*/  FFMA.FTZ R3, R3, R167, R176 ;  /* 0x000000a703037223 */ /* 0x004fe200000100b0 */
[----:B------:R-:W-:Y:S01]  /*1b060*/  MOV R167, R156 ;  /* 0x0000009c00a77202 */ /* 0x000fe20000000f00 */
[----:B------:R-:W-:Y:S01]  /*1b070*/  MUFU.EX2 R176, R164 ;  /* 0x000000a400b07308 */ /* 0x000fe20000000800 */
[C---:B------:R-:W-:Y:S04]  /*1b080*/  HMMA.16816.F32 R88, R148.reuse, R144, R88 ;  /* 0x000000909458723c */ /* 0x040fe80000001858 */
[----:B------:R-:W-:Y:S02]  /*1b090*/  FADD.FTZ R3, R248, R3 ;  /* 0x00000003f8037221 */ /* 0x000fe40000010000 */
[-C--:B------:R-:W-:Y:S03]  /*1b0a0*/  HMMA.16816.F32 R92, R148, R146.reuse, R92 ;  /* 0x00000092945c723c */ /* 0x080fe6000000185c */
[----:B------:R1:W-:Y:S02]  /*1b0b0*/  MUFU.EX2 R164, R243 ;  /* 0x000000f300a47308 */ /* 0x0003e40000000800 */
[----:B------:R-:W-:Y:S01]  /*1b0c0*/  FADD.FTZ R3, R241, R3 ;  /* 0x00000003f1037221 */ /* 0x000fe20000010000 */
[C---:B------:R-:W-:Y:S01]  /*1b0d0*/  HMMA.16816.F32 R96, R140.reuse, R146, R96 ;  /* 0x000000928c60723c */ /* 0x040fe20000001860 */
[----:B------:R-:W2:Y:S06]  /*1b0e0*/  LDSM.16.MT88.4 R144, [R228+0xe800] ;  /* 0x00e80000e490783b */ /* 0x000eac0000004200 */
[----:B------:R-:W-:Y:S01]  /*1b0f0*/  MUFU.EX2 R188, R167 ;  /* 0x000000a700bc7308 */ /* 0x000fe20000000800 */
[----:B------:R-:W-:Y:S03]  /*1b100*/  FADD.FTZ R3, R237, R3 ;  /* 0x00000003ed037221 */ /* 0x000fe60000010000 */
[----:B----4-:R-:W-:Y:S01]  /*1b110*/  FFMA.FTZ R0, R0, R165, R166 ;  /* 0x000000a500007223 */ /* 0x010fe200000100a6 */
[----:B------:R-:W-:Y:S02]  /*1b120*/  MOV R165, R158 ;  /* 0x0000009e00a57202 */ /* 0x000fe40000000f00 */
[----:B------:R-:W-:Y:S01]  /*1b130*/  MOV R166, R157 ;  /* 0x0000009d00a67202 */ /* 0x000fe20000000f00 */
[----:B-1----:R3:W5:Y:S01]  /*1b140*/  LDL.LU R243, [R1+0xd8] ;  /* 0x0000d80001f37983 */ /* 0x0027620000300800 */
[----:B------:R-:W-:Y:S01]  /*1b150*/  FADD.FTZ R0, R245, R0 ;  /* 0x00000000f5007221 */ /* 0x000fe20000010000 */
[----:B------:R-:W1:Y:S01]  /*1b160*/  MUFU.EX2 R185, R165 ;  /* 0x000000a500b97308 */ /* 0x000e620000000800 */
[----:B------:R-:W-:Y:S01]  /*1b170*/  FADD.FTZ R3, R161, R3 ;  /* 0x00000003a1037221 */ /* 0x000fe20000010000 */
[----:B------:R-:W-:Y:S01]  /*1b180*/  LDSM.16.MT88.4 R156, [R228+0xd000] ;  /* 0x00d00000e49c783b */ /* 0x000fe20000004200 */
[----:B------:R-:W-:Y:S01]  /*1b190*/  FADD.FTZ R2, R240, R0 ;  /* 0x00000000f0027221 */ /* 0x000fe20000010000 */
[----:B------:R-:W-:Y:S01]  /*1b1a0*/  FADD.FTZ R0, R239, R133 ;  /* 0x00000085ef007221 */ /* 0x000fe20000010000 */
[----:B------:R-:W-:Y:S02]  /*1b1b0*/  FADD.FTZ R3, R235, R3 ;  /* 0x00000003eb037221 */ /* 0x000fe40000010000 */
[----:B------:R-:W-:Y:S01]  /*1b1c0*/  FADD.FTZ R2, R236, R2 ;  /* 0x00000002ec027221 */ /* 0x000fe20000010000 */
[----:B------:R-:W-:Y:S02]  /*1b1d0*/  FADD.FTZ R0, R220, R0 ;  /* 0x00000000dc007221 */ /* 0x000fe40000010000 */
[----:B------:R-:W4:Y:S01]  /*1b1e0*/  MUFU.EX2 R204, R166 ;  /* 0x000000a600cc7308 */ /* 0x000f220000000800 */
[----:B------:R-:W-:Y:S01]  /*1b1f0*/  LDSM.16.MT88.4 R220, [R228+0xf800] ;  /* 0x00f80000e4dc783b */ /* 0x000fe20000004200 */
[----:B------:R-:W-:Y:S01]  /*1b200*/  FADD.FTZ R3, R231, R3 ;  /* 0x00000003e7037221 */ /* 0x000fe20000010000 */
[----:B------:R-:W-:Y:S01]  /*1b210*/  FADD.FTZ R0, R219, R0 ;  /* 0x00000000db007221 */ /* 0x000fe20000010000 */
[----:B------:R-:W-:Y:S01]  /*1b220*/  FADD.FTZ R132, R160, R2 ;  /* 0x00000002a0847221 */ /* 0x000fe20000010000 */
[----:B------:R-:W-:Y:S02]  /*1b230*/  MOV R2, R192 ;  /* 0x000000c000027202 */ /* 0x000fe40000000f00 */
[----:B-1----:R-:W-:Y:S02]  /*1b240*/  F2FP.F16.F32.PACK_AB R206, R176, R185 ;  /* 0x000000b9b0ce723e */ /* 0x002fe400000000ff */
[----:B------:R-:W-:Y:S01]  /*1b250*/  LDSM.16.MT88.4 R216, [R226+0xf800] ;  /* 0x00f80000e2d8783b */ /* 0x000fe20000004200 */
[----:B------:R1:W3:Y:S07]  /*1b260*/  MUFU.EX2 R133, R205 ;  /* 0x000000cd00857308 */ /* 0x0002ee0000000800 */
[----:B------:R3:W5:Y:S01]  /*1b270*/  LDL.LU R249, [R1+0xd4] ;  /* 0x0000d40001f97983 */ /* 0x0007620000300800 */
[-C--:B--2---:R-:W-:Y:S03]  /*1b280*/  HMMA.16816.F32 R100, R140, R144.reuse, R100 ;  /* 0x000000908c64723c */ /* 0x084fe60000001864 */
[----:B------:R2:W5:Y:S01]  /*1b290*/  LDL.LU R246, [R1+0xd0] ;  /* 0x0000d00001f67983 */ /* 0x0005620000300800 */
[----:B----4-:R-:W-:Y:S02]  /*1b2a0*/  MOV R161, R204 ;  /* 0x000000cc00a17202 */ /* 0x010fe40000000f00 */
[C---:B------:R-:W-:Y:S01]  /*1b2b0*/  HMMA.16816.F32 R104, R148.reuse, R144, R104 ;  /* 0x000000909468723c */ /* 0x040fe20000001868 */
[----:B------:R2:W5:Y:S04]  /*1b2c0*/  LDL.LU R251, [R1+0xcc] ;  /* 0x0000cc0001fb7983 */ /* 0x0005680000300800 */
[----:B------:R2:W5:Y:S01]  /*1b2d0*/  LDL.LU R250, [R1+0xc8] ;  /* 0x0000c80001fa7983 */ /* 0x0005620000300800 */
[-C--:B------:R-:W-:Y:S03]  /*1b2e0*/  HMMA.16816.F32 R108, R148, R146.reuse, R108 ;  /* 0x00000092946c723c */ /* 0x080fe6000000186c */
[----:B------:R2:W5:Y:S02]  /*1b2f0*/  LDL.LU R248, [R1+0xc4] ;  /* 0x0000c40001f87983 */ /* 0x0005640000300800 */
[----:B-1----:R-:W-:Y:S01]  /*1b300*/  F2FP.F16.F32.PACK_AB R205, R224, R161 ;  /* 0x000000a1e0cd723e */ /* 0x002fe200000000ff */
[C---:B------:R-:W-:Y:S01]  /*1b310*/  HMMA.16816.F32 R112, R140.reuse, R146, R112 ;  /* 0x000000928c70723c */ /* 0x040fe20000001870 */
[----:B------:R-:W1:Y:S04]  /*1b320*/  LDSM.16.MT88.4 R144, [R227+0xe800] ;  /* 0x00e80000e390783b */ /* 0x000e680000004200 */
[----:B------:R-:W-:Y:S02]  /*1b330*/  F2FP.F16.F32.PACK_AB R204, R188, R162 ;  /* 0x000000a2bccc723e */ /* 0x000fe400000000ff */
[----:B---3--:R-:W-:Y:S02]  /*1b340*/  F2FP.F16.F32.PACK_AB R211, R133, R138 ;  /* 0x0000008a85d3723e */ /* 0x008fe400000000ff */
[----:B------:R2:W5:Y:S04]  /*1b350*/  LDL.LU R245, [R1+0xc0] ;  /* 0x0000c00001f57983 */ /* 0x0005680000300800 */
[----:B------:R2:W5:Y:S04]  /*1b360*/  LDL.LU R244, [R1+0xbc] ;  /* 0x0000bc0001f47983 */ /* 0x0005680000300800 */
[----:B------:R2:W5:Y:S04]  /*1b370*/  LDL.LU R242, [R1+0xb8] ;  /* 0x0000b80001f27983 */ /* 0x0005680000300800 */
[----:B------:R2:W5:Y:S04]  /*1b380*/  LDL.LU R241, [R1+0xb4] ;  /* 0x0000b40001f17983 */ /* 0x0005680000300800 */
[----:B------:R2:W5:Y:S04]  /*1b390*/  LDL.LU R240, [R1+0xb0] ;  /* 0x0000b00001f07983 */ /* 0x0005680000300800 */
[----:B------:R2:W5:Y:S04]  /*1b3a0*/  LDL.LU R239, [R1+0xac] ;  /* 0x0000ac0001ef7983 */ /* 0x0005680000300800 */
[----:B------:R2:W5:Y:S04]  /*1b3b0*/  LDL.LU R238, [R1+0xa8] ;  /* 0x0000a80001ee7983 */ /* 0x0005680000300800 */
[----:B------:R2:W5:Y:S01]  /*1b3c0*/  LDL.LU R237, [R1+0xa4] ;  /* 0x0000a40001ed7983 */ /* 0x0005620000300800 */
[-C--:B-1----:R-:W-:Y:S03]  /*1b3d0*/  HMMA.16816.F32 R116, R140, R144.reuse, R116 ;  /* 0x000000908c74723c */ /* 0x082fe60000001874 */
[----:B------:R2:W5:Y:S04]  /*1b3e0*/  LDL.LU R236, [R1+0xa0] ;  /* 0x0000a00001ec7983 */ /* 0x0005680000300800 */
[----:B------:R2:W5:Y:S01]  /*1b3f0*/  LDL.LU R235, [R1+0x9c] ;  /* 0x00009c0001eb7983 */ /* 0x0005620000300800 */
[C---:B------:R-:W-:Y:S06]  /*1b400*/  HMMA.16816.F32 R120, R148.reuse, R144, R120 ;  /* 0x000000909478723c */ /* 0x040fec0000001878 */
[-C--:B------:R-:W-:Y:S01]  /*1b410*/  HMMA.16816.F32 R124, R148, R146.reuse, R124 ;  /* 0x00000092947c723c */ /* 0x080fe2000000187c */
[----:B------:R-:W1:Y:S04]  /*1b420*/  LDSM.16.MT88.4 R148, [R226+0xd000] ;  /* 0x00d00000e294783b */ /* 0x000e680000004200 */
[----:B------:R-:W-:Y:S01]  /*1b430*/  F2FP.F16.F32.PACK_AB R144, R191, R186 ;  /* 0x000000babf90723e */ /* 0x000fe200000000ff */
[----:B------:R-:W-:Y:S05]  /*1b440*/  HMMA.16816.F32 R128, R140, R146, R128 ;  /* 0x000000928c80723c */ /* 0x000fea0000001880 */
[----:B------:R-:W-:Y:S02]  /*1b450*/  F2FP.F16.F32.PACK_AB R145, R194, R179 ;  /* 0x000000b3c291723e */ /* 0x000fe400000000ff */
[----:B------:R-:W-:Y:S04]  /*1b460*/  F2FP.F16.F32.PACK_AB R141, R190, R233 ;  /* 0x000000e9be8d723e */ /* 0x000fe800000000ff */
[----:B------:R-:W-:Y:S02]  /*1b470*/  F2FP.F16.F32.PACK_AB R140, R177, R163 ;  /* 0x000000a3b18c723e */ /* 0x000fe400000000ff */
[----:B------:R-:W-:Y:S02]  /*1b480*/  F2FP.F16.F32.PACK_AB R142, R200, R195 ;  /* 0x000000c3c88e723e */ /* 0x000fe400000000ff */
[----:B------:R-:W-:Y:S02]  /*1b490*/  F2FP.F16.F32.PACK_AB R143, R201, R168 ;  /* 0x000000a8c98f723e */ /* 0x000fe400000000ff */
[----:B------:R-:W-:Y:S02]  /*1b4a0*/  F2FP.F16.F32.PACK_AB R146, R202, R169 ;  /* 0x000000a9ca92723e */ /* 0x000fe400000000ff */
[----:B------:R-:W-:Y:S03]  /*1b4b0*/  F2FP.F16.F32.PACK_AB R147, R203, R170 ;  /* 0x000000aacb93723e */ /* 0x000fe600000000ff */
[-C--:B------:R-:W-:Y:S06]  /*1b4c0*/  HMMA.16816.F32 R4, R140, R152.reuse, R4 ;  /* 0x000000988c04723c */ /* 0x080fec0000001804 */
        /* <DEDUP_REMOVED lines=13> */
[----:B------:R-:W4:Y:S05]  /*1b5a0*/  LDSM.16.MT88.4 R156, [R226+0xf000] ;  /* 0x00f00000e29c783b */ /* 0x000f2a0000004200 */
        /* <DEDUP_REMOVED lines=20> */
[----:B------:R-:W3:Y:S04]  /*1b6f0*/  LDSM.16.MT88.4 R164, [R226+0xd800] ;  /* 0x00d80000e2a4783b */ /* 0x000ee80000004200 */
[-C--:B------:R-:W-:Y:S01]  /*1b700*/  F2FP.F16.F32.PACK_AB R208, R187, R153.reuse ;  /* 0x00000099bbd0723e */ /* 0x080fe200000000ff */
[-C--:B-1----:R-:W-:Y:S06]  /*1b710*/  HMMA.16816.F32 R116, R140, R148.reuse, R116 ;  /* 0x000000948c74723c */ /* 0x082fec0000001874 */
[C---:B------:R-:W-:Y:S06]  /*1b720*/  HMMA.16816.F32 R120, R144.reuse, R148, R120 ;  /* 0x000000949078723c */ /* 0x040fec0000001878 */
[-C--:B------:R-:W-:Y:S06]  /*1b730*/  HMMA.16816.F32 R124, R144, R150.reuse, R124 ;  /* 0x00000096907c723c */ /* 0x080fec000000187c */
[----:B------:R-:W-:Y:S06]  /*1b740*/  HMMA.16816.F32 R128, R140, R150, R128 ;  /* 0x000000968c80723c */ /* 0x000fec0000001880 */
[-C--:B----4-:R-:W-:Y:S01]  /*1b750*/  HMMA.16816.F32 R144, R204, R156.reuse, R4 ;  /* 0x0000009ccc90723c */ /* 0x090fe20000001804 */
[----:B------:R-:W1:Y:S05]  /*1b760*/  LDSM.16.MT88.4 R4, [R227+0xf800] ;  /* 0x00f80000e304783b */ /* 0x000e6a0000004200 */
[C---:B------:R-:W-:Y:S07]  /*1b770*/  HMMA.16816.F32 R140, R208.reuse, R156, R8 ;  /* 0x0000009cd08c723c */ /* 0x040fee0000001808 */
        /* <DEDUP_REMOVED lines=9> */
[-C--:B---3--:R-:W-:Y:S03]  /*1b810*/  HMMA.16816.F32 R160, R204, R164.reuse, R20 ;  /* 0x000000a4cca0723c */ /* 0x088fe60000001814 */
        /* <DEDUP_REMOVED lines=18> */
[----:B------:R-:W-:Y:S04]  /*1b940*/  MOV R37, R174 ;  /* 0x000000ae00257202 */ /* 0x000fe80000000f00 */
[----:B------:R-:W-:Y:S01]  /*1b950*/  MOV R38, R173 ;  /* 0x000000ad00267202 */ /* 0x000fe20000000f00 */
[----:B------:R-:W-:Y:S01]  /*1b960*/  FADD.FTZ R2, R2, R37 ;  /* 0x0000002502027221 */ /* 0x000fe20000010000 */
[----:B------:R-:W-:Y:S02]  /*1b970*/  MOV R39, R172 ;  /* 0x000000ac00277202 */ /* 0x000fe40000000f00 */
[C---:B------:R-:W-:Y:S04]  /*1b980*/  HMMA.16816.F32 R172, R208.reuse, R180, R40 ;  /* 0x000000b4d0ac723c */ /* 0x040fe80000001828 */
[----:B------:R-:W-:Y:S01]  /*1b990*/  MOV R37, R38 ;  /* 0x0000002600257202 */ /* 0x000fe20000000f00 */
[----:B------:R-:W-:Y:S01]  /*1b9a0*/  FADD.FTZ R2, R232, R2 ;  /* 0x00000002e8027221 */ /* 0x000fe20000010000 */
        /* <DEDUP_REMOVED lines=34> */
[----:B------:R-:W-:Y:S02]  /*1bbd0*/  MOV R17, R18 ;  /* 0x0000001200117202 */ /* 0x000fe40000000f00 */
[----:B------:R-:W-:Y:S02]  /*1bbe0*/  MOV R18, R233 ;  /* 0x000000e900127202 */ /* 0x000fe40000000f00 */
[----:B------:R2:W5:Y:S01]  /*1bbf0*/  LDL.LU R233, [R1+0x94] ;  /* 0x0000940001e97983 */ /* 0x0005620000300800 */
[----:B------:R-:W-:Y:S02]  /*1bc00*/  MOV R36, R37 ;  /* 0x0000002500247202 */ /* 0x000fe40000000f00 */
[----:B------:R-:W-:Y:S01]  /*1bc10*/  MOV R37, R38 ;  /* 0x0000002600257202 */ /* 0x000fe20000000f00 */
        /* <DEDUP_REMOVED lines=24> */
[----:B------:R-:W-:Y:S01]  /*1bda0*/  MOV R19, R187 ;  /* 0x000000bb00137202 */ /* 0x000fe20000000f00 */
[----:B------:R-:W-:Y:S01]  /*1bdb0*/  FADD.FTZ R9, R34, R9 ;  /* 0x0000000922097221 */ /* 0x000fe20000010000 */
[----:B------:R-:W-:Y:S02]  /*1bdc0*/  MOV R32, R186 ;  /* 0x000000ba00207202 */ /* 0x000fe40000000f00 */
[-C--:B------:R-:W-:Y:S03]  /*1bdd0*/  HMMA.16816.F32 R184, R208, R182.reuse, R44 ;  /* 0x000000b6d0b8723c */ /* 0x080fe6000000182c */
[----:B------:R-:W-:Y:S01]  /*1bde0*/  FADD.FTZ R9, R30, R9 ;  /* 0x000000091e097221 */ /* 0x000fe20000010000 */
[----:B------:R-:W-:Y:S01]  /*1bdf0*/  MOV R28, R191 ;  /* 0x000000bf001c7202 */ /* 0x000fe20000000f00 */
[----:B------:R-:W-:Y:S01]  /*1be00*/  FADD.FTZ R0, R32, R2 ;  /* 0x0000000220007221 */ /* 0x000fe20000010000 */
[C---:B------:R-:W-:Y:S05]  /*1be10*/  HMMA.16816.F32 R180, R204.reuse, R182, R48 ;  /* 0x000000b6ccb4723c */ /* 0x040fea0000001830 */
[----:B------:R-:W-:Y:S01]  /*1be20*/  MOV R35, R190 ;  /* 0x000000be00237202 */ /* 0x000fe20000000f00 */
        /* <DEDUP_REMOVED lines=23> */
[----:B------:R-:W-:Y:S01]  /*1bfa0*/  MOV R139, R134 ;  /* 0x00000086008b7202 */ /* 0x000fe20000000f00 */
[-C--:B------:R-:W-:Y:S05]  /*1bfb0*/  HMMA.16816.F32 R100, R204, R220.reuse, R100 ;  /* 0x000000dccc64723c */ /* 0x080fea0000001864 */
[----:B------:R-:W-:Y:S01]  /*1bfc0*/  MOV R132, R137 ;  /* 0x0000008900847202 */ /* 0x000fe20000000f00 */
[C---:B------:R-:W-:Y:S06]  /*1bfd0*/  HMMA.16816.F32 R104, R208.reuse, R220, R104 ;  /* 0x000000dcd068723c */ /* 0x040fec0000001868 */
[-C--:B------:R-:W-:Y:S06]  /*1bfe0*/  HMMA.16816.F32 R108, R208, R222.reuse, R108 ;  /* 0x000000ded06c723c */ /* 0x080fec000000186c */
[C---:B------:R-:W-:Y:S06]  /*1bff0*/  HMMA.16816.F32 R112, R204.reuse, R222, R112 ;  /* 0x000000decc70723c */ /* 0x040fec0000001870 */
[-C--:B-1----:R-:W-:Y:S06]  /*1c000*/  HMMA.16816.F32 R116, R204, R4.reuse, R116 ;  /* 0x00000004cc74723c */ /* 0x082fec0000001874 */
        /* <DEDUP_REMOVED lines=26> */
.L_x_607:
[----:B--2---:R-:W2:Y:S04]  /*1c1b0*/  LDL.LU R2, [R1+0x40] ;  /* 0x0000400001027983 */ /* 0x004ea80000300800 */
        /* <DEDUP_REMOVED lines=106> */
.L_x_611:
        /* <DEDUP_REMOVED lines=24> */
.L_x_612:
        /* <DEDUP_REMOVED lines=112> */
[----:B------:R-:W-:Y:S01]  /*1d0e0*/  STS [R20+0x2000], R12 ;  /* 0x0020000c14007388 */ /* 0x000fe20000000800 */
[----:B------:R-:W-:Y:S02]  /*1d0f0*/  F2FP.F16.F32.PACK_AB R14, R159, R14 ;  /* 0x0000000e9f0e723e */ /* 0x000fe400000000ff */
[----:B------:R-:W-:Y:S01]  /*1d100*/  PLOP3.LUT P1, PT, PT, PT, PT, 0x8, 0x0 ;  /* 0x000000000000781c */ /* 0x000fe20003f2e170 */
[----:B------:R-:W-:Y:S01]  /*1d110*/  STS [R20+0x2400], R11 ;  /* 0x0024000b14007388 */ /* 0x000fe20000000800 */
[----:B------:R-:W-:Y:S02]  /*1d120*/  F2FP.F16.F32.PACK_AB R24, R24, R168 ;  /* 0x000000a81818723e */ /* 0x000fe400000000ff */
[----:B------:R-:W-:Y:S02]  /*1d130*/  F2FP.F16.F32.PACK_AB R23, R171, R23 ;  /* 0x00000017ab17723e */ /* 0x000fe400000000ff */
[----:B------:R-:W-:-:S02]  /*1d140*/  @!P2 PLOP3.LUT P1, PT, P4, PT, PT, 0x80, 0x0 ;  /* 0x000000000000a81c */ /* 0x000fc4000272f070 */
[----:B------:R-:W-:Y:S02]  /*1d150*/  F2FP.F16.F32.PACK_AB R22, R22, R176 ;  /* 0x000000b01616723e */ /* 0x000fe400000000ff */
[----:B--2---:R-:W-:Y:S02]  /*1d160*/  IADD3 R0, R21, R81, RZ ;  /* 0x0000005115007210 */ /* 0x004fe40007ffe0ff */
[----:B------:R-:W-:Y:S01]  /*1d170*/  F2FP.F16.F32.PACK_AB R19, R19, R178 ;  /* 0x000000b21313723e */ /* 0x000fe200000000ff */
[----:B---3--:R-:W-:Y:S02]  /*1d180*/  IMAD.IADD R13, R81, 0x1, R20 ;  /* 0x00000001510d7824 */ /* 0x008fe400078e0214 */
[----:B------:R2:W-:Y:S01]  /*1d190*/  STS [R0], R10 ;  /* 0x0000000a00007388 */ /* 0x0005e20000000800 */
[----:B------:R-:W-:Y:S01]  /*1d1a0*/  F2FP.F16.F32.PACK_AB R16, R16, R180 ;  /* 0x000000b41010723e */ /* 0x000fe200000000ff */
[----:B------:R-:W-:Y:S01]  /*1d1b0*/  IMAD.IADD R2, R0, 0x1, R67 ;  /* 0x0000000100027824 */ /* 0x000fe200078e0243 */
[----:B----4-:R-:W-:Y:S01]  /*1d1c0*/  IADD3 R3, R21, R67, RZ ;  /* 0x0000004315037210 */ /* 0x010fe20007ffe0ff */
[----:B------:R-:W-:Y:S01]  /*1d1d0*/  STS [R0+0x400], R9 ;  /* 0x0004000900007388 */ /* 0x000fe20000000800 */
[----:B------:R-:W-:-:S02]  /*1d1e0*/  F2FP.F16.F32.PACK_AB R15, R15, R182 ;  /* 0x000000b60f0f723e */ /* 0x000fc400000000ff */
[----:B------:R-:W-:Y:S01]  /*1d1f0*/  IADD3 R4, R67, R20, RZ ;  /* 0x0000001443047210 */ /* 0x000fe20007ffe0ff */
[----:B------:R3:W-:Y:S01]  /*1d200*/  STS [R13+0x400], R6 ;  /* 0x000400060d007388 */ /* 0x0007e20000000800 */
[----:B------:R-:W-:Y:S02]  /*1d210*/  F2FP.F16.F32.PACK_AB R18, R18, R172 ;  /* 0x000000ac1212723e */ /* 0x000fe400000000ff */
[----:B------:R-:W-:Y:S01]  /*1d220*/  F2FP.F16.F32.PACK_AB R17, R175, R17 ;  /* 0x00000011af11723e */ /* 0x000fe200000000ff */
[----:B------:R4:W-:Y:S01]  /*1d230*/  STS [R13], R7 ;  /* 0x000000070d007388 */ /* 0x0009e20000000800 */
        /* <DEDUP_REMOVED lines=10> */
[----:B--2---:R-:W2:Y:S01]  /*1d2e0*/  @!P2 LDC R10, c[0x0][0x270] ;  /* 0x00009c00ff0aab82 */ /* 0x004ea20000000800 */
[----:B------:R-:W-:Y:S01]  /*1d2f0*/  F2FP.F16.F32.PACK_AB R42, R42, R188 ;  /* 0x000000bc2a2a723e */ /* 0x000fe200000000ff */
[----:B------:R-:W-:Y:S01]  /*1d300*/  STS [R13+0x2400], R23 ;  /* 0x002400170d007388 */ /* 0x000fe20000000800 */
[----:B------:R-:W-:-:S02]  /*1d310*/  F2FP.F16.F32.PACK_AB R41, R191, R41 ;  /* 0x00000029bf29723e */ /* 0x000fc400000000ff */
[----:B------:R-:W-:Y:S01]  /*1d320*/  F2FP.F16.F32.PACK_AB R38, R38, R200 ;  /* 0x000000c82626723e */ /* 0x000fe200000000ff */
[----:B------:R-:W-:Y:S01]  /*1d330*/  STS [R3], R22 ;  /* 0x0000001603007388 */ /* 0x000fe20000000800 */
        /* <DEDUP_REMOVED lines=10> */
[----:B------:R2:W-:Y:S01]  /*1d3e0*/  STS [R4+0x400], R15 ;  /* 0x0004000f04007388 */ /* 0x0005e20000000800 */
[----:B------:R-:W-:-:S02]  /*1d3f0*/  F2FP.F16.F32.PACK_AB R33, R75, R33 ;  /* 0x000000214b21723e */ /* 0x000fc400000000ff */
[----:B------:R-:W-:Y:S01]  /*1d400*/  F2FP.F16.F32.PACK_AB R30, R30, R76 ;  /* 0x0000004c1e1e723e */ /* 0x000fe200000000ff */
[----:B------:R4:W-:Y:S01]  /*1d410*/  STS [R3+0x2000], R18 ;  /* 0x0020001203007388 */ /* 0x0009e20000000800 */
[----:B------:R-:W-:Y:S01]  /*1d420*/  F2FP.F16.F32.PACK_AB R29, R79, R29 ;  /* 0x0000001d4f1d723e */ /* 0x000fe200000000ff */
[----:B-1----:R-:W1:Y:S01]  /*1d430*/  @P2 LDC.64 R8, c[0x0][0x2c0] ;  /* 0x0000b000ff082b82 */ /* 0x002e620000000a00 */
[----:B------:R-:W-:Y:S01]  /*1d440*/  F2FP.F16.F32.PACK_AB R28, R85, R84 ;  /* 0x00000054551c723e */ /* 0x000fe200000000ff */
        /* <DEDUP_REMOVED lines=8> */
[----:B------:R-:W-:-:S02]  /*1d4d0*/  F2FP.F16.F32.PACK_AB R47, R91, R47 ;  /* 0x0000002f5b2f723e */ /* 0x000fc400000000ff */
[----:B------:R-:W-:Y:S01]  /*1d4e0*/  F2FP.F16.F32.PACK_AB R58, R58, R92 ;  /* 0x0000005c3a3a723e */ /* 0x000fe200000000ff */
[----:B------:R-:W-:Y:S01]  /*1d4f0*/  STS [R2], R44 ;  /* 0x0000002c02007388 */ /* 0x000fe20000000800 */
[----:B------:R-:W-:Y:S01]  /*1d500*/  F2FP.F16.F32.PACK_AB R57, R95, R57 ;  /* 0x000000395f39723e */ /* 0x000fe200000000ff */
[----:B------:R-:W-:Y:S01]  /*1d510*/  @!P2 IMAD.MOV.U32 R7, RZ, RZ, 0x1 ;  /* 0x00000001ff07a424 */ /* 0x000fe200078e00ff */
[----:B------:R-:W-:Y:S01]  /*1d520*/  F2FP.F16.F32.PACK_AB R56, R56, R100 ;  /* 0x000000643838723e */ /* 0x000fe200000000ff */
[----:B------:R-:W-:Y:S01]  /*1d530*/  STS [R2+0x400], R43 ;  /* 0x0004002b02007388 */ /* 0x000fe20000000800 */
[----:B------:R-:W-:Y:S01]  /*1d540*/  F2FP.F16.F32.PACK_AB R55, R55, R102 ;  /* 0x000000663737723e */ /* 0x000fe200000000ff */
[----:B------:R-:W3:Y:S01]  /*1d550*/  @P6 LDC R14, c[0x0][0x2e8] ;  /* 0x0000ba00ff0e6b82 */ /* 0x000ee20000000800 */
[----:B------:R-:W-:Y:S01]  /*1d560*/  F2FP.F16.F32.PACK_AB R52, R52, R112 ;  /* 0x000000703434723e */ /* 0x000fe200000000ff */
[----:B------:R-:W3:Y:S01]  /*1d570*/  S2R R11, SR_CTAID.Y ;  /* 0x00000000000b7919 */ /* 0x000ee20000002600 */
[----:B------:R-:W-:-:S02]  /*1d580*/  F2FP.F16.F32.PACK_AB R51, R51, R114 ;  /* 0x000000723333723e */ /* 0x000fc400000000ff */
[----:B------:R-:W-:Y:S01]  /*1d590*/  F2FP.F16.F32.PACK_AB R54, R54, R104 ;  /* 0x000000683636723e */ /* 0x000fe200000000ff */
[----:B------:R-:W-:Y:S01]  /*1d5a0*/  STS [R5], R40 ;  /* 0x0000002805007388 */ /* 0x000fe20000000800 */
[----:B------:R-:W-:Y:S01]  /*1d5b0*/  F2FP.F16.F32.PACK_AB R53, R107, R53 ;  /* 0x000000356b35723e */ /* 0x000fe200000000ff */
[----:B--2---:R-:W2:Y:S01]  /*1d5c0*/  @P5 LDC R15, c[0x0][0x2e8] ;  /* 0x0000ba00ff0f5b82 */ /* 0x004ea20000000800 */
        /* <DEDUP_REMOVED lines=15> */
[----:B------:R-:W-:Y:S01]  /*1d6c0*/  ISETP.NE.AND P4, PT, R204, RZ, PT ;  /* 0x000000ffcc00720c */ /* 0x000fe20003f85270 */
[----:B------:R-:W-:Y:S01]  /*1d6d0*/  STS [R21+0x4000], R36 ;  /* 0x0040002415007388 */ /* 0x000fe20000000800 */
[----:B------:R-:W-:Y:S02]  /*1d6e0*/  MOV R19, 0x7f800000 ;  /* 0x7f80000000137802 */ /* 0x000fe40000000f00 */
[----:B----4-:R-:W-:Y:S01]  /*1d6f0*/  MOV R18, 0x7f800000 ;  /* 0x7f80000000127802 */ /* 0x010fe20000000f00 */
[----:B------:R-:W-:Y:S04]  /*1d700*/  STS [R21+0x4400], R35 ;  /* 0x0044002315007388 */ /* 0x000fe80000000800 */
[----:B------:R-:W-:Y:S04]  /*1d710*/  STS [R20+0x4000], R32 ;  /* 0x0040002014007388 */ /* 0x000fe80000000800 */
        /* <DEDUP_REMOVED lines=8> */
[----:B------:R2:W-:Y:S04]  /*1d7a0*/  STS [R13+0x4400], R25 ;  /* 0x004400190d007388 */ /* 0x0005e80000000800 */
[----:B------:R-:W-:Y:S01]  /*1d7b0*/  STS [R13+0x4000], R26 ;  /* 0x0040001a0d007388 */ /* 0x000fe20000000800 */
[----:B-1----:R-:W-:-:S03]  /*1d7c0*/  MOV R21, 0x7f800000 ;  /* 0x7f80000000157802 */ /* 0x002fc60000000f00 */
[----:B------:R-:W-:Y:S04]  /*1d7d0*/  STS [R0+0x6000], R48 ;  /* 0x0060003000007388 */ /* 0x000fe80000000800 */
[----:B------:R1:W-:Y:S01]  /*1d7e0*/  STS [R0+0x6400], R47 ;  /* 0x0064002f00007388 */ /* 0x0003e20000000800 */
[----:B---3--:R-:W-:-:S03]  /*1d7f0*/  MOV R20, 0x7f800000 ;  /* 0x7f80000000147802 */ /* 0x008fc60000000f00 */
[----:B------:R-:W-:Y:S04]  /*1d800*/  STS [R13+0x6000], R58 ;  /* 0x0060003a0d007388 */ /* 0x000fe80000000800 */
[----:B------:R3:W-:Y:S04]  /*1d810*/  STS [R13+0x6400], R57 ;  /* 0x006400390d007388 */ /* 0x0007e80000000800 */
[----:B------:R-:W-:Y:S01]  /*1d820*/  STS [R3+0x4000], R56 ;  /* 0x0040003803007388 */ /* 0x000fe20000000800 */
[----:B--2---:R-:W2:Y:S03]  /*1d830*/  S2R R25, SR_CTAID.Z ;  /* 0x0000000000197919 */ /* 0x004ea60000002700 */
[----:B------:R-:W-:Y:S04]  /*1d840*/  STS [R3+0x4400], R55 ;  /* 0x0044003703007388 */ /* 0x000fe80000000800 */
[----:B------:R-:W-:Y:S01]  /*1d850*/  STS [R4+0x4000], R52 ;  /* 0x0040003404007388 */ /* 0x000fe20000000800 */
[----:B-1----:R-:W-:Y:S01]  /*1d860*/  @P2 IMAD R0, R9, R8, RZ ;  /* 0x0000000809002224 */ /* 0x002fe200078e02ff */
[----:B------:R-:W-:Y:S01]  /*1d870*/  @!P2 MOV R0, R6 ;  /* 0x000000060000a202 */ /* 0x000fe20000000f00 */
[----:B------:R-:W1:Y:S01]  /*1d880*/  @P0 LDC R9, c[0x0][0x2e8] ;  /* 0x0000ba00ff090b82 */ /* 0x000e620000000800 */
[----:B------:R-:W-:Y:S01]  /*1d890*/  STS [R4+0x4400], R51 ;  /* 0x0044003304007388 */ /* 0x000fe20000000800 */
[----:B------:R-:W4:Y:S01]  /*1d8a0*/  S2R R16, SR_TID.X ;  /* 0x0000000000107919 */ /* 0x000f220000002100 */
[----:B---3--:R-:W-:Y:S02]  /*1d8b0*/  @P5 MUFU.LG2 R13, R139 ;  /* 0x0000008b000d5308 */ /* 0x008fe40000000c00 */
        /* <DEDUP_REMOVED lines=8> */
[----:B---3--:R-:W-:Y:S01]  /*1d940*/  @P2 MOV R3, 0x1 ;  /* 0x0000000100032802 */ /* 0x008fe20000000f00 */
[----:B------:R-:W-:-:S02]  /*1d950*/  @!P2 IMAD R3, R6, R10, RZ ;  /* 0x0000000a0603a224 */ /* 0x000fc400078e02ff */
[----:B------:R-:W-:Y:S04]  /*1d960*/  STS [R2+0x6000], R62 ;  /* 0x0060003e02007388 */ /* 0x000fe80000000800 */
[----:B------:R3:W-:Y:S01]  /*1d970*/  STS [R2+0x6400], R61 ;  /* 0x0064003d02007388 */ /* 0x0007e20000000800 */
[----:B--2---:R-:W-:Y:S03]  /*1d980*/  @P4 MUFU.LG2 R4, R132 ;  /* 0x0000008400044308 */ /* 0x004fe60000000c00 */
[----:B------:R-:W-:Y:S04]  /*1d990*/  STS [R5+0x6000], R65 ;  /* 0x0060004105007388 */ /* 0x000fe80000000800 */
[----:B------:R2:W-:Y:S01]  /*1d9a0*/  STS [R5+0x6400], R66 ;  /* 0x0064004205007388 */ /* 0x0005e20000000800 */
[----:B------:R-:W-:Y:S01]  /*1d9b0*/  BAR.SYNC.DEFER_BLOCKING 0x0 ;  /* 0x0000000000007b1d */ /* 0x000fe20000010000 */
[----:B---3--:R-:W-:Y:S01]  /*1d9c0*/  IMAD R2, R11, R3, RZ ;  /* 0x000000030b027224 */ /* 0x008fe200078e02ff */
[----:B----4-:R-:W-:Y:S01]  /*1d9d0*/  SHF.R.S32.HI R11, RZ, 0x1f, R16 ;  /* 0x0000001fff0b7819 */ /* 0x010fe20000011410 */
[----:B------:R-:W-:-:S03]  /*1d9e0*/  IMAD R3, R7, UR4, RZ ;  /* 0x0000000407037c24 */ /* 0x000fc6000f8e02ff */
[----:B------:R-:W-:Y:S02]  /*1d9f0*/  SEL R2, R2, RZ, !P3 ;  /* 0x000000ff02027207 */ /* 0x000fe40005800000 */
[----:B------:R-:W-:Y:S01]  /*1da00*/  LEA.HI R11, R11, R16, RZ, 0x3 ;  /* 0x000000100b0b7211 */ /* 0x000fe200078f18ff */
[----:B--2---:R-:W-:Y:S01]  /*1da10*/  @P6 MUFU.LG2 R5, R138 ;  /* 0x0000008a00056308 */ /* 0x004fe20000000c00 */
[----:B------:R-:W-:Y:S01]  /*1da20*/  LOP3.LUT P6, RZ, R205, 0x3, RZ, 0xc0, !PT ;  /* 0x00000003cdff7812 */ /* 0x000fe200078cc0ff */
[----:B------:R-:W-:Y:S01]  /*1da30*/  IMAD R0, R25, R0, R2 ;  /* 0x0000000019007224 */ /* 0x000fe200078e0202 */
[----:B------:R-:W-:Y:S01]  /*1da40*/  SHF.L.U32 R2, R3, 0x7, RZ ;  /* 0x0000000703027819 */ /* 0x000fe200000006ff */
[----:B-----5:R2:W3:Y:S01]  /*1da50*/  LDS.128 R32, [R251+0x3800] ;  /* 0x00380000fb207984 */ /* 0x0204e20000000c00 */
[----:B------:R-:W-:Y:S02]  /*1da60*/  SHF.R.S32.HI R10, RZ, 0x3, R11 ;  /* 0x00000003ff0a7819 */ /* 0x000fe4000001140b */
[----:B------:R-:W-:Y:S01]  /*1da70*/  SHF.R.S32.HI R8, RZ, 0x1f, R2 ;  /* 0x0000001fff087819 */ /* 0x000fe20000011402 */
[----:B------:R-:W4:Y:S01]  /*1da80*/  @P0 MUFU.LG2 R3, R133 ;  /* 0x0000008500030308 */ /* 0x000f220000000c00 */
[----:B------:R2:W2:Y:S01]  /*1da90*/  LDS.128 R28, [R251+0x7800] ;  /* 0x00780000fb1c7984 */ /* 0x0004a20000000c00 */
[----:B------:R-:W-:-:S02]  /*1daa0*/  IADD3 R6, P2, P1, R2, R68, R0 ;  /* 0x0000004402067210 */ /* 0x000fc4000795e000 */
[----:B------:R-:W-:Y:S01]  /*1dab0*/  SHF.R.S32.HI R2, RZ, 0x1f, R0 ;  /* 0x0000001fff027819 */ /* 0x000fe20000011400 */
[----:B------:R-:W-:-:S03]  /*1dac0*/  VIADD R0, R10, 0x10 ;  /* 0x000000100a007836 */ /* 0x000fc60000000000 */
[----:B------:R-:W-:Y:S01]  /*1dad0*/  IADD3.X R8, R8, R69, R2, P2, P1 ;  /* 0x0000004508087210 */ /* 0x000fe200017e2402 */
[----:B------:R-:W-:Y:S01]  /*1dae0*/  VIADD R2, R10, 0x20 ;  /* 0x000000200a027836 */ /* 0x000fe20000000000 */
[----:B------:R-:W-:Y:S02]  /*1daf0*/  ISETP.NE.AND P1, PT, R204, RZ, PT ;  /* 0x000000ffcc00720c */ /* 0x000fe40003f25270 */
[----:B------:R-:W-:Y:S02]  /*1db00*/  ISETP.GE.AND P4, PT, R0, UR12, PT ;  /* 0x0000000c00007c0c */ /* 0x000fe4000bf86270 */
[----:B------:R-:W-:Y:S02]  /*1db10*/  IADD3 R0, R10, 0x30, RZ ;  /* 0x000000300a007810 */ /* 0x000fe40007ffe0ff */
[----:B------:R-:W-:Y:S01]  /*1db20*/  ISETP.GE.AND P3, PT, R2, UR12, PT ;  /* 0x0000000c02007c0c */ /* 0x000fe2000bf66270 */
[----:B----4-:R-:W-:Y:S01]  /*1db30*/  @P0 FMUL.FTZ R3, R3, 0.69314718246459960938 ;  /* 0x3f31721803030820 */ /* 0x010fe20000410000 */
[----:B------:R-:W-:Y:S01]  /*1db40*/  ISETP.GE.AND P2, PT, R0, UR12, PT ;  /* 0x0000000c00007c0c */ /* 0x000fe2000bf46270 */
[C---:B------:R-:W-:Y:S01]  /*1db50*/  VIADD R0, R10.reuse, 0x50 ;  /* 0x000000500a007836 */ /* 0x040fe20000000000 */
[----:B------:R-:W-:Y:S01]  /*1db60*/  IADD3 R2, R10, 0x40, RZ ;  /* 0x000000400a027810 */ /* 0x000fe20007ffe0ff */
[----:B-1----:R-:W-:Y:S01]  /*1db70*/  @P0 FFMA.FTZ R21, R136, R9, R3 ;  /* 0x0000000988150223 */ /* 0x002fe20000010003 */
[----:B------:R-:W-:Y:S01]  /*1db80*/  ISETP.NE.AND P0, PT, R101, RZ, PT ;  /* 0x000000ff6500720c */ /* 0x000fe20003f05270 */
[----:B------:R-:W-:Y:S01]  /*1db90*/  @P1 FMUL.FTZ R4, R4, 0.69314718246459960938 ;  /* 0x3f31721804041820 */ /* 0x000fe20000410000 */
[----:B------:R-:W-:-:S03]  /*1dba0*/  LOP3.LUT R3, R11, 0xfffffff8, RZ, 0xc0, !PT ;  /* 0xfffffff80b037812 */ /* 0x000fc600078ec0ff */
[----:B------:R-:W-:Y:S01]  /*1dbb0*/  @P1 FFMA.FTZ R20, R137, R12, R4 ;  /* 0x0000000c89141223 */ /* 0x000fe20000010004 */
[----:B------:R-:W-:Y:S01]  /*1dbc0*/  ISETP.GE.AND P1, PT, R2, UR12, PT ;  /* 0x0000000c02007c0c */ /* 0x000fe2000bf26270 */
[----:B------:R-:W-:-:S04]  /*1dbd0*/  @P5 FMUL.FTZ R2, R13, 0.69314718246459960938 ;  /* 0x3f3172180d025820 */ /* 0x000fc80000410000 */
[----:B------:R-:W-:Y:S02]  /*1dbe0*/  @P5 FFMA.FTZ R18, R134, R15, R2 ;  /* 0x0000000f86125223 */ /* 0x000fe40000010002 */
[----:B------:R-:W-:-:S04]  /*1dbf0*/  @P0 FMUL.FTZ R4, R5, 0.69314718246459960938 ;  /* 0x3f31721805040820 */ /* 0x000fc80000410000 */
[----:B------:R-:W-:Y:S01]  /*1dc00*/  @P0 FFMA.FTZ R19, R135, R14, R4 ;  /* 0x0000000e87130223 */ /* 0x000fe20000010004 */
[----:B------:R-:W-:Y:S02]  /*1dc10*/  ISETP.GE.AND P0, PT, R0, UR12, PT ;  /* 0x0000000c00007c0c */ /* 0x000fe4000bf06270 */
[----:B------:R-:W-:-:S04]  /*1dc20*/  IADD3 R0, -R3, R16, RZ ;  /* 0x0000001003007210 */ /* 0x000fc80007ffe1ff */
[----:B------:R-:W-:Y:S01]  /*1dc30*/  SHF.L.U32 R17, R0, 0x3, RZ ;  /* 0x0000000300117819 */ /* 0x000fe200000006ff */
[----:B--23--:R-:W-:Y:S06]  /*1dc40*/  @P6 BRA `(.L_x_614) ;  /* 0x0000000000dc6947 */ /* 0x00cfec0003800000 */
[----:B------:R-:W1:Y:S01]  /*1dc50*/  S2R R3, SR_TID.X ;  /* 0x0000000000037919 */ /* 0x000e620000002100 */
[----:B------:R-:W-:Y:S02]  /*1dc60*/  SHF.R.S32.HI R2, RZ, 0x1f, R80 ;  /* 0x0000001fff027819 */ /* 0x000fe40000011450 */
[----:B------:R-:W-:Y:S02]  /*1dc70*/  P2R R24, PR, RZ, 0x2 ;  /* 0x00000002ff187803 */ /* 0x000fe40000000000 */
[----:B------:R-:W-:Y:S02]  /*1dc80*/  LEA.HI R2, R2, R80, RZ, 0x2 ;  /* 0x0000005002027211 */ /* 0x000fe400078f10ff */
[----:B------:R-:W-:Y:S02]  /*1dc90*/  P2R R23, PR, RZ, 0x1 ;  /* 0x00000001ff177803 */ /* 0x000fe40000000000 */
[----:B------:R-:W-:Y:S02]  /*1dca0*/  LOP3.LUT R2, R2, 0xffffffc, RZ, 0xc0, !PT ;  /* 0x0ffffffc02027812 */ /* 0x000fe400078ec0ff */
[----:B------:R-:W-:-:S03]  /*1dcb0*/  P2R R22, PR, RZ, 0x4 ;  /* 0x00000004ff167803 */ /* 0x000fc60000000000 */
        /* <DEDUP_REMOVED lines=48> */
.L_x_614:
[----:B------:R-:W-:Y:S05]  /*1dfc0*/  BSYNC B0 ;  /* 0x0000000000007941 */ /* 0x000fea0003800000 */
.L_x_613:
[----:B--2---:R-:W-:Y:S01]  /*1dfd0*/  SHF.R.S32.HI R3, RZ, 0x1f, R17 ;  /* 0x0000001fff037819 */ /* 0x004fe20000011411 */
[----:B------:R-:W-:Y:S01]  /*1dfe0*/  IMAD.U32 R6, RZ, RZ, UR17 ;  /* 0x00000011ff067e24 */ /* 0x000fe2000f8e00ff */
[----:B------:R-:W-:Y:S01]  /*1dff0*/  IADD3 R2, P5, R17, UR8, RZ ;  /* 0x0000000811027c10 */ /* 0x000fe2000ffbe0ff */
[C---:B------:R-:W-:Y:S01]  /*1e000*/  VIADD R0, R10.reuse, 0x60 ;  /* 0x000000600a007836 */ /* 0x040fe20000000000 */
[--C-:B------:R-:W-:Y:S01]  /*1e010*/  SHF.R.S32.HI R11, RZ, 0x1f, R10.reuse ;  /* 0x0000001fff0b7819 */ /* 0x100fe2000001140a */
[----:B------:R1:W2:Y:S01]  /*1e020*/  LDS.128 R12, [R251] ;  /* 0x00000000fb0c7984 */ /* 0x0002a20000000c00 */
[----:B------:R-:W-:Y:S01]  /*1e030*/  IADD3.X R3, R3, UR6, RZ, P5, !PT ;  /* 0x0000000603037c10 */ /* 0x000fe2000affe4ff */
[----:B------:R-:W-:Y:S01]  /*1e040*/  ULDC.64 UR4, c[0x0][0x2a0] ;  /* 0x0000a80000047ab9 */ /* 0x000fe20000000a00 */
[----:B------:R-:W-:Y:S01]  /*1e050*/  ISETP.GE.AND P5, PT, R10, UR12, PT ;  /* 0x0000000c0a007c0c */ /* 0x000fe2000bfa6270 */
[----:B------:R-:W-:Y:S01]  /*1e060*/  IMAD.WIDE R6, R6, 0x80, R10 ;  /* 0x0000008006067825 */ /* 0x000fe200078e020a */
[----:B------:R-:W-:Y:S01]  /*1e070*/  IADD3 R20, R10, 0x70, RZ ;  /* 0x000000700a147810 */ /* 0x000fe20007ffe0ff */
[----:B------:R-:W-:Y:S01]  /*1e080*/  BSSY B0, `(.L_x_615) ;  /* 0x0000014000007945 */ /* 0x000fe20003800000 */
[----:B------:R1:W3:Y:S01]  /*1e090*/  LDS.128 R8, [R251+0x4000] ;  /* 0x00400000fb087984 */ /* 0x0002e20000000c00 */
        /* <DEDUP_REMOVED lines=16> */
[----:B--2---:R4:W-:Y:S04]  /*1e1a0*/  STG.E.128 desc[UR18][R4.64], R12 ;  /* 0x0000000c04007986 */ /* 0x0049e8000c101d12 */
[----:B---3--:R4:W-:Y:S02]  /*1e1b0*/  STG.E.128 desc[UR18][R4.64+0x80], R8 ;  /* 0x0000800804007986 */ /* 0x0089e4000c101d12 */
.L_x_616:
[----:B------:R-:W-:Y:S05]  /*1e1c0*/  BSYNC B0 ;  /* 0x0000000000007941 */ /* 0x000fea0003800000 */
.L_x_615:
[----:B--2-4-:R2:W4:Y:S01]  /*1e1d0*/  LDS.128 R12, [R251+0x800] ;  /* 0x00080000fb0c7984 */ /* 0x0145220000000c00 */
[----:B------:R-:W-:Y:S01]  /*1e1e0*/  BSSY B0, `(.L_x_617) ;  /* 0x0000012000007945 */ /* 0x000fe20003800000 */
[----:B------:R-:W-:Y:S02]  /*1e1f0*/  ISETP.GE.AND P5, PT, R20, UR12, PT ;  /* 0x0000000c14007c0c */ /* 0x000fe4000bfa6270 */
[----:B---3--:R2:W3:Y:S01]  /*1e200*/  LDS.128 R8, [R251+0x4800] ;  /* 0x00480000fb087984 */ /* 0x0084e20000000c00 */
        /* <DEDUP_REMOVED lines=14> */
[----:B---3--:R4:W-:Y:S02]  /*1e2f0*/  STG.E.128 desc[UR18][R4.64+0x80], R8 ;  /* 0x0000800804007986 */ /* 0x0089e4000c101d12 */
.L_x_618:
[----:B------:R-:W-:Y:S05]  /*1e300*/  BSYNC B0 ;  /* 0x0000000000007941 */ /* 0x000fea0003800000 */
.L_x_617:
[----:B----4-:R4:W1:Y:S01]  /*1e310*/  LDS.128 R12, [R251+0x1000] ;  /* 0x00100000fb0c7984 */ /* 0x0108620000000c00 */
[----:B------:R-:W-:Y:S03]  /*1e320*/  BSSY B0, `(.L_x_619) ;  /* 0x0000011000007945 */ /* 0x000fe60003800000 */
        /* <DEDUP_REMOVED lines=15> */
[----:B---3--:R1:W-:Y:S02]  /*1e420*/  STG.E.128 desc[UR18][R4.64+0x80], R8 ;  /* 0x0000800804007986 */ /* 0x0083e4000c101d12 */
.L_x_620:
[----:B------:R-:W-:Y:S05]  /*1e430*/  BSYNC B0 ;  /* 0x0000000000007941 */ /* 0x000fea0003800000 */
.L_x_619:
[----:B-1----:R1:W1:Y:S01]  /*1e440*/  LDS.128 R12, [R251+0x1800] ;  /* 0x00180000fb0c7984 */ /* 0x0022620000000c00 */
[----:B------:R-:W-:Y:S03]  /*1e450*/  BSSY B0, `(.L_x_621) ;  /* 0x0000011000007945 */ /* 0x000fe60003800000 */
[----:B---3--:R3:W1:Y:S01]  /*1e460*/  LDS.128 R8, [R251+0x5800] ;  /* 0x00580000fb087984 */ /* 0x0086620000000c00 */
        /* <DEDUP_REMOVED lines=15> */
.L_x_622:
[----:B------:R-:W-:Y:S05]  /*1e560*/  BSYNC B0 ;  /* 0x0000000000007941 */ /* 0x000fea0003800000 */
.L_x_621:
        /* <DEDUP_REMOVED lines=18> */
.L_x_624:
[----:B------:R-:W-:Y:S05]  /*1e690*/  BSYNC B0 ;  /* 0x0000000000007941 */ /* 0x000fea0003800000 */
.L_x_623:
        /* <DEDUP_REMOVED lines=18> */
.L_x_626:
[----:B------:R-:W-:Y:S05]  /*1e7c0*/  BSYNC B0 ;  /* 0x0000000000007941 */ /* 0x000fea0003800000 */
.L_x_625:
        /* <DEDUP_REMOVED lines=18> */
.L_x_628:
[----:B------:R-:W-:Y:S05]  /*1e8f0*/  BSYNC B0 ;  /* 0x0000000000007941 */ /* 0x000fea0003800000 */
.L_x_627:
        /* <DEDUP_REMOVED lines=16> */
.L_x_629:
        /* <DEDUP_REMOVED lines=16> */
.L_x_2924:


//--------------------- .text._ZN5flash16flash_fwd_kernelI23Flash_fwd_kernel_traitsILi128ELi128ELi64ELi4ELb0ELb0EN7cutlass6half_tE19Flash_kernel_traitsILi128ELi128ELi64ELi4ES3_EELb0ELb0ELb1ELb0ELb0ELb0ELb0ELb0EEEvNS_16Flash_fwd_paramsE --------------------------
	.section	.text._ZN5flash16flash_fwd_kernelI23Flash_fwd_kernel_traitsILi128ELi128ELi64ELi4ELb0ELb0EN7cutlass6half_tE19Flash_kernel_traitsILi128ELi128ELi64ELi4ES3_EELb0ELb0ELb1ELb0ELb0ELb0ELb0ELb0EEEvNS_16Flash_fwd_paramsE,"ax",@progbits
	.align	128
        .global         _ZN5flash16flash_fwd_kernelI23Flash_fwd_kernel_traitsILi128ELi128ELi64ELi4ELb0ELb0EN7cutlass6half_tE19Flash_kernel_traitsILi128ELi128ELi64ELi4ES3_EELb0ELb0ELb1ELb0ELb0ELb0ELb0ELb0EEEvNS_16Flash_fwd_paramsE
        .type           _ZN5flash16flash_fwd_kernelI23Flash_fwd_kernel_traitsILi128ELi128ELi64ELi4ELb0ELb0EN7cutlass6half_tE19Flash_kernel_traitsILi128ELi128ELi64ELi4ES3_EELb0ELb0ELb1ELb0ELb0ELb0ELb0ELb0EEEvNS_16Flash_fwd_paramsE,@function
        .size           _ZN5flash16flash_fwd_kernelI23Flash_fwd_kernel_traitsILi128ELi128ELi64ELi4ELb0ELb0EN7cutlass6half_tE19Flash_kernel_traitsILi128ELi128ELi64ELi4ES3_EELb0ELb0ELb1ELb0ELb0ELb0ELb0ELb0EEEvNS_16Flash_fwd_paramsE,(.L_x_2925 - _ZN5flash16flash_fwd_kernelI23Flash_fwd_kernel_traitsILi128ELi128ELi64ELi4ELb0ELb0EN7cutlass6half_tE19Flash_kernel_traitsILi128ELi128ELi64ELi4ES3_EELb0ELb0ELb1ELb0ELb0ELb0ELb0ELb0EEEvNS_16Flash_fwd_paramsE)
        .other          _ZN5flash16flash_fwd_kernelI23Flash_fwd_kernel_traitsILi128ELi128ELi64ELi4ELb0ELb0EN7cutlass6half_tE19Flash_kernel_traitsILi128ELi128ELi64ELi4ES3_EELb0ELb0ELb1ELb0ELb0ELb0ELb0ELb0EEEvNS_16Flash_fwd_paramsE,@"STO_CUDA_ENTRY STV_DEFAULT"
_ZN5flash16flash_fwd_kernelI23Flash_fwd_kernel_traitsILi128ELi128ELi64ELi4ELb0ELb0EN7cutlass6half_tE19Flash_kernel_traitsILi128ELi128ELi64ELi4ES3_EELb0ELb0ELb1ELb0ELb0ELb0ELb0ELb0EEEvNS_16Flash_fwd_paramsE:
.text._ZN5flash16flash_fwd_kernelI23Flash_fwd_kernel_traitsILi128ELi128ELi64ELi4ELb0ELb0EN7cutlass6half_tE19Flash_kernel_traitsILi128ELi128ELi64ELi4ES3_EELb0ELb0ELb1ELb0ELb0ELb0ELb0ELb0EEEvNS_16Flash_fwd_paramsE:
        /* <DEDUP_REMOVED lines=55> */
.L_x_630:
[----:B------:R-:W-:-:S05]  /*0370*/  ULDC UR7, c[0x0][0x2c8] ;  /* 0x0000b20000077ab9 */ /* 0x000fca0000000800 */
.L_x_631:
        /* <DEDUP_REMOVED lines=48> */
[----:B------:R-:W-:Y:S01]  /*0680*/  ULDC.U8 UR10, c[0x0][0x3d8] ;  /* 0x0000f600000a7ab9 */ /* 0x000fe20000000000 */
[----:B------:R-:W-:Y:S01]  /*0690*/  UISETP.NE.AND UP2, UPT, UR9, URZ, UPT ;  /* 0x0000003f0900728c */ /* 0x000fe2000bf45270 */
[----:B------:R-:W-:Y:S01]  /*06a0*/  LEA.HI R8, R8, R162, RZ, 0x3 ;  /* 0x000000a208087211 */ /* 0x000fe200078f18ff */
[----:B------:R-:W-:Y:S01]  /*06b0*/  UISETP.NE.AND UP3, UPT, UR10, URZ, UPT ;  /* 0x0000003f0a00728c */ /* 0x000fe2000bf65270 */
[----:B------:R-:W-:Y:S01]  /*06c0*/  IMAD.U32 R6, RZ, RZ, UR17 ;  /* 0x00000011ff067e24 */ /* 0x000fe2000f8e00ff */
[----:B------:R-:W-:Y:S01]  /*06d0*/  UISETP.NE.AND UP0, UPT, UR10, URZ, !UP2 ;  /* 0x0000003f0a00728c */ /* 0x000fe2000d705270 */
        /* <DEDUP_REMOVED lines=13> */
[----:B------:R-:W-:Y:S01]  /*07b0*/  @UP1 UIMAD UR8, UR16, UR7, UR13 ;  /* 0x00000007100812a4 */ /* 0x000fe2000f8e020d */
[C---:B------:R-:W-:Y:S01]  /*07c0*/  VIADD R17, R8.reuse, 0x10 ;  /* 0x0000001008117836 */ /* 0x040fe20000000000 */
[----:B------:R-:W-:Y:S01]  /*07d0*/  @!UP1 UIMAD UR7, UR11, UR5, UR6 ;  /* 0x000000050b0792a4 */ /* 0x000fe2000f8e0206 */
[C---:B------:R-:W-:Y:S01]  /*07e0*/  VIADD R18, R8.reuse, 0x20 ;  /* 0x0000002008127836 */ /* 0x040fe20000000000 */
[----:B------:R-:W-:Y:S01]  /*07f0*/  USHF.R.S32.HI UR6, URZ, 0x1f, UR26 ;  /* 0x0000001f3f067899 */ /* 0x000fe2000801141a */
[----:B------:R-:W-:Y:S01]  /*0800*/  VIADD R20, R8, 0x30 ;  /* 0x0000003008147836 */ /* 0x000fe20000000000 */
[----:B------:R-:W-:Y:S01]  /*0810*/  ULDC.64 UR4, c[0x0][0x2a0] ;  /* 0x0000a80000047ab9 */ /* 0x000fe20000000a00 */
[----:B------:R-:W-:Y:S01]  /*0820*/  @!UP1 UIADD3 UR8, UR15, UR7, URZ ;  /* 0x000000070f089290 */ /* 0x000fe2000fffe03f */
[----:B------:R-:W-:Y:S01]  /*0830*/  IMAD.U32 R12, RZ, RZ, UR4 ;  /* 0x00000004ff0c7e24 */ /* 0x000fe2000f8e00ff */
[----:B------:R-:W-:Y:S01]  /*0840*/  @!UP1 UMOV UR12, UR14 ;  /* 0x0000000e000c9c82 */ /* 0x000fe20008000000 */
[----:B------:R-:W-:Y:S01]  /*0850*/  UIMAD UR6, UR6, UR4, URZ ;  /* 0x00000004060672a4 */ /* 0x000fe2000f8e023f */
[C---:B------:R-:W-:Y:S01]  /*0860*/  IADD3 R2, P0, R14.reuse, UR12, RZ ;  /* 0x0000000c0e027c10 */ /* 0x040fe2000ff1e0ff */
[----:B------:R-:W-:Y:S01]  /*0870*/  @UP2 UMOV UR9, 0x1 ;  /* 0x0000000100092882 */ /* 0x000fe20000000000 */
[----:B------:R-:W-:Y:S01]  /*0880*/  @!UP2 ULDC UR4, c[0x0][0x270] ;  /* 0x00009c000004aab9 */ /* 0x000fe20000000800 */
[----:B------:R-:W-:Y:S01]  /*0890*/  UIMAD UR5, UR26, UR5, UR6 ;  /* 0x000000051a0572a4 */ /* 0x000fe2000f8e0206 */
[----:B------:R-:W-:Y:S01]  /*08a0*/  LEA.HI.X.SX32 R3, R14, UR8, 0x1, P0 ;  /* 0x000000080e037c11 */ /* 0x000fe200080f0eff */
[----:B------:R-:W-:Y:S01]  /*08b0*/  @!UP2 ULDC UR8, c[0x0][0x2c4] ;  /* 0x0000b1000008aab9 */ /* 0x000fe20000000800 */
[----:B------:R-:W-:Y:S01]  /*08c0*/  @UP0 ULDC UR8, c[0x0][0x2e4] ;  /* 0x0000b90000080ab9 */ /* 0x000fe20000000800 */
[----:B------:R-:W-:Y:S01]  /*08d0*/  @UP2 ULDC.64 UR6, c[0x0][0x2c0] ;  /* 0x0000b00000062ab9 */ /* 0x000fe20000000a00 */
[----:B------:R-:W-:Y:S01]  /*08e0*/  @!UP2 UIMAD UR9, UR8, UR4, URZ ;  /* 0x000000040809a2a4 */ /* 0x000fe2000f8e023f */
[----:B------:R-:W-:Y:S01]  /*08f0*/  IMAD.WIDE.U32 R12, R12, UR26, R2 ;  /* 0x0000001a0c0c7c25 */ /* 0x000fe2000f8e0002 */
[----:B------:R-:W-:Y:S01]  /*0900*/  @UP2 UIMAD UR6, UR7, UR6, URZ ;  /* 0x00000006070622a4 */ /* 0x000fe2000f8e023f */
[----:B------:R-:W-:Y:S01]  /*0910*/  ISETP.NE.AND P1, PT, R0, RZ, PT ;  /* 0x000000ff0000720c */ /* 0x000fe20003f25270 */
[----:B------:R-:W-:Y:S01]  /*0920*/  UIADD3 UR18, -UR24, UR18, URZ ;  /* 0x0000001218127290 */ /* 0x000fe2000fffe13f */
[----:B------:R-:W-:Y:S01]  /*0930*/  VIADD R11, R13, UR5 ;  /* 0x000000050d0b7c36 */ /* 0x000fe20008000000 */
[----:B------:R-:W-:Y:S01]  /*0940*/  @!UP3 ULDC UR7, c[0x0][0x2c4] ;  /* 0x0000b1000007bab9 */ /* 0x000fe20000000800 */
[----:B------:R-:W-:Y:S01]  /*0950*/  UIMAD UR9, UR11, UR9, URZ ;  /* 0x000000090b0972a4 */ /* 0x000fe2000f8e023f */
[----:B------:R-:W-:Y:S01]  /*0960*/  IMAD.WIDE R6, R6, 0x80, R8 ;  /* 0x0000008006067825 */ /* 0x000fe200078e0208 */
[----:B------:R-:W-:Y:S01]  /*0970*/  @!UP3 UIMAD UR7, UR11, UR7, URZ ;  /* 0x000000070b07b2a4 */ /* 0x000fe2000f8e023f */
[----:B------:R-:W-:Y:S01]  /*0980*/  ISETP.GE.AND P4, PT, R8, UR18, PT ;  /* 0x0000001208007c0c */ /* 0x000fe2000bf86270 */
[----:B------:R-:W-:Y:S01]  /*0990*/  USEL UR9, UR9, URZ, UP3 ;  /* 0x0000003f09097287 */ /* 0x000fe20009800000 */
[----:B------:R-:W-:Y:S01]  /*09a0*/  ISETP.GE.AND P0, PT, R17, UR18, PT ;  /* 0x0000001211007c0c */ /* 0x000fe2000bf06270 */
[----:B------:R-:W-:Y:S01]  /*09b0*/  @!UP3 USEL UR7, UR7, UR16, !UP1 ;  /* 0x000000100707b287 */ /* 0x000fe2000c800000 */
[----:B------:R-:W-:Y:S01]  /*09c0*/  ISETP.GE.AND P3, PT, R18, UR18, PT ;  /* 0x0000001212007c0c */ /* 0x000fe2000bf66270 */
[----:B------:R-:W-:Y:S01]  /*09d0*/  @UP2 ULDC UR10, c[0x0][0x2c0] ;  /* 0x0000b000000a2ab9 */ /* 0x000fe20000000800 */
[----:B------:R-:W-:Y:S01]  /*09e0*/  @!UP2 UMOV UR6, UR8 ;  /* 0x000000080006ac82 */ /* 0x000fe20008000000 */
[----:B------:R-:W-:Y:S01]  /*09f0*/  @!UP2 UMOV UR10, 0x1 ;  /* 0x00000001000aa882 */ /* 0x000fe20000000000 */
[----:B------:R-:W-:Y:S01]  /*0a00*/  UIMAD UR6, UR26, UR6, UR9 ;  /* 0x000000061a0672a4 */ /* 0x000fe2000f8e0209 */
[----:B------:R-:W-:Y:S01]  /*0a10*/  ISETP.GE.AND P2, PT, R20, UR18, PT ;  /* 0x0000001214007c0c */ /* 0x000fe2000bf46270 */
[----:B------:R-:W-:Y:S01]  /*0a20*/  UIMAD UR24, UR24, UR10, URZ ;  /* 0x0000000a181872a4 */ /* 0x000fe2000f8e023f */
[----:B------:R-:W-:Y:S01]  /*0a30*/  VIADD R22, R8, 0x40 ;  /* 0x0000004008167836 */ /* 0x000fe20000000000 */
[----:B------:R-:W-:Y:S01]  /*0a40*/  UMOV UR12, URZ ;  /* 0x0000003f000c7c82 */ /* 0x000fe20008000000 */
[----:B------:R-:W-:Y:S01]  /*0a50*/  @!UP3 UMOV UR12, UR7 ;  /* 0x00000007000cbc82 */ /* 0x000fe20008000000 */
[----:B------:R-:W-:Y:S01]  /*0a60*/  UMOV UR13, URZ ;  /* 0x0000003f000d7c82 */ /* 0x000fe20008000000 */
[----:B------:R-:W-:Y:S01]  /*0a70*/  USHF.R.S32.HI UR8, URZ, 0x1f, UR6 ;  /* 0x0000001f3f087899 */ /* 0x000fe20008011406 */
[----:B------:R-:W-:Y:S01]  /*0a80*/  VIADD R15, R14, 0x40 ;  /* 0x000000400e0f7836 */ /* 0x000fe20000000000 */
[----:B------:R-:W-:-:S02]  /*0a90*/  @!UP3 USHF.R.S32.HI UR13, URZ, 0x1f, UR7 ;  /* 0x0000001f3f0db899 */ /* 0x000fc40008011407 */
        /* <DEDUP_REMOVED lines=18> */
.L_x_634:
[----:B------:R-:W-:Y:S05]  /*0bc0*/  BSYNC B0 ;  /* 0x0000000000007941 */ /* 0x000fea0003800000 */
.L_x_633:
        /* <DEDUP_REMOVED lines=21> */
.L_x_636:
[----:B------:R-:W-:Y:S05]  /*0d20*/  BSYNC B0 ;  /* 0x0000000000007941 */ /* 0x000fea0003800000 */
.L_x_635:
        /* <DEDUP_REMOVED lines=21> */
.L_x_638:
[----:B------:R-:W-:Y:S05]  /*0e80*/  BSYNC B0 ;  /* 0x0000000000007941 */ /* 0x000fea0003800000 */
.L_x_637:
        /* <DEDUP_REMOVED lines=21> */
.L_x_640:
[----:B------:R-:W-:Y:S05]  /*0fe0*/  BSYNC B0 ;  /* 0x0000000000007941 */ /* 0x000fea0003800000 */
.L_x_639:
        /* <DEDUP_REMOVED lines=20> */
.L_x_642:
[----:B------:R-:W-:Y:S05]  /*1130*/  BSYNC B0 ;  /* 0x0000000000007941 */ /* 0x000fea0003800000 */
.L_x_641:
        /* <DEDUP_REMOVED lines=20> */
.L_x_644:
[----:B------:R-:W-:Y:S05]  /*1280*/  BSYNC B0 ;  /* 0x0000000000007941 */ /* 0x000fea0003800000 */
.L_x_643:
        /* <DEDUP_REMOVED lines=20> */
.L_x_646:
[----:B------:R-:W-:Y:S05]  /*13d0*/  BSYNC B0 ;  /* 0x0000000000007941 */ /* 0x000fea0003800000 */
.L_x_645:
        /* <DEDUP_REMOVED lines=20> */
.L_x_648:
[----:B------:R-:W-:Y:S05]  /*1520*/  BSYNC B0 ;  /* 0x0000000000007941 */ /* 0x000fea0003800000 */
.L_x_647:
        /* <DEDUP_REMOVED lines=10> */
.L_x_650:
[----:B------:R-:W-:Y:S05]  /*15d0*/  BSYNC B0 ;  /* 0x0000000000007941 */ /* 0x000fea0003800000 */
.L_x_649:
        /* <DEDUP_REMOVED lines=15> */
.L_x_652:
[----:B------:R-:W-:Y:S05]  /*16d0*/  BSYNC B0 ;  /* 0x0000000000007941 */ /* 0x000fea0003800000 */
.L_x_651:
        /* <DEDUP_REMOVED lines=10> */
.L_x_654:
[----:B------:R-:W-:Y:S05]  /*1780*/  BSYNC B0 ;  /* 0x0000000000007941 */ /* 0x000fea0003800000 */
.L_x_653:
        /* <DEDUP_REMOVED lines=10> */
.L_x_656:
[----:B------:R-:W-:Y:S05]  /*1830*/  BSYNC B0 ;  /* 0x0000000000007941 */ /* 0x000fea0003800000 */
.L_x_655:
        /* <DEDUP_REMOVED lines=10> */
.L_x_658:
[----:B------:R-:W-:Y:S05]  /*18e0*/  BSYNC B0 ;  /* 0x0000000000007941 */ /* 0x000fea0003800000 */
.L_x_657:
        /* <DEDUP_REMOVED lines=10> */
.L_x_660:
[----:B------:R-:W-:Y:S05]  /*1990*/  BSYNC B0 ;  /* 0x0000000000007941 */ /* 0x000fea0003800000 */
.L_x_659:
        /* <DEDUP_REMOVED lines=10> */
.L_x_662:
[----:B------:R-:W-:Y:S05]  /*1a40*/  BSYNC B0 ;  /* 0x0000000000007941 */ /* 0x000fea0003800000 */
.L_x_661:
        /* <DEDUP_REMOVED lines=10> */
.L_x_632:
[----:B------:R-:W1:Y:S01]  /*1af0*/  LDC R14, c[0x0][0x278] ;  /* 0x00009e00ff0e7b82 */ /* 0x000e620000000800 */
[----:B------:R-:W2:Y:S01]  /*1b00*/  S2R R7, SR_CTAID.Z ;  /* 0x0000000000077919 */ /* 0x000ea20000002700 */
[----:B------:R-:W-:Y:S01]  /*1b10*/  SHF.R.S32.HI R26, RZ, 0x1f, R162 ;  /* 0x0000001fff1a7819 */ /* 0x000fe200000114a2 */
        /* <DEDUP_REMOVED lines=9> */
[----:B------:R-:W-:Y:S02]  /*1bb0*/  @!UP0 USHF.R.S32.HI UR8, URZ, 0x1f, UR11 ;  /* 0x0000001f3f088899 */ /* 0x000fe4000801140b */
[----:B------:R-:W-:Y:S02]  /*1bc0*/  @UP0 UIMAD.WIDE.U32 UR28, UR16, UR4, URZ ;  /* 0x00000004101c02a5 */ /* 0x000fe4000f8e003f */
[----:B------:R-:W-:Y:S02]  /*1bd0*/  @UP1 UIADD3 UR7, UR12, UR6, URZ ;  /* 0x000000060c071290 */ /* 0x000fe4000fffe03f */
[----:B------:R-:W-:Y:S01]  /*1be0*/  @UP0 UIMAD UR10, UR16, UR5, UR29 ;  /* 0x00000005100a02a4 */ /* 0x000fe2000f8e021d */
[----:B-1----:R-:W-:Y:S02]  /*1bf0*/  IABS R0, R14 ;  /* 0x0000000e00007213 */ /* 0x002fe40000000000 */
[----:B------:R-:W-:-:S02]  /*1c00*/  @!UP0 ULDC.64 UR4, c[0x0][0x228] ;  /* 0x00008a0000048ab9 */ /* 0x000fc40000000a00 */
[----:B------:R-:W-:Y:S01]  /*1c10*/  @!UP0 UIMAD UR8, UR8, UR4, URZ ;  /* 0x00000004080882a4 */ /* 0x000fe2000f8e023f */
[----:B------:R-:W-:Y:S01]  /*1c20*/  IMAD.MOV.U32 R11, RZ, RZ, R0 ;  /* 0x000000ffff0b7224 */ /* 0x000fe200078e0000 */
[----:B------:R-:W-:Y:S02]  /*1c30*/  @!UP0 UIMAD.WIDE.U32 UR30, UR11, UR4, URZ ;  /* 0x000000040b1e82a5 */ /* 0x000fe4000f8e003f */
[----:B------:R-:W-:Y:S01]  /*1c40*/  @!UP0 UIMAD UR5, UR11, UR5, UR8 ;  /* 0x000000050b0582a4 */ /* 0x000fe2000f8e0208 */
[----:B------:R-:W1:Y:S02]  /*1c50*/  I2F.RP R2, R11 ;  /* 0x0000000b00027306 */ /* 0x000e640000209400 */
[----:B------:R-:W-:Y:S01]  /*1c60*/  @UP1 ULDC.64 UR8, c[0x0][0x248] ;  /* 0x0000920000081ab9 */ /* 0x000fe20000000a00 */
[----:B------:R-:W-:Y:S02]  /*1c70*/  @!UP0 UIADD3 UR10, UR31, UR5, URZ ;  /* 0x000000051f0a8290 */ /* 0x000fe4000fffe03f */
[----:B------:R-:W-:-:S02]  /*1c80*/  @UP1 UIMAD.WIDE.U32 UR32, UR7, UR8, URZ ;  /* 0x00000008072012a5 */ /* 0x000fc4000f8e003f */
[----:B------:R-:W-:Y:S01]  /*1c90*/  @UP1 UIMAD UR7, UR7, UR9, URZ ;  /* 0x00000009070712a4 */ /* 0x000fe2000f8e023f */
[----:B------:R-:W-:-:S03]  /*1ca0*/  @!UP0 UMOV UR28, UR30 ;  /* 0x0000001e001c8c82 */ /* 0x000fc60008000000 */
[----:B------:R-:W-:Y:S01]  /*1cb0*/  @UP1 UIADD3 UR29, UR33, UR7, URZ ;  /* 0x00000007211d1290 */ /* 0x000fe2000fffe03f */
[----:B-1----:R-:W1:Y:S02]  /*1cc0*/  MUFU.RCP R2, R2 ;  /* 0x0000000200027308 */ /* 0x002e640000001000 */
[----:B-1----:R-:W-:-:S06]  /*1cd0*/  VIADD R2, R2, 0xffffffe ;  /* 0x0ffffffe02027836 */ /* 0x002fcc0000000000 */
[----:B------:R-:W1:Y:S02]  /*1ce0*/  F2I.FTZ.U32.TRUNC.NTZ R3, R2 ;  /* 0x0000000200037305 */ /* 0x000e64000021f000 */
[----:B-1----:R-:W-:Y:S02]  /*1cf0*/  IMAD.MOV R0, RZ, RZ, -R3 ;  /* 0x000000ffff007224 */ /* 0x002fe400078e0a03 */
[----:B------:R-:W-:Y:S02]  /*1d00*/  IMAD.MOV.U32 R2, RZ, RZ, RZ ;  /* 0x000000ffff027224 */ /* 0x000fe400078e00ff */
[----:B------:R-:W-:Y:S02]  /*1d10*/  IMAD.MOV.U32 R4, RZ, RZ, R0 ;  /* 0x000000ffff047224 */ /* 0x000fe400078e0000 */
[----:B------:R-:W-:Y:S02]  /*1d20*/  VIADD R0, R6, 0x40 ;  /* 0x0000004006007836 */ /* 0x000fe40000000000 */
[----:B------:R-:W-:-:S03]  /*1d30*/  IMAD R4, R4, R11, RZ ;  /* 0x0000000b04047224 */ /* 0x000fc600078e02ff */
[----:B------:R-:W-:Y:S01]  /*1d40*/  ISETP.GE.AND P4, PT, R0, UR14, PT ;  /* 0x0000000e00007c0c */ /* 0x000fe2000bf86270 */
[----:B------:R-:W-:Y:S01]  /*1d50*/  IMAD.HI.U32 R3, R3, R4, R2 ;  /* 0x0000000403037227 */ /* 0x000fe200078e0002 */
[----:B--2---:R-:W-:Y:S02]  /*1d60*/  IABS R4, R7 ;  /* 0x0000000700047213 */ /* 0x004fe40000000000 */
[C---:B------:R-:W-:Y:S01]  /*1d70*/  IADD3 R2, R6.reuse, 0x50, RZ ;  /* 0x0000005006027810 */ /* 0x040fe20007ffe0ff */
[----:B------:R-:W-:Y:S01]  /*1d80*/  VIADD R0, R6, 0x60 ;  /* 0x0000006006007836 */ /* 0x000fe20000000000 */
[----:B------:R-:W-:Y:S02]  /*1d90*/  SHF.R.S32.HI R7, RZ, 0x1f, R6 ;  /* 0x0000001fff077819 */ /* 0x000fe40000011406 */
[----:B------:R-:W-:Y:S02]  /*1da0*/  ISETP.GE.AND P3, PT, R2, UR14, PT ;  /* 0x0000000e02007c0c */ /* 0x000fe4000bf66270 */
[----:B------:R-:W-:Y:S01]  /*1db0*/  ISETP.GE.AND P0, PT, R0, UR14, PT ;  /* 0x0000000e00007c0c */ /* 0x000fe2000bf06270 */
[----:B------:R-:W-:Y:S01]  /*1dc0*/  IMAD.HI.U32 R0, R3, R4, RZ ;  /* 0x0000000403007227 */ /* 0x000fe200078e00ff */
[----:B------:R-:W-:-:S03]  /*1dd0*/  LOP3.LUT R3, R5, 0xfffffff8, RZ, 0xc0, !PT ;  /* 0xfffffff805037812 */ /* 0x000fc600078ec0ff */
[----:B------:R-:W-:Y:S02]  /*1de0*/  IMAD.MOV R2, RZ, RZ, -R0 ;  /* 0x000000ffff027224 */ /* 0x000fe400078e0a00 */
[----:B------:R-:W-:Y:S02]  /*1df0*/  IMAD.IADD R36, R162, 0x1, -R3 ;  /* 0x00000001a2247824 */ /* 0x000fe400078e0a03 */
[C---:B------:R-:W-:Y:S01]  /*1e00*/  IMAD R2, R11.reuse, R2, R4 ;  /* 0x000000020b027224 */ /* 0x040fe200078e0204 */
[----:B------:R-:W-:Y:S01]  /*1e10*/  SHF.L.U32 R4, R6, 0x6, RZ ;  /* 0x0000000606047819 */ /* 0x000fe200000006ff */
[----:B------:R-:W-:Y:S02]  /*1e20*/  IMAD.SHL.U32 R136, R36, 0x8, RZ ;  /* 0x0000000824887824 */ /* 0x000fe400078e00ff */
[----:B------:R-:W-:Y:S01]  /*1e30*/  IMAD.WIDE R8, R8, 0x80, R6 ;  /* 0x0000008008087825 */ /* 0x000fe200078e0206 */
[----:B------:R-:W-:Y:S02]  /*1e40*/  LOP3.LUT R3, R4, 0x1c0, RZ, 0xc0, !PT ;  /* 0x000001c004037812 */ /* 0x000fe400078ec0ff */
[----:B------:R-:W-:-:S02]  /*1e50*/  ISETP.GT.U32.AND P5, PT, R11, R2, PT ;  /* 0x000000020b00720c */ /* 0x000fc40003fa4070 */
[----:B------:R-:W-:Y:S02]  /*1e60*/  LOP3.LUT R4, R3, 0x38, R136, 0xf8, !PT ;  /* 0x0000003803047812 */ /* 0x000fe400078ef888 */
[----:B------:R-:W-:Y:S01]  /*1e70*/  SHF.R.U32.HI R3, RZ, 0x3, R3 ;  /* 0x00000003ff037819 */ /* 0x000fe20000011603 */
[----:B------:R-:W-:Y:S08]  /*1e80*/  @P1 BRA `(.L_x_663) ;  /* 0x0000000000301947 */ /* 0x000ff00003800000 */
        /* <DEDUP_REMOVED lines=12> */
.L_x_663:
[----:B------:R-:W-:Y:S01]  /*1f50*/  LOP3.LUT R5, R25, 0xfffffff0, RZ, 0xc0, !PT ;  /* 0xfffffff019057812 */ /* 0x000fe200078ec0ff */
[----:B------:R-:W-:Y:S01]  /*1f60*/  @UP1 UIADD3 UR13, UR12, UR6, URZ ;  /* 0x000000060c0d1290 */ /* 0x000fe2000fffe03f */
[----:B------:R-:W-:Y:S01]  /*1f70*/  @!P5 IMAD.IADD R2, R2, 0x1, -R11 ;  /* 0x000000010202d824 */ /* 0x000fe200078e0a0b */
[----:B------:R-:W-:Y:S01]  /*1f80*/  LOP3.LUT R12, R4, R3, RZ, 0x3c, !PT ;  /* 0x00000003040c7212 */ /* 0x000fe200078e3cff */
[----:B------:R-:W-:Y:S01]  /*1f90*/  @UP1 ULDC.64 UR6, c[0x0][0x250] ;  /* 0x0000940000061ab9 */ /* 0x000fe20000000a00 */
[----:B------:R-:W-:Y:S01]  /*1fa0*/  IMAD.IADD R4, R162, 0x1, -R5 ;  /* 0x00000001a2047824 */ /* 0x000fe200078e0a05 */
[----:B------:R-:W-:Y:S01]  /*1fb0*/  @UP1 UIMAD.WIDE.U32 UR30, UR13, UR6, URZ ;  /* 0x000000060d1e12a5 */ /* 0x000fe2000f8e003f */
[----:B------:R-:W-:Y:S01]  /*1fc0*/  LOP3.LUT R10, R14, UR26, RZ, 0x3c, !PT ;  /* 0x0000001a0e0a7c12 */ /* 0x000fe2000f8e3cff */
[----:B------:R-:W-:Y:S01]  /*1fd0*/  @UP1 UIMAD UR13, UR13, UR7, URZ ;  /* 0x000000070d0d12a4 */ /* 0x000fe2000f8e023f */
[----:B------:R-:W-:Y:S01]  /*1fe0*/  ISETP.GE.U32.AND P6, PT, R2, R11, PT ;  /* 0x0000000b0200720c */ /* 0x000fe20003fc6070 */
[----:B------:R-:W-:Y:S01]  /*1ff0*/  USHF.R.S32.HI UR27, URZ, 0x1f, UR26 ;  /* 0x0000001f3f1b7899 */ /* 0x000fe2000801141a */
[----:B------:R-:W-:Y:S01]  /*2000*/  SHF.R.S32.HI R2, RZ, 0x1f, R4 ;  /* 0x0000001fff027819 */ /* 0x000fe20000011404 */
[----:B------:R-:W-:Y:S01]  /*2010*/  @UP1 UIADD3 UR13, UR31, UR13, URZ ;  /* 0x0000000d1f0d1290 */ /* 0x000fe2000fffe03f */
[----:B------:R-:W-:Y:S01]  /*2020*/  ISETP.GE.AND P2, PT, R10, RZ, PT ;  /* 0x000000ff0a00720c */ /* 0x000fe20003f46270 */
[----:B------:R-:W-:Y:S01]  /*2030*/  @!P5 VIADD R0, R0, 0x1 ;  /* 0x000000010000d836 */ /* 0x000fe20000000000 */
[----:B------:R-:W-:-:S02]  /*2040*/  ISETP.NE.AND P5, PT, R14, RZ, PT ;  /* 0x000000ff0e00720c */ /* 0x000fc40003fa5270 */
[----:B------:R-:W-:Y:S02]  /*2050*/  SHF.R.S32.HI R137, RZ, 0x1f, R136 ;  /* 0x0000001fff897819 */ /* 0x000fe40000011488 */
[----:B------:R-:W-:Y:S02]  /*2060*/  LEA.HI R10, R26, R162, RZ, 0x6 ;  /* 0x000000a21a0a7211 */ /* 0x000fe400078f30ff */
[----:B------:R-:W-:Y:S01]  /*2070*/  LEA.HI R23, R2, R4, RZ, 0x3 ;  /* 0x0000000402177211 */ /* 0x000fe200078f18ff */
        /* <DEDUP_REMOVED lines=13> */
.L_x_664:
[----:B------:R-:W-:Y:S01]  /*2150*/  IMAD R5, R7, UR8, RZ ;  /* 0x0000000807057c24 */ /* 0x000fe2000f8e02ff */
[----:B------:R-:W-:Y:S01]  /*2160*/  LOP3.LUT R11, R23, 0xfffffff8, RZ, 0xc0, !PT ;  /* 0xfffffff8170b7812 */ /* 0x000fe200078ec0ff */
[----:B------:R-:W-:Y:S01]  /*2170*/  IMAD.WIDE.U32 R2, R6, UR8, R136 ;  /* 0x0000000806027c25 */ /* 0x000fe2000f8e0088 */
[----:B------:R-:W-:Y:S01]  /*2180*/  ULDC.64 UR4, c[0x0][0x258] ;  /* 0x0000960000047ab9 */ /* 0x000fe20000000a00 */
[----:B------:R-:W-:Y:S01]  /*2190*/  BSSY B0, `(.L_x_665) ;  /* 0x000004b000007945 */ /* 0x000fe20003800000 */
[----:B------:R-:W-:Y:S01]  /*21a0*/  UIMAD UR27, UR27, UR4, URZ ;  /* 0x000000041b1b72a4 */ /* 0x000fe2000f8e023f */
[----:B------:R-:W-:Y:S01]  /*21b0*/  IMAD.SHL.U32 R13, R10, 0x8, RZ ;  /* 0x000000080a0d7824 */ /* 0x000fe200078e00ff */
[----:B------:R-:W-:Y:S01]  /*21c0*/  IADD3 R10, P1, R2, UR32, RZ ;  /* 0x00000020020a7c10 */ /* 0x000fe2000ff3e0ff */
[----:B------:R-:W-:Y:S01]  /*21d0*/  IMAD R5, R6, UR9, R5 ;  /* 0x0000000906057c24 */ /* 0x000fe2000f8e0205 */
[----:B------:R-:W-:Y:S01]  /*21e0*/  UIMAD UR5, UR26, UR5, UR27 ;  /* 0x000000051a0572a4 */ /* 0x000fe2000f8e021b */
[----:B------:R-:W-:Y:S01]  /*21f0*/  IMAD.IADD R21, R4, 0x1, -R11 ;  /* 0x0000000104157824 */ /* 0x000fe200078e0a0b */
[----:B------:R-:W-:Y:S01]  /*2200*/  LOP3.LUT R12, R12, 0xfffffe00, R13, 0xf8, !PT ;  /* 0xfffffe000c0c7812 */ /* 0x000fe200078ef80d */
[----:B------:R-:W-:Y:S01]  /*2210*/  @P6 VIADD R0, R0, 0x1 ;  /* 0x0000000100006836 */ /* 0x000fe20000000000 */
[----:B------:R-:W-:Y:S01]  /*2220*/  IADD3.X R11, R3, UR29, R5, P1, !PT ;  /* 0x0000001d030b7c10 */ /* 0x000fe20008ffe405 */
[C---:B------:R-:W-:Y:S01]  /*2230*/  IMAD.WIDE.U32 R2, R6.reuse, UR6, R136 ;  /* 0x0000000606027c25 */ /* 0x040fe2000f8e0088 */
[----:B------:R-:W1:Y:S01]  /*2240*/  S2UR UR29, SR_CgaCtaId ;  /* 0x00000000001d79c3 */ /* 0x000e620000008800 */
[----:B------:R-:W-:-:S02]  /*2250*/  ISETP.GE.AND P6, PT, R6, UR14, PT ;  /* 0x0000000e06007c0c */ /* 0x000fc4000bfc6270 */
[----:B------:R-:W-:Y:S01]  /*2260*/  IMAD R4, R7, UR6, RZ ;  /* 0x0000000607047c24 */ /* 0x000fe2000f8e02ff */
[----:B------:R-:W-:Y:S01]  /*2270*/  @!P2 IADD3 R0, -R0, RZ, RZ ;  /* 0x000000ff0000a210 */ /* 0x000fe20007ffe1ff */
[----:B------:R-:W-:Y:S01]  /*2280*/  VIADD R165, R136, 0x40 ;  /* 0x0000004088a57836 */ /* 0x000fe20000000000 */
[----:B------:R-:W-:Y:S01]  /*2290*/  IADD3 R2, P2, R2, UR30, RZ ;  /* 0x0000001e02027c10 */ /* 0x000fe2000ff5e0ff */
[C---:B------:R-:W-:Y:S01]  /*22a0*/  IMAD R5, R6.reuse, UR7, R4 ;  /* 0x0000000706057c24 */ /* 0x040fe2000f8e0204 */
[----:B------:R-:W-:Y:S01]  /*22b0*/  @!P5 LOP3.LUT R0, RZ, R14, RZ, 0x33, !PT ;  /* 0x0000000eff00d212 */ /* 0x000fe200078e33ff */
[----:B------:R-:W-:Y:S01]  /*22c0*/  VIADD R18, R6, 0x10 ;  /* 0x0000001006127836 */ /* 0x000fe20000000000 */
[----:B------:R-:W-:Y:S02]  /*22d0*/  IADD3 R14, P1, R136, UR28, RZ ;  /* 0x0000001c880e7c10 */ /* 0x000fe4000ff3e0ff */
[----:B------:R-:W-:Y:S01]  /*22e0*/  IADD3.X R3, R3, UR13, R5, P2, !PT ;  /* 0x0000000d03037c10 */ /* 0x000fe200097fe405 */
[----:B------:R-:W-:Y:S01]  /*22f0*/  ULDC.64 UR12, c[0x0][0x260] ;  /* 0x00009800000c7ab9 */ /* 0x000fe20000000a00 */
[----:B------:R-:W-:Y:S01]  /*2300*/  IADD3.X R15, R137, UR10, RZ, P1, !PT ;  /* 0x0000000a890f7c10 */ /* 0x000fe20008ffe4ff */
[----:B------:R-:W-:Y:S01]  /*2310*/  ULDC.64 UR10, c[0x0][0x268] ;  /* 0x00009a00000a7ab9 */ /* 0x000fe20000000a00 */
[----:B------:R-:W-:Y:S01]  /*2320*/  IMAD.WIDE.U32 R30, R0, UR12, R10 ;  /* 0x0000000c001e7c25 */ /* 0x000fe2000f8e000a */
[----:B------:R-:W-:-:S02]  /*2330*/  SHF.R.S32.HI R4, RZ, 0x1f, R0 ;  /* 0x0000001fff047819 */ /* 0x000fc40000011400 */
[----:B------:R-:W-:Y:S01]  /*2340*/  MOV R13, UR4 ;  /* 0x00000004000d7c02 */ /* 0x000fe20008000f00 */
[----:B------:R-:W-:Y:S01]  /*2350*/  IMAD.WIDE.U32 R28, R0, UR10, R2 ;  /* 0x0000000a001c7c25 */ /* 0x000fe2000f8e0002 */
[----:B------:R2:W-:Y:S01]  /*2360*/  STL.64 [R1+0x68], R30 ;  /* 0x0000681e01007387 */ /* 0x0005e20000100a00 */
[----:B------:R-:W-:Y:S01]  /*2370*/  ISETP.GE.AND P5, PT, R18, UR14, PT ;  /* 0x0000000e12007c0c */ /* 0x000fe2000bfa6270 */
[----:B------:R-:W-:Y:S01]  /*2380*/  UMOV UR4, 0x400 ;  /* 0x0000040000047882 */ /* 0x000fe20000000000 */
[C---:B------:R-:W-:Y:S01]  /*2390*/  IMAD R5, R4.reuse, UR12, RZ ;  /* 0x0000000c04057c24 */ /* 0x040fe2000f8e02ff */
[----:B------:R2:W-:Y:S01]  /*23a0*/  STL.64 [R1+0x78], R28 ;  /* 0x0000781c01007387 */ /* 0x0005e20000100a00 */
[----:B------:R-:W-:Y:S01]  /*23b0*/  IMAD R4, R4, UR10, RZ ;  /* 0x0000000a04047c24 */ /* 0x000fe2000f8e02ff */
[----:B-1----:R-:W-:Y:S01]  /*23c0*/  ULEA UR4, UR29, UR4, 0x18 ;  /* 0x000000041d047291 */ /* 0x002fe2000f8ec03f */
[----:B------:R-:W-:Y:S01]  /*23d0*/  IMAD.WIDE.U32 R14, R13, UR26, R14 ;  /* 0x0000001a0d0e7c25 */ /* 0x000fe2000f8e000e */
[----:B------:R2:W-:Y:S01]  /*23e0*/  STL [R1+0x34], R165 ;  /* 0x000034a501007387 */ /* 0x0005e20000100800 */
[----:B------:R-:W-:-:S02]  /*23f0*/  R2P PR, R21, 0x6 ;  /* 0x0000000615007804 */ /* 0x000fc40000000000 */
[C---:B------:R-:W-:Y:S01]  /*2400*/  IMAD R24, R0.reuse, UR11, R4 ;  /* 0x0000000b00187c24 */ /* 0x040fe2000f8e0204 */
[----:B------:R-:W-:Y:S01]  /*2410*/  MOV R4, 0x10 ;  /* 0x0000001000047802 */ /* 0x000fe20000000f00 */
[----:B------:R-:W-:Y:S01]  /*2420*/  IMAD.MOV.U32 R2, RZ, RZ, 0x20 ;  /* 0x00000020ff027424 */ /* 0x000fe200078e00ff */
[----:B------:R-:W-:Y:S01]  /*2430*/  IADD3 R11, R15, UR5, RZ ;  /* 0x000000050f0b7c10 */ /* 0x000fe2000fffe0ff */
[----:B------:R-:W-:Y:S01]  /*2440*/  IMAD R22, R0, UR13, R5 ;  /* 0x0000000d00167c24 */ /* 0x000fe2000f8e0205 */
[----:B------:R-:W-:Y:S02]  /*2450*/  IADD3 R19, R6, 0x20, RZ ;  /* 0x0000002006137810 */ /* 0x000fe40007ffe0ff */
[----:B------:R-:W-:Y:S02]  /*2460*/  SEL R4, R4, 0xfffffff0, !P1 ;  /* 0xfffffff004047807 */ /* 0x000fe40004800000 */
[----:B------:R-:W-:Y:S02]  /*2470*/  SEL R2, R2, 0xffffffe0, !P2 ;  /* 0xffffffe002027807 */ /* 0x000fe40005000000 */
[----:B------:R-:W-:Y:S01]  /*2480*/  LEA R243, R12, UR4, 0x1 ;  /* 0x000000040cf37c11 */ /* 0x000fe2000f8e08ff */
        /* <DEDUP_REMOVED lines=27> */
.L_x_666:
[----:B------:R-:W-:Y:S05]  /*2640*/  BSYNC B0 ;  /* 0x0000000000007941 */ /* 0x000fea0003800000 */
.L_x_665:
[----:B------:R-:W-:Y:S01]  /*2650*/  BSSY B0, `(.L_x_667) ;  /* 0x0000021000007945 */ /* 0x000fe20003800000 */
[----:B------:R-:W-:Y:S02]  /*2660*/  ISETP.GE.AND P1, PT, R19, UR14, PT ;  /* 0x0000000e13007c0c */ /* 0x000fe4000bf26270 */
[----:B------:R-:W-:Y:S01]  /*2670*/  IADD3 R20, R6, 0x30, RZ ;  /* 0x0000003006147810 */ /* 0x000fe20007ffe0ff */
        /* <DEDUP_REMOVED lines=30> */
.L_x_668:
[----:B------:R-:W-:Y:S05]  /*2860*/  BSYNC B0 ;  /* 0x0000000000007941 */ /* 0x000fea0003800000 */
.L_x_667:
[----:B------:R-:W-:Y:S01]  /*2870*/  UIADD3 UR12, UR19, -0x1, URZ ;  /* 0xffffffff130c7890 */ /* 0x000fe2000fffe03f */
        /* <DEDUP_REMOVED lines=33> */
.L_x_670:
[----:B------:R-:W-:Y:S05]  /*2a90*/  BSYNC B0 ;  /* 0x0000000000007941 */ /* 0x000fea0003800000 */
.L_x_669:
[----:B------:R-:W-:Y:S01]  /*2aa0*/  UIMAD UR5, UR12, -0x40, UR25 ;  /* 0xffffffc00c0578a4 */ /* 0x000fe2000f8e0219 */
[----:B------:R-:W-:Y:S01]  /*2ab0*/  BSSY B0, `(.L_x_671) ;  /* 0x0000020000007945 */ /* 0x000fe20003800000 */
[----:B------:R-:W-:-:S03]  /*2ac0*/  ISETP.GE.AND P1, PT, R5, UR14, PT ;  /* 0x0000000e05007c0c */ /* 0x000fc6000bf26270 */
[----:B------:R-:W-:Y:S10]  /*2ad0*/  @P2 BRA `(.L_x_672) ;  /* 0x0000000000742947 */ /* 0x000ff40003800000 */
        /* <DEDUP_REMOVED lines=29> */
.L_x_672:
[----:B------:R-:W-:Y:S05]  /*2cb0*/  BSYNC B0 ;  /* 0x0000000000007941 */ /* 0x000fea0003800000 */
.L_x_671:
        /* <DEDUP_REMOVED lines=32> */
.L_x_674:
[----:B------:R-:W-:Y:S05]  /*2ec0*/  BSYNC B0 ;  /* 0x0000000000007941 */ /* 0x000fea0003800000 */
.L_x_673:
[----:B------:R-:W-:Y:S01]  /*2ed0*/  USHF.R.S32.HI UR13, URZ, 0x1f, UR12 ;  /* 0x0000001f3f0d7899 */ /* 0x000fe2000801140c */
        /* <DEDUP_REMOVED lines=32> */
.L_x_676:
[----:B------:R-:W-:Y:S05]  /*30e0*/  BSYNC B0 ;  /* 0x0000000000007941 */ /* 0x000fea0003800000 */
.L_x_675:
        /* <DEDUP_REMOVED lines=31> */
.L_x_678:
[----:B------:R-:W-:Y:S05]  /*32e0*/  BSYNC B0 ;  /* 0x0000000000007941 */ /* 0x000fea0003800000 */
.L_x_677:
[----:B------:R-:W-:Y:S01]  /*32f0*/  USHF.L.U32 UR26, UR8, 0x6, URZ ;  /* 0x00000006081a7899 */ /* 0x000fe2000800063f */
        /* <DEDUP_REMOVED lines=30> */
.L_x_680:
[----:B------:R-:W-:Y:S05]  /*34e0*/  BSYNC B0 ;  /* 0x0000000000007941 */ /* 0x000fea0003800000 */
.L_x_679:
[----:B------:R-:W-:Y:S01]  /*34f0*/  IMAD.IADD R167, R31, 0x1, R22 ;  /* 0x000000011fa77824 */ /* 0x000fe200078e0216 */
[----:B------:R-:W-:Y:S01]  /*3500*/  MOV R166, R30 ;  /* 0x0000001e00a67202 */ /* 0x000fe20000000f00 */
[----:B------:R-:W-:Y:S01]  /*3510*/  USHF.L.U64.HI UR27, UR8, 0x6, UR9 ;  /* 0x00000006081b7899 */ /* 0x000fe20008010209 */
[----:B------:R-:W-:Y:S01]  /*3520*/  ISETP.GE.AND P1, PT, R6, UR5, PT ;  /* 0x0000000506007c0c */ /* 0x000fe2000bf26270 */
[----:B------:R-:W-:Y:S01]  /*3530*/  IMAD.U32 R164, RZ, RZ, UR26 ;  /* 0x0000001affa47e24 */ /* 0x000fe2000f8e00ff */
[----:B------:R-:W-:Y:S01]  /*3540*/  BSSY B0, `(.L_x_681) ;  /* 0x000001e000007945 */ /* 0x000fe20003800000 */
[----:B------:R2:W-:Y:S01]  /*3550*/  STL.64 [R1+0x60], R166 ;  /* 0x000060a601007387 */ /* 0x0005e20000100a00 */
[----:B------:R-:W-:Y:S01]  /*3560*/  UIMAD UR10, UR27, UR12, URZ ;  /* 0x0000000c1b0a72a4 */ /* 0x000fe2000f8e023f */
[----:B-1----:R-:W-:Y:S01]  /*3570*/  IMAD.WIDE.U32 R8, R164, UR12, R166 ;  /* 0x0000000ca4087c25 */ /* 0x002fe2000f8e00a6 */
[C---:B------:R-:W-:Y:S02]  /*3580*/  ISETP.GE.AND P0, PT, R19.reuse, UR5, PT ;  /* 0x0000000513007c0c */ /* 0x040fe4000bf06270 */
[----:B------:R-:W-:Y:S01]  /*3590*/  UIMAD UR10, UR13, UR26, UR10 ;  /* 0x0000001a0d0a72a4 */ /* 0x000fe2000f8e020a */
[----:B------:R-:W-:-:S02]  /*35a0*/  ISETP.GE.AND P3, PT, R19, UR5, PT ;  /* 0x0000000513007c0c */ /* 0x000fc4000bf66270 */
[----:B------:R-:W-:-:S03]  /*35b0*/  SHF.R.S32.HI R10, RZ, 0x4, R25 ;  /* 0x00000004ff0a7819 */ /* 0x000fc60000011419 */
[----:B------:R-:W-:Y:S01]  /*35c0*/  VIADD R11, R9, UR10 ;  /* 0x0000000a090b7c36 */ /* 0x000fe20008000000 */
[----:B------:R-:W-:Y:S07]  /*35d0*/  @P1 BRA `(.L_x_682) ;  /* 0x0000000000501947 */ /* 0x000fee0003800000 */
        /* <DEDUP_REMOVED lines=20> */
.L_x_682:
[----:B------:R-:W-:Y:S05]  /*3720*/  BSYNC B0 ;  /* 0x0000000000007941 */ /* 0x000fea0003800000 */
.L_x_681:
[----:B------:R-:W-:Y:S01]  /*3730*/  USHF.L.U64.HI UR28, UR8, 0x4, UR9 ;  /* 0x00000004081c7899 */ /* 0x000fe20008010209 */
[----:B------:R-:W-:Y:S01]  /*3740*/  BSSY B0, `(.L_x_683) ;  /* 0x000001a000007945 */ /* 0x000fe20003800000 */
[----:B------:R-:W-:Y:S01]  /*3750*/  USHF.L.U32 UR29, UR8, 0x4, URZ ;  /* 0x00000004081d7899 */ /* 0x000fe2000800063f */
[----:B------:R-:W-:Y:S02]  /*3760*/  LEA.HI R5, R25, R10, RZ, 0x1 ;  /* 0x0000000a19057211 */ /* 0x000fe400078f08ff */
        /* <DEDUP_REMOVED lines=23> */
.L_x_684:
[----:B------:R-:W-:Y:S05]  /*38e0*/  BSYNC B0 ;  /* 0x0000000000007941 */ /* 0x000fea0003800000 */
.L_x_683:
[----:B------:R-:W-:Y:S01]  /*38f0*/  LOP3.LUT R5, R5, 0xfffffffe, RZ, 0xc0, !PT ;  /* 0xfffffffe05057812 */ /* 0x000fe200078ec0ff */
[----:B------:R-:W-:Y:S01]  /*3900*/  IMAD.SHL.U32 R14, R36, 0x40, RZ ;  /* 0x00000040240e7824 */ /* 0x000fe200078e00ff */
[----:B------:R-:W-:Y:S01]  /*3910*/  BSSY B0, `(.L_x_685) ;  /* 0x0000020000007945 */ /* 0x000fe20003800000 */
[C---:B------:R-:W-:Y:S01]  /*3920*/  ISETP.GE.AND P5, PT, R6.reuse, UR5, PT ;  /* 0x0000000506007c0c */ /* 0x040fe2000bfa6270 */
[----:B---34-:R-:W-:Y:S01]  /*3930*/  IMAD.SHL.U32 R16, R6, 0x8, RZ ;  /* 0x0000000806107824 */ /* 0x018fe200078e00ff */
[----:B------:R-:W-:Y:S01]  /*3940*/  ISETP.GE.AND P6, PT, R20, UR5, PT ;  /* 0x0000000514007c0c */ /* 0x000fe2000bfc6270 */
[----:B------:R-:W-:Y:S01]  /*3950*/  IMAD.IADD R15, R10, 0x1, -R5 ;  /* 0x000000010a0f7824 */ /* 0x000fe200078e0a05 */
[----:B------:R-:W-:Y:S01]  /*3960*/  LOP3.LUT R14, R14, 0x1c0, RZ, 0xc0, !PT ;  /* 0x000001c00e0e7812 */ /* 0x000fe200078ec0ff */
[----:B------:R-:W-:Y:S10]  /*3970*/  @P0 BRA `(.L_x_686) ;  /* 0x0000000000640947 */ /* 0x000ff40003800000 */
[----:B------:R-:W-:Y:S01]  /*3980*/  ULDC UR10, c[0x0][0x2d0] ;  /* 0x0000b400000a7ab9 */ /* 0x000fe20000000800 */
[----:B------:R-:W-:Y:S01]  /*3990*/  IMAD.U32 R0, RZ, RZ, UR8 ;  /* 0x00000008ff007e24 */ /* 0x000fe2000f8e00ff */
[----:B------:R-:W-:Y:S01]  /*39a0*/  ISETP.GE.AND P1, PT, R136, UR10, PT ;  /* 0x0000000a88007c0c */ /* 0x000fe2000bf26270 */
[----:B------:R-:W-:Y:S01]  /*39b0*/  IMAD.U32 R5, RZ, RZ, UR8 ;  /* 0x00000008ff057e24 */ /* 0x000fe2000f8e00ff */
[----:B------:R-:W-:Y:S01]  /*39c0*/  ISETP.GE.AND P0, PT, R165, UR10, PT ;  /* 0x0000000aa5007c0c */ /* 0x000fe2000bf06270 */
[----:B------:R-:W-:Y:S01]  /*39d0*/  IMAD.U32 R3, RZ, RZ, UR9 ;  /* 0x00000009ff037e24 */ /* 0x000fe2000f8e00ff */
[----:B------:R-:W-:-:S04]  /*39e0*/  LEA R0, P2, R0, R8, 0x5 ;  /* 0x0000000800007211 */ /* 0x000fc800078428ff */
[----:B------:R-:W-:-:S05]  /*39f0*/  LEA.HI.X R3, R5, R11, R3, 0x5, P2 ;  /* 0x0000000b05037211 */ /* 0x000fca00010f2c03 */
[----:B------:R-:W3:Y:S01]  /*3a00*/  @!P1 LDC.64 R6, c[0x0][0x218] ;  /* 0x00008600ff069b82 */ /* 0x000ee20000000a00 */
[----:B------:R4:W-:Y:S01]  /*3a10*/  @P1 STS.128 [R243+0x9000], RZ ;  /* 0x009000fff3001388 */ /* 0x0009e20000000c00 */
[----:B---3--:R-:W-:-:S04]  /*3a20*/  @!P1 LEA R6, P2, R0, R6, 0x1 ;  /* 0x0000000600069211 */ /* 0x008fc800078408ff */
        /* <DEDUP_REMOVED lines=14> */
.L_x_686:
[----:B------:R-:W-:Y:S05]  /*3b10*/  BSYNC B0 ;  /* 0x0000000000007941 */ /* 0x000fea0003800000 */
.L_x_685:
[----:B------:R-:W-:Y:S04]  /*3b20*/  BSSY B0, `(.L_x_687) ;  /* 0x000001b000007945 */ /* 0x000fe80003800000 */
[----:B------:R-:W-:Y:S05]  /*3b30*/  @P6 BRA `(.L_x_688) ;  /* 0x0000000000646947 */ /* 0x000fea0003800000 */
[----:B------:R-:W-:Y:S01]  /*3b40*/  ULDC UR10, c[0x0][0x2d0] ;  /* 0x0000b400000a7ab9 */ /* 0x000fe20000000800 */
[----:B---34-:R-:W-:Y:S01]  /*3b50*/  IMAD.U32 R6, RZ, RZ, UR8 ;  /* 0x00000008ff067e24 */ /* 0x018fe2000f8e00ff */
[----:B------:R-:W-:Y:S01]  /*3b60*/  ISETP.GE.AND P1, PT, R136, UR10, PT ;  /* 0x0000000a88007c0c */ /* 0x000fe2000bf26270 */
[----:B------:R-:W-:Y:S01]  /*3b70*/  IMAD.MOV.U32 R10, RZ, RZ, R8 ;  /* 0x000000ffff0a7224 */ /* 0x000fe200078e0008 */
[----:B------:R-:W-:Y:S01]  /*3b80*/  UIMAD UR11, UR9, 0x30, URZ ;  /* 0x00000030090b78a4 */ /* 0x000fe2000f8e023f */
[----:B------:R-:W-:Y:S02]  /*3b90*/  ISETP.GE.AND P0, PT, R165, UR10, PT ;  /* 0x0000000aa5007c0c */ /* 0x000fe4000bf06270 */
[----:B------:R-:W-:-:S04]  /*3ba0*/  IMAD.WIDE.U32 R6, R6, 0x30, R10 ;  /* 0x0000003006067825 */ /* 0x000fc800078e000a */
[----:B------:R-:W-:-:S04]  /*3bb0*/  VIADD R0, R7, UR11 ;  /* 0x0000000b07007c36 */ /* 0x000fc80008000000 */
[----:B-1----:R-:W1:Y:S01]  /*3bc0*/  @!P1 LDC.64 R12, c[0x0][0x218] ;  /* 0x00008600ff0c9b82 */ /* 0x002e620000000a00 */
        /* <DEDUP_REMOVED lines=16> */
.L_x_688:
[----:B------:R-:W-:Y:S05]  /*3cd0*/  BSYNC B0 ;  /* 0x0000000000007941 */ /* 0x000fea0003800000 */
.L_x_687:
[----:B------:R-:W0:Y:S01]  /*3ce0*/  LDGDEPBAR ;  /* 0x00000000000079af */ /* 0x000e220000000000 */
[----:B------:R-:W-:Y:S01]  /*3cf0*/  IMAD.SHL.U32 R0, R21, 0x40, RZ ;  /* 0x0000004015007824 */ /* 0x000fe200078e00ff */
[----:B------:R-:W-:Y:S01]  /*3d00*/  LOP3.LUT R3, R14, 0x8, R16, 0xf8, !PT ;  /* 0x000000080e037812 */ /* 0x000fe200078ef810 */
[----:B------:R-:W-:Y:S01]  /*3d10*/  IMAD.IADD R11, R29, 0x1, R24 ;  /* 0x000000011d0b7824 */ /* 0x000fe200078e0218 */
[----:B------:R-:W-:Y:S01]  /*3d20*/  SHF.R.U32.HI R5, RZ, 0x3, R14 ;  /* 0x00000003ff057819 */ /* 0x000fe2000001160e */
[----:B------:R-:W-:Y:S01]  /*3d30*/  IMAD.MOV.U32 R10, RZ, RZ, R28 ;  /* 0x000000ffff0a7224 */ /* 0x000fe200078e001c */
[----:B------:R-:W-:Y:S01]  /*3d40*/  LOP3.LUT R0, R0, 0x1c0, RZ, 0xc0, !PT ;  /* 0x000001c000007812 */ /* 0x000fe200078ec0ff */
[----:B---34-:R-:W-:Y:S01]  /*3d50*/  IMAD.SHL.U32 R6, R15, 0x8, RZ ;  /* 0x000000080f067824 */ /* 0x018fe200078e00ff */
[----:B------:R-:W-:Y:S01]  /*3d60*/  LOP3.LUT R3, R3, R5, RZ, 0x3c, !PT ;  /* 0x0000000503037212 */ /* 0x000fe200078e3cff */
[----:B------:R-:W-:Y:S01]  /*3d70*/  USHF.L.U64.HI UR30, UR6, 0x6, UR7 ;  /* 0x00000006061e7899 */ /* 0x000fe20008010207 */
[----:B------:R3:W-:Y:S01]  /*3d80*/  STL.64 [R1+0x70], R10 ;  /* 0x0000700a01007387 */ /* 0x0007e20000100a00 */
[----:B------:R-:W-:Y:S01]  /*3d90*/  SHF.R.U32.HI R5, RZ, 0x3, R0 ;  /* 0x00000003ff057819 */ /* 0x000fe20000011600 */
[----:B------:R-:W-:Y:S01]  /*3da0*/  IMAD.SHL.U32 R7, R23, 0x40, RZ ;  /* 0x0000004017077824 */ /* 0x000fe200078e00ff */
[----:B------:R-:W-:Y:S01]  /*3db0*/  LOP3.LUT R6, R0, 0x8, R6, 0xf8, !PT ;  /* 0x0000000800067812 */ /* 0x000fe200078ef806 */
[----:B------:R-:W-:Y:S01]  /*3dc0*/  USHF.L.U32 UR31, UR6, 0x6, URZ ;  /* 0x00000006061f7899 */ /* 0x000fe2000800063f */
[----:B------:R-:W-:Y:S01]  /*3dd0*/  LEA.HI R161, R26, R162, RZ, 0x5 ;  /* 0x000000a21aa17211 */ /* 0x000fe200078f28ff */
[----:B------:R-:W-:Y:S01]  /*3de0*/  UIMAD UR10, UR30, UR12, URZ ;  /* 0x0000000c1e0a72a4 */ /* 0x000fe2000f8e023f */
[----:B------:R-:W-:Y:S01]  /*3df0*/  LOP3.LUT R138, R6, R5, RZ, 0x3c, !PT ;  /* 0x00000005068a7212 */ /* 0x000fe200078e3cff */
[----:B------:R-:W-:Y:S01]  /*3e00*/  IMAD.U32 R6, RZ, RZ, UR12 ;  /* 0x0000000cff067e24 */ /* 0x000fe2000f8e00ff */
[----:B------:R-:W-:Y:S01]  /*3e10*/  SHF.R.S32.HI R160, RZ, 0x5, R161 ;  /* 0x00000005ffa07819 */ /* 0x000fe200000114a1 */
[----:B------:R-:W-:Y:S01]  /*3e20*/  UIMAD UR10, UR13, UR31, UR10 ;  /* 0x0000001f0d0a72a4 */ /* 0x000fe2000f8e020a */
[----:B------:R-:W-:Y:S01]  /*3e30*/  LOP3.LUT R139, R7, 0xfffffe00, RZ, 0xc0, !PT ;  /* 0xfffffe00078b7812 */ /* 0x000fe200078ec0ff */
[----:B------:R-:W-:Y:S01]  /*3e40*/  IMAD.WIDE.U32 R6, R6, UR31, R10 ;  /* 0x0000001f06067c25 */ /* 0x000fe2000f8e000a */
[----:B------:R-:W-:Y:S01]  /*3e50*/  BSSY B0, `(.L_x_689) ;  /* 0x0000020000007945 */ /* 0x000fe20003800000 */
[----:B------:R-:W-:-:S04]  /*3e60*/  DEPBAR.LE SB0, 0x0 ;  /* 0x000080000000791a */ /* 0x000fc80000000000 */
[----:B------:R-:W-:Y:S01]  /*3e70*/  BAR.SYNC.DEFER_BLOCKING 0x0 ;  /* 0x0000000000007b1d */ /* 0x000fe20000010000 */
[----:B------:R-:W-:Y:S01]  /*3e80*/  IMAD R0, R15, 0x200, R3 ;  /* 0x000002000f007824 */ /* 0x000fe200078e0203 */
[----:B------:R-:W-:Y:S01]  /*3e90*/  ISETP.GE.AND P0, PT, R20, UR5, PT ;  /* 0x0000000514007c0c */ /* 0x000fe2000bf06270 */
[----:B------:R-:W-:Y:S02]  /*3ea0*/  IMAD R3, R160, 0x400, R139 ;  /* 0x00000400a0037824 */ /* 0x000fe400078e028b */
[----:B-1----:R-:W-:Y:S01]  /*3eb0*/  VIADD R9, R7, UR10 ;  /* 0x0000000a07097c36 */ /* 0x002fe20008000000 */
[----:B------:R-:W-:Y:S01]  /*3ec0*/  LEA R224, R0, UR4, 0x1 ;  /* 0x0000000400e07c11 */ /* 0x000fe2000f8e08ff */
[----:B------:R-:W-:Y:S01]  /*3ed0*/  IMAD.IADD R3, R138, 0x1, R3 ;  /* 0x000000018a037824 */ /* 0x000fe200078e0203 */
[----:B------:R3:W-:Y:S04]  /*3ee0*/  @P5 STS.128 [R243+0xc000], RZ ;  /* 0x00c000fff3005388 */ /* 0x0007e80000000c00 */
[----:B------:R3:W-:Y:S01]  /*3ef0*/  @P5 STS.128 [R243+0xe000], RZ ;  /* 0x00e000fff3005388 */ /* 0x0007e20000000c00 */
[----:B------:R-:W-:Y:S05]  /*3f00*/  @P5 BRA `(.L_x_690) ;  /* 0x0000000000505947 */ /* 0x000fea0003800000 */
[----:B------:R-:W-:Y:S02]  /*3f10*/  ULDC UR10, c[0x0][0x2d0] ;  /* 0x0000b400000a7ab9 */ /* 0x000fe40000000800 */
[----:B------:R-:W-:Y:S02]  /*3f20*/  ISETP.GE.AND P2, PT, R136, UR10, PT ;  /* 0x0000000a88007c0c */ /* 0x000fe4000bf46270 */
[----:B------:R-:W-:-:S11]  /*3f30*/  ISETP.GE.AND P1, PT, R165, UR10, PT ;  /* 0x0000000aa5007c0c */ /* 0x000fd6000bf26270 */
[----:B---3--:R-:W1:Y:S01]  /*3f40*/  @!P2 LDC.64 R10, c[0x0][0x220] ;  /* 0x00008800ff0aab82 */ /* 0x008e620000000a00 */
        /* <DEDUP_REMOVED lines=16> */
.L_x_690:
[----:B------:R-:W-:Y:S05]  /*4050*/  BSYNC B0 ;  /* 0x0000000000007941 */ /* 0x000fea0003800000 */
.L_x_689:
[----:B------:R1:W-:Y:S01]  /*4060*/  @P4 STS.128 [R243+0xc800], RZ ;  /* 0x00c800fff3004388 */ /* 0x0003e20000000c00 */
[----:B------:R-:W-:Y:S01]  /*4070*/  USHF.L.U64.HI UR13, UR6, 0x4, UR7 ;  /* 0x00000004060d7899 */ /* 0x000fe20008010207 */
[----:B------:R-:W-:Y:S01]  /*4080*/  BSSY B0, `(.L_x_691) ;  /* 0x000001b000007945 */ /* 0x000fe20003800000 */
[----:B------:R-:W-:Y:S01]  /*4090*/  USHF.L.U32 UR32, UR6, 0x4, URZ ;  /* 0x0000000406207899 */ /* 0x000fe2000800063f */
[----:B------:R1:W-:Y:S01]  /*40a0*/  @P4 STS.128 [R243+0xe800], RZ ;  /* 0x00e800fff3004388 */ /* 0x0003e20000000c00 */
[----:B------:R-:W-:Y:S01]  /*40b0*/  LEA R231, R3, UR4, 0x1 ;  /* 0x0000000403e77c11 */ /* 0x000fe2000f8e08ff */
[----:B------:R-:W-:Y:S09]  /*40c0*/  @P4 BRA `(.L_x_692) ;  /* 0x0000000000584947 */ /* 0x000ff20003800000 */
[----:B------:R-:W-:Y:S01]  /*40d0*/  ULDC UR10, c[0x0][0x2d0] ;  /* 0x0000b400000a7ab9 */ /* 0x000fe20000000800 */
[----:B------:R-:W-:Y:S02]  /*40e0*/  IADD3 R0, P4, R6, UR32, RZ ;  /* 0x0000002006007c10 */ /* 0x000fe4000ff9e0ff */
[----:B------:R-:W-:Y:S02]  /*40f0*/  ISETP.GE.AND P2, PT, R136, UR10, PT ;  /* 0x0000000a88007c0c */ /* 0x000fe4000bf46270 */
[----:B------:R-:W-:Y:S02]  /*4100*/  ISETP.GE.AND P1, PT, R165, UR10, PT ;  /* 0x0000000aa5007c0c */ /* 0x000fe4000bf26270 */
[----:B------:R-:W-:-:S09]  /*4110*/  IADD3.X R3, R9, UR13, RZ, P4, !PT ;  /* 0x0000000d09037c10 */ /* 0x000fd2000a7fe4ff */
        /* <DEDUP_REMOVED lines=17> */
.L_x_692:
[----:B------:R-:W-:Y:S05]  /*4230*/  BSYNC B0 ;  /* 0x0000000000007941 */ /* 0x000fea0003800000 */
.L_x_691:
        /* <DEDUP_REMOVED lines=29> */
.L_x_694:
[----:B------:R-:W-:Y:S05]  /*4410*/  BSYNC B0 ;  /* 0x0000000000007941 */ /* 0x000fea0003800000 */
.L_x_693:
[----:B------:R1:W-:Y:S01]  /*4420*/  @P0 STS.128 [R243+0xd800], RZ ;  /* 0x00d800fff3000388 */ /* 0x0003e20000000c00 */
[----:B------:R-:W-:Y:S03]  /*4430*/  BSSY B0, `(.L_x_695) ;  /* 0x000001c000007945 */ /* 0x000fe60003800000 */
[----:B------:R1:W-:Y:S01]  /*4440*/  @P0 STS.128 [R243+0xf800], RZ ;  /* 0x00f800fff3000388 */ /* 0x0003e20000000c00 */
        /* <DEDUP_REMOVED lines=26> */
.L_x_696:
[----:B------:R-:W-:Y:S05]  /*45f0*/  BSYNC B0 ;  /* 0x0000000000007941 */ /* 0x000fea0003800000 */
.L_x_695:
[----:B-1-34-:R-:W-:Y:S01]  /*4600*/  LDSM.16.M88.4 R8, [R231+0x2000] ;  /* 0x00200000e708783b */ /* 0x01afe20000000200 */
[----:B------:R-:W-:Y:S01]  /*4610*/  R2P PR, R36, 0x6 ;  /* 0x0000000624007804 */ /* 0x000fe20000000000 */
[C---:B------:R-:W-:Y:S01]  /*4620*/  VIADD R0, R224.reuse, 0x8000 ;  /* 0x00008000e0007836 */ /* 0x040fe20000000000 */
[----:B------:R-:W-:Y:S01]  /*4630*/  UIADD3 UR5, UR25, 0x1, -UR18 ;  /* 0x0000000119057890 */ /* 0x000fe2000fffe812 */
[----:B------:R-:W1:Y:S01]  /*4640*/  LDSM.16.M88.4 R24, [R224+0x9800] ;  /* 0x00980000e018783b */ /* 0x000e620000000200 */
[----:B------:R-:W-:Y:S01]  /*4650*/  VIADD R235, R224, 0x8020 ;  /* 0x00008020e0eb7836 */ /* 0x000fe20000000000 */
[----:B------:R-:W-:Y:S01]  /*4660*/  LEA R6, R160, UR24, 0x4 ;  /* 0x00000018a0067c11 */ /* 0x000fe2000f8e20ff */
[--C-:B------:R-:W-:Y:S01]  /*4670*/  IMAD R232, R4, 0x2, R231.reuse ;  /* 0x0000000204e87824 */ /* 0x100fe200078e02e7 */
[----:B------:R-:W3:Y:S01]  /*4680*/  LDSM.16.M88.4 R12, [R231] ;  /* 0x00000000e70c783b */ /* 0x000ee20000000200 */
[C---:B------:R-:W-:Y:S01]  /*4690*/  IMAD R234, R2.reuse, 0x2, R231 ;  /* 0x0000000202ea7824 */ /* 0x040fe200078e02e7 */
[----:B------:R-:W-:Y:S01]  /*46a0*/  UIADD3 UR5, UR5, UR20, URZ ;  /* 0x0000001405057290 */ /* 0x000fe2000fffe03f */
[----:B------:R-:W-:Y:S01]  /*46b0*/  IMAD R233, R2, 0x2, R232 ;  /* 0x0000000202e97824 */ /* 0x000fe200078e02e8 */
[----:B------:R-:W4:Y:S01]  /*46c0*/  LDSM.16.M88.4 R20, [R224+0x8000] ;  /* 0x00800000e014783b */ /* 0x000f220000000200 */
[----:B------:R-:W-:Y:S01]  /*46d0*/  UIADD3 UR21, UR25, -UR21, -UR18 ;  /* 0x8000001519157290 */ /* 0x000fe2000fffe812 */
[----:B------:R-:W-:Y:S01]  /*46e0*/  @P1 VIADD R235, R0, 0xffffffe0 ;  /* 0xffffffe000eb1836 */ /* 0x000fe20000000000 */
[----:B------:R-:W-:Y:S01]  /*46f0*/  UISETP.GT.AND UP0, UPT, UR12, UR15, UPT ;  /* 0x0000000f0c00728c */ /* 0x000fe2000bf04270 */
[----:B--2---:R-:W2:Y:S01]  /*4700*/  LDSM.16.M88.4 R28, [R224+0x9000] ;  /* 0x00900000e01c783b */ /* 0x004ea20000000200 */
[----:B------:R-:W-:-:S02]  /*4710*/  IMAD.MOV.U32 R0, RZ, RZ, 0x40 ;  /* 0x00000040ff007424 */ /* 0x000fc400078e00ff */
[----:B------:R-:W-:Y:S01]  /*4720*/  IMAD.U32 R7, RZ, RZ, UR5 ;  /* 0x00000005ff077e24 */ /* 0x000fe2000f8e00ff */
[----:B------:R-:W5:Y:S01]  /*4730*/  LDSM.16.M88.4 R32, [R224+0x8800] ;  /* 0x00880000e020783b */ /* 0x000f620000000200 */
[C---:B------:R-:W-:Y:S01]  /*4740*/  VIADD R242, R235.reuse, 0x800 ;  /* 0x00000800ebf27836 */ /* 0x040fe20000000000 */
[----:B------:R-:W-:Y:S01]  /*4750*/  SEL R0, R0, 0xffffffc0, !P2 ;  /* 0xffffffc000007807 */ /* 0x000fe20005000000 */
[C---:B------:R-:W-:Y:S01]  /*4760*/  VIADD R241, R235.reuse, 0x1000 ;  /* 0x00001000ebf17836 */ /* 0x040fe20000000000 */
[----:B------:R-:W-:Y:S01]  /*4770*/  LDSM.16.M88.4 R16, [R232+0x2000] ;  /* 0x00200000e810783b */ /* 0x000fe20000000200 */
[----:B------:R-:W-:Y:S02]  /*4780*/  VIADD R240, R235, 0x1800 ;  /* 0x00001800ebf07836 */ /* 0x000fe40000000000 */
[----:B------:R-:W-:Y:S01]  /*4790*/  IMAD.IADD R230, R224, 0x1, R0 ;  /* 0x00000001e0e67824 */ /* 0x000fe200078e0200 */
[----:B------:R-:W5:Y:S01]  /*47a0*/  LDSM.16.M88.4 R60, [R235+0x1800] ;  /* 0x00180000eb3c783b */ /* 0x000f620000000200 */
[----:B------:R-:W-:Y:S01]  /*47b0*/  IMAD.IADD R229, R0, 0x1, R235 ;  /* 0x0000000100e57824 */ /* 0x000fe200078e02eb */
[----:B------:R-:W-:Y:S01]  /*47c0*/  LOP3.LUT R0, R161, 0xffffffe0, RZ, 0xc0, !PT ;  /* 0xffffffe0a1007812 */ /* 0x000fe200078ec0ff */
[C---:B------:R-:W-:Y:S01]  /*47d0*/  VIADD R239, R235.reuse, 0x2000 ;  /* 0x00002000ebef7836 */ /* 0x040fe20000000000 */
[----:B------:R-:W5:Y:S01]  /*47e0*/  LDSM.16.M88.4 R64, [R235+0x1000] ;  /* 0x00100000eb40783b */ /* 0x000f620000000200 */
[----:B------:R-:W-:-:S02]  /*47f0*/  VIADD R238, R235, 0x2800 ;  /* 0x00002800ebee7836 */ /* 0x000fc40000000000 */
[C---:B------:R-:W-:Y:S01]  /*4800*/  IMAD.IADD R0, R162.reuse, 0x1, -R0 ;  /* 0x00000001a2007824 */ /* 0x040fe200078e0a00 */
[----:B------:R-:W5:Y:S01]  /*4810*/  LDSM.16.M88.4 R52, [R235+0x800] ;  /* 0x00080000eb34783b */ /* 0x000f620000000200 */
[----:B------:R-:W-:Y:S02]  /*4820*/  IMAD.SHL.U32 R162, R162, 0x2, RZ ;  /* 0x00000002a2a27824 */ /* 0x000fe400078e00ff */
[C---:B------:R-:W-:Y:S01]  /*4830*/  VIADD R237, R235.reuse, 0x3000 ;  /* 0x00003000ebed7836 */ /* 0x040fe20000000000 */
[----:B------:R-:W5:Y:S01]  /*4840*/  LDSM.16.M88.4 R44, [R235] ;  /* 0x00000000eb2c783b */ /* 0x000f620000000200 */
[----:B------:R-:W-:Y:S01]  /*4850*/  SHF.R.S32.HI R3, RZ, 0x1f, R0 ;  /* 0x0000001fff037819 */ /* 0x000fe20000011400 */
[----:B------:R-:W-:Y:S01]  /*4860*/  VIADD R236, R235, 0x3800 ;  /* 0x00003800ebec7836 */ /* 0x000fe20000000000 */
[----:B------:R-:W-:Y:S01]  /*4870*/  LOP3.LUT R5, R162, 0x6, RZ, 0xc0, !PT ;  /* 0x00000006a2057812 */ /* 0x000fe200078ec0ff */
[-C--:B-1----:R-:W-:Y:S01]  /*4880*/  HMMA.16816.F32 R36, R8, R24.reuse, RZ ;  /* 0x000000180824723c */ /* 0x082fe200000018ff */
[----:B------:R-:W-:Y:S01]  /*4890*/  LEA.HI R0, R3, R0, RZ, 0x2 ;  /* 0x0000000003007211 */ /* 0x000fe200078f10ff */
[----:B------:R-:W-:Y:S01]  /*48a0*/  IMAD.U32 R3, RZ, RZ, UR12 ;  /* 0x0000000cff037e24 */ /* 0x000fe2000f8e00ff */
[----:B------:R-:W0:Y:S02]  /*48b0*/  LDGDEPBAR ;  /* 0x00000000000079af */ /* 0x000e240000000000 */
[----:B------:R-:W-:Y:S01]  /*48c0*/  SHF.R.S32.HI R0, RZ, 0x2, R0 ;  /* 0x00000002ff007819 */ /* 0x000fe20000011400 */
[----:B---3--:R-:W-:Y:S01]  /*48d0*/  HMMA.16816.F32 R80, R12, R24, RZ ;  /* 0x000000180c50723c */ /* 0x008fe200000018ff */
[----:B------:R-:W-:-:S03]  /*48e0*/  IMAD R3, R3, 0x40, R5 ;  /* 0x0000004003037824 */ /* 0x000fc600078e0205 */
[----:B------:R-:W-:Y:S01]  /*48f0*/  IMAD.IADD R6, R0, 0x1, R6 ;  /* 0x0000000100067824 */ /* 0x000fe200078e0206 */
[----:B------:R-:W-:Y:S01]  /*4900*/  LOP3.LUT R0, R138, R139, RZ, 0xfc, !PT ;  /* 0x0000008b8a007212 */ /* 0x000fe200078efcff */
[----:B----4-:R-:W-:Y:S01]  /*4910*/  HMMA.16816.F32 R92, R12, R20, RZ ;  /* 0x000000140c5c723c */ /* 0x010fe200000018ff */
[----:B------:R-:W-:Y:S02]  /*4920*/  VIADD R5, R3, 0x1 ;  /* 0x0000000103057836 */ /* 0x000fe40000000000 */
[----:B------:R-:W-:-:S03]  /*4930*/  VIADDMNMX R247, R6, UR21, RZ, !PT ;  /* 0x0000001506f77c46 */ /* 0x000fc6000f8001ff */
[C---:B------:R-:W-:Y:S06]  /*4940*/  HMMA.16816.F32 R76, R8.reuse, R20, RZ ;  /* 0x00000014084c723c */ /* 0x040fec00000018ff */
[-C--:B------:R-:W-:Y:S06]  /*4950*/  HMMA.16816.F32 R72, R8, R22.reuse, RZ ;  /* 0x000000160848723c */ /* 0x080fec00000018ff */
[----:B------:R-:W-:Y:S01]  /*4960*/  HMMA.16816.F32 R100, R12, R22, RZ ;  /* 0x000000160c64723c */ /* 0x000fe200000018ff */
[----:B------:R-:W1:Y:S05]  /*4970*/  LDSM.16.M88.4 R20, [R232] ;  /* 0x00000000e814783b */ /* 0x000e6a0000000200 */
[C---:B--2---:R-:W-:Y:S06]  /*4980*/  HMMA.16816.F32 R40, R8.reuse, R28, RZ ;  /* 0x0000001c0828723c */ /* 0x044fec00000018ff */
[C---:B-----5:R-:W-:Y:S06]  /*4990*/  HMMA.16816.F32 R56, R8.reuse, R32, RZ ;  /* 0x000000200838723c */ /* 0x060fec00000018ff */
        /* <DEDUP_REMOVED lines=9> */
[----:B------:R-:W-:Y:S01]  /*4a30*/  HMMA.16816.F32 R124, R12, R26, RZ ;  /* 0x0000001a0c7c723c */ /* 0x000fe200000018ff */
[----:B------:R-:W2:Y:S05]  /*4a40*/  LDSM.16.M88.4 R12, [R234+0x2000] ;  /* 0x00200000ea0c783b */ /* 0x000eaa0000000200 */
[C---:B------:R-:W-:Y:S01]  /*4a50*/  HMMA.16816.F32 R144, R16.reuse, R60, R36 ;  /* 0x0000003c1090723c */ /* 0x040fe20000001824 */
[----:B------:R-:W3:Y:S05]  /*4a60*/  LDSM.16.M88.4 R36, [R230+0x8800] ;  /* 0x00880000e624783b */ /* 0x000eea0000000200 */
[C---:B------:R-:W-:Y:S01]  /*4a70*/  HMMA.16816.F32 R112, R16.reuse, R64, R40 ;  /* 0x000000401070723c */ /* 0x040fe20000001828 */
[----:B------:R-:W4:Y:S05]  /*4a80*/  LDSM.16.M88.4 R40, [R230+0x8000] ;  /* 0x00800000e628783b */ /* 0x000f2a0000000200 */
[C---:B------:R-:W-:Y:S06]  /*4a90*/  HMMA.16816.F32 R24, R16.reuse, R54, R48 ;  /* 0x000000361018723c */ /* 0x040fec0000001830 */
[C---:B------:R-:W-:Y:S06]  /*4aa0*/  HMMA.16816.F32 R76, R16.reuse, R44, R76 ;  /* 0x0000002c104c723c */ /* 0x040fec000000184c */
[C---:B------:R-:W-:Y:S01]  /*4ab0*/  HMMA.16816.F32 R116, R16.reuse, R52, R56 ;  /* 0x000000341074723c */ /* 0x040fe20000001838 */
[----:B------:R-:W-:Y:S05]  /*4ac0*/  LDSM.16.M88.4 R56, [R229+0x800] ;  /* 0x00080000e538783b */ /* 0x000fea0000000200 */
[C---:B------:R-:W-:Y:S06]  /*4ad0*/  HMMA.16816.F32 R72, R16.reuse, R46, R72 ;  /* 0x0000002e1048723c */ /* 0x040fec0000001848 */
[C---:B------:R-:W-:Y:S01]  /*4ae0*/  HMMA.16816.F32 R48, R16.reuse, R66, R68 ;  /* 0x000000421030723c */ /* 0x040fe20000001844 */
[----:B------:R-:W-:Y:S05]  /*4af0*/  LDSM.16.M88.4 R68, [R229+0x1000] ;  /* 0x00100000e544783b */ /* 0x000fea0000000200 */
[----:B------:R-:W-:Y:S01]  /*4b00*/  HMMA.16816.F32 R108, R16, R62, R8 ;  /* 0x0000003e106c723c */ /* 0x000fe20000001808 */
[----:B------:R-:W5:Y:S04]  /*4b10*/  LDSM.16.M88.4 R16, [R234] ;  /* 0x00000000ea10783b */ /* 0x000f680000000200 */
[----:B------:R-:W-:Y:S01]  /*4b20*/  LDSM.16.M88.4 R8, [R233+0x2000] ;  /* 0x00200000e908783b */ /* 0x000fe20000000200 */
[C---:B-1----:R-:W-:Y:S03]  /*4b30*/  HMMA.16816.F32 R132, R20.reuse, R64, R84 ;  /* 0x000000401484723c */ /* 0x042fe60000001854 */
[----:B------:R-:W1:Y:S03]  /*4b40*/  LDSM.16.M88.4 R84, [R229+0x1800] ;  /* 0x00180000e554783b */ /* 0x000e660000000200 */
[C---:B------:R-:W-:Y:S06]  /*4b50*/  HMMA.16816.F32 R104, R20.reuse, R44, R92 ;  /* 0x0000002c1468723c */ /* 0x040fec000000185c */
[C---:B------:R-:W-:Y:S06]  /*4b60*/  HMMA.16816.F32 R120, R20.reuse, R52, R88 ;  /* 0x000000341478723c */ /* 0x040fec0000001858 */
[C---:B------:R-:W-:Y:S06]  /*4b70*/  HMMA.16816.F32 R140, R20.reuse, R60, R80 ;  /* 0x0000003c148c723c */ /* 0x040fec0000001850 */
[C---:B------:R-:W-:Y:S01]  /*4b80*/  HMMA.16816.F32 R100, R20.reuse, R46, R100 ;  /* 0x0000002e1464723c */ /* 0x040fe20000001864 */
[----:B------:R-:W1:Y:S05]  /*4b90*/  LDSM.16.M88.4 R44, [R229] ;  /* 0x00000000e52c783b */ /* 0x000e6a0000000200 */
[C---:B------:R-:W-:Y:S06]  /*4ba0*/  HMMA.16816.F32 R96, R20.reuse, R54, R96 ;  /* 0x000000361460723c */ /* 0x040fec0000001860 */
[C---:B------:R-:W-:Y:S06]  /*4bb0*/  HMMA.16816.F32 R92, R20.reuse, R66, R128 ;  /* 0x00000042145c723c */ /* 0x040fec0000001880 */
[----:B------:R-:W-:Y:S06]  /*4bc0*/  HMMA.16816.F32 R80, R20, R62, R124 ;  /* 0x0000003e1450723c */ /* 0x000fec000000187c */
[C---:B--2---:R-:W-:Y:S06]  /*4bd0*/  HMMA.16816.F32 R20, R12.reuse, R28, R144 ;  /* 0x0000001c0c14723c */ /* 0x044fec0000001890 */
[C---:B---3--:R-:W-:Y:S01]  /*4be0*/  HMMA.16816.F32 R60, R12.reuse, R38, R24 ;  /* 0x000000260c3c723c */ /* 0x048fe20000001818 */
[----:B------:R-:W2:Y:S05]  /*4bf0*/  LDSM.16.M88.4 R24, [R233] ;  /* 0x00000000e918783b */ /* 0x000eaa0000000200 */
[C---:B----4-:R-:W-:Y:S06]  /*4c00*/  HMMA.16816.F32 R76, R12.reuse, R40, R76 ;  /* 0x000000280c4c723c */ /* 0x050fec000000184c */
[----:B------:R-:W-:Y:S06]  /*4c10*/  HMMA.16816.F32 R72, R12, R42, R72 ;  /* 0x0000002a0c48723c */ /* 0x000fec0000001848 */
[----:B-----5:R-:W-:Y:S06]  /*4c20*/  HMMA.16816.F32 R88, R16, R40, R104 ;  /* 0x000000281058723c */ /* 0x020fec0000001868 */
[C---:B------:R-:W-:Y:S06]  /*4c30*/  HMMA.16816.F32 R64, R12.reuse, R36, R116 ;  /* 0x000000240c40723c */ /* 0x040fec0000001874 */
[C---:B------:R-:W-:Y:S06]  /*4c40*/  HMMA.16816.F32 R52, R12.reuse, R32, R112 ;  /* 0x000000200c34723c */ /* 0x040fec0000001870 */
[----:B------:R-:W-:Y:S06]  /*4c50*/  HMMA.16816.F32 R48, R12, R34, R48 ;  /* 0x000000220c30723c */ /* 0x000fec0000001830 */
[C---:B------:R-:W-:Y:S06]  /*4c60*/  HMMA.16816.F32 R104, R16.reuse, R36, R120 ;  /* 0x000000241068723c */ /* 0x040fec0000001878 */
[----:B------:R-:W-:Y:S06]  /*4c70*/  HMMA.16816.F32 R124, R16, R32, R132 ;  /* 0x00000020107c723c */ /* 0x000fec0000001884 */
[----:B------:R-:W-:Y:S06]  /*4c80*/  HMMA.16816.F32 R12, R12, R30, R108 ;  /* 0x0000001e0c0c723c */ /* 0x000fec000000186c */
[C---:B------:R-:W-:Y:S01]  /*4c90*/  HMMA.16816.F32 R116, R16.reuse, R38, R96 ;  /* 0x000000261074723c */ /* 0x040fe20000001860 */
[----:B------:R-:W-:Y:S05]  /*4ca0*/  LDSM.16.M88.4 R36, [R224+0xa800] ;  /* 0x00a80000e024783b */ /* 0x000fea0000000200 */
[C---:B------:R-:W-:Y:S01]  /*4cb0*/  HMMA.16816.F32 R112, R16.reuse, R34, R92 ;  /* 0x000000221070723c */ /* 0x040fe2000000185c */
[----:B------:R-:W-:Y:S05]  /*4cc0*/  LDSM.16.M88.4 R32, [R224+0xb000] ;  /* 0x00b00000e020783b */ /* 0x000fea0000000200 */
        /* <DEDUP_REMOVED lines=8> */
[C---:B------:R-:W-:Y:S06]  /*4d50*/  HMMA.16816.F32 R132, R8.reuse, R44, R76 ;  /* 0x0000002c0884723c */ /* 0x040fec000000184c */
[C---:B------:R-:W-:Y:S06]  /*4d60*/  HMMA.16816.F32 R128, R8.reuse, R46, R72 ;  /* 0x0000002e0880723c */ /* 0x040fec0000001848 */
[C---:B------:R-:W-:Y:S01]  /*4d70*/  HMMA.16816.F32 R152, R8.reuse, R68, R52 ;  /* 0x000000440898723c */ /* 0x040fe20000001834 */
[----:B------:R-:W-:Y:S05]  /*4d80*/  LDSM.16.M88.4 R52, [R235+0x3800] ;  /* 0x00380000eb34783b */ /* 0x000fea0000000200 */
[----:B------:R-:W-:Y:S01]  /*4d90*/  HMMA.16816.F32 R148, R8, R70, R48 ;  /* 0x000000460894723c */ /* 0x000fe20000001830 */
[----:B------:R-:W-:Y:S05]  /*4da0*/  LDSM.16.M88.4 R48, [R235+0x2000] ;  /* 0x00200000eb30783b */ /* 0x000fea0000000200 */
[C---:B--2---:R-:W-:Y:S06]  /*4db0*/  HMMA.16816.F32 R80, R24.reuse, R56, R104 ;  /* 0x000000381850723c */ /* 0x044fec0000001868 */
[----:B------:R-:W-:Y:S06]  /*4dc0*/  HMMA.16816.F32 R72, R24, R68, R124 ;  /* 0x000000441848723c */ /* 0x000fec000000187c */
[C---:B------:R-:W-:Y:S06]  /*4dd0*/  HMMA.16816.F32 R140, R8.reuse, R56, R64 ;  /* 0x00000038088c723c */ /* 0x040fec0000001840 */
[-C--:B------:R-:W-:Y:S06]  /*4de0*/  HMMA.16816.F32 R156, R8, R58.reuse, R60 ;  /* 0x0000003a089c723c */ /* 0x080fec000000183c */
[C---:B------:R-:W-:Y:S01]  /*4df0*/  HMMA.16816.F32 R76, R24.reuse, R58, R116 ;  /* 0x0000003a184c723c */ /* 0x040fe20000001874 */
[----:B------:R-:W-:Y:S05]  /*4e00*/  LDSM.16.M88.4 R56, [R235+0x3000] ;  /* 0x00300000eb38783b */ /* 0x000fea0000000200 */
[----:B------:R-:W-:Y:S06]  /*4e10*/  HMMA.16816.F32 R68, R24, R70, R112 ;  /* 0x000000461844723c */ /* 0x000fec0000001870 */
[----:B------:R-:W-:Y:S01]  /*4e20*/  HMMA.16816.F32 R96, R8, R86, R12 ;  /* 0x000000560860723c */ /* 0x000fe2000000180c */
[----:B------:R-:W2:Y:S04]  /*4e30*/  LDSM.16.M88.4 R8, [R232+0x6000] ;  /* 0x00600000e808783b */ /* 0x000ea80000000200 */
[----:B------:R-:W-:Y:S01]  /*4e40*/  LDSM.16.M88.4 R12, [R232+0x4000] ;  /* 0x00400000e80c783b */ /* 0x000fe20000000200 */
[C---:B------:R-:W-:Y:S06]  /*4e50*/  HMMA.16816.F32 R64, R24.reuse, R84, R120 ;  /* 0x000000541840723c */ /* 0x040fec0000001878 */
[C---:B------:R-:W-:Y:S06]  /*4e60*/  HMMA.16816.F32 R60, R24.reuse, R86, R108 ;  /* 0x00000056183c723c */ /* 0x040fec000000186c */
[C---:B------:R-:W-:Y:S06]  /*4e70*/  HMMA.16816.F32 R92, R24.reuse, R44, R88 ;  /* 0x0000002c185c723c */ /* 0x040fec0000001858 */
[----:B------:R-:W-:Y:S01]  /*4e80*/  HMMA.16816.F32 R88, R24, R46, R100 ;  /* 0x0000002e1858723c */ /* 0x000fe20000001864 */
[----:B------:R-:W3:Y:S05]  /*4e90*/  LDSM.16.M88.4 R44, [R235+0x2800] ;  /* 0x00280000eb2c783b */ /* 0x000eea0000000200 */
[----:B-1----:R-:W-:Y:S06]  /*4ea0*/  HMMA.16816.F32 R24, R20, R40, R132 ;  /* 0x000000281418723c */ /* 0x002fec0000001884 */
[----:B------:R-:W-:Y:S06]  /*4eb0*/  HMMA.16816.F32 R84, R16, R36, R80 ;  /* 0x000000241054723c */ /* 0x000fec0000001850 */
[----:B------:R-:W-:Y:S06]  /*4ec0*/  HMMA.16816.F32 R100, R20, R42, R128 ;  /* 0x0000002a1464723c */ /* 0x000fec0000001880 */
[C---:B------:R-:W-:Y:S06]  /*4ed0*/  HMMA.16816.F32 R108, R16.reuse, R38, R76 ;  /* 0x00000026106c723c */ /* 0x040fec000000184c */
[----:B------:R-:W-:Y:S06]  /*4ee0*/  HMMA.16816.F32 R80, R16, R34, R68 ;  /* 0x000000221050723c */ /* 0x000fec0000001844 */
        /* <DEDUP_REMOVED lines=12> */
[----:B------:R-:W-:Y:S05]  /*4fb0*/  LDSM.16.M88.4 R40, [R230+0xa800] ;  /* 0x00a80000e628783b */ /* 0x000fea0000000200 */
[----:B------:R-:W-:Y:S01]  /*4fc0*/  HMMA.16816.F32 R96, R16, R32, R72 ;  /* 0x000000201060723c */ /* 0x000fe20000001848 */
[----:B------:R-:W-:Y:S04]  /*4fd0*/  LDSM.16.M88.4 R32, [R229+0x2000] ;  /* 0x00200000e520783b */ /* 0x000fe80000000200 */
[----:B------:R-:W-:Y:S01]  /*4fe0*/  LDSM.16.M88.4 R16, [R233+0x4000] ;  /* 0x00400000e910783b */ /* 0x000fe20000000200 */
[C---:B--2---:R-:W-:Y:S03]  /*4ff0*/  HMMA.16816.F32 R64, R8.reuse, R48, R24 ;  /* 0x000000300840723c */ /* 0x044fe60000001818 */
[----:B------:R-:W2:Y:S03]  /*5000*/  LDSM.16.M88.4 R24, [R234+0x4000] ;  /* 0x00400000ea18783b */ /* 0x000ea60000000200 */
[C---:B------:R-:W-:Y:S06]  /*5010*/  HMMA.16816.F32 R72, R8.reuse, R50, R100 ;  /* 0x000000320848723c */ /* 0x040fec0000001864 */
[C---:B---3--:R-:W-:Y:S06]  /*5020*/  HMMA.16816.F32 R88, R8.reuse, R44, R116 ;  /* 0x0000002c0858723c */ /* 0x048fec0000001874 */
[C---:B------:R-:W-:Y:S06]  /*5030*/  HMMA.16816.F32 R128, R8.reuse, R46, R128 ;  /* 0x0000002e0880723c */ /* 0x040fec0000001880 */
[C---:B------:R-:W-:Y:S06]  /*5040*/  HMMA.16816.F32 R124, R8.reuse, R56, R124 ;  /* 0x00000038087c723c */ /* 0x040fec000000187c */
[C---:B------:R-:W-:Y:S06]  /*5050*/  HMMA.16816.F32 R120, R8.reuse, R58, R120 ;  /* 0x0000003a0878723c */ /* 0x040fec0000001878 */
[C---:B------:R-:W-:Y:S06]  /*5060*/  HMMA.16816.F32 R132, R8.reuse, R52, R132 ;  /* 0x000000340884723c */ /* 0x040fec0000001884 */
[----:B------:R-:W-:Y:S01]  /*5070*/  HMMA.16816.F32 R140, R8, R54, R112 ;  /* 0x00000036088c723c */ /* 0x000fe20000001870 */
[----:B------:R-:W3:Y:S05]  /*5080*/  LDSM.16.M88.4 R8, [R233+0x6000] ;  /* 0x00600000e908783b */ /* 0x000eea0000000200 */
        /* <DEDUP_REMOVED lines=8> */
[-C--:B-1----:R-:W-:Y:S06]  /*5110*/  HMMA.16816.F32 R12, R20, R28.reuse, R64 ;  /* 0x0000001c140c723c */ /* 0x082fec0000001840 */
[----:B--2---:R-:W-:Y:S06]  /*5120*/  HMMA.16816.F32 R36, R24, R28, R36 ;  /* 0x0000001c1824723c */ /* 0x004fec0000001824 */
[----:B------:R-:W-:Y:S01]  /*5130*/  HMMA.16816.F32 R44, R20, R30, R72 ;  /* 0x0000001e142c723c */ /* 0x000fe20000001848 */
[----:B------:R-:W-:-:S04]  /*5140*/  IADD3 R28, R7, 0x40, R6 ;  /* 0x00000040071c7810 */ /* 0x000fc80007ffe006 */
[----:B------:R-:W-:Y:S01]  /*5150*/  VIMNMX R249, R28, UR25, PT ;  /* 0x000000191cf97c48 */ /* 0x000fe2000bfe0100 */
[----:B------:R-:W-:Y:S01]  /*5160*/  HMMA.16816.F32 R60, R24, R30, R60 ;  /* 0x0000001e183c723c */ /* 0x000fe2000000183c */
[----:B------:R-:W-:Y:S02]  /*5170*/  LDSM.16.M88.4 R28, [R229+0x3000] ;  /* 0x00300000e51c783b */ /* 0x000fe40000000200 */
[-C--:B------:R-:W-:Y:S02]  /*5180*/  ISETP.GE.AND P0, PT, R5, R249.reuse, PT ;  /* 0x000000f90500720c */ /* 0x080fe40003f06270 */
[----:B------:R-:W-:Y:S01]  /*5190*/  ISETP.GE.AND P4, PT, R3, R249, PT ;  /* 0x000000f90300720c */ /* 0x000fe20003f86270 */
[----:B---3--:R-:W-:Y:S06]  /*51a0*/  HMMA.16816.F32 R52, R8, R32, R12 ;  /* 0x000000200834723c */ /* 0x008fec000000180c */
[----:B------:R-:W-:Y:S01]  /*51b0*/  HMMA.16816.F32 R68, R24, R40, R48 ;  /* 0x000000281844723c */ /* 0x000fe20000001830 */
[----:B------:R-:W-:-:S02]  /*51c0*/  IMAD.U32 R12, RZ, RZ, UR25 ;  /* 0x00000019ff0c7e24 */ /* 0x000fc4000f8e00ff */
[C---:B------:R-:W-:Y:S02]  /*51d0*/  VIADD R13, R6.reuse, 0x8 ;  /* 0x00000008060d7836 */ /* 0x040fe40000000000 */
[C---:B------:R-:W-:Y:S01]  /*51e0*/  VIADD R14, R6.reuse, 0x40 ;  /* 0x00000040060e7836 */ /* 0x040fe20000000000 */
[C---:B------:R-:W-:Y:S01]  /*51f0*/  VIADDMNMX R251, R6.reuse, UR5, R12, PT ;  /* 0x0000000506fb7c46 */ /* 0x040fe2000b80010c */
[----:B------:R-:W-:Y:S01]  /*5200*/  VIADD R15, R6, 0x48 ;  /* 0x00000048060f7836 */ /* 0x000fe20000000000 */
[----:B------:R-:W-:Y:S01]  /*5210*/  IADD3 R12, R7, 0x8, R6 ;  /* 0x00000008070c7810 */ /* 0x000fe20007ffe006 */
[----:B------:R-:W-:Y:S01]  /*5220*/  HMMA.16816.F32 R48, R16, R32, R36 ;  /* 0x000000201030723c */ /* 0x000fe20000001824 */
[----:B------:R-:W-:Y:S01]  /*5230*/  VIADDMNMX R246, R13, UR21, RZ, !PT ;  /* 0x000000150df67c46 */ /* 0x000fe2000f8001ff */
[----:B------:R-:W1:Y:S01]  /*5240*/  LDSM.16.M88.4 R36, [R229+0x2800] ;  /* 0x00280000e524783b */ /* 0x000e620000000200 */
[----:B------:R-:W-:Y:S02]  /*5250*/  VIADDMNMX R245, R14, UR21, RZ, !PT ;  /* 0x000000150ef57c46 */ /* 0x000fe4000f8001ff */
[----:B------:R-:W-:Y:S01]  /*5260*/  VIADDMNMX R244, R15, UR21, RZ, !PT ;  /* 0x000000150ff47c46 */ /* 0x000fe2000f8001ff */
[----:B------:R-:W-:Y:S01]  /*5270*/  HMMA.16816.F32 R44, R8, R34, R44 ;  /* 0x00000022082c723c */ /* 0x000fe2000000182c */
[----:B------:R-:W-:-:S02]  /*5280*/  VIMNMX R250, R12, UR25, PT ;  /* 0x000000190cfa7c48 */ /* 0x000fc4000bfe0100 */
[----:B------:R-:W2:Y:S01]  /*5290*/  LDSM.16.M88.4 R12, [R230+0xb000] ;  /* 0x00b00000e60c783b */ /* 0x000ea20000000200 */
[----:B------:R-:W-:Y:S01]  /*52a0*/  IADD3 R7, R7, 0x48, R6 ;  /* 0x0000004807077810 */ /* 0x000fe20007ffe006 */
[----:B------:R-:W-:Y:S01]  /*52b0*/  VIADD R6, R3, 0x9 ;  /* 0x0000000903067836 */ /* 0x000fe20000000000 */
[----:B------:R-:W-:Y:S01]  /*52c0*/  HMMA.16816.F32 R32, R16, R34, R60 ;  /* 0x000000221020723c */ /* 0x000fe2000000183c */
[----:B------:R-:W-:Y:S02]  /*52d0*/  ISETP.GE.AND P6, PT, R5, R251, PT ;  /* 0x000000fb0500720c */ /* 0x000fe40003fc6270 */
[----:B------:R-:W-:Y:S02]  /*52e0*/  VIMNMX R248, R7, UR25, PT ;  /* 0x0000001907f87c48 */ /* 0x000fe4000bfe0100 */
[C---:B------:R-:W-:Y:S01]  /*52f0*/  ISETP.GE.AND P5, PT, R5.reuse, R250, PT ;  /* 0x000000fa0500720c */ /* 0x040fe20003fa6270 */
[----:B------:R-:W-:Y:S01]  /*5300*/  HMMA.16816.F32 R56, R20, R40, R88 ;  /* 0x000000281438723c */ /* 0x000fe20000001858 */
[----:B------:R-:W-:-:S02]  /*5310*/  ISETP.GE.AND P1, PT, R5, R248, PT ;  /* 0x000000f80500720c */ /* 0x000fc40003f26270 */
[----:B------:R-:W-:Y:S02]  /*5320*/  ISETP.GE.AND P2, PT, R3, R250, PT ;  /* 0x000000fa0300720c */ /* 0x000fe40003f46270 */
[C---:B------:R-:W-:Y:S01]  /*5330*/  ISETP.LT.OR P6, PT, R5.reuse, R247, P6 ;  /* 0x000000f70500720c */ /* 0x040fe200037c1670 */
[-C--:B------:R-:W-:Y:S01]  /*5340*/  HMMA.16816.F32 R64, R20, R42.reuse, R128 ;  /* 0x0000002a1440723c */ /* 0x080fe20000001880 */
[C---:B------:R-:W-:Y:S02]  /*5350*/  ISETP.LT.OR P5, PT, R5.reuse, R246, P5 ;  /* 0x000000f60500720c */ /* 0x040fe40002fa1670 */
[CC--:B------:R-:W-:Y:S02]  /*5360*/  ISETP.LT.OR P0, PT, R5.reuse, R245.reuse, P0 ;  /* 0x000000f50500720c */ /* 0x0c0fe40000701670 */
[----:B------:R-:W-:Y:S01]  /*5370*/  ISETP.LT.OR P1, PT, R5, R244, P1 ;  /* 0x000000f40500720c */ /* 0x000fe20000f21670 */
[C---:B------:R-:W-:Y:S01]  /*5380*/  VIADD R5, R3.reuse, 0x8 ;  /* 0x0000000803057836 */ /* 0x040fe20000000000 */
[C---:B------:R-:W-:Y:S01]  /*5390*/  ISETP.LT.OR P2, PT, R3.reuse, R246, P2 ;  /* 0x000000f60300720c */ /* 0x040fe20001741670 */
[----:B------:R-:W-:Y:S01]  /*53a0*/  HMMA.16816.F32 R40, R24, R42, R108 ;  /* 0x0000002a1828723c */ /* 0x000fe2000000186c */
[----:B------:R-:W-:-:S02]  /*53b0*/  ISETP.LT.OR P4, PT, R3, R245, P4 ;  /* 0x000000f50300720c */ /* 0x000fc40002781670 */
[----:B------:R-:W-:Y:S02]  /*53c0*/  ISETP.GE.AND P3, PT, R3, R251, PT ;  /* 0x000000fb0300720c */ /* 0x000fe40003f66270 */
[----:B------:R-:W-:Y:S02]  /*53d0*/  FSEL R156, R50, -INF , !P2 ;  /* 0xff800000329c7808 */ /* 0x000fe40005000000 */
[----:B------:R-:W-:Y:S02]  /*53e0*/  FSEL R77, R52, -INF , !P4 ;  /* 0xff800000344d7808 */ /* 0x000fe40006000000 */
[----:B------:R-:W-:Y:S01]  /*53f0*/  FSEL R81, R49, -INF , !P6 ;  /* 0xff80000031517808 */ /* 0x000fe20007000000 */
[----:B-1----:R-:W-:Y:S01]  /*5400*/  HMMA.16816.F32 R60, R16, R36, R68 ;  /* 0x00000024103c723c */ /* 0x002fe20000001844 */
[----:B------:R-:W-:Y:S02]  /*5410*/  FSEL R154, R51, -INF , !P5 ;  /* 0xff800000339a7808 */ /* 0x000fe40006800000 */
[----:B------:R-:W-:-:S02]  /*5420*/  ISETP.LT.OR P3, PT, R3, R247, P3 ;  /* 0x000000f70300720c */ /* 0x000fc40001f61670 */
[CC--:B------:R-:W-:Y:S01]  /*5430*/  ISETP.GE.AND P2, PT, R5.reuse, R251.reuse, PT ;  /* 0x000000fb0500720c */ /* 0x0c0fe20003f46270 */
[----:B------:R-:W-:Y:S01]  /*5440*/  HMMA.16816.F32 R64, R8, R38, R64 ;  /* 0x000000260840723c */ /* 0x000fe20000001840 */
[CC--:B------:R-:W-:Y:S02]  /*5450*/  ISETP.GE.AND P4, PT, R5.reuse, R250.reuse, PT ;  /* 0x000000fa0500720c */ /* 0x0c0fe40003f86270 */
[C---:B------:R-:W-:Y:S02]  /*5460*/  ISETP.GE.AND P6, PT, R6.reuse, R251, PT ;  /* 0x000000fb0600720c */ /* 0x040fe40003fc6270 */
[----:B------:R-:W-:Y:S01]  /*5470*/  ISETP.GE.AND P5, PT, R6, R250, PT ;  /* 0x000000fa0600720c */ /* 0x000fe20003fa6270 */
[----:B--2---:R-:W-:Y:S01]  /*5480*/  HMMA.16816.F32 R68, R20, R14, R120 ;  /* 0x0000000e1444723c */ /* 0x004fe20000001878 */
[----:B------:R-:W-:Y:S02]  /*5490*/  FSEL R79, R48, -INF , !P3 ;  /* 0xff800000304f7808 */ /* 0x000fe40005800000 */
[----:B------:R-:W-:-:S02]  /*54a0*/  ISETP.LT.OR P2, PT, R5, R247, P2 ;  /* 0x000000f70500720c */ /* 0x000fc40001741670 */
[-C--:B------:R-:W-:Y:S01]  /*54b0*/  ISETP.LT.OR P4, PT, R5, R246.reuse, P4 ;  /* 0x000000f60500720c */ /* 0x080fe20002781670 */
[----:B------:R-:W-:Y:S01]  /*54c0*/  HMMA.16816.F32 R48, R20, R12, R124 ;  /* 0x0000000c1430723c */ /* 0x000fe2000000187c */
[C---:B------:R-:W-:Y:S02]  /*54d0*/  ISETP.LT.OR P6, PT, R6.reuse, R247, P6 ;  /* 0x000000f70600720c */ /* 0x040fe400037c1670 */
[----:B------:R-:W-:Y:S02]  /*54e0*/  ISETP.LT.OR P5, PT, R6, R246, P5 ;  /* 0x000000f60600720c */ /* 0x000fe40002fa1670 */
[----:B------:R-:W-:Y:S01]  /*54f0*/  ISETP.GE.AND P3, PT, R3, R248, PT ;  /* 0x000000f80300720c */ /* 0x000fe20003f66270 */
[----:B------:R-:W-:Y:S01]  /*5500*/  HMMA.16816.F32 R40, R16, R38, R40 ;  /* 0x000000261028723c */ /* 0x000fe20000001828 */
[----:B------:R-:W-:Y:S02]  /*5510*/  FSEL R82, R32, -INF , !P2 ;  /* 0xff80000020527808 */ /* 0x000fe40005000000 */
[----:B------:R-:W-:-:S02]  /*5520*/  FSEL R153, R34, -INF , !P4 ;  /* 0xff80000022997808 */ /* 0x000fc40006000000 */
[----:B------:R-:W-:Y:S02]  /*5530*/  FSEL R126, R33, -INF , !P6 ;  /* 0xff800000217e7808 */ /* 0x000fe40007000000 */
[----:B------:R-:W-:Y:S02]  /*5540*/  FSEL R152, R35, -INF , !P5 ;  /* 0xff80000023987808 */ /* 0x000fe40006800000 */
[----:B------:R-:W-:Y:S01]  /*5550*/  ISETP.LT.OR P3, PT, R3, R244, P3 ;  /* 0x000000f40300720c */ /* 0x000fe20001f61670 */
[----:B------:R-:W1:Y:S01]  /*5560*/  LDSM.16.M88.4 R32, [R230+0xb800] ;  /* 0x00b80000e620783b */ /* 0x000e620000000200 */
[----:B------:R-:W-:Y:S02]  /*5570*/  FSEL R76, R53, -INF , !P0 ;  /* 0xff800000354c7808 */ /* 0x000fe40004000000 */
[----:B------:R-:W-:Y:S02]  /*5580*/  FSEL R80, R54, -INF , !P3 ;  /* 0xff80000036507808 */ /* 0x000fe40005800000 */
[----:B------:R-:W-:-:S02]  /*5590*/  FSEL R75, R55, -INF , !P1 ;  /* 0xff800000374b7808 */ /* 0x000fc40004800000 */
[----:B------:R-:W-:Y:S01]  /*55a0*/  HMMA.16816.F32 R52, R8, R36, R56 ;  /* 0x000000240834723c */ /* 0x000fe20000001838 */
[CC--:B------:R-:W-:Y:S02]  /*55b0*/  ISETP.GE.AND P3, PT, R5.reuse, R249.reuse, PT ;  /* 0x000000f90500720c */ /* 0x0c0fe40003f66270 */
[CC--:B------:R-:W-:Y:S02]  /*55c0*/  ISETP.GE.AND P0, PT, R5.reuse, R248.reuse, PT ;  /* 0x000000f80500720c */ /* 0x0c0fe40003f06270 */
[C---:B------:R-:W-:Y:S01]  /*55d0*/  ISETP.GE.AND P1, PT, R6.reuse, R249, PT ;  /* 0x000000f90600720c */ /* 0x040fe20003f26270 */
[----:B------:R-:W-:Y:S01]  /*55e0*/  HMMA.16816.F32 R56, R24, R12, R96 ;  /* 0x0000000c1838723c */ /* 0x000fe20000001860 */
[C---:B------:R-:W-:Y:S02]  /*55f0*/  ISETP.GE.AND P2, PT, R6.reuse, R248, PT ;  /* 0x000000f80600720c */ /* 0x040fe40003f46270 */
[CC--:B------:R-:W-:Y:S02]  /*5600*/  ISETP.LT.OR P3, PT, R5.reuse, R245.reuse, P3 ;  /* 0x000000f50500720c */ /* 0x0c0fe40001f61670 */
[-C--:B------:R-:W-:Y:S01]  /*5610*/  ISETP.LT.OR P0, PT, R5, R244.reuse, P0 ;  /* 0x000000f40500720c */ /* 0x080fe20000701670 */
[C---:B------:R-:W-:Y:S01]  /*5620*/  VIADD R5, R3.reuse, 0x10 ;  /* 0x0000001003057836 */ /* 0x040fe20000000000 */
[C---:B------:R-:W-:Y:S01]  /*5630*/  ISETP.LT.OR P1, PT, R6.reuse, R245, P1 ;  /* 0x000000f50600720c */ /* 0x040fe20000f21670 */
[----:B------:R-:W-:Y:S01]  /*5640*/  HMMA.16816.F32 R36, R8, R28, R48 ;  /* 0x0000001c0824723c */ /* 0x000fe20000001830 */
[----:B------:R-:W-:Y:S01]  /*5650*/  ISETP.LT.OR P2, PT, R6, R244, P2 ;  /* 0x000000f40600720c */ /* 0x000fe20001741670 */
[----:B------:R-:W-:Y:S01]  /*5660*/  VIADD R6, R3, 0x11 ;  /* 0x0000001103067836 */ /* 0x000fe20000000000 */
[----:B------:R-:W-:-:S02]  /*5670*/  FSEL R73, R44, -INF , !P3 ;  /* 0xff8000002c497808 */ /* 0x000fc40005800000 */
[----:B------:R-:W-:Y:S02]  /*5680*/  FSEL R74, R46, -INF , !P0 ;  /* 0xff8000002e4a7808 */ /* 0x000fe40004000000 */
[----:B------:R-:W-:Y:S02]  /*5690*/  FSEL R72, R45, -INF , !P1 ;  /* 0xff8000002d487808 */ /* 0x000fe40004800000 */
[----:B------:R-:W-:Y:S02]  /*56a0*/  FSEL R78, R47, -INF , !P2 ;  /* 0xff8000002f4e7808 */ /* 0x000fe40005000000 */
[----:B------:R-:W-:Y:S01]  /*56b0*/  HMMA.16816.F32 R44, R24, R14, R92 ;  /* 0x0000000e182c723c */ /* 0x000fe2000000185c */
[----:B------:R-:W2:Y:S01]  /*56c0*/  LDSM.16.M88.4 R12, [R229+0x3800] ;  /* 0x00380000e50c783b */ /* 0x000ea20000000200 */
[----:B------:R-:W-:Y:S01]  /*56d0*/  ISETP.GE.AND P4, PT, R5, R251, PT ;  /* 0x000000fb0500720c */ /* 0x000fe20003f86270 */
[----:B------:R-:W-:-:S04]  /*56e0*/  DEPBAR.LE SB0, 0x0 ;  /* 0x000080000000791a */ /* 0x000fc80000000000 */
[C---:B------:R-:W-:Y:S01]  /*56f0*/  ISETP.GE.AND P3, PT, R5.reuse, R250, PT ;  /* 0x000000fa0500720c */ /* 0x040fe20003f66270 */
[----:B------:R-:W-:Y:S01]  /*5700*/  HMMA.16816.F32 R56, R16, R28, R56 ;  /* 0x0000001c1038723c */ /* 0x000fe20000001838 */
[C---:B------:R-:W-:Y:S02]  /*5710*/  ISETP.GE.AND P0, PT, R5.reuse, R249, PT ;  /* 0x000000f90500720c */ /* 0x040fe40003f06270 */
[C---:B------:R-:W-:Y:S02]  /*5720*/  ISETP.GE.AND P1, PT, R5.reuse, R248, PT ;  /* 0x000000f80500720c */ /* 0x040fe40003f26270 */
[----:B------:R-:W-:Y:S01]  /*5730*/  ISETP.GE.AND P2, PT, R6, R251, PT ;  /* 0x000000fb0600720c */ /* 0x000fe20003f46270 */
[----:B-1----:R-:W-:Y:S01]  /*5740*/  HMMA.16816.F32 R48, R24, R32, R104 ;  /* 0x000000201830723c */ /* 0x002fe20000001868 */
[C---:B------:R-:W-:Y:S02]  /*5750*/  ISETP.LT.OR P4, PT, R5.reuse, R247, P4 ;  /* 0x000000f70500720c */ /* 0x040fe40002781670 */
[----:B------:R-:W-:-:S02]  /*5760*/  ISETP.LT.OR P3, PT, R5, R246, P3 ;  /* 0x000000f60500720c */ /* 0x000fc40001f61670 */
[C---:B------:R-:W-:Y:S01]  /*5770*/  ISETP.LT.OR P0, PT, R5.reuse, R245, P0 ;  /* 0x000000f50500720c */ /* 0x040fe20000701670 */
[----:B------:R-:W-:Y:S01]  /*5780*/  HMMA.16816.F32 R24, R24, R34, R116 ;  /* 0x000000221818723c */ /* 0x000fe20000001874 */
[----:B------:R-:W-:Y:S01]  /*5790*/  ISETP.LT.OR P1, PT, R5, R244, P1 ;  /* 0x000000f40500720c */ /* 0x000fe20000f21670 */
[----:B------:R-:W-:Y:S01]  /*57a0*/  VIADD R5, R3, 0x18 ;  /* 0x0000001803057836 */ /* 0x000fe20000000000 */
[----:B------:R-:W-:Y:S02]  /*57b0*/  ISETP.LT.OR P2, PT, R6, R247, P2 ;  /* 0x000000f70600720c */ /* 0x000fe40001741670 */
[----:B------:R-:W-:Y:S01]  /*57c0*/  FSEL R127, R60, -INF , !P4 ;  /* 0xff8000003c7f7808 */ /* 0x000fe20006000000 */
[----:B------:R-:W-:Y:S01]  /*57d0*/  HMMA.16816.F32 R44, R16, R30, R44 ;  /* 0x0000001e102c723c */ /* 0x000fe2000000182c */
[----:B------:R-:W-:Y:S01]  /*57e0*/  BAR.SYNC.DEFER_BLOCKING 0x0 ;  /* 0x0000000000007b1d */ /* 0x000fe20000010000 */
[C---:B------:R-:W-:Y:S02]  /*57f0*/  ISETP.GE.AND P6, PT, R6.reuse, R250, PT ;  /* 0x000000fa0600720c */ /* 0x040fe40003fc6270 */
[----:B------:R-:W-:-:S02]  /*5800*/  ISETP.GE.AND P5, PT, R6, R249, PT ;  /* 0x000000f90600720c */ /* 0x000fc40003fa6270 */
[----:B------:R-:W-:Y:S02]  /*5810*/  ISETP.GE.AND P4, PT, R6, R248, PT ;  /* 0x000000f80600720c */ /* 0x000fe40003f86270 */
[----:B------:R-:W-:Y:S02]  /*5820*/  FSEL R151, R62, -INF , !P3 ;  /* 0xff8000003e977808 */ /* 0x000fe40005800000 */
[----:B------:R-:W-:Y:S02]  /*5830*/  FSEL R85, R52, -INF , !P0 ;  /* 0xff80000034557808 */ /* 0x000fe40004000000 */
[----:B------:R-:W-:Y:S02]  /*5840*/  FSEL R101, R54, -INF , !P1 ;  /* 0xff80000036657808 */ /* 0x000fe40004800000 */
[----:B------:R-:W-:Y:S02]  /*5850*/  FSEL R125, R61, -INF , !P2 ;  /* 0xff8000003d7d7808 */ /* 0x000fe40005000000 */
[----:B------:R-:W-:-:S02]  /*5860*/  ISETP.GE.AND P3, PT, R5, R251, PT ;  /* 0x000000fb0500720c */ /* 0x000fc40003f66270 */
[C---:B------:R-:W-:Y:S02]  /*5870*/  ISETP.GE.AND P0, PT, R5.reuse, R250, PT ;  /* 0x000000fa0500720c */ /* 0x040fe40003f06270 */
[C---:B------:R-:W-:Y:S02]  /*5880*/  ISETP.GE.AND P1, PT, R5.reuse, R249, PT ;  /* 0x000000f90500720c */ /* 0x040fe40003f26270 */
[----:B------:R-:W-:Y:S02]  /*5890*/  ISETP.GE.AND P2, PT, R5, R248, PT ;  /* 0x000000f80500720c */ /* 0x000fe40003f46270 */
[C---:B------:R-:W-:Y:S02]  /*58a0*/  ISETP.LT.OR P6, PT, R6.reuse, R246, P6 ;  /* 0x000000f60600720c */ /* 0x040fe400037c1670 */
[C---:B------:R-:W-:Y:S02]  /*58b0*/  ISETP.LT.OR P5, PT, R6.reuse, R245, P5 ;  /* 0x000000f50600720c */ /* 0x040fe40002fa1670 */
[----:B------:R-:W-:Y:S01]  /*58c0*/  ISETP.LT.OR P4, PT, R6, R244, P4 ;  /* 0x000000f40600720c */ /* 0x000fe20002781670 */
[----:B------:R-:W-:Y:S01]  /*58d0*/  VIADD R6, R3, 0x19 ;  /* 0x0000001903067836 */ /* 0x000fe20000000000 */
[----:B------:R-:W-:-:S02]  /*58e0*/  ISETP.LT.OR P3, PT, R5, R247, P3 ;  /* 0x000000f70500720c */ /* 0x000fc40001f61670 */
[C---:B------:R-:W-:Y:S02]  /*58f0*/  ISETP.LT.OR P0, PT, R5.reuse, R246, P0 ;  /* 0x000000f60500720c */ /* 0x040fe40000701670 */
[C---:B------:R-:W-:Y:S02]  /*5900*/  ISETP.LT.OR P1, PT, R5.reuse, R245, P1 ;  /* 0x000000f50500720c */ /* 0x040fe40000f21670 */
[----:B------:R-:W-:Y:S01]  /*5910*/  ISETP.LT.OR P2, PT, R5, R244, P2 ;  /* 0x000000f40500720c */ /* 0x000fe20001741670 */
[----:B------:R-:W-:Y:S01]  /*5920*/  VIADD R5, R3, 0x20 ;  /* 0x0000002003057836 */ /* 0x000fe20000000000 */
[----:B------:R-:W-:Y:S02]  /*5930*/  FSEL R150, R63, -INF , !P6 ;  /* 0xff8000003f967808 */ /* 0x000fe40007000000 */
[----:B------:R-:W-:Y:S02]  /*5940*/  FSEL R86, R53, -INF , !P5 ;  /* 0xff80000035567808 */ /* 0x000fe40006800000 */
[----:B------:R-:W-:-:S02]  /*5950*/  FSEL R100, R55, -INF , !P4 ;  /* 0xff80000037647808 */ /* 0x000fc40006000000 */
[----:B------:R-:W-:Y:S01]  /*5960*/  FSEL R139, R40, -INF , !P3 ;  /* 0xff800000288b7808 */ /* 0x000fe20005800000 */
[C---:B------:R-:W-:Y:S01]  /*5970*/  HMMA.16816.F32 R52, R20.reuse, R32, R132 ;  /* 0x000000201434723c */ /* 0x040fe20000001884 */
[C---:B------:R-:W-:Y:S02]  /*5980*/  ISETP.GE.AND P5, PT, R6.reuse, R251, PT ;  /* 0x000000fb0600720c */ /* 0x040fe40003fa6270 */
[C---:B------:R-:W-:Y:S02]  /*5990*/  ISETP.GE.AND P4, PT, R6.reuse, R250, PT ;  /* 0x000000fa0600720c */ /* 0x040fe40003f86270 */
[C---:B------:R-:W-:Y:S01]  /*59a0*/  ISETP.GE.AND P6, PT, R6.reuse, R249, PT ;  /* 0x000000f90600720c */ /* 0x040fe20003fc6270 */
[----:B------:R-:W-:Y:S01]  /*59b0*/  HMMA.16816.F32 R20, R20, R34, R140 ;  /* 0x000000221414723c */ /* 0x000fe2000000188c */
[----:B------:R-:W-:Y:S02]  /*59c0*/  ISETP.GE.AND P3, PT, R6, R248, PT ;  /* 0x000000f80600720c */ /* 0x000fe40003f66270 */
[----:B------:R-:W-:-:S02]  /*59d0*/  FSEL R149, R42, -INF , !P0 ;  /* 0xff8000002a957808 */ /* 0x000fc40004000000 */
[----:B------:R-:W-:Y:S02]  /*59e0*/  ISETP.GE.AND P0, PT, R5, R251, PT ;  /* 0x000000fb0500720c */ /* 0x000fe40003f06270 */
[C---:B------:R-:W-:Y:S02]  /*59f0*/  ISETP.LT.OR P5, PT, R6.reuse, R247, P5 ;  /* 0x000000f70600720c */ /* 0x040fe40002fa1670 */
[C---:B------:R-:W-:Y:S02]  /*5a00*/  ISETP.LT.OR P4, PT, R6.reuse, R246, P4 ;  /* 0x000000f60600720c */ /* 0x040fe40002781670 */
[C---:B------:R-:W-:Y:S02]  /*5a10*/  ISETP.LT.OR P6, PT, R6.reuse, R245, P6 ;  /* 0x000000f50600720c */ /* 0x040fe400037c1670 */
[----:B------:R-:W-:Y:S01]  /*5a20*/  ISETP.LT.OR P3, PT, R6, R244, P3 ;  /* 0x000000f40600720c */ /* 0x000fe20001f61670 */
[----:B------:R-:W-:Y:S01]  /*5a30*/  VIADD R6, R3, 0x21 ;  /* 0x0000002103067836 */ /* 0x000fe20000000000 */
[----:B------:R-:W-:-:S02]  /*5a40*/  ISETP.LT.OR P0, PT, R5, R247, P0 ;  /* 0x000000f70500720c */ /* 0x000fc40000701670 */
[----:B------:R-:W-:Y:S02]  /*5a50*/  FSEL R138, R41, -INF , !P5 ;  /* 0xff800000298a7808 */ /* 0x000fe40006800000 */
[----:B------:R-:W-:Y:S02]  /*5a60*/  FSEL R148, R43, -INF , !P4 ;  /* 0xff8000002b947808 */ /* 0x000fe40006000000 */
[----:B------:R-:W-:Y:S01]  /*5a70*/  FSEL R112, R66, -INF , !P2 ;  /* 0xff80000042707808 */ /* 0x000fe20005000000 */
[C---:B------:R-:W-:Y:S01]  /*5a80*/  HMMA.16816.F32 R40, R8.reuse, R30, R68 ;  /* 0x0000001e0828723c */ /* 0x040fe20000001844 */
[----:B------:R-:W-:Y:S02]  /*5a90*/  FSEL R87, R65, -INF , !P6 ;  /* 0xff80000041577808 */ /* 0x000fe40007000000 */
[----:B------:R-:W-:Y:S02]  /*5aa0*/  FSEL R124, R67, -INF , !P3 ;  /* 0xff800000437c7808 */ /* 0x000fe40005800000 */
[----:B------:R-:W-:Y:S01]  /*5ab0*/  FSEL R193, R56, -INF , !P0 ;  /* 0xff80000038c17808 */ /* 0x000fe20004000000 */
[----:B--2---:R-:W-:Y:S01]  /*5ac0*/  HMMA.16816.F32 R28, R8, R12, R52 ;  /* 0x0000000c081c723c */ /* 0x004fe20000001834 */
[----:B------:R-:W-:-:S02]  /*5ad0*/  ISETP.GE.AND P2, PT, R5, R249, PT ;  /* 0x000000f90500720c */ /* 0x000fc40003f46270 */
[CC--:B------:R-:W-:Y:S02]  /*5ae0*/  ISETP.GE.AND P6, PT, R5.reuse, R248.reuse, PT ;  /* 0x000000f80500720c */ /* 0x0c0fe40003fc6270 */
[C---:B------:R-:W-:Y:S01]  /*5af0*/  ISETP.GE.AND P3, PT, R6.reuse, R249, PT ;  /* 0x000000f90600720c */ /* 0x040fe20003f66270 */
[----:B------:R-:W-:Y:S01]  /*5b00*/  HMMA.16816.F32 R8, R8, R14, R20 ;  /* 0x0000000e0808723c */ /* 0x000fe20000001814 */
[----:B------:R-:W-:Y:S02]  /*5b10*/  ISETP.GE.AND P0, PT, R6, R248, PT ;  /* 0x000000f80600720c */ /* 0x000fe40003f06270 */
[----:B------:R-:W-:Y:S02]  /*5b20*/  FSEL R84, R64, -INF , !P1 ;  /* 0xff80000040547808 */ /* 0x000fe40004800000 */
[C---:B------:R-:W-:Y:S02]  /*5b30*/  ISETP.GE.AND P1, PT, R5.reuse, R250, PT ;  /* 0x000000fa0500720c */ /* 0x040fe40003f26270 */
[----:B------:R-:W-:-:S02]  /*5b40*/  ISETP.LT.OR P2, PT, R5, R245, P2 ;  /* 0x000000f50500720c */ /* 0x000fc40001741670 */
[CC--:B------:R-:W-:Y:S02]  /*5b50*/  ISETP.LT.OR P6, PT, R5.reuse, R244.reuse, P6 ;  /* 0x000000f40500720c */ /* 0x0c0fe400037c1670 */
[C---:B------:R-:W-:Y:S02]  /*5b60*/  ISETP.LT.OR P3, PT, R6.reuse, R245, P3 ;  /* 0x000000f50600720c */ /* 0x040fe40001f61670 */
[C---:B------:R-:W-:Y:S02]  /*5b70*/  ISETP.LT.OR P0, PT, R6.reuse, R244, P0 ;  /* 0x000000f40600720c */ /* 0x040fe40000701670 */
[C---:B------:R-:W-:Y:S02]  /*5b80*/  ISETP.GE.AND P4, PT, R6.reuse, R251, PT ;  /* 0x000000fb0600720c */ /* 0x040fe40003f86270 */
[----:B------:R-:W-:Y:S02]  /*5b90*/  ISETP.GE.AND P5, PT, R6, R250, PT ;  /* 0x000000fa0600720c */ /* 0x000fe40003fa6270 */
[----:B------:R-:W-:Y:S01]  /*5ba0*/  ISETP.LT.OR P1, PT, R5, R246, P1 ;  /* 0x000000f60500720c */ /* 0x000fe20000f21670 */
[----:B------:R-:W-:Y:S01]  /*5bb0*/  VIADD R5, R3, 0x28 ;  /* 0x0000002803057836 */ /* 0x000fe20000000000 */
[----:B------:R-:W-:-:S02]  /*5bc0*/  FSEL R192, R36, -INF , !P2 ;  /* 0xff80000024c07808 */ /* 0x000fc40005000000 */
[----:B------:R-:W-:Y:S02]  /*5bd0*/  FSEL R194, R38, -INF , !P6 ;  /* 0xff80000026c27808 */ /* 0x000fe40007000000 */
[----:B------:R-:W-:Y:S02]  /*5be0*/  FSEL R188, R37, -INF , !P3 ;  /* 0xff80000025bc7808 */ /* 0x000fe40005800000 */
[----:B------:R-:W-:Y:S02]  /*5bf0*/  FSEL R190, R39, -INF , !P0 ;  /* 0xff80000027be7808 */ /* 0x000fe40004000000 */
[C---:B------:R-:W-:Y:S01]  /*5c00*/  ISETP.LT.OR P4, PT, R6.reuse, R247, P4 ;  /* 0x000000f70600720c */ /* 0x040fe20002781670 */
[----:B------:R-:W-:Y:S01]  /*5c10*/  HMMA.16816.F32 R36, R16, R12, R48 ;  /* 0x0000000c1024723c */ /* 0x000fe20000001830 */
[----:B------:R-:W-:Y:S01]  /*5c20*/  ISETP.LT.OR P5, PT, R6, R246, P5 ;  /* 0x000000f60600720c */ /* 0x000fe20002fa1670 */
[----:B------:R-:W-:Y:S01]  /*5c30*/  VIADD R6, R3, 0x29 ;  /* 0x0000002903067836 */ /* 0x000fe20000000000 */
[----:B------:R-:W-:-:S02]  /*5c40*/  FSEL R191, R58, -INF , !P1 ;  /* 0xff8000003abf7808 */ /* 0x000fc40004800000 */
[----:B------:R-:W-:Y:S01]  /*5c50*/  FSEL R189, R57, -INF , !P4 ;  /* 0xff80000039bd7808 */ /* 0x000fe20006000000 */
[----:B------:R-:W-:Y:S01]  /*5c60*/  HMMA.16816.F32 R16, R16, R14, R24 ;  /* 0x0000000e1010723c */ /* 0x000fe20000001818 */
[C---:B------:R-:W-:Y:S02]  /*5c70*/  ISETP.GE.AND P1, PT, R5.reuse, R251, PT ;  /* 0x000000fb0500720c */ /* 0x040fe40003f26270 */
[C---:B------:R-:W-:Y:S02]  /*5c80*/  ISETP.GE.AND P2, PT, R5.reuse, R250, PT ;  /* 0x000000fa0500720c */ /* 0x040fe40003f46270 */
[CC--:B------:R-:W-:Y:S02]  /*5c90*/  ISETP.GE.AND P6, PT, R5.reuse, R249.reuse, PT ;  /* 0x000000f90500720c */ /* 0x0c0fe40003fc6270 */
[----:B------:R-:W-:Y:S02]  /*5ca0*/  ISETP.GE.AND P4, PT, R5, R248, PT ;  /* 0x000000f80500720c */ /* 0x000fe40003f86270 */
[----:B------:R-:W-:-:S02]  /*5cb0*/  ISETP.GE.AND P0, PT, R6, R249, PT ;  /* 0x000000f90600720c */ /* 0x000fc40003f06270 */
[C---:B------:R-:W-:Y:S02]  /*5cc0*/  ISETP.LT.OR P1, PT, R5.reuse, R247, P1 ;  /* 0x000000f70500720c */ /* 0x040fe40000f21670 */
[C---:B------:R-:W-:Y:S02]  /*5cd0*/  ISETP.LT.OR P2, PT, R5.reuse, R246, P2 ;  /* 0x000000f60500720c */ /* 0x040fe40001741670 */
[CC--:B------:R-:W-:Y:S02]  /*5ce0*/  ISETP.LT.OR P6, PT, R5.reuse, R245.reuse, P6 ;  /* 0x000000f50500720c */ /* 0x0c0fe400037c1670 */
[----:B------:R-:W-:Y:S01]  /*5cf0*/  ISETP.LT.OR P4, PT, R5, R244, P4 ;  /* 0x000000f40500720c */ /* 0x000fe20002781670 */
[----:B------:R-:W-:Y:S01]  /*5d00*/  VIADD R5, R3, 0x30 ;  /* 0x0000003003057836 */ /* 0x000fe20000000000 */
[----:B------:R-:W-:Y:S02]  /*5d10*/  ISETP.LT.OR P0, PT, R6, R245, P0 ;  /* 0x000000f50600720c */ /* 0x000fe40000701670 */
[----:B------:R-:W-:-:S02]  /*5d20*/  FSEL R178, R46, -INF , !P2 ;  /* 0xff8000002eb27808 */ /* 0x000fc40005000000 */
[----:B------:R-:W-:Y:S02]  /*5d30*/  FSEL R180, R40, -INF , !P6 ;  /* 0xff80000028b47808 */ /* 0x000fe40007000000 */
        /* <DEDUP_REMOVED lines=8> */
[C---:B------:R-:W-:Y:S02]  /*5dc0*/  ISETP.GE.AND P5, PT, R6.reuse, R251, PT ;  /* 0x000000fb0600720c */ /* 0x040fe40003fa6270 */
[C---:B------:R-:W-:Y:S02]  /*5dd0*/  ISETP.GE.AND P3, PT, R6.reuse, R250, PT ;  /* 0x000000fa0600720c */ /* 0x040fe40003f66270 */
[----:B------:R-:W-:-:S02]  /*5de0*/  ISETP.GE.AND P1, PT, R6, R248, PT ;  /* 0x000000f80600720c */ /* 0x000fc40003f26270 */
[C---:B------:R-:W-:Y:S02]  /*5df0*/  ISETP.LT.OR P2, PT, R5.reuse, R247, P2 ;  /* 0x000000f70500720c */ /* 0x040fe40001741670 */
[C---:B------:R-:W-:Y:S02]  /*5e00*/  ISETP.LT.OR P6, PT, R5.reuse, R246, P6 ;  /* 0x000000f60500720c */ /* 0x040fe400037c1670 */
[C---:B------:R-:W-:Y:S02]  /*5e10*/  ISETP.LT.OR P4, PT, R5.reuse, R245, P4 ;  /* 0x000000f50500720c */ /* 0x040fe40002781670 */
[----:B------:R-:W-:Y:S01]  /*5e20*/  ISETP.LT.OR P0, PT, R5, R244, P0 ;  /* 0x000000f40500720c */ /* 0x000fe20000701670 */
[----:B------:R-:W-:Y:S01]  /*5e30*/  VIADD R5, R3, 0x31 ;  /* 0x0000003103057836 */ /* 0x000fe20000000000 */
[C---:B------:R-:W-:Y:S02]  /*5e40*/  ISETP.LT.OR P5, PT, R6.reuse, R247, P5 ;  /* 0x000000f70600720c */ /* 0x040fe40002fa1670 */
[----:B------:R-:W-:-:S02]  /*5e50*/  ISETP.LT.OR P3, PT, R6, R246, P3 ;  /* 0x000000f60600720c */ /* 0x000fc40001f61670 */
[----:B------:R-:W-:Y:S02]  /*5e60*/  ISETP.LT.OR P1, PT, R6, R244, P1 ;  /* 0x000000f40600720c */ /* 0x000fe40000f21670 */
[----:B------:R-:W-:Y:S02]  /*5e70*/  FSEL R168, R45, -INF , !P5 ;  /* 0xff8000002da87808 */ /* 0x000fe40006800000 */
[----:B------:R-:W-:Y:S02]  /*5e80*/  FSEL R177, R43, -INF , !P1 ;  /* 0xff8000002bb17808 */ /* 0x000fe40004800000 */
        /* <DEDUP_REMOVED lines=10> */
[C---:B------:R-:W-:Y:S01]  /*5f30*/  VIADD R5, R3.reuse, 0x38 ;  /* 0x0000003803057836 */ /* 0x040fe20000000000 */
[----:B------:R-:W-:Y:S01]  /*5f40*/  FSEL R88, R30, -INF , !P0 ;  /* 0xff8000001e587808 */ /* 0x000fe20004000000 */
[----:B------:R-:W-:Y:S01]  /*5f50*/  VIADD R3, R3, 0x39 ;  /* 0x0000003903037836 */ /* 0x000fe20000000000 */
[----:B------:R-:W-:Y:S02]  /*5f60*/  FSEL R171, R38, -INF , !P6 ;  /* 0xff80000026ab7808 */ /* 0x000fe40007000000 */
[----:B------:R-:W-:Y:S02]  /*5f70*/  ISETP.GE.AND P0, PT, R5, R249, PT ;  /* 0x000000f90500720c */ /* 0x000fe40003f06270 */
[----:B------:R-:W-:Y:S02]  /*5f80*/  FSEL R83, R28, -INF , !P4 ;  /* 0xff8000001c537808 */ /* 0x000fe40006000000 */
[----:B------:R-:W-:-:S02]  /*5f90*/  FSEL R170, R37, -INF , !P1 ;  /* 0xff80000025aa7808 */ /* 0x000fc40004800000 */
[C---:B------:R-:W-:Y:S02]  /*5fa0*/  ISETP.GE.AND P6, PT, R5.reuse, R251, PT ;  /* 0x000000fb0500720c */ /* 0x040fe40003fc6270 */
[C---:B------:R-:W-:Y:S02]  /*5fb0*/  ISETP.GE.AND P4, PT, R5.reuse, R250, PT ;  /* 0x000000fa0500720c */ /* 0x040fe40003f86270 */
[C---:B------:R-:W-:Y:S02]  /*5fc0*/  ISETP.GE.AND P1, PT, R5.reuse, R248, PT ;  /* 0x000000f80500720c */ /* 0x040fe40003f26270 */
[C---:B------:R-:W-:Y:S02]  /*5fd0*/  ISETP.LT.OR P0, PT, R5.reuse, R245, P0 ;  /* 0x000000f50500720c */ /* 0x040fe40000701670 */
[C---:B------:R-:W-:Y:S02]  /*5fe0*/  ISETP.LT.OR P6, PT, R5.reuse, R247, P6 ;  /* 0x000000f70500720c */ /* 0x040fe400037c1670 */
[----:B------:R-:W-:-:S02]  /*5ff0*/  ISETP.LT.OR P4, PT, R5, R246, P4 ;  /* 0x000000f60500720c */ /* 0x000fc40002781670 */
[----:B------:R-:W-:Y:S02]  /*6000*/  ISETP.LT.OR P1, PT, R5, R244, P1 ;  /* 0x000000f40500720c */ /* 0x000fe40000f21670 */
[----:B------:R-:W-:Y:S02]  /*6010*/  FSEL R5, R31, -INF , !P2 ;  /* 0xff8000001f057808 */ /* 0x000fe40005000000 */
[----:B------:R-:W-:Y:S02]  /*6020*/  FSEL R217, R8, -INF , !P0 ;  /* 0xff80000008d97808 */ /* 0x000fe40004000000 */
[----:B------:R-:W-:Y:S01]  /*6030*/  ISETP.GE.AND P0, PT, R3, R248, PT ;  /* 0x000000f80300720c */ /* 0x000fe20003f06270 */
[----:B------:R1:W-:Y:S01]  /*6040*/  STL [R1], R5 ;  /* 0x0000000501007387 */ /* 0x0003e20000100800 */
[----:B------:R-:W-:Y:S02]  /*6050*/  FSEL R163, R39, -INF , !P5 ;  /* 0xff80000027a37808 */ /* 0x000fe40006800000 */
[----:B------:R-:W-:-:S02]  /*6060*/  ISETP.LT.OR P0, PT, R3, R244, P0 ;  /* 0x000000f40300720c */ /* 0x000fc40000701670 */
[----:B------:R-:W-:Y:S02]  /*6070*/  FSEL R219, R29, -INF , !P3 ;  /* 0xff8000001ddb7808 */ /* 0x000fe40005800000 */
[----:B------:R-:W-:Y:S02]  /*6080*/  FSEL R218, R11, -INF , !P0 ;  /* 0xff8000000bda7808 */ /* 0x000fe40004000000 */
[----:B------:R-:W-:Y:S02]  /*6090*/  PLOP3.LUT P0, PT, PT, PT, UP0, 0x80, 0x0 ;  /* 0x000000000000781c */ /* 0x000fe40003f0f008 */
[C---:B------:R-:W-:Y:S02]  /*60a0*/  ISETP.GE.AND P5, PT, R3.reuse, R251, PT ;  /* 0x000000fb0300720c */ /* 0x040fe40003fa6270 */
[C---:B------:R-:W-:Y:S02]  /*60b0*/  ISETP.GE.AND P3, PT, R3.reuse, R250, PT ;  /* 0x000000fa0300720c */ /* 0x040fe40003f66270 */
[----:B------:R-:W-:-:S02]  /*60c0*/  ISETP.GE.AND P2, PT, R3, R249, PT ;  /* 0x000000f90300720c */ /* 0x000fc40003f46270 */
[C---:B------:R-:W-:Y:S02]  /*60d0*/  ISETP.LT.OR P5, PT, R3.reuse, R247, P5 ;  /* 0x000000f70300720c */ /* 0x040fe40002fa1670 */
[C---:B------:R-:W-:Y:S02]  /*60e0*/  ISETP.LT.OR P3, PT, R3.reuse, R246, P3 ;  /* 0x000000f60300720c */ /* 0x040fe40001f61670 */
[----:B------:R-:W-:Y:S02]  /*60f0*/  ISETP.LT.OR P2, PT, R3, R245, P2 ;  /* 0x000000f50300720c */ /* 0x000fe40001741670 */
[----:B------:R-:W-:Y:S02]  /*6100*/  FSEL R252, R10, -INF , !P1 ;  /* 0xff8000000afc7808 */ /* 0x000fe40004800000 */
[----:B------:R-:W-:Y:S02]  /*6110*/  FSEL R216, R9, -INF , !P2 ;  /* 0xff80000009d87808 */ /* 0x000fe40005000000 */
[----:B------:R-:W-:-:S02]  /*6120*/  FSEL R160, R16, -INF , !P6 ;  /* 0xff80000010a07808 */ /* 0x000fc40007000000 */
[----:B------:R-:W-:Y:S02]  /*6130*/  FSEL R162, R18, -INF , !P4 ;  /* 0xff80000012a27808 */ /* 0x000fe40006000000 */
[----:B------:R-:W-:Y:S02]  /*6140*/  FSEL R155, R17, -INF , !P5 ;  /* 0xff800000119b7808 */ /* 0x000fe40006800000 */
[----:B------:R-:W-:Y:S01]  /*6150*/  FSEL R161, R19, -INF , !P3 ;  /* 0xff80000013a17808 */ /* 0x000fe20005800000 */
[----:B-1----:R-:W-:Y:S06]  /*6160*/  @!P0 BRA `(.L_x_697) ;  /* 0x00000004004c8947 */ /* 0x002fec0003800000 */
[----:B------:R-:W-:Y:S01]  /*6170*/  ULDC UR5, c[0x0][0x2d0] ;  /* 0x0000b40000057ab9 */ /* 0x000fe20000000800 */
[----:B------:R-:W-:Y:S01]  /*6180*/  UIADD3 UR10, UR19, -0x2, URZ ;  /* 0xfffffffe130a7890 */ /* 0x000fe2000fffe03f */
        /* <DEDUP_REMOVED lines=79> */
.L_x_699:
[----:B------:R-:W-:Y:S05]  /*6680*/  BSYNC B0 ;  /* 0x0000000000007941 */ /* 0x000fea0003800000 */
.L_x_698:
[----:B------:R-:W0:Y:S02]  /*6690*/  LDGDEPBAR ;  /* 0x00000000000079af */ /* 0x000e240000000000 */
.L_x_697:
[----:B------:R-:W-:Y:S01]  /*66a0*/  STL [R1+0xb8], R240 ;  /* 0x0000b8f001007387 */ /* 0x000fe20000100800 */
[----:B------:R-:W-:Y:S01]  /*66b0*/  FMNMX.FTZ R5, R79, R81, !PT ;  /* 0x000000514f057209 */ /* 0x000fe20007810000 */
[----:B------:R-:W-:Y:S01]  /*66c0*/  ULDC UR10, c[0x0][0x2ec] ;  /* 0x0000bb00000a7ab9 */ /* 0x000fe20000000800 */
[----:B------:R-:W-:Y:S01]  /*66d0*/  MOV R18, R88 ;  /* 0x0000005800127202 */ /* 0x000fe20000000f00 */
[----:B------:R-:W-:Y:S04]  /*66e0*/  STL [R1+0xb4], R239 ;  /* 0x0000b4ef01007387 */ /* 0x000fe80000100800 */
[----:B------:R-:W-:Y:S04]  /*66f0*/  STL [R1+0xb0], R238 ;  /* 0x0000b0ee01007387 */ /* 0x000fe80000100800 */
[----:B------:R-:W-:Y:S04]  /*6700*/  STL [R1+0xac], R237 ;  /* 0x0000aced01007387 */ /* 0x000fe80000100800 */
[----:B------:R-:W-:Y:S04]  /*6710*/  STL [R1+0xa8], R236 ;  /* 0x0000a8ec01007387 */ /* 0x000fe80000100800 */
[----:B------:R3:W-:Y:S04]  /*6720*/  STL [R1+0xa4], R235 ;  /* 0x0000a4eb01007387 */ /* 0x0007e80000100800 */
[----:B------:R4:W-:Y:S01]  /*6730*/  STL [R1+0xa0], R234 ;  /* 0x0000a0ea01007387 */ /* 0x0009e20000100800 */
[----:B------:R-:W-:-:S02]  /*6740*/  FMNMX.FTZ R3, R77, R76, !PT ;  /* 0x0000004c4d037209 */ /* 0x000fc40007810000 */
[----:B------:R-:W-:Y:S01]  /*6750*/  FMNMX.FTZ R5, R82, R5, !PT ;  /* 0x0000000552057209 */ /* 0x000fe20007810000 */
[----:B---3--:R-:W-:Y:S01]  /*6760*/  IMAD.MOV.U32 R235, RZ, RZ, R83 ;  /* 0x000000ffffeb7224 */ /* 0x008fe200078e0053 */
[----:B----4-:R-:W3:Y:S01]  /*6770*/  LDL.LU R234, [R1] ;  /* 0x0000000001ea7983 */ /* 0x010ee20000300800 */
[----:B------:R-:W-:Y:S02]  /*6780*/  FMNMX.FTZ R3, R73, R3, !PT ;  /* 0x0000000349037209 */ /* 0x000fe40007810000 */
[----:B-1----:R-:W-:Y:S01]  /*6790*/  FMNMX.FTZ R6, R126, R5, !PT ;  /* 0x000000057e067209 */ /* 0x002fe20007810000 */
        /* <DEDUP_REMOVED lines=42> */
[----:B------:R-:W-:Y:S01]  /*6a40*/  FMNMX.FTZ R3, R182, R3, !PT ;  /* 0x00000003b6037209 */ /* 0x000fe20007810000 */
[----:B------:R-:W1:Y:S01]  /*6a50*/  SHFL.BFLY PT, R5, R135, 0x2, 0x1f ;  /* 0x0c401f0087057f89 */ /* 0x000e6200000e0000 */
[----:B------:R-:W-:Y:S02]  /*6a60*/  LEA R225, R0, UR4, 0x1 ;  /* 0x0000000400e17c11 */ /* 0x000fe4000f8e08ff */
[----:B------:R-:W-:Y:S01]  /*6a70*/  FMNMX.FTZ R3, R177, R3, !PT ;  /* 0x00000003b1037209 */ /* 0x000fe20007810000 */
[----:B------:R-:W4:Y:S01]  /*6a80*/  SHFL.BFLY PT, R6, R133, 0x2, 0x1f ;  /* 0x0c401f0085067f89 */ /* 0x000f2200000e0000 */
[----:B------:R-:W-:Y:S01]  /*6a90*/  LEA R226, R4, R225, 0x1 ;  /* 0x000000e104e27211 */ /* 0x000fe200078e08ff */
[----:B------:R-:W-:Y:S01]  /*6aa0*/  IMAD R228, R2, 0x2, R225 ;  /* 0x0000000202e47824 */ /* 0x000fe200078e02e1 */
[----:B------:R-:W-:Y:S01]  /*6ab0*/  FMNMX.FTZ R3, R18, R3, !PT ;  /* 0x0000000312037209 */ /* 0x000fe20007810000 */
[----:B------:R-:W-:Y:S01]  /*6ac0*/  LDSM.16.MT88.4 R56, [R225+0xc000] ;  /* 0x00c00000e138783b */ /* 0x000fe20000004200 */
[----:B------:R-:W-:-:S03]  /*6ad0*/  LEA R227, R2, R226, 0x1 ;  /* 0x000000e202e37211 */ /* 0x000fc600078e08ff */
[----:B------:R-:W-:Y:S04]  /*6ae0*/  LDSM.16.MT88.4 R60, [R226+0xc000] ;  /* 0x00c00000e23c783b */ /* 0x000fe80000004200 */
[----:B------:R-:W-:Y:S04]  /*6af0*/  LDSM.16.MT88.4 R64, [R228+0xc000] ;  /* 0x00c00000e440783b */ /* 0x000fe80000004200 */
[----:B------:R-:W-:Y:S01]  /*6b00*/  LDSM.16.MT88.4 R32, [R226+0xc800] ;  /* 0x00c80000e220783b */ /* 0x000fe20000004200 */
[----:B-1----:R-:W-:-:S03]  /*6b10*/  FMNMX.FTZ R135, R135, R5, !PT ;  /* 0x0000000587877209 */ /* 0x002fc60007810000 */
[----:B------:R-:W-:Y:S01]  /*6b20*/  LDSM.16.MT88.4 R28, [R228+0xc800] ;  /* 0x00c80000e41c783b */ /* 0x000fe20000004200 */
[----:B----4-:R-:W-:-:S03]  /*6b30*/  FMNMX.FTZ R133, R133, R6, !PT ;  /* 0x0000000685857209 */ /* 0x010fc60007810000 */
[----:B------:R-:W1:Y:S04]  /*6b40*/  SHFL.BFLY PT, R5, R135, 0x1, 0x1f ;  /* 0x0c201f0087057f89 */ /* 0x000e6800000e0000 */
[----:B------:R-:W4:Y:S04]  /*6b50*/  SHFL.BFLY PT, R6, R133, 0x1, 0x1f ;  /* 0x0c201f0085067f89 */ /* 0x000f2800000e0000 */
[----:B------:R-:W-:Y:S04]  /*6b60*/  LDSM.16.MT88.4 R24, [R225+0xc800] ;  /* 0x00c80000e118783b */ /* 0x000fe80000004200 */
[----:B------:R-:W-:Y:S04]  /*6b70*/  LDSM.16.MT88.4 R68, [R227+0xc000] ;  /* 0x00c00000e344783b */ /* 0x000fe80000004200 */
[----:B------:R-:W-:Y:S04]  /*6b80*/  LDSM.16.MT88.4 R92, [R227+0xe000] ;  /* 0x00e00000e35c783b */ /* 0x000fe80000004200 */
[----:B------:R-:W-:Y:S01]  /*6b90*/  LDSM.16.MT88.4 R40, [R227+0xc800] ;  /* 0x00c80000e328783b */ /* 0x000fe20000004200 */
[----:B-1----:R-:W-:-:S03]  /*6ba0*/  FMNMX.FTZ R135, R135, R5, !PT ;  /* 0x0000000587877209 */ /* 0x002fc60007810000 */
[----:B------:R-:W-:Y:S01]  /*6bb0*/  LDSM.16.MT88.4 R52, [R227+0xe800] ;  /* 0x00e80000e334783b */ /* 0x000fe20000004200 */
[----:B----4-:R-:W-:-:S03]  /*6bc0*/  FMNMX.FTZ R133, R133, R6, !PT ;  /* 0x0000000685857209 */ /* 0x010fc60007810000 */
[----:B------:R-:W-:Y:S01]  /*6bd0*/  LDSM.16.MT88.4 R36, [R225+0xe800] ;  /* 0x00e80000e124783b */ /* 0x000fe20000004200 */
[----:B------:R-:W-:Y:S02]  /*6be0*/  FSETP.NEU.FTZ.AND P2, PT, R135, -INF , PT ;  /* 0xff8000008700780b */ /* 0x000fe40003f5d000 */
[C---:B------:R-:W-:Y:S01]  /*6bf0*/  FSETP.NEU.FTZ.AND P1, PT, R133.reuse, -INF , PT ;  /* 0xff8000008500780b */ /* 0x040fe20003f3d000 */
[----:B--2---:R-:W-:-:S05]  /*6c00*/  FMUL.FTZ R17, R133, UR10 ;  /* 0x0000000a85117c20 */ /* 0x004fca0008410000 */
[----:B------:R-:W-:Y:S02]  /*6c10*/  FSEL R17, R17, RZ, P1 ;  /* 0x000000ff11117208 */ /* 0x000fe40000800000 */
[----:B---3--:R-:W-:-:S04]  /*6c20*/  FMNMX.FTZ R3, R234, R3, !PT ;  /* 0x00000003ea037209 */ /* 0x008fc80007810000 */
[----:B------:R-:W-:-:S04]  /*6c30*/  FMNMX.FTZ R3, R252, R3, !PT ;  /* 0x00000003fc037209 */ /* 0x000fc80007810000 */
[----:B------:R-:W-:-:S05]  /*6c40*/  FMNMX.FTZ R3, R218, R3, !PT ;  /* 0x00000003da037209 */ /* 0x000fca0007810000 */
[----:B------:R-:W1:Y:S02]  /*6c50*/  SHFL.BFLY PT, R132, R3, 0x2, 0x1f ;  /* 0x0c401f0003847f89 */ /* 0x000e6400000e0000 */
[----:B-1----:R-:W-:Y:S01]  /*6c60*/  FMNMX.FTZ R132, R3, R132, !PT ;  /* 0x0000008403847209 */ /* 0x002fe20007810000 */
[----:B------:R-:W-:-:S04]  /*6c70*/  FMUL.FTZ R3, R135, UR10 ;  /* 0x0000000a87037c20 */ /* 0x000fc80008410000 */
[----:B------:R-:W1:Y:S01]  /*6c80*/  SHFL.BFLY PT, R7, R132, 0x1, 0x1f ;  /* 0x0c201f0084077f89 */ /* 0x000e6200000e0000 */
[----:B------:R-:W-:-:S05]  /*6c90*/  FSEL R3, R3, RZ, P2 ;  /* 0x000000ff03037208 */ /* 0x000fca0001000000 */
[--C-:B------:R-:W-:Y:S01]  /*6ca0*/  FFMA.FTZ R5, R79, UR10, -R3.reuse ;  /* 0x0000000a4f057c23 */ /* 0x100fe20008010803 */
[----:B------:R-:W-:-:S03]  /*6cb0*/  FFMA.FTZ R12, R125, UR10, -R3 ;  /* 0x0000000a7d0c7c23 */ /* 0x000fc60008010803 */
[----:B------:R2:W-:Y:S08]  /*6cc0*/  MUFU.EX2 R240, R5 ;  /* 0x0000000500f07308 */ /* 0x0005f00000000800 */
[----:B------:R-:W-:Y:S01]  /*6cd0*/  MUFU.EX2 R137, R12 ;  /* 0x0000000c00897308 */ /* 0x000fe20000000800 */
[----:B-1----:R-:W-:Y:S01]  /*6ce0*/  FMNMX.FTZ R132, R132, R7, !PT ;  /* 0x0000000784847209 */ /* 0x002fe20007810000 */
[----:B--2---:R-:W-:-:S03]  /*6cf0*/  FFMA.FTZ R5, R77, UR10, -R17 ;  /* 0x0000000a4d057c23 */ /* 0x004fc60008010811 */
[C---:B------:R-:W-:Y:S01]  /*6d00*/  FSETP.NEU.FTZ.AND P1, PT, R132.reuse, -INF , PT ;  /* 0xff8000008400780b */ /* 0x040fe20003f3d000 */
[----:B------:R-:W-:Y:S02]  /*6d10*/  FMUL.FTZ R16, R132, UR10 ;  /* 0x0000000a84107c20 */ /* 0x000fe40008410000 */
[----:B------:R1:W-:Y:S03]  /*6d20*/  MUFU.EX2 R229, R5 ;  /* 0x0000000500e57308 */ /* 0x0003e60000000800 */
[----:B------:R-:W-:-:S05]  /*6d30*/  FSEL R16, R16, RZ, P1 ;  /* 0x000000ff10107208 */ /* 0x000fca0000800000 */
[--C-:B------:R-:W-:Y:S01]  /*6d40*/  FFMA.FTZ R0, R75, UR10, -R16.reuse ;  /* 0x0000000a4b007c23 */ /* 0x100fe20008010810 */
[----:B------:R-:W-:-:S03]  /*6d50*/  FFMA.FTZ R4, R74, UR10, -R16 ;  /* 0x0000000a4a047c23 */ /* 0x000fc60008010810 */
[----:B------:R-:W-:Y:S01]  /*6d60*/  MUFU.EX2 R200, R0 ;  /* 0x0000000000c87308 */ /* 0x000fe20000000800 */
[----:B-1----:R-:W-:-:S07]  /*6d70*/  FFMA.FTZ R5, R76, UR10, -R17 ;  /* 0x0000000a4c057c23 */ /* 0x002fce0008010811 */
[----:B------:R-:W-:Y:S08]  /*6d80*/  MUFU.EX2 R237, R4 ;  /* 0x0000000400ed7308 */ /* 0x000ff00000000800 */
[----:B------:R1:W2:Y:S02]  /*6d90*/  MUFU.EX2 R230, R5 ;  /* 0x0000000500e67308 */ /* 0x0002a40000000800 */
[----:B-1----:R-:W-:Y:S01]  /*6da0*/  FFMA.FTZ R5, R73, UR10, -R17 ;  /* 0x0000000a49057c23 */ /* 0x002fe20008010811 */
[----:B--2---:R-:W-:-:S05]  /*6db0*/  F2FP.F16.F32.PACK_AB R4, R230, R229 ;  /* 0x000000e5e604723e */ /* 0x004fca00000000ff */
[----:B------:R1:W-:Y:S02]  /*6dc0*/  MUFU.EX2 R44, R5 ;  /* 0x00000005002c7308 */ /* 0x0003e40000000800 */
[----:B-1----:R-:W-:Y:S02]  /*6dd0*/  FFMA.FTZ R5, R72, UR10, -R17 ;  /* 0x0000000a48057c23 */ /* 0x002fe40008010811 */
[----:B------:R-:W-:Y:S04]  /*6de0*/  LDSM.16.MT88.4 R72, [R225+0xe000] ;  /* 0x00e00000e148783b */ /* 0x000fe80000004200 */
[----:B------:R1:W2:Y:S02]  /*6df0*/  MUFU.EX2 R167, R5 ;  /* 0x0000000500a77308 */ /* 0x0002a40000000800 */
[----:B-1----:R-:W-:Y:S01]  /*6e00*/  FFMA.FTZ R5, R80, UR10, -R16 ;  /* 0x0000000a50057c23 */ /* 0x002fe20008010810 */
[----:B--2---:R-:W-:-:S05]  /*6e10*/  F2FP.F16.F32.PACK_AB R6, R167, R44 ;  /* 0x0000002ca706723e */ /* 0x004fca00000000ff */
[----:B------:R1:W2:Y:S02]  /*6e20*/  MUFU.EX2 R201, R5 ;  /* 0x0000000500c97308 */ /* 0x0002a40000000800 */
[----:B-1----:R-:W-:-:S04]  /*6e30*/  FMNMX.FTZ R5, R156, R154, !PT ;  /* 0x0000009a9c057209 */ /* 0x002fc80007810000 */
[----:B------:R-:W-:Y:S02]  /*6e40*/  FMNMX.FTZ R0, R153, R5, !PT ;  /* 0x0000000599007209 */ /* 0x000fe40007810000 */
[----:B--2---:R-:W-:Y:S02]  /*6e50*/  F2FP.F16.F32.PACK_AB R5, R200, R201 ;  /* 0x000000c9c805723e */ /* 0x004fe400000000ff */
[----:B------:R-:W-:-:S04]  /*6e60*/  FMNMX.FTZ R0, R152, R0, !PT ;  /* 0x0000000098007209 */ /* 0x000fc80007810000 */
[----:B------:R-:W-:Y:S01]  /*6e70*/  FMNMX.FTZ R2, R151, R0, !PT ;  /* 0x0000000097027209 */ /* 0x000fe20007810000 */
[----:B------:R-:W-:Y:S02]  /*6e80*/  FFMA.FTZ R0, R78, UR10, -R16 ;  /* 0x0000000a4e007c23 */ /* 0x000fe40008010810 */
[----:B------:R-:W1:Y:S02]  /*6e90*/  LDSM.16.MT88.4 R76, [R226+0xe000] ;  /* 0x00e00000e24c783b */ /* 0x000e640000004200 */
[----:B------:R2:W3:Y:S02]  /*6ea0*/  MUFU.EX2 R236, R0 ;  /* 0x0000000000ec7308 */ /* 0x0004e40000000800 */
[----:B--2---:R-:W-:Y:S01]  /*6eb0*/  FMNMX.FTZ R0, R150, R2, !PT ;  /* 0x0000000296007209 */ /* 0x004fe20007810000 */
[----:B------:R-:W-:Y:S01]  /*6ec0*/  FFMA.FTZ R2, R81, UR10, -R3 ;  /* 0x0000000a51027c23 */ /* 0x000fe20008010803 */
[----:B---3--:R-:W-:Y:S02]  /*6ed0*/  F2FP.F16.F32.PACK_AB R7, R236, R237 ;  /* 0x000000edec07723e */ /* 0x008fe400000000ff */
[----:B------:R-:W-:-:S02]  /*6ee0*/  FMNMX.FTZ R0, R149, R0, !PT ;  /* 0x0000000095007209 */ /* 0x000fc40007810000 */
[----:B------:R2:W3:Y:S03]  /*6ef0*/  MUFU.EX2 R239, R2 ;  /* 0x0000000200ef7308 */ /* 0x0004e60000000800 */
[C---:B------:R-:W-:Y:S06]  /*6f00*/  HMMA.16816.F32 R48, R4.reuse, R60, RZ ;  /* 0x0000003c0430723c */ /* 0x040fec00000018ff */
[C---:B------:R-:W-:Y:S06]  /*6f10*/  HMMA.16816.F32 R116, R4.reuse, R64, RZ ;  /* 0x000000400474723c */ /* 0x040fec00000018ff */
[C---:B------:R-:W-:Y:S01]  /*6f20*/  HMMA.16816.F32 R20, R4.reuse, R56, RZ ;  /* 0x000000380414723c */ /* 0x040fe200000018ff */
[----:B--2---:R-:W-:Y:S01]  /*6f30*/  FMNMX.FTZ R2, R148, R0, !PT ;  /* 0x0000000094027209 */ /* 0x004fe20007810000 */
[----:B------:R-:W-:Y:S01]  /*6f40*/  FFMA.FTZ R0, R82, UR10, -R3 ;  /* 0x0000000a52007c23 */ /* 0x000fe20008010803 */
[----:B---3--:R-:W-:Y:S01]  /*6f50*/  F2FP.F16.F32.PACK_AB R12, R239, R240 ;  /* 0x000000f0ef0c723e */ /* 0x008fe200000000ff */
[----:B------:R-:W2:Y:S01]  /*6f60*/  LDSM.16.MT88.4 R80, [R228+0xe000] ;  /* 0x00e00000e450783b */ /* 0x000ea20000004200 */
[----:B------:R-:W-:Y:S01]  /*6f70*/  FMNMX.FTZ R2, R191, R2, !PT ;  /* 0x00000002bf027209 */ /* 0x000fe20007810000 */
[----:B------:R3:W-:Y:S01]  /*6f80*/  MUFU.EX2 R136, R0 ;  /* 0x0000000000887308 */ /* 0x0007e20000000800 */
[C---:B-1----:R-:W-:Y:S06]  /*6f90*/  HMMA.16816.F32 R96, R4.reuse, R76, RZ ;  /* 0x0000004c0460723c */ /* 0x042fec00000018ff */
[C---:B------:R-:W-:Y:S06]  /*6fa0*/  HMMA.16816.F32 R108, R4.reuse, R68, RZ ;  /* 0x00000044046c723c */ /* 0x040fec00000018ff */
[----:B------:R-:W-:Y:S01]  /*6fb0*/  HMMA.16816.F32 R104, R4, R72, RZ ;  /* 0x000000480468723c */ /* 0x000fe200000018ff */
[----:B---3--:R-:W-:Y:S01]  /*6fc0*/  FMNMX.FTZ R0, R183, R2, !PT ;  /* 0x00000002b7007209 */ /* 0x008fe20007810000 */
[----:B------:R-:W-:-:S04]  /*6fd0*/  FFMA.FTZ R2, R85, UR10, -R17 ;  /* 0x0000000a55027c23 */ /* 0x000fc80008010811 */
        /* <DEDUP_REMOVED lines=9> */
[C---:B--2---:R-:W-:Y:S01]  /*7070*/  HMMA.16816.F32 R88, R4.reuse, R80, RZ ;  /* 0x000000500458723c */ /* 0x044fe200000018ff */
[--C-:B-1----:R-:W-:Y:S02]  /*7080*/  FFMA.FTZ R2, R86, UR10, -R17.reuse ;  /* 0x0000000a56027c23 */ /* 0x102fe40008010811 */
[----:B------:R-:W-:Y:S02]  /*7090*/  FMNMX.FTZ R0, R161, R0, !PT ;  /* 0x00000000a1007209 */ /* 0x000fe40007810000 */
[----:B------:R1:W2:Y:S01]  /*70a0*/  MUFU.EX2 R159, R2 ;  /* 0x00000002009f7308 */ /* 0x0002a20000000800 */
[----:B------:R-:W-:Y:S02]  /*70b0*/  HMMA.16816.F32 R128, R4, R78, RZ ;  /* 0x0000004e0480723c */ /* 0x000fe400000018ff */
[----:B------:R-:W3:Y:S01]  /*70c0*/  SHFL.BFLY PT, R8, R0, 0x2, 0x1f ;  /* 0x0c401f0000087f89 */ /* 0x000ee200000e0000 */
[----:B-1----:R-:W-:-:S04]  /*70d0*/  FFMA.FTZ R2, R84, UR10, -R17 ;  /* 0x0000000a54027c23 */ /* 0x002fc80008010811 */
[----:B------:R1:W-:Y:S01]  /*70e0*/  MUFU.EX2 R15, R2 ;  /* 0x00000002000f7308 */ /* 0x0003e20000000800 */
[----:B---3--:R-:W-:Y:S02]  /*70f0*/  FMNMX.FTZ R0, R0, R8, !PT ;  /* 0x0000000800007209 */ /* 0x008fe40007810000 */
[----:B--2---:R-:W-:-:S03]  /*7100*/  F2FP.F16.F32.PACK_AB R8, R159, R165 ;  /* 0x000000a59f08723e */ /* 0x004fc600000000ff */
[----:B------:R-:W2:Y:S01]  /*7110*/  SHFL.BFLY PT, R13, R0, 0x1, 0x1f ;  /* 0x0c201f00000d7f89 */ /* 0x000ea200000e0000 */
[----:B-1----:R-:W-:Y:S02]  /*7120*/  FFMA.FTZ R2, R87, UR10, -R17 ;  /* 0x0000000a57027c23 */ /* 0x002fe40008010811 */
[----:B------:R-:W-:Y:S02]  /*7130*/  HMMA.16816.F32 R84, R4, R92, RZ ;  /* 0x0000005c0454723c */ /* 0x000fe400000018ff */
[----:B------:R1:W3:Y:S01]  /*7140*/  MUFU.EX2 R166, R2 ;  /* 0x0000000200a67308 */ /* 0x0002e20000000800 */
[----:B--2---:R-:W-:Y:S01]  /*7150*/  FMNMX.FTZ R134, R0, R13, !PT ;  /* 0x0000000d00867209 */ /* 0x004fe20007810000 */
[----:B------:R-:W-:Y:S01]  /*7160*/  FFMA.FTZ R0, R139, UR10, -R3 ;  /* 0x0000000a8b007c23 */ /* 0x000fe20008010803 */
[----:B------:R-:W-:Y:S02]  /*7170*/  IMAD.MOV.U32 R139, RZ, RZ, R44 ;  /* 0x000000ffff8b7224 */ /* 0x000fe400078e002c */
[----:B-1----:R-:W-:Y:S01]  /*7180*/  FFMA.FTZ R2, R101, UR10, -R16 ;  /* 0x0000000a65027c23 */ /* 0x002fe20008010810 */
[----:B---3--:R-:W-:Y:S01]  /*7190*/  F2FP.F16.F32.PACK_AB R10, R166, R15 ;  /* 0x0000000fa60a723e */ /* 0x008fe200000000ff */
[----:B------:R-:W1:Y:S01]  /*71a0*/  LDSM.16.MT88.4 R44, [R226+0xe800] ;  /* 0x00e80000e22c783b */ /* 0x000e620000004200 */
[----:B------:R2:W-:Y:S01]  /*71b0*/  MUFU.EX2 R232, R0 ;  /* 0x0000000000e87308 */ /* 0x0005e20000000800 */
[----:B------:R-:W-:-:S07]  /*71c0*/  FSETP.NEU.FTZ.AND P1, PT, R134, -INF , PT ;  /* 0xff8000008600780b */ /* 0x000fce0003f3d000 */
[----:B------:R3:W-:Y:S01]  /*71d0*/  MUFU.EX2 R158, R2 ;  /* 0x00000002009e7308 */ /* 0x0007e20000000800 */
[----:B--2---:R-:W-:-:S05]  /*71e0*/  FMUL.FTZ R0, R134, UR10 ;  /* 0x0000000a86007c20 */ /* 0x004fca0008410000 */
[----:B------:R-:W-:Y:S01]  /*71f0*/  FSEL R0, R0, RZ, P1 ;  /* 0x000000ff00007208 */ /* 0x000fe20000800000 */
[--C-:B---3--:R-:W-:Y:S02]  /*7200*/  FFMA.FTZ R2, R100, UR10, -R16.reuse ;  /* 0x0000000a64027c23 */ /* 0x108fe40008010810 */
[C---:B------:R-:W-:Y:S02]  /*7210*/  HMMA.16816.F32 R100, R4.reuse, R58, RZ ;  /* 0x0000003a0464723c */ /* 0x040fe400000018ff */
[----:B------:R2:W3:Y:S02]  /*7220*/  MUFU.EX2 R164, R2 ;  /* 0x0000000200a47308 */ /* 0x0004e40000000800 */
[--C-:B--2---:R-:W-:Y:S01]  /*7230*/  FFMA.FTZ R2, R112, UR10, -R16.reuse ;  /* 0x0000000a70027c23 */ /* 0x104fe20008010810 */
[----:B---3--:R-:W-:Y:S01]  /*7240*/  F2FP.F16.F32.PACK_AB R9, R164, R158 ;  /* 0x0000009ea409723e */ /* 0x008fe200000000ff */
[----:B------:R-:W-:Y:S04]  /*7250*/  HMMA.16816.F32 R112, R4, R66, RZ ;  /* 0x000000420470723c */ /* 0x000fe800000018ff */
[----:B------:R2:W-:Y:S02]  /*7260*/  MUFU.EX2 R19, R2 ;  /* 0x0000000200137308 */ /* 0x0005e40000000800 */
[----:B--2---:R-:W-:-:S06]  /*7270*/  FFMA.FTZ R2, R124, UR10, -R16 ;  /* 0x0000000a7c027c23 */ /* 0x004fcc0008010810 */
[----:B------:R-:W2:Y:S02]  /*7280*/  MUFU.EX2 R14, R2 ;  /* 0x00000002000e7308 */ /* 0x000ea40000000800 */
[----:B--2---:R-:W-:Y:S01]  /*7290*/  F2FP.F16.F32.PACK_AB R11, R14, R19 ;  /* 0x000000130e0b723e */ /* 0x004fe200000000ff */
[----:B------:R-:W-:-:S05]  /*72a0*/  FFMA.FTZ R2, R126, UR10, -R3 ;  /* 0x0000000a7e027c23 */ /* 0x000fca0008010803 */
[----:B------:R2:W3:Y:S01]  /*72b0*/  MUFU.EX2 R238, R2 ;  /* 0x0000000200ee7308 */ /* 0x0004e20000000800 */
[C---:B------:R-:W-:Y:S01]  /*72c0*/  HMMA.16816.F32 R196, R8.reuse, R32, R48 ;  /* 0x0000002008c4723c */ /* 0x040fe20000001830 */
[----:B------:R-:W4:Y:S05]  /*72d0*/  LDSM.16.MT88.4 R48, [R228+0xe800] ;  /* 0x00e80000e430783b */ /* 0x000f2a0000004200 */
[C---:B------:R-:W-:Y:S06]  /*72e0*/  HMMA.16816.F32 R208, R8.reuse, R28, R116 ;  /* 0x0000001c08d0723c */ /* 0x040fec0000001874 */
[----:B------:R-:W-:Y:S01]  /*72f0*/  HMMA.16816.F32 R204, R8, R24, R20 ;  /* 0x0000001808cc723c */ /* 0x000fe20000001814 */
[----:B------:R-:W-:Y:S01]  /*7300*/  IMAD.MOV.U32 R117, RZ, RZ, R166 ;  /* 0x000000ffff757224 */ /* 0x000fe200078e00a6 */
[----:B------:R-:W-:Y:S01]  /*7310*/  MOV R119, R164 ;  /* 0x000000a400777202 */ /* 0x000fe20000000f00 */
[----:B--2---:R-:W-:Y:S01]  /*7320*/  FFMA.FTZ R2, R127, UR10, -R3 ;  /* 0x0000000a7f027c23 */ /* 0x004fe20008010803 */
[----:B------:R-:W-:-:S02]  /*7330*/  IMAD.MOV.U32 R118, RZ, RZ, R159 ;  /* 0x000000ffff767224 */ /* 0x000fc400078e009f */
[C---:B------:R-:W-:Y:S01]  /*7340*/  HMMA.16816.F32 R124, R4.reuse, R82, RZ ;  /* 0x00000052047c723c */ /* 0x040fe200000018ff */
[----:B------:R2:W-:Y:S05]  /*7350*/  MUFU.EX2 R157, R2 ;  /* 0x00000002009d7308 */ /* 0x0005ea0000000800 */
[----:B------:R-:W-:Y:S06]  /*7360*/  HMMA.16816.F32 R4, R4, R94, RZ ;  /* 0x0000005e0404723c */ /* 0x000fec00000018ff */
[----:B-1----:R-:W-:Y:S01]  /*7370*/  HMMA.16816.F32 R220, R8, R44, R96 ;  /* 0x0000002c08dc723c */ /* 0x002fe20000001860 */
[----:B--2---:R-:W-:-:S06]  /*7380*/  FFMA.FTZ R2, R138, UR10, -R3 ;  /* 0x0000000a8a027c23 */ /* 0x004fcc0008010803 */
[----:B------:R-:W-:Y:S01]  /*7390*/  MOV R98, R19 ;  /* 0x0000001300627202 */ /* 0x000fe20000000f00 */
[----:B------:R-:W-:Y:S01]  /*73a0*/  IMAD.MOV.U32 R97, RZ, RZ, R15 ;  /* 0x000000ffff617224 */ /* 0x000fe200078e000f */
[----:B------:R-:W-:Y:S01]  /*73b0*/  MOV R96, R14 ;  /* 0x0000000e00607202 */ /* 0x000fe20000000f00 */
[----:B------:R1:W-:Y:S01]  /*73c0*/  MUFU.EX2 R116, R2 ;  /* 0x0000000200747308 */ /* 0x0003e20000000800 */
[----:B----4-:R-:W-:Y:S01]  /*73d0*/  HMMA.16816.F32 R20, R8, R48, R88 ;  /* 0x000000300814723c */ /* 0x010fe20000001858 */
[----:B---3--:R-:W-:Y:S02]  /*73e0*/  F2FP.F16.F32.PACK_AB R14, R238, R136 ;  /* 0x00000088ee0e723e */ /* 0x008fe400000000ff */
[----:B------:R-:W-:-:S03]  /*73f0*/  MOV R138, R167 ;  /* 0x000000a7008a7202 */ /* 0x000fc60000000f00 */
[C---:B------:R-:W-:Y:S06]  /*7400*/  HMMA.16816.F32 R212, R8.reuse, R40, R108 ;  /* 0x0000002808d4723c */ /* 0x040fec000000186c */
[----:B------:R-:W-:Y:S01]  /*7410*/  HMMA.16816.F32 R108, R8, R50, R124 ;  /* 0x00000032086c723c */ /* 0x000fe2000000187c */
[----:B-1----:R-:W-:-:S05]  /*7420*/  FFMA.FTZ R2, R156, UR10, -R0 ;  /* 0x0000000a9c027c23 */ /* 0x002fca0008010800 */
[C---:B------:R-:W-:Y:S01]  /*7430*/  HMMA.16816.F32 R104, R8.reuse, R36, R104 ;  /* 0x000000240868723c */ /* 0x040fe20000001868 */
[----:B------:R1:W-:Y:S05]  /*7440*/  MUFU.EX2 R231, R2 ;  /* 0x0000000200e77308 */ /* 0x0003ea0000000800 */
[----:B------:R-:W-:Y:S01]  /*7450*/  MOV R90, R23 ;  /* 0x00000017005a7202 */ /* 0x000fe20000000f00 */
[----:B------:R-:W-:Y:S01]  /*7460*/  IMAD.MOV.U32 R89, RZ, RZ, R21 ;  /* 0x000000ffff597224 */ /* 0x000fe200078e0015 */
[----:B------:R-:W-:Y:S01]  /*7470*/  MOV R88, R22 ;  /* 0x0000001600587202 */ /* 0x000fe20000000f00 */
[----:B------:R-:W-:Y:S01]  /*7480*/  IMAD.MOV.U32 R195, RZ, RZ, R20 ;  /* 0x000000ffffc37224 */ /* 0x000fe200078e0014 */
[C---:B------:R-:W-:Y:S06]  /*7490*/  HMMA.16816.F32 R100, R8.reuse, R26, R100 ;  /* 0x0000001a0864723c */ /* 0x040fec0000001864 */
[----:B------:R-:W-:Y:S01]  /*74a0*/  HMMA.16816.F32 R20, R8, R52, R84 ;  /* 0x000000340814723c */ /* 0x000fe20000001854 */
[----:B-1----:R-:W-:-:S05]  /*74b0*/  FFMA.FTZ R2, R154, UR10, -R0 ;  /* 0x0000000a9a027c23 */ /* 0x002fca0008010800 */
[C---:B------:R-:W-:Y:S01]  /*74c0*/  HMMA.16816.F32 R120, R8.reuse, R34, R120 ;  /* 0x000000220878723c */ /* 0x040fe20000001878 */
[----:B------:R1:W2:Y:S05]  /*74d0*/  MUFU.EX2 R154, R2 ;  /* 0x00000002009a7308 */ /* 0x0002aa0000000800 */
[C---:B------:R-:W-:Y:S06]  /*74e0*/  HMMA.16816.F32 R184, R8.reuse, R30, R112 ;  /* 0x0000001e08b8723c */ /* 0x040fec0000001870 */
[----:B------:R-:W-:Y:S01]  /*74f0*/  HMMA.16816.F32 R144, R8, R42, R144 ;  /* 0x0000002a0890723c */ /* 0x000fe20000001890 */
[----:B-1----:R-:W-:Y:S01]  /*7500*/  FFMA.FTZ R2, R153, UR10, -R0 ;  /* 0x0000000a99027c23 */ /* 0x002fe20008010800 */
[----:B--2---:R-:W-:-:S04]  /*7510*/  F2FP.F16.F32.PACK_AB R13, R154, R231 ;  /* 0x000000e79a0d723e */ /* 0x004fc800000000ff */
[C---:B------:R-:W-:Y:S01]  /*7520*/  HMMA.16816.F32 R140, R8.reuse, R38, R140 ;  /* 0x00000026088c723c */ /* 0x040fe2000000188c */
[----:B------:R-:W-:Y:S01]  /*7530*/  MOV R85, R22 ;  /* 0x0000001600557202 */ /* 0x000fe20000000f00 */
[----:B------:R1:W-:Y:S01]  /*7540*/  MUFU.EX2 R153, R2 ;  /* 0x0000000200997308 */ /* 0x0003e20000000800 */
[----:B------:R-:W-:Y:S01]  /*7550*/  IMAD.MOV.U32 R84, RZ, RZ, R21 ;  /* 0x000000ffff547224 */ /* 0x000fe200078e0015 */
[----:B------:R-:W-:Y:S01]  /*7560*/  MOV R203, R23 ;  /* 0x0000001700cb7202 */ /* 0x000fe20000000f00 */
[----:B------:R-:W-:Y:S01]  /*7570*/  IMAD.MOV.U32 R202, RZ, RZ, R20 ;  /* 0x000000ffffca7224 */ /* 0x000fe200078e0014 */
[C---:B------:R-:W-:Y:S06]  /*7580*/  HMMA.16816.F32 R128, R8.reuse, R46, R128 ;  /* 0x0000002e0880723c */ /* 0x040fec0000001880 */
[----:B------:R-:W-:Y:S01]  /*7590*/  HMMA.16816.F32 R124, R8, R54, R4 ;  /* 0x00000036087c723c */ /* 0x000fe20000001804 */
[----:B-1----:R-:W-:-:S06]  /*75a0*/  FFMA.FTZ R2, R152, UR10, -R0 ;  /* 0x0000000a98027c23 */ /* 0x002fcc0008010800 */
[----:B------:R-:W-:Y:S02]  /*75b0*/  F2FP.F16.F32.PACK_AB R4, R137, R157 ;  /* 0x0000009d8904723e */ /* 0x000fe400000000ff */
[----:B------:R-:W-:Y:S01]  /*75c0*/  F2FP.F16.F32.PACK_AB R6, R116, R232 ;  /* 0x000000e87406723e */ /* 0x000fe200000000ff */
[----:B------:R1:W2:Y:S02]  /*75d0*/  MUFU.EX2 R152, R2 ;  /* 0x0000000200987308 */ /* 0x0002a40000000800 */
[----:B-1----:R-:W-:Y:S01]  /*75e0*/  FFMA.FTZ R2, R151, UR10, -R0 ;  /* 0x0000000a97027c23 */ /* 0x002fe20008010800 */
[----:B--2---:R-:W-:Y:S02]  /*75f0*/  F2FP.F16.F32.PACK_AB R15, R152, R153 ;  /* 0x00000099980f723e */ /* 0x004fe400000000ff */
[----:B------:R-:W-:-:S03]  /*7600*/  MOV R151, R85 ;  /* 0x0000005500977202 */ /* 0x000fc60000000f00 */
[----:B------:R1:W-:Y:S02]  /*7610*/  MUFU.EX2 R19, R2 ;  /* 0x0000000200137308 */ /* 0x0003e40000000800 */
[C---:B------:R-:W-:Y:S06]  /*7620*/  HMMA.16816.F32 R8, R12.reuse, R60, RZ ;  /* 0x0000003c0c08723c */ /* 0x040fec00000018ff */
[----:B------:R-:W-:Y:S01]  /*7630*/  HMMA.16816.F32 R20, R12, R56, RZ ;  /* 0x000000380c14723c */ /* 0x000fe200000018ff */
[----:B-1----:R-:W-:Y:S01]  /*7640*/  FFMA.FTZ R2, R150, UR10, -R0 ;  /* 0x0000000a96027c23 */ /* 0x002fe20008010800 */
[----:B------:R-:W-:-:S03]  /*7650*/  IMAD.MOV.U32 R150, RZ, RZ, R84 ;  /* 0x000000ffff967224 */ /* 0x000fc600078e0054 */
[----:B------:R1:W2:Y:S02]  /*7660*/  MUFU.EX2 R224, R2 ;  /* 0x0000000200e07308 */ /* 0x0002a40000000800 */
[----:B-1----:R-:W-:Y:S01]  /*7670*/  FFMA.FTZ R2, R149, UR10, -R0 ;  /* 0x0000000a95027c23 */ /* 0x002fe20008010800 */
[----:B--2---:R-:W-:Y:S02]  /*7680*/  F2FP.F16.F32.PACK_AB R5, R224, R19 ;  /* 0x00000013e005723e */ /* 0x004fe400000000ff */
[----:B------:R-:W-:-:S03]  /*7690*/  MOV R149, R97 ;  /* 0x0000006100957202 */ /* 0x000fc60000000f00 */
[----:B------:R1:W-:Y:S02]  /*76a0*/  MUFU.EX2 R233, R2 ;  /* 0x0000000200e97308 */ /* 0x0003e40000000800 */
[----:B-1----:R-:W-:Y:S01]  /*76b0*/  FFMA.FTZ R2, R148, UR10, -R0 ;  /* 0x0000000a94027c23 */ /* 0x002fe20008010800 */
[----:B------:R-:W-:-:S05]  /*76c0*/  IMAD.MOV.U32 R148, RZ, RZ, R98 ;  /* 0x000000ffff947224 */ /* 0x000fca00078e0062 */
[----:B------:R-:W1:Y:S02]  /*76d0*/  MUFU.EX2 R99, R2 ;  /* 0x0000000200637308 */ /* 0x000e640000000800 */
[----:B-1----:R-:W-:Y:S01]  /*76e0*/  F2FP.F16.F32.PACK_AB R7, R99, R233 ;  /* 0x000000e96307723e */ /* 0x002fe200000000ff */
[----:B------:R-:W-:-:S06]  /*76f0*/  IMAD.MOV.U32 R2, RZ, RZ, R165 ;  /* 0x000000ffff027224 */ /* 0x000fcc00078e00a5 */
[----:B------:R-:W-:Y:S06]  /*7700*/  HMMA.16816.F32 R164, R4, R32, R8 ;  /* 0x0000002004a4723c */ /* 0x000fec0000001808 */
[----:B------:R-:W-:Y:S06]  /*7710*/  HMMA.16816.F32 R8, R12, R64, RZ ;  /* 0x000000400c08723c */ /* 0x000fec00000018ff */
[----:B------:R-:W-:Y:S01]  /*7720*/  HMMA.16816.F32 R172, R4, R24, R20 ;  /* 0x0000001804ac723c */ /* 0x000fe20000001814 */
[----:B------:R-:W-:Y:S01]  /*7730*/  MOV R64, R90 ;  /* 0x0000005a00407202 */ /* 0x000fe20000000f00 */
[----:B------:R-:W-:-:S04]  /*7740*/  IMAD.MOV.U32 R65, RZ, RZ, R89 ;  /* 0x000000ffff417224 */ /* 0x000fc800078e0059 */
[----:B------:R-:W-:Y:S01]  /*7750*/  HMMA.16816.F32 R20, R12, R78, RZ ;  /* 0x0000004e0c14723c */ /* 0x000fe200000018ff */
[----:B------:R-:W-:Y:S01]  /*7760*/  MOV R25, R158 ;  /* 0x0000009e00197202 */ /* 0x000fe20000000f00 */
[----:B------:R-:W-:-:S10]  /*7770*/  IMAD.MOV.U32 R24, RZ, RZ, R157 ;  /* 0x000000ffff187224 */ /* 0x000fd400078e009d */
[----:B------:R-:W-:Y:S06]  /*7780*/  HMMA.16816.F32 R156, R4, R28, R8 ;  /* 0x0000001c049c723c */ /* 0x000fec0000001808 */
[----:B------:R-:W-:Y:S01]  /*7790*/  HMMA.16816.F32 R8, R12, R68, RZ ;  /* 0x000000440c08723c */ /* 0x000fe200000018ff */
[----:B------:R-:W-:Y:S01]  /*77a0*/  MOV R29, R88 ;  /* 0x00000058001d7202 */ /* 0x000fe20000000f00 */
[----:B------:R-:W-:-:S04]  /*77b0*/  IMAD.MOV.U32 R28, RZ, RZ, R96 ;  /* 0x000000ffff1c7224 */ /* 0x000fc800078e0060 */
[----:B------:R-:W-:Y:S01]  /*77c0*/  HMMA.16816.F32 R20, R4, R46, R20 ;  /* 0x0000002e0414723c */ /* 0x000fe20000001814 */
[----:B------:R-:W-:Y:S01]  /*77d0*/  MOV R68, R99 ;  /* 0x0000006300447202 */ /* 0x000fe20000000f00 */
[----:B------:R-:W-:-:S15]  /*77e0*/  IMAD.MOV.U32 R69, RZ, RZ, R117 ;  /* 0x000000ffff457224 */ /* 0x000fde00078e0075 */
[----:B------:R-:W-:-:S01]  /*77f0*/  NOP ;  /* 0x0000000000007918 */ /* 0x000fc20000000000 */
[----:B------:R-:W-:Y:S06]  /*7800*/  HMMA.16816.F32 R84, R4, R40, R8 ;  /* 0x000000280454723c */ /* 0x000fec0000001808 */
[----:B------:R-:W-:Y:S07]  /*7810*/  HMMA.16816.F32 R8, R12, R72, RZ ;  /* 0x000000480c08723c */ /* 0x000fee00000018ff */
[----:B------:R-:W-:Y:S01]  /*7820*/  MOV R72, R118 ;  /* 0x0000007600487202 */ /* 0x000fe20000000f00 */
[----:B------:R-:W-:-:S15]  /*7830*/  IMAD.MOV.U32 R73, RZ, RZ, R116 ;  /* 0x000000ffff497224 */ /* 0x000fde00078e0074 */
[----:B------:R-:W-:-:S01]  /*7840*/  NOP ;  /* 0x0000000000007918 */ /* 0x000fc20000000000 */
[----:B------:R-:W-:Y:S06]  /*7850*/  HMMA.16816.F32 R88, R4, R36, R8 ;  /* 0x000000240458723c */ /* 0x000fec0000001808 */
[----:B------:R-:W-:Y:S07]  /*7860*/  HMMA.16816.F32 R8, R12, R76, RZ ;  /* 0x0000004c0c08723c */ /* 0x000fee00000018ff */
[----:B------:R-:W-:Y:S01]  /*7870*/  MOV R77, R119 ;  /* 0x00000077004d7202 */ /* 0x000fe20000000f00 */
[----:B------:R-:W-:-:S02]  /*7880*/  IMAD.MOV.U32 R76, RZ, RZ, R25 ;  /* 0x000000ffff4c7224 */ /* 0x000fc400078e0019 */
[----:B------:R-:W-:-:S14]  /*7890*/  FFMA.FTZ R25, R170, UR10, -R3 ;  /* 0x0000000aaa197c23 */ /* 0x000fdc0008010803 */
[----:B------:R-:W-:Y:S06]  /*78a0*/  HMMA.16816.F32 R96, R4, R44, R8 ;  /* 0x0000002c0460723c */ /* 0x000fec0000001808 */
[----:B------:R-:W-:Y:S01]  /*78b0*/  HMMA.16816.F32 R8, R12, R80, RZ ;  /* 0x000000500c08723c */ /* 0x000fe200000018ff */
[----:B------:R-:W-:Y:S01]  /*78c0*/  MOV R45, R2 ;  /* 0x00000002002d7202 */ /* 0x000fe20000000f00 */
[----:B------:R-:W-:Y:S01]  /*78d0*/  FFMA.FTZ R2, R193, UR10, -R3 ;  /* 0x0000000ac1027c23 */ /* 0x000fe20008010803 */
[----:B------:R-:W-:-:S03]  /*78e0*/  IMAD.MOV.U32 R44, RZ, RZ, R138 ;  /* 0x000000ffff2c7224 */ /* 0x000fc600078e008a */
[----:B------:R1:W-:Y:S01]  /*78f0*/  MUFU.EX2 R79, R2 ;  /* 0x00000002004f7308 */ /* 0x0003e20000000800 */
[----:B------:R-:W-:Y:S01]  /*7900*/  IMAD.MOV.U32 R80, RZ, RZ, R235 ;  /* 0x000000ffff507224 */ /* 0x000fe200078e00eb */
[----:B------:R-:W-:Y:S01]  /*7910*/  MOV R81, R139 ;  /* 0x0000008b00517202 */ /* 0x000fe20000000f00 */
[----:B-1----:R-:W-:-:S15]  /*7920*/  FFMA.FTZ R2, R189, UR10, -R3 ;  /* 0x0000000abd027c23 */ /* 0x002fde0008010803 */
[----:B------:R-:W-:Y:S06]  /*7930*/  HMMA.16816.F32 R116, R4, R48, R8 ;  /* 0x000000300474723c */ /* 0x000fec0000001808 */
[----:B------:R-:W-:Y:S07]  /*7940*/  HMMA.16816.F32 R8, R12, R92, RZ ;  /* 0x0000005c0c08723c */ /* 0x000fee00000018ff */
[----:B------:R-:W-:Y:S01]  /*7950*/  IMAD.MOV.U32 R93, RZ, RZ, R73 ;  /* 0x000000ffff5d7224 */ /* 0x000fe200078e0049 */
[----:B------:R-:W-:-:S02]  /*7960*/  MOV R92, R68 ;  /* 0x00000044005c7202 */ /* 0x000fc40000000f00 */
[----:B------:R-:W-:Y:S01]  /*7970*/  MOV R68, R19 ;  /* 0x0000001300447202 */ /* 0x000fe20000000f00 */
[----:B------:R-:W-:Y:S01]  /*7980*/  FFMA.FTZ R19, R155, UR10, -R3 ;  /* 0x0000000a9b137c23 */ /* 0x000fe20008010803 */
[----:B------:R-:W-:Y:S01]  /*7990*/  MOV R155, R92 ;  /* 0x0000005c009b7202 */ /* 0x000fe20000000f00 */
[----:B------:R-:W-:Y:S01]  /*79a0*/  IMAD.MOV.U32 R170, RZ, RZ, R93 ;  /* 0x000000ffffaa7224 */ /* 0x000fe200078e005d */
[----:B------:R-:W-:Y:S01]  /*79b0*/  MOV R93, R201 ;  /* 0x000000c9005d7202 */ /* 0x000fe20000000f00 */
[----:B------:R-:W-:-:S09]  /*79c0*/  IMAD.MOV.U32 R92, RZ, RZ, R200 ;  /* 0x000000ffff5c7224 */ /* 0x000fd200078e00c8 */
[----:B------:R-:W-:Y:S06]  /*79d0*/  HMMA.16816.F32 R112, R4, R52, R8 ;  /* 0x000000340470723c */ /* 0x000fec0000001808 */
[----:B------:R-:W-:-:S15]  /*79e0*/  HMMA.16816.F32 R8, R12, R58, RZ ;  /* 0x0000003a0c08723c */ /* 0x000fde00000018ff */
[----:B------:R-:W-:-:S09]  /*79f0*/  NOP ;  /* 0x0000000000007918 */ /* 0x000fd20000000000 */
[----:B------:R-:W-:Y:S06]  /*7a00*/  HMMA.16816.F32 R56, R4, R26, R8 ;  /* 0x0000001a0438723c */ /* 0x000fec0000001808 */
[----:B------:R-:W-:Y:S01]  /*7a10*/  HMMA.16816.F32 R8, R12, R62, RZ ;  /* 0x0000003e0c08723c */ /* 0x000fe200000018ff */
[----:B------:R-:W-:-:S15]  /*7a20*/  FFMA.FTZ R26, R176, UR10, -R3 ;  /* 0x0000000ab01a7c23 */ /* 0x000fde0008010803 */
[----:B------:R-:W-:-:S08]  /*7a30*/  NOP ;  /* 0x0000000000007918 */ /* 0x000fd00000000000 */
[----:B------:R-:W-:Y:S06]  /*7a40*/  HMMA.16816.F32 R60, R4, R34, R8 ;  /* 0x00000022043c723c */ /* 0x000fec0000001808 */
[----:B------:R-:W-:-:S15]  /*7a50*/  HMMA.16816.F32 R8, R12, R66, RZ ;  /* 0x000000420c08723c */ /* 0x000fde00000018ff */
[----:B------:R-:W-:-:S09]  /*7a60*/  NOP ;  /* 0x0000000000007918 */ /* 0x000fd20000000000 */
[----:B------:R-:W-:Y:S06]  /*7a70*/  HMMA.16816.F32 R32, R4, R30, R8 ;  /* 0x0000001e0420723c */ /* 0x000fec0000001808 */
[----:B------:R-:W-:Y:S01]  /*7a80*/  HMMA.16816.F32 R8, R12, R70, RZ ;  /* 0x000000460c08723c */ /* 0x000fe200000018ff */
[----:B------:R-:W-:Y:S01]  /*7a90*/  MOV R30, R28 ;  /* 0x0000001c001e7202 */ /* 0x000fe20000000f00 */
[----:B------:R-:W-:Y:S01]  /*7aa0*/  IMAD.MOV.U32 R28, RZ, RZ, R29 ;  /* 0x000000ffff1c7224 */ /* 0x000fe200078e001d */
[----:B------:R-:W-:Y:S01]  /*7ab0*/  MOV R29, R64 ;  /* 0x00000040001d7202 */ /* 0x000fe20000000f00 */
[----:B------:R-:W-:Y:S01]  /*7ac0*/  IMAD.MOV.U32 R31, RZ, RZ, R69 ;  /* 0x000000ffff1f7224 */ /* 0x000fe200078e0045 */
[----:B------:R-:W-:Y:S01]  /*7ad0*/  MOV R69, R24 ;  /* 0x0000001800457202 */ /* 0x000fe20000000f00 */
[----:B------:R-:W-:Y:S01]  /*7ae0*/  FFMA.FTZ R24, R160, UR10, -R3 ;  /* 0x0000000aa0187c23 */ /* 0x000fe20008010803 */
[----:B------:R-:W-:-:S15]  /*7af0*/  MOV R160, R92 ;  /* 0x0000005c00a07202 */ /* 0x000fde0000000f00 */
[----:B------:R-:W-:-:S02]  /*7b00*/  NOP ;  /* 0x0000000000007918 */ /* 0x000fc40000000000 */
[----:B------:R-:W-:Y:S06]  /*7b10*/  HMMA.16816.F32 R40, R4, R42, R8 ;  /* 0x0000002a0428723c */ /* 0x000fec0000001808 */
[----:B------:R-:W-:-:S15]  /*7b20*/  HMMA.16816.F32 R8, R12, R74, RZ ;  /* 0x0000004a0c08723c */ /* 0x000fde00000018ff */
[----:B------:R-:W-:-:S09]  /*7b30*/  NOP ;  /* 0x0000000000007918 */ /* 0x000fd20000000000 */
[----:B------:R-:W-:Y:S06]  /*7b40*/  HMMA.16816.F32 R36, R4, R38, R8 ;  /* 0x000000260424723c */ /* 0x000fec0000001808 */
[C---:B------:R-:W-:Y:S06]  /*7b50*/  HMMA.16816.F32 R8, R12.reuse, R82, RZ ;  /* 0x000000520c08723c */ /* 0x040fec00000018ff */
[----:B------:R-:W-:Y:S01]  /*7b60*/  HMMA.16816.F32 R12, R12, R94, RZ ;  /* 0x0000005e0c0c723c */ /* 0x000fe200000018ff */
[----:B------:R-:W-:Y:S01]  /*7b70*/  MOV R83, R72 ;  /* 0x0000004800537202 */ /* 0x000fe20000000f00 */
[----:B------:R-:W-:Y:S01]  /*7b80*/  IMAD.MOV.U32 R82, RZ, RZ, R77 ;  /* 0x000000ffff527224 */ /* 0x000fe200078e004d */
[----:B------:R1:W2:Y:S01]  /*7b90*/  MUFU.EX2 R72, R2 ;  /* 0x0000000200487308 */ /* 0x0002a20000000800 */
[----:B------:R-:W-:-:S03]  /*7ba0*/  IMAD.MOV.U32 R77, RZ, RZ, R65 ;  /* 0x000000ffff4d7224 */ /* 0x000fc600078e0041 */
[----:B------:R-:W-:Y:S02]  /*7bb0*/  IMAD.MOV.U32 R95, RZ, RZ, R18 ;  /* 0x000000ffff5f7224 */ /* 0x000fe400078e0012 */
[----:B------:R-:W-:Y:S01]  /*7bc0*/  FFMA.FTZ R18, R171, UR10, -R0 ;  /* 0x0000000aab127c23 */ /* 0x000fe20008010800 */
[----:B------:R-:W-:-:S08]  /*7bd0*/  IMAD.MOV.U32 R171, RZ, RZ, R31 ;  /* 0x000000ffffab7224 */ /* 0x000fd000078e001f */
[----:B------:R-:W-:Y:S01]  /*7be0*/  HMMA.16816.F32 R48, R4, R50, R8 ;  /* 0x000000320430723c */ /* 0x000fe20000001808 */
[----:B-1----:R-:W-:-:S04]  /*7bf0*/  FFMA.FTZ R2, R181, UR10, -R3 ;  /* 0x0000000ab5027c23 */ /* 0x002fc80008010803 */
[----:B------:R1:W-:Y:S01]  /*7c00*/  MUFU.EX2 R70, R2 ;  /* 0x0000000200467308 */ /* 0x0003e20000000800 */
[----:B------:R-:W-:Y:S01]  /*7c10*/  HMMA.16816.F32 R52, R4, R54, R12 ;  /* 0x000000360434723c */ /* 0x000fe2000000180c */
[----:B------:R-:W3:Y:S01]  /*7c20*/  LDSM.16.MT88.4 R12, [R225+0xd000] ;  /* 0x00d00000e10c783b */ /* 0x000ee20000004200 */
[----:B--2---:R-:W-:-:S05]  /*7c30*/  F2FP.F16.F32.PACK_AB R8, R72, R79 ;  /* 0x0000004f4808723e */ /* 0x004fca00000000ff */
[----:B------:R-:W-:-:S04]  /*7c40*/  FFMA.FTZ R4, R194, UR10, -R16 ;  /* 0x0000000ac2047c23 */ /* 0x000fc80008010810 */
[----:B------:R-:W-:Y:S01]  /*7c50*/  MUFU.EX2 R27, R4 ;  /* 0x00000004001b7308 */ /* 0x000fe20000000800 */
[----:B-1----:R-:W-:Y:S01]  /*7c60*/  FFMA.FTZ R2, R168, UR10, -R3 ;  /* 0x0000000aa8027c23 */ /* 0x002fe20008010803 */
[----:B------:R-:W-:Y:S01]  /*7c70*/  IMAD.MOV.U32 R168, RZ, RZ, R149 ;  /* 0x000000ffffa87224 */ /* 0x000fe200078e0095 */
[----:B------:R-:W-:Y:S01]  /*7c80*/  MOV R149, R150 ;  /* 0x0000009600957202 */ /* 0x000fe20000000f00 */
[----:B------:R-:W-:-:S04]  /*7c90*/  IMAD.MOV.U32 R150, RZ, RZ, R151 ;  /* 0x000000ffff967224 */ /* 0x000fc800078e0097 */
[----:B------:R1:W2:Y:S01]  /*7ca0*/  MUFU.EX2 R74, R2 ;  /* 0x00000002004a7308 */ /* 0x0002a20000000800 */
[----:B------:R-:W-:Y:S01]  /*7cb0*/  MOV R151, R203 ;  /* 0x000000cb00977202 */ /* 0x000fe20000000f00 */
[--C-:B------:R-:W-:Y:S01]  /*7cc0*/  FFMA.FTZ R3, R163, UR10, -R0.reuse ;  /* 0x0000000aa3037c23 */ /* 0x100fe20008010800 */
[----:B------:R-:W-:Y:S01]  /*7cd0*/  MOV R163, R95 ;  /* 0x0000005f00a37202 */ /* 0x000fe20000000f00 */
        /* <DEDUP_REMOVED lines=8> */
[----:B-1----:R-:W-:Y:S01]  /*7d60*/  FFMA.FTZ R2, R169, UR10, -R0 ;  /* 0x0000000aa9027c23 */ /* 0x002fe20008010800 */
[----:B------:R-:W-:Y:S01]  /*7d70*/  MOV R169, R148 ;  /* 0x0000009400a97202 */ /* 0x000fe20000000f00 */
[----:B------:R-:W-:-:S04]  /*7d80*/  IMAD.MOV.U32 R148, RZ, RZ, R202 ;  /* 0x000000ffff947224 */ /* 0x000fc800078e00ca */
[----:B------:R1:W2:Y:S02]  /*7d90*/  MUFU.EX2 R75, R2 ;  /* 0x00000002004b7308 */ /* 0x0002a40000000800 */
[----:B-1----:R-:W-:Y:S01]  /*7da0*/  FFMA.FTZ R2, R192, UR10, -R17 ;  /* 0x0000000ac0027c23 */ /* 0x002fe20008010811 */
[----:B--2---:R-:W-:-:S05]  /*7db0*/  F2FP.F16.F32.PACK_AB R11, R75, R73 ;  /* 0x000000494b0b723e */ /* 0x004fca00000000ff */
[----:B------:R1:W-:Y:S02]  /*7dc0*/  MUFU.EX2 R67, R2 ;  /* 0x0000000200437308 */ /* 0x0003e40000000800 */
[----:B---3--:R-:W-:Y:S01]  /*7dd0*/  HMMA.16816.F32 R172, R8, R12, R172 ;  /* 0x0000000c08ac723c */ /* 0x008fe200000018ac */
[----:B-1----:R-:W-:-:S05]  /*7de0*/  FFMA.FTZ R2, R188, UR10, -R17 ;  /* 0x0000000abc027c23 */ /* 0x002fca0008010811 */
        /* <DEDUP_REMOVED lines=9> */
[----:B-1----:R-:W-:Y:S01]  /*7e80*/  FFMA.FTZ R2, R182, UR10, -R16 ;  /* 0x0000000ab6027c23 */ /* 0x002fe20008010810 */
[----:B--2---:R-:W-:-:S05]  /*7e90*/  F2FP.F16.F32.PACK_AB R5, R65, R27 ;  /* 0x0000001b4105723e */ /* 0x004fca00000000ff */
[----:B------:R1:W-:Y:S02]  /*7ea0*/  MUFU.EX2 R66, R2 ;  /* 0x0000000200427308 */ /* 0x0003e40000000800 */
[----:B-1----:R-:W-:-:S06]  /*7eb0*/  FFMA.FTZ R2, R177, UR10, -R16 ;  /* 0x0000000ab1027c23 */ /* 0x002fcc0008010810 */
[----:B------:R-:W1:Y:S02]  /*7ec0*/  MUFU.EX2 R64, R2 ;  /* 0x0000000200407308 */ /* 0x000e640000000800 */
[----:B-1----:R-:W-:Y:S01]  /*7ed0*/  F2FP.F16.F32.PACK_AB R7, R64, R66 ;  /* 0x000000424007723e */ /* 0x002fe200000000ff */
[--C-:B------:R-:W-:Y:S01]  /*7ee0*/  FFMA.FTZ R2, R162, UR10, -R0.reuse ;  /* 0x0000000aa2027c23 */ /* 0x100fe20008010800 */
[----:B------:R-:W-:Y:S01]  /*7ef0*/  FFMA.FTZ R0, R161, UR10, -R0 ;  /* 0x0000000aa1007c23 */ /* 0x000fe20008010800 */
[----:B------:R-:W-:Y:S01]  /*7f00*/  MOV R161, R30 ;  /* 0x0000001e00a17202 */ /* 0x000fe20000000f00 */
[----:B------:R-:W-:-:S03]  /*7f10*/  IMAD.MOV.U32 R162, RZ, RZ, R79 ;  /* 0x000000ffffa27224 */ /* 0x000fc600078e004f */
[C---:B------:R-:W-:Y:S06]  /*7f20*/  HMMA.16816.F32 R200, R4.reuse, R14, R100 ;  /* 0x0000000e04c8723c */ /* 0x040fec0000001864 */
[----:B------:R-:W-:Y:S01]  /*7f30*/  HMMA.16816.F32 R204, R4, R12, R204 ;  /* 0x0000000c04cc723c */ /* 0x000fe200000018cc */
        /* <DEDUP_REMOVED lines=8> */
[----:B------:R-:W-:Y:S01]  /*7fc0*/  HMMA.16816.F32 R28, R8, R14, R56 ;  /* 0x0000000e081c723c */ /* 0x000fe20000001838 */
[----:B------:R-:W1:Y:S01]  /*7fd0*/  LDSM.16.MT88.4 R12, [R226+0xd000] ;  /* 0x00d00000e20c783b */ /* 0x000e620000004200 */
[----:B------:R-:W-:Y:S01]  /*7fe0*/  MOV R44, R195 ;  /* 0x000000c3002c7202 */ /* 0x000fe20000000f00 */
[----:B------:R-:W-:-:S03]  /*7ff0*/  IMAD.MOV.U32 R103, RZ, RZ, R93 ;  /* 0x000000ffff677224 */ /* 0x000fc600078e005d */
[-C--:B-1----:R-:W-:Y:S06]  /*8000*/  HMMA.16816.F32 R164, R8, R12.reuse, R164 ;  /* 0x0000000c08a4723c */ /* 0x082fec00000018a4 */
[C---:B------:R-:W-:Y:S06]  /*8010*/  HMMA.16816.F32 R196, R4.reuse, R12, R196 ;  /* 0x0000000c04c4723c */ /* 0x040fec00000018c4 */
[-C--:B------:R-:W-:Y:S06]  /*8020*/  HMMA.16816.F32 R192, R4, R14.reuse, R120 ;  /* 0x0000000e04c0723c */ /* 0x080fec0000001878 */
[C---:B------:R-:W-:Y:S01]  /*8030*/  HMMA.16816.F32 R60, R8.reuse, R14, R60 ;  /* 0x0000000e083c723c */ /* 0x040fe2000000183c */
[----:B------:R-:W1:Y:S01]  /*8040*/  LDSM.16.MT88.4 R12, [R228+0xd000] ;  /* 0x00d00000e40c783b */ /* 0x000e620000004200 */
[----:B------:R-:W-:Y:S01]  /*8050*/  MOV R120, R148 ;  /* 0x0000009400787202 */ /* 0x000fe20000000f00 */
[----:B------:R-:W-:Y:S01]  /*8060*/  IMAD.MOV.U32 R121, RZ, RZ, R149 ;  /* 0x000000ffff797224 */ /* 0x000fe200078e0095 */
[----:B------:R-:W-:Y:S01]  /*8070*/  MOV R122, R150 ;  /* 0x00000096007a7202 */ /* 0x000fe20000000f00 */
[----:B------:R-:W-:Y:S01]  /*8080*/  IMAD.MOV.U32 R123, RZ, RZ, R151 ;  /* 0x000000ffff7b7224 */ /* 0x000fe200078e0097 */
[-C--:B-1----:R-:W-:Y:S06]  /*8090*/  HMMA.16816.F32 R156, R8, R12.reuse, R156 ;  /* 0x0000000c089c723c */ /* 0x082fec000000189c */
[C---:B------:R-:W-:Y:S06]  /*80a0*/  HMMA.16816.F32 R188, R4.reuse, R12, R208 ;  /* 0x0000000c04bc723c */ /* 0x040fec00000018d0 */
[----:B------:R-:W-:Y:S01]  /*80b0*/  HMMA.16816.F32 R184, R4, R14, R184 ;  /* 0x0000000e04b8723c */ /* 0x000fe200000018b8 */
[----:B------:R-:W-:Y:S01]  /*80c0*/  MOV R210, R75 ;  /* 0x0000004b00d27202 */ /* 0x000fe20000000f00 */
[----:B------:R-:W-:Y:S01]  /*80d0*/  IMAD.MOV.U32 R209, RZ, RZ, R74 ;  /* 0x000000ffffd17224 */ /* 0x000fe200078e004a */
[----:B------:R-:W-:Y:S01]  /*80e0*/  MOV R208, R73 ;  /* 0x0000004900d07202 */ /* 0x000fe20000000f00 */
[----:B------:R-:W-:-:S02]  /*80f0*/  IMAD.MOV.U32 R211, RZ, RZ, R78 ;  /* 0x000000ffffd37224 */ /* 0x000fc400078e004e */
[C---:B------:R-:W-:Y:S01]  /*8100*/  HMMA.16816.F32 R32, R8.reuse, R14, R32 ;  /* 0x0000000e0820723c */ /* 0x040fe20000001820 */
[----:B------:R-:W1:Y:S05]  /*8110*/  LDSM.16.MT88.4 R12, [R227+0xd000] ;  /* 0x00d00000e30c783b */ /* 0x000e6a0000004200 */
[-C--:B-1----:R-:W-:Y:S06]  /*8120*/  HMMA.16816.F32 R148, R8, R12.reuse, R84 ;  /* 0x0000000c0894723c */ /* 0x082fec0000001854 */
[C---:B------:R-:W-:Y:S06]  /*8130*/  HMMA.16816.F32 R180, R4.reuse, R12, R212 ;  /* 0x0000000c04b4723c */ /* 0x040fec00000018d4 */
[----:B------:R-:W-:Y:S01]  /*8140*/  HMMA.16816.F32 R176, R4, R14, R144 ;  /* 0x0000000e04b0723c */ /* 0x000fe20000001890 */
[----:B------:R-:W-:Y:S01]  /*8150*/  IMAD.MOV.U32 R213, RZ, RZ, R72 ;  /* 0x000000ffffd57224 */ /* 0x000fe200078e0048 */
[----:B------:R-:W-:Y:S01]  /*8160*/  MOV R214, R71 ;  /* 0x0000004700d67202 */ /* 0x000fe20000000f00 */
[----:B------:R-:W-:Y:S01]  /*8170*/  IMAD.MOV.U32 R215, RZ, RZ, R70 ;  /* 0x000000ffffd77224 */ /* 0x000fe200078e0046 */
[----:B------:R-:W-:-:S02]  /*8180*/  MOV R212, R68 ;  /* 0x0000004400d47202 */ /* 0x000fc40000000f00 */
        /* <DEDUP_REMOVED lines=8> */
[----:B------:R-:W-:Y:S01]  /*8210*/  MUFU.EX2 R26, R26 ;  /* 0x0000001a001a7308 */ /* 0x000fe20000000800 */
[----:B------:R-:W-:Y:S01]  /*8220*/  MOV R147, R162 ;  /* 0x000000a200937202 */ /* 0x000fe20000000f00 */
[-C--:B-1----:R-:W-:Y:S06]  /*8230*/  HMMA.16816.F32 R72, R4, R12.reuse, R104 ;  /* 0x0000000c0448723c */ /* 0x082fec0000001868 */
[----:B------:R-:W1:Y:S01]  /*8240*/  MUFU.EX2 R25, R25 ;  /* 0x0000001900197308 */ /* 0x000e620000000800 */
[----:B------:R2:W5:Y:S01]  /*8250*/  LDL.LU R240, [R1+0xb8] ;  /* 0x0000b80001f07983 */ /* 0x0005620000300800 */
[----:B------:R-:W-:Y:S01]  /*8260*/  HMMA.16816.F32 R68, R8, R12, R88 ;  /* 0x0000000c0844723c */ /* 0x000fe20000001858 */
[----:B------:R-:W-:Y:S01]  /*8270*/  MOV R104, R44 ;  /* 0x0000002c00687202 */ /* 0x000fe20000000f00 */
[----:B------:R-:W-:Y:S01]  /*8280*/  IMAD.MOV.U32 R105, RZ, RZ, R45 ;  /* 0x000000ffff697224 */ /* 0x000fe200078e002d */
[----:B------:R-:W-:Y:S01]  /*8290*/  MOV R106, R76 ;  /* 0x0000004c006a7202 */ /* 0x000fe20000000f00 */
[----:B------:R-:W-:-:S02]  /*82a0*/  IMAD.MOV.U32 R107, RZ, RZ, R77 ;  /* 0x000000ffff6b7224 */ /* 0x000fc400078e004d */
[-C--:B------:R-:W-:Y:S06]  /*82b0*/  HMMA.16816.F32 R76, R4, R14.reuse, R140 ;  /* 0x0000000e044c723c */ /* 0x080fec000000188c */
[----:B------:R-:W-:Y:S01]  /*82c0*/  HMMA.16816.F32 R44, R8, R14, R36 ;  /* 0x0000000e082c723c */ /* 0x000fe20000001824 */
[----:B------:R-:W3:Y:S01]  /*82d0*/  LDSM.16.MT88.4 R12, [R226+0xf000] ;  /* 0x00f00000e20c783b */ /* 0x000ee20000004200 */
[----:B------:R-:W-:-:S04]  /*82e0*/  IMAD.MOV.U32 R143, RZ, RZ, R102 ;  /* 0x000000ffff8f7224 */ /* 0x000fc800078e0066 */
[C---:B---3--:R-:W-:Y:S01]  /*82f0*/  HMMA.16816.F32 R40, R8.reuse, R14, R20 ;  /* 0x0000000e0828723c */ /* 0x048fe20000001814 */
[----:B------:R-:W3:Y:S05]  /*8300*/  LDSM.16.MT88.4 R20, [R228+0xf000] ;  /* 0x00f00000e414783b */ /* 0x000eea0000004200 */
[-C--:B------:R-:W-:Y:S06]  /*8310*/  HMMA.16816.F32 R84, R8, R12.reuse, R96 ;  /* 0x0000000c0854723c */ /* 0x080fec0000001860 */
[C---:B------:R-:W-:Y:S06]  /*8320*/  HMMA.16816.F32 R88, R4.reuse, R12, R220 ;  /* 0x0000000c0458723c */ /* 0x040fec00000018dc */
[C---:B------:R-:W-:Y:S01]  /*8330*/  HMMA.16816.F32 R92, R4.reuse, R14, R128 ;  /* 0x0000000e045c723c */ /* 0x040fe20000001880 */
[----:B------:R-:W4:Y:S01]  /*8340*/  LDSM.16.MT88.4 R12, [R227+0xf000] ;  /* 0x00f00000e30c783b */ /* 0x000f220000004200 */
[----:B------:R-:W-:Y:S01]  /*8350*/  MOV R98, R143 ;  /* 0x0000008f00627202 */ /* 0x000fe20000000f00 */
[----:B------:R-:W-:Y:S01]  /*8360*/  IMAD.MOV.U32 R102, RZ, RZ, R239 ;  /* 0x000000ffff667224 */ /* 0x000fe200078e00ef */
[----:B------:R-:W-:Y:S01]  /*8370*/  MOV R140, R101 ;  /* 0x00000065008c7202 */ /* 0x000fe20000000f00 */
[----:B------:R-:W-:Y:S01]  /*8380*/  IMAD.MOV.U32 R99, RZ, RZ, R100 ;  /* 0x000000ffff637224 */ /* 0x000fe200078e0064 */
[----:B------:R-:W-:Y:S01]  /*8390*/  MOV R142, R103 ;  /* 0x00000067008e7202 */ /* 0x000fe20000000f00 */
[----:B------:R-:W-:Y:S01]  /*83a0*/  IMAD.MOV.U32 R141, RZ, RZ, R102 ;  /* 0x000000ffff8d7224 */ /* 0x000fe200078e0066 */
[-C--:B---3--:R-:W-:Y:S06]  /*83b0*/  HMMA.16816.F32 R108, R4, R22.reuse, R108 ;  /* 0x00000016046c723c */ /* 0x088fec000000186c */
[----:B------:R-:W-:Y:S01]  /*83c0*/  HMMA.16816.F32 R48, R8, R22, R48 ;  /* 0x000000160830723c */ /* 0x000fe20000001830 */
[----:B------:R3:W-:Y:S01]  /*83d0*/  MUFU.EX2 R22, R0 ;  /* 0x0000000000167308 */ /* 0x0007e20000000800 */
[----:B------:R-:W-:-:S04]  /*83e0*/  IMAD.MOV.U32 R143, RZ, RZ, R160 ;  /* 0x000000ffff8f7224 */ /* 0x000fc800078e00a0 */
[C---:B------:R-:W-:Y:S01]  /*83f0*/  HMMA.16816.F32 R104, R4.reuse, R20, R104 ;  /* 0x000000140468723c */ /* 0x040fe20000001868 */
[----:B------:R-:W-:Y:S01]  /*8400*/  MOV R163, R238 ;  /* 0x000000ee00a37202 */ /* 0x000fe20000000f00 */
[----:B------:R-:W-:Y:S01]  /*8410*/  IMAD.MOV.U32 R162, RZ, RZ, R237 ;  /* 0x000000ffffa27224 */ /* 0x000fe200078e00ed */
[----:B------:R-:W-:Y:S01]  /*8420*/  MUFU.EX2 R24, R24 ;  /* 0x0000001800187308 */ /* 0x000fe20000000800 */
[----:B-1----:R-:W-:Y:S01]  /*8430*/  F2FP.F16.F32.PACK_AB R128, R25, R26 ;  /* 0x0000001a1980723e */ /* 0x002fe200000000ff */
[----:B------:R2:W5:Y:S01]  /*8440*/  LDL.LU R239, [R1+0xb4] ;  /* 0x0000b40001ef7983 */ /* 0x0005620000300800 */
[----:B----4-:R-:W-:Y:S01]  /*8450*/  HMMA.16816.F32 R36, R4, R14, R124 ;  /* 0x0000000e0424723c */ /* 0x010fe2000000187c */
[----:B---3--:R-:W-:-:S05]  /*8460*/  FFMA.FTZ R0, R98, UR10, -R17 ;  /* 0x0000000a62007c23 */ /* 0x008fca0008010811 */
[----:B------:R-:W-:Y:S01]  /*8470*/  HMMA.16816.F32 R52, R8, R14, R52 ;  /* 0x0000000e0834723c */ /* 0x000fe20000001834 */
[----:B------:R-:W1:Y:S05]  /*8480*/  MUFU.EX2 R23, R19 ;  /* 0x0000001300177308 */ /* 0x000e6a0000000800 */
[----:B------:R-:W-:Y:S06]  /*8490*/  HMMA.16816.F32 R120, R4, R12, R120 ;  /* 0x0000000c0478723c */ /* 0x000fec0000001878 */
[C---:B------:R-:W-:Y:S01]  /*84a0*/  HMMA.16816.F32 R100, R8.reuse, R20, R116 ;  /* 0x000000140864723c */ /* 0x040fe20000001874 */
[----:B------:R3:W-:Y:S01]  /*84b0*/  MUFU.EX2 R14, R0 ;  /* 0x00000000000e7308 */ /* 0x0007e20000000800 */
[----:B------:R-:W-:Y:S01]  /*84c0*/  IMAD.MOV.U32 R98, RZ, RZ, R99 ;  /* 0x000000ffff627224 */ /* 0x000fe200078e0063 */
[----:B------:R-:W-:Y:S01]  /*84d0*/  MOV R99, R140 ;  /* 0x0000008c00637202 */ /* 0x000fe20000000f00 */
[----:B------:R-:W-:Y:S01]  /*84e0*/  IMAD.MOV.U32 R140, RZ, RZ, R141 ;  /* 0x000000ffff8c7224 */ /* 0x000fe200078e008d */
[----:B------:R-:W-:Y:S01]  /*84f0*/  MOV R141, R142 ;  /* 0x0000008e008d7202 */ /* 0x000fe20000000f00 */
[----:B------:R2:W5:Y:S03]  /*8500*/  LDL.LU R238, [R1+0xb0] ;  /* 0x0000b00001ee7983 */ /* 0x0005660000300800 */
[----:B------:R-:W-:Y:S01]  /*8510*/  MUFU.EX2 R19, R18 ;  /* 0x0000001200137308 */ /* 0x000fe20000000800 */
[----:B---3--:R-:W-:Y:S01]  /*8520*/  FFMA.FTZ R0, R219, UR10, -R17 ;  /* 0x0000000adb007c23 */ /* 0x008fe20008010811 */
[----:B------:R-:W-:Y:S01]  /*8530*/  IMAD.MOV.U32 R142, RZ, RZ, R143 ;  /* 0x000000ffff8e7224 */ /* 0x000fe200078e008f */
[----:B------:R-:W-:Y:S01]  /*8540*/  MOV R97, R140 ;  /* 0x0000008c00617202 */ /* 0x000fe20000000f00 */
[----:B------:R-:W-:Y:S04]  /*8550*/  HMMA.16816.F32 R116, R8, R12, R112 ;  /* 0x0000000c0874723c */ /* 0x000fe80000001870 */
[----:B------:R3:W-:Y:S01]  /*8560*/  MUFU.EX2 R15, R0 ;  /* 0x00000000000f7308 */ /* 0x0007e20000000800 */
[----:B------:R-:W-:Y:S01]  /*8570*/  MOV R143, R144 ;  /* 0x00000090008f7202 */ /* 0x000fe20000000f00 */
[----:B------:R-:W-:Y:S01]  /*8580*/  IMAD.MOV.U32 R144, RZ, RZ, R145 ;  /* 0x000000ffff907224 */ /* 0x000fe200078e0091 */
[----:B------:R-:W-:Y:S01]  /*8590*/  MOV R145, R146 ;  /* 0x0000009200917202 */ /* 0x000fe20000000f00 */
[----:B------:R-:W-:Y:S01]  /*85a0*/  FFMA.FTZ R4, R234, UR10, -R16 ;  /* 0x0000000aea047c23 */ /* 0x000fe20008010810 */
[----:B------:R-:W-:Y:S01]  /*85b0*/  MOV R140, R142 ;  /* 0x0000008e008c7202 */ /* 0x000fe20000000f00 */
[----:B------:R-:W-:Y:S01]  /*85c0*/  FADD.FTZ R8, R229, R230 ;  /* 0x000000e6e5087221 */ /* 0x000fe20000010000 */
[----:B------:R-:W-:Y:S01]  /*85d0*/  MOV R160, R236 ;  /* 0x000000ec00a07202 */ /* 0x000fe20000000f00 */
[----:B------:R4:W2:Y:S01]  /*85e0*/  MUFU.EX2 R20, R3 ;  /* 0x0000000300147308 */ /* 0x0008a20000000800 */
[----:B------:R-:W-:Y:S01]  /*85f0*/  FADD.FTZ R6, R231, R154 ;  /* 0x0000009ae7067221 */ /* 0x000fe20000010000 */
[----:B-1----:R-:W-:Y:S01]  /*8600*/  F2FP.F16.F32.PACK_AB R130, R23, R24 ;  /* 0x000000181782723e */ /* 0x002fe200000000ff */
[----:B------:R-:W-:Y:S04]  /*8610*/  LDSM.16.MT88.4 R112, [R228+0xf800] ;  /* 0x00f80000e470783b */ /* 0x000fe80000004200 */
[----:B------:R1:W5:Y:S01]  /*8620*/  LDL.LU R237, [R1+0xac] ;  /* 0x0000ac0001ed7983 */ /* 0x0003620000300800 */
[----:B---3--:R-:W-:Y:S01]  /*8630*/  FFMA.FTZ R0, R217, UR10, -R17 ;  /* 0x0000000ad9007c23 */ /* 0x008fe20008010811 */
[----:B------:R-:W-:Y:S01]  /*8640*/  MOV R142, R144 ;  /* 0x00000090008e7202 */ /* 0x000fe20000000f00 */
[----:B------:R-:W-:Y:S01]  /*8650*/  IMAD.MOV.U32 R221, RZ, RZ, R140 ;  /* 0x000000ffffdd7224 */ /* 0x000fe200078e008c */
[----:B------:R-:W-:Y:S01]  /*8660*/  MUFU.EX2 R13, R4 ;  /* 0x00000004000d7308 */ /* 0x000fe20000000800 */
[----:B------:R-:W-:-:S07]  /*8670*/  IMAD.MOV.U32 R146, RZ, RZ, R212 ;  /* 0x000000ffff927224 */ /* 0x000fce00078e00d4 */
[----:B------:R-:W3:Y:S01]  /*8680*/  MUFU.EX2 R21, R2 ;  /* 0x0000000200157308 */ /* 0x000ee20000000800 */
[----:B----4-:R-:W-:Y:S01]  /*8690*/  FFMA.FTZ R3, R252, UR10, -R16 ;  /* 0x0000000afc037c23 */ /* 0x010fe20008010810 */
[----:B--2---:R-:W-:Y:S01]  /*86a0*/  F2FP.F16.F32.PACK_AB R129, R20, R19 ;  /* 0x000000131481723e */ /* 0x004fe200000000ff */
[----:B------:R1:W5:Y:S05]  /*86b0*/  LDL.LU R236, [R1+0xa8] ;  /* 0x0000a80001ec7983 */ /* 0x00036a0000300800 */
[----:B------:R2:W-:Y:S01]  /*86c0*/  MUFU.EX2 R18, R0 ;  /* 0x0000000000127308 */ /* 0x0005e20000000800 */
[----:B------:R-:W-:Y:S01]  /*86d0*/  MOV R96, R142 ;  /* 0x0000008e00607202 */ /* 0x000fe20000000f00 */
[----:B--2---:R-:W-:-:S06]  /*86e0*/  FFMA.FTZ R0, R216, UR10, -R17 ;  /* 0x0000000ad8007c23 */ /* 0x004fcc0008010811 */
[----:B------:R2:W-:Y:S02]  /*86f0*/  MUFU.EX2 R17, R0 ;  /* 0x0000000000117308 */ /* 0x0005e40000000800 */
[----:B--2---:R-:W-:Y:S01]  /*8700*/  FFMA.FTZ R0, R98, UR10, -R16 ;  /* 0x0000000a62007c23 */ /* 0x004fe20008010810 */
[----:B------:R-:W-:Y:S02]  /*8710*/  IMAD.MOV.U32 R98, RZ, RZ, R99 ;  /* 0x000000ffff627224 */ /* 0x000fe400078e0063 */
[----:B------:R-:W-:Y:S02]  /*8720*/  IMAD.MOV.U32 R99, RZ, RZ, R141 ;  /* 0x000000ffff637224 */ /* 0x000fe400078e008d */
[----:B------:R-:W-:Y:S02]  /*8730*/  IMAD.MOV.U32 R141, RZ, RZ, R143 ;  /* 0x000000ffff8d7224 */ /* 0x000fe400078e008f */
[----:B------:R-:W-:Y:S02]  /*8740*/  IMAD.MOV.U32 R143, RZ, RZ, R145 ;  /* 0x000000ffff8f7224 */ /* 0x000fe400078e0091 */
[----:B------:R-:W-:Y:S01]  /*8750*/  FADD.FTZ R5, R98, R97 ;  /* 0x0000006162057221 */ /* 0x000fe20000010000 */
[----:B------:R-:W-:Y:S01]  /*8760*/  MOV R223, R141 ;  /* 0x0000008d00df7202 */ /* 0x000fe20000000f00 */
[----:B------:R-:W-:Y:S01]  /*8770*/  IMAD.MOV.U32 R97, RZ, RZ, R143 ;  /* 0x000000ffff617224 */ /* 0x000fe200078e008f */
[----:B------:R-:W-:Y:S01]  /*8780*/  MOV R222, R99 ;  /* 0x0000006300de7202 */ /* 0x000fe20000000f00 */
[----:B------:R-:W-:-:S02]  /*8790*/  FADD.FTZ R5, R136, R5 ;  /* 0x0000000588057221 */ /* 0x000fc40000010000 */
[----:B------:R-:W-:Y:S01]  /*87a0*/  FADD.FTZ R4, R223, R8 ;  /* 0x00000008df047221 */ /* 0x000fe20000010000 */
[----:B------:R-:W-:Y:S02]  /*87b0*/  IMAD.MOV.U32 R223, RZ, RZ, R96 ;  /* 0x000000ffffdf7224 */ /* 0x000fe400078e0060 */
[----:B------:R-:W-:Y:S01]  /*87c0*/  FADD.FTZ R7, R222, R221 ;  /* 0x000000ddde077221 */ /* 0x000fe20000010000 */
[----:B------:R-:W-:Y:S01]  /*87d0*/  MOV R96, R97 ;  /* 0x0000006100607202 */ /* 0x000fe20000000f00 */
[----:B------:R-:W-:Y:S01]  /*87e0*/  FADD.FTZ R5, R163, R5 ;  /* 0x00000005a3057221 */ /* 0x000fe20000010000 */
[----:B------:R-:W-:Y:S01]  /*87f0*/  FADD.FTZ R9, R223, R4 ;  /* 0x00000004df097221 */ /* 0x000fe20000010000 */
[----:B------:R-:W-:Y:S01]  /*8800*/  FADD.FTZ R7, R162, R7 ;  /* 0x00000007a2077221 */ /* 0x000fe20000010000 */
[----:B------:R-:W-:Y:S01]  /*8810*/  MOV R223, R96 ;  /* 0x0000006000df7202 */ /* 0x000fe20000000f00 */
[----:B------:R-:W-:Y:S01]  /*8820*/  IMAD.MOV.U32 R222, RZ, RZ, R160 ;  /* 0x000000ffffde7224 */ /* 0x000fe200078e00a0 */
[----:B------:R2:W4:Y:S03]  /*8830*/  MUFU.EX2 R11, R0 ;  /* 0x00000000000b7308 */ /* 0x0005260000000800 */
[----:B------:R-:W-:-:S05]  /*8840*/  FADD.FTZ R8, R222, R7 ;  /* 0x00000007de087221 */ /* 0x000fca0000010000 */
[----:B------:R3:W-:Y:S01]  /*8850*/  MUFU.EX2 R10, R3 ;  /* 0x00000003000a7308 */ /* 0x0007e20000000800 */
[----:B--2---:R-:W-:Y:S01]  /*8860*/  FADD.FTZ R0, R153, R6 ;  /* 0x0000000699007221 */ /* 0x004fe20000010000 */
[----:B---3--:R-:W-:Y:S02]  /*8870*/  FADD.FTZ R3, R223, R5 ;  /* 0x00000005df037221 */ /* 0x008fe40000010000 */
[----:B------:R-:W2:Y:S01]  /*8880*/  LDSM.16.MT88.4 R4, [R227+0xf800] ;  /* 0x00f80000e304783b */ /* 0x000ea20000004200 */
[----:B------:R-:W-:Y:S01]  /*8890*/  FFMA.FTZ R2, R218, UR10, -R16 ;  /* 0x0000000ada027c23 */ /* 0x000fe20008010810 */
[----:B------:R-:W-:Y:S01]  /*88a0*/  MOV R144, R146 ;  /* 0x0000009200907202 */ /* 0x000fe20000000f00 */
[----:B------:R-:W-:Y:S01]  /*88b0*/  IMAD.MOV.U32 R145, RZ, RZ, R147 ;  /* 0x000000ffff917224 */ /* 0x000fe200078e0093 */
[----:B------:R-:W-:Y:S01]  /*88c0*/  MOV R146, R161 ;  /* 0x000000a100927202 */ /* 0x000fe20000000f00 */
[----:B------:R-:W-:Y:S01]  /*88d0*/  IMAD.MOV.U32 R147, RZ, RZ, R171 ;  /* 0x000000ffff937224 */ /* 0x000fe200078e00ab */
[----:B------:R-:W-:Y:S01]  /*88e0*/  MOV R161, R155 ;  /* 0x0000009b00a17202 */ /* 0x000fe20000000f00 */
[----:B------:R-:W-:Y:S01]  /*88f0*/  IMAD.MOV.U32 R171, RZ, RZ, R170 ;  /* 0x000000ffffab7224 */ /* 0x000fe200078e00aa */
[----:B------:R3:W1:Y:S01]  /*8900*/  MUFU.EX2 R12, R2 ;  /* 0x00000002000c7308 */ /* 0x0006620000000800 */
        /* <DEDUP_REMOVED lines=25> */
[----:B------:R-:W2:Y:S01]  /*8aa0*/  LDSM.16.MT88.4 R168, [R225+0xd800] ;  /* 0x00d80000e1a8783b */ /* 0x000ea20000004200 */
[----:B------:R-:W-:-:S02]  /*8ab0*/  MOV R147, R161 ;  /* 0x000000a100937202 */ /* 0x000fc40000000f00 */
[----:B------:R-:W-:Y:S01]  /*8ac0*/  MOV R98, R99 ;  /* 0x0000006300627202 */ /* 0x000fe20000000f00 */
[----:B---3--:R-:W-:Y:S01]  /*8ad0*/  FADD.FTZ R2, R96, R0 ;  /* 0x0000000060027221 */ /* 0x008fe20000010000 */
[----:B------:R-:W-:Y:S01]  /*8ae0*/  MOV R99, R144 ;  /* 0x0000009000637202 */ /* 0x000fe20000000f00 */
[----:B------:R-:W-:Y:S01]  /*8af0*/  IMAD.MOV.U32 R144, RZ, RZ, R145 ;  /* 0x000000ffff907224 */ /* 0x000fe200078e0091 */
[----:B------:R-:W-:Y:S01]  /*8b00*/  MOV R145, R146 ;  /* 0x0000009200917202 */ /* 0x000fe20000000f00 */
[----:B------:R-:W3:Y:S01]  /*8b10*/  LDSM.16.MT88.4 R160, [R226+0xd800] ;  /* 0x00d80000e2a0783b */ /* 0x000ee20000004200 */
[----:B------:R-:W-:Y:S02]  /*8b20*/  MOV R83, R137 ;  /* 0x0000008900537202 */ /* 0x000fe40000000f00 */
[----:B------:R-:W-:Y:S01]  /*8b30*/  MOV R146, R147 ;  /* 0x0000009300927202 */ /* 0x000fe20000000f00 */
[----:B------:R-:W-:Y:S01]  /*8b40*/  IMAD.MOV.U32 R147, RZ, RZ, R155 ;  /* 0x000000ffff937224 */ /* 0x000fe200078e009b */
[----:B------:R-:W-:-:S02]  /*8b50*/  F2FP.F16.F32.PACK_AB R131, R22, R21 ;  /* 0x000000151683723e */ /* 0x000fc400000000ff */
[----:B------:R-:W-:Y:S02]  /*8b60*/  F2FP.F16.F32.PACK_AB R124, R15, R14 ;  /* 0x0000000e0f7c723e */ /* 0x000fe400000000ff */
[----:B----4-:R-:W-:Y:S02]  /*8b70*/  F2FP.F16.F32.PACK_AB R125, R13, R11 ;  /* 0x0000000b0d7d723e */ /* 0x010fe400000000ff */
[----:B------:R-:W-:Y:S02]  /*8b80*/  F2FP.F16.F32.PACK_AB R126, R17, R18 ;  /* 0x00000012117e723e */ /* 0x000fe400000000ff */
[----:B-1----:R-:W-:Y:S02]  /*8b90*/  F2FP.F16.F32.PACK_AB R127, R12, R10 ;  /* 0x0000000a0c7f723e */ /* 0x002fe400000000ff */
[----:B------:R-:W-:Y:S02]  /*8ba0*/  MOV R82, R224 ;  /* 0x000000e000527202 */ /* 0x000fe40000000f00 */
[----:B------:R-:W-:-:S02]  /*8bb0*/  MOV R0, R81 ;  /* 0x0000005100007202 */ /* 0x000fc40000000f00 */
[----:B------:R-:W-:Y:S01]  /*8bc0*/  MOV R218, R80 ;  /* 0x0000005000da7202 */ /* 0x000fe20000000f00 */
[----:B------:R-:W-:Y:S01]  /*8bd0*/  IMAD.MOV.U32 R16, RZ, RZ, R83 ;  /* 0x000000ffff107224 */ /* 0x000fe200078e0053 */
[----:B------:R-:W-:Y:S01]  /*8be0*/  MOV R252, R82 ;  /* 0x0000005200fc7202 */ /* 0x000fe20000000f00 */
[-C--:B--2---:R-:W-:Y:S01]  /*8bf0*/  HMMA.16816.F32 R120, R124, R4.reuse, R120 ;  /* 0x000000047c78723c */ /* 0x084fe20000001878 */
[----:B------:R-:W-:Y:S01]  /*8c00*/  MOV R216, R147 ;  /* 0x0000009300d87202 */ /* 0x000fe20000000f00 */
[----:B------:R-:W-:Y:S01]  /*8c10*/  FADD.FTZ R0, R0, R9 ;  /* 0x0000000900007221 */ /* 0x000fe20000010000 */
[----:B------:R-:W-:Y:S01]  /*8c20*/  MOV R219, R145 ;  /* 0x0000009100db7202 */ /* 0x000fe20000000f00 */
[----:B------:R-:W-:Y:S01]  /*8c30*/  IMAD.MOV.U32 R217, RZ, RZ, R146 ;  /* 0x000000ffffd97224 */ /* 0x000fe200078e0092 */
[----:B------:R-:W-:Y:S01]  /*8c40*/  MOV R220, R144 ;  /* 0x0000009000dc7202 */ /* 0x000fe20000000f00 */
[----:B------:R-:W-:Y:S01]  /*8c50*/  HMMA.16816.F32 R116, R128, R4, R116 ;  /* 0x000000048074723c */ /* 0x000fe20000001874 */
[----:B------:R-:W-:Y:S01]  /*8c60*/  FADD.FTZ R3, R16, R3 ;  /* 0x0000000310037221 */ /* 0x000fe20000010000 */
[----:B------:R-:W-:Y:S01]  /*8c70*/  FADD.FTZ R2, R252, R2 ;  /* 0x00000002fc027221 */ /* 0x000fe20000010000 */
[----:B------:R-:W-:Y:S01]  /*8c80*/  MOV R222, R98 ;  /* 0x0000006200de7202 */ /* 0x000fe20000000f00 */
[----:B------:R-:W-:-:S02]  /*8c90*/  IMAD.MOV.U32 R221, RZ, RZ, R99 ;  /* 0x000000ffffdd7224 */ /* 0x000fc400078e0063 */
        /* <DEDUP_REMOVED lines=25> */
[----:B------:R-:W4:Y:S01]  /*8e30*/  LDSM.16.MT88.4 R80, [R225+0xf800] ;  /* 0x00f80000e150783b */ /* 0x000f220000004200 */
[----:B------:R-:W-:Y:S01]  /*8e40*/  FADD.FTZ R0, R66, R0 ;  /* 0x0000000042007221 */ /* 0x000fe20000010000 */
[----:B------:R-:W-:Y:S01]  /*8e50*/  FADD.FTZ R2, R139, R2 ;  /* 0x000000028b027221 */ /* 0x000fe20000010000 */
        /* <DEDUP_REMOVED lines=35> */
[-C--:B------:R-:W-:Y:S06]  /*9090*/  HMMA.16816.F32 R172, R128, R168.reuse, R172 ;  /* 0x000000a880ac723c */ /* 0x080fec00000018ac */
[C---:B------:R-:W-:Y:S06]  /*90a0*/  HMMA.16816.F32 R204, R124.reuse, R168, R204 ;  /* 0x000000a87ccc723c */ /* 0x040fec00000018cc */
[----:B------:R-:W-:Y:S06]  /*90b0*/  HMMA.16816.F32 R200, R124, R170, R200 ;  /* 0x000000aa7cc8723c */ /* 0x000fec00000018c8 */
[-C--:B---3--:R-:W-:Y:S06]  /*90c0*/  HMMA.16816.F32 R164, R128, R160.reuse, R164 ;  /* 0x000000a080a4723c */ /* 0x088fec00000018a4 */
[C---:B------:R-:W-:Y:S06]  /*90d0*/  HMMA.16816.F32 R196, R124.reuse, R160, R196 ;  /* 0x000000a07cc4723c */ /* 0x040fec00000018c4 */
[----:B------:R-:W-:Y:S06]  /*90e0*/  HMMA.16816.F32 R192, R124, R162, R192 ;  /* 0x000000a27cc0723c */ /* 0x000fec00000018c0 */
[-C--:B-1----:R-:W-:Y:S06]  /*90f0*/  HMMA.16816.F32 R156, R128, R152.reuse, R156 ;  /* 0x00000098809c723c */ /* 0x082fec000000189c */
[C---:B------:R-:W-:Y:S06]  /*9100*/  HMMA.16816.F32 R188, R124.reuse, R152, R188 ;  /* 0x000000987cbc723c */ /* 0x040fec00000018bc */
[C---:B------:R-:W-:Y:S06]  /*9110*/  HMMA.16816.F32 R184, R124.reuse, R154, R184 ;  /* 0x0000009a7cb8723c */ /* 0x040fec00000018b8 */
[C---:B--2---:R-:W-:Y:S06]  /*9120*/  HMMA.16816.F32 R180, R124.reuse, R144, R180 ;  /* 0x000000907cb4723c */ /* 0x044fec00000018b4 */
[C---:B------:R-:W-:Y:S06]  /*9130*/  HMMA.16816.F32 R176, R124.reuse, R146, R176 ;  /* 0x000000927cb0723c */ /* 0x040fec00000018b0 */
[C---:B----4-:R-:W-:Y:S06]  /*9140*/  HMMA.16816.F32 R72, R124.reuse, R80, R72 ;  /* 0x000000507c48723c */ /* 0x050fec0000001848 */
        /* <DEDUP_REMOVED lines=20> */
[----:B------:R-:W2:Y:S01]  /*9290*/  LDL R209, [R1+0x34] ;  /* 0x0000340001d17983 */ /* 0x000ea20000100800 */
[----:B------:R-:W-:Y:S01]  /*92a0*/  ULDC UR4, c[0x0][0x2d0] ;  /* 0x0000b40000047ab9 */ /* 0x000fe20000000800 */
[----:B------:R-:W-:-:S04]  /*92b0*/  DEPBAR.LE SB0, 0x0 ;  /* 0x000080000000791a */ /* 0x000fc80000000000 */
[----:B------:R-:W3:Y:S01]  /*92c0*/  LDL.64 R210, [R1+0x70] ;  /* 0x0000700001d27983 */ /* 0x000ee20000100a00 */
[----:B------:R-:W-:Y:S01]  /*92d0*/  BAR.SYNC.DEFER_BLOCKING 0x0 ;  /* 0x0000000000007b1d */ /* 0x000fe20000010000 */
[----:B-----5:R-:W-:Y:S01]  /*92e0*/  ISETP.GE.AND P2, PT, R136, UR4, PT ;  /* 0x0000000488007c0c */ /* 0x020fe2000bf46270 */
[----:B------:R-:W-:-:S04]  /*92f0*/  UIADD3 UR12, UR19, -0x2, URZ ;  /* 0xfffffffe130c7890 */ /* 0x000fc8000fffe03f */
[----:B------:R-:W-:Y:S02]  /*9300*/  USHF.R.S32.HI UR5, URZ, 0x1f, UR12 ;  /* 0x0000001f3f057899 */ /* 0x000fe4000801140c */
[----:B------:R-:W-:Y:S01]  /*9310*/  IMAD.U32 R2, RZ, RZ, UR12 ;  /* 0x0000000cff027e24 */ /* 0x000fe2000f8e00ff */
[----:B------:R-:W-:-:S05]  /*9320*/  UISETP.GT.AND UP0, UPT, UR12, UR15, UPT ;  /* 0x0000000f0c00728c */ /* 0x000fca000bf04270 */
[----:B------:R-:W1:Y:S08]  /*9330*/  @!P2 LDC.64 R4, c[0x0][0x220] ;  /* 0x00008800ff04ab82 */ /* 0x000e700000000a00 */
[----:B------:R-:W4:Y:S01]  /*9340*/  @!P2 LDC.64 R8, c[0x0][0x220] ;  /* 0x00008800ff08ab82 */ /* 0x000f220000000a00 */
[----:B------:R-:W-:Y:S07]  /*9350*/  @P2 STS.128 [R243+0xc000], RZ ;  /* 0x00c000fff3002388 */ /* 0x000fee0000000c00 */
[----:B------:R-:W4:Y:S08]  /*9360*/  @!P2 LDC.64 R10, c[0x0][0x220] ;  /* 0x00008800ff0aab82 */ /* 0x000f300000000a00 */
[----:B------:R-:W4:Y:S01]  /*9370*/  @!P2 LDC.64 R16, c[0x0][0x220] ;  /* 0x00008800ff10ab82 */ /* 0x000f220000000a00 */
[----:B--2---:R-:W-:Y:S01]  /*9380*/  ISETP.GE.AND P1, PT, R209, UR4, PT ;  /* 0x00000004d1007c0c */ /* 0x004fe2000bf26270 */
[----:B------:R-:W-:-:S04]  /*9390*/  UIMAD UR4, UR30, UR12, URZ ;  /* 0x0000000c1e0472a4 */ /* 0x000fc8000f8e023f */
[----:B------:R-:W-:Y:S01]  /*93a0*/  UIMAD UR4, UR5, UR31, UR4 ;  /* 0x0000001f050472a4 */ /* 0x000fe2000f8e0204 */
[----:B---3--:R-:W-:-:S05]  /*93b0*/  IMAD.WIDE.U32 R2, R2, UR31, R210 ;  /* 0x0000001f02027c25 */ /* 0x008fca000f8e00d2 */
[----:B------:R-:W-:Y:S01]  /*93c0*/  VIADD R0, R3, UR4 ;  /* 0x0000000403007c36 */ /* 0x000fe20008000000 */
[C---:B-1----:R-:W-:Y:S01]  /*93d0*/  @!P2 LEA R4, P0, R2.reuse, R4, 0x1 ;  /* 0x000000040204a211 */ /* 0x042fe200078008ff */
[----:B------:R-:W1:Y:S01]  /*93e0*/  @!P1 LDC.64 R6, c[0x0][0x220] ;  /* 0x00008800ff069b82 */ /* 0x000e620000000a00 */
[C---:B------:R-:W-:Y:S02]  /*93f0*/  IADD3 R3, P3, R2.reuse, UR32, RZ ;  /* 0x0000002002037c10 */ /* 0x040fe4000ff7e0ff */
[----:B------:R-:W-:-:S05]  /*9400*/  @!P2 LEA.HI.X R5, R2, R5, R0, 0x1, P0 ;  /* 0x000000050205a211 */ /* 0x000fca00000f0c00 */
[----:B------:R-:W2:Y:S01]  /*9410*/  @!P1 LDC.64 R12, c[0x0][0x220] ;  /* 0x00008800ff0c9b82 */ /* 0x000ea20000000a00 */
[----:B------:R-:W-:Y:S01]  /*9420*/  @!PT LDS RZ, [RZ] ;  /* 0x00000000fffff984 */ /* 0x000fe20000000800 */
[----:B------:R-:W-:Y:S01]  /*9430*/  @!PT LDS RZ, [RZ] ;  /* 0x00000000fffff984 */ /* 0x000fe20000000800 */
[----:B------:R-:W-:Y:S01]  /*9440*/  @!PT LDS RZ, [RZ] ;  /* 0x00000000fffff984 */ /* 0x000fe20000000800 */
[----:B------:R4:W-:Y:S04]  /*9450*/  @!P2 LDGSTS.E.BYPASS.LTC128B.128 [R243+0xc000], desc[UR22][R4.64] ;  /* 0x0c00000004f3afae */ /* 0x0009e8000b901d56 */
[----:B------:R-:W-:Y:S03]  /*9460*/  @P1 STS.128 [R243+0xe000], RZ ;  /* 0x00e000fff3001388 */ /* 0x000fe60000000c00 */
[----:B------:R-:W3:Y:S08]  /*9470*/  @!P1 LDC.64 R14, c[0x0][0x220] ;  /* 0x00008800ff0e9b82 */ /* 0x000ef00000000a00 */
[----:B------:R-:W3:Y:S01]  /*9480*/  @!P1 LDC.64 R18, c[0x0][0x220] ;  /* 0x00008800ff129b82 */ /* 0x000ee20000000a00 */
[----:B-1----:R-:W-:-:S04]  /*9490*/  @!P1 LEA R6, P0, R2, R6, 0x1 ;  /* 0x0000000602069211 */ /* 0x002fc800078008ff */
[----:B------:R-:W-:Y:S02]  /*94a0*/  @!P1 LEA.HI.X R7, R2, R7, R0, 0x1, P0 ;  /* 0x0000000702079211 */ /* 0x000fe400000f0c00 */
[----:B------:R-:W-:Y:S02]  /*94b0*/  IADD3.X R2, R0, UR13, RZ, P3, !PT ;  /* 0x0000000d00027c10 */ /* 0x000fe40009ffe4ff */
[C---:B--2---:R-:W-:Y:S01]  /*94c0*/  @!P1 LEA R12, P0, R3.reuse, R12, 0x1 ;  /* 0x0000000c030c9211 */ /* 0x044fe200078008ff */
[----:B------:R-:W-:Y:S01]  /*94d0*/  @!PT LDS RZ, [RZ] ;  /* 0x00000000fffff984 */ /* 0x000fe20000000800 */
[----:B------:R-:W-:Y:S01]  /*94e0*/  @!PT LDS RZ, [RZ] ;  /* 0x00000000fffff984 */ /* 0x000fe20000000800 */
[----:B------:R-:W-:Y:S01]  /*94f0*/  @!PT LDS RZ, [RZ] ;  /* 0x00000000fffff984 */ /* 0x000fe20000000800 */
[----:B------:R3:W-:Y:S01]  /*9500*/  @!P1 LDGSTS.E.BYPASS.LTC128B.128 [R243+0xe000], desc[UR22][R6.64+0x80] ;  /* 0x0e00008006f39fae */ /* 0x0007e2000b901d56 */
[C---:B------:R-:W-:Y:S02]  /*9510*/  IADD3 R0, P3, R3.reuse, UR32, RZ ;  /* 0x0000002003007c10 */ /* 0x040fe4000ff7e0ff */
[C---:B----4-:R-:W-:Y:S01]  /*9520*/  @!P2 LEA R4, P4, R3.reuse, R8, 0x1 ;  /* 0x000000080304a211 */ /* 0x050fe200078808ff */
[----:B------:R-:W-:Y:S01]  /*9530*/  @P2 STS.128 [R243+0xc800], RZ ;  /* 0x00c800fff3002388 */ /* 0x000fe20000000c00 */
[----:B------:R-:W-:-:S02]  /*9540*/  @!P1 LEA.HI.X R13, R3, R13, R2, 0x1, P0 ;  /* 0x0000000d030d9211 */ /* 0x000fc400000f0c02 */
[----:B------:R-:W-:Y:S02]  /*9550*/  @!P2 LEA.HI.X R5, R3, R9, R2, 0x1, P4 ;  /* 0x000000090305a211 */ /* 0x000fe400020f0c02 */
[----:B------:R-:W-:Y:S02]  /*9560*/  IADD3.X R3, R2, UR13, RZ, P3, !PT ;  /* 0x0000000d02037c10 */ /* 0x000fe40009ffe4ff */
[C---:B------:R-:W-:Y:S01]  /*9570*/  @!P2 LEA R10, P3, R0.reuse, R10, 0x1 ;  /* 0x0000000a000aa211 */ /* 0x040fe200078608ff */
[----:B------:R-:W-:Y:S01]  /*9580*/  @!PT LDS RZ, [RZ] ;  /* 0x00000000fffff984 */ /* 0x000fe20000000800 */
[----:B------:R-:W-:Y:S01]  /*9590*/  @!PT LDS RZ, [RZ] ;  /* 0x00000000fffff984 */ /* 0x000fe20000000800 */
[----:B------:R-:W-:Y:S01]  /*95a0*/  @!PT LDS RZ, [RZ] ;  /* 0x00000000fffff984 */ /* 0x000fe20000000800 */
[----:B------:R1:W-:Y:S01]  /*95b0*/  @!P2 LDGSTS.E.BYPASS.LTC128B.128 [R243+0xc800], desc[UR22][R4.64] ;  /* 0x0c80000004f3afae */ /* 0x0003e2000b901d56 */
[C---:B------:R-:W-:Y:S02]  /*95c0*/  IADD3 R2, P0, R0.reuse, UR32, RZ ;  /* 0x0000002000027c10 */ /* 0x040fe4000ff1e0ff */
[----:B------:R-:W-:Y:S01]  /*95d0*/  @!P2 LEA.HI.X R11, R0, R11, R3, 0x1, P3 ;  /* 0x0000000b000ba211 */ /* 0x000fe200018f0c03 */
[----:B------:R-:W-:Y:S01]  /*95e0*/  @P1 STS.128 [R243+0xe800], RZ ;  /* 0x00e800fff3001388 */ /* 0x000fe20000000c00 */
[----:B------:R-:W-:-:S03]  /*95f0*/  @!P2 LEA R8, P4, R2, R16, 0x1 ;  /* 0x000000100208a211 */ /* 0x000fc600078808ff */
[----:B------:R-:W-:Y:S01]  /*9600*/  @!PT LDS RZ, [RZ] ;  /* 0x00000000fffff984 */ /* 0x000fe20000000800 */
[----:B------:R-:W-:Y:S01]  /*9610*/  @!PT LDS RZ, [RZ] ;  /* 0x00000000fffff984 */ /* 0x000fe20000000800 */
[----:B------:R-:W-:Y:S01]  /*9620*/  @!PT LDS RZ, [RZ] ;  /* 0x00000000fffff984 */ /* 0x000fe20000000800 */
[----:B------:R2:W-:Y:S04]  /*9630*/  @!P1 LDGSTS.E.BYPASS.LTC128B.128 [R243+0xe800], desc[UR22][R12.64+0x80] ;  /* 0x0e8000800cf39fae */ /* 0x0005e8000b901d56 */
[----:B------:R-:W-:Y:S01]  /*9640*/  @P2 STS.128 [R243+0xd000], RZ ;  /* 0x00d000fff3002388 */ /* 0x000fe20000000c00 */
[----:B---3--:R-:W-:-:S03]  /*9650*/  @!P1 LEA R6, P3, R0, R14, 0x1 ;  /* 0x0000000e00069211 */ /* 0x008fc600078608ff */
[----:B------:R-:W-:Y:S01]  /*9660*/  @!PT LDS RZ, [RZ] ;  /* 0x00000000fffff984 */ /* 0x000fe20000000800 */
[----:B------:R-:W-:Y:S01]  /*9670*/  @!PT LDS RZ, [RZ] ;  /* 0x00000000fffff984 */ /* 0x000fe20000000800 */
[----:B------:R-:W-:Y:S01]  /*9680*/  @!PT LDS RZ, [RZ] ;  /* 0x00000000fffff984 */ /* 0x000fe20000000800 */
[----:B------:R-:W-:Y:S01]  /*9690*/  @!P2 LDGSTS.E.BYPASS.LTC128B.128 [R243+0xd000], desc[UR22][R10.64] ;  /* 0x0d0000000af3afae */ /* 0x000fe2000b901d56 */
[----:B------:R-:W-:-:S03]  /*96a0*/  @!P1 LEA.HI.X R7, R0, R15, R3, 0x1, P3 ;  /* 0x0000000f00079211 */ /* 0x000fc600018f0c03 */
[----:B------:R-:W-:Y:S04]  /*96b0*/  @P1 STS.128 [R243+0xf000], RZ ;  /* 0x00f000fff3001388 */ /* 0x000fe80000000c00 */
[----:B------:R-:W-:Y:S01]  /*96c0*/  @!PT LDS RZ, [RZ] ;  /* 0x00000000fffff984 */ /* 0x000fe20000000800 */
[----:B------:R-:W-:Y:S01]  /*96d0*/  @!PT LDS RZ, [RZ] ;  /* 0x00000000fffff984 */ /* 0x000fe20000000800 */
[----:B------:R-:W-:Y:S01]  /*96e0*/  @!PT LDS RZ, [RZ] ;  /* 0x00000000fffff984 */ /* 0x000fe20000000800 */
[----:B------:R-:W-:Y:S01]  /*96f0*/  @!P1 LDGSTS.E.BYPASS.LTC128B.128 [R243+0xf000], desc[UR22][R6.64+0x80] ;  /* 0x0f00008006f39fae */ /* 0x000fe2000b901d56 */
[----:B-1----:R-:W-:-:S03]  /*9700*/  IADD3.X R5, R3, UR13, RZ, P0, !PT ;  /* 0x0000000d03057c10 */ /* 0x002fc600087fe4ff */
[----:B------:R-:W-:Y:S01]  /*9710*/  @P2 STS.128 [R243+0xd800], RZ ;  /* 0x00d800fff3002388 */ /* 0x000fe20000000c00 */
[C---:B------:R-:W-:Y:S02]  /*9720*/  @!P1 LEA R4, P0, R2.reuse, R18, 0x1 ;  /* 0x0000001202049211 */ /* 0x040fe400078008ff */
[C-C-:B------:R-:W-:Y:S02]  /*9730*/  @!P2 LEA.HI.X R9, R2.reuse, R17, R5.reuse, 0x1, P4 ;  /* 0x000000110209a211 */ /* 0x140fe400020f0c05 */
[----:B------:R-:W-:-:S03]  /*9740*/  @!P1 LEA.HI.X R5, R2, R19, R5, 0x1, P0 ;  /* 0x0000001302059211 */ /* 0x000fc600000f0c05 */
[----:B------:R-:W-:Y:S01]  /*9750*/  @!PT LDS RZ, [RZ] ;  /* 0x00000000fffff984 */ /* 0x000fe20000000800 */
[----:B------:R-:W-:Y:S01]  /*9760*/  @!PT LDS RZ, [RZ] ;  /* 0x00000000fffff984 */ /* 0x000fe20000000800 */
[----:B------:R-:W-:Y:S01]  /*9770*/  @!PT LDS RZ, [RZ] ;  /* 0x00000000fffff984 */ /* 0x000fe20000000800 */
[----:B------:R1:W-:Y:S04]  /*9780*/  @!P2 LDGSTS.E.BYPASS.LTC128B.128 [R243+0xd800], desc[UR22][R8.64] ;  /* 0x0d80000008f3afae */ /* 0x0003e8000b901d56 */
[----:B------:R-:W-:Y:S04]  /*9790*/  @P1 STS.128 [R243+0xf800], RZ ;  /* 0x00f800fff3001388 */ /* 0x000fe80000000c00 */
[----:B------:R-:W-:Y:S01]  /*97a0*/  @!PT LDS RZ, [RZ] ;  /* 0x00000000fffff984 */ /* 0x000fe20000000800 */
[----:B------:R-:W-:Y:S01]  /*97b0*/  @!PT LDS RZ, [RZ] ;  /* 0x00000000fffff984 */ /* 0x000fe20000000800 */
[----:B------:R-:W-:Y:S01]  /*97c0*/  @!PT LDS RZ, [RZ] ;  /* 0x00000000fffff984 */ /* 0x000fe20000000800 */
[----:B------:R3:W-:Y:S04]  /*97d0*/  @!P1 LDGSTS.E.BYPASS.LTC128B.128 [R243+0xf800], desc[UR22][R4.64+0x80] ;  /* 0x0f80008004f39fae */ /* 0x0007e8000b901d56 */
[----:B------:R-:W-:Y:S04]  /*97e0*/  LDSM.16.M88.4 R16, [R231] ;  /* 0x00000000e710783b */ /* 0x000fe80000000200 */
[----:B------:R-:W4:Y:S04]  /*97f0*/  LDSM.16.M88.4 R40, [R224+0x9000] ;  /* 0x00900000e028783b */ /* 0x000f280000000200 */
[----:B------:R-:W4:Y:S04]  /*9800*/  LDSM.16.M88.4 R36, [R224+0x9800] ;  /* 0x00980000e024783b */ /* 0x000f280000000200 */
[----:B--2---:R-:W-:Y:S04]  /*9810*/  LDSM.16.M88.4 R12, [R231+0x2000] ;  /* 0x00200000e70c783b */ /* 0x004fe80000000200 */
[----:B------:R-:W2:Y:S04]  /*9820*/  LDSM.16.M88.4 R44, [R224+0x8800] ;  /* 0x00880000e02c783b */ /* 0x000ea80000000200 */
[----:B-1----:R-:W-:Y:S04]  /*9830*/  LDSM.16.M88.4 R8, [R232] ;  /* 0x00000000e808783b */ /* 0x002fe80000000200 */
[----:B------:R-:W1:Y:S04]  /*9840*/  LDSM.16.M88.4 R24, [R241] ;  /* 0x00000000f118783b */ /* 0x000e680000000200 */
[----:B------:R-:W1:Y:S04]  /*9850*/  LDSM.16.M88.4 R20, [R240] ;  /* 0x00000000f014783b */ /* 0x000e680000000200 */
[----:B---3--:R-:W-:Y:S04]  /*9860*/  LDSM.16.M88.4 R4, [R232+0x2000] ;  /* 0x00200000e804783b */ /* 0x008fe80000000200 */
[----:B------:R-:W3:Y:S04]  /*9870*/  LDSM.16.M88.4 R28, [R242] ;  /* 0x00000000f21c783b */ /* 0x000ee80000000200 */
[----:B------:R-:W3:Y:S01]  /*9880*/  LDSM.16.M88.4 R48, [R224+0x8000] ;  /* 0x00800000e030783b */ /* 0x000ee20000000200 */
[C---:B----4-:R-:W-:Y:S03]  /*9890*/  HMMA.16816.F32 R64, R16.reuse, R40, RZ ;  /* 0x000000281040723c */ /* 0x050fe600000018ff */
[----:B------:R-:W4:Y:S04]  /*98a0*/  LDSM.16.M88.4 R32, [R235] ;  /* 0x00000000eb20783b */ /* 0x000f280000000200 */
[----:B------:R-:W0:Y:S01]  /*98b0*/  LDGDEPBAR ;  /* 0x00000000000079af */ /* 0x000e220000000000 */
[C---:B------:R-:W-:Y:S06]  /*98c0*/  HMMA.16816.F32 R56, R16.reuse, R36, RZ ;  /* 0x000000241038723c */ /* 0x040fec00000018ff */
[-C--:B--2---:R-:W-:Y:S06]  /*98d0*/  HMMA.16816.F32 R140, R16, R44.reuse, RZ ;  /* 0x0000002c108c723c */ /* 0x084fec00000018ff */
[----:B------:R-:W-:Y:S06]  /*98e0*/  HMMA.16816.F32 R136, R12, R44, RZ ;  /* 0x0000002c0c88723c */ /* 0x000fec00000018ff */
[----:B-1----:R-:W-:Y:S06]  /*98f0*/  HMMA.16816.F32 R64, R8, R24, R64 ;  /* 0x000000180840723c */ /* 0x002fec0000001840 */
[C---:B------:R-:W-:Y:S06]  /*9900*/  HMMA.16816.F32 R60, R12.reuse, R40, RZ ;  /* 0x000000280c3c723c */ /* 0x040fec00000018ff */
[----:B------:R-:W-:Y:S06]  /*9910*/  HMMA.16816.F32 R52, R12, R36, RZ ;  /* 0x000000240c34723c */ /* 0x000fec00000018ff */
[C---:B------:R-:W-:Y:S06]  /*9920*/  HMMA.16816.F32 R56, R8.reuse, R20, R56 ;  /* 0x000000140838723c */ /* 0x040fec0000001838 */
[----:B---3--:R-:W-:Y:S01]  /*9930*/  HMMA.16816.F32 R216, R8, R28, R140 ;  /* 0x0000001c08d8723c */ /* 0x008fe2000000188c */
[----:B------:R-:W-:-:S02]  /*9940*/  IMAD.MOV.U32 R252, RZ, RZ, R64 ;  /* 0x000000fffffc7224 */ /* 0x000fc400078e0040 */
[----:B------:R-:W-:-:S03]  /*9950*/  IMAD.MOV.U32 R37, RZ, RZ, R65 ;  /* 0x000000ffff257224 */ /* 0x000fc600078e0041 */
[C---:B------:R-:W-:Y:S06]  /*9960*/  HMMA.16816.F32 R220, R4.reuse, R28, R136 ;  /* 0x0000001c04dc723c */ /* 0x040fec0000001888 */
[----:B------:R-:W-:Y:S01]  /*9970*/  HMMA.16816.F32 R52, R4, R20, R52 ;  /* 0x000000140434723c */ /* 0x000fe20000001834 */
[----:B------:R-:W-:Y:S02]  /*9980*/  IMAD.MOV.U32 R29, RZ, RZ, R66 ;  /* 0x000000ffff1d7224 */ /* 0x000fe400078e0042 */
[----:B------:R-:W-:-:S03]  /*9990*/  IMAD.MOV.U32 R28, RZ, RZ, R67 ;  /* 0x000000ffff1c7224 */ /* 0x000fc600078e0043 */
[----:B------:R-:W-:Y:S01]  /*99a0*/  HMMA.16816.F32 R64, R4, R24, R60 ;  /* 0x000000180440723c */ /* 0x000fe2000000183c */
[----:B------:R-:W-:Y:S02]  /*99b0*/  IMAD.MOV.U32 R36, RZ, RZ, R56 ;  /* 0x000000ffff247224 */ /* 0x000fe400078e0038 */
[----:B------:R-:W-:Y:S02]  /*99c0*/  IMAD.MOV.U32 R3, RZ, RZ, R57 ;  /* 0x000000ffff037224 */ /* 0x000fe400078e0039 */
[----:B------:R-:W-:Y:S01]  /*99d0*/  IMAD.MOV.U32 R2, RZ, RZ, R58 ;  /* 0x000000ffff027224 */ /* 0x000fe200078e003a */
[----:B------:R-:W-:Y:S01]  /*99e0*/  HMMA.16816.F32 R212, R16, R48, RZ ;  /* 0x0000003010d4723c */ /* 0x000fe200000018ff */
[----:B------:R-:W-:Y:S02]  /*99f0*/  IMAD.MOV.U32 R0, RZ, RZ, R59 ;  /* 0x000000ffff007224 */ /* 0x000fe400078e003b */
[----:B------:R-:W-:Y:S02]  /*9a00*/  IMAD.MOV.U32 R41, RZ, RZ, R218 ;  /* 0x000000ffff297224 */ /* 0x000fe400078e00da */
[----:B------:R-:W-:Y:S01]  /*9a10*/  IMAD.MOV.U32 R40, RZ, RZ, R219 ;  /* 0x000000ffff287224 */ /* 0x000fe200078e00db */
[C---:B------:R-:W-:Y:S06]  /*9a20*/  HMMA.16816.F32 R56, R12.reuse, R46, RZ ;  /* 0x0000002e0c38723c */ /* 0x040fec00000018ff */
[----:B------:R-:W-:Y:S01]  /*9a30*/  HMMA.16816.F32 R208, R12, R48, RZ ;  /* 0x000000300cd0723c */ /* 0x000fe200000018ff */
[----:B------:R-:W-:-:S02]  /*9a40*/  IMAD.MOV.U32 R45, RZ, RZ, R54 ;  /* 0x000000ffff2d7224 */ /* 0x000fc400078e0036 */
[----:B------:R-:W-:-:S03]  /*9a50*/  IMAD.MOV.U32 R44, RZ, RZ, R55 ;  /* 0x000000ffff2c7224 */ /* 0x000fc600078e0037 */
[----:B------:R-:W-:Y:S02]  /*9a60*/  IMAD.MOV.U32 R61, RZ, RZ, R64 ;  /* 0x000000ffff3d7224 */ /* 0x000fe400078e0040 */
[----:B------:R-:W-:Y:S02]  /*9a70*/  IMAD.MOV.U32 R60, RZ, RZ, R65 ;  /* 0x000000ffff3c7224 */ /* 0x000fe400078e0041 */
[----:B------:R-:W-:Y:S02]  /*9a80*/  IMAD.MOV.U32 R49, RZ, RZ, R52 ;  /* 0x000000ffff317224 */ /* 0x000fe400078e0034 */
[----:B------:R-:W-:Y:S01]  /*9a90*/  IMAD.MOV.U32 R48, RZ, RZ, R53 ;  /* 0x000000ffff307224 */ /* 0x000fe200078e0035 */
[----:B----4-:R-:W-:Y:S01]  /*9aa0*/  HMMA.16816.F32 R212, R8, R32, R212 ;  /* 0x0000002008d4723c */ /* 0x010fe200000018d4 */
[----:B------:R-:W-:Y:S02]  /*9ab0*/  IMAD.MOV.U32 R20, RZ, RZ, R61 ;  /* 0x000000ffff147224 */ /* 0x000fe400078e003d */
[----:B------:R-:W-:-:S02]  /*9ac0*/  IMAD.MOV.U32 R21, RZ, RZ, R60 ;  /* 0x000000ffff157224 */ /* 0x000fc400078e003c */
[----:B------:R-:W-:Y:S01]  /*9ad0*/  IMAD.MOV.U32 R25, RZ, RZ, R66 ;  /* 0x000000ffff197224 */ /* 0x000fe200078e0042 */
[----:B------:R-:W-:Y:S01]  /*9ae0*/  HMMA.16816.F32 R136, R4, R30, R56 ;  /* 0x0000001e0488723c */ /* 0x000fe20000001838 */
[----:B------:R-:W-:-:S05]  /*9af0*/  IMAD.MOV.U32 R24, RZ, RZ, R67 ;  /* 0x000000ffff187224 */ /* 0x000fca00078e0043 */
[-C--:B------:R-:W-:Y:S01]  /*9b00*/  HMMA.16816.F32 R60, R12, R50.reuse, RZ ;  /* 0x000000320c3c723c */ /* 0x080fe200000018ff */
[----:B------:R-:W-:Y:S02]  /*9b10*/  IMAD.MOV.U32 R56, RZ, RZ, R49 ;  /* 0x000000ffff387224 */ /* 0x000fe400078e0031 */
[----:B------:R-:W-:Y:S02]  /*9b20*/  IMAD.MOV.U32 R57, RZ, RZ, R48 ;  /* 0x000000ffff397224 */ /* 0x000fe400078e0030 */
[----:B------:R-:W-:Y:S01]  /*9b30*/  IMAD.MOV.U32 R58, RZ, RZ, R45 ;  /* 0x000000ffff3a7224 */ /* 0x000fe200078e002d */
[----:B------:R-:W-:Y:S01]  /*9b40*/  HMMA.16816.F32 R48, R16, R50, RZ ;  /* 0x000000321030723c */ /* 0x000fe200000018ff */
[----:B------:R-:W-:-:S05]  /*9b50*/  IMAD.MOV.U32 R59, RZ, RZ, R44 ;  /* 0x000000ffff3b7224 */ /* 0x000fca00078e002c */
[C---:B------:R-:W-:Y:S06]  /*9b60*/  HMMA.16816.F32 R52, R12.reuse, R42, RZ ;  /* 0x0000002a0c34723c */ /* 0x040fec00000018ff */
[----:B------:R-:W-:Y:S06]  /*9b70*/  HMMA.16816.F32 R12, R12, R38, RZ ;  /* 0x000000260c0c723c */ /* 0x000fec00000018ff */
[-C--:B------:R-:W-:Y:S06]  /*9b80*/  HMMA.16816.F32 R64, R4, R34.reuse, R60 ;  /* 0x000000220440723c */ /* 0x080fec000000183c */
[----:B------:R-:W-:Y:S06]  /*9b90*/  HMMA.16816.F32 R48, R8, R34, R48 ;  /* 0x000000220830723c */ /* 0x000fec0000001830 */
[----:B------:R-:W-:Y:S01]  /*9ba0*/  HMMA.16816.F32 R44, R16, R46, RZ ;  /* 0x0000002e102c723c */ /* 0x000fe200000018ff */
[----:B------:R-:W-:-:S02]  /*9bb0*/  IMAD.MOV.U32 R34, RZ, RZ, R41 ;  /* 0x000000ffff227224 */ /* 0x000fc400078e0029 */
[----:B------:R-:W-:-:S03]  /*9bc0*/  IMAD.MOV.U32 R35, RZ, RZ, R40 ;  /* 0x000000ffff237224 */ /* 0x000fc600078e0028 */
[C---:B------:R-:W-:Y:S06]  /*9bd0*/  HMMA.16816.F32 R40, R16.reuse, R42, RZ ;  /* 0x0000002a1028723c */ /* 0x040fec00000018ff */
[----:B------:R-:W-:Y:S06]  /*9be0*/  HMMA.16816.F32 R16, R16, R38, RZ ;  /* 0x000000261010723c */ /* 0x000fec00000018ff */
        /* <DEDUP_REMOVED lines=16> */
[----:B------:R-:W-:Y:S02]  /*9cf0*/  IMAD.MOV.U32 R211, RZ, RZ, R59 ;  /* 0x000000ffffd37224 */ /* 0x000fe400078e003b */
        /* <DEDUP_REMOVED lines=80> */
[----:B------:R-:W-:-:S12]  /*a200*/  HMMA.16816.F32 R212, R4, R14, R216 ;  /* 0x0000000e04d4723c */ /* 0x000fd800000018d8 */
[----:B------:R-:W-:Y:S02]  /*a210*/  IMAD.MOV.U32 R67, RZ, RZ, R208 ;  /* 0x000000ffff437224 */ /* 0x000fe400078e00d0 */
[----:B------:R-:W-:Y:S02]  /*a220*/  IMAD.MOV.U32 R66, RZ, RZ, R209 ;  /* 0x000000ffff427224 */ /* 0x000fe400078e00d1 */
[----:B------:R-:W-:Y:S02]  /*a230*/  IMAD.MOV.U32 R65, RZ, RZ, R210 ;  /* 0x000000ffff417224 */ /* 0x000fe400078e00d2 */
[----:B------:R-:W-:Y:S02]  /*a240*/  IMAD.MOV.U32 R64, RZ, RZ, R211 ;  /* 0x000000ffff407224 */ /* 0x000fe400078e00d3 */
[C---:B------:R-:W-:Y:S01]  /*a250*/  HMMA.16816.F32 R208, R8.reuse, R14, R60 ;  /* 0x0000000e08d0723c */ /* 0x040fe2000000183c */
[----:B------:R-:W1:Y:S05]  /*a260*/  LDSM.16.M88.4 R12, [R224+0xa800] ;  /* 0x00a80000e00c783b */ /* 0x000e6a0000000200 */
[-C--:B-1----:R-:W-:Y:S06]  /*a270*/  HMMA.16816.F32 R136, R8, R12.reuse, R136 ;  /* 0x0000000c0888723c */ /* 0x082fec0000001888 */
[----:B------:R-:W-:Y:S07]  /*a280*/  HMMA.16816.F32 R216, R4, R12, R40 ;  /* 0x0000000c04d8723c */ /* 0x000fee0000001828 */
[----:B------:R-:W-:-:S02]  /*a290*/  IMAD.MOV.U32 R40, RZ, RZ, R67 ;  /* 0x000000ffff287224 */ /* 0x000fc400078e0043 */
[----:B------:R-:W-:Y:S02]  /*a2a0*/  IMAD.MOV.U32 R41, RZ, RZ, R66 ;  /* 0x000000ffff297224 */ /* 0x000fe400078e0042 */
[----:B------:R-:W-:Y:S02]  /*a2b0*/  IMAD.MOV.U32 R42, RZ, RZ, R65 ;  /* 0x000000ffff2a7224 */ /* 0x000fe400078e0041 */
[----:B------:R-:W-:Y:S02]  /*a2c0*/  IMAD.MOV.U32 R43, RZ, RZ, R64 ;  /* 0x000000ffff2b7224 */ /* 0x000fe400078e0040 */
[----:B------:R-:W-:Y:S03]  /*a2d0*/  HMMA.16816.F32 R64, R8, R14, R20 ;  /* 0x0000000e0840723c */ /* 0x000fe60000001814 */
[----:B------:R-:W-:Y:S02]  /*a2e0*/  IMAD.MOV.U32 R252, RZ, RZ, R136 ;  /* 0x000000fffffc7224 */ /* 0x000fe400078e0088 */
[----:B------:R-:W-:-:S02]  /*a2f0*/  IMAD.MOV.U32 R3, RZ, RZ, R137 ;  /* 0x000000ffff037224 */ /* 0x000fc400078e0089 */
[----:B------:R-:W-:Y:S02]  /*a300*/  IMAD.MOV.U32 R2, RZ, RZ, R138 ;  /* 0x000000ffff027224 */ /* 0x000fe400078e008a */
[----:B------:R-:W-:Y:S02]  /*a310*/  IMAD.MOV.U32 R0, RZ, RZ, R139 ;  /* 0x000000ffff007224 */ /* 0x000fe400078e008b */
[C---:B------:R-:W-:Y:S01]  /*a320*/  HMMA.16816.F32 R136, R4.reuse, R14, R36 ;  /* 0x0000000e0488723c */ /* 0x040fe20000001824 */
        /* <DEDUP_REMOVED lines=20> */
[----:B------:R-:W-:Y:S01]  /*a470*/  HMMA.16816.F32 R40, R8, R12, R140 ;  /* 0x0000000c0828723c */ /* 0x000fe2000000188c */
[----:B------:R-:W1:Y:S06]  /*a480*/  LDSM.16.M88.4 R12, [R238] ;  /* 0x00000000ee0c783b */ /* 0x000e6c0000000200 */
[----:B------:R-:W-:-:S02]  /*a490*/  IMAD.MOV.U32 R140, RZ, RZ, R252 ;  /* 0x000000ffff8c7224 */ /* 0x000fc400078e00fc */
[----:B------:R-:W-:Y:S02]  /*a4a0*/  IMAD.MOV.U32 R141, RZ, RZ, R3 ;  /* 0x000000ffff8d7224 */ /* 0x000fe400078e0003 */
[----:B------:R-:W-:Y:S02]  /*a4b0*/  IMAD.MOV.U32 R142, RZ, RZ, R2 ;  /* 0x000000ffff8e7224 */ /* 0x000fe400078e0002 */
[----:B------:R-:W-:-:S07]  /*a4c0*/  IMAD.MOV.U32 R143, RZ, RZ, R0 ;  /* 0x000000ffff8f7224 */ /* 0x000fce00078e0000 */
[-C--:B-1----:R-:W-:Y:S06]  /*a4d0*/  HMMA.16816.F32 R140, R8, R12.reuse, R140 ;  /* 0x0000000c088c723c */ /* 0x082fec000000188c */
[C---:B------:R-:W-:Y:S06]  /*a4e0*/  HMMA.16816.F32 R216, R4.reuse, R12, R216 ;  /* 0x0000000c04d8723c */ /* 0x040fec00000018d8 */
[----:B------:R-:W-:-:S12]  /*a4f0*/  HMMA.16816.F32 R212, R4, R14, R136 ;  /* 0x0000000e04d4723c */ /* 0x000fd80000001888 */
[----:B------:R-:W-:Y:S02]  /*a500*/  IMAD.MOV.U32 R44, RZ, RZ, R140 ;  /* 0x000000ffff2c7224 */ /* 0x000fe400078e008c */
[----:B------:R-:W-:Y:S02]  /*a510*/  IMAD.MOV.U32 R3, RZ, RZ, R141 ;  /* 0x000000ffff037224 */ /* 0x000fe400078e008d */
[----:B------:R-:W-:Y:S02]  /*a520*/  IMAD.MOV.U32 R2, RZ, RZ, R142 ;  /* 0x000000ffff027224 */ /* 0x000fe400078e008e */
[----:B------:R-:W-:Y:S02]  /*a530*/  IMAD.MOV.U32 R0, RZ, RZ, R143 ;  /* 0x000000ffff007224 */ /* 0x000fe400078e008f */
[C---:B------:R-:W-:Y:S01]  /*a540*/  HMMA.16816.F32 R140, R8.reuse, R14, R64 ;  /* 0x0000000e088c723c */ /* 0x040fe20000001840 */
[----:B------:R-:W1:Y:S05]  /*a550*/  LDSM.16.M88.4 R12, [R237] ;  /* 0x00000000ed0c783b */ /* 0x000e6a0000000200 */
[-C--:B-1----:R-:W-:Y:S06]  /*a560*/  HMMA.16816.F32 R220, R8, R12.reuse, R220 ;  /* 0x0000000c08dc723c */ /* 0x082fec00000018dc */
[C---:B------:R-:W-:Y:S06]  /*a570*/  HMMA.16816.F32 R208, R4.reuse, R12, R60 ;  /* 0x0000000c04d0723c */ /* 0x040fec000000183c */
[-C--:B------:R-:W-:Y:S06]  /*a580*/  HMMA.16816.F32 R136, R4, R14.reuse, R36 ;  /* 0x0000000e0488723c */ /* 0x080fec0000001824 */
[----:B------:R-:W-:Y:S01]  /*a590*/  HMMA.16816.F32 R64, R8, R14, R28 ;  /* 0x0000000e0840723c */ /* 0x000fe2000000181c */
[----:B------:R-:W1:Y:S01]  /*a5a0*/  LDSM.16.M88.4 R12, [R236] ;  /* 0x00000000ec0c783b */ /* 0x000e620000000200 */
[----:B------:R-:W-:-:S02]  /*a5b0*/  IMAD.MOV.U32 R36, RZ, RZ, R52 ;  /* 0x000000ffff247224 */ /* 0x000fc400078e0034 */
[----:B------:R-:W-:Y:S02]  /*a5c0*/  IMAD.MOV.U32 R37, RZ, RZ, R47 ;  /* 0x000000ffff257224 */ /* 0x000fe400078e002f */
[----:B------:R-:W-:Y:S02]  /*a5d0*/  IMAD.MOV.U32 R38, RZ, RZ, R46 ;  /* 0x000000ffff267224 */ /* 0x000fe400078e002e */
[----:B------:R-:W-:Y:S02]  /*a5e0*/  IMAD.MOV.U32 R39, RZ, RZ, R45 ;  /* 0x000000ffff277224 */ /* 0x000fe400078e002d */
        /* <DEDUP_REMOVED lines=12> */
[C---:B--2---:R-:W-:Y:S06]  /*a6b0*/  HMMA.16816.F32 R40, R8.reuse, R12, R40 ;  /* 0x0000000c0828723c */ /* 0x044fec0000001828 */
        /* <DEDUP_REMOVED lines=16> */
[----:B-1----:R-:W-:Y:S06]  /*a7c0*/  HMMA.16816.F32 R48, R8, R12, R220 ;  /* 0x0000000c0830723c */ /* 0x002fec00000018dc */
[----:B------:R-:W-:-:S15]  /*a7d0*/  HMMA.16816.F32 R220, R4, R14, R136 ;  /* 0x0000000e04dc723c */ /* 0x000fde0000001888 */
[----:B------:R-:W-:-:S03]  /*a7e0*/  NOP ;  /* 0x0000000000007918 */ /* 0x000fc60000000000 */
[----:B------:R-:W-:Y:S02]  /*a7f0*/  IMAD.MOV.U32 R143, RZ, RZ, R48 ;  /* 0x000000ffff8f7224 */ /* 0x000fe400078e0030 */
[----:B------:R-:W-:Y:S02]  /*a800*/  IMAD.MOV.U32 R142, RZ, RZ, R49 ;  /* 0x000000ffff8e7224 */ /* 0x000fe400078e0031 */
[----:B------:R-:W-:Y:S02]  /*a810*/  IMAD.MOV.U32 R141, RZ, RZ, R50 ;  /* 0x000000ffff8d7224 */ /* 0x000fe400078e0032 */
[----:B------:R-:W-:Y:S02]  /*a820*/  IMAD.MOV.U32 R140, RZ, RZ, R51 ;  /* 0x000000ffff8c7224 */ /* 0x000fe400078e0033 */
[----:B------:R-:W-:-:S15]  /*a830*/  HMMA.16816.F32 R48, R4, R12, R208 ;  /* 0x0000000c0430723c */ /* 0x000fde00000018d0 */
[----:B------:R-:W-:-:S09]  /*a840*/  NOP ;  /* 0x0000000000007918 */ /* 0x000fd20000000000 */
[----:B------:R-:W-:Y:S02]  /*a850*/  IMAD.MOV.U32 R252, RZ, RZ, R48 ;  /* 0x000000fffffc7224 */ /* 0x000fe400078e0030 */
[----:B------:R-:W-:Y:S02]  /*a860*/  IMAD.MOV.U32 R3, RZ, RZ, R49 ;  /* 0x000000ffff037224 */ /* 0x000fe400078e0031 */
[----:B------:R-:W-:Y:S02]  /*a870*/  IMAD.MOV.U32 R2, RZ, RZ, R50 ;  /* 0x000000ffff027224 */ /* 0x000fe400078e0032 */
[----:B------:R-:W-:Y:S02]  /*a880*/  IMAD.MOV.U32 R0, RZ, RZ, R51 ;  /* 0x000000ffff007224 */ /* 0x000fe400078e0033 */
[----:B------:R-:W-:Y:S01]  /*a890*/  HMMA.16816.F32 R48, R8, R14, R64 ;  /* 0x0000000e0830723c */ /* 0x000fe20000001840 */
[----:B------:R-:W1:Y:S05]  /*a8a0*/  LDSM.16.M88.4 R12, [R230+0xb800] ;  /* 0x00b80000e60c783b */ /* 0x000e6a0000000200 */
[-C--:B-1----:R-:W-:Y:S06]  /*a8b0*/  HMMA.16816.F32 R208, R4, R12.reuse, R60 ;  /* 0x0000000c04d0723c */ /* 0x082fec000000183c */
[----:B------:R-:W-:Y:S07]  /*a8c0*/  HMMA.16816.F32 R64, R8, R12, R44 ;  /* 0x0000000c0840723c */ /* 0x000fee000000182c */
        /* <DEDUP_REMOVED lines=8> */
[-C--:B------:R-:W-:Y:S01]  /*a950*/  HMMA.16816.F32 R208, R4, R14.reuse, R52 ;  /* 0x0000000e04d0723c */ /* 0x080fe20000001834 */
[----:B------:R-:W-:Y:S05]  /*a960*/  LDSM.16.M88.4 R4, [R233+0x6000] ;  /* 0x00600000e904783b */ /* 0x000fea0000000200 */
[----:B------:R-:W-:Y:S01]  /*a970*/  HMMA.16816.F32 R52, R8, R14, R16 ;  /* 0x0000000e0834723c */ /* 0x000fe20000001810 */
[----:B------:R-:W1:Y:S04]  /*a980*/  LDSM.16.M88.4 R12, [R229+0x2000] ;  /* 0x00200000e50c783b */ /* 0x000e680000000200 */
[----:B------:R-:W2:Y:S02]  /*a990*/  LDSM.16.M88.4 R8, [R233+0x4000] ;  /* 0x00400000e908783b */ /* 0x000ea40000000200 */
[----:B------:R-:W-:-:S02]  /*a9a0*/  IMAD.MOV.U32 R16, RZ, RZ, R63 ;  /* 0x000000ffff107224 */ /* 0x000fc400078e003f */
[----:B------:R-:W-:Y:S02]  /*a9b0*/  IMAD.MOV.U32 R17, RZ, RZ, R62 ;  /* 0x000000ffff117224 */ /* 0x000fe400078e003e */
[----:B------:R-:W-:Y:S02]  /*a9c0*/  IMAD.MOV.U32 R18, RZ, RZ, R61 ;  /* 0x000000ffff127224 */ /* 0x000fe400078e003d */
[----:B------:R-:W-:Y:S01]  /*a9d0*/  IMAD.MOV.U32 R19, RZ, RZ, R60 ;  /* 0x000000ffff137224 */ /* 0x000fe200078e003c */
[-C--:B-1----:R-:W-:Y:S06]  /*a9e0*/  HMMA.16816.F32 R216, R4, R12.reuse, R216 ;  /* 0x0000000c04d8723c */ /* 0x082fec00000018d8 */
[----:B--2---:R-:W-:Y:S01]  /*a9f0*/  HMMA.16816.F32 R140, R8, R12, R40 ;  /* 0x0000000c088c723c */ /* 0x004fe20000001828 */
[----:B------:R-:W1:Y:S05]  /*aa00*/  S2R R43, SR_TID.X ;  /* 0x00000000002b7919 */ /* 0x000e6a0000002100 */
[-C--:B------:R-:W-:Y:S06]  /*aa10*/  HMMA.16816.F32 R212, R4, R14.reuse, R36 ;  /* 0x0000000e04d4723c */ /* 0x080fec0000001824 */
[----:B------:R-:W-:Y:S01]  /*aa20*/  HMMA.16816.F32 R136, R8, R14, R24 ;  /* 0x0000000e0888723c */ /* 0x000fe20000001818 */
[----:B------:R-:W2:Y:S01]  /*aa30*/  LDSM.16.M88.4 R12, [R229+0x2800] ;  /* 0x00280000e50c783b */ /* 0x000ea20000000200 */
[----:B------:R-:W-:-:S02]  /*aa40*/  IMAD.MOV.U32 R36, RZ, RZ, R252 ;  /* 0x000000ffff247224 */ /* 0x000fc400078e00fc */
[----:B------:R-:W-:Y:S02]  /*aa50*/  IMAD.MOV.U32 R37, RZ, RZ, R3 ;  /* 0x000000ffff257224 */ /* 0x000fe400078e0003 */
[----:B------:R-:W-:Y:S02]  /*aa60*/  IMAD.MOV.U32 R38, RZ, RZ, R2 ;  /* 0x000000ffff267224 */ /* 0x000fe400078e0002 */
[----:B------:R-:W-:Y:S02]  /*aa70*/  IMAD.MOV.U32 R39, RZ, RZ, R0 ;  /* 0x000000ffff277224 */ /* 0x000fe400078e0000 */
[----:B------:R-:W-:Y:S02]  /*aa80*/  IMAD.U32 R0, RZ, RZ, UR12 ;  /* 0x0000000cff007e24 */ /* 0x000fe4000f8e00ff */
[----:B-1----:R-:W-:-:S05]  /*aa90*/  IMAD.SHL.U32 R43, R43, 0x2, RZ ;  /* 0x000000022b2b7824 */ /* 0x002fca00078e00ff */
[----:B------:R-:W-:-:S05]  /*aaa0*/  LOP3.LUT R43, R43, 0x6, RZ, 0xc0, !PT ;  /* 0x000000062b2b7812 */ /* 0x000fca00078ec0ff */
[----:B------:R-:W-:-:S05]  /*aab0*/  IMAD R0, R0, 0x40, R43 ;  /* 0x0000004000007824 */ /* 0x000fca00078e022b */
[C---:B------:R-:W-:Y:S02]  /*aac0*/  ISETP.GE.AND P0, PT, R0.reuse, R249, PT ;  /* 0x000000f90000720c */ /* 0x040fe40003f06270 */
[C---:B------:R-:W-:Y:S02]  /*aad0*/  ISETP.GE.AND P3, PT, R0.reuse, R248, PT ;  /* 0x000000f80000720c */ /* 0x040fe40003f66270 */
[C---:B------:R-:W-:Y:S01]  /*aae0*/  ISETP.LT.OR P0, PT, R0.reuse, R245, P0 ;  /* 0x000000f50000720c */ /* 0x040fe20000701670 */
[----:B--2---:R-:W-:Y:S01]  /*aaf0*/  HMMA.16816.F32 R56, R8, R12, R56 ;  /* 0x0000000c0838723c */ /* 0x004fe20000001838 */
[----:B------:R-:W-:-:S04]  /*ab00*/  ISETP.LT.OR P3, PT, R0, R244, P3 ;  /* 0x000000f40000720c */ /* 0x000fc80001f61670 */
[----:B------:R-:W-:Y:S01]  /*ab10*/  FSEL R41, R218, -INF , !P3 ;  /* 0xff800000da297808 */ /* 0x000fe20005800000 */
[----:B------:R-:W-:Y:S01]  /*ab20*/  HMMA.16816.F32 R60, R4, R12, R32 ;  /* 0x0000000c043c723c */ /* 0x000fe20000001820 */
[----:B------:R-:W-:-:S04]  /*ab30*/  ISETP.GE.AND P3, PT, R0, R251, PT ;  /* 0x000000fb0000720c */ /* 0x000fc80003f66270 */
[----:B------:R-:W-:Y:S01]  /*ab40*/  ISETP.LT.OR P3, PT, R0, R247, P3 ;  /* 0x000000f70000720c */ /* 0x000fe20001f61670 */
[----:B------:R-:W-:-:S12]  /*ab50*/  HMMA.16816.F32 R32, R8, R14, R20 ;  /* 0x0000000e0820723c */ /* 0x000fd80000001814 */
[----:B------:R-:W-:Y:S02]  /*ab60*/  IMAD.MOV.U32 R40, RZ, RZ, R58 ;  /* 0x000000ffff287224 */ /* 0x000fe400078e003a */
[----:B------:R-:W-:Y:S02]  /*ab70*/  IMAD.MOV.U32 R3, RZ, RZ, R57 ;  /* 0x000000ffff037224 */ /* 0x000fe400078e0039 */
[----:B------:R-:W-:Y:S02]  /*ab80*/  IMAD.MOV.U32 R2, RZ, RZ, R56 ;  /* 0x000000ffff027224 */ /* 0x000fe400078e0038 */
[----:B------:R-:W-:Y:S02]  /*ab90*/  IMAD.MOV.U32 R252, RZ, RZ, R59 ;  /* 0x000000fffffc7224 */ /* 0x000fe400078e003b */
[C---:B------:R-:W-:Y:S01]  /*aba0*/  HMMA.16816.F32 R56, R4.reuse, R14, R28 ;  /* 0x0000000e0438723c */ /* 0x040fe2000000181c */
[----:B------:R-:W1:Y:S06]  /*abb0*/  LDSM.16.M88.4 R12, [R229+0x3000] ;  /* 0x00300000e50c783b */ /* 0x000e6c0000000200 */
[----:B------:R-:W-:Y:S01]  /*abc0*/  FSEL R29, R216, -INF , !P0 ;  /* 0xff800000d81d7808 */ /* 0x000fe20004000000 */
[-C--:B-1----:R-:W-:Y:S06]  /*abd0*/  HMMA.16816.F32 R24, R4, R12.reuse, R36 ;  /* 0x0000000c0418723c */ /* 0x082fec0000001824 */
[----:B------:R-:W-:Y:S06]  /*abe0*/  HMMA.16816.F32 R44, R8, R12, R44 ;  /* 0x0000000c082c723c */ /* 0x000fec000000182c */
[-C--:B------:R-:W-:Y:S06]  /*abf0*/  HMMA.16816.F32 R36, R4, R14.reuse, R220 ;  /* 0x0000000e0424723c */ /* 0x080fec00000018dc */
[----:B------:R-:W-:Y:S01]  /*ac00*/  HMMA.16816.F32 R20, R8, R14, R48 ;  /* 0x0000000e0814723c */ /* 0x000fe20000001830 */
[----:B------:R-:W1:Y:S01]  /*ac10*/  LDSM.16.M88.4 R12, [R229+0x3800] ;  /* 0x00380000e50c783b */ /* 0x000e620000000200 */
[----:B------:R-:W-:Y:S01]  /*ac20*/  IMAD.MOV.U32 R221, RZ, RZ, R2 ;  /* 0x000000ffffdd7224 */ /* 0x000fe200078e0002 */
[----:B------:R-:W-:-:S04]  /*ac30*/  DEPBAR.LE SB0, 0x0 ;  /* 0x000080000000791a */ /* 0x000fc80000000000 */
[C---:B------:R-:W-:Y:S02]  /*ac40*/  VIADD R2, R0.reuse, 0x1 ;  /* 0x0000000100027836 */ /* 0x040fe40000000000 */
[----:B------:R-:W-:Y:S02]  /*ac50*/  IMAD.MOV.U32 R223, RZ, RZ, R3 ;  /* 0x000000ffffdf7224 */ /* 0x000fe400078e0003 */
[----:B------:R-:W-:Y:S01]  /*ac60*/  VIADD R3, R0, 0x8 ;  /* 0x0000000800037836 */ /* 0x000fe20000000000 */
[----:B------:R-:W-:Y:S01]  /*ac70*/  BAR.SYNC.DEFER_BLOCKING 0x0 ;  /* 0x0000000000007b1d */ /* 0x000fe20000010000 */
[C---:B------:R-:W-:Y:S01]  /*ac80*/  ISETP.GE.AND P6, PT, R2.reuse, R251, PT ;  /* 0x000000fb0200720c */ /* 0x040fe20003fc6270 */
[----:B------:R-:W-:Y:S01]  /*ac90*/  IMAD.MOV.U32 R222, RZ, RZ, R40 ;  /* 0x000000ffffde7224 */ /* 0x000fe200078e0028 */
        /* <DEDUP_REMOVED lines=9> */
[C---:B------:R-:W-:Y:S02]  /*ad30*/  ISETP.GE.AND P4, PT, R0.reuse, R250, PT ;  /* 0x000000fa0000720c */ /* 0x040fe40003f86270 */
[----:B------:R-:W-:Y:S02]  /*ad40*/  FSEL R31, R143, -INF , !P5 ;  /* 0xff8000008f1f7808 */ /* 0x000fe40006800000 */
[C---:B------:R-:W-:Y:S02]  /*ad50*/  ISETP.GE.AND P5, PT, R3.reuse, R248, PT ;  /* 0x000000f80300720c */ /* 0x040fe40003fa6270 */
[----:B------:R-:W-:Y:S02]  /*ad60*/  ISETP.LT.OR P4, PT, R0, R246, P4 ;  /* 0x000000f60000720c */ /* 0x000fe40002781670 */
[----:B------:R-:W-:Y:S01]  /*ad70*/  ISETP.LT.OR P5, PT, R3, R244, P5 ;  /* 0x000000f40300720c */ /* 0x000fe20002fa1670 */
[C---:B-1----:R-:W-:Y:S06]  /*ad80*/  HMMA.16816.F32 R48, R4.reuse, R12, R16 ;  /* 0x0000000c0430723c */ /* 0x042fec0000001810 */
[----:B------:R-:W-:Y:S06]  /*ad90*/  HMMA.16816.F32 R16, R4, R14, R208 ;  /* 0x0000000e0410723c */ /* 0x000fec00000018d0 */
[C---:B------:R-:W-:Y:S06]  /*ada0*/  HMMA.16816.F32 R4, R8.reuse, R12, R64 ;  /* 0x0000000c0804723c */ /* 0x040fec0000001840 */
[----:B------:R-:W-:Y:S01]  /*adb0*/  HMMA.16816.F32 R8, R8, R14, R52 ;  /* 0x0000000e0808723c */ /* 0x000fe20000001834 */
[----:B------:R-:W-:-:S02]  /*adc0*/  FSEL R12, R140, -INF , !P3 ;  /* 0xff8000008c0c7808 */ /* 0x000fc40005800000 */
[-C--:B------:R-:W-:Y:S02]  /*add0*/  ISETP.GE.AND P3, PT, R2, R249.reuse, PT ;  /* 0x000000f90200720c */ /* 0x080fe40003f66270 */
[----:B------:R-:W-:Y:S02]  /*ade0*/  FSEL R13, R142, -INF , !P4 ;  /* 0xff8000008e0d7808 */ /* 0x000fe40006000000 */
[----:B------:R-:W-:Y:S02]  /*adf0*/  FSEL R53, R219, -INF , !P0 ;  /* 0xff800000db357808 */ /* 0x000fe40004000000 */
[C---:B------:R-:W-:Y:S02]  /*ae00*/  ISETP.GE.AND P0, PT, R3.reuse, R249, PT ;  /* 0x000000f90300720c */ /* 0x040fe40003f06270 */
[-C--:B------:R-:W-:Y:S02]  /*ae10*/  ISETP.LT.OR P3, PT, R2, R245.reuse, P3 ;  /* 0x000000f50200720c */ /* 0x080fe40001f61670 */
[----:B------:R-:W-:-:S02]  /*ae20*/  ISETP.LT.OR P0, PT, R3, R245, P0 ;  /* 0x000000f50300720c */ /* 0x000fc40000701670 */
[----:B------:R-:W-:Y:S02]  /*ae30*/  FSEL R15, R141, -INF , !P6 ;  /* 0xff8000008d0f7808 */ /* 0x000fe40007000000 */
[C---:B------:R-:W-:Y:S02]  /*ae40*/  ISETP.GE.AND P6, PT, R3.reuse, R251, PT ;  /* 0x000000fb0300720c */ /* 0x040fe40003fc6270 */
[----:B------:R-:W-:Y:S02]  /*ae50*/  ISETP.GE.AND P4, PT, R3, R250, PT ;  /* 0x000000fa0300720c */ /* 0x000fe40003f86270 */
[----:B------:R-:W-:Y:S02]  /*ae60*/  FSEL R42, R212, -INF , !P0 ;  /* 0xff800000d42a7808 */ /* 0x000fe40004000000 */
[----:B------:R-:W-:Y:S02]  /*ae70*/  FSEL R54, R214, -INF , !P5 ;  /* 0xff800000d6367808 */ /* 0x000fe40006800000 */
[----:B------:R-:W-:-:S02]  /*ae80*/  FSEL R52, R213, -INF , !P3 ;  /* 0xff800000d5347808 */ /* 0x000fc40005800000 */
[C---:B------:R-:W-:Y:S02]  /*ae90*/  ISETP.GE.AND P0, PT, R2.reuse, R248, PT ;  /* 0x000000f80200720c */ /* 0x040fe40003f06270 */
[C---:B------:R-:W-:Y:S02]  /*aea0*/  ISETP.GE.AND P5, PT, R2.reuse, R251, PT ;  /* 0x000000fb0200720c */ /* 0x040fe40003fa6270 */
[----:B------:R-:W-:Y:S02]  /*aeb0*/  ISETP.GE.AND P3, PT, R2, R250, PT ;  /* 0x000000fa0200720c */ /* 0x000fe40003f66270 */
[C---:B------:R-:W-:Y:S02]  /*aec0*/  ISETP.LT.OR P6, PT, R3.reuse, R247, P6 ;  /* 0x000000f70300720c */ /* 0x040fe400037c1670 */
[----:B------:R-:W-:Y:S01]  /*aed0*/  ISETP.LT.OR P4, PT, R3, R246, P4 ;  /* 0x000000f60300720c */ /* 0x000fe20002781670 */
[----:B------:R-:W-:Y:S01]  /*aee0*/  VIADD R3, R0, 0x10 ;  /* 0x0000001000037836 */ /* 0x000fe20000000000 */
        /* <DEDUP_REMOVED lines=8> */
[CC--:B------:R-:W-:Y:S02]  /*af70*/  ISETP.GE.AND P6, PT, R3.reuse, R251.reuse, PT ;  /* 0x000000fb0300720c */ /* 0x0c0fe40003fc6270 */
[C---:B------:R-:W-:Y:S02]  /*af80*/  ISETP.GE.AND P0, PT, R2.reuse, R251, PT ;  /* 0x000000fb0200720c */ /* 0x040fe40003f06270 */
[C---:B------:R-:W-:Y:S02]  /*af90*/  ISETP.LT.OR P4, PT, R3.reuse, R246, P4 ;  /* 0x000000f60300720c */ /* 0x040fe40002781670 */
[-C--:B------:R-:W-:Y:S02]  /*afa0*/  ISETP.LT.OR P6, PT, R3, R247.reuse, P6 ;  /* 0x000000f70300720c */ /* 0x080fe400037c1670 */
[----:B------:R-:W-:Y:S02]  /*afb0*/  ISETP.LT.OR P0, PT, R2, R247, P0 ;  /* 0x000000f70200720c */ /* 0x000fe40000701670 */
[----:B------:R-:W-:-:S02]  /*afc0*/  FSEL R28, R137, -INF , !P5 ;  /* 0xff800000891c7808 */ /* 0x000fc40006800000 */
[----:B------:R-:W-:Y:S02]  /*afd0*/  FSEL R137, R222, -INF , !P4 ;  /* 0xff800000de897808 */ /* 0x000fe40006000000 */
[----:B------:R-:W-:Y:S02]  /*afe0*/  FSEL R40, R139, -INF , !P3 ;  /* 0xff8000008b287808 */ /* 0x000fe40005800000 */
[----:B------:R-:W-:Y:S02]  /*aff0*/  FSEL R142, R221, -INF , !P6 ;  /* 0xff800000dd8e7808 */ /* 0x000fe40007000000 */
[----:B------:R-:W-:Y:S02]  /*b000*/  FSEL R222, R223, -INF , !P0 ;  /* 0xff800000dfde7808 */ /* 0x000fe40004000000 */
[C---:B------:R-:W-:Y:S01]  /*b010*/  ISETP.GE.AND P5, PT, R3.reuse, R249, PT ;  /* 0x000000f90300720c */ /* 0x040fe20003fa6270 */
[----:B------:R-:W-:Y:S01]  /*b020*/  STL [R1], R142 ;  /* 0x0000008e01007387 */ /* 0x000fe20000100800 */
[----:B------:R-:W-:-:S02]  /*b030*/  ISETP.GE.AND P3, PT, R3, R248, PT ;  /* 0x000000f80300720c */ /* 0x000fc40003f66270 */
        /* <DEDUP_REMOVED lines=26> */
[----:B------:R-:W-:Y:S02]  /*b1e0*/  FSEL R66, R61, -INF , !P4 ;  /* 0xff8000003d427808 */ /* 0x000fe40006000000 */
[C---:B------:R-:W-:Y:S02]  /*b1f0*/  ISETP.GE.AND P6, PT, R3.reuse, R251, PT ;  /* 0x000000fb0300720c */ /* 0x040fe40003fc6270 */
[C---:B------:R-:W-:Y:S02]  /*b200*/  ISETP.GE.AND P4, PT, R3.reuse, R250, PT ;  /* 0x000000fa0300720c */ /* 0x040fe40003f86270 */
[C---:B------:R-:W-:Y:S02]  /*b210*/  ISETP.LT.OR P0, PT, R2.reuse, R244, P0 ;  /* 0x000000f40200720c */ /* 0x040fe40000701670 */
[CC--:B------:R-:W-:Y:S02]  /*b220*/  ISETP.LT.OR P5, PT, R2.reuse, R247.reuse, P5 ;  /* 0x000000f70200720c */ /* 0x0c0fe40002fa1670 */
[----:B------:R-:W-:Y:S01]  /*b230*/  ISETP.LT.OR P3, PT, R2, R246, P3 ;  /* 0x000000f60200720c */ /* 0x000fe20001f61670 */
[----:B------:R-:W-:Y:S01]  /*b240*/  VIADD R2, R0, 0x21 ;  /* 0x0000002100027836 */ /* 0x000fe20000000000 */
[----:B------:R-:W-:-:S02]  /*b250*/  ISETP.LT.OR P6, PT, R3, R247, P6 ;  /* 0x000000f70300720c */ /* 0x000fc400037c1670 */
[----:B------:R-:W-:Y:S01]  /*b260*/  ISETP.LT.OR P4, PT, R3, R246, P4 ;  /* 0x000000f60300720c */ /* 0x000fe20002781670 */
[----:B------:R-:W-:Y:S01]  /*b270*/  VIADD R3, R0, 0x20 ;  /* 0x0000002000037836 */ /* 0x000fe20000000000 */
[----:B------:R-:W-:Y:S02]  /*b280*/  FSEL R59, R59, -INF , !P0 ;  /* 0xff8000003b3b7808 */ /* 0x000fe40004000000 */
[-C--:B------:R-:W-:Y:S02]  /*b290*/  ISETP.GE.AND P0, PT, R2, R251.reuse, PT ;  /* 0x000000fb0200720c */ /* 0x080fe40003f06270 */
[----:B------:R-:W-:Y:S02]  /*b2a0*/  FSEL R212, R32, -INF , !P6 ;  /* 0xff80000020d47808 */ /* 0x000fe40007000000 */
[----:B------:R-:W-:Y:S02]  /*b2b0*/  FSEL R216, R34, -INF , !P4 ;  /* 0xff80000022d87808 */ /* 0x000fe40006000000 */
[----:B------:R-:W-:-:S02]  /*b2c0*/  ISETP.GE.AND P6, PT, R3, R251, PT ;  /* 0x000000fb0300720c */ /* 0x000fc40003fc6270 */
[C---:B------:R-:W-:Y:S02]  /*b2d0*/  ISETP.GE.AND P4, PT, R3.reuse, R250, PT ;  /* 0x000000fa0300720c */ /* 0x040fe40003f86270 */
[-C--:B------:R-:W-:Y:S02]  /*b2e0*/  ISETP.LT.OR P0, PT, R2, R247.reuse, P0 ;  /* 0x000000f70200720c */ /* 0x080fe40000701670 */
[C---:B------:R-:W-:Y:S02]  /*b2f0*/  ISETP.LT.OR P6, PT, R3.reuse, R247, P6 ;  /* 0x000000f70300720c */ /* 0x040fe400037c1670 */
[----:B------:R-:W-:Y:S02]  /*b300*/  ISETP.LT.OR P4, PT, R3, R246, P4 ;  /* 0x000000f60300720c */ /* 0x000fe40002781670 */
[----:B------:R-:W-:Y:S02]  /*b310*/  FSEL R33, R33, -INF , !P5 ;  /* 0xff80000021217808 */ /* 0x000fe40006800000 */
[----:B------:R-:W-:-:S02]  /*b320*/  FSEL R34, R35, -INF , !P3 ;  /* 0xff80000023227808 */ /* 0x000fc40005800000 */
[C---:B------:R-:W-:Y:S02]  /*b330*/  ISETP.GE.AND P5, PT, R3.reuse, R249, PT ;  /* 0x000000f90300720c */ /* 0x040fe40003fa6270 */
[-C--:B------:R-:W-:Y:S02]  /*b340*/  ISETP.GE.AND P3, PT, R3, R248.reuse, PT ;  /* 0x000000f80300720c */ /* 0x080fe40003f66270 */
[----:B------:R-:W-:Y:S02]  /*b350*/  FSEL R218, R45, -INF , !P0 ;  /* 0xff8000002dda7808 */ /* 0x000fe40004000000 */
[----:B------:R-:W-:Y:S02]  /*b360*/  ISETP.GE.AND P0, PT, R2, R248, PT ;  /* 0x000000f80200720c */ /* 0x000fe40003f06270 */
[----:B------:R-:W-:Y:S02]  /*b370*/  FSEL R219, R44, -INF , !P6 ;  /* 0xff8000002cdb7808 */ /* 0x000fe40007000000 */
[----:B------:R-:W-:-:S02]  /*b380*/  FSEL R136, R46, -INF , !P4 ;  /* 0xff8000002e887808 */ /* 0x000fc40006000000 */
[C---:B------:R-:W-:Y:S02]  /*b390*/  ISETP.GE.AND P6, PT, R2.reuse, R250, PT ;  /* 0x000000fa0200720c */ /* 0x040fe40003fc6270 */
[----:B------:R-:W-:Y:S02]  /*b3a0*/  ISETP.GE.AND P4, PT, R2, R249, PT ;  /* 0x000000f90200720c */ /* 0x000fe40003f86270 */
[C---:B------:R-:W-:Y:S02]  /*b3b0*/  ISETP.LT.OR P5, PT, R3.reuse, R245, P5 ;  /* 0x000000f50300720c */ /* 0x040fe40002fa1670 */
[-C--:B------:R-:W-:Y:S01]  /*b3c0*/  ISETP.LT.OR P3, PT, R3, R244.reuse, P3 ;  /* 0x000000f40300720c */ /* 0x080fe20001f61670 */
[----:B------:R-:W-:Y:S01]  /*b3d0*/  VIADD R3, R0, 0x28 ;  /* 0x0000002800037836 */ /* 0x000fe20000000000 */
[C---:B------:R-:W-:Y:S02]  /*b3e0*/  ISETP.LT.OR P0, PT, R2.reuse, R244, P0 ;  /* 0x000000f40200720c */ /* 0x040fe40000701670 */
[----:B------:R-:W-:-:S02]  /*b3f0*/  ISETP.LT.OR P6, PT, R2, R246, P6 ;  /* 0x000000f60200720c */ /* 0x000fc400037c1670 */
[----:B------:R-:W-:Y:S01]  /*b400*/  ISETP.LT.OR P4, PT, R2, R245, P4 ;  /* 0x000000f50200720c */ /* 0x000fe20002781670 */
[----:B------:R-:W-:Y:S01]  /*b410*/  VIADD R2, R0, 0x29 ;  /* 0x0000002900027836 */ /* 0x000fe20000000000 */
[----:B------:R-:W-:Y:S02]  /*b420*/  FSEL R67, R27, -INF , !P0 ;  /* 0xff8000001b437808 */ /* 0x000fe40004000000 */
[C---:B------:R-:W-:Y:S02]  /*b430*/  ISETP.GE.AND P0, PT, R3.reuse, R249, PT ;  /* 0x000000f90300720c */ /* 0x040fe40003f06270 */
[----:B------:R-:W-:Y:S02]  /*b440*/  FSEL R143, R24, -INF , !P5 ;  /* 0xff800000188f7808 */ /* 0x000fe40006800000 */
[----:B------:R-:W-:Y:S02]  /*b450*/  FSEL R60, R26, -INF , !P3 ;  /* 0xff8000001a3c7808 */ /* 0x000fe40005800000 */
[----:B------:R-:W-:-:S02]  /*b460*/  ISETP.GE.AND P5, PT, R3, R248, PT ;  /* 0x000000f80300720c */ /* 0x000fc40003fa6270 */
[----:B------:R-:W-:Y:S02]  /*b470*/  ISETP.GE.AND P3, PT, R2, R249, PT ;  /* 0x000000f90200720c */ /* 0x000fe40003f66270 */
[----:B------:R-:W-:Y:S02]  /*b480*/  ISETP.LT.OR P0, PT, R3, R245, P0 ;  /* 0x000000f50300720c */ /* 0x000fe40000701670 */
[----:B------:R-:W-:Y:S02]  /*b490*/  FSEL R221, R47, -INF , !P6 ;  /* 0xff8000002fdd7808 */ /* 0x000fe40007000000 */
[----:B------:R-:W-:Y:S02]  /*b4a0*/  FSEL R141, R25, -INF , !P4 ;  /* 0xff800000198d7808 */ /* 0x000fe40006000000 */
[C---:B------:R-:W-:Y:S02]  /*b4b0*/  ISETP.GE.AND P6, PT, R3.reuse, R251, PT ;  /* 0x000000fb0300720c */ /* 0x040fe40003fc6270 */
[----:B------:R-:W-:-:S02]  /*b4c0*/  ISETP.GE.AND P4, PT, R3, R250, PT ;  /* 0x000000fa0300720c */ /* 0x000fc40003f86270 */
[C---:B------:R-:W-:Y:S02]  /*b4d0*/  ISETP.LT.OR P5, PT, R3.reuse, R244, P5 ;  /* 0x000000f40300720c */ /* 0x040fe40002fa1670 */
[----:B------:R-:W-:Y:S02]  /*b4e0*/  ISETP.LT.OR P3, PT, R2, R245, P3 ;  /* 0x000000f50200720c */ /* 0x000fe40001f61670 */
[----:B------:R-:W-:Y:S02]  /*b4f0*/  FSEL R223, R36, -INF , !P0 ;  /* 0xff80000024df7808 */ /* 0x000fe40004000000 */
[----:B------:R-:W-:Y:S02]  /*b500*/  ISETP.GE.AND P0, PT, R2, R248, PT ;  /* 0x000000f80200720c */ /* 0x000fe40003f06270 */
[C---:B------:R-:W-:Y:S02]  /*b510*/  ISETP.LT.OR P6, PT, R3.reuse, R247, P6 ;  /* 0x000000f70300720c */ /* 0x040fe400037c1670 */
[----:B------:R-:W-:-:S02]  /*b520*/  ISETP.LT.OR P4, PT, R3, R246, P4 ;  /* 0x000000f60300720c */ /* 0x000fc40002781670 */
[----:B------:R-:W-:Y:S02]  /*b530*/  FSEL R3, R38, -INF , !P5 ;  /* 0xff80000026037808 */ /* 0x000fe40006800000 */
[----:B------:R-:W-:Y:S02]  /*b540*/  FSEL R57, R37, -INF , !P3 ;  /* 0xff80000025397808 */ /* 0x000fe40005800000 */
[C---:B------:R-:W-:Y:S01]  /*b550*/  ISETP.GE.AND P5, PT, R2.reuse, R251, PT ;  /* 0x000000fb0200720c */ /* 0x040fe20003fa6270 */
[----:B------:R1:W-:Y:S01]  /*b560*/  STL [R1+0x20], R3 ;  /* 0x0000200301007387 */ /* 0x0003e20000100800 */
[C---:B------:R-:W-:Y:S02]  /*b570*/  ISETP.GE.AND P3, PT, R2.reuse, R250, PT ;  /* 0x000000fa0200720c */ /* 0x040fe40003f66270 */
[C---:B------:R-:W-:Y:S02]  /*b580*/  ISETP.LT.OR P0, PT, R2.reuse, R244, P0 ;  /* 0x000000f40200720c */ /* 0x040fe40000701670 */
[----:B------:R-:W-:-:S02]  /*b590*/  ISETP.LT.OR P5, PT, R2, R247, P5 ;  /* 0x000000f70200720c */ /* 0x000fc40002fa1670 */
[----:B------:R-:W-:Y:S02]  /*b5a0*/  ISETP.LT.OR P3, PT, R2, R246, P3 ;  /* 0x000000f60200720c */ /* 0x000fe40001f61670 */
[----:B------:R-:W-:Y:S02]  /*b5b0*/  FSEL R2, R39, -INF , !P0 ;  /* 0xff80000027027808 */ /* 0x000fe40004000000 */
[----:B------:R-:W-:Y:S02]  /*b5c0*/  FSEL R32, R20, -INF , !P6 ;  /* 0xff80000014207808 */ /* 0x000fe40007000000 */
[----:B------:R-:W-:Y:S01]  /*b5d0*/  FSEL R46, R21, -INF , !P5 ;  /* 0xff800000152e7808 */ /* 0x000fe20006800000 */
[----:B------:R2:W-:Y:S01]  /*b5e0*/  STL [R1+0x1c], R2 ;  /* 0x00001c0201007387 */ /* 0x0005e20000100800 */
[----:B------:R-:W-:Y:S02]  /*b5f0*/  FSEL R213, R23, -INF , !P3 ;  /* 0xff80000017d57808 */ /* 0x000fe40005800000 */
[----:B------:R-:W-:Y:S01]  /*b600*/  FSEL R215, R22, -INF , !P4 ;  /* 0xff80000016d77808 */ /* 0x000fe20006000000 */
[----:B-1----:R-:W-:-:S05]  /*b610*/  VIADD R3, R0, 0x30 ;  /* 0x0000003000037836 */ /* 0x002fca0000000000 */
[C---:B------:R-:W-:Y:S02]  /*b620*/  ISETP.GE.AND P5, PT, R3.reuse, R251, PT ;  /* 0x000000fb0300720c */ /* 0x040fe40003fa6270 */
[C---:B------:R-:W-:Y:S02]  /*b630*/  ISETP.GE.AND P3, PT, R3.reuse, R250, PT ;  /* 0x000000fa0300720c */ /* 0x040fe40003f66270 */
[C---:B------:R-:W-:Y:S02]  /*b640*/  ISETP.LT.OR P5, PT, R3.reuse, R247, P5 ;  /* 0x000000f70300720c */ /* 0x040fe40002fa1670 */
[----:B------:R-:W-:Y:S02]  /*b650*/  ISETP.LT.OR P3, PT, R3, R246, P3 ;  /* 0x000000f60300720c */ /* 0x000fe40001f61670 */
[----:B------:R-:W-:Y:S01]  /*b660*/  FSEL R35, R4, -INF , !P5 ;  /* 0xff80000004237808 */ /* 0x000fe20006800000 */
[----:B--2---:R-:W-:Y:S01]  /*b670*/  VIADD R2, R0, 0x31 ;  /* 0x0000003100027836 */ /* 0x004fe20000000000 */
[----:B------:R-:W-:-:S02]  /*b680*/  FSEL R211, R6, -INF , !P3 ;  /* 0xff80000006d37808 */ /* 0x000fc40005800000 */
[----:B------:R-:W-:Y:S02]  /*b690*/  ISETP.GE.AND P0, PT, R3, R249, PT ;  /* 0x000000f90300720c */ /* 0x000fe40003f06270 */
[C---:B------:R-:W-:Y:S02]  /*b6a0*/  ISETP.GE.AND P6, PT, R2.reuse, R251, PT ;  /* 0x000000fb0200720c */ /* 0x040fe40003fc6270 */
[C---:B------:R-:W-:Y:S02]  /*b6b0*/  ISETP.GE.AND P5, PT, R2.reuse, R250, PT ;  /* 0x000000fa0200720c */ /* 0x040fe40003fa6270 */
[C---:B------:R-:W-:Y:S02]  /*b6c0*/  ISETP.LT.OR P6, PT, R2.reuse, R247, P6 ;  /* 0x000000f70200720c */ /* 0x040fe400037c1670 */
[----:B------:R-:W-:Y:S02]  /*b6d0*/  ISETP.GE.AND P3, PT, R2, R249, PT ;  /* 0x000000f90200720c */ /* 0x000fe40003f66270 */
[----:B------:R-:W-:-:S02]  /*b6e0*/  FSEL R47, R5, -INF , !P6 ;  /* 0xff800000052f7808 */ /* 0x000fc40007000000 */
[C---:B------:R-:W-:Y:S02]  /*b6f0*/  ISETP.GE.AND P6, PT, R2.reuse, R248, PT ;  /* 0x000000f80200720c */ /* 0x040fe40003fc6270 */
[C---:B------:R-:W-:Y:S02]  /*b700*/  ISETP.LT.OR P5, PT, R2.reuse, R246, P5 ;  /* 0x000000f60200720c */ /* 0x040fe40002fa1670 */
[CC--:B------:R-:W-:Y:S02]  /*b710*/  ISETP.LT.OR P3, PT, R2.reuse, R245.reuse, P3 ;  /* 0x000000f50200720c */ /* 0x0c0fe40001f61670 */
[----:B------:R-:W-:Y:S01]  /*b720*/  ISETP.LT.OR P6, PT, R2, R244, P6 ;  /* 0x000000f40200720c */ /* 0x000fe200037c1670 */
[C---:B------:R-:W-:Y:S01]  /*b730*/  VIADD R2, R0.reuse, 0x38 ;  /* 0x0000003800027836 */ /* 0x040fe20000000000 */
[C---:B------:R-:W-:Y:S01]  /*b740*/  ISETP.LT.OR P0, PT, R3.reuse, R245, P0 ;  /* 0x000000f50300720c */ /* 0x040fe20000701670 */
[----:B------:R-:W-:Y:S01]  /*b750*/  VIADD R0, R0, 0x39 ;  /* 0x0000003900007836 */ /* 0x000fe20000000000 */
[----:B------:R-:W-:-:S02]  /*b760*/  ISETP.GE.AND P4, PT, R3, R248, PT ;  /* 0x000000f80300720c */ /* 0x000fc40003f86270 */
[----:B------:R-:W-:Y:S02]  /*b770*/  FSEL R217, R48, -INF , !P0 ;  /* 0xff80000030d97808 */ /* 0x000fe40004000000 */
[C---:B------:R-:W-:Y:S02]  /*b780*/  ISETP.GE.AND P0, PT, R2.reuse, R251, PT ;  /* 0x000000fb0200720c */ /* 0x040fe40003f06270 */
[----:B------:R-:W-:Y:S02]  /*b790*/  ISETP.LT.OR P4, PT, R3, R244, P4 ;  /* 0x000000f40300720c */ /* 0x000fe40002781670 */
[----:B------:R-:W-:Y:S02]  /*b7a0*/  ISETP.LT.OR P0, PT, R2, R247, P0 ;  /* 0x000000f70200720c */ /* 0x000fe40000701670 */
[----:B------:R-:W-:Y:S02]  /*b7b0*/  FSEL R3, R50, -INF , !P4 ;  /* 0xff80000032037808 */ /* 0x000fe40006000000 */
[----:B------:R-:W-:-:S02]  /*b7c0*/  FSEL R23, R8, -INF , !P0 ;  /* 0xff80000008177808 */ /* 0x000fc40004000000 */
[C---:B------:R-:W-:Y:S01]  /*b7d0*/  ISETP.GE.AND P0, PT, R0.reuse, R249, PT ;  /* 0x000000f90000720c */ /* 0x040fe20003f06270 */
[----:B------:R1:W-:Y:S01]  /*b7e0*/  STL [R1+0x14], R3 ;  /* 0x0000140301007387 */ /* 0x0003e20000100800 */
[----:B------:R-:W-:Y:S02]  /*b7f0*/  FSEL R214, R49, -INF , !P3 ;  /* 0xff80000031d67808 */ /* 0x000fe40005800000 */
[----:B------:R-:W-:Y:S02]  /*b800*/  ISETP.LT.OR P0, PT, R0, R245, P0 ;  /* 0x000000f50000720c */ /* 0x000fe40000701670 */
[C---:B------:R-:W-:Y:S02]  /*b810*/  ISETP.GE.AND P4, PT, R2.reuse, R249, PT ;  /* 0x000000f90200720c */ /* 0x040fe40003f86270 */
[----:B------:R-:W-:Y:S02]  /*b820*/  ISETP.GE.AND P3, PT, R2, R248, PT ;  /* 0x000000f80200720c */ /* 0x000fe40003f66270 */
[----:B------:R-:W-:-:S02]  /*b830*/  FSEL R208, R17, -INF , !P0 ;  /* 0xff80000011d07808 */ /* 0x000fc40004000000 */
[----:B------:R-:W-:Y:S02]  /*b840*/  PLOP3.LUT P0, PT, PT, PT, UP0, 0x80, 0x0 ;  /* 0x000000000000781c */ /* 0x000fe40003f0f008 */
[C---:B------:R-:W-:Y:S02]  /*b850*/  ISETP.LT.OR P4, PT, R2.reuse, R245, P4 ;  /* 0x000000f50200720c */ /* 0x040fe40002781670 */
[----:B------:R-:W-:Y:S02]  /*b860*/  ISETP.LT.OR P3, PT, R2, R244, P3 ;  /* 0x000000f40200720c */ /* 0x000fe40001f61670 */
[----:B------:R-:W-:Y:S02]  /*b870*/  FSEL R209, R7, -INF , !P5 ;  /* 0xff80000007d17808 */ /* 0x000fe40006800000 */
[----:B------:R-:W-:Y:S02]  /*b880*/  FSEL R140, R51, -INF , !P6 ;  /* 0xff800000338c7808 */ /* 0x000fe40007000000 */
[----:B------:R-:W-:-:S02]  /*b890*/  FSEL R210, R16, -INF , !P4 ;  /* 0xff80000010d27808 */ /* 0x000fc40006000000 */
[----:B------:R-:W-:Y:S02]  /*b8a0*/  FSEL R138, R18, -INF , !P3 ;  /* 0xff800000128a7808 */ /* 0x000fe40005800000 */
[-C--:B------:R-:W-:Y:S02]  /*b8b0*/  ISETP.GE.AND P5, PT, R2, R250.reuse, PT ;  /* 0x000000fa0200720c */ /* 0x080fe40003fa6270 */
[C---:B------:R-:W-:Y:S02]  /*b8c0*/  ISETP.GE.AND P6, PT, R0.reuse, R251, PT ;  /* 0x000000fb0000720c */ /* 0x040fe40003fc6270 */
[C---:B------:R-:W-:Y:S02]  /*b8d0*/  ISETP.GE.AND P4, PT, R0.reuse, R250, PT ;  /* 0x000000fa0000720c */ /* 0x040fe40003f86270 */
[----:B------:R-:W-:Y:S02]  /*b8e0*/  ISETP.GE.AND P3, PT, R0, R248, PT ;  /* 0x000000f80000720c */ /* 0x000fe40003f66270 */
[----:B------:R-:W-:-:S02]  /*b8f0*/  ISETP.LT.OR P5, PT, R2, R246, P5 ;  /* 0x000000f60200720c */ /* 0x000fc40002fa1670 */
[C---:B------:R-:W-:Y:S02]  /*b900*/  ISETP.LT.OR P6, PT, R0.reuse, R247, P6 ;  /* 0x000000f70000720c */ /* 0x040fe400037c1670 */
[C---:B------:R-:W-:Y:S02]  /*b910*/  ISETP.LT.OR P4, PT, R0.reuse, R246, P4 ;  /* 0x000000f60000720c */ /* 0x040fe40002781670 */
[----:B------:R-:W-:Y:S02]  /*b920*/  ISETP.LT.OR P3, PT, R0, R244, P3 ;  /* 0x000000f40000720c */ /* 0x000fe40001f61670 */
[----:B------:R-:W-:Y:S02]  /*b930*/  FSEL R22, R10, -INF , !P5 ;  /* 0xff8000000a167808 */ /* 0x000fe40006800000 */
[----:B------:R-:W-:Y:S02]  /*b940*/  FSEL R56, R19, -INF , !P3 ;  /* 0xff80000013387808 */ /* 0x000fe40005800000 */
[----:B------:R-:W-:-:S02]  /*b950*/  FSEL R20, R9, -INF , !P6 ;  /* 0xff80000009147808 */ /* 0x000fc40007000000 */
[----:B------:R-:W-:Y:S01]  /*b960*/  FSEL R21, R11, -INF , !P4 ;  /* 0xff8000000b157808 */ /* 0x000fe20006000000 */
[----:B-1----:R-:W-:Y:S06]  /*b970*/  @!P0 BRA `(.L_x_701) ;  /* 0x00000004005c8947 */ /* 0x002fec0003800000 */
[----:B------:R-:W2:Y:S04]  /*b980*/  LDL.64 R24, [R1+0x68] ;  /* 0x0000680001187983 */ /* 0x000ea80000100a00 */
[----:B------:R-:W3:Y:S01]  /*b990*/  LDL.64 R44, [R1+0x60] ;  /* 0x00006000012c7983 */ /* 0x000ee20000100a00 */
[----:B------:R-:W-:Y:S01]  /*b9a0*/  UIADD3 UR5, UR19, -0x3, URZ ;  /* 0xfffffffd13057890 */ /* 0x000fe2000fffe03f */
[----:B------:R-:W1:Y:S01]  /*b9b0*/  @!P2 LDC.64 R4, c[0x0][0x218] ;  /* 0x00008600ff04ab82 */ /* 0x000e620000000a00 */
[----:B------:R-:W-:Y:S01]  /*b9c0*/  BSSY B0, `(.L_x_702) ;  /* 0x0000051000007945 */ /* 0x000fe20003800000 */
[----:B------:R4:W-:Y:S01]  /*b9d0*/  @P2 STS.128 [R243+0x8000], RZ ;  /* 0x008000fff3002388 */ /* 0x0009e20000000c00 */
[----:B------:R-:W-:Y:S02]  /*b9e0*/  USHF.R.S32.HI UR4, URZ, 0x1f, UR5 ;  /* 0x0000001f3f047899 */ /* 0x000fe40008011405 */
[----:B------:R-:W-:-:S02]  /*b9f0*/  UIMAD.WIDE.U32 UR20, UR5, UR8, URZ ;  /* 0x00000008051472a5 */ /* 0x000fc4000f8e003f */
[----:B------:R-:W-:Y:S01]  /*ba00*/  UIMAD UR4, UR4, UR8, URZ ;  /* 0x00000008040472a4 */ /* 0x000fe2000f8e023f */
[----:B------:R-:W5:Y:S03]  /*ba10*/  @!P1 LDC.64 R6, c[0x0][0x218] ;  /* 0x00008600ff069b82 */ /* 0x000f660000000a00 */
[----:B------:R-:W-:Y:S01]  /*ba20*/  UIMAD UR4, UR5, UR9, UR4 ;  /* 0x00000009050472a4 */ /* 0x000fe2000f8e0204 */
[----:B------:R-:W-:Y:S02]  /*ba30*/  IMAD.U32 R0, RZ, RZ, UR20 ;  /* 0x00000014ff007e24 */ /* 0x000fe4000f8e00ff */
[----:B------:R-:W-:Y:S01]  /*ba40*/  IMAD.U32 R3, RZ, RZ, UR20 ;  /* 0x00000014ff037e24 */ /* 0x000fe2000f8e00ff */
[----:B------:R-:W-:Y:S01]  /*ba50*/  UIADD3 UR4, UR21, UR4, URZ ;  /* 0x0000000415047290 */ /* 0x000fe2000fffe03f */
[----:B------:R-:W4:Y:S05]  /*ba60*/  @!P2 LDC.64 R8, c[0x0][0x218] ;  /* 0x00008600ff08ab82 */ /* 0x000f2a0000000a00 */
[----:B------:R-:W-:Y:S01]  /*ba70*/  IMAD.U32 R2, RZ, RZ, UR4 ;  /* 0x00000004ff027e24 */ /* 0x000fe2000f8e00ff */
[----:B--2---:R-:W-:-:S04]  /*ba80*/  LEA R0, P3, R0, R24, 0x6 ;  /* 0x0000001800007211 */ /* 0x004fc800078630ff */
[----:B---3--:R-:W-:Y:S02]  /*ba90*/  LEA.HI.X R2, R3, R45, R2, 0x6, P3 ;  /* 0x0000002d03027211 */ /* 0x008fe400018f3402 */
[----:B-1----:R-:W-:-:S04]  /*baa0*/  @!P2 LEA R4, P3, R0, R4, 0x1 ;  /* 0x000000040004a211 */ /* 0x002fc800078608ff */
[----:B------:R-:W-:-:S05]  /*bab0*/  @!P2 LEA.HI.X R5, R0, R5, R2, 0x1, P3 ;  /* 0x000000050005a211 */ /* 0x000fca00018f0c02 */
[----:B------:R-:W-:Y:S01]  /*bac0*/  @!PT LDS RZ, [RZ] ;  /* 0x00000000fffff984 */ /* 0x000fe20000000800 */
[----:B------:R-:W-:Y:S01]  /*bad0*/  @!PT LDS RZ, [RZ] ;  /* 0x00000000fffff984 */ /* 0x000fe20000000800 */
[----:B------:R-:W-:Y:S01]  /*bae0*/  @!PT LDS RZ, [RZ] ;  /* 0x00000000fffff984 */ /* 0x000fe20000000800 */
[----:B------:R5:W-:Y:S04]  /*baf0*/  @!P2 LDGSTS.E.BYPASS.LTC128B.128 [R243+0x8000], desc[UR22][R4.64] ;  /* 0x0800000004f3afae */ /* 0x000be8000b901d56 */
[----:B------:R1:W-:Y:S01]  /*bb00*/  @P1 STS.128 [R243+0xa000], RZ ;  /* 0x00a000fff3001388 */ /* 0x0003e20000000c00 */
[----:B-----5:R-:W-:-:S04]  /*bb10*/  @!P1 LEA R4, P3, R0, R6, 0x1 ;  /* 0x0000000600049211 */ /* 0x020fc800078608ff */
[C---:B------:R-:W-:Y:S02]  /*bb20*/  @!P1 LEA.HI.X R5, R0.reuse, R7, R2, 0x1, P3 ;  /* 0x0000000700059211 */ /* 0x040fe400018f0c02 */
[----:B------:R-:W2:Y:S01]  /*bb30*/  @!P1 LDC.64 R6, c[0x0][0x218] ;  /* 0x00008600ff069b82 */ /* 0x000ea20000000a00 */
[----:B------:R-:W-:Y:S02]  /*bb40*/  IADD3 R0, P4, R0, UR29, RZ ;  /* 0x0000001d00007c10 */ /* 0x000fe4000ff9e0ff */
[----:B------:R-:W-:Y:S01]  /*bb50*/  @!PT LDS RZ, [RZ] ;  /* 0x00000000fffff984 */ /* 0x000fe20000000800 */
[----:B------:R-:W-:Y:S01]  /*bb60*/  @!PT LDS RZ, [RZ] ;  /* 0x00000000fffff984 */ /* 0x000fe20000000800 */
[----:B------:R-:W-:Y:S01]  /*bb70*/  @!PT LDS RZ, [RZ] ;  /* 0x00000000fffff984 */ /* 0x000fe20000000800 */
[----:B------:R4:W-:Y:S02]  /*bb80*/  @!P1 LDGSTS.E.BYPASS.LTC128B.128 [R243+0xa000], desc[UR22][R4.64+0x80] ;  /* 0x0a00008004f39fae */ /* 0x0009e4000b901d56 */
[----:B------:R-:W-:Y:S02]  /*bb90*/  IADD3.X R2, R2, UR28, RZ, P4, !PT ;  /* 0x0000001c02027c10 */ /* 0x000fe4000a7fe4ff */
[----:B------:R1:W-:Y:S01]  /*bba0*/  @P2 STS.128 [R243+0x8800], RZ ;  /* 0x008800fff3002388 */ /* 0x0003e20000000c00 */
[----:B----4-:R-:W-:-:S04]  /*bbb0*/  @!P2 LEA R4, P3, R0, R8, 0x1 ;  /* 0x000000080004a211 */ /* 0x010fc800078608ff */
[C---:B------:R-:W-:Y:S02]  /*bbc0*/  @!P2 LEA.HI.X R5, R0.reuse, R9, R2, 0x1, P3 ;  /* 0x000000090005a211 */ /* 0x040fe400018f0c02 */
[----:B------:R-:W3:Y:S03]  /*bbd0*/  @!P2 LDC.64 R8, c[0x0][0x218] ;  /* 0x00008600ff08ab82 */ /* 0x000ee60000000a00 */
[----:B------:R-:W-:Y:S01]  /*bbe0*/  @!PT LDS RZ, [RZ] ;  /* 0x00000000fffff984 */ /* 0x000fe20000000800 */
[----:B------:R-:W-:Y:S01]  /*bbf0*/  @!PT LDS RZ, [RZ] ;  /* 0x00000000fffff984 */ /* 0x000fe20000000800 */
[----:B------:R-:W-:Y:S01]  /*bc00*/  @!PT LDS RZ, [RZ] ;  /* 0x00000000fffff984 */ /* 0x000fe20000000800 */
[----:B------:R2:W-:Y:S04]  /*bc10*/  @!P2 LDGSTS.E.BYPASS.LTC128B.128 [R243+0x8800], desc[UR22][R4.64] ;  /* 0x0880000004f3afae */ /* 0x0005e8000b901d56 */
[----:B------:R1:W-:Y:S01]  /*bc20*/  @P1 STS.128 [R243+0xa800], RZ ;  /* 0x00a800fff3001388 */ /* 0x0003e20000000c00 */
[----:B--2---:R-:W-:-:S04]  /*bc30*/  @!P1 LEA R4, P3, R0, R6, 0x1 ;  /* 0x0000000600049211 */ /* 0x004fc800078608ff */
        /* <DEDUP_REMOVED lines=9> */
[----:B---3--:R-:W-:-:S04]  /*bcd0*/  @!P2 LEA R4, P3, R0, R8, 0x1 ;  /* 0x000000080004a211 */ /* 0x008fc800078608ff */
        /* <DEDUP_REMOVED lines=9> */
[----:B------:R-:W-:-:S03]  /*bd70*/  IADD3 R0, P4, R0, UR29, RZ ;  /* 0x0000001d00007c10 */ /* 0x000fc6000ff9e0ff */
[----:B------:R-:W-:Y:S01]  /*bd80*/  @!PT LDS RZ, [RZ] ;  /* 0x00000000fffff984 */ /* 0x000fe20000000800 */
[----:B------:R-:W-:Y:S01]  /*bd90*/  @!PT LDS RZ, [RZ] ;  /* 0x00000000fffff984 */ /* 0x000fe20000000800 */
[----:B------:R-:W-:Y:S01]  /*bda0*/  @!PT LDS RZ, [RZ] ;  /* 0x00000000fffff984 */ /* 0x000fe20000000800 */
[----:B------:R3:W-:Y:S01]  /*bdb0*/  @!P1 LDGSTS.E.BYPASS.LTC128B.128 [R243+0xb000], desc[UR22][R4.64+0x80] ;  /* 0x0b00008004f39fae */ /* 0x0007e2000b901d56 */
[----:B------:R-:W-:-:S03]  /*bdc0*/  IADD3.X R3, R2, UR28, RZ, P4, !PT ;  /* 0x0000001c02037c10 */ /* 0x000fc6000a7fe4ff */
        /* <DEDUP_REMOVED lines=16> */
.L_x_703:
[----:B------:R-:W-:Y:S05]  /*bed0*/  BSYNC B0 ;  /* 0x0000000000007941 */ /* 0x000fea0003800000 */
.L_x_702:
[----:B------:R-:W0:Y:S02]  /*bee0*/  LDGDEPBAR ;  /* 0x00000000000079af */ /* 0x000e240000000000 */
.L_x_701:
[----:B------:R-:W-:Y:S01]  /*bef0*/  STL [R1+0x8c], R231 ;  /* 0x00008ce701007387 */ /* 0x000fe20000100800 */
[----:B------:R-:W-:Y:S02]  /*bf00*/  MOV R51, R137 ;  /* 0x0000008900337202 */ /* 0x000fe40000000f00 */
[----:B------:R-:W-:Y:S01]  /*bf10*/  MOV R24, R136 ;  /* 0x0000008800187202 */ /* 0x000fe20000000f00 */
[----:B------:R3:W-:Y:S04]  /*bf20*/  STL [R1+0x88], R230 ;  /* 0x000088e601007387 */ /* 0x0007e80000100800 */
[----:B---3--:R-:W3:Y:S04]  /*bf30*/  LDL.LU R230, [R1+0x20] ;  /* 0x0000200001e67983 */ /* 0x008ee80000300800 */
[----:B------:R4:W-:Y:S04]  /*bf40*/  STL [R1+0x84], R229 ;  /* 0x000084e501007387 */ /* 0x0009e80000100800 */
[----:B----4-:R-:W4:Y:S04]  /*bf50*/  LDL.LU R229, [R1+0x1c] ;  /* 0x00001c0001e57983 */ /* 0x010f280000300800 */
[----:B------:R1:W-:Y:S04]  /*bf60*/  STL [R1+0x80], R224 ;  /* 0x000080e001007387 */ /* 0x0003e80000100800 */
[----:B-1----:R-:W4:Y:S01]  /*bf70*/  LDL.LU R224, [R1+0x14] ;  /* 0x0000140001e07983 */ /* 0x002f220000300800 */
[----:B------:R-:W-:Y:S01]  /*bf80*/  FMNMX.FTZ R0, R135, R12, !PT ;  /* 0x0000000c87007209 */ /* 0x000fe20007810000 */
[----:B------:R-:W-:Y:S01]  /*bf90*/  IMAD.MOV.U32 R49, RZ, RZ, R63 ;  /* 0x000000ffff317224 */ /* 0x000fe200078e003f */
[----:B------:R-:W-:Y:S01]  /*bfa0*/  MOV R27, R62 ;  /* 0x0000003e001b7202 */ /* 0x000fe20000000f00 */
[----:B------:R-:W4:Y:S01]  /*bfb0*/  LDL.LU R36, [R1+0x18] ;  /* 0x0000180001247983 */ /* 0x000f220000300800 */
[----:B------:R-:W-:-:S04]  /*bfc0*/  FMNMX.FTZ R0, R15, R0, !PT ;  /* 0x000000000f007209 */ /* 0x000fc80007810000 */
        /* <DEDUP_REMOVED lines=10> */
[----:B--2---:R-:W-:Y:S02]  /*c070*/  FMNMX.FTZ R3, R35, R0, !PT ;  /* 0x0000000023037209 */ /* 0x004fe40007810000 */
[----:B------:R-:W-:Y:S02]  /*c080*/  FMNMX.FTZ R0, R134, R13, !PT ;  /* 0x0000000d86007209 */ /* 0x000fe40007810000 */
[----:B------:R-:W-:Y:S02]  /*c090*/  FMNMX.FTZ R3, R47, R3, !PT ;  /* 0x000000032f037209 */ /* 0x000fe40007810000 */
[----:B------:R-:W-:Y:S02]  /*c0a0*/  FMNMX.FTZ R0, R31, R0, !PT ;  /* 0x000000001f007209 */ /* 0x000fe40007810000 */
[----:B------:R-:W-:Y:S02]  /*c0b0*/  FMNMX.FTZ R3, R23, R3, !PT ;  /* 0x0000000317037209 */ /* 0x000fe40007810000 */
[----:B------:R-:W-:-:S04]  /*c0c0*/  FMNMX.FTZ R0, R30, R0, !PT ;  /* 0x000000001e007209 */ /* 0x000fc80007810000 */
[----:B------:R-:W-:Y:S02]  /*c0d0*/  FMNMX.FTZ R2, R40, R0, !PT ;  /* 0x0000000028027209 */ /* 0x000fe40007810000 */
[----:B------:R-:W-:Y:S02]  /*c0e0*/  FMNMX.FTZ R0, R20, R3, !PT ;  /* 0x0000000314007209 */ /* 0x000fe40007810000 */
[----:B------:R-:W-:-:S03]  /*c0f0*/  FMNMX.FTZ R2, R51, R2, !PT ;  /* 0x0000000233027209 */ /* 0x000fc60007810000 */
[----:B------:R-:W1:Y:S01]  /*c100*/  SHFL.BFLY PT, R5, R0, 0x2, 0x1f ;  /* 0x0c401f0000057f89 */ /* 0x000e6200000e0000 */
        /* <DEDUP_REMOVED lines=11> */
[----:B-1----:R-:W-:-:S02]  /*c1c0*/  FMNMX.FTZ R2, R0, R5, !PT ;  /* 0x0000000500027209 */ /* 0x002fc40007810000 */
        /* <DEDUP_REMOVED lines=15> */
[----:B------:R-:W-:Y:S01]  /*c2c0*/  FMNMX.FTZ R3, R49, R3, !PT ;  /* 0x0000000331037209 */ /* 0x000fe20007810000 */
[----:B------:R-:W1:Y:S01]  /*c2d0*/  SHFL.BFLY PT, R6, R0, 0x2, 0x1f ;  /* 0x0c401f0000067f89 */ /* 0x000e6200000e0000 */
[----:B------:R-:W-:Y:S02]  /*c2e0*/  FMNMX.FTZ R4, R223, R4, !PT ;  /* 0x00000004df047209 */ /* 0x000fe40007810000 */
[----:B------:R-:W-:Y:S01]  /*c2f0*/  FMNMX.FTZ R3, R58, R3, !PT ;  /* 0x000000033a037209 */ /* 0x000fe20007810000 */
[----:B------:R-:W2:Y:S01]  /*c300*/  SHFL.BFLY PT, R7, R2, 0x1, 0x1f ;  /* 0x0c201f0002077f89 */ /* 0x000ea200000e0000 */
[----:B------:R-:W-:-:S02]  /*c310*/  FMNMX.FTZ R4, R57, R4, !PT ;  /* 0x0000000439047209 */ /* 0x000fc40007810000 */
[----:B------:R-:W-:Y:S02]  /*c320*/  FMNMX.FTZ R3, R59, R3, !PT ;  /* 0x000000033b037209 */ /* 0x000fe40007810000 */
[----:B------:R-:W-:Y:S02]  /*c330*/  FMNMX.FTZ R4, R217, R4, !PT ;  /* 0x00000004d9047209 */ /* 0x000fe40007810000 */
[----:B------:R-:W-:Y:S02]  /*c340*/  FMNMX.FTZ R3, R60, R3, !PT ;  /* 0x000000033c037209 */ /* 0x000fe40007810000 */
[----:B------:R-:W-:Y:S02]  /*c350*/  FMNMX.FTZ R4, R214, R4, !PT ;  /* 0x00000004d6047209 */ /* 0x000fe40007810000 */
[----:B------:R-:W-:Y:S02]  /*c360*/  FMNMX.FTZ R3, R67, R3, !PT ;  /* 0x0000000343037209 */ /* 0x000fe40007810000 */
[----:B------:R-:W-:-:S02]  /*c370*/  FMNMX.FTZ R4, R210, R4, !PT ;  /* 0x00000004d2047209 */ /* 0x000fc40007810000 */
[----:B-1----:R-:W-:Y:S02]  /*c380*/  FMNMX.FTZ R0, R0, R6, !PT ;  /* 0x0000000600007209 */ /* 0x002fe40007810000 */
[----:B--2---:R-:W-:-:S03]  /*c390*/  FMNMX.FTZ R26, R2, R7, !PT ;  /* 0x00000007021a7209 */ /* 0x004fc60007810000 */
[----:B------:R-:W-:Y:S01]  /*c3a0*/  SHFL.BFLY PT, R8, R0, 0x1, 0x1f ;  /* 0x0c201f0000087f89 */ /* 0x000fe200000e0000 */
[----:B------:R-:W-:Y:S02]  /*c3b0*/  FSETP.NEU.FTZ.AND P6, PT, R26, -INF , PT ;  /* 0xff8000001a00780b */ /* 0x000fe40003fdd000 */
[----:B---3--:R-:W-:Y:S02]  /*c3c0*/  FMNMX.FTZ R5, R230, R3, !PT ;  /* 0x00000003e6057209 */ /* 0x008fe40007810000 */
[----:B------:R-:W-:-:S05]  /*c3d0*/  FMNMX.FTZ R3, R208, R4, !PT ;  /* 0x00000004d0037209 */ /* 0x000fca0007810000 */
[----:B------:R-:W1:Y:S01]  /*c3e0*/  SHFL.BFLY PT, R6, R3, 0x2, 0x1f ;  /* 0x0c401f0003067f89 */ /* 0x000e6200000e0000 */
[----:B----4-:R-:W-:Y:S02]  /*c3f0*/  FMNMX.FTZ R2, R229, R5, !PT ;  /* 0x00000005e5027209 */ /* 0x010fe40007810000 */
[----:B-1----:R-:W-:Y:S02]  /*c400*/  FMNMX.FTZ R3, R3, R6, !PT ;  /* 0x0000000603037209 */ /* 0x002fe40007810000 */
[----:B------:R-:W-:-:S04]  /*c410*/  FMNMX.FTZ R2, R224, R2, !PT ;  /* 0x00000002e0027209 */ /* 0x000fc80007810000 */
[----:B------:R-:W-:-:S04]  /*c420*/  FMNMX.FTZ R4, R140, R2, !PT ;  /* 0x000000028c047209 */ /* 0x000fc80007810000 */
[----:B------:R-:W-:-:S04]  /*c430*/  FMNMX.FTZ R4, R138, R4, !PT ;  /* 0x000000048a047209 */ /* 0x000fc80007810000 */
[----:B------:R-:W-:-:S05]  /*c440*/  FMNMX.FTZ R4, R56, R4, !PT ;  /* 0x0000000438047209 */ /* 0x000fca0007810000 */
[----:B------:R-:W1:Y:S04]  /*c450*/  SHFL.BFLY PT, R6, R4, 0x2, 0x1f ;  /* 0x0c401f0004067f89 */ /* 0x000e6800000e0000 */
[----:B------:R-:W2:Y:S01]  /*c460*/  SHFL.BFLY PT, R7, R3, 0x1, 0x1f ;  /* 0x0c201f0003077f89 */ /* 0x000ea200000e0000 */
[----:B------:R-:W-:-:S05]  /*c470*/  FMUL.FTZ R2, R26, UR10 ;  /* 0x0000000a1a027c20 */ /* 0x000fca0008410000 */
[----:B------:R-:W-:Y:S02]  /*c480*/  FSEL R2, R2, RZ, P6 ;  /* 0x000000ff02027208 */ /* 0x000fe40003000000 */
[----:B-1----:R-:W-:-:S05]  /*c490*/  FMNMX.FTZ R4, R4, R6, !PT ;  /* 0x0000000604047209 */ /* 0x002fca0007810000 */
[----:B------:R-:W1:Y:S01]  /*c4a0*/  SHFL.BFLY PT, R6, R4, 0x1, 0x1f ;  /* 0x0c201f0004067f89 */ /* 0x000e6200000e0000 */
[----:B------:R-:W-:-:S04]  /*c4b0*/  FFMA.FTZ R5, R12, UR10, -R2 ;  /* 0x0000000a0c057c23 */ /* 0x000fc80008010802 */
[----:B------:R3:W-:Y:S01]  /*c4c0*/  MUFU.EX2 R10, R5 ;  /* 0x00000005000a7308 */ /* 0x0007e20000000800 */
[----:B------:R-:W-:Y:S02]  /*c4d0*/  FMNMX.FTZ R25, R0, R8, !PT ;  /* 0x0000000800197209 */ /* 0x000fe40007810000 */
[----:B--2---:R-:W-:Y:S01]  /*c4e0*/  FMNMX.FTZ R11, R3, R7, !PT ;  /* 0x00000007030b7209 */ /* 0x004fe20007810000 */
[----:B------:R-:W-:Y:S04]  /*c4f0*/  STL [R1+0x10], R26 ;  /* 0x0000101a01007387 */ /* 0x000fe80000100800 */
[----:B------:R-:W-:Y:S01]  /*c500*/  STL [R1+0xc], R25 ;  /* 0x00000c1901007387 */ /* 0x000fe20000100800 */
[----:B---3--:R-:W-:-:S04]  /*c510*/  FFMA.FTZ R5, R15, UR10, -R2 ;  /* 0x0000000a0f057c23 */ /* 0x008fc80008010802 */
[----:B------:R2:W-:Y:S01]  /*c520*/  MUFU.EX2 R18, R5 ;  /* 0x0000000500127308 */ /* 0x0005e20000000800 */
[----:B------:R3:W-:Y:S01]  /*c530*/  STL [R1+0x8], R11 ;  /* 0x0000080b01007387 */ /* 0x0007e20000100800 */
[----:B--2---:R-:W-:Y:S01]  /*c540*/  FFMA.FTZ R5, R28, UR10, -R2 ;  /* 0x0000000a1c057c23 */ /* 0x004fe20008010802 */
[----:B-1----:R-:W-:-:S05]  /*c550*/  FMNMX.FTZ R28, R4, R6, !PT ;  /* 0x00000006041c7209 */ /* 0x002fca0007810000 */
[----:B------:R-:W-:Y:S04]  /*c560*/  STL [R1+0x4], R28 ;  /* 0x0000041c01007387 */ /* 0x000fe80000100800 */
[----:B------:R-:W2:Y:S01]  /*c570*/  LDL.LU R38, [R1+0x28] ;  /* 0x0000280001267983 */ /* 0x000ea20000300800 */
[----:B------:R-:W-:Y:S01]  /*c580*/  FFMA.FTZ R0, R14, UR10, -R2 ;  /* 0x0000000a0e007c23 */ /* 0x000fe20008010802 */
[----:B------:R-:W-:-:S03]  /*c590*/  FSETP.NEU.FTZ.AND P5, PT, R25, -INF , PT ;  /* 0xff8000001900780b */ /* 0x000fc60003fbd000 */
[----:B------:R1:W-:Y:S01]  /*c5a0*/  MUFU.EX2 R48, R0 ;  /* 0x0000000000307308 */ /* 0x0003e20000000800 */
[----:B------:R-:W-:Y:S01]  /*c5b0*/  FSETP.NEU.FTZ.AND P4, PT, R11, -INF , PT ;  /* 0xff8000000b00780b */ /* 0x000fe20003f9d000 */
[----:B-1----:R-:W-:-:S05]  /*c5c0*/  FMUL.FTZ R0, R25, UR10 ;  /* 0x0000000a19007c20 */ /* 0x002fca0008410000 */
[----:B------:R-:W-:-:S05]  /*c5d0*/  FSEL R0, R0, RZ, P5 ;  /* 0x000000ff00007208 */ /* 0x000fca0002800000 */
[----:B------:R-:W-:-:S04]  /*c5e0*/  FFMA.FTZ R3, R31, UR10, -R0 ;  /* 0x0000000a1f037c23 */ /* 0x000fc80008010800 */
[----:B------:R1:W4:Y:S01]  /*c5f0*/  MUFU.EX2 R19, R3 ;  /* 0x0000000300137308 */ /* 0x0003220000000800 */
[----:B------:R-:W-:Y:S01]  /*c600*/  FMUL.FTZ R12, R28, UR10 ;  /* 0x0000000a1c0c7c20 */ /* 0x000fe20008410000 */
[----:B-1----:R-:W-:-:S05]  /*c610*/  FMUL.FTZ R3, R11, UR10 ;  /* 0x0000000a0b037c20 */ /* 0x002fca0008410000 */
[----:B------:R-:W-:Y:S01]  /*c620*/  FSEL R3, R3, RZ, P4 ;  /* 0x000000ff03037208 */ /* 0x000fe20002000000 */
[----:B------:R1:W-:Y:S04]  /*c630*/  MUFU.EX2 R50, R5 ;  /* 0x0000000500327308 */ /* 0x0003e80000000800 */
[----:B------:R-:W-:Y:S01]  /*c640*/  FFMA.FTZ R4, R43, UR10, -R3 ;  /* 0x0000000a2b047c23 */ /* 0x000fe20008010803 */
[----:B------:R-:W-:-:S03]  /*c650*/  FSETP.NEU.FTZ.AND P3, PT, R28, -INF , PT ;  /* 0xff8000001c00780b */ /* 0x000fc60003f7d000 */
[----:B------:R3:W-:Y:S01]  /*c660*/  MUFU.EX2 R139, R4 ;  /* 0x00000004008b7308 */ /* 0x0007e20000000800 */
[----:B-1----:R-:W-:-:S07]  /*c670*/  FFMA.FTZ R5, R13, UR10, -R0 ;  /* 0x0000000a0d057c23 */ /* 0x002fce0008010800 */
[----:B------:R1:W-:Y:S01]  /*c680*/  MUFU.EX2 R9, R5 ;  /* 0x0000000500097308 */ /* 0x0003e20000000800 */
[----:B---3--:R-:W-:Y:S01]  /*c690*/  FFMA.FTZ R4, R42, UR10, -R3 ;  /* 0x0000000a2a047c23 */ /* 0x008fe20008010803 */
[----:B------:R-:W-:-:S06]  /*c6a0*/  FSEL R12, R12, RZ, P3 ;  /* 0x000000ff0c0c7208 */ /* 0x000fcc0001800000 */
[----:B------:R3:W-:Y:S01]  /*c6b0*/  MUFU.EX2 R137, R4 ;  /* 0x0000000400897308 */ /* 0x0007e20000000800 */
[----:B-1----:R-:W-:-:S07]  /*c6c0*/  FFMA.FTZ R5, R30, UR10, -R0 ;  /* 0x0000000a1e057c23 */ /* 0x002fce0008010800 */
[----:B------:R1:W-:Y:S01]  /*c6d0*/  MUFU.EX2 R136, R5 ;  /* 0x0000000500887308 */ /* 0x0003e20000000800 */
[----:B---3--:R-:W-:-:S07]  /*c6e0*/  FFMA.FTZ R4, R52, UR10, -R3 ;  /* 0x0000000a34047c23 */ /* 0x008fce0008010803 */
[----:B------:R3:W4:Y:S01]  /*c6f0*/  MUFU.EX2 R17, R4 ;  /* 0x0000000400117308 */ /* 0x0007220000000800 */
[----:B-1----:R-:W-:-:S07]  /*c700*/  FFMA.FTZ R5, R40, UR10, -R0 ;  /* 0x0000000a28057c23 */ /* 0x002fce0008010800 */
[----:B------:R1:W4:Y:S01]  /*c710*/  MUFU.EX2 R16, R5 ;  /* 0x0000000500107308 */ /* 0x0003220000000800 */
[----:B---3--:R-:W-:-:S07]  /*c720*/  FFMA.FTZ R4, R41, UR10, -R12 ;  /* 0x0000000a29047c23 */ /* 0x008fce000801080c */
[----:B------:R3:W-:Y:S01]  /*c730*/  MUFU.EX2 R44, R4 ;  /* 0x00000004002c7308 */ /* 0x0007e20000000800 */
[----:B-1----:R-:W-:-:S07]  /*c740*/  FFMA.FTZ R5, R29, UR10, -R3 ;  /* 0x0000000a1d057c23 */ /* 0x002fce0008010803 */
[----:B------:R1:W-:Y:S01]  /*c750*/  MUFU.EX2 R45, R5 ;  /* 0x00000005002d7308 */ /* 0x0003e20000000800 */
[----:B---3--:R-:W-:-:S07]  /*c760*/  FFMA.FTZ R4, R53, UR10, -R12 ;  /* 0x0000000a35047c23 */ /* 0x008fce000801080c */
[----:B------:R3:W-:Y:S01]  /*c770*/  MUFU.EX2 R39, R4 ;  /* 0x0000000400277308 */ /* 0x0007e20000000800 */
[----:B-1----:R-:W-:-:S05]  /*c780*/  FSEL R5, R26, RZ, P6 ;  /* 0x000000ff1a057208 */ /* 0x002fca0003000000 */
[----:B------:R-:W-:Y:S01]  /*c790*/  FADD.FTZ R5, R135, -R5 ;  /* 0x8000000587057221 */ /* 0x000fe20000010000 */
[----:B---3--:R-:W-:Y:S01]  /*c7a0*/  FFMA.FTZ R4, R54, UR10, -R12 ;  /* 0x0000000a36047c23 */ /* 0x008fe2000801080c */
[----:B------:R-:W-:-:S03]  /*c7b0*/  FSEL R6, R25, RZ, P5 ;  /* 0x000000ff19067208 */ /* 0x000fc60002800000 */
[----:B------:R1:W-:Y:S01]  /*c7c0*/  MUFU.EX2 R142, R4 ;  /* 0x00000004008e7308 */ /* 0x0003e20000000800 */
[----:B----4-:R-:W-:Y:S01]  /*c7d0*/  MOV R29, R19 ;  /* 0x00000013001d7202 */ /* 0x010fe20000000f00 */
[----:B------:R-:W-:Y:S01]  /*c7e0*/  FADD.FTZ R6, R134, -R6 ;  /* 0x8000000686067221 */ /* 0x000fe20000010000 */
[----:B------:R-:W-:Y:S02]  /*c7f0*/  MOV R30, R18 ;  /* 0x00000012001e7202 */ /* 0x000fe40000000f00 */
[----:B------:R-:W-:Y:S01]  /*c800*/  MOV R134, R17 ;  /* 0x0000001100867202 */ /* 0x000fe20000000f00 */
[----:B-1----:R-:W-:Y:S01]  /*c810*/  FMUL.FTZ R4, R5, UR10 ;  /* 0x0000000a05047c20 */ /* 0x002fe20008410000 */
[----:B------:R-:W-:-:S05]  /*c820*/  FSEL R5, R11, RZ, P4 ;  /* 0x000000ff0b057208 */ /* 0x000fca0002000000 */
[----:B------:R-:W1:Y:S01]  /*c830*/  MUFU.EX2 R4, R4 ;  /* 0x0000000400047308 */ /* 0x000e620000000800 */
[----:B------:R-:W-:Y:S01]  /*c840*/  FADD.FTZ R7, R133, -R5 ;  /* 0x8000000585077221 */ /* 0x000fe20000010000 */
[----:B------:R-:W-:Y:S01]  /*c850*/  IMAD.MOV.U32 R133, RZ, RZ, R16 ;  /* 0x000000ffff857224 */ /* 0x000fe200078e0010 */
[----:B------:R-:W-:Y:S01]  /*c860*/  FSEL R5, R28, RZ, P3 ;  /* 0x000000ff1c057208 */ /* 0x000fe20001800000 */
[----:B------:R-:W3:Y:S04]  /*c870*/  LDSM.16.MT88.4 R16, [R225+0xc000] ;  /* 0x00c00000e110783b */ /* 0x000ee80000004200 */
[----:B------:R-:W-:Y:S01]  /*c880*/  FADD.FTZ R5, R132, -R5 ;  /* 0x8000000584057221 */ /* 0x000fe20000010000 */
[----:B------:R-:W-:Y:S01]  /*c890*/  FMUL.FTZ R6, R6, UR10 ;  /* 0x0000000a06067c20 */ /* 0x000fe20008410000 */
[----:B------:R-:W-:-:S02]  /*c8a0*/  FMUL.FTZ R7, R7, UR10 ;  /* 0x0000000a07077c20 */ /* 0x000fc40008410000 */
[----:B------:R-:W-:Y:S01]  /*c8b0*/  FMUL.FTZ R13, R5, UR10 ;  /* 0x0000000a050d7c20 */ /* 0x000fe20008410000 */
[----:B------:R-:W-:Y:S01]  /*c8c0*/  FFMA.FTZ R5, R55, UR10, -R12 ;  /* 0x0000000a37057c23 */ /* 0x000fe2000801080c */
[----:B------:R-:W4:Y:S01]  /*c8d0*/  MUFU.EX2 R15, R6 ;  /* 0x00000006000f7308 */ /* 0x000f220000000800 */
[----:B-1----:R-:W-:-:S07]  /*c8e0*/  FMUL.FTZ R40, R116, R4 ;  /* 0x0000000474287220 */ /* 0x002fce0000410000 */
[----:B------:R-:W1:Y:S08]  /*c8f0*/  MUFU.EX2 R14, R7 ;  /* 0x00000007000e7308 */ /* 0x000e700000000800 */
[----:B------:R-:W3:Y:S08]  /*c900*/  MUFU.EX2 R13, R13 ;  /* 0x0000000d000d7308 */ /* 0x000ef00000000800 */
[----:B------:R3:W3:Y:S01]  /*c910*/  MUFU.EX2 R116, R5 ;  /* 0x0000000500747308 */ /* 0x0006e20000000800 */
        /* <DEDUP_REMOVED lines=33> */
[----:B----4-:R-:W-:Y:S01]  /*cb30*/  FMUL.FTZ R174, R174, R15 ;  /* 0x0000000faeae7220 */ /* 0x010fe20000410000 */
[----:B------:R-:W-:Y:S01]  /*cb40*/  MOV R117, R11 ;  /* 0x0000000b00757202 */ /* 0x000fe20000000f00 */
[----:B------:R-:W-:Y:S01]  /*cb50*/  FMUL.FTZ R175, R175, R15 ;  /* 0x0000000fafaf7220 */ /* 0x000fe20000410000 */
[----:B------:R-:W-:Y:S01]  /*cb60*/  F2FP.F16.F32.PACK_AB R10, R50, R48 ;  /* 0x00000030320a723e */ /* 0x000fe200000000ff */
[----:B-1----:R-:W-:Y:S01]  /*cb70*/  FMUL.FTZ R204, R204, R14 ;  /* 0x0000000ecccc7220 */ /* 0x002fe20000410000 */
[----:B------:R-:W-:Y:S01]  /*cb80*/  F2FP.F16.F32.PACK_AB R11, R133, R136 ;  /* 0x00000088850b723e */ /* 0x000fe200000000ff */
[----:B------:R-:W-:Y:S01]  /*cb90*/  FMUL.FTZ R205, R205, R14 ;  /* 0x0000000ecdcd7220 */ /* 0x000fe20000410000 */
[-C--:B---3--:R-:W-:Y:S01]  /*cba0*/  FMUL.FTZ R206, R206, R13.reuse ;  /* 0x0000000dcece7220 */ /* 0x088fe20000410000 */
        /* <DEDUP_REMOVED lines=10> */
[----:B------:R-:W-:Y:S01]  /*cc50*/  FMUL.FTZ R171, R171, R15 ;  /* 0x0000000fabab7220 */ /* 0x000fe20000410000 */
[----:B------:R-:W-:-:S03]  /*cc60*/  MOV R128, R60 ;  /* 0x0000003c00807202 */ /* 0x000fc60000000f00 */
[----:B------:R-:W-:Y:S01]  /*cc70*/  HMMA.16816.F32 R204, R4, R16, R204 ;  /* 0x0000001004cc723c */ /* 0x000fe200000018cc */
[----:B--2---:R-:W-:Y:S01]  /*cc80*/  FFMA.FTZ R38, R38, R15, R9 ;  /* 0x0000000f26267223 */ /* 0x004fe20000010009 */
[----:B------:R-:W-:-:S04]  /*cc90*/  F2FP.F16.F32.PACK_AB R9, R29, R9 ;  /* 0x000000091d09723e */ /* 0x000fc800000000ff */
[----:B------:R-:W-:Y:S06]  /*cca0*/  HMMA.16816.F32 R200, R4, R18, R200 ;  /* 0x0000001204c8723c */ /* 0x000fec00000018c8 */
[C---:B------:R-:W-:Y:S06]  /*ccb0*/  HMMA.16816.F32 R172, R8.reuse, R16, R172 ;  /* 0x0000001008ac723c */ /* 0x040fec00000018ac */
[----:B------:R-:W-:Y:S01]  /*ccc0*/  HMMA.16816.F32 R60, R8, R18, R168 ;  /* 0x00000012083c723c */ /* 0x000fe200000018a8 */
[----:B------:R-:W1:Y:S01]  /*ccd0*/  LDSM.16.MT88.4 R16, [R226+0xc000] ;  /* 0x00c00000e210783b */ /* 0x000e620000004200 */
[-C--:B------:R-:W-:Y:S01]  /*cce0*/  FMUL.FTZ R192, R192, R14.reuse ;  /* 0x0000000ec0c07220 */ /* 0x080fe20000410000 */
[-C--:B------:R-:W-:Y:S01]  /*ccf0*/  FMUL.FTZ R193, R193, R14.reuse ;  /* 0x0000000ec1c17220 */ /* 0x080fe20000410000 */
        /* <DEDUP_REMOVED lines=14> */
[----:B------:R-:W-:Y:S02]  /*cde0*/  MOV R168, R57 ;  /* 0x0000003900a87202 */ /* 0x000fe40000000f00 */
[----:B------:R-:W-:Y:S02]  /*cdf0*/  MOV R129, R56 ;  /* 0x0000003800817202 */ /* 0x000fe40000000f00 */
        /* <DEDUP_REMOVED lines=50> */
[-C--:B------:R-:W-:Y:S01]  /*d120*/  FMUL.FTZ R75, R75, R13.reuse ;  /* 0x0000000d4b4b7220 */ /* 0x080fe20000410000 */
[----:B------:R-:W-:Y:S01]  /*d130*/  MOV R191, R194 ;  /* 0x000000c200bf7202 */ /* 0x000fe20000000f00 */
[-C--:B------:R-:W-:Y:S01]  /*d140*/  FMUL.FTZ R76, R76, R14.reuse ;  /* 0x0000000e4c4c7220 */ /* 0x080fe20000410000 */
[----:B------:R-:W-:Y:S01]  /*d150*/  FMUL.FTZ R77, R77, R14 ;  /* 0x0000000e4d4d7220 */ /* 0x000fe20000410000 */
[-C--:B------:R-:W-:Y:S01]  /*d160*/  FMUL.FTZ R78, R78, R13.reuse ;  /* 0x0000000d4e4e7220 */ /* 0x080fe20000410000 */
[----:B------:R-:W-:Y:S01]  /*d170*/  FMUL.FTZ R79, R79, R13 ;  /* 0x0000000d4f4f7220 */ /* 0x000fe20000410000 */
[----:B------:R-:W-:-:S02]  /*d180*/  IMAD.MOV.U32 R194, RZ, RZ, R143 ;  /* 0x000000ffffc27224 */ /* 0x000fc400078e008f */
[-C--:B------:R-:W-:Y:S01]  /*d190*/  FMUL.FTZ R82, R82, R15.reuse ;  /* 0x0000000f52527220 */ /* 0x080fe20000410000 */
[----:B------:R-:W-:Y:S01]  /*d1a0*/  FMUL.FTZ R83, R83, R15 ;  /* 0x0000000f53537220 */ /* 0x000fe20000410000 */
[----:B------:R-:W-:Y:S02]  /*d1b0*/  MOV R192, R169 ;  /* 0x000000a900c07202 */ /* 0x000fe40000000f00 */
[----:B------:R-:W-:Y:S02]  /*d1c0*/  MOV R193, R129 ;  /* 0x0000008100c17202 */ /* 0x000fe40000000f00 */
[----:B------:R-:W-:Y:S02]  /*d1d0*/  MOV R169, R134 ;  /* 0x0000008600a97202 */ /* 0x000fe40000000f00 */
[----:B------:R-:W-:Y:S01]  /*d1e0*/  MOV R129, R135 ;  /* 0x0000008700817202 */ /* 0x000fe20000000f00 */
[----:B-1----:R-:W-:Y:S07]  /*d1f0*/  HMMA.16816.F32 R144, R8, R16, R68 ;  /* 0x000000100890723c */ /* 0x002fee0000001844 */
[----:B------:R-:W-:-:S02]  /*d200*/  MOV R69, R142 ;  /* 0x0000008e00457202 */ /* 0x000fc40000000f00 */
[----:B------:R-:W-:Y:S02]  /*d210*/  MOV R68, R141 ;  /* 0x0000008d00447202 */ /* 0x000fe40000000f00 */
[----:B------:R-:W-:Y:S02]  /*d220*/  MOV R70, R140 ;  /* 0x0000008c00467202 */ /* 0x000fe40000000f00 */
[----:B------:R-:W-:Y:S01]  /*d230*/  HMMA.16816.F32 R140, R4, R16, R72 ;  /* 0x00000010048c723c */ /* 0x000fe20000001848 */
[----:B------:R-:W-:Y:S02]  /*d240*/  MOV R71, R170 ;  /* 0x000000aa00477202 */ /* 0x000fe40000000f00 */
[----:B------:R-:W-:-:S04]  /*d250*/  MOV R170, R26 ;  /* 0x0000001a00aa7202 */ /* 0x000fc80000000f00 */
[----:B------:R-:W-:Y:S01]  /*d260*/  IMAD.MOV.U32 R73, RZ, RZ, R194 ;  /* 0x000000ffff497224 */ /* 0x000fe200078e00c2 */
[----:B------:R-:W-:Y:S01]  /*d270*/  MOV R72, R168 ;  /* 0x000000a800487202 */ /* 0x000fe20000000f00 */
[----:B------:R-:W-:Y:S01]  /*d280*/  IMAD.MOV.U32 R194, RZ, RZ, R132 ;  /* 0x000000ffffc27224 */ /* 0x000fe200078e0084 */
[----:B------:R-:W-:Y:S02]  /*d290*/  MOV R168, R133 ;  /* 0x0000008500a87202 */ /* 0x000fe40000000f00 */
[----:B------:R-:W-:Y:S07]  /*d2a0*/  HMMA.16816.F32 R132, R4, R18, R76 ;  /* 0x000000120484723c */ /* 0x000fee000000184c */
[----:B------:R-:W-:Y:S01]  /*d2b0*/  MOV R78, R171 ;  /* 0x000000ab004e7202 */ /* 0x000fe20000000f00 */
[----:B------:R-:W-:Y:S01]  /*d2c0*/  IMAD.MOV.U32 R76, RZ, RZ, R27 ;  /* 0x000000ffff4c7224 */ /* 0x000fe200078e001b */
[----:B------:R-:W-:-:S02]  /*d2d0*/  MOV R77, R31 ;  /* 0x0000001f004d7202 */ /* 0x000fc40000000f00 */
[----:B------:R-:W-:Y:S02]  /*d2e0*/  MOV R171, R25 ;  /* 0x0000001900ab7202 */ /* 0x000fe40000000f00 */
[----:B------:R-:W-:Y:S02]  /*d2f0*/  MOV R31, R24 ;  /* 0x00000018001f7202 */ /* 0x000fe40000000f00 */
[----:B------:R-:W-:Y:S01]  /*d300*/  HMMA.16816.F32 R24, R8, R18, R80 ;  /* 0x000000120818723c */ /* 0x000fe20000001850 */
[----:B------:R-:W1:Y:S01]  /*d310*/  LDSM.16.MT88.4 R16, [R226+0xe000] ;  /* 0x00e00000e210783b */ /* 0x000e620000004200 */
[-C--:B------:R-:W-:Y:S01]  /*d320*/  FMUL.FTZ R88, R88, R14.reuse ;  /* 0x0000000e58587220 */ /* 0x080fe20000410000 */
[----:B------:R-:W-:Y:S01]  /*d330*/  FMUL.FTZ R89, R89, R14 ;  /* 0x0000000e59597220 */ /* 0x000fe20000410000 */
[-C--:B------:R-:W-:Y:S01]  /*d340*/  FMUL.FTZ R90, R90, R13.reuse ;  /* 0x0000000d5a5a7220 */ /* 0x080fe20000410000 */
[----:B------:R-:W-:-:S07]  /*d350*/  FMUL.FTZ R91, R91, R13 ;  /* 0x0000000d5b5b7220 */ /* 0x000fce0000410000 */
[-C--:B-1----:R-:W-:Y:S01]  /*d360*/  HMMA.16816.F32 R80, R4, R16.reuse, R88 ;  /* 0x000000100450723c */ /* 0x082fe20000001858 */
[----:B------:R-:W2:Y:S02]  /*d370*/  LDL.LU R89, [R1+0x2c] ;  /* 0x00002c0001597983 */ /* 0x000ea40000300800 */
[-C--:B--2---:R-:W-:Y:S02]  /*d380*/  FFMA.FTZ R45, R89, R14.reuse, R45 ;  /* 0x0000000e592d7223 */ /* 0x084fe4000001002d */
[----:B------:R-:W2:Y:S01]  /*d390*/  LDL.LU R89, [R1+0x30] ;  /* 0x0000300001597983 */ /* 0x000ea20000300800 */
[-C--:B------:R-:W-:Y:S01]  /*d3a0*/  FMUL.FTZ R86, R86, R15.reuse ;  /* 0x0000000f56567220 */ /* 0x080fe20000410000 */
[-C--:B------:R-:W-:Y:S01]  /*d3b0*/  FMUL.FTZ R87, R87, R15.reuse ;  /* 0x0000000f57577220 */ /* 0x080fe20000410000 */
[----:B------:R-:W-:Y:S01]  /*d3c0*/  FMUL.FTZ R98, R98, R15 ;  /* 0x0000000f62627220 */ /* 0x000fe20000410000 */
[-C--:B------:R-:W-:Y:S01]  /*d3d0*/  FMUL.FTZ R92, R92, R14.reuse ;  /* 0x0000000e5c5c7220 */ /* 0x080fe20000410000 */
[----:B------:R-:W-:Y:S01]  /*d3e0*/  FMUL.FTZ R93, R93, R14 ;  /* 0x0000000e5d5d7220 */ /* 0x000fe20000410000 */
[-C--:B------:R-:W-:Y:S01]  /*d3f0*/  FMUL.FTZ R94, R94, R13.reuse ;  /* 0x0000000d5e5e7220 */ /* 0x080fe20000410000 */
[----:B------:R-:W-:Y:S01]  /*d400*/  FMUL.FTZ R95, R95, R13 ;  /* 0x0000000d5f5f7220 */ /* 0x000fe20000410000 */
[----:B------:R-:W-:Y:S01]  /*d410*/  FMUL.FTZ R99, R99, R15 ;  /* 0x0000000f63637220 */ /* 0x000fe20000410000 */
[----:B------:R-:W-:Y:S01]  /*d420*/  MOV R74, R139 ;  /* 0x0000008b004a7202 */ /* 0x000fe20000000f00 */
[----:B------:R-:W-:Y:S01]  /*d430*/  IMAD.MOV.U32 R188, RZ, RZ, R137 ;  /* 0x000000ffffbc7224 */ /* 0x000fe200078e0089 */
[----:B------:R-:W-:Y:S01]  /*d440*/  MOV R75, R138 ;  /* 0x0000008a004b7202 */ /* 0x000fe20000000f00 */
[----:B------:R-:W-:Y:S01]  /*d450*/  HMMA.16816.F32 R152, R8, R16, R84 ;  /* 0x000000100898723c */ /* 0x000fe20000001854 */
[----:B------:R-:W-:-:S05]  /*d460*/  MOV R189, R136 ;  /* 0x0000008800bd7202 */ /* 0x000fca0000000f00 */
        /* <DEDUP_REMOVED lines=15> */
[----:B--2---:R-:W-:-:S02]  /*d560*/  FFMA.FTZ R44, R89, R13, R44 ;  /* 0x0000000d592c7223 */ /* 0x004fc4000001002c */
[----:B------:R-:W2:Y:S01]  /*d570*/  LDL.LU R89, [R1] ;  /* 0x0000000001597983 */ /* 0x000ea20000300800 */
        /* <DEDUP_REMOVED lines=13> */
[----:B------:R-:W-:Y:S01]  /*d650*/  MOV R90, R129 ;  /* 0x00000081005a7202 */ /* 0x000fe20000000f00 */
[----:B------:R-:W-:-:S02]  /*d660*/  IMAD.MOV.U32 R91, RZ, RZ, R192 ;  /* 0x000000ffff5b7224 */ /* 0x000fc400078e00c0 */
[----:B------:R-:W-:Y:S01]  /*d670*/  IMAD.MOV.U32 R79, RZ, RZ, R191 ;  /* 0x000000ffff4f7224 */ /* 0x000fe200078e00bf */
[----:B------:R-:W-:Y:S02]  /*d680*/  MOV R191, R194 ;  /* 0x000000c200bf7202 */ /* 0x000fe40000000f00 */
[----:B------:R-:W-:Y:S01]  /*d690*/  MOV R194, R38 ;  /* 0x0000002600c27202 */ /* 0x000fe20000000f00 */
[----:B------:R-:W-:Y:S01]  /*d6a0*/  FMUL.FTZ R38, R130, R15 ;  /* 0x0000000f82267220 */ /* 0x000fe20000410000 */
[----:B------:R-:W-:Y:S01]  /*d6b0*/  MOV R192, R193 ;  /* 0x000000c100c07202 */ /* 0x000fe20000000f00 */
[C---:B-1----:R-:W-:Y:S06]  /*d6c0*/  HMMA.16816.F32 R120, R4.reuse, R16, R120 ;  /* 0x000000100478723c */ /* 0x042fec0000001878 */
[----:B------:R-:W-:Y:S01]  /*d6d0*/  HMMA.16816.F32 R124, R4, R18, R124 ;  /* 0x00000012047c723c */ /* 0x000fe2000000187c */
[----:B------:R-:W-:-:S02]  /*d6e0*/  MOV R193, R43 ;  /* 0x0000002b00c17202 */ /* 0x000fc40000000f00 */
[----:B------:R-:W-:Y:S01]  /*d6f0*/  MOV R190, R39 ;  /* 0x0000002700be7202 */ /* 0x000fe20000000f00 */
[-C--:B------:R-:W-:Y:S01]  /*d700*/  FMUL.FTZ R43, R119, R15.reuse ;  /* 0x0000000f772b7220 */ /* 0x080fe20000410000 */
[----:B------:R-:W-:Y:S02]  /*d710*/  IMAD.MOV.U32 R129, RZ, RZ, R42 ;  /* 0x000000ffff817224 */ /* 0x000fe400078e002a */
[-C--:B------:R-:W-:Y:S01]  /*d720*/  FMUL.FTZ R42, R118, R15.reuse ;  /* 0x0000000f762a7220 */ /* 0x080fe20000410000 */
[----:B------:R-:W-:Y:S01]  /*d730*/  FMUL.FTZ R39, R131, R15 ;  /* 0x0000000f83277220 */ /* 0x000fe20000410000 */
[----:B------:R-:W-:-:S05]  /*d740*/  FFMA.FTZ R32, R32, UR10, -R2 ;  /* 0x0000000a20207c23 */ /* 0x000fca0008010802 */
[C---:B------:R-:W-:Y:S06]  /*d750*/  HMMA.16816.F32 R40, R8.reuse, R16, R40 ;  /* 0x000000100828723c */ /* 0x040fec0000001828 */
[----:B------:R-:W-:Y:S01]  /*d760*/  HMMA.16816.F32 R36, R8, R18, R36 ;  /* 0x000000120824723c */ /* 0x000fe20000001824 */
[----:B------:R-:W1:Y:S01]  /*d770*/  LDSM.16.MT88.4 R16, [R225+0xc800] ;  /* 0x00c80000e110783b */ /* 0x000e620000004200 */
[--C-:B------:R-:W-:Y:S01]  /*d780*/  FFMA.FTZ R15, R213, UR10, -R0.reuse ;  /* 0x0000000ad50f7c23 */ /* 0x100fe20008010800 */
[--C-:B------:R-:W-:Y:S01]  /*d790*/  FFMA.FTZ R211, R211, UR10, -R0.reuse ;  /* 0x0000000ad3d37c23 */ /* 0x100fe20008010800 */
[----:B------:R-:W-:Y:S01]  /*d7a0*/  FFMA.FTZ R209, R209, UR10, -R0 ;  /* 0x0000000ad1d17c23 */ /* 0x000fe20008010800 */
[--C-:B------:R-:W-:Y:S01]  /*d7b0*/  FFMA.FTZ R217, R217, UR10, -R3.reuse ;  /* 0x0000000ad9d97c23 */ /* 0x100fe20008010803 */
[--C-:B------:R-:W-:Y:S01]  /*d7c0*/  FFMA.FTZ R214, R214, UR10, -R3.reuse ;  /* 0x0000000ad6d67c23 */ /* 0x100fe20008010803 */
[--C-:B------:R-:W-:Y:S01]  /*d7d0*/  FFMA.FTZ R210, R210, UR10, -R3.reuse ;  /* 0x0000000ad2d27c23 */ /* 0x100fe20008010803 */
[----:B------:R-:W-:Y:S01]  /*d7e0*/  FFMA.FTZ R208, R208, UR10, -R3 ;  /* 0x0000000ad0d07c23 */ /* 0x000fe20008010803 */
[----:B------:R-:W-:-:S02]  /*d7f0*/  IMAD.MOV.U32 R131, RZ, RZ, R71 ;  /* 0x000000ffff837224 */ /* 0x000fc400078e0047 */
[----:B--2---:R-:W-:Y:S01]  /*d800*/  FFMA.FTZ R4, R89, UR10, -R2 ;  /* 0x0000000a59047c23 */ /* 0x004fe20008010802 */
[----:B------:R-:W-:Y:S01]  /*d810*/  IMAD.MOV.U32 R89, RZ, RZ, R90 ;  /* 0x000000ffff597224 */ /* 0x000fe200078e005a */
[----:B------:R-:W-:Y:S02]  /*d820*/  MOV R90, R91 ;  /* 0x0000005b005a7202 */ /* 0x000fe40000000f00 */
[----:B------:R-:W-:Y:S02]  /*d830*/  MOV R91, R76 ;  /* 0x0000004c005b7202 */ /* 0x000fe40000000f00 */
[----:B------:R-:W-:Y:S01]  /*d840*/  MOV R76, R77 ;  /* 0x0000004d004c7202 */ /* 0x000fe20000000f00 */
[----:B------:R-:W-:Y:S01]  /*d850*/  IMAD.MOV.U32 R77, RZ, RZ, R78 ;  /* 0x000000ffff4d7224 */ /* 0x000fe200078e004e */
[----:B------:R-:W-:Y:S02]  /*d860*/  MOV R78, R79 ;  /* 0x0000004f004e7202 */ /* 0x000fe40000000f00 */
[----:B------:R-:W-:-:S02]  /*d870*/  MOV R79, R72 ;  /* 0x00000048004f7202 */ /* 0x000fc40000000f00 */
[----:B------:R-:W-:Y:S01]  /*d880*/  MOV R72, R73 ;  /* 0x0000004900487202 */ /* 0x000fe20000000f00 */
[----:B------:R-:W-:Y:S01]  /*d890*/  IMAD.MOV.U32 R73, RZ, RZ, R68 ;  /* 0x000000ffff497224 */ /* 0x000fe200078e0044 */
[----:B------:R-:W-:Y:S02]  /*d8a0*/  MOV R68, R195 ;  /* 0x000000c300447202 */ /* 0x000fe40000000f00 */
[----:B------:R2:W-:Y:S02]  /*d8b0*/  MUFU.EX2 R195, R4 ;  /* 0x0000000400c37308 */ /* 0x0005e40000000800 */
[----:B--2---:R-:W-:-:S06]  /*d8c0*/  FFMA.FTZ R4, R222, UR10, -R2 ;  /* 0x0000000ade047c23 */ /* 0x004fcc0008010802 */
[----:B------:R2:W3:Y:S02]  /*d8d0*/  MUFU.EX2 R7, R4 ;  /* 0x0000000400077308 */ /* 0x0004e40000000800 */
[----:B--2---:R-:W-:-:S06]  /*d8e0*/  FFMA.FTZ R4, R212, UR10, -R2 ;  /* 0x0000000ad4047c23 */ /* 0x004fcc0008010802 */
[----:B------:R2:W-:Y:S02]  /*d8f0*/  MUFU.EX2 R130, R4 ;  /* 0x0000000400827308 */ /* 0x0005e40000000800 */
[----:B--2---:R-:W-:-:S06]  /*d900*/  FFMA.FTZ R4, R33, UR10, -R2 ;  /* 0x0000000a21047c23 */ /* 0x004fcc0008010802 */
[----:B------:R2:W-:Y:S02]  /*d910*/  MUFU.EX2 R100, R4 ;  /* 0x0000000400647308 */ /* 0x0005e40000000800 */
[----:B--2---:R-:W-:-:S06]  /*d920*/  FFMA.FTZ R4, R193, UR10, -R0 ;  /* 0x0000000ac1047c23 */ /* 0x004fcc0008010800 */
[----:B------:R2:W-:Y:S02]  /*d930*/  MUFU.EX2 R193, R4 ;  /* 0x0000000400c17308 */ /* 0x0005e40000000800 */
[----:B--2---:R-:W-:Y:S01]  /*d940*/  FFMA.FTZ R4, R89, UR10, -R0 ;  /* 0x0000000a59047c23 */ /* 0x004fe20008010800 */
        /* <DEDUP_REMOVED lines=13> */
[----:B------:R-:W-:Y:S02]  /*da20*/  MOV R190, R194 ;  /* 0x000000c200be7202 */ /* 0x000fe40000000f00 */
[----:B------:R2:W4:Y:S02]  /*da30*/  MUFU.EX2 R194, R4 ;  /* 0x0000000400c27308 */ /* 0x0005240000000800 */
[----:B--2---:R-:W-:-:S06]  /*da40*/  FFMA.FTZ R4, R216, UR10, -R0 ;  /* 0x0000000ad8047c23 */ /* 0x004fcc0008010800 */
[----:B------:R2:W-:Y:S02]  /*da50*/  MUFU.EX2 R119, R4 ;  /* 0x0000000400777308 */ /* 0x0005e40000000800 */
[----:B--2---:R-:W-:-:S06]  /*da60*/  FFMA.FTZ R4, R34, UR10, -R0 ;  /* 0x0000000a22047c23 */ /* 0x004fcc0008010800 */
[----:B------:R2:W-:Y:S02]  /*da70*/  MUFU.EX2 R6, R4 ;  /* 0x0000000400067308 */ /* 0x0005e40000000800 */
[----:B--2---:R-:W-:-:S06]  /*da80*/  FFMA.FTZ R4, R191, UR10, -R3 ;  /* 0x0000000abf047c23 */ /* 0x004fcc0008010803 */
[----:B------:R2:W-:Y:S02]  /*da90*/  MUFU.EX2 R191, R4 ;  /* 0x0000000400bf7308 */ /* 0x0005e40000000800 */
[----:B--2---:R-:W-:Y:S01]  /*daa0*/  FFMA.FTZ R4, R89, UR10, -R3 ;  /* 0x0000000a59047c23 */ /* 0x004fe20008010803 */
        /* <DEDUP_REMOVED lines=14> */
[----:B------:R2:W-:Y:S01]  /*db90*/  MUFU.EX2 R192, R4 ;  /* 0x0000000400c07308 */ /* 0x0005e20000000800 */
[----:B------:R-:W-:Y:S01]  /*dba0*/  IMAD.MOV.U32 R88, RZ, RZ, R91 ;  /* 0x000000ffff587224 */ /* 0x000fe200078e005b */
[----:B------:R-:W-:Y:S02]  /*dbb0*/  MOV R91, R78 ;  /* 0x0000004e005b7202 */ /* 0x000fe40000000f00 */
[----:B------:R-:W-:Y:S02]  /*dbc0*/  MOV R103, R90 ;  /* 0x0000005a00677202 */ /* 0x000fe40000000f00 */
[----:B------:R-:W-:Y:S01]  /*dbd0*/  MOV R78, R73 ;  /* 0x00000049004e7202 */ /* 0x000fe20000000f00 */
[----:B--2---:R-:W-:-:S04]  /*dbe0*/  FFMA.FTZ R4, R252, UR10, -R3 ;  /* 0x0000000afc047c23 */ /* 0x004fc80008010803 */
[----:B------:R2:W-:Y:S01]  /*dbf0*/  MUFU.EX2 R222, R4 ;  /* 0x0000000400de7308 */ /* 0x0005e20000000800 */
[----:B------:R-:W-:Y:S02]  /*dc00*/  MOV R90, R77 ;  /* 0x0000004d005a7202 */ /* 0x000fe40000000f00 */
[----:B------:R-:W-:Y:S01]  /*dc10*/  MOV R73, R188 ;  /* 0x000000bc00497202 */ /* 0x000fe20000000f00 */
[----:B------:R-:W-:Y:S01]  /*dc20*/  IMAD.MOV.U32 R188, RZ, RZ, R168 ;  /* 0x000000ffffbc7224 */ /* 0x000fe200078e00a8 */
[----:B------:R-:W-:Y:S01]  /*dc30*/  MOV R77, R72 ;  /* 0x00000048004d7202 */ /* 0x000fe20000000f00 */
[----:B------:R-:W-:Y:S01]  /*dc40*/  IMAD.MOV.U32 R72, RZ, RZ, R75 ;  /* 0x000000ffff487224 */ /* 0x000fe200078e004b */
[----:B------:R-:W-:Y:S02]  /*dc50*/  MOV R168, R169 ;  /* 0x000000a900a87202 */ /* 0x000fe40000000f00 */
[----:B------:R-:W-:Y:S01]  /*dc60*/  MOV R75, R190 ;  /* 0x000000be004b7202 */ /* 0x000fe20000000f00 */
[----:B--2---:R-:W-:-:S04]  /*dc70*/  FFMA.FTZ R4, R220, UR10, -R3 ;  /* 0x0000000adc047c23 */ /* 0x004fc80008010803 */
[----:B------:R2:W1:Y:S01]  /*dc80*/  MUFU.EX2 R5, R4 ;  /* 0x0000000400057308 */ /* 0x0004620000000800 */
[----:B------:R-:W-:Y:S02]  /*dc90*/  MOV R169, R170 ;  /* 0x000000aa00a97202 */ /* 0x000fe40000000f00 */
[----:B------:R-:W-:Y:S01]  /*dca0*/  MOV R170, R171 ;  /* 0x000000ab00aa7202 */ /* 0x000fe20000000f00 */
[----:B------:R-:W-:Y:S01]  /*dcb0*/  IMAD.MOV.U32 R171, RZ, RZ, R30 ;  /* 0x000000ffffab7224 */ /* 0x000fe200078e001e */
        /* <DEDUP_REMOVED lines=8> */
[----:B------:R2:W-:Y:S01]  /*dd40*/  MUFU.EX2 R190, R4 ;  /* 0x0000000400be7308 */ /* 0x0005e20000000800 */
[----:B------:R-:W-:-:S02]  /*dd50*/  MOV R74, R189 ;  /* 0x000000bd004a7202 */ /* 0x000fc40000000f00 */
[----:B------:R-:W-:Y:S02]  /*dd60*/  MOV R101, R89 ;  /* 0x0000005900657202 */ /* 0x000fe40000000f00 */
[----:B------:R-:W-:Y:S02]  /*dd70*/  MOV R88, R76 ;  /* 0x0000004c00587202 */ /* 0x000fe40000000f00 */
[----:B------:R-:W-:Y:S01]  /*dd80*/  MOV R89, R79 ;  /* 0x0000004f00597202 */ /* 0x000fe20000000f00 */
[----:B------:R-:W-:Y:S01]  /*dd90*/  IMAD.MOV.U32 R78, RZ, RZ, R74 ;  /* 0x000000ffff4e7224 */ /* 0x000fe200078e004a */
[----:B------:R-:W-:Y:S02]  /*dda0*/  MOV R76, R72 ;  /* 0x00000048004c7202 */ /* 0x000fe40000000f00 */
[----:B------:R-:W-:Y:S01]  /*ddb0*/  MOV R79, R75 ;  /* 0x0000004b004f7202 */ /* 0x000fe20000000f00 */
[----:B--2---:R-:W-:Y:S01]  /*ddc0*/  FFMA.FTZ R4, R103, UR10, -R12 ;  /* 0x0000000a67047c23 */ /* 0x004fe2000801080c */
[----:B------:R-:W-:-:S02]  /*ddd0*/  MOV R103, R91 ;  /* 0x0000005b00677202 */ /* 0x000fc40000000f00 */
[----:B------:R-:W-:Y:S02]  /*dde0*/  MOV R91, R77 ;  /* 0x0000004d005b7202 */ /* 0x000fe40000000f00 */
[----:B------:R-:W-:Y:S02]  /*ddf0*/  MOV R77, R73 ;  /* 0x00000049004d7202 */ /* 0x000fe40000000f00 */
[----:B------:R-:W-:Y:S01]  /*de00*/  MOV R73, R168 ;  /* 0x000000a800497202 */ /* 0x000fe20000000f00 */
[--C-:B------:R-:W-:Y:S01]  /*de10*/  FFMA.FTZ R34, R219, UR10, -R2.reuse ;  /* 0x0000000adb227c23 */ /* 0x100fe20008010802 */
[----:B------:R-:W-:Y:S01]  /*de20*/  MOV R72, R188 ;  /* 0x000000bc00487202 */ /* 0x000fe20000000f00 */
[--C-:B------:R-:W-:Y:S01]  /*de30*/  FFMA.FTZ R33, R218, UR10, -R2.reuse ;  /* 0x0000000ada217c23 */ /* 0x100fe20008010802 */
[----:B------:R-:W-:Y:S01]  /*de40*/  MOV R75, R170 ;  /* 0x000000aa004b7202 */ /* 0x000fe20000000f00 */
[--C-:B------:R-:W-:Y:S01]  /*de50*/  FFMA.FTZ R31, R46, UR10, -R2.reuse ;  /* 0x0000000a2e1f7c23 */ /* 0x100fe20008010802 */
[----:B------:R-:W-:Y:S01]  /*de60*/  MOV R168, R171 ;  /* 0x000000ab00a87202 */ /* 0x000fe20000000f00 */
[----:B------:R-:W-:Y:S01]  /*de70*/  FFMA.FTZ R189, R35, UR10, -R2 ;  /* 0x0000000a23bd7c23 */ /* 0x000fe20008010802 */
[----:B------:R-:W-:-:S02]  /*de80*/  IMAD.MOV.U32 R74, RZ, RZ, R169 ;  /* 0x000000ffff4a7224 */ /* 0x000fc400078e00a9 */
[--C-:B------:R-:W-:Y:S01]  /*de90*/  FFMA.FTZ R171, R47, UR10, -R2.reuse ;  /* 0x0000000a2fab7c23 */ /* 0x100fe20008010802 */
[--C-:B------:R-:W-:Y:S01]  /*dea0*/  FFMA.FTZ R170, R23, UR10, -R2.reuse ;  /* 0x0000000a17aa7c23 */ /* 0x100fe20008010802 */
[----:B------:R-:W-:Y:S01]  /*deb0*/  FFMA.FTZ R188, R20, UR10, -R2 ;  /* 0x0000000a14bc7c23 */ /* 0x000fe20008010802 */
[----:B------:R-:W-:Y:S01]  /*dec0*/  FFMA.FTZ R2, R115, UR10, -R12 ;  /* 0x0000000a73027c23 */ /* 0x000fe2000801080c */
        /* <DEDUP_REMOVED lines=12> */
[----:B------:R-:W-:Y:S02]  /*df90*/  MOV R79, R74 ;  /* 0x0000004a004f7202 */ /* 0x000fe40000000f00 */
[----:B------:R-:W-:Y:S01]  /*dfa0*/  MOV R72, R75 ;  /* 0x0000004b00487202 */ /* 0x000fe20000000f00 */
[--C-:B------:R-:W-:Y:S01]  /*dfb0*/  FFMA.FTZ R30, R30, UR10, -R0.reuse ;  /* 0x0000000a1e1e7c23 */ /* 0x100fe20008010800 */
[----:B------:R-:W-:Y:S01]  /*dfc0*/  MOV R74, R169 ;  /* 0x000000a9004a7202 */ /* 0x000fe20000000f00 */
[--C-:B------:R-:W-:Y:S01]  /*dfd0*/  FFMA.FTZ R29, R221, UR10, -R0.reuse ;  /* 0x0000000add1d7c23 */ /* 0x100fe20008010800 */
[----:B------:R-:W-:Y:S01]  /*dfe0*/  MOV R75, R28 ;  /* 0x0000001c004b7202 */ /* 0x000fe20000000f00 */
[--C-:B------:R-:W-:Y:S01]  /*dff0*/  FFMA.FTZ R28, R215, UR10, -R0.reuse ;  /* 0x0000000ad71c7c23 */ /* 0x100fe20008010800 */
[--C-:B------:R-:W-:Y:S01]  /*e000*/  FFMA.FTZ R169, R22, UR10, -R0.reuse ;  /* 0x0000000a16a97c23 */ /* 0x100fe20008010800 */
[----:B------:R-:W-:Y:S01]  /*e010*/  FFMA.FTZ R168, R21, UR10, -R0 ;  /* 0x0000000a15a87c23 */ /* 0x000fe20008010800 */
[----:B------:R-:W-:Y:S01]  /*e020*/  FFMA.FTZ R0, R113, UR10, -R12 ;  /* 0x0000000a71007c23 */ /* 0x000fe2000801080c */
[----:B------:R-:W2:Y:S08]  /*e030*/  MUFU.EX2 R118, R4 ;  /* 0x0000000400767308 */ /* 0x000eb00000000800 */
[----:B------:R1:W-:Y:S01]  /*e040*/  MUFU.EX2 R35, R2 ;  /* 0x0000000200237308 */ /* 0x0003e20000000800 */
[--C-:B------:R-:W-:Y:S01]  /*e050*/  FFMA.FTZ R14, R114, UR10, -R3.reuse ;  /* 0x0000000a720e7c23 */ /* 0x100fe20008010803 */
[----:B------:R-:W-:Y:S01]  /*e060*/  FFMA.FTZ R13, R101, UR10, -R3 ;  /* 0x0000000a650d7c23 */ /* 0x000fe20008010803 */
[----:B---3--:R-:W-:Y:S01]  /*e070*/  MOV R218, R7 ;  /* 0x0000000700da7202 */ /* 0x008fe20000000f00 */
[----:B------:R-:W3:Y:S04]  /*e080*/  LDSM.16.MT88.4 R20, [R226+0xc800] ;  /* 0x00c80000e214783b */ /* 0x000ee80000004200 */
[----:B------:R2:W2:Y:S01]  /*e090*/  MUFU.EX2 R212, R0 ;  /* 0x0000000000d47308 */ /* 0x0004a20000000800 */
[----:B------:R-:W-:-:S02]  /*e0a0*/  F2FP.F16.F32.PACK_AB R8, R218, R195 ;  /* 0x000000c3da08723e */ /* 0x000fc400000000ff */
[----:B----4-:R-:W-:Y:S01]  /*e0b0*/  F2FP.F16.F32.PACK_AB R9, R194, R193 ;  /* 0x000000c1c209723e */ /* 0x010fe200000000ff */
[--C-:B-1----:R-:W-:Y:S01]  /*e0c0*/  FFMA.FTZ R2, R115, UR10, -R3.reuse ;  /* 0x0000000a73027c23 */ /* 0x102fe20008010803 */
[----:B------:R-:W-:Y:S01]  /*e0d0*/  F2FP.F16.F32.PACK_AB R10, R100, R130 ;  /* 0x00000082640a723e */ /* 0x000fe200000000ff */
[----:B--2---:R-:W-:Y:S01]  /*e0e0*/  FFMA.FTZ R0, R223, UR10, -R3 ;  /* 0x0000000adf007c23 */ /* 0x004fe20008010803 */
[----:B------:R-:W-:Y:S01]  /*e0f0*/  IMAD.MOV.U32 R3, RZ, RZ, R5 ;  /* 0x000000ffff037224 */ /* 0x000fe200078e0005 */
[----:B------:R-:W-:Y:S02]  /*e100*/  MOV R223, R6 ;  /* 0x0000000600df7202 */ /* 0x000fe40000000f00 */
[----:B------:R-:W-:Y:S02]  /*e110*/  F2FP.F16.F32.PACK_AB R4, R192, R191 ;  /* 0x000000bfc004723e */ /* 0x000fe400000000ff */
[----:B------:R-:W-:Y:S02]  /*e120*/  F2FP.F16.F32.PACK_AB R11, R223, R119 ;  /* 0x00000077df0b723e */ /* 0x000fe400000000ff */
[----:B------:R-:W-:-:S02]  /*e130*/  F2FP.F16.F32.PACK_AB R5, R118, R190 ;  /* 0x000000be7605723e */ /* 0x000fc400000000ff */
[----:B------:R-:W-:Y:S02]  /*e140*/  F2FP.F16.F32.PACK_AB R6, R3, R222 ;  /* 0x000000de0306723e */ /* 0x000fe400000000ff */
[----:B------:R-:W-:Y:S01]  /*e150*/  F2FP.F16.F32.PACK_AB R7, R212, R35 ;  /* 0x00000023d407723e */ /* 0x000fe200000000ff */
[-C--:B------:R-:W-:Y:S06]  /*e160*/  HMMA.16816.F32 R172, R8, R16.reuse, R172 ;  /* 0x0000001008ac723c */ /* 0x080fec00000018ac */
[C---:B------:R-:W-:Y:S06]  /*e170*/  HMMA.16816.F32 R204, R4.reuse, R16, R204 ;  /* 0x0000001004cc723c */ /* 0x040fec00000018cc */
[-C--:B------:R-:W-:Y:S06]  /*e180*/  HMMA.16816.F32 R200, R4, R18.reuse, R200 ;  /* 0x0000001204c8723c */ /* 0x080fec00000018c8 */
[----:B------:R-:W-:Y:S01]  /*e190*/  HMMA.16816.F32 R60, R8, R18, R60 ;  /* 0x00000012083c723c */ /* 0x000fe2000000183c */
[----:B------:R-:W1:Y:S01]  /*e1a0*/  LDSM.16.MT88.4 R16, [R228+0xc800] ;  /* 0x00c80000e410783b */ /* 0x000e620000004200 */
[----:B------:R-:W-:Y:S01]  /*e1b0*/  MOV R101, R76 ;  /* 0x0000004c00657202 */ /* 0x000fe20000000f00 */
[----:B------:R-:W-:Y:S01]  /*e1c0*/  IMAD.MOV.U32 R113, RZ, RZ, R79 ;  /* 0x000000ffff717224 */ /* 0x000fe200078e004f */
[----:B------:R-:W-:-:S02]  /*e1d0*/  MOV R115, R77 ;  /* 0x0000004d00737202 */ /* 0x000fc40000000f00 */
[----:B------:R-:W-:Y:S01]  /*e1e0*/  MOV R114, R78 ;  /* 0x0000004e00727202 */ /* 0x000fe20000000f00 */
[----:B---3--:R-:W-:Y:S01]  /*e1f0*/  HMMA.16816.F32 R64, R4, R22, R64 ;  /* 0x000000160440723c */ /* 0x008fe20000001840 */
[----:B------:R-:W-:Y:S02]  /*e200*/  MOV R219, R68 ;  /* 0x0000004400db7202 */ /* 0x000fe40000000f00 */
[----:B------:R-:W-:Y:S02]  /*e210*/  MOV R220, R69 ;  /* 0x0000004500dc7202 */ /* 0x000fe40000000f00 */
[----:B------:R-:W-:Y:S01]  /*e220*/  MOV R252, R70 ;  /* 0x0000004600fc7202 */ /* 0x000fe20000000f00 */
[----:B------:R-:W-:Y:S01]  /*e230*/  HMMA.16816.F32 R76, R8, R20, R164 ;  /* 0x00000014084c723c */ /* 0x000fe200000018a4 */
[----:B------:R-:W-:Y:S01]  /*e240*/  MOV R112, R72 ;  /* 0x0000004800707202 */ /* 0x000fe20000000f00 */
[----:B------:R-:W-:Y:S01]  /*e250*/  IMAD.MOV.U32 R46, RZ, RZ, R75 ;  /* 0x000000ffff2e7224 */ /* 0x000fe200078e004b */
[----:B------:R-:W-:-:S02]  /*e260*/  MOV R47, R73 ;  /* 0x00000049002f7202 */ /* 0x000fc40000000f00 */
[----:B------:R-:W-:Y:S01]  /*e270*/  MOV R216, R74 ;  /* 0x0000004a00d87202 */ /* 0x000fe20000000f00 */
[----:B------:R-:W-:Y:S06]  /*e280*/  HMMA.16816.F32 R68, R4, R20, R196 ;  /* 0x000000140444723c */ /* 0x000fec00000018c4 */
[C---:B------:R-:W-:Y:S01]  /*e290*/  HMMA.16816.F32 R56, R8.reuse, R22, R56 ;  /* 0x000000160838723c */ /* 0x040fe20000001838 */
[----:B------:R-:W2:Y:S05]  /*e2a0*/  LDSM.16.MT88.4 R20, [R227+0xc800] ;  /* 0x00c80000e314783b */ /* 0x000eaa0000004200 */
        /* <DEDUP_REMOVED lines=9> */
[----:B------:R-:W-:Y:S01]  /*e340*/  MOV R221, R102 ;  /* 0x0000006600dd7202 */ /* 0x000fe20000000f00 */
[----:B--2---:R-:W-:Y:S01]  /*e350*/  HMMA.16816.F32 R156, R8, R22, R148 ;  /* 0x00000016089c723c */ /* 0x004fe20000001894 */
[----:B------:R-:W-:Y:S01]  /*e360*/  MOV R215, R131 ;  /* 0x0000008300d77202 */ /* 0x000fe20000000f00 */
[----:B------:R-:W-:Y:S01]  /*e370*/  IMAD.MOV.U32 R101, RZ, RZ, R128 ;  /* 0x000000ffff657224 */ /* 0x000fe200078e0080 */
[----:B------:R-:W-:Y:S01]  /*e380*/  MOV R166, R130 ;  /* 0x0000008200a67202 */ /* 0x000fe20000000f00 */
[----:B------:R-:W-:Y:S01]  /*e390*/  IMAD.MOV.U32 R252, RZ, RZ, R89 ;  /* 0x000000fffffc7224 */ /* 0x000fe200078e0059 */
[----:B------:R-:W-:-:S02]  /*e3a0*/  MOV R219, R103 ;  /* 0x0000006700db7202 */ /* 0x000fc40000000f00 */
[----:B------:R-:W-:Y:S02]  /*e3b0*/  MOV R151, R220 ;  /* 0x000000dc00977202 */ /* 0x000fe40000000f00 */
[----:B------:R-:W-:Y:S01]  /*e3c0*/  MOV R102, R129 ;  /* 0x0000008100667202 */ /* 0x000fe20000000f00 */
[-C--:B------:R-:W-:Y:S01]  /*e3d0*/  HMMA.16816.F32 R160, R8, R20.reuse, R160 ;  /* 0x0000001408a0723c */ /* 0x080fe200000018a0 */
[----:B------:R-:W-:Y:S02]  /*e3e0*/  MOV R220, R88 ;  /* 0x0000005800dc7202 */ /* 0x000fe40000000f00 */
[----:B------:R-:W-:Y:S02]  /*e3f0*/  MOV R149, R90 ;  /* 0x0000005a00957202 */ /* 0x000fe40000000f00 */
[----:B------:R-:W-:Y:S01]  /*e400*/  MOV R103, R91 ;  /* 0x0000005b00677202 */ /* 0x000fe20000000f00 */
[C---:B------:R-:W-:Y:S06]  /*e410*/  HMMA.16816.F32 R180, R4.reuse, R20, R180 ;  /* 0x0000001404b4723c */ /* 0x040fec00000018b4 */
[C---:B------:R-:W-:Y:S01]  /*e420*/  HMMA.16816.F32 R176, R4.reuse, R22, R176 ;  /* 0x0000001604b0723c */ /* 0x040fe200000018b0 */
[----:B------:R-:W2:Y:S05]  /*e430*/  LDSM.16.MT88.4 R20, [R228+0xe800] ;  /* 0x00e80000e414783b */ /* 0x000eaa0000004200 */
[----:B-1----:R-:W-:Y:S06]  /*e440*/  HMMA.16816.F32 R128, R4, R18, R132 ;  /* 0x000000120480723c */ /* 0x002fec0000001884 */
[-C--:B------:R-:W-:Y:S06]  /*e450*/  HMMA.16816.F32 R144, R8, R16.reuse, R144 ;  /* 0x000000100890723c */ /* 0x080fec0000001890 */
[----:B------:R-:W-:Y:S06]  /*e460*/  HMMA.16816.F32 R88, R4, R16, R140 ;  /* 0x000000100458723c */ /* 0x000fec000000188c */
[----:B------:R-:W-:Y:S01]  /*e470*/  HMMA.16816.F32 R132, R8, R18, R24 ;  /* 0x000000120884723c */ /* 0x000fe20000001818 */
[----:B------:R-:W1:Y:S04]  /*e480*/  LDSM.16.MT88.4 R24, [R226+0xe800] ;  /* 0x00e80000e218783b */ /* 0x000e680000004200 */
[----:B------:R-:W3:Y:S01]  /*e490*/  LDSM.16.MT88.4 R16, [R227+0xe800] ;  /* 0x00e80000e310783b */ /* 0x000ee20000004200 */
[----:B------:R-:W-:Y:S01]  /*e4a0*/  MOV R148, R47 ;  /* 0x0000002f00947202 */ /* 0x000fe20000000f00 */
[----:B------:R-:W-:Y:S01]  /*e4b0*/  IMAD.MOV.U32 R165, RZ, RZ, R112 ;  /* 0x000000ffffa57224 */ /* 0x000fe200078e0070 */
[----:B------:R-:W-:-:S02]  /*e4c0*/  MOV R47, R113 ;  /* 0x00000071002f7202 */ /* 0x000fc40000000f00 */
[----:B------:R-:W-:Y:S01]  /*e4d0*/  MOV R164, R114 ;  /* 0x0000007200a47202 */ /* 0x000fe20000000f00 */
[----:B--2---:R-:W-:Y:S01]  /*e4e0*/  HMMA.16816.F32 R104, R4, R20, R104 ;  /* 0x000000140468723c */ /* 0x004fe20000001868 */
[----:B------:R-:W-:Y:S02]  /*e4f0*/  MOV R150, R115 ;  /* 0x0000007300967202 */ /* 0x000fe40000000f00 */
[----:B------:R-:W-:-:S03]  /*e500*/  MOV R141, R119 ;  /* 0x00000077008d7202 */ /* 0x000fc60000000f00 */
[----:B------:R-:W-:Y:S01]  /*e510*/  HMMA.16816.F32 R108, R4, R22, R108 ;  /* 0x00000016046c723c */ /* 0x000fe2000000186c */
[----:B------:R-:W-:Y:S02]  /*e520*/  MOV R143, R118 ;  /* 0x00000076008f7202 */ /* 0x000fe40000000f00 */
[----:B------:R-:W-:Y:S02]  /*e530*/  MOV R197, R117 ;  /* 0x0000007500c57202 */ /* 0x000fe40000000f00 */
[----:B------:R-:W-:Y:S01]  /*e540*/  MOV R140, R220 ;  /* 0x000000dc008c7202 */ /* 0x000fe20000000f00 */
[----:B------:R-:W-:Y:S01]  /*e550*/  HMMA.16816.F32 R96, R8, R20, R96 ;  /* 0x000000140860723c */ /* 0x000fe20000001860 */
[----:B------:R2:W-:Y:S05]  /*e560*/  MUFU.EX2 R220, R2 ;  /* 0x0000000200dc7308 */ /* 0x0005ea0000000800 */
[C---:B-1----:R-:W-:Y:S06]  /*e570*/  HMMA.16816.F32 R112, R4.reuse, R24, R80 ;  /* 0x000000180470723c */ /* 0x042fec0000001850 */
[C---:B------:R-:W-:Y:S06]  /*e580*/  HMMA.16816.F32 R92, R4.reuse, R26, R92 ;  /* 0x0000001a045c723c */ /* 0x040fec000000185c */
[C---:B---3--:R-:W-:Y:S06]  /*e590*/  HMMA.16816.F32 R120, R4.reuse, R16, R120 ;  /* 0x000000100478723c */ /* 0x048fec0000001878 */
[----:B------:R-:W-:Y:S07]  /*e5a0*/  HMMA.16816.F32 R124, R4, R18, R124 ;  /* 0x00000012047c723c */ /* 0x000fee000000187c */
[----:B------:R-:W-:-:S02]  /*e5b0*/  MOV R7, R212 ;  /* 0x000000d400077202 */ /* 0x000fc40000000f00 */
[----:B------:R-:W-:Y:S02]  /*e5c0*/  MOV R212, R116 ;  /* 0x0000007400d47202 */ /* 0x000fe40000000f00 */
[----:B------:R-:W-:Y:S01]  /*e5d0*/  HMMA.16816.F32 R116, R8, R24, R152 ;  /* 0x000000180874723c */ /* 0x000fe20000001898 */
[----:B------:R-:W-:Y:S01]  /*e5e0*/  MOV R5, R199 ;  /* 0x000000c700057202 */ /* 0x000fe20000000f00 */
[----:B------:R-:W-:Y:S01]  /*e5f0*/  IMAD.MOV.U32 R6, RZ, RZ, R222 ;  /* 0x000000ffff067224 */ /* 0x000fe200078e00de */
[----:B------:R-:W-:-:S04]  /*e600*/  MOV R4, R252 ;  /* 0x000000fc00047202 */ /* 0x000fc80000000f00 */
[----:B------:R-:W-:Y:S01]  /*e610*/  MOV R153, R101 ;  /* 0x0000006500997202 */ /* 0x000fe20000000f00 */
[----:B------:R-:W-:Y:S01]  /*e620*/  IMAD.MOV.U32 R154, RZ, RZ, R102 ;  /* 0x000000ffff9a7224 */ /* 0x000fe200078e0066 */
[----:B------:R-:W-:Y:S01]  /*e630*/  MOV R155, R103 ;  /* 0x00000067009b7202 */ /* 0x000fe20000000f00 */
[----:B------:R1:W-:Y:S03]  /*e640*/  MUFU.EX2 R222, R0 ;  /* 0x0000000000de7308 */ /* 0x0003e60000000800 */
[----:B------:R-:W-:Y:S02]  /*e650*/  MOV R152, R154 ;  /* 0x0000009a00987202 */ /* 0x000fe40000000f00 */
[----:B------:R-:W-:Y:S01]  /*e660*/  MOV R154, R155 ;  /* 0x0000009b009a7202 */ /* 0x000fe20000000f00 */
[----:B------:R-:W-:Y:S01]  /*e670*/  IMAD.MOV.U32 R155, RZ, RZ, R4 ;  /* 0x000000ffff9b7224 */ /* 0x000fe200078e0004 */
[----:B------:R-:W-:Y:S01]  /*e680*/  MOV R199, R3 ;  /* 0x0000000300c77202 */ /* 0x000fe20000000f00 */
[----:B------:R-:W-:Y:S01]  /*e690*/  IMAD.MOV.U32 R3, RZ, RZ, R221 ;  /* 0x000000ffff037224 */ /* 0x000fe200078e00dd */
[----:B------:R-:W-:Y:S01]  /*e6a0*/  MOV R4, R148 ;  /* 0x0000009400047202 */ /* 0x000fe20000000f00 */
[----:B------:R-:W-:Y:S01]  /*e6b0*/  HMMA.16816.F32 R84, R8, R22, R84 ;  /* 0x000000160854723c */ /* 0x000fe20000001854 */
[--C-:B--2---:R-:W-:Y:S01]  /*e6c0*/  FFMA.FTZ R2, R152, UR10, -R12.reuse ;  /* 0x0000000a98027c23 */ /* 0x104fe2000801080c */
[----:B------:R-:W2:Y:S01]  /*e6d0*/  LDSM.16.MT88.4 R20, [R225+0xd000] ;  /* 0x00d00000e114783b */ /* 0x000ea20000004200 */
[----:B-1----:R-:W-:Y:S01]  /*e6e0*/  FFMA.FTZ R0, R153, UR10, -R12 ;  /* 0x0000000a99007c23 */ /* 0x002fe2000801080c */
[----:B------:R-:W-:-:S02]  /*e6f0*/  MOV R153, R5 ;  /* 0x0000000500997202 */ /* 0x000fc40000000f00 */
[----:B------:R-:W-:Y:S01]  /*e700*/  MOV R5, R231 ;  /* 0x000000e700057202 */ /* 0x000fe20000000f00 */
[----:B------:R-:W-:Y:S01]  /*e710*/  IMAD.MOV.U32 R196, RZ, RZ, R100 ;  /* 0x000000ffffc47224 */ /* 0x000fe200078e0064 */
[----:B------:R-:W-:Y:S01]  /*e720*/  MUFU.EX2 R15, R15 ;  /* 0x0000000f000f7308 */ /* 0x000fe20000000800 */
[----:B------:R-:W-:Y:S01]  /*e730*/  IMAD.MOV.U32 R152, RZ, RZ, R153 ;  /* 0x000000ffff987224 */ /* 0x000fe200078e0099 */
[----:B------:R-:W-:Y:S02]  /*e740*/  MOV R153, R4 ;  /* 0x0000000400997202 */ /* 0x000fe40000000f00 */
[----:B------:R-:W-:Y:S02]  /*e750*/  MOV R198, R223 ;  /* 0x000000df00c67202 */ /* 0x000fe40000000f00 */
[----:B------:R-:W-:Y:S02]  /*e760*/  MOV R142, R219 ;  /* 0x000000db008e7202 */ /* 0x000fe40000000f00 */
[----:B------:R-:W-:Y:S01]  /*e770*/  MUFU.EX2 R28, R28 ;  /* 0x0000001c001c7308 */ /* 0x000fe20000000800 */
[----:B------:R-:W-:Y:S01]  /*e780*/  MOV R4, R5 ;  /* 0x0000000500047202 */ /* 0x000fe20000000f00 */
[----:B------:R-:W-:Y:S01]  /*e790*/  HMMA.16816.F32 R100, R8, R26, R136 ;  /* 0x0000001a0864723c */ /* 0x000fe20000001888 */
[----:B------:R-:W-:Y:S01]  /*e7a0*/  MOV R5, R3 ;  /* 0x0000000300057202 */ /* 0x000fe20000000f00 */
[----:B------:R-:W-:Y:S01]  /*e7b0*/  IMAD.MOV.U32 R25, RZ, RZ, R152 ;  /* 0x000000ffff197224 */ /* 0x000fe200078e0098 */
[----:B------:R-:W-:Y:S01]  /*e7c0*/  MOV R152, R4 ;  /* 0x0000000400987202 */ /* 0x000fe20000000f00 */
[--C-:B------:R-:W-:Y:S01]  /*e7d0*/  FFMA.FTZ R35, R35, UR10, -R12.reuse ;  /* 0x0000000a23237c23 */ /* 0x100fe2000801080c */
[----:B------:R1:W5:Y:S01]  /*e7e0*/  LDL.LU R231, [R1+0x8c] ;  /* 0x00008c0001e77983 */ /* 0x0003620000300800 */
[----:B------:R3:W-:Y:S01]  /*e7f0*/  MUFU.EX2 R27, R32 ;  /* 0x00000020001b7308 */ /* 0x0007e20000000800 */
[----:B------:R-:W-:Y:S01]  /*e800*/  FADD.FTZ R5, R216, R5 ;  /* 0x00000005d8057221 */ /* 0x000fe20000010000 */
[--C-:B------:R-:W-:Y:S01]  /*e810*/  FFMA.FTZ R3, R230, UR10, -R12.reuse ;  /* 0x0000000ae6037c23 */ /* 0x100fe2000801080c */
[----:B------:R-:W-:Y:S01]  /*e820*/  FFMA.FTZ R4, R229, UR10, -R12 ;  /* 0x0000000ae5047c23 */ /* 0x000fe2000801080c */
[----:B------:R-:W-:-:S04]  /*e830*/  MOV R136, R218 ;  /* 0x000000da00887202 */ /* 0x000fc80000000f00 */
[----:B------:R4:W-:Y:S01]  /*e840*/  MUFU.EX2 R216, R2 ;  /* 0x0000000200d87308 */ /* 0x0009e20000000800 */
[----:B---3--:R-:W-:Y:S01]  /*e850*/  FFMA.FTZ R32, R149, UR10, -R12 ;  /* 0x0000000a95207c23 */ /* 0x008fe2000801080c */
[----:B------:R-:W-:-:S06]  /*e860*/  MOV R149, R150 ;  /* 0x0000009600957202 */ /* 0x000fcc0000000f00 */
[----:B------:R3:W-:Y:S01]  /*e870*/  MUFU.EX2 R252, R34 ;  /* 0x0000002200fc7308 */ /* 0x0007e20000000800 */
[----:B------:R-:W-:Y:S01]  /*e880*/  MOV R150, R151 ;  /* 0x0000009700967202 */ /* 0x000fe20000000f00 */
[----:B------:R-:W-:-:S06]  /*e890*/  IMAD.MOV.U32 R151, RZ, RZ, R213 ;  /* 0x000000ffff977224 */ /* 0x000fcc00078e00d5 */
[----:B------:R-:W2:Y:S01]  /*e8a0*/  MUFU.EX2 R138, R33 ;  /* 0x00000021008a7308 */ /* 0x000ea20000000800 */
[----:B----4-:R-:W-:Y:S01]  /*e8b0*/  FADD.FTZ R2, R154, R45 ;  /* 0x0000002d9a027221 */ /* 0x010fe20000010000 */
[----:B------:R-:W-:-:S06]  /*e8c0*/  MOV R154, R155 ;  /* 0x0000009b009a7202 */ /* 0x000fcc0000000f00 */
[----:B------:R-:W-:Y:S01]  /*e8d0*/  MUFU.EX2 R137, R31 ;  /* 0x0000001f00897308 */ /* 0x000fe20000000800 */
[----:B------:R-:W-:-:S07]  /*e8e0*/  MOV R155, R6 ;  /* 0x00000006009b7202 */ /* 0x000fce0000000f00 */
[----:B------:R-:W-:Y:S01]  /*e8f0*/  MUFU.EX2 R221, R30 ;  /* 0x0000001e00dd7308 */ /* 0x000fe20000000800 */
[----:B------:R-:W-:Y:S01]  /*e900*/  MOV R6, R7 ;  /* 0x0000000700067202 */ /* 0x000fe20000000f00 */
[----:B------:R-:W-:-:S06]  /*e910*/  IMAD.MOV.U32 R7, RZ, RZ, R141 ;  /* 0x000000ffff077224 */ /* 0x000fcc00078e008d */
[----:B------:R-:W4:Y:S08]  /*e920*/  MUFU.EX2 R223, R29 ;  /* 0x0000001d00df7308 */ /* 0x000f300000000800 */
[----:B------:R-:W1:Y:S08]  /*e930*/  MUFU.EX2 R219, R14 ;  /* 0x0000000e00db7308 */ /* 0x000e700000000800 */
[----:B------:R-:W-:Y:S01]  /*e940*/  MUFU.EX2 R148, R13 ;  /* 0x0000000d00947308 */ /* 0x000fe20000000800 */
[----:B------:R-:W-:Y:S01]  /*e950*/  HMMA.16816.F32 R80, R8, R16, R40 ;  /* 0x000000100850723c */ /* 0x000fe20000001828 */
[----:B------:R-:W-:-:S05]  /*e960*/  FADD.FTZ R140, R140, R5 ;  /* 0x000000058c8c7221 */ /* 0x000fca0000010000 */
[----:B------:R-:W-:Y:S01]  /*e970*/  HMMA.16816.F32 R36, R8, R18, R36 ;  /* 0x000000120824723c */ /* 0x000fe20000001824 */
[----:B------:R2:W1:Y:S01]  /*e980*/  MUFU.EX2 R213, R0 ;  /* 0x0000000000d57308 */ /* 0x0004620000000800 */
[----:B------:R-:W-:Y:S01]  /*e990*/  MOV R26, R197 ;  /* 0x000000c5001a7202 */ /* 0x000fe20000000f00 */
[----:B------:R-:W1:Y:S01]  /*e9a0*/  LDSM.16.MT88.4 R16, [R226+0xd000] ;  /* 0x00d00000e210783b */ /* 0x000e620000004200 */
[----:B------:R-:W-:Y:S01]  /*e9b0*/  MOV R24, R198 ;  /* 0x000000c600187202 */ /* 0x000fe20000000f00 */
[----:B------:R-:W-:Y:S02]  /*e9c0*/  FADD.FTZ R142, R142, R44 ;  /* 0x0000002c8e8e7221 */ /* 0x000fe40000010000 */
[----:B------:R1:W5:Y:S02]  /*e9d0*/  LDL.LU R230, [R1+0x88] ;  /* 0x0000880001e67983 */ /* 0x0003640000300800 */
[----:B------:R1:W-:Y:S01]  /*e9e0*/  MUFU.EX2 R218, R4 ;  /* 0x0000000400da7308 */ /* 0x0003e20000000800 */
[----:B------:R-:W-:Y:S01]  /*e9f0*/  MOV R139, R6 ;  /* 0x00000006008b7202 */ /* 0x000fe20000000f00 */
[----:B---3--:R-:W-:Y:S01]  /*ea00*/  FFMA.FTZ R34, R224, UR10, -R12 ;  /* 0x0000000ae0227c23 */ /* 0x008fe2000801080c */
[----:B--2---:R-:W-:Y:S01]  /*ea10*/  FADD.FTZ R0, R153, R152 ;  /* 0x0000009899007221 */ /* 0x004fe20000010000 */
[----:B------:R-:W-:Y:S01]  /*ea20*/  F2FP.F16.F32.PACK_AB R8, R138, R252 ;  /* 0x000000fc8a08723e */ /* 0x000fe200000000ff */
[----:B------:R-:W-:Y:S01]  /*ea30*/  FFMA.FTZ R33, R25, UR10, -R12 ;  /* 0x0000000a19217c23 */ /* 0x000fe2000801080c */
[----:B----4-:R-:W-:Y:S01]  /*ea40*/  F2FP.F16.F32.PACK_AB R9, R223, R221 ;  /* 0x000000dddf09723e */ /* 0x010fe200000000ff */
[----:B------:R-:W-:Y:S01]  /*ea50*/  FADD.FTZ R141, R215, R0 ;  /* 0x00000000d78d7221 */ /* 0x000fe20000010000 */
[----:B------:R-:W-:Y:S01]  /*ea60*/  F2FP.F16.F32.PACK_AB R10, R137, R27 ;  /* 0x0000001b890a723e */ /* 0x000fe200000000ff */
[----:B------:R2:W3:Y:S01]  /*ea70*/  MUFU.EX2 R215, R3 ;  /* 0x0000000300d77308 */ /* 0x0004e20000000800 */
[----:B------:R-:W-:Y:S01]  /*ea80*/  FADD.FTZ R0, R154, R2 ;  /* 0x000000029a007221 */ /* 0x000fe20000010000 */
[----:B------:R-:W-:Y:S01]  /*ea90*/  IMAD.MOV.U32 R154, RZ, RZ, R7 ;  /* 0x000000ffff9a7224 */ /* 0x000fe200078e0007 */
[----:B-1----:R-:W-:Y:S01]  /*eaa0*/  F2FP.F16.F32.PACK_AB R4, R220, R219 ;  /* 0x000000dbdc04723e */ /* 0x002fe200000000ff */
[----:B------:R1:W5:Y:S01]  /*eab0*/  LDL.LU R229, [R1+0x84] ;  /* 0x0000840001e57983 */ /* 0x0003620000300800 */
[----:B------:R-:W-:-:S02]  /*eac0*/  F2FP.F16.F32.PACK_AB R5, R216, R213 ;  /* 0x000000d5d805723e */ /* 0x000fc400000000ff */
[----:B------:R-:W-:Y:S01]  /*ead0*/  F2FP.F16.F32.PACK_AB R6, R148, R222 ;  /* 0x000000de9406723e */ /* 0x000fe200000000ff */
[----:B------:R-:W-:Y:S01]  /*eae0*/  IMAD.MOV.U32 R25, RZ, RZ, R199 ;  /* 0x000000ffff197224 */ /* 0x000fe200078e00c7 */
[----:B--2---:R-:W-:Y:S02]  /*eaf0*/  MOV R3, R15 ;  /* 0x0000000f00037202 */ /* 0x004fe40000000f00 */
[----:B------:R-:W-:Y:S01]  /*eb00*/  MOV R152, R196 ;  /* 0x000000c400987202 */ /* 0x000fe20000000f00 */
[----:B------:R-:W2:Y:S01]  /*eb10*/  LDSM.16.MT88.4 R12, [R228+0xd000] ;  /* 0x00d00000e40c783b */ /* 0x000ea20000004200 */
[----:B------:R-:W-:Y:S02]  /*eb20*/  F2FP.F16.F32.PACK_AB R11, R3, R28 ;  /* 0x0000001c030b723e */ /* 0x000fe400000000ff */
[----:B---3--:R-:W-:Y:S02]  /*eb30*/  F2FP.F16.F32.PACK_AB R7, R218, R215 ;  /* 0x000000d7da07723e */ /* 0x008fe400000000ff */
[----:B------:R-:W-:-:S02]  /*eb40*/  MOV R153, R143 ;  /* 0x0000008f00997202 */ /* 0x000fc40000000f00 */
[----:B------:R-:W-:Y:S01]  /*eb50*/  MOV R31, R165 ;  /* 0x000000a5001f7202 */ /* 0x000fe20000000f00 */
[-C--:B------:R-:W-:Y:S01]  /*eb60*/  HMMA.16816.F32 R172, R8, R20.reuse, R172 ;  /* 0x0000001408ac723c */ /* 0x080fe200000018ac */
[----:B------:R-:W-:Y:S02]  /*eb70*/  MOV R30, R166 ;  /* 0x000000a6001e7202 */ /* 0x000fe40000000f00 */
[----:B------:R-:W-:Y:S01]  /*eb80*/  MOV R29, R167 ;  /* 0x000000a7001d7202 */ /* 0x000fe20000000f00 */
[----:B------:R-:W-:Y:S01]  /*eb90*/  MUFU.EX2 R211, R211 ;  /* 0x000000d300d37308 */ /* 0x000fe20000000800 */
[----:B------:R-:W-:Y:S01]  /*eba0*/  MOV R2, R137 ;  /* 0x0000008900027202 */ /* 0x000fe20000000f00 */
[C---:B------:R-:W-:Y:S01]  /*ebb0*/  HMMA.16816.F32 R204, R4.reuse, R20, R204 ;  /* 0x0000001404cc723c */ /* 0x040fe200000018cc */
[----:B------:R1:W5:Y:S05]  /*ebc0*/  LDL.LU R224, [R1+0x80] ;  /* 0x0000800001e07983 */ /* 0x00036a0000300800 */
[-C--:B------:R-:W-:Y:S06]  /*ebd0*/  HMMA.16816.F32 R200, R4, R22.reuse, R200 ;  /* 0x0000001604c8723c */ /* 0x080fec00000018c8 */
[----:B------:R-:W-:Y:S01]  /*ebe0*/  HMMA.16816.F32 R40, R8, R22, R60 ;  /* 0x000000160828723c */ /* 0x000fe2000000183c */
[----:B------:R-:W3:Y:S01]  /*ebf0*/  LDSM.16.MT88.4 R20, [R225+0xf000] ;  /* 0x00f00000e114783b */ /* 0x000ee20000004200 */
[----:B------:R-:W-:-:S04]  /*ec00*/  MOV R143, R164 ;  /* 0x000000a4008f7202 */ /* 0x000fc80000000f00 */
[-C--:B------:R-:W-:Y:S06]  /*ec10*/  HMMA.16816.F32 R196, R4, R16.reuse, R68 ;  /* 0x0000001004c4723c */ /* 0x080fec0000001844 */
[----:B------:R-:W-:Y:S01]  /*ec20*/  HMMA.16816.F32 R164, R8, R16, R76 ;  /* 0x0000001008a4723c */ /* 0x000fe2000000184c */
[----:B------:R-:W-:Y:S01]  /*ec30*/  IMAD.MOV.U32 R71, RZ, RZ, R136 ;  /* 0x000000ffff477224 */ /* 0x000fe200078e0088 */
[----:B------:R-:W-:Y:S02]  /*ec40*/  MOV R69, R138 ;  /* 0x0000008a00457202 */ /* 0x000fe40000000f00 */
[----:B------:R-:W-:-:S02]  /*ec50*/  MOV R68, R139 ;  /* 0x0000008b00447202 */ /* 0x000fc40000000f00 */
[----:B------:R-:W-:Y:S01]  /*ec60*/  HMMA.16816.F32 R64, R4, R18, R64 ;  /* 0x000000120440723c */ /* 0x000fe20000001840 */
[----:B------:R-:W-:-:S05]  /*ec70*/  MOV R70, R28 ;  /* 0x0000001c00467202 */ /* 0x000fca0000000f00 */
[C---:B------:R-:W-:Y:S01]  /*ec80*/  HMMA.16816.F32 R136, R8.reuse, R18, R56 ;  /* 0x000000120888723c */ /* 0x040fe20000001838 */
[----:B------:R-:W4:Y:S05]  /*ec90*/  LDSM.16.MT88.4 R16, [R226+0xf000] ;  /* 0x00f00000e210783b */ /* 0x000f2a0000004200 */
[-C--:B--2---:R-:W-:Y:S06]  /*eca0*/  HMMA.16816.F32 R60, R8, R12.reuse, R52 ;  /* 0x0000000c083c723c */ /* 0x084fec0000001834 */
[----:B------:R-:W-:Y:S01]  /*ecb0*/  HMMA.16816.F32 R48, R4, R12, R48 ;  /* 0x0000000c0430723c */ /* 0x000fe20000001830 */
[----:B------:R-:W-:Y:S01]  /*ecc0*/  IMAD.MOV.U32 R52, RZ, RZ, R26 ;  /* 0x000000ffff347224 */ /* 0x000fe200078e001a */
[----:B------:R-:W-:-:S02]  /*ecd0*/  MOV R53, R27 ;  /* 0x0000001b00357202 */ /* 0x000fc40000000f00 */
[----:B------:R-:W-:Y:S02]  /*ece0*/  MOV R54, R24 ;  /* 0x0000001800367202 */ /* 0x000fe40000000f00 */
[C---:B---3--:R-:W-:Y:S01]  /*ecf0*/  HMMA.16816.F32 R76, R4.reuse, R22, R128 ;  /* 0x00000016044c723c */ /* 0x048fe20000001880 */
[----:B------:R-:W-:Y:S02]  /*ed00*/  MOV R55, R25 ;  /* 0x0000001900377202 */ /* 0x000fe40000000f00 */
[----:B------:R-:W2:Y:S03]  /*ed10*/  LDSM.16.MT88.4 R24, [R227+0xd000] ;  /* 0x00d00000e318783b */ /* 0x000ea60000004200 */
[----:B------:R-:W-:Y:S01]  /*ed20*/  HMMA.16816.F32 R184, R4, R14, R184 ;  /* 0x0000000e04b8723c */ /* 0x000fe200000018b8 */
[----:B------:R-:W-:Y:S01]  /*ed30*/  MOV R131, R29 ;  /* 0x0000001d00837202 */ /* 0x000fe20000000f00 */
[----:B------:R-:W-:Y:S01]  /*ed40*/  IMAD.MOV.U32 R130, RZ, RZ, R30 ;  /* 0x000000ffff827224 */ /* 0x000fe200078e001e */
[----:B------:R-:W-:-:S02]  /*ed50*/  MOV R129, R31 ;  /* 0x0000001f00817202 */ /* 0x000fc40000000f00 */
[----:B------:R-:W-:Y:S01]  /*ed60*/  LDSM.16.MT88.4 R28, [R227+0xf000] ;  /* 0x00f00000e31c783b */ /* 0x000fe20000004200 */
[----:B------:R-:W-:Y:S03]  /*ed70*/  HMMA.16816.F32 R56, R8, R14, R72 ;  /* 0x0000000e0838723c */ /* 0x000fe60000001848 */
[----:B------:R-:W3:Y:S03]  /*ed80*/  LDSM.16.MT88.4 R12, [R228+0xf000] ;  /* 0x00f00000e40c783b */ /* 0x000ee60000004200 */
[----:B------:R-:W-:Y:S01]  /*ed90*/  HMMA.16816.F32 R72, R4, R20, R88 ;  /* 0x000000140448723c */ /* 0x000fe20000001858 */
[----:B------:R-:W-:-:S05]  /*eda0*/  MOV R128, R47 ;  /* 0x0000002f00807202 */ /* 0x000fca0000000f00 */
[C---:B----4-:R-:W-:Y:S07]  /*edb0*/  HMMA.16816.F32 R88, R4.reuse, R16, R112 ;  /* 0x000000100458723c */ /* 0x050fee0000001870 */
[----:B------:R-:W-:Y:S01]  /*edc0*/  MOV R115, R46 ;  /* 0x0000002e00737202 */ /* 0x000fe20000000f00 */
[----:B------:R-:W-:Y:S01]  /*edd0*/  HMMA.16816.F32 R92, R4, R18, R92 ;  /* 0x00000012045c723c */ /* 0x000fe2000000185c */
[----:B------:R-:W-:-:S05]  /*ede0*/  MOV R114, R55 ;  /* 0x0000003700727202 */ /* 0x000fca0000000f00 */
[C---:B--2---:R-:W-:Y:S06]  /*edf0*/  HMMA.16816.F32 R180, R4.reuse, R24, R180 ;  /* 0x0000001804b4723c */ /* 0x044fec00000018b4 */
[C---:B------:R-:W-:Y:S06]  /*ee00*/  HMMA.16816.F32 R176, R4.reuse, R26, R176 ;  /* 0x0000001a04b0723c */ /* 0x040fec00000018b0 */
[C---:B---3--:R-:W-:Y:S06]  /*ee10*/  HMMA.16816.F32 R104, R4.reuse, R12, R104 ;  /* 0x0000000c0468723c */ /* 0x048fec0000001868 */
[C---:B------:R-:W-:Y:S06]  /*ee20*/  HMMA.16816.F32 R108, R4.reuse, R14, R108 ;  /* 0x0000000e046c723c */ /* 0x040fec000000186c */
[C---:B------:R-:W-:Y:S06]  /*ee30*/  HMMA.16816.F32 R120, R4.reuse, R28, R120 ;  /* 0x0000001c0478723c */ /* 0x040fec0000001878 */
[----:B------:R-:W-:Y:S07]  /*ee40*/  HMMA.16816.F32 R44, R4, R30, R124 ;  /* 0x0000001e042c723c */ /* 0x000fee000000187c */
[----:B------:R-:W-:Y:S01]  /*ee50*/  MOV R7, R2 ;  /* 0x0000000200077202 */ /* 0x000fe20000000f00 */
[----:B------:R-:W-:Y:S01]  /*ee60*/  IMAD.MOV.U32 R2, RZ, RZ, R149 ;  /* 0x000000ffff027224 */ /* 0x000fe200078e0095 */
[----:B------:R-:W-:Y:S01]  /*ee70*/  MOV R6, R3 ;  /* 0x0000000300067202 */ /* 0x000fe20000000f00 */
[----:B------:R-:W-:Y:S01]  /*ee80*/  IMAD.MOV.U32 R126, RZ, RZ, R52 ;  /* 0x000000ffff7e7224 */ /* 0x000fe200078e0034 */
[----:B------:R-:W-:-:S02]  /*ee90*/  MOV R127, R115 ;  /* 0x00000073007f7202 */ /* 0x000fc40000000f00 */
[----:B------:R-:W-:Y:S02]  /*eea0*/  MOV R5, R148 ;  /* 0x0000009400057202 */ /* 0x000fe40000000f00 */
[----:B------:R-:W-:Y:S02]  /*eeb0*/  MOV R4, R150 ;  /* 0x0000009600047202 */ /* 0x000fe40000000f00 */
[----:B------:R-:W-:Y:S02]  /*eec0*/  MOV R3, R151 ;  /* 0x0000009700037202 */ /* 0x000fe40000000f00 */
[----:B------:R-:W-:Y:S01]  /*eed0*/  MOV R125, R53 ;  /* 0x00000035007d7202 */ /* 0x000fe20000000f00 */
[----:B------:R-:W-:Y:S01]  /*eee0*/  HMMA.16816.F32 R148, R8, R24, R160 ;  /* 0x000000180894723c */ /* 0x000fe200000018a0 */
[----:B------:R-:W-:-:S05]  /*eef0*/  MOV R115, R54 ;  /* 0x0000003600737202 */ /* 0x000fca0000000f00 */
[----:B------:R-:W-:Y:S01]  /*ef00*/  HMMA.16816.F32 R52, R8, R22, R132 ;  /* 0x000000160834723c */ /* 0x000fe20000001884 */
[----:B------:R-:W-:Y:S01]  /*ef10*/  MOV R161, R143 ;  /* 0x0000008f00a17202 */ /* 0x000fe20000000f00 */
[----:B------:R-:W-:Y:S01]  /*ef20*/  IMAD.MOV.U32 R162, RZ, RZ, R212 ;  /* 0x000000ffffa27224 */ /* 0x000fe200078e00d4 */
[----:B------:R-:W-:Y:S08]  /*ef30*/  MUFU.EX2 R143, R171 ;  /* 0x000000ab008f7308 */ /* 0x000ff00000000800 */
[----:B------:R-:W-:Y:S08]  /*ef40*/  MUFU.EX2 R212, R170 ;  /* 0x000000aa00d47308 */ /* 0x000ff00000000800 */
[----:B------:R-:W-:Y:S08]  /*ef50*/  MUFU.EX2 R132, R169 ;  /* 0x000000a900847308 */ /* 0x000ff00000000800 */
[----:B------:R2:W-:Y:S02]  /*ef60*/  MUFU.EX2 R133, R168 ;  /* 0x000000a800857308 */ /* 0x0005e40000000800 */
[----:B--2---:R-:W2:Y:S06]  /*ef70*/  LDSM.16.MT88.4 R168, [R225+0xd800] ;  /* 0x00d80000e1a8783b */ /* 0x004eac0000004200 */
[----:B------:R-:W-:Y:S08]  /*ef80*/  MUFU.EX2 R134, R189 ;  /* 0x000000bd00867308 */ /* 0x000ff00000000800 */
[----:B------:R-:W-:Y:S08]  /*ef90*/  MUFU.EX2 R135, R188 ;  /* 0x000000bc00877308 */ /* 0x000ff00000000800 */
[----:B------:R-:W-:Y:S08]  /*efa0*/  MUFU.EX2 R209, R209 ;  /* 0x000000d100d17308 */ /* 0x000ff00000000800 */
[----:B------:R-:W-:Y:S08]  /*efb0*/  MUFU.EX2 R217, R217 ;  /* 0x000000d900d97308 */ /* 0x000ff00000000800 */
[----:B------:R-:W3:Y:S08]  /*efc0*/  MUFU.EX2 R214, R214 ;  /* 0x000000d600d67308 */ /* 0x000ef00000000800 */
[----:B------:R-:W-:Y:S08]  /*efd0*/  MUFU.EX2 R210, R210 ;  /* 0x000000d200d27308 */ /* 0x000ff00000000800 */
[----:B------:R-:W-:Y:S08]  /*efe0*/  MUFU.EX2 R208, R208 ;  /* 0x000000d000d07308 */ /* 0x000ff00000000800 */
[----:B------:R-:W-:Y:S08]  /*eff0*/  MUFU.EX2 R34, R34 ;  /* 0x0000002200227308 */ /* 0x000ff00000000800 */
[----:B------:R-:W4:Y:S08]  /*f000*/  MUFU.EX2 R33, R33 ;  /* 0x0000002100217308 */ /* 0x000f300000000800 */
[----:B------:R-:W-:Y:S08]  /*f010*/  MUFU.EX2 R32, R32 ;  /* 0x0000002000207308 */ /* 0x000ff00000000800 */
[----:B------:R-:W1:Y:S01]  /*f020*/  MUFU.EX2 R35, R35 ;  /* 0x0000002300237308 */ /* 0x000e620000000800 */
[----:B------:R-:W-:Y:S01]  /*f030*/  FADD.FTZ R3, R3, R141 ;  /* 0x0000008d03037221 */ /* 0x000fe20000010000 */
[----:B------:R-:W-:Y:S01]  /*f040*/  MOV R113, R68 ;  /* 0x0000004400717202 */ /* 0x000fe20000000f00 */
[----:B------:R-:W-:Y:S01]  /*f050*/  IMAD.MOV.U32 R112, RZ, RZ, R69 ;  /* 0x000000ffff707224 */ /* 0x000fe200078e0045 */
[----:B------:R-:W-:-:S02]  /*f060*/  MOV R124, R70 ;  /* 0x00000046007c7202 */ /* 0x000fc40000000f00 */
[----:B------:R-:W-:Y:S01]  /*f070*/  MOV R163, R71 ;  /* 0x0000004700a37202 */ /* 0x000fe20000000f00 */
[----:B------:R-:W-:Y:S01]  /*f080*/  FADD.FTZ R4, R4, R142 ;  /* 0x0000008e04047221 */ /* 0x000fe20000010000 */
[C---:B------:R-:W-:Y:S01]  /*f090*/  HMMA.16816.F32 R68, R8.reuse, R20, R144 ;  /* 0x000000140844723c */ /* 0x040fe20000001890 */
[----:B------:R-:W-:Y:S01]  /*f0a0*/  FADD.FTZ R3, R195, R3 ;  /* 0x00000003c3037221 */ /* 0x000fe20000010000 */
[----:B------:R-:W-:Y:S01]  /*f0b0*/  FADD.FTZ R2, R2, R140 ;  /* 0x0000008c02027221 */ /* 0x000fe20000010000 */
[----:B------:R-:W-:Y:S01]  /*f0c0*/  MOV R141, R124 ;  /* 0x0000007c008d7202 */ /* 0x000fe20000000f00 */
[----:B------:R-:W-:Y:S02]  /*f0d0*/  IMAD.MOV.U32 R140, RZ, RZ, R125 ;  /* 0x000000ffff8c7224 */ /* 0x000fe400078e007d */
[----:B------:R-:W-:Y:S01]  /*f0e0*/  HMMA.16816.F32 R20, R8, R16, R116 ;  /* 0x000000100814723c */ /* 0x000fe20000001874 */
[----:B---3--:R-:W-:Y:S01]  /*f0f0*/  F2FP.F16.F32.PACK_AB R124, R214, R217 ;  /* 0x000000d9d67c723e */ /* 0x008fe200000000ff */
[----:B------:R-:W-:Y:S01]  /*f100*/  FADD.FTZ R0, R161, R0 ;  /* 0x00000000a1007221 */ /* 0x000fe20000010000 */
[----:B----4-:R-:W-:-:S03]  /*f110*/  F2FP.F16.F32.PACK_AB R125, R33, R34 ;  /* 0x00000022217d723e */ /* 0x010fc600000000ff */
[----:B------:R-:W-:Y:S01]  /*f120*/  HMMA.16816.F32 R24, R8, R26, R156 ;  /* 0x0000001a0818723c */ /* 0x000fe2000000189c */
[----:B------:R-:W-:Y:S01]  /*f130*/  FADD.FTZ R4, R162, R4 ;  /* 0x00000004a2047221 */ /* 0x000fe20000010000 */
[----:B------:R-:W-:-:S04]  /*f140*/  FADD.FTZ R3, R163, R3 ;  /* 0x00000003a3037221 */ /* 0x000fc80000010000 */
[C---:B------:R-:W-:Y:S01]  /*f150*/  HMMA.16816.F32 R36, R8.reuse, R30, R36 ;  /* 0x0000001e0824723c */ /* 0x040fe20000001824 */
[----:B------:R-:W-:Y:S01]  /*f160*/  IMAD.MOV.U32 R159, RZ, RZ, R130 ;  /* 0x000000ffff9f7224 */ /* 0x000fe200078e0082 */
[----:B------:R-:W-:Y:S01]  /*f170*/  MOV R158, R131 ;  /* 0x00000083009e7202 */ /* 0x000fe20000000f00 */
[----:B------:R-:W3:Y:S01]  /*f180*/  LDSM.16.MT88.4 R160, [R226+0xd800] ;  /* 0x00d80000e2a0783b */ /* 0x000ee20000004200 */
[----:B------:R-:W-:Y:S02]  /*f190*/  F2FP.F16.F32.PACK_AB R130, R135, R212 ;  /* 0x000000d48782723e */ /* 0x000fe400000000ff */
[----:B------:R-:W-:Y:S01]  /*f1a0*/  HMMA.16816.F32 R116, R8, R28, R80 ;  /* 0x0000001c0874723c */ /* 0x000fe20000001850 */
[----:B------:R-:W-:Y:S01]  /*f1b0*/  MOV R31, R128 ;  /* 0x00000080001f7202 */ /* 0x000fe20000000f00 */
[----:B------:R-:W-:Y:S01]  /*f1c0*/  IMAD.MOV.U32 R157, RZ, RZ, R155 ;  /* 0x000000ffff9d7224 */ /* 0x000fe200078e009b */
[----:B------:R-:W-:Y:S01]  /*f1d0*/  MOV R30, R129 ;  /* 0x00000081001e7202 */ /* 0x000fe20000000f00 */
[----:B------:R-:W-:Y:S01]  /*f1e0*/  LDSM.16.MT88.4 R144, [R227+0xd800] ;  /* 0x00d80000e390783b */ /* 0x000fe20000004200 */
[----:B------:R-:W-:-:S02]  /*f1f0*/  F2FP.F16.F32.PACK_AB R128, R143, R134 ;  /* 0x000000868f80723e */ /* 0x000fc400000000ff */
[----:B------:R-:W-:Y:S02]  /*f200*/  MOV R29, R126 ;  /* 0x0000007e001d7202 */ /* 0x000fe40000000f00 */
[----:B------:R-:W-:Y:S02]  /*f210*/  MOV R188, R152 ;  /* 0x0000009800bc7202 */ /* 0x000fe40000000f00 */
[----:B------:R-:W-:Y:S01]  /*f220*/  MOV R189, R153 ;  /* 0x0000009900bd7202 */ /* 0x000fe20000000f00 */
[----:B------:R-:W-:Y:S01]  /*f230*/  HMMA.16816.F32 R16, R8, R18, R100 ;  /* 0x000000120810723c */ /* 0x000fe20000001864 */
[----:B------:R-:W-:Y:S01]  /*f240*/  MOV R28, R127 ;  /* 0x0000007f001c7202 */ /* 0x000fe20000000f00 */
[----:B------:R-:W-:Y:S01]  /*f250*/  LDSM.16.MT88.4 R80, [R225+0xf800] ;  /* 0x00f80000e150783b */ /* 0x000fe20000004200 */
[----:B------:R-:W-:Y:S02]  /*f260*/  F2FP.F16.F32.PACK_AB R129, R209, R211 ;  /* 0x000000d3d181723e */ /* 0x000fe400000000ff */
[----:B------:R-:W-:-:S02]  /*f270*/  F2FP.F16.F32.PACK_AB R131, R133, R132 ;  /* 0x000000848583723e */ /* 0x000fc400000000ff */
[----:B------:R-:W-:Y:S02]  /*f280*/  F2FP.F16.F32.PACK_AB R126, R208, R210 ;  /* 0x000000d2d07e723e */ /* 0x000fe400000000ff */
[----:B-1----:R-:W-:Y:S02]  /*f290*/  F2FP.F16.F32.PACK_AB R127, R35, R32 ;  /* 0x00000020237f723e */ /* 0x002fe400000000ff */
[----:B------:R-:W-:Y:S02]  /*f2a0*/  MOV R156, R154 ;  /* 0x0000009a009c7202 */ /* 0x000fe40000000f00 */
[----:B------:R-:W1:Y:S01]  /*f2b0*/  LDSM.16.MT88.4 R152, [R228+0xd800] ;  /* 0x00d80000e498783b */ /* 0x000e620000004200 */
[----:B------:R-:W-:Y:S01]  /*f2c0*/  HMMA.16816.F32 R100, R8, R12, R96 ;  /* 0x0000000c0864723c */ /* 0x000fe20000001860 */
[----:B------:R-:W-:Y:S02]  /*f2d0*/  MOV R142, R7 ;  /* 0x00000007008e7202 */ /* 0x000fe40000000f00 */
[----:B------:R-:W4:Y:S03]  /*f2e0*/  LDSM.16.MT88.4 R96, [R226+0xf800] ;  /* 0x00f80000e260783b */ /* 0x000f260000004200 */
[-C--:B--2---:R-:W-:Y:S06]  /*f2f0*/  HMMA.16816.F32 R172, R128, R168.reuse, R172 ;  /* 0x000000a880ac723c */ /* 0x084fec00000018ac */
[C---:B------:R-:W-:Y:S06]  /*f300*/  HMMA.16816.F32 R204, R124.reuse, R168, R204 ;  /* 0x000000a87ccc723c */ /* 0x040fec00000018cc */
[----:B------:R-:W-:Y:S06]  /*f310*/  HMMA.16816.F32 R200, R124, R170, R200 ;  /* 0x000000aa7cc8723c */ /* 0x000fec00000018c8 */
[----:B------:R-:W-:Y:S06]  /*f320*/  HMMA.16816.F32 R12, R8, R14, R84 ;  /* 0x0000000e080c723c */ /* 0x000fec0000001854 */
[----:B------:R-:W-:Y:S01]  /*f330*/  HMMA.16816.F32 R168, R128, R170, R40 ;  /* 0x000000aa80a8723c */ /* 0x000fe20000001828 */
[----:B------:R-:W-:Y:S01]  /*f340*/  FADD.FTZ R9, R190, R4 ;  /* 0x00000004be097221 */ /* 0x000fe20000010000 */
[----:B------:R-:W-:-:S02]  /*f350*/  MOV R11, R5 ;  /* 0x00000005000b7202 */ /* 0x000fc40000000f00 */
[----:B------:R-:W-:Y:S02]  /*f360*/  MOV R10, R6 ;  /* 0x00000006000a7202 */ /* 0x000fe40000000f00 */
[----:B------:R-:W-:Y:S01]  /*f370*/  LDSM.16.MT88.4 R4, [R227+0xf800] ;  /* 0x00f80000e304783b */ /* 0x000fe20000004200 */
[----:B------:R-:W-:Y:S02]  /*f380*/  MOV R43, R112 ;  /* 0x00000070002b7202 */ /* 0x000fe40000000f00 */
[----:B------:R-:W-:Y:S02]  /*f390*/  MOV R42, R113 ;  /* 0x00000071002a7202 */ /* 0x000fe40000000f00 */
[----:B------:R-:W-:Y:S02]  /*f3a0*/  MOV R41, R114 ;  /* 0x0000007200297202 */ /* 0x000fe40000000f00 */
[----:B------:R-:W-:Y:S02]  /*f3b0*/  MOV R40, R115 ;  /* 0x0000007300287202 */ /* 0x000fe40000000f00 */
[----:B------:R-:W2:Y:S01]  /*f3c0*/  LDSM.16.MT88.4 R112, [R228+0xf800] ;  /* 0x00f80000e470783b */ /* 0x000ea20000004200 */
[----:B------:R-:W-:Y:S01]  /*f3d0*/  FADD.FTZ R2, R193, R2 ;  /* 0x00000002c1027221 */ /* 0x000fe20000010000 */
[----:B------:R-:W-:-:S03]  /*f3e0*/  FADD.FTZ R0, R191, R0 ;  /* 0x00000000bf007221 */ /* 0x000fc60000010000 */
[----:B------:R-:W-:Y:S01]  /*f3f0*/  FADD.FTZ R2, R194, R2 ;  /* 0x00000002c2027221 */ /* 0x000fe20000010000 */
[----:B------:R-:W-:Y:S01]  /*f400*/  FADD.FTZ R8, R192, R0 ;  /* 0x00000000c0087221 */ /* 0x000fe20000010000 */
[----:B------:R-:W-:Y:S01]  /*f410*/  MOV R0, R189 ;  /* 0x000000bd00007202 */ /* 0x000fe20000000f00 */
[C---:B---3--:R-:W-:Y:S07]  /*f420*/  HMMA.16816.F32 R192, R124.reuse, R162, R64 ;  /* 0x000000a27cc0723c */ /* 0x048fee0000001840 */
[----:B------:R-:W-:Y:S01]  /*f430*/  IMAD.MOV.U32 R67, RZ, RZ, R188 ;  /* 0x000000ffff437224 */ /* 0x000fe200078e00bc */
[----:B------:R-:W-:Y:S01]  /*f440*/  MOV R64, R156 ;  /* 0x0000009c00407202 */ /* 0x000fe20000000f00 */
[----:B-1----:R-:W-:Y:S01]  /*f450*/  HMMA.16816.F32 R188, R124, R152, R48 ;  /* 0x000000987cbc723c */ /* 0x002fe20000001830 */
[----:B------:R-:W-:Y:S01]  /*f460*/  MOV R65, R157 ;  /* 0x0000009d00417202 */ /* 0x000fe20000000f00 */
[----:B------:R-:W-:Y:S01]  /*f470*/  FADD.FTZ R0, R0, R9 ;  /* 0x0000000900007221 */ /* 0x000fe20000010000 */
[----:B------:R-:W-:-:S04]  /*f480*/  MOV R66, R158 ;  /* 0x0000009e00427202 */ /* 0x000fc80000000f00 */
[----:B------:R-:W-:Y:S01]  /*f490*/  IMAD.MOV.U32 R51, RZ, RZ, R159 ;  /* 0x000000ffff337224 */ /* 0x000fe200078e009f */
[----:B------:R-:W-:Y:S01]  /*f4a0*/  HMMA.16816.F32 R196, R124, R160, R196 ;  /* 0x000000a07cc4723c */ /* 0x000fe200000018c4 */
[----:B------:R-:W-:Y:S02]  /*f4b0*/  FADD.FTZ R2, R64, R2 ;  /* 0x0000000240027221 */ /* 0x000fe40000010000 */
[----:B------:R-:W-:-:S03]  /*f4c0*/  FADD.FTZ R3, R51, R3 ;  /* 0x0000000333037221 */ /* 0x000fc60000010000 */
[----:B------:R-:W-:Y:S01]  /*f4d0*/  HMMA.16816.F32 R184, R124, R154, R184 ;  /* 0x0000009a7cb8723c */ /* 0x000fe200000018b8 */
[----:B------:R-:W-:-:S05]  /*f4e0*/  FADD.FTZ R2, R40, R2 ;  /* 0x0000000228027221 */ /* 0x000fca0000010000 */
[C---:B------:R-:W-:Y:S06]  /*f4f0*/  HMMA.16816.F32 R180, R124.reuse, R144, R180 ;  /* 0x000000907cb4723c */ /* 0x040fec00000018b4 */
[C---:B------:R-:W-:Y:S06]  /*f500*/  HMMA.16816.F32 R176, R124.reuse, R146, R176 ;  /* 0x000000927cb0723c */ /* 0x040fec00000018b0 */
[C---:B------:R-:W-:Y:S06]  /*f510*/  HMMA.16816.F32 R72, R124.reuse, R80, R72 ;  /* 0x000000507c48723c */ /* 0x040fec0000001848 */
[C---:B------:R-:W-:Y:S06]  /*f520*/  HMMA.16816.F32 R76, R124.reuse, R82, R76 ;  /* 0x000000527c4c723c */ /* 0x040fec000000184c */
[C---:B----4-:R-:W-:Y:S06]  /*f530*/  HMMA.16816.F32 R88, R124.reuse, R96, R88 ;  /* 0x000000607c58723c */ /* 0x050fec0000001858 */
[C---:B------:R-:W-:Y:S06]  /*f540*/  HMMA.16816.F32 R92, R124.reuse, R98, R92 ;  /* 0x000000627c5c723c */ /* 0x040fec000000185c */
[C---:B--2---:R-:W-:Y:S06]  /*f550*/  HMMA.16816.F32 R104, R124.reuse, R112, R104 ;  /* 0x000000707c68723c */ /* 0x044fec0000001868 */
        /* <DEDUP_REMOVED lines=58> */
[----:B------:R-:W-:-:S02]  /*f900*/  MOV R134, R30 ;  /* 0x0000001e00867202 */ /* 0x000fc40000000f00 */
[----:B------:R-:W-:Y:S02]  /*f910*/  MOV R135, R31 ;  /* 0x0000001f00877202 */ /* 0x000fe40000000f00 */
[----:B------:R-:W-:Y:S02]  /*f920*/  MOV R132, R28 ;  /* 0x0000001c00847202 */ /* 0x000fe40000000f00 */
[----:B------:R-:W-:Y:S01]  /*f930*/  MOV R133, R29 ;  /* 0x0000001d00857202 */ /* 0x000fe20000000f00 */
[----:B------:R-:W-:Y:S06]  /*f940*/  @!P0 BRA `(.L_x_700) ;  /* 0x0000007000688947 */ /* 0x000fec0003800000 */
[----:B------:R-:W2:Y:S04]  /*f950*/  LDL.64 R30, [R1+0x78] ;  /* 0x00007800011e7983 */ /* 0x000ea80000100a00 */
[----:B------:R-:W3:Y:S01]  /*f960*/  LDL.64 R28, [R1+0x70] ;  /* 0x00007000011c7983 */ /* 0x000ee20000100a00 */
[----:B------:R-:W-:Y:S01]  /*f970*/  UIADD3 UR12, UR19, -0x3, URZ ;  /* 0xfffffffd130c7890 */ /* 0x000fe2000fffe03f */
[----:B------:R-:W4:Y:S01]  /*f980*/  @!P2 LDC.64 R6, c[0x0][0x220] ;  /* 0x00008800ff06ab82 */ /* 0x000f220000000a00 */
[----:B------:R-:W-:-:S04]  /*f990*/  DEPBAR.LE SB0, 0x0 ;  /* 0x000080000000791a */ /* 0x000fc80000000000 */
[----:B------:R-:W-:-:S03]  /*f9a0*/  USHF.R.S32.HI UR4, URZ, 0x1f, UR12 ;  /* 0x0000001f3f047899 */ /* 0x000fc6000801140c */
[----:B------:R-:W-:Y:S01]  /*f9b0*/  BAR.SYNC.DEFER_BLOCKING 0x0 ;  /* 0x0000000000007b1d */ /* 0x000fe20000010000 */
[----:B------:R-:W-:-:S07]  /*f9c0*/  UIMAD UR4, UR4, UR6, URZ ;  /* 0x00000006040472a4 */ /* 0x000fce000f8e023f */
[----:B------:R-:W4:Y:S01]  /*f9d0*/  @!P1 LDC.64 R8, c[0x0][0x220] ;  /* 0x00008800ff089b82 */ /* 0x000f220000000a00 */
[----:B------:R-:W-:Y:S02]  /*f9e0*/  UIMAD.WIDE.U32 UR20, UR12, UR6, URZ ;  /* 0x000000060c1472a5 */ /* 0x000fe4000f8e003f */
[----:B------:R-:W-:-:S05]  /*f9f0*/  UIMAD UR4, UR12, UR7, UR4 ;  /* 0x000000070c0472a4 */ /* 0x000fca000f8e0204 */
[----:B------:R-:W4:Y:S01]  /*fa00*/  @!P2 LDC.64 R10, c[0x0][0x220] ;  /* 0x00008800ff0aab82 */ /* 0x000f220000000a00 */
[----:B------:R-:W-:Y:S01]  /*fa10*/  UIADD3 UR4, UR21, UR4, URZ ;  /* 0x0000000415047290 */ /* 0x000fe2000fffe03f */
[----:B-1----:R-:W-:-:S06]  /*fa20*/  IMAD.U32 R2, RZ, RZ, UR20 ;  /* 0x00000014ff027e24 */ /* 0x002fcc000f8e00ff */
[----:B------:R-:W1:Y:S01]  /*fa30*/  @!P2 LDC.64 R14, c[0x0][0x220] ;  /* 0x00008800ff0eab82 */ /* 0x000e620000000a00 */
[----:B------:R-:W-:Y:S01]  /*fa40*/  IMAD.U32 R3, RZ, RZ, UR21 ;  /* 0x00000015ff037e24 */ /* 0x000fe2000f8e00ff */
[----:B------:R-:W-:-:S06]  /*fa50*/  MOV R3, UR4 ;  /* 0x0000000400037c02 */ /* 0x000fcc0008000f00 */
[----:B------:R-:W1:Y:S08]  /*fa60*/  @!P1 LDC.64 R12, c[0x0][0x220] ;  /* 0x00008800ff0c9b82 */ /* 0x000e700000000a00 */
[----:B------:R-:W1:Y:S08]  /*fa70*/  @!P1 LDC.64 R16, c[0x0][0x220] ;  /* 0x00008800ff109b82 */ /* 0x000e700000000a00 */
[----:B------:R-:W1:Y:S08]  /*fa80*/  @!P2 LDC.64 R18, c[0x0][0x220] ;  /* 0x00008800ff12ab82 */ /* 0x000e700000000a00 */
[----:B------:R-:W1:Y:S01]  /*fa90*/  @!P1 LDC.64 R20, c[0x0][0x220] ;  /* 0x00008800ff149b82 */ /* 0x000e620000000a00 */
[----:B------:R-:W-:Y:S01]  /*faa0*/  @P2 STS.128 [R243+0xc000], RZ ;  /* 0x00c000fff3002388 */ /* 0x000fe20000000c00 */
[----:B--2---:R-:W-:-:S04]  /*fab0*/  LEA R0, P0, R2, R30, 0x6 ;  /* 0x0000001e02007211 */ /* 0x004fc800078030ff */
[----:B---3--:R-:W-:Y:S02]  /*fac0*/  LEA.HI.X R3, R2, R29, R3, 0x6, P0 ;  /* 0x0000001d02037211 */ /* 0x008fe400000f3403 */
[C---:B----4-:R-:W-:Y:S02]  /*fad0*/  @!P2 LEA R6, P3, R0.reuse, R6, 0x1 ;  /* 0x000000060006a211 */ /* 0x050fe400078608ff */
[C---:B------:R-:W-:Y:S02]  /*fae0*/  @!P1 LEA R8, P0, R0.reuse, R8, 0x1 ;  /* 0x0000000800089211 */ /* 0x040fe400078008ff */
[C-C-:B------:R-:W-:Y:S02]  /*faf0*/  @!P2 LEA.HI.X R7, R0.reuse, R7, R3.reuse, 0x1, P3 ;  /* 0x000000070007a211 */ /* 0x140fe400018f0c03 */
[C---:B------:R-:W-:Y:S02]  /*fb00*/  IADD3 R2, P3, R0.reuse, UR32, RZ ;  /* 0x0000002000027c10 */ /* 0x040fe4000ff7e0ff */
[----:B------:R-:W-:Y:S01]  /*fb10*/  @!P1 LEA.HI.X R9, R0, R9, R3, 0x1, P0 ;  /* 0x0000000900099211 */ /* 0x000fe200000f0c03 */
[----:B------:R-:W-:Y:S01]  /*fb20*/  @!PT LDS RZ, [RZ] ;  /* 0x00000000fffff984 */ /* 0x000fe20000000800 */
[----:B------:R-:W-:Y:S01]  /*fb30*/  @!PT LDS RZ, [RZ] ;  /* 0x00000000fffff984 */ /* 0x000fe20000000800 */
[----:B------:R-:W-:Y:S01]  /*fb40*/  @!PT LDS RZ, [RZ] ;  /* 0x00000000fffff984 */ /* 0x000fe20000000800 */
[----:B------:R2:W-:Y:S01]  /*fb50*/  @!P2 LDGSTS.E.BYPASS.LTC128B.128 [R243+0xc000], desc[UR22][R6.64] ;  /* 0x0c00000006f3afae */ /* 0x0005e2000b901d56 */
[----:B------:R-:W-:-:S02]  /*fb60*/  @!P2 LEA R10, P0, R2, R10, 0x1 ;  /* 0x0000000a020aa211 */ /* 0x000fc400078008ff */
[----:B------:R-:W-:Y:S02]  /*fb70*/  IADD3.X R5, R3, UR13, RZ, P3, !PT ;  /* 0x0000000d03057c10 */ /* 0x000fe40009ffe4ff */
[C---:B------:R-:W-:Y:S02]  /*fb80*/  IADD3 R0, P4, R2.reuse, UR32, RZ ;  /* 0x0000002002007c10 */ /* 0x040fe4000ff9e0ff */
[----:B------:R-:W-:Y:S02]  /*fb90*/  @!P2 LEA.HI.X R11, R2, R11, R5, 0x1, P0 ;  /* 0x0000000b020ba211 */ /* 0x000fe400000f0c05 */
[----:B-1----:R-:W-:Y:S02]  /*fba0*/  @!P2 LEA R14, P3, R0, R14, 0x1 ;  /* 0x0000000e000ea211 */ /* 0x002fe400078608ff */
[----:B------:R-:W-:Y:S02]  /*fbb0*/  IADD3.X R4, R5, UR13, RZ, P4, !PT ;  /* 0x0000000d05047c10 */ /* 0x000fe4000a7fe4ff */
[----:B------:R-:W-:-:S02]  /*fbc0*/  @!P1 LEA R12, P0, R2, R12, 0x1 ;  /* 0x0000000c020c9211 */ /* 0x000fc400078008ff */
[C---:B------:R-:W-:Y:S01]  /*fbd0*/  IADD3 R3, P5, R0.reuse, UR32, RZ ;  /* 0x0000002000037c10 */ /* 0x040fe2000ffbe0ff */
[----:B------:R-:W-:Y:S01]  /*fbe0*/  @P1 STS.128 [R243+0xe000], RZ ;  /* 0x00e000fff3001388 */ /* 0x000fe20000000c00 */
[----:B------:R-:W-:Y:S02]  /*fbf0*/  @!P2 LEA.HI.X R15, R0, R15, R4, 0x1, P3 ;  /* 0x0000000f000fa211 */ /* 0x000fe400018f0c04 */
[----:B------:R-:W-:Y:S01]  /*fc00*/  @!P1 LEA.HI.X R13, R2, R13, R5, 0x1, P0 ;  /* 0x0000000d020d9211 */ /* 0x000fe200000f0c05 */
[----:B------:R-:W-:Y:S01]  /*fc10*/  @!PT LDS RZ, [RZ] ;  /* 0x00000000fffff984 */ /* 0x000fe20000000800 */
[----:B------:R-:W-:Y:S01]  /*fc20*/  @!PT LDS RZ, [RZ] ;  /* 0x00000000fffff984 */ /* 0x000fe20000000800 */
[----:B------:R-:W-:Y:S01]  /*fc30*/  @!PT LDS RZ, [RZ] ;  /* 0x00000000fffff984 */ /* 0x000fe20000000800 */
[----:B------:R1:W-:Y:S01]  /*fc40*/  @!P1 LDGSTS.E.BYPASS.LTC128B.128 [R243+0xe000], desc[UR22][R8.64+0x80] ;  /* 0x0e00008008f39fae */ /* 0x0003e2000b901d56 */
[----:B------:R-:W-:-:S03]  /*fc50*/  IADD3.X R5, R4, UR13, RZ, P5, !PT ;  /* 0x0000000d04057c10 */ /* 0x000fc6000affe4ff */
[----:B------:R-:W-:Y:S01]  /*fc60*/  @P2 STS.128 [R243+0xc800], RZ ;  /* 0x00c800fff3002388 */ /* 0x000fe20000000c00 */
[----:B--2---:R-:W-:-:S03]  /*fc70*/  @!P1 LEA R6, P3, R0, R16, 0x1 ;  /* 0x0000001000069211 */ /* 0x004fc600078608ff */
[----:B------:R-:W-:Y:S01]  /*fc80*/  @!PT LDS RZ, [RZ] ;  /* 0x00000000fffff984 */ /* 0x000fe20000000800 */
[----:B------:R-:W-:Y:S01]  /*fc90*/  @!PT LDS RZ, [RZ] ;  /* 0x00000000fffff984 */ /* 0x000fe20000000800 */
[----:B------:R-:W-:Y:S01]  /*fca0*/  @!PT LDS RZ, [RZ] ;  /* 0x00000000fffff984 */ /* 0x000fe20000000800 */
[----:B------:R-:W-:Y:S01]  /*fcb0*/  @!P2 LDGSTS.E.BYPASS.LTC128B.128 [R243+0xc800], desc[UR22][R10.64] ;  /* 0x0c8000000af3afae */ /* 0x000fe2000b901d56 */
[C---:B------:R-:W-:Y:S02]  /*fcc0*/  @!P1 LEA R2, P0, R3.reuse, R20, 0x1 ;  /* 0x0000001403029211 */ /* 0x040fe400078008ff */
[----:B------:R-:W-:Y:S01]  /*fcd0*/  @!P1 LEA.HI.X R7, R0, R17, R4, 0x1, P3 ;  /* 0x0000001100079211 */ /* 0x000fe200018f0c04 */
[----:B------:R-:W-:Y:S04]  /*fce0*/  @P1 STS.128 [R243+0xe800], RZ ;  /* 0x00e800fff3001388 */ /* 0x000fe80000000c00 */
[----:B------:R-:W-:Y:S01]  /*fcf0*/  @!PT LDS RZ, [RZ] ;  /* 0x00000000fffff984 */ /* 0x000fe20000000800 */
[----:B------:R-:W-:Y:S01]  /*fd00*/  @!PT LDS RZ, [RZ] ;  /* 0x00000000fffff984 */ /* 0x000fe20000000800 */
[----:B------:R-:W-:Y:S01]  /*fd10*/  @!PT LDS RZ, [RZ] ;  /* 0x00000000fffff984 */ /* 0x000fe20000000800 */
[----:B------:R-:W-:Y:S04]  /*fd20*/  @!P1 LDGSTS.E.BYPASS.LTC128B.128 [R243+0xe800], desc[UR22][R12.64+0x80] ;  /* 0x0e8000800cf39fae */ /* 0x000fe8000b901d56 */
[----:B------:R-:W-:Y:S04]  /*fd30*/  @P2 STS.128 [R243+0xd000], RZ ;  /* 0x00d000fff3002388 */ /* 0x000fe80000000c00 */
[----:B------:R-:W-:Y:S01]  /*fd40*/  @!PT LDS RZ, [RZ] ;  /* 0x00000000fffff984 */ /* 0x000fe20000000800 */
[----:B------:R-:W-:Y:S01]  /*fd50*/  @!PT LDS RZ, [RZ] ;  /* 0x00000000fffff984 */ /* 0x000fe20000000800 */
[----:B------:R-:W-:Y:S01]  /*fd60*/  @!PT LDS RZ, [RZ] ;  /* 0x00000000fffff984 */ /* 0x000fe20000000800 */
[----:B------:R2:W-:Y:S01]  /*fd70*/  @!P2 LDGSTS.E.BYPASS.LTC128B.128 [R243+0xd000], desc[UR22][R14.64] ;  /* 0x0d0000000ef3afae */ /* 0x0005e2000b901d56 */
[----:B-1----:R-:W-:-:S03]  /*fd80*/  @!P2 LEA R8, P4, R3, R18, 0x1 ;  /* 0x000000120308a211 */ /* 0x002fc600078808ff */
[----:B------:R-:W-:Y:S01]  /*fd90*/  @P1 STS.128 [R243+0xf000], RZ ;  /* 0x00f000fff3001388 */ /* 0x000fe20000000c00 */
[----:B------:R-:W-:-:S03]  /*fda0*/  @!P2 LEA.HI.X R9, R3, R19, R5, 0x1, P4 ;  /* 0x000000130309a211 */ /* 0x000fc600020f0c05 */
        /* <DEDUP_REMOVED lines=15> */
[----:B-----5:R-:W-:Y:S04]  /*fea0*/  LDSM.16.M88.4 R16, [R231] ;  /* 0x00000000e710783b */ /* 0x020fe80000000200 */
[----:B------:R-:W4:Y:S04]  /*feb0*/  LDSM.16.M88.4 R36, [R224+0x9800] ;  /* 0x00980000e024783b */ /* 0x000f280000000200 */
[----:B--2---:R-:W2:Y:S04]  /*fec0*/  LDSM.16.M88.4 R12, [R231+0x2000] ;  /* 0x00200000e70c783b */ /* 0x004ea80000000200 */
[----:B------:R-:W3:Y:S04]  /*fed0*/  LDSM.16.M88.4 R48, [R224+0x8000] ;  /* 0x00800000e030783b */ /* 0x000ee80000000200 */
[----:B------:R-:W3:Y:S04]  /*fee0*/  LDSM.16.M88.4 R40, [R224+0x9000] ;  /* 0x00900000e028783b */ /* 0x000ee80000000200 */
[----:B-1----:R-:W-:Y:S04]  /*fef0*/  LDSM.16.M88.4 R8, [R232] ;  /* 0x00000000e808783b */ /* 0x002fe80000000200 */
[----:B------:R-:W1:Y:S04]  /*ff00*/  LDSM.16.M88.4 R20, [R240] ;  /* 0x00000000f014783b */ /* 0x000e680000000200 */
[----:B------:R-:W1:Y:S04]  /*ff10*/  LDSM.16.M88.4 R4, [R232+0x2000] ;  /* 0x00200000e804783b */ /* 0x000e680000000200 */
[----:B------:R-:W1:Y:S04]  /*ff20*/  LDSM.16.M88.4 R44, [R224+0x8800] ;  /* 0x00880000e02c783b */ /* 0x000e680000000200 */
[----:B------:R-:W1:Y:S04]  /*ff30*/  LDSM.16.M88.4 R32, [R235] ;  /* 0x00000000eb20783b */ /* 0x000e680000000200 */
[----:B------:R-:W1:Y:S01]  /*ff40*/  LDSM.16.M88.4 R24, [R241] ;  /* 0x00000000f118783b */ /* 0x000e620000000200 */
[-C--:B----4-:R-:W-:Y:S03]  /*ff50*/  HMMA.16816.F32 R56, R16, R36.reuse, RZ ;  /* 0x000000241038723c */ /* 0x090fe600000018ff */
[----:B------:R-:W4:Y:S04]  /*ff60*/  LDSM.16.M88.4 R28, [R242] ;  /* 0x00000000f21c783b */ /* 0x000f280000000200 */
[----:B------:R-:W0:Y:S01]  /*ff70*/  LDGDEPBAR ;  /* 0x00000000000079af */ /* 0x000e220000000000 */
[----:B--2---:R-:W-:Y:S06]  /*ff80*/  HMMA.16816.F32 R52, R12, R36, RZ ;  /* 0x000000240c34723c */ /* 0x004fec00000018ff */
[-C--:B---3--:R-:W-:Y:S06]  /*ff90*/  HMMA.16816.F32 R208, R16, R48.reuse, RZ ;  /* 0x0000003010d0723c */ /* 0x088fec00000018ff */
[C---:B------:R-:W-:Y:S06]  /*ffa0*/  HMMA.16816.F32 R140, R12.reuse, R48, RZ ;  /* 0x000000300c8c723c */ /* 0x040fec00000018ff */
[----:B------:R-:W-:Y:S06]  /*ffb0*/  HMMA.16816.F32 R60, R12, R40, RZ ;  /* 0x000000280c3c723c */ /* 0x000fec00000018ff */
[-C--:B-1----:R-:W-:Y:S06]  /*ffc0*/  HMMA.16816.F32 R56, R8, R20.reuse, R56 ;  /* 0x000000140838723c */ /* 0x082fec0000001838 */
[----:B------:R-:W-:Y:S06]  /*ffd0*/  HMMA.16816.F32 R52, R4, R20, R52 ;  /* 0x000000140434723c */ /* 0x000fec0000001834 */
[-C--:B------:R-:W-:Y:S06]  /*ffe0*/  HMMA.16816.F32 R136, R16, R44.reuse, RZ ;  /* 0x0000002c1088723c */ /* 0x080fec00000018ff */
[----:B------:R-:W-:Y:S06]  /*fff0*/  HMMA.16816.F32 R132, R12, R44, RZ ;  /* 0x0000002c0c84723c */ /* 0x000fec00000018ff */
[----:B------:R-:W-:Y:S01]  /*10000*/  HMMA.16816.F32 R64, R16, R40, RZ ;  /* 0x000000281040723c */ /* 0x000fe200000018ff */
[----:B------:R-:W-:Y:S01]  /*10010*/  MOV R252, R56 ;  /* 0x0000003800fc7202 */ /* 0x000fe20000000f00 */
[----:B------:R-:W-:-:S02]  /*10020*/  IMAD.MOV.U32 R37, RZ, RZ, R57 ;  /* 0x000000ffff257224 */ /* 0x000fc400078e0039 */
[----:B------:R-:W-:Y:S02]  /*10030*/  IMAD.MOV.U32 R36, RZ, RZ, R58 ;  /* 0x000000ffff247224 */ /* 0x000fe400078e003a */
[-C--:B------:R-:W-:Y:S06]  /*10040*/  HMMA.16816.F32 R212, R8, R32.reuse, R208 ;  /* 0x0000002008d4723c */ /* 0x080fec00000018d0 */
[C---:B------:R-:W-:Y:S06]  /*10050*/  HMMA.16816.F32 R140, R4.reuse, R32, R140 ;  /* 0x00000020048c723c */ /* 0x040fec000000188c */
[----:B------:R-:W-:Y:S01]  /*10060*/  HMMA.16816.F32 R60, R4, R24, R60 ;  /* 0x00000018043c723c */ /* 0x000fe2000000183c */
[----:B------:R-:W-:-:S05]  /*10070*/  MOV R33, R59 ;  /* 0x0000003b00217202 */ /* 0x000fca0000000f00 */
[----:B------:R-:W-:Y:S01]  /*10080*/  HMMA.16816.F32 R56, R12, R46, RZ ;  /* 0x0000002e0c38723c */ /* 0x000fe200000018ff */
[----:B------:R-:W-:Y:S02]  /*10090*/  IMAD.MOV.U32 R40, RZ, RZ, R53 ;  /* 0x000000ffff287224 */ /* 0x000fe400078e0035 */
[----:B------:R-:W-:Y:S01]  /*100a0*/  IMAD.MOV.U32 R41, RZ, RZ, R52 ;  /* 0x000000ffff297224 */ /* 0x000fe200078e0034 */
[----:B------:R-:W-:Y:S01]  /*100b0*/  MOV R21, R54 ;  /* 0x0000003600157202 */ /* 0x000fe20000000f00 */
[----:B------:R-:W-:Y:S01]  /*100c0*/  IMAD.MOV.U32 R20, RZ, RZ, R55 ;  /* 0x000000ffff147224 */ /* 0x000fe200078e0037 */
[-C--:B----4-:R-:W-:Y:S06]  /*100d0*/  HMMA.16816.F32 R220, R8, R28.reuse, R136 ;  /* 0x0000001c08dc723c */ /* 0x090fec0000001888 */
[----:B------:R-:W-:Y:S06]  /*100e0*/  HMMA.16816.F32 R216, R4, R28, R132 ;  /* 0x0000001c04d8723c */ /* 0x000fec0000001884 */
[----:B------:R-:W-:Y:S01]  /*100f0*/  HMMA.16816.F32 R64, R8, R24, R64 ;  /* 0x000000180840723c */ /* 0x000fe20000001840 */
[----:B------:R-:W-:Y:S01]  /*10100*/  IMAD.MOV.U32 R32, RZ, RZ, R60 ;  /* 0x000000ffff207224 */ /* 0x000fe200078e003c */
[----:B------:R-:W-:-:S04]  /*10110*/  MOV R29, R61 ;  /* 0x0000003d001d7202 */ /* 0x000fc80000000f00 */
[----:B------:R-:W-:Y:S01]  /*10120*/  HMMA.16816.F32 R52, R12, R42, RZ ;  /* 0x0000002a0c34723c */ /* 0x000fe200000018ff */
[----:B------:R-:W-:Y:S02]  /*10130*/  IMAD.MOV.U32 R25, RZ, RZ, R62 ;  /* 0x000000ffff197224 */ /* 0x000fe400078e003e */
[----:B------:R-:W-:-:S03]  /*10140*/  IMAD.MOV.U32 R24, RZ, RZ, R63 ;  /* 0x000000ffff187224 */ /* 0x000fc600078e003f */
[----:B------:R-:W-:Y:S06]  /*10150*/  HMMA.16816.F32 R60, R12, R50, RZ ;  /* 0x000000320c3c723c */ /* 0x000fec00000018ff */
[----:B------:R-:W-:Y:S06]  /*10160*/  HMMA.16816.F32 R132, R4, R30, R56 ;  /* 0x0000001e0484723c */ /* 0x000fec0000001838 */
[----:B------:R-:W-:Y:S01]  /*10170*/  HMMA.16816.F32 R12, R12, R38, RZ ;  /* 0x000000260c0c723c */ /* 0x000fe200000018ff */
[----:B------:R-:W-:Y:S01]  /*10180*/  IMAD.MOV.U32 R58, RZ, RZ, R41 ;  /* 0x000000ffff3a7224 */ /* 0x000fe200078e0029 */
[----:B------:R-:W-:-:S04]  /*10190*/  MOV R59, R40 ;  /* 0x00000028003b7202 */ /* 0x000fc80000000f00 */
[C---:B------:R-:W-:Y:S06]  /*101a0*/  HMMA.16816.F32 R48, R16.reuse, R50, RZ ;  /* 0x000000321030723c */ /* 0x040fec00000018ff */
[C---:B------:R-:W-:Y:S06]  /*101b0*/  HMMA.16816.F32 R44, R16.reuse, R46, RZ ;  /* 0x0000002e102c723c */ /* 0x040fec00000018ff */
[C---:B------:R-:W-:Y:S06]  /*101c0*/  HMMA.16816.F32 R40, R16.reuse, R42, RZ ;  /* 0x0000002a1028723c */ /* 0x040fec00000018ff */
[----:B------:R-:W-:Y:S01]  /*101d0*/  HMMA.16816.F32 R16, R16, R38, RZ ;  /* 0x000000261010723c */ /* 0x000fe200000018ff */
[----:B------:R-:W-:Y:S01]  /*101e0*/  IMAD.MOV.U32 R28, RZ, RZ, R64 ;  /* 0x000000ffff1c7224 */ /* 0x000fe200078e0040 */
[----:B------:R-:W-:Y:S01]  /*101f0*/  MOV R2, R66 ;  /* 0x0000004200027202 */ /* 0x000fe20000000f00 */
[----:B------:R-:W-:-:S02]  /*10200*/  IMAD.MOV.U32 R3, RZ, RZ, R65 ;  /* 0x000000ffff037224 */ /* 0x000fc400078e0041 */
[----:B------:R-:W-:Y:S01]  /*10210*/  IMAD.MOV.U32 R0, RZ, RZ, R67 ;  /* 0x000000ffff007224 */ /* 0x000fe200078e0043 */
        /* <DEDUP_REMOVED lines=13> */
[----:B------:R-:W-:-:S04]  /*102f0*/  IMAD.MOV.U32 R141, RZ, RZ, R59 ;  /* 0x000000ffff8d7224 */ /* 0x000fc800078e003b */
[----:B------:R-:W-:Y:S01]  /*10300*/  IMAD.MOV.U32 R66, RZ, RZ, R25 ;  /* 0x000000ffff427224 */ /* 0x000fe200078e0019 */
[----:B------:R-:W-:Y:S01]  /*10310*/  MOV R67, R24 ;  /* 0x0000001800437202 */ /* 0x000fe20000000f00 */
[C---:B--2---:R-:W-:Y:S06]  /*10320*/  HMMA.16816.F32 R56, R8.reuse, R12, R212 ;  /* 0x0000000c0838723c */ /* 0x044fec00000018d4 */
[----:B------:R-:W-:Y:S01]  /*10330*/  HMMA.16816.F32 R24, R8, R14, R48 ;  /* 0x0000000e0818723c */ /* 0x000fe20000001830 */
[----:B------:R-:W1:Y:S01]  /*10340*/  LDSM.16.M88.4 R12, [R230+0x8800] ;  /* 0x00880000e60c783b */ /* 0x000e620000000200 */
        /* <DEDUP_REMOVED lines=8> */
[-C--:B-1----:R-:W-:Y:S06]  /*103d0*/  HMMA.16816.F32 R36, R8, R12.reuse, R220 ;  /* 0x0000000c0824723c */ /* 0x082fec00000018dc */
[C---:B------:R-:W-:Y:S06]  /*103e0*/  HMMA.16816.F32 R32, R4.reuse, R12, R216 ;  /* 0x0000000c0420723c */ /* 0x040fec00000018d8 */
[-C--:B------:R-:W-:Y:S06]  /*103f0*/  HMMA.16816.F32 R28, R4, R14.reuse, R132 ;  /* 0x0000000e041c723c */ /* 0x080fec0000001884 */
[----:B------:R-:W-:Y:S01]  /*10400*/  HMMA.16816.F32 R20, R8, R14, R44 ;  /* 0x0000000e0814723c */ /* 0x000fe2000000182c */
[----:B------:R-:W1:Y:S01]  /*10410*/  LDSM.16.M88.4 R12, [R230+0x9000] ;  /* 0x00900000e60c783b */ /* 0x000e620000000200 */
[----:B------:R-:W-:Y:S01]  /*10420*/  IMAD.MOV.U32 R49, RZ, RZ, R3 ;  /* 0x000000ffff317224 */ /* 0x000fe200078e0003 */
[----:B------:R-:W-:Y:S01]  /*10430*/  MOV R50, R2 ;  /* 0x0000000200327202 */ /* 0x000fe20000000f00 */
[----:B------:R-:W-:-:S02]  /*10440*/  IMAD.MOV.U32 R51, RZ, RZ, R0 ;  /* 0x000000ffff337224 */ /* 0x000fc400078e0000 */
[----:B------:R-:W-:Y:S01]  /*10450*/  IMAD.MOV.U32 R212, RZ, RZ, R252 ;  /* 0x000000ffffd47224 */ /* 0x000fe200078e00fc */
        /* <DEDUP_REMOVED lines=27> */
[C---:B------:R-:W-:Y:S06]  /*10610*/  HMMA.16816.F32 R40, R4.reuse, R12, R44 ;  /* 0x0000000c0428723c */ /* 0x040fec000000182c */
[-C--:B------:R-:W-:Y:S06]  /*10620*/  HMMA.16816.F32 R36, R4, R14.reuse, R132 ;  /* 0x0000000e0424723c */ /* 0x080fec0000001884 */
[----:B------:R-:W-:Y:S01]  /*10630*/  HMMA.16816.F32 R28, R8, R14, R64 ;  /* 0x0000000e081c723c */ /* 0x000fe20000001840 */
[----:B------:R-:W1:Y:S01]  /*10640*/  LDSM.16.M88.4 R12, [R229+0x1800] ;  /* 0x00180000e50c783b */ /* 0x000e620000000200 */
[----:B------:R-:W-:Y:S01]  /*10650*/  MOV R132, R252 ;  /* 0x000000fc00847202 */ /* 0x000fe20000000f00 */
[----:B------:R-:W-:Y:S01]  /*10660*/  IMAD.MOV.U32 R133, RZ, RZ, R3 ;  /* 0x000000ffff857224 */ /* 0x000fe200078e0003 */
[----:B------:R-:W-:Y:S01]  /*10670*/  MOV R135, R0 ;  /* 0x0000000000877202 */ /* 0x000fe20000000f00 */
        /* <DEDUP_REMOVED lines=13> */
[----:B------:R-:W-:Y:S01]  /*10750*/  IMAD.MOV.U32 R252, RZ, RZ, R132 ;  /* 0x000000fffffc7224 */ /* 0x000fe200078e0084 */
[----:B------:R-:W-:Y:S01]  /*10760*/  MOV R2, R134 ;  /* 0x0000008600027202 */ /* 0x000fe20000000f00 */
[----:B------:R-:W-:-:S02]  /*10770*/  IMAD.MOV.U32 R3, RZ, RZ, R133 ;  /* 0x000000ffff037224 */ /* 0x000fc400078e0085 */
[----:B------:R-:W-:Y:S02]  /*10780*/  IMAD.MOV.U32 R0, RZ, RZ, R135 ;  /* 0x000000ffff007224 */ /* 0x000fe400078e0087 */
[-C--:B-1----:R-:W-:Y:S06]  /*10790*/  HMMA.16816.F32 R132, R8, R12.reuse, R220 ;  /* 0x0000000c0884723c */ /* 0x082fec00000018dc */
[C---:B------:R-:W-:Y:S06]  /*107a0*/  HMMA.16816.F32 R212, R4.reuse, R12, R56 ;  /* 0x0000000c04d4723c */ /* 0x040fec0000001838 */
[-C--:B------:R-:W-:Y:S06]  /*107b0*/  HMMA.16816.F32 R208, R4, R14.reuse, R52 ;  /* 0x0000000e04d0723c */ /* 0x080fec0000001834 */
[----:B------:R-:W-:Y:S01]  /*107c0*/  HMMA.16816.F32 R136, R8, R14, R32 ;  /* 0x0000000e0888723c */ /* 0x000fe20000001820 */
[----:B------:R-:W1:Y:S05]  /*107d0*/  LDSM.16.M88.4 R12, [R224+0xb000] ;  /* 0x00b00000e00c783b */ /* 0x000e6a0000000200 */
        /* <DEDUP_REMOVED lines=27> */
[----:B------:R-:W-:Y:S01]  /*10990*/  IMAD.MOV.U32 R20, RZ, RZ, R40 ;  /* 0x000000ffff147224 */ /* 0x000fe200078e0028 */
[----:B------:R-:W-:Y:S01]  /*109a0*/  MOV R3, R41 ;  /* 0x0000002900037202 */ /* 0x000fe20000000f00 */
[----:B------:R-:W-:Y:S02]  /*109b0*/  IMAD.MOV.U32 R2, RZ, RZ, R42 ;  /* 0x000000ffff027224 */ /* 0x000fe400078e002a */
[----:B------:R-:W-:Y:S02]  /*109c0*/  IMAD.MOV.U32 R0, RZ, RZ, R43 ;  /* 0x000000ffff007224 */ /* 0x000fe400078e002b */
[C---:B------:R-:W-:Y:S01]  /*109d0*/  HMMA.16816.F32 R40, R8.reuse, R12, R64 ;  /* 0x0000000c0828723c */ /* 0x040fe20000001840 */
[----:B------:R-:W1:Y:S05]  /*109e0*/  LDSM.16.M88.4 R12, [R238] ;  /* 0x00000000ee0c783b */ /* 0x000e6a0000000200 */
[-C--:B-1----:R-:W-:Y:S06]  /*109f0*/  HMMA.16816.F32 R64, R8, R12.reuse, R32 ;  /* 0x0000000c0840723c */ /* 0x082fec0000001820 */
[C---:B------:R-:W-:Y:S06]  /*10a00*/  HMMA.16816.F32 R32, R4.reuse, R12, R212 ;  /* 0x0000000c0420723c */ /* 0x040fec00000018d4 */
[----:B------:R-:W-:Y:S01]  /*10a10*/  HMMA.16816.F32 R28, R4, R14, R208 ;  /* 0x0000000e041c723c */ /* 0x000fe200000018d0 */
[----:B------:R-:W-:-:S05]  /*10a20*/  MOV R212, R20 ;  /* 0x0000001400d47202 */ /* 0x000fca0000000f00 */
[C---:B------:R-:W-:Y:S01]  /*10a30*/  HMMA.16816.F32 R20, R8.reuse, R14, R136 ;  /* 0x0000000e0814723c */ /* 0x040fe20000001888 */
[----:B------:R-:W1:Y:S05]  /*10a40*/  LDSM.16.M88.4 R12, [R237] ;  /* 0x00000000ed0c783b */ /* 0x000e6a0000000200 */
[-C--:B-1----:R-:W-:Y:S06]  /*10a50*/  HMMA.16816.F32 R140, R8, R12.reuse, R220 ;  /* 0x0000000c088c723c */ /* 0x082fec00000018dc */
[C---:B------:R-:W-:Y:S06]  /*10a60*/  HMMA.16816.F32 R220, R4.reuse, R12, R132 ;  /* 0x0000000c04dc723c */ /* 0x040fec0000001884 */
[-C--:B------:R-:W-:Y:S06]  /*10a70*/  HMMA.16816.F32 R216, R4, R14.reuse, R60 ;  /* 0x0000000e04d8723c */ /* 0x080fec000000183c */
[----:B------:R-:W-:Y:S01]  /*10a80*/  HMMA.16816.F32 R208, R8, R14, R56 ;  /* 0x0000000e08d0723c */ /* 0x000fe20000001838 */
[----:B------:R-:W1:Y:S05]  /*10a90*/  LDSM.16.M88.4 R12, [R236] ;  /* 0x00000000ec0c783b */ /* 0x000e6a0000000200 */
[----:B------:R-:W-:Y:S01]  /*10aa0*/  IMAD.MOV.U32 R139, RZ, RZ, R140 ;  /* 0x000000ffff8b7224 */ /* 0x000fe200078e008c */
[----:B------:R-:W-:Y:S01]  /*10ab0*/  MOV R138, R141 ;  /* 0x0000008d008a7202 */ /* 0x000fe20000000f00 */
[----:B------:R-:W-:Y:S01]  /*10ac0*/  IMAD.MOV.U32 R137, RZ, RZ, R142 ;  /* 0x000000ffff897224 */ /* 0x000fe200078e008e */
[----:B------:R-:W-:Y:S01]  /*10ad0*/  MOV R136, R143 ;  /* 0x0000008f00887202 */ /* 0x000fe20000000f00 */
[----:B------:R-:W-:Y:S01]  /*10ae0*/  IMAD.MOV.U32 R213, RZ, RZ, R3 ;  /* 0x000000ffffd57224 */ /* 0x000fe200078e0003 */
[----:B------:R-:W-:Y:S01]  /*10af0*/  MOV R215, R0 ;  /* 0x0000000000d77202 */ /* 0x000fe20000000f00 */
[----:B------:R-:W-:Y:S01]  /*10b00*/  IMAD.MOV.U32 R214, RZ, RZ, R2 ;  /* 0x000000ffffd67224 */ /* 0x000fe200078e0002 */
[----:B-1----:R-:W-:Y:S06]  /*10b10*/  HMMA.16816.F32 R140, R4, R12, R52 ;  /* 0x0000000c048c723c */ /* 0x002fec0000001834 */
[----:B------:R-:W-:-:S15]  /*10b20*/  HMMA.16816.F32 R16, R8, R14, R16 ;  /* 0x0000000e0810723c */ /* 0x000fde0000001810 */
[----:B------:R-:W-:-:S03]  /*10b30*/  NOP ;  /* 0x0000000000007918 */ /* 0x000fc60000000000 */
[----:B------:R-:W-:Y:S01]  /*10b40*/  IMAD.MOV.U32 R52, RZ, RZ, R140 ;  /* 0x000000ffff347224 */ /* 0x000fe200078e008c */
[----:B------:R-:W-:Y:S01]  /*10b50*/  MOV R3, R141 ;  /* 0x0000008d00037202 */ /* 0x000fe20000000f00 */
[----:B------:R-:W-:Y:S01]  /*10b60*/  IMAD.MOV.U32 R2, RZ, RZ, R142 ;  /* 0x000000ffff027224 */ /* 0x000fe200078e008e */
[----:B------:R-:W-:Y:S02]  /*10b70*/  MOV R0, R143 ;  /* 0x0000008f00007202 */ /* 0x000fe40000000f00 */
[----:B------:R-:W-:Y:S01]  /*10b80*/  HMMA.16816.F32 R140, R4, R14, R48 ;  /* 0x0000000e048c723c */ /* 0x000fe20000001830 */
[----:B------:R-:W-:Y:S06]  /*10b90*/  LDSM.16.M88.4 R4, [R234+0x6000] ;  /* 0x00600000ea04783b */ /* 0x000fec0000000200 */
[----:B------:R-:W-:Y:S01]  /*10ba0*/  IMAD.MOV.U32 R48, RZ, RZ, R139 ;  /* 0x000000ffff307224 */ /* 0x000fe200078e008b */
[----:B------:R-:W-:Y:S01]  /*10bb0*/  MOV R49, R138 ;  /* 0x0000008a00317202 */ /* 0x000fe20000000f00 */
[----:B------:R-:W-:Y:S01]  /*10bc0*/  IMAD.MOV.U32 R50, RZ, RZ, R137 ;  /* 0x000000ffff327224 */ /* 0x000fe200078e0089 */
[----:B------:R-:W-:-:S02]  /*10bd0*/  MOV R51, R136 ;  /* 0x0000008800337202 */ /* 0x000fc40000000f00 */
[----:B------:R-:W-:Y:S01]  /*10be0*/  HMMA.16816.F32 R136, R8, R12, R44 ;  /* 0x0000000c0888723c */ /* 0x000fe2000000182c */
[----:B------:R-:W1:Y:S04]  /*10bf0*/  LDSM.16.M88.4 R12, [R230+0xa000] ;  /* 0x00a00000e60c783b */ /* 0x000e680000000200 */
[----:B------:R-:W2:Y:S02]  /*10c00*/  LDSM.16.M88.4 R8, [R234+0x4000] ;  /* 0x00400000ea08783b */ /* 0x000ea40000000200 */
[----:B------:R-:W-:Y:S02]  /*10c10*/  IMAD.MOV.U32 R44, RZ, RZ, R52 ;  /* 0x000000ffff2c7224 */ /* 0x000fe400078e0034 */
[-C--:B-1----:R-:W-:Y:S06]  /*10c20*/  HMMA.16816.F32 R52, R4, R12.reuse, R212 ;  /* 0x0000000c0434723c */ /* 0x082fec00000018d4 */
[----:B--2---:R-:W-:Y:S06]  /*10c30*/  HMMA.16816.F32 R212, R8, R12, R40 ;  /* 0x0000000c08d4723c */ /* 0x004fec0000001828 */
[-C--:B------:R-:W-:Y:S06]  /*10c40*/  HMMA.16816.F32 R132, R4, R14.reuse, R36 ;  /* 0x0000000e0484723c */ /* 0x080fec0000001824 */
[----:B------:R-:W-:Y:S01]  /*10c50*/  HMMA.16816.F32 R60, R8, R14, R24 ;  /* 0x0000000e083c723c */ /* 0x000fe20000001818 */
[----:B------:R-:W1:Y:S01]  /*10c60*/  LDSM.16.M88.4 R12, [R230+0xa800] ;  /* 0x00a80000e60c783b */ /* 0x000e620000000200 */
[----:B------:R-:W-:Y:S01]  /*10c70*/  MOV R45, R3 ;  /* 0x00000003002d7202 */ /* 0x000fe20000000f00 */
[----:B------:R-:W-:Y:S01]  /*10c80*/  IMAD.MOV.U32 R46, RZ, RZ, R2 ;  /* 0x000000ffff2e7224 */ /* 0x000fe200078e0002 */
[----:B------:R-:W-:-:S02]  /*10c90*/  MOV R47, R0 ;  /* 0x00000000002f7202 */ /* 0x000fc40000000f00 */
[----:B------:R-:W-:Y:S01]  /*10ca0*/  IMAD.MOV.U32 R252, RZ, RZ, R52 ;  /* 0x000000fffffc7224 */ /* 0x000fe200078e0034 */
[----:B------:R-:W-:Y:S01]  /*10cb0*/  MOV R3, R53 ;  /* 0x0000003500037202 */ /* 0x000fe20000000f00 */
[----:B------:R-:W-:Y:S01]  /*10cc0*/  IMAD.MOV.U32 R2, RZ, RZ, R54 ;  /* 0x000000ffff027224 */ /* 0x000fe200078e0036 */
[----:B------:R-:W-:Y:S01]  /*10cd0*/  MOV R0, R55 ;  /* 0x0000003700007202 */ /* 0x000fe20000000f00 */
        /* <DEDUP_REMOVED lines=10> */
[----:B------:R-:W-:Y:S01]  /*10d80*/  IMAD.MOV.U32 R220, RZ, RZ, R252 ;  /* 0x000000ffffdc7224 */ /* 0x000fe200078e00fc */
[----:B------:R-:W-:Y:S01]  /*10d90*/  MOV R221, R3 ;  /* 0x0000000300dd7202 */ /* 0x000fe20000000f00 */
[----:B------:R-:W-:Y:S01]  /*10da0*/  IMAD.MOV.U32 R222, RZ, RZ, R2 ;  /* 0x000000ffffde7224 */ /* 0x000fe200078e0002 */
[----:B------:R-:W-:Y:S01]  /*10db0*/  MOV R223, R0 ;  /* 0x0000000000df7202 */ /* 0x000fe20000000f00 */
        /* <DEDUP_REMOVED lines=9> */
[C---:B--2---:R-:W-:Y:S06]  /*10e50*/  HMMA.16816.F32 R212, R8.reuse, R12, R212 ;  /* 0x0000000c08d4723c */ /* 0x044fec00000018d4 */
[----:B------:R-:W-:Y:S01]  /*10e60*/  HMMA.16816.F32 R132, R8, R14, R60 ;  /* 0x0000000e0884723c */ /* 0x000fe2000000183c */
[----:B------:R-:W1:Y:S05]  /*10e70*/  LDSM.16.M88.4 R12, [R229+0x2800] ;  /* 0x00280000e50c783b */ /* 0x000e6a0000000200 */
[C---:B-1----:R-:W-:Y:S06]  /*10e80*/  HMMA.16816.F32 R60, R4.reuse, R12, R56 ;  /* 0x0000000c043c723c */ /* 0x042fec0000001838 */
[----:B------:R-:W-:Y:S06]  /*10e90*/  HMMA.16816.F32 R56, R4, R14, R52 ;  /* 0x0000000e0438723c */ /* 0x000fec0000001834 */
[C---:B------:R-:W-:Y:S06]  /*10ea0*/  HMMA.16816.F32 R64, R8.reuse, R12, R64 ;  /* 0x0000000c0840723c */ /* 0x040fec0000001840 */
[----:B------:R-:W-:Y:S01]  /*10eb0*/  HMMA.16816.F32 R52, R8, R14, R32 ;  /* 0x0000000e0834723c */ /* 0x000fe20000001820 */
[----:B------:R-:W1:Y:S01]  /*10ec0*/  LDSM.16.M88.4 R12, [R229+0x3000] ;  /* 0x00300000e50c783b */ /* 0x000e620000000200 */
[----:B------:R-:W-:-:S06]  /*10ed0*/  UISETP.GT.AND UP0, UPT, UR12, UR15, UPT ;  /* 0x0000000f0c00728c */ /* 0x000fcc000bf04270 */
[----:B------:R-:W-:Y:S01]  /*10ee0*/  PLOP3.LUT P0, PT, PT, PT, UP0, 0x80, 0x0 ;  /* 0x000000000000781c */ /* 0x000fe20003f0f008 */
[-C--:B-1----:R-:W-:Y:S06]  /*10ef0*/  HMMA.16816.F32 R48, R8, R12.reuse, R48 ;  /* 0x0000000c0830723c */ /* 0x082fec0000001830 */
[C---:B------:R-:W-:Y:S06]  /*10f00*/  HMMA.16816.F32 R40, R4.reuse, R12, R40 ;  /* 0x0000000c0428723c */ /* 0x040fec0000001828 */
[-C--:B------:R-:W-:Y:S06]  /*10f10*/  HMMA.16816.F32 R36, R4, R14.reuse, R36 ;  /* 0x0000000e0424723c */ /* 0x080fec0000001824 */
[----:B------:R-:W-:Y:S01]  /*10f20*/  HMMA.16816.F32 R32, R8, R14, R28 ;  /* 0x0000000e0820723c */ /* 0x000fe2000000181c */
[----:B------:R-:W1:Y:S01]  /*10f30*/  LDSM.16.M88.4 R12, [R229+0x3800] ;  /* 0x00380000e50c783b */ /* 0x000e620000000200 */
[----:B------:R-:W-:-:S04]  /*10f40*/  DEPBAR.LE SB0, 0x0 ;  /* 0x000080000000791a */ /* 0x000fc80000000000 */
[C---:B-1----:R-:W-:Y:S06]  /*10f50*/  HMMA.16816.F32 R208, R4.reuse, R14, R24 ;  /* 0x0000000e04d0723c */ /* 0x042fec0000001818 */
[-C--:B------:R-:W-:Y:S06]  /*10f60*/  HMMA.16816.F32 R44, R4, R12.reuse, R44 ;  /* 0x0000000c042c723c */ /* 0x080fec000000182c */
[C---:B------:R-:W-:Y:S06]  /*10f70*/  HMMA.16816.F32 R28, R8.reuse, R12, R20 ;  /* 0x0000000c081c723c */ /* 0x040fec0000001814 */
[----:B------:R-:W-:Y:S01]  /*10f80*/  HMMA.16816.F32 R24, R8, R14, R16 ;  /* 0x0000000e0818723c */ /* 0x000fe20000001810 */
[----:B------:R-:W-:Y:S06]  /*10f90*/  BAR.SYNC.DEFER_BLOCKING 0x0 ;  /* 0x0000000000007b1d */ /* 0x000fec0000010000 */
[----:B------:R-:W-:-:S02]  /*10fa0*/  NOP ;  /* 0x0000000000007918 */ /* 0x000fc40000000000 */
[----:B------:R-:W-:-:S15]  /*10fb0*/  @!P0 BRA `(.L_x_704) ;  /* 0x00000004005c8947 */ /* 0x000fde0003800000 */
        /* <DEDUP_REMOVED lines=11> */
[----:B------:R-:W-:-:S03]  /*11070*/  IMAD.U32 R0, RZ, RZ, UR6 ;  /* 0x00000006ff007e24 */ /* 0x000fc6000f8e00ff */
[----:B------:R-:W-:Y:S01]  /*11080*/  UIADD3 UR4, UR7, UR4, URZ ;  /* 0x0000000407047290 */ /* 0x000fe2000fffe03f */
[----:B------:R-:W4:Y:S01]  /*11090*/  @!P2 LDC.64 R8, c[0x0][0x218] ;  /* 0x00008600ff08ab82 */ /* 0x000f220000000a00 */
[----:B--2---:R-:W-:Y:S01]  /*110a0*/  LEA R0, P0, R0, R2, 0x6 ;  /* 0x0000000200007211 */ /* 0x004fe200078030ff */
[----:B------:R-:W-:-:S03]  /*110b0*/  IMAD.U32 R3, RZ, RZ, UR6 ;  /* 0x00000006ff037e24 */ /* 0x000fc6000f8e00ff */
[----:B------:R-:W-:-:S05]  /*110c0*/  IMAD.U32 R2, RZ, RZ, UR4 ;  /* 0x00000004ff027e24 */ /* 0x000fca000f8e00ff */
        /* <DEDUP_REMOVED lines=68> */
.L_x_706:
[----:B------:R-:W-:Y:S05]  /*11510*/  BSYNC B0 ;  /* 0x0000000000007941 */ /* 0x000fea0003800000 */
.L_x_705:
[----:B------:R-:W0:Y:S02]  /*11520*/  LDGDEPBAR ;  /* 0x00000000000079af */ /* 0x000e240000000000 */
.L_x_704:
[----:B--2---:R-:W2:Y:S01]  /*11530*/  S2R R2, SR_TID.X ;  /* 0x0000000000027919 */ /* 0x004ea20000002100 */
[----:B------:R-:W-:Y:S01]  /*11540*/  IMAD.U32 R0, RZ, RZ, UR12 ;  /* 0x0000000cff007e24 */ /* 0x000fe2000f8e00ff */
[----:B------:R-:W-:Y:S04]  /*11550*/  STL [R1+0xbc], R243 ;  /* 0x0000bcf301007387 */ /* 0x000fe80000100800 */
[----:B------:R-:W-:Y:S04]  /*11560*/  STL [R1+0xb8], R242 ;  /* 0x0000b8f201007387 */ /* 0x000fe80000100800 */
[----:B------:R-:W-:Y:S04]  /*11570*/  STL [R1+0xb4], R241 ;  /* 0x0000b4f101007387 */ /* 0x000fe80000100800 */
[----:B------:R-:W-:Y:S04]  /*11580*/  STL [R1+0xb0], R240 ;  /* 0x0000b0f001007387 */ /* 0x000fe80000100800 */
[----:B------:R-:W-:Y:S04]  /*11590*/  STL [R1+0xac], R239 ;  /* 0x0000acef01007387 */ /* 0x000fe80000100800 */
[----:B------:R-:W-:Y:S04]  /*115a0*/  STL [R1+0xa8], R238 ;  /* 0x0000a8ee01007387 */ /* 0x000fe80000100800 */
[----:B------:R-:W-:Y:S01]  /*115b0*/  STL [R1+0xa4], R237 ;  /* 0x0000a4ed01007387 */ /* 0x000fe20000100800 */
[----:B--2---:R-:W-:-:S03]  /*115c0*/  IMAD.SHL.U32 R2, R2, 0x2, RZ ;  /* 0x0000000202027824 */ /* 0x004fc600078e00ff */
[----:B------:R-:W-:Y:S02]  /*115d0*/  STL [R1+0xa0], R236 ;  /* 0x0000a0ec01007387 */ /* 0x000fe40000100800 */
[----:B------:R-:W-:Y:S02]  /*115e0*/  LOP3.LUT R2, R2, 0x6, RZ, 0xc0, !PT ;  /* 0x0000000602027812 */ /* 0x000fe400078ec0ff */
[----:B------:R2:W-:Y:S02]  /*115f0*/  STL [R1+0x9c], R235 ;  /* 0x00009ceb01007387 */ /* 0x0005e40000100800 */
[----:B------:R-:W-:Y:S02]  /*11600*/  LEA R0, R0, R2, 0x6 ;  /* 0x0000000200007211 */ /* 0x000fe400078e30ff */
[----:B------:R-:W-:Y:S02]  /*11610*/  STL [R1+0x98], R234 ;  /* 0x000098ea01007387 */ /* 0x000fe40000100800 */
[C---:B------:R-:W-:Y:S01]  /*11620*/  ISETP.GE.AND P2, PT, R0.reuse, R251, PT ;  /* 0x000000fb0000720c */ /* 0x040fe20003f46270 */
[C---:B------:R-:W-:Y:S01]  /*11630*/  VIADD R2, R0.reuse, 0x1 ;  /* 0x0000000100027836 */ /* 0x040fe20000000000 */
[C---:B------:R-:W-:Y:S01]  /*11640*/  ISETP.GE.AND P3, PT, R0.reuse, R250, PT ;  /* 0x000000fa0000720c */ /* 0x040fe20003f66270 */
[----:B------:R-:W-:Y:S01]  /*11650*/  STL [R1+0x94], R233 ;  /* 0x000094e901007387 */ /* 0x000fe20000100800 */
[----:B------:R-:W-:-:S02]  /*11660*/  ISETP.LT.OR P2, PT, R0, R247, P2 ;  /* 0x000000f70000720c */ /* 0x000fc40001741670 */
[C---:B------:R-:W-:Y:S01]  /*11670*/  ISETP.GE.AND P0, PT, R2.reuse, R251, PT ;  /* 0x000000fb0200720c */ /* 0x040fe20003f06270 */
[----:B------:R-:W-:Y:S01]  /*11680*/  STL [R1+0x90], R232 ;  /* 0x000090e801007387 */ /* 0x000fe20000100800 */
[C---:B------:R-:W-:Y:S02]  /*11690*/  ISETP.GE.AND P6, PT, R2.reuse, R250, PT ;  /* 0x000000fa0200720c */ /* 0x040fe40003fc6270 */
[CC--:B------:R-:W-:Y:S01]  /*116a0*/  ISETP.GE.AND P5, PT, R2.reuse, R249.reuse, PT ;  /* 0x000000f90200720c */ /* 0x0c0fe20003fa6270 */
[----:B------:R3:W-:Y:S01]  /*116b0*/  STL [R1+0x8c], R231 ;  /* 0x00008ce701007387 */ /* 0x0007e20000100800 */
[----:B------:R-:W-:Y:S02]  /*116c0*/  ISETP.GE.AND P4, PT, R2, R248, PT ;  /* 0x000000f80200720c */ /* 0x000fe40003f86270 */
[----:B-1----:R-:W-:Y:S01]  /*116d0*/  FSEL R4, R212, -INF , !P2 ;  /* 0xff800000d4047808 */ /* 0x002fe20005000000 */
[----:B------:R-:W-:Y:S01]  /*116e0*/  STL [R1+0x88], R230 ;  /* 0x000088e601007387 */ /* 0x000fe20000100800 */
[----:B------:R-:W-:-:S02]  /*116f0*/  ISETP.GE.AND P1, PT, R0, R249, PT ;  /* 0x000000f90000720c */ /* 0x000fc40003f26270 */
[----:B------:R-:W-:Y:S01]  /*11700*/  ISETP.GE.AND P2, PT, R0, R248, PT ;  /* 0x000000f80000720c */ /* 0x000fe20003f46270 */
[----:B------:R-:W-:Y:S01]  /*11710*/  STL [R1+0x84], R229 ;  /* 0x000084e501007387 */ /* 0x000fe20000100800 */
[C---:B------:R-:W-:Y:S02]  /*11720*/  ISETP.LT.OR P0, PT, R2.reuse, R247, P0 ;  /* 0x000000f70200720c */ /* 0x040fe40000701670 */
[C---:B------:R-:W-:Y:S01]  /*11730*/  ISETP.LT.OR P6, PT, R2.reuse, R246, P6 ;  /* 0x000000f60200720c */ /* 0x040fe200037c1670 */
[----:B------:R-:W-:Y:S01]  /*11740*/  STL [R1+0x80], R224 ;  /* 0x000080e001007387 */ /* 0x000fe20000100800 */
[C---:B------:R-:W-:Y:S02]  /*11750*/  ISETP.LT.OR P5, PT, R2.reuse, R245, P5 ;  /* 0x000000f50200720c */ /* 0x040fe40002fa1670 */
[----:B------:R-:W-:Y:S01]  /*11760*/  ISETP.LT.OR P4, PT, R2, R244, P4 ;  /* 0x000000f40200720c */ /* 0x000fe20002781670 */
[C---:B------:R-:W-:Y:S01]  /*11770*/  VIADD R2, R0.reuse, 0x8 ;  /* 0x0000000800027836 */ /* 0x040fe20000000000 */
[----:B------:R-:W-:-:S02]  /*11780*/  ISETP.LT.OR P3, PT, R0, R246, P3 ;  /* 0x000000f60000720c */ /* 0x000fc40001f61670 */
[C---:B------:R-:W-:Y:S02]  /*11790*/  ISETP.LT.OR P1, PT, R0.reuse, R245, P1 ;  /* 0x000000f50000720c */ /* 0x040fe40000f21670 */
        /* <DEDUP_REMOVED lines=12> */
[----:B------:R-:W-:Y:S02]  /*11860*/  ISETP.LT.OR P0, PT, R2, R244, P0 ;  /* 0x000000f40200720c */ /* 0x000fe40000701670 */
[----:B------:R-:W-:Y:S02]  /*11870*/  IADD3 R2, R0, 0x9, RZ ;  /* 0x0000000900027810 */ /* 0x000fe40007ffe0ff */
[----:B------:R-:W-:Y:S02]  /*11880*/  FSEL R11, R215, -INF , !P6 ;  /* 0xff800000d70b7808 */ /* 0x000fe40007000000 */
[----:B------:R-:W-:Y:S02]  /*11890*/  FSEL R18, R141, -INF , !P5 ;  /* 0xff8000008d127808 */ /* 0x000fe40006800000 */
[----:B------:R-:W-:Y:S01]  /*118a0*/  FSEL R20, R143, -INF , !P4 ;  /* 0xff8000008f147808 */ /* 0x000fe20006000000 */
[----:B------:R-:W4:Y:S01]  /*118b0*/  LDL.LU R141, [R1+0x10] ;  /* 0x00001000018d7983 */ /* 0x000f220000300800 */
[----:B------:R-:W-:-:S02]  /*118c0*/  FSEL R7, R132, -INF , !P3 ;  /* 0xff80000084077808 */ /* 0x000fc40005800000 */
[C---:B------:R-:W-:Y:S01]  /*118d0*/  ISETP.GE.AND P4, PT, R2.reuse, R251, PT ;  /* 0x000000fb0200720c */ /* 0x040fe20003f86270 */
[----:B------:R-:W4:Y:S01]  /*118e0*/  LDL.LU R142, [R1+0xc] ;  /* 0x00000c00018e7983 */ /* 0x000f220000300800 */
        /* <DEDUP_REMOVED lines=36> */
[----:B------:R-:W-:-:S02]  /*11b30*/  FSEL R217, R60, -INF , !P0 ;  /* 0xff8000003cd97808 */ /* 0x000fc40004000000 */
[----:B------:R-:W-:Y:S02]  /*11b40*/  FSEL R62, R65, -INF , !P3 ;  /* 0xff800000413e7808 */ /* 0x000fe40005800000 */
[C---:B------:R-:W-:Y:S02]  /*11b50*/  ISETP.GE.AND P2, PT, R2.reuse, R251, PT ;  /* 0x000000fb0200720c */ /* 0x040fe40003f46270 */
[C---:B------:R-:W-:Y:S02]  /*11b60*/  ISETP.GE.AND P0, PT, R2.reuse, R250, PT ;  /* 0x000000fa0200720c */ /* 0x040fe40003f06270 */
[C---:B------:R-:W-:Y:S02]  /*11b70*/  ISETP.GE.AND P4, PT, R2.reuse, R249, PT ;  /* 0x000000f90200720c */ /* 0x040fe40003f86270 */
[C---:B------:R-:W-:Y:S02]  /*11b80*/  ISETP.GE.AND P3, PT, R2.reuse, R248, PT ;  /* 0x000000f80200720c */ /* 0x040fe40003f66270 */
        /* <DEDUP_REMOVED lines=29> */
[----:B------:R-:W-:Y:S02]  /*11d60*/  ISETP.LT.OR P1, PT, R2, R244, P1 ;  /* 0x000000f40200720c */ /* 0x000fe40000f21670 */
[----:B------:R-:W-:Y:S02]  /*11d70*/  IADD3 R2, R0, 0x21, RZ ;  /* 0x0000002100027810 */ /* 0x000fe40007ffe0ff */
[----:B------:R-:W-:Y:S02]  /*11d80*/  FSEL R55, R55, -INF , !P6 ;  /* 0xff80000037377808 */ /* 0x000fe40007000000 */
[----:B------:R-:W-:-:S02]  /*11d90*/  FSEL R61, R57, -INF , !P5 ;  /* 0xff800000393d7808 */ /* 0x000fc40006800000 */
[----:B------:R-:W-:Y:S02]  /*11da0*/  FSEL R216, R59, -INF , !P2 ;  /* 0xff8000003bd87808 */ /* 0x000fe40005000000 */
[----:B------:R-:W-:Y:S02]  /*11db0*/  FSEL R3, R48, -INF , !P0 ;  /* 0xff80000030037808 */ /* 0x000fe40004000000 */
        /* <DEDUP_REMOVED lines=9> */
[----:B------:R-:W-:Y:S02]  /*11e50*/  FSEL R136, R50, -INF , !P4 ;  /* 0xff80000032887808 */ /* 0x000fe40006000000 */
[----:B------:R-:W-:-:S02]  /*11e60*/  FSEL R48, R40, -INF , !P3 ;  /* 0xff80000028307808 */ /* 0x000fc40005800000 */
[----:B--2---:R-:W-:Y:S02]  /*11e70*/  FSEL R235, R42, -INF , !P1 ;  /* 0xff8000002aeb7808 */ /* 0x004fe40004800000 */
        /* <DEDUP_REMOVED lines=12> */
[----:B---3--:R-:W-:Y:S02]  /*11f40*/  FSEL R231, R43, -INF , !P0 ;  /* 0xff8000002be77808 */ /* 0x008fe40004000000 */
[----:B------:R-:W-:Y:S02]  /*11f50*/  FSEL R32, R32, -INF , !P4 ;  /* 0xff80000020207808 */ /* 0x000fe40006000000 */
[C---:B------:R-:W-:Y:S02]  /*11f60*/  ISETP.GE.AND P6, PT, R2.reuse, R251, PT ;  /* 0x000000fb0200720c */ /* 0x040fe40003fc6270 */
[C---:B------:R-:W-:Y:S02]  /*11f70*/  ISETP.GE.AND P0, PT, R2.reuse, R250, PT ;  /* 0x000000fa0200720c */ /* 0x040fe40003f06270 */
[C---:B------:R-:W-:Y:S02]  /*11f80*/  ISETP.GE.AND P5, PT, R2.reuse, R249, PT ;  /* 0x000000f90200720c */ /* 0x040fe40003fa6270 */
[C---:B------:R-:W-:Y:S01]  /*11f90*/  ISETP.GE.AND P4, PT, R2.reuse, R248, PT ;  /* 0x000000f80200720c */ /* 0x040fe20003f86270 */
[----:B------:R1:W-:Y:S01]  /*11fa0*/  STL [R1+0x24], R3 ;  /* 0x0000240301007387 */ /* 0x0003e20000100800 */
[----:B------:R-:W-:-:S02]  /*11fb0*/  ISETP.LT.OR P6, PT, R2, R247, P6 ;  /* 0x000000f70200720c */ /* 0x000fc400037c1670 */
[C---:B------:R-:W-:Y:S01]  /*11fc0*/  ISETP.LT.OR P0, PT, R2.reuse, R246, P0 ;  /* 0x000000f60200720c */ /* 0x040fe20000701670 */
[----:B------:R-:W2:Y:S01]  /*11fd0*/  LDL.LU R140, [R1+0x8] ;  /* 0x00000800018c7983 */ /* 0x000ea20000300800 */
[C---:B------:R-:W-:Y:S02]  /*11fe0*/  ISETP.LT.OR P5, PT, R2.reuse, R245, P5 ;  /* 0x000000f50200720c */ /* 0x040fe40002fa1670 */
[----:B------:R-:W-:Y:S01]  /*11ff0*/  ISETP.LT.OR P4, PT, R2, R244, P4 ;  /* 0x000000f40200720c */ /* 0x000fe20002781670 */
[----:B------:R-:W-:Y:S01]  /*12000*/  VIADD R2, R0, 0x31 ;  /* 0x0000003100027836 */ /* 0x000fe20000000000 */
[----:B------:R-:W-:Y:S01]  /*12010*/  FSEL R252, R33, -INF , !P6 ;  /* 0xff80000021fc7808 */ /* 0x000fe20007000000 */
[----:B------:R-:W3:Y:S01]  /*12020*/  LDL.LU R236, [R1+0x4] ;  /* 0x0000040001ec7983 */ /* 0x000ee20000300800 */
[----:B------:R-:W-:Y:S02]  /*12030*/  FSEL R240, R35, -INF , !P0 ;  /* 0xff80000023f07808 */ /* 0x000fe40004000000 */
[----:B------:R-:W-:-:S02]  /*12040*/  FSEL R223, R38, -INF , !P2 ;  /* 0xff80000026df7808 */ /* 0x000fc40005000000 */
[----:B------:R-:W-:Y:S02]  /*12050*/  ISETP.GE.AND P2, PT, R2, R251, PT ;  /* 0x000000fb0200720c */ /* 0x000fe40003f46270 */
[----:B-1----:R-:W-:-:S04]  /*12060*/  IADD3 R3, R0, 0x30, RZ ;  /* 0x0000003000037810 */ /* 0x002fc80007ffe0ff */
        /* <DEDUP_REMOVED lines=17> */
[----:B------:R-:W-:Y:S02]  /*12180*/  ISETP.LT.OR P1, PT, R3, R245, P1 ;  /* 0x000000f50300720c */ /* 0x000fe40000f21670 */
[----:B------:R-:W-:Y:S01]  /*12190*/  IADD3 R0, R0, 0x39, RZ ;  /* 0x0000003900007810 */ /* 0x000fe20007ffe0ff */
[----:B------:R1:W-:Y:S01]  /*121a0*/  STL [R1+0xc0], R251 ;  /* 0x0000c0fb01007387 */ /* 0x0003e20000100800 */
[----:B------:R-:W-:-:S02]  /*121b0*/  FSEL R37, R37, -INF , !P5 ;  /* 0xff80000025257808 */ /* 0x000fc40006800000 */
[----:B------:R-:W-:Y:S02]  /*121c0*/  FSEL R51, R44, -INF , !P1 ;  /* 0xff8000002c337808 */ /* 0x000fe40004800000 */
[-C--:B------:R-:W-:Y:S02]  /*121d0*/  ISETP.GE.AND P5, PT, R2, R251.reuse, PT ;  /* 0x000000fb0200720c */ /* 0x080fe40003fa6270 */
[----:B------:R-:W-:Y:S02]  /*121e0*/  ISETP.GE.AND P1, PT, R0, R251, PT ;  /* 0x000000fb0000720c */ /* 0x000fe40003f26270 */
[----:B-1----:R-:W3:Y:S01]  /*121f0*/  LDL.LU R251, [R1+0x24] ;  /* 0x0000240001fb7983 */ /* 0x002ee20000300800 */
[----:B------:R-:W-:Y:S02]  /*12200*/  FSEL R230, R31, -INF , !P6 ;  /* 0xff8000001fe67808 */ /* 0x000fe40007000000 */
[----:B------:R-:W-:Y:S02]  /*12210*/  ISETP.GE.AND P6, PT, R2, R250, PT ;  /* 0x000000fa0200720c */ /* 0x000fe40003fc6270 */
[----:B------:R-:W-:-:S02]  /*12220*/  ISETP.LT.OR P1, PT, R0, R247, P1 ;  /* 0x000000f70000720c */ /* 0x000fc40000f21670 */
[C---:B------:R-:W-:Y:S02]  /*12230*/  ISETP.LT.OR P6, PT, R2.reuse, R246, P6 ;  /* 0x000000f60200720c */ /* 0x040fe400037c1670 */
[----:B------:R-:W-:Y:S02]  /*12240*/  ISETP.LT.OR P5, PT, R2, R247, P5 ;  /* 0x000000f70200720c */ /* 0x000fe40002fa1670 */
[----:B------:R-:W-:Y:S02]  /*12250*/  FSEL R229, R26, -INF , !P6 ;  /* 0xff8000001ae57808 */ /* 0x000fe40007000000 */
[----:B------:R-:W-:Y:S01]  /*12260*/  FSEL R59, R25, -INF , !P1 ;  /* 0xff800000193b7808 */ /* 0x000fe20004800000 */
[----:B------:R-:W3:Y:S01]  /*12270*/  LDL.LU R26, [R1+0x2c] ;  /* 0x00002c00011a7983 */ /* 0x000ee20000300800 */
[----:B------:R-:W-:Y:S02]  /*12280*/  FSEL R233, R24, -INF , !P5 ;  /* 0xff80000018e97808 */ /* 0x000fe40006800000 */
[----:B------:R-:W-:-:S02]  /*12290*/  ISETP.GE.AND P6, PT, R2, R249, PT ;  /* 0x000000f90200720c */ /* 0x000fc40003fc6270 */
[----:B------:R-:W-:Y:S02]  /*122a0*/  ISETP.GE.AND P1, PT, R2, R248, PT ;  /* 0x000000f80200720c */ /* 0x000fe40003f26270 */
[----:B------:R-:W-:Y:S02]  /*122b0*/  ISETP.GE.AND P5, PT, R0, R250, PT ;  /* 0x000000fa0000720c */ /* 0x000fe40003fa6270 */
[C---:B------:R-:W-:Y:S02]  /*122c0*/  ISETP.LT.OR P6, PT, R2.reuse, R245, P6 ;  /* 0x000000f50200720c */ /* 0x040fe400037c1670 */
[----:B------:R-:W-:Y:S02]  /*122d0*/  ISETP.LT.OR P1, PT, R2, R244, P1 ;  /* 0x000000f40200720c */ /* 0x000fe40000f21670 */
[----:B------:R-:W-:Y:S02]  /*122e0*/  ISETP.LT.OR P5, PT, R0, R246, P5 ;  /* 0x000000f60000720c */ /* 0x000fe40002fa1670 */
[----:B----4-:R-:W-:-:S02]  /*122f0*/  FMNMX.FTZ R2, R141, R4, !PT ;  /* 0x000000048d027209 */ /* 0x010fc40007810000 */
[----:B------:R-:W-:Y:S02]  /*12300*/  FSEL R224, R27, -INF , !P5 ;  /* 0xff8000001be07808 */ /* 0x000fe40006800000 */
[----:B------:R-:W-:Y:S02]  /*12310*/  FSEL R242, R45, -INF , !P0 ;  /* 0xff8000002df27808 */ /* 0x000fe40004000000 */
[----:B------:R-:W-:Y:S02]  /*12320*/  FMNMX.FTZ R2, R8, R2, !PT ;  /* 0x0000000208027209 */ /* 0x000fe40007810000 */
[C---:B------:R-:W-:Y:S02]  /*12330*/  ISETP.GE.AND P5, PT, R0.reuse, R249, PT ;  /* 0x000000f90000720c */ /* 0x040fe40003fa6270 */
[----:B------:R-:W-:Y:S02]  /*12340*/  ISETP.GE.AND P0, PT, R0, R248, PT ;  /* 0x000000f80000720c */ /* 0x000fe40003f06270 */
[----:B------:R-:W-:-:S02]  /*12350*/  FMNMX.FTZ R2, R7, R2, !PT ;  /* 0x0000000207027209 */ /* 0x000fc40007810000 */
[C---:B------:R-:W-:Y:S02]  /*12360*/  ISETP.LT.OR P5, PT, R0.reuse, R245, P5 ;  /* 0x000000f50000720c */ /* 0x040fe40002fa1670 */
[----:B------:R-:W-:Y:S02]  /*12370*/  ISETP.LT.OR P0, PT, R0, R244, P0 ;  /* 0x000000f40000720c */ /* 0x000fe40000701670 */
        /* <DEDUP_REMOVED lines=10> */
[----:B------:R-:W-:-:S04]  /*12420*/  FMNMX.FTZ R0, R213, R0, !PT ;  /* 0x00000000d5007209 */ /* 0x000fc80007810000 */
[----:B------:R-:W-:-:S04]  /*12430*/  FMNMX.FTZ R0, R54, R0, !PT ;  /* 0x0000000036007209 */ /* 0x000fc80007810000 */
[----:B------:R-:W-:-:S04]  /*12440*/  FMNMX.FTZ R0, R55, R0, !PT ;  /* 0x0000000037007209 */ /* 0x000fc80007810000 */
[----:B------:R-:W-:Y:S02]  /*12450*/  FMNMX.FTZ R0, R136, R0, !PT ;  /* 0x0000000088007209 */ /* 0x000fe40007810000 */
[----:B------:R-:W-:Y:S02]  /*12460*/  FSEL R52, R34, -INF , !P3 ;  /* 0xff80000022347808 */ /* 0x000fe40005800000 */
[----:B------:R-:W-:Y:S02]  /*12470*/  FMNMX.FTZ R0, R137, R0, !PT ;  /* 0x0000000089007209 */ /* 0x000fe40007810000 */
[C---:B------:R-:W-:Y:S02]  /*12480*/  ISETP.GE.AND P3, PT, R3.reuse, R248, PT ;  /* 0x000000f80300720c */ /* 0x040fe40003f66270 */
[----:B------:R-:W-:Y:S02]  /*12490*/  FMNMX.FTZ R0, R52, R0, !PT ;  /* 0x0000000034007209 */ /* 0x000fe40007810000 */
[----:B------:R-:W-:-:S02]  /*124a0*/  ISETP.LT.OR P3, PT, R3, R244, P3 ;  /* 0x000000f40300720c */ /* 0x000fc40001f61670 */
[----:B------:R-:W-:-:S04]  /*124b0*/  FMNMX.FTZ R3, R240, R0, !PT ;  /* 0x00000000f0037209 */ /* 0x000fc80007810000 */
[----:B------:R-:W-:-:S04]  /*124c0*/  FMNMX.FTZ R3, R30, R3, !PT ;  /* 0x000000031e037209 */ /* 0x000fc80007810000 */
[----:B------:R-:W-:-:S04]  /*124d0*/  FMNMX.FTZ R3, R230, R3, !PT ;  /* 0x00000003e6037209 */ /* 0x000fc80007810000 */
[----:B------:R-:W-:Y:S02]  /*124e0*/  FMNMX.FTZ R3, R229, R3, !PT ;  /* 0x00000003e5037209 */ /* 0x000fe40007810000 */
[----:B------:R-:W-:Y:S02]  /*124f0*/  FSEL R221, R208, -INF , !P6 ;  /* 0xff800000d0dd7808 */ /* 0x000fe40007000000 */
[----:B------:R-:W-:Y:S02]  /*12500*/  FSEL R241, R209, -INF , !P5 ;  /* 0xff800000d1f17808 */ /* 0x000fe40006800000 */
[----:B------:R-:W-:Y:S02]  /*12510*/  FSEL R232, R39, -INF , !P4 ;  /* 0xff80000027e87808 */ /* 0x000fe40006000000 */
[----:B------:R-:W-:Y:S02]  /*12520*/  FSEL R66, R46, -INF , !P3 ;  /* 0xff8000002e427808 */ /* 0x000fe40005800000 */
[----:B------:R-:W-:-:S02]  /*12530*/  FSEL R65, R47, -INF , !P2 ;  /* 0xff8000002f417808 */ /* 0x000fc40005000000 */
[----:B------:R-:W-:Y:S02]  /*12540*/  FSEL R58, R210, -INF , !P1 ;  /* 0xff800000d23a7808 */ /* 0x000fe40004800000 */
[----:B------:R-:W-:Y:S02]  /*12550*/  FSEL R44, R211, -INF , !P0 ;  /* 0xff800000d32c7808 */ /* 0x000fe40004000000 */
[----:B--2---:R-:W-:Y:S02]  /*12560*/  FMNMX.FTZ R0, R140, R14, !PT ;  /* 0x0000000e8c007209 */ /* 0x004fe40007810000 */
[----:B---3--:R-:W-:-:S04]  /*12570*/  FMNMX.FTZ R2, R251, R2, !PT ;  /* 0x00000002fb027209 */ /* 0x008fc80007810000 */
[----:B------:R-:W-:-:S04]  /*12580*/  FMNMX.FTZ R2, R222, R2, !PT ;  /* 0x00000002de027209 */ /* 0x000fc80007810000 */
[----:B------:R-:W-:-:S04]  /*12590*/  FMNMX.FTZ R2, R32, R2, !PT ;  /* 0x0000000220027209 */ /* 0x000fc80007810000 */
[----:B------:R-:W-:-:S04]  /*125a0*/  FMNMX.FTZ R2, R252, R2, !PT ;  /* 0x00000002fc027209 */ /* 0x000fc80007810000 */
[----:B------:R-:W-:-:S04]  /*125b0*/  FMNMX.FTZ R2, R28, R2, !PT ;  /* 0x000000021c027209 */ /* 0x000fc80007810000 */
[----:B------:R-:W-:-:S04]  /*125c0*/  FMNMX.FTZ R2, R234, R2, !PT ;  /* 0x00000002ea027209 */ /* 0x000fc80007810000 */
[----:B------:R-:W-:Y:S02]  /*125d0*/  FMNMX.FTZ R9, R233, R2, !PT ;  /* 0x00000002e9097209 */ /* 0x000fe40007810000 */
[----:B------:R-:W-:Y:S02]  /*125e0*/  FMNMX.FTZ R2, R18, R0, !PT ;  /* 0x0000000012027209 */ /* 0x000fe40007810000 */
[----:B------:R-:W-:Y:S02]  /*125f0*/  FMNMX.FTZ R0, R59, R9, !PT ;  /* 0x000000093b007209 */ /* 0x000fe40007810000 */
[----:B------:R-:W-:-:S03]  /*12600*/  FMNMX.FTZ R2, R17, R2, !PT ;  /* 0x0000000211027209 */ /* 0x000fc60007810000 */
[----:B------:R-:W1:Y:S01]  /*12610*/  SHFL.BFLY PT, R10, R0, 0x2, 0x1f ;  /* 0x0c401f00000a7f89 */ /* 0x000e6200000e0000 */
[----:B------:R-:W-:-:S04]  /*12620*/  FMNMX.FTZ R2, R19, R2, !PT ;  /* 0x0000000213027209 */ /* 0x000fc80007810000 */
[----:B------:R-:W-:Y:S02]  /*12630*/  FMNMX.FTZ R9, R217, R2, !PT ;  /* 0x00000002d9097209 */ /* 0x000fe40007810000 */
[----:B------:R-:W-:Y:S02]  /*12640*/  FMNMX.FTZ R2, R224, R3, !PT ;  /* 0x00000003e0027209 */ /* 0x000fe40007810000 */
[----:B------:R-:W-:Y:S02]  /*12650*/  FMNMX.FTZ R3, R236, R16, !PT ;  /* 0x00000010ec037209 */ /* 0x000fe40007810000 */
[----:B------:R-:W-:Y:S01]  /*12660*/  FMNMX.FTZ R9, R215, R9, !PT ;  /* 0x00000009d7097209 */ /* 0x000fe20007810000 */
[----:B------:R-:W2:Y:S01]  /*12670*/  SHFL.BFLY PT, R22, R2, 0x2, 0x1f ;  /* 0x0c401f0002167f89 */ /* 0x000ea200000e0000 */
[----:B------:R-:W-:Y:S02]  /*12680*/  FMNMX.FTZ R3, R20, R3, !PT ;  /* 0x0000000314037209 */ /* 0x000fe40007810000 */
[----:B------:R-:W-:-:S02]  /*12690*/  FMNMX.FTZ R9, R63, R9, !PT ;  /* 0x000000093f097209 */ /* 0x000fc40007810000 */
[----:B------:R-:W-:Y:S02]  /*126a0*/  FMNMX.FTZ R3, R21, R3, !PT ;  /* 0x0000000315037209 */ /* 0x000fe40007810000 */
[----:B------:R-:W-:Y:S02]  /*126b0*/  FMNMX.FTZ R9, R61, R9, !PT ;  /* 0x000000093d097209 */ /* 0x000fe40007810000 */
[----:B------:R-:W-:Y:S02]  /*126c0*/  FMNMX.FTZ R3, R23, R3, !PT ;  /* 0x0000000317037209 */ /* 0x000fe40007810000 */
[----:B-1----:R-:W-:Y:S02]  /*126d0*/  FMNMX.FTZ R0, R0, R10, !PT ;  /* 0x0000000a00007209 */ /* 0x002fe40007810000 */
[----:B------:R-:W-:Y:S02]  /*126e0*/  FMNMX.FTZ R10, R48, R9, !PT ;  /* 0x00000009300a7209 */ /* 0x000fe40007810000 */
[----:B------:R-:W-:-:S02]  /*126f0*/  FMNMX.FTZ R3, R220, R3, !PT ;  /* 0x00000003dc037209 */ /* 0x000fc40007810000 */
[----:B------:R-:W-:Y:S01]  /*12700*/  FMNMX.FTZ R10, R41, R10, !PT ;  /* 0x0000000a290a7209 */ /* 0x000fe20007810000 */
[----:B------:R-:W1:Y:S01]  /*12710*/  SHFL.BFLY PT, R12, R0, 0x1, 0x1f ;  /* 0x0c201f00000c7f89 */ /* 0x000e6200000e0000 */
[----:B------:R-:W-:Y:S02]  /*12720*/  FMNMX.FTZ R3, R219, R3, !PT ;  /* 0x00000003db037209 */ /* 0x000fe40007810000 */
[----:B------:R-:W-:Y:S02]  /*12730*/  FMNMX.FTZ R10, R36, R10, !PT ;  /* 0x0000000a240a7209 */ /* 0x000fe40007810000 */
[----:B------:R-:W-:Y:S02]  /*12740*/  FMNMX.FTZ R9, R218, R3, !PT ;  /* 0x00000003da097209 */ /* 0x000fe40007810000 */
[----:B------:R-:W-:Y:S02]  /*12750*/  FMNMX.FTZ R10, R37, R10, !PT ;  /* 0x0000000a250a7209 */ /* 0x000fe40007810000 */
[----:B--2---:R-:W-:-:S02]  /*12760*/  FMNMX.FTZ R3, R2, R22, !PT ;  /* 0x0000001602037209 */ /* 0x004fc40007810000 */
        /* <DEDUP_REMOVED lines=9> */
[----:B------:R-:W-:Y:S01]  /*12800*/  FMNMX.FTZ R0, R232, R10, !PT ;  /* 0x0000000ae8007209 */ /* 0x000fe20007810000 */
[----:B------:R-:W1:Y:S03]  /*12810*/  SHFL.BFLY PT, R9, R2, 0x2, 0x1f ;  /* 0x0c401f0002097f89 */ /* 0x000e6600000e0000 */
[----:B------:R-:W-:-:S04]  /*12820*/  FMNMX.FTZ R0, R66, R0, !PT ;  /* 0x0000000042007209 */ /* 0x000fc80007810000 */
[----:B------:R-:W-:Y:S01]  /*12830*/  FMNMX.FTZ R0, R65, R0, !PT ;  /* 0x0000000041007209 */ /* 0x000fe20007810000 */
[----:B------:R-:W2:Y:S03]  /*12840*/  SHFL.BFLY PT, R134, R3, 0x1, 0x1f ;  /* 0x0c201f0003867f89 */ /* 0x000ea600000e0000 */
[----:B------:R-:W-:-:S04]  /*12850*/  FMNMX.FTZ R0, R58, R0, !PT ;  /* 0x000000003a007209 */ /* 0x000fc80007810000 */
[----:B------:R-:W-:-:S05]  /*12860*/  FMNMX.FTZ R132, R44, R0, !PT ;  /* 0x000000002c847209 */ /* 0x000fca0007810000 */
[----:B------:R-:W3:Y:S01]  /*12870*/  SHFL.BFLY PT, R0, R132, 0x2, 0x1f ;  /* 0x0c401f0084007f89 */ /* 0x000ee200000e0000 */
[----:B-1----:R-:W-:Y:S01]  /*12880*/  FMNMX.FTZ R2, R2, R9, !PT ;  /* 0x0000000902027209 */ /* 0x002fe20007810000 */
[----:B------:R-:W-:-:S04]  /*12890*/  FMUL.FTZ R12, R135, UR10 ;  /* 0x0000000a870c7c20 */ /* 0x000fc80008410000 */
[----:B------:R-:W1:Y:S01]  /*128a0*/  SHFL.BFLY PT, R133, R2, 0x1, 0x1f ;  /* 0x0c201f0002857f89 */ /* 0x000e6200000e0000 */
[----:B------:R-:W-:Y:S02]  /*128b0*/  FSETP.NEU.FTZ.AND P1, PT, R135, -INF , PT ;  /* 0xff8000008700780b */ /* 0x000fe40003f3d000 */
[----:B--2---:R-:W-:Y:S02]  /*128c0*/  FMNMX.FTZ R134, R3, R134, !PT ;  /* 0x0000008603867209 */ /* 0x004fe40007810000 */
[----:B------:R-:W-:Y:S02]  /*128d0*/  FSEL R12, R12, RZ, P1 ;  /* 0x000000ff0c0c7208 */ /* 0x000fe40000800000 */
[C---:B------:R-:W-:Y:S01]  /*128e0*/  FSETP.NEU.FTZ.AND P3, PT, R134.reuse, -INF , PT ;  /* 0xff8000008600780b */ /* 0x040fe20003f7d000 */
[----:B------:R-:W-:Y:S02]  /*128f0*/  FMUL.FTZ R3, R134, UR10 ;  /* 0x0000000a86037c20 */ /* 0x000fe40008410000 */
[----:B------:R-:W-:Y:S01]  /*12900*/  FFMA.FTZ R4, R4, UR10, -R12 ;  /* 0x0000000a04047c23 */ /* 0x000fe2000801080c */
[----:B---3--:R-:W-:-:S03]  /*12910*/  FMNMX.FTZ R132, R132, R0, !PT ;  /* 0x0000000084847209 */ /* 0x008fc60007810000 */
[----:B------:R2:W-:Y:S01]  /*12920*/  MUFU.EX2 R25, R4 ;  /* 0x0000000400197308 */ /* 0x0005e20000000800 */
[----:B------:R-:W-:-:S05]  /*12930*/  FSEL R3, R3, RZ, P3 ;  /* 0x000000ff03037208 */ /* 0x000fca0001800000 */
[----:B------:R-:W-:Y:S01]  /*12940*/  FFMA.FTZ R0, R11, UR10, -R3 ;  /* 0x0000000a0b007c23 */ /* 0x000fe20008010803 */
[----:B-1----:R-:W-:Y:S01]  /*12950*/  FMNMX.FTZ R133, R2, R133, !PT ;  /* 0x0000008502857209 */ /* 0x002fe20007810000 */
[----:B--2---:R-:W1:Y:S02]  /*12960*/  SHFL.BFLY PT, R4, R132, 0x1, 0x1f ;  /* 0x0c201f0084047f89 */ /* 0x004e6400000e0000 */
[----:B------:R2:W-:Y:S02]  /*12970*/  MUFU.EX2 R138, R0 ;  /* 0x00000000008a7308 */ /* 0x0005e40000000800 */
[C---:B------:R-:W-:Y:S01]  /*12980*/  FMUL.FTZ R2, R133.reuse, UR10 ;  /* 0x0000000a85027c20 */ /* 0x040fe20008410000 */
[----:B------:R-:W-:-:S04]  /*12990*/  FSETP.NEU.FTZ.AND P2, PT, R133, -INF , PT ;  /* 0xff8000008500780b */ /* 0x000fc80003f5d000 */
[----:B------:R-:W-:Y:S01]  /*129a0*/  FSEL R2, R2, RZ, P2 ;  /* 0x000000ff02027208 */ /* 0x000fe20001000000 */
[----:B--2---:R-:W-:-:S04]  /*129b0*/  FFMA.FTZ R0, R13, UR10, -R3 ;  /* 0x0000000a0d007c23 */ /* 0x004fc80008010803 */
[----:B------:R2:W-:Y:S01]  /*129c0*/  MUFU.EX2 R239, R0 ;  /* 0x0000000000ef7308 */ /* 0x0005e20000000800 */
[----:B-1----:R-:W-:Y:S01]  /*129d0*/  FMNMX.FTZ R132, R132, R4, !PT ;  /* 0x0000000484847209 */ /* 0x002fe20007810000 */
[----:B--2---:R-:W-:-:S06]  /*129e0*/  FFMA.FTZ R0, R15, UR10, -R3 ;  /* 0x0000000a0f007c23 */ /* 0x004fcc0008010803 */
[----:B------:R1:W-:Y:S01]  /*129f0*/  MUFU.EX2 R237, R0 ;  /* 0x0000000000ed7308 */ /* 0x0003e20000000800 */
[--C-:B------:R-:W-:Y:S01]  /*12a00*/  FFMA.FTZ R4, R17, UR10, -R2.reuse ;  /* 0x0000000a11047c23 */ /* 0x100fe20008010802 */
[----:B------:R-:W-:Y:S01]  /*12a10*/  FSETP.NEU.FTZ.AND P0, PT, R132, -INF , PT ;  /* 0xff8000008400780b */ /* 0x000fe20003f1d000 */
[----:B-1----:R-:W-:-:S05]  /*12a20*/  FFMA.FTZ R0, R14, UR10, -R2 ;  /* 0x0000000a0e007c23 */ /* 0x002fca0008010802 */
[----:B------:R1:W-:Y:S08]  /*12a30*/  MUFU.EX2 R22, R0 ;  /* 0x0000000000167308 */ /* 0x0003f00000000800 */
[----:B------:R2:W-:Y:S01]  /*12a40*/  MUFU.EX2 R57, R4 ;  /* 0x0000000400397308 */ /* 0x0005e20000000800 */
[----:B-1----:R-:W-:-:S07]  /*12a50*/  FFMA.FTZ R0, R18, UR10, -R2 ;  /* 0x0000000a12007c23 */ /* 0x002fce0008010802 */
[----:B------:R1:W3:Y:S01]  /*12a60*/  MUFU.EX2 R139, R0 ;  /* 0x00000000008b7308 */ /* 0x0002e20000000800 */
[----:B--2---:R-:W-:-:S07]  /*12a70*/  FFMA.FTZ R4, R19, UR10, -R2 ;  /* 0x0000000a13047c23 */ /* 0x004fce0008010802 */
[----:B------:R2:W-:Y:S01]  /*12a80*/  MUFU.EX2 R64, R4 ;  /* 0x0000000400407308 */ /* 0x0005e20000000800 */
[----:B-1----:R-:W-:-:S05]  /*12a90*/  FMUL.FTZ R0, R132, UR10 ;  /* 0x0000000a84007c20 */ /* 0x002fca0008410000 */
[----:B------:R-:W-:-:S05]  /*12aa0*/  FSEL R0, R0, RZ, P0 ;  /* 0x000000ff00007208 */ /* 0x000fca0000000000 */
[--C-:B--2---:R-:W-:Y:S01]  /*12ab0*/  FFMA.FTZ R4, R16, UR10, -R0.reuse ;  /* 0x0000000a10047c23 */ /* 0x104fe20008010800 */
[----:B------:R-:W-:Y:S01]  /*12ac0*/  FFMA.FTZ R5, R5, UR10, -R3 ;  /* 0x0000000a05057c23 */ /* 0x000fe20008010803 */
[----:B------:R-:W1:Y:S02]  /*12ad0*/  LDSM.16.MT88.4 R16, [R225+0xc000] ;  /* 0x00c00000e110783b */ /* 0x000e640000004200 */
[----:B------:R2:W-:Y:S08]  /*12ae0*/  MUFU.EX2 R45, R4 ;  /* 0x00000004002d7308 */ /* 0x0005f00000000800 */
[----:B------:R4:W-:Y:S01]  /*12af0*/  MUFU.EX2 R27, R5 ;  /* 0x00000005001b7308 */ /* 0x0009e20000000800 */
[----:B--2---:R-:W-:-:S07]  /*12b00*/  FFMA.FTZ R4, R20, UR10, -R0 ;  /* 0x0000000a14047c23 */ /* 0x004fce0008010800 */
[----:B------:R2:W-:Y:S01]  /*12b10*/  MUFU.EX2 R238, R4 ;  /* 0x0000000400ee7308 */ /* 0x0005e20000000800 */
[----:B----4-:R-:W-:-:S05]  /*12b20*/  FSEL R5, R135, RZ, P1 ;  /* 0x000000ff87057208 */ /* 0x010fca0000800000 */
[----:B------:R-:W-:Y:S01]  /*12b30*/  FADD.FTZ R5, R141, -R5 ;  /* 0x800000058d057221 */ /* 0x000fe20000010000 */
[----:B--2---:R-:W-:-:S04]  /*12b40*/  FFMA.FTZ R4, R21, UR10, -R0 ;  /* 0x0000000a15047c23 */ /* 0x004fc80008010800 */
[----:B------:R2:W-:Y:S01]  /*12b50*/  MUFU.EX2 R20, R4 ;  /* 0x0000000400147308 */ /* 0x0005e20000000800 */
[----:B------:R-:W-:Y:S01]  /*12b60*/  FMUL.FTZ R15, R5, UR10 ;  /* 0x0000000a050f7c20 */ /* 0x000fe20008410000 */
        /* <DEDUP_REMOVED lines=8> */
[--C-:B------:R-:W-:Y:S01]  /*12bf0*/  FFMA.FTZ R8, R8, UR10, -R12.reuse ;  /* 0x0000000a08087c23 */ /* 0x100fe2000801080c */
[--C-:B------:R-:W-:Y:S01]  /*12c00*/  FFMA.FTZ R7, R7, UR10, -R12.reuse ;  /* 0x0000000a07077c23 */ /* 0x100fe2000801080c */
[----:B------:R-:W-:Y:S01]  /*12c10*/  FFMA.FTZ R6, R6, UR10, -R12 ;  /* 0x0000000a06067c23 */ /* 0x000fe2000801080c */
[----:B------:R2:W-:Y:S01]  /*12c20*/  MUFU.EX2 R24, R4 ;  /* 0x0000000400187308 */ /* 0x0005e20000000800 */
[----:B------:R-:W-:-:S07]  /*12c30*/  FMUL.FTZ R5, R5, UR10 ;  /* 0x0000000a05057c20 */ /* 0x000fce0008410000 */
[----:B------:R-:W-:Y:S01]  /*12c40*/  MUFU.EX2 R243, R8 ;  /* 0x0000000800f37308 */ /* 0x000fe20000000800 */
[----:B--2---:R-:W-:-:S07]  /*12c50*/  FFMA.FTZ R4, R23, UR10, -R0 ;  /* 0x0000000a17047c23 */ /* 0x004fce0008010800 */
[----:B------:R-:W-:Y:S08]  /*12c60*/  MUFU.EX2 R67, R7 ;  /* 0x0000000700437308 */ /* 0x000ff00000000800 */
[----:B------:R-:W-:Y:S08]  /*12c70*/  MUFU.EX2 R56, R6 ;  /* 0x0000000600387308 */ /* 0x000ff00000000800 */
[----:B------:R-:W2:Y:S08]  /*12c80*/  MUFU.EX2 R15, R15 ;  /* 0x0000000f000f7308 */ /* 0x000eb00000000800 */
[----:B------:R-:W4:Y:S08]  /*12c90*/  MUFU.EX2 R14, R14 ;  /* 0x0000000e000e7308 */ /* 0x000f300000000800 */
[----:B------:R-:W1:Y:S08]  /*12ca0*/  MUFU.EX2 R13, R5 ;  /* 0x00000005000d7308 */ /* 0x000e700000000800 */
[----:B------:R1:W1:Y:S01]  /*12cb0*/  MUFU.EX2 R236, R4 ;  /* 0x0000000400ec7308 */ /* 0x0002620000000800 */
[----:B---3--:R-:W-:-:S02]  /*12cc0*/  IMAD.MOV.U32 R21, RZ, RZ, R139 ;  /* 0x000000ffff157224 */ /* 0x008fc400078e008b */
[----:B------:R-:W-:Y:S02]  /*12cd0*/  IMAD.MOV.U32 R23, RZ, RZ, R138 ;  /* 0x000000ffff177224 */ /* 0x000fe400078e008a */
[-C--:B--2---:R-:W-:Y:S01]  /*12ce0*/  FMUL.FTZ R172, R172, R15.reuse ;  /* 0x0000000facac7220 */ /* 0x084fe20000410000 */
[----:B------:R-:W-:Y:S01]  /*12cf0*/  FMUL.FTZ R173, R173, R15 ;  /* 0x0000000fadad7220 */ /* 0x000fe20000410000 */
[-C--:B----4-:R-:W-:Y:S01]  /*12d00*/  FMUL.FTZ R174, R174, R14.reuse ;  /* 0x0000000eaeae7220 */ /* 0x090fe20000410000 */
[----:B------:R-:W-:Y:S01]  /*12d10*/  FMUL.FTZ R175, R175, R14 ;  /* 0x0000000eafaf7220 */ /* 0x000fe20000410000 */
[----:B------:R-:W-:Y:S01]  /*12d20*/  F2FP.F16.F32.PACK_AB R8, R243, R25 ;  /* 0x00000019f308723e */ /* 0x000fe200000000ff */
[----:B-1----:R-:W-:Y:S01]  /*12d30*/  FMUL.FTZ R204, R204, R13 ;  /* 0x0000000dcccc7220 */ /* 0x002fe20000410000 */
        /* <DEDUP_REMOVED lines=8> */
[----:B------:R-:W-:Y:S01]  /*12dc0*/  F2FP.F16.F32.PACK_AB R4, R21, R22 ;  /* 0x000000161504723e */ /* 0x000fe200000000ff */
[----:B------:R-:W-:Y:S01]  /*12dd0*/  FMUL.FTZ R169, R169, R15 ;  /* 0x0000000fa9a97220 */ /* 0x000fe20000410000 */
[----:B------:R-:W-:Y:S01]  /*12de0*/  F2FP.F16.F32.PACK_AB R5, R238, R45 ;  /* 0x0000002dee05723e */ /* 0x000fe200000000ff */
[----:B------:R-:W-:Y:S01]  /*12df0*/  FMUL.FTZ R170, R170, R14 ;  /* 0x0000000eaaaa7220 */ /* 0x000fe20000410000 */
[----:B------:R-:W-:Y:S01]  /*12e00*/  F2FP.F16.F32.PACK_AB R7, R236, R20 ;  /* 0x00000014ec07723e */ /* 0x000fe200000000ff */
[----:B------:R-:W-:Y:S01]  /*12e10*/  FMUL.FTZ R171, R171, R14 ;  /* 0x0000000eabab7220 */ /* 0x000fe20000410000 */
[-C--:B------:R-:W-:Y:S01]  /*12e20*/  FMUL.FTZ R200, R200, R13.reuse ;  /* 0x0000000dc8c87220 */ /* 0x080fe20000410000 */
[----:B------:R-:W-:Y:S01]  /*12e30*/  FMUL.FTZ R201, R201, R13 ;  /* 0x0000000dc9c97220 */ /* 0x000fe20000410000 */
[-C--:B------:R-:W-:Y:S01]  /*12e40*/  FMUL.FTZ R202, R202, R24.reuse ;  /* 0x00000018caca7220 */ /* 0x080fe20000410000 */
[----:B------:R-:W-:Y:S01]  /*12e50*/  FMUL.FTZ R203, R203, R24 ;  /* 0x00000018cbcb7220 */ /* 0x000fe20000410000 */
        /* <DEDUP_REMOVED lines=86> */
[----:B------:R-:W-:Y:S01]  /*133c0*/  MOV R46, R140 ;  /* 0x0000008c002e7202 */ /* 0x000fe20000000f00 */
[----:B------:R-:W-:-:S02]  /*133d0*/  IMAD.MOV.U32 R47, RZ, RZ, R143 ;  /* 0x000000ffff2f7224 */ /* 0x000fc400078e008f */
[-C--:B-1----:R-:W-:Y:S06]  /*133e0*/  HMMA.16816.F32 R140, R8, R16.reuse, R68 ;  /* 0x00000010088c723c */ /* 0x082fec0000001844 */
[----:B------:R-:W-:Y:S01]  /*133f0*/  HMMA.16816.F32 R144, R4, R16, R72 ;  /* 0x000000100490723c */ /* 0x000fe20000001848 */
[----:B------:R-:W-:Y:S01]  /*13400*/  IMAD.MOV.U32 R69, RZ, RZ, R137 ;  /* 0x000000ffff457224 */ /* 0x000fe200078e0089 */
[----:B------:R-:W-:-:S04]  /*13410*/  MOV R70, R136 ;  /* 0x0000008800467202 */ /* 0x000fc80000000f00 */
[-C--:B------:R-:W-:Y:S06]  /*13420*/  HMMA.16816.F32 R148, R4, R18.reuse, R76 ;  /* 0x000000120494723c */ /* 0x080fec000000184c */
[----:B------:R-:W-:Y:S01]  /*13430*/  HMMA.16816.F32 R136, R8, R18, R80 ;  /* 0x000000120888723c */ /* 0x000fe20000001850 */
[----:B------:R-:W1:Y:S01]  /*13440*/  LDSM.16.MT88.4 R16, [R226+0xe000] ;  /* 0x00e00000e210783b */ /* 0x000e620000004200 */
[-C--:B------:R-:W-:Y:S01]  /*13450*/  FMUL.FTZ R84, R84, R15.reuse ;  /* 0x0000000f54547220 */ /* 0x080fe20000410000 */
[----:B------:R-:W-:Y:S01]  /*13460*/  FMUL.FTZ R85, R85, R15 ;  /* 0x0000000f55557220 */ /* 0x000fe20000410000 */
[-C--:B------:R-:W-:Y:S01]  /*13470*/  FMUL.FTZ R86, R86, R14.reuse ;  /* 0x0000000e56567220 */ /* 0x080fe20000410000 */
[----:B------:R-:W-:Y:S01]  /*13480*/  FMUL.FTZ R87, R87, R14 ;  /* 0x0000000e57577220 */ /* 0x000fe20000410000 */
[----:B------:R-:W-:-:S06]  /*13490*/  IMAD.MOV.U32 R75, RZ, RZ, R41 ;  /* 0x000000ffff4b7224 */ /* 0x000fcc00078e0029 */
[C---:B-1----:R-:W-:Y:S01]  /*134a0*/  HMMA.16816.F32 R40, R8.reuse, R16, R84 ;  /* 0x000000100828723c */ /* 0x042fe20000001854 */
[----:B------:R-:W2:Y:S04]  /*134b0*/  LDL.LU R86, [R1+0x18] ;  /* 0x0000180001567983 */ /* 0x000ea80000300800 */
        /* <DEDUP_REMOVED lines=18> */
[----:B------:R-:W-:Y:S01]  /*135e0*/  HMMA.16816.F32 R28, R8, R18, R96 ;  /* 0x00000012081c723c */ /* 0x000fe20000001860 */
[----:B------:R-:W-:-:S05]  /*135f0*/  IMAD.MOV.U32 R82, RZ, RZ, R37 ;  /* 0x000000ffff527224 */ /* 0x000fca00078e0025 */
[C---:B------:R-:W-:Y:S06]  /*13600*/  HMMA.16816.F32 R36, R4.reuse, R16, R88 ;  /* 0x000000100424723c */ /* 0x040fec0000001858 */
        /* <DEDUP_REMOVED lines=36> */
[----:B------:R-:W-:-:S04]  /*13850*/  IMAD.MOV.U32 R84, RZ, RZ, R51 ;  /* 0x000000ffff547224 */ /* 0x000fc800078e0033 */
[----:B------:R-:W-:Y:S02]  /*13860*/  IMAD.MOV.U32 R93, RZ, RZ, R77 ;  /* 0x000000ffff5d7224 */ /* 0x000fe400078e004d */
[----:B------:R-:W-:Y:S01]  /*13870*/  IMAD.MOV.U32 R77, RZ, RZ, R75 ;  /* 0x000000ffff4d7224 */ /* 0x000fe200078e004b */
[----:B------:R-:W-:Y:S01]  /*13880*/  MOV R75, R52 ;  /* 0x00000034004b7202 */ /* 0x000fe20000000f00 */
[----:B------:R-:W-:-:S05]  /*13890*/  IMAD.MOV.U32 R83, RZ, RZ, R57 ;  /* 0x000000ffff537224 */ /* 0x000fca00078e0039 */
[----:B------:R-:W-:Y:S01]  /*138a0*/  MOV R95, R83 ;  /* 0x00000053005f7202 */ /* 0x000fe20000000f00 */
[C---:B-1----:R-:W-:Y:S06]  /*138b0*/  HMMA.16816.F32 R120, R4.reuse, R16, R120 ;  /* 0x000000100478723c */ /* 0x042fec0000001878 */
[----:B------:R-:W-:Y:S07]  /*138c0*/  HMMA.16816.F32 R124, R4, R18, R124 ;  /* 0x00000012047c723c */ /* 0x000fee000000187c */
[----:B------:R-:W-:-:S04]  /*138d0*/  FFMA.FTZ R4, R212, UR10, -R12 ;  /* 0x0000000ad4047c23 */ /* 0x000fc8000801080c */
[----:B------:R1:W-:Y:S01]  /*138e0*/  MUFU.EX2 R51, R4 ;  /* 0x0000000400337308 */ /* 0x0003e20000000800 */
[----:B------:R-:W-:Y:S02]  /*138f0*/  MOV R83, R78 ;  /* 0x0000004e00537202 */ /* 0x000fe40000000f00 */
[----:B------:R-:W-:Y:S01]  /*13900*/  MOV R78, R68 ;  /* 0x00000044004e7202 */ /* 0x000fe20000000f00 */
[----:B-1----:R-:W-:-:S04]  /*13910*/  FFMA.FTZ R4, R62, UR10, -R12 ;  /* 0x0000000a3e047c23 */ /* 0x002fc8000801080c */
[----:B------:R1:W-:Y:S01]  /*13920*/  MUFU.EX2 R52, R4 ;  /* 0x0000000400347308 */ /* 0x0003e20000000800 */
[----:B------:R-:W-:Y:S01]  /*13930*/  MOV R90, R49 ;  /* 0x00000031005a7202 */ /* 0x000fe20000000f00 */
[----:B-1----:R-:W-:Y:S01]  /*13940*/  FFMA.FTZ R4, R60, UR10, -R12 ;  /* 0x0000000a3c047c23 */ /* 0x002fe2000801080c */
[----:B------:R-:W-:Y:S02]  /*13950*/  IMAD.MOV.U32 R89, RZ, RZ, R50 ;  /* 0x000000ffff597224 */ /* 0x000fe400078e0032 */
[----:B------:R-:W-:Y:S02]  /*13960*/  IMAD.MOV.U32 R85, RZ, RZ, R74 ;  /* 0x000000ffff557224 */ /* 0x000fe400078e004a */
[----:B------:R-:W-:Y:S02]  /*13970*/  IMAD.MOV.U32 R74, RZ, RZ, R238 ;  /* 0x000000ffff4a7224 */ /* 0x000fe400078e00ee */
[----:B------:R-:W-:Y:S01]  /*13980*/  FFMA.FTZ R26, R26, R13, R22 ;  /* 0x0000000d1a1a7223 */ /* 0x000fe20000010016 */
[----:B------:R-:W-:-:S02]  /*13990*/  IMAD.MOV.U32 R91, RZ, RZ, R47 ;  /* 0x000000ffff5b7224 */ /* 0x000fc400078e002f */
        /* <DEDUP_REMOVED lines=8> */
[----:B------:R-:W-:Y:S02]  /*13a20*/  IMAD.MOV.U32 R76, RZ, RZ, R58 ;  /* 0x000000ffff4c7224 */ /* 0x000fe400078e003a */
[----:B------:R-:W-:-:S02]  /*13a30*/  IMAD.MOV.U32 R81, RZ, RZ, R56 ;  /* 0x000000ffff517224 */ /* 0x000fc400078e0038 */
[----:B------:R-:W-:Y:S01]  /*13a40*/  HMMA.16816.F32 R56, R8, R16, R116 ;  /* 0x000000100838723c */ /* 0x000fe20000001874 */
[----:B------:R-:W-:-:S05]  /*13a50*/  IMAD.MOV.U32 R88, RZ, RZ, R46 ;  /* 0x000000ffff587224 */ /* 0x000fca00078e002e */
[----:B------:R-:W-:Y:S01]  /*13a60*/  HMMA.16816.F32 R128, R8, R18, R128 ;  /* 0x000000120880723c */ /* 0x000fe20000001880 */
[----:B------:R-:W1:Y:S01]  /*13a70*/  LDSM.16.MT88.4 R16, [R225+0xc800] ;  /* 0x00c80000e110783b */ /* 0x000e620000004200 */
[----:B------:R-:W-:Y:S01]  /*13a80*/  IMAD.MOV.U32 R94, RZ, RZ, R76 ;  /* 0x000000ffff5e7224 */ /* 0x000fe200078e004c */
[----:B------:R-:W-:Y:S01]  /*13a90*/  MOV R76, R73 ;  /* 0x00000049004c7202 */ /* 0x000fe20000000f00 */
[----:B------:R-:W-:Y:S02]  /*13aa0*/  IMAD.MOV.U32 R73, RZ, RZ, R240 ;  /* 0x000000ffff497224 */ /* 0x000fe400078e00f0 */
[----:B--2---:R-:W-:Y:S01]  /*13ab0*/  FFMA.FTZ R25, R86, R15, R25 ;  /* 0x0000000f56197223 */ /* 0x004fe20000010019 */
[----:B------:R-:W-:Y:S02]  /*13ac0*/  IMAD.MOV.U32 R86, RZ, RZ, R72 ;  /* 0x000000ffff567224 */ /* 0x000fe400078e0048 */
[----:B------:R2:W-:Y:S02]  /*13ad0*/  MUFU.EX2 R72, R4 ;  /* 0x0000000400487308 */ /* 0x0005e40000000800 */
[----:B--2---:R-:W-:-:S06]  /*13ae0*/  FFMA.FTZ R4, R53, UR10, -R12 ;  /* 0x0000000a35047c23 */ /* 0x004fcc000801080c */
[----:B------:R2:W-:Y:S02]  /*13af0*/  MUFU.EX2 R68, R4 ;  /* 0x0000000400447308 */ /* 0x0005e40000000800 */
[----:B--2---:R-:W-:-:S06]  /*13b00*/  FFMA.FTZ R4, R214, UR10, -R3 ;  /* 0x0000000ad6047c23 */ /* 0x004fcc0008010803 */
[----:B------:R2:W-:Y:S01]  /*13b10*/  MUFU.EX2 R49, R4 ;  /* 0x0000000400317308 */ /* 0x0005e20000000800 */
[----:B---3--:R-:W-:Y:S01]  /*13b20*/  FFMA.FTZ R27, R87, R14, R27 ;  /* 0x0000000e571b7223 */ /* 0x008fe2000001001b */
[----:B--2---:R-:W-:-:S06]  /*13b30*/  FFMA.FTZ R4, R213, UR10, -R3 ;  /* 0x0000000ad5047c23 */ /* 0x004fcc0008010803 */
[----:B------:R2:W-:Y:S01]  /*13b40*/  MUFU.EX2 R50, R4 ;  /* 0x0000000400327308 */ /* 0x0005e20000000800 */
[----:B------:R-:W-:Y:S01]  /*13b50*/  IMAD.MOV.U32 R87, RZ, RZ, R79 ;  /* 0x000000ffff577224 */ /* 0x000fe200078e004f */
[----:B------:R-:W-:Y:S01]  /*13b60*/  MOV R79, R48 ;  /* 0x00000030004f7202 */ /* 0x000fe20000000f00 */
[----:B--2---:R-:W-:-:S05]  /*13b70*/  FFMA.FTZ R4, R54, UR10, -R3 ;  /* 0x0000000a36047c23 */ /* 0x004fca0008010803 */
[----:B------:R2:W-:Y:S02]  /*13b80*/  MUFU.EX2 R238, R4 ;  /* 0x0000000400ee7308 */ /* 0x0005e40000000800 */
[----:B--2---:R-:W-:-:S06]  /*13b90*/  FFMA.FTZ R4, R55, UR10, -R3 ;  /* 0x0000000a37047c23 */ /* 0x004fcc0008010803 */
        /* <DEDUP_REMOVED lines=12> */
[----:B------:R2:W3:Y:S02]  /*13c60*/  MUFU.EX2 R5, R4 ;  /* 0x0000000400057308 */ /* 0x0004e40000000800 */
[----:B--2---:R-:W-:-:S06]  /*13c70*/  FFMA.FTZ R4, R218, UR10, -R0 ;  /* 0x0000000ada047c23 */ /* 0x004fcc0008010800 */
[----:B------:R2:W-:Y:S02]  /*13c80*/  MUFU.EX2 R240, R4 ;  /* 0x0000000400f07308 */ /* 0x0005e40000000800 */
[----:B--2---:R-:W-:-:S06]  /*13c90*/  FFMA.FTZ R4, R216, UR10, -R0 ;  /* 0x0000000ad8047c23 */ /* 0x004fcc0008010800 */
[----:B------:R2:W4:Y:S01]  /*13ca0*/  MUFU.EX2 R22, R4 ;  /* 0x0000000400167308 */ /* 0x0005220000000800 */
[----:B---3--:R-:W-:Y:S01]  /*13cb0*/  IMAD.MOV.U32 R216, RZ, RZ, R5 ;  /* 0x000000ffffd87224 */ /* 0x008fe200078e0005 */
[----:B------:R-:W-:Y:S02]  /*13cc0*/  F2FP.F16.F32.PACK_AB R8, R52, R51 ;  /* 0x000000333408723e */ /* 0x000fe400000000ff */
[----:B------:R-:W-:Y:S02]  /*13cd0*/  F2FP.F16.F32.PACK_AB R9, R50, R49 ;  /* 0x000000313209723e */ /* 0x000fe400000000ff */
[----:B------:R-:W-:Y:S02]  /*13ce0*/  F2FP.F16.F32.PACK_AB R10, R68, R72 ;  /* 0x00000048440a723e */ /* 0x000fe400000000ff */
[----:B------:R-:W-:Y:S02]  /*13cf0*/  F2FP.F16.F32.PACK_AB R11, R13, R238 ;  /* 0x000000ee0d0b723e */ /* 0x000fe400000000ff */
[----:B------:R-:W-:-:S02]  /*13d00*/  F2FP.F16.F32.PACK_AB R6, R213, R215 ;  /* 0x000000d7d506723e */ /* 0x000fc400000000ff */
[----:B------:R-:W-:Y:S02]  /*13d10*/  F2FP.F16.F32.PACK_AB R5, R216, R46 ;  /* 0x0000002ed805723e */ /* 0x000fe400000000ff */
[----:B--2---:R-:W-:Y:S02]  /*13d20*/  F2FP.F16.F32.PACK_AB R4, R47, R48 ;  /* 0x000000302f04723e */ /* 0x004fe400000000ff */
[----:B----4-:R-:W-:Y:S01]  /*13d30*/  F2FP.F16.F32.PACK_AB R7, R22, R240 ;  /* 0x000000f01607723e */ /* 0x010fe200000000ff */
[-C--:B-1----:R-:W-:Y:S06]  /*13d40*/  HMMA.16816.F32 R172, R8, R16.reuse, R172 ;  /* 0x0000001008ac723c */ /* 0x082fec00000018ac */
[C---:B------:R-:W-:Y:S06]  /*13d50*/  HMMA.16816.F32 R204, R4.reuse, R16, R204 ;  /* 0x0000001004cc723c */ /* 0x040fec00000018cc */
[-C--:B------:R-:W-:Y:S06]  /*13d60*/  HMMA.16816.F32 R200, R4, R18.reuse, R200 ;  /* 0x0000001204c8723c */ /* 0x080fec00000018c8 */
[----:B------:R-:W-:Y:S01]  /*13d70*/  HMMA.16816.F32 R60, R8, R18, R88 ;  /* 0x00000012083c723c */ /* 0x000fe20000001858 */
[----:B------:R-:W1:Y:S01]  /*13d80*/  LDSM.16.MT88.4 R16, [R226+0xc800] ;  /* 0x00c80000e210783b */ /* 0x000e620000004200 */
[----:B------:R-:W-:-:S02]  /*13d90*/  IMAD.MOV.U32 R214, RZ, RZ, R84 ;  /* 0x000000ffffd67224 */ /* 0x000fc400078e0054 */
[----:B------:R-:W-:Y:S01]  /*13da0*/  IMAD.MOV.U32 R54, RZ, RZ, R87 ;  /* 0x000000ffff367224 */ /* 0x000fe200078e0057 */
[----:B------:R-:W-:Y:S01]  /*13db0*/  MOV R55, R83 ;  /* 0x0000005300377202 */ /* 0x000fe20000000f00 */
[----:B------:R-:W-:Y:S01]  /*13dc0*/  IMAD.MOV.U32 R53, RZ, RZ, R81 ;  /* 0x000000ffff357224 */ /* 0x000fe200078e0051 */
[-C--:B-1----:R-:W-:Y:S06]  /*13dd0*/  HMMA.16816.F32 R112, R8, R16.reuse, R208 ;  /* 0x000000100870723c */ /* 0x082fec00000018d0 */
[----:B------:R-:W-:Y:S01]  /*13de0*/  HMMA.16816.F32 R88, R4, R16, R196 ;  /* 0x000000100458723c */ /* 0x000fe200000018c4 */
[----:B------:R-:W-:-:S06]  /*13df0*/  MOV R209, R85 ;  /* 0x0000005500d17202 */ /* 0x000fcc0000000f00 */
[----:B------:R-:W-:Y:S02]  /*13e00*/  IMAD.MOV.U32 R196, RZ, RZ, R86 ;  /* 0x000000ffffc47224 */ /* 0x000fe400078e0056 */
[----:B------:R-:W-:Y:S07]  /*13e10*/  HMMA.16816.F32 R84, R4, R18, R192 ;  /* 0x000000120454723c */ /* 0x000fee00000018c0 */
[----:B------:R-:W-:Y:S01]  /*13e20*/  MOV R194, R80 ;  /* 0x0000005000c27202 */ /* 0x000fe20000000f00 */
[----:B------:R-:W-:-:S02]  /*13e30*/  IMAD.MOV.U32 R193, RZ, RZ, R82 ;  /* 0x000000ffffc17224 */ /* 0x000fc400078e0052 */
[----:B------:R-:W-:Y:S01]  /*13e40*/  HMMA.16816.F32 R80, R8, R18, R168 ;  /* 0x000000120850723c */ /* 0x000fe200000018a8 */
[----:B------:R-:W1:Y:S01]  /*13e50*/  LDSM.16.MT88.4 R16, [R228+0xc800] ;  /* 0x00c80000e410783b */ /* 0x000e620000004200 */
[----:B------:R-:W-:Y:S01]  /*13e60*/  IMAD.MOV.U32 R192, RZ, RZ, R76 ;  /* 0x000000ffffc07224 */ /* 0x000fe200078e004c */
[----:B------:R-:W-:Y:S01]  /*13e70*/  MOV R212, R78 ;  /* 0x0000004e00d47202 */ /* 0x000fe20000000f00 */
[----:B------:R-:W-:Y:S02]  /*13e80*/  IMAD.MOV.U32 R210, RZ, RZ, R72 ;  /* 0x000000ffffd27224 */ /* 0x000fe400078e0048 */
[----:B------:R-:W-:Y:S01]  /*13e90*/  IMAD.MOV.U32 R218, RZ, RZ, R74 ;  /* 0x000000ffffda7224 */ /* 0x000fe200078e004a */
[----:B------:R-:W-:Y:S01]  /*13ea0*/  MOV R169, R73 ;  /* 0x0000004900a97202 */ /* 0x000fe20000000f00 */
[----:B------:R-:W-:Y:S02]  /*13eb0*/  IMAD.MOV.U32 R171, RZ, RZ, R77 ;  /* 0x000000ffffab7224 */ /* 0x000fe400078e004d */
[----:B------:R-:W-:-:S02]  /*13ec0*/  IMAD.MOV.U32 R170, RZ, RZ, R79 ;  /* 0x000000ffffaa7224 */ /* 0x000fc400078e004f */
[----:B------:R-:W-:Y:S01]  /*13ed0*/  IMAD.MOV.U32 R168, RZ, RZ, R75 ;  /* 0x000000ffffa87224 */ /* 0x000fe200078e004b */
[-C--:B-1----:R-:W-:Y:S06]  /*13ee0*/  HMMA.16816.F32 R76, R8, R16.reuse, R164 ;  /* 0x00000010084c723c */ /* 0x082fec00000018a4 */
[C---:B------:R-:W-:Y:S06]  /*13ef0*/  HMMA.16816.F32 R72, R4.reuse, R16, R188 ;  /* 0x000000100448723c */ /* 0x040fec00000018bc */
[-C--:B------:R-:W-:Y:S06]  /*13f00*/  HMMA.16816.F32 R184, R4, R18.reuse, R184 ;  /* 0x0000001204b8723c */ /* 0x080fec00000018b8 */
[----:B------:R-:W-:Y:S01]  /*13f10*/  HMMA.16816.F32 R96, R8, R18, R160 ;  /* 0x000000120860723c */ /* 0x000fe200000018a0 */
[----:B------:R-:W1:Y:S01]  /*13f20*/  LDSM.16.MT88.4 R16, [R227+0xc800] ;  /* 0x00c80000e310783b */ /* 0x000e620000004200 */
[----:B------:R-:W-:Y:S01]  /*13f30*/  IMAD.MOV.U32 R191, RZ, RZ, R69 ;  /* 0x000000ffffbf7224 */ /* 0x000fe200078e0045 */
[----:B------:R-:W-:Y:S01]  /*13f40*/  MOV R190, R70 ;  /* 0x0000004600be7202 */ /* 0x000fe20000000f00 */
[----:B------:R-:W-:-:S02]  /*13f50*/  IMAD.MOV.U32 R198, RZ, RZ, R68 ;  /* 0x000000ffffc67224 */ /* 0x000fc400078e0044 */
[----:B------:R-:W-:Y:S02]  /*13f60*/  IMAD.MOV.U32 R199, RZ, RZ, R71 ;  /* 0x000000ffffc77224 */ /* 0x000fe400078e0047 */
[C---:B-1----:R-:W-:Y:S01]  /*13f70*/  HMMA.16816.F32 R68, R4.reuse, R16, R180 ;  /* 0x000000100444723c */ /* 0x042fe200000018b4 */
[----:B------:R-:W2:Y:S01]  /*13f80*/  LDL.LU R183, [R1+0x30] ;  /* 0x0000300001b77983 */ /* 0x000ea20000300800 */
[----:B------:R-:W-:Y:S01]  /*13f90*/  MOV R195, R93 ;  /* 0x0000005d00c37202 */ /* 0x000fe20000000f00 */
[----:B------:R-:W-:Y:S02]  /*13fa0*/  IMAD.MOV.U32 R15, RZ, RZ, R94 ;  /* 0x000000ffff0f7224 */ /* 0x000fe400078e005e */
[----:B------:R-:W-:Y:S01]  /*13fb0*/  IMAD.MOV.U32 R14, RZ, RZ, R95 ;  /* 0x000000ffff0e7224 */ /* 0x000fe200078e005f */
[----:B------:R-:W-:Y:S06]  /*13fc0*/  HMMA.16816.F32 R176, R4, R18, R176 ;  /* 0x0000001204b0723c */ /* 0x000fec00000018b0 */
[C---:B------:R-:W-:Y:S06]  /*13fd0*/  HMMA.16816.F32 R92, R8.reuse, R16, R156 ;  /* 0x00000010085c723c */ /* 0x040fec000000189c */
[C---:B------:R-:W-:Y:S01]  /*13fe0*/  HMMA.16816.F32 R116, R8.reuse, R18, R152 ;  /* 0x000000120874723c */ /* 0x040fe20000001898 */
[----:B------:R-:W1:Y:S05]  /*13ff0*/  LDSM.16.MT88.4 R16, [R225+0xe800] ;  /* 0x00e80000e110783b */ /* 0x000e6a0000004200 */
        /* <DEDUP_REMOVED lines=12> */
[----:B------:R-:W3:Y:S01]  /*140c0*/  LDSM.16.MT88.4 R20, [R228+0xe800] ;  /* 0x00e80000e414783b */ /* 0x000ee20000004200 */
        /* <DEDUP_REMOVED lines=8> */
[C---:B---3--:R-:W-:Y:S01]  /*14150*/  HMMA.16816.F32 R104, R4.reuse, R20, R104 ;  /* 0x000000140468723c */ /* 0x048fe20000001868 */
[----:B------:R-:W-:Y:S02]  /*14160*/  IMAD.MOV.U32 R168, RZ, RZ, R170 ;  /* 0x000000ffffa87224 */ /* 0x000fe400078e00aa */
[----:B------:R-:W-:Y:S01]  /*14170*/  IMAD.MOV.U32 R170, RZ, RZ, R192 ;  /* 0x000000ffffaa7224 */ /* 0x000fe200078e00c0 */
[----:B------:R-:W-:Y:S02]  /*14180*/  MOV R192, R194 ;  /* 0x000000c200c07202 */ /* 0x000fe40000000f00 */
[----:B------:R-:W-:Y:S01]  /*14190*/  HMMA.16816.F32 R108, R4, R22, R108 ;  /* 0x00000016046c723c */ /* 0x000fe2000000186c */
[----:B------:R-:W-:Y:S02]  /*141a0*/  IMAD.MOV.U32 R194, RZ, RZ, R196 ;  /* 0x000000ffffc27224 */ /* 0x000fe400078e00c4 */
[----:B------:R-:W-:-:S03]  /*141b0*/  IMAD.MOV.U32 R196, RZ, RZ, R214 ;  /* 0x000000ffffc47224 */ /* 0x000fc600078e00d6 */
[C---:B-1----:R-:W-:Y:S06]  /*141c0*/  HMMA.16816.F32 R120, R4.reuse, R16, R120 ;  /* 0x000000100478723c */ /* 0x042fec0000001878 */
[----:B------:R-:W-:Y:S07]  /*141d0*/  HMMA.16816.F32 R124, R4, R18, R124 ;  /* 0x00000012047c723c */ /* 0x000fee000000187c */
[----:B------:R-:W-:Y:S01]  /*141e0*/  FFMA.FTZ R4, R251, UR10, -R12 ;  /* 0x0000000afb047c23 */ /* 0x000fe2000801080c */
[----:B--2---:R-:W-:Y:S01]  /*141f0*/  FFMA.FTZ R45, R183, R24, R45 ;  /* 0x00000018b72d7223 */ /* 0x004fe2000001002d */
[----:B------:R-:W-:Y:S01]  /*14200*/  MOV R183, R189 ;  /* 0x000000bd00b77202 */ /* 0x000fe20000000f00 */
[----:B------:R-:W-:-:S02]  /*14210*/  IMAD.MOV.U32 R189, RZ, RZ, R191 ;  /* 0x000000ffffbd7224 */ /* 0x000fc400078e00bf */
        /* <DEDUP_REMOVED lines=13> */
[----:B------:R-:W-:Y:S01]  /*142f0*/  HMMA.16816.F32 R128, R8, R18, R128 ;  /* 0x000000120880723c */ /* 0x000fe20000001880 */
[----:B------:R-:W-:Y:S01]  /*14300*/  IMAD.MOV.U32 R171, RZ, RZ, R193 ;  /* 0x000000ffffab7224 */ /* 0x000fe200078e00c1 */
[----:B------:R-:W-:Y:S01]  /*14310*/  LDSM.16.MT88.4 R16, [R228+0xd000] ;  /* 0x00d00000e410783b */ /* 0x000fe20000004200 */
[----:B------:R-:W-:-:S02]  /*14320*/  IMAD.MOV.U32 R193, RZ, RZ, R195 ;  /* 0x000000ffffc17224 */ /* 0x000fc400078e00c3 */
[----:B------:R-:W-:Y:S01]  /*14330*/  IMAD.MOV.U32 R195, RZ, RZ, R217 ;  /* 0x000000ffffc37224 */ /* 0x000fe200078e00d9 */
[----:B------:R-:W-:Y:S01]  /*14340*/  HMMA.16816.F32 R152, R8, R20, R100 ;  /* 0x000000140898723c */ /* 0x000fe20000001864 */
[----:B------:R-:W-:Y:S01]  /*14350*/  FFMA.FTZ R44, R44, UR10, -R0 ;  /* 0x0000000a2c2c7c23 */ /* 0x000fe20008010800 */
[----:B------:R2:W5:Y:S01]  /*14360*/  LDL.LU R251, [R1+0xc0] ;  /* 0x0000c00001fb7983 */ /* 0x0005620000300800 */
[----:B-1----:R-:W-:-:S04]  /*14370*/  FFMA.FTZ R4, R182, UR10, -R12 ;  /* 0x0000000ab6047c23 */ /* 0x002fc8000801080c */
[----:B------:R1:W-:Y:S01]  /*14380*/  MUFU.EX2 R217, R4 ;  /* 0x0000000400d97308 */ /* 0x0003e20000000800 */
[----:B------:R-:W-:Y:S01]  /*14390*/  IMAD.MOV.U32 R182, RZ, RZ, R188 ;  /* 0x000000ffffb67224 */ /* 0x000fe200078e00bc */
[----:B------:R-:W-:Y:S01]  /*143a0*/  MOV R188, R190 ;  /* 0x000000be00bc7202 */ /* 0x000fe20000000f00 */
[----:B------:R-:W-:Y:S02]  /*143b0*/  IMAD.MOV.U32 R190, RZ, RZ, R168 ;  /* 0x000000ffffbe7224 */ /* 0x000fe400078e00a8 */
[----:B------:R-:W-:Y:S01]  /*143c0*/  IMAD.MOV.U32 R168, RZ, RZ, R170 ;  /* 0x000000ffffa87224 */ /* 0x000fe200078e00aa */
[----:B------:R-:W-:Y:S01]  /*143d0*/  MOV R170, R192 ;  /* 0x000000c000aa7202 */ /* 0x000fe20000000f00 */
[----:B-1----:R-:W-:Y:S01]  /*143e0*/  FFMA.FTZ R4, R181, UR10, -R12 ;  /* 0x0000000ab5047c23 */ /* 0x002fe2000801080c */
[----:B------:R-:W-:Y:S02]  /*143f0*/  MOV R181, R183 ;  /* 0x000000b700b57202 */ /* 0x000fe40000000f00 */
[----:B------:R-:W-:-:S02]  /*14400*/  MOV R183, R189 ;  /* 0x000000bd00b77202 */ /* 0x000fc40000000f00 */
[----:B------:R-:W-:Y:S02]  /*14410*/  MOV R189, R191 ;  /* 0x000000bf00bd7202 */ /* 0x000fe40000000f00 */
[----:B------:R-:W-:Y:S02]  /*14420*/  MOV R191, R169 ;  /* 0x000000a900bf7202 */ /* 0x000fe40000000f00 */
[----:B------:R-:W-:Y:S02]  /*14430*/  MOV R169, R171 ;  /* 0x000000ab00a97202 */ /* 0x000fe40000000f00 */
[----:B------:R-:W-:Y:S02]  /*14440*/  MOV R171, R193 ;  /* 0x000000c100ab7202 */ /* 0x000fe40000000f00 */
[----:B------:R-:W-:Y:S02]  /*14450*/  MOV R193, R195 ;  /* 0x000000c300c17202 */ /* 0x000fe40000000f00 */
[----:B------:R-:W-:-:S02]  /*14460*/  MOV R195, R219 ;  /* 0x000000db00c37202 */ /* 0x000fc40000000f00 */
[----:B------:R1:W-:Y:S01]  /*14470*/  MUFU.EX2 R219, R4 ;  /* 0x0000000400db7308 */ /* 0x0003e20000000800 */
[----:B------:R-:W-:Y:S01]  /*14480*/  MOV R192, R194 ;  /* 0x000000c200c07202 */ /* 0x000fe20000000f00 */
[----:B------:R-:W-:Y:S01]  /*14490*/  IMAD.MOV.U32 R180, RZ, RZ, R182 ;  /* 0x000000ffffb47224 */ /* 0x000fe200078e00b6 */
[----:B------:R-:W-:Y:S01]  /*144a0*/  MOV R194, R196 ;  /* 0x000000c400c27202 */ /* 0x000fe20000000f00 */
[----:B------:R-:W-:Y:S01]  /*144b0*/  IMAD.MOV.U32 R182, RZ, RZ, R188 ;  /* 0x000000ffffb67224 */ /* 0x000fe200078e00bc */
[----:B------:R-:W-:Y:S01]  /*144c0*/  MOV R196, R242 ;  /* 0x000000f200c47202 */ /* 0x000fe20000000f00 */
[----:B------:R-:W-:Y:S02]  /*144d0*/  IMAD.MOV.U32 R188, RZ, RZ, R190 ;  /* 0x000000ffffbc7224 */ /* 0x000fe400078e00be */
[----:B------:R-:W-:Y:S02]  /*144e0*/  IMAD.MOV.U32 R190, RZ, RZ, R168 ;  /* 0x000000ffffbe7224 */ /* 0x000fe400078e00a8 */
[----:B------:R-:W-:-:S02]  /*144f0*/  IMAD.MOV.U32 R168, RZ, RZ, R170 ;  /* 0x000000ffffa87224 */ /* 0x000fc400078e00aa */
[----:B-1----:R-:W-:Y:S01]  /*14500*/  FFMA.FTZ R4, R252, UR10, -R12 ;  /* 0x0000000afc047c23 */ /* 0x002fe2000801080c */
[----:B------:R-:W-:-:S03]  /*14510*/  IMAD.MOV.U32 R170, RZ, RZ, R192 ;  /* 0x000000ffffaa7224 */ /* 0x000fc600078e00c0 */
[----:B------:R1:W-:Y:S01]  /*14520*/  MUFU.EX2 R252, R4 ;  /* 0x0000000400fc7308 */ /* 0x0003e20000000800 */
[----:B------:R-:W-:Y:S02]  /*14530*/  IMAD.MOV.U32 R192, RZ, RZ, R194 ;  /* 0x000000ffffc07224 */ /* 0x000fe400078e00c2 */
[----:B------:R-:W-:Y:S02]  /*14540*/  IMAD.MOV.U32 R194, RZ, RZ, R196 ;  /* 0x000000ffffc27224 */ /* 0x000fe400078e00c4 */
[----:B------:R-:W-:Y:S01]  /*14550*/  IMAD.MOV.U32 R196, RZ, RZ, R241 ;  /* 0x000000ffffc47224 */ /* 0x000fe200078e00f1 */
[----:B------:R-:W-:Y:S02]  /*14560*/  MOV R43, R181 ;  /* 0x000000b5002b7202 */ /* 0x000fe40000000f00 */
[----:B------:R-:W-:Y:S01]  /*14570*/  MOV R181, R183 ;  /* 0x000000b700b57202 */ /* 0x000fe20000000f00 */
[----:B-1----:R-:W-:Y:S01]  /*14580*/  FFMA.FTZ R4, R180, UR10, -R3 ;  /* 0x0000000ab4047c23 */ /* 0x002fe20008010803 */
        /* <DEDUP_REMOVED lines=8> */
[----:B------:R-:W-:Y:S01]  /*14610*/  IMAD.MOV.U32 R196, RZ, RZ, R211 ;  /* 0x000000ffffc47224 */ /* 0x000fe200078e00d3 */
[----:B------:R-:W-:Y:S01]  /*14620*/  MOV R183, R189 ;  /* 0x000000bd00b77202 */ /* 0x000fe20000000f00 */
[----:B------:R1:W-:Y:S01]  /*14630*/  MUFU.EX2 R211, R4 ;  /* 0x0000000400d37308 */ /* 0x0003e20000000800 */
[----:B------:R-:W-:Y:S02]  /*14640*/  MOV R189, R191 ;  /* 0x000000bf00bd7202 */ /* 0x000fe40000000f00 */
[----:B------:R-:W-:Y:S02]  /*14650*/  MOV R191, R169 ;  /* 0x000000a900bf7202 */ /* 0x000fe40000000f00 */
[----:B------:R-:W-:Y:S02]  /*14660*/  MOV R169, R171 ;  /* 0x000000ab00a97202 */ /* 0x000fe40000000f00 */
        /* <DEDUP_REMOVED lines=48> */
[----:B------:R1:W-:Y:S01]  /*14970*/  MUFU.EX2 R216, R4 ;  /* 0x0000000400d87308 */ /* 0x0003e20000000800 */
[----:B------:R-:W-:Y:S02]  /*14980*/  MOV R42, R180 ;  /* 0x000000b4002a7202 */ /* 0x000fe40000000f00 */
[----:B------:R-:W-:Y:S02]  /*14990*/  MOV R180, R182 ;  /* 0x000000b600b47202 */ /* 0x000fe40000000f00 */
[----:B------:R-:W-:Y:S02]  /*149a0*/  MOV R182, R188 ;  /* 0x000000bc00b67202 */ /* 0x000fe40000000f00 */
[----:B------:R-:W-:Y:S02]  /*149b0*/  MOV R188, R190 ;  /* 0x000000be00bc7202 */ /* 0x000fe40000000f00 */
[----:B------:R-:W-:Y:S02]  /*149c0*/  MOV R190, R168 ;  /* 0x000000a800be7202 */ /* 0x000fe40000000f00 */
[----:B------:R-:W-:Y:S01]  /*149d0*/  MOV R168, R170 ;  /* 0x000000aa00a87202 */ /* 0x000fe20000000f00 */
[----:B-1----:R-:W-:Y:S01]  /*149e0*/  FFMA.FTZ R4, R43, UR10, -R3 ;  /* 0x0000000a2b047c23 */ /* 0x002fe20008010803 */
[----:B------:R-:W-:-:S02]  /*149f0*/  IMAD.MOV.U32 R43, RZ, RZ, R181 ;  /* 0x000000ffff2b7224 */ /* 0x000fc400078e00b5 */
[----:B------:R-:W-:Y:S02]  /*14a00*/  IMAD.MOV.U32 R181, RZ, RZ, R183 ;  /* 0x000000ffffb57224 */ /* 0x000fe400078e00b7 */
        /* <DEDUP_REMOVED lines=20> */
[----:B------:R1:W-:Y:S01]  /*14b50*/  MUFU.EX2 R218, R4 ;  /* 0x0000000400da7308 */ /* 0x0003e20000000800 */
[----:B------:R-:W-:Y:S02]  /*14b60*/  MOV R169, R171 ;  /* 0x000000ab00a97202 */ /* 0x000fe40000000f00 */
[----:B------:R-:W-:Y:S02]  /*14b70*/  MOV R171, R193 ;  /* 0x000000c100ab7202 */ /* 0x000fe40000000f00 */
[----:B------:R-:W-:-:S02]  /*14b80*/  MOV R193, R195 ;  /* 0x000000c300c17202 */ /* 0x000fc40000000f00 */
[----:B------:R-:W-:Y:S02]  /*14b90*/  MOV R195, R197 ;  /* 0x000000c500c37202 */ /* 0x000fe40000000f00 */
[----:B------:R-:W-:Y:S01]  /*14ba0*/  MOV R197, R208 ;  /* 0x000000d000c57202 */ /* 0x000fe20000000f00 */
[----:B-1----:R-:W-:Y:S01]  /*14bb0*/  FFMA.FTZ R4, R42, UR10, -R2 ;  /* 0x0000000a2a047c23 */ /* 0x002fe20008010802 */
[----:B------:R-:W-:Y:S02]  /*14bc0*/  IMAD.MOV.U32 R42, RZ, RZ, R180 ;  /* 0x000000ffff2a7224 */ /* 0x000fe400078e00b4 */
[----:B------:R-:W-:Y:S01]  /*14bd0*/  IMAD.MOV.U32 R180, RZ, RZ, R182 ;  /* 0x000000ffffb47224 */ /* 0x000fe200078e00b6 */
[----:B------:R1:W-:Y:S01]  /*14be0*/  MUFU.EX2 R208, R4 ;  /* 0x0000000400d07308 */ /* 0x0003e20000000800 */
[----:B------:R-:W-:Y:S02]  /*14bf0*/  IMAD.MOV.U32 R182, RZ, RZ, R188 ;  /* 0x000000ffffb67224 */ /* 0x000fe400078e00bc */
[----:B------:R-:W-:-:S02]  /*14c00*/  IMAD.MOV.U32 R188, RZ, RZ, R190 ;  /* 0x000000ffffbc7224 */ /* 0x000fc400078e00be */
[----:B------:R-:W-:Y:S02]  /*14c10*/  IMAD.MOV.U32 R190, RZ, RZ, R168 ;  /* 0x000000ffffbe7224 */ /* 0x000fe400078e00a8 */
[----:B------:R-:W-:Y:S02]  /*14c20*/  IMAD.MOV.U32 R168, RZ, RZ, R170 ;  /* 0x000000ffffa87224 */ /* 0x000fe400078e00aa */
        /* <DEDUP_REMOVED lines=29> */
[----:B------:R1:W-:Y:S01]  /*14e00*/  MUFU.EX2 R210, R4 ;  /* 0x0000000400d27308 */ /* 0x0003e20000000800 */
[----:B------:R-:W-:-:S02]  /*14e10*/  IMAD.MOV.U32 R40, RZ, RZ, R42 ;  /* 0x000000ffff287224 */ /* 0x000fc400078e002a */
[----:B------:R-:W-:Y:S02]  /*14e20*/  IMAD.MOV.U32 R42, RZ, RZ, R181 ;  /* 0x000000ffff2a7224 */ /* 0x000fe400078e00b5 */
[----:B------:R-:W-:Y:S02]  /*14e30*/  IMAD.MOV.U32 R181, RZ, RZ, R183 ;  /* 0x000000ffffb57224 */ /* 0x000fe400078e00b7 */
[----:B-1----:R-:W-:Y:S01]  /*14e40*/  FFMA.FTZ R4, R41, UR10, -R2 ;  /* 0x0000000a29047c23 */ /* 0x002fe20008010802 */
[----:B------:R-:W-:Y:S02]  /*14e50*/  MOV R41, R180 ;  /* 0x000000b400297202 */ /* 0x000fe40000000f00 */
[----:B------:R-:W-:Y:S02]  /*14e60*/  MOV R180, R182 ;  /* 0x000000b600b47202 */ /* 0x000fe40000000f00 */
        /* <DEDUP_REMOVED lines=8> */
[----:B------:R-:W-:Y:S02]  /*14ef0*/  MOV R198, R212 ;  /* 0x000000d400c67202 */ /* 0x000fe40000000f00 */
[----:B------:R1:W-:Y:S01]  /*14f00*/  MUFU.EX2 R212, R4 ;  /* 0x0000000400d47308 */ /* 0x0003e20000000800 */
[----:B------:R-:W-:Y:S02]  /*14f10*/  IMAD.MOV.U32 R39, RZ, RZ, R42 ;  /* 0x000000ffff277224 */ /* 0x000fe400078e002a */
[----:B------:R-:W-:-:S03]  /*14f20*/  IMAD.MOV.U32 R42, RZ, RZ, R181 ;  /* 0x000000ffff2a7224 */ /* 0x000fc600078e00b5 */
[----:B------:R-:W-:Y:S01]  /*14f30*/  MOV R38, R39 ;  /* 0x0000002700267202 */ /* 0x000fe20000000f00 */
[----:B-1----:R-:W-:Y:S01]  /*14f40*/  FFMA.FTZ R4, R40, UR10, -R2 ;  /* 0x0000000a28047c23 */ /* 0x002fe20008010802 */
[----:B------:R-:W-:Y:S02]  /*14f50*/  MOV R40, R41 ;  /* 0x0000002900287202 */ /* 0x000fe40000000f00 */
[----:B------:R-:W-:Y:S01]  /*14f60*/  MOV R41, R180 ;  /* 0x000000b400297202 */ /* 0x000fe20000000f00 */
[----:B------:R-:W-:-:S04]  /*14f70*/  IMAD.MOV.U32 R37, RZ, RZ, R38 ;  /* 0x000000ffff257224 */ /* 0x000fc800078e0026 */
[----:B------:R-:W-:Y:S01]  /*14f80*/  IMAD.MOV.U32 R39, RZ, RZ, R41 ;  /* 0x000000ffff277224 */ /* 0x000fe200078e0029 */
[----:B------:R-:W-:Y:S02]  /*14f90*/  MOV R41, R42 ;  /* 0x0000002a00297202 */ /* 0x000fe40000000f00 */
[----:B------:R-:W-:Y:S02]  /*14fa0*/  MOV R180, R182 ;  /* 0x000000b600b47202 */ /* 0x000fe40000000f00 */
[----:B------:R-:W-:Y:S01]  /*14fb0*/  MOV R38, R39 ;  /* 0x0000002700267202 */ /* 0x000fe20000000f00 */
[----:B------:R-:W-:Y:S02]  /*14fc0*/  IMAD.MOV.U32 R39, RZ, RZ, R41 ;  /* 0x000000ffff277224 */ /* 0x000fe400078e0029 */
[----:B------:R-:W-:Y:S02]  /*14fd0*/  IMAD.MOV.U32 R183, RZ, RZ, R189 ;  /* 0x000000ffffb77224 */ /* 0x000fe400078e00bd */
        /* <DEDUP_REMOVED lines=33> */
[----:B------:R-:W-:Y:S01]  /*151f0*/  IMAD.MOV.U32 R171, RZ, RZ, R193 ;  /* 0x000000ffffab7224 */ /* 0x000fe200078e00c1 */
[----:B------:R-:W-:Y:S01]  /*15200*/  MOV R33, R34 ;  /* 0x0000002200217202 */ /* 0x000fe20000000f00 */
[----:B------:R-:W-:Y:S02]  /*15210*/  IMAD.MOV.U32 R195, RZ, RZ, R197 ;  /* 0x000000ffffc37224 */ /* 0x000fe400078e00c5 */
[----:B------:R-:W-:-:S02]  /*15220*/  IMAD.MOV.U32 R55, RZ, RZ, R236 ;  /* 0x000000ffff377224 */ /* 0x000fc400078e00ec */
[----:B------:R-:W-:Y:S01]  /*15230*/  IMAD.MOV.U32 R28, RZ, RZ, R29 ;  /* 0x000000ffff1c7224 */ /* 0x000fe200078e001d */
[----:B------:R-:W-:Y:S01]  /*15240*/  MOV R182, R189 ;  /* 0x000000bd00b67202 */ /* 0x000fe20000000f00 */
[----:B------:R-:W-:Y:S01]  /*15250*/  IMAD.MOV.U32 R197, RZ, RZ, R215 ;  /* 0x000000ffffc57224 */ /* 0x000fe200078e00d7 */
[----:B------:R-:W-:Y:S01]  /*15260*/  MOV R30, R32 ;  /* 0x00000020001e7202 */ /* 0x000fe20000000f00 */
[----:B------:R-:W-:Y:S01]  /*15270*/  IMAD.MOV.U32 R34, RZ, RZ, R35 ;  /* 0x000000ffff227224 */ /* 0x000fe200078e0023 */
[----:B------:R-:W-:Y:S01]  /*15280*/  MOV R35, R36 ;  /* 0x0000002400237202 */ /* 0x000fe20000000f00 */
[----:B------:R-:W-:Y:S02]  /*15290*/  IMAD.MOV.U32 R215, RZ, RZ, R237 ;  /* 0x000000ffffd77224 */ /* 0x000fe400078e00ed */
[--C-:B------:R-:W-:Y:S01]  /*152a0*/  FFMA.FTZ R38, R38, UR10, -R3.reuse ;  /* 0x0000000a26267c23 */ /* 0x100fe20008010803 */
[----:B------:R-:W-:Y:S02]  /*152b0*/  IMAD.MOV.U32 R181, RZ, RZ, R188 ;  /* 0x000000ffffb57224 */ /* 0x000fe400078e00bc */
[----:B------:R-:W-:Y:S01]  /*152c0*/  FFMA.FTZ R37, R230, UR10, -R3 ;  /* 0x0000000ae6257c23 */ /* 0x000fe20008010803 */
[----:B------:R-:W-:Y:S01]  /*152d0*/  IMAD.MOV.U32 R183, RZ, RZ, R190 ;  /* 0x000000ffffb77224 */ /* 0x000fe200078e00be */
[----:B------:R-:W-:Y:S01]  /*152e0*/  MOV R190, R169 ;  /* 0x000000a900be7202 */ /* 0x000fe20000000f00 */
[----:B------:R-:W-:-:S02]  /*152f0*/  IMAD.MOV.U32 R189, RZ, RZ, R168 ;  /* 0x000000ffffbd7224 */ /* 0x000fc400078e00a8 */
[--C-:B------:R-:W-:Y:S01]  /*15300*/  FFMA.FTZ R36, R229, UR10, -R3.reuse ;  /* 0x0000000ae5247c23 */ /* 0x100fe20008010803 */
[----:B------:R-:W-:Y:S01]  /*15310*/  FFMA.FTZ R32, R224, UR10, -R3 ;  /* 0x0000000ae0207c23 */ /* 0x000fe20008010803 */
[----:B------:R-:W-:Y:S01]  /*15320*/  IMAD.MOV.U32 R193, RZ, RZ, R195 ;  /* 0x000000ffffc17224 */ /* 0x000fe200078e00c3 */
[----:B------:R-:W-:Y:S01]  /*15330*/  MOV R168, R171 ;  /* 0x000000ab00a87202 */ /* 0x000fe20000000f00 */
[----:B------:R-:W-:Y:S02]  /*15340*/  IMAD.MOV.U32 R169, RZ, RZ, R196 ;  /* 0x000000ffffa97224 */ /* 0x000fe400078e00c4 */
[----:B------:R-:W-:Y:S01]  /*15350*/  FFMA.FTZ R3, R28, UR10, -R0 ;  /* 0x0000000a1c037c23 */ /* 0x000fe20008010800 */
[----:B------:R-:W-:Y:S01]  /*15360*/  IMAD.MOV.U32 R195, RZ, RZ, R197 ;  /* 0x000000ffffc37224 */ /* 0x000fe200078e00c5 */
[----:B------:R-:W-:Y:S01]  /*15370*/  MOV R188, R191 ;  /* 0x000000bf00bc7202 */ /* 0x000fe20000000f00 */
[----:B------:R-:W-:Y:S01]  /*15380*/  IMAD.MOV.U32 R171, RZ, RZ, R198 ;  /* 0x000000ffffab7224 */ /* 0x000fe200078e00c6 */
[----:B------:R-:W-:Y:S01]  /*15390*/  MOV R196, R55 ;  /* 0x0000003700c47202 */ /* 0x000fe20000000f00 */
[----:B------:R-:W-:Y:S01]  /*153a0*/  FFMA.FTZ R28, R180, UR10, -R2 ;  /* 0x0000000ab41c7c23 */ /* 0x000fe20008010802 */
[----:B------:R-:W-:-:S02]  /*153b0*/  IMAD.MOV.U32 R197, RZ, RZ, R215 ;  /* 0x000000ffffc57224 */ /* 0x000fc400078e00d7 */
[--C-:B------:R-:W-:Y:S01]  /*153c0*/  FFMA.FTZ R43, R43, UR10, -R12.reuse ;  /* 0x0000000a2b2b7c23 */ /* 0x100fe2000801080c */
[--C-:B------:R-:W-:Y:S01]  /*153d0*/  FFMA.FTZ R42, R234, UR10, -R12.reuse ;  /* 0x0000000aea2a7c23 */ /* 0x100fe2000801080c */
[--C-:B------:R-:W-:Y:S01]  /*153e0*/  FFMA.FTZ R41, R233, UR10, -R12.reuse ;  /* 0x0000000ae9297c23 */ /* 0x100fe2000801080c */
[----:B------:R-:W-:Y:S01]  /*153f0*/  FFMA.FTZ R40, R40, UR10, -R12 ;  /* 0x0000000a28287c23 */ /* 0x000fe2000801080c */
[----:B------:R-:W-:Y:S01]  /*15400*/  MOV R198, R13 ;  /* 0x0000000d00c67202 */ /* 0x000fe20000000f00 */
[----:B------:R-:W-:Y:S01]  /*15410*/  IMAD.MOV.U32 R55, RZ, RZ, R14 ;  /* 0x000000ffff377224 */ /* 0x000fe200078e000e */
[----:B------:R-:W-:Y:S01]  /*15420*/  MOV R39, R15 ;  /* 0x0000000f00277202 */ /* 0x000fe20000000f00 */
[----:B------:R-:W-:Y:S01]  /*15430*/  IMAD.MOV.U32 R180, RZ, RZ, R181 ;  /* 0x000000ffffb47224 */ /* 0x000fe200078e00b5 */
[----:B------:R-:W1:Y:S01]  /*15440*/  LDSM.16.MT88.4 R12, [R225+0xd000] ;  /* 0x00d00000e10c783b */ /* 0x000e620000004200 */
[----:B------:R-:W-:Y:S01]  /*15450*/  MOV R181, R182 ;  /* 0x000000b600b57202 */ /* 0x000fe20000000f00 */
[----:B------:R-:W-:-:S02]  /*15460*/  IMAD.MOV.U32 R191, RZ, RZ, R170 ;  /* 0x000000ffffbf7224 */ /* 0x000fc400078e00aa */
[----:B------:R-:W-:Y:S01]  /*15470*/  IMAD.MOV.U32 R182, RZ, RZ, R183 ;  /* 0x000000ffffb67224 */ /* 0x000fe200078e00b7 */
[----:B------:R-:W-:Y:S01]  /*15480*/  MOV R183, R188 ;  /* 0x000000bc00b77202 */ /* 0x000fe20000000f00 */
[----:B------:R-:W-:Y:S01]  /*15490*/  IMAD.MOV.U32 R188, RZ, RZ, R189 ;  /* 0x000000ffffbc7224 */ /* 0x000fe200078e00bd */
[----:B------:R-:W-:Y:S02]  /*154a0*/  MOV R170, R197 ;  /* 0x000000c500aa7202 */ /* 0x000fe40000000f00 */
        /* <DEDUP_REMOVED lines=12> */
[--C-:B------:R-:W-:Y:S01]  /*15570*/  FFMA.FTZ R31, R31, UR10, -R2.reuse ;  /* 0x0000000a1f1f7c23 */ /* 0x100fe20008010802 */
[--C-:B------:R-:W-:Y:S01]  /*15580*/  FFMA.FTZ R30, R30, UR10, -R2.reuse ;  /* 0x0000000a1e1e7c23 */ /* 0x100fe20008010802 */
[----:B------:R-:W-:Y:S01]  /*15590*/  FFMA.FTZ R29, R29, UR10, -R2 ;  /* 0x0000000a1d1d7c23 */ /* 0x000fe20008010802 */
[--C-:B---3--:R-:W-:Y:S01]  /*155a0*/  FFMA.FTZ R4, R235, UR10, -R0.reuse ;  /* 0x0000000aeb047c23 */ /* 0x108fe20008010800 */
[----:B------:R-:W-:Y:S01]  /*155b0*/  IMAD.MOV.U32 R196, RZ, RZ, R197 ;  /* 0x000000ffffc47224 */ /* 0x000fe200078e00c5 */
[----:B------:R-:W-:Y:S01]  /*155c0*/  MOV R197, R198 ;  /* 0x000000c600c57202 */ /* 0x000fe20000000f00 */
[----:B------:R-:W-:Y:S01]  /*155d0*/  FFMA.FTZ R2, R33, UR10, -R0 ;  /* 0x0000000a21027c23 */ /* 0x000fe20008010800 */
[----:B------:R3:W-:Y:S01]  /*155e0*/  MUFU.EX2 R53, R4 ;  /* 0x0000000400357308 */ /* 0x0007e20000000800 */
[----:B------:R-:W-:Y:S01]  /*155f0*/  IMAD.MOV.U32 R198, RZ, RZ, R55 ;  /* 0x000000ffffc67224 */ /* 0x000fe200078e0037 */
[----:B------:R-:W-:Y:S01]  /*15600*/  MOV R34, R54 ;  /* 0x0000003600227202 */ /* 0x000fe20000000f00 */
[----:B------:R-:W-:Y:S01]  /*15610*/  HMMA.16816.F32 R64, R8, R22, R64 ;  /* 0x000000160840723c */ /* 0x000fe20000001840 */
[----:B----4-:R-:W-:Y:S01]  /*15620*/  F2FP.F16.F32.PACK_AB R6, R215, R212 ;  /* 0x000000d4d706723e */ /* 0x010fe200000000ff */
[----:B------:R-:W4:Y:S03]  /*15630*/  LDSM.16.MT88.4 R20, [R226+0xd000] ;  /* 0x00d00000e214783b */ /* 0x000f260000004200 */
[----:B------:R2:W-:Y:S01]  /*15640*/  MUFU.EX2 R55, R3 ;  /* 0x0000000300377308 */ /* 0x0005e20000000800 */
[----:B------:R-:W-:Y:S01]  /*15650*/  IMAD.MOV.U32 R24, RZ, RZ, R189 ;  /* 0x000000ffff187224 */ /* 0x000fe200078e00bd */
[----:B------:R-:W-:Y:S01]  /*15660*/  MOV R102, R190 ;  /* 0x000000be00667202 */ /* 0x000fe20000000f00 */
[----:B------:R-:W-:-:S02]  /*15670*/  IMAD.MOV.U32 R103, RZ, RZ, R191 ;  /* 0x000000ffff677224 */ /* 0x000fc400078e00bf */
[--C-:B------:R-:W-:Y:S01]  /*15680*/  FFMA.FTZ R35, R35, UR10, -R0.reuse ;  /* 0x0000000a23237c23 */ /* 0x100fe20008010800 */
[----:B------:R1:W5:Y:S01]  /*15690*/  LDL.LU R243, [R1+0xbc] ;  /* 0x0000bc0001f37983 */ /* 0x0003620000300800 */
[----:B---3--:R-:W-:Y:S01]  /*156a0*/  FFMA.FTZ R4, R231, UR10, -R0 ;  /* 0x0000000ae7047c23 */ /* 0x008fe20008010800 */
[----:B--2---:R-:W-:-:S03]  /*156b0*/  FADD.FTZ R3, R209, R25 ;  /* 0x00000019d1037221 */ /* 0x004fc60000010000 */
[----:B------:R2:W3:Y:S01]  /*156c0*/  MUFU.EX2 R54, R4 ;  /* 0x0000000400367308 */ /* 0x0004e20000000800 */
[----:B------:R-:W-:Y:S02]  /*156d0*/  F2FP.F16.F32.PACK_AB R8, R217, R214 ;  /* 0x000000d6d908723e */ /* 0x000fe400000000ff */
[----:B------:R-:W-:Y:S02]  /*156e0*/  F2FP.F16.F32.PACK_AB R9, R213, R211 ;  /* 0x000000d3d509723e */ /* 0x000fe400000000ff */
[----:B------:R-:W-:Y:S02]  /*156f0*/  F2FP.F16.F32.PACK_AB R10, R252, R219 ;  /* 0x000000dbfc0a723e */ /* 0x000fe400000000ff */
[----:B------:R-:W-:Y:S01]  /*15700*/  F2FP.F16.F32.PACK_AB R11, R218, R216 ;  /* 0x000000d8da0b723e */ /* 0x000fe200000000ff */
[----:B------:R-:W1:Y:S01]  /*15710*/  MUFU.EX2 R209, R2 ;  /* 0x0000000200d17308 */ /* 0x000e620000000800 */
[----:B------:R-:W-:Y:S01]  /*15720*/  MOV R191, R168 ;  /* 0x000000a800bf7202 */ /* 0x000fe20000000f00 */
[----:B------:R-:W-:Y:S01]  /*15730*/  IMAD.MOV.U32 R190, RZ, RZ, R169 ;  /* 0x000000ffffbe7224 */ /* 0x000fe200078e00a9 */
[----:B------:R-:W-:Y:S01]  /*15740*/  MOV R189, R170 ;  /* 0x000000aa00bd7202 */ /* 0x000fe20000000f00 */
[--C-:B------:R-:W-:Y:S01]  /*15750*/  FFMA.FTZ R34, R34, UR10, -R0.reuse ;  /* 0x0000000a22227c23 */ /* 0x100fe20008010800 */
[----:B------:R-:W-:Y:S01]  /*15760*/  FFMA.FTZ R33, R39, UR10, -R0 ;  /* 0x0000000a27217c23 */ /* 0x000fe20008010800 */
[----:B------:R4:W5:Y:S01]  /*15770*/  LDL.LU R242, [R1+0xb8] ;  /* 0x0000b80001f27983 */ /* 0x0009620000300800 */
[----:B--2---:R-:W-:-:S02]  /*15780*/  F2FP.F16.F32.PACK_AB R4, R210, R208 ;  /* 0x000000d0d204723e */ /* 0x004fc400000000ff */
[----:B---3--:R-:W-:Y:S02]  /*15790*/  F2FP.F16.F32.PACK_AB R5, R54, R53 ;  /* 0x000000353605723e */ /* 0x008fe400000000ff */
[----:B-1----:R-:W-:Y:S01]  /*157a0*/  F2FP.F16.F32.PACK_AB R7, R209, R55 ;  /* 0x00000037d107723e */ /* 0x002fe200000000ff */
[C---:B------:R-:W-:Y:S06]  /*157b0*/  HMMA.16816.F32 R172, R8.reuse, R12, R172 ;  /* 0x0000000c08ac723c */ /* 0x040fec00000018ac */
[C---:B------:R-:W-:Y:S06]  /*157c0*/  HMMA.16816.F32 R60, R8.reuse, R14, R60 ;  /* 0x0000000e083c723c */ /* 0x040fec000000183c */
[----:B------:R-:W-:Y:S01]  /*157d0*/  HMMA.16816.F32 R76, R8, R16, R76 ;  /* 0x00000010084c723c */ /* 0x000fe2000000184c */
[----:B------:R-:W-:Y:S01]  /*157e0*/  MOV R25, R188 ;  /* 0x000000bc00197202 */ /* 0x000fe20000000f00 */
[----:B------:R-:W-:Y:S01]  /*157f0*/  IMAD.MOV.U32 R168, RZ, RZ, R197 ;  /* 0x000000ffffa87224 */ /* 0x000fe200078e00c5 */
[----:B------:R-:W-:Y:S01]  /*15800*/  MOV R169, R198 ;  /* 0x000000c600a97202 */ /* 0x000fe20000000f00 */
[----:B------:R-:W-:-:S02]  /*15810*/  IMAD.MOV.U32 R170, RZ, RZ, R199 ;  /* 0x000000ffffaa7224 */ /* 0x000fc400078e00c7 */
[----:B------:R-:W-:Y:S01]  /*15820*/  IMAD.MOV.U32 R101, RZ, RZ, R189 ;  /* 0x000000ffff657224 */ /* 0x000fe200078e00bd */
[C---:B------:R-:W-:Y:S01]  /*15830*/  HMMA.16816.F32 R204, R4.reuse, R12, R204 ;  /* 0x0000000c04cc723c */ /* 0x040fe200000018cc */
[----:B------:R-:W-:Y:S02]  /*15840*/  IMAD.MOV.U32 R0, RZ, RZ, R103 ;  /* 0x000000ffff007224 */ /* 0x000fe400078e0067 */
[----:B------:R-:W-:Y:S01]  /*15850*/  FADD.FTZ R2, R180, R27 ;  /* 0x0000001bb4027221 */ /* 0x000fe20000010000 */
[----:B------:R-:W-:Y:S01]  /*15860*/  FADD.FTZ R39, R181, R26 ;  /* 0x0000001ab5277221 */ /* 0x000fe20000010000 */
[----:B------:R2:W5:Y:S01]  /*15870*/  LDL.LU R241, [R1+0xb4] ;  /* 0x0000b40001f17983 */ /* 0x0005620000300800 */
[----:B------:R-:W-:Y:S03]  /*15880*/  HMMA.16816.F32 R200, R4, R14, R200 ;  /* 0x0000000e04c8723c */ /* 0x000fe600000018c8 */
[----:B------:R-:W1:Y:S01]  /*15890*/  LDSM.16.MT88.4 R12, [R227+0xd000] ;  /* 0x00d00000e30c783b */ /* 0x000e620000004200 */
[----:B------:R-:W-:Y:S01]  /*158a0*/  IMAD.MOV.U32 R188, RZ, RZ, R171 ;  /* 0x000000ffffbc7224 */ /* 0x000fe200078e00ab */
[----:B------:R-:W-:-:S02]  /*158b0*/  MOV R171, R196 ;  /* 0x000000c400ab7202 */ /* 0x000fc40000000f00 */
[C---:B----4-:R-:W-:Y:S01]  /*158c0*/  HMMA.16816.F32 R196, R4.reuse, R20, R88 ;  /* 0x0000001404c4723c */ /* 0x050fe20000001858 */
[----:B------:R-:W-:Y:S01]  /*158d0*/  IMAD.MOV.U32 R103, RZ, RZ, R191 ;  /* 0x000000ffff677224 */ /* 0x000fe200078e00bf */
[----:B------:R-:W-:Y:S02]  /*158e0*/  MOV R100, R188 ;  /* 0x000000bc00647202 */ /* 0x000fe40000000f00 */
[----:B------:R-:W-:Y:S02]  /*158f0*/  MOV R189, R78 ;  /* 0x0000004e00bd7202 */ /* 0x000fe40000000f00 */
[C---:B------:R-:W-:Y:S01]  /*15900*/  HMMA.16816.F32 R72, R4.reuse, R16, R72 ;  /* 0x000000100448723c */ /* 0x040fe20000001848 */
[----:B------:R-:W-:Y:S01]  /*15910*/  MOV R88, R102 ;  /* 0x0000006600587202 */ /* 0x000fe20000000f00 */
[----:B------:R-:W-:Y:S01]  /*15920*/  IMAD.MOV.U32 R188, RZ, RZ, R79 ;  /* 0x000000ffffbc7224 */ /* 0x000fe200078e004f */
[----:B------:R-:W-:Y:S01]  /*15930*/  MOV R102, R190 ;  /* 0x000000be00667202 */ /* 0x000fe20000000f00 */
[----:B------:R-:W-:Y:S01]  /*15940*/  IMAD.MOV.U32 R190, RZ, RZ, R77 ;  /* 0x000000ffffbe7224 */ /* 0x000fe200078e004d */
[----:B------:R-:W-:Y:S01]  /*15950*/  MOV R191, R76 ;  /* 0x0000004c00bf7202 */ /* 0x000fe20000000f00 */
[----:B------:R-:W-:Y:S01]  /*15960*/  HMMA.16816.F32 R184, R4, R18, R184 ;  /* 0x0000001204b8723c */ /* 0x000fe200000018b8 */
[----:B------:R-:W-:Y:S01]  /*15970*/  MOV R26, R182 ;  /* 0x000000b6001a7202 */ /* 0x000fe20000000f00 */
[----:B------:R-:W-:-:S04]  /*15980*/  IMAD.MOV.U32 R27, RZ, RZ, R183 ;  /* 0x000000ffff1b7224 */ /* 0x000fc800078e00b7 */
[C---:B------:R-:W-:Y:S06]  /*15990*/  HMMA.16816.F32 R112, R8.reuse, R20, R112 ;  /* 0x000000140870723c */ /* 0x040fec0000001870 */
[C---:B------:R-:W-:Y:S01]  /*159a0*/  HMMA.16816.F32 R80, R8.reuse, R22, R80 ;  /* 0x000000160850723c */ /* 0x040fe20000001850 */
[----:B------:R-:W-:Y:S01]  /*159b0*/  FADD.FTZ R0, R0, R45 ;  /* 0x0000002d00007221 */ /* 0x000fe20000010000 */
[----:B------:R2:W5:Y:S04]  /*159c0*/  LDL.LU R240, [R1+0xb0] ;  /* 0x0000b00001f07983 */ /* 0x0005680000300800 */
[C---:B------:R-:W-:Y:S01]  /*159d0*/  HMMA.16816.F32 R76, R8.reuse, R18, R96 ;  /* 0x00000012084c723c */ /* 0x040fe20000001860 */
[----:B------:R-:W-:Y:S01]  /*159e0*/  MOV R21, R192 ;  /* 0x000000c000157202 */ /* 0x000fe20000000f00 */
[----:B------:R-:W-:Y:S01]  /*159f0*/  IMAD.MOV.U32 R89, RZ, RZ, R193 ;  /* 0x000000ffff597224 */ /* 0x000fe200078e00c1 */
[----:B------:R-:W-:Y:S01]  /*15a00*/  MOV R90, R194 ;  /* 0x000000c2005a7202 */ /* 0x000fe20000000f00 */
[----:B------:R-:W-:Y:S01]  /*15a10*/  IMAD.MOV.U32 R91, RZ, RZ, R195 ;  /* 0x000000ffff5b7224 */ /* 0x000fe200078e00c3 */
[----:B------:R2:W5:Y:S01]  /*15a20*/  LDL.LU R239, [R1+0xac] ;  /* 0x0000ac0001ef7983 */ /* 0x0005620000300800 */
[----:B-1----:R-:W-:Y:S03]  /*15a30*/  HMMA.16816.F32 R16, R8, R12, R92 ;  /* 0x0000000c0810723c */ /* 0x002fe6000000185c */
[----:B------:R2:W5:Y:S03]  /*15a40*/  LDL.LU R238, [R1+0xa8] ;  /* 0x0000a80001ee7983 */ /* 0x0005660000300800 */
[----:B------:R-:W-:Y:S01]  /*15a50*/  HMMA.16816.F32 R192, R4, R22, R84 ;  /* 0x0000001604c0723c */ /* 0x000fe20000001854 */
[----:B------:R-:W-:-:S15]  /*15a60*/  IMAD.MOV.U32 R95, RZ, RZ, R100 ;  /* 0x000000ffff5f7224 */ /* 0x000fde00078e0064 */
[----:B------:R-:W-:-:S02]  /*15a70*/  NOP ;  /* 0x0000000000007918 */ /* 0x000fc40000000000 */
[----:B------:R-:W-:Y:S01]  /*15a80*/  IMAD.MOV.U32 R99, RZ, RZ, R16 ;  /* 0x000000ffff637224 */ /* 0x000fe200078e0010 */
[----:B------:R-:W-:Y:S01]  /*15a90*/  MOV R98, R17 ;  /* 0x0000001100627202 */ /* 0x000fe20000000f00 */
[----:B------:R-:W-:Y:S01]  /*15aa0*/  IMAD.MOV.U32 R97, RZ, RZ, R18 ;  /* 0x000000ffff617224 */ /* 0x000fe200078e0012 */
[----:B------:R-:W-:Y:S01]  /*15ab0*/  MOV R96, R19 ;  /* 0x0000001300607202 */ /* 0x000fe20000000f00 */
[----:B------:R-:W-:Y:S01]  /*15ac0*/  HMMA.16816.F32 R68, R4, R12, R68 ;  /* 0x0000000c0444723c */ /* 0x000fe20000001844 */
[----:B------:R-:W-:Y:S01]  /*15ad0*/  MOV R183, R112 ;  /* 0x0000007000b77202 */ /* 0x000fe20000000f00 */
[----:B------:R-:W-:Y:S01]  /*15ae0*/  IMAD.MOV.U32 R182, RZ, RZ, R113 ;  /* 0x000000ffffb67224 */ /* 0x000fe200078e0071 */
[----:B------:R-:W-:Y:S01]  /*15af0*/  MOV R181, R114 ;  /* 0x0000007200b57202 */ /* 0x000fe20000000f00 */
[----:B------:R-:W-:Y:S01]  /*15b00*/  IMAD.MOV.U32 R180, RZ, RZ, R115 ;  /* 0x000000ffffb47224 */ /* 0x000fe200078e0073 */
[----:B------:R2:W5:Y:S01]  /*15b10*/  LDL.LU R237, [R1+0xa4] ;  /* 0x0000a40001ed7983 */ /* 0x0005620000300800 */
[-C--:B------:R-:W-:Y:S01]  /*15b20*/  HMMA.16816.F32 R16, R8, R14.reuse, R116 ;  /* 0x0000000e0810723c */ /* 0x080fe20000001874 */
[----:B------:R-:W-:Y:S01]  /*15b30*/  MOV R87, R21 ;  /* 0x0000001500577202 */ /* 0x000fe20000000f00 */
[----:B------:R-:W-:Y:S01]  /*15b40*/  IMAD.MOV.U32 R114, RZ, RZ, R81 ;  /* 0x000000ffff727224 */ /* 0x000fe200078e0051 */
[----:B------:R-:W-:Y:S01]  /*15b50*/  MOV R100, R101 ;  /* 0x0000006500647202 */ /* 0x000fe20000000f00 */
[----:B------:R-:W1:Y:S03]  /*15b60*/  LDSM.16.MT88.4 R20, [R226+0xf000] ;  /* 0x00f00000e214783b */ /* 0x000e660000004200 */
[----:B------:R-:W-:Y:S01]  /*15b70*/  MOV R116, R26 ;  /* 0x0000001a00747202 */ /* 0x000fe20000000f00 */
[----:B------:R-:W-:Y:S01]  /*15b80*/  IMAD.MOV.U32 R117, RZ, RZ, R27 ;  /* 0x000000ffff757224 */ /* 0x000fe200078e001b */
[----:B------:R-:W-:Y:S01]  /*15b90*/  MOV R118, R25 ;  /* 0x0000001900767202 */ /* 0x000fe20000000f00 */
[----:B------:R-:W-:Y:S01]  /*15ba0*/  IMAD.MOV.U32 R119, RZ, RZ, R24 ;  /* 0x000000ffff777224 */ /* 0x000fe200078e0018 */
[----:B------:R-:W-:Y:S01]  /*15bb0*/  HMMA.16816.F32 R176, R4, R14, R176 ;  /* 0x0000000e04b0723c */ /* 0x000fe200000018b0 */
[----:B------:R-:W3:Y:S01]  /*15bc0*/  LDSM.16.MT88.4 R24, [R225+0xf000] ;  /* 0x00f00000e118783b */ /* 0x000ee20000004200 */
        /* <DEDUP_REMOVED lines=9> */
[----:B------:R2:W5:Y:S02]  /*15c60*/  LDL.LU R236, [R1+0xa0] ;  /* 0x0000a00001ec7983 */ /* 0x0005640000300800 */
[----:B------:R-:W-:Y:S01]  /*15c70*/  MOV R14, R17 ;  /* 0x00000011000e7202 */ /* 0x000fe20000000f00 */
[----:B------:R-:W-:Y:S01]  /*15c80*/  IMAD.MOV.U32 R13, RZ, RZ, R18 ;  /* 0x000000ffff0d7224 */ /* 0x000fe200078e0012 */
[----:B------:R-:W-:Y:S01]  /*15c90*/  MOV R12, R16 ;  /* 0x00000010000c7202 */ /* 0x000fe20000000f00 */
[----:B------:R-:W-:Y:S01]  /*15ca0*/  IMAD.MOV.U32 R103, RZ, RZ, R168 ;  /* 0x000000ffff677224 */ /* 0x000fe200078e00a8 */
[----:B------:R2:W5:Y:S01]  /*15cb0*/  LDL.LU R235, [R1+0x9c] ;  /* 0x00009c0001eb7983 */ /* 0x0005620000300800 */
[----:B------:R-:W-:-:S03]  /*15cc0*/  IMAD.MOV.U32 R168, RZ, RZ, R19 ;  /* 0x000000ffffa87224 */ /* 0x000fc600078e0013 */
[----:B------:R-:W4:Y:S04]  /*15cd0*/  LDSM.16.MT88.4 R16, [R228+0xf000] ;  /* 0x00f00000e410783b */ /* 0x000f280000004200 */
[----:B------:R2:W5:Y:S04]  /*15ce0*/  LDL.LU R234, [R1+0x98] ;  /* 0x0000980001ea7983 */ /* 0x0005680000300800 */
[----:B------:R2:W5:Y:S01]  /*15cf0*/  LDL.LU R233, [R1+0x94] ;  /* 0x0000940001e97983 */ /* 0x0005620000300800 */
[----:B-1----:R-:W-:Y:S03]  /*15d00*/  HMMA.16816.F32 R156, R8, R20, R156 ;  /* 0x00000014089c723c */ /* 0x002fe6000000189c */
[----:B------:R2:W5:Y:S04]  /*15d10*/  LDL.LU R232, [R1+0x90] ;  /* 0x0000900001e87983 */ /* 0x0005680000300800 */
[----:B------:R2:W5:Y:S01]  /*15d20*/  LDL.LU R231, [R1+0x8c] ;  /* 0x00008c0001e77983 */ /* 0x0005620000300800 */
[C---:B---3--:R-:W-:Y:S03]  /*15d30*/  HMMA.16816.F32 R76, R4.reuse, R24, R144 ;  /* 0x00000018044c723c */ /* 0x048fe60000001890 */
[----:B------:R2:W5:Y:S04]  /*15d40*/  LDL.LU R230, [R1+0x88] ;  /* 0x0000880001e67983 */ /* 0x0005680000300800 */
[----:B------:R2:W5:Y:S01]  /*15d50*/  LDL.LU R229, [R1+0x84] ;  /* 0x0000840001e57983 */ /* 0x0005620000300800 */
[----:B------:R-:W-:Y:S01]  /*15d60*/  IMAD.MOV.U32 R146, RZ, RZ, R14 ;  /* 0x000000ffff927224 */ /* 0x000fe200078e000e */
[----:B------:R-:W-:Y:S01]  /*15d70*/  MOV R147, R13 ;  /* 0x0000000d00937202 */ /* 0x000fe20000000f00 */
[----:B------:R-:W-:Y:S01]  /*15d80*/  IMAD.MOV.U32 R145, RZ, RZ, R12 ;  /* 0x000000ffff917224 */ /* 0x000fe200078e000c */
[----:B------:R-:W-:Y:S01]  /*15d90*/  MOV R144, R87 ;  /* 0x0000005700907202 */ /* 0x000fe20000000f00 */
[----:B------:R-:W1:Y:S01]  /*15da0*/  LDSM.16.MT88.4 R12, [R227+0xf000] ;  /* 0x00f00000e30c783b */ /* 0x000e620000004200 */
[----:B------:R-:W-:Y:S03]  /*15db0*/  HMMA.16816.F32 R84, R4, R26, R148 ;  /* 0x0000001a0454723c */ /* 0x000fe60000001894 */
[----:B------:R2:W5:Y:S04]  /*15dc0*/  LDL.LU R224, [R1+0x80] ;  /* 0x0000800001e07983 */ /* 0x0005680000300800 */
[----:B------:R-:W-:Y:S01]  /*15dd0*/  MOV R151, R88 ;  /* 0x0000005800977202 */ /* 0x000fe20000000f00 */
[----:B------:R-:W-:Y:S01]  /*15de0*/  IMAD.MOV.U32 R150, RZ, RZ, R89 ;  /* 0x000000ffff967224 */ /* 0x000fe200078e0059 */
[----:B------:R-:W-:Y:S01]  /*15df0*/  MOV R149, R90 ;  /* 0x0000005a00957202 */ /* 0x000fe20000000f00 */
[----:B------:R-:W-:-:S02]  /*15e00*/  IMAD.MOV.U32 R148, RZ, RZ, R91 ;  /* 0x000000ffff947224 */ /* 0x000fc400078e005b */
[C---:B------:R-:W-:Y:S07]  /*15e10*/  HMMA.16816.F32 R88, R4.reuse, R20, R140 ;  /* 0x000000140458723c */ /* 0x040fee000000188c */
[----:B------:R-:W-:Y:S02]  /*15e20*/  MOV R140, R95 ;  /* 0x0000005f008c7202 */ /* 0x000fe40000000f00 */
[----:B------:R-:W-:Y:S01]  /*15e30*/  HMMA.16816.F32 R92, R4, R22, R136 ;  /* 0x00000016045c723c */ /* 0x000fe20000001888 */
[----:B------:R-:W-:Y:S01]  /*15e40*/  IMAD.MOV.U32 R141, RZ, RZ, R100 ;  /* 0x000000ffff8d7224 */ /* 0x000fe200078e0064 */
[----:B------:R-:W-:Y:S01]  /*15e50*/  MOV R142, R101 ;  /* 0x00000065008e7202 */ /* 0x000fe20000000f00 */
[----:B------:R-:W-:-:S04]  /*15e60*/  IMAD.MOV.U32 R143, RZ, RZ, R102 ;  /* 0x000000ffff8f7224 */ /* 0x000fc800078e0066 */
[----:B------:R-:W-:Y:S01]  /*15e70*/  MOV R139, R103 ;  /* 0x00000067008b7202 */ /* 0x000fe20000000f00 */
[C---:B----4-:R-:W-:Y:S06]  /*15e80*/  HMMA.16816.F32 R104, R4.reuse, R16, R104 ;  /* 0x000000100468723c */ /* 0x050fec0000001868 */
[C---:B------:R-:W-:Y:S06]  /*15e90*/  HMMA.16816.F32 R108, R4.reuse, R18, R108 ;  /* 0x00000012046c723c */ /* 0x040fec000000186c */
[C---:B-1----:R-:W-:Y:S06]  /*15ea0*/  HMMA.16816.F32 R120, R4.reuse, R12, R120 ;  /* 0x0000000c0478723c */ /* 0x042fec0000001878 */
[----:B------:R-:W-:Y:S07]  /*15eb0*/  HMMA.16816.F32 R100, R4, R14, R124 ;  /* 0x0000000e0464723c */ /* 0x000fee000000187c */
[----:B------:R-:W-:Y:S01]  /*15ec0*/  IMAD.MOV.U32 R127, RZ, RZ, R116 ;  /* 0x000000ffff7f7224 */ /* 0x000fe200078e0074 */
[----:B------:R-:W-:Y:S01]  /*15ed0*/  MOV R126, R117 ;  /* 0x00000075007e7202 */ /* 0x000fe20000000f00 */
[----:B------:R-:W-:Y:S01]  /*15ee0*/  IMAD.MOV.U32 R4, RZ, RZ, R118 ;  /* 0x000000ffff047224 */ /* 0x000fe200078e0076 */
[----:B------:R-:W-:-:S02]  /*15ef0*/  MOV R5, R119 ;  /* 0x0000007700057202 */ /* 0x000fc40000000f00 */
[C---:B------:R-:W-:Y:S07]  /*15f00*/  HMMA.16816.F32 R116, R8.reuse, R24, R164 ;  /* 0x000000180874723c */ /* 0x040fee00000018a4 */
[----:B------:R-:W-:Y:S02]  /*15f10*/  IMAD.MOV.U32 R167, RZ, RZ, R139 ;  /* 0x000000ffffa77224 */ /* 0x000fe400078e008b */
[----:B------:R-:W-:Y:S01]  /*15f20*/  HMMA.16816.F32 R136, R8, R26, R160 ;  /* 0x0000001a0888723c */ /* 0x000fe200000018a0 */
[----:B------:R-:W-:Y:S01]  /*15f30*/  MOV R166, R4 ;  /* 0x0000000400a67202 */ /* 0x000fe20000000f00 */
[----:B------:R-:W-:-:S05]  /*15f40*/  IMAD.MOV.U32 R165, RZ, RZ, R5 ;  /* 0x000000ffffa57224 */ /* 0x000fca00078e0005 */
        /* <DEDUP_REMOVED lines=8> */
[----:B------:R-:W1:Y:S01]  /*15fd0*/  LDSM.16.MT88.4 R168, [R225+0xd800] ;  /* 0x00d80000e1a8783b */ /* 0x000e620000004200 */
[C---:B------:R-:W-:Y:S01]  /*15fe0*/  HMMA.16816.F32 R220, R8.reuse, R22, R220 ;  /* 0x0000001608dc723c */ /* 0x040fe200000018dc */
[----:B------:R-:W-:Y:S01]  /*15ff0*/  MOV R164, R140 ;  /* 0x0000008c00a47202 */ /* 0x000fe20000000f00 */
[----:B------:R-:W-:Y:S01]  /*16000*/  IMAD.MOV.U32 R163, RZ, RZ, R141 ;  /* 0x000000ffffa37224 */ /* 0x000fe200078e008d */
[----:B------:R-:W-:Y:S01]  /*16010*/  MOV R162, R142 ;  /* 0x0000008e00a27202 */ /* 0x000fe20000000f00 */
[----:B------:R-:W-:Y:S01]  /*16020*/  IMAD.MOV.U32 R27, RZ, RZ, R143 ;  /* 0x000000ffff1b7224 */ /* 0x000fe200078e008f */
[----:B------:R-:W-:Y:S01]  /*16030*/  MUFU.EX2 R22, R43 ;  /* 0x0000002b00167308 */ /* 0x000fe20000000800 */
[C---:B------:R-:W-:Y:S06]  /*16040*/  HMMA.16816.F32 R140, R8.reuse, R16, R152 ;  /* 0x00000010088c723c */ /* 0x040fec0000001898 */
[C---:B------:R-:W-:Y:S01]  /*16050*/  HMMA.16816.F32 R64, R8.reuse, R18, R64 ;  /* 0x000000120840723c */ /* 0x040fe20000001840 */
[----:B------:R-:W3:Y:S05]  /*16060*/  MUFU.EX2 R23, R42 ;  /* 0x0000002a00177308 */ /* 0x000eea0000000800 */
[----:B------:R-:W-:Y:S03]  /*16070*/  HMMA.16816.F32 R56, R8, R12, R56 ;  /* 0x0000000c0838723c */ /* 0x000fe60000001838 */
[----:B------:R-:W-:Y:S08]  /*16080*/  MUFU.EX2 R24, R41 ;  /* 0x0000002900187308 */ /* 0x000ff00000000800 */
[----:B------:R4:W-:Y:S01]  /*16090*/  MUFU.EX2 R25, R40 ;  /* 0x0000002800197308 */ /* 0x0009e20000000800 */
[----:B------:R-:W-:-:S07]  /*160a0*/  FADD.FTZ R4, R4, R39 ;  /* 0x0000002704047221 */ /* 0x000fce0000010000 */
[----:B------:R-:W-:Y:S01]  /*160b0*/  MUFU.EX2 R20, R38 ;  /* 0x0000002600147308 */ /* 0x000fe20000000800 */
[----:B------:R-:W-:-:S07]  /*160c0*/  FADD.FTZ R2, R160, R2 ;  /* 0x00000002a0027221 */ /* 0x000fce0000010000 */
[----:B------:R-:W-:Y:S01]  /*160d0*/  MUFU.EX2 R21, R32 ;  /* 0x0000002000157308 */ /* 0x000fe20000000800 */
[----:B----4-:R-:W-:Y:S01]  /*160e0*/  HMMA.16816.F32 R40, R8, R14, R128 ;  /* 0x0000000e0828723c */ /* 0x010fe20000001880 */
[----:B------:R-:W-:Y:S01]  /*160f0*/  FADD.FTZ R3, R27, R3 ;  /* 0x000000031b037221 */ /* 0x000fe20000010000 */
[----:B------:R-:W-:Y:S01]  /*16100*/  FADD.FTZ R0, R161, R0 ;  /* 0x00000000a1007221 */ /* 0x000fe20000010000 */
[----:B------:R-:W-:Y:S01]  /*16110*/  MOV R125, R156 ;  /* 0x0000009c007d7202 */ /* 0x000fe20000000f00 */
[----:B------:R-:W-:Y:S01]  /*16120*/  IMAD.MOV.U32 R124, RZ, RZ, R157 ;  /* 0x000000ffff7c7224 */ /* 0x000fe200078e009d */
[----:B------:R-:W-:Y:S01]  /*16130*/  MOV R45, R145 ;  /* 0x00000091002d7202 */ /* 0x000fe20000000f00 */
[----:B------:R-:W-:Y:S01]  /*16140*/  IMAD.MOV.U32 R6, RZ, RZ, R159 ;  /* 0x000000ffff067224 */ /* 0x000fe200078e009f */
[----:B------:R4:W2:Y:S01]  /*16150*/  MUFU.EX2 R18, R37 ;  /* 0x0000002500127308 */ /* 0x0008a20000000800 */
[----:B------:R-:W-:Y:S01]  /*16160*/  MOV R7, R158 ;  /* 0x0000009e00077202 */ /* 0x000fe20000000f00 */
[----:B------:R-:W-:Y:S06]  /*16170*/  LDSM.16.MT88.4 R152, [R228+0xd800] ;  /* 0x00d80000e498783b */ /* 0x000fec0000004200 */
[----:B------:R3:W1:Y:S08]  /*16180*/  MUFU.EX2 R19, R36 ;  /* 0x0000002400137308 */ /* 0x0006700000000800 */
[----:B------:R-:W-:Y:S08]  /*16190*/  MUFU.EX2 R13, R31 ;  /* 0x0000001f000d7308 */ /* 0x000ff00000000800 */
[----:B------:R-:W1:Y:S08]  /*161a0*/  MUFU.EX2 R16, R30 ;  /* 0x0000001e00107308 */ /* 0x000e700000000800 */
[----:B------:R-:W-:Y:S08]  /*161b0*/  MUFU.EX2 R17, R29 ;  /* 0x0000001d00117308 */ /* 0x000ff00000000800 */
[----:B------:R-:W1:Y:S08]  /*161c0*/  MUFU.EX2 R12, R28 ;  /* 0x0000001c000c7308 */ /* 0x000e700000000800 */
[----:B------:R-:W-:Y:S08]  /*161d0*/  MUFU.EX2 R8, R35 ;  /* 0x0000002300087308 */ /* 0x000ff00000000800 */
[----:B------:R-:W1:Y:S08]  /*161e0*/  MUFU.EX2 R10, R34 ;  /* 0x00000022000a7308 */ /* 0x000e700000000800 */
[----:B------:R-:W-:Y:S08]  /*161f0*/  MUFU.EX2 R11, R33 ;  /* 0x00000021000b7308 */ /* 0x000ff00000000800 */
[----:B------:R1:W1:Y:S01]  /*16200*/  MUFU.EX2 R9, R44 ;  /* 0x0000002c00097308 */ /* 0x0002620000000800 */
[----:B------:R-:W-:Y:S01]  /*16210*/  FADD.FTZ R4, R163, R4 ;  /* 0x00000004a3047221 */ /* 0x000fe20000010000 */
[----:B------:R-:W-:Y:S01]  /*16220*/  FADD.FTZ R2, R162, R2 ;  /* 0x00000002a2027221 */ /* 0x000fe20000010000 */
[----:B------:R-:W-:Y:S01]  /*16230*/  FADD.FTZ R5, R5, R3 ;  /* 0x0000000305057221 */ /* 0x000fe20000010000 */
[----:B------:R-:W-:Y:S01]  /*16240*/  FADD.FTZ R3, R164, R0 ;  /* 0x00000000a4037221 */ /* 0x000fe20000010000 */
[----:B------:R-:W-:Y:S01]  /*16250*/  FADD.FTZ R0, R48, R4 ;  /* 0x0000000430007221 */ /* 0x000fe20000010000 */
[----:B------:R-:W-:Y:S01]  /*16260*/  FADD.FTZ R2, R49, R2 ;  /* 0x0000000231027221 */ /* 0x000fe20000010000 */
[----:B----4-:R-:W-:Y:S01]  /*16270*/  IMAD.MOV.U32 R37, RZ, RZ, R126 ;  /* 0x000000ffff257224 */ /* 0x010fe200078e007e */
[----:B---3--:R-:W-:Y:S01]  /*16280*/  MOV R36, R127 ;  /* 0x0000007f00247202 */ /* 0x008fe20000000f00 */
[----:B------:R-:W-:Y:S01]  /*16290*/  IMAD.MOV.U32 R48, RZ, RZ, R125 ;  /* 0x000000ffff307224 */ /* 0x000fe200078e007d */
[----:B------:R-:W-:Y:S01]  /*162a0*/  MOV R49, R124 ;  /* 0x0000007c00317202 */ /* 0x000fe20000000f00 */
[----:B------:R-:W-:Y:S01]  /*162b0*/  FADD.FTZ R15, R46, R3 ;  /* 0x000000032e0f7221 */ /* 0x000fe20000010000 */
[----:B------:R-:W-:Y:S01]  /*162c0*/  F2FP.F16.F32.PACK_AB R128, R23, R22 ;  /* 0x000000161780723e */ /* 0x000fe200000000ff */
[----:B------:R-:W-:Y:S01]  /*162d0*/  FADD.FTZ R14, R47, R0 ;  /* 0x000000002f0e7221 */ /* 0x000fe20000010000 */
[----:B--2---:R-:W-:-:S02]  /*162e0*/  F2FP.F16.F32.PACK_AB R129, R18, R20 ;  /* 0x000000141281723e */ /* 0x004fc400000000ff */
[----:B------:R-:W-:Y:S02]  /*162f0*/  F2FP.F16.F32.PACK_AB R130, R25, R24 ;  /* 0x000000181982723e */ /* 0x000fe400000000ff */
[----:B-1----:R-:W-:Y:S01]  /*16300*/  F2FP.F16.F32.PACK_AB R131, R21, R19 ;  /* 0x000000131583723e */ /* 0x002fe200000000ff */
[----:B------:R-:W-:Y:S01]  /*16310*/  IMAD.MOV.U32 R44, RZ, RZ, R144 ;  /* 0x000000ffff2c7224 */ /* 0x000fe200078e0090 */
[----:B------:R-:W-:Y:S01]  /*16320*/  F2FP.F16.F32.PACK_AB R124, R16, R13 ;  /* 0x0000000d107c723e */ /* 0x000fe200000000ff */
[----:B------:R-:W-:Y:S01]  /*16330*/  IMAD.MOV.U32 R32, RZ, RZ, R148 ;  /* 0x000000ffff207224 */ /* 0x000fe200078e0094 */
[----:B------:R-:W-:Y:S01]  /*16340*/  F2FP.F16.F32.PACK_AB R126, R12, R17 ;  /* 0x000000110c7e723e */ /* 0x000fe200000000ff */
[----:B------:R-:W-:Y:S01]  /*16350*/  IMAD.MOV.U32 R30, RZ, RZ, R150 ;  /* 0x000000ffff1e7224 */ /* 0x000fe200078e0096 */
[----:B------:R-:W-:Y:S01]  /*16360*/  F2FP.F16.F32.PACK_AB R125, R10, R8 ;  /* 0x000000080a7d723e */ /* 0x000fe200000000ff */
[----:B------:R-:W-:Y:S01]  /*16370*/  IMAD.MOV.U32 R33, RZ, RZ, R115 ;  /* 0x000000ffff217224 */ /* 0x000fe200078e0073 */
[----:B------:R-:W-:Y:S01]  /*16380*/  F2FP.F16.F32.PACK_AB R127, R9, R11 ;  /* 0x0000000b097f723e */ /* 0x000fe200000000ff */
[----:B------:R-:W-:Y:S01]  /*16390*/  IMAD.MOV.U32 R46, RZ, RZ, R146 ;  /* 0x000000ffff2e7224 */ /* 0x000fe200078e0092 */
[----:B------:R-:W-:Y:S01]  /*163a0*/  MOV R47, R147 ;  /* 0x00000093002f7202 */ /* 0x000fe20000000f00 */
[----:B------:R-:W-:Y:S01]  /*163b0*/  IMAD.MOV.U32 R35, RZ, RZ, R113 ;  /* 0x000000ffff237224 */ /* 0x000fe200078e0071 */
[----:B------:R-:W1:Y:S01]  /*163c0*/  LDSM.16.MT88.4 R144, [R227+0xd800] ;  /* 0x00d80000e390783b */ /* 0x000e620000004200 */
[----:B------:R-:W-:Y:S01]  /*163d0*/  FADD.FTZ R5, R51, R5 ;  /* 0x0000000533057221 */ /* 0x000fe20000010000 */
[-C--:B------:R-:W-:Y:S01]  /*163e0*/  HMMA.16816.F32 R172, R128, R168.reuse, R172 ;  /* 0x000000a880ac723c */ /* 0x080fe200000018ac */
[----:B------:R-:W-:Y:S01]  /*163f0*/  MOV R31, R149 ;  /* 0x00000095001f7202 */ /* 0x000fe20000000f00 */
[----:B------:R-:W-:Y:S01]  /*16400*/  FADD.FTZ R2, R50, R2 ;  /* 0x0000000232027221 */ /* 0x000fe20000010000 */
[----:B------:R-:W-:Y:S01]  /*16410*/  MOV R29, R151 ;  /* 0x00000097001d7202 */ /* 0x000fe20000000f00 */
[----:B------:R-:W2:Y:S02]  /*16420*/  LDSM.16.MT88.4 R160, [R226+0xd800] ;  /* 0x00d80000e2a0783b */ /* 0x000ea40000004200 */
[----:B------:R-:W-:Y:S01]  /*16430*/  HMMA.16816.F32 R204, R124, R168, R204 ;  /* 0x000000a87ccc723c */ /* 0x000fe200000018cc */
[----:B------:R-:W-:Y:S01]  /*16440*/  FADD.FTZ R3, R52, R5 ;  /* 0x0000000534037221 */ /* 0x000fe20000010000 */
[----:B------:R-:W-:Y:S01]  /*16450*/  IMAD.MOV.U32 R50, RZ, RZ, R7 ;  /* 0x000000ffff327224 */ /* 0x000fe200078e0007 */
[----:B------:R-:W-:-:S03]  /*16460*/  MOV R51, R6 ;  /* 0x0000000600337202 */ /* 0x000fc60000000f00 */
[-C--:B------:R-:W-:Y:S01]  /*16470*/  HMMA.16816.F32 R200, R124, R170.reuse, R200 ;  /* 0x000000aa7cc8723c */ /* 0x080fe200000018c8 */
[----:B------:R-:W-:Y:S01]  /*16480*/  IMAD.MOV.U32 R148, RZ, RZ, R99 ;  /* 0x000000ffff947224 */ /* 0x000fe200078e0063 */
[----:B------:R-:W-:Y:S01]  /*16490*/  MOV R149, R98 ;  /* 0x0000006200957202 */ /* 0x000fe20000000f00 */
[----:B------:R-:W-:Y:S01]  /*164a0*/  IMAD.MOV.U32 R150, RZ, RZ, R97 ;  /* 0x000000ffff967224 */ /* 0x000fe200078e0061 */
[----:B------:R-:W-:Y:S01]  /*164b0*/  MOV R151, R96 ;  /* 0x0000006000977202 */ /* 0x000fe20000000f00 */
[----:B------:R-:W-:Y:S01]  /*164c0*/  LDSM.16.MT88.4 R4, [R227+0xf800] ;  /* 0x00f80000e304783b */ /* 0x000fe20000004200 */
[----:B------:R-:W-:Y:S01]  /*164d0*/  HMMA.16816.F32 R168, R128, R170, R60 ;  /* 0x000000aa80a8723c */ /* 0x000fe2000000183c */
[----:B------:R-:W-:Y:S02]  /*164e0*/  MOV R34, R114 ;  /* 0x0000007200227202 */ /* 0x000fe40000000f00 */
[----:B------:R-:W-:Y:S01]  /*164f0*/  MOV R28, R112 ;  /* 0x00000070001c7202 */ /* 0x000fe20000000f00 */
[----:B------:R-:W-:Y:S03]  /*16500*/  LDSM.16.MT88.4 R96, [R226+0xf800] ;  /* 0x00f80000e260783b */ /* 0x000fe60000004200 */
[----:B------:R-:W-:Y:S01]  /*16510*/  IMAD.MOV.U32 R60, RZ, RZ, R83 ;  /* 0x000000ffff3c7224 */ /* 0x000fe200078e0053 */
[----:B------:R-:W-:Y:S01]  /*16520*/  MOV R61, R82 ;  /* 0x00000052003d7202 */ /* 0x000fe20000000f00 */
[----:B------:R-:W-:Y:S01]  /*16530*/  IMAD.MOV.U32 R62, RZ, RZ, R81 ;  /* 0x000000ffff3e7224 */ /* 0x000fe200078e0051 */
[----:B------:R-:W-:Y:S01]  /*16540*/  MOV R63, R80 ;  /* 0x00000050003f7202 */ /* 0x000fe20000000f00 */
[----:B------:R-:W-:Y:S04]  /*16550*/  LDSM.16.MT88.4 R112, [R228+0xf800] ;  /* 0x00f80000e470783b */ /* 0x000fe80000004200 */
[----:B------:R-:W3:Y:S01]  /*16560*/  LDSM.16.MT88.4 R80, [R225+0xf800] ;  /* 0x00f80000e150783b */ /* 0x000ee20000004200 */
[----:B------:R-:W-:Y:S01]  /*16570*/  MOV R27, R165 ;  /* 0x000000a5001b7202 */ /* 0x000fe20000000f00 */
[----:B------:R-:W-:Y:S01]  /*16580*/  IMAD.MOV.U32 R26, RZ, RZ, R166 ;  /* 0x000000ffff1a7224 */ /* 0x000fe200078e00a6 */
[----:B------:R-:W-:Y:S01]  /*16590*/  MOV R38, R167 ;  /* 0x000000a700267202 */ /* 0x000fe20000000f00 */
[----:B------:R-:W-:Y:S01]  /*165a0*/  IMAD.MOV.U32 R164, RZ, RZ, R183 ;  /* 0x000000ffffa47224 */ /* 0x000fe200078e00b7 */
[----:B------:R-:W-:Y:S01]  /*165b0*/  MOV R165, R182 ;  /* 0x000000b600a57202 */ /* 0x000fe20000000f00 */
[----:B------:R-:W-:Y:S01]  /*165c0*/  IMAD.MOV.U32 R166, RZ, RZ, R181 ;  /* 0x000000ffffa67224 */ /* 0x000fe200078e00b5 */
[----:B------:R-:W-:-:S02]  /*165d0*/  MOV R167, R180 ;  /* 0x000000b400a77202 */ /* 0x000fc40000000f00 */
[----:B-1----:R-:W-:Y:S01]  /*165e0*/  HMMA.16816.F32 R180, R124, R144, R68 ;  /* 0x000000907cb4723c */ /* 0x002fe20000001844 */
[----:B------:R-:W-:Y:S01]  /*165f0*/  IMAD.MOV.U32 R156, RZ, RZ, R191 ;  /* 0x000000ffff9c7224 */ /* 0x000fe200078e00bf */
[----:B------:R-:W-:Y:S01]  /*16600*/  MOV R157, R190 ;  /* 0x000000be009d7202 */ /* 0x000fe20000000f00 */
[----:B------:R-:W-:Y:S01]  /*16610*/  IMAD.MOV.U32 R158, RZ, RZ, R189 ;  /* 0x000000ffff9e7224 */ /* 0x000fe200078e00bd */
[----:B------:R-:W-:-:S03]  /*16620*/  MOV R159, R188 ;  /* 0x000000bc009f7202 */ /* 0x000fc60000000f00 */
[----:B------:R-:W-:Y:S01]  /*16630*/  IMAD.MOV.U32 R68, RZ, RZ, R33 ;  /* 0x000000ffff447224 */ /* 0x000fe200078e0021 */
[----:B------:R-:W-:Y:S01]  /*16640*/  MOV R69, R34 ;  /* 0x0000002200457202 */ /* 0x000fe20000000f00 */
[----:B------:R-:W-:Y:S01]  /*16650*/  IMAD.MOV.U32 R70, RZ, RZ, R35 ;  /* 0x000000ffff467224 */ /* 0x000fe200078e0023 */
[----:B------:R-:W-:Y:S01]  /*16660*/  MOV R71, R28 ;  /* 0x0000001c00477202 */ /* 0x000fe20000000f00 */
[----:B------:R-:W-:Y:S01]  /*16670*/  HMMA.16816.F32 R188, R124, R152, R72 ;  /* 0x000000987cbc723c */ /* 0x000fe20000001848 */
[----:B------:R-:W-:Y:S01]  /*16680*/  FADD.FTZ R0, R29, R15 ;  /* 0x0000000f1d007221 */ /* 0x000fe20000010000 */
[----:B------:R-:W-:Y:S01]  /*16690*/  FADD.FTZ R3, R30, R3 ;  /* 0x000000031e037221 */ /* 0x000fe20000010000 */
[----:B------:R-:W-:-:S03]  /*166a0*/  FADD.FTZ R2, R31, R2 ;  /* 0x000000021f027221 */ /* 0x000fc60000010000 */
[C---:B--2---:R-:W-:Y:S06]  /*166b0*/  HMMA.16816.F32 R196, R124.reuse, R160, R196 ;  /* 0x000000a07cc4723c */ /* 0x044fec00000018c4 */
[----:B------:R-:W-:Y:S06]  /*166c0*/  HMMA.16816.F32 R192, R124, R162, R192 ;  /* 0x000000a27cc0723c */ /* 0x000fec00000018c0 */
[----:B------:R-:W-:Y:S06]  /*166d0*/  HMMA.16816.F32 R164, R128, R160, R164 ;  /* 0x000000a080a4723c */ /* 0x000fec00000018a4 */
[C---:B---3--:R-:W-:Y:S06]  /*166e0*/  HMMA.16816.F32 R72, R124.reuse, R80, R76 ;  /* 0x000000507c48723c */ /* 0x048fec000000184c */
        /* <DEDUP_REMOVED lines=9> */
[----:B------:R-:W-:-:S05]  /*16780*/  FADD.FTZ R2, R38, R2 ;  /* 0x0000000226027221 */ /* 0x000fca0000010000 */
        /* <DEDUP_REMOVED lines=54> */
.L_x_700:
[----:B------:R-:W-:-:S06]  /*16af0*/  UISETP.GT.AND UP0, UPT, UR12, UR15, UPT ;  /* 0x0000000f0c00728c */ /* 0x000fcc000bf04270 */
[----:B------:R-:W-:-:S13]  /*16b00*/  PLOP3.LUT P0, PT, PT, PT, UP0, 0x80, 0x0 ;  /* 0x000000000000781c */ /* 0x000fda0003f0f008 */
[----:B------:R-:W-:Y:S05]  /*16b10*/  @!P0 BRA `(.L_x_707) ;  /* 0x0000005800188947 */ /* 0x000fea0003800000 */
[----:B-12---:R-:W1:Y:S01]  /*16b20*/  S2R R2, SR_TID.X ;  /* 0x0000000000027919 */ /* 0x006e620000002100 */
[----:B------:R-:W-:Y:S01]  /*16b30*/  ULDC UR4, c[0x0][0x2d0] ;  /* 0x0000b40000047ab9 */ /* 0x000fe20000000800 */
[----:B------:R-:W-:Y:S01]  /*16b40*/  MOV R138, R134 ;  /* 0x00000086008a7202 */ /* 0x000fe20000000f00 */
[----:B-----5:R-:W-:Y:S01]  /*16b50*/  IMAD.MOV.U32 R137, RZ, RZ, R135 ;  /* 0x000000ffff897224 */ /* 0x020fe200078e0087 */
[----:B------:R-:W-:Y:S01]  /*16b60*/  MOV R139, R133 ;  /* 0x00000085008b7202 */ /* 0x000fe20000000f00 */
[----:B------:R-:W-:Y:S01]  /*16b70*/  IMAD.MOV.U32 R140, RZ, RZ, R132 ;  /* 0x000000ffff8c7224 */ /* 0x000fe200078e0084 */
[----:B------:R-:W-:Y:S01]  /*16b80*/  ULDC UR5, c[0x0][0x2d0] ;  /* 0x0000b40000057ab9 */ /* 0x000fe20000000800 */
[----:B------:R-:W-:Y:S01]  /*16b90*/  ULDC.64 UR6, c[0x0][0x248] ;  /* 0x0000920000067ab9 */ /* 0x000fe20000000a00 */
[----:B-1----:R-:W-:-:S04]  /*16ba0*/  SHF.R.S32.HI R0, RZ, 0x1f, R2 ;  /* 0x0000001fff007819 */ /* 0x002fc80000011402 */
[----:B------:R-:W-:-:S04]  /*16bb0*/  LEA.HI R0, R0, R2, RZ, 0x3 ;  /* 0x0000000200007211 */ /* 0x000fc800078f18ff */
[----:B------:R-:W-:-:S05]  /*16bc0*/  LOP3.LUT R0, R0, 0xfffffff8, RZ, 0xc0, !PT ;  /* 0xfffffff800007812 */ /* 0x000fca00078ec0ff */
[----:B------:R-:W-:-:S04]  /*16bd0*/  IMAD.IADD R0, R2, 0x1, -R0 ;  /* 0x0000000102007824 */ /* 0x000fc800078e0a00 */
[----:B------:R-:W-:-:S05]  /*16be0*/  IMAD.SHL.U32 R0, R0, 0x8, RZ ;  /* 0x0000000800007824 */ /* 0x000fca00078e00ff */
[----:B------:R-:W-:Y:S01]  /*16bf0*/  ISETP.GE.AND P3, PT, R0, UR4, PT ;  /* 0x0000000400007c0c */ /* 0x000fe2000bf66270 */
[----:B------:R-:W-:-:S12]  /*16c00*/  ULDC UR4, c[0x0][0x2ec] ;  /* 0x0000bb0000047ab9 */ /* 0x000fd80000000800 */
[----:B------:R-:W1:Y:S08]  /*16c10*/  @!P3 LDC.64 R2, c[0x0][0x220] ;  /* 0x00008800ff02bb82 */ /* 0x000e700000000a00 */
[----:B------:R-:W2:Y:S08]  /*16c20*/  @!P3 LDC.64 R6, c[0x0][0x220] ;  /* 0x00008800ff06bb82 */ /* 0x000eb00000000a00 */
[----:B------:R-:W3:Y:S01]  /*16c30*/  @!P3 LDC.64 R4, c[0x0][0x220] ;  /* 0x00008800ff04bb82 */ /* 0x000ee20000000a00 */
[----:B-1----:R1:W-:Y:S04]  /*16c40*/  @!P3 STL.64 [R1+0x58], R2 ;  /* 0x000058020100b387 */ /* 0x0023e80000100a00 */
[----:B--2---:R2:W-:Y:S04]  /*16c50*/  @!P3 STL.64 [R1+0x50], R6 ;  /* 0x000050060100b387 */ /* 0x0045e80000100a00 */
[----:B---3--:R3:W-:Y:S01]  /*16c60*/  @!P3 STL.64 [R1+0x48], R4 ;  /* 0x000048040100b387 */ /* 0x0087e20000100a00 */
[----:B-1----:R-:W1:Y:S03]  /*16c70*/  @!P3 LDC.64 R2, c[0x0][0x220] ;  /* 0x00008800ff02bb82 */ /* 0x002e660000000a00 */
[----:B-1----:R1:W-:Y:S04]  /*16c80*/  @!P3 STL.64 [R1+0x40], R2 ;  /* 0x000040020100b387 */ /* 0x0023e80000100a00 */
[----:B--2---:R-:W1:Y:S04]  /*16c90*/  LDL.LU.64 R6, [R1+0x70] ;  /* 0x0000700001067983 */ /* 0x004e680000300a00 */
[----:B---3--:R-:W2:Y:S01]  /*16ca0*/  LDL.LU.64 R4, [R1+0x78] ;  /* 0x0000780001047983 */ /* 0x008ea20000300a00 */
[----:B-1----:R-:W-:Y:S01]  /*16cb0*/  MOV R3, R7 ;  /* 0x0000000700037202 */ /* 0x002fe20000000f00 */
[----:B--2---:R-:W-:-:S05]  /*16cc0*/  IMAD.MOV.U32 R2, RZ, RZ, R4 ;  /* 0x000000ffff027224 */ /* 0x004fca00078e0004 */
[----:B------:R1:W-:Y:S01]  /*16cd0*/  STL.64 [R1+0x38], R2 ;  /* 0x0000380201007387 */ /* 0x0003e20000100a00 */
[----:B------:R-:W-:Y:S05]  /*16ce0*/  BRA `(.L_x_708) ;  /* 0x0000000400547947 */ /* 0x000fea0003800000 */
.L_x_710:
        /* <DEDUP_REMOVED lines=16> */
[C---:B-1----:R-:W-:Y:S01]  /*16df0*/  @!P3 LEA R134, P1, R0.reuse, R134, 0x1 ;  /* 0x000000860086b211 */ /* 0x042fe200078208ff */
[----:B------:R-:W1:Y:S01]  /*16e00*/  @!P3 LDC.64 R142, c[0x0][0x218] ;  /* 0x00008600ff8ebb82 */ /* 0x000e620000000a00 */
        /* <DEDUP_REMOVED lines=8> */
[----:B------:R-:W-:Y:S01]  /*16e90*/  IADD3.X R2, R2, UR28, RZ, P0, !PT ;  /* 0x0000001c02027c10 */ /* 0x000fe200087fe4ff */
[----:B------:R4:W-:Y:S04]  /*16ea0*/  @P2 STS.128 [R243+0xa000], RZ ;  /* 0x00a000fff3002388 */ /* 0x0009e80000000c00 */
[----:B------:R-:W-:Y:S01]  /*16eb0*/  @!PT LDS RZ, [RZ] ;  /* 0x00000000fffff984 */ /* 0x000fe20000000800 */
[----:B------:R-:W-:Y:S01]  /*16ec0*/  @!PT LDS RZ, [RZ] ;  /* 0x00000000fffff984 */ /* 0x000fe20000000800 */
[----:B------:R-:W-:Y:S01]  /*16ed0*/  @!PT LDS RZ, [RZ] ;  /* 0x00000000fffff984 */ /* 0x000fe20000000800 */
[----:B------:R3:W-:Y:S04]  /*16ee0*/  @!P2 LDGSTS.E.BYPASS.LTC128B.128 [R243+0xa000], desc[UR22][R132.64+0x80] ;  /* 0x0a00008084f3afae */ /* 0x0007e8000b901d56 */
[----:B------:R4:W-:Y:S01]  /*16ef0*/  @P3 STS.128 [R243+0x8800], RZ ;  /* 0x008800fff3003388 */ /* 0x0009e20000000c00 */
[----:B--2---:R-:W2:Y:S08]  /*16f00*/  @!P3 LDC.64 R134, c[0x0][0x218] ;  /* 0x00008600ff86bb82 */ /* 0x004eb00000000a00 */
[----:B---3--:R-:W3:Y:S01]  /*16f10*/  @!P2 LDC.64 R132, c[0x0][0x218] ;  /* 0x00008600ff84ab82 */ /* 0x008ee20000000a00 */
[C---:B--2---:R-:W-:Y:S04]  /*16f20*/  @!P3 LEA R134, P1, R0.reuse, R134, 0x1 ;  /* 0x000000860086b211 */ /* 0x044fe800078208ff */
[C-C-:B------:R-:W-:Y:S02]  /*16f30*/  @!P3 LEA.HI.X R135, R0.reuse, R135, R2.reuse, 0x1, P1 ;  /* 0x000000870087b211 */ /* 0x140fe400008f0c02 */
[C---:B---3--:R-:W-:Y:S03]  /*16f40*/  @!P2 LEA R132, P0, R0.reuse, R132, 0x1 ;  /* 0x000000840084a211 */ /* 0x048fe600078008ff */
[----:B------:R-:W-:Y:S01]  /*16f50*/  @!PT LDS RZ, [RZ] ;  /* 0x00000000fffff984 */ /* 0x000fe20000000800 */
[----:B------:R-:W-:Y:S01]  /*16f60*/  @!PT LDS RZ, [RZ] ;  /* 0x00000000fffff984 */ /* 0x000fe20000000800 */
[----:B------:R-:W-:Y:S01]  /*16f70*/  @!PT LDS RZ, [RZ] ;  /* 0x00000000fffff984 */ /* 0x000fe20000000800 */
[----:B------:R2:W-:Y:S01]  /*16f80*/  @!P3 LDGSTS.E.BYPASS.LTC128B.128 [R243+0x8800], desc[UR22][R134.64] ;  /* 0x0880000086f3bfae */ /* 0x0005e2000b901d56 */
[C---:B------:R-:W-:Y:S03]  /*16f90*/  @!P2 LEA.HI.X R133, R0.reuse, R133, R2, 0x1, P0 ;  /* 0x000000850085a211 */ /* 0x040fe600000f0c02 */
[----:B------:R4:W-:Y:S01]  /*16fa0*/  @P2 STS.128 [R243+0xa800], RZ ;  /* 0x00a800fff3002388 */ /* 0x0009e20000000c00 */
[----:B------:R-:W-:Y:S03]  /*16fb0*/  IADD3 R0, P0, R0, UR29, RZ ;  /* 0x0000001d00007c10 */ /* 0x000fe6000ff1e0ff */
[----:B------:R-:W-:Y:S01]  /*16fc0*/  @!PT LDS RZ, [RZ] ;  /* 0x00000000fffff984 */ /* 0x000fe20000000800 */
[----:B------:R-:W-:Y:S01]  /*16fd0*/  @!PT LDS RZ, [RZ] ;  /* 0x00000000fffff984 */ /* 0x000fe20000000800 */
[----:B------:R-:W-:Y:S01]  /*16fe0*/  @!PT LDS RZ, [RZ] ;  /* 0x00000000fffff984 */ /* 0x000fe20000000800 */
[----:B------:R3:W-:Y:S01]  /*16ff0*/  @!P2 LDGSTS.E.BYPASS.LTC128B.128 [R243+0xa800], desc[UR22][R132.64+0x80] ;  /* 0x0a80008084f3afae */ /* 0x0007e2000b901d56 */
[----:B------:R-:W-:Y:S03]  /*17000*/  IADD3.X R2, R2, UR28, RZ, P0, !PT ;  /* 0x0000001c02027c10 */ /* 0x000fe600087fe4ff */
        /* <DEDUP_REMOVED lines=19> */
[----:B--2---:R-:W2:Y:S01]  /*17140*/  @!P2 LDC.64 R134, c[0x0][0x218] ;  /* 0x00008600ff86ab82 */ /* 0x004ea20000000a00 */
[C---:B-1----:R-:W-:Y:S04]  /*17150*/  @!P3 LEA R132, P1, R0.reuse, R142, 0x1 ;  /* 0x0000008e0084b211 */ /* 0x042fe800078208ff */
[C-C-:B------:R-:W-:Y:S05]  /*17160*/  @!P3 LEA.HI.X R133, R0.reuse, R143, R3.reuse, 0x1, P1 ;  /* 0x0000008f0085b211 */ /* 0x140fea00008f0c03 */
[----:B------:R-:W-:Y:S01]  /*17170*/  @!PT LDS RZ, [RZ] ;  /* 0x00000000fffff984 */ /* 0x000fe20000000800 */
[----:B------:R-:W-:Y:S01]  /*17180*/  @!PT LDS RZ, [RZ] ;  /* 0x00000000fffff984 */ /* 0x000fe20000000800 */
[----:B------:R-:W-:Y:S01]  /*17190*/  @!PT LDS RZ, [RZ] ;  /* 0x00000000fffff984 */ /* 0x000fe20000000800 */
[----:B------:R4:W-:Y:S04]  /*171a0*/  @!P3 LDGSTS.E.BYPASS.LTC128B.128 [R243+0x9800], desc[UR22][R132.64] ;  /* 0x0980000084f3bfae */ /* 0x0009e8000b901d56 */
[----:B------:R4:W-:Y:S01]  /*171b0*/  @P2 STS.128 [R243+0xb800], RZ ;  /* 0x00b800fff3002388 */ /* 0x0009e20000000c00 */
[C---:B--2---:R-:W-:Y:S04]  /*171c0*/  @!P2 LEA R2, P0, R0.reuse, R134, 0x1 ;  /* 0x000000860002a211 */ /* 0x044fe800078008ff */
[----:B------:R-:W-:Y:S05]  /*171d0*/  @!P2 LEA.HI.X R3, R0, R135, R3, 0x1, P0 ;  /* 0x000000870003a211 */ /* 0x000fea00000f0c03 */
[----:B------:R-:W-:Y:S01]  /*171e0*/  @!PT LDS RZ, [RZ] ;  /* 0x00000000fffff984 */ /* 0x000fe20000000800 */
[----:B------:R-:W-:Y:S01]  /*171f0*/  @!PT LDS RZ, [RZ] ;  /* 0x00000000fffff984 */ /* 0x000fe20000000800 */
[----:B------:R-:W-:Y:S01]  /*17200*/  @!PT LDS RZ, [RZ] ;  /* 0x00000000fffff984 */ /* 0x000fe20000000800 */
[----:B------:R4:W-:Y:S04]  /*17210*/  @!P2 LDGSTS.E.BYPASS.LTC128B.128 [R243+0xb800], desc[UR22][R2.64+0x80] ;  /* 0x0b80008002f3afae */ /* 0x0009e8000b901d56 */
[----:B------:R-:W0:Y:S01]  /*17220*/  LDGDEPBAR ;  /* 0x00000000000079af */ /* 0x000e220000000000 */
[----:B------:R-:W-:Y:S05]  /*17230*/  BRA `(.L_x_709) ;  /* 0x0000001000387947 */ /* 0x000fea0003800000 */
.L_x_708:
[----:B---3--:R-:W2:Y:S01]  /*17240*/  LDL R0, [R1+0x34] ;  /* 0x0000340001007983 */ /* 0x008ea20000100800 */
[----:B------:R-:W-:Y:S04]  /*17250*/  DEPBAR.LE SB0, 0x0 ;  /* 0x000080000000791a */ /* 0x000fe80000000000 */
[----:B------:R-:W3:Y:S01]  /*17260*/  LDL.64 R10, [R1+0x38] ;  /* 0x00003800010a7983 */ /* 0x000ee20000100a00 */
[----:B------:R-:W-:Y:S04]  /*17270*/  UIADD3 UR8, UR12, -0x1, URZ ;  /* 0xffffffff0c087890 */ /* 0x000fe8000fffe03f */
[----:B------:R-:W4:Y:S01]  /*17280*/  LDL R7, [R1+0x58] ;  /* 0x0000580001077983 */ /* 0x000f220000100800 */
[----:B------:R-:W-:Y:S02]  /*17290*/  USHF.R.S32.HI UR10, URZ, 0x1f, UR8 ;  /* 0x0000001f3f0a7899 */ /* 0x000fe40008011408 */
[----:B------:R-:W-:Y:S02]  /*172a0*/  UIMAD UR9, UR30, UR8, URZ ;  /* 0x000000081e0972a4 */ /* 0x000fe4000f8e023f */
[----:B-----5:R-:W5:Y:S01]  /*172b0*/  LDL R5, [R1+0x5c] ;  /* 0x00005c0001057983 */ /* 0x020f620000100800 */
[----:B-1----:R-:W-:Y:S01]  /*172c0*/  IMAD.U32 R2, RZ, RZ, UR8 ;  /* 0x00000008ff027e24 */ /* 0x002fe2000f8e00ff */
[----:B------:R-:W-:Y:S03]  /*172d0*/  UISETP.GT.AND UP0, UPT, UR8, UR15, UPT ;  /* 0x0000000f0800728c */ /* 0x000fe6000bf04270 */
[----:B------:R-:W5:Y:S01]  /*172e0*/  LDL R6, [R1+0x50] ;  /* 0x0000500001067983 */ /* 0x000f620000100800 */
[----:B------:R-:W-:Y:S04]  /*172f0*/  UIMAD UR9, UR10, UR31, UR9 ;  /* 0x0000001f0a0972a4 */ /* 0x000fe8000f8e0209 */
[----:B------:R-:W5:Y:S05]  /*17300*/  LDL R4, [R1+0x54] ;  /* 0x0000540001047983 */ /* 0x000f6a0000100800 */
[----:B------:R-:W5:Y:S05]  /*17310*/  LDL R12, [R1+0x48] ;  /* 0x00004800010c7983 */ /* 0x000f6a0000100800 */
[----:B------:R-:W5:Y:S05]  /*17320*/  LDL R21, [R1+0x4c] ;  /* 0x00004c0001157983 */ /* 0x000f6a0000100800 */
[----:B------:R-:W5:Y:S05]  /*17330*/  LDL R22, [R1+0x40] ;  /* 0x0000400001167983 */ /* 0x000f6a0000100800 */
[----:B------:R-:W5:Y:S01]  /*17340*/  LDL R20, [R1+0x44] ;  /* 0x0000440001147983 */ /* 0x000f620000100800 */
[----:B------:R-:W-:Y:S06]  /*17350*/  BAR.SYNC.DEFER_BLOCKING 0x0 ;  /* 0x0000000000007b1d */ /* 0x000fec0000010000 */
[----:B------:R-:W-:Y:S01]  /*17360*/  @P3 STS.128 [R243+0xc000], RZ ;  /* 0x00c000fff3003388 */ /* 0x000fe20000000c00 */
[----:B--2---:R-:W-:Y:S01]  /*17370*/  ISETP.GE.AND P2, PT, R0, UR5, PT ;  /* 0x0000000500007c0c */ /* 0x004fe2000bf46270 */
[----:B---3--:R-:W-:Y:S04]  /*17380*/  IMAD.WIDE.U32 R2, R2, UR31, R10 ;  /* 0x0000001f02027c25 */ /* 0x008fe8000f8e000a */
[----:B------:R-:W-:Y:S01]  /*17390*/  VIADD R0, R3, UR9 ;  /* 0x0000000903007c36 */ /* 0x000fe20008000000 */
[C---:B----4-:R-:W-:Y:S02]  /*173a0*/  @!P3 LEA R10, P4, R2.reuse, R7, 0x1 ;  /* 0x00000007020ab211 */ /* 0x050fe400078808ff */
[C---:B------:R-:W-:Y:S05]  /*173b0*/  IADD3 R3, P1, R2.reuse, UR32, RZ ;  /* 0x0000002002037c10 */ /* 0x040fea000ff3e0ff */
[----:B------:R-:W1:Y:S01]  /*173c0*/  @!P2 LDC.64 R8, c[0x0][0x220] ;  /* 0x00008800ff08ab82 */ /* 0x000e620000000a00 */
[--C-:B-----5:R-:W-:Y:S02]  /*173d0*/  @!P3 LEA.HI.X R11, R2, R5, R0.reuse, 0x1, P4 ;  /* 0x00000005020bb211 */ /* 0x120fe400020f0c00 */
[----:B------:R-:W-:Y:S03]  /*173e0*/  IADD3.X R5, R0, UR13, RZ, P1, !PT ;  /* 0x0000000d00057c10 */ /* 0x000fe60008ffe4ff */
[----:B------:R-:W-:Y:S01]  /*173f0*/  @!PT LDS RZ, [RZ] ;  /* 0x00000000fffff984 */ /* 0x000fe20000000800 */
[----:B------:R-:W-:Y:S01]  /*17400*/  @!PT LDS RZ, [RZ] ;  /* 0x00000000fffff984 */ /* 0x000fe20000000800 */
[----:B------:R-:W-:Y:S01]  /*17410*/  @!PT LDS RZ, [RZ] ;  /* 0x00000000fffff984 */ /* 0x000fe20000000800 */
[----:B------:R2:W-:Y:S02]  /*17420*/  @!P3 LDGSTS.E.BYPASS.LTC128B.128 [R243+0xc000], desc[UR22][R10.64] ;  /* 0x0c0000000af3bfae */ /* 0x0005e4000b901d56 */
[----:B------:R-:W3:Y:S03]  /*17430*/  @!P2 LDC.64 R14, c[0x0][0x220] ;  /* 0x00008800ff0eab82 */ /* 0x000ee60000000a00 */
[----:B------:R-:W-:Y:S05]  /*17440*/  @P2 STS.128 [R243+0xe000], RZ ;  /* 0x00e000fff3002388 */ /* 0x000fea0000000c00 */
[----:B------:R-:W4:Y:S01]  /*17450*/  @!P2 LDC.64 R16, c[0x0][0x220] ;  /* 0x00008800ff10ab82 */ /* 0x000f220000000a00 */
[C---:B-1----:R-:W-:Y:S07]  /*17460*/  @!P2 LEA R8, P0, R2.reuse, R8, 0x1 ;  /* 0x000000080208a211 */ /* 0x042fee00078008ff */
[----:B------:R-:W1:Y:S01]  /*17470*/  @!P2 LDC.64 R18, c[0x0][0x220] ;  /* 0x00008800ff12ab82 */ /* 0x000e620000000a00 */
[----:B------:R-:W-:Y:S02]  /*17480*/  @!P2 LEA.HI.X R9, R2, R9, R0, 0x1, P0 ;  /* 0x000000090209a211 */ /* 0x000fe400000f0c00 */
[C---:B------:R-:W-:Y:S02]  /*17490*/  @!P3 LEA R6, P0, R3.reuse, R6, 0x1 ;  /* 0x000000060306b211 */ /* 0x040fe400078008ff */
[C---:B------:R-:W-:Y:S01]  /*174a0*/  IADD3 R0, P1, R3.reuse, UR32, RZ ;  /* 0x0000002003007c10 */ /* 0x040fe2000ff3e0ff */
[----:B------:R-:W-:Y:S01]  /*174b0*/  @!PT LDS RZ, [RZ] ;  /* 0x00000000fffff984 */ /* 0x000fe20000000800 */
[----:B------:R-:W-:Y:S01]  /*174c0*/  @!PT LDS RZ, [RZ] ;  /* 0x00000000fffff984 */ /* 0x000fe20000000800 */
[----:B------:R-:W-:Y:S01]  /*174d0*/  @!PT LDS RZ, [RZ] ;  /* 0x00000000fffff984 */ /* 0x000fe20000000800 */
[----:B------:R4:W-:Y:S01]  /*174e0*/  @!P2 LDGSTS.E.BYPASS.LTC128B.128 [R243+0xe000], desc[UR22][R8.64+0x80] ;  /* 0x0e00008008f3afae */ /* 0x0009e2000b901d56 */
[C-C-:B------:R-:W-:Y:S02]  /*174f0*/  @!P3 LEA.HI.X R7, R3.reuse, R4, R5.reuse, 0x1, P0 ;  /* 0x000000040307b211 */ /* 0x140fe400000f0c05 */
[----:B---3--:R-:W-:Y:S02]  /*17500*/  @!P2 LEA R14, P0, R3, R14, 0x1 ;  /* 0x0000000e030ea211 */ /* 0x008fe400078008ff */
[----:B------:R-:W-:Y:S01]  /*17510*/  @P3 STS.128 [R243+0xc800], RZ ;  /* 0x00c800fff3003388 */ /* 0x000fe20000000c00 */
[----:B------:R-:W-:Y:S02]  /*17520*/  IADD3.X R4, R5, UR13, RZ, P1, !PT ;  /* 0x0000000d05047c10 */ /* 0x000fe40008ffe4ff */
[----:B------:R-:W-:Y:S02]  /*17530*/  @!P2 LEA.HI.X R15, R3, R15, R5, 0x1, P0 ;  /* 0x0000000f030fa211 */ /* 0x000fe400000f0c05 */
[----:B------:R-:W-:Y:S01]  /*17540*/  @!PT LDS RZ, [RZ] ;  /* 0x00000000fffff984 */ /* 0x000fe20000000800 */
[----:B------:R-:W-:Y:S01]  /*17550*/  @!PT LDS RZ, [RZ] ;  /* 0x00000000fffff984 */ /* 0x000fe20000000800 */
[----:B------:R-:W-:Y:S01]  /*17560*/  @!PT LDS RZ, [RZ] ;  /* 0x00000000fffff984 */ /* 0x000fe20000000800 */
[----:B------:R1:W-:Y:S01]  /*17570*/  @!P3 LDGSTS.E.BYPASS.LTC128B.128 [R243+0xc800], desc[UR22][R6.64] ;  /* 0x0c80000006f3bfae */ /* 0x0003e2000b901d56 */
[C---:B------:R-:W-:Y:S02]  /*17580*/  @!P3 LEA R12, P0, R0.reuse, R12, 0x1 ;  /* 0x0000000c000cb211 */ /* 0x040fe400078008ff */
[C---:B------:R-:W-:Y:S02]  /*17590*/  IADD3 R2, P4, R0.reuse, UR32, RZ ;  /* 0x0000002000027c10 */ /* 0x040fe4000ff9e0ff */
[----:B------:R-:W-:Y:S01]  /*175a0*/  @P2 STS.128 [R243+0xe800], RZ ;  /* 0x00e800fff3002388 */ /* 0x000fe20000000c00 */
[--C-:B------:R-:W-:Y:S02]  /*175b0*/  @!P3 LEA.HI.X R13, R0, R21, R4.reuse, 0x1, P0 ;  /* 0x00000015000db211 */ /* 0x100fe400000f0c04 */
[----:B------:R-:W-:Y:S02]  /*175c0*/  IADD3.X R3, R4, UR13, RZ, P4, !PT ;  /* 0x0000000d04037c10 */ /* 0x000fe4000a7fe4ff */
[----:B------:R-:W-:Y:S01]  /*175d0*/  @!PT LDS RZ, [RZ] ;  /* 0x00000000fffff984 */ /* 0x000fe20000000800 */
[----:B------:R-:W-:Y:S01]  /*175e0*/  @!PT LDS RZ, [RZ] ;  /* 0x00000000fffff984 */ /* 0x000fe20000000800 */
[----:B------:R-:W-:Y:S01]  /*175f0*/  @!PT LDS RZ, [RZ] ;  /* 0x00000000fffff984 */ /* 0x000fe20000000800 */
[----:B------:R-:W-:Y:S01]  /*17600*/  @!P2 LDGSTS.E.BYPASS.LTC128B.128 [R243+0xe800], desc[UR22][R14.64+0x80] ;  /* 0x0e8000800ef3afae */ /* 0x000fe2000b901d56 */
[C---:B--2---:R-:W-:Y:S04]  /*17610*/  @!P3 LEA R10, P4, R2.reuse, R22, 0x1 ;  /* 0x00000016020ab211 */ /* 0x044fe800078808ff */
[----:B------:R-:W-:Y:S01]  /*17620*/  @P3 STS.128 [R243+0xd000], RZ ;  /* 0x00d000fff3003388 */ /* 0x000fe20000000c00 */
[--C-:B------:R-:W-:Y:S04]  /*17630*/  @!P3 LEA.HI.X R11, R2, R20, R3.reuse, 0x1, P4 ;  /* 0x00000014020bb211 */ /* 0x100fe800020f0c03 */
[----:B------:R-:W-:Y:S01]  /*17640*/  @!PT LDS RZ, [RZ] ;  /* 0x00000000fffff984 */ /* 0x000fe20000000800 */
[----:B------:R-:W-:Y:S01]  /*17650*/  @!PT LDS RZ, [RZ] ;  /* 0x00000000fffff984 */ /* 0x000fe20000000800 */
[----:B------:R-:W-:Y:S01]  /*17660*/  @!PT LDS RZ, [RZ] ;  /* 0x00000000fffff984 */ /* 0x000fe20000000800 */
[----:B------:R-:W-:Y:S01]  /*17670*/  @!P3 LDGSTS.E.BYPASS.LTC128B.128 [R243+0xd000], desc[UR22][R12.64] ;  /* 0x0d0000000cf3bfae */ /* 0x000fe2000b901d56 */
[C---:B----4-:R-:W-:Y:S04]  /*17680*/  @!P2 LEA R8, P1, R0.reuse, R16, 0x1 ;  /* 0x000000100008a211 */ /* 0x050fe800078208ff */
[----:B------:R-:W-:Y:S01]  /*17690*/  @P2 STS.128 [R243+0xf000], RZ ;  /* 0x00f000fff3002388 */ /* 0x000fe20000000c00 */
[----:B------:R-:W-:Y:S02]  /*176a0*/  @!P2 LEA.HI.X R9, R0, R17, R4, 0x1, P1 ;  /* 0x000000110009a211 */ /* 0x000fe400008f0c04 */
[C---:B-1----:R-:W-:Y:S03]  /*176b0*/  @!P2 LEA R6, P0, R2.reuse, R18, 0x1 ;  /* 0x000000120206a211 */ /* 0x042fe600078008ff */
[----:B------:R-:W-:Y:S01]  /*176c0*/  @!PT LDS RZ, [RZ] ;  /* 0x00000000fffff984 */ /* 0x000fe20000000800 */
[----:B------:R-:W-:Y:S01]  /*176d0*/  @!PT LDS RZ, [RZ] ;  /* 0x00000000fffff984 */ /* 0x000fe20000000800 */
[----:B------:R-:W-:Y:S01]  /*176e0*/  @!PT LDS RZ, [RZ] ;  /* 0x00000000fffff984 */ /* 0x000fe20000000800 */
[----:B------:R-:W-:Y:S01]  /*176f0*/  @!P2 LDGSTS.E.BYPASS.LTC128B.128 [R243+0xf000], desc[UR22][R8.64+0x80] ;  /* 0x0f00008008f3afae */ /* 0x000fe2000b901d56 */
[----:B------:R-:W-:Y:S04]  /*17700*/  @!P2 LEA.HI.X R7, R2, R19, R3, 0x1, P0 ;  /* 0x000000130207a211 */ /* 0x000fe800000f0c03 */
[----:B------:R-:W-:Y:S01]  /*17710*/  @P3 STS.128 [R243+0xd800], RZ ;  /* 0x00d800fff3003388 */ /* 0x000fe20000000c00 */
[----:B------:R-:W-:Y:S04]  /*17720*/  PLOP3.LUT P0, PT, PT, PT, UP0, 0x80, 0x0 ;  /* 0x000000000000781c */ /* 0x000fe80003f0f008 */
        /* <DEDUP_REMOVED lines=17> */
[----:B------:R-:W-:Y:S01]  /*17840*/  LDSM.16.M88.4 R212, [R232+0x2000] ;  /* 0x00200000e8d4783b */ /* 0x000fe20000000200 */
        /* <DEDUP_REMOVED lines=37> */
[----:B------:R-:W-:Y:S05]  /*17aa0*/  LDSM.16.M88.4 R132, [R234] ;  /* 0x00000000ea84783b */ /* 0x000fea0000000200 */
[----:B------:R-:W1:Y:S02]  /*17ab0*/  LDSM.16.M88.4 R208, [R230+0x8000] ;  /* 0x00800000e6d0783b */ /* 0x000e640000000200 */
        /* <DEDUP_REMOVED lines=20> */
[----:B------:R-:W-:Y:S05]  /*17c00*/  LDSM.16.M88.4 R132, [R233] ;  /* 0x00000000e984783b */ /* 0x000fea0000000200 */
[----:B------:R-:W1:Y:S02]  /*17c10*/  LDSM.16.M88.4 R208, [R229] ;  /* 0x00000000e5d0783b */ /* 0x000e640000000200 */
        /* <DEDUP_REMOVED lines=20> */
[----:B------:R-:W-:Y:S05]  /*17d60*/  LDSM.16.M88.4 R132, [R231+0x4000] ;  /* 0x00400000e784783b */ /* 0x000fea0000000200 */
        /* <DEDUP_REMOVED lines=22> */
[----:B------:R-:W1:Y:S02]  /*17ed0*/  LDSM.16.M88.4 R208, [R239] ;  /* 0x00000000efd0783b */ /* 0x000e640000000200 */
        /* <DEDUP_REMOVED lines=68> */
.L_x_709:
[----:B----4-:R-:W1:Y:S01]  /*18320*/  S2R R2, SR_TID.X ;  /* 0x0000000000027919 */ /* 0x010e620000002100 */
[----:B------:R-:W-:Y:S01]  /*18330*/  IMAD.U32 R0, RZ, RZ, UR8 ;  /* 0x00000008ff007e24 */ /* 0x000fe2000f8e00ff */
[----:B------:R-:W-:Y:S01]  /*18340*/  UISETP.GT.AND UP0, UPT, UR8, UR15, UPT ;  /* 0x0000000f0800728c */ /* 0x000fe2000bf04270 */
[----:B------:R-:W-:Y:S01]  /*18350*/  STL [R1+0xa4], R237 ;  /* 0x0000a4ed01007387 */ /* 0x000fe20000100800 */
[----:B------:R-:W-:Y:S03]  /*18360*/  UMOV UR12, UR8 ;  /* 0x00000008000c7c82 */ /* 0x000fe60008000000 */
[----:B------:R-:W-:Y:S04]  /*18370*/  STL [R1+0xa0], R236 ;  /* 0x0000a0ec01007387 */ /* 0x000fe80000100800 */
[----:B------:R-:W-:Y:S04]  /*18380*/  STL [R1+0x9c], R235 ;  /* 0x00009ceb01007387 */ /* 0x000fe80000100800 */
[----:B------:R-:W-:Y:S04]  /*18390*/  STL [R1+0x98], R234 ;  /* 0x000098ea01007387 */ /* 0x000fe80000100800 */
[----:B------:R-:W-:Y:S04]  /*183a0*/  STL [R1+0x94], R233 ;  /* 0x000094e901007387 */ /* 0x000fe80000100800 */
[----:B------:R-:W-:Y:S04]  /*183b0*/  STL [R1+0x90], R232 ;  /* 0x000090e801007387 */ /* 0x000fe80000100800 */
[----:B------:R-:W-:Y:S01]  /*183c0*/  STL [R1+0x8c], R231 ;  /* 0x00008ce701007387 */ /* 0x000fe20000100800 */
[----:B-1----:R-:W-:Y:S03]  /*183d0*/  IMAD.SHL.U32 R2, R2, 0x2, RZ ;  /* 0x0000000202027824 */ /* 0x002fe600078e00ff */
[----:B------:R-:W-:Y:S02]  /*183e0*/  STL [R1+0x88], R230 ;  /* 0x000088e601007387 */ /* 0x000fe40000100800 */
[----:B------:R-:W-:Y:S02]  /*183f0*/  LOP3.LUT R2, R2, 0x6, RZ, 0xc0, !PT ;  /* 0x0000000602027812 */ /* 0x000fe400078ec0ff */
[----:B------:R-:W-:Y:S02]  /*18400*/  STL [R1+0x84], R229 ;  /* 0x000084e501007387 */ /* 0x000fe40000100800 */
[----:B------:R-:W-:Y:S02]  /*18410*/  LEA R0, R0, R2, 0x6 ;  /* 0x0000000200007211 */ /* 0x000fe400078e30ff */
[----:B------:R-:W-:Y:S02]  /*18420*/  STL [R1+0x80], R224 ;  /* 0x000080e001007387 */ /* 0x000fe40000100800 */
[C---:B------:R-:W-:Y:S01]  /*18430*/  ISETP.GE.AND P6, PT, R0.reuse, R247, PT ;  /* 0x000000f70000720c */ /* 0x040fe20003fc6270 */
[C---:B------:R-:W-:Y:S01]  /*18440*/  VIADD R2, R0.reuse, 0x1 ;  /* 0x0000000100027836 */ /* 0x040fe20000000000 */
[CC--:B------:R-:W-:Y:S01]  /*18450*/  ISETP.GE.AND P1, PT, R0.reuse, R246.reuse, PT ;  /* 0x000000f60000720c */ /* 0x0c0fe20003f26270 */
[C---:B------:R-:W-:Y:S01]  /*18460*/  VIADD R3, R0.reuse, 0x8 ;  /* 0x0000000800037836 */ /* 0x040fe20000000000 */
[----:B------:R-:W-:Y:S02]  /*18470*/  ISETP.GE.OR P6, PT, R0, R251, !P6 ;  /* 0x000000fb0000720c */ /* 0x000fe400077c6670 */
[C---:B------:R-:W-:Y:S02]  /*18480*/  ISETP.GE.AND P5, PT, R2.reuse, R247, PT ;  /* 0x000000f70200720c */ /* 0x040fe40003fa6270 */
[C---:B------:R-:W-:Y:S02]  /*18490*/  ISETP.GE.AND P4, PT, R2.reuse, R246, PT ;  /* 0x000000f60200720c */ /* 0x040fe40003f86270 */
[C---:B------:R-:W-:Y:S02]  /*184a0*/  ISETP.GE.OR P5, PT, R2.reuse, R251, !P5 ;  /* 0x000000fb0200720c */ /* 0x040fe40006fa6670 */
[-C--:B------:R-:W-:Y:S02]  /*184b0*/  ISETP.GE.AND P0, PT, R2, R244.reuse, PT ;  /* 0x000000f40200720c */ /* 0x080fe40003f06270 */
[----:B------:R-:W-:Y:S01]  /*184c0*/  FSEL R209, R5, -INF , !P5 ;  /* 0xff80000005d17808 */ /* 0x000fe20006800000 */
[C---:B------:R-:W-:Y:S01]  /*184d0*/  VIADD R5, R0.reuse, 0x29 ;  /* 0x0000002900057836 */ /* 0x040fe20000000000 */
[----:B------:R-:W-:Y:S02]  /*184e0*/  ISETP.GE.AND P5, PT, R0, R244, PT ;  /* 0x000000f40000720c */ /* 0x000fe40003fa6270 */
[C---:B------:R-:W-:Y:S02]  /*184f0*/  ISETP.GE.AND P2, PT, R2.reuse, R245, PT ;  /* 0x000000f50200720c */ /* 0x040fe40003f46270 */
[C---:B------:R-:W-:Y:S02]  /*18500*/  ISETP.GE.OR P4, PT, R2.reuse, R250, !P4 ;  /* 0x000000fa0200720c */ /* 0x040fe40006786670 */
[-C--:B------:R-:W-:Y:S02]  /*18510*/  ISETP.GE.OR P0, PT, R2, R248.reuse, !P0 ;  /* 0x000000f80200720c */ /* 0x080fe40004706670 */
[----:B------:R-:W-:Y:S02]  /*18520*/  ISETP.GE.OR P5, PT, R0, R248, !P5 ;  /* 0x000000f80000720c */ /* 0x000fe40006fa6670 */
[----:B------:R-:W-:Y:S02]  /*18530*/  ISETP.GE.OR P2, PT, R2, R249, !P2 ;  /* 0x000000f90200720c */ /* 0x000fe40005746670 */
[----:B------:R-:W-:Y:S02]  /*18540*/  IADD3 R2, R0, 0x9, RZ ;  /* 0x0000000900027810 */ /* 0x000fe40007ffe0ff */
[----:B------:R-:W-:Y:S02]  /*18550*/  FSEL R210, R10, -INF , !P5 ;  /* 0xff8000000ad27808 */ /* 0x000fe40006800000 */
[----:B------:R-:W-:Y:S01]  /*18560*/  FSEL R143, R9, -INF , !P2 ;  /* 0xff800000098f7808 */ /* 0x000fe20005000000 */
[----:B------:R-:W-:Y:S01]  /*18570*/  VIADD R9, R0, 0x19 ;  /* 0x0000001900097836 */ /* 0x000fe20000000000 */
[----:B------:R-:W-:Y:S02]  /*18580*/  FSEL R132, R4, -INF , !P6 ;  /* 0xff80000004847808 */ /* 0x000fe40007000000 */
[CC--:B------:R-:W-:Y:S02]  /*18590*/  ISETP.GE.AND P5, PT, R3.reuse, R245.reuse, PT ;  /* 0x000000f50300720c */ /* 0x0c0fe40003fa6270 */
[-C--:B------:R-:W-:Y:S02]  /*185a0*/  ISETP.GE.AND P2, PT, R2, R245.reuse, PT ;  /* 0x000000f50200720c */ /* 0x080fe40003f46270 */
[C---:B------:R-:W-:Y:S02]  /*185b0*/  ISETP.GE.AND P6, PT, R0.reuse, R245, PT ;  /* 0x000000f50000720c */ /* 0x040fe40003fc6270 */
[-C--:B------:R-:W-:Y:S02]  /*185c0*/  ISETP.GE.OR P5, PT, R3, R249.reuse, !P5 ;  /* 0x000000f90300720c */ /* 0x080fe40006fa6670 */
[C---:B------:R-:W-:Y:S02]  /*185d0*/  ISETP.GE.OR P1, PT, R0.reuse, R250, !P1 ;  /* 0x000000fa0000720c */ /* 0x040fe40004f26670 */
[-C--:B------:R-:W-:Y:S02]  /*185e0*/  ISETP.GE.OR P6, PT, R0, R249.reuse, !P6 ;  /* 0x000000f90000720c */ /* 0x080fe400077c6670 */
[----:B------:R-:W-:Y:S02]  /*185f0*/  ISETP.GE.OR P2, PT, R2, R249, !P2 ;  /* 0x000000f90200720c */ /* 0x000fe40005746670 */
[----:B------:R-:W-:Y:S02]  /*18600*/  FSEL R208, R7, -INF , !P4 ;  /* 0xff80000007d07808 */ /* 0x000fe40006000000 */
[----:B------:R-:W-:Y:S02]  /*18610*/  FSEL R211, R11, -INF , !P0 ;  /* 0xff8000000bd37808 */ /* 0x000fe40004000000 */
[----:B------:R-:W-:Y:S02]  /*18620*/  FSEL R12, R12, -INF , !P5 ;  /* 0xff8000000c0c7808 */ /* 0x000fe40006800000 */
[----:B------:R-:W-:Y:S01]  /*18630*/  FSEL R141, R6, -INF , !P1 ;  /* 0xff800000068d7808 */ /* 0x000fe20004800000 */
[----:B------:R-:W-:Y:S01]  /*18640*/  VIADD R6, R0, 0x28 ;  /* 0x0000002800067836 */ /* 0x000fe20000000000 */
[----:B------:R-:W-:Y:S01]  /*18650*/  FSEL R142, R8, -INF , !P6 ;  /* 0xff800000088e7808 */ /* 0x000fe20007000000 */
[----:B------:R-:W-:Y:S01]  /*18660*/  VIADD R8, R0, 0x20 ;  /* 0x0000002000087836 */ /* 0x000fe20000000000 */
[----:B------:R-:W-:Y:S02]  /*18670*/  FSEL R13, R13, -INF , !P2 ;  /* 0xff8000000d0d7808 */ /* 0x000fe40005000000 */
[C---:B------:R-:W-:Y:S02]  /*18680*/  ISETP.GE.AND P1, PT, R3.reuse, R244, PT ;  /* 0x000000f40300720c */ /* 0x040fe40003f26270 */
[CC--:B------:R-:W-:Y:S02]  /*18690*/  ISETP.GE.AND P6, PT, R3.reuse, R247.reuse, PT ;  /* 0x000000f70300720c */ /* 0x0c0fe40003fc6270 */
[C---:B------:R-:W-:Y:S02]  /*186a0*/  ISETP.GE.AND P4, PT, R3.reuse, R246, PT ;  /* 0x000000f60300720c */ /* 0x040fe40003f86270 */
[C---:B------:R-:W-:Y:S02]  /*186b0*/  ISETP.GE.AND P0, PT, R2.reuse, R244, PT ;  /* 0x000000f40200720c */ /* 0x040fe40003f06270 */
[C---:B------:R-:W-:Y:S02]  /*186c0*/  ISETP.GE.AND P5, PT, R2.reuse, R247, PT ;  /* 0x000000f70200720c */ /* 0x040fe40003fa6270 */
[----:B------:R-:W-:Y:S02]  /*186d0*/  ISETP.GE.AND P2, PT, R2, R246, PT ;  /* 0x000000f60200720c */ /* 0x000fe40003f46270 */
[C---:B------:R-:W-:Y:S02]  /*186e0*/  ISETP.GE.OR P1, PT, R3.reuse, R248, !P1 ;  /* 0x000000f80300720c */ /* 0x040fe40004f26670 */
[CC--:B------:R-:W-:Y:S02]  /*186f0*/  ISETP.GE.OR P6, PT, R3.reuse, R251.reuse, !P6 ;  /* 0x000000fb0300720c */ /* 0x0c0fe400077c6670 */
[----:B------:R-:W-:Y:S01]  /*18700*/  ISETP.GE.OR P4, PT, R3, R250, !P4 ;  /* 0x000000fa0300720c */ /* 0x000fe20006786670 */
[----:B------:R-:W-:Y:S01]  /*18710*/  VIADD R3, R0, 0x10 ;  /* 0x0000001000037836 */ /* 0x000fe20000000000 */
[C---:B------:R-:W-:Y:S02]  /*18720*/  ISETP.GE.OR P0, PT, R2.reuse, R248, !P0 ;  /* 0x000000f80200720c */ /* 0x040fe40004706670 */
[C---:B------:R-:W-:Y:S02]  /*18730*/  ISETP.GE.OR P5, PT, R2.reuse, R251, !P5 ;  /* 0x000000fb0200720c */ /* 0x040fe40006fa6670 */
[----:B------:R-:W-:Y:S01]  /*18740*/  ISETP.GE.OR P2, PT, R2, R250, !P2 ;  /* 0x000000fa0200720c */ /* 0x000fe20005746670 */
[----:B------:R-:W-:Y:S01]  /*18750*/  VIADD R2, R0, 0x11 ;  /* 0x0000001100027836 */ /* 0x000fe20000000000 */
[----:B------:R-:W-:Y:S02]  /*18760*/  FSEL R15, R15, -INF , !P0 ;  /* 0xff8000000f0f7808 */ /* 0x000fe40004000000 */
[----:B------:R-:W-:Y:S02]  /*18770*/  FSEL R19, R19, -INF , !P2 ;  /* 0xff80000013137808 */ /* 0x000fe40005000000 */
[CC--:B------:R-:W-:Y:S02]  /*18780*/  ISETP.GE.AND P0, PT, R2.reuse, R247.reuse, PT ;  /* 0x000000f70200720c */ /* 0x0c0fe40003f06270 */
[C---:B------:R-:W-:Y:S02]  /*18790*/  ISETP.GE.AND P2, PT, R3.reuse, R247, PT ;  /* 0x000000f70300720c */ /* 0x040fe40003f46270 */
[-C--:B------:R-:W-:Y:S02]  /*187a0*/  ISETP.GE.OR P0, PT, R2, R251.reuse, !P0 ;  /* 0x000000fb0200720c */ /* 0x080fe40004706670 */
[----:B------:R-:W-:Y:S02]  /*187b0*/  ISETP.GE.OR P2, PT, R3, R251, !P2 ;  /* 0x000000fb0300720c */ /* 0x000fe40005746670 */
[----:B------:R-:W-:Y:S02]  /*187c0*/  FSEL R21, R21, -INF , !P0 ;  /* 0xff80000015157808 */ /* 0x000fe40004000000 */
[----:B------:R-:W-:Y:S02]  /*187d0*/  FSEL R17, R17, -INF , !P5 ;  /* 0xff80000011117808 */ /* 0x000fe40006800000 */
[----:B------:R-:W-:Y:S02]  /*187e0*/  FSEL R18, R18, -INF , !P4 ;  /* 0xff80000012127808 */ /* 0x000fe40006000000 */
[----:B------:R-:W-:Y:S02]  /*187f0*/  FSEL R20, R20, -INF , !P2 ;  /* 0xff80000014147808 */ /* 0x000fe40005000000 */
[----:B------:R-:W-:Y:S02]  /*18800*/  FSEL R16, R16, -INF , !P6 ;  /* 0xff80000010107808 */ /* 0x000fe40007000000 */
[C---:B------:R-:W-:Y:S02]  /*18810*/  ISETP.GE.AND P0, PT, R2.reuse, R244, PT ;  /* 0x000000f40200720c */ /* 0x040fe40003f06270 */
[CC--:B------:R-:W-:Y:S02]  /*18820*/  ISETP.GE.AND P6, PT, R3.reuse, R246.reuse, PT ;  /* 0x000000f60300720c */ /* 0x0c0fe40003fc6270 */
[CC--:B------:R-:W-:Y:S02]  /*18830*/  ISETP.GE.AND P4, PT, R3.reuse, R245.reuse, PT ;  /* 0x000000f50300720c */ /* 0x0c0fe40003f86270 */
[C---:B------:R-:W-:Y:S02]  /*18840*/  ISETP.GE.AND P5, PT, R2.reuse, R246, PT ;  /* 0x000000f60200720c */ /* 0x040fe40003fa6270 */
[C---:B------:R-:W-:Y:S02]  /*18850*/  ISETP.GE.AND P2, PT, R2.reuse, R245, PT ;  /* 0x000000f50200720c */ /* 0x040fe40003f46270 */
[C---:B------:R-:W-:Y:S02]  /*18860*/  ISETP.GE.OR P0, PT, R2.reuse, R248, !P0 ;  /* 0x000000f80200720c */ /* 0x040fe40004706670 */
[CC--:B------:R-:W-:Y:S02]  /*18870*/  ISETP.GE.OR P6, PT, R3.reuse, R250.reuse, !P6 ;  /* 0x000000fa0300720c */ /* 0x0c0fe400077c6670 */
[CC--:B------:R-:W-:Y:S02]  /*18880*/  ISETP.GE.OR P4, PT, R3.reuse, R249.reuse, !P4 ;  /* 0x000000f90300720c */ /* 0x0c0fe40006786670 */
[C---:B------:R-:W-:Y:S02]  /*18890*/  ISETP.GE.OR P5, PT, R2.reuse, R250, !P5 ;  /* 0x000000fa0200720c */ /* 0x040fe40006fa6670 */
[----:B------:R-:W-:Y:S02]  /*188a0*/  ISETP.GE.OR P2, PT, R2, R249, !P2 ;  /* 0x000000f90200720c */ /* 0x000fe40005746670 */
[----:B------:R-:W-:Y:S02]  /*188b0*/  IADD3 R2, R0, 0x18, RZ ;  /* 0x0000001800027810 */ /* 0x000fe40007ffe0ff */
[----:B------:R-:W-:Y:S02]  /*188c0*/  FSEL R22, R22, -INF , !P6 ;  /* 0xff80000016167808 */ /* 0x000fe40007000000 */
[----:B------:R-:W-:Y:S02]  /*188d0*/  FSEL R24, R24, -INF , !P4 ;  /* 0xff80000018187808 */ /* 0x000fe40006000000 */
[C---:B------:R-:W-:Y:S02]  /*188e0*/  ISETP.GE.AND P4, PT, R2.reuse, R246, PT ;  /* 0x000000f60200720c */ /* 0x040fe40003f86270 */
[C---:B------:R-:W-:Y:S02]  /*188f0*/  ISETP.GE.AND P6, PT, R2.reuse, R247, PT ;  /* 0x000000f70200720c */ /* 0x040fe40003fc6270 */
[C---:B------:R-:W-:Y:S02]  /*18900*/  ISETP.GE.OR P4, PT, R2.reuse, R250, !P4 ;  /* 0x000000fa0200720c */ /* 0x040fe40006786670 */
[----:B------:R-:W-:Y:S02]  /*18910*/  ISETP.GE.OR P6, PT, R2, R251, !P6 ;  /* 0x000000fb0200720c */ /* 0x000fe400077c6670 */
[----:B------:R-:W-:Y:S02]  /*18920*/  FSEL R34, R34, -INF , !P4 ;  /* 0xff80000022227808 */ /* 0x000fe40006000000 */
[----:B------:R-:W-:Y:S02]  /*18930*/  FSEL R32, R32, -INF , !P6 ;  /* 0xff80000020207808 */ /* 0x000fe40007000000 */
[C---:B------:R-:W-:Y:S02]  /*18940*/  ISETP.GE.AND P6, PT, R8.reuse, R247, PT ;  /* 0x000000f70800720c */ /* 0x040fe40003fc6270 */
[C---:B------:R-:W-:Y:S02]  /*18950*/  ISETP.GE.AND P4, PT, R8.reuse, R246, PT ;  /* 0x000000f60800720c */ /* 0x040fe40003f86270 */
[C---:B------:R-:W-:Y:S02]  /*18960*/  ISETP.GE.OR P6, PT, R8.reuse, R251, !P6 ;  /* 0x000000fb0800720c */ /* 0x040fe400077c6670 */
[----:B------:R-:W-:Y:S02]  /*18970*/  ISETP.GE.OR P4, PT, R8, R250, !P4 ;  /* 0x000000fa0800720c */ /* 0x000fe40006786670 */
[----:B------:R-:W-:Y:S02]  /*18980*/  FSEL R14, R14, -INF , !P1 ;  /* 0xff8000000e0e7808 */ /* 0x000fe40004800000 */
[C---:B------:R-:W-:Y:S02]  /*18990*/  ISETP.GE.AND P1, PT, R3.reuse, R244, PT ;  /* 0x000000f40300720c */ /* 0x040fe40003f26270 */
[----:B------:R-:W-:Y:S02]  /*189a0*/  FSEL R36, R36, -INF , !P6 ;  /* 0xff80000024247808 */ /* 0x000fe40007000000 */
[----:B------:R-:W-:Y:S02]  /*189b0*/  FSEL R38, R38, -INF , !P4 ;  /* 0xff80000026267808 */ /* 0x000fe40006000000 */
[CC--:B------:R-:W-:Y:S02]  /*189c0*/  ISETP.GE.AND P6, PT, R6.reuse, R247.reuse, PT ;  /* 0x000000f70600720c */ /* 0x0c0fe40003fc6270 */
[----:B------:R-:W-:Y:S02]  /*189d0*/  ISETP.GE.AND P4, PT, R6, R246, PT ;  /* 0x000000f60600720c */ /* 0x000fe40003f86270 */
[----:B------:R-:W-:Y:S01]  /*189e0*/  ISETP.GE.OR P1, PT, R3, R248, !P1 ;  /* 0x000000f80300720c */ /* 0x000fe20004f26670 */
[----:B------:R-:W-:Y:S01]  /*189f0*/  VIADD R3, R0, 0x31 ;  /* 0x0000003100037836 */ /* 0x000fe20000000000 */
[----:B------:R-:W-:Y:S02]  /*18a00*/  FSEL R23, R23, -INF , !P5 ;  /* 0xff80000017177808 */ /* 0x000fe40006800000 */
[----:B------:R-:W-:Y:S02]  /*18a10*/  FSEL R25, R25, -INF , !P2 ;  /* 0xff80000019197808 */ /* 0x000fe40005000000 */
[C---:B------:R-:W-:Y:S02]  /*18a20*/  ISETP.GE.AND P5, PT, R9.reuse, R247, PT ;  /* 0x000000f70900720c */ /* 0x040fe40003fa6270 */
[----:B------:R-:W-:Y:S02]  /*18a30*/  ISETP.GE.AND P2, PT, R9, R246, PT ;  /* 0x000000f60900720c */ /* 0x000fe40003f46270 */
[CC--:B------:R-:W-:Y:S02]  /*18a40*/  ISETP.GE.OR P6, PT, R6.reuse, R251.reuse, !P6 ;  /* 0x000000fb0600720c */ /* 0x0c0fe400077c6670 */
[----:B------:R-:W-:Y:S02]  /*18a50*/  ISETP.GE.OR P4, PT, R6, R250, !P4 ;  /* 0x000000fa0600720c */ /* 0x000fe40006786670 */
[----:B------:R-:W-:Y:S02]  /*18a60*/  IADD3 R4, R0, 0x30, RZ ;  /* 0x0000003000047810 */ /* 0x000fe40007ffe0ff */
[----:B------:R-:W-:Y:S02]  /*18a70*/  FSEL R214, R26, -INF , !P1 ;  /* 0xff8000001ad67808 */ /* 0x000fe40004800000 */
[----:B------:R-:W-:Y:S02]  /*18a80*/  FSEL R215, R27, -INF , !P0 ;  /* 0xff8000001bd77808 */ /* 0x000fe40004000000 */
[----:B------:R-:W-:Y:S02]  /*18a90*/  ISETP.GE.AND P1, PT, R2, R244, PT ;  /* 0x000000f40200720c */ /* 0x000fe40003f26270 */
[C---:B------:R-:W-:Y:S02]  /*18aa0*/  ISETP.GE.OR P2, PT, R9.reuse, R250, !P2 ;  /* 0x000000fa0900720c */ /* 0x040fe40005746670 */
[----:B------:R-:W-:Y:S02]  /*18ab0*/  FSEL R48, R48, -INF , !P6 ;  /* 0xff80000030307808 */ /* 0x000fe40007000000 */
[----:B------:R-:W-:Y:S02]  /*18ac0*/  FSEL R50, R50, -INF , !P4 ;  /* 0xff80000032327808 */ /* 0x000fe40006000000 */
[----:B------:R-:W-:Y:S02]  /*18ad0*/  ISETP.GE.OR P5, PT, R9, R251, !P5 ;  /* 0x000000fb0900720c */ /* 0x000fe40006fa6670 */
[----:B------:R-:W-:Y:S02]  /*18ae0*/  ISETP.GE.AND P0, PT, R2, R245, PT ;  /* 0x000000f50200720c */ /* 0x000fe40003f06270 */
[----:B------:R-:W-:Y:S02]  /*18af0*/  IADD3 R7, R0, 0x21, RZ ;  /* 0x0000002100077810 */ /* 0x000fe40007ffe0ff */
[-C--:B------:R-:W-:Y:S02]  /*18b00*/  ISETP.GE.AND P4, PT, R4, R247.reuse, PT ;  /* 0x000000f70400720c */ /* 0x080fe40003f86270 */
[----:B------:R-:W-:Y:S02]  /*18b10*/  ISETP.GE.AND P6, PT, R3, R247, PT ;  /* 0x000000f70300720c */ /* 0x000fe40003fc6270 */
[C---:B------:R-:W-:Y:S02]  /*18b20*/  ISETP.GE.OR P1, PT, R2.reuse, R248, !P1 ;  /* 0x000000f80200720c */ /* 0x040fe40004f26670 */
[----:B------:R-:W-:Y:S02]  /*18b30*/  FSEL R35, R35, -INF , !P2 ;  /* 0xff80000023237808 */ /* 0x000fe40005000000 */
[----:B------:R-:W-:Y:S02]  /*18b40*/  FSEL R33, R33, -INF , !P5 ;  /* 0xff80000021217808 */ /* 0x000fe40006800000 */
[----:B------:R-:W-:Y:S01]  /*18b50*/  ISETP.GE.OR P0, PT, R2, R249, !P0 ;  /* 0x000000f90200720c */ /* 0x000fe20004706670 */
[----:B------:R-:W-:Y:S01]  /*18b60*/  VIADD R2, R0, 0x38 ;  /* 0x0000003800027836 */ /* 0x000fe20000000000 */
[C---:B------:R-:W-:Y:S02]  /*18b70*/  ISETP.GE.AND P2, PT, R7.reuse, R246, PT ;  /* 0x000000f60700720c */ /* 0x040fe40003f46270 */
[----:B------:R-:W-:Y:S02]  /*18b80*/  ISETP.GE.OR P4, PT, R4, R251, !P4 ;  /* 0x000000fb0400720c */ /* 0x000fe40006786670 */
[----:B------:R-:W-:Y:S02]  /*18b90*/  ISETP.GE.AND P5, PT, R7, R247, PT ;  /* 0x000000f70700720c */ /* 0x000fe40003fa6270 */
[-C--:B------:R-:W-:Y:S02]  /*18ba0*/  ISETP.GE.OR P6, PT, R3, R251.reuse, !P6 ;  /* 0x000000fb0300720c */ /* 0x080fe400077c6670 */
[----:B------:R-:W-:Y:S02]  /*18bb0*/  IADD3 R0, R0, 0x39, RZ ;  /* 0x0000003900007810 */ /* 0x000fe40007ffe0ff */
[----:B------:R-:W-:Y:S02]  /*18bc0*/  ISETP.GE.OR P2, PT, R7, R250, !P2 ;  /* 0x000000fa0700720c */ /* 0x000fe40005746670 */
[----:B------:R-:W-:Y:S02]  /*18bd0*/  FSEL R52, R52, -INF , !P4 ;  /* 0xff80000034347808 */ /* 0x000fe40006000000 */
[----:B------:R-:W-:Y:S02]  /*18be0*/  FSEL R53, R53, -INF , !P6 ;  /* 0xff80000035357808 */ /* 0x000fe40007000000 */
[----:B------:R-:W-:Y:S02]  /*18bf0*/  ISETP.GE.OR P5, PT, R7, R251, !P5 ;  /* 0x000000fb0700720c */ /* 0x000fe40006fa6670 */
[-C--:B------:R-:W-:Y:S02]  /*18c00*/  ISETP.GE.AND P4, PT, R2, R247.reuse, PT ;  /* 0x000000f70200720c */ /* 0x080fe40003f86270 */
[-C--:B------:R-:W-:Y:S02]  /*18c10*/  ISETP.GE.AND P6, PT, R0, R247.reuse, PT ;  /* 0x000000f70000720c */ /* 0x080fe40003fc6270 */
[----:B------:R-:W-:Y:S02]  /*18c20*/  FSEL R39, R39, -INF , !P2 ;  /* 0xff80000027277808 */ /* 0x000fe40005000000 */
[----:B------:R-:W-:Y:S02]  /*18c30*/  FSEL R37, R37, -INF , !P5 ;  /* 0xff80000025257808 */ /* 0x000fe40006800000 */
[C---:B------:R-:W-:Y:S02]  /*18c40*/  ISETP.GE.AND P5, PT, R5.reuse, R247, PT ;  /* 0x000000f70500720c */ /* 0x040fe40003fa6270 */
[----:B------:R-:W-:Y:S02]  /*18c50*/  ISETP.GE.AND P2, PT, R5, R246, PT ;  /* 0x000000f60500720c */ /* 0x000fe40003f46270 */
[-C--:B------:R-:W-:Y:S02]  /*18c60*/  ISETP.GE.OR P4, PT, R2, R251.reuse, !P4 ;  /* 0x000000fb0200720c */ /* 0x080fe40006786670 */
[-C--:B------:R-:W-:Y:S02]  /*18c70*/  ISETP.GE.OR P6, PT, R0, R251.reuse, !P6 ;  /* 0x000000fb0000720c */ /* 0x080fe400077c6670 */
[----:B------:R-:W-:Y:S02]  /*18c80*/  FSEL R64, R64, -INF , !P4 ;  /* 0xff80000040407808 */ /* 0x000fe40006000000 */
[----:B------:R-:W-:Y:S02]  /*18c90*/  FSEL R65, R65, -INF , !P6 ;  /* 0xff80000041417808 */ /* 0x000fe40007000000 */
[C---:B------:R-:W-:Y:S02]  /*18ca0*/  ISETP.GE.OR P5, PT, R5.reuse, R251, !P5 ;  /* 0x000000fb0500720c */ /* 0x040fe40006fa6670 */
[----:B------:R-:W-:Y:S02]  /*18cb0*/  ISETP.GE.OR P2, PT, R5, R250, !P2 ;  /* 0x000000fa0500720c */ /* 0x000fe40005746670 */
[C---:B------:R-:W-:Y:S02]  /*18cc0*/  ISETP.GE.AND P6, PT, R9.reuse, R244, PT ;  /* 0x000000f40900720c */ /* 0x040fe40003fc6270 */
[----:B------:R-:W-:Y:S02]  /*18cd0*/  ISETP.GE.AND P4, PT, R9, R245, PT ;  /* 0x000000f50900720c */ /* 0x000fe40003f86270 */
[----:B------:R-:W-:Y:S02]  /*18ce0*/  FSEL R49, R49, -INF , !P5 ;  /* 0xff80000031317808 */ /* 0x000fe40006800000 */
[----:B------:R-:W-:Y:S02]  /*18cf0*/  FSEL R51, R51, -INF , !P2 ;  /* 0xff80000033337808 */ /* 0x000fe40005000000 */
[C---:B------:R-:W-:Y:S02]  /*18d00*/  ISETP.GE.OR P6, PT, R9.reuse, R248, !P6 ;  /* 0x000000f80900720c */ /* 0x040fe400077c6670 */
[-C--:B------:R-:W-:Y:S02]  /*18d10*/  ISETP.GE.AND P5, PT, R4, R246.reuse, PT ;  /* 0x000000f60400720c */ /* 0x080fe40003fa6270 */
[----:B------:R-:W-:Y:S02]  /*18d20*/  ISETP.GE.OR P4, PT, R9, R249, !P4 ;  /* 0x000000f90900720c */ /* 0x000fe40006786670 */
[C---:B------:R-:W-:Y:S02]  /*18d30*/  ISETP.GE.AND P2, PT, R3.reuse, R246, PT ;  /* 0x000000f60300720c */ /* 0x040fe40003f46270 */
[----:B------:R-:W-:Y:S02]  /*18d40*/  FMNMX.FTZ R9, R132, R137, !PT ;  /* 0x0000008984097209 */ /* 0x000fe40007810000 */
[-C--:B------:R-:W-:Y:S02]  /*18d50*/  ISETP.GE.OR P5, PT, R4, R250.reuse, !P5 ;  /* 0x000000fa0400720c */ /* 0x080fe40006fa6670 */
[----:B------:R-:W-:Y:S02]  /*18d60*/  ISETP.GE.OR P2, PT, R3, R250, !P2 ;  /* 0x000000fa0300720c */ /* 0x000fe40005746670 */
[----:B------:R-:W-:Y:S02]  /*18d70*/  FMNMX.FTZ R9, R209, R9, !PT ;  /* 0x00000009d1097209 */ /* 0x000fe40007810000 */
[----:B------:R-:W-:Y:S02]  /*18d80*/  FSEL R54, R54, -INF , !P5 ;  /* 0xff80000036367808 */ /* 0x000fe40006800000 */
[----:B------:R-:W-:Y:S02]  /*18d90*/  FSEL R55, R55, -INF , !P2 ;  /* 0xff80000037377808 */ /* 0x000fe40005000000 */
[-C--:B------:R-:W-:Y:S02]  /*18da0*/  ISETP.GE.AND P5, PT, R2, R246.reuse, PT ;  /* 0x000000f60200720c */ /* 0x080fe40003fa6270 */
[----:B------:R-:W-:Y:S02]  /*18db0*/  ISETP.GE.AND P2, PT, R0, R246, PT ;  /* 0x000000f60000720c */ /* 0x000fe40003f46270 */
[----:B------:R-:W-:Y:S02]  /*18dc0*/  FMNMX.FTZ R9, R16, R9, !PT ;  /* 0x0000000910097209 */ /* 0x000fe40007810000 */
[----:B------:R-:W-:Y:S02]  /*18dd0*/  FSEL R29, R29, -INF , !P4 ;  /* 0xff8000001d1d7808 */ /* 0x000fe40006000000 */
[----:B------:R-:W-:Y:S02]  /*18de0*/  FSEL R28, R28, -INF , !P0 ;  /* 0xff8000001c1c7808 */ /* 0x000fe40004000000 */
[C---:B------:R-:W-:Y:S02]  /*18df0*/  ISETP.GE.AND P0, PT, R7.reuse, R245, PT ;  /* 0x000000f50700720c */ /* 0x040fe40003f06270 */
[----:B------:R-:W-:Y:S02]  /*18e00*/  ISETP.GE.AND P4, PT, R7, R244, PT ;  /* 0x000000f40700720c */ /* 0x000fe40003f86270 */
[-C--:B------:R-:W-:Y:S02]  /*18e10*/  ISETP.GE.OR P5, PT, R2, R250.reuse, !P5 ;  /* 0x000000fa0200720c */ /* 0x080fe40006fa6670 */
[----:B------:R-:W-:Y:S02]  /*18e20*/  ISETP.GE.OR P2, PT, R0, R250, !P2 ;  /* 0x000000fa0000720c */ /* 0x000fe40005746670 */
[----:B------:R-:W-:Y:S02]  /*18e30*/  FMNMX.FTZ R9, R17, R9, !PT ;  /* 0x0000000911097209 */ /* 0x000fe40007810000 */
[C---:B------:R-:W-:Y:S02]  /*18e40*/  ISETP.GE.OR P0, PT, R7.reuse, R249, !P0 ;  /* 0x000000f90700720c */ /* 0x040fe40004706670 */
[----:B------:R-:W-:Y:S02]  /*18e50*/  ISETP.GE.OR P4, PT, R7, R248, !P4 ;  /* 0x000000f80700720c */ /* 0x000fe40006786670 */
[----:B------:R-:W-:Y:S02]  /*18e60*/  FSEL R66, R66, -INF , !P5 ;  /* 0xff80000042427808 */ /* 0x000fe40006800000 */
[----:B------:R-:W-:Y:S02]  /*18e70*/  FSEL R67, R67, -INF , !P2 ;  /* 0xff80000043437808 */ /* 0x000fe40005000000 */
[----:B------:R-:W-:Y:S02]  /*18e80*/  FMNMX.FTZ R7, R20, R9, !PT ;  /* 0x0000000914077209 */ /* 0x000fe40007810000 */
[C---:B------:R-:W-:Y:S02]  /*18e90*/  ISETP.GE.AND P2, PT, R8.reuse, R245, PT ;  /* 0x000000f50800720c */ /* 0x040fe40003f46270 */
[----:B------:R-:W-:Y:S02]  /*18ea0*/  ISETP.GE.AND P5, PT, R8, R244, PT ;  /* 0x000000f40800720c */ /* 0x000fe40003fa6270 */
[----:B------:R-:W-:Y:S02]  /*18eb0*/  FMNMX.FTZ R9, R21, R7, !PT ;  /* 0x0000000715097209 */ /* 0x000fe40007810000 */
[----:B------:R-:W-:Y:S02]  /*18ec0*/  FMNMX.FTZ R10, R142, R139, !PT ;  /* 0x0000008b8e0a7209 */ /* 0x000fe40007810000 */
[C---:B------:R-:W-:Y:S02]  /*18ed0*/  ISETP.GE.OR P2, PT, R8.reuse, R249, !P2 ;  /* 0x000000f90800720c */ /* 0x040fe40005746670 */
[----:B------:R-:W-:Y:S02]  /*18ee0*/  ISETP.GE.OR P5, PT, R8, R248, !P5 ;  /* 0x000000f80800720c */ /* 0x000fe40006fa6670 */
[----:B------:R-:W-:Y:S02]  /*18ef0*/  FMNMX.FTZ R8, R141, R138, !PT ;  /* 0x0000008a8d087209 */ /* 0x000fe40007810000 */
[----:B------:R-:W-:Y:S02]  /*18f00*/  FMNMX.FTZ R9, R32, R9, !PT ;  /* 0x0000000920097209 */ /* 0x000fe40007810000 */
[----:B------:R-:W-:Y:S02]  /*18f10*/  FMNMX.FTZ R7, R143, R10, !PT ;  /* 0x0000000a8f077209 */ /* 0x000fe40007810000 */
[----:B------:R-:W-:Y:S02]  /*18f20*/  FMNMX.FTZ R8, R208, R8, !PT ;  /* 0x00000008d0087209 */ /* 0x000fe40007810000 */
[----:B------:R-:W-:Y:S02]  /*18f30*/  FMNMX.FTZ R9, R33, R9, !PT ;  /* 0x0000000921097209 */ /* 0x000fe40007810000 */
[----:B------:R-:W-:Y:S02]  /*18f40*/  FMNMX.FTZ R7, R12, R7, !PT ;  /* 0x000000070c077209 */ /* 0x000fe40007810000 */
[----:B------:R-:W-:Y:S02]  /*18f50*/  FSEL R213, R30, -INF , !P1 ;  /* 0xff8000001ed57808 */ /* 0x000fe40004800000 */
[----:B------:R-:W-:Y:S02]  /*18f60*/  FSEL R40, R40, -INF , !P2 ;  /* 0xff80000028287808 */ /* 0x000fe40005000000 */
[----:B------:R-:W-:Y:S02]  /*18f70*/  FMNMX.FTZ R8, R18, R8, !PT ;  /* 0x0000000812087209 */ /* 0x000fe40007810000 */
[C---:B------:R-:W-:Y:S02]  /*18f80*/  ISETP.GE.AND P1, PT, R6.reuse, R245, PT ;  /* 0x000000f50600720c */ /* 0x040fe40003f26270 */
[----:B------:R-:W-:Y:S02]  /*18f90*/  ISETP.GE.AND P2, PT, R6, R244, PT ;  /* 0x000000f40600720c */ /* 0x000fe40003f46270 */
[----:B------:R-:W-:Y:S02]  /*18fa0*/  FMNMX.FTZ R9, R36, R9, !PT ;  /* 0x0000000924097209 */ /* 0x000fe40007810000 */
        /* <DEDUP_REMOVED lines=15> */
[----:B------:R-:W-:Y:S02]  /*190a0*/  FSEL R41, R41, -INF , !P0 ;  /* 0xff80000029297808 */ /* 0x000fe40004000000 */
[C---:B------:R-:W-:Y:S02]  /*190b0*/  ISETP.GE.AND P0, PT, R5.reuse, R245, PT ;  /* 0x000000f50500720c */ /* 0x040fe40003f06270 */
[----:B------:R-:W-:Y:S02]  /*190c0*/  FMNMX.FTZ R6, R40, R6, !PT ;  /* 0x0000000628067209 */ /* 0x000fe40007810000 */
[----:B------:R-:W-:Y:S02]  /*190d0*/  FMNMX.FTZ R7, R38, R7, !PT ;  /* 0x0000000726077209 */ /* 0x000fe40007810000 */
[----:B------:R-:W-:Y:S02]  /*190e0*/  ISETP.GE.OR P0, PT, R5, R249, !P0 ;  /* 0x000000f90500720c */ /* 0x000fe40004706670 */
[----:B------:R-:W-:Y:S02]  /*190f0*/  FSEL R44, R44, -INF , !P1 ;  /* 0xff8000002c2c7808 */ /* 0x000fe40004800000 */
[C---:B------:R-:W-:Y:S02]  /*19100*/  ISETP.GE.AND P1, PT, R4.reuse, R245, PT ;  /* 0x000000f50400720c */ /* 0x040fe40003f26270 */
[----:B------:R-:W-:Y:S02]  /*19110*/  FMNMX.FTZ R6, R41, R6, !PT ;  /* 0x0000000629067209 */ /* 0x000fe40007810000 */
[----:B------:R-:W-:Y:S02]  /*19120*/  FMNMX.FTZ R7, R39, R7, !PT ;  /* 0x0000000727077209 */ /* 0x000fe40007810000 */
[----:B------:R-:W-:Y:S02]  /*19130*/  FSEL R45, R45, -INF , !P0 ;  /* 0xff8000002d2d7808 */ /* 0x000fe40004000000 */
[----:B------:R-:W-:Y:S02]  /*19140*/  ISETP.GE.OR P1, PT, R4, R249, !P1 ;  /* 0x000000f90400720c */ /* 0x000fe40004f26670 */
[C---:B------:R-:W-:Y:S02]  /*19150*/  ISETP.GE.AND P0, PT, R3.reuse, R245, PT ;  /* 0x000000f50300720c */ /* 0x040fe40003f06270 */
[----:B------:R-:W-:Y:S02]  /*19160*/  FMNMX.FTZ R6, R44, R6, !PT ;  /* 0x000000062c067209 */ /* 0x000fe40007810000 */
[----:B------:R-:W-:Y:S02]  /*19170*/  FMNMX.FTZ R7, R50, R7, !PT ;  /* 0x0000000732077209 */ /* 0x000fe40007810000 */
[----:B------:R-:W-:Y:S02]  /*19180*/  FSEL R56, R56, -INF , !P1 ;  /* 0xff80000038387808 */ /* 0x000fe40004800000 */
[----:B------:R-:W-:Y:S02]  /*19190*/  ISETP.GE.OR P0, PT, R3, R249, !P0 ;  /* 0x000000f90300720c */ /* 0x000fe40004706670 */
[----:B------:R-:W-:Y:S02]  /*191a0*/  FMNMX.FTZ R6, R45, R6, !PT ;  /* 0x000000062d067209 */ /* 0x000fe40007810000 */
[----:B------:R-:W-:Y:S02]  /*191b0*/  ISETP.GE.AND P1, PT, R2, R245, PT ;  /* 0x000000f50200720c */ /* 0x000fe40003f26270 */
[----:B------:R-:W-:Y:S02]  /*191c0*/  FMNMX.FTZ R8, R52, R8, !PT ;  /* 0x0000000834087209 */ /* 0x000fe40007810000 */
[----:B------:R-:W-:Y:S02]  /*191d0*/  FMNMX.FTZ R7, R51, R7, !PT ;  /* 0x0000000733077209 */ /* 0x000fe40007810000 */
[----:B------:R-:W-:Y:S02]  /*191e0*/  FSEL R57, R57, -INF , !P0 ;  /* 0xff80000039397808 */ /* 0x000fe40004000000 */
[----:B------:R-:W-:Y:S02]  /*191f0*/  FMNMX.FTZ R6, R56, R6, !PT ;  /* 0x0000000638067209 */ /* 0x000fe40007810000 */
[----:B------:R-:W-:Y:S02]  /*19200*/  ISETP.GE.OR P1, PT, R2, R249, !P1 ;  /* 0x000000f90200720c */ /* 0x000fe40004f26670 */
[----:B------:R-:W-:Y:S02]  /*19210*/  ISETP.GE.AND P0, PT, R0, R245, PT ;  /* 0x000000f50000720c */ /* 0x000fe40003f06270 */
[----:B------:R-:W-:Y:S02]  /*19220*/  FMNMX.FTZ R135, R53, R8, !PT ;  /* 0x0000000835877209 */ /* 0x000fe40007810000 */
[----:B------:R-:W-:Y:S02]  /*19230*/  FMNMX.FTZ R134, R54, R7, !PT ;  /* 0x0000000736867209 */ /* 0x000fe40007810000 */
[----:B------:R-:W-:Y:S02]  /*19240*/  FSEL R60, R60, -INF , !P1 ;  /* 0xff8000003c3c7808 */ /* 0x000fe40004800000 */
[----:B------:R-:W-:Y:S02]  /*19250*/  ISETP.GE.OR P0, PT, R0, R249, !P0 ;  /* 0x000000f90000720c */ /* 0x000fe40004706670 */
[----:B------:R-:W-:Y:S02]  /*19260*/  FMNMX.FTZ R6, R57, R6, !PT ;  /* 0x0000000639067209 */ /* 0x000fe40007810000 */
[----:B------:R-:W-:Y:S02]  /*19270*/  FMNMX.FTZ R135, R64, R135, !PT ;  /* 0x0000008740877209 */ /* 0x000fe40007810000 */
[----:B------:R-:W-:Y:S02]  /*19280*/  FMNMX.FTZ R134, R55, R134, !PT ;  /* 0x0000008637867209 */ /* 0x000fe40007810000 */
[----:B------:R-:W-:Y:S02]  /*19290*/  ISETP.GE.AND P1, PT, R5, R244, PT ;  /* 0x000000f40500720c */ /* 0x000fe40003f26270 */
[----:B------:R-:W-:Y:S02]  /*192a0*/  FSEL R61, R61, -INF , !P0 ;  /* 0xff8000003d3d7808 */ /* 0x000fe40004000000 */
[----:B------:R-:W-:Y:S02]  /*192b0*/  FMNMX.FTZ R133, R60, R6, !PT ;  /* 0x000000063c857209 */ /* 0x000fe40007810000 */
[----:B------:R-:W-:Y:S02]  /*192c0*/  FMNMX.FTZ R135, R65, R135, !PT ;  /* 0x0000008741877209 */ /* 0x000fe40007810000 */
[----:B------:R-:W-:Y:S02]  /*192d0*/  FMNMX.FTZ R134, R66, R134, !PT ;  /* 0x0000008642867209 */ /* 0x000fe40007810000 */
[----:B------:R-:W-:Y:S01]  /*192e0*/  ISETP.GE.OR P1, PT, R5, R248, !P1 ;  /* 0x000000f80500720c */ /* 0x000fe20004f26670 */
[----:B------:R-:W1:Y:S01]  /*192f0*/  SHFL.BFLY PT, R8, R135, 0x2, 0x1f ;  /* 0x0c401f0087087f89 */ /* 0x000e6200000e0000 */
[----:B------:R-:W-:Y:S02]  /*19300*/  ISETP.GE.AND P0, PT, R4, R244, PT ;  /* 0x000000f40400720c */ /* 0x000fe40003f06270 */
[----:B------:R-:W-:Y:S02]  /*19310*/  FMNMX.FTZ R5, R210, R140, !PT ;  /* 0x0000008cd2057209 */ /* 0x000fe40007810000 */
[----:B------:R-:W-:Y:S02]  /*19320*/  FMNMX.FTZ R133, R61, R133, !PT ;  /* 0x000000853d857209 */ /* 0x000fe40007810000 */
[----:B------:R-:W-:Y:S02]  /*19330*/  FMNMX.FTZ R134, R67, R134, !PT ;  /* 0x0000008643867209 */ /* 0x000fe40007810000 */
[----:B------:R-:W-:Y:S01]  /*19340*/  ISETP.GE.OR P0, PT, R4, R248, !P0 ;  /* 0x000000f80400720c */ /* 0x000fe20004706670 */
[----:B------:R-:W2:Y:S01]  /*19350*/  SHFL.BFLY PT, R6, R133, 0x2, 0x1f ;  /* 0x0c401f0085067f89 */ /* 0x000ea200000e0000 */
[----:B------:R-:W-:Y:S02]  /*19360*/  FMNMX.FTZ R4, R211, R5, !PT ;  /* 0x00000005d3047209 */ /* 0x000fe40007810000 */
[----:B------:R-:W-:Y:S05]  /*19370*/  FSEL R212, R31, -INF , !P6 ;  /* 0xff8000001fd47808 */ /* 0x000fea0007000000 */
[----:B------:R-:W3:Y:S01]  /*19380*/  SHFL.BFLY PT, R5, R134, 0x2, 0x1f ;  /* 0x0c401f0086057f89 */ /* 0x000ee200000e0000 */
[----:B------:R-:W-:Y:S02]  /*19390*/  FMNMX.FTZ R4, R14, R4, !PT ;  /* 0x000000040e047209 */ /* 0x000fe40007810000 */
[----:B------:R-:W-:Y:S02]  /*193a0*/  FSEL R42, R42, -INF , !P5 ;  /* 0xff8000002a2a7808 */ /* 0x000fe40006800000 */
[----:B------:R-:W-:Y:S02]  /*193b0*/  FMNMX.FTZ R4, R15, R4, !PT ;  /* 0x000000040f047209 */ /* 0x000fe40007810000 */
[----:B------:R-:W-:Y:S02]  /*193c0*/  FSEL R43, R43, -INF , !P4 ;  /* 0xff8000002b2b7808 */ /* 0x000fe40006000000 */
[----:B------:R-:W-:Y:S02]  /*193d0*/  FMNMX.FTZ R4, R214, R4, !PT ;  /* 0x00000004d6047209 */ /* 0x000fe40007810000 */
[----:B-1----:R-:W-:Y:S02]  /*193e0*/  FMNMX.FTZ R135, R135, R8, !PT ;  /* 0x0000000887877209 */ /* 0x002fe40007810000 */
[----:B------:R-:W-:Y:S02]  /*193f0*/  FMNMX.FTZ R4, R215, R4, !PT ;  /* 0x00000004d7047209 */ /* 0x000fe40007810000 */
[----:B------:R-:W-:Y:S02]  /*19400*/  ISETP.GE.AND P4, PT, R3, R244, PT ;  /* 0x000000f40300720c */ /* 0x000fe40003f86270 */
[----:B------:R-:W-:Y:S02]  /*19410*/  FMNMX.FTZ R4, R213, R4, !PT ;  /* 0x00000004d5047209 */ /* 0x000fe40007810000 */
[----:B------:R-:W-:Y:S02]  /*19420*/  FSEL R46, R46, -INF , !P2 ;  /* 0xff8000002e2e7808 */ /* 0x000fe40005000000 */
[----:B--2---:R-:W-:Y:S02]  /*19430*/  FMNMX.FTZ R133, R133, R6, !PT ;  /* 0x0000000685857209 */ /* 0x004fe40007810000 */
[----:B------:R-:W-:Y:S01]  /*19440*/  FMNMX.FTZ R4, R212, R4, !PT ;  /* 0x00000004d4047209 */ /* 0x000fe20007810000 */
[----:B------:R-:W1:Y:S01]  /*19450*/  SHFL.BFLY PT, R6, R135, 0x1, 0x1f ;  /* 0x0c201f0087067f89 */ /* 0x000e6200000e0000 */
[----:B---3--:R-:W-:Y:S02]  /*19460*/  FMNMX.FTZ R134, R134, R5, !PT ;  /* 0x0000000586867209 */ /* 0x008fe40007810000 */
[----:B------:R-:W-:Y:S02]  /*19470*/  FMNMX.FTZ R4, R42, R4, !PT ;  /* 0x000000042a047209 */ /* 0x000fe40007810000 */
[----:B------:R-:W-:Y:S03]  /*19480*/  ISETP.GE.OR P4, PT, R3, R248, !P4 ;  /* 0x000000f80300720c */ /* 0x000fe60006786670 */
[----:B------:R-:W2:Y:S01]  /*19490*/  SHFL.BFLY PT, R5, R134, 0x1, 0x1f ;  /* 0x0c201f0086057f89 */ /* 0x000ea200000e0000 */
[----:B------:R-:W-:Y:S02]  /*194a0*/  FMNMX.FTZ R4, R43, R4, !PT ;  /* 0x000000042b047209 */ /* 0x000fe40007810000 */
[----:B------:R-:W-:Y:S02]  /*194b0*/  FSEL R47, R47, -INF , !P1 ;  /* 0xff8000002f2f7808 */ /* 0x000fe40004800000 */
[----:B------:R-:W-:Y:S02]  /*194c0*/  FMNMX.FTZ R3, R46, R4, !PT ;  /* 0x000000042e037209 */ /* 0x000fe40007810000 */
[----:B------:R-:W-:Y:S01]  /*194d0*/  ISETP.GE.AND P1, PT, R2, R244, PT ;  /* 0x000000f40200720c */ /* 0x000fe20003f26270 */
[----:B------:R-:W3:Y:S01]  /*194e0*/  SHFL.BFLY PT, R4, R133, 0x1, 0x1f ;  /* 0x0c201f0085047f89 */ /* 0x000ee200000e0000 */
[----:B------:R-:W-:Y:S02]  /*194f0*/  FSEL R58, R58, -INF , !P0 ;  /* 0xff8000003a3a7808 */ /* 0x000fe40004000000 */
[----:B------:R-:W-:Y:S02]  /*19500*/  FMNMX.FTZ R3, R47, R3, !PT ;  /* 0x000000032f037209 */ /* 0x000fe40007810000 */
[----:B------:R-:W-:Y:S02]  /*19510*/  ISETP.GE.OR P1, PT, R2, R248, !P1 ;  /* 0x000000f80200720c */ /* 0x000fe40004f26670 */
[----:B------:R-:W-:Y:S02]  /*19520*/  ISETP.GE.AND P0, PT, R0, R244, PT ;  /* 0x000000f40000720c */ /* 0x000fe40003f06270 */
[----:B------:R-:W-:Y:S02]  /*19530*/  FSEL R59, R59, -INF , !P4 ;  /* 0xff8000003b3b7808 */ /* 0x000fe40006000000 */
[----:B------:R-:W-:Y:S02]  /*19540*/  FMNMX.FTZ R2, R58, R3, !PT ;  /* 0x000000033a027209 */ /* 0x000fe40007810000 */
[----:B------:R-:W-:Y:S02]  /*19550*/  ISETP.GE.OR P0, PT, R0, R248, !P0 ;  /* 0x000000f80000720c */ /* 0x000fe40004706670 */
[----:B------:R-:W-:Y:S01]  /*19560*/  FSEL R229, R62, -INF , !P1 ;  /* 0xff8000003ee57808 */ /* 0x000fe20004800000 */
[----:B------:R-:W-:Y:S01]  /*19570*/  IMAD.MOV.U32 R62, RZ, RZ, R47 ;  /* 0x000000ffff3e7224 */ /* 0x000fe200078e002f */
[----:B------:R-:W-:Y:S02]  /*19580*/  FMNMX.FTZ R0, R59, R2, !PT ;  /* 0x000000023b007209 */ /* 0x000fe40007810000 */
[----:B-1----:R-:W-:Y:S02]  /*19590*/  FMNMX.FTZ R135, R135, R6, !PT ;  /* 0x0000000687877209 */ /* 0x002fe40007810000 */
[----:B------:R-:W-:Y:S02]  /*195a0*/  FSEL R136, R63, -INF , !P0 ;  /* 0xff8000003f887808 */ /* 0x000fe40004000000 */
[----:B------:R-:W-:Y:S02]  /*195b0*/  FMNMX.FTZ R0, R229, R0, !PT ;  /* 0x00000000e5007209 */ /* 0x000fe40007810000 */
[----:B--2---:R-:W-:Y:S01]  /*195c0*/  FMNMX.FTZ R134, R134, R5, !PT ;  /* 0x0000000586867209 */ /* 0x004fe20007810000 */
[C---:B------:R-:W-:Y:S01]  /*195d0*/  FMUL.FTZ R5, R135.reuse, UR4 ;  /* 0x0000000487057c20 */ /* 0x040fe20008410000 */
[----:B------:R-:W-:Y:S02]  /*195e0*/  FSETP.NEU.FTZ.AND P2, PT, R135, -INF , PT ;  /* 0xff8000008700780b */ /* 0x000fe40003f5d000 */
[----:B------:R-:W-:Y:S01]  /*195f0*/  FMNMX.FTZ R0, R136, R0, !PT ;  /* 0x0000000088007209 */ /* 0x000fe20007810000 */
[C---:B------:R-:W-:Y:S01]  /*19600*/  FMUL.FTZ R7, R134.reuse, UR4 ;  /* 0x0000000486077c20 */ /* 0x040fe20008410000 */
[----:B------:R-:W-:Y:S02]  /*19610*/  FSEL R5, R5, RZ, P2 ;  /* 0x000000ff05057208 */ /* 0x000fe40001000000 */
[----:B------:R-:W-:Y:S01]  /*19620*/  FSETP.NEU.FTZ.AND P1, PT, R134, -INF , PT ;  /* 0xff8000008600780b */ /* 0x000fe20003f3d000 */
[----:B------:R-:W1:Y:S01]  /*19630*/  SHFL.BFLY PT, R2, R0, 0x2, 0x1f ;  /* 0x0c401f0000027f89 */ /* 0x000e6200000e0000 */
[----:B---3--:R-:W-:Y:S01]  /*19640*/  FMNMX.FTZ R133, R133, R4, !PT ;  /* 0x0000000485857209 */ /* 0x008fe20007810000 */
[--C-:B------:R-:W-:Y:S01]  /*19650*/  FFMA.FTZ R3, R132, UR4, -R5.reuse ;  /* 0x0000000484037c23 */ /* 0x100fe20008010805 */
[----:B------:R-:W-:Y:S01]  /*19660*/  FSEL R7, R7, RZ, P1 ;  /* 0x000000ff07077208 */ /* 0x000fe20000800000 */
[--C-:B------:R-:W-:Y:S01]  /*19670*/  FFMA.FTZ R6, R16, UR4, -R5.reuse ;  /* 0x0000000410067c23 */ /* 0x100fe20008010805 */
[C---:B------:R-:W-:Y:S01]  /*19680*/  FSETP.NEU.FTZ.AND P0, PT, R133.reuse, -INF , PT ;  /* 0xff8000008500780b */ /* 0x040fe20003f1d000 */
[----:B------:R2:W-:Y:S01]  /*19690*/  MUFU.EX2 R11, R3 ;  /* 0x00000003000b7308 */ /* 0x0005e20000000800 */
[----:B------:R-:W-:Y:S01]  /*196a0*/  FMUL.FTZ R8, R133, UR4 ;  /* 0x0000000485087c20 */ /* 0x000fe20008410000 */
[--C-:B------:R-:W-:Y:S01]  /*196b0*/  FFMA.FTZ R27, R65, UR4, -R5.reuse ;  /* 0x00000004411b7c23 */ /* 0x100fe20008010805 */
[--C-:B------:R-:W-:Y:S01]  /*196c0*/  FFMA.FTZ R223, R21, UR4, -R5.reuse ;  /* 0x0000000415df7c23 */ /* 0x100fe20008010805 */
[--C-:B------:R-:W-:Y:S01]  /*196d0*/  FFMA.FTZ R232, R33, UR4, -R5.reuse ;  /* 0x0000000421e87c23 */ /* 0x100fe20008010805 */
[--C-:B------:R-:W-:Y:S01]  /*196e0*/  FFMA.FTZ R224, R36, UR4, -R5.reuse ;  /* 0x0000000424e07c23 */ /* 0x100fe20008010805 */
[----:B------:R-:W-:Y:S01]  /*196f0*/  FSEL R8, R8, RZ, P0 ;  /* 0x000000ff08087208 */ /* 0x000fe20000000000 */
[--C-:B------:R-:W-:Y:S03]  /*19700*/  FFMA.FTZ R230, R37, UR4, -R5.reuse ;  /* 0x0000000425e67c23 */ /* 0x100fe60008010805 */
[----:B------:R3:W4:Y:S01]  /*19710*/  MUFU.EX2 R231, R6 ;  /* 0x0000000600e77308 */ /* 0x0007220000000800 */
[--C-:B------:R-:W-:Y:S01]  /*19720*/  FFMA.FTZ R63, R52, UR4, -R5.reuse ;  /* 0x00000004343f7c23 */ /* 0x100fe20008010805 */
[--C-:B------:R-:W-:Y:S01]  /*19730*/  FFMA.FTZ R252, R20, UR4, -R5.reuse ;  /* 0x0000000414fc7c23 */ /* 0x100fe20008010805 */
[--C-:B------:R-:W-:Y:S01]  /*19740*/  FFMA.FTZ R26, R32, UR4, -R5.reuse ;  /* 0x00000004201a7c23 */ /* 0x100fe20008010805 */
[----:B------:R-:W-:Y:S01]  /*19750*/  FFMA.FTZ R47, R49, UR4, -R5 ;  /* 0x00000004312f7c23 */ /* 0x000fe20008010805 */
[----:B------:R-:W-:Y:S01]  /*19760*/  FSEL R4, R134, RZ, P1 ;  /* 0x000000ff86047208 */ /* 0x000fe20000800000 */
[--C-:B------:R-:W-:Y:S01]  /*19770*/  FFMA.FTZ R219, R34, UR4, -R7.reuse ;  /* 0x0000000422db7c23 */ /* 0x100fe20008010807 */
[----:B------:R-:W-:Y:S01]  /*19780*/  FFMA.FTZ R9, R13, UR4, -R8 ;  /* 0x000000040d097c23 */ /* 0x000fe20008010808 */
[--C-:B------:R-:W-:Y:S01]  /*19790*/  FFMA.FTZ R67, R67, UR4, -R7.reuse ;  /* 0x0000000443437c23 */ /* 0x100fe20008010807 */
[--C-:B--2---:R-:W-:Y:S01]  /*197a0*/  FFMA.FTZ R3, R141, UR4, -R7.reuse ;  /* 0x000000048d037c23 */ /* 0x104fe20008010807 */
[----:B-1----:R-:W-:Y:S01]  /*197b0*/  FMNMX.FTZ R0, R0, R2, !PT ;  /* 0x0000000200007209 */ /* 0x002fe20007810000 */
[--C-:B------:R-:W-:Y:S01]  /*197c0*/  FFMA.FTZ R2, R208, UR4, -R7.reuse ;  /* 0x00000004d0027c23 */ /* 0x100fe20008010807 */
[----:B------:R-:W-:Y:S01]  /*197d0*/  FADD.FTZ R4, -R4, R138 ;  /* 0x0000008a04047221 */ /* 0x000fe20000010100 */
[----:B------:R1:W-:Y:S01]  /*197e0*/  MUFU.EX2 R141, R3 ;  /* 0x00000003008d7308 */ /* 0x0003e20000000800 */
[--C-:B------:R-:W-:Y:S01]  /*197f0*/  FFMA.FTZ R66, R66, UR4, -R7.reuse ;  /* 0x0000000442427c23 */ /* 0x100fe20008010807 */
[--C-:B------:R-:W-:Y:S01]  /*19800*/  FFMA.FTZ R217, R22, UR4, -R7.reuse ;  /* 0x0000000416d97c23 */ /* 0x100fe20008010807 */
[----:B------:R-:W-:Y:S02]  /*19810*/  IMAD.MOV.U32 R22, RZ, RZ, R42 ;  /* 0x000000ffff167224 */ /* 0x000fe400078e002a */
[----:B---3--:R-:W-:Y:S01]  /*19820*/  FFMA.FTZ R6, R19, UR4, -R7 ;  /* 0x0000000413067c23 */ /* 0x008fe20008010807 */
[----:B------:R-:W-:Y:S01]  /*19830*/  FFMA.FTZ R19, R64, UR4, -R5 ;  /* 0x0000000440137c23 */ /* 0x000fe20008010805 */
[----:B------:R-:W-:Y:S01]  /*19840*/  FFMA.FTZ R42, R40, UR4, -R8 ;  /* 0x00000004282a7c23 */ /* 0x000fe20008010808 */
[----:B------:R-:W-:Y:S02]  /*19850*/  IMAD.MOV.U32 R40, RZ, RZ, R66 ;  /* 0x000000ffff287224 */ /* 0x000fe400078e0042 */
[----:B------:R2:W-:Y:S01]  /*19860*/  MUFU.EX2 R222, R2 ;  /* 0x0000000200de7308 */ /* 0x0005e20000000800 */
[--C-:B------:R-:W-:Y:S01]  /*19870*/  FFMA.FTZ R218, R35, UR4, -R7.reuse ;  /* 0x0000000423da7c23 */ /* 0x100fe20008010807 */
[----:B----4-:R-:W-:Y:S01]  /*19880*/  MOV R35, R231 ;  /* 0x000000e700237202 */ /* 0x010fe20000000f00 */
[----:B------:R-:W-:Y:S01]  /*19890*/  FFMA.FTZ R38, R38, UR4, -R7 ;  /* 0x0000000426267c23 */ /* 0x000fe20008010807 */
[--C-:B------:R-:W-:Y:S01]  /*198a0*/  FFMA.FTZ R208, R25, UR4, -R8.reuse ;  /* 0x0000000419d07c23 */ /* 0x100fe20008010808 */
[--C-:B------:R-:W-:Y:S01]  /*198b0*/  FFMA.FTZ R231, R45, UR4, -R8.reuse ;  /* 0x000000042de77c23 */ /* 0x100fe20008010808 */
[--C-:B------:R-:W-:Y:S01]  /*198c0*/  FFMA.FTZ R61, R61, UR4, -R8.reuse ;  /* 0x000000043d3d7c23 */ /* 0x100fe20008010808 */
[--C-:B------:R-:W-:Y:S03]  /*198d0*/  FFMA.FTZ R138, R28, UR4, -R8.reuse ;  /* 0x000000041c8a7c23 */ /* 0x100fe60008010808 */
[----:B------:R3:W-:Y:S01]  /*198e0*/  MUFU.EX2 R235, R6 ;  /* 0x0000000600eb7308 */ /* 0x0007e20000000800 */
[--C-:B-1----:R-:W-:Y:S01]  /*198f0*/  FFMA.FTZ R3, R142, UR4, -R8.reuse ;  /* 0x000000048e037c23 */ /* 0x102fe20008010808 */
[----:B------:R-:W-:Y:S01]  /*19900*/  FFMA.FTZ R142, R53, UR4, -R5 ;  /* 0x00000004358e7c23 */ /* 0x000fe20008010805 */
[--C-:B------:R-:W-:Y:S01]  /*19910*/  FFMA.FTZ R31, R41, UR4, -R8.reuse ;  /* 0x00000004291f7c23 */ /* 0x100fe20008010808 */
[--C-:B------:R-:W-:Y:S01]  /*19920*/  FFMA.FTZ R30, R44, UR4, -R8.reuse ;  /* 0x000000042c1e7c23 */ /* 0x100fe20008010808 */
[--C-:B------:R-:W-:Y:S01]  /*19930*/  FFMA.FTZ R60, R60, UR4, -R8.reuse ;  /* 0x000000043c3c7c23 */ /* 0x100fe20008010808 */
[----:B------:R-:W-:Y:S01]  /*19940*/  FFMA.FTZ R57, R57, UR4, -R8 ;  /* 0x0000000439397c23 */ /* 0x000fe20008010808 */
[----:B------:R-:W-:Y:S03]  /*19950*/  IMAD.MOV.U32 R13, RZ, RZ, R46 ;  /* 0x000000ffff0d7224 */ /* 0x000fe600078e002e */
[----:B------:R1:W-:Y:S01]  /*19960*/  MUFU.EX2 R10, R3 ;  /* 0x00000003000a7308 */ /* 0x0003e20000000800 */
[----:B--2---:R-:W-:Y:S01]  /*19970*/  FFMA.FTZ R2, R143, UR4, -R8 ;  /* 0x000000048f027c23 */ /* 0x004fe20008010808 */
[--C-:B------:R-:W-:Y:S01]  /*19980*/  FFMA.FTZ R143, R54, UR4, -R7.reuse ;  /* 0x00000004368f7c23 */ /* 0x100fe20008010807 */
[----:B------:R-:W-:Y:S01]  /*19990*/  FFMA.FTZ R46, R50, UR4, -R7 ;  /* 0x00000004322e7c23 */ /* 0x000fe20008010807 */
[----:B------:R-:W-:Y:S02]  /*199a0*/  IMAD.MOV.U32 R44, RZ, RZ, R35 ;  /* 0x000000ffff2c7224 */ /* 0x000fe400078e0023 */
[----:B------:R-:W-:Y:S04]  /*199b0*/  IMAD.MOV.U32 R25, RZ, RZ, R22 ;  /* 0x000000ffff197224 */ /* 0x000fe800078e0016 */
[----:B------:R2:W4:Y:S01]  /*199c0*/  MUFU.EX2 R216, R2 ;  /* 0x0000000200d87308 */ /* 0x0005220000000800 */
[--C-:B---3--:R-:W-:Y:S01]  /*199d0*/  FFMA.FTZ R6, R12, UR4, -R8.reuse ;  /* 0x000000040c067c23 */ /* 0x108fe20008010808 */
[----:B------:R-:W-:Y:S01]  /*199e0*/  FFMA.FTZ R12, R56, UR4, -R8 ;  /* 0x00000004380c7c23 */ /* 0x000fe20008010808 */
[----:B------:R-:W-:Y:S07]  /*199f0*/  IMAD.MOV.U32 R28, RZ, RZ, R38 ;  /* 0x000000ffff1c7224 */ /* 0x000fee00078e0026 */
[----:B------:R-:W-:Y:S01]  /*19a00*/  MUFU.EX2 R221, R6 ;  /* 0x0000000600dd7308 */ /* 0x000fe20000000800 */
[--C-:B-1----:R-:W-:Y:S01]  /*19a10*/  FFMA.FTZ R3, R209, UR4, -R5.reuse ;  /* 0x00000004d1037c23 */ /* 0x102fe20008010805 */
[----:B------:R-:W-:Y:S08]  /*19a20*/  FFMA.FTZ R209, R24, UR4, -R8 ;  /* 0x0000000418d17c23 */ /* 0x000ff00008010808 */
[----:B------:R1:W-:Y:S01]  /*19a30*/  MUFU.EX2 R220, R3 ;  /* 0x0000000300dc7308 */ /* 0x0003e20000000800 */
[--C-:B--2---:R-:W-:Y:S01]  /*19a40*/  FFMA.FTZ R2, R17, UR4, -R5.reuse ;  /* 0x0000000411027c23 */ /* 0x104fe20008010805 */
[----:B------:R-:W-:Y:S08]  /*19a50*/  FFMA.FTZ R17, R48, UR4, -R5 ;  /* 0x0000000430117c23 */ /* 0x000ff00008010805 */
[----:B------:R2:W-:Y:S10]  /*19a60*/  MUFU.EX2 R236, R2 ;  /* 0x0000000200ec7308 */ /* 0x0005f40000000800 */
[----:B------:R-:W-:Y:S01]  /*19a70*/  MUFU.EX2 R234, R9 ;  /* 0x0000000900ea7308 */ /* 0x000fe20000000800 */
[----:B-1----:R-:W1:Y:S09]  /*19a80*/  SHFL.BFLY PT, R3, R0, 0x1, 0x1f ;  /* 0x0c201f0000037f89 */ /* 0x002e7200000e0000 */
[----:B------:R-:W-:Y:S01]  /*19a90*/  MUFU.EX2 R232, R232 ;  /* 0x000000e800e87308 */ /* 0x000fe20000000800 */
[--C-:B--2---:R-:W-:Y:S01]  /*19aa0*/  FFMA.FTZ R2, R18, UR4, -R7.reuse ;  /* 0x0000000412027c23 */ /* 0x104fe20008010807 */
[----:B----4-:R-:W-:Y:S02]  /*19ab0*/  IMAD.MOV.U32 R18, RZ, RZ, R216 ;  /* 0x000000ffff127224 */ /* 0x010fe400078e00d8 */
[----:B------:R-:W-:Y:S01]  /*19ac0*/  FFMA.FTZ R216, R23, UR4, -R7 ;  /* 0x0000000417d87c23 */ /* 0x000fe20008010807 */
[----:B------:R-:W-:Y:S02]  /*19ad0*/  IMAD.MOV.U32 R23, RZ, RZ, R17 ;  /* 0x000000ffff177224 */ /* 0x000fe400078e0011 */
[----:B------:R-:W-:Y:S03]  /*19ae0*/  IMAD.MOV.U32 R45, RZ, RZ, R18 ;  /* 0x000000ffff2d7224 */ /* 0x000fe600078e0012 */
[----:B------:R2:W3:Y:S01]  /*19af0*/  MUFU.EX2 R16, R2 ;  /* 0x0000000200107308 */ /* 0x0004e20000000800 */
[----:B------:R-:W-:Y:S09]  /*19b00*/  MOV R24, R23 ;  /* 0x0000001700187202 */ /* 0x000ff20000000f00 */
[----:B------:R-:W-:Y:S01]  /*19b10*/  MUFU.EX2 R224, R224 ;  /* 0x000000e000e07308 */ /* 0x000fe20000000800 */
[----:B-1----:R-:W-:Y:S02]  /*19b20*/  FMNMX.FTZ R132, R0, R3, !PT ;  /* 0x0000000300847209 */ /* 0x002fe40007810000 */
[----:B------:R-:W-:Y:S02]  /*19b30*/  FSEL R0, R133, RZ, P0 ;  /* 0x000000ff85007208 */ /* 0x000fe40000000000 */
[----:B------:R-:W-:Y:S03]  /*19b40*/  FSETP.NEU.FTZ.AND P0, PT, R132, -INF , PT ;  /* 0xff8000008400780b */ /* 0x000fe60003f1d000 */
[----:B------:R-:W-:Y:S01]  /*19b50*/  FADD.FTZ R3, -R0, R139 ;  /* 0x0000008b00037221 */ /* 0x000fe20000010100 */
[----:B--2---:R-:W-:Y:S01]  /*19b60*/  FSEL R2, R135, RZ, P2 ;  /* 0x000000ff87027208 */ /* 0x004fe20001000000 */
[----:B---3--:R-:W-:Y:S01]  /*19b70*/  IMAD.MOV.U32 R34, RZ, RZ, R16 ;  /* 0x000000ffff227224 */ /* 0x008fe200078e0010 */
[----:B------:R-:W-:Y:S01]  /*19b80*/  FSEL R0, R132, RZ, P0 ;  /* 0x000000ff84007208 */ /* 0x000fe20000000000 */
[----:B------:R-:W-:Y:S01]  /*19b90*/  FMUL.FTZ R3, R3, UR4 ;  /* 0x0000000403037c20 */ /* 0x000fe20008410000 */
[----:B------:R-:W-:Y:S01]  /*19ba0*/  MUFU.EX2 R231, R231 ;  /* 0x000000e700e77308 */ /* 0x000fe20000000800 */
[----:B------:R-:W-:Y:S01]  /*19bb0*/  FADD.FTZ R2, -R2, R137 ;  /* 0x0000008902027221 */ /* 0x000fe20000010100 */
[----:B------:R-:W-:Y:S01]  /*19bc0*/  FMUL.FTZ R137, R132, UR4 ;  /* 0x0000000484897c20 */ /* 0x000fe20008410000 */
[----:B------:R-:W-:Y:S01]  /*19bd0*/  FADD.FTZ R6, -R0, R140 ;  /* 0x0000008c00067221 */ /* 0x000fe20000010100 */
[----:B------:R-:W-:Y:S01]  /*19be0*/  FFMA.FTZ R140, R55, UR4, -R7 ;  /* 0x00000004378c7c23 */ /* 0x000fe20008010807 */
[----:B------:R-:W-:Y:S02]  /*19bf0*/  IMAD.MOV.U32 R41, RZ, RZ, R34 ;  /* 0x000000ffff297224 */ /* 0x000fe400078e0022 */
[----:B------:R-:W-:Y:S02]  /*19c00*/  FSEL R137, R137, RZ, P0 ;  /* 0x000000ff89897208 */ /* 0x000fe40000000000 */
[----:B------:R-:W-:Y:S03]  /*19c10*/  PLOP3.LUT P0, PT, PT, PT, UP0, 0x80, 0x0 ;  /* 0x000000000000781c */ /* 0x000fe60003f0f008 */
[--C-:B------:R-:W-:Y:S01]  /*19c20*/  FFMA.FTZ R0, R210, UR4, -R137.reuse ;  /* 0x00000004d2007c23 */ /* 0x100fe20008010889 */
[--C-:B------:R-:W-:Y:S01]  /*19c30*/  FFMA.FTZ R5, R15, UR4, -R137.reuse ;  /* 0x000000040f057c23 */ /* 0x100fe20008010889 */
[--C-:B------:R-:W-:Y:S01]  /*19c40*/  FFMA.FTZ R9, R211, UR4, -R137.reuse ;  /* 0x00000004d3097c23 */ /* 0x100fe20008010889 */
[----:B------:R-:W-:Y:S01]  /*19c50*/  FFMA.FTZ R211, R29, UR4, -R8 ;  /* 0x000000041dd37c23 */ /* 0x000fe20008010808 */
[----:B------:R1:W-:Y:S01]  /*19c60*/  MUFU.EX2 R139, R0 ;  /* 0x00000000008b7308 */ /* 0x0003e20000000800 */
[----:B------:R-:W-:Y:S01]  /*19c70*/  MOV R29, R67 ;  /* 0x00000043001d7202 */ /* 0x000fe20000000f00 */
[----:B------:R-:W-:Y:S08]  /*19c80*/  FMUL.FTZ R8, R6, UR4 ;  /* 0x0000000406087c20 */ /* 0x000ff00008410000 */
[----:B------:R-:W-:Y:S10]  /*19c90*/  MUFU.EX2 R233, R5 ;  /* 0x0000000500e97308 */ /* 0x000ff40000000800 */
[----:B------:R2:W-:Y:S01]  /*19ca0*/  MUFU.EX2 R210, R9 ;  /* 0x0000000900d27308 */ /* 0x0005e20000000800 */
[----:B-1----:R-:W-:Y:S01]  /*19cb0*/  FFMA.FTZ R0, R14, UR4, -R137 ;  /* 0x000000040e007c23 */ /* 0x002fe20008010889 */
[----:B------:R-:W-:Y:S01]  /*19cc0*/  MOV R14, R27 ;  /* 0x0000001b000e7202 */ /* 0x000fe20000000f00 */
[--C-:B------:R-:W-:Y:S02]  /*19cd0*/  FFMA.FTZ R27, R39, UR4, -R7.reuse ;  /* 0x00000004271b7c23 */ /* 0x100fe40008010807 */
[----:B------:R-:W3:Y:S02]  /*19ce0*/  LDL.LU R39, [R1+0x18] ;  /* 0x0000180001277983 */ /* 0x000ee40000300800 */
[----:B------:R-:W-:Y:S03]  /*19cf0*/  IMAD.MOV.U32 R15, RZ, RZ, R14 ;  /* 0x000000ffff0f7224 */ /* 0x000fe600078e000e */
[----:B------:R1:W-:Y:S01]  /*19d00*/  MUFU.EX2 R237, R0 ;  /* 0x0000000000ed7308 */ /* 0x0003e20000000800 */
[----:B------:R-:W4:Y:S01]  /*19d10*/  LDL.LU R56, [R1+0x28] ;  /* 0x0000280001387983 */ /* 0x000f220000300800 */
[----:B------:R-:W-:Y:S02]  /*19d20*/  MOV R14, R19 ;  /* 0x00000013000e7202 */ /* 0x000fe40000000f00 */
[----:B--2---:R-:W-:Y:S01]  /*19d30*/  MOV R9, R43 ;  /* 0x0000002b00097202 */ /* 0x004fe20000000f00 */
[----:B------:R-:W-:Y:S01]  /*19d40*/  FFMA.FTZ R43, R51, UR4, -R7 ;  /* 0x00000004332b7c23 */ /* 0x000fe20008010807 */
[----:B-1----:R-:W-:Y:S04]  /*19d50*/  FMUL.FTZ R0, R2, UR4 ;  /* 0x0000000402007c20 */ /* 0x002fe80008410000 */
[----:B------:R-:W1:Y:S02]  /*19d60*/  MUFU.EX2 R2, R0 ;  /* 0x0000000000027308 */ /* 0x000e640000000800 */
[----:B-1----:R-:W-:Y:S01]  /*19d70*/  FMUL.FTZ R48, R2, R152 ;  /* 0x0000009802307220 */ /* 0x002fe20000410000 */
[----:B------:R-:W-:Y:S01]  /*19d80*/  FMUL.FTZ R0, R4, UR4 ;  /* 0x0000000404007c20 */ /* 0x000fe20008410000 */
        /* <DEDUP_REMOVED lines=31> */
[----:B------:R-:W1:Y:S01]  /*19f80*/  MUFU.EX2 R0, R0 ;  /* 0x0000000000007308 */ /* 0x000e620000000800 */
        /* <DEDUP_REMOVED lines=8> */
[----:B------:R-:W-:Y:S02]  /*1a010*/  IMAD.MOV.U32 R149, RZ, RZ, R160 ;  /* 0x000000ffff957224 */ /* 0x000fe400078e00a0 */
[----:B------:R-:W-:Y:S01]  /*1a020*/  IMAD.MOV.U32 R61, RZ, RZ, R60 ;  /* 0x000000ffff3d7224 */ /* 0x000fe200078e003c */
[----:B------:R-:W-:Y:S01]  /*1a030*/  MOV R60, R57 ;  /* 0x00000039003c7202 */ /* 0x000fe20000000f00 */
[----:B------:R-:W-:Y:S02]  /*1a040*/  IMAD.MOV.U32 R57, RZ, RZ, R12 ;  /* 0x000000ffff397224 */ /* 0x000fe400078e000c */
[----:B------:R-:W-:Y:S02]  /*1a050*/  IMAD.MOV.U32 R172, RZ, RZ, R28 ;  /* 0x000000ffffac7224 */ /* 0x000fe400078e001c */
[C---:B-1----:R-:W-:Y:S01]  /*1a060*/  FMUL.FTZ R66, R0.reuse, R146 ;  /* 0x0000009200427220 */ /* 0x042fe20000410000 */
[C---:B------:R-:W-:Y:S01]  /*1a070*/  FMUL.FTZ R67, R0.reuse, R147 ;  /* 0x0000009300437220 */ /* 0x040fe20000410000 */
[C---:B------:R-:W-:Y:S01]  /*1a080*/  FMUL.FTZ R6, R0.reuse, R174 ;  /* 0x000000ae00067220 */ /* 0x040fe20000410000 */
[----:B------:R-:W1:Y:S01]  /*1a090*/  LDSM.16.MT88.4 R144, [R225+0xc000] ;  /* 0x00c00000e190783b */ /* 0x000e620000004200 */
        /* <DEDUP_REMOVED lines=28> */
[----:B------:R-:W-:Y:S01]  /*1a260*/  IMAD.MOV.U32 R155, RZ, RZ, R140 ;  /* 0x000000ffff9b7224 */ /* 0x000fe200078e008c */
[----:B------:R-:W-:Y:S01]  /*1a270*/  MOV R154, R143 ;  /* 0x0000008f009a7202 */ /* 0x000fe20000000f00 */
[----:B------:R-:W-:Y:S01]  /*1a280*/  IMAD.MOV.U32 R158, RZ, RZ, R142 ;  /* 0x000000ffff9e7224 */ /* 0x000fe200078e008e */
[----:B------:R-:W-:Y:S01]  /*1a290*/  F2FP.F16.F32.PACK_AB R140, R220, R11 ;  /* 0x0000000bdc8c723e */ /* 0x000fe200000000ff */
[----:B------:R-:W-:Y:S01]  /*1a2a0*/  IMAD.MOV.U32 R160, RZ, RZ, R57 ;  /* 0x000000ffffa07224 */ /* 0x000fe200078e0039 */
[----:B------:R-:W-:Y:S01]  /*1a2b0*/  MOV R175, R149 ;  /* 0x0000009500af7202 */ /* 0x000fe20000000f00 */
        /* <DEDUP_REMOVED lines=9> */
[----:B------:R-:W-:Y:S01]  /*1a350*/  MOV R170, R160 ;  /* 0x000000a000aa7202 */ /* 0x000fe20000000f00 */
[----:B------:R-:W-:Y:S01]  /*1a360*/  IMAD.MOV.U32 R160, RZ, RZ, R59 ;  /* 0x000000ffffa07224 */ /* 0x000fe200078e003b */
[----:B------:R-:W-:Y:S03]  /*1a370*/  MUFU.EX2 R173, R223 ;  /* 0x000000df00ad7308 */ /* 0x000fe60000000800 */
[----:B------:R-:W-:Y:S07]  /*1a380*/  FFMA.FTZ R160, R160, UR4, -R137 ;  /* 0x00000004a0a07c23 */ /* 0x000fee0008010889 */
[----:B------:R-:W-:Y:S10]  /*1a390*/  MUFU.EX2 R167, R217 ;  /* 0x000000d900a77308 */ /* 0x000ff40000000800 */
[----:B------:R-:W-:Y:S10]  /*1a3a0*/  MUFU.EX2 R174, R216 ;  /* 0x000000d800ae7308 */ /* 0x000ff40000000800 */
[----:B------:R-:W-:Y:S01]  /*1a3b0*/  MUFU.EX2 R163, R163 ;  /* 0x000000a300a37308 */ /* 0x000fe20000000800 */
[----:B---3--:R-:W-:Y:S01]  /*1a3c0*/  FFMA.FTZ R152, R2, R39, R11 ;  /* 0x0000002702987223 */ /* 0x008fe2000001000b */
[C---:B------:R-:W-:Y:S08]  /*1a3d0*/  FMUL.FTZ R39, R0.reuse, R159 ;  /* 0x0000009f00277220 */ /* 0x040ff00000410000 */
[----:B------:R2:W3:Y:S01]  /*1a3e0*/  MUFU.EX2 R2, R3 ;  /* 0x0000000300027308 */ /* 0x0004e20000000800 */
[----:B------:R-:W-:Y:S01]  /*1a3f0*/  MOV R159, R58 ;  /* 0x0000003a009f7202 */ /* 0x000fe20000000f00 */
[----:B----4-:R-:W-:Y:S01]  /*1a400*/  FFMA.FTZ R157, R0, R56, R141 ;  /* 0x00000038009d7223 */ /* 0x010fe2000001008d */
[----:B------:R-:W-:Y:S01]  /*1a410*/  F2FP.F16.F32.PACK_AB R141, R222, R141 ;  /* 0x0000008dde8d723e */ /* 0x000fe200000000ff */
[----:B------:R-:W-:Y:S02]  /*1a420*/  IMAD.MOV.U32 R56, RZ, RZ, R29 ;  /* 0x000000ffff387224 */ /* 0x000fe400078e001d */
[----:B------:R-:W-:Y:S04]  /*1a430*/  FFMA.FTZ R159, R159, UR4, -R137 ;  /* 0x000000049f9f7c23 */ /* 0x000fe80008010889 */
[----:B------:R4:W1:Y:S01]  /*1a440*/  MUFU.EX2 R0, R8 ;  /* 0x0000000800007308 */ /* 0x0008620000000800 */
[----:B------:R-:W-:Y:S04]  /*1a450*/  IMAD.MOV.U32 R165, RZ, RZ, R56 ;  /* 0x000000ffffa57224 */ /* 0x000fe800078e0038 */
[----:B------:R-:W-:Y:S05]  /*1a460*/  IMAD.MOV.U32 R171, RZ, RZ, R165 ;  /* 0x000000ffffab7224 */ /* 0x000fea00078e00a5 */
[----:B------:R1:W-:Y:S01]  /*1a470*/  MUFU.EX2 R165, R252 ;  /* 0x000000fc00a57308 */ /* 0x0003e20000000800 */
[----:B--2---:R-:W2:Y:S01]  /*1a480*/  LDL.LU R3, [R1+0x2c] ;  /* 0x00002c0001037983 */ /* 0x004ea20000300800 */
[C---:B---3--:R-:W-:Y:S01]  /*1a490*/  FMUL.FTZ R40, R2.reuse, R188 ;  /* 0x000000bc02287220 */ /* 0x048fe20000410000 */
[----:B------:R-:W-:Y:S02]  /*1a4a0*/  IMAD.MOV.U32 R188, RZ, RZ, R41 ;  /* 0x000000ffffbc7224 */ /* 0x000fe400078e0029 */
[C---:B------:R-:W-:Y:S01]  /*1a4b0*/  FMUL.FTZ R41, R2.reuse, R189 ;  /* 0x000000bd02297220 */ /* 0x040fe20000410000 */
[----:B------:R-:W-:Y:S01]  /*1a4c0*/  MOV R189, R44 ;  /* 0x0000002c00bd7202 */ /* 0x000fe20000000f00 */
[C---:B------:R-:W-:Y:S01]  /*1a4d0*/  FMUL.FTZ R45, R2.reuse, R185 ;  /* 0x000000b9022d7220 */ /* 0x040fe20000410000 */
[----:B------:R-:W-:Y:S01]  /*1a4e0*/  IMAD.MOV.U32 R185, RZ, RZ, R161 ;  /* 0x000000ffffb97224 */ /* 0x000fe200078e00a1 */
[----:B------:R-:W-:Y:S01]  /*1a4f0*/  F2FP.F16.F32.PACK_AB R143, R235, R188 ;  /* 0x000000bceb8f723e */ /* 0x000fe200000000ff */
[----:B----4-:R-:W-:Y:S01]  /*1a500*/  FMUL.FTZ R8, R2, R204 ;  /* 0x000000cc02087220 */ /* 0x010fe20000410000 */
[----:B------:R-:W-:Y:S01]  /*1a510*/  F2FP.F16.F32.PACK_AB R142, R236, R189 ;  /* 0x000000bdec8e723e */ /* 0x000fe200000000ff */
[----:B------:R-:W-:Y:S01]  /*1a520*/  FMUL.FTZ R9, R2, R205 ;  /* 0x000000cd02097220 */ /* 0x000fe20000410000 */
[----:B-1----:R-:W-:Y:S01]  /*1a530*/  FMUL.FTZ R11, R0, R207 ;  /* 0x000000cf000b7220 */ /* 0x002fe20000410000 */
[C---:B------:R-:W-:Y:S01]  /*1a540*/  FMUL.FTZ R12, R2.reuse, R200 ;  /* 0x000000c8020c7220 */ /* 0x040fe20000410000 */
[----:B------:R-:W-:Y:S01]  /*1a550*/  FMUL.FTZ R13, R2, R201 ;  /* 0x000000c9020d7220 */ /* 0x000fe20000410000 */
[----:B------:R-:W-:Y:S01]  /*1a560*/  FMUL.FTZ R15, R0, R203 ;  /* 0x000000cb000f7220 */ /* 0x000fe20000410000 */
[----:B------:R-:W-:Y:S01]  /*1a570*/  FMUL.FTZ R44, R2, R184 ;  /* 0x000000b8022c7220 */ /* 0x000fe20000410000 */
[-C--:B------:R-:W-:Y:S05]  /*1a580*/  HMMA.16816.F32 R4, R140, R144.reuse, R4 ;  /* 0x000000908c04723c */ /* 0x080fea0000001804 */
[----:B------:R-:W-:Y:S02]  /*1a590*/  IMAD.MOV.U32 R204, RZ, RZ, R14 ;  /* 0x000000ffffcc7224 */ /* 0x000fe400078e000e */
[----:B------:R-:W-:Y:S01]  /*1a5a0*/  FMUL.FTZ R14, R0, R202 ;  /* 0x000000ca000e7220 */ /* 0x000fe20000410000 */
[C---:B------:R-:W-:Y:S03]  /*1a5b0*/  FMUL.FTZ R56, R2.reuse, R180 ;  /* 0x000000b402387220 */ /* 0x040fe60000410000 */
[----:B------:R-:W-:Y:S02]  /*1a5c0*/  IMAD.MOV.U32 R184, RZ, RZ, R27 ;  /* 0x000000ffffb87224 */ /* 0x000fe400078e001b */
[----:B------:R-:W-:Y:S02]  /*1a5d0*/  IMAD.MOV.U32 R180, RZ, RZ, R26 ;  /* 0x000000ffffb47224 */ /* 0x000fe400078e001a */
[C---:B------:R-:W-:Y:S01]  /*1a5e0*/  FMUL.FTZ R24, R2.reuse, R196 ;  /* 0x000000c402187220 */ /* 0x040fe20000410000 */
[----:B------:R-:W-:Y:S01]  /*1a5f0*/  FMUL.FTZ R25, R2, R197 ;  /* 0x000000c502197220 */ /* 0x000fe20000410000 */
[C---:B------:R-:W-:Y:S01]  /*1a600*/  FMUL.FTZ R26, R0.reuse, R198 ;  /* 0x000000c6001a7220 */ /* 0x040fe20000410000 */
[----:B------:R-:W-:Y:S01]  /*1a610*/  FMUL.FTZ R27, R0, R199 ;  /* 0x000000c7001b7220 */ /* 0x000fe20000410000 */
[----:B------:R-:W-:Y:S01]  /*1a620*/  IMAD.MOV.U32 R201, RZ, RZ, R31 ;  /* 0x000000ffffc97224 */ /* 0x000fe200078e001f */
[----:B------:R-:W-:Y:S01]  /*1a630*/  MOV R200, R30 ;  /* 0x0000001e00c87202 */ /* 0x000fe20000000f00 */
[C---:B------:R-:W-:Y:S01]  /*1a640*/  FMUL.FTZ R28, R2.reuse, R192 ;  /* 0x000000c0021c7220 */ /* 0x040fe20000410000 */
[----:B------:R-:W-:Y:S01]  /*1a650*/  FMUL.FTZ R29, R2, R193 ;  /* 0x000000c1021d7220 */ /* 0x000fe20000410000 */
[C---:B------:R-:W-:Y:S01]  /*1a660*/  FMUL.FTZ R30, R0.reuse, R194 ;  /* 0x000000c2001e7220 */ /* 0x040fe20000410000 */
[C---:B------:R-:W-:Y:S01]  /*1a670*/  FMUL.FTZ R31, R0.reuse, R195 ;  /* 0x000000c3001f7220 */ /* 0x040fe20000410000 */
[----:B------:R-:W-:Y:S01]  /*1a680*/  MOV R196, R43 ;  /* 0x0000002b00c47202 */ /* 0x000fe20000000f00 */
[----:B------:R-:W-:Y:S02]  /*1a690*/  IMAD.MOV.U32 R192, RZ, RZ, R42 ;  /* 0x000000ffffc07224 */ /* 0x000fe400078e002a */
[C---:B------:R-:W-:Y:S01]  /*1a6a0*/  FMUL.FTZ R42, R0.reuse, R190 ;  /* 0x000000be002a7220 */ /* 0x040fe20000410000 */
[C---:B------:R-:W-:Y:S01]  /*1a6b0*/  FMUL.FTZ R43, R0.reuse, R191 ;  /* 0x000000bf002b7220 */ /* 0x040fe20000410000 */
[----:B------:R-:W-:Y:S02]  /*1a6c0*/  IMAD.MOV.U32 R193, RZ, RZ, R47 ;  /* 0x000000ffffc17224 */ /* 0x000fe400078e002f */
[C---:B------:R-:W-:Y:S01]  /*1a6d0*/  FMUL.FTZ R47, R0.reuse, R187 ;  /* 0x000000bb002f7220 */ /* 0x040fe20000410000 */
[----:B------:R-:W-:Y:S02]  /*1a6e0*/  IMAD.MOV.U32 R197, RZ, RZ, R46 ;  /* 0x000000ffffc57224 */ /* 0x000fe400078e002e */
[----:B------:R-:W-:Y:S01]  /*1a6f0*/  FMUL.FTZ R46, R0, R186 ;  /* 0x000000ba002e7220 */ /* 0x000fe20000410000 */
[----:B------:R-:W-:Y:S01]  /*1a700*/  FMUL.FTZ R57, R2, R181 ;  /* 0x000000b502397220 */ /* 0x000fe20000410000 */
[C---:B------:R-:W-:Y:S01]  /*1a710*/  FMUL.FTZ R58, R0.reuse, R182 ;  /* 0x000000b6003a7220 */ /* 0x040fe20000410000 */
[----:B------:R-:W-:Y:S01]  /*1a720*/  FMUL.FTZ R59, R0, R183 ;  /* 0x000000b7003b7220 */ /* 0x000fe20000410000 */
        /* <DEDUP_REMOVED lines=34> */
[----:B------:R-:W-:Y:S02]  /*1a950*/  IMAD.MOV.U32 R203, RZ, RZ, R164 ;  /* 0x000000ffffcb7224 */ /* 0x000fe400078e00a4 */
[C---:B------:R-:W-:Y:S01]  /*1a960*/  FMUL.FTZ R122, R0.reuse, R122 ;  /* 0x0000007a007a7220 */ /* 0x040fe20000410000 */
[----:B------:R-:W-:Y:S02]  /*1a970*/  IMAD.MOV.U32 R202, RZ, RZ, R166 ;  /* 0x000000ffffca7224 */ /* 0x000fe400078e00a6 */
[C---:B------:R-:W-:Y:S01]  /*1a980*/  FMUL.FTZ R123, R0.reuse, R123 ;  /* 0x0000007b007b7220 */ /* 0x040fe20000410000 */
[C---:B------:R-:W-:Y:S01]  /*1a990*/  FMUL.FTZ R126, R0.reuse, R126 ;  /* 0x0000007e007e7220 */ /* 0x040fe20000410000 */
[----:B------:R-:W-:Y:S01]  /*1a9a0*/  FMUL.FTZ R127, R0, R127 ;  /* 0x0000007f007f7220 */ /* 0x000fe20000410000 */
[----:B------:R1:W-:Y:S01]  /*1a9b0*/  MUFU.EX2 R176, R180 ;  /* 0x000000b400b07308 */ /* 0x0003e20000000800 */
[----:B------:R-:W-:Y:S01]  /*1a9c0*/  MOV R207, R205 ;  /* 0x000000cd00cf7202 */ /* 0x000fe20000000f00 */
[----:B------:R-:W-:Y:S01]  /*1a9d0*/  IMAD.MOV.U32 R205, RZ, RZ, R204 ;  /* 0x000000ffffcd7224 */ /* 0x000fe200078e00cc */
[----:B------:R-:W-:Y:S01]  /*1a9e0*/  MOV R204, R230 ;  /* 0x000000e600cc7202 */ /* 0x000fe20000000f00 */
[----:B------:R-:W-:Y:S01]  /*1a9f0*/  IMAD.MOV.U32 R198, RZ, RZ, R172 ;  /* 0x000000ffffc67224 */ /* 0x000fe200078e00ac */
[----:B------:R-:W3:Y:S01]  /*1aa00*/  LDL.LU R178, [R1+0x30] ;  /* 0x0000300001b27983 */ /* 0x000ee20000300800 */
[----:B------:R-:W-:Y:S01]  /*1aa10*/  FFMA.FTZ R252, R136, UR4, -R137 ;  /* 0x0000000488fc7c23 */ /* 0x000fe20008010889 */
[----:B------:R-:W-:Y:S03]  /*1aa20*/  FADD.FTZ R136, R220, R152 ;  /* 0x00000098dc887221 */ /* 0x000fe60000010000 */
[----:B------:R-:W-:Y:S10]  /*1aa30*/  MUFU.EX2 R177, R219 ;  /* 0x000000db00b17308 */ /* 0x000ff40000000800 */
[----:B------:R4:W-:Y:S01]  /*1aa40*/  MUFU.EX2 R181, R218 ;  /* 0x000000da00b57308 */ /* 0x0009e20000000800 */
[----:B-1----:R-:W-:Y:S09]  /*1aa50*/  IMAD.MOV.U32 R180, RZ, RZ, R229 ;  /* 0x000000ffffb47224 */ /* 0x002ff200078e00e5 */
[----:B------:R-:W-:Y:S10]  /*1aa60*/  MUFU.EX2 R172, R209 ;  /* 0x000000d100ac7308 */ /* 0x000ff40000000800 */
[----:B------:R-:W-:Y:S01]  /*1aa70*/  MUFU.EX2 R230, R211 ;  /* 0x000000d300e67308 */ /* 0x000fe20000000800 */
[----:B----4-:R-:W-:Y:S09]  /*1aa80*/  LDSM.16.MT88.4 R216, [R226+0xf800] ;  /* 0x00f80000e2d8783b */ /* 0x010ff20000004200 */
[----:B------:R1:W-:Y:S10]  /*1aa90*/  MUFU.EX2 R179, R138 ;  /* 0x0000008a00b37308 */ /* 0x0003f40000000800 */
[----:B------:R-:W-:Y:S10]  /*1aaa0*/  MUFU.EX2 R204, R204 ;  /* 0x000000cc00cc7308 */ /* 0x000ff40000000800 */
[----:B------:R-:W-:Y:S01]  /*1aab0*/  MUFU.EX2 R191, R162 ;  /* 0x000000a200bf7308 */ /* 0x000fe20000000800 */
[----:B-1----:R-:W-:Y:S01]  /*1aac0*/  FFMA.FTZ R138, R203, UR4, -R137 ;  /* 0x00000004cb8a7c23 */ /* 0x002fe20008010889 */
[----:B------:R-:W-:Y:S08]  /*1aad0*/  IMAD.MOV.U32 R203, RZ, RZ, R185 ;  /* 0x000000ffffcb7224 */ /* 0x000ff000078e00b9 */
        /* <DEDUP_REMOVED lines=8> */
[----:B--2---:R-:W-:Y:S01]  /*1ab60*/  FFMA.FTZ R156, R2, R3, R10 ;  /* 0x00000003029c7223 */ /* 0x004fe2000001000a */
[----:B------:R-:W-:Y:S01]  /*1ab70*/  IMAD.MOV.U32 R3, RZ, RZ, R148 ;  /* 0x000000ffff037224 */ /* 0x000fe200078e0094 */
[----:B------:R-:W-:Y:S01]  /*1ab80*/  F2FP.F16.F32.PACK_AB R148, R185, R10 ;  /* 0x0000000ab994723e */ /* 0x000fe200000000ff */
[----:B------:R-:W-:Y:S01]  /*1ab90*/  FMUL.FTZ R10, R0, R206 ;  /* 0x000000ce000a7220 */ /* 0x000fe20000410000 */
[--C-:B------:R-:W-:Y:S01]  /*1aba0*/  FFMA.FTZ R2, R214, UR4, -R137.reuse ;  /* 0x00000004d6027c23 */ /* 0x100fe20008010889 */
[--C-:B------:R-:W-:Y:S01]  /*1abb0*/  FFMA.FTZ R3, R3, UR4, -R137.reuse ;  /* 0x0000000403037c23 */ /* 0x100fe20008010889 */
[----:B------:R-:W-:Y:S01]  /*1abc0*/  IMAD.MOV.U32 R206, RZ, RZ, R184 ;  /* 0x000000ffffce7224 */ /* 0x000fe200078e00b8 */
[----:B------:R-:W-:Y:S02]  /*1abd0*/  MOV R184, R175 ;  /* 0x000000af00b87202 */ /* 0x000fe40000000f00 */
[----:B------:R1:W-:Y:S01]  /*1abe0*/  MUFU.EX2 R164, R2 ;  /* 0x0000000200a47308 */ /* 0x0003e20000000800 */
[C---:B------:R-:W-:Y:S06]  /*1abf0*/  HMMA.16816.F32 R8, R148.reuse, R144, R8 ;  /* 0x000000909408723c */ /* 0x040fec0000001808 */
[-C--:B------:R-:W-:Y:S03]  /*1ac00*/  HMMA.16816.F32 R12, R148, R146.reuse, R12 ;  /* 0x00000092940c723c */ /* 0x080fe6000000180c */
[----:B------:R-:W-:Y:S03]  /*1ac10*/  MUFU.EX2 R175, R208 ;  /* 0x000000d000af7308 */ /* 0x000fe60000000800 */
[C---:B------:R-:W-:Y:S01]  /*1ac20*/  HMMA.16816.F32 R16, R140.reuse, R146, R16 ;  /* 0x000000928c10723c */ /* 0x040fe20000001810 */
[----:B------:R-:W2:Y:S06]  /*1ac30*/  LDSM.16.MT88.4 R144, [R226+0xc000] ;  /* 0x00c00000e290783b */ /* 0x000eac0000004200 */
[----:B------:R4:W2:Y:S01]  /*1ac40*/  MUFU.EX2 R198, R184 ;  /* 0x000000b800c67308 */ /* 0x0008a20000000800 */
[----:B-1----:R-:W-:Y:S09]  /*1ac50*/  FFMA.FTZ R2, R215, UR4, -R137 ;  /* 0x00000004d7027c23 */ /* 0x002ff20008010889 */
[----:B------:R1:W-:Y:S10]  /*1ac60*/  MUFU.EX2 R166, R2 ;  /* 0x0000000200a67308 */ /* 0x0003f40000000800 */
[----:B------:R2:W-:Y:S01]  /*1ac70*/  MUFU.EX2 R185, R138 ;  /* 0x0000008a00b97308 */ /* 0x0005e20000000800 */
[----:B----4-:R-:W-:Y:S02]  /*1ac80*/  IMAD.MOV.U32 R184, RZ, RZ, R158 ;  /* 0x000000ffffb87224 */ /* 0x010fe400078e009e */
[----:B------:R-:W-:Y:S07]  /*1ac90*/  IMAD.MOV.U32 R158, RZ, RZ, R153 ;  /* 0x000000ffff9e7224 */ /* 0x000fee00078e0099 */
[----:B------:R-:W-:Y:S01]  /*1aca0*/  MUFU.EX2 R187, R184 ;  /* 0x000000b800bb7308 */ /* 0x000fe20000000800 */
[--C-:B-1----:R-:W-:Y:S09]  /*1acb0*/  FFMA.FTZ R2, R213, UR4, -R137.reuse ;  /* 0x00000004d5027c23 */ /* 0x102ff20008010889 */
[----:B------:R1:W-:Y:S01]  /*1acc0*/  MUFU.EX2 R182, R2 ;  /* 0x0000000200b67308 */ /* 0x0003e20000000800 */
[----:B--2---:R-:W-:Y:S01]  /*1acd0*/  F2FP.F16.F32.PACK_AB R138, R195, R198 ;  /* 0x000000c6c38a723e */ /* 0x004fe200000000ff */
[-C--:B------:R-:W-:Y:S08]  /*1ace0*/  HMMA.16816.F32 R20, R140, R144.reuse, R20 ;  /* 0x000000908c14723c */ /* 0x080ff00000001814 */
[----:B------:R-:W-:Y:S01]  /*1acf0*/  MUFU.EX2 R184, R161 ;  /* 0x000000a100b87308 */ /* 0x000fe20000000800 */
[C---:B------:R-:W-:Y:S09]  /*1ad00*/  HMMA.16816.F32 R24, R148.reuse, R144, R24 ;  /* 0x000000909418723c */ /* 0x040ff20000001818 */
[----:B------:R-:W-:Y:S02]  /*1ad10*/  MUFU.EX2 R161, R169 ;  /* 0x000000a900a17308 */ /* 0x000fe40000000800 */
[----:B-1----:R-:W-:Y:S01]  /*1ad20*/  FFMA.FTZ R2, R212, UR4, -R137 ;  /* 0x00000004d4027c23 */ /* 0x002fe20008010889 */
[-C--:B------:R-:W-:Y:S01]  /*1ad30*/  HMMA.16816.F32 R28, R148, R146.reuse, R28 ;  /* 0x00000092941c723c */ /* 0x080fe2000000181c */
[----:B------:R-:W-:Y:S05]  /*1ad40*/  LDSM.16.MT88.4 R212, [R225+0xf800] ;  /* 0x00f80000e1d4783b */ /* 0x000fea0000004200 */
[C---:B------:R-:W-:Y:S01]  /*1ad50*/  HMMA.16816.F32 R32, R140.reuse, R146, R32 ;  /* 0x000000928c20723c */ /* 0x040fe20000001820 */
[----:B------:R1:W-:Y:S02]  /*1ad60*/  MUFU.EX2 R229, R2 ;  /* 0x0000000200e57308 */ /* 0x0003e40000000800 */
[----:B------:R-:W2:Y:S02]  /*1ad70*/  LDSM.16.MT88.4 R144, [R228+0xc000] ;  /* 0x00c00000e490783b */ /* 0x000ea40000004200 */
[----:B---3--:R-:W-:Y:S01]  /*1ad80*/  FFMA.FTZ R139, R0, R178, R139 ;  /* 0x000000b2008b7223 */ /* 0x008fe2000001008b */
[--C-:B------:R-:W-:Y:S01]  /*1ad90*/  FFMA.FTZ R0, R207, UR4, -R137.reuse ;  /* 0x00000004cf007c23 */ /* 0x100fe20008010889 */
[----:B------:R-:W-:Y:S01]  /*1ada0*/  MOV R207, R189 ;  /* 0x000000bd00cf7202 */ /* 0x000fe20000000f00 */
[--C-:B------:R-:W-:Y:S03]  /*1adb0*/  FFMA.FTZ R178, R180, UR4, -R137.reuse ;  /* 0x00000004b4b27c23 */ /* 0x100fe60008010889 */
[----:B------:R-:W-:Y:S01]  /*1adc0*/  MOV R189, R154 ;  /* 0x0000009a00bd7202 */ /* 0x000fe20000000f00 */
[----:B-1----:R-:W-:Y:S01]  /*1add0*/  FFMA.FTZ R2, R202, UR4, -R137 ;  /* 0x00000004ca027c23 */ /* 0x002fe20008010889 */
[----:B------:R-:W-:Y:S10]  /*1ade0*/  MUFU.EX2 R180, R192 ;  /* 0x000000c000b47308 */ /* 0x000ff40000000800 */
[----:B------:R-:W-:Y:S10]  /*1adf0*/  MUFU.EX2 R192, R200 ;  /* 0x000000c800c07308 */ /* 0x000ff40000000800 */
[----:B------:R1:W-:Y:S01]  /*1ae00*/  MUFU.EX2 R200, R3 ;  /* 0x0000000300c87308 */ /* 0x0003e20000000800 */
[-C--:B--2---:R-:W-:Y:S09]  /*1ae10*/  HMMA.16816.F32 R36, R140, R144.reuse, R36 ;  /* 0x000000908c24723c */ /* 0x084ff20000001824 */
[----:B------:R2:W-:Y:S01]  /*1ae20*/  MUFU.EX2 R193, R2 ;  /* 0x0000000200c17308 */ /* 0x0005e20000000800 */
[C---:B------:R-:W-:Y:S09]  /*1ae30*/  HMMA.16816.F32 R40, R148.reuse, R144, R40 ;  /* 0x000000909428723c */ /* 0x040ff20000001828 */
[----:B------:R3:W4:Y:S02]  /*1ae40*/  MUFU.EX2 R202, R206 ;  /* 0x000000ce00ca7308 */ /* 0x0007240000000800 */
[----:B-1----:R-:W-:Y:S01]  /*1ae50*/  FADD.FTZ R3, R210, R139 ;  /* 0x0000008bd2037221 */ /* 0x002fe20000010000 */
[-C--:B------:R-:W-:Y:S01]  /*1ae60*/  HMMA.16816.F32 R44, R148, R146.reuse, R44 ;  /* 0x00000092942c723c */ /* 0x080fe2000000182c */
[----:B------:R-:W-:Y:S02]  /*1ae70*/  LDSM.16.MT88.4 R208, [R227+0xd800] ;  /* 0x00d80000e3d0783b */ /* 0x000fe40000004200 */
[----:B------:R-:W-:Y:S03]  /*1ae80*/  F2FP.F16.F32.PACK_AB R139, R196, R197 ;  /* 0x000000c5c48b723e */ /* 0x000fe600000000ff */
[C---:B------:R-:W-:Y:S01]  /*1ae90*/  HMMA.16816.F32 R48, R140.reuse, R146, R48 ;  /* 0x000000928c30723c */ /* 0x040fe20000001830 */
[----:B------:R1:W1:Y:S02]  /*1aea0*/  MUFU.EX2 R190, R0 ;  /* 0x0000000000be7308 */ /* 0x0002640000000800 */
[----:B------:R-:W1:Y:S02]  /*1aeb0*/  LDSM.16.MT88.4 R144, [R227+0xc000] ;  /* 0x00c00000e390783b */ /* 0x000e640000004200 */
[----:B--2---:R-:W-:Y:S01]  /*1aec0*/  FADD.FTZ R2, R222, R157 ;  /* 0x0000009dde027221 */ /* 0x004fe20000010000 */
[----:B---3--:R-:W-:Y:S05]  /*1aed0*/  IMAD.MOV.U32 R206, RZ, RZ, R188 ;  /* 0x000000ffffce7224 */ /* 0x008fea00078e00bc */
[----:B------:R-:W-:Y:S01]  /*1aee0*/  MUFU.EX2 R189, R189 ;  /* 0x000000bd00bd7308 */ /* 0x000fe20000000800 */
[----:B------:R-:W-:Y:S01]  /*1aef0*/  IMAD.MOV.U32 R188, RZ, RZ, R155 ;  /* 0x000000ffffbc7224 */ /* 0x000fe200078e009b */
[----:B----4-:R-:W-:Y:S01]  /*1af00*/  F2FP.F16.F32.PACK_AB R137, R202, R199 ;  /* 0x000000c7ca89723e */ /* 0x010fe200000000ff */
[----:B------:R-:W-:Y:S01]  /*1af10*/  LDSM.16.MT88.4 R152, [R225+0xd000] ;  /* 0x00d00000e198783b */ /* 0x000fe20000004200 */
[----:B------:R-:W-:Y:S01]  /*1af20*/  FADD.FTZ R157, R206, R2 ;  /* 0x00000002ce9d7221 */ /* 0x000fe20000010000 */
[----:B------:R-:W-:Y:S01]  /*1af30*/  FADD.FTZ R2, R237, R3 ;  /* 0x00000003ed027221 */ /* 0x000fe20000010000 */
[----:B------:R-:W-:Y:S04]  /*1af40*/  MOV R206, R158 ;  /* 0x0000009e00ce7202 */ /* 0x000fe80000000f00 */
[----:B------:R-:W-:Y:S01]  /*1af50*/  MUFU.EX2 R186, R188 ;  /* 0x000000bc00ba7308 */ /* 0x000fe20000000800 */
[----:B-1----:R-:W-:Y:S01]  /*1af60*/  FADD.FTZ R0, R203, R156 ;  /* 0x0000009ccb007221 */ /* 0x002fe20000010000 */
[----:B------:R-:W-:Y:S01]  /*1af70*/  FADD.FTZ R156, R207, R136 ;  /* 0x00000088cf9c7221 */ /* 0x000fe20000010000 */
[----:B------:R-:W-:Y:S01]  /*1af80*/  F2FP.F16.F32.PACK_AB R136, R204, R224 ;  /* 0x000000e0cc88723e */ /* 0x000fe200000000ff */
[----:B------:R3:W5:Y:S01]  /*1af90*/  LDL.LU R237, [R1+0xa4] ;  /* 0x0000a40001ed7983 */ /* 0x0007620000300800 */
[----:B------:R-:W-:Y:S01]  /*1afa0*/  FADD.FTZ R158, R221, R0 ;  /* 0x00000000dd9e7221 */ /* 0x000fe20000010000 */
[----:B------:R-:W-:Y:S01]  /*1afb0*/  FADD.FTZ R0, R235, R157 ;  /* 0x0000009deb007221 */ /* 0x000fe20000010000 */
[----:B------:R-:W-:Y:S01]  /*1afc0*/  IMAD.MOV.U32 R157, RZ, RZ, R163 ;  /* 0x000000ffff9d7224 */ /* 0x000fe200078e00a3 */
[----:B------:R-:W-:Y:S02]  /*1afd0*/  LDSM.16.MT88.4 R220, [R228+0xf800] ;  /* 0x00f80000e4dc783b */ /* 0x000fe40000004200 */
[----:B------:R-:W-:Y:S01]  /*1afe0*/  MUFU.EX2 R188, R170 ;  /* 0x000000aa00bc7308 */ /* 0x000fe20000000800 */
[----:B------:R-:W-:Y:S01]  /*1aff0*/  FADD.FTZ R3, R234, R158 ;  /* 0x0000009eea037221 */ /* 0x000fe20000010000 */
[----:B------:R-:W-:Y:S02]  /*1b000*/  IMAD.MOV.U32 R158, RZ, RZ, R162 ;  /* 0x000000ffff9e7224 */ /* 0x000fe400078e00a2 */
[----:B------:R-:W-:Y:S01]  /*1b010*/  FADD.FTZ R2, R233, R2 ;  /* 0x00000002e9027221 */ /* 0x000fe20000010000 */
[----:B------:R-:W-:Y:S01]  /*1b020*/  FADD.FTZ R0, R167, R0 ;  /* 0x00000000a7007221 */ /* 0x000fe20000010000 */
[----:B------:R-:W-:Y:S02]  /*1b030*/  FADD.FTZ R3, R172, R3 ;  /* 0x00000003ac037221 */ /* 0x000fe40000010000 */
[----:B------:R-:W-:Y:S02]  /*1b040*/  FADD.FTZ R2, R164, R2 ;  /* 0x00000002a4027221 */ /* 0x000fe40000010000 */
[----:B------:R1:W2:Y:S01]  /*1b050*/  MUFU.EX2 R203, R168 ;  /* 0x000000a800cb7308 */ /* 0x0002a20000000800 */
[----:B------:R-:W-:Y:S01]  /*1b060*/  FADD.FTZ R0, R174, R0 ;  /* 0x00000000ae007221 */ /* 0x000fe20000010000 */
[----:B------:R-:W-:Y:S01]  /*1b070*/  FADD.FTZ R3, R175, R3 ;  /* 0x00000003af037221 */ /* 0x000fe20000010000 */
[----:B------:R-:W-:Y:S02]  /*1b080*/  FADD.FTZ R2, R166, R2 ;  /* 0x00000002a6027221 */ /* 0x000fe40000010000 */
[----:B------:R-:W-:Y:S01]  /*1b090*/  FADD.FTZ R0, R177, R0 ;  /* 0x00000000b1007221 */ /* 0x000fe20000010000 */
[----:B------:R-:W-:Y:S04]  /*1b0a0*/  FADD.FTZ R3, R179, R3 ;  /* 0x00000003b3037221 */ /* 0x000fe80000010000 */
[----:B------:R-:W4:Y:S01]  /*1b0b0*/  MUFU.EX2 R194, R206 ;  /* 0x000000ce00c27308 */ /* 0x000f220000000800 */
[-C--:B------:R-:W-:Y:S03]  /*1b0c0*/  HMMA.16816.F32 R52, R140, R144.reuse, R52 ;  /* 0x000000908c34723c */ /* 0x080fe60000001834 */
[----:B------:R-:W-:Y:S03]  /*1b0d0*/  FADD.FTZ R3, R230, R3 ;  /* 0x00000003e6037221 */ /* 0x000fe60000010000 */
[C---:B------:R-:W-:Y:S01]  /*1b0e0*/  HMMA.16816.F32 R56, R148.reuse, R144, R56 ;  /* 0x000000909438723c */ /* 0x040fe20000001838 */
[----:B-1----:R-:W-:Y:S05]  /*1b0f0*/  LDSM.16.MT88.4 R168, [R225+0xd800] ;  /* 0x00d80000e1a8783b */ /* 0x002fea0000004200 */
        /* <DEDUP_REMOVED lines=28> */
[----:B------:R-:W-:Y:S01]  /*1b2c0*/  F2FP.F16.F32.PACK_AB R143, R181, R177 ;  /* 0x000000b1b58f723e */ /* 0x000fe200000000ff */
[----:B------:R-:W-:Y:S01]  /*1b2d0*/  IMAD.MOV.U32 R177, RZ, RZ, R198 ;  /* 0x000000ffffb17224 */ /* 0x000fe200078e00c6 */
[----:B------:R-:W-:Y:S01]  /*1b2e0*/  F2FP.F16.F32.PACK_AB R146, R230, R179 ;  /* 0x000000b3e692723e */ /* 0x000fe200000000ff */
[----:B------:R-:W-:Y:S01]  /*1b2f0*/  IMAD.MOV.U32 R179, RZ, RZ, R197 ;  /* 0x000000ffffb37224 */ /* 0x000fe200078e00c5 */
[----:B------:R-:W-:Y:S03]  /*1b300*/  F2FP.F16.F32.PACK_AB R147, R229, R182 ;  /* 0x000000b6e593723e */ /* 0x000fe600000000ff */
        /* <DEDUP_REMOVED lines=38> */
[----:B------:R-:W1:Y:S05]  /*1b570*/  LDSM.16.MT88.4 R144, [R226+0xd000] ;  /* 0x00d00000e290783b */ /* 0x000e6a0000004200 */
[----:B------:R-:W-:Y:S03]  /*1b580*/  HMMA.16816.F32 R128, R140, R150, R128 ;  /* 0x000000968c80723c */ /* 0x000fe60000001880 */
[----:B------:R-:W3:Y:S03]  /*1b590*/  LDSM.16.MT88.4 R148, [R228+0xd000] ;  /* 0x00d00000e494783b */ /* 0x000ee60000004200 */
[-C--:B------:R-:W-:Y:S05]  /*1b5a0*/  HMMA.16816.F32 R4, R136, R152.reuse, R4 ;  /* 0x000000988804723c */ /* 0x080fea0000001804 */
[----:B------:R-:W-:Y:S02]  /*1b5b0*/  F2FP.F16.F32.PACK_AB R142, R231, R192 ;  /* 0x000000c0e78e723e */ /* 0x000fe400000000ff */
[----:B------:R-:W-:Y:S04]  /*1b5c0*/  F2FP.F16.F32.PACK_AB R140, R201, R180 ;  /* 0x000000b4c98c723e */ /* 0x000fe800000000ff */
[----:B------:R-:W-:Y:S02]  /*1b5d0*/  F2FP.F16.F32.PACK_AB R141, R200, R185 ;  /* 0x000000b9c88d723e */ /* 0x000fe400000000ff */
[----:B------:R-:W-:Y:S07]  /*1b5e0*/  F2FP.F16.F32.PACK_AB R143, R190, R193 ;  /* 0x000000c1be8f723e */ /* 0x000fee00000000ff */
        /* <DEDUP_REMOVED lines=25> */
[C---:B------:R-:W-:Y:S01]  /*1b780*/  HMMA.16816.F32 R88, R140.reuse, R148, R88 ;  /* 0x000000948c58723c */ /* 0x040fe20000001858 */
[----:B------:R-:W-:Y:S05]  /*1b790*/  MUFU.EX2 R149, R160 ;  /* 0x000000a000957308 */ /* 0x000fea0000000800 */
[-C--:B------:R-:W-:Y:S05]  /*1b7a0*/  HMMA.16816.F32 R92, R140, R150.reuse, R92 ;  /* 0x000000968c5c723c */ /* 0x080fea000000185c */
[----:B------:R-:W-:Y:S01]  /*1b7b0*/  FADD.FTZ R148, R236, R156 ;  /* 0x0000009cec947221 */ /* 0x000fe20000010000 */
[C---:B------:R-:W-:Y:S01]  /*1b7c0*/  HMMA.16816.F32 R96, R136.reuse, R150, R96 ;  /* 0x000000968860723c */ /* 0x040fe20000001860 */
[----:B------:R3:W5:Y:S01]  /*1b7d0*/  LDL.LU R236, [R1+0xa0] ;  /* 0x0000a00001ec7983 */ /* 0x0007620000300800 */
[----:B------:R4:W3:Y:S03]  /*1b7e0*/  MUFU.EX2 R150, R159 ;  /* 0x0000009f00967308 */ /* 0x0008e60000000800 */
[----:B------:R1:W5:Y:S01]  /*1b7f0*/  LDL.LU R235, [R1+0x9c] ;  /* 0x00009c0001eb7983 */ /* 0x0003620000300800 */
[-C--:B--2---:R-:W-:Y:S03]  /*1b800*/  HMMA.16816.F32 R100, R136, R152.reuse, R100 ;  /* 0x000000988864723c */ /* 0x084fe60000001864 */
[----:B------:R2:W5:Y:S03]  /*1b810*/  LDL.LU R234, [R1+0x98] ;  /* 0x0000980001ea7983 */ /* 0x0005660000300800 */
[----:B------:R3:W2:Y:S01]  /*1b820*/  MUFU.EX2 R156, R178 ;  /* 0x000000b2009c7308 */ /* 0x0006a20000000800 */
[----:B------:R-:W-:Y:S01]  /*1b830*/  FADD.FTZ R148, R165, R148 ;  /* 0x00000094a5947221 */ /* 0x000fe20000010000 */
[C---:B------:R-:W-:Y:S04]  /*1b840*/  HMMA.16816.F32 R104, R140.reuse, R152, R104 ;  /* 0x000000988c68723c */ /* 0x040fe80000001868 */
[----:B------:R-:W-:Y:S02]  /*1b850*/  FADD.FTZ R148, R173, R148 ;  /* 0x00000094ad947221 */ /* 0x000fe40000010000 */
[-C--:B------:R-:W-:Y:S05]  /*1b860*/  HMMA.16816.F32 R108, R140, R154.reuse, R108 ;  /* 0x0000009a8c6c723c */ /* 0x080fea000000186c */
[----:B----4-:R-:W-:Y:S01]  /*1b870*/  MOV R159, R161 ;  /* 0x000000a1009f7202 */ /* 0x010fe20000000f00 */
[C---:B------:R-:W-:Y:S01]  /*1b880*/  HMMA.16816.F32 R112, R136.reuse, R154, R112 ;  /* 0x0000009a8870723c */ /* 0x040fe20000001870 */
[----:B------:R-:W4:Y:S04]  /*1b890*/  LDSM.16.MT88.4 R160, [R226+0xd800] ;  /* 0x00d80000e2a0783b */ /* 0x000f280000004200 */
[----:B------:R-:W-:Y:S01]  /*1b8a0*/  FADD.FTZ R233, R176, R148 ;  /* 0x00000094b0e97221 */ /* 0x000fe20000010000 */
[-C--:B-1----:R-:W-:Y:S03]  /*1b8b0*/  HMMA.16816.F32 R116, R136, R144.reuse, R116 ;  /* 0x000000908874723c */ /* 0x082fe60000001874 */
[----:B------:R-:W1:Y:S02]  /*1b8c0*/  LDSM.16.MT88.4 R152, [R228+0xd800] ;  /* 0x00d80000e498783b */ /* 0x000e640000004200 */
[----:B---3--:R-:W-:Y:S01]  /*1b8d0*/  IMAD.MOV.U32 R178, RZ, RZ, R203 ;  /* 0x000000ffffb27224 */ /* 0x008fe200078e00cb */
[C---:B------:R-:W-:Y:S05]  /*1b8e0*/  HMMA.16816.F32 R120, R140.reuse, R144, R120 ;  /* 0x000000908c78723c */ /* 0x040fea0000001878 */
[----:B------:R-:W-:Y:S01]  /*1b8f0*/  IMAD.MOV.U32 R151, RZ, RZ, R204 ;  /* 0x000000ffff977224 */ /* 0x000fe200078e00cc */
[-C--:B------:R-:W-:Y:S05]  /*1b900*/  HMMA.16816.F32 R124, R140, R146.reuse, R124 ;  /* 0x000000928c7c723c */ /* 0x080fea000000187c */
[----:B------:R-:W-:Y:S01]  /*1b910*/  MOV R145, R202 ;  /* 0x000000ca00917202 */ /* 0x000fe20000000f00 */
[----:B------:R-:W-:Y:S05]  /*1b920*/  HMMA.16816.F32 R128, R136, R146, R128 ;  /* 0x000000928880723c */ /* 0x000fea0000001880 */
[----:B------:R-:W-:Y:S01]  /*1b930*/  F2FP.F16.F32.PACK_AB R140, R184, R188 ;  /* 0x000000bcb88c723e */ /* 0x000fe200000000ff */
[----:B------:R-:W-:Y:S01]  /*1b940*/  IMAD.MOV.U32 R144, RZ, RZ, R201 ;  /* 0x000000ffff907224 */ /* 0x000fe200078e00c9 */
[----:B------:R-:W-:Y:S01]  /*1b950*/  F2FP.F16.F32.PACK_AB R136, R187, R194 ;  /* 0x000000c2bb88723e */ /* 0x000fe200000000ff */
[----:B------:R-:W-:Y:S03]  /*1b960*/  IMAD.MOV.U32 R176, RZ, RZ, R200 ;  /* 0x000000ffffb07224 */ /* 0x000fe600078e00c8 */
[----:B------:R-:W-:Y:S02]  /*1b970*/  F2FP.F16.F32.PACK_AB R137, R186, R189 ;  /* 0x000000bdba89723e */ /* 0x000fe400000000ff */
[----:B------:R-:W-:Y:S02]  /*1b980*/  F2FP.F16.F32.PACK_AB R138, R157, R183 ;  /* 0x000000b79d8a723e */ /* 0x000fe400000000ff */
[----:B------:R-:W-:Y:S02]  /*1b990*/  F2FP.F16.F32.PACK_AB R139, R158, R191 ;  /* 0x000000bf9e8b723e */ /* 0x000fe400000000ff */
[----:B------:R-:W-:Y:S02]  /*1b9a0*/  F2FP.F16.F32.PACK_AB R142, R178, R159 ;  /* 0x0000009fb28e723e */ /* 0x000fe400000000ff */
[----:B------:R-:W-:Y:S02]  /*1b9b0*/  F2FP.F16.F32.PACK_AB R141, R149, R150 ;  /* 0x00000096958d723e */ /* 0x000fe400000000ff */
[----:B--2---:R-:W-:Y:S01]  /*1b9c0*/  F2FP.F16.F32.PACK_AB R143, R252, R156 ;  /* 0x0000009cfc8f723e */ /* 0x004fe200000000ff */
[-C--:B------:R-:W-:Y:S01]  /*1b9d0*/  HMMA.16816.F32 R172, R136, R168.reuse, R4 ;  /* 0x000000a888ac723c */ /* 0x080fe20000001804 */
[----:B------:R-:W2:Y:S02]  /*1b9e0*/  LDSM.16.MT88.4 R4, [R227+0xf800] ;  /* 0x00f80000e304783b */ /* 0x000ea40000004200 */
[----:B------:R-:W-:Y:S03]  /*1b9f0*/  MOV R148, R199 ;  /* 0x000000c700947202 */ /* 0x000fe60000000f00 */
[C---:B------:R-:W-:Y:S06]  /*1ba00*/  HMMA.16816.F32 R204, R140.reuse, R168, R8 ;  /* 0x000000a88ccc723c */ /* 0x040fec0000001808 */
[-C--:B------:R-:W-:Y:S05]  /*1ba10*/  HMMA.16816.F32 R200, R140, R170.reuse, R12 ;  /* 0x000000aa8cc8723c */ /* 0x080fea000000180c */
[----:B------:R-:W-:Y:S01]  /*1ba20*/  MOV R8, R196 ;  /* 0x000000c400087202 */ /* 0x000fe20000000f00 */
[C---:B------:R-:W-:Y:S05]  /*1ba30*/  HMMA.16816.F32 R168, R136.reuse, R170, R16 ;  /* 0x000000aa88a8723c */ /* 0x040fea0000001810 */
[----:B------:R-:W-:Y:S01]  /*1ba40*/  IMAD.MOV.U32 R10, RZ, RZ, R158 ;  /* 0x000000ffff0a7224 */ /* 0x000fe200078e009e */
[-C--:B----4-:R-:W-:Y:S05]  /*1ba50*/  HMMA.16816.F32 R164, R136, R160.reuse, R20 ;  /* 0x000000a088a4723c */ /* 0x090fea0000001814 */
[----:B------:R-:W-:Y:S01]  /*1ba60*/  MOV R15, R157 ;  /* 0x0000009d000f7202 */ /* 0x000fe20000000f00 */
[C---:B------:R-:W-:Y:S05]  /*1ba70*/  HMMA.16816.F32 R196, R140.reuse, R160, R24 ;  /* 0x000000a08cc4723c */ /* 0x040fea0000001818 */
[----:B------:R-:W-:Y:S01]  /*1ba80*/  IMAD.MOV.U32 R14, RZ, RZ, R156 ;  /* 0x000000ffff0e7224 */ /* 0x000fe200078e009c */
[----:B------:R-:W-:Y:S01]  /*1ba90*/  MOV R13, R159 ;  /* 0x0000009f000d7202 */ /* 0x000fe20000000f00 */
[----:B------:R-:W-:Y:S01]  /*1baa0*/  IMAD.MOV.U32 R26, RZ, RZ, R195 ;  /* 0x000000ffff1a7224 */ /* 0x000fe200078e00c3 */
[----:B------:R-:W-:Y:S03]  /*1bab0*/  MOV R25, R193 ;  /* 0x000000c100197202 */ /* 0x000fe60000000f00 */
[----:B------:R-:W-:Y:S01]  /*1bac0*/  IMAD.MOV.U32 R27, RZ, RZ, R194 ;  /* 0x000000ffff1b7224 */ /* 0x000fe200078e00c2 */
[----:B------:R-:W-:Y:S01]  /*1bad0*/  MOV R12, R191 ;  /* 0x000000bf000c7202 */ /* 0x000fe20000000f00 */
[----:B------:R-:W-:Y:S01]  /*1bae0*/  IMAD.MOV.U32 R24, RZ, RZ, R192 ;  /* 0x000000ffff187224 */ /* 0x000fe200078e00c0 */
[----:B------:R-:W-:Y:S01]  /*1baf0*/  MOV R11, R178 ;  /* 0x000000b2000b7202 */ /* 0x000fe20000000f00 */
[-C--:B------:R-:W-:Y:S03]  /*1bb00*/  HMMA.16816.F32 R192, R140, R162.reuse, R28 ;  /* 0x000000a28cc0723c */ /* 0x080fe6000000181c */
[----:B------:R-:W-:Y:S01]  /*1bb10*/  IMAD.MOV.U32 R9, RZ, RZ, R190 ;  /* 0x000000ffff097224 */ /* 0x000fe200078e00be */
[----:B------:R-:W-:Y:S01]  /*1bb20*/  MOV R19, R183 ;  /* 0x000000b700137202 */ /* 0x000fe20000000f00 */
[----:B------:R-:W-:Y:S01]  /*1bb30*/  IMAD.MOV.U32 R23, RZ, RZ, R187 ;  /* 0x000000ffff177224 */ /* 0x000fe200078e00bb */
[C---:B------:R-:W-:Y:S05]  /*1bb40*/  HMMA.16816.F32 R160, R136.reuse, R162, R32 ;  /* 0x000000a288a0723c */ /* 0x040fea0000001820 */
[----:B------:R-:W-:Y:S01]  /*1bb50*/  MOV R16, R186 ;  /* 0x000000ba00107202 */ /* 0x000fe20000000f00 */
[-C--:B-1----:R-:W-:Y:S05]  /*1bb60*/  HMMA.16816.F32 R156, R136, R152.reuse, R36 ;  /* 0x00000098889c723c */ /* 0x082fea0000001824 */
[----:B------:R-:W-:Y:S01]  /*1bb70*/  IMAD.MOV.U32 R32, RZ, RZ, R185 ;  /* 0x000000ffff207224 */ /* 0x000fe200078e00b9 */
[----:B------:R-:W-:Y:S01]  /*1bb80*/  MOV R35, R144 ;  /* 0x0000009000237202 */ /* 0x000fe20000000f00 */
[----:B------:R-:W-:Y:S01]  /*1bb90*/  IMAD.MOV.U32 R37, RZ, RZ, R182 ;  /* 0x000000ffff257224 */ /* 0x000fe200078e00b6 */
[----:B------:R-:W-:Y:S03]  /*1bba0*/  MOV R38, R181 ;  /* 0x000000b500267202 */ /* 0x000fe60000000f00 */
[----:B------:R-:W-:Y:S02]  /*1bbb0*/  IMAD.MOV.U32 R39, RZ, RZ, R180 ;  /* 0x000000ffff277224 */ /* 0x000fe400078e00b4 */
        /* <DEDUP_REMOVED lines=10> */
[----:B------:R-:W-:Y:S01]  /*1bc60*/  FADD.FTZ R2, R229, R2 ;  /* 0x00000002e5027221 */ /* 0x000fe20000010000 */
[----:B------:R-:W-:Y:S01]  /*1bc70*/  IMAD.MOV.U32 R32, RZ, RZ, R33 ;  /* 0x000000ffff207224 */ /* 0x000fe200078e0021 */
[----:B------:R-:W-:Y:S01]  /*1bc80*/  MOV R33, R34 ;  /* 0x0000002200217202 */ /* 0x000fe20000000f00 */
        /* <DEDUP_REMOVED lines=18> */
[----:B------:R-:W-:Y:S01]  /*1bdb0*/  IMAD.MOV.U32 R35, RZ, RZ, R28 ;  /* 0x000000ffff237224 */ /* 0x000fe200078e001c */
[----:B------:R3:W5:Y:S01]  /*1bdc0*/  LDL.LU R233, [R1+0x94] ;  /* 0x0000940001e97983 */ /* 0x0007620000300800 */
        /* <DEDUP_REMOVED lines=13> */
[----:B------:R3:W5:Y:S01]  /*1bea0*/  LDL.LU R230, [R1+0x88] ;  /* 0x0000880001e67983 */ /* 0x0007620000300800 */
[----:B------:R-:W-:Y:S01]  /*1beb0*/  IMAD.MOV.U32 R29, RZ, RZ, R30 ;  /* 0x000000ffff1d7224 */ /* 0x000fe200078e001e */
[----:B------:R-:W-:Y:S01]  /*1bec0*/  MOV R30, R31 ;  /* 0x0000001f001e7202 */ /* 0x000fe20000000f00 */
[----:B------:R-:W-:Y:S01]  /*1bed0*/  IMAD.MOV.U32 R31, RZ, RZ, R24 ;  /* 0x000000ffff1f7224 */ /* 0x000fe200078e0018 */
[----:B------:R-:W-:Y:S01]  /*1bee0*/  MOV R24, R25 ;  /* 0x0000001900187202 */ /* 0x000fe20000000f00 */
[----:B------:R3:W5:Y:S01]  /*1bef0*/  LDL.LU R229, [R1+0x84] ;  /* 0x0000840001e57983 */ /* 0x0007620000300800 */
[----:B------:R-:W-:Y:S01]  /*1bf00*/  IMAD.MOV.U32 R25, RZ, RZ, R26 ;  /* 0x000000ffff197224 */ /* 0x000fe200078e001a */
[----:B------:R-:W-:Y:S01]  /*1bf10*/  MOV R26, R9 ;  /* 0x00000009001a7202 */ /* 0x000fe20000000f00 */
[----:B------:R-:W-:Y:S01]  /*1bf20*/  FADD.FTZ R9, R224, R8 ;  /* 0x00000008e0097221 */ /* 0x000fe20000010000 */
[----:B------:R-:W-:Y:S01]  /*1bf30*/  MOV R20, R189 ;  /* 0x000000bd00147202 */ /* 0x000fe20000000f00 */
[----:B------:R3:W5:Y:S01]  /*1bf40*/  LDL.LU R224, [R1+0x80] ;  /* 0x0000800001e07983 */ /* 0x0007620000300800 */
[----:B------:R-:W-:Y:S01]  /*1bf50*/  IMAD.MOV.U32 R21, RZ, RZ, R188 ;  /* 0x000000ffff157224 */ /* 0x000fe200078e00bc */
[----:B------:R-:W-:Y:S01]  /*1bf60*/  MOV R17, R184 ;  /* 0x000000b800117202 */ /* 0x000fe20000000f00 */
[C---:B------:R-:W-:Y:S04]  /*1bf70*/  HMMA.16816.F32 R188, R140.reuse, R152, R40 ;  /* 0x000000988cbc723c */ /* 0x040fe80000001828 */
[----:B------:R-:W-:Y:S01]  /*1bf80*/  MOV R22, R150 ;  /* 0x0000009600167202 */ /* 0x000fe20000000f00 */
[----:B------:R-:W-:Y:S01]  /*1bf90*/  IMAD.MOV.U32 R18, RZ, RZ, R149 ;  /* 0x000000ffff127224 */ /* 0x000fe200078e0095 */
        /* <DEDUP_REMOVED lines=31> */
[-C--:B------:R-:W-:Y:S06]  /*1c190*/  HMMA.16816.F32 R108, R140, R222.reuse, R108 ;  /* 0x000000de8c6c723c */ /* 0x080fec000000186c */
[C---:B------:R-:W-:Y:S06]  /*1c1a0*/  HMMA.16816.F32 R112, R136.reuse, R222, R112 ;  /* 0x000000de8870723c */ /* 0x040fec0000001870 */
[-C--:B--2---:R-:W-:Y:S06]  /*1c1b0*/  HMMA.16816.F32 R116, R136, R4.reuse, R116 ;  /* 0x000000048874723c */ /* 0x084fec0000001874 */
        /* <DEDUP_REMOVED lines=19> */
[----:B------:R-:W-:Y:S01]  /*1c2f0*/  IMAD.MOV.U32 R140, RZ, RZ, R132 ;  /* 0x000000ffff8c7224 */ /* 0x000fe200078e0084 */
[----:B------:R3:W-:Y:S01]  /*1c300*/  STL [R1+0x18], R4 ;  /* 0x0000180401007387 */ /* 0x0007e20000100800 */
[----:B------:R-:W-:Y:S01]  /*1c310*/  MOV R138, R134 ;  /* 0x00000086008a7202 */ /* 0x000fe20000000f00 */
[----:B------:R-:W-:Y:S01]  /*1c320*/  IMAD.MOV.U32 R137, RZ, RZ, R135 ;  /* 0x000000ffff897224 */ /* 0x000fe200078e0087 */
[----:B------:R-:W-:Y:S01]  /*1c330*/  MOV R139, R133 ;  /* 0x00000085008b7202 */ /* 0x000fe20000000f00 */
[----:B------:R3:W-:Y:S04]  /*1c340*/  STL [R1+0x28], R3 ;  /* 0x0000280301007387 */ /* 0x0007e80000100800 */
[----:B------:R3:W-:Y:S04]  /*1c350*/  STL [R1+0x2c], R2 ;  /* 0x00002c0201007387 */ /* 0x0007e80000100800 */
[----:B------:R3:W-:Y:S01]  /*1c360*/  STL [R1+0x30], R0 ;  /* 0x0000300001007387 */ /* 0x0007e20000100800 */
[----:B------:R-:W-:Y:S05]  /*1c370*/  @P0 BRA `(.L_x_708) ;  /* 0xffffffac00b00947 */ /* 0x000fea000383ffff */
.L_x_707:
[----:B------:R-:W1:Y:S04]  /*1c380*/  LDL.LU R8, [R1+0x18] ;  /* 0x0000180001087983 */ /* 0x000e680000300800 */
[----:B------:R-:W4:Y:S04]  /*1c390*/  LDL.LU R7, [R1+0x28] ;  /* 0x0000280001077983 */ /* 0x000f280000300800 */
[----:B------:R-:W4:Y:S04]  /*1c3a0*/  LDL.LU R6, [R1+0x2c] ;  /* 0x00002c0001067983 */ /* 0x000f280000300800 */
[----:B------:R-:W4:Y:S01]  /*1c3b0*/  LDL.LU R5, [R1+0x30] ;  /* 0x0000300001057983 */ /* 0x000f220000300800 */
[----:B------:R-:W2:Y:S01]  /*1c3c0*/  S2UR UR7, SR_CTAID.X ;  /* 0x00000000000779c3 */ /* 0x000ea20000002500 */
[----:B------:R-:W-:Y:S01]  /*1c3d0*/  UISETP.NE.AND UP0, UPT, UR16, -0x1, UPT ;  /* 0xffffffff1000788c */ /* 0x000fe2000bf05270 */
[----:B------:R-:W-:Y:S01]  /*1c3e0*/  MOV R67, 0x40 ;  /* 0x0000004000437802 */ /* 0x000fe20000000f00 */
[----:B------:R-:W3:Y:S01]  /*1c3f0*/  S2R R140, SR_TID.X ;  /* 0x00000000008c7919 */ /* 0x000ee20000002100 */
[----:B------:R-:W3:Y:S04]  /*1c400*/  S2R R142, SR_TID.X ;  /* 0x00000000008e7919 */ /* 0x000ee80000002100 */
[----:B------:R-:W3:Y:S04]  /*1c410*/  S2UR UR8, SR_CgaCtaId ;  /* 0x00000000000879c3 */ /* 0x000ee80000008800 */
[----:B------:R-:W-:-:S02]  /*1c420*/  @UP0 ULDC.64 UR4, c[0x0][0x298] ;  /* 0x0000a60000040ab9 */ /* 0x000fc40000000a00 */
[----:B------:R-:W-:-:S03]  /*1c430*/  @UP0 UIMAD.WIDE.U32 UR10, UR16, UR4, URZ ;  /* 0x00000004100a02a5 */ /* 0x000fc6000f8e003f */
[----:B------:R-:W-:Y:S01]  /*1c440*/  UMOV UR4, 0x400 ;  /* 0x0000040000047882 */ /* 0x000fe20000000000 */
[----:B--2---:R-:W-:Y:S02]  /*1c450*/  UIMAD UR6, UR7, -0x80, UR18 ;  /* 0xffffff80070678a4 */ /* 0x004fe4000f8e0212 */
[----:B---3--:R-:W-:Y:S02]  /*1c460*/  ULEA UR4, UR8, UR4, 0x18 ;  /* 0x0000000408047291 */ /* 0x008fe4000f8ec03f */
[----:B------:R-:W-:Y:S01]  /*1c470*/  @UP0 UIMAD UR8, UR16, UR5, UR11 ;  /* 0x00000005100802a4 */ /* 0x000fe2000f8e020b */
[----:B------:R-:W-:Y:S02]  /*1c480*/  SHF.R.S32.HI R139, RZ, 0x1f, R140 ;  /* 0x0000001fff8b7819 */ /* 0x000fe4000001148c */
[----:B------:R-:W-:-:S04]  /*1c490*/  SHF.R.S32.HI R141, RZ, 0x1f, R142 ;  /* 0x0000001fff8d7819 */ /* 0x000fc8000001148e */
[----:B------:R-:W-:Y:S01]  /*1c4a0*/  LEA.HI R141, R141, R142, RZ, 0x3 ;  /* 0x0000008e8d8d7211 */ /* 0x000fe200078f18ff */
[----:B-1----:R-:W1:Y:S04]  /*1c4b0*/  SHFL.BFLY PT, R2, R8, 0x2, 0x1f ;  /* 0x0c401f0008027f89 */ /* 0x002e6800000e0000 */
[----:B----4-:R-:W2:Y:S04]  /*1c4c0*/  SHFL.BFLY PT, R4, R7, 0x2, 0x1f ;  /* 0x0c401f0007047f89 */ /* 0x010ea800000e0000 */
[----:B------:R-:W3:Y:S04]  /*1c4d0*/  SHFL.BFLY PT, R3, R6, 0x2, 0x1f ;  /* 0x0c401f0006037f89 */ /* 0x000ee800000e0000 */
        /* <DEDUP_REMOVED lines=10> */
[----:B--2--5:R-:W-:-:S04]  /*1c580*/  FADD.FTZ R136, R4, R7 ;  /* 0x0000000704887221 */ /* 0x024fc80000010000 */
[----:B------:R-:W-:Y:S02]  /*1c590*/  FSETP.NE.FTZ.AND P4, PT, R2, RZ, PT ;  /* 0x000000ff0200720b */ /* 0x000fe40003f95000 */
[----:B------:R-:W-:Y:S01]  /*1c5a0*/  LOP3.LUT R4, R141, 0xfffffff8, RZ, 0xc0, !PT ;  /* 0xfffffff88d047812 */ /* 0x000fe200078ec0ff */
[----:B---3--:R-:W-:Y:S01]  /*1c5b0*/  FADD.FTZ R137, R3, R6 ;  /* 0x0000000603897221 */ /* 0x008fe20000010000 */
[C---:B------:R-:W-:Y:S02]  /*1c5c0*/  LEA.HI R3, R139.reuse, R140, RZ, 0x2 ;  /* 0x0000008c8b037211 */ /* 0x040fe400078f10ff */
[----:B------:R-:W-:Y:S01]  /*1c5d0*/  IADD3 R142, -R4, R142, RZ ;  /* 0x0000008e048e7210 */ /* 0x000fe20007ffe1ff */
[----:B----4-:R-:W-:Y:S01]  /*1c5e0*/  FADD.FTZ R138, R0, R5 ;  /* 0x00000005008a7221 */ /* 0x010fe20000010000 */
[----:B------:R-:W-:Y:S02]  /*1c5f0*/  MOV R0, 0x3f800000 ;  /* 0x3f80000000007802 */ /* 0x000fe40000000f00 */
[----:B------:R-:W-:-:S02]  /*1c600*/  LEA.HI R5, R139, R140, RZ, 0x5 ;  /* 0x0000008c8b057211 */ /* 0x000fc400078f28ff */
[----:B------:R-:W-:Y:S02]  /*1c610*/  LOP3.LUT R8, R3, 0x3ffffffc, RZ, 0xc0, !PT ;  /* 0x3ffffffc03087812 */ /* 0x000fe400078ec0ff */
[----:B------:R-:W1:Y:S01]  /*1c620*/  @P4 MUFU.RCP R0, R2 ;  /* 0x0000000200004308 */ /* 0x000e620000001000 */
[----:B------:R-:W-:Y:S02]  /*1c630*/  LOP3.LUT R6, R5, 0xffffffe0, RZ, 0xc0, !PT ;  /* 0xffffffe005067812 */ /* 0x000fe400078ec0ff */
[-C--:B------:R-:W-:Y:S02]  /*1c640*/  LEA.HI R139, R139, R140.reuse, RZ, 0x3 ;  /* 0x0000008c8b8b7211 */ /* 0x080fe400078f18ff */
[-C--:B------:R-:W-:Y:S02]  /*1c650*/  IADD3 R8, -R8, R140.reuse, RZ ;  /* 0x0000008c08087210 */ /* 0x080fe40007ffe1ff */
[----:B------:R-:W-:Y:S02]  /*1c660*/  IADD3 R140, -R6, R140, RZ ;  /* 0x0000008c068c7210 */ /* 0x000fe40007ffe1ff */
[----:B------:R-:W-:-:S02]  /*1c670*/  SHF.R.S32.HI R4, RZ, 0x2, R3 ;  /* 0x00000002ff047819 */ /* 0x000fc40000011403 */
[----:B------:R-:W-:Y:S02]  /*1c680*/  SHF.R.S32.HI R6, RZ, 0x1f, R3 ;  /* 0x0000001fff067819 */ /* 0x000fe40000011403 */
[----:B------:R-:W-:Y:S02]  /*1c690*/  SHF.R.S32.HI R5, RZ, 0x5, R5 ;  /* 0x00000005ff057819 */ /* 0x000fe40000011405 */
[----:B------:R-:W-:Y:S02]  /*1c6a0*/  LEA.HI R6, R6, R4, RZ, 0x3 ;  /* 0x0000000406067211 */ /* 0x000fe400078f18ff */
[----:B------:R-:W-:Y:S01]  /*1c6b0*/  FSETP.NE.FTZ.AND P6, PT, R136, RZ, PT ;  /* 0x000000ff8800720b */ /* 0x000fe20003fd5000 */
[C---:B-1----:R-:W-:Y:S01]  /*1c6c0*/  FMUL.FTZ R172, R0.reuse, R172 ;  /* 0x000000ac00ac7220 */ /* 0x042fe20000410000 */
[----:B------:R-:W-:Y:S01]  /*1c6d0*/  SHF.R.S32.HI R7, RZ, 0x3, R139 ;  /* 0x00000003ff077819 */ /* 0x000fe2000001148b */
[C---:B------:R-:W-:Y:S01]  /*1c6e0*/  FMUL.FTZ R173, R0.reuse, R173 ;  /* 0x000000ad00ad7220 */ /* 0x040fe20000410000 */
[----:B------:R-:W-:Y:S01]  /*1c6f0*/  LEA R8, R5, R8, 0x9 ;  /* 0x0000000805087211 */ /* 0x000fe200078e48ff */
[----:B------:R-:W-:Y:S01]  /*1c700*/  FMUL.FTZ R168, R0, R168 ;  /* 0x000000a800a87220 */ /* 0x000fe20000410000 */
[----:B------:R-:W-:Y:S01]  /*1c710*/  LOP3.LUT R5, R6, 0xfffffff8, RZ, 0xc0, !PT ;  /* 0xfffffff806057812 */ /* 0x000fe200078ec0ff */
[C---:B------:R-:W-:Y:S01]  /*1c720*/  FMUL.FTZ R169, R0.reuse, R169 ;  /* 0x000000a900a97220 */ /* 0x040fe20000410000 */
[----:B------:R-:W-:Y:S01]  /*1c730*/  ISETP.GE.AND P0, PT, R7, UR6, PT ;  /* 0x0000000607007c0c */ /* 0x000fe2000bf06270 */
        /* <DEDUP_REMOVED lines=30> */
[----:B------:R-:W1:Y:S01]  /*1c920*/  @P4 LDC R5, c[0x0][0x2e8] ;  /* 0x0000ba00ff054b82 */ /* 0x000e620000000800 */
[----:B------:R-:W-:Y:S01]  /*1c930*/  MOV R80, 0x20 ;  /* 0x0000002000507802 */ /* 0x000fe20000000f00 */
[----:B------:R-:W2:Y:S01]  /*1c940*/  @P6 MUFU.RCP R3, R136 ;  /* 0x0000008800036308 */ /* 0x000ea20000001000 */
[C---:B------:R-:W-:Y:S02]  /*1c950*/  SHF.L.U32 R21, R0.reuse, 0x6, RZ ;  /* 0x0000000600157819 */ /* 0x040fe400000006ff */
[----:B------:R-:W-:Y:S02]  /*1c960*/  R2P PR, R0, 0x6 ;  /* 0x0000000600007804 */ /* 0x000fe40000000000 */
[----:B------:R-:W-:Y:S02]  /*1c970*/  LOP3.LUT R21, R21, 0x1c0, RZ, 0xc0, !PT ;  /* 0x000001c015157812 */ /* 0x000fe400078ec0ff */
[----:B------:R-:W-:-:S02]  /*1c980*/  PLOP3.LUT P5, PT, PT, PT, UP0, 0x80, 0x0 ;  /* 0x000000000000781c */ /* 0x000fc40003faf008 */
[----:B------:R-:W-:Y:S02]  /*1c990*/  LOP3.LUT R4, R0, 0x1, RZ, 0xc0, !PT ;  /* 0x0000000100047812 */ /* 0x000fe400078ec0ff */
[----:B------:R3:W4:Y:S01]  /*1c9a0*/  @P4 MUFU.LG2 R0, R2 ;  /* 0x0000000200004308 */ /* 0x0007220000000c00 */
[----:B------:R-:W-:Y:S02]  /*1c9b0*/  LEA.HI R21, R21, R21, RZ, 0x1d ;  /* 0x0000001515157211 */ /* 0x000fe400078fe8ff */
[----:B------:R-:W-:Y:S02]  /*1c9c0*/  ISETP.NE.U32.AND P3, PT, R4, 0x1, PT ;  /* 0x000000010400780c */ /* 0x000fe40003f65070 */
        /* <DEDUP_REMOVED lines=10> */
[----:B------:R-:W-:-:S02]  /*1ca70*/  SEL R80, R80, 0xffffffe0, !P1 ;  /* 0xffffffe050507807 */ /* 0x000fc40004800000 */
[----:B------:R-:W-:Y:S01]  /*1ca80*/  SEL R67, R67, 0xffffffc0, !P2 ;  /* 0xffffffc043437807 */ /* 0x000fe20005000000 */
[----:B---34-:R-:W-:Y:S06]  /*1ca90*/  @P5 BRA `(.L_x_711) ;  /* 0x00000000001c5947 */ /* 0x018fec0003800000 */
[----:B------:R-:W2:Y:S01]  /*1caa0*/  S2UR UR9, SR_CTAID.Y ;  /* 0x00000000000979c3 */ /* 0x000ea20000002600 */
[----:B------:R-:W-:Y:S01]  /*1cab0*/  ULDC.64 UR4, c[0x0][0x290] ;  /* 0x0000a40000047ab9 */ /* 0x000fe20000000a00 */
[----:B--2---:R-:W-:Y:S02]  /*1cac0*/  USHF.R.S32.HI UR8, URZ, 0x1f, UR9 ;  /* 0x0000001f3f087899 */ /* 0x004fe40008011409 */
[----:B------:R-:W-:Y:S02]  /*1cad0*/  UIMAD.WIDE.U32 UR10, UR9, UR4, URZ ;  /* 0x00000004090a72a5 */ /* 0x000fe4000f8e003f */
[----:B------:R-:W-:-:S04]  /*1cae0*/  UIMAD UR8, UR8, UR4, URZ ;  /* 0x00000004080872a4 */ /* 0x000fc8000f8e023f */
[----:B------:R-:W-:-:S04]  /*1caf0*/  UIMAD UR8, UR9, UR5, UR8 ;  /* 0x00000005090872a4 */ /* 0x000fc8000f8e0208 */
[----:B------:R-:W-:-:S12]  /*1cb00*/  UIADD3 UR8, UR11, UR8, URZ ;  /* 0x000000080b087290 */ /* 0x000fd8000fffe03f */
.L_x_711:
[----:B------:R-:W-:Y:S01]  /*1cb10*/  ULDC.U8 UR4, c[0x0][0x3d8] ;  /* 0x0000f60000047ab9 */ /* 0x000fe20000000000 */
[----:B------:R-:W-:Y:S01]  /*1cb20*/  ULDC.U8 UR9, c[0x0][0x3d9] ;  /* 0x0000f64000097ab9 */ /* 0x000fe20000000000 */
[----:B------:R-:W-:Y:S01]  /*1cb30*/  ISETP.NE.AND P1, PT, RZ, UR4, PT ;  /* 0x00000004ff007c0c */ /* 0x000fe2000bf25270 */
[----:B------:R-:W-:Y:S01]  /*1cb40*/  @P4 FMUL.FTZ R0, R0, 0.69314718246459960938 ;  /* 0x3f31721800004820 */ /* 0x000fe20000410000 */
[----:B------:R-:W-:Y:S01]  /*1cb50*/  MOV R81, 0x7f800000 ;  /* 0x7f80000000517802 */ /* 0x000fe20000000f00 */
[C---:B------:R-:W-:Y:S01]  /*1cb60*/  FMUL.FTZ R158, R3.reuse, R158 ;  /* 0x0000009e039e7220 */ /* 0x040fe20000410000 */
[----:B------:R-:W-:Y:S01]  /*1cb70*/  P2R R4, PR, RZ, 0x2 ;  /* 0x00000002ff047803 */ /* 0x000fe20000000000 */
[C---:B------:R-:W-:Y:S01]  /*1cb80*/  FMUL.FTZ R18, R3.reuse, R159 ;  /* 0x0000009f03127220 */ /* 0x040fe20000410000 */
[----:B------:R-:W-:Y:S01]  /*1cb90*/  ISETP.NE.OR P1, PT, RZ, UR9, !P1 ;  /* 0x00000009ff007c0c */ /* 0x000fe2000cf25670 */
[----:B------:R-:W-:Y:S01]  /*1cba0*/  FMUL.FTZ R154, R3, R154 ;  /* 0x0000009a039a7220 */ /* 0x000fe20000410000 */
[----:B------:R-:W-:Y:S01]  /*1cbb0*/  FSETP.NE.FTZ.AND P5, PT, R137, RZ, PT ;  /* 0x000000ff8900720b */ /* 0x000fe20003fb5000 */
[----:B------:R-:W-:Y:S01]  /*1cbc0*/  FMUL.FTZ R15, R3, R155 ;  /* 0x0000009b030f7220 */ /* 0x000fe20000410000 */
[----:B-1----:R-:W-:Y:S01]  /*1cbd0*/  @P4 FFMA.FTZ R81, R135, R5, R0 ;  /* 0x0000000587514223 */ /* 0x002fe20000010000 */
[----:B------:R-:W-:Y:S01]  /*1cbe0*/  PLOP3.LUT P2, PT, PT, PT, PT, 0x8, 0x0 ;  /* 0x000000000000781c */ /* 0x000fe20003f4e170 */
[----:B------:R-:W-:Y:S01]  /*1cbf0*/  FMUL.FTZ R150, R3, R150 ;  /* 0x0000009603967220 */ /* 0x000fe20000410000 */
[----:B------:R-:W-:-:S06]  /*1cc00*/  CS2R R68, SRZ ;  /* 0x0000000000447805 */ /* 0x000fcc000001ff00 */
[----:B------:R-:W-:Y:S05]  /*1cc10*/  @P1 BRA `(.L_x_712) ;  /* 0x00000000001c1947 */ /* 0x000fea0003800000 */
[----:B------:R-:W1:Y:S01]  /*1cc20*/  S2UR UR5, SR_CTAID.Y ;  /* 0x00000000000579c3 */ /* 0x000e620000002600 */
[----:B------:R-:W-:Y:S01]  /*1cc30*/  ULDC UR4, c[0x0][0x2c4] ;  /* 0x0000b10000047ab9 */ /* 0x000fe20000000800 */
[----:B------:R-:W-:Y:S01]  /*1cc40*/  PLOP3.LUT P2, PT, PT, PT, PT, 0x80, 0x0 ;  /* 0x000000000000781c */ /* 0x000fe20003f4f070 */
[----:B-1----:R-:W-:-:S04]  /*1cc50*/  @!UP0 UIMAD UR16, UR5, UR4, URZ ;  /* 0x00000004051082a4 */ /* 0x002fc8000f8e023f */
[----:B------:R-:W-:Y:S02]  /*1cc60*/  USHF.R.S32.HI UR4, URZ, 0x1f, UR16 ;  /* 0x0000001f3f047899 */ /* 0x000fe40008011410 */
[----:B------:R-:W-:-:S04]  /*1cc70*/  IMAD.U32 R68, RZ, RZ, UR16 ;  /* 0x00000010ff447e24 */ /* 0x000fc8000f8e00ff */
[----:B------:R-:W-:-:S07]  /*1cc80*/  MOV R69, UR4 ;  /* 0x0000000400457c02 */ /* 0x000fce0008000f00 */
.L_x_712:
[----:B------:R-:W-:Y:S01]  /*1cc90*/  ISETP.NE.AND P1, PT, RZ, UR9, PT ;  /* 0x00000009ff007c0c */ /* 0x000fe2000bf25270 */
[----:B------:R-:W-:Y:S01]  /*1cca0*/  FMUL.FTZ R26, R3, R151 ;  /* 0x00000097031a7220 */ /* 0x000fe20000410000 */
[----:B------:R-:W-:Y:S01]  /*1ccb0*/  IADD3 R20, R21, -0x10, RZ ;  /* 0xfffffff015147810 */ /* 0x000fe20007ffe0ff */
[----:B------:R-:W-:Y:S01]  /*1ccc0*/  FMUL.FTZ R146, R3, R146 ;  /* 0x0000009203927220 */ /* 0x000fe20000410000 */
[----:B------:R-:W-:Y:S01]  /*1ccd0*/  @P3 IADD3 R20, R21, 0x10, RZ ;  /* 0x0000001015143810 */ /* 0x000fe20007ffe0ff */
[C---:B------:R-:W-:Y:S01]  /*1cce0*/  FMUL.FTZ R50, R3.reuse, R147 ;  /* 0x0000009303327220 */ /* 0x040fe20000410000 */
[----:B------:R-:W-:Y:S01]  /*1ccf0*/  ISETP.NE.AND P3, PT, R4, RZ, PT ;  /* 0x000000ff0400720c */ /* 0x000fe20003f65270 */
[C---:B------:R-:W-:Y:S01]  /*1cd00*/  FMUL.FTZ R70, R3.reuse, R70 ;  /* 0x0000004603467220 */ /* 0x040fe20000410000 */
[----:B------:R-:W-:Y:S01]  /*1cd10*/  PLOP3.LUT P4, PT, PT, PT, PT, 0x8, 0x0 ;  /* 0x000000000000781c */ /* 0x000fe20003f8e170 */
[C---:B------:R-:W-:Y:S01]  /*1cd20*/  FMUL.FTZ R46, R3.reuse, R71 ;  /* 0x00000047032e7220 */ /* 0x040fe20000410000 */
[----:B------:R-:W-:Y:S01]  /*1cd30*/  MOV R0, 0x3f800000 ;  /* 0x3f80000000007802 */ /* 0x000fe20000000f00 */
[C---:B------:R-:W-:Y:S01]  /*1cd40*/  FMUL.FTZ R82, R3.reuse, R82 ;  /* 0x0000005203527220 */ /* 0x040fe20000410000 */
[----:B------:R-:W-:Y:S01]  /*1cd50*/  MOV R2, 0x3f800000 ;  /* 0x3f80000000027802 */ /* 0x000fe20000000f00 */
[C---:B------:R-:W-:Y:S01]  /*1cd60*/  FMUL.FTZ R42, R3.reuse, R83 ;  /* 0x00000053032a7220 */ /* 0x040fe20000410000 */
[----:B------:R-:W-:Y:S01]  /*1cd70*/  @!P1 PLOP3.LUT P4, PT, P3, PT, PT, 0x80, 0x0 ;  /* 0x000000000000981c */ /* 0x000fe20001f8f070 */
[C---:B------:R-:W-:Y:S01]  /*1cd80*/  FMUL.FTZ R86, R3.reuse, R86 ;  /* 0x0000005603567220 */ /* 0x040fe20000410000 */
        /* <DEDUP_REMOVED lines=15> */
[----:B------:R-:W-:Y:S01]  /*1ce80*/  BSSY B0, `(.L_x_713) ;  /* 0x000012c000007945 */ /* 0x000fe20003800000 */
[----:B------:R-:W-:-:S02]  /*1ce90*/  F2FP.F16.F32.PACK_AB R4, R175, R174 ;  /* 0x000000aeaf04723e */ /* 0x000fc400000000ff */
        /* <DEDUP_REMOVED lines=90> */
[----:B-1----:R-:W-:Y:S02]  /*1d440*/  IADD3 R5, R67, R20, RZ ;  /* 0x0000001443057210 */ /* 0x002fe40007ffe0ff */
[----:B------:R-:W-:Y:S02]  /*1d450*/  F2FP.F16.F32.PACK_AB R17, R17, R188 ;  /* 0x000000bc1111723e */ /* 0x000fe400000000ff */
[----:B--2---:R-:W-:-:S02]  /*1d460*/  IADD3 R0, R21, R80, RZ ;  /* 0x0000005015007210 */ /* 0x004fc40007ffe0ff */
[----:B------:R-:W-:Y:S01]  /*1d470*/  F2FP.F16.F32.PACK_AB R25, R191, R25 ;  /* 0x00000019bf19723e */ /* 0x000fe200000000ff */
[----:B---3--:R-:W-:Y:S02]  /*1d480*/  IMAD.IADD R13, R80, 0x1, R20 ;  /* 0x00000001500d7824 */ /* 0x008fe400078e0214 */
[----:B------:R1:W-:Y:S01]  /*1d490*/  STS [R0], R10 ;  /* 0x0000000a00007388 */ /* 0x0003e20000000800 */
[----:B------:R-:W-:Y:S02]  /*1d4a0*/  F2FP.F16.F32.PACK_AB R24, R24, R184 ;  /* 0x000000b81818723e */ /* 0x000fe400000000ff */
[-C--:B----4-:R-:W-:Y:S01]  /*1d4b0*/  IADD3 R3, R21, R67.reuse, RZ ;  /* 0x0000004315037210 */ /* 0x090fe20007ffe0ff */
[----:B------:R-:W-:Y:S01]  /*1d4c0*/  STS [R0+0x400], R9 ;  /* 0x0004000900007388 */ /* 0x000fe20000000800 */
[----:B------:R-:W-:Y:S02]  /*1d4d0*/  F2FP.F16.F32.PACK_AB R28, R187, R28 ;  /* 0x0000001cbb1c723e */ /* 0x000fe400000000ff */
[----:B------:R-:W-:Y:S01]  /*1d4e0*/  F2FP.F16.F32.PACK_AB R27, R27, R148 ;  /* 0x000000941b1b723e */ /* 0x000fe200000000ff */
[----:B------:R2:W-:Y:S01]  /*1d4f0*/  STS [R13], R7 ;  /* 0x000000070d007388 */ /* 0x0005e20000000800 */
[----:B------:R-:W-:Y:S01]  /*1d500*/  F2FP.F16.F32.PACK_AB R26, R26, R150 ;  /* 0x000000961a1a723e */ /* 0x000fe200000000ff */
[----:B-----5:R-:W3:Y:S01]  /*1d510*/  @P3 LDC R12, c[0x0][0x2e8] ;  /* 0x0000ba00ff0c3b82 */ /* 0x020ee20000000800 */
[----:B------:R-:W-:Y:S01]  /*1d520*/  IADD3 R2, R0, R67, RZ ;  /* 0x0000004300027210 */ /* 0x000fe20007ffe0ff */
[----:B------:R4:W-:Y:S01]  /*1d530*/  STS [R13+0x400], R6 ;  /* 0x000400060d007388 */ /* 0x0009e20000000800 */
[----:B------:R-:W-:-:S02]  /*1d540*/  F2FP.F16.F32.PACK_AB R51, R51, R144 ;  /* 0x000000903333723e */ /* 0x000fc400000000ff */
[----:B------:R-:W-:Y:S01]  /*1d550*/  F2FP.F16.F32.PACK_AB R50, R50, R146 ;  /* 0x000000923232723e */ /* 0x000fe200000000ff */
[----:B------:R5:W-:Y:S01]  /*1d560*/  STS [R0+0x2000], R8 ;  /* 0x0020000800007388 */ /* 0x000be20000000800 */
[----:B------:R-:W-:Y:S01]  /*1d570*/  IADD3 R4, R13, R67, RZ ;  /* 0x000000430d047210 */ /* 0x000fe20007ffe0ff */
[----:B------:R-:W3:Y:S01]  /*1d580*/  @!P1 LDC R11, c[0x0][0x270] ;  /* 0x00009c00ff0b9b82 */ /* 0x000ee20000000800 */
[----:B------:R-:W-:Y:S01]  /*1d590*/  F2FP.F16.F32.PACK_AB R53, R53, R180 ;  /* 0x000000b43535723e */ /* 0x000fe200000000ff */
[----:B------:R-:W-:Y:S01]  /*1d5a0*/  STS [R0+0x2400], R14 ;  /* 0x0024000e00007388 */ /* 0x000fe20000000800 */
[----:B------:R-:W-:Y:S02]  /*1d5b0*/  F2FP.F16.F32.PACK_AB R52, R183, R52 ;  /* 0x00000034b734723e */ /* 0x000fe400000000ff */
[----:B------:R-:W-:Y:S01]  /*1d5c0*/  F2FP.F16.F32.PACK_AB R49, R49, R176 ;  /* 0x000000b03131723e */ /* 0x000fe200000000ff */
[----:B------:R-:W-:Y:S01]  /*1d5d0*/  STS [R13+0x2000], R23 ;  /* 0x002000170d007388 */ /* 0x000fe20000000800 */
[----:B------:R-:W-:Y:S01]  /*1d5e0*/  F2FP.F16.F32.PACK_AB R48, R179, R48 ;  /* 0x00000030b330723e */ /* 0x000fe200000000ff */
[----:B-1----:R-:W1:Y:S01]  /*1d5f0*/  @P6 LDC R10, c[0x0][0x2e8] ;  /* 0x0000ba00ff0a6b82 */ /* 0x002e620000000800 */
[----:B------:R-:W-:Y:S01]  /*1d600*/  F2FP.F16.F32.PACK_AB R47, R47, R29 ;  /* 0x0000001d2f2f723e */ /* 0x000fe200000000ff */
[----:B------:R-:W-:Y:S01]  /*1d610*/  STS [R13+0x2400], R22 ;  /* 0x002400160d007388 */ /* 0x000fe20000000800 */
        /* <DEDUP_REMOVED lines=9> */
[----:B------:R3:W-:Y:S01]  /*1d6b0*/  STS [R5], R16 ;  /* 0x0000001005007388 */ /* 0x0007e20000000800 */
[----:B------:R-:W-:Y:S01]  /*1d6c0*/  F2FP.F16.F32.PACK_AB R40, R79, R40 ;  /* 0x000000284f28723e */ /* 0x000fe200000000ff */
[----:B----4-:R-:W4:Y:S01]  /*1d6d0*/  @!P1 LDC R6, c[0x0][0x2c4] ;  /* 0x0000b100ff069b82 */ /* 0x010f220000000800 */
[----:B------:R-:W-:Y:S01]  /*1d6e0*/  F2FP.F16.F32.PACK_AB R39, R39, R84 ;  /* 0x000000542727723e */ /* 0x000fe200000000ff */
[----:B------:R-:W-:Y:S01]  /*1d6f0*/  STS [R5+0x400], R15 ;  /* 0x0004000f05007388 */ /* 0x000fe20000000800 */
[----:B------:R-:W-:-:S02]  /*1d700*/  F2FP.F16.F32.PACK_AB R38, R38, R86 ;  /* 0x000000562626723e */ /* 0x000fc400000000ff */
[----:B------:R-:W-:Y:S01]  /*1d710*/  F2FP.F16.F32.PACK_AB R35, R35, R96 ;  /* 0x000000602323723e */ /* 0x000fe200000000ff */
[----:B------:R1:W-:Y:S01]  /*1d720*/  STS [R3+0x2000], R17 ;  /* 0x0020001103007388 */ /* 0x0003e20000000800 */
[----:B------:R-:W-:Y:S01]  /*1d730*/  F2FP.F16.F32.PACK_AB R34, R34, R98 ;  /* 0x000000622222723e */ /* 0x000fe200000000ff */
[----:B-----5:R-:W5:Y:S01]  /*1d740*/  @P1 LDC.64 R8, c[0x0][0x2c0] ;  /* 0x0000b000ff081b82 */ /* 0x020f620000000a00 */
        /* <DEDUP_REMOVED lines=15> */
[----:B------:R-:W-:Y:S01]  /*1d840*/  F2FP.F16.F32.PACK_AB R61, R107, R61 ;  /* 0x0000003d6b3d723e */ /* 0x000fe200000000ff */
[----:B---3--:R-:W-:Y:S01]  /*1d850*/  IMAD.MOV.U32 R16, RZ, RZ, 0x7f800000 ;  /* 0x7f800000ff107424 */ /* 0x008fe200078e00ff */
        /* <DEDUP_REMOVED lines=15> */
[----:B------:R-:W-:Y:S01]  /*1d950*/  @!P1 MOV R7, 0x1 ;  /* 0x0000000100079802 */ /* 0x000fe20000000f00 */
[----:B------:R-:W-:Y:S01]  /*1d960*/  STS [R4+0x2400], R48 ;  /* 0x0024003004007388 */ /* 0x000fe20000000800 */
[----:B------:R-:W-:Y:S02]  /*1d970*/  MOV R19, 0x7f800000 ;  /* 0x7f80000000137802 */ /* 0x000fe40000000f00 */
[----:B-1----:R-:W-:Y:S01]  /*1d980*/  MOV R17, 0x7f800000 ;  /* 0x7f80000000117802 */ /* 0x002fe20000000f00 */
        /* <DEDUP_REMOVED lines=15> */
[----:B-1----:R-:W-:-:S03]  /*1da80*/  SHF.R.S32.HI R20, RZ, 0x3, R141 ;  /* 0x00000003ff147819 */ /* 0x002fc6000001148d */
[----:B------:R-:W-:Y:S04]  /*1da90*/  STS [R13+0x6000], R33 ;  /* 0x006000210d007388 */ /* 0x000fe80000000800 */
[----:B------:R-:W-:Y:S04]  /*1daa0*/  STS [R13+0x6400], R32 ;  /* 0x006400200d007388 */ /* 0x000fe80000000800 */
[----:B------:R-:W-:Y:S04]  /*1dab0*/  STS [R3+0x4000], R31 ;  /* 0x0040001f03007388 */ /* 0x000fe80000000800 */
[----:B------:R-:W-:Y:S04]  /*1dac0*/  STS [R3+0x4400], R30 ;  /* 0x0044001e03007388 */ /* 0x000fe80000000800 */
[----:B------:R-:W-:Y:S04]  /*1dad0*/  STS [R5+0x4000], R29 ;  /* 0x0040001d05007388 */ /* 0x000fe80000000800 */
[----:B------:R-:W-:Y:S01]  /*1dae0*/  STS [R5+0x4400], R60 ;  /* 0x0044003c05007388 */ /* 0x000fe20000000800 */
[----:B---3--:R-:W-:-:S02]  /*1daf0*/  @P1 IMAD.MOV.U32 R0, RZ, RZ, 0x1 ;  /* 0x00000001ff001424 */ /* 0x008fc400078e00ff */
[----:B----4-:R-:W-:Y:S01]  /*1db00*/  @!P1 IMAD R0, R6, R11, RZ ;  /* 0x0000000b06009224 */ /* 0x010fe200078e02ff */
[----:B------:R-:W-:Y:S01]  /*1db10*/  STS [R3+0x6000], R62 ;  /* 0x0060003e03007388 */ /* 0x000fe20000000800 */
[----:B------:R-:W-:Y:S03]  /*1db20*/  @P5 MUFU.LG2 R11, R137 ;  /* 0x00000089000b5308 */ /* 0x000fe60000000c00 */
[----:B------:R1:W-:Y:S04]  /*1db30*/  STS [R3+0x6400], R61 ;  /* 0x0064003d03007388 */ /* 0x0003e80000000800 */
[----:B------:R-:W-:Y:S04]  /*1db40*/  STS [R5+0x6000], R59 ;  /* 0x0060003b05007388 */ /* 0x000fe80000000800 */
[----:B------:R3:W-:Y:S04]  /*1db50*/  STS [R5+0x6400], R58 ;  /* 0x0064003a05007388 */ /* 0x0007e80000000800 */
[----:B------:R-:W-:Y:S04]  /*1db60*/  STS [R2+0x4000], R57 ;  /* 0x0040003902007388 */ /* 0x000fe80000000800 */
[----:B------:R-:W-:Y:S04]  /*1db70*/  STS [R2+0x4400], R56 ;  /* 0x0044003802007388 */ /* 0x000fe80000000800 */
[----:B------:R-:W-:Y:S04]  /*1db80*/  STS [R4+0x4000], R55 ;  /* 0x0040003704007388 */ /* 0x000fe80000000800 */
[----:B------:R-:W-:Y:S01]  /*1db90*/  STS [R4+0x4400], R54 ;  /* 0x0044003604007388 */ /* 0x000fe20000000800 */
[----:B-1----:R-:W-:-:S03]  /*1dba0*/  LEA.HI.SX32 R3, R139, 0x10, 0x1d ;  /* 0x000000108b037811 */ /* 0x002fc600078feaff */
[----:B------:R-:W-:Y:S01]  /*1dbb0*/  STS [R2+0x6000], R66 ;  /* 0x0060004202007388 */ /* 0x000fe20000000800 */
[----:B------:R-:W-:-:S03]  /*1dbc0*/  ISETP.GE.AND P4, PT, R3, UR6, PT ;  /* 0x0000000603007c0c */ /* 0x000fc6000bf86270 */
[----:B------:R5:W-:Y:S01]  /*1dbd0*/  STS [R2+0x6400], R65 ;  /* 0x0064004102007388 */ /* 0x000be20000000800 */
[----:B---3--:R-:W1:Y:S03]  /*1dbe0*/  @P6 MUFU.LG2 R5, R136 ;  /* 0x0000008800056308 */ /* 0x008e660000000c00 */
[----:B------:R-:W-:Y:S04]  /*1dbf0*/  STS [R4+0x6000], R64 ;  /* 0x0060004004007388 */ /* 0x000fe80000000800 */
[----:B------:R1:W-:Y:S01]  /*1dc00*/  STS [R4+0x6400], R63 ;  /* 0x0064003f04007388 */ /* 0x0003e20000000800 */
[----:B------:R-:W-:Y:S06]  /*1dc10*/  BAR.SYNC.DEFER_BLOCKING 0x0 ;  /* 0x0000000000007b1d */ /* 0x000fec0000010000 */
[----:B------:R-:W3:Y:S01]  /*1dc20*/  S2R R13, SR_CTAID.Y ;  /* 0x00000000000d7919 */ /* 0x000ee20000002600 */
[----:B------:R-:W4:Y:S01]  /*1dc30*/  S2R R28, SR_CTAID.Z ;  /* 0x00000000001c7919 */ /* 0x000f220000002700 */
[----:B-----5:R-:W-:Y:S01]  /*1dc40*/  @P1 IMAD R2, R9, R8, RZ ;  /* 0x0000000809021224 */ /* 0x020fe200078e02ff */
[----:B------:R-:W-:Y:S01]  /*1dc50*/  @!P1 MOV R2, R6 ;  /* 0x0000000600029202 */ /* 0x000fe20000000f00 */
[----:B------:R-:W5:Y:S01]  /*1dc60*/  @P5 LDC R9, c[0x0][0x2e8] ;  /* 0x0000ba00ff095b82 */ /* 0x000f620000000800 */
[----:B------:R-:W2:Y:S01]  /*1dc70*/  @P3 MUFU.LG2 R8, R138 ;  /* 0x0000008a00083308 */ /* 0x000ea20000000c00 */
[----:B-1----:R-:W-:Y:S01]  /*1dc80*/  @P6 FMUL.FTZ R4, R5, 0.69314718246459960938 ;  /* 0x3f31721805046820 */ /* 0x002fe20000410000 */
[----:B------:R1:W1:Y:S03]  /*1dc90*/  LDS.128 R24, [R243+0x3800] ;  /* 0x00380000f3187984 */ /* 0x0002660000000c00 */
[----:B------:R-:W-:Y:S01]  /*1dca0*/  @P6 FFMA.FTZ R19, R134, R10, R4 ;  /* 0x0000000a86136223 */ /* 0x000fe20000010004 */
[----:B------:R-:W-:Y:S01]  /*1dcb0*/  LOP3.LUT P6, RZ, R140, 0x3, RZ, 0xc0, !PT ;  /* 0x000000038cff7812 */ /* 0x000fe200078cc0ff */
[----:B------:R-:W-:Y:S01]  /*1dcc0*/  @P5 FMUL.FTZ R4, R11, 0.69314718246459960938 ;  /* 0x3f3172180b045820 */ /* 0x000fe20000410000 */
[----:B--2---:R-:W-:-:S04]  /*1dcd0*/  @P3 FMUL.FTZ R5, R8, 0.69314718246459960938 ;  /* 0x3f31721808053820 */ /* 0x004fc80000410000 */
[----:B------:R-:W-:Y:S01]  /*1dce0*/  @P3 FFMA.FTZ R17, R132, R12, R5 ;  /* 0x0000000c84113223 */ /* 0x000fe20000010005 */
[----:B-----5:R-:W-:Y:S01]  /*1dcf0*/  @P5 FFMA.FTZ R16, R133, R9, R4 ;  /* 0x0000000985105223 */ /* 0x020fe20000010004 */
[----:B---3--:R-:W-:Y:S01]  /*1dd00*/  IMAD R3, R13, R0, RZ ;  /* 0x000000000d037224 */ /* 0x008fe200078e02ff */
[----:B------:R-:W-:-:S04]  /*1dd10*/  IADD3 R0, R20, 0x20, RZ ;  /* 0x0000002014007810 */ /* 0x000fc80007ffe0ff */
[----:B------:R-:W-:Y:S02]  /*1dd20*/  SEL R3, R3, RZ, !P2 ;  /* 0x000000ff03037207 */ /* 0x000fe40005000000 */
[----:B------:R-:W-:Y:S01]  /*1dd30*/  ISETP.GE.AND P2, PT, R0, UR14, PT ;  /* 0x0000000e00007c0c */ /* 0x000fe2000bf46270 */
[----:B------:R-:W-:Y:S02]  /*1dd40*/  IMAD R0, R7, UR7, RZ ;  /* 0x0000000707007c24 */ /* 0x000fe4000f8e02ff */
[----:B----4-:R-:W-:Y:S01]  /*1dd50*/  IMAD R2, R28, R2, R3 ;  /* 0x000000021c027224 */ /* 0x010fe200078e0203 */
[----:B------:R-:W-:Y:S02]  /*1dd60*/  IADD3 R3, R20, 0x30, RZ ;  /* 0x0000003014037810 */ /* 0x000fe40007ffe0ff */
[----:B------:R-:W-:Y:S02]  /*1dd70*/  SHF.L.U32 R0, R0, 0x7, RZ ;  /* 0x0000000700007819 */ /* 0x000fe400000006ff */
[----:B------:R-:W-:-:S02]  /*1dd80*/  ISETP.GE.AND P1, PT, R3, UR14, PT ;  /* 0x0000000e03007c0c */ /* 0x000fc4000bf26270 */
[----:B------:R-:W-:Y:S02]  /*1dd90*/  SHF.R.S32.HI R3, RZ, 0x1f, R0 ;  /* 0x0000001fff037819 */ /* 0x000fe40000011400 */
[--C-:B------:R-:W-:Y:S02]  /*1dda0*/  IADD3 R5, P5, P3, R0, R68, R2.reuse ;  /* 0x0000004400057210 */ /* 0x100fe40007bbe002 */
[----:B------:R-:W-:-:S04]  /*1ddb0*/  SHF.R.S32.HI R0, RZ, 0x1f, R2 ;  /* 0x0000001fff007819 */ /* 0x000fc80000011402 */
[----:B------:R-:W-:Y:S01]  /*1ddc0*/  IADD3.X R4, R3, R69, R0, P5, P3 ;  /* 0x0000004503047210 */ /* 0x000fe20002fe6400 */
[----:B-1----:R-:W-:Y:S06]  /*1ddd0*/  @P6 BRA `(.L_x_714) ;  /* 0x0000000000d86947 */ /* 0x002fec0003800000 */
[----:B------:R-:W1:Y:S01]  /*1dde0*/  S2R R6, SR_TID.X ;  /* 0x0000000000067919 */ /* 0x000e620000002100 */
[----:B------:R-:W-:Y:S02]  /*1ddf0*/  P2R R22, PR, RZ, 0x1 ;  /* 0x00000001ff167803 */ /* 0x000fe40000000000 */
[----:B------:R-:W-:Y:S02]  /*1de00*/  P2R R18, PR, RZ, 0x2 ;  /* 0x00000002ff127803 */ /* 0x000fe40000000000 */
[----:B-1----:R-:W-:-:S04]  /*1de10*/  SHF.R.S32.HI R2, RZ, 0x1f, R6 ;  /* 0x0000001fff027819 */ /* 0x002fc80000011406 */
[----:B------:R-:W-:-:S04]  /*1de20*/  LEA.HI R2, R2, R6, RZ, 0x5 ;  /* 0x0000000602027211 */ /* 0x000fc800078f28ff */
[----:B------:R-:W-:Y:S02]  /*1de30*/  SHF.R.S32.HI R0, RZ, 0x5, R2 ;  /* 0x00000005ff007819 */ /* 0x000fe40000011402 */
[----:B------:R-:W-:Y:S02]  /*1de40*/  LOP3.LUT R2, R2, 0xffffffe0, RZ, 0xc0, !PT ;  /* 0xffffffe002027812 */ /* 0x000fe400078ec0ff */
[----:B------:R-:W-:-:S03]  /*1de50*/  SHF.R.S32.HI R3, RZ, 0x1f, R0 ;  /* 0x0000001fff037819 */ /* 0x000fc60000011400 */
[----:B------:R-:W-:Y:S01]  /*1de60*/  IMAD.IADD R2, R6, 0x1, -R2 ;  /* 0x0000000106027824 */ /* 0x000fe200078e0a02 */
[----:B------:R-:W-:-:S04]  /*1de70*/  LEA.HI R3, R3, R0, RZ, 0x2 ;  /* 0x0000000003037211 */ /* 0x000fc800078f10ff */
[----:B------:R-:W-:Y:S02]  /*1de80*/  SHF.R.S32.HI R6, RZ, 0x1f, R2 ;  /* 0x0000001fff067819 */ /* 0x000fe40000011402 */
[----:B------:R-:W-:Y:S02]  /*1de90*/  LOP3.LUT R3, R3, 0xfffffffc, RZ, 0xc0, !PT ;  /* 0xfffffffc03037812 */ /* 0x000fe400078ec0ff */
[----:B------:R-:W-:-:S03]  /*1dea0*/  LEA.HI R2, R6, R2, RZ, 0x2 ;  /* 0x0000000206027211 */ /* 0x000fc600078f10ff */
[----:B------:R-:W-:Y:S01]  /*1deb0*/  IMAD.IADD R3, R0, 0x1, -R3 ;  /* 0x0000000100037824 */ /* 0x000fe200078e0a03 */
        /* <DEDUP_REMOVED lines=40> */
.L_x_714:
[----:B------:R-:W-:Y:S05]  /*1e140*/  BSYNC B0 ;  /* 0x0000000000007941 */ /* 0x000fea0003800000 */
.L_x_713:
[----:B------:R1:W5:Y:S01]  /*1e150*/  LDL R29, [R1+0x34] ;  /* 0x00003400011d7983 */ /* 0x0003620000100800 */
[C---:B--2---:R-:W-:Y:S01]  /*1e160*/  VIADD R3, R20.reuse, 0x40 ;  /* 0x0000004014037836 */ /* 0x044fe20000000000 */
[----:B------:R-:W-:Y:S01]  /*1e170*/  SHF.R.S32.HI R4, RZ, 0x1f, R23 ;  /* 0x0000001fff047819 */ /* 0x000fe20000011417 */
[----:B------:R-:W-:Y:S01]  /*1e180*/  VIADD R0, R20, 0x50 ;  /* 0x0000005014007836 */ /* 0x000fe20000000000 */
[----:B------:R1:W2:Y:S01]  /*1e190*/  LDS.128 R16, [R243] ;  /* 0x00000000f3107984 */ /* 0x0002a20000000c00 */
[----:B------:R-:W-:Y:S01]  /*1e1a0*/  IADD3 R2, P3, R23, UR10, RZ ;  /* 0x0000000a17027c10 */ /* 0x000fe2000ff7e0ff */
[----:B------:R-:W-:Y:S01]  /*1e1b0*/  ULDC.64 UR4, c[0x0][0x2a0] ;  /* 0x0000a80000047ab9 */ /* 0x000fe20000000a00 */
[----:B------:R-:W-:Y:S01]  /*1e1c0*/  SHF.R.S32.HI R5, RZ, 0x1f, R28 ;  /* 0x0000001fff057819 */ /* 0x000fe2000001141c */
[----:B------:R1:W3:Y:S01]  /*1e1d0*/  LDS.128 R12, [R243+0x4000] ;  /* 0x00400000f30c7984 */ /* 0x0002e20000000c00 */
[----:B------:R-:W-:Y:S01]  /*1e1e0*/  ISETP.GE.AND P5, PT, R3, UR14, PT ;  /* 0x0000000e03007c0c */ /* 0x000fe2000bfa6270 */
[----:B------:R-:W-:Y:S01]  /*1e1f0*/  BSSY B0, `(.L_x_715) ;  /* 0x000001a000007945 */ /* 0x000fe20003800000 */
[----:B------:R-:W-:Y:S01]  /*1e200*/  IADD3.X R3, R4, UR8, RZ, P3, !PT ;  /* 0x0000000804037c10 */ /* 0x000fe20009ffe4ff */
[----:B------:R-:W-:Y:S01]  /*1e210*/  VIADD R22, R20, 0x60 ;  /* 0x0000006014167836 */ /* 0x000fe20000000000 */
[----:B------:R-:W-:Y:S01]  /*1e220*/  ISETP.GE.AND P3, PT, R0, UR14, PT ;  /* 0x0000000e00007c0c */ /* 0x000fe2000bf66270 */
[----:B------:R-:W-:Y:S01]  /*1e230*/  IMAD R0, R5, UR4, RZ ;  /* 0x0000000405007c24 */ /* 0x000fe2000f8e02ff */
[----:B------:R-:W-:Y:S01]  /*1e240*/  SHF.R.S32.HI R21, RZ, 0x1f, R20 ;  /* 0x0000001fff157819 */ /* 0x000fe20000011414 */
[----:B------:R-:W-:Y:S01]  /*1e250*/  IMAD.WIDE.U32 R10, R28, UR4, R2 ;  /* 0x000000041c0a7c25 */ /* 0x000fe2000f8e0002 */
[----:B------:R-:W-:-:S03]  /*1e260*/  MOV R6, UR17 ;  /* 0x0000001100067c02 */ /* 0x000fc60008000f00 */
[----:B------:R-:W-:Y:S02]  /*1e270*/  IMAD R0, R28, UR5, R0 ;  /* 0x000000051c007c24 */ /* 0x000fe4000f8e0200 */
[----:B------:R-:W-:-:S03]  /*1e280*/  IMAD.WIDE R6, R6, 0x80, R20 ;  /* 0x0000008006067825 */ /* 0x000fc600078e0214 */
[----:B------:R-:W-:Y:S01]  /*1e290*/  IADD3 R9, R0, R11, RZ ;  /* 0x0000000b00097210 */ /* 0x000fe20007ffe0ff */
        /* <DEDUP_REMOVED lines=15> */
.L_x_716:
[----:B------:R-:W-:Y:S05]  /*1e390*/  BSYNC B0 ;  /* 0x0000000000007941 */ /* 0x000fea0003800000 */
.L_x_715:
        /* <DEDUP_REMOVED lines=23> */
.L_x_718:
[----:B------:R-:W-:Y:S05]  /*1e510*/  BSYNC B0 ;  /* 0x0000000000007941 */ /* 0x000fea0003800000 */
.L_x_717:
        /* <DEDUP_REMOVED lines=22> */
.L_x_720:
[----:B------:R-:W-:Y:S05]  /*1e680*/  BSYNC B0 ;  /* 0x0000000000007941 */ /* 0x000fea0003800000 */
.L_x_719:
        /* <DEDUP_REMOVED lines=21> */
.L_x_722:
[----:B------:R-:W-:Y:S05]  /*1e7e0*/  BSYNC B0 ;  /* 0x0000000000007941 */ /* 0x000fea0003800000 */
.L_x_721:
        /* <DEDUP_REMOVED lines=21> */
.L_x_724:
[----:B------:R-:W-:Y:S05]  /*1e940*/  BSYNC B0 ;  /* 0x0000000000007941 */ /* 0x000fea0003800000 */
.L_x_723:
        /* <DEDUP_REMOVED lines=21> */
.L_x_726:
[----:B------:R-:W-:Y:S05]  /*1eaa0*/  BSYNC B0 ;  /* 0x0000000000007941 */ /* 0x000fea0003800000 */
.L_x_725:
        /* <DEDUP_REMOVED lines=21> */
.L_x_728:
[----:B------:R-:W-:Y:S05]  /*1ec00*/  BSYNC B0 ;  /* 0x0000000000007941 */ /* 0x000fea0003800000 */
.L_x_727:
[----:B-1----:R1:W1:Y:S01]  /*1ec10*/  LDS.128 R12, [R243+0x7800] ;  /* 0x00780000f30c7984 */ /* 0x0022620000000c00 */
        /* <DEDUP_REMOVED lines=20> */
.L_x_729:
        /* <DEDUP_REMOVED lines=10> */
.L_x_2925:


//--------------------- .text._ZN5flash16flash_fwd_kernelI23Flash_fwd_kernel_traitsILi128ELi128ELi64ELi4ELb0ELb0EN7cutlass6half_tE19Flash_kernel_traitsILi128ELi128ELi64ELi4ES3_EELb0ELb0ELb1ELb0ELb0ELb0ELb1ELb0EEEvNS_16Flash_fwd_paramsE --------------------------
	.section	.text._ZN5flash16flash_fwd_kernelI23Flash_fwd_kernel_traitsILi128ELi128ELi64ELi4ELb0ELb0EN7cutlass6half_tE19Flash_kernel_traitsILi128ELi128ELi64ELi4ES3_EELb0ELb0ELb1ELb0ELb0ELb0ELb1ELb0EEEvNS_16Flash_fwd_paramsE,"ax",@progbits
	.align	128
        .global         _ZN5flash16flash_fwd_kernelI23Flash_fwd_kernel_traitsILi128ELi128ELi64ELi4ELb0ELb0EN7cutlass6half_tE19Flash_kernel_traitsILi128ELi128ELi64ELi4ES3_EELb0ELb0ELb1ELb0ELb0ELb0ELb1ELb0EEEvNS_16Flash_fwd_paramsE
        .type           _ZN5flash16flash_fwd_kernelI23Flash_fwd_kernel_traitsILi128ELi128ELi64ELi4ELb0ELb0EN7cutlass6half_tE19Flash_kernel_traitsILi128ELi128ELi64ELi4ES3_EELb0ELb0ELb1ELb0ELb0ELb0ELb1ELb0EEEvNS_16Flash_fwd_paramsE,@function
        .size           _ZN5flash16flash_fwd_kernelI23Flash_fwd_kernel_traitsILi128ELi128ELi64ELi4ELb0ELb0EN7cutlass6half_tE19Flash_kernel_traitsILi128ELi128ELi64ELi4ES3_EELb0ELb0ELb1ELb0ELb0ELb0ELb1ELb0EEEvNS_16Flash_fwd_paramsE,(.L_x_2926 - _ZN5flash16flash_fwd_kernelI23Flash_fwd_kernel_traitsILi128ELi128ELi64ELi4ELb0ELb0EN7cutlass6half_tE19Flash_kernel_traitsILi128ELi128ELi64ELi4ES3_EELb0ELb0ELb1ELb0ELb0ELb0ELb1ELb0EEEvNS_16Flash_fwd_paramsE)
        .other          _ZN5flash16flash_fwd_kernelI23Flash_fwd_kernel_traitsILi128ELi128ELi64ELi4ELb0ELb0EN7cutlass6half_tE19Flash_kernel_traitsILi128ELi128ELi64ELi4ES3_EELb0ELb0ELb1ELb0ELb0ELb0ELb1ELb0EEEvNS_16Flash_fwd_paramsE,@"STO_CUDA_ENTRY STV_DEFAULT"
_ZN5flash16flash_fwd_kernelI23Flash_fwd_kernel_traitsILi128ELi128ELi64ELi4ELb0ELb0EN7cutlass6half_tE19Flash_kernel_traitsILi128ELi128ELi64ELi4ES3_EELb0ELb0ELb1ELb0ELb0ELb0ELb1ELb0EEEvNS_16Flash_fwd_paramsE:
.text._ZN5flash16flash_fwd_kernelI23Flash_fwd_kernel_traitsILi128ELi128ELi64ELi4ELb0ELb0EN7cutlass6half_tE19Flash_kernel_traitsILi128ELi128ELi64ELi4ES3_EELb0ELb0ELb1ELb0ELb0ELb0ELb1ELb0EEEvNS_16Flash_fwd_paramsE:
        /* <DEDUP_REMOVED lines=55> */
.L_x_730:
[----:B------:R-:W-:-:S05]  /*0370*/  ULDC UR7, c[0x0][0x2c8] ;  /* 0x0000b20000077ab9 */ /* 0x000fca0000000800 */
.L_x_731:
        /* <DEDUP_REMOVED lines=132> */
.L_x_734:
[----:B------:R-:W-:Y:S05]  /*0bc0*/  BSYNC B0 ;  /* 0x0000000000007941 */ /* 0x000fea0003800000 */
.L_x_733:
        /* <DEDUP_REMOVED lines=21> */
.L_x_736:
[----:B------:R-:W-:Y:S05]  /*0d20*/  BSYNC B0 ;  /* 0x0000000000007941 */ /* 0x000fea0003800000 */
.L_x_735:
        /* <DEDUP_REMOVED lines=21> */
.L_x_738:
[----:B------:R-:W-:Y:S05]  /*0e80*/  BSYNC B0 ;  /* 0x0000000000007941 */ /* 0x000fea0003800000 */
.L_x_737:
        /* <DEDUP_REMOVED lines=21> */
.L_x_740:
[----:B------:R-:W-:Y:S05]  /*0fe0*/  BSYNC B0 ;  /* 0x0000000000007941 */ /* 0x000fea0003800000 */
.L_x_739:
        /* <DEDUP_REMOVED lines=20> */
.L_x_742:
[----:B------:R-:W-:Y:S05]  /*1130*/  BSYNC B0 ;  /* 0x0000000000007941 */ /* 0x000fea0003800000 */
.L_x_741:
        /* <DEDUP_REMOVED lines=20> */
.L_x_744:
[----:B------:R-:W-:Y:S05]  /*1280*/  BSYNC B0 ;  /* 0x0000000000007941 */ /* 0x000fea0003800000 */
.L_x_743:
        /* <DEDUP_REMOVED lines=20> */
.L_x_746:
[----:B------:R-:W-:Y:S05]  /*13d0*/  BSYNC B0 ;  /* 0x0000000000007941 */ /* 0x000fea0003800000 */
.L_x_745:
        /* <DEDUP_REMOVED lines=20> */
.L_x_748:
[----:B------:R-:W-:Y:S05]  /*1520*/  BSYNC B0 ;  /* 0x0000000000007941 */ /* 0x000fea0003800000 */
.L_x_747:
        /* <DEDUP_REMOVED lines=10> */
.L_x_750:
[----:B------:R-:W-:Y:S05]  /*15d0*/  BSYNC B0 ;  /* 0x0000000000007941 */ /* 0x000fea0003800000 */
.L_x_749:
        /* <DEDUP_REMOVED lines=15> */
.L_x_752:
[----:B------:R-:W-:Y:S05]  /*16d0*/  BSYNC B0 ;  /* 0x0000000000007941 */ /* 0x000fea0003800000 */
.L_x_751:
        /* <DEDUP_REMOVED lines=10> */
.L_x_754:
[----:B------:R-:W-:Y:S05]  /*1780*/  BSYNC B0 ;  /* 0x0000000000007941 */ /* 0x000fea0003800000 */
.L_x_753:
        /* <DEDUP_REMOVED lines=10> */
.L_x_756:
[----:B------:R-:W-:Y:S05]  /*1830*/  BSYNC B0 ;  /* 0x0000000000007941 */ /* 0x000fea0003800000 */
.L_x_755:
        /* <DEDUP_REMOVED lines=10> */
.L_x_758:
[----:B------:R-:W-:Y:S05]  /*18e0*/  BSYNC B0 ;  /* 0x0000000000007941 */ /* 0x000fea0003800000 */
.L_x_757:
        /* <DEDUP_REMOVED lines=10> */
.L_x_760:
[----:B------:R-:W-:Y:S05]  /*1990*/  BSYNC B0 ;  /* 0x0000000000007941 */ /* 0x000fea0003800000 */
.L_x_759:
        /* <DEDUP_REMOVED lines=10> */
.L_x_762:
[----:B------:R-:W-:Y:S05]  /*1a40*/  BSYNC B0 ;  /* 0x0000000000007941 */ /* 0x000fea0003800000 */
.L_x_761:
        /* <DEDUP_REMOVED lines=10> */
.L_x_732:
        /* <DEDUP_REMOVED lines=70> */
.L_x_763:
        /* <DEDUP_REMOVED lines=32> */
.L_x_764:
        /* <DEDUP_REMOVED lines=79> */
.L_x_766:
[----:B------:R-:W-:Y:S05]  /*2640*/  BSYNC B0 ;  /* 0x0000000000007941 */ /* 0x000fea0003800000 */
.L_x_765:
        /* <DEDUP_REMOVED lines=33> */
.L_x_768:
[----:B------:R-:W-:Y:S05]  /*2860*/  BSYNC B0 ;  /* 0x0000000000007941 */ /* 0x000fea0003800000 */
.L_x_767:
        /* <DEDUP_REMOVED lines=34> */
.L_x_770:
[----:B------:R-:W-:Y:S05]  /*2a90*/  BSYNC B0 ;  /* 0x0000000000007941 */ /* 0x000fea0003800000 */
.L_x_769:
        /* <DEDUP_REMOVED lines=33> */
.L_x_772:
[----:B------:R-:W-:Y:S05]  /*2cb0*/  BSYNC B0 ;  /* 0x0000000000007941 */ /* 0x000fea0003800000 */
.L_x_771:
        /* <DEDUP_REMOVED lines=32> */
.L_x_774:
[----:B------:R-:W-:Y:S05]  /*2ec0*/  BSYNC B0 ;  /* 0x0000000000007941 */ /* 0x000fea0003800000 */
.L_x_773:
        /* <DEDUP_REMOVED lines=33> */
.L_x_776:
[----:B------:R-:W-:Y:S05]  /*30e0*/  BSYNC B0 ;  /* 0x0000000000007941 */ /* 0x000fea0003800000 */
.L_x_775:
        /* <DEDUP_REMOVED lines=31> */
.L_x_778:
[----:B------:R-:W-:Y:S05]  /*32e0*/  BSYNC B0 ;  /* 0x0000000000007941 */ /* 0x000fea0003800000 */
.L_x_777:
        /* <DEDUP_REMOVED lines=31> */
.L_x_780:
[----:B------:R-:W-:Y:S05]  /*34e0*/  BSYNC B0 ;  /* 0x0000000000007941 */ /* 0x000fea0003800000 */
.L_x_779:
        /* <DEDUP_REMOVED lines=35> */
.L_x_782:
[----:B------:R-:W-:Y:S05]  /*3720*/  BSYNC B0 ;  /* 0x0000000000007941 */ /* 0x000fea0003800000 */
.L_x_781:
        /* <DEDUP_REMOVED lines=27> */
.L_x_784:
[----:B------:R-:W-:Y:S05]  /*38e0*/  BSYNC B0 ;  /* 0x0000000000007941 */ /* 0x000fea0003800000 */
.L_x_783:
        /* <DEDUP_REMOVED lines=34> */
.L_x_786:
[----:B------:R-:W-:Y:S05]  /*3b10*/  BSYNC B0 ;  /* 0x0000000000007941 */ /* 0x000fea0003800000 */
.L_x_785:
        /* <DEDUP_REMOVED lines=27> */
.L_x_788:
[----:B------:R-:W-:Y:S05]  /*3cd0*/  BSYNC B0 ;  /* 0x0000000000007941 */ /* 0x000fea0003800000 */
.L_x_787:
        /* <DEDUP_REMOVED lines=55> */
.L_x_790:
[----:B------:R-:W-:Y:S05]  /*4050*/  BSYNC B0 ;  /* 0x0000000000007941 */ /* 0x000fea0003800000 */
.L_x_789:
        /* <DEDUP_REMOVED lines=29> */
.L_x_792:
[----:B------:R-:W-:Y:S05]  /*4230*/  BSYNC B0 ;  /* 0x0000000000007941 */ /* 0x000fea0003800000 */
.L_x_791:
        /* <DEDUP_REMOVED lines=29> */
.L_x_794:
[----:B------:R-:W-:Y:S05]  /*4410*/  BSYNC B0 ;  /* 0x0000000000007941 */ /* 0x000fea0003800000 */
.L_x_793:
        /* <DEDUP_REMOVED lines=29> */
.L_x_796:
[----:B------:R-:W-:Y:S05]  /*45f0*/  BSYNC B0 ;  /* 0x0000000000007941 */ /* 0x000fea0003800000 */
.L_x_795:
[----:B------:R-:W-:Y:S01]  /*4600*/  LDSM.16.M88.4 R12, [R231] ;  /* 0x00000000e70c783b */ /* 0x000fe20000000200 */
[----:B------:R-:W-:Y:S01]  /*4610*/  R2P PR, R24, 0x6 ;  /* 0x0000000618007804 */ /* 0x000fe20000000000 */
[C---:B------:R-:W-:Y:S01]  /*4620*/  VIADD R0, R224.reuse, 0x8000 ;  /* 0x00008000e0007836 */ /* 0x040fe20000000000 */
[----:B------:R-:W-:Y:S01]  /*4630*/  ULDC UR33, c[0x0][0x39c] ;  /* 0x0000e70000217ab9 */ /* 0x000fe20000000800 */
[----:B------:R-:W5:Y:S01]  /*4640*/  LDSM.16.M88.4 R16, [R224+0x8000] ;  /* 0x00800000e010783b */ /* 0x000f620000000200 */
[----:B------:R-:W-:Y:S01]  /*4650*/  VIADD R235, R224, 0x8020 ;  /* 0x00008020e0eb7836 */ /* 0x000fe20000000000 */
[----:B------:R-:W-:Y:S01]  /*4660*/  LOP3.LUT R3, R169, 0xffffffe0, RZ, 0xc0, !PT ;  /* 0xffffffe0a9037812 */ /* 0x000fe200078ec0ff */
[--C-:B------:R-:W-:Y:S01]  /*4670*/  IMAD R232, R4, 0x2, R231.reuse ;  /* 0x0000000204e87824 */ /* 0x100fe200078e02e7 */
[----:B-1-34-:R-:W1:Y:S01]  /*4680*/  LDSM.16.M88.4 R8, [R231+0x2000] ;  /* 0x00200000e708783b */ /* 0x01ae620000000200 */
[C---:B------:R-:W-:Y:S01]  /*4690*/  IMAD R234, R2.reuse, 0x2, R231 ;  /* 0x0000000202ea7824 */ /* 0x040fe200078e02e7 */
[----:B------:R-:W-:Y:S01]  /*46a0*/  UIADD3 UR5, UR25, 0x1, -UR18 ;  /* 0x0000000119057890 */ /* 0x000fe2000fffe812 */
[----:B------:R-:W-:Y:S01]  /*46b0*/  IMAD R233, R2, 0x2, R232 ;  /* 0x0000000202e97824 */ /* 0x000fe200078e02e8 */
[----:B------:R-:W3:Y:S01]  /*46c0*/  LDSM.16.M88.4 R40, [R224+0x9000] ;  /* 0x00900000e028783b */ /* 0x000ee20000000200 */
[----:B------:R-:W-:Y:S01]  /*46d0*/  LEA R6, R168, UR24, 0x4 ;  /* 0x00000018a8067c11 */ /* 0x000fe2000f8e20ff */
[----:B------:R-:W-:Y:S01]  /*46e0*/  @P1 VIADD R235, R0, 0xffffffe0 ;  /* 0xffffffe000eb1836 */ /* 0x000fe20000000000 */
[----:B------:R-:W-:Y:S01]  /*46f0*/  UIADD3 UR5, UR5, UR20, URZ ;  /* 0x0000001405057290 */ /* 0x000fe2000fffe03f */
[----:B------:R-:W4:Y:S01]  /*4700*/  LDSM.16.M88.4 R20, [R224+0x8800] ;  /* 0x00880000e014783b */ /* 0x000f220000000200 */
[----:B------:R-:W-:Y:S01]  /*4710*/  IMAD.MOV.U32 R0, RZ, RZ, 0x40 ;  /* 0x00000040ff007424 */ /* 0x000fe200078e00ff */
[----:B------:R-:W-:Y:S01]  /*4720*/  UIADD3 UR21, UR25, -UR21, -UR18 ;  /* 0x8000001519157290 */ /* 0x000fe2000fffe812 */
[C---:B------:R-:W-:Y:S01]  /*4730*/  VIADD R242, R235.reuse, 0x800 ;  /* 0x00000800ebf27836 */ /* 0x040fe20000000000 */
[----:B------:R-:W4:Y:S01]  /*4740*/  LDSM.16.M88.4 R32, [R224+0x9800] ;  /* 0x00980000e020783b */ /* 0x000f220000000200 */
[----:B------:R-:W-:Y:S01]  /*4750*/  UISETP.GT.AND UP0, UPT, UR12, UR15, UPT ;  /* 0x0000000f0c00728c */ /* 0x000fe2000bf04270 */
[----:B------:R-:W-:Y:S01]  /*4760*/  SEL R0, R0, 0xffffffc0, !P2 ;  /* 0xffffffc000007807 */ /* 0x000fe20005000000 */
[C---:B------:R-:W-:Y:S01]  /*4770*/  VIADD R241, R235.reuse, 0x1000 ;  /* 0x00001000ebf17836 */ /* 0x040fe20000000000 */
[----:B------:R-:W-:Y:S01]  /*4780*/  LDSM.16.M88.4 R24, [R232] ;  /* 0x00000000e818783b */ /* 0x000fe20000000200 */
[----:B------:R-:W-:-:S02]  /*4790*/  VIADD R240, R235, 0x1800 ;  /* 0x00001800ebf07836 */ /* 0x000fc40000000000 */
[----:B------:R-:W-:Y:S01]  /*47a0*/  IMAD.IADD R230, R224, 0x1, R0 ;  /* 0x00000001e0e67824 */ /* 0x000fe200078e0200 */
[----:B------:R-:W4:Y:S01]  /*47b0*/  LDSM.16.M88.4 R36, [R235] ;  /* 0x00000000eb24783b */ /* 0x000f220000000200 */
[----:B------:R-:W-:Y:S02]  /*47c0*/  IMAD.IADD R229, R0, 0x1, R235 ;  /* 0x0000000100e57824 */ /* 0x000fe400078e02eb */
[C---:B------:R-:W-:Y:S01]  /*47d0*/  VIADD R239, R235.reuse, 0x2000 ;  /* 0x00002000ebef7836 */ /* 0x040fe20000000000 */
[----:B------:R-:W-:Y:S01]  /*47e0*/  LDSM.16.M88.4 R56, [R235+0x1000] ;  /* 0x00100000eb38783b */ /* 0x000fe20000000200 */
[C---:B------:R-:W-:Y:S02]  /*47f0*/  VIADD R238, R235.reuse, 0x2800 ;  /* 0x00002800ebee7836 */ /* 0x040fe40000000000 */
[C---:B------:R-:W-:Y:S01]  /*4800*/  VIADD R237, R235.reuse, 0x3000 ;  /* 0x00003000ebed7836 */ /* 0x040fe20000000000 */
[----:B------:R-:W-:Y:S01]  /*4810*/  LDSM.16.M88.4 R60, [R235+0x800] ;  /* 0x00080000eb3c783b */ /* 0x000fe20000000200 */
[----:B------:R-:W-:-:S03]  /*4820*/  VIADD R236, R235, 0x3800 ;  /* 0x00003800ebec7836 */ /* 0x000fc60000000000 */
[----:B------:R-:W-:Y:S01]  /*4830*/  LDSM.16.M88.4 R64, [R235+0x1800] ;  /* 0x00180000eb40783b */ /* 0x000fe20000000200 */
[-C--:B-----5:R-:W-:Y:S03]  /*4840*/  HMMA.16816.F32 R48, R12, R16.reuse, RZ ;  /* 0x000000100c30723c */ /* 0x0a0fe600000018ff */
[----:B--2---:R-:W-:Y:S04]  /*4850*/  LDSM.16.M88.4 R28, [R234] ;  /* 0x00000000ea1c783b */ /* 0x004fe80000000200 */
[----:B------:R-:W-:Y:S01]  /*4860*/  LDSM.16.M88.4 R76, [R230+0x8000] ;  /* 0x00800000e64c783b */ /* 0x000fe20000000200 */
[C---:B-1----:R-:W-:Y:S03]  /*4870*/  HMMA.16816.F32 R52, R8.reuse, R16, RZ ;  /* 0x000000100834723c */ /* 0x042fe600000018ff */
[----:B------:R-:W0:Y:S03]  /*4880*/  LDGDEPBAR ;  /* 0x00000000000079af */ /* 0x000e260000000000 */
[-C--:B------:R-:W-:Y:S06]  /*4890*/  HMMA.16816.F32 R88, R8, R18.reuse, RZ ;  /* 0x000000120858723c */ /* 0x080fec00000018ff */
[----:B------:R-:W-:Y:S01]  /*48a0*/  HMMA.16816.F32 R128, R12, R18, RZ ;  /* 0x000000120c80723c */ /* 0x000fe200000018ff */
[----:B------:R-:W1:Y:S05]  /*48b0*/  LDSM.16.M88.4 R16, [R232+0x2000] ;  /* 0x00200000e810783b */ /* 0x000e6a0000000200 */
[C---:B---3--:R-:W-:Y:S06]  /*48c0*/  HMMA.16816.F32 R68, R8.reuse, R40, RZ ;  /* 0x000000280844723c */ /* 0x048fec00000018ff */
[C---:B----4-:R-:W-:Y:S06]  /*48d0*/  HMMA.16816.F32 R44, R8.reuse, R20, RZ ;  /* 0x00000014082c723c */ /* 0x050fec00000018ff */
[----:B------:R-:W-:Y:S06]  /*48e0*/  HMMA.16816.F32 R84, R8, R22, RZ ;  /* 0x000000160854723c */ /* 0x000fec00000018ff */
        /* <DEDUP_REMOVED lines=8> */
[----:B------:R-:W-:Y:S01]  /*4970*/  HMMA.16816.F32 R124, R8, R34, RZ ;  /* 0x00000022087c723c */ /* 0x000fe200000018ff */
[----:B------:R-:W2:Y:S04]  /*4980*/  LDSM.16.M88.4 R8, [R234+0x2000] ;  /* 0x00200000ea08783b */ /* 0x000ea80000000200 */
[----:B------:R-:W-:Y:S01]  /*4990*/  LDSM.16.M88.4 R32, [R233] ;  /* 0x00000000e920783b */ /* 0x000fe20000000200 */
[----:B------:R-:W-:Y:S03]  /*49a0*/  HMMA.16816.F32 R12, R24, R36, R48 ;  /* 0x00000024180c723c */ /* 0x000fe60000001830 */
[----:B------:R-:W-:Y:S03]  /*49b0*/  LDSM.16.M88.4 R48, [R230+0x9000] ;  /* 0x00900000e630783b */ /* 0x000fe60000000200 */
[C---:B-1----:R-:W-:Y:S01]  /*49c0*/  HMMA.16816.F32 R92, R16.reuse, R56, R68 ;  /* 0x00000038105c723c */ /* 0x042fe20000001844 */
[----:B------:R-:W1:Y:S05]  /*49d0*/  LDSM.16.M88.4 R68, [R229] ;  /* 0x00000000e544783b */ /* 0x000e6a0000000200 */
[C---:B------:R-:W-:Y:S01]  /*49e0*/  HMMA.16816.F32 R100, R16.reuse, R36, R52 ;  /* 0x000000241064723c */ /* 0x040fe20000001834 */
[----:B------:R-:W3:Y:S05]  /*49f0*/  LDSM.16.M88.4 R52, [R230+0x8800] ;  /* 0x00880000e634783b */ /* 0x000eea0000000200 */
[----:B------:R-:W-:Y:S01]  /*4a00*/  HMMA.16816.F32 R96, R16, R60, R44 ;  /* 0x0000003c1060723c */ /* 0x000fe2000000182c */
[----:B------:R-:W4:Y:S05]  /*4a10*/  LDSM.16.M88.4 R44, [R230+0x9800] ;  /* 0x00980000e62c783b */ /* 0x000f2a0000000200 */
[----:B------:R-:W-:Y:S01]  /*4a20*/  HMMA.16816.F32 R140, R24, R64, R20 ;  /* 0x00000040188c723c */ /* 0x000fe20000001814 */
[----:B------:R-:W5:Y:S05]  /*4a30*/  LDSM.16.M88.4 R20, [R233+0x2000] ;  /* 0x00200000e914783b */ /* 0x000f6a0000000200 */
[----:B------:R-:W-:Y:S06]  /*4a40*/  HMMA.16816.F32 R12, R28, R76, R12 ;  /* 0x0000004c1c0c723c */ /* 0x000fec000000180c */
[C---:B------:R-:W-:Y:S01]  /*4a50*/  HMMA.16816.F32 R40, R16.reuse, R64, R72 ;  /* 0x000000401028723c */ /* 0x040fe20000001848 */
[----:B------:R-:W-:Y:S05]  /*4a60*/  LDSM.16.M88.4 R72, [R224+0xa000] ;  /* 0x00a00000e048783b */ /* 0x000fea0000000200 */
[C---:B------:R-:W-:Y:S06]  /*4a70*/  HMMA.16816.F32 R88, R16.reuse, R38, R88 ;  /* 0x000000261058723c */ /* 0x040fec0000001858 */
[C---:B------:R-:W-:Y:S06]  /*4a80*/  HMMA.16816.F32 R84, R16.reuse, R62, R84 ;  /* 0x0000003e1054723c */ /* 0x040fec0000001854 */
[C---:B------:R-:W-:Y:S06]  /*4a90*/  HMMA.16816.F32 R80, R16.reuse, R58, R80 ;  /* 0x0000003a1050723c */ /* 0x040fec0000001850 */
[----:B------:R-:W-:Y:S01]  /*4aa0*/  HMMA.16816.F32 R132, R16, R66, R124 ;  /* 0x000000421084723c */ /* 0x000fe2000000187c */
[----:B------:R-:W5:Y:S05]  /*4ab0*/  LDSM.16.M88.4 R16, [R231+0x4000] ;  /* 0x00400000e710783b */ /* 0x000f6a0000000200 */
[C---:B------:R-:W-:Y:S06]  /*4ac0*/  HMMA.16816.F32 R144, R24.reuse, R60, R120 ;  /* 0x0000003c1890723c */ /* 0x040fec0000001878 */
[C---:B------:R-:W-:Y:S06]  /*4ad0*/  HMMA.16816.F32 R148, R24.reuse, R56, R112 ;  /* 0x000000381894723c */ /* 0x040fec0000001870 */
[C---:B------:R-:W-:Y:S06]  /*4ae0*/  HMMA.16816.F32 R128, R24.reuse, R38, R128 ;  /* 0x000000261880723c */ /* 0x040fec0000001880 */
[----:B------:R-:W-:Y:S06]  /*4af0*/  HMMA.16816.F32 R120, R24, R58, R108 ;  /* 0x0000003a1878723c */ /* 0x000fec000000186c */
[----:B--2---:R-:W-:Y:S06]  /*4b00*/  HMMA.16816.F32 R100, R8, R76, R100 ;  /* 0x0000004c0864723c */ /* 0x004fec0000001864 */
[C---:B------:R-:W-:Y:S01]  /*4b10*/  HMMA.16816.F32 R116, R24.reuse, R62, R116 ;  /* 0x0000003e1874723c */ /* 0x040fe20000001874 */
[----:B------:R-:W-:Y:S05]  /*4b20*/  LDSM.16.M88.4 R60, [R229+0x800] ;  /* 0x00080000e53c783b */ /* 0x000fea0000000200 */
[----:B------:R-:W-:Y:S06]  /*4b30*/  HMMA.16816.F32 R36, R24, R66, R104 ;  /* 0x000000421824723c */ /* 0x000fec0000001868 */
[----:B-1----:R-:W-:Y:S01]  /*4b40*/  HMMA.16816.F32 R24, R32, R68, R12 ;  /* 0x000000442018723c */ /* 0x002fe2000000180c */
[----:B------:R-:W1:Y:S05]  /*4b50*/  LDSM.16.M88.4 R12, [R231+0x6000] ;  /* 0x00600000e70c783b */ /* 0x000e6a0000000200 */
[C---:B---3--:R-:W-:Y:S06]  /*4b60*/  HMMA.16816.F32 R124, R8.reuse, R52, R96 ;  /* 0x00000034087c723c */ /* 0x048fec0000001860 */
[C---:B----4-:R-:W-:Y:S01]  /*4b70*/  HMMA.16816.F32 R108, R8.reuse, R44, R40 ;  /* 0x0000002c086c723c */ /* 0x050fe20000001828 */
[----:B------:R-:W-:Y:S05]  /*4b80*/  LDSM.16.M88.4 R40, [R232+0x4000] ;  /* 0x00400000e828783b */ /* 0x000fea0000000200 */
[C---:B------:R-:W-:Y:S01]  /*4b90*/  HMMA.16816.F32 R56, R8.reuse, R78, R88 ;  /* 0x0000004e0838723c */ /* 0x040fe20000001858 */
[----:B------:R-:W-:Y:S05]  /*4ba0*/  LDSM.16.M88.4 R88, [R229+0x1000] ;  /* 0x00100000e558783b */ /* 0x000fea0000000200 */
[C---:B------:R-:W-:Y:S01]  /*4bb0*/  HMMA.16816.F32 R96, R8.reuse, R54, R84 ;  /* 0x000000360860723c */ /* 0x040fe20000001854 */
[----:B------:R-:W2:Y:S05]  /*4bc0*/  LDSM.16.M88.4 R84, [R235+0x2000] ;  /* 0x00200000eb54783b */ /* 0x000eaa0000000200 */
[C---:B------:R-:W-:Y:S06]  /*4bd0*/  HMMA.16816.F32 R112, R8.reuse, R48, R92 ;  /* 0x000000300870723c */ /* 0x040fec000000185c */
[----:B------:R-:W-:Y:S01]  /*4be0*/  HMMA.16816.F32 R92, R8, R50, R80 ;  /* 0x00000032085c723c */ /* 0x000fe20000001850 */
[----:B------:R-:W3:Y:S05]  /*4bf0*/  LDSM.16.M88.4 R80, [R229+0x1800] ;  /* 0x00180000e550783b */ /* 0x000eea0000000200 */
[C---:B------:R-:W-:Y:S06]  /*4c00*/  HMMA.16816.F32 R76, R28.reuse, R78, R128 ;  /* 0x0000004e1c4c723c */ /* 0x040fec0000001880 */
[C---:B------:R-:W-:Y:S06]  /*4c10*/  HMMA.16816.F32 R156, R28.reuse, R48, R148 ;  /* 0x000000301c9c723c */ /* 0x040fec0000001894 */
[----:B------:R-:W-:Y:S06]  /*4c20*/  HMMA.16816.F32 R164, R28, R50, R120 ;  /* 0x000000321ca4723c */ /* 0x000fec0000001878 */
[----:B-----5:R-:W-:Y:S06]  /*4c30*/  HMMA.16816.F32 R48, R20, R68, R100 ;  /* 0x000000441430723c */ /* 0x020fec0000001864 */
[----:B------:R-:W-:Y:S01]  /*4c40*/  HMMA.16816.F32 R64, R8, R46, R132 ;  /* 0x0000002e0840723c */ /* 0x000fe20000001884 */
[----:B------:R-:W4:Y:S05]  /*4c50*/  LDSM.16.M88.4 R8, [R232+0x6000] ;  /* 0x00600000e808783b */ /* 0x000f2a0000000200 */
[----:B------:R-:W-:Y:S06]  /*4c60*/  HMMA.16816.F32 R24, R16, R72, R24 ;  /* 0x000000481018723c */ /* 0x000fec0000001818 */
[C---:B------:R-:W-:Y:S06]  /*4c70*/  HMMA.16816.F32 R160, R28.reuse, R44, R140 ;  /* 0x0000002c1ca0723c */ /* 0x040fec000000188c */
[----:B------:R-:W-:Y:S01]  /*4c80*/  HMMA.16816.F32 R140, R28, R46, R36 ;  /* 0x0000002e1c8c723c */ /* 0x000fe20000001824 */
[----:B------:R-:W-:Y:S04]  /*4c90*/  LDSM.16.M88.4 R36, [R234+0x4000] ;  /* 0x00400000ea24783b */ /* 0x000fe80000000200 */
[----:B------:R-:W-:Y:S01]  /*4ca0*/  LDSM.16.M88.4 R44, [R224+0xb800] ;  /* 0x00b80000e02c783b */ /* 0x000fe20000000200 */
[----:B------:R-:W-:Y:S03]  /*4cb0*/  HMMA.16816.F32 R120, R20, R70, R56 ;  /* 0x000000461478723c */ /* 0x000fe60000001838 */
[----:B------:R-:W5:Y:S03]  /*4cc0*/  LDSM.16.M88.4 R56, [R230+0xa000] ;  /* 0x00a00000e638783b */ /* 0x000f660000000200 */
[C---:B------:R-:W-:Y:S06]  /*4cd0*/  HMMA.16816.F32 R104, R28.reuse, R52, R144 ;  /* 0x000000341c68723c */ /* 0x040fec0000001890 */
[----:B------:R-:W-:Y:S01]  /*4ce0*/  HMMA.16816.F32 R116, R28, R54, R116 ;  /* 0x000000361c74723c */ /* 0x000fe20000001874 */
[----:B------:R-:W-:Y:S05]  /*4cf0*/  LDSM.16.M88.4 R52, [R224+0xa800] ;  /* 0x00a80000e034783b */ /* 0x000fea0000000200 */
[----:B------:R-:W-:Y:S06]  /*4d00*/  HMMA.16816.F32 R76, R32, R70, R76 ;  /* 0x00000046204c723c */ /* 0x000fec000000184c */
[----:B-1----:R-:W-:Y:S01]  /*4d10*/  HMMA.16816.F32 R68, R12, R72, R48 ;  /* 0x000000480c44723c */ /* 0x002fe20000001830 */
[----:B------:R-:W-:Y:S05]  /*4d20*/  LDSM.16.M88.4 R48, [R224+0xb000] ;  /* 0x00b00000e030783b */ /* 0x000fea0000000200 */
[----:B--2---:R-:W-:Y:S01]  /*4d30*/  HMMA.16816.F32 R28, R40, R84, R24 ;  /* 0x00000054281c723c */ /* 0x004fe20000001818 */
[----:B------:R-:W1:Y:S05]  /*4d40*/  LDSM.16.M88.4 R24, [R234+0x6000] ;  /* 0x00600000ea18783b */ /* 0x000e6a0000000200 */
[C---:B------:R-:W-:Y:S06]  /*4d50*/  HMMA.16816.F32 R132, R20.reuse, R60, R124 ;  /* 0x0000003c1484723c */ /* 0x040fec000000187c */
[C---:B------:R-:W-:Y:S06]  /*4d60*/  HMMA.16816.F32 R128, R20.reuse, R62, R96 ;  /* 0x0000003e1480723c */ /* 0x040fec0000001860 */
[C---:B------:R-:W-:Y:S06]  /*4d70*/  HMMA.16816.F32 R152, R20.reuse, R88, R112 ;  /* 0x000000581498723c */ /* 0x040fec0000001870 */
[C---:B------:R-:W-:Y:S06]  /*4d80*/  HMMA.16816.F32 R148, R20.reuse, R90, R92 ;  /* 0x0000005a1494723c */ /* 0x040fec000000185c */
[C---:B---3--:R-:W-:Y:S06]  /*4d90*/  HMMA.16816.F32 R144, R20.reuse, R80, R108 ;  /* 0x000000501490723c */ /* 0x048fec000000186c */
[----:B------:R-:W-:Y:S01]  /*4da0*/  HMMA.16816.F32 R124, R20, R82, R64 ;  /* 0x00000052147c723c */ /* 0x000fe20000001840 */
[----:B------:R-:W-:Y:S04]  /*4db0*/  LDSM.16.M88.4 R20, [R233+0x4000] ;  /* 0x00400000e914783b */ /* 0x000fe80000000200 */
[----:B------:R-:W2:Y:S01]  /*4dc0*/  LDSM.16.M88.4 R64, [R229+0x2000] ;  /* 0x00200000e540783b */ /* 0x000ea20000000200 */
[C---:B------:R-:W-:Y:S06]  /*4dd0*/  HMMA.16816.F32 R104, R32.reuse, R60, R104 ;  /* 0x0000003c2068723c */ /* 0x040fec0000001868 */
[----:B------:R-:W-:Y:S06]  /*4de0*/  HMMA.16816.F32 R108, R32, R62, R116 ;  /* 0x0000003e206c723c */ /* 0x000fec0000001874 */
[----:B----4-:R-:W-:Y:S06]  /*4df0*/  HMMA.16816.F32 R60, R8, R84, R68 ;  /* 0x00000054083c723c */ /* 0x010fec0000001844 */
[----:B------:R-:W-:Y:S06]  /*4e00*/  HMMA.16816.F32 R68, R16, R74, R76 ;  /* 0x0000004a1044723c */ /* 0x000fec000000184c */
[----:B-----5:R-:W-:Y:S01]  /*4e10*/  HMMA.16816.F32 R76, R36, R56, R28 ;  /* 0x00000038244c723c */ /* 0x020fe2000000181c */
[----:B------:R-:W3:Y:S05]  /*4e20*/  LDSM.16.M88.4 R28, [R233+0x6000] ;  /* 0x00600000e91c783b */ /* 0x000eea0000000200 */
[----:B------:R-:W-:Y:S06]  /*4e30*/  HMMA.16816.F32 R72, R12, R74, R120 ;  /* 0x0000004a0c48723c */ /* 0x000fec0000001878 */
[C---:B------:R-:W-:Y:S06]  /*4e40*/  HMMA.16816.F32 R100, R32.reuse, R88, R156 ;  /* 0x000000582064723c */ /* 0x040fec000000189c */
[C---:B------:R-:W-:Y:S06]  /*4e50*/  HMMA.16816.F32 R92, R32.reuse, R90, R164 ;  /* 0x0000005a205c723c */ /* 0x040fec00000018a4 */
[C---:B------:R-:W-:Y:S06]  /*4e60*/  HMMA.16816.F32 R88, R32.reuse, R80, R160 ;  /* 0x000000502058723c */ /* 0x040fec00000018a0 */
[----:B------:R-:W-:Y:S06]  /*4e70*/  HMMA.16816.F32 R96, R32, R82, R140 ;  /* 0x000000522060723c */ /* 0x000fec000000188c */
[----:B-1----:R-:W-:Y:S01]  /*4e80*/  HMMA.16816.F32 R32, R24, R56, R60 ;  /* 0x000000381820723c */ /* 0x002fe2000000183c */
[----:B------:R-:W1:Y:S05]  /*4e90*/  LDSM.16.M88.4 R60, [R235+0x2800] ;  /* 0x00280000eb3c783b */ /* 0x000e6a0000000200 */
[----:B------:R-:W-:Y:S06]  /*4ea0*/  HMMA.16816.F32 R68, R40, R86, R68 ;  /* 0x000000562844723c */ /* 0x000fec0000001844 */
[----:B--2---:R-:W-:Y:S06]  /*4eb0*/  HMMA.16816.F32 R80, R20, R64, R76 ;  /* 0x000000401450723c */ /* 0x004fec000000184c */
[----:B------:R-:W-:Y:S06]  /*4ec0*/  HMMA.16816.F32 R76, R16, R52, R104 ;  /* 0x00000034104c723c */ /* 0x000fec0000001868 */
[----:B------:R-:W-:Y:S06]  /*4ed0*/  HMMA.16816.F32 R72, R8, R86, R72 ;  /* 0x000000560848723c */ /* 0x000fec0000001848 */
[----:B---3--:R-:W-:Y:S06]  /*4ee0*/  HMMA.16816.F32 R84, R28, R64, R32 ;  /* 0x000000401c54723c */ /* 0x008fec0000001820 */
[----:B------:R-:W-:Y:S01]  /*4ef0*/  HMMA.16816.F32 R32, R36, R58, R68 ;  /* 0x0000003a2420723c */ /* 0x000fe20000001844 */
[----:B------:R-:W-:-:S05]  /*4f00*/  FMUL.FTZ R0, R80, UR33 ;  /* 0x0000002150007c20 */ /* 0x000fca0008410000 */
[C---:B------:R-:W-:Y:S06]  /*4f10*/  HMMA.16816.F32 R112, R12.reuse, R52, R132 ;  /* 0x000000340c70723c */ /* 0x040fec0000001884 */
[C---:B------:R-:W-:Y:S01]  /*4f20*/  HMMA.16816.F32 R116, R12.reuse, R54, R128 ;  /* 0x000000360c74723c */ /* 0x040fe20000001880 */
[----:B------:R2:W3:Y:S05]  /*4f30*/  MUFU.TANH R129, R0 ;  /* 0x0000000000817308 */ /* 0x0004ea0000002400 */
[C---:B------:R-:W-:Y:S06]  /*4f40*/  HMMA.16816.F32 R120, R12.reuse, R48, R152 ;  /* 0x000000300c78723c */ /* 0x040fec0000001898 */
[C---:B------:R-:W-:Y:S06]  /*4f50*/  HMMA.16816.F32 R148, R12.reuse, R50, R148 ;  /* 0x000000320c94723c */ /* 0x040fec0000001894 */
[----:B------:R-:W-:Y:S01]  /*4f60*/  HMMA.16816.F32 R144, R12, R44, R144 ;  /* 0x0000002c0c90723c */ /* 0x000fe20000001890 */
[----:B--2---:R-:W-:-:S04]  /*4f70*/  FMUL.FTZ R0, R81, UR33 ;  /* 0x0000002151007c20 */ /* 0x004fc80008410000 */
[----:B------:R2:W-:Y:S01]  /*4f80*/  MUFU.TANH R128, R0 ;  /* 0x0000000000807308 */ /* 0x0005e20000002400 */
[----:B------:R-:W-:Y:S01]  /*4f90*/  HMMA.16816.F32 R124, R12, R46, R124 ;  /* 0x0000002e0c7c723c */ /* 0x000fe2000000187c */
[----:B------:R-:W4:Y:S05]  /*4fa0*/  LDSM.16.M88.4 R12, [R230+0xa800] ;  /* 0x00a80000e60c783b */ /* 0x000f2a0000000200 */
[----:B------:R-:W-:Y:S06]  /*4fb0*/  HMMA.16816.F32 R108, R16, R54, R108 ;  /* 0x00000036106c723c */ /* 0x000fec000000186c */
[----:B------:R-:W-:Y:S01]  /*4fc0*/  HMMA.16816.F32 R56, R24, R58, R72 ;  /* 0x0000003a1838723c */ /* 0x000fe20000001848 */
[----:B--2---:R-:W-:-:S05]  /*4fd0*/  FMUL.FTZ R0, R82, UR33 ;  /* 0x0000002152007c20 */ /* 0x004fca0008410000 */
[----:B-1----:R-:W-:Y:S01]  /*4fe0*/  HMMA.16816.F32 R52, R40, R60, R76 ;  /* 0x0000003c2834723c */ /* 0x002fe2000000184c */
[----:B------:R1:W2:Y:S05]  /*4ff0*/  MUFU.TANH R158, R0 ;  /* 0x00000000009e7308 */ /* 0x0002aa0000002400 */
[C---:B------:R-:W-:Y:S06]  /*5000*/  HMMA.16816.F32 R100, R16.reuse, R48, R100 ;  /* 0x000000301064723c */ /* 0x040fec0000001864 */
[----:B------:R-:W-:Y:S06]  /*5010*/  HMMA.16816.F32 R92, R16, R50, R92 ;  /* 0x00000032105c723c */ /* 0x000fec000000185c */
[----:B------:R-:W-:Y:S01]  /*5020*/  HMMA.16816.F32 R48, R20, R66, R32 ;  /* 0x000000421430723c */ /* 0x000fe20000001820 */
[----:B-1----:R-:W-:Y:S01]  /*5030*/  FMUL.FTZ R0, R83, UR33 ;  /* 0x0000002153007c20 */ /* 0x002fe20008410000 */
[----:B------:R-:W1:Y:S03]  /*5040*/  LDSM.16.M88.4 R32, [R229+0x2800] ;  /* 0x00280000e520783b */ /* 0x000e660000000200 */
[----:B------:R5:W-:Y:S01]  /*5050*/  MUFU.TANH R157, R0 ;  /* 0x00000000009d7308 */ /* 0x000be20000002400 */
[C---:B------:R-:W-:Y:S06]  /*5060*/  HMMA.16816.F32 R88, R16.reuse, R44, R88 ;  /* 0x0000002c1058723c */ /* 0x040fec0000001858 */
[----:B------:R-:W-:Y:S01]  /*5070*/  HMMA.16816.F32 R104, R16, R46, R96 ;  /* 0x0000002e1068723c */ /* 0x000fe20000001860 */
[----:B------:R-:W3:Y:S05]  /*5080*/  LDSM.16.M88.4 R16, [R235+0x3000] ;  /* 0x00300000eb10783b */ /* 0x000eea0000000200 */
[----:B------:R-:W-:Y:S01]  /*5090*/  HMMA.16816.F32 R44, R8, R60, R112 ;  /* 0x0000003c082c723c */ /* 0x000fe20000001870 */
[----:B-----5:R-:W-:-:S05]  /*50a0*/  FMUL.FTZ R0, R84, UR33 ;  /* 0x0000002154007c20 */ /* 0x020fca0008410000 */
[----:B------:R-:W-:Y:S01]  /*50b0*/  HMMA.16816.F32 R56, R28, R66, R56 ;  /* 0x000000421c38723c */ /* 0x000fe20000001838 */
[----:B------:R-:W5:Y:S01]  /*50c0*/  LDSM.16.M88.4 R64, [R235+0x3800] ;  /* 0x00380000eb40783b */ /* 0x000f620000000200 */
[----:B------:R2:W5:Y:S04]  /*50d0*/  MUFU.TANH R82, R0 ;  /* 0x0000000000527308 */ /* 0x0005680000002400 */
[----:B----4-:R-:W-:Y:S06]  /*50e0*/  HMMA.16816.F32 R52, R36, R12, R52 ;  /* 0x0000000c2434723c */ /* 0x010fec0000001834 */
[----:B------:R-:W-:Y:S06]  /*50f0*/  HMMA.16816.F32 R68, R8, R62, R116 ;  /* 0x0000003e0844723c */ /* 0x000fec0000001874 */
[----:B------:R-:W-:Y:S01]  /*5100*/  HMMA.16816.F32 R44, R24, R12, R44 ;  /* 0x0000000c182c723c */ /* 0x000fe2000000182c */
[----:B--2---:R-:W-:-:S04]  /*5110*/  FMUL.FTZ R0, R85, UR33 ;  /* 0x0000002155007c20 */ /* 0x004fc80008410000 */
[----:B------:R2:W-:Y:S01]  /*5120*/  MUFU.TANH R114, R0 ;  /* 0x0000000000727308 */ /* 0x0005e20000002400 */
[----:B------:R-:W-:Y:S06]  /*5130*/  HMMA.16816.F32 R60, R40, R62, R108 ;  /* 0x0000003e283c723c */ /* 0x000fec000000186c */
[----:B-1----:R-:W-:Y:S06]  /*5140*/  HMMA.16816.F32 R52, R20, R32, R52 ;  /* 0x000000201434723c */ /* 0x002fec0000001834 */
[----:B---3--:R-:W-:Y:S01]  /*5150*/  HMMA.16816.F32 R72, R8, R16, R120 ;  /* 0x000000100848723c */ /* 0x008fe20000001878 */
[----:B--2---:R-:W-:-:S05]  /*5160*/  FMUL.FTZ R0, R86, UR33 ;  /* 0x0000002156007c20 */ /* 0x004fca0008410000 */
[C---:B------:R-:W-:Y:S01]  /*5170*/  HMMA.16816.F32 R76, R8.reuse, R18, R148 ;  /* 0x00000012084c723c */ /* 0x040fe20000001894 */
[----:B------:R1:W2:Y:S05]  /*5180*/  MUFU.TANH R80, R0 ;  /* 0x0000000000507308 */ /* 0x0002aa0000002400 */
[C---:B-----5:R-:W-:Y:S06]  /*5190*/  HMMA.16816.F32 R144, R8.reuse, R64, R144 ;  /* 0x000000400890723c */ /* 0x060fec0000001890 */
[----:B------:R-:W-:Y:S01]  /*51a0*/  HMMA.16816.F32 R96, R8, R66, R124 ;  /* 0x000000420860723c */ /* 0x000fe2000000187c */
[----:B------:R-:W3:Y:S01]  /*51b0*/  LDSM.16.M88.4 R8, [R230+0xb000] ;  /* 0x00b00000e608783b */ /* 0x000ee20000000200 */
[----:B-1----:R-:W-:-:S04]  /*51c0*/  FMUL.FTZ R0, R87, UR33 ;  /* 0x0000002157007c20 */ /* 0x002fc80008410000 */
[----:B------:R1:W-:Y:S02]  /*51d0*/  MUFU.TANH R112, R0 ;  /* 0x0000000000707308 */ /* 0x0003e40000002400 */
[----:B-1----:R-:W-:-:S06]  /*51e0*/  FMUL.FTZ R0, R48, UR33 ;  /* 0x0000002130007c20 */ /* 0x002fcc0008410000 */
[----:B------:R1:W-:Y:S02]  /*51f0*/  MUFU.TANH R81, R0 ;  /* 0x0000000000517308 */ /* 0x0003e40000002400 */
[----:B-1----:R-:W-:-:S06]  /*5200*/  FMUL.FTZ R0, R49, UR33 ;  /* 0x0000002131007c20 */ /* 0x002fcc0008410000 */
[----:B------:R1:W-:Y:S02]  /*5210*/  MUFU.TANH R113, R0 ;  /* 0x0000000000717308 */ /* 0x0003e40000002400 */
[----:B-1----:R-:W-:-:S06]  /*5220*/  FMUL.FTZ R0, R50, UR33 ;  /* 0x0000002132007c20 */ /* 0x002fcc0008410000 */
[----:B------:R1:W4:Y:S02]  /*5230*/  MUFU.TANH R156, R0 ;  /* 0x00000000009c7308 */ /* 0x0003240000002400 */
[----:B-1----:R-:W-:Y:S02]  /*5240*/  FMUL.FTZ R0, R51, UR33 ;  /* 0x0000002133007c20 */ /* 0x002fe40008410000 */
[----:B------:R-:W-:Y:S04]  /*5250*/  HMMA.16816.F32 R48, R40, R16, R100 ;  /* 0x000000102830723c */ /* 0x000fe80000001864 */
[----:B------:R1:W-:Y:S02]  /*5260*/  MUFU.TANH R152, R0 ;  /* 0x0000000000987308 */ /* 0x0003e40000002400 */
[----:B-1----:R-:W-:-:S06]  /*5270*/  FMUL.FTZ R0, R56, UR33 ;  /* 0x0000002138007c20 */ /* 0x002fcc0008410000 */
[----:B------:R1:W5:Y:S02]  /*5280*/  MUFU.TANH R110, R0 ;  /* 0x00000000006e7308 */ /* 0x0003640000002400 */
[----:B-1----:R-:W-:-:S06]  /*5290*/  FMUL.FTZ R0, R57, UR33 ;  /* 0x0000002139007c20 */ /* 0x002fcc0008410000 */
[----:B------:R1:W-:Y:S02]  /*52a0*/  MUFU.TANH R111, R0 ;  /* 0x00000000006f7308 */ /* 0x0003e40000002400 */
[----:B-1----:R-:W-:-:S06]  /*52b0*/  FMUL.FTZ R0, R58, UR33 ;  /* 0x000000213a007c20 */ /* 0x002fcc0008410000 */
[----:B------:R1:W5:Y:S02]  /*52c0*/  MUFU.TANH R108, R0 ;  /* 0x00000000006c7308 */ /* 0x0003640000002400 */
[----:B-1----:R-:W-:Y:S02]  /*52d0*/  FMUL.FTZ R0, R59, UR33 ;  /* 0x000000213b007c20 */ /* 0x002fe40008410000 */
[----:B------:R-:W-:Y:S04]  /*52e0*/  HMMA.16816.F32 R56, R28, R32, R44 ;  /* 0x000000201c38723c */ /* 0x000fe8000000182c */
[----:B------:R1:W5:Y:S02]  /*52f0*/  MUFU.TANH R109, R0 ;  /* 0x00000000006d7308 */ /* 0x0003640000002400 */
[----:B------:R-:W-:Y:S06]  /*5300*/  HMMA.16816.F32 R44, R36, R14, R60 ;  /* 0x0000000e242c723c */ /* 0x000fec000000183c */
[----:B------:R-:W-:Y:S01]  /*5310*/  HMMA.16816.F32 R60, R40, R18, R92 ;  /* 0x00000012283c723c */ /* 0x000fe2000000185c */
[----:B------:R-:W2:Y:S05]  /*5320*/  LDSM.16.M88.4 R16, [R229+0x3000] ;  /* 0x00300000e510783b */ /* 0x000eaa0000000200 */
[----:B------:R-:W-:Y:S01]  /*5330*/  HMMA.16816.F32 R12, R24, R14, R68 ;  /* 0x0000000e180c723c */ /* 0x000fe20000001844 */
[----:B-1----:R-:W-:-:S04]  /*5340*/  FMUL.FTZ R0, R52, UR33 ;  /* 0x0000002134007c20 */ /* 0x002fc80008410000 */
[----:B------:R1:W5:Y:S01]  /*5350*/  MUFU.TANH R125, R0 ;  /* 0x00000000007d7308 */ /* 0x0003620000002400 */
[----:B------:R-:W-:Y:S06]  /*5360*/  HMMA.16816.F32 R68, R40, R64, R88 ;  /* 0x000000402844723c */ /* 0x000fec0000001858 */
[----:B------:R-:W-:Y:S01]  /*5370*/  HMMA.16816.F32 R44, R20, R34, R44 ;  /* 0x00000022142c723c */ /* 0x000fe2000000182c */
[----:B-1----:R-:W-:-:S11]  /*5380*/  FMUL.FTZ R0, R53, UR33 ;  /* 0x0000002135007c20 */ /* 0x002fd60008410000 */
[----:B------:R-:W-:Y:S01]  /*5390*/  HMMA.16816.F32 R32, R28, R34, R12 ;  /* 0x000000221c20723c */ /* 0x000fe2000000180c */
[----:B------:R1:W-:Y:S11]  /*53a0*/  MUFU.TANH R124, R0 ;  /* 0x00000000007c7308 */ /* 0x0003f60000002400 */
[----:B------:R-:W-:Y:S01]  /*53b0*/  FMUL.FTZ R13, R46, UR33 ;  /* 0x000000212e0d7c20 */ /* 0x000fe20008410000 */
[----:B------:R-:W-:-:S03]  /*53c0*/  FMUL.FTZ R15, R47, UR33 ;  /* 0x000000212f0f7c20 */ /* 0x000fc60008410000 */
[----:B------:R-:W-:Y:S01]  /*53d0*/  MUFU.TANH R92, R13 ;  /* 0x0000000d005c7308 */ /* 0x000fe20000002400 */
[----:B-1----:R-:W-:-:S07]  /*53e0*/  FMUL.FTZ R0, R54, UR33 ;  /* 0x0000002136007c20 */ /* 0x002fce0008410000 */
[----:B------:R1:W5:Y:S08]  /*53f0*/  MUFU.TANH R151, R0 ;  /* 0x0000000000977308 */ /* 0x0003700000002400 */
[----:B------:R-:W-:Y:S01]  /*5400*/  MUFU.TANH R148, R15 ;  /* 0x0000000f00947308 */ /* 0x000fe20000002400 */
[----:B-1----:R-:W-:Y:S02]  /*5410*/  FMUL.FTZ R0, R55, UR33 ;  /* 0x0000002137007c20 */ /* 0x002fe40008410000 */
[-C--:B---3--:R-:W-:Y:S05]  /*5420*/  HMMA.16816.F32 R52, R36, R8.reuse, R48 ;  /* 0x000000082434723c */ /* 0x088fea0000001830 */
[----:B------:R1:W-:Y:S01]  /*5430*/  MUFU.TANH R150, R0 ;  /* 0x0000000000967308 */ /* 0x0003e20000002400 */
[----:B------:R-:W-:Y:S07]  /*5440*/  HMMA.16816.F32 R48, R24, R8, R72 ;  /* 0x000000081830723c */ /* 0x000fee0000001848 */
[----:B------:R-:W-:-:S02]  /*5450*/  IMAD.U32 R8, RZ, RZ, UR25 ;  /* 0x00000019ff087e24 */ /* 0x000fc4000f8e00ff */
[----:B-1----:R-:W-:-:S04]  /*5460*/  FMUL.FTZ R0, R56, UR33 ;  /* 0x0000002138007c20 */ /* 0x002fc80008410000 */
[----:B------:R1:W-:Y:S11]  /*5470*/  MUFU.TANH R84, R0 ;  /* 0x0000000000547308 */ /* 0x0003f60000002400 */
[----:B--2---:R-:W-:Y:S01]  /*5480*/  HMMA.16816.F32 R48, R28, R16, R48 ;  /* 0x000000101c30723c */ /* 0x004fe20000001830 */
[----:B-1----:R-:W-:-:S04]  /*5490*/  FMUL.FTZ R0, R57, UR33 ;  /* 0x0000002139007c20 */ /* 0x002fc80008410000 */
[----:B------:R1:W-:Y:S02]  /*54a0*/  MUFU.TANH R85, R0 ;  /* 0x0000000000557308 */ /* 0x0003e40000002400 */
[----:B-1----:R-:W-:Y:S02]  /*54b0*/  IMAD.IADD R0, R170, 0x1, -R3 ;  /* 0x00000001aa007824 */ /* 0x002fe400078e0a03 */
[----:B------:R-:W-:Y:S01]  /*54c0*/  FMUL.FTZ R3, R58, UR33 ;  /* 0x000000213a037c20 */ /* 0x000fe20008410000 */
[----:B------:R-:W-:-:S03]  /*54d0*/  IMAD.SHL.U32 R170, R170, 0x2, RZ ;  /* 0x00000002aaaa7824 */ /* 0x000fc600078e00ff */
[----:B------:R1:W2:Y:S01]  /*54e0*/  MUFU.TANH R86, R3 ;  /* 0x0000000300567308 */ /* 0x0002a20000002400 */
[----:B------:R-:W-:Y:S02]  /*54f0*/  SHF.R.S32.HI R5, RZ, 0x1f, R0 ;  /* 0x0000001fff057819 */ /* 0x000fe40000011400 */
[----:B------:R-:W-:Y:S02]  /*5500*/  LOP3.LUT R7, R170, 0x6, RZ, 0xc0, !PT ;  /* 0x00000006aa077812 */ /* 0x000fe400078ec0ff */
[----:B------:R-:W-:Y:S01]  /*5510*/  LEA.HI R0, R5, R0, RZ, 0x2 ;  /* 0x0000000005007211 */ /* 0x000fe200078f10ff */
[----:B------:R-:W-:-:S03]  /*5520*/  FMUL.FTZ R5, R45, UR33 ;  /* 0x000000212d057c20 */ /* 0x000fc60008410000 */
[----:B------:R-:W-:-:S05]  /*5530*/  SHF.R.S32.HI R0, RZ, 0x2, R0 ;  /* 0x00000002ff007819 */ /* 0x000fca0000011400 */
[----:B------:R-:W-:Y:S01]  /*5540*/  IMAD.IADD R6, R0, 0x1, R6 ;  /* 0x0000000100067824 */ /* 0x000fe200078e0206 */
[----:B------:R-:W-:Y:S01]  /*5550*/  LOP3.LUT R0, R138, R139, RZ, 0xfc, !PT ;  /* 0x0000008b8a007212 */ /* 0x000fe200078efcff */
[----:B-1----:R-:W-:Y:S02]  /*5560*/  FMUL.FTZ R3, R59, UR33 ;  /* 0x000000213b037c20 */ /* 0x002fe40008410000 */
[C---:B------:R-:W-:Y:S01]  /*5570*/  VIADD R12, R6.reuse, 0x40 ;  /* 0x00000040060c7836 */ /* 0x040fe20000000000 */
[C---:B------:R-:W-:Y:S01]  /*5580*/  VIADDMNMX R251, R6.reuse, UR5, R8, PT ;  /* 0x0000000506fb7c46 */ /* 0x040fe2000b800108 */
[C---:B------:R-:W-:Y:S01]  /*5590*/  VIADD R13, R6.reuse, 0x48 ;  /* 0x00000048060d7836 */ /* 0x040fe20000000000 */
[----:B------:R1:W3:Y:S01]  /*55a0*/  MUFU.TANH R100, R3 ;  /* 0x0000000300647308 */ /* 0x0002e20000002400 */
[----:B------:R-:W-:Y:S01]  /*55b0*/  VIADD R9, R6, 0x8 ;  /* 0x0000000806097836 */ /* 0x000fe20000000000 */
[----:B------:R-:W-:Y:S02]  /*55c0*/  VIADDMNMX R245, R12, UR21, RZ, !PT ;  /* 0x000000150cf57c46 */ /* 0x000fe4000f8001ff */
[----:B------:R-:W-:-:S02]  /*55d0*/  VIADDMNMX R244, R13, UR21, RZ, !PT ;  /* 0x000000150df47c46 */ /* 0x000fc4000f8001ff */
[----:B------:R-:W-:Y:S02]  /*55e0*/  VIADDMNMX R247, R6, UR21, RZ, !PT ;  /* 0x0000001506f77c46 */ /* 0x000fe4000f8001ff */
[----:B------:R-:W-:Y:S01]  /*55f0*/  VIADDMNMX R246, R9, UR21, RZ, !PT ;  /* 0x0000001509f67c46 */ /* 0x000fe2000f8001ff */
[----:B------:R-:W-:Y:S01]  /*5600*/  MUFU.TANH R138, R5 ;  /* 0x00000005008a7308 */ /* 0x000fe20000002400 */
[----:B-1----:R-:W-:Y:S02]  /*5610*/  FMUL.FTZ R3, R44, UR33 ;  /* 0x000000212c037c20 */ /* 0x002fe40008410000 */
[----:B------:R-:W-:Y:S05]  /*5620*/  HMMA.16816.F32 R44, R24, R10, R76 ;  /* 0x0000000a182c723c */ /* 0x000fea000000184c */
[----:B------:R1:W3:Y:S02]  /*5630*/  MUFU.TANH R88, R3 ;  /* 0x0000000300587308 */ /* 0x0002e40000002400 */
[----:B-1----:R-:W-:-:S04]  /*5640*/  IMAD.U32 R3, RZ, RZ, UR12 ;  /* 0x0000000cff037e24 */ /* 0x002fc8000f8e00ff */
[----:B------:R-:W-:-:S13]  /*5650*/  IMAD R3, R3, 0x40, R7 ;  /* 0x0000004003037824 */ /* 0x000fda00078e0207 */
[----:B------:R-:W-:Y:S01]  /*5660*/  HMMA.16816.F32 R44, R28, R18, R44 ;  /* 0x000000121c2c723c */ /* 0x000fe2000000182c */
[----:B------:R-:W-:Y:S02]  /*5670*/  IMAD.U32 R7, RZ, RZ, UR5 ;  /* 0x00000005ff077e24 */ /* 0x000fe4000f8e00ff */
[C---:B------:R-:W-:Y:S01]  /*5680*/  VIADD R5, R3.reuse, 0x1 ;  /* 0x0000000103057836 */ /* 0x040fe20000000000 */
[----:B------:R-:W-:Y:S02]  /*5690*/  ISETP.GE.AND P4, PT, R3, R251, PT ;  /* 0x000000fb0300720c */ /* 0x000fe40003f86270 */
[C-C-:B------:R-:W-:Y:S02]  /*56a0*/  IADD3 R14, R7.reuse, 0x40, R6.reuse ;  /* 0x00000040070e7810 */ /* 0x140fe40007ffe006 */
[----:B------:R-:W-:Y:S02]  /*56b0*/  IADD3 R8, R7, 0x8, R6 ;  /* 0x0000000807087810 */ /* 0x000fe40007ffe006 */
[----:B------:R-:W-:-:S02]  /*56c0*/  VIMNMX R249, R14, UR25, PT ;  /* 0x000000190ef97c48 */ /* 0x000fc4000bfe0100 */
[----:B------:R-:W-:Y:S01]  /*56d0*/  HMMA.16816.F32 R12, R20, R16, R52 ;  /* 0x00000010140c723c */ /* 0x000fe20000001834 */
[----:B------:R-:W-:Y:S02]  /*56e0*/  VIMNMX R250, R8, UR25, PT ;  /* 0x0000001908fa7c48 */ /* 0x000fe4000bfe0100 */
[----:B------:R-:W-:Y:S01]  /*56f0*/  IADD3 R7, R7, 0x48, R6 ;  /* 0x0000004807077810 */ /* 0x000fe20007ffe006 */
[----:B------:R-:W-:Y:S01]  /*5700*/  FMUL.FTZ R6, R32, UR33 ;  /* 0x0000002120067c20 */ /* 0x000fe20008410000 */
[C---:B------:R-:W-:Y:S01]  /*5710*/  ISETP.GE.AND P5, PT, R3.reuse, R250, PT ;  /* 0x000000fa0300720c */ /* 0x040fe20003fa6270 */
[----:B------:R-:W-:Y:S01]  /*5720*/  HMMA.16816.F32 R52, R40, R66, R104 ;  /* 0x000000422834723c */ /* 0x000fe20000001868 */
[C---:B------:R-:W-:Y:S01]  /*5730*/  ISETP.LT.OR P4, PT, R3.reuse, R247, P4 ;  /* 0x000000f70300720c */ /* 0x040fe20002781670 */
[----:B------:R1:W3:Y:S01]  /*5740*/  MUFU.TANH R87, R6 ;  /* 0x0000000600577308 */ /* 0x0002e20000002400 */
[----:B------:R-:W-:Y:S02]  /*5750*/  ISETP.LT.OR P5, PT, R3, R246, P5 ;  /* 0x000000f60300720c */ /* 0x000fe40002fa1670 */
[----:B------:R-:W-:Y:S01]  /*5760*/  VIMNMX R248, R7, UR25, PT ;  /* 0x0000001907f87c48 */ /* 0x000fe2000bfe0100 */
[----:B------:R-:W-:Y:S01]  /*5770*/  FMUL.FTZ R7, R35, UR33 ;  /* 0x0000002123077c20 */ /* 0x000fe20008410000 */
[----:B------:R-:W-:-:S02]  /*5780*/  FSEL R64, R129, -INF , !P4 ;  /* 0xff80000081407808 */ /* 0x000fc40006000000 */
[----:B------:R-:W-:Y:S01]  /*5790*/  FSEL R158, R158, -INF , !P5 ;  /* 0xff8000009e9e7808 */ /* 0x000fe20006800000 */
[----:B------:R4:W-:Y:S01]  /*57a0*/  MUFU.TANH R83, R7 ;  /* 0x0000000700537308 */ /* 0x0009e20000002400 */
[C---:B------:R-:W-:Y:S02]  /*57b0*/  ISETP.GE.AND P4, PT, R3.reuse, R249, PT ;  /* 0x000000f90300720c */ /* 0x040fe40003f86270 */
[----:B------:R-:W-:Y:S02]  /*57c0*/  ISETP.GE.AND P5, PT, R3, R248, PT ;  /* 0x000000f80300720c */ /* 0x000fe40003fa6270 */
[----:B------:R-:W-:Y:S02]  /*57d0*/  ISETP.GE.AND P3, PT, R5, R251, PT ;  /* 0x000000fb0500720c */ /* 0x000fe40003f66270 */
[----:B------:R-:W-:Y:S01]  /*57e0*/  ISETP.LT.OR P4, PT, R3, R245, P4 ;  /* 0x000000f50300720c */ /* 0x000fe20002781670 */
[----:B-1----:R-:W-:Y:S01]  /*57f0*/  FMUL.FTZ R6, R33, UR33 ;  /* 0x0000002121067c20 */ /* 0x002fe20008410000 */
[----:B------:R-:W-:-:S02]  /*5800*/  ISETP.LT.OR P5, PT, R3, R244, P5 ;  /* 0x000000f40300720c */ /* 0x000fc40002fa1670 */
[C---:B------:R-:W-:Y:S01]  /*5810*/  ISETP.LT.OR P3, PT, R5.reuse, R247, P3 ;  /* 0x000000f70500720c */ /* 0x040fe20001f61670 */
[----:B------:R1:W-:Y:S01]  /*5820*/  MUFU.TANH R91, R6 ;  /* 0x00000006005b7308 */ /* 0x0003e20000002400 */
[----:B------:R-:W-:Y:S02]  /*5830*/  FSEL R59, R82, -INF , !P4 ;  /* 0xff800000523b7808 */ /* 0x000fe40006000000 */
[----:B------:R-:W-:Y:S01]  /*5840*/  FSEL R65, R80, -INF , !P5 ;  /* 0xff80000050417808 */ /* 0x000fe20006800000 */
[----:B----4-:R-:W-:Y:S01]  /*5850*/  FMUL.FTZ R7, R12, UR33 ;  /* 0x000000210c077c20 */ /* 0x010fe20008410000 */
[C---:B------:R-:W-:Y:S02]  /*5860*/  ISETP.GE.AND P2, PT, R5.reuse, R250, PT ;  /* 0x000000fa0500720c */ /* 0x040fe40003f46270 */
[C---:B------:R-:W-:Y:S01]  /*5870*/  ISETP.GE.AND P1, PT, R5.reuse, R249, PT ;  /* 0x000000f90500720c */ /* 0x040fe20003f26270 */
[----:B------:R4:W-:Y:S01]  /*5880*/  MUFU.TANH R82, R7 ;  /* 0x0000000700527308 */ /* 0x0009e20000002400 */
[----:B------:R-:W-:-:S02]  /*5890*/  ISETP.GE.AND P6, PT, R5, R248, PT ;  /* 0x000000f80500720c */ /* 0x000fc40003fc6270 */
[----:B------:R-:W-:Y:S02]  /*58a0*/  FSEL R80, R128, -INF , !P3 ;  /* 0xff80000080507808 */ /* 0x000fe40005800000 */
[C---:B------:R-:W-:Y:S02]  /*58b0*/  ISETP.LT.OR P2, PT, R5.reuse, R246, P2 ;  /* 0x000000f60500720c */ /* 0x040fe40001741670 */
[----:B------:R-:W-:Y:S01]  /*58c0*/  ISETP.LT.OR P1, PT, R5, R245, P1 ;  /* 0x000000f50500720c */ /* 0x000fe20000f21670 */
[----:B-1----:R-:W-:Y:S01]  /*58d0*/  VIADD R6, R3, 0x8 ;  /* 0x0000000803067836 */ /* 0x002fe20000000000 */
[----:B------:R-:W-:Y:S01]  /*58e0*/  ISETP.LT.OR P6, PT, R5, R244, P6 ;  /* 0x000000f40500720c */ /* 0x000fe200037c1670 */
[----:B------:R-:W-:Y:S01]  /*58f0*/  FMUL.FTZ R5, R34, UR33 ;  /* 0x0000002122057c20 */ /* 0x000fe20008410000 */
[----:B------:R-:W-:Y:S01]  /*5900*/  FSEL R157, R157, -INF , !P2 ;  /* 0xff8000009d9d7808 */ /* 0x000fe20005000000 */
[----:B------:R-:W-:Y:S01]  /*5910*/  HMMA.16816.F32 R32, R36, R10, R60 ;  /* 0x0000000a2420723c */ /* 0x000fe2000000183c */
[C---:B------:R-:W-:Y:S01]  /*5920*/  ISETP.GE.AND P0, PT, R6.reuse, R251, PT ;  /* 0x000000fb0600720c */ /* 0x040fe20003f06270 */
[----:B------:R-:W-:Y:S01]  /*5930*/  LDSM.16.M88.4 R8, [R229+0x3800] ;  /* 0x00380000e508783b */ /* 0x000fe20000000200 */
[C---:B------:R-:W-:Y:S01]  /*5940*/  ISETP.GE.AND P4, PT, R6.reuse, R250, PT ;  /* 0x000000fa0600720c */ /* 0x040fe20003f86270 */
[----:B----4-:R-:W-:Y:S01]  /*5950*/  FMUL.FTZ R7, R13, UR33 ;  /* 0x000000210d077c20 */ /* 0x010fe20008410000 */
[C---:B------:R-:W-:Y:S01]  /*5960*/  ISETP.GE.AND P5, PT, R6.reuse, R249, PT ;  /* 0x000000f90600720c */ /* 0x040fe20003fa6270 */
[----:B------:R1:W4:Y:S01]  /*5970*/  MUFU.TANH R74, R5 ;  /* 0x00000005004a7308 */ /* 0x0003220000002400 */
[----:B------:R-:W-:-:S02]  /*5980*/  ISETP.GE.AND P3, PT, R6, R248, PT ;  /* 0x000000f80600720c */ /* 0x000fc40003f66270 */
[C---:B------:R-:W-:Y:S02]  /*5990*/  ISETP.LT.OR P0, PT, R6.reuse, R247, P0 ;  /* 0x000000f70600720c */ /* 0x040fe40000701670 */
[C---:B------:R-:W-:Y:S02]  /*59a0*/  ISETP.LT.OR P4, PT, R6.reuse, R246, P4 ;  /* 0x000000f60600720c */ /* 0x040fe40002781670 */
[C---:B------:R-:W-:Y:S01]  /*59b0*/  ISETP.LT.OR P5, PT, R6.reuse, R245, P5 ;  /* 0x000000f50600720c */ /* 0x040fe20002fa1670 */
[----:B------:R2:W-:Y:S01]  /*59c0*/  MUFU.TANH R90, R7 ;  /* 0x00000007005a7308 */ /* 0x0005e20000002400 */
[----:B------:R-:W-:Y:S01]  /*59d0*/  ISETP.LT.OR P3, PT, R6, R244, P3 ;  /* 0x000000f40600720c */ /* 0x000fe20001f61670 */
[----:B------:R-:W-:Y:S01]  /*59e0*/  FMUL.FTZ R6, R15, UR33 ;  /* 0x000000210f067c20 */ /* 0x000fe20008410000 */
[----:B------:R-:W-:Y:S02]  /*59f0*/  FSEL R156, R156, -INF , !P4 ;  /* 0xff8000009c9c7808 */ /* 0x000fe40006000000 */
[----:B-----5:R-:W-:-:S02]  /*5a00*/  FSEL R56, R110, -INF , !P5 ;  /* 0xff8000006e387808 */ /* 0x020fc40006800000 */
[----:B------:R-:W-:Y:S01]  /*5a10*/  FSEL R60, R108, -INF , !P3 ;  /* 0xff8000006c3c7808 */ /* 0x000fe20005800000 */
[----:B------:R5:W-:Y:S01]  /*5a20*/  MUFU.TANH R89, R6 ;  /* 0x0000000600597308 */ /* 0x000be20000002400 */
[----:B-1----:R-:W-:Y:S01]  /*5a30*/  VIADD R5, R3, 0x9 ;  /* 0x0000000903057836 */ /* 0x002fe20000000000 */
[----:B------:R-:W-:Y:S01]  /*5a40*/  HMMA.16816.F32 R32, R20, R18, R32 ;  /* 0x000000121420723c */ /* 0x000fe20000001820 */
[----:B------:R-:W-:Y:S02]  /*5a50*/  FSEL R57, R114, -INF , !P1 ;  /* 0xff80000072397808 */ /* 0x000fe40004800000 */
[----:B------:R-:W-:Y:S02]  /*5a60*/  FSEL R58, R112, -INF , !P6 ;  /* 0xff800000703a7808 */ /* 0x000fe40007000000 */
[----:B------:R-:W-:Y:S01]  /*5a70*/  ISETP.GE.AND P2, PT, R5, R251, PT ;  /* 0x000000fb0500720c */ /* 0x000fe20003f46270 */
[----:B--2---:R-:W-:Y:S01]  /*5a80*/  FMUL.FTZ R7, R14, UR33 ;  /* 0x000000210e077c20 */ /* 0x004fe20008410000 */
[----:B------:R-:W-:Y:S01]  /*5a90*/  FSEL R81, R81, -INF , !P0 ;  /* 0xff80000051517808 */ /* 0x000fe20004000000 */
[----:B------:R-:W1:Y:S01]  /*5aa0*/  LDSM.16.M88.4 R12, [R230+0xb800] ;  /* 0x00b80000e60c783b */ /* 0x000e620000000200 */
[C---:B------:R-:W-:Y:S01]  /*5ab0*/  ISETP.LT.OR P2, PT, R5.reuse, R247, P2 ;  /* 0x000000f70500720c */ /* 0x040fe20001741670 */
[----:B------:R2:W4:Y:S01]  /*5ac0*/  MUFU.TANH R75, R7 ;  /* 0x00000007004b7308 */ /* 0x0005220000002400 */
[----:B------:R-:W-:Y:S01]  /*5ad0*/  ISETP.GE.AND P1, PT, R5, R250, PT ;  /* 0x000000fa0500720c */ /* 0x000fe20003f26270 */
[----:B------:R-:W-:-:S04]  /*5ae0*/  DEPBAR.LE SB0, 0x0 ;  /* 0x000080000000791a */ /* 0x000fc80000000000 */
[----:B-----5:R-:W-:Y:S01]  /*5af0*/  VIADD R6, R3, 0x10 ;  /* 0x0000001003067836 */ /* 0x020fe20000000000 */
[----:B------:R-:W-:Y:S02]  /*5b00*/  FSEL R126, R113, -INF , !P2 ;  /* 0xff800000717e7808 */ /* 0x000fe40005000000 */
[----:B------:R-:W-:Y:S02]  /*5b10*/  ISETP.GE.AND P6, PT, R5, R249, PT ;  /* 0x000000f90500720c */ /* 0x000fe40003fc6270 */
[C---:B------:R-:W-:Y:S02]  /*5b20*/  ISETP.GE.AND P4, PT, R6.reuse, R251, PT ;  /* 0x000000fb0600720c */ /* 0x040fe40003f86270 */
[----:B------:R-:W-:Y:S01]  /*5b30*/  ISETP.GE.AND P5, PT, R6, R250, PT ;  /* 0x000000fa0600720c */ /* 0x000fe20003fa6270 */
[----:B------:R-:W-:Y:S01]  /*5b40*/  FMUL.FTZ R34, R34, UR33 ;  /* 0x0000002122227c20 */ /* 0x000fe20008410000 */
[C---:B------:R-:W-:Y:S01]  /*5b50*/  ISETP.GE.AND P3, PT, R6.reuse, R249, PT ;  /* 0x000000f90600720c */ /* 0x040fe20003f66270 */
[----:B------:R-:W-:Y:S01]  /*5b60*/  FMUL.FTZ R35, R35, UR33 ;  /* 0x0000002123237c20 */ /* 0x000fe20008410000 */
[----:B--2---:R-:W-:Y:S01]  /*5b70*/  FMUL.FTZ R7, R49, UR33 ;  /* 0x0000002131077c20 */ /* 0x004fe20008410000 */
[C---:B------:R-:W-:Y:S01]  /*5b80*/  ISETP.GE.AND P2, PT, R6.reuse, R248, PT ;  /* 0x000000f80600720c */ /* 0x040fe20003f46270 */
[----:B------:R-:W-:Y:S01]  /*5b90*/  MUFU.TANH R49, R34 ;  /* 0x0000002200317308 */ /* 0x000fe20000002400 */
[----:B------:R-:W-:-:S02]  /*5ba0*/  ISETP.LT.OR P4, PT, R6, R247, P4 ;  /* 0x000000f70600720c */ /* 0x000fc40002781670 */
[C---:B------:R-:W-:Y:S02]  /*5bb0*/  ISETP.LT.OR P5, PT, R6.reuse, R246, P5 ;  /* 0x000000f60600720c */ /* 0x040fe40002fa1670 */
[CC--:B------:R-:W-:Y:S02]  /*5bc0*/  ISETP.LT.OR P3, PT, R6.reuse, R245.reuse, P3 ;  /* 0x000000f50600720c */ /* 0x0c0fe40001f61670 */
[----:B------:R-:W-:Y:S01]  /*5bd0*/  ISETP.LT.OR P2, PT, R6, R244, P2 ;  /* 0x000000f40600720c */ /* 0x000fe20001741670 */
[----:B------:R2:W-:Y:S01]  /*5be0*/  MUFU.TANH R73, R7 ;  /* 0x0000000700497308 */ /* 0x0005e20000002400 */
[----:B------:R-:W-:Y:S01]  /*5bf0*/  ISETP.GE.AND P0, PT, R5, R248, PT ;  /* 0x000000f80500720c */ /* 0x000fe20003f06270 */
[----:B------:R-:W-:Y:S01]  /*5c00*/  FMUL.FTZ R6, R51, UR33 ;  /* 0x0000002133067c20 */ /* 0x000fe20008410000 */
[C---:B------:R-:W-:Y:S02]  /*5c10*/  ISETP.LT.OR P1, PT, R5.reuse, R246, P1 ;  /* 0x000000f60500720c */ /* 0x040fe40000f21670 */
[----:B------:R-:W-:-:S02]  /*5c20*/  ISETP.LT.OR P6, PT, R5, R245, P6 ;  /* 0x000000f50500720c */ /* 0x000fc400037c1670 */
[----:B------:R-:W-:Y:S01]  /*5c30*/  ISETP.LT.OR P0, PT, R5, R244, P0 ;  /* 0x000000f40500720c */ /* 0x000fe20000701670 */
[----:B------:R5:W-:Y:S01]  /*5c40*/  MUFU.TANH R67, R6 ;  /* 0x0000000600437308 */ /* 0x000be20000002400 */
[----:B------:R-:W-:Y:S01]  /*5c50*/  FMUL.FTZ R5, R48, UR33 ;  /* 0x0000002130057c20 */ /* 0x000fe20008410000 */
[----:B------:R-:W-:Y:S01]  /*5c60*/  FSEL R152, R152, -INF , !P1 ;  /* 0xff80000098987808 */ /* 0x000fe20004800000 */
[C---:B-1----:R-:W-:Y:S01]  /*5c70*/  HMMA.16816.F32 R16, R36.reuse, R12, R68 ;  /* 0x0000000c2410723c */ /* 0x042fe20000001844 */
[----:B------:R-:W-:Y:S02]  /*5c80*/  FSEL R51, R109, -INF , !P0 ;  /* 0xff8000006d337808 */ /* 0x000fe40004000000 */
[----:B------:R-:W-:Y:S02]  /*5c90*/  FSEL R125, R125, -INF , !P4 ;  /* 0xff8000007d7d7808 */ /* 0x000fe40006000000 */
[----:B------:R-:W-:Y:S01]  /*5ca0*/  MUFU.TANH R62, R35 ;  /* 0x00000023003e7308 */ /* 0x000fe20000002400 */
[----:B--2---:R-:W-:Y:S01]  /*5cb0*/  FMUL.FTZ R7, R50, UR33 ;  /* 0x0000002132077c20 */ /* 0x004fe20008410000 */
[----:B------:R-:W-:Y:S01]  /*5cc0*/  FSEL R50, R111, -INF , !P6 ;  /* 0xff8000006f327808 */ /* 0x000fe20007000000 */
[----:B------:R-:W-:Y:S01]  /*5cd0*/  HMMA.16816.F32 R36, R36, R14, R52 ;  /* 0x0000000e2424723c */ /* 0x000fe20000001834 */
[----:B------:R-:W-:-:S02]  /*5ce0*/  FSEL R151, R151, -INF , !P5 ;  /* 0xff80000097977808 */ /* 0x000fc40006800000 */
[----:B------:R-:W-:Y:S02]  /*5cf0*/  FSEL R86, R86, -INF , !P2 ;  /* 0xff80000056567808 */ /* 0x000fe40005000000 */
[----:B------:R1:W-:Y:S01]  /*5d00*/  MUFU.TANH R63, R7 ;  /* 0x00000007003f7308 */ /* 0x0003e20000002400 */
[----:B-----5:R-:W-:Y:S01]  /*5d10*/  FMUL.FTZ R6, R32, UR33 ;  /* 0x0000002120067c20 */ /* 0x020fe20008410000 */
[----:B------:R-:W-:-:S06]  /*5d20*/  FSEL R84, R84, -INF , !P3 ;  /* 0xff80000054547808 */ /* 0x000fcc0005800000 */
[----:B------:R2:W5:Y:S03]  /*5d30*/  MUFU.TANH R72, R5 ;  /* 0x0000000500487308 */ /* 0x0005660000002400 */
[----:B------:R-:W-:Y:S05]  /*5d40*/  HMMA.16816.F32 R40, R20, R8, R16 ;  /* 0x000000081428723c */ /* 0x000fea0000001810 */
[----:B------:R3:W5:Y:S01]  /*5d50*/  MUFU.TANH R66, R6 ;  /* 0x0000000600427308 */ /* 0x0007620000002400 */
[----:B-1----:R-:W-:Y:S02]  /*5d60*/  FMUL.FTZ R7, R33, UR33 ;  /* 0x0000002121077c20 */ /* 0x002fe40008410000 */
[C---:B------:R-:W-:Y:S05]  /*5d70*/  HMMA.16816.F32 R32, R24.reuse, R12, R144 ;  /* 0x0000000c1820723c */ /* 0x040fea0000001890 */
[----:B------:R1:W-:Y:S01]  /*5d80*/  MUFU.TANH R61, R7 ;  /* 0x00000007003d7308 */ /* 0x0003e20000002400 */
[----:B--2---:R-:W-:Y:S01]  /*5d90*/  VIADD R5, R3, 0x11 ;  /* 0x0000001103057836 */ /* 0x004fe20000000000 */
[----:B------:R-:W-:Y:S01]  /*5da0*/  HMMA.16816.F32 R24, R24, R14, R96 ;  /* 0x0000000e1818723c */ /* 0x000fe20000001860 */
[----:B------:R-:W-:-:S03]  /*5db0*/  FMUL.FTZ R12, R46, UR33 ;  /* 0x000000212e0c7c20 */ /* 0x000fc60008410000 */
[C---:B------:R-:W-:Y:S02]  /*5dc0*/  ISETP.GE.AND P1, PT, R5.reuse, R251, PT ;  /* 0x000000fb0500720c */ /* 0x040fe40003f26270 */
[----:B------:R-:W-:Y:S01]  /*5dd0*/  ISETP.GE.AND P6, PT, R5, R250, PT ;  /* 0x000000fa0500720c */ /* 0x000fe20003fc6270 */
[----:B---3--:R-:W-:Y:S01]  /*5de0*/  VIADD R6, R3, 0x18 ;  /* 0x0000001803067836 */ /* 0x008fe20000000000 */
[C---:B------:R-:W-:Y:S01]  /*5df0*/  ISETP.GE.AND P0, PT, R5.reuse, R249, PT ;  /* 0x000000f90500720c */ /* 0x040fe20003f06270 */
[----:B------:R-:W-:Y:S01]  /*5e00*/  HMMA.16816.F32 R20, R20, R10, R36 ;  /* 0x0000000a1414723c */ /* 0x000fe20000001824 */
[----:B------:R-:W-:Y:S01]  /*5e10*/  ISETP.GE.AND P4, PT, R5, R248, PT ;  /* 0x000000f80500720c */ /* 0x000fe20003f86270 */
[----:B------:R-:W-:Y:S01]  /*5e20*/  MUFU.TANH R12, R12 ;  /* 0x0000000c000c7308 */ /* 0x000fe20000002400 */
[C---:B------:R-:W-:Y:S01]  /*5e30*/  ISETP.GE.AND P5, PT, R6.reuse, R251, PT ;  /* 0x000000fb0600720c */ /* 0x040fe20003fa6270 */
[----:B------:R-:W-:Y:S01]  /*5e40*/  FMUL.FTZ R43, R43, UR33 ;  /* 0x000000212b2b7c20 */ /* 0x000fe20008410000 */
[----:B------:R-:W-:Y:S01]  /*5e50*/  ISETP.LT.OR P1, PT, R5, R247, P1 ;  /* 0x000000f70500720c */ /* 0x000fe20000f21670 */
[----:B-1----:R-:W-:Y:S01]  /*5e60*/  FMUL.FTZ R7, R47, UR33 ;  /* 0x000000212f077c20 */ /* 0x002fe20008410000 */
[C---:B------:R-:W-:Y:S01]  /*5e70*/  ISETP.LT.OR P6, PT, R5.reuse, R246, P6 ;  /* 0x000000f60500720c */ /* 0x040fe200037c1670 */
[----:B------:R-:W-:Y:S01]  /*5e80*/  HMMA.16816.F32 R16, R28, R8, R32 ;  /* 0x000000081c10723c */ /* 0x000fe20000001820 */
[C---:B------:R-:W-:Y:S01]  /*5e90*/  ISETP.LT.OR P0, PT, R5.reuse, R245, P0 ;  /* 0x000000f50500720c */ /* 0x040fe20000701670 */
[----:B------:R-:W-:Y:S01]  /*5ea0*/  MUFU.TANH R43, R43 ;  /* 0x0000002b002b7308 */ /* 0x000fe20000002400 */
[----:B------:R-:W-:Y:S01]  /*5eb0*/  ISETP.LT.OR P4, PT, R5, R244, P4 ;  /* 0x000000f40500720c */ /* 0x000fe20002781670 */
[----:B------:R-:W-:Y:S01]  /*5ec0*/  VIADD R5, R3, 0x19 ;  /* 0x0000001903057836 */ /* 0x000fe20000000000 */
[----:B------:R-:W-:-:S02]  /*5ed0*/  ISETP.LT.OR P5, PT, R6, R247, P5 ;  /* 0x000000f70600720c */ /* 0x000fc40002fa1670 */
[----:B------:R-:W-:Y:S01]  /*5ee0*/  FSEL R124, R124, -INF , !P1 ;  /* 0xff8000007c7c7808 */ /* 0x000fe20004800000 */
[----:B------:R-:W-:Y:S01]  /*5ef0*/  HMMA.16816.F32 R28, R28, R10, R24 ;  /* 0x0000000a1c1c723c */ /* 0x000fe20000001818 */
[----:B------:R-:W-:Y:S02]  /*5f00*/  FSEL R150, R150, -INF , !P6 ;  /* 0xff80000096967808 */ /* 0x000fe40007000000 */
[C---:B------:R-:W-:Y:S02]  /*5f10*/  ISETP.GE.AND P2, PT, R6.reuse, R250, PT ;  /* 0x000000fa0600720c */ /* 0x040fe40003f46270 */
[C---:B------:R-:W-:Y:S02]  /*5f20*/  ISETP.GE.AND P1, PT, R6.reuse, R249, PT ;  /* 0x000000f90600720c */ /* 0x040fe40003f26270 */
[----:B------:R-:W-:Y:S01]  /*5f30*/  ISETP.GE.AND P6, PT, R6, R248, PT ;  /* 0x000000f80600720c */ /* 0x000fe20003fc6270 */
[----:B------:R-:W-:Y:S01]  /*5f40*/  FMUL.FTZ R22, R22, UR33 ;  /* 0x0000002116167c20 */ /* 0x000fe20008410000 */
[----:B------:R-:W-:Y:S01]  /*5f50*/  FSEL R85, R85, -INF , !P0 ;  /* 0xff80000055557808 */ /* 0x000fe20004000000 */
[----:B------:R-:W-:Y:S01]  /*5f60*/  FMUL.FTZ R21, R21, UR33 ;  /* 0x0000002115157c20 */ /* 0x000fe20008410000 */
[----:B------:R-:W-:Y:S01]  /*5f70*/  FSEL R100, R100, -INF , !P4 ;  /* 0xff80000064647808 */ /* 0x000fe20006000000 */
[----:B------:R-:W-:Y:S01]  /*5f80*/  FMUL.FTZ R23, R23, UR33 ;  /* 0x0000002117177c20 */ /* 0x000fe20008410000 */
[----:B------:R-:W-:Y:S01]  /*5f90*/  FSEL R139, R88, -INF , !P5 ;  /* 0xff800000588b7808 */ /* 0x000fe20006800000 */
[----:B------:R-:W-:Y:S01]  /*5fa0*/  MUFU.TANH R22, R22 ;  /* 0x0000001600167308 */ /* 0x000fe20000002400 */
[C---:B------:R-:W-:Y:S01]  /*5fb0*/  ISETP.GE.AND P3, PT, R5.reuse, R251, PT ;  /* 0x000000fb0500720c */ /* 0x040fe20003f66270 */
[----:B------:R-:W-:Y:S01]  /*5fc0*/  FMUL.FTZ R16, R16, UR33 ;  /* 0x0000002110107c20 */ /* 0x000fe20008410000 */
[C---:B------:R-:W-:Y:S01]  /*5fd0*/  ISETP.GE.AND P0, PT, R5.reuse, R250, PT ;  /* 0x000000fa0500720c */ /* 0x040fe20003f06270 */
[----:B------:R-:W-:Y:S01]  /*5fe0*/  FMUL.FTZ R18, R18, UR33 ;  /* 0x0000002112127c20 */ /* 0x000fe20008410000 */
[----:B------:R-:W-:Y:S01]  /*5ff0*/  ISETP.GE.AND P4, PT, R5, R249, PT ;  /* 0x000000f90500720c */ /* 0x000fe20003f86270 */
[----:B------:R-:W-:Y:S01]  /*6000*/  FMUL.FTZ R19, R19, UR33 ;  /* 0x0000002113137c20 */ /* 0x000fe20008410000 */
[----:B------:R-:W-:Y:S01]  /*6010*/  ISETP.GE.AND P5, PT, R5, R248, PT ;  /* 0x000000f80500720c */ /* 0x000fe20003fa6270 */
[----:B------:R-:W-:Y:S01]  /*6020*/  MUFU.TANH R16, R16 ;  /* 0x0000001000107308 */ /* 0x000fe20000002400 */
[C---:B------:R-:W-:Y:S01]  /*6030*/  ISETP.LT.OR P2, PT, R6.reuse, R246, P2 ;  /* 0x000000f60600720c */ /* 0x040fe20001741670 */
[----:B------:R-:W-:Y:S01]  /*6040*/  FMUL.FTZ R17, R17, UR33 ;  /* 0x0000002111117c20 */ /* 0x000fe20008410000 */
[----:B------:R-:W-:Y:S01]  /*6050*/  ISETP.LT.OR P1, PT, R6, R245, P1 ;  /* 0x000000f50600720c */ /* 0x000fe20000f21670 */
[----:B------:R-:W-:Y:S01]  /*6060*/  FMUL.FTZ R28, R28, UR33 ;  /* 0x000000211c1c7c20 */ /* 0x000fe20008410000 */
[----:B------:R-:W-:Y:S01]  /*6070*/  ISETP.LT.OR P6, PT, R6, R244, P6 ;  /* 0x000000f40600720c */ /* 0x000fe200037c1670 */
[----:B------:R-:W-:Y:S01]  /*6080*/  FMUL.FTZ R6, R44, UR33 ;  /* 0x000000212c067c20 */ /* 0x000fe20008410000 */
[C---:B------:R-:W-:Y:S01]  /*6090*/  ISETP.LT.OR P3, PT, R5.reuse, R247, P3 ;  /* 0x000000f70500720c */ /* 0x040fe20001f61670 */
[----:B------:R1:W-:Y:S01]  /*60a0*/  MUFU.TANH R44, R7 ;  /* 0x00000007002c7308 */ /* 0x0003e20000002400 */
[----:B------:R-:W-:Y:S01]  /*60b0*/  ISETP.LT.OR P0, PT, R5, R246, P0 ;  /* 0x000000f60500720c */ /* 0x000fe20000701670 */
[----:B------:R-:W-:Y:S01]  /*60c0*/  FMUL.FTZ R29, R29, UR33 ;  /* 0x000000211d1d7c20 */ /* 0x000fe20008410000 */
[C---:B------:R-:W-:Y:S01]  /*60d0*/  ISETP.LT.OR P4, PT, R5.reuse, R245, P4 ;  /* 0x000000f50500720c */ /* 0x040fe20002781670 */
[----:B------:R-:W-:Y:S01]  /*60e0*/  FMUL.FTZ R30, R30, UR33 ;  /* 0x000000211e1e7c20 */ /* 0x000fe20008410000 */
[----:B------:R-:W-:Y:S01]  /*60f0*/  ISETP.LT.OR P5, PT, R5, R244, P5 ;  /* 0x000000f40500720c */ /* 0x000fe20002fa1670 */
[----:B------:R-:W-:Y:S01]  /*6100*/  VIADD R5, R3, 0x20 ;  /* 0x0000002003057836 */ /* 0x000fe20000000000 */
[----:B------:R-:W-:Y:S01]  /*6110*/  FSEL R149, R92, -INF , !P2 ;  /* 0xff8000005c957808 */ /* 0x000fe20005000000 */
[----:B------:R2:W3:Y:S01]  /*6120*/  MUFU.TANH R48, R6 ;  /* 0x0000000600307308 */ /* 0x0004e20000002400 */
[----:B------:R-:W-:Y:S01]  /*6130*/  FSEL R46, R87, -INF , !P1 ;  /* 0xff800000572e7808 */ /* 0x000fe20004800000 */
[----:B------:R-:W-:Y:S01]  /*6140*/  FMUL.FTZ R31, R31, UR33 ;  /* 0x000000211f1f7c20 */ /* 0x000fe20008410000 */
[----:B------:R-:W-:-:S02]  /*6150*/  ISETP.GE.AND P2, PT, R5, R251, PT ;  /* 0x000000fb0500720c */ /* 0x000fc40003f46270 */
[----:B----4-:R-:W-:Y:S02]  /*6160*/  FSEL R47, R74, -INF , !P6 ;  /* 0xff8000004a2f7808 */ /* 0x010fe40007000000 */
[C---:B------:R-:W-:Y:S01]  /*6170*/  ISETP.LT.OR P2, PT, R5.reuse, R247, P2 ;  /* 0x000000f70500720c */ /* 0x040fe20001741670 */
[----:B------:R-:W-:Y:S01]  /*6180*/  MUFU.TANH R18, R18 ;  /* 0x0000001200127308 */ /* 0x000fe20000002400 */
[----:B------:R-:W-:Y:S01]  /*6190*/  FSEL R138, R138, -INF , !P3 ;  /* 0xff8000008a8a7808 */ /* 0x000fe20005800000 */
[----:B-1----:R-:W-:Y:S01]  /*61a0*/  FMUL.FTZ R7, R40, UR33 ;  /* 0x0000002128077c20 */ /* 0x002fe20008410000 */
[C---:B------:R-:W-:Y:S02]  /*61b0*/  ISETP.GE.AND P1, PT, R5.reuse, R250, PT ;  /* 0x000000fa0500720c */ /* 0x040fe40003f26270 */
[C---:B------:R-:W-:Y:S02]  /*61c0*/  ISETP.GE.AND P6, PT, R5.reuse, R249, PT ;  /* 0x000000f90500720c */ /* 0x040fe40003fc6270 */
[----:B------:R-:W-:Y:S01]  /*61d0*/  ISETP.GE.AND P3, PT, R5, R248, PT ;  /* 0x000000f80500720c */ /* 0x000fe20003f66270 */
[----:B------:R1:W-:Y:S01]  /*61e0*/  MUFU.TANH R9, R7 ;  /* 0x0000000700097308 */ /* 0x0003e20000002400 */
[----:B--2---:R-:W-:Y:S01]  /*61f0*/  FMUL.FTZ R6, R45, UR33 ;  /* 0x000000212d067c20 */ /* 0x004fe20008410000 */
[----:B------:R-:W-:-:S02]  /*6200*/  FSEL R148, R148, -INF , !P0 ;  /* 0xff80000094947808 */ /* 0x000fc40004000000 */
[----:B------:R-:W-:Y:S02]  /*6210*/  FSEL R32, R91, -INF , !P4 ;  /* 0xff8000005b207808 */ /* 0x000fe40006000000 */
[----:B------:R-:W-:Y:S02]  /*6220*/  FSEL R40, R83, -INF , !P5 ;  /* 0xff80000053287808 */ /* 0x000fe40006800000 */
[----:B------:R2:W-:Y:S01]  /*6230*/  MUFU.TANH R45, R6 ;  /* 0x00000006002d7308 */ /* 0x0005e20000002400 */
[----:B------:R-:W-:Y:S02]  /*6240*/  FSEL R192, R82, -INF , !P2 ;  /* 0xff80000052c07808 */ /* 0x000fe40005000000 */
[C---:B------:R-:W-:Y:S02]  /*6250*/  ISETP.LT.OR P1, PT, R5.reuse, R246, P1 ;  /* 0x000000f60500720c */ /* 0x040fe40000f21670 */
[C---:B------:R-:W-:Y:S02]  /*6260*/  ISETP.LT.OR P6, PT, R5.reuse, R245, P6 ;  /* 0x000000f50500720c */ /* 0x040fe400037c1670 */
[----:B------:R-:W-:Y:S01]  /*6270*/  ISETP.LT.OR P3, PT, R5, R244, P3 ;  /* 0x000000f40500720c */ /* 0x000fe20001f61670 */
[----:B------:R-:W-:Y:S01]  /*6280*/  VIADD R5, R3, 0x28 ;  /* 0x0000002803057836 */ /* 0x000fe20000000000 */
[----:B------:R-:W-:Y:S01]  /*6290*/  FSEL R191, R75, -INF , !P1 ;  /* 0xff8000004bbf7808 */ /* 0x000fe20004800000 */
[----:B-1----:R-:W-:Y:S01]  /*62a0*/  FMUL.FTZ R7, R41, UR33 ;  /* 0x0000002129077c20 */ /* 0x002fe20008410000 */
[----:B-----5:R-:W-:Y:S01]  /*62b0*/  FSEL R189, R72, -INF , !P6 ;  /* 0xff80000048bd7808 */ /* 0x020fe20007000000 */
[----:B------:R-:W-:Y:S01]  /*62c0*/  MUFU.TANH R19, R19 ;  /* 0x0000001300137308 */ /* 0x000fe20000002400 */
[----:B------:R-:W-:-:S02]  /*62d0*/  ISETP.GE.AND P1, PT, R5, R251, PT ;  /* 0x000000fb0500720c */ /* 0x000fc40003f26270 */
[----:B------:R-:W-:Y:S01]  /*62e0*/  ISETP.GE.AND P6, PT, R5, R250, PT ;  /* 0x000000fa0500720c */ /* 0x000fe20003fc6270 */
[----:B--2---:R-:W-:Y:S01]  /*62f0*/  VIADD R6, R3, 0x21 ;  /* 0x0000002103067836 */ /* 0x004fe20000000000 */
[C---:B------:R-:W-:Y:S02]  /*6300*/  ISETP.LT.OR P1, PT, R5.reuse, R247, P1 ;  /* 0x000000f70500720c */ /* 0x040fe40000f21670 */
[----:B------:R-:W-:Y:S01]  /*6310*/  ISETP.LT.OR P6, PT, R5, R246, P6 ;  /* 0x000000f60500720c */ /* 0x000fe200037c1670 */
[----:B------:R1:W-:Y:S01]  /*6320*/  MUFU.TANH R13, R7 ;  /* 0x00000007000d7308 */ /* 0x0003e20000002400 */
[C---:B------:R-:W-:Y:S02]  /*6330*/  ISETP.GE.AND P0, PT, R6.reuse, R251, PT ;  /* 0x000000fb0600720c */ /* 0x040fe40003f06270 */
[C---:B------:R-:W-:Y:S02]  /*6340*/  ISETP.GE.AND P4, PT, R6.reuse, R250, PT ;  /* 0x000000fa0600720c */ /* 0x040fe40003f86270 */
[----:B------:R-:W-:-:S02]  /*6350*/  ISETP.GE.AND P5, PT, R6, R249, PT ;  /* 0x000000f90600720c */ /* 0x000fc40003fa6270 */
[C---:B------:R-:W-:Y:S01]  /*6360*/  ISETP.GE.AND P2, PT, R6.reuse, R248, PT ;  /* 0x000000f80600720c */ /* 0x040fe20003f46270 */
[----:B------:R-:W-:Y:S01]  /*6370*/  MUFU.TANH R17, R17 ;  /* 0x0000001100117308 */ /* 0x000fe20000002400 */
[C---:B------:R-:W-:Y:S02]  /*6380*/  ISETP.LT.OR P0, PT, R6.reuse, R247, P0 ;  /* 0x000000f70600720c */ /* 0x040fe40000701670 */
[C---:B------:R-:W-:Y:S02]  /*6390*/  ISETP.LT.OR P4, PT, R6.reuse, R246, P4 ;  /* 0x000000f60600720c */ /* 0x040fe40002781670 */
[C---:B------:R-:W-:Y:S02]  /*63a0*/  ISETP.LT.OR P5, PT, R6.reuse, R245, P5 ;  /* 0x000000f50600720c */ /* 0x040fe40002fa1670 */
[----:B------:R-:W-:Y:S01]  /*63b0*/  ISETP.LT.OR P2, PT, R6, R244, P2 ;  /* 0x000000f40600720c */ /* 0x000fe20001741670 */
[----:B------:R-:W-:Y:S01]  /*63c0*/  FMUL.FTZ R6, R42, UR33 ;  /* 0x000000212a067c20 */ /* 0x000fe20008410000 */
[----:B------:R-:W-:Y:S01]  /*63d0*/  FSEL R190, R63, -INF , !P3 ;  /* 0xff8000003fbe7808 */ /* 0x000fe20005800000 */
[----:B-1----:R-:W-:Y:S01]  /*63e0*/  FMUL.FTZ R7, R20, UR33 ;  /* 0x0000002114077c20 */ /* 0x002fe20008410000 */
[----:B------:R-:W-:Y:S01]  /*63f0*/  FSEL R188, R90, -INF , !P0 ;  /* 0xff8000005abc7808 */ /* 0x000fe20004000000 */
[----:B------:R1:W2:Y:S01]  /*6400*/  MUFU.TANH R8, R6 ;  /* 0x0000000600087308 */ /* 0x0002a20000002400 */
[----:B------:R-:W-:-:S02]  /*6410*/  ISETP.GE.AND P3, PT, R5, R249, PT ;  /* 0x000000f90500720c */ /* 0x000fc40003f66270 */
[----:B------:R-:W-:Y:S02]  /*6420*/  ISETP.GE.AND P0, PT, R5, R248, PT ;  /* 0x000000f80500720c */ /* 0x000fe40003f06270 */
[----:B------:R-:W-:Y:S02]  /*6430*/  FSEL R180, R89, -INF , !P4 ;  /* 0xff80000059b47808 */ /* 0x000fe40006000000 */
[----:B------:R-:W-:Y:S01]  /*6440*/  FSEL R183, R67, -INF , !P2 ;  /* 0xff80000043b77808 */ /* 0x000fe20005000000 */
[----:B------:R-:W4:Y:S01]  /*6450*/  MUFU.TANH R7, R7 ;  /* 0x0000000700077308 */ /* 0x000f220000002400 */
[----:B------:R-:W-:Y:S02]  /*6460*/  FSEL R177, R66, -INF , !P1 ;  /* 0xff80000042b17808 */ /* 0x000fe40004800000 */
[----:B------:R-:W-:Y:S02]  /*6470*/  FSEL R179, R49, -INF , !P6 ;  /* 0xff80000031b37808 */ /* 0x000fe40007000000 */
[----:B------:R-:W-:-:S02]  /*6480*/  ISETP.LT.OR P3, PT, R5, R245, P3 ;  /* 0x000000f50500720c */ /* 0x000fc40001f61670 */
[----:B------:R-:W-:Y:S01]  /*6490*/  ISETP.LT.OR P0, PT, R5, R244, P0 ;  /* 0x000000f40500720c */ /* 0x000fe20000701670 */
[C---:B------:R-:W-:Y:S01]  /*64a0*/  VIADD R5, R3.reuse, 0x30 ;  /* 0x0000003003057836 */ /* 0x040fe20000000000 */
[----:B---3--:R-:W-:Y:S01]  /*64b0*/  FSEL R178, R48, -INF , !P3 ;  /* 0xff80000030b27808 */ /* 0x008fe20005800000 */
[----:B-1----:R-:W-:Y:S01]  /*64c0*/  VIADD R6, R3, 0x29 ;  /* 0x0000002903067836 */ /* 0x002fe20000000000 */
[----:B------:R-:W-:Y:S01]  /*64d0*/  FSEL R182, R73, -INF , !P5 ;  /* 0xff80000049b67808 */ /* 0x000fe20006800000 */
[----:B------:R-:W-:Y:S01]  /*64e0*/  MUFU.TANH R21, R21 ;  /* 0x0000001500157308 */ /* 0x000fe20000002400 */
[-C--:B------:R-:W-:Y:S02]  /*64f0*/  ISETP.GE.AND P3, PT, R5, R250.reuse, PT ;  /* 0x000000fa0500720c */ /* 0x080fe40003f66270 */
[C---:B------:R-:W-:Y:S02]  /*6500*/  ISETP.GE.AND P4, PT, R6.reuse, R251, PT ;  /* 0x000000fb0600720c */ /* 0x040fe40003f86270 */
[----:B------:R-:W-:-:S02]  /*6510*/  ISETP.GE.AND P2, PT, R6, R250, PT ;  /* 0x000000fa0600720c */ /* 0x000fc40003f46270 */
[C---:B------:R-:W-:Y:S01]  /*6520*/  ISETP.GE.AND P1, PT, R6.reuse, R249, PT ;  /* 0x000000f90600720c */ /* 0x040fe20003f26270 */
[----:B------:R-:W-:Y:S01]  /*6530*/  MUFU.TANH R23, R23 ;  /* 0x0000001700177308 */ /* 0x000fe20000002400 */
[C---:B------:R-:W-:Y:S02]  /*6540*/  ISETP.GE.AND P6, PT, R6.reuse, R248, PT ;  /* 0x000000f80600720c */ /* 0x040fe40003fc6270 */
[C---:B------:R-:W-:Y:S02]  /*6550*/  ISETP.LT.OR P4, PT, R6.reuse, R247, P4 ;  /* 0x000000f70600720c */ /* 0x040fe40002781670 */
[C---:B------:R-:W-:Y:S02]  /*6560*/  ISETP.LT.OR P2, PT, R6.reuse, R246, P2 ;  /* 0x000000f60600720c */ /* 0x040fe40001741670 */
[C---:B------:R-:W-:Y:S01]  /*6570*/  ISETP.LT.OR P1, PT, R6.reuse, R245, P1 ;  /* 0x000000f50600720c */ /* 0x040fe20000f21670 */
[----:B------:R-:W1:Y:S01]  /*6580*/  MUFU.TANH R28, R28 ;  /* 0x0000001c001c7308 */ /* 0x000e620000002400 */
[----:B------:R-:W-:Y:S01]  /*6590*/  ISETP.LT.OR P6, PT, R6, R244, P6 ;  /* 0x000000f40600720c */ /* 0x000fe200037c1670 */
[----:B------:R-:W-:Y:S01]  /*65a0*/  VIADD R6, R3, 0x31 ;  /* 0x0000003103067836 */ /* 0x000fe20000000000 */
[----:B------:R-:W-:-:S02]  /*65b0*/  FSEL R181, R12, -INF , !P0 ;  /* 0xff8000000cb57808 */ /* 0x000fc40004000000 */
[----:B------:R-:W-:Y:S02]  /*65c0*/  FSEL R171, R61, -INF , !P4 ;  /* 0xff8000003dab7808 */ /* 0x000fe40006000000 */
[C---:B------:R-:W-:Y:S01]  /*65d0*/  ISETP.GE.AND P5, PT, R5.reuse, R251, PT ;  /* 0x000000fb0500720c */ /* 0x040fe20003fa6270 */
[----:B------:R-:W-:Y:S01]  /*65e0*/  MUFU.TANH R29, R29 ;  /* 0x0000001d001d7308 */ /* 0x000fe20000002400 */
[C---:B------:R-:W-:Y:S02]  /*65f0*/  ISETP.GE.AND P0, PT, R5.reuse, R249, PT ;  /* 0x000000f90500720c */ /* 0x040fe40003f06270 */
[C---:B------:R-:W-:Y:S02]  /*6600*/  ISETP.GE.AND P4, PT, R5.reuse, R248, PT ;  /* 0x000000f80500720c */ /* 0x040fe40003f86270 */
[----:B------:R-:W-:Y:S02]  /*6610*/  FSEL R163, R62, -INF , !P2 ;  /* 0xff8000003ea37808 */ /* 0x000fe40005000000 */
[----:B------:R-:W-:Y:S01]  /*6620*/  ISETP.GE.AND P2, PT, R6, R251, PT ;  /* 0x000000fb0600720c */ /* 0x000fe20003f46270 */
[----:B------:R-:W3:Y:S01]  /*6630*/  MUFU.TANH R30, R30 ;  /* 0x0000001e001e7308 */ /* 0x000ee20000002400 */
[----:B------:R-:W-:-:S02]  /*6640*/  ISETP.LT.OR P3, PT, R5, R246, P3 ;  /* 0x000000f60500720c */ /* 0x000fc40001f61670 */
[C---:B------:R-:W-:Y:S02]  /*6650*/  ISETP.LT.OR P5, PT, R5.reuse, R247, P5 ;  /* 0x000000f70500720c */ /* 0x040fe40002fa1670 */
[C---:B------:R-:W-:Y:S02]  /*6660*/  ISETP.LT.OR P0, PT, R5.reuse, R245, P0 ;  /* 0x000000f50500720c */ /* 0x040fe40000701670 */
[----:B------:R-:W-:Y:S01]  /*6670*/  ISETP.LT.OR P4, PT, R5, R244, P4 ;  /* 0x000000f40500720c */ /* 0x000fe20002781670 */
[C---:B------:R-:W-:Y:S01]  /*6680*/  VIADD R5, R3.reuse, 0x38 ;  /* 0x0000003803057836 */ /* 0x040fe20000000000 */
[----:B------:R-:W-:Y:S01]  /*6690*/  ISETP.LT.OR P2, PT, R6, R247, P2 ;  /* 0x000000f70600720c */ /* 0x000fe20001741670 */
[----:B------:R-:W5:Y:S01]  /*66a0*/  MUFU.TANH R31, R31 ;  /* 0x0000001f001f7308 */ /* 0x000f620000002400 */
[----:B--2---:R-:W-:Y:S01]  /*66b0*/  FSEL R176, R8, -INF , !P3 ;  /* 0xff80000008b07808 */ /* 0x004fe20005800000 */
[----:B------:R-:W-:Y:S01]  /*66c0*/  VIADD R3, R3, 0x39 ;  /* 0x0000003903037836 */ /* 0x000fe20000000000 */
[----:B------:R-:W-:Y:S01]  /*66d0*/  BAR.SYNC.DEFER_BLOCKING 0x0 ;  /* 0x0000000000007b1d */ /* 0x000fe20000010000 */
[----:B------:R-:W-:-:S02]  /*66e0*/  ISETP.GE.AND P3, PT, R6, R248, PT ;  /* 0x000000f80600720c */ /* 0x000fc40003f66270 */
[----:B------:R-:W-:Y:S02]  /*66f0*/  FSEL R168, R45, -INF , !P1 ;  /* 0xff8000002da87808 */ /* 0x000fe40004800000 */
[----:B------:R-:W-:Y:S02]  /*6700*/  FSEL R167, R16, -INF , !P0 ;  /* 0xff80000010a77808 */ /* 0x000fe40004000000 */
[----:B------:R-:W-:Y:S02]  /*6710*/  FSEL R159, R18, -INF , !P4 ;  /* 0xff800000129f7808 */ /* 0x000fe40006000000 */
[----:B------:R-:W-:Y:S02]  /*6720*/  FSEL R162, R13, -INF , !P2 ;  /* 0xff8000000da27808 */ /* 0x000fe40005000000 */
[C---:B------:R-:W-:Y:S02]  /*6730*/  ISETP.GE.AND P1, PT, R5.reuse, R251, PT ;  /* 0x000000fb0500720c */ /* 0x040fe40003f26270 */
[----:B------:R-:W-:-:S02]  /*6740*/  ISETP.GE.AND P0, PT, R5, R250, PT ;  /* 0x000000fa0500720c */ /* 0x000fc40003f06270 */
[C---:B------:R-:W-:Y:S02]  /*6750*/  ISETP.GE.AND P4, PT, R5.reuse, R249, PT ;  /* 0x000000f90500720c */ /* 0x040fe40003f86270 */
[C---:B------:R-:W-:Y:S02]  /*6760*/  ISETP.GE.AND P2, PT, R5.reuse, R248, PT ;  /* 0x000000f80500720c */ /* 0x040fe40003f46270 */
[----:B------:R-:W-:Y:S02]  /*6770*/  ISETP.LT.OR P3, PT, R6, R244, P3 ;  /* 0x000000f40600720c */ /* 0x000fe40001f61670 */
[C---:B------:R-:W-:Y:S02]  /*6780*/  ISETP.LT.OR P1, PT, R5.reuse, R247, P1 ;  /* 0x000000f70500720c */ /* 0x040fe40000f21670 */
[C---:B------:R-:W-:Y:S02]  /*6790*/  ISETP.LT.OR P0, PT, R5.reuse, R246, P0 ;  /* 0x000000f60500720c */ /* 0x040fe40000701670 */
[----:B------:R-:W-:-:S02]  /*67a0*/  ISETP.LT.OR P4, PT, R5, R245, P4 ;  /* 0x000000f50500720c */ /* 0x000fc40002781670 */
[----:B------:R-:W-:Y:S02]  /*67b0*/  ISETP.LT.OR P2, PT, R5, R244, P2 ;  /* 0x000000f40500720c */ /* 0x000fe40001741670 */
[----:B------:R-:W-:Y:S02]  /*67c0*/  FSEL R5, R19, -INF , !P3 ;  /* 0xff80000013057808 */ /* 0x000fe40005800000 */
[----:B------:R-:W-:Y:S02]  /*67d0*/  FSEL R170, R44, -INF , !P6 ;  /* 0xff8000002caa7808 */ /* 0x000fe40007000000 */
[----:B------:R-:W-:Y:S01]  /*67e0*/  FSEL R169, R9, -INF , !P5 ;  /* 0xff80000009a97808 */ /* 0x000fe20006800000 */
[----:B------:R2:W-:Y:S01]  /*67f0*/  STL [R1], R5 ;  /* 0x0000000501007387 */ /* 0x0005e20000100800 */
[C---:B------:R-:W-:Y:S02]  /*6800*/  ISETP.GE.AND P6, PT, R6.reuse, R250, PT ;  /* 0x000000fa0600720c */ /* 0x040fe40003fc6270 */
[----:B------:R-:W-:-:S02]  /*6810*/  ISETP.GE.AND P5, PT, R6, R249, PT ;  /* 0x000000f90600720c */ /* 0x000fc40003fa6270 */
[----:B------:R-:W-:Y:S02]  /*6820*/  FSEL R160, R22, -INF , !P0 ;  /* 0xff80000016a07808 */ /* 0x000fe40004000000 */
[----:B------:R-:W-:Y:S02]  /*6830*/  PLOP3.LUT P0, PT, PT, PT, UP0, 0x80, 0x0 ;  /* 0x000000000000781c */ /* 0x000fe40003f0f008 */
[C---:B------:R-:W-:Y:S02]  /*6840*/  ISETP.LT.OR P6, PT, R6.reuse, R246, P6 ;  /* 0x000000f60600720c */ /* 0x040fe400037c1670 */
[----:B------:R-:W-:Y:S02]  /*6850*/  ISETP.LT.OR P5, PT, R6, R245, P5 ;  /* 0x000000f50600720c */ /* 0x000fe40002fa1670 */
[----:B------:R-:W-:Y:S02]  /*6860*/  FSEL R161, R43, -INF , !P6 ;  /* 0xff8000002ba17808 */ /* 0x000fe40007000000 */
[----:B------:R-:W-:-:S02]  /*6870*/  FSEL R252, R17, -INF , !P5 ;  /* 0xff80000011fc7808 */ /* 0x000fc40006800000 */
[----:B----4-:R-:W-:Y:S02]  /*6880*/  FSEL R154, R7, -INF , !P1 ;  /* 0xff800000079a7808 */ /* 0x010fe40004800000 */
        /* <DEDUP_REMOVED lines=8> */
[----:B-1----:R-:W-:Y:S02]  /*6910*/  FSEL R218, R28, -INF , !P4 ;  /* 0xff8000001cda7808 */ /* 0x002fe40006000000 */
[----:B---3--:R-:W-:Y:S02]  /*6920*/  FSEL R219, R30, -INF , !P2 ;  /* 0xff8000001edb7808 */ /* 0x008fe40005000000 */
[----:B------:R-:W-:-:S02]  /*6930*/  FSEL R153, R21, -INF , !P6 ;  /* 0xff80000015997808 */ /* 0x000fc40007000000 */
[----:B------:R-:W-:Y:S02]  /*6940*/  FSEL R155, R23, -INF , !P5 ;  /* 0xff800000179b7808 */ /* 0x000fe40006800000 */
[----:B------:R-:W-:Y:S02]  /*6950*/  FSEL R216, R29, -INF , !P3 ;  /* 0xff8000001dd87808 */ /* 0x000fe40005800000 */
[----:B-----5:R-:W-:Y:S01]  /*6960*/  FSEL R217, R31, -INF , !P1 ;  /* 0xff8000001fd97808 */ /* 0x020fe20004800000 */
[----:B--2---:R-:W-:Y:S06]  /*6970*/  @!P0 BRA `(.L_x_797) ;  /* 0x00000004004c8947 */ /* 0x004fec0003800000 */
        /* <DEDUP_REMOVED lines=81> */
.L_x_799:
[----:B------:R-:W-:Y:S05]  /*6e90*/  BSYNC B0 ;  /* 0x0000000000007941 */ /* 0x000fea0003800000 */
.L_x_798:
[----:B------:R-:W0:Y:S02]  /*6ea0*/  LDGDEPBAR ;  /* 0x00000000000079af */ /* 0x000e240000000000 */
.L_x_797:
[----:B------:R-:W-:Y:S01]  /*6eb0*/  STL [R1+0xd8], R242 ;  /* 0x0000d8f201007387 */ /* 0x000fe20000100800 */
[----:B------:R-:W-:Y:S01]  /*6ec0*/  FMNMX.FTZ R5, R64, R80, !PT ;  /* 0x0000005040057209 */ /* 0x000fe20007810000 */
[----:B------:R-:W-:Y:S02]  /*6ed0*/  ULDC UR10, c[0x0][0x2ec] ;  /* 0x0000bb00000a7ab9 */ /* 0x000fe40000000800 */
[----:B------:R-:W-:Y:S04]  /*6ee0*/  STL [R1+0xd4], R241 ;  /* 0x0000d4f101007387 */ /* 0x000fe80000100800 */
[----:B------:R-:W-:Y:S04]  /*6ef0*/  STL [R1+0xd0], R240 ;  /* 0x0000d0f001007387 */ /* 0x000fe80000100800 */
[----:B------:R-:W-:Y:S04]  /*6f00*/  STL [R1+0xcc], R239 ;  /* 0x0000ccef01007387 */ /* 0x000fe80000100800 */
[----:B------:R-:W-:Y:S04]  /*6f10*/  STL [R1+0xc8], R238 ;  /* 0x0000c8ee01007387 */ /* 0x000fe80000100800 */
[----:B------:R-:W-:Y:S04]  /*6f20*/  STL [R1+0xc4], R237 ;  /* 0x0000c4ed01007387 */ /* 0x000fe80000100800 */
[----:B------:R3:W-:Y:S04]  /*6f30*/  STL [R1+0xc0], R236 ;  /* 0x0000c0ec01007387 */ /* 0x0007e80000100800 */
[----:B---3--:R-:W3:Y:S01]  /*6f40*/  LDL.LU R236, [R1] ;  /* 0x0000000001ec7983 */ /* 0x008ee20000300800 */
[----:B------:R-:W-:-:S02]  /*6f50*/  FMNMX.FTZ R3, R59, R57, !PT ;  /* 0x000000393b037209 */ /* 0x000fc40007810000 */
[----:B------:R-:W-:Y:S01]  /*6f60*/  FMNMX.FTZ R5, R81, R5, !PT ;  /* 0x0000000551057209 */ /* 0x000fe20007810000 */
[----:B------:R-:W-:Y:S01]  /*6f70*/  STL [R1+0xbc], R235 ;  /* 0x0000bceb01007387 */ /* 0x000fe20000100800 */
        /* <DEDUP_REMOVED lines=51> */
[C---:B------:R-:W-:Y:S01]  /*72b0*/  IMAD R228, R2.reuse, 0x2, R225 ;  /* 0x0000000202e47824 */ /* 0x040fe200078e02e1 */
        /* <DEDUP_REMOVED lines=13> */
[----:B------:R-:W-:Y:S01]  /*7390*/  LDSM.16.MT88.4 R36, [R225+0xe800] ;  /* 0x00e80000e124783b */ /* 0x000fe20000004200 */
[----:B-1----:R-:W-:-:S02]  /*73a0*/  FMNMX.FTZ R135, R135, R5, !PT ;  /* 0x0000000587877209 */ /* 0x002fc40007810000 */
[----:B----4-:R-:W-:Y:S02]  /*73b0*/  FMNMX.FTZ R133, R133, R6, !PT ;  /* 0x0000000685857209 */ /* 0x010fe40007810000 */
        /* <DEDUP_REMOVED lines=23> */
[----:B------:R-:W-:Y:S02]  /*7530*/  FFMA.FTZ R4, R60, UR10, -R16 ;  /* 0x0000000a3c047c23 */ /* 0x000fe40008010810 */
[----:B------:R-:W2:Y:S01]  /*7540*/  LDSM.16.MT88.4 R60, [R226+0xc000] ;  /* 0x00c00000e23c783b */ /* 0x000ea20000004200 */
[----:B------:R-:W-:Y:S01]  /*7550*/  MUFU.EX2 R200, R0 ;  /* 0x0000000000c87308 */ /* 0x000fe20000000800 */
[----:B-1----:R-:W-:-:S07]  /*7560*/  FFMA.FTZ R5, R57, UR10, -R17 ;  /* 0x0000000a39057c23 */ /* 0x002fce0008010811 */
[----:B------:R-:W-:Y:S08]  /*7570*/  MUFU.EX2 R224, R4 ;  /* 0x0000000400e07308 */ /* 0x000ff00000000800 */
[----:B------:R1:W3:Y:S02]  /*7580*/  MUFU.EX2 R231, R5 ;  /* 0x0000000500e77308 */ /* 0x0002e40000000800 */
[--C-:B-1----:R-:W-:Y:S01]  /*7590*/  FFMA.FTZ R5, R56, UR10, -R17.reuse ;  /* 0x0000000a38057c23 */ /* 0x102fe20008010811 */
[----:B---3--:R-:W-:Y:S01]  /*75a0*/  F2FP.F16.F32.PACK_AB R4, R231, R230 ;  /* 0x000000e6e704723e */ /* 0x008fe200000000ff */
[----:B------:R-:W1:Y:S04]  /*75b0*/  LDSM.16.MT88.4 R56, [R225+0xc000] ;  /* 0x00c00000e138783b */ /* 0x000e680000004200 */
[----:B------:R3:W-:Y:S02]  /*75c0*/  MUFU.EX2 R238, R5 ;  /* 0x0000000500ee7308 */ /* 0x0007e40000000800 */
[----:B---3--:R-:W-:-:S06]  /*75d0*/  FFMA.FTZ R5, R50, UR10, -R17 ;  /* 0x0000000a32057c23 */ /* 0x008fcc0008010811 */
[----:B------:R3:W4:Y:S02]  /*75e0*/  MUFU.EX2 R166, R5 ;  /* 0x0000000500a67308 */ /* 0x0007240000000800 */
[----:B---3--:R-:W-:Y:S01]  /*75f0*/  FFMA.FTZ R5, R65, UR10, -R16 ;  /* 0x0000000a41057c23 */ /* 0x008fe20008010810 */
[----:B----4-:R-:W-:Y:S01]  /*7600*/  F2FP.F16.F32.PACK_AB R6, R166, R238 ;  /* 0x000000eea606723e */ /* 0x010fe200000000ff */
[----:B------:R-:W3:Y:S04]  /*7610*/  LDSM.16.MT88.4 R64, [R228+0xc000] ;  /* 0x00c00000e440783b */ /* 0x000ee80000004200 */
[----:B------:R4:W2:Y:S02]  /*7620*/  MUFU.EX2 R201, R5 ;  /* 0x0000000500c97308 */ /* 0x0008a40000000800 */
[----:B----4-:R-:W-:-:S04]  /*7630*/  FMNMX.FTZ R5, R158, R157, !PT ;  /* 0x0000009d9e057209 */ /* 0x010fc80007810000 */
[----:B------:R-:W-:Y:S02]  /*7640*/  FMNMX.FTZ R0, R156, R5, !PT ;  /* 0x000000059c007209 */ /* 0x000fe40007810000 */
[----:B--2---:R-:W-:Y:S02]  /*7650*/  F2FP.F16.F32.PACK_AB R5, R200, R201 ;  /* 0x000000c9c805723e */ /* 0x004fe400000000ff */
[----:B------:R-:W-:-:S04]  /*7660*/  FMNMX.FTZ R0, R152, R0, !PT ;  /* 0x0000000098007209 */ /* 0x000fc80007810000 */
[----:B------:R-:W-:Y:S01]  /*7670*/  FMNMX.FTZ R2, R151, R0, !PT ;  /* 0x0000000097027209 */ /* 0x000fe20007810000 */
[----:B------:R-:W-:-:S04]  /*7680*/  FFMA.FTZ R0, R51, UR10, -R16 ;  /* 0x0000000a33007c23 */ /* 0x000fc80008010810 */
[----:B------:R2:W4:Y:S02]  /*7690*/  MUFU.EX2 R240, R0 ;  /* 0x0000000000f07308 */ /* 0x0005240000000800 */
[----:B--2---:R-:W-:Y:S01]  /*76a0*/  FMNMX.FTZ R0, R150, R2, !PT ;  /* 0x0000000296007209 */ /* 0x004fe20007810000 */
[--C-:B------:R-:W-:Y:S01]  /*76b0*/  FFMA.FTZ R2, R80, UR10, -R3.reuse ;  /* 0x0000000a50027c23 */ /* 0x100fe20008010803 */
[----:B----4-:R-:W-:Y:S02]  /*76c0*/  F2FP.F16.F32.PACK_AB R7, R240, R224 ;  /* 0x000000e0f007723e */ /* 0x010fe400000000ff */
[----:B------:R-:W-:Y:S02]  /*76d0*/  FMNMX.FTZ R0, R149, R0, !PT ;  /* 0x0000000095007209 */ /* 0x000fe40007810000 */
[----:B------:R2:W4:Y:S03]  /*76e0*/  MUFU.EX2 R241, R2 ;  /* 0x0000000200f17308 */ /* 0x0005260000000800 */
[C---:B------:R-:W-:Y:S06]  /*76f0*/  HMMA.16816.F32 R48, R4.reuse, R60, RZ ;  /* 0x0000003c0430723c */ /* 0x040fec00000018ff */
[C---:B-1----:R-:W-:Y:S06]  /*7700*/  HMMA.16816.F32 R20, R4.reuse, R56, RZ ;  /* 0x000000380414723c */ /* 0x042fec00000018ff */
[C---:B---3--:R-:W-:Y:S01]  /*7710*/  HMMA.16816.F32 R116, R4.reuse, R64, RZ ;  /* 0x000000400474723c */ /* 0x048fe200000018ff */
[----:B--2---:R-:W-:Y:S01]  /*7720*/  FMNMX.FTZ R2, R148, R0, !PT ;  /* 0x0000000094027209 */ /* 0x004fe20007810000 */
[----:B------:R-:W-:Y:S01]  /*7730*/  FFMA.FTZ R0, R81, UR10, -R3 ;  /* 0x0000000a51007c23 */ /* 0x000fe20008010803 */
[----:B----4-:R-:W-:Y:S01]  /*7740*/  F2FP.F16.F32.PACK_AB R12, R241, R242 ;  /* 0x000000f2f10c723e */ /* 0x010fe200000000ff */
[----:B------:R-:W1:Y:S01]  /*7750*/  LDSM.16.MT88.4 R80, [R228+0xe000] ;  /* 0x00e00000e450783b */ /* 0x000e620000004200 */
[----:B------:R-:W-:Y:S01]  /*7760*/  FMNMX.FTZ R2, R191, R2, !PT ;  /* 0x00000002bf027209 */ /* 0x000fe20007810000 */
[----:B------:R2:W-:Y:S01]  /*7770*/  MUFU.EX2 R137, R0 ;  /* 0x0000000000897308 */ /* 0x0005e20000000800 */
[C---:B------:R-:W-:Y:S06]  /*7780*/  HMMA.16816.F32 R96, R4.reuse, R76, RZ ;  /* 0x0000004c0460723c */ /* 0x040fec00000018ff */
[C---:B------:R-:W-:Y:S06]  /*7790*/  HMMA.16816.F32 R108, R4.reuse, R68, RZ ;  /* 0x00000044046c723c */ /* 0x040fec00000018ff */
[----:B------:R-:W-:Y:S01]  /*77a0*/  HMMA.16816.F32 R104, R4, R72, RZ ;  /* 0x000000480468723c */ /* 0x000fe200000018ff */
[----:B--2---:R-:W-:Y:S01]  /*77b0*/  FMNMX.FTZ R0, R180, R2, !PT ;  /* 0x00000002b4007209 */ /* 0x004fe20007810000 */
        /* <DEDUP_REMOVED lines=10> */
[C---:B-1----:R-:W-:Y:S01]  /*7860*/  HMMA.16816.F32 R88, R4.reuse, R80, RZ ;  /* 0x000000500458723c */ /* 0x042fe200000018ff */
[--C-:B--2---:R-:W-:Y:S02]  /*7870*/  FFMA.FTZ R2, R85, UR10, -R17.reuse ;  /* 0x0000000a55027c23 */ /* 0x104fe40008010811 */
[----:B------:R-:W-:Y:S02]  /*7880*/  FMNMX.FTZ R0, R155, R0, !PT ;  /* 0x000000009b007209 */ /* 0x000fe40007810000 */
[----:B------:R1:W2:Y:S01]  /*7890*/  MUFU.EX2 R165, R2 ;  /* 0x0000000200a57308 */ /* 0x0002a20000000800 */
[C---:B------:R-:W-:Y:S02]  /*78a0*/  HMMA.16816.F32 R140, R4.reuse, R74, RZ ;  /* 0x0000004a048c723c */ /* 0x040fe400000018ff */
[----:B------:R-:W3:Y:S04]  /*78b0*/  SHFL.BFLY PT, R8, R0, 0x2, 0x1f ;  /* 0x0c401f0000087f89 */ /* 0x000ee800000e0000 */
[----:B------:R-:W-:Y:S01]  /*78c0*/  HMMA.16816.F32 R128, R4, R78, RZ ;  /* 0x0000004e0480723c */ /* 0x000fe200000018ff */
[----:B-1----:R-:W-:-:S04]  /*78d0*/  FFMA.FTZ R2, R46, UR10, -R17 ;  /* 0x0000000a2e027c23 */ /* 0x002fc80008010811 */
[----:B------:R1:W-:Y:S01]  /*78e0*/  MUFU.EX2 R18, R2 ;  /* 0x0000000200127308 */ /* 0x0003e20000000800 */
[----:B---3--:R-:W-:Y:S02]  /*78f0*/  FMNMX.FTZ R0, R0, R8, !PT ;  /* 0x0000000800007209 */ /* 0x008fe40007810000 */
[----:B--2---:R-:W-:-:S03]  /*7900*/  F2FP.F16.F32.PACK_AB R8, R165, R237 ;  /* 0x000000eda508723e */ /* 0x004fc600000000ff */
[----:B------:R-:W2:Y:S01]  /*7910*/  SHFL.BFLY PT, R13, R0, 0x1, 0x1f ;  /* 0x0c201f00000d7f89 */ /* 0x000ea200000e0000 */
[----:B-1----:R-:W-:-:S03]  /*7920*/  FFMA.FTZ R2, R32, UR10, -R17 ;  /* 0x0000000a20027c23 */ /* 0x002fc60008010811 */
[----:B------:R-:W1:Y:S01]  /*7930*/  LDSM.16.MT88.4 R32, [R226+0xc800] ;  /* 0x00c80000e220783b */ /* 0x000e620000004200 */
[----:B------:R3:W4:Y:S01]  /*7940*/  MUFU.EX2 R14, R2 ;  /* 0x00000002000e7308 */ /* 0x0007220000000800 */
[----:B--2---:R-:W-:Y:S01]  /*7950*/  FMNMX.FTZ R134, R0, R13, !PT ;  /* 0x0000000d00867209 */ /* 0x004fe20007810000 */
[----:B------:R-:W-:Y:S01]  /*7960*/  FFMA.FTZ R0, R139, UR10, -R3 ;  /* 0x0000000a8b007c23 */ /* 0x000fe20008010803 */
[----:B---3--:R-:W-:Y:S01]  /*7970*/  FFMA.FTZ R2, R86, UR10, -R16 ;  /* 0x0000000a56027c23 */ /* 0x008fe20008010810 */
[----:B----4-:R-:W-:-:S04]  /*7980*/  F2FP.F16.F32.PACK_AB R10, R14, R18 ;  /* 0x000000120e0a723e */ /* 0x010fc800000000ff */
[----:B------:R2:W-:Y:S01]  /*7990*/  MUFU.EX2 R235, R0 ;  /* 0x0000000000eb7308 */ /* 0x0005e20000000800 */
[C---:B------:R-:W-:Y:S01]  /*79a0*/  FSETP.NEU.FTZ.AND P1, PT, R134.reuse, -INF , PT ;  /* 0xff8000008600780b */ /* 0x040fe20003f3d000 */
[----:B------:R-:W-:Y:S06]  /*79b0*/  HMMA.16816.F32 R84, R4, R92, RZ ;  /* 0x0000005c0454723c */ /* 0x000fec00000018ff */
[----:B------:R3:W-:Y:S01]  /*79c0*/  MUFU.EX2 R15, R2 ;  /* 0x00000002000f7308 */ /* 0x0007e20000000800 */
[----:B--2---:R-:W-:-:S05]  /*79d0*/  FMUL.FTZ R0, R134, UR10 ;  /* 0x0000000a86007c20 */ /* 0x004fca0008410000 */
[----:B------:R-:W-:Y:S01]  /*79e0*/  FSEL R0, R0, RZ, P1 ;  /* 0x000000ff00007208 */ /* 0x000fe20000800000 */
[--C-:B---3--:R-:W-:Y:S02]  /*79f0*/  FFMA.FTZ R2, R100, UR10, -R16.reuse ;  /* 0x0000000a64027c23 */ /* 0x108fe40008010810 */
[----:B------:R-:W-:Y:S02]  /*7a00*/  HMMA.16816.F32 R100, R4, R58, RZ ;  /* 0x0000003a0464723c */ /* 0x000fe400000018ff */
[----:B------:R2:W3:Y:S02]  /*7a10*/  MUFU.EX2 R234, R2 ;  /* 0x0000000200ea7308 */ /* 0x0004e40000000800 */
[--C-:B--2---:R-:W-:Y:S01]  /*7a20*/  FFMA.FTZ R2, R47, UR10, -R16.reuse ;  /* 0x0000000a2f027c23 */ /* 0x104fe20008010810 */
[----:B---3--:R-:W-:Y:S01]  /*7a30*/  F2FP.F16.F32.PACK_AB R9, R234, R15 ;  /* 0x0000000fea09723e */ /* 0x008fe200000000ff */
[----:B------:R-:W2:Y:S04]  /*7a40*/  LDSM.16.MT88.4 R44, [R226+0xe800] ;  /* 0x00e80000e22c783b */ /* 0x000ea80000004200 */
[----:B------:R3:W-:Y:S02]  /*7a50*/  MUFU.EX2 R164, R2 ;  /* 0x0000000200a47308 */ /* 0x0007e40000000800 */
[----:B---3--:R-:W-:-:S02]  /*7a60*/  FFMA.FTZ R2, R40, UR10, -R16 ;  /* 0x0000000a28027c23 */ /* 0x008fc40008010810 */
[----:B------:R-:W3:Y:S04]  /*7a70*/  LDSM.16.MT88.4 R40, [R227+0xc800] ;  /* 0x00c80000e328783b */ /* 0x000ee80000004200 */
[----:B------:R-:W4:Y:S02]  /*7a80*/  MUFU.EX2 R19, R2 ;  /* 0x0000000200137308 */ /* 0x000f240000000800 */
[----:B----4-:R-:W-:Y:S01]  /*7a90*/  F2FP.F16.F32.PACK_AB R11, R19, R164 ;  /* 0x000000a4130b723e */ /* 0x010fe200000000ff */
[----:B------:R-:W-:-:S05]  /*7aa0*/  FFMA.FTZ R2, R126, UR10, -R3 ;  /* 0x0000000a7e027c23 */ /* 0x000fca0008010803 */
[----:B------:R4:W3:Y:S01]  /*7ab0*/  MUFU.EX2 R239, R2 ;  /* 0x0000000200ef7308 */ /* 0x0008e20000000800 */
[C---:B-1----:R-:W-:Y:S01]  /*7ac0*/  HMMA.16816.F32 R196, R8.reuse, R32, R48 ;  /* 0x0000002008c4723c */ /* 0x042fe20000001830 */
[----:B------:R-:W1:Y:S05]  /*7ad0*/  LDSM.16.MT88.4 R48, [R228+0xe800] ;  /* 0x00e80000e430783b */ /* 0x000e6a0000004200 */
[C---:B------:R-:W-:Y:S06]  /*7ae0*/  HMMA.16816.F32 R204, R8.reuse, R24, R20 ;  /* 0x0000001808cc723c */ /* 0x040fec0000001814 */
[----:B------:R-:W-:Y:S01]  /*7af0*/  HMMA.16816.F32 R208, R8, R28, R116 ;  /* 0x0000001c08d0723c */ /* 0x000fe20000001874 */
[----:B----4-:R-:W-:-:S05]  /*7b00*/  FFMA.FTZ R2, R125, UR10, -R3 ;  /* 0x0000000a7d027c23 */ /* 0x010fca0008010803 */
[C---:B------:R-:W-:Y:S01]  /*7b10*/  HMMA.16816.F32 R124, R4.reuse, R82, RZ ;  /* 0x00000052047c723c */ /* 0x040fe200000018ff */
[----:B------:R4:W1:Y:S01]  /*7b20*/  MUFU.EX2 R172, R2 ;  /* 0x0000000200ac7308 */ /* 0x0008620000000800 */
[----:B------:R-:W-:Y:S01]  /*7b30*/  MOV R118, R159 ;  /* 0x0000009f00767202 */ /* 0x000fe20000000f00 */
[----:B------:R-:W-:Y:S01]  /*7b40*/  IMAD.MOV.U32 R117, RZ, RZ, R18 ;  /* 0x000000ffff757224 */ /* 0x000fe200078e0012 */
[----:B------:R-:W-:Y:S02]  /*7b50*/  MOV R119, R165 ;  /* 0x000000a500777202 */ /* 0x000fe40000000f00 */
[----:B------:R-:W-:Y:S06]  /*7b60*/  HMMA.16816.F32 R4, R4, R94, RZ ;  /* 0x0000005e0404723c */ /* 0x000fec00000018ff */
[----:B--2---:R-:W-:Y:S01]  /*7b70*/  HMMA.16816.F32 R220, R8, R44, R96 ;  /* 0x0000002c08dc723c */ /* 0x004fe20000001860 */
[----:B----4-:R-:W-:-:S06]  /*7b80*/  FFMA.FTZ R2, R138, UR10, -R3 ;  /* 0x0000000a8a027c23 */ /* 0x010fcc0008010803 */
[----:B------:R-:W-:Y:S01]  /*7b90*/  IMAD.MOV.U32 R98, RZ, RZ, R15 ;  /* 0x000000ffff627224 */ /* 0x000fe200078e000f */
[----:B------:R-:W-:Y:S01]  /*7ba0*/  MOV R97, R14 ;  /* 0x0000000e00617202 */ /* 0x000fe20000000f00 */
[C---:B---3--:R-:W-:Y:S01]  /*7bb0*/  HMMA.16816.F32 R212, R8.reuse, R40, R108 ;  /* 0x0000002808d4723c */ /* 0x048fe2000000186c */
[----:B------:R2:W-:Y:S01]  /*7bc0*/  MUFU.EX2 R159, R2 ;  /* 0x00000002009f7308 */ /* 0x0005e20000000800 */
[----:B------:R-:W-:Y:S01]  /*7bd0*/  F2FP.F16.F32.PACK_AB R14, R239, R137 ;  /* 0x00000089ef0e723e */ /* 0x000fe200000000ff */
[----:B-1----:R-:W-:Y:S01]  /*7be0*/  IMAD.MOV.U32 R138, RZ, RZ, R172 ;  /* 0x000000ffff8a7224 */ /* 0x002fe200078e00ac */
[----:B------:R-:W-:Y:S02]  /*7bf0*/  MOV R99, R167 ;  /* 0x000000a700637202 */ /* 0x000fe40000000f00 */
[C---:B------:R-:W-:Y:S06]  /*7c00*/  HMMA.16816.F32 R20, R8.reuse, R48, R88 ;  /* 0x000000300814723c */ /* 0x040fec0000001858 */
[----:B------:R-:W-:Y:S01]  /*7c10*/  HMMA.16816.F32 R108, R8, R50, R124 ;  /* 0x00000032086c723c */ /* 0x000fe2000000187c */
[----:B--2---:R-:W-:-:S05]  /*7c20*/  FFMA.FTZ R2, R158, UR10, -R0 ;  /* 0x0000000a9e027c23 */ /* 0x004fca0008010800 */
[C---:B------:R-:W-:Y:S01]  /*7c30*/  HMMA.16816.F32 R104, R8.reuse, R36, R104 ;  /* 0x000000240868723c */ /* 0x040fe20000001868 */
[----:B------:R1:W-:Y:S05]  /*7c40*/  MUFU.EX2 R232, R2 ;  /* 0x0000000200e87308 */ /* 0x0003ea0000000800 */
[C---:B------:R-:W-:Y:S06]  /*7c50*/  HMMA.16816.F32 R100, R8.reuse, R26, R100 ;  /* 0x0000001a0864723c */ /* 0x040fec0000001864 */
[----:B------:R-:W-:Y:S01]  /*7c60*/  IMAD.MOV.U32 R88, RZ, RZ, R21 ;  /* 0x000000ffff587224 */ /* 0x000fe200078e0015 */
[----:B------:R-:W-:Y:S01]  /*7c70*/  MOV R195, R22 ;  /* 0x0000001600c37202 */ /* 0x000fe20000000f00 */
[----:B------:R-:W-:Y:S01]  /*7c80*/  IMAD.MOV.U32 R194, RZ, RZ, R23 ;  /* 0x000000ffffc27224 */ /* 0x000fe200078e0017 */
[----:B------:R-:W-:Y:S01]  /*7c90*/  MOV R193, R20 ;  /* 0x0000001400c17202 */ /* 0x000fe20000000f00 */
[----:B------:R-:W-:Y:S01]  /*7ca0*/  HMMA.16816.F32 R120, R8, R34, R120 ;  /* 0x000000220878723c */ /* 0x000fe20000001878 */
[----:B-1----:R-:W-:-:S05]  /*7cb0*/  FFMA.FTZ R2, R157, UR10, -R0 ;  /* 0x0000000a9d027c23 */ /* 0x002fca0008010800 */
[C---:B------:R-:W-:Y:S01]  /*7cc0*/  HMMA.16816.F32 R20, R8.reuse, R52, R84 ;  /* 0x000000340814723c */ /* 0x040fe20000001854 */
[----:B------:R1:W2:Y:S05]  /*7cd0*/  MUFU.EX2 R233, R2 ;  /* 0x0000000200e97308 */ /* 0x0002aa0000000800 */
[C---:B------:R-:W-:Y:S06]  /*7ce0*/  HMMA.16816.F32 R184, R8.reuse, R30, R112 ;  /* 0x0000001e08b8723c */ /* 0x040fec0000001870 */
[C---:B------:R-:W-:Y:S06]  /*7cf0*/  HMMA.16816.F32 R144, R8.reuse, R42, R144 ;  /* 0x0000002a0890723c */ /* 0x040fec0000001890 */
[----:B------:R-:W-:Y:S01]  /*7d00*/  HMMA.16816.F32 R140, R8, R38, R140 ;  /* 0x00000026088c723c */ /* 0x000fe2000000188c */
[----:B-1----:R-:W-:Y:S01]  /*7d10*/  FFMA.FTZ R2, R156, UR10, -R0 ;  /* 0x0000000a9c027c23 */ /* 0x002fe20008010800 */
[----:B--2---:R-:W-:-:S03]  /*7d20*/  F2FP.F16.F32.PACK_AB R13, R233, R232 ;  /* 0x000000e8e90d723e */ /* 0x004fc600000000ff */
[----:B------:R1:W-:Y:S01]  /*7d30*/  MUFU.EX2 R136, R2 ;  /* 0x0000000200887308 */ /* 0x0003e20000000800 */
[----:B------:R-:W-:Y:S01]  /*7d40*/  IMAD.MOV.U32 R85, RZ, RZ, R22 ;  /* 0x000000ffff557224 */ /* 0x000fe200078e0016 */
[----:B------:R-:W-:Y:S01]  /*7d50*/  MOV R84, R21 ;  /* 0x0000001500547202 */ /* 0x000fe20000000f00 */
[----:B------:R-:W-:Y:S01]  /*7d60*/  IMAD.MOV.U32 R203, RZ, RZ, R23 ;  /* 0x000000ffffcb7224 */ /* 0x000fe200078e0017 */
[----:B------:R-:W-:Y:S01]  /*7d70*/  MOV R202, R20 ;  /* 0x0000001400ca7202 */ /* 0x000fe20000000f00 */
        /* <DEDUP_REMOVED lines=25> */
[----:B------:R-:W-:Y:S01]  /*7f10*/  HMMA.16816.F32 R20, R12, R78, RZ ;  /* 0x0000004e0c14723c */ /* 0x000fe200000018ff */
[----:B------:R-:W-:Y:S02]  /*7f20*/  IMAD.MOV.U32 R24, RZ, RZ, R164 ;  /* 0x000000ffff187224 */ /* 0x000fe400078e00a4 */
[----:B------:R-:W-:-:S03]  /*7f30*/  IMAD.MOV.U32 R25, RZ, RZ, R98 ;  /* 0x000000ffff197224 */ /* 0x000fc600078e0062 */
[----:B------:R-:W-:Y:S06]  /*7f40*/  HMMA.16816.F32 R164, R4, R32, R8 ;  /* 0x0000002004a4723c */ /* 0x000fec0000001808 */
[----:B------:R-:W-:Y:S07]  /*7f50*/  HMMA.16816.F32 R8, R12, R64, RZ ;  /* 0x000000400c08723c */ /* 0x000fee00000018ff */
[----:B------:R-:W-:-:S02]  /*7f60*/  MOV R65, R159 ;  /* 0x0000009f00417202 */ /* 0x000fc40000000f00 */
[----:B------:R-:W-:-:S03]  /*7f70*/  MOV R64, R88 ;  /* 0x0000005800407202 */ /* 0x000fc60000000f00 */
[----:B------:R-:W-:-:S12]  /*7f80*/  HMMA.16816.F32 R20, R4, R46, R20 ;  /* 0x0000002e0414723c */ /* 0x000fd80000001814 */
[----:B------:R-:W-:Y:S06]  /*7f90*/  HMMA.16816.F32 R156, R4, R28, R8 ;  /* 0x0000001c049c723c */ /* 0x000fec0000001808 */
[----:B------:R-:W-:Y:S01]  /*7fa0*/  HMMA.16816.F32 R8, R12, R68, RZ ;  /* 0x000000440c08723c */ /* 0x000fe200000018ff */
[----:B------:R-:W-:Y:S01]  /*7fb0*/  IMAD.MOV.U32 R29, RZ, RZ, R86 ;  /* 0x000000ffff1d7224 */ /* 0x000fe200078e0056 */
[----:B------:R-:W-:-:S05]  /*7fc0*/  MOV R28, R97 ;  /* 0x00000061001c7202 */ /* 0x000fca0000000f00 */
[----:B------:R-:W-:Y:S01]  /*7fd0*/  IMAD.MOV.U32 R68, RZ, RZ, R116 ;  /* 0x000000ffff447224 */ /* 0x000fe200078e0074 */
[----:B------:R-:W-:-:S15]  /*7fe0*/  MOV R69, R118 ;  /* 0x0000007600457202 */ /* 0x000fde0000000f00 */
[----:B------:R-:W-:-:S01]  /*7ff0*/  NOP ;  /* 0x0000000000007918 */ /* 0x000fc20000000000 */
[----:B------:R-:W-:Y:S06]  /*8000*/  HMMA.16816.F32 R84, R4, R40, R8 ;  /* 0x000000280454723c */ /* 0x000fec0000001808 */
[----:B------:R-:W-:Y:S07]  /*8010*/  HMMA.16816.F32 R8, R12, R72, RZ ;  /* 0x000000480c08723c */ /* 0x000fee00000018ff */
[----:B------:R-:W-:-:S15]  /*8020*/  IMAD.MOV.U32 R73, RZ, RZ, R119 ;  /* 0x000000ffff497224 */ /* 0x000fde00078e0077 */
[----:B------:R-:W-:-:S02]  /*8030*/  NOP ;  /* 0x0000000000007918 */ /* 0x000fc40000000000 */
[----:B------:R-:W-:Y:S06]  /*8040*/  HMMA.16816.F32 R88, R4, R36, R8 ;  /* 0x000000240458723c */ /* 0x000fec0000001808 */
[----:B------:R-:W-:-:S15]  /*8050*/  HMMA.16816.F32 R8, R12, R76, RZ ;  /* 0x0000004c0c08723c */ /* 0x000fde00000018ff */
[----:B------:R-:W-:-:S09]  /*8060*/  NOP ;  /* 0x0000000000007918 */ /* 0x000fd20000000000 */
[----:B------:R-:W-:Y:S06]  /*8070*/  HMMA.16816.F32 R96, R4, R44, R8 ;  /* 0x0000002c0460723c */ /* 0x000fec0000001808 */
[----:B------:R-:W-:-:S15]  /*8080*/  HMMA.16816.F32 R8, R12, R80, RZ ;  /* 0x000000500c08723c */ /* 0x000fde00000018ff */
[----:B------:R-:W-:-:S09]  /*8090*/  NOP ;  /* 0x0000000000007918 */ /* 0x000fd20000000000 */
[----:B------:R-:W-:Y:S06]  /*80a0*/  HMMA.16816.F32 R116, R4, R48, R8 ;  /* 0x000000300474723c */ /* 0x000fec0000001808 */
[----:B------:R-:W-:Y:S07]  /*80b0*/  HMMA.16816.F32 R8, R12, R92, RZ ;  /* 0x0000005c0c08723c */ /* 0x000fee00000018ff */
[----:B------:R-:W-:-:S15]  /*80c0*/  MOV R93, R200 ;  /* 0x000000c8005d7202 */ /* 0x000fde0000000f00 */
[----:B------:R-:W-:-:S02]  /*80d0*/  NOP ;  /* 0x0000000000007918 */ /* 0x000fc40000000000 */
        /* <DEDUP_REMOVED lines=11> */
[----:B------:R-:W-:-:S15]  /*8190*/  HMMA.16816.F32 R8, R12, R70, RZ ;  /* 0x000000460c08723c */ /* 0x000fde00000018ff */
[----:B------:R-:W-:-:S09]  /*81a0*/  NOP ;  /* 0x0000000000007918 */ /* 0x000fd20000000000 */
[----:B------:R-:W-:Y:S06]  /*81b0*/  HMMA.16816.F32 R40, R4, R42, R8 ;  /* 0x0000002a0428723c */ /* 0x000fec0000001808 */
[----:B------:R-:W-:-:S15]  /*81c0*/  HMMA.16816.F32 R8, R12, R74, RZ ;  /* 0x0000004a0c08723c */ /* 0x000fde00000018ff */
[----:B------:R-:W-:-:S09]  /*81d0*/  NOP ;  /* 0x0000000000007918 */ /* 0x000fd20000000000 */
[----:B------:R-:W-:Y:S06]  /*81e0*/  HMMA.16816.F32 R36, R4, R38, R8 ;  /* 0x000000260424723c */ /* 0x000fec0000001808 */
[C---:B------:R-:W-:Y:S06]  /*81f0*/  HMMA.16816.F32 R8, R12.reuse, R82, RZ ;  /* 0x000000520c08723c */ /* 0x040fec00000018ff */
[----:B------:R-:W-:Y:S01]  /*8200*/  HMMA.16816.F32 R12, R12, R94, RZ ;  /* 0x0000005e0c0c723c */ /* 0x000fe200000018ff */
        /* <DEDUP_REMOVED lines=8> */
[----:B------:R-:W-:Y:S02]  /*8290*/  MOV R29, R24 ;  /* 0x00000018001d7202 */ /* 0x000fe40000000f00 */
        /* <DEDUP_REMOVED lines=12> */
[----:B------:R-:W-:Y:S01]  /*8360*/  FFMA.FTZ R25, R162, UR10, -R3 ;  /* 0x0000000aa2197c23 */ /* 0x000fe20008010803 */
[----:B------:R-:W-:-:S02]  /*8370*/  IMAD.MOV.U32 R162, RZ, RZ, R19 ;  /* 0x000000ffffa27224 */ /* 0x000fc400078e0013 */
[--C-:B------:R-:W-:Y:S01]  /*8380*/  FFMA.FTZ R24, R154, UR10, -R3.reuse ;  /* 0x0000000a9a187c23 */ /* 0x100fe20008010803 */
[--C-:B------:R-:W-:Y:S01]  /*8390*/  FFMA.FTZ R19, R153, UR10, -R3.reuse ;  /* 0x0000000a99137c23 */ /* 0x100fe20008010803 */
[----:B------:R-:W-:Y:S01]  /*83a0*/  MOV R153, R81 ;  /* 0x0000005100997202 */ /* 0x000fe20000000f00 */
[----:B------:R-:W-:Y:S01]  /*83b0*/  HMMA.16816.F32 R52, R4, R54, R12 ;  /* 0x000000360434723c */ /* 0x000fe2000000180c */
[----:B------:R-:W2:Y:S01]  /*83c0*/  LDSM.16.MT88.4 R12, [R225+0xd000] ;  /* 0x00d00000e10c783b */ /* 0x000ea20000004200 */
[----:B-1----:R-:W-:Y:S01]  /*83d0*/  FFMA.FTZ R2, R188, UR10, -R3 ;  /* 0x0000000abc027c23 */ /* 0x002fe20008010803 */
[----:B------:R-:W-:Y:S02]  /*83e0*/  IMAD.MOV.U32 R154, RZ, RZ, R76 ;  /* 0x000000ffff9a7224 */ /* 0x000fe400078e004c */
[----:B------:R-:W-:Y:S01]  /*83f0*/  IMAD.MOV.U32 R76, RZ, RZ, R201 ;  /* 0x000000ffff4c7224 */ /* 0x000fe200078e00c9 */
[----:B------:R1:W3:Y:S01]  /*8400*/  MUFU.EX2 R71, R2 ;  /* 0x0000000200477308 */ /* 0x0002e20000000800 */
[----:B------:R-:W-:-:S07]  /*8410*/  FFMA.FTZ R4, R190, UR10, -R16 ;  /* 0x0000000abe047c23 */ /* 0x000fce0008010810 */
[----:B------:R-:W-:Y:S01]  /*8420*/  MUFU.EX2 R27, R4 ;  /* 0x00000004001b7308 */ /* 0x000fe20000000800 */
[----:B-1----:R-:W-:Y:S01]  /*8430*/  FFMA.FTZ R2, R177, UR10, -R3 ;  /* 0x0000000ab1027c23 */ /* 0x002fe20008010803 */
[----:B---3--:R-:W-:-:S06]  /*8440*/  F2FP.F16.F32.PACK_AB R8, R71, R237 ;  /* 0x000000ed4708723e */ /* 0x008fcc00000000ff */
[----:B------:R1:W-:Y:S02]  /*8450*/  MUFU.EX2 R44, R2 ;  /* 0x00000002002c7308 */ /* 0x0003e40000000800 */
[----:B-1----:R-:W-:Y:S01]  /*8460*/  FFMA.FTZ R2, R171, UR10, -R3 ;  /* 0x0000000aab027c23 */ /* 0x002fe20008010803 */
[----:B------:R-:W-:Y:S01]  /*8470*/  FFMA.FTZ R3, R161, UR10, -R0 ;  /* 0x0000000aa1037c23 */ /* 0x000fe20008010800 */
[----:B------:R-:W-:Y:S01]  /*8480*/  MOV R161, R149 ;  /* 0x0000009500a17202 */ /* 0x000fe20000000f00 */
[----:B------:R-:W-:-:S03]  /*8490*/  IMAD.MOV.U32 R149, RZ, RZ, R150 ;  /* 0x000000ffff957224 */ /* 0x000fc600078e0096 */
[----:B------:R1:W3:Y:S01]  /*84a0*/  MUFU.EX2 R75, R2 ;  /* 0x00000002004b7308 */ /* 0x0002e20000000800 */
[----:B------:R-:W-:Y:S01]  /*84b0*/  MOV R150, R151 ;  /* 0x0000009700967202 */ /* 0x000fe20000000f00 */
[----:B------:R-:W-:Y:S02]  /*84c0*/  IMAD.MOV.U32 R151, RZ, RZ, R203 ;  /* 0x000000ffff977224 */ /* 0x000fe400078e00cb */
[----:B------:R-:W-:Y:S02]  /*84d0*/  IMAD.MOV.U32 R171, RZ, RZ, R18 ;  /* 0x000000ffffab7224 */ /* 0x000fe400078e0012 */
[--C-:B------:R-:W-:Y:S01]  /*84e0*/  FFMA.FTZ R18, R176, UR10, -R0.reuse ;  /* 0x0000000ab0127c23 */ /* 0x100fe20008010800 */
[----:B-1----:R-:W-:Y:S01]  /*84f0*/  FFMA.FTZ R2, R191, UR10, -R0 ;  /* 0x0000000abf027c23 */ /* 0x002fe20008010800 */
[----:B---3--:R-:W-:-:S03]  /*8500*/  F2FP.F16.F32.PACK_AB R10, R75, R44 ;  /* 0x0000002c4b0a723e */ /* 0x008fc600000000ff */
[----:B------:R1:W-:Y:S02]  /*8510*/  MUFU.EX2 R74, R2 ;  /* 0x00000002004a7308 */ /* 0x0003e40000000800 */
[----:B-1----:R-:W-:-:S06]  /*8520*/  FFMA.FTZ R2, R180, UR10, -R0 ;  /* 0x0000000ab4027c23 */ /* 0x002fcc0008010800 */
[----:B------:R1:W3:Y:S02]  /*8530*/  MUFU.EX2 R45, R2 ;  /* 0x00000002002d7308 */ /* 0x0002e40000000800 */
[----:B-1----:R-:W-:Y:S01]  /*8540*/  FFMA.FTZ R2, R179, UR10, -R0 ;  /* 0x0000000ab3027c23 */ /* 0x002fe20008010800 */
[----:B---3--:R-:W-:-:S05]  /*8550*/  F2FP.F16.F32.PACK_AB R9, R45, R74 ;  /* 0x0000004a2d09723e */ /* 0x008fca00000000ff */
[----:B------:R1:W-:Y:S02]  /*8560*/  MUFU.EX2 R70, R2 ;  /* 0x0000000200467308 */ /* 0x0003e40000000800 */
[----:B-1----:R-:W-:Y:S01]  /*8570*/  FFMA.FTZ R2, R163, UR10, -R0 ;  /* 0x0000000aa3027c23 */ /* 0x002fe20008010800 */
[----:B------:R-:W-:Y:S01]  /*8580*/  IMAD.MOV.U32 R163, RZ, RZ, R73 ;  /* 0x000000ffffa37224 */ /* 0x000fe200078e0049 */
[----:B------:R-:W-:-:S04]  /*8590*/  MOV R73, R65 ;  /* 0x0000004100497202 */ /* 0x000fc80000000f00 */
        /* <DEDUP_REMOVED lines=9> */
[----:B------:R-:W-:Y:S01]  /*8630*/  IMAD.MOV.U32 R68, RZ, RZ, R195 ;  /* 0x000000ffff447224 */ /* 0x000fe200078e00c3 */
[----:B------:R-:W-:Y:S01]  /*8640*/  MOV R73, R29 ;  /* 0x0000001d00497202 */ /* 0x000fe20000000f00 */
[----:B-1----:R-:W-:Y:S01]  /*8650*/  FFMA.FTZ R2, R189, UR10, -R17 ;  /* 0x0000000abd027c23 */ /* 0x002fe20008010811 */
[----:B---3--:R-:W-:-:S03]  /*8660*/  F2FP.F16.F32.PACK_AB R11, R46, R70 ;  /* 0x000000462e0b723e */ /* 0x008fc600000000ff */
[----:B------:R1:W-:Y:S04]  /*8670*/  MUFU.EX2 R67, R2 ;  /* 0x0000000200437308 */ /* 0x0003e80000000800 */
[----:B--2---:R-:W-:Y:S01]  /*8680*/  HMMA.16816.F32 R172, R8, R12, R172 ;  /* 0x0000000c08ac723c */ /* 0x004fe200000018ac */
[----:B-1----:R-:W-:-:S04]  /*8690*/  FFMA.FTZ R2, R182, UR10, -R17 ;  /* 0x0000000ab6027c23 */ /* 0x002fc80008010811 */
[----:B------:R1:W2:Y:S02]  /*86a0*/  MUFU.EX2 R138, R2 ;  /* 0x00000002008a7308 */ /* 0x0002a40000000800 */
[----:B-1----:R-:W-:Y:S01]  /*86b0*/  FFMA.FTZ R2, R178, UR10, -R17 ;  /* 0x0000000ab2027c23 */ /* 0x002fe20008010811 */
[----:B--2---:R-:W-:-:S05]  /*86c0*/  F2FP.F16.F32.PACK_AB R4, R138, R67 ;  /* 0x000000438a04723e */ /* 0x004fca00000000ff */
[----:B------:R1:W-:Y:S02]  /*86d0*/  MUFU.EX2 R139, R2 ;  /* 0x00000002008b7308 */ /* 0x0003e40000000800 */
[----:B-1----:R-:W-:Y:S01]  /*86e0*/  FFMA.FTZ R2, R168, UR10, -R17 ;  /* 0x0000000aa8027c23 */ /* 0x002fe20008010811 */
[----:B------:R-:W-:Y:S02]  /*86f0*/  MOV R168, R148 ;  /* 0x0000009400a87202 */ /* 0x000fe40000000f00 */
[----:B------:R-:W-:-:S03]  /*8700*/  MOV R148, R202 ;  /* 0x000000ca00947202 */ /* 0x000fc60000000f00 */
[----:B------:R1:W2:Y:S02]  /*8710*/  MUFU.EX2 R47, R2 ;  /* 0x00000002002f7308 */ /* 0x0002a40000000800 */
[----:B-1----:R-:W-:Y:S01]  /*8720*/  FFMA.FTZ R2, R183, UR10, -R16 ;  /* 0x0000000ab7027c23 */ /* 0x002fe20008010810 */
[----:B--2---:R-:W-:-:S05]  /*8730*/  F2FP.F16.F32.PACK_AB R6, R47, R139 ;  /* 0x0000008b2f06723e */ /* 0x004fca00000000ff */
[----:B------:R1:W2:Y:S02]  /*8740*/  MUFU.EX2 R65, R2 ;  /* 0x0000000200417308 */ /* 0x0002a40000000800 */
[----:B-1----:R-:W-:Y:S01]  /*8750*/  FFMA.FTZ R2, R181, UR10, -R16 ;  /* 0x0000000ab5027c23 */ /* 0x002fe20008010810 */
[----:B--2---:R-:W-:-:S05]  /*8760*/  F2FP.F16.F32.PACK_AB R5, R65, R27 ;  /* 0x0000001b4105723e */ /* 0x004fca00000000ff */
[----:B------:R1:W-:Y:S02]  /*8770*/  MUFU.EX2 R66, R2 ;  /* 0x0000000200427308 */ /* 0x0003e40000000800 */
[----:B-1----:R-:W-:Y:S01]  /*8780*/  FFMA.FTZ R2, R170, UR10, -R16 ;  /* 0x0000000aaa027c23 */ /* 0x002fe20008010810 */
[----:B------:R-:W-:Y:S01]  /*8790*/  MOV R170, R77 ;  /* 0x0000004d00aa7202 */ /* 0x000fe20000000f00 */
[----:B------:R-:W-:-:S04]  /*87a0*/  IMAD.MOV.U32 R77, RZ, RZ, R28 ;  /* 0x000000ffff4d7224 */ /* 0x000fc800078e001c */
[----:B------:R-:W1:Y:S01]  /*87b0*/  MUFU.EX2 R64, R2 ;  /* 0x0000000200407308 */ /* 0x000e620000000800 */
[----:B------:R-:W-:Y:S01]  /*87c0*/  HMMA.16816.F32 R28, R8, R14, R56 ;  /* 0x0000000e081c723c */ /* 0x000fe20000001838 */
[----:B-1----:R-:W-:Y:S01]  /*87d0*/  F2FP.F16.F32.PACK_AB R7, R64, R66 ;  /* 0x000000424007723e */ /* 0x002fe200000000ff */
[--C-:B------:R-:W-:Y:S01]  /*87e0*/  FFMA.FTZ R2, R160, UR10, -R0.reuse ;  /* 0x0000000aa0027c23 */ /* 0x100fe20008010800 */
[----:B------:R-:W-:Y:S01]  /*87f0*/  FFMA.FTZ R0, R155, UR10, -R0 ;  /* 0x0000000a9b007c23 */ /* 0x000fe20008010800 */
[----:B------:R-:W-:Y:S01]  /*8800*/  IMAD.MOV.U32 R160, RZ, RZ, R74 ;  /* 0x000000ffffa07224 */ /* 0x000fe200078e004a */
[----:B------:R-:W-:-:S03]  /*8810*/  MOV R155, R71 ;  /* 0x00000047009b7202 */ /* 0x000fc60000000f00 */
[C---:B------:R-:W-:Y:S06]  /*8820*/  HMMA.16816.F32 R204, R4.reuse, R12, R204 ;  /* 0x0000000c04cc723c */ /* 0x040fec00000018cc */
[----:B------:R-:W-:Y:S01]  /*8830*/  HMMA.16816.F32 R200, R4, R14, R100 ;  /* 0x0000000e04c8723c */ /* 0x000fe20000001864 */
[----:B------:R-:W1:Y:S06]  /*8840*/  LDSM.16.MT88.4 R12, [R226+0xd000] ;  /* 0x00d00000e20c783b */ /* 0x000e6c0000004200 */
        /* <DEDUP_REMOVED lines=26> */
[-C--:B------:R-:W-:Y:S01]  /*89f0*/  HMMA.16816.F32 R176, R4, R14.reuse, R144 ;  /* 0x0000000e04b0723c */ /* 0x080fe20000001890 */
[----:B------:R-:W-:Y:S01]  /*8a00*/  MOV R214, R45 ;  /* 0x0000002d00d67202 */ /* 0x000fe20000000f00 */
[----:B------:R-:W-:Y:S01]  /*8a10*/  IMAD.MOV.U32 R215, RZ, RZ, R44 ;  /* 0x000000ffffd77224 */ /* 0x000fe200078e002c */
[----:B------:R-:W-:Y:S01]  /*8a20*/  MOV R213, R77 ;  /* 0x0000004d00d57202 */ /* 0x000fe20000000f00 */
[----:B------:R-:W-:Y:S01]  /*8a30*/  IMAD.MOV.U32 R212, RZ, RZ, R100 ;  /* 0x000000ffffd47224 */ /* 0x000fe200078e0064 */
[----:B------:R-:W-:Y:S01]  /*8a40*/  MOV R100, R242 ;  /* 0x000000f200647202 */ /* 0x000fe20000000f00 */
[C---:B------:R-:W-:Y:S01]  /*8a50*/  HMMA.16816.F32 R56, R8.reuse, R14, R40 ;  /* 0x0000000e0838723c */ /* 0x040fe20000001828 */
[----:B------:R-:W1:Y:S01]  /*8a60*/  LDSM.16.MT88.4 R12, [R225+0xf000] ;  /* 0x00f00000e10c783b */ /* 0x000e620000004200 */
[----:B------:R-:W-:Y:S01]  /*8a70*/  IMAD.MOV.U32 R144, RZ, RZ, R72 ;  /* 0x000000ffff907224 */ /* 0x000fe200078e0048 */
[----:B------:R-:W-:Y:S01]  /*8a80*/  MOV R145, R73 ;  /* 0x0000004900917202 */ /* 0x000fe20000000f00 */
[----:B------:R-:W-:Y:S01]  /*8a90*/  IMAD.MOV.U32 R146, RZ, RZ, R68 ;  /* 0x000000ffff927224 */ /* 0x000fe200078e0044 */
[----:B------:R-:W-:Y:S01]  /*8aa0*/  MOV R147, R69 ;  /* 0x0000004500937202 */ /* 0x000fe20000000f00 */
[----:B------:R-:W-:Y:S01]  /*8ab0*/  MUFU.EX2 R26, R26 ;  /* 0x0000001a001a7308 */ /* 0x000fe20000000800 */
[----:B------:R2:W5:Y:S01]  /*8ac0*/  LDL.LU R242, [R1+0xd8] ;  /* 0x0000d80001f27983 */ /* 0x0005620000300800 */
[-C--:B-1----:R-:W-:Y:S06]  /*8ad0*/  HMMA.16816.F32 R68, R8, R12.reuse, R88 ;  /* 0x0000000c0844723c */ /* 0x082fec0000001858 */
[C---:B------:R-:W-:Y:S06]  /*8ae0*/  HMMA.16816.F32 R72, R4.reuse, R12, R104 ;  /* 0x0000000c0448723c */ /* 0x040fec0000001868 */
[-C--:B------:R-:W-:Y:S06]  /*8af0*/  HMMA.16816.F32 R76, R4, R14.reuse, R140 ;  /* 0x0000000e044c723c */ /* 0x080fec000000188c */
[C---:B------:R-:W-:Y:S01]  /*8b00*/  HMMA.16816.F32 R44, R8.reuse, R14, R36 ;  /* 0x0000000e082c723c */ /* 0x040fe20000001824 */
[----:B------:R-:W1:Y:S05]  /*8b10*/  LDSM.16.MT88.4 R12, [R226+0xf000] ;  /* 0x00f00000e20c783b */ /* 0x000e6a0000004200 */
[C---:B-1----:R-:W-:Y:S01]  /*8b20*/  HMMA.16816.F32 R40, R8.reuse, R14, R20 ;  /* 0x0000000e0828723c */ /* 0x042fe20000001814 */
[----:B------:R-:W1:Y:S05]  /*8b30*/  LDSM.16.MT88.4 R20, [R228+0xf000] ;  /* 0x00f00000e414783b */ /* 0x000e6a0000004200 */
[-C--:B------:R-:W-:Y:S06]  /*8b40*/  HMMA.16816.F32 R84, R8, R12.reuse, R96 ;  /* 0x0000000c0854723c */ /* 0x080fec0000001860 */
[C---:B------:R-:W-:Y:S06]  /*8b50*/  HMMA.16816.F32 R88, R4.reuse, R12, R220 ;  /* 0x0000000c0458723c */ /* 0x040fec00000018dc */
[----:B------:R-:W-:Y:S01]  /*8b60*/  HMMA.16816.F32 R92, R4, R14, R128 ;  /* 0x0000000e045c723c */ /* 0x000fe20000001880 */
[----:B------:R-:W3:Y:S01]  /*8b70*/  LDSM.16.MT88.4 R12, [R227+0xf000] ;  /* 0x00f00000e30c783b */ /* 0x000ee20000004200 */
[----:B------:R-:W-:-:S04]  /*8b80*/  MOV R142, R100 ;  /* 0x00000064008e7202 */ /* 0x000fc80000000f00 */
[C---:B-1----:R-:W-:Y:S07]  /*8b90*/  HMMA.16816.F32 R104, R4.reuse, R20, R144 ;  /* 0x000000140468723c */ /* 0x042fee0000001890 */
[----:B------:R-:W-:Y:S01]  /*8ba0*/  IMAD.MOV.U32 R145, RZ, RZ, R161 ;  /* 0x000000ffff917224 */ /* 0x000fe200078e00a1 */
[----:B------:R-:W-:Y:S01]  /*8bb0*/  HMMA.16816.F32 R108, R4, R22, R108 ;  /* 0x00000016046c723c */ /* 0x000fe2000000186c */
[----:B------:R-:W-:Y:S01]  /*8bc0*/  IMAD.MOV.U32 R146, RZ, RZ, R163 ;  /* 0x000000ffff927224 */ /* 0x000fe200078e00a3 */
[----:B------:R-:W-:-:S02]  /*8bd0*/  MOV R147, R101 ;  /* 0x0000006500937202 */ /* 0x000fc40000000f00 */
[----:B------:R-:W-:Y:S02]  /*8be0*/  MOV R140, R145 ;  /* 0x00000091008c7202 */ /* 0x000fe40000000f00 */
[----:B------:R-:W-:Y:S01]  /*8bf0*/  HMMA.16816.F32 R48, R8, R22, R48 ;  /* 0x000000160830723c */ /* 0x000fe20000001830 */
[----:B------:R1:W-:Y:S01]  /*8c00*/  MUFU.EX2 R22, R0 ;  /* 0x0000000000167308 */ /* 0x0003e20000000800 */
[----:B------:R-:W-:-:S04]  /*8c10*/  IMAD.MOV.U32 R101, RZ, RZ, R241 ;  /* 0x000000ffff657224 */ /* 0x000fc800078e00f1 */
[----:B---3--:R-:W-:Y:S01]  /*8c20*/  HMMA.16816.F32 R36, R4, R14, R124 ;  /* 0x0000000e0424723c */ /* 0x008fe2000000187c */
[----:B------:R-:W-:-:S05]  /*8c30*/  IMAD.MOV.U32 R141, RZ, RZ, R146 ;  /* 0x000000ffff8d7224 */ /* 0x000fca00078e0092 */
[----:B------:R-:W-:Y:S01]  /*8c40*/  HMMA.16816.F32 R52, R8, R14, R52 ;  /* 0x0000000e0834723c */ /* 0x000fe20000001834 */
[----:B------:R-:W-:Y:S02]  /*8c50*/  MOV R144, R102 ;  /* 0x0000006600907202 */ /* 0x000fe40000000f00 */
[----:B------:R-:W-:Y:S01]  /*8c60*/  MOV R161, R162 ;  /* 0x000000a200a17202 */ /* 0x000fe20000000f00 */
[----:B-1----:R-:W-:Y:S01]  /*8c70*/  FFMA.FTZ R0, R140, UR10, -R17 ;  /* 0x0000000a8c007c23 */ /* 0x002fe20008010811 */
[----:B------:R-:W-:Y:S01]  /*8c80*/  IMAD.MOV.U32 R145, RZ, RZ, R103 ;  /* 0x000000ffff917224 */ /* 0x000fe200078e0067 */
[----:B------:R-:W-:Y:S01]  /*8c90*/  MUFU.EX2 R23, R19 ;  /* 0x0000001300177308 */ /* 0x000fe20000000800 */
[----:B------:R-:W-:Y:S01]  /*8ca0*/  IMAD.MOV.U32 R143, RZ, RZ, R101 ;  /* 0x000000ffff8f7224 */ /* 0x000fe200078e0065 */
[----:B------:R-:W-:Y:S01]  /*8cb0*/  HMMA.16816.F32 R120, R4, R12, R120 ;  /* 0x0000000c0478723c */ /* 0x000fe20000001878 */
[----:B------:R-:W-:Y:S01]  /*8cc0*/  MOV R163, R240 ;  /* 0x000000f000a37202 */ /* 0x000fe20000000f00 */
[----:B------:R2:W5:Y:S04]  /*8cd0*/  LDL.LU R241, [R1+0xd4] ;  /* 0x0000d40001f17983 */ /* 0x0005680000300800 */
[----:B------:R1:W-:Y:S01]  /*8ce0*/  MUFU.EX2 R14, R0 ;  /* 0x00000000000e7308 */ /* 0x0003e20000000800 */
[----:B------:R-:W-:Y:S01]  /*8cf0*/  IMAD.MOV.U32 R140, RZ, RZ, R141 ;  /* 0x000000ffff8c7224 */ /* 0x000fe200078e008d */
[----:B------:R-:W-:-:S06]  /*8d00*/  MOV R146, R238 ;  /* 0x000000ee00927202 */ /* 0x000fcc0000000f00 */
[----:B------:R-:W-:Y:S01]  /*8d10*/  MUFU.EX2 R19, R18 ;  /* 0x0000001200137308 */ /* 0x000fe20000000800 */
[----:B------:R-:W-:Y:S01]  /*8d20*/  MOV R141, R142 ;  /* 0x0000008e008d7202 */ /* 0x000fe20000000f00 */
[----:B------:R-:W-:Y:S01]  /*8d30*/  IMAD.MOV.U32 R142, RZ, RZ, R143 ;  /* 0x000000ffff8e7224 */ /* 0x000fe200078e008f */
[C---:B------:R-:W-:Y:S01]  /*8d40*/  HMMA.16816.F32 R100, R8.reuse, R20, R116 ;  /* 0x000000140864723c */ /* 0x040fe20000001874 */
[----:B------:R-:W-:Y:S01]  /*8d50*/  FFMA.FTZ R4, R236, UR10, -R16 ;  /* 0x0000000aec047c23 */ /* 0x000fe20008010810 */
[----:B------:R-:W-:Y:S02]  /*8d60*/  IMAD.MOV.U32 R162, RZ, RZ, R239 ;  /* 0x000000ffffa27224 */ /* 0x000fe400078e00ef */
[----:B------:R-:W-:Y:S01]  /*8d70*/  FADD.FTZ R6, R232, R233 ;  /* 0x000000e9e8067221 */ /* 0x000fe20000010000 */
[----:B------:R-:W-:Y:S01]  /*8d80*/  IMAD.MOV.U32 R222, RZ, RZ, R163 ;  /* 0x000000ffffde7224 */ /* 0x000fe200078e00a3 */
[----:B------:R-:W3:Y:S01]  /*8d90*/  MUFU.EX2 R25, R25 ;  /* 0x0000001900197308 */ /* 0x000ee20000000800 */
[----:B-1----:R-:W-:Y:S01]  /*8da0*/  FFMA.FTZ R0, R252, UR10, -R17 ;  /* 0x0000000afc007c23 */ /* 0x002fe20008010811 */
[----:B------:R-:W-:Y:S01]  /*8db0*/  MOV R143, R144 ;  /* 0x00000090008f7202 */ /* 0x000fe20000000f00 */
[----:B------:R-:W-:Y:S01]  /*8dc0*/  IMAD.MOV.U32 R144, RZ, RZ, R145 ;  /* 0x000000ffff907224 */ /* 0x000fe200078e0091 */
[----:B------:R2:W5:Y:S04]  /*8dd0*/  LDL.LU R240, [R1+0xd0] ;  /* 0x0000d00001f07983 */ /* 0x0005680000300800 */
        /* <DEDUP_REMOVED lines=9> */
[----:B------:R-:W4:Y:S08]  /*8e70*/  MUFU.EX2 R20, R3 ;  /* 0x0000000300147308 */ /* 0x000f300000000800 */
[----:B------:R-:W-:Y:S01]  /*8e80*/  MUFU.EX2 R21, R2 ;  /* 0x0000000200157308 */ /* 0x000fe20000000800 */
[----:B-1----:R-:W-:Y:S01]  /*8e90*/  FFMA.FTZ R0, R218, UR10, -R17 ;  /* 0x0000000ada007c23 */ /* 0x002fe20008010811 */
[----:B------:R-:W-:Y:S01]  /*8ea0*/  MOV R142, R144 ;  /* 0x00000090008e7202 */ /* 0x000fe20000000f00 */
[----:B------:R-:W-:Y:S01]  /*8eb0*/  FADD.FTZ R8, R230, R231 ;  /* 0x000000e7e6087221 */ /* 0x000fe20000010000 */
[----:B------:R-:W-:Y:S01]  /*8ec0*/  MOV R160, R237 ;  /* 0x000000ed00a07202 */ /* 0x000fe20000000f00 */
[----:B------:R-:W-:Y:S03]  /*8ed0*/  LDSM.16.MT88.4 R112, [R228+0xf800] ;  /* 0x00f80000e470783b */ /* 0x000fe60000004200 */
[----:B------:R1:W-:Y:S01]  /*8ee0*/  MUFU.EX2 R18, R0 ;  /* 0x0000000000127308 */ /* 0x0003e20000000800 */
[----:B------:R-:W-:Y:S01]  /*8ef0*/  MOV R144, R146 ;  /* 0x0000009200907202 */ /* 0x000fe20000000f00 */
[----:B------:R2:W5:Y:S01]  /*8f00*/  LDL.LU R239, [R1+0xcc] ;  /* 0x0000cc0001ef7983 */ /* 0x0005620000300800 */
[----:B------:R-:W-:Y:S01]  /*8f10*/  MOV R146, R212 ;  /* 0x000000d400927202 */ /* 0x000fe20000000f00 */
[----:B------:R-:W-:-:S02]  /*8f20*/  IMAD.MOV.U32 R212, RZ, RZ, R155 ;  /* 0x000000ffffd47224 */ /* 0x000fc400078e009b */
[----:B------:R-:W-:Y:S02]  /*8f30*/  IMAD.MOV.U32 R155, RZ, RZ, R161 ;  /* 0x000000ffff9b7224 */ /* 0x000fe400078e00a1 */
[----:B-1----:R-:W-:Y:S01]  /*8f40*/  FFMA.FTZ R0, R216, UR10, -R17 ;  /* 0x0000000ad8007c23 */ /* 0x002fe20008010811 */
[----:B------:R-:W-:Y:S01]  /*8f50*/  MOV R98, R144 ;  /* 0x0000009000627202 */ /* 0x000fe20000000f00 */
[----:B------:R-:W-:Y:S01]  /*8f60*/  MUFU.EX2 R13, R4 ;  /* 0x00000004000d7308 */ /* 0x000fe20000000800 */
[----:B------:R-:W-:Y:S01]  /*8f70*/  IMAD.MOV.U32 R161, RZ, RZ, R154 ;  /* 0x000000ffffa17224 */ /* 0x000fe200078e009a */
[----:B------:R-:W-:Y:S01]  /*8f80*/  MOV R223, R142 ;  /* 0x0000008e00df7202 */ /* 0x000fe20000000f00 */
[--C-:B------:R-:W-:Y:S01]  /*8f90*/  FFMA.FTZ R3, R219, UR10, -R16.reuse ;  /* 0x0000000adb037c23 */ /* 0x100fe20008010810 */
[----:B------:R-:W-:-:S04]  /*8fa0*/  FFMA.FTZ R2, R217, UR10, -R16 ;  /* 0x0000000ad9027c23 */ /* 0x000fc80008010810 */
[----:B------:R-:W1:Y:S01]  /*8fb0*/  MUFU.EX2 R24, R24 ;  /* 0x0000001800187308 */ /* 0x000e620000000800 */
[----:B---3--:R-:W-:Y:S01]  /*8fc0*/  F2FP.F16.F32.PACK_AB R128, R25, R26 ;  /* 0x0000001a1980723e */ /* 0x008fe200000000ff */
[----:B------:R2:W5:Y:S06]  /*8fd0*/  LDL.LU R238, [R1+0xc8] ;  /* 0x0000c80001ee7983 */ /* 0x00056c0000300800 */
[----:B------:R3:W-:Y:S01]  /*8fe0*/  MUFU.EX2 R17, R0 ;  /* 0x0000000000117308 */ /* 0x0007e20000000800 */
[----:B------:R-:W-:Y:S01]  /*8ff0*/  MOV R144, R161 ;  /* 0x000000a100907202 */ /* 0x000fe20000000f00 */
[----:B------:R2:W5:Y:S01]  /*9000*/  LDL.LU R237, [R1+0xc4] ;  /* 0x0000c40001ed7983 */ /* 0x0005620000300800 */
[----:B------:R-:W-:-:S05]  /*9010*/  MOV R161, R224 ;  /* 0x000000e000a17202 */ /* 0x000fca0000000f00 */
[----:B------:R4:W-:Y:S01]  /*9020*/  MUFU.EX2 R10, R3 ;  /* 0x00000003000a7308 */ /* 0x0009e20000000800 */
[----:B------:R-:W-:Y:S01]  /*9030*/  MOV R154, R169 ;  /* 0x000000a9009a7202 */ /* 0x000fe20000000f00 */
[----:B------:R2:W5:Y:S01]  /*9040*/  LDL.LU R236, [R1+0xc0] ;  /* 0x0000c00001ec7983 */ /* 0x0005620000300800 */
[----:B---3--:R-:W-:Y:S01]  /*9050*/  FFMA.FTZ R0, R140, UR10, -R16 ;  /* 0x0000000a8c007c23 */ /* 0x008fe20008010810 */
[----:B------:R-:W-:Y:S02]  /*9060*/  IMAD.MOV.U32 R140, RZ, RZ, R141 ;  /* 0x000000ffff8c7224 */ /* 0x000fe400078e008d */
[----:B------:R-:W-:Y:S02]  /*9070*/  IMAD.MOV.U32 R141, RZ, RZ, R143 ;  /* 0x000000ffff8d7224 */ /* 0x000fe400078e008f */
[----:B------:R-:W-:Y:S02]  /*9080*/  IMAD.MOV.U32 R143, RZ, RZ, R145 ;  /* 0x000000ffff8f7224 */ /* 0x000fe400078e0091 */
[----:B------:R-:W-:-:S02]  /*9090*/  IMAD.MOV.U32 R145, RZ, RZ, R147 ;  /* 0x000000ffff917224 */ /* 0x000fc400078e0093 */
[----:B------:R-:W-:Y:S01]  /*90a0*/  FADD.FTZ R5, R140, R99 ;  /* 0x000000638c057221 */ /* 0x000fe20000010000 */
[----:B------:R-:W-:Y:S01]  /*90b0*/  IMAD.MOV.U32 R97, RZ, RZ, R143 ;  /* 0x000000ffff617224 */ /* 0x000fe200078e008f */
[----:B------:R-:W-:Y:S02]  /*90c0*/  MOV R96, R141 ;  /* 0x0000008d00607202 */ /* 0x000fe40000000f00 */
[----:B------:R-:W-:Y:S01]  /*90d0*/  MOV R99, R145 ;  /* 0x0000009100637202 */ /* 0x000fe20000000f00 */
[----:B------:R-:W-:Y:S01]  /*90e0*/  FADD.FTZ R4, R97, R8 ;  /* 0x0000000861047221 */ /* 0x000fe20000010000 */
[----:B------:R-:W-:Y:S02]  /*90f0*/  IMAD.MOV.U32 R97, RZ, RZ, R98 ;  /* 0x000000ffff617224 */ /* 0x000fe400078e0062 */
[----:B------:R-:W-:Y:S01]  /*9100*/  FADD.FTZ R7, R96, R223 ;  /* 0x000000df60077221 */ /* 0x000fe20000010000 */
[----:B------:R-:W-:Y:S01]  /*9110*/  FADD.FTZ R5, R137, R5 ;  /* 0x0000000589057221 */ /* 0x000fe20000010000 */
[----:B------:R-:W-:-:S02]  /*9120*/  MOV R98, R99 ;  /* 0x0000006300627202 */ /* 0x000fc40000000f00 */
[----:B------:R-:W-:Y:S01]  /*9130*/  FADD.FTZ R7, R161, R7 ;  /* 0x00000007a1077221 */ /* 0x000fe20000010000 */
[----:B------:R-:W-:Y:S01]  /*9140*/  FADD.FTZ R5, R162, R5 ;  /* 0x00000005a2057221 */ /* 0x000fe20000010000 */
[----:B------:R-:W-:Y:S01]  /*9150*/  MOV R223, R98 ;  /* 0x0000006200df7202 */ /* 0x000fe20000000f00 */
[----:B------:R3:W2:Y:S01]  /*9160*/  MUFU.EX2 R11, R0 ;  /* 0x00000000000b7308 */ /* 0x0006a20000000800 */
[----:B------:R-:W-:Y:S01]  /*9170*/  FADD.FTZ R9, R97, R4 ;  /* 0x0000000461097221 */ /* 0x000fe20000010000 */
[----:B------:R-:W-:Y:S02]  /*9180*/  FADD.FTZ R8, R222, R7 ;  /* 0x00000007de087221 */ /* 0x000fe40000010000 */
[----:B----4-:R-:W-:Y:S01]  /*9190*/  FADD.FTZ R3, R223, R5 ;  /* 0x00000005df037221 */ /* 0x010fe20000010000 */
[----:B---3--:R-:W-:Y:S02]  /*91a0*/  FADD.FTZ R0, R136, R6 ;  /* 0x0000000688007221 */ /* 0x008fe40000010000 */
[----:B------:R-:W3:Y:S01]  /*91b0*/  LDSM.16.MT88.4 R4, [R227+0xf800] ;  /* 0x00f80000e304783b */ /* 0x000ee20000004200 */
[----:B------:R-:W-:Y:S01]  /*91c0*/  MOV R147, R160 ;  /* 0x000000a000937202 */ /* 0x000fe20000000f00 */
[----:B------:R4:W2:Y:S01]  /*91d0*/  MUFU.EX2 R12, R2 ;  /* 0x00000002000c7308 */ /* 0x0008a20000000800 */
[----:B------:R-:W-:-:S02]  /*91e0*/  MOV R160, R153 ;  /* 0x0000009900a07202 */ /* 0x000fc40000000f00 */
[----:B------:R-:W-:Y:S01]  /*91f0*/  MOV R153, R170 ;  /* 0x000000aa00997202 */ /* 0x000fe20000000f00 */
[----:B------:R-:W-:Y:S02]  /*9200*/  IMAD.MOV.U32 R170, RZ, RZ, R168 ;  /* 0x000000ffffaa7224 */ /* 0x000fe400078e00a8 */
[----:B------:R-:W-:Y:S01]  /*9210*/  IMAD.MOV.U32 R140, RZ, RZ, R146 ;  /* 0x000000ffff8c7224 */ /* 0x000fe200078e0092 */
[----:B------:R-:W-:Y:S01]  /*9220*/  MOV R169, R171 ;  /* 0x000000ab00a97202 */ /* 0x000fe20000000f00 */
[----:B------:R-:W-:Y:S01]  /*9230*/  IMAD.MOV.U32 R146, RZ, RZ, R154 ;  /* 0x000000ffff927224 */ /* 0x000fe200078e009a */
[----:B------:R-:W-:Y:S02]  /*9240*/  MOV R143, R147 ;  /* 0x00000093008f7202 */ /* 0x000fe40000000f00 */
[----:B------:R-:W-:Y:S02]  /*9250*/  MOV R145, R153 ;  /* 0x0000009900917202 */ /* 0x000fe40000000f00 */
[----:B------:R-:W-:-:S02]  /*9260*/  MOV R147, R170 ;  /* 0x000000aa00937202 */ /* 0x000fc40000000f00 */
[----:B------:R-:W-:Y:S02]  /*9270*/  MOV R168, R235 ;  /* 0x000000eb00a87202 */ /* 0x000fe40000000f00 */
[----:B------:R-:W-:Y:S02]  /*9280*/  MOV R142, R155 ;  /* 0x0000009b008e7202 */ /* 0x000fe40000000f00 */
        /* <DEDUP_REMOVED lines=21> */
[----:B----4-:R-:W-:Y:S01]  /*93e0*/  FADD.FTZ R2, R96, R0 ;  /* 0x0000000060027221 */ /* 0x010fe20000010000 */
[----:B-1----:R-:W-:Y:S01]  /*93f0*/  F2FP.F16.F32.PACK_AB R130, R23, R24 ;  /* 0x000000181782723e */ /* 0x002fe200000000ff */
[----:B------:R1:W5:Y:S01]  /*9400*/  LDL.LU R235, [R1+0xbc] ;  /* 0x0000bc0001eb7983 */ /* 0x0003620000300800 */
[----:B------:R-:W-:-:S02]  /*9410*/  F2FP.F16.F32.PACK_AB R131, R22, R21 ;  /* 0x000000151683723e */ /* 0x000fc400000000ff */
[----:B------:R-:W-:Y:S02]  /*9420*/  F2FP.F16.F32.PACK_AB R124, R15, R14 ;  /* 0x0000000e0f7c723e */ /* 0x000fe400000000ff */
[----:B--2---:R-:W-:Y:S02]  /*9430*/  F2FP.F16.F32.PACK_AB R125, R13, R11 ;  /* 0x0000000b0d7d723e */ /* 0x004fe400000000ff */
[----:B------:R-:W-:Y:S02]  /*9440*/  F2FP.F16.F32.PACK_AB R126, R17, R18 ;  /* 0x00000012117e723e */ /* 0x000fe400000000ff */
[----:B------:R-:W-:Y:S02]  /*9450*/  F2FP.F16.F32.PACK_AB R127, R12, R10 ;  /* 0x0000000a0c7f723e */ /* 0x000fe400000000ff */
[----:B------:R-:W-:Y:S02]  /*9460*/  MOV R99, R146 ;  /* 0x0000009200637202 */ /* 0x000fe40000000f00 */
[----:B------:R-:W-:-:S02]  /*9470*/  MOV R98, R145 ;  /* 0x0000009100627202 */ /* 0x000fc40000000f00 */
[----:B------:R-:W-:Y:S01]  /*9480*/  MOV R217, R80 ;  /* 0x0000005000d97202 */ /* 0x000fe20000000f00 */
[----:B------:R-:W-:Y:S01]  /*9490*/  IMAD.MOV.U32 R16, RZ, RZ, R83 ;  /* 0x000000ffff107224 */ /* 0x000fe200078e0053 */
[----:B------:R-:W-:Y:S01]  /*94a0*/  MOV R0, R81 ;  /* 0x0000005100007202 */ /* 0x000fe20000000f00 */
[----:B------:R-:W2:Y:S01]  /*94b0*/  LDSM.16.MT88.4 R168, [R225+0xd800] ;  /* 0x00d80000e1a8783b */ /* 0x000ea20000004200 */
[----:B------:R-:W-:Y:S02]  /*94c0*/  MOV R146, R153 ;  /* 0x0000009900927202 */ /* 0x000fe40000000f00 */
[----:B------:R-:W-:Y:S02]  /*94d0*/  MOV R145, R155 ;  /* 0x0000009b00917202 */ /* 0x000fe40000000f00 */
[----:B------:R-:W-:Y:S01]  /*94e0*/  MOV R219, R82 ;  /* 0x0000005200db7202 */ /* 0x000fe20000000f00 */
[-C--:B---3--:R-:W-:Y:S01]  /*94f0*/  HMMA.16816.F32 R120, R124, R4.reuse, R120 ;  /* 0x000000047c78723c */ /* 0x088fe20000001878 */
        /* <DEDUP_REMOVED lines=15> */
[----:B------:R-:W3:Y:S01]  /*95f0*/  LDSM.16.MT88.4 R160, [R226+0xd800] ;  /* 0x00d80000e2a0783b */ /* 0x000ee20000004200 */
[----:B------:R-:W-:Y:S01]  /*9600*/  FADD.FTZ R4, R218, R4 ;  /* 0x00000004da047221 */ /* 0x000fe20000010000 */
[----:B------:R-:W-:Y:S02]  /*9610*/  FADD.FTZ R2, R221, R0 ;  /* 0x00000000dd027221 */ /* 0x000fe40000010000 */
        /* <DEDUP_REMOVED lines=16> */
[----:B------:R-:W1:Y:S01]  /*9720*/  LDSM.16.MT88.4 R144, [R227+0xd800] ;  /* 0x00d80000e390783b */ /* 0x000e620000004200 */
[----:B------:R-:W-:Y:S01]  /*9730*/  FADD.FTZ R0, R66, R0 ;  /* 0x0000000042007221 */ /* 0x000fe20000010000 */
[----:B------:R-:W-:Y:S01]  /*9740*/  FADD.FTZ R2, R139, R2 ;  /* 0x000000028b027221 */ /* 0x000fe20000010000 */
[----:B------:R-:W-:Y:S01]  /*9750*/  FADD.FTZ R4, R209, R4 ;  /* 0x00000004d1047221 */ /* 0x000fe20000010000 */
[----:B------:R-:W1:Y:S01]  /*9760*/  LDSM.16.MT88.4 R80, [R225+0xf800] ;  /* 0x00f80000e150783b */ /* 0x000e620000004200 */
[----:B------:R-:W-:-:S03]  /*9770*/  FADD.FTZ R3, R210, R3 ;  /* 0x00000003d2037221 */ /* 0x000fc60000010000 */
        /* <DEDUP_REMOVED lines=35> */
[-C--:B---3--:R-:W-:Y:S06]  /*99b0*/  HMMA.16816.F32 R164, R128, R160.reuse, R164 ;  /* 0x000000a080a4723c */ /* 0x088fec00000018a4 */
[C---:B------:R-:W-:Y:S06]  /*99c0*/  HMMA.16816.F32 R196, R124.reuse, R160, R196 ;  /* 0x000000a07cc4723c */ /* 0x040fec00000018c4 */
[----:B------:R-:W-:Y:S06]  /*99d0*/  HMMA.16816.F32 R192, R124, R162, R192 ;  /* 0x000000a27cc0723c */ /* 0x000fec00000018c0 */
[-C--:B----4-:R-:W-:Y:S06]  /*99e0*/  HMMA.16816.F32 R156, R128, R152.reuse, R156 ;  /* 0x00000098809c723c */ /* 0x090fec000000189c */
[C---:B------:R-:W-:Y:S06]  /*99f0*/  HMMA.16816.F32 R188, R124.reuse, R152, R188 ;  /* 0x000000987cbc723c */ /* 0x040fec00000018bc */
[C---:B------:R-:W-:Y:S06]  /*9a00*/  HMMA.16816.F32 R184, R124.reuse, R154, R184 ;  /* 0x0000009a7cb8723c */ /* 0x040fec00000018b8 */
[C---:B-1----:R-:W-:Y:S06]  /*9a10*/  HMMA.16816.F32 R180, R124.reuse, R144, R180 ;  /* 0x000000907cb4723c */ /* 0x042fec00000018b4 */
        /* <DEDUP_REMOVED lines=299> */
[----:B------:R-:W1:Y:S01]  /*acd0*/  LDSM.16.M88.4 R12, [R239] ;  /* 0x00000000ef0c783b */ /* 0x000e620000000200 */
[----:B------:R-:W-:-:S02]  /*ace0*/  IMAD.MOV.U32 R57, RZ, RZ, R3 ;  /* 0x000000ffff397224 */ /* 0x000fc400078e0003 */
[----:B------:R-:W-:Y:S01]  /*acf0*/  IMAD.MOV.U32 R58, RZ, RZ, R2 ;  /* 0x000000ffff3a7224 */ /* 0x000fe200078e0002 */
[----:B------:R-:W2:Y:S01]  /*ad00*/  LDSM.16.M88.4 R8, [R232+0x4000] ;  /* 0x00400000e808783b */ /* 0x000ea20000000200 */
[----:B------:R-:W-:Y:S02]  /*ad10*/  IMAD.MOV.U32 R59, RZ, RZ, R0 ;  /* 0x000000ffff3b7224 */ /* 0x000fe400078e0000 */
[----:B------:R-:W-:Y:S01]  /*ad20*/  IMAD.MOV.U32 R56, RZ, RZ, R252 ;  /* 0x000000ffff387224 */ /* 0x000fe200078e00fc */
        /* <DEDUP_REMOVED lines=13> */
[----:B------:R-:W1:Y:S05]  /*ae00*/  LDSM.16.M88.4 R12, [R237] ;  /* 0x00000000ed0c783b */ /* 0x000e6a0000000200 */
[-C--:B-1----:R-:W-:Y:S06]  /*ae10*/  HMMA.16816.F32 R136, R4, R12.reuse, R60 ;  /* 0x0000000c0488723c */ /* 0x082fec000000183c */
[----:B------:R-:W-:Y:S06]  /*ae20*/  HMMA.16816.F32 R212, R8, R12, R220 ;  /* 0x0000000c08d4723c */ /* 0x000fec00000018dc */
        /* <DEDUP_REMOVED lines=25> */
[----:B------:R-:W-:Y:S01]  /*afc0*/  HMMA.16816.F32 R44, R4, R14, R140 ;  /* 0x0000000e042c723c */ /* 0x000fe2000000188c */
[----:B------:R-:W-:-:S02]  /*afd0*/  IMAD.MOV.U32 R208, RZ, RZ, R223 ;  /* 0x000000ffffd07224 */ /* 0x000fc400078e00df */
[----:B------:R-:W-:Y:S02]  /*afe0*/  IMAD.MOV.U32 R209, RZ, RZ, R222 ;  /* 0x000000ffffd17224 */ /* 0x000fe400078e00de */
[----:B------:R-:W-:Y:S01]  /*aff0*/  IMAD.MOV.U32 R210, RZ, RZ, R221 ;  /* 0x000000ffffd27224 */ /* 0x000fe200078e00dd */
[----:B------:R-:W-:Y:S01]  /*b000*/  HMMA.16816.F32 R48, R8, R14, R64 ;  /* 0x0000000e0830723c */ /* 0x000fe20000001840 */
[----:B------:R-:W1:Y:S01]  /*b010*/  LDSM.16.M88.4 R12, [R230+0xb000] ;  /* 0x00b00000e60c783b */ /* 0x000e620000000200 */
[----:B------:R-:W-:-:S04]  /*b020*/  IMAD.MOV.U32 R211, RZ, RZ, R220 ;  /* 0x000000ffffd37224 */ /* 0x000fc800078e00dc */
[----:B------:R-:W-:Y:S02]  /*b030*/  IMAD.MOV.U32 R3, RZ, RZ, R216 ;  /* 0x000000ffff037224 */ /* 0x000fe400078e00d8 */
[----:B------:R-:W-:Y:S02]  /*b040*/  IMAD.MOV.U32 R2, RZ, RZ, R217 ;  /* 0x000000ffff027224 */ /* 0x000fe400078e00d9 */
[----:B------:R-:W-:Y:S02]  /*b050*/  IMAD.MOV.U32 R0, RZ, RZ, R218 ;  /* 0x000000ffff007224 */ /* 0x000fe400078e00da */
[----:B------:R-:W-:Y:S02]  /*b060*/  IMAD.MOV.U32 R252, RZ, RZ, R219 ;  /* 0x000000fffffc7224 */ /* 0x000fe400078e00db */
        /* <DEDUP_REMOVED lines=17> */
[----:B------:R-:W-:-:S15]  /*b180*/  HMMA.16816.F32 R212, R8, R12, R24 ;  /* 0x0000000c08d4723c */ /* 0x000fde0000001818 */
[----:B------:R-:W-:-:S03]  /*b190*/  NOP ;  /* 0x0000000000007918 */ /* 0x000fc60000000000 */
[----:B------:R-:W-:Y:S02]  /*b1a0*/  IMAD.MOV.U32 R52, RZ, RZ, R60 ;  /* 0x000000ffff347224 */ /* 0x000fe400078e003c */
[----:B------:R-:W-:Y:S02]  /*b1b0*/  IMAD.MOV.U32 R3, RZ, RZ, R61 ;  /* 0x000000ffff037224 */ /* 0x000fe400078e003d */
[----:B------:R-:W-:Y:S02]  /*b1c0*/  IMAD.MOV.U32 R2, RZ, RZ, R62 ;  /* 0x000000ffff027224 */ /* 0x000fe400078e003e */
[----:B------:R-:W-:Y:S02]  /*b1d0*/  IMAD.MOV.U32 R0, RZ, RZ, R63 ;  /* 0x000000ffff007224 */ /* 0x000fe400078e003f */
[----:B------:R-:W-:Y:S01]  /*b1e0*/  HMMA.16816.F32 R60, R4, R14, R36 ;  /* 0x0000000e043c723c */ /* 0x000fe20000001824 */
[----:B------:R-:W-:Y:S06]  /*b1f0*/  LDSM.16.M88.4 R4, [R233+0x6000] ;  /* 0x00600000e904783b */ /* 0x000fec0000000200 */
[----:B------:R-:W-:-:S02]  /*b200*/  IMAD.MOV.U32 R36, RZ, RZ, R141 ;  /* 0x000000ffff247224 */ /* 0x000fc400078e008d */
[----:B------:R-:W-:Y:S02]  /*b210*/  IMAD.MOV.U32 R37, RZ, RZ, R142 ;  /* 0x000000ffff257224 */ /* 0x000fe400078e008e */
[----:B------:R-:W-:Y:S02]  /*b220*/  IMAD.MOV.U32 R38, RZ, RZ, R143 ;  /* 0x000000ffff267224 */ /* 0x000fe400078e008f */
[----:B------:R-:W-:Y:S01]  /*b230*/  HMMA.16816.F32 R140, R8, R14, R16 ;  /* 0x0000000e088c723c */ /* 0x000fe20000001810 */
[----:B------:R-:W1:Y:S01]  /*b240*/  LDSM.16.M88.4 R12, [R229+0x2000] ;  /* 0x00200000e50c783b */ /* 0x000e620000000200 */
[----:B------:R-:W-:-:S03]  /*b250*/  IMAD.MOV.U32 R39, RZ, RZ, R252 ;  /* 0x000000ffff277224 */ /* 0x000fc600078e00fc */
[----:B------:R-:W2:Y:S01]  /*b260*/  LDSM.16.M88.4 R8, [R233+0x4000] ;  /* 0x00400000e908783b */ /* 0x000ea20000000200 */
[----:B------:R-:W3:Y:S01]  /*b270*/  S2R R252, SR_TID.X ;  /* 0x0000000000fc7919 */ /* 0x000ee20000002100 */
[----:B-1----:R-:W-:Y:S01]  /*b280*/  HMMA.16816.F32 R208, R4, R12, R208 ;  /* 0x0000000c04d0723c */ /* 0x002fe200000018d0 */
[----:B---3--:R-:W-:-:S05]  /*b290*/  IMAD.SHL.U32 R252, R252, 0x2, RZ ;  /* 0x00000002fcfc7824 */ /* 0x008fca00078e00ff */
[----:B--2---:R-:W-:Y:S01]  /*b2a0*/  HMMA.16816.F32 R136, R8, R12, R20 ;  /* 0x0000000c0888723c */ /* 0x004fe20000001814 */
[----:B------:R-:W-:-:S05]  /*b2b0*/  LOP3.LUT R252, R252, 0x6, RZ, 0xc0, !PT ;  /* 0x00000006fcfc7812 */ /* 0x000fca00078ec0ff */
[-C--:B------:R-:W-:Y:S06]  /*b2c0*/  HMMA.16816.F32 R32, R4, R14.reuse, R32 ;  /* 0x0000000e0420723c */ /* 0x080fec0000001820 */
[----:B------:R-:W-:Y:S01]  /*b2d0*/  HMMA.16816.F32 R28, R8, R14, R28 ;  /* 0x0000000e081c723c */ /* 0x000fe2000000181c */
[----:B------:R-:W1:Y:S05]  /*b2e0*/  LDSM.16.M88.4 R12, [R229+0x2800] ;  /* 0x00280000e50c783b */ /* 0x000e6a0000000200 */
[----:B------:R-:W-:Y:S01]  /*b2f0*/  FMUL.FTZ R208, R208, UR33 ;  /* 0x00000021d0d07c20 */ /* 0x000fe20008410000 */
[----:B------:R-:W-:Y:S01]  /*b300*/  FMUL.FTZ R209, R209, UR33 ;  /* 0x00000021d1d17c20 */ /* 0x000fe20008410000 */
[----:B------:R-:W-:Y:S01]  /*b310*/  FMUL.FTZ R210, R210, UR33 ;  /* 0x00000021d2d27c20 */ /* 0x000fe20008410000 */
[----:B------:R-:W-:-:S03]  /*b320*/  FMUL.FTZ R211, R211, UR33 ;  /* 0x00000021d3d37c20 */ /* 0x000fc60008410000 */
[----:B------:R-:W-:Y:S01]  /*b330*/  FMUL.FTZ R136, R136, UR33 ;  /* 0x0000002188887c20 */ /* 0x000fe20008410000 */
[----:B------:R-:W-:Y:S01]  /*b340*/  FMUL.FTZ R138, R138, UR33 ;  /* 0x000000218a8a7c20 */ /* 0x000fe20008410000 */
[----:B------:R-:W-:Y:S01]  /*b350*/  FMUL.FTZ R139, R139, UR33 ;  /* 0x000000218b8b7c20 */ /* 0x000fe20008410000 */
[----:B------:R-:W-:Y:S01]  /*b360*/  FMUL.FTZ R137, R137, UR33 ;  /* 0x0000002189897c20 */ /* 0x000fe20008410000 */
[----:B------:R-:W-:Y:S02]  /*b370*/  MUFU.TANH R209, R209 ;  /* 0x000000d100d17308 */ /* 0x000fe40000002400 */
[----:B------:R-:W-:Y:S01]  /*b380*/  FMUL.FTZ R32, R32, UR33 ;  /* 0x0000002120207c20 */ /* 0x000fe20008410000 */
[----:B------:R-:W-:Y:S01]  /*b390*/  FMUL.FTZ R33, R33, UR33 ;  /* 0x0000002121217c20 */ /* 0x000fe20008410000 */
[----:B------:R-:W-:Y:S01]  /*b3a0*/  FMUL.FTZ R34, R34, UR33 ;  /* 0x0000002122227c20 */ /* 0x000fe20008410000 */
[----:B------:R-:W-:-:S03]  /*b3b0*/  FMUL.FTZ R35, R35, UR33 ;  /* 0x0000002123237c20 */ /* 0x000fc60008410000 */
[----:B------:R-:W-:Y:S01]  /*b3c0*/  MUFU.TANH R139, R139 ;  /* 0x0000008b008b7308 */ /* 0x000fe20000002400 */
[----:B------:R-:W-:Y:S01]  /*b3d0*/  FMUL.FTZ R30, R30, UR33 ;  /* 0x000000211e1e7c20 */ /* 0x000fe20008410000 */
[----:B------:R-:W-:Y:S01]  /*b3e0*/  FMUL.FTZ R28, R28, UR33 ;  /* 0x000000211c1c7c20 */ /* 0x000fe20008410000 */
[----:B------:R-:W-:Y:S01]  /*b3f0*/  FMUL.FTZ R31, R31, UR33 ;  /* 0x000000211f1f7c20 */ /* 0x000fe20008410000 */
[----:B------:R-:W-:-:S04]  /*b400*/  FMUL.FTZ R29, R29, UR33 ;  /* 0x000000211d1d7c20 */ /* 0x000fc80008410000 */
[----:B------:R-:W-:Y:S08]  /*b410*/  MUFU.TANH R210, R210 ;  /* 0x000000d200d27308 */ /* 0x000ff00000002400 */
[----:B------:R-:W-:Y:S01]  /*b420*/  MUFU.TANH R211, R211 ;  /* 0x000000d300d37308 */ /* 0x000fe20000002400 */
[-C--:B-1----:R-:W-:Y:S06]  /*b430*/  HMMA.16816.F32 R24, R8, R12.reuse, R36 ;  /* 0x0000000c0818723c */ /* 0x082fec0000001824 */
[C---:B------:R-:W-:Y:S01]  /*b440*/  HMMA.16816.F32 R16, R4.reuse, R12, R40 ;  /* 0x0000000c0410723c */ /* 0x040fe20000001828 */
[----:B------:R-:W-:Y:S05]  /*b450*/  MUFU.TANH R30, R30 ;  /* 0x0000001e001e7308 */ /* 0x000fea0000002400 */
[-C--:B------:R-:W-:Y:S03]  /*b460*/  HMMA.16816.F32 R36, R4, R14.reuse, R44 ;  /* 0x0000000e0424723c */ /* 0x080fe6000000182c */
[----:B------:R-:W-:Y:S03]  /*b470*/  MUFU.TANH R32, R32 ;  /* 0x0000002000207308 */ /* 0x000fe60000002400 */
[----:B------:R-:W-:Y:S01]  /*b480*/  HMMA.16816.F32 R20, R8, R14, R48 ;  /* 0x0000000e0814723c */ /* 0x000fe20000001830 */
[----:B------:R-:W1:Y:S01]  /*b490*/  LDSM.16.M88.4 R12, [R229+0x3000] ;  /* 0x00300000e50c783b */ /* 0x000e620000000200 */
[----:B------:R-:W-:-:S02]  /*b4a0*/  IMAD.MOV.U32 R44, RZ, RZ, R52 ;  /* 0x000000ffff2c7224 */ /* 0x000fc400078e0034 */
[----:B------:R-:W-:Y:S01]  /*b4b0*/  IMAD.MOV.U32 R45, RZ, RZ, R3 ;  /* 0x000000ffff2d7224 */ /* 0x000fe200078e0003 */
[----:B------:R-:W-:Y:S01]  /*b4c0*/  MUFU.TANH R34, R34 ;  /* 0x0000002200227308 */ /* 0x000fe20000002400 */
[----:B------:R-:W-:Y:S02]  /*b4d0*/  IMAD.MOV.U32 R46, RZ, RZ, R2 ;  /* 0x000000ffff2e7224 */ /* 0x000fe400078e0002 */
[----:B------:R-:W-:Y:S01]  /*b4e0*/  FMUL.FTZ R26, R26, UR33 ;  /* 0x000000211a1a7c20 */ /* 0x000fe20008410000 */
[----:B------:R-:W-:Y:S02]  /*b4f0*/  IMAD.MOV.U32 R47, RZ, RZ, R0 ;  /* 0x000000ffff2f7224 */ /* 0x000fe400078e0000 */
[----:B------:R-:W-:Y:S01]  /*b500*/  FMUL.FTZ R27, R27, UR33 ;  /* 0x000000211b1b7c20 */ /* 0x000fe20008410000 */
[----:B------:R-:W-:Y:S02]  /*b510*/  IMAD.U32 R0, RZ, RZ, UR12 ;  /* 0x0000000cff007e24 */ /* 0x000fe4000f8e00ff */
[----:B------:R-:W-:Y:S01]  /*b520*/  FMUL.FTZ R24, R24, UR33 ;  /* 0x0000002118187c20 */ /* 0x000fe20008410000 */
[----:B------:R-:W-:Y:S01]  /*b530*/  FMUL.FTZ R16, R16, UR33 ;  /* 0x0000002110107c20 */ /* 0x000fe20008410000 */
[----:B------:R-:W-:Y:S01]  /*b540*/  FMUL.FTZ R19, R19, UR33 ;  /* 0x0000002113137c20 */ /* 0x000fe20008410000 */
[----:B------:R-:W-:-:S02]  /*b550*/  IMAD R0, R0, 0x40, R252 ;  /* 0x0000004000007824 */ /* 0x000fc400078e02fc */
[----:B------:R-:W-:Y:S01]  /*b560*/  FMUL.FTZ R17, R17, UR33 ;  /* 0x0000002111117c20 */ /* 0x000fe20008410000 */
[----:B------:R-:W-:Y:S01]  /*b570*/  FMUL.FTZ R18, R18, UR33 ;  /* 0x0000002112127c20 */ /* 0x000fe20008410000 */
[----:B------:R-:W-:Y:S01]  /*b580*/  FMUL.FTZ R25, R25, UR33 ;  /* 0x0000002119197c20 */ /* 0x000fe20008410000 */
[C---:B------:R-:W-:Y:S01]  /*b590*/  VIADD R2, R0.reuse, 0x1 ;  /* 0x0000000100027836 */ /* 0x040fe20000000000 */
[----:B------:R-:W-:Y:S01]  /*b5a0*/  ISETP.GE.AND P3, PT, R0, R251, PT ;  /* 0x000000fb0000720c */ /* 0x000fe20003f66270 */
[----:B------:R-:W-:Y:S01]  /*b5b0*/  FMUL.FTZ R36, R36, UR33 ;  /* 0x0000002124247c20 */ /* 0x000fe20008410000 */
[----:B------:R-:W-:Y:S01]  /*b5c0*/  FMUL.FTZ R37, R37, UR33 ;  /* 0x0000002125257c20 */ /* 0x000fe20008410000 */
[----:B------:R-:W-:Y:S01]  /*b5d0*/  FMUL.FTZ R38, R38, UR33 ;  /* 0x0000002126267c20 */ /* 0x000fe20008410000 */
[----:B------:R-:W-:Y:S01]  /*b5e0*/  ISETP.LT.OR P3, PT, R0, R247, P3 ;  /* 0x000000f70000720c */ /* 0x000fe20001f61670 */
[----:B------:R-:W-:Y:S01]  /*b5f0*/  FMUL.FTZ R21, R21, UR33 ;  /* 0x0000002115157c20 */ /* 0x000fe20008410000 */
[----:B------:R-:W-:Y:S01]  /*b600*/  ISETP.GE.AND P0, PT, R2, R251, PT ;  /* 0x000000fb0200720c */ /* 0x000fe20003f06270 */
[----:B------:R-:W-:Y:S01]  /*b610*/  FMUL.FTZ R20, R20, UR33 ;  /* 0x0000002114147c20 */ /* 0x000fe20008410000 */
[C---:B------:R-:W-:Y:S01]  /*b620*/  ISETP.GE.AND P6, PT, R2.reuse, R250, PT ;  /* 0x000000fa0200720c */ /* 0x040fe20003fc6270 */
[----:B------:R-:W-:Y:S01]  /*b630*/  FMUL.FTZ R23, R23, UR33 ;  /* 0x0000002117177c20 */ /* 0x000fe20008410000 */
[----:B------:R-:W-:Y:S01]  /*b640*/  ISETP.GE.AND P5, PT, R2, R249, PT ;  /* 0x000000f90200720c */ /* 0x000fe20003fa6270 */
[----:B------:R-:W-:Y:S01]  /*b650*/  FMUL.FTZ R22, R22, UR33 ;  /* 0x0000002116167c20 */ /* 0x000fe20008410000 */
[C---:B------:R-:W-:Y:S01]  /*b660*/  ISETP.GE.AND P4, PT, R2.reuse, R248, PT ;  /* 0x000000f80200720c */ /* 0x040fe20003f86270 */
[----:B------:R-:W-:Y:S01]  /*b670*/  MUFU.TANH R36, R36 ;  /* 0x0000002400247308 */ /* 0x000fe20000002400 */
[C---:B------:R-:W-:Y:S01]  /*b680*/  ISETP.LT.OR P0, PT, R2.reuse, R247, P0 ;  /* 0x000000f70200720c */ /* 0x040fe20000701670 */
[----:B------:R-:W-:Y:S01]  /*b690*/  FMUL.FTZ R39, R39, UR33 ;  /* 0x0000002127277c20 */ /* 0x000fe20008410000 */
[----:B------:R-:W-:-:S02]  /*b6a0*/  ISETP.LT.OR P6, PT, R2, R246, P6 ;  /* 0x000000f60200720c */ /* 0x000fc400037c1670 */
[C---:B------:R-:W-:Y:S02]  /*b6b0*/  ISETP.LT.OR P5, PT, R2.reuse, R245, P5 ;  /* 0x000000f50200720c */ /* 0x040fe40002fa1670 */
[----:B------:R-:W-:Y:S01]  /*b6c0*/  ISETP.LT.OR P4, PT, R2, R244, P4 ;  /* 0x000000f40200720c */ /* 0x000fe20002781670 */
[----:B------:R-:W-:Y:S01]  /*b6d0*/  VIADD R2, R0, 0x8 ;  /* 0x0000000800027836 */ /* 0x000fe20000000000 */
[-C--:B-1----:R-:W-:Y:S01]  /*b6e0*/  HMMA.16816.F32 R40, R8, R12.reuse, R56 ;  /* 0x0000000c0828723c */ /* 0x082fe20000001838 */
[----:B------:R-:W-:Y:S05]  /*b6f0*/  MUFU.TANH R3, R22 ;  /* 0x0000001600037308 */ /* 0x000fea0000002400 */
[C---:B------:R-:W-:Y:S03]  /*b700*/  HMMA.16816.F32 R48, R4.reuse, R12, R220 ;  /* 0x0000000c0430723c */ /* 0x040fe600000018dc */
[----:B------:R-:W-:Y:S03]  /*b710*/  MUFU.TANH R37, R37 ;  /* 0x0000002500257308 */ /* 0x000fe60000002400 */
[-C--:B------:R-:W-:Y:S05]  /*b720*/  HMMA.16816.F32 R56, R4, R14.reuse, R216 ;  /* 0x0000000e0438723c */ /* 0x080fea00000018d8 */
[----:B------:R-:W-:Y:S01]  /*b730*/  MUFU.TANH R38, R38 ;  /* 0x0000002600267308 */ /* 0x000fe20000002400 */
[----:B------:R-:W-:Y:S01]  /*b740*/  HMMA.16816.F32 R52, R8, R14, R64 ;  /* 0x0000000e0834723c */ /* 0x000fe20000001840 */
[----:B------:R-:W1:Y:S01]  /*b750*/  LDSM.16.M88.4 R12, [R229+0x3800] ;  /* 0x00380000e50c783b */ /* 0x000e620000000200 */
[----:B------:R-:W-:-:S04]  /*b760*/  DEPBAR.LE SB0, 0x0 ;  /* 0x000080000000791a */ /* 0x000fc80000000000 */
[----:B------:R-:W-:Y:S01]  /*b770*/  FMUL.FTZ R40, R40, UR33 ;  /* 0x0000002128287c20 */ /* 0x000fe20008410000 */
[----:B------:R-:W-:Y:S01]  /*b780*/  FMUL.FTZ R42, R42, UR33 ;  /* 0x000000212a2a7c20 */ /* 0x000fe20008410000 */
[----:B------:R-:W-:Y:S01]  /*b790*/  MUFU.TANH R39, R39 ;  /* 0x0000002700277308 */ /* 0x000fe20000002400 */
[----:B------:R-:W-:Y:S01]  /*b7a0*/  FMUL.FTZ R41, R41, UR33 ;  /* 0x0000002129297c20 */ /* 0x000fe20008410000 */
[----:B------:R-:W-:Y:S02]  /*b7b0*/  FMUL.FTZ R43, R43, UR33 ;  /* 0x000000212b2b7c20 */ /* 0x000fe40008410000 */
        /* <DEDUP_REMOVED lines=16> */
[C---:B-1----:R-:W-:Y:S06]  /*b8c0*/  HMMA.16816.F32 R64, R4.reuse, R12, R44 ;  /* 0x0000000c0440723c */ /* 0x042fec000000182c */
[----:B------:R-:W-:Y:S01]  /*b8d0*/  HMMA.16816.F32 R60, R4, R14, R60 ;  /* 0x0000000e043c723c */ /* 0x000fe2000000183c */
[----:B------:R-:W-:Y:S05]  /*b8e0*/  MUFU.TANH R43, R43 ;  /* 0x0000002b002b7308 */ /* 0x000fea0000002400 */
[C---:B------:R-:W-:Y:S03]  /*b8f0*/  HMMA.16816.F32 R44, R8.reuse, R12, R212 ;  /* 0x0000000c082c723c */ /* 0x040fe600000018d4 */
[----:B------:R-:W-:Y:S03]  /*b900*/  MUFU.TANH R12, R138 ;  /* 0x0000008a000c7308 */ /* 0x000fe60000002400 */
[----:B------:R-:W-:Y:S05]  /*b910*/  HMMA.16816.F32 R4, R8, R14, R140 ;  /* 0x0000000e0804723c */ /* 0x000fea000000188c */
[----:B------:R-:W1:Y:S01]  /*b920*/  MUFU.TANH R10, R136 ;  /* 0x00000088000a7308 */ /* 0x000e620000002400 */
[----:B------:R-:W-:Y:S01]  /*b930*/  FMUL.FTZ R64, R64, UR33 ;  /* 0x0000002140407c20 */ /* 0x000fe20008410000 */
[----:B------:R-:W-:Y:S01]  /*b940*/  FMUL.FTZ R65, R65, UR33 ;  /* 0x0000002141417c20 */ /* 0x000fe20008410000 */
[----:B------:R-:W-:Y:S01]  /*b950*/  FMUL.FTZ R66, R66, UR33 ;  /* 0x0000002142427c20 */ /* 0x000fe20008410000 */
[----:B------:R-:W-:-:S04]  /*b960*/  FMUL.FTZ R67, R67, UR33 ;  /* 0x0000002143437c20 */ /* 0x000fc80008410000 */
[----:B------:R-:W-:Y:S05]  /*b970*/  MUFU.TANH R15, R208 ;  /* 0x000000d0000f7308 */ /* 0x000fea0000002400 */
[----:B------:R-:W-:Y:S01]  /*b980*/  FMUL.FTZ R44, R44, UR33 ;  /* 0x000000212c2c7c20 */ /* 0x000fe20008410000 */
[----:B------:R-:W-:Y:S01]  /*b990*/  FMUL.FTZ R46, R46, UR33 ;  /* 0x000000212e2e7c20 */ /* 0x000fe20008410000 */
[----:B------:R-:W-:Y:S01]  /*b9a0*/  FMUL.FTZ R45, R45, UR33 ;  /* 0x000000212d2d7c20 */ /* 0x000fe20008410000 */
[----:B------:R-:W2:Y:S01]  /*b9b0*/  MUFU.TANH R11, R137 ;  /* 0x00000089000b7308 */ /* 0x000ea20000002400 */
[----:B-1----:R-:W-:Y:S01]  /*b9c0*/  FSEL R10, R10, -INF , !P3 ;  /* 0xff8000000a0a7808 */ /* 0x002fe20005800000 */
[----:B------:R-:W-:Y:S01]  /*b9d0*/  FMUL.FTZ R47, R47, UR33 ;  /* 0x000000212f2f7c20 */ /* 0x000fe20008410000 */
[----:B------:R-:W-:Y:S01]  /*b9e0*/  ISETP.GE.AND P3, PT, R0, R250, PT ;  /* 0x000000fa0000720c */ /* 0x000fe20003f66270 */
[----:B------:R-:W-:Y:S01]  /*b9f0*/  FMUL.FTZ R4, R4, UR33 ;  /* 0x0000002104047c20 */ /* 0x000fe20008410000 */
[----:B------:R-:W-:-:S02]  /*ba00*/  FMUL.FTZ R5, R5, UR33 ;  /* 0x0000002105057c20 */ /* 0x000fc40008410000 */
[----:B------:R-:W-:Y:S01]  /*ba10*/  ISETP.LT.OR P3, PT, R0, R246, P3 ;  /* 0x000000f60000720c */ /* 0x000fe20001f61670 */
[----:B------:R-:W1:Y:S03]  /*ba20*/  MUFU.TANH R13, R28 ;  /* 0x0000001c000d7308 */ /* 0x000e660000002400 */
[----:B------:R-:W-:Y:S02]  /*ba30*/  FSEL R12, R12, -INF , !P3 ;  /* 0xff8000000c0c7808 */ /* 0x000fe40005800000 */
[----:B------:R-:W-:-:S03]  /*ba40*/  ISETP.GE.AND P3, PT, R0, R249, PT ;  /* 0x000000f90000720c */ /* 0x000fc60003f66270 */
[----:B------:R-:W-:Y:S01]  /*ba50*/  MUFU.TANH R140, R31 ;  /* 0x0000001f008c7308 */ /* 0x000fe20000002400 */
[C---:B------:R-:W-:Y:S02]  /*ba60*/  ISETP.LT.OR P3, PT, R0.reuse, R245, P3 ;  /* 0x000000f50000720c */ /* 0x040fe40001f61670 */
[----:B--2---:R-:W-:Y:S02]  /*ba70*/  FSEL R11, R11, -INF , !P0 ;  /* 0xff8000000b0b7808 */ /* 0x004fe40004000000 */
[----:B------:R-:W-:Y:S02]  /*ba80*/  FSEL R15, R15, -INF , !P3 ;  /* 0xff8000000f0f7808 */ /* 0x000fe40005800000 */
[----:B------:R-:W-:Y:S01]  /*ba90*/  ISETP.GE.AND P3, PT, R0, R248, PT ;  /* 0x000000f80000720c */ /* 0x000fe20003f66270 */
[----:B------:R-:W2:Y:S01]  /*baa0*/  MUFU.TANH R136, R33 ;  /* 0x0000002100887308 */ /* 0x000ea20000002400 */
[----:B------:R-:W-:Y:S02]  /*bab0*/  ISETP.GE.AND P0, PT, R2, R250, PT ;  /* 0x000000fa0200720c */ /* 0x000fe40003f06270 */
[----:B------:R-:W-:-:S02]  /*bac0*/  ISETP.LT.OR P3, PT, R0, R244, P3 ;  /* 0x000000f40000720c */ /* 0x000fc40001f61670 */
[----:B------:R-:W-:-:S03]  /*bad0*/  ISETP.LT.OR P0, PT, R2, R246, P0 ;  /* 0x000000f60200720c */ /* 0x000fc60000701670 */
[----:B------:R-:W-:Y:S08]  /*bae0*/  MUFU.TANH R31, R26 ;  /* 0x0000001a001f7308 */ /* 0x000ff00000002400 */
[----:B------:R3:W-:Y:S08]  /*baf0*/  MUFU.TANH R26, R16 ;  /* 0x00000010001a7308 */ /* 0x0007f00000002400 */
[----:B------:R4:W-:Y:S08]  /*bb00*/  MUFU.TANH R28, R19 ;  /* 0x00000013001c7308 */ /* 0x0009f00000002400 */
[----:B------:R1:W-:Y:S01]  /*bb10*/  MUFU.TANH R33, R21 ;  /* 0x0000001500217308 */ /* 0x0003e20000002400 */
[----:B---3--:R-:W-:-:S02]  /*bb20*/  FSEL R16, R139, -INF , !P6 ;  /* 0xff8000008b107808 */ /* 0x008fc40007000000 */
[----:B------:R-:W-:-:S04]  /*bb30*/  ISETP.GE.AND P6, PT, R2, R249, PT ;  /* 0x000000f90200720c */ /* 0x000fc80003fc6270 */
[----:B------:R-:W-:Y:S01]  /*bb40*/  ISETP.LT.OR P6, PT, R2, R245, P6 ;  /* 0x000000f50200720c */ /* 0x000fe200037c1670 */
[----:B------:R-:W3:Y:S01]  /*bb50*/  MUFU.TANH R14, R29 ;  /* 0x0000001d000e7308 */ /* 0x000ee20000002400 */
[----:B----4-:R-:W-:Y:S02]  /*bb60*/  FSEL R19, R210, -INF , !P3 ;  /* 0xff800000d2137808 */ /* 0x010fe40005800000 */
[----:B------:R-:W-:-:S04]  /*bb70*/  ISETP.GE.AND P3, PT, R2, R251, PT ;  /* 0x000000fb0200720c */ /* 0x000fc80003f66270 */
[C---:B------:R-:W-:Y:S01]  /*bb80*/  ISETP.LT.OR P3, PT, R2.reuse, R247, P3 ;  /* 0x000000f70200720c */ /* 0x040fe20001f61670 */
[----:B------:R-:W4:Y:S01]  /*bb90*/  MUFU.TANH R138, R35 ;  /* 0x00000023008a7308 */ /* 0x000f220000002400 */
[----:B-1----:R-:W-:Y:S02]  /*bba0*/  FSEL R21, R209, -INF , !P5 ;  /* 0xff800000d1157808 */ /* 0x002fe40006800000 */
[C---:B------:R-:W-:Y:S02]  /*bbb0*/  ISETP.GE.AND P5, PT, R2.reuse, R248, PT ;  /* 0x000000f80200720c */ /* 0x040fe40003fa6270 */
[----:B------:R-:W-:Y:S02]  /*bbc0*/  FSEL R13, R13, -INF , !P3 ;  /* 0xff8000000d0d7808 */ /* 0x000fe40005800000 */
[----:B------:R-:W-:Y:S01]  /*bbd0*/  ISETP.LT.OR P5, PT, R2, R244, P5 ;  /* 0x000000f40200720c */ /* 0x000fe20002fa1670 */
[----:B------:R-:W-:Y:S01]  /*bbe0*/  VIADD R2, R0, 0x9 ;  /* 0x0000000900027836 */ /* 0x000fe20000000000 */
[----:B------:R-:W-:Y:S04]  /*bbf0*/  MUFU.TANH R35, R27 ;  /* 0x0000001b00237308 */ /* 0x000fe80000002400 */
[----:B------:R-:W-:-:S04]  /*bc00*/  ISETP.GE.AND P3, PT, R2, R250, PT ;  /* 0x000000fa0200720c */ /* 0x000fc80003f66270 */
[----:B------:R1:W-:Y:S01]  /*bc10*/  MUFU.TANH R29, R17 ;  /* 0x00000011001d7308 */ /* 0x0003e20000002400 */
[----:B------:R-:W-:-:S07]  /*bc20*/  ISETP.LT.OR P3, PT, R2, R246, P3 ;  /* 0x000000f60200720c */ /* 0x000fce0001f61670 */
[----:B------:R2:W-:Y:S08]  /*bc30*/  MUFU.TANH R27, R20 ;  /* 0x00000014001b7308 */ /* 0x0005f00000002400 */
[----:B------:R3:W-:Y:S01]  /*bc40*/  MUFU.TANH R8, R23 ;  /* 0x0000001700087308 */ /* 0x0007e20000002400 */
[----:B-1----:R-:W-:Y:S02]  /*bc50*/  FSEL R17, R30, -INF , !P0 ;  /* 0xff8000001e117808 */ /* 0x002fe40004000000 */
[----:B------:R-:W-:-:S04]  /*bc60*/  ISETP.GE.AND P0, PT, R2, R249, PT ;  /* 0x000000f90200720c */ /* 0x000fc80003f06270 */
[----:B------:R-:W-:Y:S01]  /*bc70*/  ISETP.LT.OR P0, PT, R2, R245, P0 ;  /* 0x000000f50200720c */ /* 0x000fe20000701670 */
[----:B------:R1:W4:Y:S01]  /*bc80*/  MUFU.TANH R137, R24 ;  /* 0x0000001800897308 */ /* 0x0003220000002400 */
[----:B--2---:R-:W-:Y:S02]  /*bc90*/  FSEL R20, R32, -INF , !P6 ;  /* 0xff80000020147808 */ /* 0x004fe40007000000 */
[----:B------:R-:W-:Y:S02]  /*bca0*/  ISETP.GE.AND P6, PT, R2, R248, PT ;  /* 0x000000f80200720c */ /* 0x000fe40003fc6270 */
[----:B------:R-:W-:Y:S02]  /*bcb0*/  FSEL R22, R136, -INF , !P0 ;  /* 0xff80000088167808 */ /* 0x000fe40004000000 */
[----:B------:R-:W-:Y:S01]  /*bcc0*/  ISETP.LT.OR P6, PT, R2, R244, P6 ;  /* 0x000000f40200720c */ /* 0x000fe200037c1670 */
[----:B------:R2:W4:Y:S01]  /*bcd0*/  MUFU.TANH R9, R18 ;  /* 0x0000001200097308 */ /* 0x0005220000002400 */
[----:B---3--:R-:W-:-:S02]  /*bce0*/  FSEL R23, R211, -INF , !P4 ;  /* 0xff800000d3177808 */ /* 0x008fc40006000000 */
[----:B------:R-:W-:-:S04]  /*bcf0*/  ISETP.GE.AND P4, PT, R2, R251, PT ;  /* 0x000000fb0200720c */ /* 0x000fc80003f86270 */
[----:B------:R-:W-:Y:S01]  /*bd00*/  ISETP.LT.OR P4, PT, R2, R247, P4 ;  /* 0x000000f70200720c */ /* 0x000fe20002781670 */
[----:B------:R-:W-:Y:S01]  /*bd10*/  VIADD R2, R0, 0x10 ;  /* 0x0000001000027836 */ /* 0x000fe20000000000 */
[----:B-1----:R-:W-:Y:S01]  /*bd20*/  FSEL R24, R34, -INF , !P5 ;  /* 0xff80000022187808 */ /* 0x002fe20006800000 */
[----:B------:R4:W1:Y:S01]  /*bd30*/  MUFU.TANH R141, R25 ;  /* 0x00000019008d7308 */ /* 0x0008620000002400 */
[----:B------:R-:W-:Y:S02]  /*bd40*/  FSEL R14, R14, -INF , !P4 ;  /* 0xff8000000e0e7808 */ /* 0x000fe40006000000 */
[C---:B------:R-:W-:Y:S02]  /*bd50*/  ISETP.GE.AND P5, PT, R2.reuse, R251, PT ;  /* 0x000000fb0200720c */ /* 0x040fe40003fa6270 */
[----:B------:R-:W-:Y:S02]  /*bd60*/  ISETP.GE.AND P4, PT, R2, R250, PT ;  /* 0x000000fa0200720c */ /* 0x000fe40003f86270 */
[----:B--2---:R-:W-:Y:S01]  /*bd70*/  FSEL R18, R140, -INF , !P3 ;  /* 0xff8000008c127808 */ /* 0x004fe20005800000 */
[----:B------:R-:W-:Y:S01]  /*bd80*/  MUFU.TANH R49, R49 ;  /* 0x0000003100317308 */ /* 0x000fe20000002400 */
[----:B------:R-:W-:-:S02]  /*bd90*/  ISETP.GE.AND P3, PT, R2, R249, PT ;  /* 0x000000f90200720c */ /* 0x000fc40003f66270 */
[C---:B------:R-:W-:Y:S02]  /*bda0*/  ISETP.GE.AND P0, PT, R2.reuse, R248, PT ;  /* 0x000000f80200720c */ /* 0x040fe40003f06270 */
[C---:B------:R-:W-:Y:S02]  /*bdb0*/  ISETP.LT.OR P5, PT, R2.reuse, R247, P5 ;  /* 0x000000f70200720c */ /* 0x040fe40002fa1670 */
[C---:B------:R-:W-:Y:S01]  /*bdc0*/  ISETP.LT.OR P4, PT, R2.reuse, R246, P4 ;  /* 0x000000f60200720c */ /* 0x040fe20002781670 */
[----:B------:R-:W2:Y:S01]  /*bdd0*/  MUFU.TANH R50, R50 ;  /* 0x0000003200327308 */ /* 0x000ea20000002400 */
[C---:B------:R-:W-:Y:S02]  /*bde0*/  ISETP.LT.OR P3, PT, R2.reuse, R245, P3 ;  /* 0x000000f50200720c */ /* 0x040fe40001f61670 */
[----:B------:R-:W-:Y:S01]  /*bdf0*/  ISETP.LT.OR P0, PT, R2, R244, P0 ;  /* 0x000000f40200720c */ /* 0x000fe20000701670 */
[----:B------:R-:W-:Y:S01]  /*be00*/  VIADD R2, R0, 0x11 ;  /* 0x0000001100027836 */ /* 0x000fe20000000000 */
[----:B----4-:R-:W-:-:S02]  /*be10*/  FSEL R25, R138, -INF , !P6 ;  /* 0xff8000008a197808 */ /* 0x010fc40007000000 */
[----:B------:R-:W-:Y:S01]  /*be20*/  FSEL R137, R137, -INF , !P5 ;  /* 0xff80000089897808 */ /* 0x000fe20006800000 */
[----:B------:R-:W3:Y:S01]  /*be30*/  MUFU.TANH R51, R51 ;  /* 0x0000003300337308 */ /* 0x000ee20000002400 */
[----:B------:R-:W-:Y:S02]  /*be40*/  FSEL R30, R31, -INF , !P4 ;  /* 0xff8000001f1e7808 */ /* 0x000fe40006000000 */
[----:B------:R-:W-:Y:S02]  /*be50*/  FSEL R26, R26, -INF , !P3 ;  /* 0xff8000001a1a7808 */ /* 0x000fe40005800000 */
[C---:B------:R-:W-:Y:S01]  /*be60*/  ISETP.GE.AND P6, PT, R2.reuse, R251, PT ;  /* 0x000000fb0200720c */ /* 0x040fe20003fc6270 */
[----:B------:R-:W-:Y:S01]  /*be70*/  STL [R1+0x10], R30 ;  /* 0x0000101e01007387 */ /* 0x000fe20000100800 */
[C---:B------:R-:W-:Y:S01]  /*be80*/  ISETP.GE.AND P5, PT, R2.reuse, R250, PT ;  /* 0x000000fa0200720c */ /* 0x040fe20003fa6270 */
[----:B------:R-:W4:Y:S01]  /*be90*/  MUFU.TANH R52, R52 ;  /* 0x0000003400347308 */ /* 0x000f220000002400 */
[C---:B------:R-:W-:Y:S01]  /*bea0*/  ISETP.GE.AND P4, PT, R2.reuse, R249, PT ;  /* 0x000000f90200720c */ /* 0x040fe20003f86270 */
[----:B------:R2:W-:Y:S01]  /*beb0*/  STL [R1+0x14], R26 ;  /* 0x0000141a01007387 */ /* 0x0005e20000100800 */
[----:B------:R-:W-:-:S02]  /*bec0*/  ISETP.GE.AND P3, PT, R2, R248, PT ;  /* 0x000000f80200720c */ /* 0x000fc40003f66270 */
[C---:B------:R-:W-:Y:S02]  /*bed0*/  ISETP.LT.OR P6, PT, R2.reuse, R247, P6 ;  /* 0x000000f70200720c */ /* 0x040fe400037c1670 */
[C---:B------:R-:W-:Y:S01]  /*bee0*/  ISETP.LT.OR P5, PT, R2.reuse, R246, P5 ;  /* 0x000000f60200720c */ /* 0x040fe20002fa1670 */
[----:B------:R-:W4:Y:S01]  /*bef0*/  MUFU.TANH R54, R54 ;  /* 0x0000003600367308 */ /* 0x000f220000002400 */
[C---:B------:R-:W-:Y:S02]  /*bf00*/  ISETP.LT.OR P4, PT, R2.reuse, R245, P4 ;  /* 0x000000f50200720c */ /* 0x040fe40002781670 */
[----:B------:R-:W-:Y:S01]  /*bf10*/  ISETP.LT.OR P3, PT, R2, R244, P3 ;  /* 0x000000f40200720c */ /* 0x000fe20001f61670 */
[----:B------:R-:W-:Y:S01]  /*bf20*/  VIADD R2, R0, 0x18 ;  /* 0x0000001800027836 */ /* 0x000fe20000000000 */
[----:B------:R-:W-:Y:S02]  /*bf30*/  FSEL R140, R9, -INF , !P0 ;  /* 0xff800000098c7808 */ /* 0x000fe40004000000 */
[----:B-1----:R-:W-:Y:S01]  /*bf40*/  FSEL R139, R141, -INF , !P6 ;  /* 0xff8000008d8b7808 */ /* 0x002fe20007000000 */
[----:B------:R-:W1:Y:S01]  /*bf50*/  MUFU.TANH R56, R56 ;  /* 0x0000003800387308 */ /* 0x000e620000002400 */
[----:B------:R-:W-:-:S02]  /*bf60*/  FSEL R9, R35, -INF , !P5 ;  /* 0xff80000023097808 */ /* 0x000fc40006800000 */
[----:B------:R-:W-:Y:S02]  /*bf70*/  FSEL R141, R29, -INF , !P4 ;  /* 0xff8000001d8d7808 */ /* 0x000fe40006000000 */
[C---:B------:R-:W-:Y:S01]  /*bf80*/  ISETP.GE.AND P0, PT, R2.reuse, R251, PT ;  /* 0x000000fb0200720c */ /* 0x040fe20003f06270 */
[----:B------:R3:W-:Y:S01]  /*bf90*/  STL [R1+0xc], R9 ;  /* 0x00000c0901007387 */ /* 0x0007e20000100800 */
[C---:B------:R-:W-:Y:S01]  /*bfa0*/  ISETP.GE.AND P6, PT, R2.reuse, R250, PT ;  /* 0x000000fa0200720c */ /* 0x040fe20003fc6270 */
[----:B------:R-:W-:Y:S01]  /*bfb0*/  MUFU.TANH R53, R53 ;  /* 0x0000003500357308 */ /* 0x000fe20000002400 */
[C---:B------:R-:W-:Y:S02]  /*bfc0*/  ISETP.GE.AND P5, PT, R2.reuse, R249, PT ;  /* 0x000000f90200720c */ /* 0x040fe40003fa6270 */
[C---:B------:R-:W-:Y:S02]  /*bfd0*/  ISETP.GE.AND P4, PT, R2.reuse, R248, PT ;  /* 0x000000f80200720c */ /* 0x040fe40003f86270 */
[----:B------:R-:W-:-:S02]  /*bfe0*/  ISETP.LT.OR P0, PT, R2, R247, P0 ;  /* 0x000000f70200720c */ /* 0x000fc40000701670 */
[C---:B------:R-:W-:Y:S01]  /*bff0*/  ISETP.LT.OR P6, PT, R2.reuse, R246, P6 ;  /* 0x000000f60200720c */ /* 0x040fe200037c1670 */
[----:B------:R-:W-:Y:S01]  /*c000*/  MUFU.TANH R55, R55 ;  /* 0x0000003700377308 */ /* 0x000fe20000002400 */
[C---:B------:R-:W-:Y:S02]  /*c010*/  ISETP.LT.OR P5, PT, R2.reuse, R245, P5 ;  /* 0x000000f50200720c */ /* 0x040fe40002fa1670 */
[----:B------:R-:W-:Y:S01]  /*c020*/  ISETP.LT.OR P4, PT, R2, R244, P4 ;  /* 0x000000f40200720c */ /* 0x000fe20002781670 */
[----:B------:R-:W-:Y:S01]  /*c030*/  VIADD R2, R0, 0x19 ;  /* 0x0000001900027836 */ /* 0x000fe20000000000 */
[----:B------:R-:W-:Y:S02]  /*c040*/  FSEL R142, R28, -INF , !P3 ;  /* 0xff8000001c8e7808 */ /* 0x000fe40005800000 */
[----:B------:R-:W-:Y:S01]  /*c050*/  FSEL R252, R27, -INF , !P0 ;  /* 0xff8000001bfc7808 */ /* 0x000fe20004000000 */
[----:B------:R-:W-:Y:S01]  /*c060*/  MUFU.TANH R57, R57 ;  /* 0x0000003900397308 */ /* 0x000fe20000002400 */
[----:B--2---:R-:W-:-:S02]  /*c070*/  FSEL R26, R3, -INF , !P6 ;  /* 0xff800000031a7808 */ /* 0x004fc40007000000 */
[----:B------:R-:W-:Y:S02]  /*c080*/  FSEL R36, R36, -INF , !P5 ;  /* 0xff80000024247808 */ /* 0x000fe40006800000 */
[C---:B------:R-:W-:Y:S02]  /*c090*/  ISETP.GE.AND P3, PT, R2.reuse, R251, PT ;  /* 0x000000fb0200720c */ /* 0x040fe40003f66270 */
[C---:B------:R-:W-:Y:S01]  /*c0a0*/  ISETP.GE.AND P0, PT, R2.reuse, R250, PT ;  /* 0x000000fa0200720c */ /* 0x040fe20003f06270 */
[----:B------:R-:W2:Y:S01]  /*c0b0*/  MUFU.TANH R58, R58 ;  /* 0x0000003a003a7308 */ /* 0x000ea20000002400 */
[C---:B------:R-:W-:Y:S02]  /*c0c0*/  ISETP.GE.AND P6, PT, R2.reuse, R249, PT ;  /* 0x000000f90200720c */ /* 0x040fe40003fc6270 */
[C---:B------:R-:W-:Y:S02]  /*c0d0*/  ISETP.GE.AND P5, PT, R2.reuse, R248, PT ;  /* 0x000000f80200720c */ /* 0x040fe40003fa6270 */
[----:B------:R-:W-:-:S02]  /*c0e0*/  ISETP.LT.OR P3, PT, R2, R247, P3 ;  /* 0x000000f70200720c */ /* 0x000fc40001f61670 */
[C---:B------:R-:W-:Y:S01]  /*c0f0*/  ISETP.LT.OR P0, PT, R2.reuse, R246, P0 ;  /* 0x000000f60200720c */ /* 0x040fe20000701670 */
[----:B------:R-:W2:Y:S01]  /*c100*/  MUFU.TANH R59, R59 ;  /* 0x0000003b003b7308 */ /* 0x000ea20000002400 */
[C---:B------:R-:W-:Y:S02]  /*c110*/  ISETP.LT.OR P6, PT, R2.reuse, R245, P6 ;  /* 0x000000f50200720c */ /* 0x040fe400037c1670 */
[----:B------:R-:W-:Y:S01]  /*c120*/  ISETP.LT.OR P5, PT, R2, R244, P5 ;  /* 0x000000f40200720c */ /* 0x000fe20002fa1670 */
[----:B------:R-:W-:Y:S01]  /*c130*/  VIADD R2, R0, 0x20 ;  /* 0x0000002000027836 */ /* 0x000fe20000000000 */
[----:B------:R-:W-:Y:S02]  /*c140*/  FSEL R38, R38, -INF , !P4 ;  /* 0xff80000026267808 */ /* 0x000fe40006000000 */
[----:B------:R-:W-:Y:S01]  /*c150*/  FSEL R219, R33, -INF , !P3 ;  /* 0xff80000021db7808 */ /* 0x000fe20005800000 */
[----:B------:R-:W2:Y:S01]  /*c160*/  MUFU.TANH R44, R44 ;  /* 0x0000002c002c7308 */ /* 0x000ea20000002400 */
[----:B------:R-:W-:-:S02]  /*c170*/  FSEL R221, R8, -INF , !P0 ;  /* 0xff80000008dd7808 */ /* 0x000fc40004000000 */
        /* <DEDUP_REMOVED lines=35> */
[----:B---3--:R-:W-:Y:S01]  /*c3b0*/  MUFU.TANH R9, R4 ;  /* 0x0000000400097308 */ /* 0x008fe20000002400 */
[----:B------:R-:W-:Y:S01]  /*c3c0*/  BAR.SYNC.DEFER_BLOCKING 0x0 ;  /* 0x0000000000007b1d */ /* 0x000fe20000010000 */
[C---:B------:R-:W-:Y:S02]  /*c3d0*/  ISETP.GE.AND P4, PT, R2.reuse, R249, PT ;  /* 0x000000f90200720c */ /* 0x040fe40003f86270 */
[C---:B------:R-:W-:Y:S02]  /*c3e0*/  ISETP.GE.AND P3, PT, R2.reuse, R248, PT ;  /* 0x000000f80200720c */ /* 0x040fe40003f66270 */
[----:B------:R-:W-:-:S02]  /*c3f0*/  ISETP.LT.OR P6, PT, R2, R247, P6 ;  /* 0x000000f70200720c */ /* 0x000fc400037c1670 */
[C---:B------:R-:W-:Y:S01]  /*c400*/  ISETP.LT.OR P5, PT, R2.reuse, R246, P5 ;  /* 0x000000f60200720c */ /* 0x040fe20002fa1670 */
[----:B------:R3:W-:Y:S01]  /*c410*/  MUFU.TANH R8, R5 ;  /* 0x0000000500087308 */ /* 0x0007e20000002400 */
[C---:B------:R-:W-:Y:S02]  /*c420*/  ISETP.LT.OR P4, PT, R2.reuse, R245, P4 ;  /* 0x000000f50200720c */ /* 0x040fe40002781670 */
[----:B------:R-:W-:Y:S01]  /*c430*/  ISETP.LT.OR P3, PT, R2, R244, P3 ;  /* 0x000000f40200720c */ /* 0x000fe20001f61670 */
[----:B------:R-:W-:Y:S01]  /*c440*/  VIADD R2, R0, 0x29 ;  /* 0x0000002900027836 */ /* 0x000fe20000000000 */
[----:B------:R-:W-:Y:S02]  /*c450*/  FSEL R136, R51, -INF , !P0 ;  /* 0xff80000033887808 */ /* 0x000fe40004000000 */
[----:B----4-:R-:W-:Y:S01]  /*c460*/  FSEL R32, R52, -INF , !P6 ;  /* 0xff80000034207808 */ /* 0x010fe20007000000 */
[----:B------:R-:W-:Y:S01]  /*c470*/  MUFU.TANH R67, R67 ;  /* 0x0000004300437308 */ /* 0x000fe20000002400 */
[----:B------:R-:W-:-:S02]  /*c480*/  FSEL R216, R54, -INF , !P5 ;  /* 0xff80000036d87808 */ /* 0x000fc40006800000 */
[----:B-1----:R-:W-:Y:S02]  /*c490*/  FSEL R217, R56, -INF , !P4 ;  /* 0xff80000038d97808 */ /* 0x002fe40006000000 */
[C---:B------:R-:W-:Y:S02]  /*c4a0*/  ISETP.GE.AND P0, PT, R2.reuse, R251, PT ;  /* 0x000000fb0200720c */ /* 0x040fe40003f06270 */
[C---:B------:R-:W-:Y:S02]  /*c4b0*/  ISETP.GE.AND P6, PT, R2.reuse, R250, PT ;  /* 0x000000fa0200720c */ /* 0x040fe40003fc6270 */
[----:B------:R-:W-:Y:S01]  /*c4c0*/  ISETP.GE.AND P5, PT, R2, R249, PT ;  /* 0x000000f90200720c */ /* 0x000fe20003fa6270 */
[----:B---3--:R-:W-:Y:S01]  /*c4d0*/  FMUL.FTZ R5, R60, UR33 ;  /* 0x000000213c057c20 */ /* 0x008fe20008410000 */
[C---:B------:R-:W-:Y:S02]  /*c4e0*/  ISETP.GE.AND P4, PT, R2.reuse, R248, PT ;  /* 0x000000f80200720c */ /* 0x040fe40003f86270 */
[----:B------:R-:W-:-:S02]  /*c4f0*/  ISETP.LT.OR P0, PT, R2, R247, P0 ;  /* 0x000000f70200720c */ /* 0x000fc40000701670 */
[C---:B------:R-:W-:Y:S01]  /*c500*/  ISETP.LT.OR P6, PT, R2.reuse, R246, P6 ;  /* 0x000000f60200720c */ /* 0x040fe200037c1670 */
[----:B------:R-:W1:Y:S01]  /*c510*/  MUFU.TANH R5, R5 ;  /* 0x0000000500057308 */ /* 0x000e620000002400 */
[C---:B------:R-:W-:Y:S02]  /*c520*/  ISETP.LT.OR P5, PT, R2.reuse, R245, P5 ;  /* 0x000000f50200720c */ /* 0x040fe40002fa1670 */
[----:B------:R-:W-:Y:S01]  /*c530*/  ISETP.LT.OR P4, PT, R2, R244, P4 ;  /* 0x000000f40200720c */ /* 0x000fe20002781670 */
[----:B------:R-:W-:Y:S01]  /*c540*/  VIADD R2, R0, 0x30 ;  /* 0x0000003000027836 */ /* 0x000fe20000000000 */
[----:B--2---:R-:W-:Y:S02]  /*c550*/  FSEL R3, R58, -INF , !P3 ;  /* 0xff8000003a037808 */ /* 0x004fe40005800000 */
[----:B------:R-:W-:Y:S02]  /*c560*/  FSEL R31, R53, -INF , !P0 ;  /* 0xff800000351f7808 */ /* 0x000fe40004000000 */
[----:B------:R-:W-:Y:S01]  /*c570*/  FSEL R214, R55, -INF , !P6 ;  /* 0xff80000037d67808 */ /* 0x000fe20007000000 */
[----:B------:R2:W-:Y:S01]  /*c580*/  STL [R1+0x24], R3 ;  /* 0x0000240301007387 */ /* 0x0005e20000100800 */
        /* <DEDUP_REMOVED lines=12> */
[----:B------:R-:W-:Y:S01]  /*c650*/  FSEL R212, R46, -INF , !P0 ;  /* 0xff8000002ed47808 */ /* 0x000fe20004000000 */
[----:B------:R3:W-:Y:S01]  /*c660*/  STL [R1+0x20], R4 ;  /* 0x0000200401007387 */ /* 0x0007e20000100800 */
[----:B------:R-:W-:Y:S01]  /*c670*/  FSEL R213, R64, -INF , !P6 ;  /* 0xff80000040d57808 */ /* 0x000fe20007000000 */
[----:B--2---:R-:W-:Y:S01]  /*c680*/  FMUL.FTZ R3, R6, UR33 ;  /* 0x0000002106037c20 */ /* 0x004fe20008410000 */
[C---:B------:R-:W-:Y:S01]  /*c690*/  ISETP.GE.AND P4, PT, R2.reuse, R251, PT ;  /* 0x000000fb0200720c */ /* 0x040fe20003f86270 */
[----:B------:R-:W-:Y:S01]  /*c6a0*/  FMUL.FTZ R6, R7, UR33 ;  /* 0x0000002107067c20 */ /* 0x000fe20008410000 */
[C---:B------:R-:W-:Y:S01]  /*c6b0*/  ISETP.GE.AND P3, PT, R2.reuse, R250, PT ;  /* 0x000000fa0200720c */ /* 0x040fe20003f66270 */
[----:B------:R2:W4:Y:S01]  /*c6c0*/  MUFU.TANH R7, R3 ;  /* 0x0000000300077308 */ /* 0x0005220000002400 */
[----:B------:R-:W-:-:S02]  /*c6d0*/  ISETP.GE.AND P0, PT, R2, R249, PT ;  /* 0x000000f90200720c */ /* 0x000fc40003f06270 */
[C---:B------:R-:W-:Y:S02]  /*c6e0*/  ISETP.GE.AND P6, PT, R2.reuse, R248, PT ;  /* 0x000000f80200720c */ /* 0x040fe40003fc6270 */
[C---:B------:R-:W-:Y:S02]  /*c6f0*/  ISETP.LT.OR P4, PT, R2.reuse, R247, P4 ;  /* 0x000000f70200720c */ /* 0x040fe40002781670 */
[C---:B------:R-:W-:Y:S01]  /*c700*/  ISETP.LT.OR P3, PT, R2.reuse, R246, P3 ;  /* 0x000000f60200720c */ /* 0x040fe20001f61670 */
[----:B------:R-:W-:Y:S01]  /*c710*/  MUFU.TANH R6, R6 ;  /* 0x0000000600067308 */ /* 0x000fe20000002400 */
[C---:B------:R-:W-:Y:S02]  /*c720*/  ISETP.LT.OR P0, PT, R2.reuse, R245, P0 ;  /* 0x000000f50200720c */ /* 0x040fe40000701670 */
[----:B------:R-:W-:Y:S01]  /*c730*/  ISETP.LT.OR P6, PT, R2, R244, P6 ;  /* 0x000000f40200720c */ /* 0x000fe200037c1670 */
[C---:B------:R-:W-:Y:S01]  /*c740*/  VIADD R2, R0.reuse, 0x38 ;  /* 0x0000003800027836 */ /* 0x040fe20000000000 */
[----:B------:R-:W-:Y:S01]  /*c750*/  FSEL R30, R45, -INF , !P4 ;  /* 0xff8000002d1e7808 */ /* 0x000fe20006000000 */
[----:B------:R-:W-:Y:S01]  /*c760*/  VIADD R0, R0, 0x39 ;  /* 0x0000003900007836 */ /* 0x000fe20000000000 */
[----:B------:R-:W-:-:S02]  /*c770*/  FSEL R209, R47, -INF , !P3 ;  /* 0xff8000002fd17808 */ /* 0x000fc40005800000 */
[----:B--2---:R-:W-:Y:S02]  /*c780*/  FSEL R3, R66, -INF , !P5 ;  /* 0xff80000042037808 */ /* 0x004fe40006800000 */
[----:B------:R-:W-:Y:S01]  /*c790*/  FSEL R211, R65, -INF , !P0 ;  /* 0xff80000041d37808 */ /* 0x000fe20004000000 */
[----:B---3--:R-:W-:Y:S01]  /*c7a0*/  FMUL.FTZ R4, R61, UR33 ;  /* 0x000000213d047c20 */ /* 0x008fe20008410000 */
[C---:B------:R-:W-:Y:S01]  /*c7b0*/  ISETP.GE.AND P5, PT, R2.reuse, R251, PT ;  /* 0x000000fb0200720c */ /* 0x040fe20003fa6270 */
[----:B------:R2:W-:Y:S01]  /*c7c0*/  STL [R1+0x1c], R3 ;  /* 0x00001c0301007387 */ /* 0x0005e20000100800 */
[C---:B------:R-:W-:Y:S02]  /*c7d0*/  ISETP.GE.AND P4, PT, R2.reuse, R250, PT ;  /* 0x000000fa0200720c */ /* 0x040fe40003f86270 */
[C---:B------:R-:W-:Y:S01]  /*c7e0*/  ISETP.GE.AND P3, PT, R2.reuse, R249, PT ;  /* 0x000000f90200720c */ /* 0x040fe20003f66270 */
[----:B------:R-:W-:Y:S01]  /*c7f0*/  MUFU.TANH R4, R4 ;  /* 0x0000000400047308 */ /* 0x000fe20000002400 */
[----:B------:R-:W-:-:S02]  /*c800*/  ISETP.GE.AND P0, PT, R2, R248, PT ;  /* 0x000000f80200720c */ /* 0x000fc40003f06270 */
[C---:B------:R-:W-:Y:S02]  /*c810*/  ISETP.LT.OR P5, PT, R2.reuse, R247, P5 ;  /* 0x000000f70200720c */ /* 0x040fe40002fa1670 */
[C---:B------:R-:W-:Y:S02]  /*c820*/  ISETP.LT.OR P4, PT, R2.reuse, R246, P4 ;  /* 0x000000f60200720c */ /* 0x040fe40002781670 */
[C---:B------:R-:W-:Y:S02]  /*c830*/  ISETP.LT.OR P3, PT, R2.reuse, R245, P3 ;  /* 0x000000f50200720c */ /* 0x040fe40001f61670 */
[----:B------:R-:W-:Y:S01]  /*c840*/  ISETP.LT.OR P0, PT, R2, R244, P0 ;  /* 0x000000f40200720c */ /* 0x000fe20000701670 */
[----:B------:R-:W-:Y:S01]  /*c850*/  FMUL.FTZ R2, R63, UR33 ;  /* 0x000000213f027c20 */ /* 0x000fe20008410000 */
[----:B-1----:R-:W-:Y:S02]  /*c860*/  FSEL R208, R5, -INF , !P3 ;  /* 0xff80000005d07808 */ /* 0x002fe40005800000 */
[----:B------:R-:W-:-:S02]  /*c870*/  ISETP.GE.AND P3, PT, R0, R248, PT ;  /* 0x000000f80000720c */ /* 0x000fc40003f66270 */
[----:B------:R-:W-:Y:S01]  /*c880*/  FSEL R48, R67, -INF , !P6 ;  /* 0xff80000043307808 */ /* 0x000fe20007000000 */
[----:B------:R-:W1:Y:S01]  /*c890*/  MUFU.TANH R2, R2 ;  /* 0x0000000200027308 */ /* 0x000e620000002400 */
[----:B------:R-:W-:Y:S02]  /*c8a0*/  FSEL R29, R9, -INF , !P5 ;  /* 0xff800000091d7808 */ /* 0x000fe40006800000 */
[----:B----4-:R-:W-:Y:S01]  /*c8b0*/  FSEL R46, R7, -INF , !P4 ;  /* 0xff800000072e7808 */ /* 0x010fe20006000000 */
[----:B--2---:R-:W-:Y:S01]  /*c8c0*/  FMUL.FTZ R3, R62, UR33 ;  /* 0x000000213e037c20 */ /* 0x004fe20008410000 */
[C---:B------:R-:W-:Y:S02]  /*c8d0*/  ISETP.GE.AND P6, PT, R0.reuse, R251, PT ;  /* 0x000000fb0000720c */ /* 0x040fe40003fc6270 */
[C---:B------:R-:W-:Y:S02]  /*c8e0*/  ISETP.GE.AND P5, PT, R0.reuse, R250, PT ;  /* 0x000000fa0000720c */ /* 0x040fe40003fa6270 */
[C---:B------:R-:W-:Y:S01]  /*c8f0*/  ISETP.GE.AND P4, PT, R0.reuse, R249, PT ;  /* 0x000000f90000720c */ /* 0x040fe20003f86270 */
[----:B------:R-:W2:Y:S01]  /*c900*/  MUFU.TANH R3, R3 ;  /* 0x0000000300037308 */ /* 0x000ea20000002400 */
[----:B------:R-:W-:-:S02]  /*c910*/  ISETP.LT.OR P3, PT, R0, R244, P3 ;  /* 0x000000f40000720c */ /* 0x000fc40001f61670 */
[C---:B------:R-:W-:Y:S02]  /*c920*/  ISETP.LT.OR P6, PT, R0.reuse, R247, P6 ;  /* 0x000000f70000720c */ /* 0x040fe400037c1670 */
[C---:B------:R-:W-:Y:S02]  /*c930*/  ISETP.LT.OR P5, PT, R0.reuse, R246, P5 ;  /* 0x000000f60000720c */ /* 0x040fe40002fa1670 */
[----:B------:R-:W-:Y:S02]  /*c940*/  ISETP.LT.OR P4, PT, R0, R245, P4 ;  /* 0x000000f50000720c */ /* 0x000fe40002781670 */
[----:B-1----:R-:W-:Y:S02]  /*c950*/  FSEL R0, R2, -INF , !P3 ;  /* 0xff80000002007808 */ /* 0x002fe40005800000 */
[----:B------:R-:W-:Y:S02]  /*c960*/  FSEL R28, R8, -INF , !P6 ;  /* 0xff800000081c7808 */ /* 0x000fe40007000000 */
[----:B------:R-:W-:Y:S01]  /*c970*/  FSEL R35, R6, -INF , !P5 ;  /* 0xff80000006237808 */ /* 0x000fe20006800000 */
[----:B------:R1:W-:Y:S01]  /*c980*/  STL [R1+0x18], R0 ;  /* 0x0000180001007387 */ /* 0x0003e20000100800 */
[----:B------:R-:W-:-:S02]  /*c990*/  FSEL R47, R4, -INF , !P4 ;  /* 0xff800000042f7808 */ /* 0x000fc40006000000 */
[----:B--2---:R-:W-:Y:S02]  /*c9a0*/  FSEL R58, R3, -INF , !P0 ;  /* 0xff800000033a7808 */ /* 0x004fe40004000000 */
[----:B------:R-:W-:-:S13]  /*c9b0*/  PLOP3.LUT P0, PT, PT, PT, UP0, 0x80, 0x0 ;  /* 0x000000000000781c */ /* 0x000fda0003f0f008 */
[----:B------:R-:W-:Y:S05]  /*c9c0*/  @!P0 BRA `(.L_x_801) ;  /* 0x00000004005c8947 */ /* 0x000fea0003800000 */
[----:B------:R-:W2:Y:S04]  /*c9d0*/  LDL.64 R42, [R1+0x80] ;  /* 0x00008000012a7983 */ /* 0x000ea80000100a00 */
[----:B------:R-:W3:Y:S01]  /*c9e0*/  LDL.64 R40, [R1+0x78] ;  /* 0x0000780001287983 */ /* 0x000ee20000100a00 */
[----:B------:R-:W-:Y:S01]  /*c9f0*/  UIADD3 UR5, UR19, -0x3, URZ ;  /* 0xfffffffd13057890 */ /* 0x000fe2000fffe03f */
[----:B------:R-:W4:Y:S01]  /*ca00*/  @!P2 LDC.64 R4, c[0x0][0x218] ;  /* 0x00008600ff04ab82 */ /* 0x000f220000000a00 */
[----:B------:R-:W-:Y:S01]  /*ca10*/  BSSY B0, `(.L_x_802) ;  /* 0x0000051000007945 */ /* 0x000fe20003800000 */
[----:B------:R2:W-:Y:S01]  /*ca20*/  @P2 STS.128 [R243+0x8000], RZ ;  /* 0x008000fff3002388 */ /* 0x0005e20000000c00 */
[----:B------:R-:W-:Y:S02]  /*ca30*/  USHF.R.S32.HI UR4, URZ, 0x1f, UR5 ;  /* 0x0000001f3f047899 */ /* 0x000fe40008011405 */
[----:B------:R-:W-:-:S02]  /*ca40*/  UIMAD.WIDE.U32 UR20, UR5, UR8, URZ ;  /* 0x00000008051472a5 */ /* 0x000fc4000f8e003f */
[----:B------:R-:W-:Y:S01]  /*ca50*/  UIMAD UR4, UR4, UR8, URZ ;  /* 0x00000008040472a4 */ /* 0x000fe2000f8e023f */
[----:B------:R-:W5:Y:S03]  /*ca60*/  @!P1 LDC.64 R6, c[0x0][0x218] ;  /* 0x00008600ff069b82 */ /* 0x000f660000000a00 */
[----:B------:R-:W-:Y:S01]  /*ca70*/  UIMAD UR4, UR5, UR9, UR4 ;  /* 0x00000009050472a4 */ /* 0x000fe2000f8e0204 */
[----:B-1----:R-:W-:Y:S02]  /*ca80*/  IMAD.U32 R0, RZ, RZ, UR20 ;  /* 0x00000014ff007e24 */ /* 0x002fe4000f8e00ff */
[----:B------:R-:W-:Y:S01]  /*ca90*/  IMAD.U32 R3, RZ, RZ, UR20 ;  /* 0x00000014ff037e24 */ /* 0x000fe2000f8e00ff */
[----:B------:R-:W-:Y:S01]  /*caa0*/  UIADD3 UR4, UR21, UR4, URZ ;  /* 0x0000000415047290 */ /* 0x000fe2000fffe03f */
[----:B------:R-:W1:Y:S05]  /*cab0*/  @!P2 LDC.64 R8, c[0x0][0x218] ;  /* 0x00008600ff08ab82 */ /* 0x000e6a0000000a00 */
[----:B------:R-:W-:Y:S01]  /*cac0*/  IMAD.U32 R2, RZ, RZ, UR4 ;  /* 0x00000004ff027e24 */ /* 0x000fe2000f8e00ff */
[----:B--2---:R-:W-:-:S04]  /*cad0*/  LEA R0, P3, R0, R42, 0x6 ;  /* 0x0000002a00007211 */ /* 0x004fc800078630ff */
[----:B---3--:R-:W-:Y:S02]  /*cae0*/  LEA.HI.X R2, R3, R41, R2, 0x6, P3 ;  /* 0x0000002903027211 */ /* 0x008fe400018f3402 */
[----:B----4-:R-:W-:-:S04]  /*caf0*/  @!P2 LEA R4, P3, R0, R4, 0x1 ;  /* 0x000000040004a211 */ /* 0x010fc800078608ff */
        /* <DEDUP_REMOVED lines=8> */
[----:B------:R-:W3:Y:S01]  /*cb80*/  @!P1 LDC.64 R6, c[0x0][0x218] ;  /* 0x00008600ff069b82 */ /* 0x000ee20000000a00 */
[----:B------:R-:W-:Y:S02]  /*cb90*/  IADD3 R0, P4, R0, UR29, RZ ;  /* 0x0000001d00007c10 */ /* 0x000fe4000ff9e0ff */
[----:B------:R-:W-:Y:S01]  /*cba0*/  @!PT LDS RZ, [RZ] ;  /* 0x00000000fffff984 */ /* 0x000fe20000000800 */
[----:B------:R-:W-:Y:S01]  /*cbb0*/  @!PT LDS RZ, [RZ] ;  /* 0x00000000fffff984 */ /* 0x000fe20000000800 */
[----:B------:R-:W-:Y:S01]  /*cbc0*/  @!PT LDS RZ, [RZ] ;  /* 0x00000000fffff984 */ /* 0x000fe20000000800 */
[----:B------:R1:W-:Y:S02]  /*cbd0*/  @!P1 LDGSTS.E.BYPASS.LTC128B.128 [R243+0xa000], desc[UR22][R4.64+0x80] ;  /* 0x0a00008004f39fae */ /* 0x0003e4000b901d56 */
[----:B------:R-:W-:Y:S02]  /*cbe0*/  IADD3.X R2, R2, UR28, RZ, P4, !PT ;  /* 0x0000001c02027c10 */ /* 0x000fe4000a7fe4ff */
[----:B------:R2:W-:Y:S01]  /*cbf0*/  @P2 STS.128 [R243+0x8800], RZ ;  /* 0x008800fff3002388 */ /* 0x0005e20000000c00 */
[----:B-1----:R-:W-:-:S04]  /*cc00*/  @!P2 LEA R4, P3, R0, R8, 0x1 ;  /* 0x000000080004a211 */ /* 0x002fc800078608ff */
[C---:B------:R-:W-:Y:S02]  /*cc10*/  @!P2 LEA.HI.X R5, R0.reuse, R9, R2, 0x1, P3 ;  /* 0x000000090005a211 */ /* 0x040fe400018f0c02 */
[----:B------:R-:W1:Y:S03]  /*cc20*/  @!P2 LDC.64 R8, c[0x0][0x218] ;  /* 0x00008600ff08ab82 */ /* 0x000e660000000a00 */
[----:B------:R-:W-:Y:S01]  /*cc30*/  @!PT LDS RZ, [RZ] ;  /* 0x00000000fffff984 */ /* 0x000fe20000000800 */
[----:B------:R-:W-:Y:S01]  /*cc40*/  @!PT LDS RZ, [RZ] ;  /* 0x00000000fffff984 */ /* 0x000fe20000000800 */
[----:B------:R-:W-:Y:S01]  /*cc50*/  @!PT LDS RZ, [RZ] ;  /* 0x00000000fffff984 */ /* 0x000fe20000000800 */
[----:B------:R3:W-:Y:S04]  /*cc60*/  @!P2 LDGSTS.E.BYPASS.LTC128B.128 [R243+0x8800], desc[UR22][R4.64] ;  /* 0x0880000004f3afae */ /* 0x0007e8000b901d56 */
[----:B------:R2:W-:Y:S01]  /*cc70*/  @P1 STS.128 [R243+0xa800], RZ ;  /* 0x00a800fff3001388 */ /* 0x0005e20000000c00 */
[----:B---3--:R-:W-:-:S04]  /*cc80*/  @!P1 LEA R4, P3, R0, R6, 0x1 ;  /* 0x0000000600049211 */ /* 0x008fc800078608ff */
        /* <DEDUP_REMOVED lines=41> */
.L_x_803:
[----:B------:R-:W-:Y:S05]  /*cf20*/  BSYNC B0 ;  /* 0x0000000000007941 */ /* 0x000fea0003800000 */
.L_x_802:
[----:B------:R-:W0:Y:S02]  /*cf30*/  LDGDEPBAR ;  /* 0x00000000000079af */ /* 0x000e240000000000 */
.L_x_801:
[----:B------:R-:W3:Y:S04]  /*cf40*/  LDL.LU R42, [R1+0x10] ;  /* 0x00001000012a7983 */ /* 0x000ee80000300800 */
[----:B------:R-:W4:Y:S01]  /*cf50*/  LDL.LU R43, [R1+0xc] ;  /* 0x00000c00012b7983 */ /* 0x000f220000300800 */
[----:B------:R-:W-:-:S03]  /*cf60*/  MOV R49, R141 ;  /* 0x0000008d00317202 */ /* 0x000fc60000000f00 */
[----:B------:R-:W4:Y:S01]  /*cf70*/  LDL.LU R51, [R1+0x14] ;  /* 0x0000140001337983 */ /* 0x000f220000300800 */
[----:B------:R-:W-:Y:S01]  /*cf80*/  MOV R52, R26 ;  /* 0x0000001a00347202 */ /* 0x000fe20000000f00 */
[----:B------:R-:W-:Y:S01]  /*cf90*/  IMAD.MOV.U32 R54, RZ, RZ, R36 ;  /* 0x000000ffff367224 */ /* 0x000fe200078e0024 */
[----:B------:R-:W-:Y:S01]  /*cfa0*/  MOV R57, R143 ;  /* 0x0000008f00397202 */ /* 0x000fe20000000f00 */
[----:B------:R2:W-:Y:S01]  /*cfb0*/  STL [R1+0xa8], R232 ;  /* 0x0000a8e801007387 */ /* 0x0005e20000100800 */
[----:B------:R-:W-:Y:S02]  /*cfc0*/  MOV R55, R140 ;  /* 0x0000008c00377202 */ /* 0x000fe40000000f00 */
[----:B------:R-:W-:Y:S02]  /*cfd0*/  MOV R53, R38 ;  /* 0x0000002600357202 */ /* 0x000fe40000000f00 */
[----:B------:R-:W-:Y:S01]  /*cfe0*/  MOV R56, R39 ;  /* 0x0000002700387202 */ /* 0x000fe20000000f00 */
[----:B--2---:R-:W2:Y:S04]  /*cff0*/  LDL.LU R232, [R1+0x18] ;  /* 0x0000180001e87983 */ /* 0x004ea80000300800 */
[----:B------:R-:W-:Y:S04]  /*d000*/  STL [R1+0xa4], R231 ;  /* 0x0000a4e701007387 */ /* 0x000fe80000100800 */
[----:B------:R1:W-:Y:S04]  /*d010*/  STL [R1+0xa0], R230 ;  /* 0x0000a0e601007387 */ /* 0x0003e80000100800 */
[----:B-1----:R-:W2:Y:S04]  /*d020*/  LDL.LU R230, [R1+0x24] ;  /* 0x0000240001e67983 */ /* 0x002ea80000300800 */
[----:B------:R1:W-:Y:S04]  /*d030*/  STL [R1+0x9c], R229 ;  /* 0x00009ce501007387 */ /* 0x0003e80000100800 */
[----:B-1----:R-:W2:Y:S04]  /*d040*/  LDL.LU R229, [R1+0x20] ;  /* 0x0000200001e57983 */ /* 0x002ea80000300800 */
[----:B------:R1:W-:Y:S04]  /*d050*/  STL [R1+0x98], R224 ;  /* 0x000098e001007387 */ /* 0x0003e80000100800 */
[----:B-1----:R-:W2:Y:S01]  /*d060*/  LDL.LU R224, [R1+0x1c] ;  /* 0x00001c0001e07983 */ /* 0x002ea20000300800 */
        /* <DEDUP_REMOVED lines=17> */
[----:B------:R-:W-:-:S04]  /*d180*/  FMNMX.FTZ R0, R17, R0, !PT ;  /* 0x0000000011007209 */ /* 0x000fc80007810000 */
[----:B------:R-:W-:Y:S02]  /*d190*/  FMNMX.FTZ R2, R18, R0, !PT ;  /* 0x0000000012027209 */ /* 0x000fe40007810000 */
[----:B------:R-:W-:-:S05]  /*d1a0*/  FMNMX.FTZ R0, R28, R3, !PT ;  /* 0x000000031c007209 */ /* 0x000fca0007810000 */
[----:B------:R-:W1:Y:S01]  /*d1b0*/  SHFL.BFLY PT, R5, R0, 0x2, 0x1f ;  /* 0x0c401f0000057f89 */ /* 0x000e6200000e0000 */
[----:B---3--:R-:W-:-:S04]  /*d1c0*/  FMNMX.FTZ R2, R42, R2, !PT ;  /* 0x000000022a027209 */ /* 0x008fc80007810000 */
        /* <DEDUP_REMOVED lines=13> */
[----:B------:R-:W-:Y:S01]  /*d2a0*/  FMNMX.FTZ R5, R214, R4, !PT ;  /* 0x00000004d6057209 */ /* 0x000fe20007810000 */
[----:B------:R-:W1:Y:S01]  /*d2b0*/  SHFL.BFLY PT, R7, R2, 0x1, 0x1f ;  /* 0x0c201f0002077f89 */ /* 0x000e6200000e0000 */
        /* <DEDUP_REMOVED lines=14> */
[----:B------:R-:W3:Y:S01]  /*d3a0*/  SHFL.BFLY PT, R6, R0, 0x2, 0x1f ;  /* 0x0c401f0000067f89 */ /* 0x000ee200000e0000 */
        /* <DEDUP_REMOVED lines=9> */
[----:B--2---:R-:W-:Y:S02]  /*d440*/  FMNMX.FTZ R5, R230, R3, !PT ;  /* 0x00000003e6057209 */ /* 0x004fe40007810000 */
[----:B------:R-:W-:Y:S02]  /*d450*/  FMNMX.FTZ R3, R47, R4, !PT ;  /* 0x000000042f037209 */ /* 0x000fe40007810000 */
[----:B-1----:R-:W-:Y:S02]  /*d460*/  FMNMX.FTZ R231, R2, R7, !PT ;  /* 0x0000000702e77209 */ /* 0x002fe40007810000 */
[----:B---3--:R-:W-:Y:S02]  /*d470*/  FMNMX.FTZ R0, R0, R6, !PT ;  /* 0x0000000600007209 */ /* 0x008fe40007810000 */
[----:B------:R-:W1:Y:S01]  /*d480*/  SHFL.BFLY PT, R6, R3, 0x2, 0x1f ;  /* 0x0c401f0003067f89 */ /* 0x000e6200000e0000 */
[----:B------:R-:W-:-:S03]  /*d490*/  FSETP.NEU.FTZ.AND P6, PT, R231, -INF , PT ;  /* 0xff800000e700780b */ /* 0x000fc60003fdd000 */
[----:B------:R-:W2:Y:S04]  /*d4a0*/  SHFL.BFLY PT, R8, R0, 0x1, 0x1f ;  /* 0x0c201f0000087f89 */ /* 0x000ea800000e0000 */
[----:B------:R-:W-:Y:S01]  /*d4b0*/  STL [R1+0x3c], R231 ;  /* 0x00003ce701007387 */ /* 0x000fe20000100800 */
[----:B------:R-:W-:Y:S02]  /*d4c0*/  FMNMX.FTZ R2, R229, R5, !PT ;  /* 0x00000005e5027209 */ /* 0x000fe40007810000 */
[----:B-1----:R-:W-:Y:S02]  /*d4d0*/  FMNMX.FTZ R3, R3, R6, !PT ;  /* 0x0000000603037209 */ /* 0x002fe40007810000 */
[----:B--2---:R-:W-:-:S03]  /*d4e0*/  FMNMX.FTZ R27, R0, R8, !PT ;  /* 0x00000008001b7209 */ /* 0x004fc60007810000 */
[----:B------:R-:W1:Y:S01]  /*d4f0*/  SHFL.BFLY PT, R7, R3, 0x1, 0x1f ;  /* 0x0c201f0003077f89 */ /* 0x000e6200000e0000 */
[----:B------:R-:W-:-:S03]  /*d500*/  FSETP.NEU.FTZ.AND P5, PT, R27, -INF , PT ;  /* 0xff8000001b00780b */ /* 0x000fc60003fbd000 */
[----:B------:R-:W-:Y:S01]  /*d510*/  STL [R1+0x30], R27 ;  /* 0x0000301b01007387 */ /* 0x000fe20000100800 */
[----:B------:R-:W-:-:S04]  /*d520*/  FMNMX.FTZ R2, R224, R2, !PT ;  /* 0x00000002e0027209 */ /* 0x000fc80007810000 */
[----:B------:R-:W-:Y:S01]  /*d530*/  FMNMX.FTZ R4, R48, R2, !PT ;  /* 0x0000000230047209 */ /* 0x000fe20007810000 */
[----:B------:R-:W-:-:S03]  /*d540*/  FMUL.FTZ R2, R231, UR10 ;  /* 0x0000000ae7027c20 */ /* 0x000fc60008410000 */
[----:B------:R-:W-:Y:S02]  /*d550*/  FMNMX.FTZ R4, R58, R4, !PT ;  /* 0x000000043a047209 */ /* 0x000fe40007810000 */
[----:B------:R-:W-:Y:S02]  /*d560*/  FSEL R2, R2, RZ, P6 ;  /* 0x000000ff02027208 */ /* 0x000fe40003000000 */
[----:B------:R-:W-:Y:S02]  /*d570*/  FMNMX.FTZ R4, R232, R4, !PT ;  /* 0x00000004e8047209 */ /* 0x000fe40007810000 */
[----:B-1----:R-:W-:Y:S01]  /*d580*/  FMNMX.FTZ R141, R3, R7, !PT ;  /* 0x00000007038d7209 */ /* 0x002fe20007810000 */
[--C-:B------:R-:W-:Y:S01]  /*d590*/  FFMA.FTZ R0, R13, UR10, -R2.reuse ;  /* 0x0000000a0d007c23 */ /* 0x100fe20008010802 */
[----:B------:R-:W-:Y:S01]  /*d5a0*/  FFMA.FTZ R5, R10, UR10, -R2 ;  /* 0x0000000a0a057c23 */ /* 0x000fe20008010802 */
[----:B------:R-:W1:Y:S01]  /*d5b0*/  SHFL.BFLY PT, R6, R4, 0x2, 0x1f ;  /* 0x0c401f0004067f89 */ /* 0x000e6200000e0000 */
[----:B------:R-:W-:Y:S01]  /*d5c0*/  FSETP.NEU.FTZ.AND P4, PT, R141, -INF , PT ;  /* 0xff8000008d00780b */ /* 0x000fe20003f9d000 */
[----:B------:R2:W-:Y:S02]  /*d5d0*/  MUFU.EX2 R143, R0 ;  /* 0x00000000008f7308 */ /* 0x0005e40000000800 */
[----:B------:R-:W-:Y:S06]  /*d5e0*/  STL [R1+0x2c], R141 ;  /* 0x00002c8d01007387 */ /* 0x000fec0000100800 */
[----:B------:R3:W-:Y:S01]  /*d5f0*/  MUFU.EX2 R10, R5 ;  /* 0x00000005000a7308 */ /* 0x0007e20000000800 */
[----:B--2---:R-:W-:Y:S01]  /*d600*/  FMUL.FTZ R0, R27, UR10 ;  /* 0x0000000a1b007c20 */ /* 0x004fe20008410000 */
[----:B-1----:R-:W-:-:S04]  /*d610*/  FMNMX.FTZ R4, R4, R6, !PT ;  /* 0x0000000604047209 */ /* 0x002fc80007810000 */
[----:B------:R-:W-:Y:S01]  /*d620*/  FSEL R0, R0, RZ, P5 ;  /* 0x000000ff00007208 */ /* 0x000fe20002800000 */
[----:B---3--:R-:W-:Y:S01]  /*d630*/  FFMA.FTZ R5, R11, UR10, -R2 ;  /* 0x0000000a0b057c23 */ /* 0x008fe20008010802 */
[----:B------:R-:W1:Y:S03]  /*d640*/  SHFL.BFLY PT, R6, R4, 0x1, 0x1f ;  /* 0x0c201f0004067f89 */ /* 0x000e6600000e0000 */
[----:B------:R-:W-:Y:S01]  /*d650*/  FFMA.FTZ R3, R16, UR10, -R0 ;  /* 0x0000000a10037c23 */ /* 0x000fe20008010800 */
[----:B------:R2:W-:Y:S08]  /*d660*/  MUFU.EX2 R39, R5 ;  /* 0x0000000500277308 */ /* 0x0005f00000000800 */
[----:B------:R3:W-:Y:S01]  /*d670*/  MUFU.EX2 R37, R3 ;  /* 0x0000000300257308 */ /* 0x0007e20000000800 */
[----:B--2---:R-:W-:Y:S01]  /*d680*/  FFMA.FTZ R5, R14, UR10, -R2 ;  /* 0x0000000a0e057c23 */ /* 0x004fe20008010802 */
[----:B-1----:R-:W-:-:S06]  /*d690*/  FMNMX.FTZ R38, R4, R6, !PT ;  /* 0x0000000604267209 */ /* 0x002fcc0007810000 */
[----:B------:R1:W-:Y:S01]  /*d6a0*/  MUFU.EX2 R59, R5 ;  /* 0x00000005003b7308 */ /* 0x0003e20000000800 */
[----:B---3--:R-:W-:Y:S01]  /*d6b0*/  FMUL.FTZ R3, R141, UR10 ;  /* 0x0000000a8d037c20 */ /* 0x008fe20008410000 */
[----:B------:R2:W-:Y:S04]  /*d6c0*/  STL [R1+0x28], R38 ;  /* 0x0000282601007387 */ /* 0x0005e80000100800 */
[----:B------:R-:W3:Y:S01]  /*d6d0*/  LDL.LU R40, [R1+0x34] ;  /* 0x0000340001287983 */ /* 0x000ee20000300800 */
[----:B------:R-:W-:-:S03]  /*d6e0*/  FSEL R3, R3, RZ, P4 ;  /* 0x000000ff03037208 */ /* 0x000fc60002000000 */
[----:B------:R-:W4:Y:S02]  /*d6f0*/  LDL.LU R50, [R1+0x38] ;  /* 0x0000380001327983 */ /* 0x000f240000300800 */
[----:B------:R-:W-:Y:S01]  /*d700*/  FFMA.FTZ R4, R21, UR10, -R3 ;  /* 0x0000000a15047c23 */ /* 0x000fe20008010803 */
[----:B------:R-:W-:Y:S02]  /*d710*/  IMAD.MOV.U32 R21, RZ, RZ, R38 ;  /* 0x000000ffff157224 */ /* 0x000fe400078e0026 */
[----:B-1----:R-:W-:Y:S01]  /*d720*/  FFMA.FTZ R5, R12, UR10, -R0 ;  /* 0x0000000a0c057c23 */ /* 0x002fe20008010800 */
[----:B------:R1:W-:Y:S01]  /*d730*/  MUFU.EX2 R8, R4 ;  /* 0x0000000400087308 */ /* 0x0003e20000000800 */
[C---:B------:R-:W-:Y:S01]  /*d740*/  FMUL.FTZ R12, R21.reuse, UR10 ;  /* 0x0000000a150c7c20 */ /* 0x040fe20008410000 */
[----:B------:R-:W-:-:S06]  /*d750*/  FSETP.NEU.FTZ.AND P3, PT, R21, -INF , PT ;  /* 0xff8000001500780b */ /* 0x000fcc0003f7d000 */
[----:B------:R2:W-:Y:S01]  /*d760*/  MUFU.EX2 R9, R5 ;  /* 0x0000000500097308 */ /* 0x0005e20000000800 */
[----:B------:R-:W-:Y:S01]  /*d770*/  FSEL R12, R12, RZ, P3 ;  /* 0x000000ff0c0c7208 */ /* 0x000fe20001800000 */
[----:B-1----:R-:W-:Y:S01]  /*d780*/  FFMA.FTZ R4, R20, UR10, -R3 ;  /* 0x0000000a14047c23 */ /* 0x002fe20008010803 */
[----:B------:R-:W-:-:S05]  /*d790*/  MOV R20, R27 ;  /* 0x0000001b00147202 */ /* 0x000fca0000000f00 */
[----:B------:R1:W-:Y:S01]  /*d7a0*/  MUFU.EX2 R27, R4 ;  /* 0x00000004001b7308 */ /* 0x0003e20000000800 */
[----:B--2---:R-:W-:-:S07]  /*d7b0*/  FFMA.FTZ R5, R17, UR10, -R0 ;  /* 0x0000000a11057c23 */ /* 0x004fce0008010800 */
[----:B------:R2:W-:Y:S01]  /*d7c0*/  MUFU.EX2 R26, R5 ;  /* 0x00000005001a7308 */ /* 0x0005e20000000800 */
[----:B-1----:R-:W-:-:S07]  /*d7d0*/  FFMA.FTZ R4, R22, UR10, -R3 ;  /* 0x0000000a16047c23 */ /* 0x002fce0008010803 */
[----:B------:R1:W-:Y:S01]  /*d7e0*/  MUFU.EX2 R38, R4 ;  /* 0x0000000400267308 */ /* 0x0003e20000000800 */
[----:B--2---:R-:W-:-:S07]  /*d7f0*/  FFMA.FTZ R5, R18, UR10, -R0 ;  /* 0x0000000a12057c23 */ /* 0x004fce0008010800 */
[----:B------:R2:W2:Y:S01]  /*d800*/  MUFU.EX2 R36, R5 ;  /* 0x0000000500247308 */ /* 0x0004a20000000800 */
[----:B-1----:R-:W-:Y:S02]  /*d810*/  FFMA.FTZ R4, R19, UR10, -R12 ;  /* 0x0000000a13047c23 */ /* 0x002fe4000801080c */
[----:B------:R-:W1:Y:S05]  /*d820*/  LDSM.16.MT88.4 R16, [R225+0xc000] ;  /* 0x00c00000e110783b */ /* 0x000e6a0000004200 */
[----:B------:R2:W-:Y:S02]  /*d830*/  MUFU.EX2 R44, R4 ;  /* 0x00000004002c7308 */ /* 0x0005e40000000800 */
[----:B--2---:R-:W-:-:S06]  /*d840*/  FFMA.FTZ R5, R15, UR10, -R3 ;  /* 0x0000000a0f057c23 */ /* 0x004fcc0008010803 */
[----:B------:R2:W-:Y:S01]  /*d850*/  MUFU.EX2 R45, R5 ;  /* 0x00000005002d7308 */ /* 0x0005e20000000800 */
[----:B------:R-:W-:-:S07]  /*d860*/  FFMA.FTZ R4, R23, UR10, -R12 ;  /* 0x0000000a17047c23 */ /* 0x000fce000801080c */
[----:B------:R1:W-:Y:S01]  /*d870*/  MUFU.EX2 R11, R4 ;  /* 0x00000004000b7308 */ /* 0x0003e20000000800 */
[----:B--2---:R-:W-:-:S05]  /*d880*/  FSEL R5, R231, RZ, P6 ;  /* 0x000000ffe7057208 */ /* 0x004fca0003000000 */
[----:B------:R-:W-:Y:S01]  /*d890*/  FADD.FTZ R5, R135, -R5 ;  /* 0x8000000587057221 */ /* 0x000fe20000010000 */
[----:B-1----:R-:W-:-:S04]  /*d8a0*/  FFMA.FTZ R4, R24, UR10, -R12 ;  /* 0x0000000a18047c23 */ /* 0x002fc8000801080c */
[----:B------:R1:W-:Y:S01]  /*d8b0*/  MUFU.EX2 R23, R4 ;  /* 0x0000000400177308 */ /* 0x0003e20000000800 */
[----:B------:R-:W-:Y:S01]  /*d8c0*/  FSEL R6, R20, RZ, P5 ;  /* 0x000000ff14067208 */ /* 0x000fe20002800000 */
[----:B-1----:R-:W-:Y:S01]  /*d8d0*/  FMUL.FTZ R4, R5, UR10 ;  /* 0x0000000a05047c20 */ /* 0x002fe20008410000 */
[----:B------:R-:W-:-:S05]  /*d8e0*/  FSEL R5, R141, RZ, P4 ;  /* 0x000000ff8d057208 */ /* 0x000fca0002000000 */
[----:B------:R-:W-:Y:S01]  /*d8f0*/  FADD.FTZ R7, R133, -R5 ;  /* 0x8000000585077221 */ /* 0x000fe20000010000 */
[----:B------:R-:W-:Y:S01]  /*d900*/  FSEL R5, R21, RZ, P3 ;  /* 0x000000ff15057208 */ /* 0x000fe20001800000 */
[----:B------:R-:W-:Y:S01]  /*d910*/  FADD.FTZ R6, R134, -R6 ;  /* 0x8000000686067221 */ /* 0x000fe20000010000 */
[----:B------:R-:W1:Y:S03]  /*d920*/  MUFU.EX2 R4, R4 ;  /* 0x0000000400047308 */ /* 0x000e660000000800 */
[----:B------:R-:W-:Y:S01]  /*d930*/  FADD.FTZ R5, R132, -R5 ;  /* 0x8000000584057221 */ /* 0x000fe20000010000 */
[----:B------:R-:W-:Y:S01]  /*d940*/  FMUL.FTZ R6, R6, UR10 ;  /* 0x0000000a06067c20 */ /* 0x000fe20008410000 */
[----:B------:R-:W-:Y:S02]  /*d950*/  FMUL.FTZ R7, R7, UR10 ;  /* 0x0000000a07077c20 */ /* 0x000fe40008410000 */
[----:B------:R-:W-:Y:S01]  /*d960*/  FMUL.FTZ R13, R5, UR10 ;  /* 0x0000000a050d7c20 */ /* 0x000fe20008410000 */
[----:B------:R-:W-:Y:S01]  /*d970*/  FFMA.FTZ R5, R25, UR10, -R12 ;  /* 0x0000000a19057c23 */ /* 0x000fe2000801080c */
[----:B------:R-:W2:Y:S08]  /*d980*/  MUFU.EX2 R15, R6 ;  /* 0x00000006000f7308 */ /* 0x000eb00000000800 */
[----:B------:R-:W2:Y:S08]  /*d990*/  MUFU.EX2 R14, R7 ;  /* 0x00000007000e7308 */ /* 0x000eb00000000800 */
[----:B------:R-:W2:Y:S08]  /*d9a0*/  MUFU.EX2 R13, R13 ;  /* 0x0000000d000d7308 */ /* 0x000eb00000000800 */
[----:B------:R2:W2:Y:S01]  /*d9b0*/  MUFU.EX2 R132, R5 ;  /* 0x0000000500847308 */ /* 0x0004a20000000800 */
[----:B------:R-:W-:Y:S01]  /*d9c0*/  MOV R135, R36 ;  /* 0x0000002400877202 */ /* 0x000fe20000000f00 */
[----:B-1----:R-:W-:Y:S01]  /*d9d0*/  FMUL.FTZ R36, R128, R4 ;  /* 0x0000000480247220 */ /* 0x002fe20000410000 */
[----:B------:R-:W-:-:S02]  /*d9e0*/  MOV R24, R11 ;  /* 0x0000000b00187202 */ /* 0x000fc40000000f00 */
        /* <DEDUP_REMOVED lines=31> */
[-C--:B--2---:R-:W-:Y:S01]  /*dbe0*/  FMUL.FTZ R174, R174, R15.reuse ;  /* 0x0000000faeae7220 */ /* 0x084fe20000410000 */
[----:B------:R-:W-:Y:S01]  /*dbf0*/  FMUL.FTZ R175, R175, R15 ;  /* 0x0000000fafaf7220 */ /* 0x000fe20000410000 */
[----:B------:R-:W-:Y:S01]  /*dc00*/  F2FP.F16.F32.PACK_AB R11, R135, R26 ;  /* 0x0000001a870b723e */ /* 0x000fe200000000ff */
[-C--:B------:R-:W-:Y:S01]  /*dc10*/  FMUL.FTZ R204, R204, R14.reuse ;  /* 0x0000000ecccc7220 */ /* 0x080fe20000410000 */
        /* <DEDUP_REMOVED lines=8> */
[-C--:B------:R-:W-:Y:S01]  /*dca0*/  FMUL.FTZ R201, R201, R14.reuse ;  /* 0x0000000ec9c97220 */ /* 0x080fe20000410000 */
[-C--:B------:R-:W-:Y:S01]  /*dcb0*/  FMUL.FTZ R202, R202, R13.reuse ;  /* 0x0000000dcaca7220 */ /* 0x080fe20000410000 */
[----:B------:R-:W-:Y:S01]  /*dcc0*/  FMUL.FTZ R203, R203, R13 ;  /* 0x0000000dcbcb7220 */ /* 0x000fe20000410000 */
[-C--:B------:R-:W-:Y:S01]  /*dcd0*/  FMUL.FTZ R171, R171, R15.reuse ;  /* 0x0000000fabab7220 */ /* 0x080fe20000410000 */
        /* <DEDUP_REMOVED lines=12> */
[----:B------:R-:W-:Y:S01]  /*dda0*/  MOV R22, R58 ;  /* 0x0000003a00167202 */ /* 0x000fe20000000f00 */
[----:B------:R-:W-:-:S02]  /*ddb0*/  IMAD.MOV.U32 R117, RZ, RZ, R57 ;  /* 0x000000ffff757224 */ /* 0x000fc400078e0039 */
[-C--:B---3--:R-:W-:Y:S01]  /*ddc0*/  FFMA.FTZ R140, R40, R4.reuse, R10 ;  /* 0x00000004288c7223 */ /* 0x088fe2000001000a */
[----:B------:R-:W-:Y:S01]  /*ddd0*/  FMUL.FTZ R40, R116, R4 ;  /* 0x0000000474287220 */ /* 0x000fe20000410000 */
[----:B------:R-:W-:Y:S01]  /*dde0*/  IMAD.MOV.U32 R116, RZ, RZ, R8 ;  /* 0x000000ffff747224 */ /* 0x000fe200078e0008 */
[----:B------:R-:W-:Y:S01]  /*ddf0*/  F2FP.F16.F32.PACK_AB R8, R39, R10 ;  /* 0x0000000a2708723e */ /* 0x000fe200000000ff */
[----:B----4-:R-:W-:Y:S01]  /*de00*/  FFMA.FTZ R50, R50, R15, R9 ;  /* 0x0000000f32327223 */ /* 0x010fe20000010009 */
[----:B------:R-:W-:Y:S02]  /*de10*/  F2FP.F16.F32.PACK_AB R9, R128, R9 ;  /* 0x000000098009723e */ /* 0x000fe400000000ff */
[----:B------:R-:W-:Y:S02]  /*de20*/  F2FP.F16.F32.PACK_AB R10, R59, R143 ;  /* 0x0000008f3b0a723e */ /* 0x000fe400000000ff */
[----:B------:R-:W-:-:S05]  /*de30*/  F2FP.F16.F32.PACK_AB R4, R116, R45 ;  /* 0x0000002d7404723e */ /* 0x000fca00000000ff */
[-C--:B------:R-:W-:Y:S06]  /*de40*/  HMMA.16816.F32 R172, R8, R16.reuse, R172 ;  /* 0x0000001008ac723c */ /* 0x080fec00000018ac */
[C---:B------:R-:W-:Y:S06]  /*de50*/  HMMA.16816.F32 R204, R4.reuse, R16, R204 ;  /* 0x0000001004cc723c */ /* 0x040fec00000018cc */
[-C--:B------:R-:W-:Y:S06]  /*de60*/  HMMA.16816.F32 R200, R4, R18.reuse, R200 ;  /* 0x0000001204c8723c */ /* 0x080fec00000018c8 */
[----:B------:R-:W-:Y:S01]  /*de70*/  HMMA.16816.F32 R60, R8, R18, R168 ;  /* 0x00000012083c723c */ /* 0x000fe200000018a8 */
[----:B------:R-:W1:Y:S06]  /*de80*/  LDSM.16.MT88.4 R16, [R226+0xc000] ;  /* 0x00c00000e210783b */ /* 0x000e6c0000004200 */
[----:B------:R-:W-:-:S02]  /*de90*/  MOV R170, R59 ;  /* 0x0000003b00aa7202 */ /* 0x000fc40000000f00 */
        /* <DEDUP_REMOVED lines=69> */
[----:B------:R-:W-:Y:S01]  /*e2f0*/  HMMA.16816.F32 R140, R4, R16, R72 ;  /* 0x00000010048c723c */ /* 0x000fe20000001848 */
[----:B------:R-:W-:-:S02]  /*e300*/  MOV R68, R192 ;  /* 0x000000c000447202 */ /* 0x000fc40000000f00 */
[----:B------:R-:W-:Y:S02]  /*e310*/  MOV R192, R193 ;  /* 0x000000c100c07202 */ /* 0x000fe40000000f00 */
[----:B------:R-:W-:Y:S01]  /*e320*/  MOV R193, R26 ;  /* 0x0000001a00c17202 */ /* 0x000fe20000000f00 */
[----:B------:R-:W-:Y:S01]  /*e330*/  HMMA.16816.F32 R132, R4, R18, R76 ;  /* 0x000000120484723c */ /* 0x000fe2000000184c */
[----:B------:R-:W-:Y:S02]  /*e340*/  MOV R75, R24 ;  /* 0x00000018004b7202 */ /* 0x000fe40000000f00 */
[----:B------:R-:W-:-:S04]  /*e350*/  MOV R74, R27 ;  /* 0x0000001b004a7202 */ /* 0x000fc80000000f00 */
[----:B------:R-:W-:Y:S02]  /*e360*/  MOV R77, R25 ;  /* 0x00000019004d7202 */ /* 0x000fe40000000f00 */
[----:B------:R-:W-:Y:S01]  /*e370*/  HMMA.16816.F32 R24, R8, R18, R80 ;  /* 0x000000120818723c */ /* 0x000fe20000001850 */
[----:B------:R-:W1:Y:S01]  /*e380*/  LDSM.16.MT88.4 R16, [R226+0xe000] ;  /* 0x00e00000e210783b */ /* 0x000e620000004200 */
[-C--:B------:R-:W-:Y:S01]  /*e390*/  FMUL.FTZ R88, R88, R14.reuse ;  /* 0x0000000e58587220 */ /* 0x080fe20000410000 */
[----:B------:R-:W-:Y:S01]  /*e3a0*/  FMUL.FTZ R89, R89, R14 ;  /* 0x0000000e59597220 */ /* 0x000fe20000410000 */
[-C--:B------:R-:W-:Y:S01]  /*e3b0*/  FMUL.FTZ R90, R90, R13.reuse ;  /* 0x0000000d5a5a7220 */ /* 0x080fe20000410000 */
[----:B------:R-:W-:-:S07]  /*e3c0*/  FMUL.FTZ R91, R91, R13 ;  /* 0x0000000d5b5b7220 */ /* 0x000fce0000410000 */
[----:B-1----:R-:W-:Y:S01]  /*e3d0*/  HMMA.16816.F32 R80, R4, R16, R88 ;  /* 0x000000100450723c */ /* 0x002fe20000001858 */
        /* <DEDUP_REMOVED lines=13> */
[----:B------:R-:W-:Y:S01]  /*e4b0*/  MOV R71, R155 ;  /* 0x0000009b00477202 */ /* 0x000fe20000000f00 */
[----:B------:R-:W-:Y:S01]  /*e4c0*/  HMMA.16816.F32 R92, R4, R18, R92 ;  /* 0x00000012045c723c */ /* 0x000fe2000000185c */
[----:B------:R-:W-:Y:S02]  /*e4d0*/  MOV R128, R138 ;  /* 0x0000008a00807202 */ /* 0x000fe40000000f00 */
[----:B------:R-:W-:Y:S02]  /*e4e0*/  MOV R129, R136 ;  /* 0x0000008800817202 */ /* 0x000fe40000000f00 */
[----:B------:R-:W-:Y:S01]  /*e4f0*/  MOV R91, R139 ;  /* 0x0000008b005b7202 */ /* 0x000fe20000000f00 */
[----:B------:R-:W-:Y:S01]  /*e500*/  HMMA.16816.F32 R152, R8, R16, R84 ;  /* 0x000000100898723c */ /* 0x000fe20000001854 */
[----:B------:R-:W-:-:S05]  /*e510*/  MOV R90, R137 ;  /* 0x00000089005a7202 */ /* 0x000fca0000000f00 */
        /* <DEDUP_REMOVED lines=14> */
[----:B--2---:R-:W-:-:S02]  /*e600*/  FFMA.FTZ R45, R89, R14, R45 ;  /* 0x0000000e592d7223 */ /* 0x004fc4000001002d */
[----:B------:R-:W2:Y:S01]  /*e610*/  LDL.LU R89, [R1+0x44] ;  /* 0x0000440001597983 */ /* 0x000ea20000300800 */
        /* <DEDUP_REMOVED lines=16> */
[C---:B-1----:R-:W-:Y:S06]  /*e720*/  HMMA.16816.F32 R120, R4.reuse, R16, R120 ;  /* 0x000000100478723c */ /* 0x042fec0000001878 */
[----:B------:R-:W-:Y:S07]  /*e730*/  HMMA.16816.F32 R124, R4, R18, R124 ;  /* 0x00000012047c723c */ /* 0x000fee000000187c */
[----:B------:R-:W-:Y:S01]  /*e740*/  FFMA.FTZ R4, R90, UR10, -R2 ;  /* 0x0000000a5a047c23 */ /* 0x000fe20008010802 */
[----:B------:R-:W-:-:S02]  /*e750*/  MOV R90, R76 ;  /* 0x0000004c005a7202 */ /* 0x000fc40000000f00 */
[----:B------:R-:W-:Y:S02]  /*e760*/  MOV R76, R78 ;  /* 0x0000004e004c7202 */ /* 0x000fe40000000f00 */
[----:B------:R-:W-:Y:S02]  /*e770*/  MOV R78, R195 ;  /* 0x000000c3004e7202 */ /* 0x000fe40000000f00 */
[----:B------:R1:W-:Y:S01]  /*e780*/  MUFU.EX2 R195, R4 ;  /* 0x0000000400c37308 */ /* 0x0003e20000000800 */
[----:B------:R-:W-:Y:S01]  /*e790*/  MOV R69, R194 ;  /* 0x000000c200457202 */ /* 0x000fe20000000f00 */
[----:B------:R-:W-:Y:S02]  /*e7a0*/  IMAD.MOV.U32 R194, RZ, RZ, R43 ;  /* 0x000000ffffc27224 */ /* 0x000fe400078e002b */
[-C--:B------:R-:W-:Y:S01]  /*e7b0*/  FMUL.FTZ R43, R119, R15.reuse ;  /* 0x0000000f772b7220 */ /* 0x080fe20000410000 */
[-C--:B------:R-:W-:Y:S01]  /*e7c0*/  FMUL.FTZ R42, R118, R15.reuse ;  /* 0x0000000f762a7220 */ /* 0x080fe20000410000 */
[-C--:B------:R-:W-:Y:S01]  /*e7d0*/  FMUL.FTZ R38, R130, R15.reuse ;  /* 0x0000000f82267220 */ /* 0x080fe20000410000 */
[----:B------:R-:W-:Y:S01]  /*e7e0*/  FMUL.FTZ R39, R131, R15 ;  /* 0x0000000f83277220 */ /* 0x000fe20000410000 */
[--C-:B------:R-:W-:Y:S01]  /*e7f0*/  FFMA.FTZ R34, R34, UR10, -R2.reuse ;  /* 0x0000000a22227c23 */ /* 0x100fe20008010802 */
[--C-:B------:R-:W-:Y:S01]  /*e800*/  FFMA.FTZ R33, R33, UR10, -R2.reuse ;  /* 0x0000000a21217c23 */ /* 0x100fe20008010802 */
[----:B------:R-:W-:-:S02]  /*e810*/  FFMA.FTZ R32, R32, UR10, -R2 ;  /* 0x0000000a20207c23 */ /* 0x000fc40008010802 */
[----:B------:R-:W-:Y:S01]  /*e820*/  HMMA.16816.F32 R40, R8, R16, R40 ;  /* 0x000000100828723c */ /* 0x000fe20000001828 */
[--C-:B------:R-:W-:Y:S01]  /*e830*/  FFMA.FTZ R31, R31, UR10, -R2.reuse ;  /* 0x0000000a1f1f7c23 */ /* 0x100fe20008010802 */
[----:B------:R-:W-:-:S04]  /*e840*/  FFMA.FTZ R210, R210, UR10, -R2 ;  /* 0x0000000ad2d27c23 */ /* 0x000fc80008010802 */
[----:B------:R-:W-:Y:S01]  /*e850*/  HMMA.16816.F32 R36, R8, R18, R36 ;  /* 0x000000120824723c */ /* 0x000fe20000001824 */
[----:B------:R-:W3:Y:S01]  /*e860*/  LDSM.16.MT88.4 R16, [R225+0xc800] ;  /* 0x00c80000e110783b */ /* 0x000ee20000004200 */
[--C-:B------:R-:W-:Y:S01]  /*e870*/  FFMA.FTZ R15, R214, UR10, -R0.reuse ;  /* 0x0000000ad60f7c23 */ /* 0x100fe20008010800 */
[--C-:B------:R-:W-:Y:S01]  /*e880*/  FFMA.FTZ R212, R212, UR10, -R0.reuse ;  /* 0x0000000ad4d47c23 */ /* 0x100fe20008010800 */
[----:B------:R-:W-:Y:S01]  /*e890*/  FFMA.FTZ R209, R209, UR10, -R0 ;  /* 0x0000000ad1d17c23 */ /* 0x000fe20008010800 */
[--C-:B------:R-:W-:Y:S01]  /*e8a0*/  FFMA.FTZ R14, R117, UR10, -R3.reuse ;  /* 0x0000000a750e7c23 */ /* 0x100fe20008010803 */
[--C-:B------:R-:W-:Y:S01]  /*e8b0*/  FFMA.FTZ R213, R213, UR10, -R3.reuse ;  /* 0x0000000ad5d57c23 */ /* 0x100fe20008010803 */
[--C-:B------:R-:W-:Y:S01]  /*e8c0*/  FFMA.FTZ R211, R211, UR10, -R3.reuse ;  /* 0x0000000ad3d37c23 */ /* 0x100fe20008010803 */
[----:B------:R-:W-:Y:S01]  /*e8d0*/  FFMA.FTZ R208, R208, UR10, -R3 ;  /* 0x0000000ad0d07c23 */ /* 0x000fe20008010803 */
[----:B--2---:R-:W-:Y:S01]  /*e8e0*/  FFMA.FTZ R44, R89, R13, R44 ;  /* 0x0000000d592c7223 */ /* 0x004fe2000001002c */
[----:B------:R-:W-:-:S05]  /*e8f0*/  MOV R89, R91 ;  /* 0x0000005b00597202 */ /* 0x000fca0000000f00 */
[----:B-1----:R-:W-:Y:S01]  /*e900*/  FFMA.FTZ R4, R89, UR10, -R2 ;  /* 0x0000000a59047c23 */ /* 0x002fe20008010802 */
[----:B------:R-:W-:-:S03]  /*e910*/  IMAD.MOV.U32 R91, RZ, RZ, R77 ;  /* 0x000000ffff5b7224 */ /* 0x000fc600078e004d */
[----:B------:R1:W2:Y:S01]  /*e920*/  MUFU.EX2 R7, R4 ;  /* 0x0000000400077308 */ /* 0x0002a20000000800 */
[----:B------:R-:W-:Y:S01]  /*e930*/  MOV R77, R79 ;  /* 0x0000004f004d7202 */ /* 0x000fe20000000f00 */
[----:B------:R-:W-:Y:S01]  /*e940*/  IMAD.MOV.U32 R79, RZ, RZ, R169 ;  /* 0x000000ffff4f7224 */ /* 0x000fe200078e00a9 */
[----:B------:R-:W-:Y:S01]  /*e950*/  MOV R89, R90 ;  /* 0x0000005a00597202 */ /* 0x000fe20000000f00 */
[----:B------:R-:W-:Y:S01]  /*e960*/  IMAD.MOV.U32 R90, RZ, RZ, R91 ;  /* 0x000000ffff5a7224 */ /* 0x000fe200078e005b */
[----:B------:R-:W-:Y:S02]  /*e970*/  MOV R91, R76 ;  /* 0x0000004c005b7202 */ /* 0x000fe40000000f00 */
[----:B------:R-:W-:Y:S01]  /*e980*/  MOV R76, R77 ;  /* 0x0000004d004c7202 */ /* 0x000fe20000000f00 */
[----:B-1----:R-:W-:-:S04]  /*e990*/  FFMA.FTZ R4, R252, UR10, -R2 ;  /* 0x0000000afc047c23 */ /* 0x002fc80008010802 */
[----:B------:R1:W4:Y:S01]  /*e9a0*/  MUFU.EX2 R6, R4 ;  /* 0x0000000400067308 */ /* 0x0003220000000800 */
[----:B------:R-:W-:Y:S01]  /*e9b0*/  MOV R77, R78 ;  /* 0x0000004e004d7202 */ /* 0x000fe20000000f00 */
[----:B------:R-:W-:Y:S01]  /*e9c0*/  IMAD.MOV.U32 R78, RZ, RZ, R79 ;  /* 0x000000ffff4e7224 */ /* 0x000fe200078e004f */
[----:B------:R-:W-:Y:S02]  /*e9d0*/  MOV R79, R72 ;  /* 0x00000048004f7202 */ /* 0x000fe40000000f00 */
[----:B------:R-:W-:Y:S01]  /*e9e0*/  MOV R72, R231 ;  /* 0x000000e700487202 */ /* 0x000fe20000000f00 */
[----:B-1----:R-:W-:-:S04]  /*e9f0*/  FFMA.FTZ R4, R219, UR10, -R2 ;  /* 0x0000000adb047c23 */ /* 0x002fc80008010802 */
[----:B------:R1:W-:Y:S02]  /*ea00*/  MUFU.EX2 R112, R4 ;  /* 0x0000000400707308 */ /* 0x0003e40000000800 */
[----:B-1----:R-:W-:Y:S01]  /*ea10*/  FFMA.FTZ R4, R89, UR10, -R0 ;  /* 0x0000000a59047c23 */ /* 0x002fe20008010800 */
        /* <DEDUP_REMOVED lines=9> */
[----:B------:R-:W-:Y:S02]  /*eab0*/  IMAD.MOV.U32 R74, RZ, RZ, R193 ;  /* 0x000000ffff4a7224 */ /* 0x000fe400078e00c1 */
[----:B------:R1:W-:Y:S02]  /*eac0*/  MUFU.EX2 R193, R4 ;  /* 0x0000000400c17308 */ /* 0x0003e40000000800 */
[----:B-1----:R-:W-:-:S06]  /*ead0*/  FFMA.FTZ R4, R194, UR10, -R0 ;  /* 0x0000000ac2047c23 */ /* 0x002fcc0008010800 */
[----:B------:R1:W-:Y:S02]  /*eae0*/  MUFU.EX2 R194, R4 ;  /* 0x0000000400c27308 */ /* 0x0003e40000000800 */
[----:B-1----:R-:W-:Y:S01]  /*eaf0*/  FFMA.FTZ R4, R89, UR10, -R0 ;  /* 0x0000000a59047c23 */ /* 0x002fe20008010800 */
        /* <DEDUP_REMOVED lines=9> */
[----:B------:R-:W-:Y:S02]  /*eb90*/  MOV R74, R75 ;  /* 0x0000004b004a7202 */ /* 0x000fe40000000f00 */
[----:B------:R-:W-:Y:S02]  /*eba0*/  MOV R75, R116 ;  /* 0x00000074004b7202 */ /* 0x000fe40000000f00 */
[----:B------:R1:W-:Y:S02]  /*ebb0*/  MUFU.EX2 R116, R4 ;  /* 0x0000000400747308 */ /* 0x0003e40000000800 */
[----:B-1----:R-:W-:-:S06]  /*ebc0*/  FFMA.FTZ R4, R221, UR10, -R0 ;  /* 0x0000000add047c23 */ /* 0x002fcc0008010800 */
[----:B------:R1:W-:Y:S02]  /*ebd0*/  MUFU.EX2 R119, R4 ;  /* 0x0000000400777308 */ /* 0x0003e40000000800 */
[----:B-1----:R-:W-:-:S06]  /*ebe0*/  FFMA.FTZ R4, R191, UR10, -R3 ;  /* 0x0000000abf047c23 */ /* 0x002fcc0008010803 */
[----:B------:R1:W-:Y:S02]  /*ebf0*/  MUFU.EX2 R191, R4 ;  /* 0x0000000400bf7308 */ /* 0x0003e40000000800 */
[----:B-1----:R-:W-:-:S06]  /*ec00*/  FFMA.FTZ R4, R192, UR10, -R3 ;  /* 0x0000000ac0047c23 */ /* 0x002fcc0008010803 */
[----:B------:R1:W-:Y:S01]  /*ec10*/  MUFU.EX2 R192, R4 ;  /* 0x0000000400c07308 */ /* 0x0003e20000000800 */
[----:B------:R-:W-:Y:S01]  /*ec20*/  IMAD.MOV.U32 R88, RZ, RZ, R91 ;  /* 0x000000ffff587224 */ /* 0x000fe200078e005b */
[----:B------:R-:W-:Y:S01]  /*ec30*/  MOV R91, R78 ;  /* 0x0000004e005b7202 */ /* 0x000fe20000000f00 */
[----:B-1----:R-:W-:-:S05]  /*ec40*/  FFMA.FTZ R4, R89, UR10, -R3 ;  /* 0x0000000a59047c23 */ /* 0x002fca0008010803 */
[----:B------:R1:W-:Y:S01]  /*ec50*/  MUFU.EX2 R118, R4 ;  /* 0x0000000400767308 */ /* 0x0003e20000000800 */
[----:B------:R-:W-:Y:S01]  /*ec60*/  MOV R89, R76 ;  /* 0x0000004c00597202 */ /* 0x000fe20000000f00 */
[----:B------:R-:W-:Y:S01]  /*ec70*/  IMAD.MOV.U32 R76, RZ, RZ, R79 ;  /* 0x000000ffff4c7224 */ /* 0x000fe200078e004f */
[----:B------:R-:W-:Y:S02]  /*ec80*/  MOV R78, R73 ;  /* 0x00000049004e7202 */ /* 0x000fe40000000f00 */
[----:B------:R-:W-:Y:S01]  /*ec90*/  MOV R73, R68 ;  /* 0x0000004400497202 */ /* 0x000fe20000000f00 */
[----:B-1----:R-:W-:-:S04]  /*eca0*/  FFMA.FTZ R4, R222, UR10, -R3 ;  /* 0x0000000ade047c23 */ /* 0x002fc80008010803 */
[----:B------:R1:W-:Y:S01]  /*ecb0*/  MUFU.EX2 R130, R4 ;  /* 0x0000000400827308 */ /* 0x0003e20000000800 */
[----:B------:R-:W-:Y:S01]  /*ecc0*/  MOV R79, R74 ;  /* 0x0000004a004f7202 */ /* 0x000fe20000000f00 */
[----:B------:R-:W-:Y:S01]  /*ecd0*/  IMAD.MOV.U32 R68, RZ, RZ, R71 ;  /* 0x000000ffff447224 */ /* 0x000fe200078e0047 */
[----:B------:R-:W-:Y:S02]  /*ece0*/  MOV R74, R69 ;  /* 0x00000045004a7202 */ /* 0x000fe40000000f00 */
[----:B------:R-:W-:Y:S01]  /*ecf0*/  MOV R71, R168 ;  /* 0x000000a800477202 */ /* 0x000fe20000000f00 */
[----:B------:R-:W-:Y:S01]  /*ed00*/  IMAD.MOV.U32 R168, RZ, RZ, R171 ;  /* 0x000000ffffa87224 */ /* 0x000fe200078e00ab */
[----:B------:R-:W-:Y:S01]  /*ed10*/  MOV R69, R188 ;  /* 0x000000bc00457202 */ /* 0x000fe20000000f00 */
[----:B-1----:R-:W-:-:S04]  /*ed20*/  FFMA.FTZ R4, R190, UR10, -R12 ;  /* 0x0000000abe047c23 */ /* 0x002fc8000801080c */
[----:B------:R1:W-:Y:S01]  /*ed30*/  MUFU.EX2 R190, R4 ;  /* 0x0000000400be7308 */ /* 0x0003e20000000800 */
[--C-:B------:R-:W-:Y:S01]  /*ed40*/  FFMA.FTZ R188, R30, UR10, -R2.reuse ;  /* 0x0000000a1ebc7c23 */ /* 0x100fe20008010802 */
[----:B------:R-:W-:Y:S01]  /*ed50*/  FFMA.FTZ R171, R29, UR10, -R2 ;  /* 0x0000000a1dab7c23 */ /* 0x000fe20008010802 */
[----:B------:R-:W-:Y:S02]  /*ed60*/  MOV R103, R89 ;  /* 0x0000005900677202 */ /* 0x000fe40000000f00 */
[----:B------:R-:W-:Y:S02]  /*ed70*/  MOV R89, R91 ;  /* 0x0000005b00597202 */ /* 0x000fe40000000f00 */
[----:B------:R-:W-:Y:S01]  /*ed80*/  MOV R91, R76 ;  /* 0x0000004c005b7202 */ /* 0x000fe20000000f00 */
[----:B------:R-:W-:Y:S02]  /*ed90*/  IMAD.MOV.U32 R76, RZ, RZ, R78 ;  /* 0x000000ffff4c7224 */ /* 0x000fe400078e004e */
[----:B-1----:R-:W-:Y:S01]  /*eda0*/  FFMA.FTZ R4, R90, UR10, -R12 ;  /* 0x0000000a5a047c23 */ /* 0x002fe2000801080c */
[----:B------:R-:W-:-:S02]  /*edb0*/  MOV R90, R77 ;  /* 0x0000004d005a7202 */ /* 0x000fc40000000f00 */
[----:B------:R-:W-:Y:S01]  /*edc0*/  MOV R77, R72 ;  /* 0x00000048004d7202 */ /* 0x000fe20000000f00 */
[----:B------:R-:W-:Y:S01]  /*edd0*/  IMAD.MOV.U32 R72, RZ, RZ, R75 ;  /* 0x000000ffff487224 */ /* 0x000fe200078e004b */
[----:B------:R-:W-:Y:S02]  /*ede0*/  MOV R75, R70 ;  /* 0x00000046004b7202 */ /* 0x000fe40000000f00 */
[----:B------:R-:W-:Y:S01]  /*edf0*/  MOV R70, R189 ;  /* 0x000000bd00467202 */ /* 0x000fe20000000f00 */
[----:B------:R-:W-:Y:S01]  /*ee00*/  FFMA.FTZ R189, R28, UR10, -R2 ;  /* 0x0000000a1cbd7c23 */ /* 0x000fe20008010802 */
[----:B------:R-:W-:Y:S01]  /*ee10*/  FFMA.FTZ R2, R88, UR10, -R12 ;  /* 0x0000000a58027c23 */ /* 0x000fe2000801080c */
        /* <DEDUP_REMOVED lines=15> */
[----:B------:R-:W1:Y:S01]  /*ef10*/  MUFU.EX2 R5, R4 ;  /* 0x0000000400057308 */ /* 0x000e620000000800 */
[--C-:B------:R-:W-:Y:S01]  /*ef20*/  FFMA.FTZ R30, R223, UR10, -R0.reuse ;  /* 0x0000000adf1e7c23 */ /* 0x100fe20008010800 */
[--C-:B------:R-:W-:Y:S01]  /*ef30*/  FFMA.FTZ R29, R218, UR10, -R0.reuse ;  /* 0x0000000ada1d7c23 */ /* 0x100fe20008010800 */
[--C-:B------:R-:W-:Y:S01]  /*ef40*/  FFMA.FTZ R28, R216, UR10, -R0.reuse ;  /* 0x0000000ad81c7c23 */ /* 0x100fe20008010800 */
[--C-:B------:R-:W-:Y:S01]  /*ef50*/  FFMA.FTZ R170, R46, UR10, -R0.reuse ;  /* 0x0000000a2eaa7c23 */ /* 0x100fe20008010800 */
[----:B------:R-:W-:Y:S01]  /*ef60*/  FFMA.FTZ R169, R35, UR10, -R0 ;  /* 0x0000000a23a97c23 */ /* 0x000fe20008010800 */
[----:B------:R-:W-:Y:S01]  /*ef70*/  FFMA.FTZ R0, R103, UR10, -R12 ;  /* 0x0000000a67007c23 */ /* 0x000fe2000801080c */
[----:B------:R-:W-:Y:S01]  /*ef80*/  MOV R103, R88 ;  /* 0x0000005800677202 */ /* 0x000fe20000000f00 */
[----:B------:R3:W1:Y:S01]  /*ef90*/  MUFU.EX2 R4, R2 ;  /* 0x0000000200047308 */ /* 0x0006620000000800 */
[----:B------:R-:W-:Y:S01]  /*efa0*/  MOV R88, R89 ;  /* 0x0000005900587202 */ /* 0x000fe20000000f00 */
[----:B------:R-:W-:Y:S01]  /*efb0*/  IMAD.MOV.U32 R89, RZ, RZ, R76 ;  /* 0x000000ffff597224 */ /* 0x000fe200078e004c */
[----:B------:R-:W-:-:S02]  /*efc0*/  MOV R76, R77 ;  /* 0x0000004d004c7202 */ /* 0x000fc40000000f00 */
[----:B------:R-:W-:-:S03]  /*efd0*/  MOV R77, R78 ;  /* 0x0000004e004d7202 */ /* 0x000fc60000000f00 */
[----:B------:R2:W1:Y:S01]  /*efe0*/  MUFU.EX2 R117, R0 ;  /* 0x0000000000757308 */ /* 0x0004620000000800 */
[----:B------:R-:W-:Y:S01]  /*eff0*/  MOV R78, R79 ;  /* 0x0000004f004e7202 */ /* 0x000fe20000000f00 */
        /* <DEDUP_REMOVED lines=8> */
[----:B------:R-:W-:Y:S02]  /*f080*/  IMAD.MOV.U32 R71, RZ, RZ, R168 ;  /* 0x000000ffff477224 */ /* 0x000fe400078e00a8 */
[--C-:B---3--:R-:W-:Y:S01]  /*f090*/  FFMA.FTZ R2, R220, UR10, -R3.reuse ;  /* 0x0000000adc027c23 */ /* 0x108fe20008010803 */
[--C-:B------:R-:W-:Y:S01]  /*f0a0*/  FFMA.FTZ R13, R215, UR10, -R3.reuse ;  /* 0x0000000ad70d7c23 */ /* 0x100fe20008010803 */
[--C-:B--2---:R-:W-:Y:S01]  /*f0b0*/  FFMA.FTZ R0, R217, UR10, -R3.reuse ;  /* 0x0000000ad9007c23 */ /* 0x104fe20008010803 */
[----:B------:R-:W-:Y:S01]  /*f0c0*/  FFMA.FTZ R168, R47, UR10, -R3 ;  /* 0x0000000a2fa87c23 */ /* 0x000fe20008010803 */
[----:B------:R-:W-:Y:S02]  /*f0d0*/  MOV R223, R7 ;  /* 0x0000000700df7202 */ /* 0x000fe40000000f00 */
[----:B----4-:R-:W-:Y:S02]  /*f0e0*/  MOV R214, R6 ;  /* 0x0000000600d67202 */ /* 0x010fe40000000f00 */
[----:B-1----:R-:W-:-:S02]  /*f0f0*/  MOV R220, R5 ;  /* 0x0000000500dc7202 */ /* 0x002fc40000000f00 */
[----:B------:R-:W-:Y:S02]  /*f100*/  MOV R3, R4 ;  /* 0x0000000400037202 */ /* 0x000fe40000000f00 */
[----:B------:R-:W-:Y:S02]  /*f110*/  MOV R21, R232 ;  /* 0x000000e800157202 */ /* 0x000fe40000000f00 */
[----:B------:R-:W-:Y:S02]  /*f120*/  F2FP.F16.F32.PACK_AB R8, R223, R195 ;  /* 0x000000c3df08723e */ /* 0x000fe400000000ff */
[----:B------:R-:W-:Y:S02]  /*f130*/  F2FP.F16.F32.PACK_AB R9, R194, R193 ;  /* 0x000000c1c209723e */ /* 0x000fe400000000ff */
[----:B------:R-:W-:Y:S01]  /*f140*/  F2FP.F16.F32.PACK_AB R11, R119, R116 ;  /* 0x00000074770b723e */ /* 0x000fe200000000ff */
[----:B------:R-:W-:Y:S01]  /*f150*/  IMAD.MOV.U32 R218, RZ, RZ, R23 ;  /* 0x000000ffffda7224 */ /* 0x000fe200078e0017 */
[----:B------:R-:W-:-:S02]  /*f160*/  F2FP.F16.F32.PACK_AB R10, R112, R214 ;  /* 0x000000d6700a723e */ /* 0x000fc400000000ff */
[----:B------:R-:W-:Y:S02]  /*f170*/  MOV R219, R22 ;  /* 0x0000001600db7202 */ /* 0x000fe40000000f00 */
[----:B------:R-:W-:Y:S01]  /*f180*/  MOV R222, R20 ;  /* 0x0000001400de7202 */ /* 0x000fe20000000f00 */
[----:B------:R-:W-:Y:S01]  /*f190*/  IMAD.MOV.U32 R131, RZ, RZ, R68 ;  /* 0x000000ffff837224 */ /* 0x000fe200078e0044 */
[----:B------:R-:W-:Y:S02]  /*f1a0*/  F2FP.F16.F32.PACK_AB R4, R192, R191 ;  /* 0x000000bfc004723e */ /* 0x000fe400000000ff */
[----:B------:R-:W-:Y:S02]  /*f1b0*/  MOV R102, R77 ;  /* 0x0000004d00667202 */ /* 0x000fe40000000f00 */
[----:B------:R-:W-:Y:S02]  /*f1c0*/  MOV R101, R78 ;  /* 0x0000004e00657202 */ /* 0x000fe40000000f00 */
[----:B------:R-:W-:Y:S01]  /*f1d0*/  MOV R100, R79 ;  /* 0x0000004f00647202 */ /* 0x000fe20000000f00 */
[----:B------:R-:W-:Y:S01]  /*f1e0*/  IMAD.MOV.U32 R115, RZ, RZ, R72 ;  /* 0x000000ffff737224 */ /* 0x000fe200078e0048 */
[----:B------:R-:W-:Y:S01]  /*f1f0*/  F2FP.F16.F32.PACK_AB R5, R220, R190 ;  /* 0x000000bedc05723e */ /* 0x000fe200000000ff */
[----:B------:R-:W-:Y:S01]  /*f200*/  MUFU.EX2 R15, R15 ;  /* 0x0000000f000f7308 */ /* 0x000fe20000000800 */
[----:B------:R-:W-:Y:S01]  /*f210*/  F2FP.F16.F32.PACK_AB R6, R130, R118 ;  /* 0x000000768206723e */ /* 0x000fe200000000ff */
[----:B------:R1:W5:Y:S01]  /*f220*/  LDL.LU R232, [R1+0xa8] ;  /* 0x0000a80001e87983 */ /* 0x0003620000300800 */
[----:B------:R-:W-:-:S02]  /*f230*/  F2FP.F16.F32.PACK_AB R7, R117, R3 ;  /* 0x000000037507723e */ /* 0x000fc400000000ff */
[----:B------:R-:W-:Y:S01]  /*f240*/  MOV R221, R21 ;  /* 0x0000001500dd7202 */ /* 0x000fe20000000f00 */
[C---:B------:R-:W-:Y:S01]  /*f250*/  HMMA.16816.F32 R172, R8.reuse, R16, R172 ;  /* 0x0000001008ac723c */ /* 0x040fe200000018ac */
[----:B------:R-:W2:Y:S05]  /*f260*/  LDSM.16.MT88.4 R20, [R226+0xc800] ;  /* 0x00c80000e214783b */ /* 0x000eaa0000004200 */
[----:B------:R-:W-:Y:S01]  /*f270*/  HMMA.16816.F32 R60, R8, R18, R60 ;  /* 0x00000012083c723c */ /* 0x000fe2000000183c */
[----:B------:R-:W-:Y:S02]  /*f280*/  MOV R47, R88 ;  /* 0x00000058002f7202 */ /* 0x000fe40000000f00 */
[----:B------:R-:W-:-:S02]  /*f290*/  MOV R35, R69 ;  /* 0x0000004500237202 */ /* 0x000fc40000000f00 */
[----:B------:R-:W-:Y:S01]  /*f2a0*/  MOV R46, R70 ;  /* 0x00000046002e7202 */ /* 0x000fe20000000f00 */
[C---:B------:R-:W-:Y:S01]  /*f2b0*/  HMMA.16816.F32 R204, R4.reuse, R16, R204 ;  /* 0x0000001004cc723c */ /* 0x040fe200000018cc */
[----:B------:R-:W-:Y:S02]  /*f2c0*/  MOV R216, R71 ;  /* 0x0000004700d87202 */ /* 0x000fe40000000f00 */
[----:B------:R-:W-:Y:S02]  /*f2d0*/  MOV R252, R103 ;  /* 0x0000006700fc7202 */ /* 0x000fe40000000f00 */
[----:B------:R-:W-:Y:S01]  /*f2e0*/  MOV R114, R74 ;  /* 0x0000004a00727202 */ /* 0x000fe20000000f00 */
[----:B------:R-:W-:Y:S01]  /*f2f0*/  HMMA.16816.F32 R200, R4, R18, R200 ;  /* 0x0000001204c8723c */ /* 0x000fe200000018c8 */
[----:B------:R-:W3:Y:S01]  /*f300*/  LDSM.16.MT88.4 R16, [R228+0xc800] ;  /* 0x00c80000e410783b */ /* 0x000ee20000004200 */
[----:B------:R-:W-:Y:S01]  /*f310*/  IMAD.MOV.U32 R88, RZ, RZ, R76 ;  /* 0x000000ffff587224 */ /* 0x000fe200078e004c */
[----:B------:R-:W-:-:S02]  /*f320*/  MOV R103, R73 ;  /* 0x0000004900677202 */ /* 0x000fc40000000f00 */
[----:B------:R-:W-:Y:S01]  /*f330*/  MOV R113, R75 ;  /* 0x0000004b00717202 */ /* 0x000fe20000000f00 */
[----:B------:R-:W-:Y:S01]  /*f340*/  IMAD.MOV.U32 R217, RZ, RZ, R222 ;  /* 0x000000ffffd97224 */ /* 0x000fe200078e00de */
[----:B------:R-:W-:Y:S01]  /*f350*/  MOV R215, R131 ;  /* 0x0000008300d77202 */ /* 0x000fe20000000f00 */
[----:B------:R-:W-:Y:S01]  /*f360*/  MUFU.EX2 R28, R28 ;  /* 0x0000001c001c7308 */ /* 0x000fe20000000800 */
[----:B------:R1:W5:Y:S01]  /*f370*/  LDL.LU R231, [R1+0xa4] ;  /* 0x0000a40001e77983 */ /* 0x0003620000300800 */
        /* <DEDUP_REMOVED lines=9> */
[----:B------:R-:W3:Y:S01]  /*f410*/  LDSM.16.MT88.4 R16, [R225+0xe800] ;  /* 0x00e80000e110783b */ /* 0x000ee20000004200 */
[----:B------:R-:W-:Y:S01]  /*f420*/  IMAD.MOV.U32 R167, RZ, RZ, R130 ;  /* 0x000000ffffa77224 */ /* 0x000fe200078e0082 */
[----:B------:R-:W-:Y:S01]  /*f430*/  MOV R198, R219 ;  /* 0x000000db00c67202 */ /* 0x000fe20000000f00 */
[----:B------:R-:W-:Y:S01]  /*f440*/  IMAD.MOV.U32 R222, RZ, RZ, R102 ;  /* 0x000000ffffde7224 */ /* 0x000fe200078e0066 */
[----:B------:R-:W-:Y:S01]  /*f450*/  MOV R166, R119 ;  /* 0x0000007700a67202 */ /* 0x000fe20000000f00 */
[----:B------:R-:W-:Y:S01]  /*f460*/  IMAD.MOV.U32 R102, RZ, RZ, R91 ;  /* 0x000000ffff667224 */ /* 0x000fe200078e005b */
[----:B------:R-:W-:Y:S01]  /*f470*/  MOV R219, R89 ;  /* 0x0000005900db7202 */ /* 0x000fe20000000f00 */
[----:B--2---:R-:W-:Y:S07]  /*f480*/  HMMA.16816.F32 R156, R8, R22, R148 ;  /* 0x00000016089c723c */ /* 0x004fee0000001894 */
[----:B------:R-:W-:-:S02]  /*f490*/  MOV R149, R218 ;  /* 0x000000da00957202 */ /* 0x000fc40000000f00 */
[----:B------:R-:W-:Y:S02]  /*f4a0*/  MOV R148, R223 ;  /* 0x000000df00947202 */ /* 0x000fe40000000f00 */
[----:B------:R-:W-:Y:S02]  /*f4b0*/  MOV R218, R100 ;  /* 0x0000006400da7202 */ /* 0x000fe40000000f00 */
[----:B------:R-:W-:Y:S02]  /*f4c0*/  MOV R223, R101 ;  /* 0x0000006500df7202 */ /* 0x000fe40000000f00 */
[----:B------:R-:W-:Y:S02]  /*f4d0*/  MOV R101, R129 ;  /* 0x0000008100657202 */ /* 0x000fe40000000f00 */
[----:B------:R-:W-:Y:S01]  /*f4e0*/  MOV R100, R128 ;  /* 0x0000008000647202 */ /* 0x000fe20000000f00 */
[----:B------:R-:W-:Y:S01]  /*f4f0*/  IMAD.MOV.U32 R151, RZ, RZ, R35 ;  /* 0x000000ffff977224 */ /* 0x000fe200078e0023 */
[----:B------:R-:W-:Y:S01]  /*f500*/  MOV R35, R221 ;  /* 0x000000dd00237202 */ /* 0x000fe20000000f00 */
[----:B---3--:R-:W-:Y:S01]  /*f510*/  HMMA.16816.F32 R128, R4, R18, R132 ;  /* 0x000000120480723c */ /* 0x008fe20000001884 */
[----:B------:R-:W-:-:S05]  /*f520*/  MOV R221, R88 ;  /* 0x0000005800dd7202 */ /* 0x000fca0000000f00 */
[----:B------:R-:W-:Y:S01]  /*f530*/  HMMA.16816.F32 R132, R8, R18, R24 ;  /* 0x000000120884723c */ /* 0x000fe20000001818 */
[----:B------:R-:W2:Y:S01]  /*f540*/  LDSM.16.MT88.4 R24, [R226+0xe800] ;  /* 0x00e80000e218783b */ /* 0x000ea20000004200 */
[----:B------:R-:W-:-:S04]  /*f550*/  MOV R119, R90 ;  /* 0x0000005a00777202 */ /* 0x000fc80000000f00 */
[-C--:B------:R-:W-:Y:S06]  /*f560*/  HMMA.16816.F32 R160, R8, R20.reuse, R160 ;  /* 0x0000001408a0723c */ /* 0x080fec00000018a0 */
[C---:B------:R-:W-:Y:S06]  /*f570*/  HMMA.16816.F32 R180, R4.reuse, R20, R180 ;  /* 0x0000001404b4723c */ /* 0x040fec00000018b4 */
[----:B------:R-:W-:Y:S01]  /*f580*/  HMMA.16816.F32 R176, R4, R22, R176 ;  /* 0x0000001604b0723c */ /* 0x000fe200000018b0 */
[----:B------:R-:W3:Y:S05]  /*f590*/  LDSM.16.MT88.4 R20, [R228+0xe800] ;  /* 0x00e80000e414783b */ /* 0x000eea0000004200 */
[-C--:B------:R-:W-:Y:S06]  /*f5a0*/  HMMA.16816.F32 R144, R8, R16.reuse, R144 ;  /* 0x000000100890723c */ /* 0x080fec0000001890 */
[----:B------:R-:W-:Y:S01]  /*f5b0*/  HMMA.16816.F32 R88, R4, R16, R140 ;  /* 0x000000100458723c */ /* 0x000fe2000000188c */
[----:B------:R-:W4:Y:S01]  /*f5c0*/  LDSM.16.MT88.4 R16, [R227+0xe800] ;  /* 0x00e80000e310783b */ /* 0x000f220000004200 */
[----:B------:R-:W-:Y:S01]  /*f5d0*/  IMAD.MOV.U32 R196, RZ, RZ, R117 ;  /* 0x000000ffffc47224 */ /* 0x000fe200078e0075 */
[----:B------:R-:W-:-:S04]  /*f5e0*/  MOV R197, R116 ;  /* 0x0000007400c57202 */ /* 0x000fc80000000f00 */
[----:B------:R-:W-:Y:S02]  /*f5f0*/  MOV R141, R119 ;  /* 0x00000077008d7202 */ /* 0x000fe40000000f00 */
[----:B------:R-:W-:Y:S02]  /*f600*/  MOV R143, R118 ;  /* 0x00000076008f7202 */ /* 0x000fe40000000f00 */
[----:B--2---:R-:W-:Y:S01]  /*f610*/  HMMA.16816.F32 R116, R8, R24, R152 ;  /* 0x000000180874723c */ /* 0x004fe20000001898 */
[----:B------:R-:W-:Y:S01]  /*f620*/  MOV R150, R216 ;  /* 0x000000d800967202 */ /* 0x000fe20000000f00 */
[----:B------:R-:W-:Y:S01]  /*f630*/  IMAD.MOV.U32 R199, RZ, RZ, R112 ;  /* 0x000000ffffc77224 */ /* 0x000fe200078e0070 */
[----:B------:R-:W-:Y:S01]  /*f640*/  MOV R165, R113 ;  /* 0x0000007100a57202 */ /* 0x000fe20000000f00 */
[----:B------:R-:W-:-:S03]  /*f650*/  IMAD.MOV.U32 R142, RZ, RZ, R221 ;  /* 0x000000ffff8e7224 */ /* 0x000fc600078e00dd */
[----:B------:R-:W-:Y:S01]  /*f660*/  MOV R152, R100 ;  /* 0x0000006400987202 */ /* 0x000fe20000000f00 */
[----:B------:R-:W-:Y:S01]  /*f670*/  IMAD.MOV.U32 R154, RZ, RZ, R102 ;  /* 0x000000ffff9a7224 */ /* 0x000fe200078e0066 */
[----:B------:R-:W-:Y:S01]  /*f680*/  MOV R153, R101 ;  /* 0x0000006500997202 */ /* 0x000fe20000000f00 */
[C---:B------:R-:W-:Y:S01]  /*f690*/  HMMA.16816.F32 R92, R4.reuse, R26, R92 ;  /* 0x0000001a045c723c */ /* 0x040fe2000000185c */
[----:B------:R-:W-:Y:S01]  /*f6a0*/  MOV R164, R114 ;  /* 0x0000007200a47202 */ /* 0x000fe20000000f00 */
[----:B------:R2:W-:Y:S01]  /*f6b0*/  MUFU.EX2 R221, R0 ;  /* 0x0000000000dd7308 */ /* 0x0005e20000000800 */
[----:B------:R-:W-:Y:S02]  /*f6c0*/  MOV R216, R115 ;  /* 0x0000007300d87202 */ /* 0x000fe40000000f00 */
[----:B------:R-:W-:Y:S01]  /*f6d0*/  MOV R155, R103 ;  /* 0x00000067009b7202 */ /* 0x000fe20000000f00 */
[----:B------:R-:W-:Y:S01]  /*f6e0*/  HMMA.16816.F32 R112, R4, R24, R80 ;  /* 0x000000180470723c */ /* 0x000fe20000001850 */
[----:B------:R-:W-:-:S05]  /*f6f0*/  MOV R140, R219 ;  /* 0x000000db008c7202 */ /* 0x000fca0000000f00 */
[C---:B---3--:R-:W-:Y:S06]  /*f700*/  HMMA.16816.F32 R104, R4.reuse, R20, R104 ;  /* 0x000000140468723c */ /* 0x048fec0000001868 */
[----:B------:R-:W-:Y:S01]  /*f710*/  HMMA.16816.F32 R108, R4, R22, R108 ;  /* 0x00000016046c723c */ /* 0x000fe2000000186c */
[----:B--2---:R-:W-:Y:S01]  /*f720*/  FFMA.FTZ R0, R152, UR10, -R12 ;  /* 0x0000000a98007c23 */ /* 0x004fe2000801080c */
[----:B------:R-:W-:-:S04]  /*f730*/  MOV R152, R153 ;  /* 0x0000009900987202 */ /* 0x000fc80000000f00 */
[----:B----4-:R-:W-:Y:S01]  /*f740*/  HMMA.16816.F32 R120, R4, R16, R120 ;  /* 0x000000100478723c */ /* 0x010fe20000001878 */
[----:B------:R-:W-:Y:S01]  /*f750*/  MOV R153, R154 ;  /* 0x0000009a00997202 */ /* 0x000fe20000000f00 */
[----:B------:R-:W-:-:S04]  /*f760*/  IMAD.MOV.U32 R154, RZ, RZ, R155 ;  /* 0x000000ffff9a7224 */ /* 0x000fc800078e009b */
[----:B------:R-:W-:Y:S01]  /*f770*/  HMMA.16816.F32 R124, R4, R18, R124 ;  /* 0x00000012047c723c */ /* 0x000fe2000000187c */
[----:B------:R2:W-:Y:S06]  /*f780*/  MUFU.EX2 R219, R2 ;  /* 0x0000000200db7308 */ /* 0x0005ec0000000800 */
[----:B------:R-:W-:Y:S02]  /*f790*/  MOV R4, R223 ;  /* 0x000000df00047202 */ /* 0x000fe40000000f00 */
[----:B------:R-:W-:Y:S02]  /*f7a0*/  MOV R6, R198 ;  /* 0x000000c600067202 */ /* 0x000fe40000000f00 */
[----:B------:R-:W-:-:S02]  /*f7b0*/  MOV R155, R4 ;  /* 0x00000004009b7202 */ /* 0x000fc40000000f00 */
[----:B------:R-:W-:Y:S02]  /*f7c0*/  MOV R4, R6 ;  /* 0x0000000600047202 */ /* 0x000fe40000000f00 */
[----:B------:R-:W-:Y:S01]  /*f7d0*/  MOV R6, R252 ;  /* 0x000000fc00067202 */ /* 0x000fe20000000f00 */
[----:B--2---:R-:W-:Y:S01]  /*f7e0*/  FFMA.FTZ R2, R152, UR10, -R12 ;  /* 0x0000000a98027c23 */ /* 0x004fe2000801080c */
[----:B------:R-:W-:Y:S01]  /*f7f0*/  IMAD.MOV.U32 R152, RZ, RZ, R154 ;  /* 0x000000ffff987224 */ /* 0x000fe200078e009a */
[----:B------:R-:W-:Y:S02]  /*f800*/  MOV R154, R155 ;  /* 0x0000009b009a7202 */ /* 0x000fe40000000f00 */
[----:B------:R-:W-:Y:S01]  /*f810*/  MOV R155, R4 ;  /* 0x00000004009b7202 */ /* 0x000fe20000000f00 */
[----:B------:R-:W-:Y:S01]  /*f820*/  HMMA.16816.F32 R96, R8, R20, R96 ;  /* 0x000000140860723c */ /* 0x000fe20000001860 */
[----:B------:R-:W-:Y:S02]  /*f830*/  MOV R4, R6 ;  /* 0x0000000600047202 */ /* 0x000fe40000000f00 */
[----:B------:R-:W-:-:S03]  /*f840*/  MOV R25, R154 ;  /* 0x0000009a00197202 */ /* 0x000fc60000000f00 */
[C---:B------:R-:W-:Y:S01]  /*f850*/  HMMA.16816.F32 R84, R8.reuse, R22, R84 ;  /* 0x000000160854723c */ /* 0x040fe20000001854 */
[----:B------:R-:W2:Y:S01]  /*f860*/  LDSM.16.MT88.4 R20, [R225+0xd000] ;  /* 0x00d00000e114783b */ /* 0x000ea20000004200 */
[----:B------:R-:W-:Y:S01]  /*f870*/  MOV R154, R155 ;  /* 0x0000009b009a7202 */ /* 0x000fe20000000f00 */
[----:B------:R-:W-:Y:S01]  /*f880*/  IMAD.MOV.U32 R6, RZ, RZ, R3 ;  /* 0x000000ffff067224 */ /* 0x000fe200078e0003 */
[----:B------:R-:W-:Y:S02]  /*f890*/  MOV R155, R4 ;  /* 0x00000004009b7202 */ /* 0x000fe40000000f00 */
[----:B------:R-:W-:Y:S01]  /*f8a0*/  HMMA.16816.F32 R100, R8, R26, R136 ;  /* 0x0000001a0864723c */ /* 0x000fe20000001888 */
[----:B------:R3:W-:Y:S01]  /*f8b0*/  MUFU.EX2 R27, R32 ;  /* 0x00000020001b7308 */ /* 0x0007e20000000800 */
[----:B------:R-:W-:Y:S02]  /*f8c0*/  MOV R5, R218 ;  /* 0x000000da00057202 */ /* 0x000fe40000000f00 */
[----:B------:R-:W-:Y:S01]  /*f8d0*/  MOV R7, R222 ;  /* 0x000000de00077202 */ /* 0x000fe20000000f00 */
[--C-:B------:R-:W-:Y:S01]  /*f8e0*/  FFMA.FTZ R3, R230, UR10, -R12.reuse ;  /* 0x0000000ae6037c23 */ /* 0x100fe2000801080c */
[----:B------:R-:W-:Y:S01]  /*f8f0*/  FFMA.FTZ R4, R229, UR10, -R12 ;  /* 0x0000000ae5047c23 */ /* 0x000fe2000801080c */
[----:B------:R-:W-:Y:S01]  /*f900*/  FADD.FTZ R5, R216, R5 ;  /* 0x00000005d8057221 */ /* 0x000fe20000010000 */
[----:B------:R-:W-:Y:S01]  /*f910*/  IMAD.MOV.U32 R198, RZ, RZ, R220 ;  /* 0x000000ffffc67224 */ /* 0x000fe200078e00dc */
[----:B------:R4:W-:Y:S01]  /*f920*/  MUFU.EX2 R216, R2 ;  /* 0x0000000200d87308 */ /* 0x0009e20000000800 */
[----:B------:R-:W-:-:S07]  /*f930*/  IMAD.MOV.U32 R136, RZ, RZ, R217 ;  /* 0x000000ffff887224 */ /* 0x000fce00078e00d9 */
[----:B------:R-:W-:Y:S01]  /*f940*/  MUFU.EX2 R223, R34 ;  /* 0x0000002200df7308 */ /* 0x000fe20000000800 */
[----:B---3--:R-:W-:Y:S01]  /*f950*/  FFMA.FTZ R32, R154, UR10, -R12 ;  /* 0x0000000a9a207c23 */ /* 0x008fe2000801080c */
[----:B------:R-:W-:Y:S01]  /*f960*/  IMAD.MOV.U32 R154, RZ, RZ, R155 ;  /* 0x000000ffff9a7224 */ /* 0x000fe200078e009b */
[----:B------:R-:W-:Y:S01]  /*f970*/  MOV R155, R6 ;  /* 0x00000006009b7202 */ /* 0x000fe20000000f00 */
[----:B------:R-:W-:Y:S01]  /*f980*/  HMMA.16816.F32 R80, R8, R16, R40 ;  /* 0x000000100850723c */ /* 0x000fe20000001828 */
[----:B------:R-:W-:-:S05]  /*f990*/  MOV R6, R214 ;  /* 0x000000d600067202 */ /* 0x000fca0000000f00 */
[----:B------:R-:W-:Y:S01]  /*f9a0*/  HMMA.16816.F32 R36, R8, R18, R36 ;  /* 0x000000120824723c */ /* 0x000fe20000001824 */
[----:B------:R3:W-:Y:S01]  /*f9b0*/  MUFU.EX2 R214, R0 ;  /* 0x0000000000d67308 */ /* 0x0007e20000000800 */
[----:B----4-:R-:W-:Y:S01]  /*f9c0*/  FADD.FTZ R2, R7, R45 ;  /* 0x0000002d07027221 */ /* 0x010fe20000010000 */
[----:B------:R-:W-:-:S06]  /*f9d0*/  MOV R7, R141 ;  /* 0x0000008d00077202 */ /* 0x000fcc0000000f00 */
[----:B------:R-:W4:Y:S08]  /*f9e0*/  MUFU.EX2 R138, R33 ;  /* 0x00000021008a7308 */ /* 0x000f300000000800 */
[----:B------:R1:W2:Y:S01]  /*f9f0*/  MUFU.EX2 R137, R31 ;  /* 0x0000001f00897308 */ /* 0x0002a20000000800 */
[----:B---3--:R-:W-:-:S07]  /*fa00*/  FADD.FTZ R0, R153, R152 ;  /* 0x0000009899007221 */ /* 0x008fce0000010000 */
[----:B------:R-:W-:Y:S01]  /*fa10*/  MUFU.EX2 R222, R29 ;  /* 0x0000001d00de7308 */ /* 0x000fe20000000800 */
[----:B------:R-:W-:-:S07]  /*fa20*/  FADD.FTZ R141, R215, R0 ;  /* 0x00000000d78d7221 */ /* 0x000fce0000010000 */
[----:B------:R-:W-:Y:S08]  /*fa30*/  MUFU.EX2 R218, R14 ;  /* 0x0000000e00da7308 */ /* 0x000ff00000000800 */
[----:B------:R-:W-:Y:S01]  /*fa40*/  MUFU.EX2 R252, R13 ;  /* 0x0000000d00fc7308 */ /* 0x000fe20000000800 */
[----:B------:R-:W-:Y:S01]  /*fa50*/  FADD.FTZ R140, R140, R5 ;  /* 0x000000058c8c7221 */ /* 0x000fe20000010000 */
[----:B------:R-:W3:Y:S01]  /*fa60*/  LDSM.16.MT88.4 R16, [R226+0xd000] ;  /* 0x00d00000e210783b */ /* 0x000ee20000004200 */
[----:B------:R-:W-:Y:S01]  /*fa70*/  FFMA.FTZ R35, R35, UR10, -R12 ;  /* 0x0000000a23237c23 */ /* 0x000fe2000801080c */
[----:B------:R-:W-:Y:S01]  /*fa80*/  MOV R139, R196 ;  /* 0x000000c4008b7202 */ /* 0x000fe20000000f00 */
[----:B------:R-:W-:Y:S01]  /*fa90*/  IMAD.MOV.U32 R24, RZ, RZ, R166 ;  /* 0x000000ffff187224 */ /* 0x000fe200078e00a6 */
[----:B------:R-:W-:Y:S01]  /*faa0*/  MOV R26, R164 ;  /* 0x000000a4001a7202 */ /* 0x000fe20000000f00 */
[----:B------:R-:W-:Y:S01]  /*fab0*/  FADD.FTZ R142, R142, R44 ;  /* 0x0000002c8e8e7221 */ /* 0x000fe20000010000 */
[----:B------:R-:W2:Y:S01]  /*fac0*/  MUFU.EX2 R220, R30 ;  /* 0x0000001e00dc7308 */ /* 0x000ea20000000800 */
[----:B------:R3:W5:Y:S07]  /*fad0*/  LDL.LU R230, [R1+0xa0] ;  /* 0x0000a00001e67983 */ /* 0x00076e0000300800 */
[----:B------:R2:W-:Y:S08]  /*fae0*/  MUFU.EX2 R215, R3 ;  /* 0x0000000300d77308 */ /* 0x0005f00000000800 */
[----:B------:R3:W3:Y:S01]  /*faf0*/  MUFU.EX2 R217, R4 ;  /* 0x0000000400d97308 */ /* 0x0006e20000000800 */
[----:B-1----:R-:W-:Y:S01]  /*fb00*/  MOV R31, R6 ;  /* 0x00000006001f7202 */ /* 0x002fe20000000f00 */
[----:B------:R-:W-:Y:S01]  /*fb10*/  FADD.FTZ R0, R7, R2 ;  /* 0x0000000207007221 */ /* 0x000fe20000010000 */
[----:B----4-:R-:W-:-:S02]  /*fb20*/  F2FP.F16.F32.PACK_AB R8, R138, R223 ;  /* 0x000000df8a08723e */ /* 0x010fc400000000ff */
[----:B--2---:R-:W-:Y:S01]  /*fb30*/  F2FP.F16.F32.PACK_AB R10, R137, R27 ;  /* 0x0000001b890a723e */ /* 0x004fe200000000ff */
[--C-:B------:R-:W-:Y:S01]  /*fb40*/  FFMA.FTZ R34, R224, UR10, -R12.reuse ;  /* 0x0000000ae0227c23 */ /* 0x100fe2000801080c */
[----:B------:R-:W-:Y:S02]  /*fb50*/  F2FP.F16.F32.PACK_AB R9, R222, R220 ;  /* 0x000000dcde09723e */ /* 0x000fe400000000ff */
[----:B------:R-:W-:Y:S01]  /*fb60*/  F2FP.F16.F32.PACK_AB R5, R216, R214 ;  /* 0x000000d6d805723e */ /* 0x000fe200000000ff */
[----:B------:R-:W-:Y:S01]  /*fb70*/  IMAD.MOV.U32 R3, RZ, RZ, R15 ;  /* 0x000000ffff037224 */ /* 0x000fe200078e000f */
[----:B------:R-:W-:Y:S01]  /*fb80*/  F2FP.F16.F32.PACK_AB R6, R252, R221 ;  /* 0x000000ddfc06723e */ /* 0x000fe200000000ff */
[----:B------:R-:W-:Y:S01]  /*fb90*/  FFMA.FTZ R33, R25, UR10, -R12 ;  /* 0x0000000a19217c23 */ /* 0x000fe2000801080c */
[----:B------:R-:W-:Y:S01]  /*fba0*/  MOV R29, R154 ;  /* 0x0000009a001d7202 */ /* 0x000fe20000000f00 */
[----:B------:R-:W1:Y:S01]  /*fbb0*/  LDSM.16.MT88.4 R12, [R228+0xd000] ;  /* 0x00d00000e40c783b */ /* 0x000e620000004200 */
[----:B------:R-:W-:-:S02]  /*fbc0*/  F2FP.F16.F32.PACK_AB R11, R3, R28 ;  /* 0x0000001c030b723e */ /* 0x000fc400000000ff */
[----:B---3--:R-:W-:Y:S01]  /*fbd0*/  F2FP.F16.F32.PACK_AB R4, R219, R218 ;  /* 0x000000dadb04723e */ /* 0x008fe200000000ff */
[----:B------:R-:W-:Y:S01]  /*fbe0*/  IMAD.MOV.U32 R153, RZ, RZ, R198 ;  /* 0x000000ffff997224 */ /* 0x000fe200078e00c6 */
[----:B------:R-:W-:Y:S02]  /*fbf0*/  F2FP.F16.F32.PACK_AB R7, R217, R215 ;  /* 0x000000d7d907723e */ /* 0x000fe400000000ff */
[----:B------:R-:W-:Y:S01]  /*fc00*/  MOV R152, R199 ;  /* 0x000000c700987202 */ /* 0x000fe20000000f00 */
[-C--:B------:R-:W-:Y:S01]  /*fc10*/  HMMA.16816.F32 R172, R8, R20.reuse, R172 ;  /* 0x0000001408ac723c */ /* 0x080fe200000018ac */
[----:B------:R-:W-:Y:S01]  /*fc20*/  MOV R30, R155 ;  /* 0x0000009b001e7202 */ /* 0x000fe20000000f00 */
[----:B------:R-:W-:Y:S01]  /*fc30*/  MUFU.EX2 R210, R210 ;  /* 0x000000d200d27308 */ /* 0x000fe20000000800 */
[----:B------:R2:W5:Y:S03]  /*fc40*/  LDL.LU R229, [R1+0x9c] ;  /* 0x00009c0001e57983 */ /* 0x0005660000300800 */
[C---:B------:R-:W-:Y:S06]  /*fc50*/  HMMA.16816.F32 R204, R4.reuse, R20, R204 ;  /* 0x0000001404cc723c */ /* 0x040fec00000018cc */
[-C--:B------:R-:W-:Y:S06]  /*fc60*/  HMMA.16816.F32 R200, R4, R22.reuse, R200 ;  /* 0x0000001604c8723c */ /* 0x080fec00000018c8 */
[----:B------:R-:W-:Y:S01]  /*fc70*/  HMMA.16816.F32 R40, R8, R22, R60 ;  /* 0x000000160828723c */ /* 0x000fe2000000183c */
[----:B------:R-:W3:Y:S01]  /*fc80*/  LDSM.16.MT88.4 R20, [R225+0xf000] ;  /* 0x00f00000e114783b */ /* 0x000ee20000004200 */
[----:B------:R-:W-:-:S02]  /*fc90*/  MOV R154, R197 ;  /* 0x000000c5009a7202 */ /* 0x000fc40000000f00 */
[----:B------:R-:W-:Y:S02]  /*fca0*/  MOV R25, R167 ;  /* 0x000000a700197202 */ /* 0x000fe40000000f00 */
[----:B------:R-:W-:Y:S01]  /*fcb0*/  MOV R2, R137 ;  /* 0x0000008900027202 */ /* 0x000fe20000000f00 */
[----:B------:R-:W-:Y:S01]  /*fcc0*/  HMMA.16816.F32 R196, R4, R16, R68 ;  /* 0x0000001004c4723c */ /* 0x000fe20000001844 */
[----:B------:R-:W-:Y:S01]  /*fcd0*/  MOV R155, R143 ;  /* 0x0000008f009b7202 */ /* 0x000fe20000000f00 */
[----:B------:R-:W-:Y:S01]  /*fce0*/  MUFU.EX2 R212, R212 ;  /* 0x000000d400d47308 */ /* 0x000fe20000000800 */
[----:B------:R2:W5:Y:S04]  /*fcf0*/  LDL.LU R224, [R1+0x98] ;  /* 0x0000980001e07983 */ /* 0x0005680000300800 */
        /* <DEDUP_REMOVED lines=8> */
[----:B------:R-:W-:-:S03]  /*fd80*/  MOV R70, R28 ;  /* 0x0000001c00467202 */ /* 0x000fc60000000f00 */
[C---:B------:R-:W-:Y:S06]  /*fd90*/  HMMA.16816.F32 R164, R8.reuse, R16, R76 ;  /* 0x0000001008a4723c */ /* 0x040fec000000184c */
[C---:B------:R-:W-:Y:S01]  /*fda0*/  HMMA.16816.F32 R136, R8.reuse, R18, R56 ;  /* 0x000000120888723c */ /* 0x040fe20000001838 */
[----:B------:R-:W4:Y:S05]  /*fdb0*/  LDSM.16.MT88.4 R16, [R226+0xf000] ;  /* 0x00f00000e210783b */ /* 0x000f2a0000004200 */
[----:B-1----:R-:W-:Y:S06]  /*fdc0*/  HMMA.16816.F32 R60, R8, R12, R52 ;  /* 0x0000000c083c723c */ /* 0x002fec0000001834 */
[----:B---3--:R-:W-:Y:S01]  /*fdd0*/  HMMA.16816.F32 R76, R4, R22, R128 ;  /* 0x00000016044c723c */ /* 0x008fe20000001880 */
[----:B------:R-:W-:Y:S01]  /*fde0*/  MOV R52, R26 ;  /* 0x0000001a00347202 */ /* 0x000fe20000000f00 */
[----:B------:R-:W-:Y:S01]  /*fdf0*/  IMAD.MOV.U32 R54, RZ, RZ, R24 ;  /* 0x000000ffff367224 */ /* 0x000fe200078e0018 */
[----:B------:R-:W-:-:S02]  /*fe00*/  MOV R53, R27 ;  /* 0x0000001b00357202 */ /* 0x000fc40000000f00 */
[----:B------:R-:W-:Y:S01]  /*fe10*/  MOV R55, R25 ;  /* 0x0000001900377202 */ /* 0x000fe20000000f00 */
[C---:B------:R-:W-:Y:S01]  /*fe20*/  HMMA.16816.F32 R48, R4.reuse, R12, R48 ;  /* 0x0000000c0430723c */ /* 0x040fe20000001830 */
[----:B------:R-:W-:Y:S01]  /*fe30*/  MOV R131, R29 ;  /* 0x0000001d00837202 */ /* 0x000fe20000000f00 */
[----:B------:R-:W-:Y:S01]  /*fe40*/  IMAD.MOV.U32 R129, RZ, RZ, R31 ;  /* 0x000000ffff817224 */ /* 0x000fe200078e001f */
[----:B------:R-:W-:Y:S01]  /*fe50*/  MOV R130, R30 ;  /* 0x0000001e00827202 */ /* 0x000fe20000000f00 */
[----:B------:R-:W1:Y:S02]  /*fe60*/  LDSM.16.MT88.4 R24, [R227+0xd000] ;  /* 0x00d00000e318783b */ /* 0x000e640000004200 */
[-C--:B------:R-:W-:Y:S02]  /*fe70*/  HMMA.16816.F32 R184, R4, R14.reuse, R184 ;  /* 0x0000000e04b8723c */ /* 0x080fe400000018b8 */
[----:B------:R-:W-:Y:S04]  /*fe80*/  LDSM.16.MT88.4 R28, [R227+0xf000] ;  /* 0x00f00000e31c783b */ /* 0x000fe80000004200 */
[----:B------:R-:W-:Y:S01]  /*fe90*/  HMMA.16816.F32 R56, R8, R14, R72 ;  /* 0x0000000e0838723c */ /* 0x000fe20000001848 */
[----:B------:R-:W3:Y:S01]  /*fea0*/  LDSM.16.MT88.4 R12, [R228+0xf000] ;  /* 0x00f00000e40c783b */ /* 0x000ee20000004200 */
[----:B------:R-:W-:-:S04]  /*feb0*/  MOV R128, R47 ;  /* 0x0000002f00807202 */ /* 0x000fc80000000f00 */
[C---:B------:R-:W-:Y:S06]  /*fec0*/  HMMA.16816.F32 R72, R4.reuse, R20, R88 ;  /* 0x000000140448723c */ /* 0x040fec0000001858 */
[C---:B----4-:R-:W-:Y:S06]  /*fed0*/  HMMA.16816.F32 R88, R4.reuse, R16, R112 ;  /* 0x000000100458723c */ /* 0x050fec0000001870 */
[----:B------:R-:W-:Y:S01]  /*fee0*/  HMMA.16816.F32 R92, R4, R18, R92 ;  /* 0x00000012045c723c */ /* 0x000fe2000000185c */
[----:B------:R-:W-:Y:S01]  /*fef0*/  MOV R115, R46 ;  /* 0x0000002e00737202 */ /* 0x000fe20000000f00 */
[----:B------:R-:W-:Y:S01]  /*ff00*/  IMAD.MOV.U32 R113, RZ, RZ, R68 ;  /* 0x000000ffff717224 */ /* 0x000fe200078e0044 */
[----:B------:R-:W-:-:S02]  /*ff10*/  MOV R114, R55 ;  /* 0x0000003700727202 */ /* 0x000fc40000000f00 */
[----:B------:R-:W-:Y:S01]  /*ff20*/  MOV R112, R69 ;  /* 0x0000004500707202 */ /* 0x000fe20000000f00 */
[C---:B-1----:R-:W-:Y:S06]  /*ff30*/  HMMA.16816.F32 R180, R4.reuse, R24, R180 ;  /* 0x0000001804b4723c */ /* 0x042fec00000018b4 */
[C---:B------:R-:W-:Y:S06]  /*ff40*/  HMMA.16816.F32 R176, R4.reuse, R26, R176 ;  /* 0x0000001a04b0723c */ /* 0x040fec00000018b0 */
[C---:B---3--:R-:W-:Y:S06]  /*ff50*/  HMMA.16816.F32 R104, R4.reuse, R12, R104 ;  /* 0x0000000c0468723c */ /* 0x048fec0000001868 */
[C---:B------:R-:W-:Y:S06]  /*ff60*/  HMMA.16816.F32 R108, R4.reuse, R14, R108 ;  /* 0x0000000e046c723c */ /* 0x040fec000000186c */
[C---:B------:R-:W-:Y:S06]  /*ff70*/  HMMA.16816.F32 R120, R4.reuse, R28, R120 ;  /* 0x0000001c0478723c */ /* 0x040fec0000001878 */
[----:B------:R-:W-:Y:S07]  /*ff80*/  HMMA.16816.F32 R44, R4, R30, R124 ;  /* 0x0000001e042c723c */ /* 0x000fee000000187c */
[----:B------:R-:W-:Y:S01]  /*ff90*/  MOV R7, R2 ;  /* 0x0000000200077202 */ /* 0x000fe20000000f00 */
[----:B------:R-:W-:Y:S01]  /*ffa0*/  IMAD.MOV.U32 R6, RZ, RZ, R3 ;  /* 0x000000ffff067224 */ /* 0x000fe200078e0003 */
[----:B------:R-:W-:-:S02]  /*ffb0*/  MOV R5, R148 ;  /* 0x0000009400057202 */ /* 0x000fc40000000f00 */
[----:B------:R-:W-:Y:S02]  /*ffc0*/  MOV R4, R149 ;  /* 0x0000009500047202 */ /* 0x000fe40000000f00 */
[----:B------:R-:W-:Y:S02]  /*ffd0*/  MOV R3, R150 ;  /* 0x0000009600037202 */ /* 0x000fe40000000f00 */
[----:B------:R-:W-:Y:S01]  /*ffe0*/  MOV R2, R151 ;  /* 0x0000009700027202 */ /* 0x000fe20000000f00 */
[----:B------:R-:W-:Y:S01]  /*fff0*/  IMAD.MOV.U32 R126, RZ, RZ, R52 ;  /* 0x000000ffff7e7224 */ /* 0x000fe200078e0034 */
[----:B------:R-:W-:Y:S01]  /*10000*/  MOV R127, R115 ;  /* 0x00000073007f7202 */ /* 0x000fe20000000f00 */
[----:B------:R-:W-:Y:S01]  /*10010*/  HMMA.16816.F32 R148, R8, R24, R160 ;  /* 0x000000180894723c */ /* 0x000fe200000018a0 */
[----:B------:R-:W-:Y:S02]  /*10020*/  MOV R125, R53 ;  /* 0x00000035007d7202 */ /* 0x000fe40000000f00 */
[----:B------:R-:W-:-:S02]  /*10030*/  MOV R115, R54 ;  /* 0x0000003600737202 */ /* 0x000fc40000000f00 */
[----:B------:R-:W-:Y:S01]  /*10040*/  MOV R124, R70 ;  /* 0x00000046007c7202 */ /* 0x000fe20000000f00 */
[C---:B------:R-:W-:Y:S01]  /*10050*/  HMMA.16816.F32 R52, R8.reuse, R22, R132 ;  /* 0x000000160834723c */ /* 0x040fe20000001884 */
[----:B------:R-:W-:Y:S01]  /*10060*/  IMAD.MOV.U32 R162, RZ, RZ, R71 ;  /* 0x000000ffffa27224 */ /* 0x000fe200078e0047 */
[----:B------:R-:W-:Y:S01]  /*10070*/  MOV R163, R143 ;  /* 0x0000008f00a37202 */ /* 0x000fe20000000f00 */
[----:B------:R-:W-:Y:S03]  /*10080*/  MUFU.EX2 R132, R170 ;  /* 0x000000aa00847308 */ /* 0x000fe60000000800 */
[C---:B------:R-:W-:Y:S05]  /*10090*/  HMMA.16816.F32 R68, R8.reuse, R20, R144 ;  /* 0x000000140844723c */ /* 0x040fea0000001890 */
[----:B------:R-:W-:Y:S01]  /*100a0*/  MUFU.EX2 R133, R169 ;  /* 0x000000a900857308 */ /* 0x000fe20000000800 */
[C---:B------:R-:W-:Y:S07]  /*100b0*/  HMMA.16816.F32 R20, R8.reuse, R16, R116 ;  /* 0x000000100814723c */ /* 0x040fee0000001874 */
[----:B------:R-:W-:Y:S01]  /*100c0*/  MUFU.EX2 R135, R188 ;  /* 0x000000bc00877308 */ /* 0x000fe20000000800 */
[C---:B------:R-:W-:Y:S07]  /*100d0*/  HMMA.16816.F32 R116, R8.reuse, R28, R80 ;  /* 0x0000001c0874723c */ /* 0x040fee0000001850 */
[----:B------:R-:W-:Y:S08]  /*100e0*/  MUFU.EX2 R134, R189 ;  /* 0x000000bd00867308 */ /* 0x000ff00000000800 */
[----:B------:R-:W-:Y:S08]  /*100f0*/  MUFU.EX2 R209, R209 ;  /* 0x000000d100d17308 */ /* 0x000ff00000000800 */
[----:B------:R-:W-:Y:S08]  /*10100*/  MUFU.EX2 R213, R213 ;  /* 0x000000d500d57308 */ /* 0x000ff00000000800 */
[----:B------:R-:W1:Y:S08]  /*10110*/  MUFU.EX2 R211, R211 ;  /* 0x000000d300d37308 */ /* 0x000e700000000800 */
[----:B------:R-:W-:Y:S08]  /*10120*/  MUFU.EX2 R208, R208 ;  /* 0x000000d000d07308 */ /* 0x000ff00000000800 */
[----:B------:R-:W-:Y:S08]  /*10130*/  MUFU.EX2 R34, R34 ;  /* 0x0000002200227308 */ /* 0x000ff00000000800 */
[----:B------:R-:W3:Y:S08]  /*10140*/  MUFU.EX2 R33, R33 ;  /* 0x0000002100217308 */ /* 0x000ef00000000800 */
[----:B------:R-:W-:Y:S08]  /*10150*/  MUFU.EX2 R32, R32 ;  /* 0x0000002000207308 */ /* 0x000ff00000000800 */
[----:B------:R-:W-:Y:S01]  /*10160*/  MUFU.EX2 R35, R35 ;  /* 0x0000002300237308 */ /* 0x000fe20000000800 */
[----:B------:R-:W-:Y:S01]  /*10170*/  FADD.FTZ R4, R4, R142 ;  /* 0x0000008e04047221 */ /* 0x000fe20000010000 */
[C---:B------:R-:W-:Y:S01]  /*10180*/  HMMA.16816.F32 R24, R8.reuse, R26, R156 ;  /* 0x0000001a0818723c */ /* 0x040fe2000000189c */
[----:B------:R-:W-:Y:S01]  /*10190*/  FADD.FTZ R3, R3, R141 ;  /* 0x0000008d03037221 */ /* 0x000fe20000010000 */
[----:B------:R-:W-:Y:S01]  /*101a0*/  FADD.FTZ R2, R2, R140 ;  /* 0x0000008c02027221 */ /* 0x000fe20000010000 */
[----:B------:R-:W-:Y:S01]  /*101b0*/  FADD.FTZ R0, R162, R0 ;  /* 0x00000000a2007221 */ /* 0x000fe20000010000 */
[----:B------:R-:W-:Y:S02]  /*101c0*/  LDSM.16.MT88.4 R144, [R227+0xd800] ;  /* 0x00d80000e390783b */ /* 0x000fe40000004200 */
[----:B------:R-:W4:Y:S08]  /*101d0*/  MUFU.EX2 R143, R171 ;  /* 0x000000ab008f7308 */ /* 0x000f300000000800 */
[----:B------:R2:W4:Y:S01]  /*101e0*/  MUFU.EX2 R28, R168 ;  /* 0x000000a8001c7308 */ /* 0x0005220000000800 */
[C---:B------:R-:W-:Y:S01]  /*101f0*/  HMMA.16816.F32 R16, R8.reuse, R18, R100 ;  /* 0x000000120810723c */ /* 0x040fe20000001864 */
[----:B------:R-:W-:Y:S01]  /*10200*/  MOV R29, R126 ;  /* 0x0000007e001d7202 */ /* 0x000fe20000000f00 */
[----:B------:R-:W-:Y:S04]  /*10210*/  LDSM.16.MT88.4 R80, [R225+0xf800] ;  /* 0x00f80000e150783b */ /* 0x000fe80000004200 */
[----:B--2---:R-:W2:Y:S01]  /*10220*/  LDSM.16.MT88.4 R168, [R225+0xd800] ;  /* 0x00d80000e1a8783b */ /* 0x004ea20000004200 */
[----:B------:R-:W-:Y:S01]  /*10230*/  HMMA.16816.F32 R100, R8, R12, R96 ;  /* 0x0000000c0864723c */ /* 0x000fe20000001860 */
[----:B------:R-:W-:Y:S01]  /*10240*/  MOV R141, R124 ;  /* 0x0000007c008d7202 */ /* 0x000fe20000000f00 */
[----:B------:R-:W-:Y:S01]  /*10250*/  IMAD.MOV.U32 R140, RZ, RZ, R125 ;  /* 0x000000ffff8c7224 */ /* 0x000fe200078e007d */
[----:B------:R-:W-:Y:S01]  /*10260*/  MOV R158, R131 ;  /* 0x00000083009e7202 */ /* 0x000fe20000000f00 */
[----:B------:R-:W-:-:S02]  /*10270*/  IMAD.MOV.U32 R159, RZ, RZ, R130 ;  /* 0x000000ffff9f7224 */ /* 0x000fc400078e0082 */
[C---:B------:R-:W-:Y:S01]  /*10280*/  HMMA.16816.F32 R12, R8.reuse, R14, R84 ;  /* 0x0000000e080c723c */ /* 0x040fe20000001854 */
[----:B-1----:R-:W-:Y:S01]  /*10290*/  F2FP.F16.F32.PACK_AB R124, R211, R213 ;  /* 0x000000d5d37c723e */ /* 0x002fe200000000ff */
[----:B------:R-:W-:Y:S01]  /*102a0*/  FADD.FTZ R4, R163, R4 ;  /* 0x00000004a3047221 */ /* 0x000fe20000010000 */
[----:B---3--:R-:W-:Y:S01]  /*102b0*/  F2FP.F16.F32.PACK_AB R125, R33, R34 ;  /* 0x00000022217d723e */ /* 0x008fe200000000ff */
[----:B------:R-:W1:Y:S02]  /*102c0*/  LDSM.16.MT88.4 R160, [R226+0xd800] ;  /* 0x00d80000e2a0783b */ /* 0x000e640000004200 */
[----:B------:R-:W-:Y:S01]  /*102d0*/  HMMA.16816.F32 R36, R8, R30, R36 ;  /* 0x0000001e0824723c */ /* 0x000fe20000001824 */
[----:B----4-:R-:W-:Y:S01]  /*102e0*/  F2FP.F16.F32.PACK_AB R130, R134, R143 ;  /* 0x0000008f8682723e */ /* 0x010fe200000000ff */
[----:B------:R-:W-:Y:S01]  /*102f0*/  IMAD.MOV.U32 R157, RZ, RZ, R155 ;  /* 0x000000ffff9d7224 */ /* 0x000fe200078e009b */
[----:B------:R-:W-:Y:S02]  /*10300*/  F2FP.F16.F32.PACK_AB R131, R133, R132 ;  /* 0x000000848583723e */ /* 0x000fe400000000ff */
[----:B------:R-:W-:-:S02]  /*10310*/  MOV R189, R152 ;  /* 0x0000009800bd7202 */ /* 0x000fc40000000f00 */
[----:B------:R-:W-:Y:S02]  /*10320*/  MOV R188, R153 ;  /* 0x0000009900bc7202 */ /* 0x000fe40000000f00 */
[----:B------:R-:W-:Y:S01]  /*10330*/  MOV R156, R154 ;  /* 0x0000009a009c7202 */ /* 0x000fe20000000f00 */
[----:B------:R-:W-:Y:S01]  /*10340*/  FADD.FTZ R3, R195, R3 ;  /* 0x00000003c3037221 */ /* 0x000fe20000010000 */
[----:B------:R-:W-:Y:S01]  /*10350*/  MOV R31, R127 ;  /* 0x0000007f001f7202 */ /* 0x000fe20000000f00 */
[----:B------:R-:W3:Y:S01]  /*10360*/  LDSM.16.MT88.4 R152, [R228+0xd800] ;  /* 0x00d80000e498783b */ /* 0x000ee20000004200 */
[----:B------:R-:W-:Y:S02]  /*10370*/  MOV R30, R128 ;  /* 0x00000080001e7202 */ /* 0x000fe40000000f00 */
[----:B------:R-:W-:Y:S01]  /*10380*/  MOV R11, R129 ;  /* 0x00000081000b7202 */ /* 0x000fe20000000f00 */
[----:B------:R-:W4:Y:S01]  /*10390*/  LDSM.16.MT88.4 R96, [R226+0xf800] ;  /* 0x00f80000e260783b */ /* 0x000f220000004200 */
[----:B------:R-:W-:-:S02]  /*103a0*/  F2FP.F16.F32.PACK_AB R128, R135, R210 ;  /* 0x000000d28780723e */ /* 0x000fc400000000ff */
[----:B------:R-:W-:Y:S02]  /*103b0*/  F2FP.F16.F32.PACK_AB R129, R209, R212 ;  /* 0x000000d4d181723e */ /* 0x000fe400000000ff */
[----:B------:R-:W-:Y:S02]  /*103c0*/  F2FP.F16.F32.PACK_AB R126, R28, R208 ;  /* 0x000000d01c7e723e */ /* 0x000fe400000000ff */
[----:B------:R-:W-:Y:S01]  /*103d0*/  F2FP.F16.F32.PACK_AB R127, R35, R32 ;  /* 0x00000020237f723e */ /* 0x000fe200000000ff */
[----:B------:R-:W-:Y:S01]  /*103e0*/  FADD.FTZ R9, R190, R4 ;  /* 0x00000004be097221 */ /* 0x000fe20000010000 */
[----:B------:R-:W-:Y:S01]  /*103f0*/  FADD.FTZ R3, R5, R3 ;  /* 0x0000000305037221 */ /* 0x000fe20000010000 */
[----:B--2---:R-:W-:Y:S01]  /*10400*/  HMMA.16816.F32 R172, R128, R168, R172 ;  /* 0x000000a880ac723c */ /* 0x004fe200000018ac */
[----:B------:R-:W-:Y:S02]  /*10410*/  MOV R10, R6 ;  /* 0x00000006000a7202 */ /* 0x000fe40000000f00 */
[----:B------:R-:W-:-:S02]  /*10420*/  MOV R142, R7 ;  /* 0x00000007008e7202 */ /* 0x000fc40000000f00 */
[----:B------:R-:W-:Y:S01]  /*10430*/  LDSM.16.MT88.4 R4, [R227+0xf800] ;  /* 0x00f80000e304783b */ /* 0x000fe20000004200 */
[C---:B------:R-:W-:Y:S06]  /*10440*/  HMMA.16816.F32 R204, R124.reuse, R168, R204 ;  /* 0x000000a87ccc723c */ /* 0x040fec00000018cc */
[-C--:B------:R-:W-:Y:S06]  /*10450*/  HMMA.16816.F32 R200, R124, R170.reuse, R200 ;  /* 0x000000aa7cc8723c */ /* 0x080fec00000018c8 */
[----:B------:R-:W-:Y:S07]  /*10460*/  HMMA.16816.F32 R168, R128, R170, R40 ;  /* 0x000000aa80a8723c */ /* 0x000fee0000001828 */
[----:B------:R-:W-:-:S02]  /*10470*/  MOV R43, R112 ;  /* 0x00000070002b7202 */ /* 0x000fc40000000f00 */
        /* <DEDUP_REMOVED lines=9> */
[C---:B-1----:R-:W-:Y:S07]  /*10510*/  HMMA.16816.F32 R192, R124.reuse, R162, R64 ;  /* 0x000000a27cc0723c */ /* 0x042fee0000001840 */
[----:B------:R-:W-:Y:S01]  /*10520*/  IMAD.MOV.U32 R67, RZ, RZ, R189 ;  /* 0x000000ffff437224 */ /* 0x000fe200078e00bd */
[----:B------:R-:W-:Y:S01]  /*10530*/  MOV R64, R156 ;  /* 0x0000009c00407202 */ /* 0x000fe20000000f00 */
[----:B---3--:R-:W-:Y:S01]  /*10540*/  HMMA.16816.F32 R188, R124, R152, R48 ;  /* 0x000000987cbc723c */ /* 0x008fe20000001830 */
        /* <DEDUP_REMOVED lines=92> */
[----:B-1----:R-:W-:-:S06]  /*10b10*/  MOV R2, UR20 ;  /* 0x0000001400027c02 */ /* 0x002fcc0008000f00 */
[----:B------:R-:W1:Y:S01]  /*10b20*/  @!P2 LDC.64 R14, c[0x0][0x220] ;  /* 0x00008800ff0eab82 */ /* 0x000e620000000a00 */
[----:B------:R-:W-:Y:S01]  /*10b30*/  MOV R3, UR21 ;  /* 0x0000001500037c02 */ /* 0x000fe20008000f00 */
[----:B------:R-:W-:-:S06]  /*10b40*/  IMAD.U32 R3, RZ, RZ, UR4 ;  /* 0x00000004ff037e24 */ /* 0x000fcc000f8e00ff */
        /* <DEDUP_REMOVED lines=76> */
[----:B------:R-:W1:Y:S04]  /*11010*/  LDSM.16.M88.4 R28, [R242] ;  /* 0x00000000f21c783b */ /* 0x000e680000000200 */
[----:B------:R-:W1:Y:S04]  /*11020*/  LDSM.16.M88.4 R24, [R241] ;  /* 0x00000000f118783b */ /* 0x000e680000000200 */
[----:B------:R-:W1:Y:S01]  /*11030*/  LDSM.16.M88.4 R48, [R224+0x8000] ;  /* 0x00800000e030783b */ /* 0x000e620000000200 */
        /* <DEDUP_REMOVED lines=9> */
[----:B------:R-:W-:Y:S06]  /*110d0*/  HMMA.16816.F32 R64, R16, R40, RZ ;  /* 0x000000281040723c */ /* 0x000fec00000018ff */
[-C--:B------:R-:W-:Y:S06]  /*110e0*/  HMMA.16816.F32 R220, R8, R28.reuse, R136 ;  /* 0x0000001c08dc723c */ /* 0x080fec0000001888 */
[----:B------:R-:W-:Y:S01]  /*110f0*/  HMMA.16816.F32 R216, R4, R28, R132 ;  /* 0x0000001c04d8723c */ /* 0x000fe20000001884 */
[----:B------:R-:W-:Y:S01]  /*11100*/  MOV R3, R57 ;  /* 0x0000003900037202 */ /* 0x000fe20000000f00 */
[----:B------:R-:W-:Y:S01]  /*11110*/  IMAD.MOV.U32 R0, RZ, RZ, R59 ;  /* 0x000000ffff007224 */ /* 0x000fe200078e003b */
[----:B------:R-:W-:-:S03]  /*11120*/  MOV R2, R58 ;  /* 0x0000003a00027202 */ /* 0x000fc60000000f00 */
[----:B------:R-:W-:Y:S01]  /*11130*/  HMMA.16816.F32 R60, R4, R24, R60 ;  /* 0x00000018043c723c */ /* 0x000fe2000000183c */
[----:B------:R-:W-:-:S05]  /*11140*/  IMAD.MOV.U32 R28, RZ, RZ, R56 ;  /* 0x000000ffff1c7224 */ /* 0x000fca00078e0038 */
[----:B------:R-:W-:Y:S01]  /*11150*/  HMMA.16816.F32 R56, R12, R46, RZ ;  /* 0x0000002e0c38723c */ /* 0x000fe200000018ff */
[----:B------:R-:W-:Y:S02]  /*11160*/  MOV R40, R53 ;  /* 0x0000003500287202 */ /* 0x000fe40000000f00 */
[----:B------:R-:W-:Y:S01]  /*11170*/  MOV R41, R52 ;  /* 0x0000003400297202 */ /* 0x000fe20000000f00 */
[----:B------:R-:W-:Y:S01]  /*11180*/  IMAD.MOV.U32 R21, RZ, RZ, R54 ;  /* 0x000000ffff157224 */ /* 0x000fe200078e0036 */
[----:B------:R-:W-:Y:S01]  /*11190*/  MOV R20, R55 ;  /* 0x0000003700147202 */ /* 0x000fe20000000f00 */
[----:B------:R-:W-:Y:S06]  /*111a0*/  HMMA.16816.F32 R212, R8, R24, R64 ;  /* 0x0000001808d4723c */ /* 0x000fec0000001840 */
[-C--:B------:R-:W-:Y:S06]  /*111b0*/  HMMA.16816.F32 R208, R16, R48.reuse, RZ ;  /* 0x0000003010d0723c */ /* 0x080fec00000018ff */
[----:B------:R-:W-:Y:S01]  /*111c0*/  HMMA.16816.F32 R140, R12, R48, RZ ;  /* 0x000000300c8c723c */ /* 0x000fe200000018ff */
[----:B------:R-:W-:Y:S01]  /*111d0*/  MOV R252, R60 ;  /* 0x0000003c00fc7202 */ /* 0x000fe20000000f00 */
[----:B------:R-:W-:Y:S01]  /*111e0*/  IMAD.MOV.U32 R37, RZ, RZ, R61 ;  /* 0x000000ffff257224 */ /* 0x000fe200078e003d */
[----:B------:R-:W-:-:S02]  /*111f0*/  MOV R25, R62 ;  /* 0x0000003e00197202 */ /* 0x000fc40000000f00 */
[----:B------:R-:W-:Y:S01]  /*11200*/  MOV R24, R63 ;  /* 0x0000003f00187202 */ /* 0x000fe20000000f00 */
[C---:B------:R-:W-:Y:S06]  /*11210*/  HMMA.16816.F32 R52, R12.reuse, R42, RZ ;  /* 0x0000002a0c34723c */ /* 0x040fec00000018ff */
[----:B------:R-:W-:Y:S06]  /*11220*/  HMMA.16816.F32 R60, R12, R50, RZ ;  /* 0x000000320c3c723c */ /* 0x000fec00000018ff */
[----:B------:R-:W-:Y:S06]  /*11230*/  HMMA.16816.F32 R132, R4, R30, R56 ;  /* 0x0000001e0484723c */ /* 0x000fec0000001838 */
[----:B------:R-:W-:Y:S01]  /*11240*/  HMMA.16816.F32 R12, R12, R38, RZ ;  /* 0x000000260c0c723c */ /* 0x000fe200000018ff */
[----:B------:R-:W-:Y:S01]  /*11250*/  MOV R58, R41 ;  /* 0x00000029003a7202 */ /* 0x000fe20000000f00 */
[----:B------:R-:W-:-:S04]  /*11260*/  IMAD.MOV.U32 R59, RZ, RZ, R40 ;  /* 0x000000ffff3b7224 */ /* 0x000fc800078e0028 */
[C---:B------:R-:W-:Y:S06]  /*11270*/  HMMA.16816.F32 R48, R16.reuse, R50, RZ ;  /* 0x000000321030723c */ /* 0x040fec00000018ff */
[C---:B------:R-:W-:Y:S06]  /*11280*/  HMMA.16816.F32 R44, R16.reuse, R46, RZ ;  /* 0x0000002e102c723c */ /* 0x040fec00000018ff */
[C---:B------:R-:W-:Y:S06]  /*11290*/  HMMA.16816.F32 R40, R16.reuse, R42, RZ ;  /* 0x0000002a1028723c */ /* 0x040fec00000018ff */
[----:B------:R-:W-:Y:S01]  /*112a0*/  HMMA.16816.F32 R16, R16, R38, RZ ;  /* 0x000000261010723c */ /* 0x000fe200000018ff */
[----:B------:R-:W-:-:S02]  /*112b0*/  MOV R36, R212 ;  /* 0x000000d400247202 */ /* 0x000fc40000000f00 */
[----:B------:R-:W-:-:S03]  /*112c0*/  MOV R29, R215 ;  /* 0x000000d7001d7202 */ /* 0x000fc60000000f00 */
[-C--:B----4-:R-:W-:Y:S06]  /*112d0*/  HMMA.16816.F32 R208, R8, R32.reuse, R208 ;  /* 0x0000002008d0723c */ /* 0x090fec00000018d0 */
[C---:B------:R-:W-:Y:S06]  /*112e0*/  HMMA.16816.F32 R140, R4.reuse, R32, R140 ;  /* 0x00000020048c723c */ /* 0x040fec000000188c */
[----:B------:R-:W-:Y:S01]  /*112f0*/  HMMA.16816.F32 R64, R4, R34, R60 ;  /* 0x000000220440723c */ /* 0x000fe2000000183c */
[----:B------:R-:W-:Y:S01]  /*11300*/  MOV R33, R213 ;  /* 0x000000d500217202 */ /* 0x000fe20000000f00 */
[----:B------:R-:W-:-:S04]  /*11310*/  IMAD.MOV.U32 R32, RZ, RZ, R214 ;  /* 0x000000ffff207224 */ /* 0x000fc800078e00d6 */
        /* <DEDUP_REMOVED lines=9> */
[----:B-1----:R-:W-:Y:S07]  /*113b0*/  HMMA.16816.F32 R60, R4, R12, R140 ;  /* 0x0000000c043c723c */ /* 0x002fee000000188c */
[----:B------:R-:W-:-:S02]  /*113c0*/  MOV R140, R58 ;  /* 0x0000003a008c7202 */ /* 0x000fc40000000f00 */
[----:B------:R-:W-:Y:S01]  /*113d0*/  MOV R141, R59 ;  /* 0x0000003b008d7202 */ /* 0x000fe20000000f00 */
[----:B------:R-:W-:Y:S06]  /*113e0*/  HMMA.16816.F32 R52, R4, R14, R64 ;  /* 0x0000000e0434723c */ /* 0x000fec0000001840 */
[----:B--2---:R-:W-:Y:S07]  /*113f0*/  HMMA.16816.F32 R56, R8, R12, R208 ;  /* 0x0000000c0838723c */ /* 0x004fee00000018d0 */
[----:B------:R-:W-:-:S02]  /*11400*/  MOV R210, R25 ;  /* 0x0000001900d27202 */ /* 0x000fc40000000f00 */
[----:B------:R-:W-:Y:S02]  /*11410*/  MOV R211, R24 ;  /* 0x0000001800d37202 */ /* 0x000fe40000000f00 */
[----:B------:R-:W-:Y:S01]  /*11420*/  HMMA.16816.F32 R24, R8, R14, R48 ;  /* 0x0000000e0818723c */ /* 0x000fe20000001830 */
[----:B------:R-:W1:Y:S01]  /*11430*/  LDSM.16.M88.4 R12, [R230+0x8800] ;  /* 0x00880000e60c783b */ /* 0x000e620000000200 */
[----:B------:R-:W-:Y:S02]  /*11440*/  MOV R65, R33 ;  /* 0x0000002100417202 */ /* 0x000fe40000000f00 */
[----:B------:R-:W-:Y:S01]  /*11450*/  MOV R66, R32 ;  /* 0x0000002000427202 */ /* 0x000fe20000000f00 */
[----:B------:R-:W-:Y:S01]  /*11460*/  IMAD.MOV.U32 R142, RZ, RZ, R21 ;  /* 0x000000ffff8e7224 */ /* 0x000fe200078e0015 */
[----:B------:R-:W-:Y:S01]  /*11470*/  MOV R143, R20 ;  /* 0x00000014008f7202 */ /* 0x000fe20000000f00 */
[----:B------:R-:W-:Y:S02]  /*11480*/  IMAD.MOV.U32 R209, RZ, RZ, R37 ;  /* 0x000000ffffd17224 */ /* 0x000fe400078e0025 */
[----:B------:R-:W-:-:S02]  /*11490*/  IMAD.MOV.U32 R64, RZ, RZ, R36 ;  /* 0x000000ffff407224 */ /* 0x000fc400078e0024 */
[----:B------:R-:W-:Y:S01]  /*114a0*/  IMAD.MOV.U32 R67, RZ, RZ, R29 ;  /* 0x000000ffff437224 */ /* 0x000fe200078e001d */
[----:B-1----:R-:W-:Y:S06]  /*114b0*/  HMMA.16816.F32 R32, R8, R12, R220 ;  /* 0x0000000c0820723c */ /* 0x002fec00000018dc */
[----:B------:R-:W-:Y:S01]  /*114c0*/  HMMA.16816.F32 R36, R4, R14, R132 ;  /* 0x0000000e0424723c */ /* 0x000fe20000001884 */
[----:B------:R-:W-:-:S05]  /*114d0*/  MOV R220, R28 ;  /* 0x0000001c00dc7202 */ /* 0x000fca0000000f00 */
[----:B------:R-:W-:Y:S06]  /*114e0*/  HMMA.16816.F32 R28, R4, R12, R216 ;  /* 0x0000000c041c723c */ /* 0x000fec00000018d8 */
[----:B------:R-:W-:Y:S01]  /*114f0*/  HMMA.16816.F32 R20, R8, R14, R44 ;  /* 0x0000000e0814723c */ /* 0x000fe2000000182c */
[----:B------:R-:W1:Y:S01]  /*11500*/  LDSM.16.M88.4 R12, [R230+0x9000] ;  /* 0x00900000e60c783b */ /* 0x000e620000000200 */
[----:B------:R-:W-:Y:S01]  /*11510*/  MOV R208, R252 ;  /* 0x000000fc00d07202 */ /* 0x000fe20000000f00 */
[----:B------:R-:W-:Y:S01]  /*11520*/  IMAD.MOV.U32 R222, RZ, RZ, R2 ;  /* 0x000000ffffde7224 */ /* 0x000fe200078e0002 */
[----:B------:R-:W-:-:S02]  /*11530*/  MOV R221, R3 ;  /* 0x0000000300dd7202 */ /* 0x000fc40000000f00 */
[-C--:B-1----:R-:W-:Y:S06]  /*11540*/  HMMA.16816.F32 R44, R8, R12.reuse, R64 ;  /* 0x0000000c082c723c */ /* 0x082fec0000001840 */
[C---:B------:R-:W-:Y:S06]  /*11550*/  HMMA.16816.F32 R48, R4.reuse, R12, R208 ;  /* 0x0000000c0430723c */ /* 0x040fec00000018d0 */
[-C--:B------:R-:W-:Y:S06]  /*11560*/  HMMA.16816.F32 R132, R4, R14.reuse, R136 ;  /* 0x0000000e0484723c */ /* 0x080fec0000001888 */
[----:B------:R-:W-:Y:S01]  /*11570*/  HMMA.16816.F32 R64, R8, R14, R40 ;  /* 0x0000000e0840723c */ /* 0x000fe20000001828 */
[----:B------:R-:W1:Y:S01]  /*11580*/  LDSM.16.M88.4 R12, [R230+0x9800] ;  /* 0x00980000e60c783b */ /* 0x000e620000000200 */
[----:B------:R-:W-:-:S04]  /*11590*/  MOV R223, R0 ;  /* 0x0000000000df7202 */ /* 0x000fc80000000f00 */
        /* <DEDUP_REMOVED lines=12> */
[----:B------:R-:W-:Y:S01]  /*11660*/  MOV R252, R40 ;  /* 0x0000002800fc7202 */ /* 0x000fe20000000f00 */
[----:B------:R-:W-:Y:S01]  /*11670*/  IMAD.MOV.U32 R3, RZ, RZ, R41 ;  /* 0x000000ffff037224 */ /* 0x000fe200078e0029 */
[----:B------:R-:W-:-:S02]  /*11680*/  MOV R2, R42 ;  /* 0x0000002a00027202 */ /* 0x000fc40000000f00 */
[----:B------:R-:W-:Y:S01]  /*11690*/  MOV R0, R43 ;  /* 0x0000002b00007202 */ /* 0x000fe20000000f00 */
[-C--:B-1----:R-:W-:Y:S06]  /*116a0*/  HMMA.16816.F32 R32, R8, R12.reuse, R32 ;  /* 0x0000000c0820723c */ /* 0x082fec0000001820 */
[C---:B------:R-:W-:Y:S06]  /*116b0*/  HMMA.16816.F32 R40, R4.reuse, R12, R28 ;  /* 0x0000000c0428723c */ /* 0x040fec000000181c */
[-C--:B------:R-:W-:Y:S06]  /*116c0*/  HMMA.16816.F32 R36, R4, R14.reuse, R36 ;  /* 0x0000000e0424723c */ /* 0x080fec0000001824 */
[----:B------:R-:W-:Y:S01]  /*116d0*/  HMMA.16816.F32 R20, R8, R14, R20 ;  /* 0x0000000e0814723c */ /* 0x000fe20000001814 */
[----:B------:R-:W1:Y:S05]  /*116e0*/  LDSM.16.M88.4 R12, [R229+0x1000] ;  /* 0x00100000e50c783b */ /* 0x000e6a0000000200 */
[----:B------:R-:W-:Y:S01]  /*116f0*/  IMAD.MOV.U32 R19, RZ, RZ, R32 ;  /* 0x000000ffff137224 */ /* 0x000fe200078e0020 */
[----:B------:R-:W-:Y:S01]  /*11700*/  MOV R17, R34 ;  /* 0x0000002200117202 */ /* 0x000fe20000000f00 */
[----:B------:R-:W-:Y:S01]  /*11710*/  IMAD.MOV.U32 R16, RZ, RZ, R35 ;  /* 0x000000ffff107224 */ /* 0x000fe200078e0023 */
[----:B------:R-:W-:Y:S01]  /*11720*/  MOV R18, R33 ;  /* 0x0000002100127202 */ /* 0x000fe20000000f00 */
[----:B-1----:R-:W-:Y:S06]  /*11730*/  HMMA.16816.F32 R24, R4, R14, R132 ;  /* 0x0000000e0418723c */ /* 0x002fec0000001884 */
[----:B------:R-:W-:Y:S01]  /*11740*/  HMMA.16816.F32 R32, R8, R12, R44 ;  /* 0x0000000c0820723c */ /* 0x000fe2000000182c */
[----:B------:R-:W-:Y:S01]  /*11750*/  MOV R132, R19 ;  /* 0x0000001300847202 */ /* 0x000fe20000000f00 */
[----:B------:R-:W-:Y:S01]  /*11760*/  IMAD.MOV.U32 R134, RZ, RZ, R17 ;  /* 0x000000ffff867224 */ /* 0x000fe200078e0011 */
[----:B------:R-:W-:-:S02]  /*11770*/  MOV R133, R18 ;  /* 0x0000001200857202 */ /* 0x000fc40000000f00 */
[----:B------:R-:W-:Y:S01]  /*11780*/  MOV R135, R16 ;  /* 0x0000001000877202 */ /* 0x000fe20000000f00 */
[----:B------:R-:W-:Y:S06]  /*11790*/  HMMA.16816.F32 R28, R4, R12, R48 ;  /* 0x0000000c041c723c */ /* 0x000fec0000001830 */
[----:B------:R-:W-:Y:S01]  /*117a0*/  HMMA.16816.F32 R16, R8, R14, R64 ;  /* 0x0000000e0810723c */ /* 0x000fe20000001840 */
[----:B------:R-:W1:Y:S06]  /*117b0*/  LDSM.16.M88.4 R12, [R229+0x1800] ;  /* 0x00180000e50c783b */ /* 0x000e6c0000000200 */
        /* <DEDUP_REMOVED lines=8> */
[----:B------:R-:W-:Y:S01]  /*11840*/  IMAD.MOV.U32 R65, RZ, RZ, R3 ;  /* 0x000000ffff417224 */ /* 0x000fe200078e0003 */
[----:B------:R-:W-:-:S02]  /*11850*/  MOV R66, R2 ;  /* 0x0000000200427202 */ /* 0x000fc40000000f00 */
[----:B------:R-:W-:-:S07]  /*11860*/  MOV R67, R0 ;  /* 0x0000000000437202 */ /* 0x000fce0000000f00 */
[-C--:B-1----:R-:W-:Y:S06]  /*11870*/  HMMA.16816.F32 R208, R4, R12.reuse, R64 ;  /* 0x0000000c04d0723c */ /* 0x082fec0000001840 */
[----:B--2---:R-:W-:Y:S06]  /*11880*/  HMMA.16816.F32 R136, R8, R12, R216 ;  /* 0x0000000c0888723c */ /* 0x004fec00000018d8 */
[-C--:B------:R-:W-:Y:S06]  /*11890*/  HMMA.16816.F32 R212, R4, R14.reuse, R212 ;  /* 0x0000000e04d4723c */ /* 0x080fec00000018d4 */
[----:B------:R-:W-:Y:S01]  /*118a0*/  HMMA.16816.F32 R140, R8, R14, R60 ;  /* 0x0000000e088c723c */ /* 0x000fe2000000183c */
[----:B------:R-:W1:Y:S05]  /*118b0*/  LDSM.16.M88.4 R12, [R224+0xa800] ;  /* 0x00a80000e00c783b */ /* 0x000e6a0000000200 */
[----:B------:R-:W-:Y:S01]  /*118c0*/  IMAD.MOV.U32 R64, RZ, RZ, R208 ;  /* 0x000000ffff407224 */ /* 0x000fe200078e00d0 */
[----:B------:R-:W-:-:S02]  /*118d0*/  MOV R3, R209 ;  /* 0x000000d100037202 */ /* 0x000fc40000000f00 */
[----:B------:R-:W-:Y:S02]  /*118e0*/  MOV R2, R210 ;  /* 0x000000d200027202 */ /* 0x000fe40000000f00 */
[----:B------:R-:W-:Y:S02]  /*118f0*/  MOV R0, R211 ;  /* 0x000000d300007202 */ /* 0x000fe40000000f00 */
[-C--:B-1----:R-:W-:Y:S06]  /*11900*/  HMMA.16816.F32 R208, R4, R12.reuse, R40 ;  /* 0x0000000c04d0723c */ /* 0x082fec0000001828 */
[----:B------:R-:W-:Y:S01]  /*11910*/  HMMA.16816.F32 R220, R8, R12, R132 ;  /* 0x0000000c08dc723c */ /* 0x000fe20000001884 */
[----:B------:R-:W-:-:S05]  /*11920*/  IMAD.MOV.U32 R40, RZ, RZ, R64 ;  /* 0x000000ffff287224 */ /* 0x000fca00078e0040 */
        /* <DEDUP_REMOVED lines=8> */
[----:B------:R-:W-:-:S02]  /*119b0*/  MOV R41, R3 ;  /* 0x0000000300297202 */ /* 0x000fc40000000f00 */
[----:B------:R-:W-:Y:S02]  /*119c0*/  MOV R42, R2 ;  /* 0x00000002002a7202 */ /* 0x000fe40000000f00 */
[----:B------:R-:W-:Y:S01]  /*119d0*/  MOV R43, R0 ;  /* 0x00000000002b7202 */ /* 0x000fe20000000f00 */
        /* <DEDUP_REMOVED lines=11> */
[----:B------:R-:W-:Y:S02]  /*11a90*/  MOV R3, R41 ;  /* 0x0000002900037202 */ /* 0x000fe40000000f00 */
[----:B------:R-:W-:Y:S02]  /*11aa0*/  MOV R2, R42 ;  /* 0x0000002a00027202 */ /* 0x000fe40000000f00 */
[----:B------:R-:W-:Y:S02]  /*11ab0*/  MOV R0, R43 ;  /* 0x0000002b00007202 */ /* 0x000fe40000000f00 */
[----:B------:R-:W-:Y:S01]  /*11ac0*/  HMMA.16816.F32 R40, R8, R12, R136 ;  /* 0x0000000c0828723c */ /* 0x000fe20000001888 */
[----:B------:R-:W1:Y:S05]  /*11ad0*/  LDSM.16.M88.4 R12, [R238] ;  /* 0x00000000ee0c783b */ /* 0x000e6a0000000200 */
[----:B-1----:R-:W-:Y:S06]  /*11ae0*/  HMMA.16816.F32 R140, R4, R14, R132 ;  /* 0x0000000e048c723c */ /* 0x002fec0000001884 */
[-C--:B------:R-:W-:Y:S06]  /*11af0*/  HMMA.16816.F32 R220, R8, R12.reuse, R220 ;  /* 0x0000000c08dc723c */ /* 0x080fec00000018dc */
[----:B------:R-:W-:Y:S06]  /*11b00*/  HMMA.16816.F32 R208, R4, R12, R208 ;  /* 0x0000000c04d0723c */ /* 0x000fec00000018d0 */
[----:B------:R-:W-:Y:S01]  /*11b10*/  HMMA.16816.F32 R132, R8, R14, R64 ;  /* 0x0000000e0884723c */ /* 0x000fe20000001840 */
[----:B------:R-:W1:Y:S05]  /*11b20*/  LDSM.16.M88.4 R12, [R237] ;  /* 0x00000000ed0c783b */ /* 0x000e6a0000000200 */
[-C--:B-1----:R-:W-:Y:S06]  /*11b30*/  HMMA.16816.F32 R136, R4, R12.reuse, R60 ;  /* 0x0000000c0488723c */ /* 0x082fec000000183c */
[----:B------:R-:W-:Y:S06]  /*11b40*/  HMMA.16816.F32 R212, R8, R12, R216 ;  /* 0x0000000c08d4723c */ /* 0x000fec00000018d8 */
[-C--:B------:R-:W-:Y:S06]  /*11b50*/  HMMA.16816.F32 R64, R4, R14.reuse, R36 ;  /* 0x0000000e0440723c */ /* 0x080fec0000001824 */
[----:B------:R-:W-:Y:S01]  /*11b60*/  HMMA.16816.F32 R60, R8, R14, R28 ;  /* 0x0000000e083c723c */ /* 0x000fe2000000181c */
[----:B------:R-:W1:Y:S01]  /*11b70*/  LDSM.16.M88.4 R12, [R236] ;  /* 0x00000000ec0c783b */ /* 0x000e620000000200 */
[----:B------:R-:W-:Y:S01]  /*11b80*/  IMAD.MOV.U32 R216, RZ, RZ, R48 ;  /* 0x000000ffffd87224 */ /* 0x000fe200078e0030 */
        /* <DEDUP_REMOVED lines=13> */
[----:B------:R-:W-:Y:S01]  /*11c60*/  IMAD.MOV.U32 R216, RZ, RZ, R28 ;  /* 0x000000ffffd87224 */ /* 0x000fe200078e001c */
[----:B------:R-:W-:Y:S02]  /*11c70*/  MOV R3, R29 ;  /* 0x0000001d00037202 */ /* 0x000fe40000000f00 */
[----:B------:R-:W-:Y:S02]  /*11c80*/  MOV R2, R30 ;  /* 0x0000001e00027202 */ /* 0x000fe40000000f00 */
[----:B------:R-:W-:Y:S02]  /*11c90*/  MOV R0, R31 ;  /* 0x0000001f00007202 */ /* 0x000fe40000000f00 */
[----:B------:R-:W-:Y:S01]  /*11ca0*/  HMMA.16816.F32 R28, R4, R14, R44 ;  /* 0x0000000e041c723c */ /* 0x000fe2000000182c */
[----:B------:R-:W1:Y:S05]  /*11cb0*/  LDSM.16.M88.4 R12, [R230+0xa800] ;  /* 0x00a80000e60c783b */ /* 0x000e6a0000000200 */
[-C--:B-1----:R-:W-:Y:S06]  /*11cc0*/  HMMA.16816.F32 R52, R8, R12.reuse, R220 ;  /* 0x0000000c0834723c */ /* 0x082fec00000018dc */
[C---:B------:R-:W-:Y:S06]  /*11cd0*/  HMMA.16816.F32 R24, R4.reuse, R12, R208 ;  /* 0x0000000c0418723c */ /* 0x040fec00000018d0 */
[-C--:B------:R-:W-:Y:S06]  /*11ce0*/  HMMA.16816.F32 R44, R4, R14.reuse, R140 ;  /* 0x0000000e042c723c */ /* 0x080fec000000188c */
[C---:B------:R-:W-:Y:S01]  /*11cf0*/  HMMA.16816.F32 R40, R8.reuse, R14, R132 ;  /* 0x0000000e0828723c */ /* 0x040fe20000001884 */
[----:B------:R-:W1:Y:S05]  /*11d00*/  LDSM.16.M88.4 R12, [R230+0xb000] ;  /* 0x00b00000e60c783b */ /* 0x000e6a0000000200 */
[-C--:B-1----:R-:W-:Y:S06]  /*11d10*/  HMMA.16816.F32 R212, R8, R12.reuse, R212 ;  /* 0x0000000c08d4723c */ /* 0x082fec00000018d4 */
[----:B------:R-:W-:Y:S07]  /*11d20*/  HMMA.16816.F32 R220, R4, R12, R136 ;  /* 0x0000000c04dc723c */ /* 0x000fee0000001888 */
[----:B------:R-:W-:-:S02]  /*11d30*/  IMAD.MOV.U32 R136, RZ, RZ, R216 ;  /* 0x000000ffff887224 */ /* 0x000fc400078e00d8 */
[----:B------:R-:W-:Y:S09]  /*11d40*/  HMMA.16816.F32 R216, R4, R14, R64 ;  /* 0x0000000e04d8723c */ /* 0x000ff20000001840 */
[----:B------:R-:W-:Y:S01]  /*11d50*/  IMAD.MOV.U32 R135, RZ, RZ, R212 ;  /* 0x000000ffff877224 */ /* 0x000fe200078e00d4 */
[----:B------:R-:W-:-:S02]  /*11d60*/  MOV R134, R213 ;  /* 0x000000d500867202 */ /* 0x000fc40000000f00 */
[----:B------:R-:W-:Y:S02]  /*11d70*/  MOV R133, R214 ;  /* 0x000000d600857202 */ /* 0x000fe40000000f00 */
[----:B------:R-:W-:Y:S02]  /*11d80*/  MOV R132, R215 ;  /* 0x000000d700847202 */ /* 0x000fe40000000f00 */
[----:B------:R-:W-:Y:S01]  /*11d90*/  HMMA.16816.F32 R212, R8, R14, R60 ;  /* 0x0000000e08d4723c */ /* 0x000fe2000000183c */
[----:B------:R-:W1:Y:S01]  /*11da0*/  LDSM.16.M88.4 R12, [R230+0xb800] ;  /* 0x00b80000e60c783b */ /* 0x000e620000000200 */
[----:B------:R-:W-:Y:S02]  /*11db0*/  MOV R137, R3 ;  /* 0x0000000300897202 */ /* 0x000fe40000000f00 */
[----:B------:R-:W-:Y:S02]  /*11dc0*/  MOV R138, R2 ;  /* 0x00000002008a7202 */ /* 0x000fe40000000f00 */
[----:B------:R-:W-:Y:S01]  /*11dd0*/  MOV R139, R0 ;  /* 0x00000000008b7202 */ /* 0x000fe20000000f00 */
[C---:B-1----:R-:W-:Y:S06]  /*11de0*/  HMMA.16816.F32 R140, R4.reuse, R12, R56 ;  /* 0x0000000c048c723c */ /* 0x042fec0000001838 */
[----:B------:R-:W-:Y:S01]  /*11df0*/  HMMA.16816.F32 R208, R4, R14, R48 ;  /* 0x0000000e04d0723c */ /* 0x000fe20000001830 */
[----:B------:R-:W-:-:S15]  /*11e00*/  LDSM.16.M88.4 R4, [R233+0x6000] ;  /* 0x00600000e904783b */ /* 0x000fde0000000200 */
[----:B------:R-:W-:-:S02]  /*11e10*/  NOP ;  /* 0x0000000000007918 */ /* 0x000fc40000000000 */
[----:B------:R-:W-:Y:S01]  /*11e20*/  IMAD.MOV.U32 R56, RZ, RZ, R140 ;  /* 0x000000ffff387224 */ /* 0x000fe200078e008c */
[----:B------:R-:W-:Y:S02]  /*11e30*/  MOV R3, R141 ;  /* 0x0000008d00037202 */ /* 0x000fe40000000f00 */
[----:B------:R-:W-:Y:S02]  /*11e40*/  MOV R2, R142 ;  /* 0x0000008e00027202 */ /* 0x000fe40000000f00 */
[----:B------:R-:W-:Y:S02]  /*11e50*/  MOV R0, R143 ;  /* 0x0000008f00007202 */ /* 0x000fe40000000f00 */
[----:B------:R-:W-:Y:S07]  /*11e60*/  HMMA.16816.F32 R140, R8, R12, R36 ;  /* 0x0000000c088c723c */ /* 0x000fee0000001824 */
[----:B------:R-:W-:Y:S01]  /*11e70*/  IMAD.MOV.U32 R36, RZ, RZ, R135 ;  /* 0x000000ffff247224 */ /* 0x000fe200078e0087 */
[----:B------:R-:W-:-:S02]  /*11e80*/  MOV R37, R134 ;  /* 0x0000008600257202 */ /* 0x000fc40000000f00 */
[----:B------:R-:W-:Y:S02]  /*11e90*/  MOV R38, R133 ;  /* 0x0000008500267202 */ /* 0x000fe40000000f00 */
[----:B------:R-:W-:Y:S02]  /*11ea0*/  MOV R39, R132 ;  /* 0x0000008400277202 */ /* 0x000fe40000000f00 */
[----:B------:R-:W-:Y:S01]  /*11eb0*/  HMMA.16816.F32 R132, R8, R14, R16 ;  /* 0x0000000e0884723c */ /* 0x000fe20000001810 */
[----:B------:R-:W1:Y:S04]  /*11ec0*/  LDSM.16.M88.4 R12, [R229+0x2000] ;  /* 0x00200000e50c783b */ /* 0x000e680000000200 */
[----:B------:R-:W2:Y:S02]  /*11ed0*/  LDSM.16.M88.4 R8, [R233+0x4000] ;  /* 0x00400000e908783b */ /* 0x000ea40000000200 */
[----:B------:R-:W-:Y:S01]  /*11ee0*/  IMAD.MOV.U32 R16, RZ, RZ, R56 ;  /* 0x000000ffff107224 */ /* 0x000fe200078e0038 */
        /* <DEDUP_REMOVED lines=10> */
[----:B------:R-:W-:-:S02]  /*11f90*/  MOV R17, R3 ;  /* 0x0000000300117202 */ /* 0x000fc40000000f00 */
[----:B------:R-:W-:Y:S02]  /*11fa0*/  MOV R18, R2 ;  /* 0x0000000200127202 */ /* 0x000fe40000000f00 */
[----:B------:R-:W-:Y:S01]  /*11fb0*/  MOV R19, R0 ;  /* 0x0000000000137202 */ /* 0x000fe20000000f00 */
[-C--:B-1----:R-:W-:Y:S06]  /*11fc0*/  HMMA.16816.F32 R36, R8, R12.reuse, R36 ;  /* 0x0000000c0824723c */ /* 0x082fec0000001824 */
[C---:B------:R-:W-:Y:S06]  /*11fd0*/  HMMA.16816.F32 R32, R4.reuse, R12, R220 ;  /* 0x0000000c0420723c */ /* 0x040fec00000018dc */
[-C--:B------:R-:W-:Y:S06]  /*11fe0*/  HMMA.16816.F32 R28, R4, R14.reuse, R216 ;  /* 0x0000000e041c723c */ /* 0x080fec00000018d8 */
[----:B------:R-:W-:Y:S01]  /*11ff0*/  HMMA.16816.F32 R24, R8, R14, R212 ;  /* 0x0000000e0818723c */ /* 0x000fe200000018d4 */
[----:B------:R-:W1:Y:S01]  /*12000*/  LDSM.16.M88.4 R12, [R229+0x3800] ;  /* 0x00380000e50c783b */ /* 0x000e620000000200 */
[----:B------:R-:W-:Y:S01]  /*12010*/  FMUL.FTZ R66, R66, UR33 ;  /* 0x0000002142427c20 */ /* 0x000fe20008410000 */
        /* <DEDUP_REMOVED lines=14> */
[----:B------:R-:W-:Y:S01]  /*12100*/  UISETP.GT.AND UP0, UPT, UR12, UR15, UPT ;  /* 0x0000000f0c00728c */ /* 0x000fe2000bf04270 */
        /* <DEDUP_REMOVED lines=23> */
[C---:B-1----:R-:W-:Y:S01]  /*12280*/  HMMA.16816.F32 R20, R4.reuse, R12, R16 ;  /* 0x0000000c0414723c */ /* 0x042fe20000001810 */
[----:B------:R-:W-:Y:S01]  /*12290*/  FMUL.FTZ R51, R51, UR33 ;  /* 0x0000002133337c20 */ /* 0x000fe20008410000 */
[----:B------:R-:W-:Y:S01]  /*122a0*/  FMUL.FTZ R47, R47, UR33 ;  /* 0x000000212f2f7c20 */ /* 0x000fe20008410000 */
[----:B------:R-:W-:Y:S01]  /*122b0*/  FMUL.FTZ R24, R24, UR33 ;  /* 0x0000002118187c20 */ /* 0x000fe20008410000 */
[----:B------:R-:W-:Y:S01]  /*122c0*/  FMUL.FTZ R25, R25, UR33 ;  /* 0x0000002119197c20 */ /* 0x000fe20008410000 */
[----:B------:R-:W-:Y:S01]  /*122d0*/  FMUL.FTZ R26, R26, UR33 ;  /* 0x000000211a1a7c20 */ /* 0x000fe20008410000 */
[----:B------:R-:W-:Y:S01]  /*122e0*/  HMMA.16816.F32 R16, R4, R14, R208 ;  /* 0x0000000e0410723c */ /* 0x000fe200000018d0 */
[----:B------:R-:W-:Y:S01]  /*122f0*/  FMUL.FTZ R27, R27, UR33 ;  /* 0x000000211b1b7c20 */ /* 0x000fe20008410000 */
[----:B------:R-:W-:Y:S01]  /*12300*/  FMUL.FTZ R28, R28, UR33 ;  /* 0x000000211c1c7c20 */ /* 0x000fe20008410000 */
[----:B------:R-:W-:Y:S01]  /*12310*/  FMUL.FTZ R29, R29, UR33 ;  /* 0x000000211d1d7c20 */ /* 0x000fe20008410000 */
[----:B------:R-:W-:Y:S01]  /*12320*/  FMUL.FTZ R30, R30, UR33 ;  /* 0x000000211e1e7c20 */ /* 0x000fe20008410000 */
[----:B------:R-:W-:Y:S01]  /*12330*/  FMUL.FTZ R31, R31, UR33 ;  /* 0x000000211f1f7c20 */ /* 0x000fe20008410000 */
[----:B------:R-:W-:Y:S01]  /*12340*/  HMMA.16816.F32 R4, R8, R12, R140 ;  /* 0x0000000c0804723c */ /* 0x000fe2000000188c */
[----:B------:R-:W-:-:S05]  /*12350*/  DEPBAR.LE SB0, 0x0 ;  /* 0x000080000000791a */ /* 0x000fca0000000000 */
[----:B------:R-:W-:Y:S01]  /*12360*/  HMMA.16816.F32 R8, R8, R14, R132 ;  /* 0x0000000e0808723c */ /* 0x000fe20000001884 */
[----:B------:R1:W2:Y:S01]  /*12370*/  MUFU.TANH R141, R66 ;  /* 0x00000042008d7308 */ /* 0x0002a20000002400 */
[----:B------:R-:W-:-:S04]  /*12380*/  PLOP3.LUT P0, PT, PT, PT, UP0, 0x80, 0x0 ;  /* 0x000000000000781c */ /* 0x000fc80003f0f008 */
[----:B------:R-:W-:Y:S01]  /*12390*/  FMUL.FTZ R22, R22, UR33 ;  /* 0x0000002116167c20 */ /* 0x000fe20008410000 */
[----:B------:R-:W-:Y:S01]  /*123a0*/  FMUL.FTZ R23, R23, UR33 ;  /* 0x0000002117177c20 */ /* 0x000fe20008410000 */
[----:B------:R-:W-:Y:S01]  /*123b0*/  FMUL.FTZ R20, R20, UR33 ;  /* 0x0000002114147c20 */ /* 0x000fe20008410000 */
[----:B------:R1:W3:Y:S01]  /*123c0*/  MUFU.TANH R208, R65 ;  /* 0x0000004100d07308 */ /* 0x0002e20000002400 */
[----:B------:R-:W-:Y:S02]  /*123d0*/  FMUL.FTZ R21, R21, UR33 ;  /* 0x0000002115157c20 */ /* 0x000fe40008410000 */
[----:B------:R-:W-:Y:S01]  /*123e0*/  FMUL.FTZ R18, R18, UR33 ;  /* 0x0000002112127c20 */ /* 0x000fe20008410000 */
[----:B------:R-:W-:Y:S01]  /*123f0*/  FMUL.FTZ R16, R16, UR33 ;  /* 0x0000002110107c20 */ /* 0x000fe20008410000 */
[----:B------:R-:W-:Y:S01]  /*12400*/  FMUL.FTZ R17, R17, UR33 ;  /* 0x0000002111117c20 */ /* 0x000fe20008410000 */
[----:B------:R-:W-:Y:S02]  /*12410*/  FMUL.FTZ R19, R19, UR33 ;  /* 0x0000002113137c20 */ /* 0x000fe40008410000 */
[----:B------:R1:W4:Y:S01]  /*12420*/  MUFU.TANH R133, R58 ;  /* 0x0000003a00857308 */ /* 0x0003220000002400 */
[----:B------:R-:W-:Y:S01]  /*12430*/  FMUL.FTZ R4, R4, UR33 ;  /* 0x0000002104047c20 */ /* 0x000fe20008410000 */
[----:B------:R-:W-:Y:S01]  /*12440*/  FMUL.FTZ R5, R5, UR33 ;  /* 0x0000002105057c20 */ /* 0x000fe20008410000 */
[----:B------:R-:W-:Y:S01]  /*12450*/  FMUL.FTZ R6, R6, UR33 ;  /* 0x0000002106067c20 */ /* 0x000fe20008410000 */
[----:B------:R-:W-:-:S03]  /*12460*/  FMUL.FTZ R7, R7, UR33 ;  /* 0x0000002107077c20 */ /* 0x000fc60008410000 */
[----:B------:R-:W-:Y:S01]  /*12470*/  FMUL.FTZ R8, R8, UR33 ;  /* 0x0000002108087c20 */ /* 0x000fe20008410000 */
[----:B------:R1:W1:Y:S01]  /*12480*/  MUFU.TANH R135, R59 ;  /* 0x0000003b00877308 */ /* 0x0002620000002400 */
[----:B------:R-:W-:Y:S01]  /*12490*/  FMUL.FTZ R9, R9, UR33 ;  /* 0x0000002109097c20 */ /* 0x000fe20008410000 */
[----:B------:R-:W-:Y:S01]  /*124a0*/  FMUL.FTZ R10, R10, UR33 ;  /* 0x000000210a0a7c20 */ /* 0x000fe20008410000 */
[----:B------:R-:W-:-:S05]  /*124b0*/  FMUL.FTZ R11, R11, UR33 ;  /* 0x000000210b0b7c20 */ /* 0x000fca0008410000 */
[----:B------:R1:W1:Y:S08]  /*124c0*/  MUFU.TANH R15, R60 ;  /* 0x0000003c000f7308 */ /* 0x0002700000002400 */
        /* <DEDUP_REMOVED lines=42> */
[----:B------:R-:W1:Y:S08]  /*12770*/  MUFU.TANH R136, R136 ;  /* 0x0000008800887308 */ /* 0x000e700000002400 */
[----:B------:R-:W1:Y:S08]  /*12780*/  MUFU.TANH R139, R139 ;  /* 0x0000008b008b7308 */ /* 0x000e700000002400 */
[----:B------:R-:W1:Y:S08]  /*12790*/  MUFU.TANH R47, R47 ;  /* 0x0000002f002f7308 */ /* 0x000e700000002400 */
        /* <DEDUP_REMOVED lines=13> */
[----:B------:R1:W1:Y:S01]  /*12870*/  MUFU.TANH R56, R19 ;  /* 0x0000001300387308 */ /* 0x0002620000002400 */
[----:B------:R-:W-:Y:S06]  /*12880*/  BAR.SYNC.DEFER_BLOCKING 0x0 ;  /* 0x0000000000007b1d */ /* 0x000fec0000010000 */
[----:B--234-:R-:W-:Y:S05]  /*12890*/  @!P0 BRA `(.L_x_804) ;  /* 0x00000004005c8947 */ /* 0x01cfea0003800000 */
[----:B------:R-:W2:Y:S04]  /*128a0*/  LDL.64 R2, [R1+0x80] ;  /* 0x0000800001027983 */ /* 0x000ea80000100a00 */
[----:B------:R-:W3:Y:S01]  /*128b0*/  LDL.64 R222, [R1+0x78] ;  /* 0x0000780001de7983 */ /* 0x000ee20000100a00 */
[----:B------:R-:W-:Y:S01]  /*128c0*/  UIADD3 UR19, UR19, -0x4, URZ ;  /* 0xfffffffc13137890 */ /* 0x000fe2000fffe03f */
[----:B-1----:R-:W1:Y:S01]  /*128d0*/  @!P2 LDC.64 R4, c[0x0][0x218] ;  /* 0x00008600ff04ab82 */ /* 0x002e620000000a00 */
        /* <DEDUP_REMOVED lines=81> */
.L_x_806:
[----:B------:R-:W-:Y:S05]  /*12df0*/  BSYNC B0 ;  /* 0x0000000000007941 */ /* 0x000fea0003800000 */
.L_x_805:
[----:B------:R-:W0:Y:S02]  /*12e00*/  LDGDEPBAR ;  /* 0x00000000000079af */ /* 0x000e240000000000 */
.L_x_804:
[----:B------:R-:W-:Y:S01]  /*12e10*/  STL [R1+0xc8], R240 ;  /* 0x0000c8f001007387 */ /* 0x000fe20000100800 */
[----:B------:R-:W-:-:S03]  /*12e20*/  IMAD.U32 R0, RZ, RZ, UR12 ;  /* 0x0000000cff007e24 */ /* 0x000fc6000f8e00ff */
[----:B------:R-:W-:Y:S04]  /*12e30*/  STL [R1+0xc4], R239 ;  /* 0x0000c4ef01007387 */ /* 0x000fe80000100800 */
[----:B------:R-:W-:Y:S04]  /*12e40*/  STL [R1+0xc0], R238 ;  /* 0x0000c0ee01007387 */ /* 0x000fe80000100800 */
[----:B------:R-:W-:Y:S04]  /*12e50*/  STL [R1+0xbc], R237 ;  /* 0x0000bced01007387 */ /* 0x000fe80000100800 */
[----:B------:R-:W-:Y:S04]  /*12e60*/  STL [R1+0xb8], R236 ;  /* 0x0000b8ec01007387 */ /* 0x000fe80000100800 */
[----:B------:R3:W-:Y:S04]  /*12e70*/  STL [R1+0xb4], R235 ;  /* 0x0000b4eb01007387 */ /* 0x0007e80000100800 */
[----:B------:R-:W-:Y:S04]  /*12e80*/  STL [R1+0xb0], R234 ;  /* 0x0000b0ea01007387 */ /* 0x000fe80000100800 */
[----:B------:R-:W-:Y:S04]  /*12e90*/  STL [R1+0xac], R233 ;  /* 0x0000ace901007387 */ /* 0x000fe80000100800 */
[----:B------:R-:W-:Y:S04]  /*12ea0*/  STL [R1+0xa8], R232 ;  /* 0x0000a8e801007387 */ /* 0x000fe80000100800 */
[----:B------:R4:W-:Y:S04]  /*12eb0*/  STL [R1+0xa4], R231 ;  /* 0x0000a4e701007387 */ /* 0x0009e80000100800 */
[----:B------:R4:W-:Y:S04]  /*12ec0*/  STL [R1+0xa0], R230 ;  /* 0x0000a0e601007387 */ /* 0x0009e80000100800 */
[----:B------:R4:W-:Y:S04]  /*12ed0*/  STL [R1+0x9c], R229 ;  /* 0x00009ce501007387 */ /* 0x0009e80000100800 */
[----:B------:R4:W-:Y:S04]  /*12ee0*/  STL [R1+0x98], R224 ;  /* 0x000098e001007387 */ /* 0x0009e80000100800 */
[----:B------:R-:W4:Y:S04]  /*12ef0*/  LDL.LU R223, [R1+0x3c] ;  /* 0x00003c0001df7983 */ /* 0x000f280000300800 */
[----:B------:R-:W4:Y:S04]  /*12f00*/  LDL.LU R222, [R1+0x30] ;  /* 0x0000300001de7983 */ /* 0x000f280000300800 */
[----:B------:R-:W4:Y:S04]  /*12f10*/  LDL.LU R221, [R1+0x2c] ;  /* 0x00002c0001dd7983 */ /* 0x000f280000300800 */
[----:B------:R-:W4:Y:S01]  /*12f20*/  LDL.LU R220, [R1+0x28] ;  /* 0x0000280001dc7983 */ /* 0x000f220000300800 */
[----:B--2---:R-:W2:Y:S02]  /*12f30*/  S2R R2, SR_TID.X ;  /* 0x0000000000027919 */ /* 0x004ea40000002100 */
[----:B--2---:R-:W-:-:S05]  /*12f40*/  IMAD.SHL.U32 R2, R2, 0x2, RZ ;  /* 0x0000000202027824 */ /* 0x004fca00078e00ff */
[----:B------:R-:W-:-:S04]  /*12f50*/  LOP3.LUT R2, R2, 0x6, RZ, 0xc0, !PT ;  /* 0x0000000602027812 */ /* 0x000fc800078ec0ff */
[----:B------:R-:W-:-:S04]  /*12f60*/  LEA R0, R0, R2, 0x6 ;  /* 0x0000000200007211 */ /* 0x000fc800078e30ff */
[C---:B------:R-:W-:Y:S01]  /*12f70*/  ISETP.GE.AND P0, PT, R0.reuse, R251, PT ;  /* 0x000000fb0000720c */ /* 0x040fe20003f06270 */
[C---:B------:R-:W-:Y:S01]  /*12f80*/  VIADD R2, R0.reuse, 0x1 ;  /* 0x0000000100027836 */ /* 0x040fe20000000000 */
[CC--:B------:R-:W-:Y:S02]  /*12f90*/  ISETP.GE.AND P5, PT, R0.reuse, R250.reuse, PT ;  /* 0x000000fa0000720c */ /* 0x0c0fe40003fa6270 */
[----:B------:R-:W-:Y:S02]  /*12fa0*/  ISETP.LT.OR P0, PT, R0, R247, P0 ;  /* 0x000000f70000720c */ /* 0x000fe40000701670 */
[C---:B------:R-:W-:Y:S02]  /*12fb0*/  ISETP.GE.AND P6, PT, R2.reuse, R251, PT ;  /* 0x000000fb0200720c */ /* 0x040fe40003fc6270 */
[C---:B------:R-:W-:Y:S02]  /*12fc0*/  ISETP.GE.AND P4, PT, R2.reuse, R250, PT ;  /* 0x000000fa0200720c */ /* 0x040fe40003f86270 */
[----:B------:R-:W-:-:S02]  /*12fd0*/  ISETP.GE.AND P1, PT, R2, R249, PT ;  /* 0x000000f90200720c */ /* 0x000fc40003f26270 */
[-C--:B------:R-:W-:Y:S02]  /*12fe0*/  ISETP.GE.AND P2, PT, R2, R248.reuse, PT ;  /* 0x000000f80200720c */ /* 0x080fe40003f46270 */
[----:B-1----:R-:W-:Y:S02]  /*12ff0*/  FSEL R3, R142, -INF , !P0 ;  /* 0xff8000008e037808 */ /* 0x002fe40004000000 */
[C---:B------:R-:W-:Y:S02]  /*13000*/  ISETP.GE.AND P3, PT, R0.reuse, R249, PT ;  /* 0x000000f90000720c */ /* 0x040fe40003f66270 */
[----:B------:R-:W-:Y:S02]  /*13010*/  ISETP.GE.AND P0, PT, R0, R248, PT ;  /* 0x000000f80000720c */ /* 0x000fe40003f06270 */
[C---:B------:R-:W-:Y:S02]  /*13020*/  ISETP.LT.OR P6, PT, R2.reuse, R247, P6 ;  /* 0x000000f70200720c */ /* 0x040fe400037c1670 */
[----:B------:R-:W-:-:S02]  /*13030*/  ISETP.LT.OR P4, PT, R2, R246, P4 ;  /* 0x000000f60200720c */ /* 0x000fc40002781670 */
[CC--:B------:R-:W-:Y:S02]  /*13040*/  ISETP.LT.OR P1, PT, R2.reuse, R245.reuse, P1 ;  /* 0x000000f50200720c */ /* 0x0c0fe40000f21670 */
[----:B------:R-:W-:Y:S01]  /*13050*/  ISETP.LT.OR P2, PT, R2, R244, P2 ;  /* 0x000000f40200720c */ /* 0x000fe20001741670 */
[C---:B------:R-:W-:Y:S01]  /*13060*/  VIADD R2, R0.reuse, 0x8 ;  /* 0x0000000800027836 */ /* 0x040fe20000000000 */
[C---:B------:R-:W-:Y:S02]  /*13070*/  ISETP.LT.OR P5, PT, R0.reuse, R246, P5 ;  /* 0x000000f60000720c */ /* 0x040fe40002fa1670 */
[C---:B------:R-:W-:Y:S02]  /*13080*/  ISETP.LT.OR P3, PT, R0.reuse, R245, P3 ;  /* 0x000000f50000720c */ /* 0x040fe40001f61670 */
        /* <DEDUP_REMOVED lines=12> */
[----:B------:R-:W-:Y:S02]  /*13150*/  ISETP.LT.OR P6, PT, R2, R244, P6 ;  /* 0x000000f40200720c */ /* 0x000fe400037c1670 */
[----:B------:R-:W-:-:S02]  /*13160*/  IADD3 R2, R0, 0x9, RZ ;  /* 0x0000000900027810 */ /* 0x000fc40007ffe0ff */
        /* <DEDUP_REMOVED lines=93> */
[----:B---3--:R-:W-:Y:S02]  /*13740*/  FSEL R235, R40, -INF , !P2 ;  /* 0xff80000028eb7808 */ /* 0x008fe40005000000 */
        /* <DEDUP_REMOVED lines=12> */
[----:B----4-:R-:W-:Y:S02]  /*13810*/  FSEL R231, R39, -INF , !P6 ;  /* 0xff80000027e77808 */ /* 0x010fe40007000000 */
        /* <DEDUP_REMOVED lines=12> */
[----:B------:R-:W-:Y:S01]  /*138e0*/  FSEL R239, R32, -INF , !P5 ;  /* 0xff80000020ef7808 */ /* 0x000fe20006800000 */
[----:B------:R-:W-:Y:S01]  /*138f0*/  IMAD.MOV.U32 R34, RZ, RZ, R36 ;  /* 0x000000ffff227224 */ /* 0x000fe200078e0024 */
        /* <DEDUP_REMOVED lines=25> */
[C---:B------:R-:W-:Y:S02]  /*13a90*/  ISETP.GE.AND P5, PT, R2.reuse, R251, PT ;  /* 0x000000fb0200720c */ /* 0x040fe40003fa6270 */
[----:B------:R-:W-:Y:S01]  /*13aa0*/  ISETP.GE.AND P0, PT, R2, R250, PT ;  /* 0x000000fa0200720c */ /* 0x000fe20003f06270 */
[----:B------:R-:W-:Y:S01]  /*13ab0*/  VIADD R0, R0, 0x39 ;  /* 0x0000003900007836 */ /* 0x000fe20000000000 */
[C---:B------:R-:W-:Y:S02]  /*13ac0*/  ISETP.LT.OR P5, PT, R2.reuse, R247, P5 ;  /* 0x000000f70200720c */ /* 0x040fe40002fa1670 */
[----:B------:R-:W-:Y:S02]  /*13ad0*/  ISETP.LT.OR P0, PT, R2, R246, P0 ;  /* 0x000000f60200720c */ /* 0x000fe40000701670 */
[----:B------:R-:W-:-:S02]  /*13ae0*/  FSEL R230, R27, -INF , !P6 ;  /* 0xff8000001be67808 */ /* 0x000fc40007000000 */
[----:B------:R-:W-:Y:S02]  /*13af0*/  FSEL R65, R25, -INF , !P1 ;  /* 0xff80000019417808 */ /* 0x000fe40004800000 */
[----:B------:R-:W-:Y:S02]  /*13b00*/  FSEL R233, R24, -INF , !P5 ;  /* 0xff80000018e97808 */ /* 0x000fe40006800000 */
[----:B------:R-:W-:Y:S02]  /*13b10*/  FSEL R229, R22, -INF , !P0 ;  /* 0xff80000016e57808 */ /* 0x000fe40004000000 */
[C---:B------:R-:W-:Y:S02]  /*13b20*/  ISETP.GE.AND P6, PT, R2.reuse, R249, PT ;  /* 0x000000f90200720c */ /* 0x040fe40003fc6270 */
[----:B------:R-:W-:Y:S02]  /*13b30*/  ISETP.GE.AND P1, PT, R2, R248, PT ;  /* 0x000000f80200720c */ /* 0x000fe40003f26270 */
[----:B------:R-:W-:-:S02]  /*13b40*/  ISETP.GE.AND P5, PT, R0, R251, PT ;  /* 0x000000fb0000720c */ /* 0x000fc40003fa6270 */
[----:B------:R-:W-:Y:S02]  /*13b50*/  ISETP.GE.AND P0, PT, R0, R250, PT ;  /* 0x000000fa0000720c */ /* 0x000fe40003f06270 */
[C---:B------:R-:W-:Y:S02]  /*13b60*/  ISETP.LT.OR P6, PT, R2.reuse, R245, P6 ;  /* 0x000000f50200720c */ /* 0x040fe400037c1670 */
[----:B------:R-:W-:Y:S02]  /*13b70*/  ISETP.LT.OR P1, PT, R2, R244, P1 ;  /* 0x000000f40200720c */ /* 0x000fe40000f21670 */
[C---:B------:R-:W-:Y:S02]  /*13b80*/  ISETP.LT.OR P5, PT, R0.reuse, R247, P5 ;  /* 0x000000f70000720c */ /* 0x040fe40002fa1670 */
[----:B------:R-:W-:Y:S02]  /*13b90*/  ISETP.LT.OR P0, PT, R0, R246, P0 ;  /* 0x000000f60000720c */ /* 0x000fe40000701670 */
[----:B------:R-:W-:-:S02]  /*13ba0*/  FMNMX.FTZ R2, R223, R3, !PT ;  /* 0x00000003df027209 */ /* 0x000fc40007810000 */
[----:B------:R-:W-:Y:S02]  /*13bb0*/  FSEL R58, R23, -INF , !P5 ;  /* 0xff800000173a7808 */ /* 0x000fe40006800000 */
[----:B------:R-:W-:Y:S02]  /*13bc0*/  FSEL R224, R12, -INF , !P0 ;  /* 0xff8000000ce07808 */ /* 0x000fe40004000000 */
[C---:B------:R-:W-:Y:S02]  /*13bd0*/  ISETP.GE.AND P5, PT, R0.reuse, R249, PT ;  /* 0x000000f90000720c */ /* 0x040fe40003fa6270 */
[C---:B------:R-:W-:Y:S02]  /*13be0*/  ISETP.GE.AND P0, PT, R0.reuse, R248, PT ;  /* 0x000000f80000720c */ /* 0x040fe40003f06270 */
[----:B------:R-:W-:Y:S02]  /*13bf0*/  FMNMX.FTZ R2, R7, R2, !PT ;  /* 0x0000000207027209 */ /* 0x000fe40007810000 */
[----:B------:R-:W-:-:S02]  /*13c00*/  ISETP.LT.OR P5, PT, R0, R245, P5 ;  /* 0x000000f50000720c */ /* 0x000fc40002fa1670 */
[----:B------:R-:W-:Y:S02]  /*13c10*/  ISETP.LT.OR P0, PT, R0, R244, P0 ;  /* 0x000000f40000720c */ /* 0x000fe40000701670 */
        /* <DEDUP_REMOVED lines=22> */
[----:B------:R-:W-:-:S02]  /*13d80*/  MOV R28, R8 ;  /* 0x00000008001c7202 */ /* 0x000fc40000000f00 */
        /* <DEDUP_REMOVED lines=32> */
[----:B--2---:R-:W-:Y:S02]  /*13f90*/  FMNMX.FTZ R135, R135, R12, !PT ;  /* 0x0000000c87877209 */ /* 0x004fe40007810000 */
[----:B------:R-:W-:Y:S02]  /*13fa0*/  FMNMX.FTZ R0, R235, R0, !PT ;  /* 0x00000000eb007209 */ /* 0x000fe40007810000 */
[----:B------:R-:W-:Y:S02]  /*13fb0*/  FSEL R39, R51, -INF , !P6 ;  /* 0xff80000033277808 */ /* 0x000fe40007000000 */
[----:B------:R-:W-:Y:S01]  /*13fc0*/  FMNMX.FTZ R2, R65, R2, !PT ;  /* 0x0000000241027209 */ /* 0x000fe20007810000 */
[----:B------:R-:W1:Y:S01]  /*13fd0*/  SHFL.BFLY PT, R12, R135, 0x1, 0x1f ;  /* 0x0c201f00870c7f89 */ /* 0x000e6200000e0000 */
[----:B------:R-:W-:Y:S02]  /*13fe0*/  FMNMX.FTZ R0, R231, R0, !PT ;  /* 0x00000000e7007209 */ /* 0x000fe40007810000 */
[----:B------:R-:W-:-:S02]  /*13ff0*/  FSEL R240, R31, -INF , !P5 ;  /* 0xff8000001ff07808 */ /* 0x000fc40006800000 */
[----:B------:R-:W-:Y:S02]  /*14000*/  FMNMX.FTZ R2, R39, R2, !PT ;  /* 0x0000000227027209 */ /* 0x000fe40007810000 */
[----:B------:R-:W-:Y:S02]  /*14010*/  FMNMX.FTZ R8, R239, R0, !PT ;  /* 0x00000000ef087209 */ /* 0x000fe40007810000 */
[----:B------:R-:W-:Y:S02]  /*14020*/  FSEL R232, R138, -INF , !P4 ;  /* 0xff8000008ae87808 */ /* 0x000fe40006000000 */
[----:B------:R-:W-:Y:S02]  /*14030*/  FMNMX.FTZ R0, R240, R2, !PT ;  /* 0x00000002f0007209 */ /* 0x000fe40007810000 */
[----:B------:R-:W-:Y:S02]  /*14040*/  FMNMX.FTZ R2, R232, R8, !PT ;  /* 0x00000008e8027209 */ /* 0x000fe40007810000 */
[----:B------:R-:W-:Y:S01]  /*14050*/  FSEL R64, R64, -INF , !P3 ;  /* 0xff80000040407808 */ /* 0x000fe20005800000 */
[----:B------:R-:W2:Y:S01]  /*14060*/  SHFL.BFLY PT, R8, R0, 0x2, 0x1f ;  /* 0x0c401f0000087f89 */ /* 0x000ea200000e0000 */
[----:B------:R-:W-:-:S02]  /*14070*/  FSEL R29, R63, -INF , !P2 ;  /* 0xff8000003f1d7808 */ /* 0x000fc40005000000 */
[----:B------:R-:W-:Y:S02]  /*14080*/  FMNMX.FTZ R2, R64, R2, !PT ;  /* 0x0000000240027209 */ /* 0x000fe40007810000 */
[----:B------:R-:W-:Y:S02]  /*14090*/  FSEL R52, R18, -INF , !P1 ;  /* 0xff80000012347808 */ /* 0x000fe40004800000 */
[----:B------:R-:W3:Y:S01]  /*140a0*/  SHFL.BFLY PT, R18, R134, 0x1, 0x1f ;  /* 0x0c201f0086127f89 */ /* 0x000ee200000e0000 */
[----:B------:R-:W-:Y:S02]  /*140b0*/  FMNMX.FTZ R2, R29, R2, !PT ;  /* 0x000000021d027209 */ /* 0x000fe40007810000 */
[----:B------:R-:W-:Y:S02]  /*140c0*/  FSEL R44, R56, -INF , !P0 ;  /* 0xff800000382c7808 */ /* 0x000fe40004000000 */
[----:B------:R-:W-:Y:S02]  /*140d0*/  FMNMX.FTZ R2, R52, R2, !PT ;  /* 0x0000000234027209 */ /* 0x000fe40007810000 */
[----:B-1----:R-:W-:-:S02]  /*140e0*/  FMNMX.FTZ R135, R135, R12, !PT ;  /* 0x0000000c87877209 */ /* 0x002fc40007810000 */
[----:B------:R-:W-:Y:S02]  /*140f0*/  FMNMX.FTZ R132, R44, R2, !PT ;  /* 0x000000022c847209 */ /* 0x000fe40007810000 */
[C---:B------:R-:W-:Y:S01]  /*14100*/  FSETP.NEU.FTZ.AND P1, PT, R135.reuse, -INF , PT ;  /* 0xff8000008700780b */ /* 0x040fe20003f3d000 */
[----:B------:R-:W-:Y:S02]  /*14110*/  FMUL.FTZ R12, R135, UR10 ;  /* 0x0000000a870c7c20 */ /* 0x000fe40008410000 */
[----:B------:R-:W1:Y:S03]  /*14120*/  SHFL.BFLY PT, R2, R132, 0x2, 0x1f ;  /* 0x0c401f0084027f89 */ /* 0x000e6600000e0000 */
[----:B------:R-:W-:Y:S02]  /*14130*/  FSEL R12, R12, RZ, P1 ;  /* 0x000000ff0c0c7208 */ /* 0x000fe40000800000 */
[----:B--2---:R-:W-:-:S03]  /*14140*/  FMNMX.FTZ R0, R0, R8, !PT ;  /* 0x0000000800007209 */ /* 0x004fc60007810000 */
[----:B------:R-:W-:Y:S02]  /*14150*/  FFMA.FTZ R3, R3, UR10, -R12 ;  /* 0x0000000a03037c23 */ /* 0x000fe4000801080c */
[----:B------:R-:W2:Y:S01]  /*14160*/  SHFL.BFLY PT, R133, R0, 0x1, 0x1f ;  /* 0x0c201f0000857f89 */ /* 0x000ea200000e0000 */
[----:B---3--:R-:W-:Y:S01]  /*14170*/  FMNMX.FTZ R134, R134, R18, !PT ;  /* 0x0000001286867209 */ /* 0x008fe20007810000 */
[----:B------:R3:W-:Y:S03]  /*14180*/  MUFU.EX2 R25, R3 ;  /* 0x0000000300197308 */ /* 0x0007e60000000800 */
[C---:B------:R-:W-:Y:S01]  /*14190*/  FSETP.NEU.FTZ.AND P3, PT, R134.reuse, -INF , PT ;  /* 0xff8000008600780b */ /* 0x040fe20003f7d000 */
[----:B---3--:R-:W-:-:S05]  /*141a0*/  FMUL.FTZ R3, R134, UR10 ;  /* 0x0000000a86037c20 */ /* 0x008fca0008410000 */
[----:B------:R-:W-:Y:S02]  /*141b0*/  FSEL R3, R3, RZ, P3 ;  /* 0x000000ff03037208 */ /* 0x000fe40001800000 */
[----:B-1----:R-:W-:-:S03]  /*141c0*/  FMNMX.FTZ R132, R132, R2, !PT ;  /* 0x0000000284847209 */ /* 0x002fc60007810000 */
[----:B------:R-:W-:-:S04]  /*141d0*/  FFMA.FTZ R4, R4, UR10, -R3 ;  /* 0x0000000a04047c23 */ /* 0x000fc80008010803 */
[----:B------:R1:W-:Y:S01]  /*141e0*/  MUFU.EX2 R23, R4 ;  /* 0x0000000400177308 */ /* 0x0003e20000000800 */
[----:B--2---:R-:W-:Y:S01]  /*141f0*/  FMNMX.FTZ R133, R0, R133, !PT ;  /* 0x0000008500857209 */ /* 0x004fe20007810000 */
[----:B------:R-:W-:-:S03]  /*14200*/  FFMA.FTZ R0, R9, UR10, -R3 ;  /* 0x0000000a09007c23 */ /* 0x000fc60008010803 */
[C---:B------:R-:W-:Y:S01]  /*14210*/  FSETP.NEU.FTZ.AND P2, PT, R133.reuse, -INF , PT ;  /* 0xff8000008500780b */ /* 0x040fe20003f5d000 */
[----:B------:R-:W-:Y:S02]  /*14220*/  FMUL.FTZ R2, R133, UR10 ;  /* 0x0000000a85027c20 */ /* 0x000fe40008410000 */
[----:B------:R2:W-:Y:S01]  /*14230*/  MUFU.EX2 R40, R0 ;  /* 0x0000000000287308 */ /* 0x0005e20000000800 */
[----:B-1----:R-:W1:Y:S02]  /*14240*/  SHFL.BFLY PT, R4, R132, 0x1, 0x1f ;  /* 0x0c201f0084047f89 */ /* 0x002e6400000e0000 */
[----:B------:R-:W-:Y:S01]  /*14250*/  FSEL R2, R2, RZ, P2 ;  /* 0x000000ff02027208 */ /* 0x000fe20001000000 */
[----:B--2---:R-:W-:-:S04]  /*14260*/  FFMA.FTZ R0, R10, UR10, -R3 ;  /* 0x0000000a0a007c23 */ /* 0x004fc80008010803 */
[----:B------:R2:W-:Y:S02]  /*14270*/  MUFU.EX2 R238, R0 ;  /* 0x0000000000ee7308 */ /* 0x0005e40000000800 */
[----:B--2---:R-:W-:-:S06]  /*14280*/  FFMA.FTZ R0, R13, UR10, -R3 ;  /* 0x0000000a0d007c23 */ /* 0x004fcc0008010803 */
[----:B------:R2:W-:Y:S01]  /*14290*/  MUFU.EX2 R237, R0 ;  /* 0x0000000000ed7308 */ /* 0x0005e20000000800 */
[----:B-1----:R-:W-:Y:S01]  /*142a0*/  FMNMX.FTZ R132, R132, R4, !PT ;  /* 0x0000000484847209 */ /* 0x002fe20007810000 */
[----:B------:R-:W-:-:S03]  /*142b0*/  FFMA.FTZ R4, R15, UR10, -R2 ;  /* 0x0000000a0f047c23 */ /* 0x000fc60008010802 */
[----:B------:R-:W-:Y:S01]  /*142c0*/  FSETP.NEU.FTZ.AND P0, PT, R132, -INF , PT ;  /* 0xff8000008400780b */ /* 0x000fe20003f1d000 */
[----:B--2---:R-:W-:-:S04]  /*142d0*/  FFMA.FTZ R0, R11, UR10, -R2 ;  /* 0x0000000a0b007c23 */ /* 0x004fc80008010802 */
        /* <DEDUP_REMOVED lines=8> */
[----:B--2---:R-:W-:Y:S01]  /*14360*/  FFMA.FTZ R4, R14, UR10, -R0 ;  /* 0x0000000a0e047c23 */ /* 0x004fe20008010800 */
[----:B------:R-:W-:-:S03]  /*14370*/  FFMA.FTZ R5, R5, UR10, -R12 ;  /* 0x0000000a05057c23 */ /* 0x000fc6000801080c */
[----:B------:R1:W-:Y:S08]  /*14380*/  MUFU.EX2 R45, R4 ;  /* 0x00000004002d7308 */ /* 0x0003f00000000800 */
[----:B------:R2:W-:Y:S01]  /*14390*/  MUFU.EX2 R67, R5 ;  /* 0x0000000500437308 */ /* 0x0005e20000000800 */
[----:B-1----:R-:W-:Y:S02]  /*143a0*/  FFMA.FTZ R4, R19, UR10, -R0 ;  /* 0x0000000a13047c23 */ /* 0x002fe40008010800 */
[----:B------:R-:W1:Y:S05]  /*143b0*/  LDSM.16.MT88.4 R16, [R225+0xc000] ;  /* 0x00c00000e110783b */ /* 0x000e6a0000004200 */
[----:B------:R3:W-:Y:S01]  /*143c0*/  MUFU.EX2 R57, R4 ;  /* 0x0000000400397308 */ /* 0x0007e20000000800 */
[----:B--2---:R-:W-:-:S05]  /*143d0*/  FSEL R5, R135, RZ, P1 ;  /* 0x000000ff87057208 */ /* 0x004fca0000800000 */
[----:B------:R-:W-:Y:S01]  /*143e0*/  FADD.FTZ R5, R223, -R5 ;  /* 0x80000005df057221 */ /* 0x000fe20000010000 */
[----:B---3--:R-:W-:-:S04]  /*143f0*/  FFMA.FTZ R4, R20, UR10, -R0 ;  /* 0x0000000a14047c23 */ /* 0x008fc80008010800 */
        /* <DEDUP_REMOVED lines=11> */
[----:B------:R-:W-:Y:S01]  /*144b0*/  FFMA.FTZ R6, R6, UR10, -R12 ;  /* 0x0000000a06067c23 */ /* 0x000fe2000801080c */
[----:B------:R-:W-:Y:S01]  /*144c0*/  FMUL.FTZ R5, R5, UR10 ;  /* 0x0000000a05057c20 */ /* 0x000fe20008410000 */
[----:B------:R2:W-:Y:S08]  /*144d0*/  MUFU.EX2 R24, R4 ;  /* 0x0000000400187308 */ /* 0x0005f00000000800 */
[----:B------:R-:W-:Y:S01]  /*144e0*/  MUFU.EX2 R37, R7 ;  /* 0x0000000700257308 */ /* 0x000fe20000000800 */
[----:B--2---:R-:W-:-:S07]  /*144f0*/  FFMA.FTZ R4, R21, UR10, -R0 ;  /* 0x0000000a15047c23 */ /* 0x004fce0008010800 */
[----:B------:R-:W-:Y:S08]  /*14500*/  MUFU.EX2 R32, R6 ;  /* 0x0000000600207308 */ /* 0x000ff00000000800 */
[----:B------:R-:W2:Y:S08]  /*14510*/  MUFU.EX2 R15, R15 ;  /* 0x0000000f000f7308 */ /* 0x000eb00000000800 */
[----:B------:R-:W3:Y:S08]  /*14520*/  MUFU.EX2 R14, R14 ;  /* 0x0000000e000e7308 */ /* 0x000ef00000000800 */
[----:B------:R-:W4:Y:S08]  /*14530*/  MUFU.EX2 R13, R5 ;  /* 0x00000005000d7308 */ /* 0x000f300000000800 */
[----:B------:R1:W1:Y:S01]  /*14540*/  MUFU.EX2 R236, R4 ;  /* 0x0000000400ec7308 */ /* 0x0002620000000800 */
[-C--:B--2---:R-:W-:Y:S01]  /*14550*/  FMUL.FTZ R172, R172, R15.reuse ;  /* 0x0000000facac7220 */ /* 0x084fe20000410000 */
[----:B------:R-:W-:Y:S01]  /*14560*/  FMUL.FTZ R173, R173, R15 ;  /* 0x0000000fadad7220 */ /* 0x000fe20000410000 */
[-C--:B---3--:R-:W-:Y:S01]  /*14570*/  FMUL.FTZ R174, R174, R14.reuse ;  /* 0x0000000eaeae7220 */ /* 0x088fe20000410000 */
[----:B------:R-:W-:Y:S01]  /*14580*/  FMUL.FTZ R175, R175, R14 ;  /* 0x0000000eafaf7220 */ /* 0x000fe20000410000 */
[----:B------:R-:W-:Y:S01]  /*14590*/  F2FP.F16.F32.PACK_AB R8, R37, R25 ;  /* 0x000000192508723e */ /* 0x000fe200000000ff */
[-C--:B------:R-:W-:Y:S01]  /*145a0*/  FMUL.FTZ R206, R206, R24.reuse ;  /* 0x00000018cece7220 */ /* 0x080fe20000410000 */
[----:B------:R-:W-:Y:S01]  /*145b0*/  F2FP.F16.F32.PACK_AB R9, R40, R23 ;  /* 0x000000172809723e */ /* 0x000fe200000000ff */
[----:B------:R-:W-:Y:S01]  /*145c0*/  FMUL.FTZ R207, R207, R24 ;  /* 0x00000018cfcf7220 */ /* 0x000fe20000410000 */
[----:B------:R-:W-:Y:S01]  /*145d0*/  F2FP.F16.F32.PACK_AB R10, R67, R32 ;  /* 0x00000020430a723e */ /* 0x000fe200000000ff */
[-C--:B----4-:R-:W-:Y:S01]  /*145e0*/  FMUL.FTZ R204, R204, R13.reuse ;  /* 0x0000000dcccc7220 */ /* 0x090fe20000410000 */
[----:B------:R-:W-:Y:S01]  /*145f0*/  F2FP.F16.F32.PACK_AB R11, R237, R238 ;  /* 0x000000eeed0b723e */ /* 0x000fe200000000ff */
[----:B------:R-:W-:Y:S01]  /*14600*/  FMUL.FTZ R205, R205, R13 ;  /* 0x0000000dcdcd7220 */ /* 0x000fe20000410000 */
[----:B------:R-:W-:Y:S01]  /*14610*/  F2FP.F16.F32.PACK_AB R6, R66, R50 ;  /* 0x000000324206723e */ /* 0x000fe200000000ff */
[----:B------:R-:W-:Y:S01]  /*14620*/  FMUL.FTZ R168, R168, R15 ;  /* 0x0000000fa8a87220 */ /* 0x000fe20000410000 */
[----:B------:R-:W-:Y:S01]  /*14630*/  F2FP.F16.F32.PACK_AB R5, R57, R45 ;  /* 0x0000002d3905723e */ /* 0x000fe200000000ff */
[----:B------:R-:W-:Y:S01]  /*14640*/  FMUL.FTZ R169, R169, R15 ;  /* 0x0000000fa9a97220 */ /* 0x000fe20000410000 */
[----:B-1----:R-:W-:Y:S01]  /*14650*/  F2FP.F16.F32.PACK_AB R4, R51, R22 ;  /* 0x000000163304723e */ /* 0x002fe200000000ff */
[-C--:B------:R-:W-:Y:S01]  /*14660*/  FMUL.FTZ R170, R170, R14.reuse ;  /* 0x0000000eaaaa7220 */ /* 0x080fe20000410000 */
        /* <DEDUP_REMOVED lines=103> */
[----:B------:R-:W-:Y:S01]  /*14ce0*/  IMAD.MOV.U32 R21, RZ, RZ, R39 ;  /* 0x000000ffff157224 */ /* 0x000fe200078e0027 */
[----:B------:R-:W-:Y:S01]  /*14cf0*/  MOV R73, R38 ;  /* 0x0000002600497202 */ /* 0x000fe20000000f00 */
[----:B------:R-:W-:-:S02]  /*14d00*/  IMAD.MOV.U32 R83, RZ, RZ, R37 ;  /* 0x000000ffff537224 */ /* 0x000fc400078e0025 */
[----:B------:R-:W-:Y:S02]  /*14d10*/  IMAD.MOV.U32 R82, RZ, RZ, R36 ;  /* 0x000000ffff527224 */ /* 0x000fe400078e0024 */
[----:B------:R-:W-:Y:S01]  /*14d20*/  IMAD.MOV.U32 R75, RZ, RZ, R27 ;  /* 0x000000ffff4b7224 */ /* 0x000fe200078e001b */
[----:B-1----:R-:W-:Y:S01]  /*14d30*/  HMMA.16816.F32 R36, R4, R16, R88 ;  /* 0x000000100424723c */ /* 0x002fe20000001858 */
[----:B------:R-:W2:Y:S04]  /*14d40*/  LDL.LU R90, [R1+0x34] ;  /* 0x00003400015a7983 */ /* 0x000ea80000300800 */
[----:B------:R-:W3:Y:S01]  /*14d50*/  LDL.LU R27, [R1+0x38] ;  /* 0x00003800011b7983 */ /* 0x000ee20000300800 */
[----:B------:R-:W-:-:S03]  /*14d60*/  IMAD.MOV.U32 R77, RZ, RZ, R26 ;  /* 0x000000ffff4d7224 */ /* 0x000fc600078e001a */
[----:B------:R-:W4:Y:S01]  /*14d70*/  LDL.LU R26, [R1+0x40] ;  /* 0x00004000011a7983 */ /* 0x000f220000300800 */
        /* <DEDUP_REMOVED lines=14> */
[----:B------:R-:W-:Y:S01]  /*14e60*/  HMMA.16816.F32 R40, R8, R16, R84 ;  /* 0x000000100828723c */ /* 0x000fe20000001854 */
[----:B------:R-:W-:Y:S01]  /*14e70*/  IMAD.MOV.U32 R74, RZ, RZ, R31 ;  /* 0x000000ffff4a7224 */ /* 0x000fe200078e001f */
[----:B------:R-:W-:Y:S01]  /*14e80*/  MOV R70, R33 ;  /* 0x0000002100467202 */ /* 0x000fe20000000f00 */
[----:B------:R-:W-:-:S02]  /*14e90*/  IMAD.MOV.U32 R80, RZ, RZ, R34 ;  /* 0x000000ffff507224 */ /* 0x000fc400078e0022 */
[----:B------:R-:W-:Y:S02]  /*14ea0*/  IMAD.MOV.U32 R20, RZ, RZ, R30 ;  /* 0x000000ffff147224 */ /* 0x000fe400078e001e */
[----:B------:R-:W-:Y:S01]  /*14eb0*/  IMAD.MOV.U32 R84, RZ, RZ, R29 ;  /* 0x000000ffff547224 */ /* 0x000fe200078e001d */
[----:B------:R-:W-:Y:S01]  /*14ec0*/  MOV R86, R35 ;  /* 0x0000002300567202 */ /* 0x000fe20000000f00 */
[----:B------:R-:W-:Y:S02]  /*14ed0*/  IMAD.MOV.U32 R85, RZ, RZ, R28 ;  /* 0x000000ffff557224 */ /* 0x000fe400078e001c */
[----:B------:R-:W-:Y:S01]  /*14ee0*/  IMAD.MOV.U32 R87, RZ, RZ, R32 ;  /* 0x000000ffff577224 */ /* 0x000fe200078e0020 */
        /* <DEDUP_REMOVED lines=40> */
[C---:B-1----:R-:W-:Y:S06]  /*15170*/  HMMA.16816.F32 R120, R4.reuse, R16, R120 ;  /* 0x000000100478723c */ /* 0x042fec0000001878 */
[----:B------:R-:W-:Y:S07]  /*15180*/  HMMA.16816.F32 R124, R4, R18, R124 ;  /* 0x00000012047c723c */ /* 0x000fee000000187c */
[----:B------:R-:W-:-:S04]  /*15190*/  FFMA.FTZ R4, R208, UR10, -R12 ;  /* 0x0000000ad0047c23 */ /* 0x000fc8000801080c */
[----:B------:R1:W-:Y:S02]  /*151a0*/  MUFU.EX2 R51, R4 ;  /* 0x0000000400337308 */ /* 0x0003e40000000800 */
[----:B-1----:R-:W-:Y:S01]  /*151b0*/  FFMA.FTZ R4, R60, UR10, -R12 ;  /* 0x0000000a3c047c23 */ /* 0x002fe2000801080c */
[----:B------:R-:W-:Y:S02]  /*151c0*/  IMAD.MOV.U32 R93, RZ, RZ, R73 ;  /* 0x000000ffff5d7224 */ /* 0x000fe400078e0049 */
[----:B------:R-:W-:Y:S02]  /*151d0*/  IMAD.MOV.U32 R73, RZ, RZ, R75 ;  /* 0x000000ffff497224 */ /* 0x000fe400078e004b */
[----:B------:R-:W-:Y:S02]  /*151e0*/  IMAD.MOV.U32 R75, RZ, RZ, R50 ;  /* 0x000000ffff4b7224 */ /* 0x000fe400078e0032 */
[----:B------:R-:W-:Y:S02]  /*151f0*/  IMAD.MOV.U32 R95, RZ, RZ, R83 ;  /* 0x000000ffff5f7224 */ /* 0x000fe400078e0053 */
[----:B------:R-:W-:-:S02]  /*15200*/  IMAD.MOV.U32 R83, RZ, RZ, R71 ;  /* 0x000000ffff537224 */ /* 0x000fc400078e0047 */
[----:B------:R-:W-:Y:S02]  /*15210*/  IMAD.MOV.U32 R71, RZ, RZ, R47 ;  /* 0x000000ffff477224 */ /* 0x000fe400078e002f */
        /* <DEDUP_REMOVED lines=9> */
[----:B------:R-:W-:-:S02]  /*152b0*/  IMAD.MOV.U32 R76, RZ, RZ, R59 ;  /* 0x000000ffff4c7224 */ /* 0x000fc400078e003b */
[----:B------:R-:W-:Y:S02]  /*152c0*/  IMAD.MOV.U32 R79, RZ, RZ, R58 ;  /* 0x000000ffff4f7224 */ /* 0x000fe400078e003a */
[C---:B------:R-:W-:Y:S06]  /*152d0*/  HMMA.16816.F32 R56, R8.reuse, R16, R116 ;  /* 0x000000100838723c */ /* 0x040fec0000001874 */
[----:B------:R-:W-:Y:S01]  /*152e0*/  HMMA.16816.F32 R128, R8, R18, R128 ;  /* 0x000000120880723c */ /* 0x000fe20000001880 */
[----:B------:R-:W1:Y:S01]  /*152f0*/  LDSM.16.MT88.4 R16, [R225+0xc800] ;  /* 0x00c80000e110783b */ /* 0x000e620000004200 */
[----:B------:R-:W-:Y:S01]  /*15300*/  MOV R98, R95 ;  /* 0x0000005f00627202 */ /* 0x000fe20000000f00 */
[----:B------:R-:W-:-:S02]  /*15310*/  IMAD.MOV.U32 R95, RZ, RZ, R89 ;  /* 0x000000ffff5f7224 */ /* 0x000fc400078e0059 */
[----:B--2---:R-:W-:Y:S01]  /*15320*/  FFMA.FTZ R25, R90, R15, R25 ;  /* 0x0000000f5a197223 */ /* 0x004fe20000010019 */
[----:B------:R-:W-:Y:S01]  /*15330*/  MOV R90, R82 ;  /* 0x00000052005a7202 */ /* 0x000fe20000000f00 */
[----:B------:R-:W-:Y:S02]  /*15340*/  IMAD.MOV.U32 R82, RZ, RZ, R72 ;  /* 0x000000ffff527224 */ /* 0x000fe400078e0048 */
[----:B------:R-:W-:Y:S01]  /*15350*/  IMAD.MOV.U32 R72, RZ, RZ, R74 ;  /* 0x000000ffff487224 */ /* 0x000fe200078e004a */
[----:B------:R-:W-:Y:S01]  /*15360*/  MOV R74, R68 ;  /* 0x00000044004a7202 */ /* 0x000fe20000000f00 */
[----:B------:R-:W-:Y:S02]  /*15370*/  IMAD.MOV.U32 R68, RZ, RZ, R52 ;  /* 0x000000ffff447224 */ /* 0x000fe400078e0034 */
[----:B------:R2:W-:Y:S01]  /*15380*/  MUFU.EX2 R52, R4 ;  /* 0x0000000400347308 */ /* 0x0005e20000000800 */
[----:B---3--:R-:W-:Y:S01]  /*15390*/  FFMA.FTZ R27, R27, R14, R23 ;  /* 0x0000000e1b1b7223 */ /* 0x008fe20000010017 */
[----:B------:R-:W-:Y:S01]  /*153a0*/  IMAD.MOV.U32 R94, RZ, RZ, R82 ;  /* 0x000000ffff5e7224 */ /* 0x000fe200078e0052 */
[----:B------:R-:W-:Y:S01]  /*153b0*/  MOV R82, R20 ;  /* 0x0000001400527202 */ /* 0x000fe20000000f00 */
[----:B--2---:R-:W-:-:S04]  /*153c0*/  FFMA.FTZ R4, R55, UR10, -R12 ;  /* 0x0000000a37047c23 */ /* 0x004fc8000801080c */
[----:B------:R2:W3:Y:S01]  /*153d0*/  MUFU.EX2 R5, R4 ;  /* 0x0000000400057308 */ /* 0x0004e20000000800 */
[----:B------:R-:W-:Y:S01]  /*153e0*/  MOV R20, R49 ;  /* 0x0000003100147202 */ /* 0x000fe20000000f00 */
[----:B--2---:R-:W-:-:S06]  /*153f0*/  FFMA.FTZ R4, R48, UR10, -R12 ;  /* 0x0000000a30047c23 */ /* 0x004fcc000801080c */
[----:B------:R2:W-:Y:S02]  /*15400*/  MUFU.EX2 R23, R4 ;  /* 0x0000000400177308 */ /* 0x0005e40000000800 */
[----:B--2---:R-:W-:-:S06]  /*15410*/  FFMA.FTZ R4, R210, UR10, -R3 ;  /* 0x0000000ad2047c23 */ /* 0x004fcc0008010803 */
[----:B------:R2:W-:Y:S01]  /*15420*/  MUFU.EX2 R49, R4 ;  /* 0x0000000400317308 */ /* 0x0005e20000000800 */
[----:B----4-:R-:W-:Y:S01]  /*15430*/  FFMA.FTZ R26, R26, R13, R22 ;  /* 0x0000000d1a1a7223 */ /* 0x010fe20000010016 */
[----:B--2---:R-:W-:-:S06]  /*15440*/  FFMA.FTZ R4, R62, UR10, -R3 ;  /* 0x0000000a3e047c23 */ /* 0x004fcc0008010803 */
[----:B------:R2:W-:Y:S02]  /*15450*/  MUFU.EX2 R50, R4 ;  /* 0x0000000400327308 */ /* 0x0005e40000000800 */
[----:B--2---:R-:W-:-:S06]  /*15460*/  FFMA.FTZ R4, R61, UR10, -R3 ;  /* 0x0000000a3d047c23 */ /* 0x004fcc0008010803 */
[----:B------:R2:W4:Y:S02]  /*15470*/  MUFU.EX2 R6, R4 ;  /* 0x0000000400067308 */ /* 0x0005240000000800 */
[----:B--2---:R-:W-:-:S06]  /*15480*/  FFMA.FTZ R4, R53, UR10, -R3 ;  /* 0x0000000a35047c23 */ /* 0x004fcc0008010803 */
[----:B------:R2:W-:Y:S01]  /*15490*/  MUFU.EX2 R13, R4 ;  /* 0x00000004000d7308 */ /* 0x0005e20000000800 */
[----:B---3--:R-:W-:Y:S01]  /*154a0*/  MOV R210, R5 ;  /* 0x0000000500d27202 */ /* 0x008fe20000000f00 */
[----:B--2---:R-:W-:-:S06]  /*154b0*/  FFMA.FTZ R4, R213, UR10, -R2 ;  /* 0x0000000ad5047c23 */ /* 0x004fcc0008010802 */
[----:B------:R2:W-:Y:S01]  /*154c0*/  MUFU.EX2 R48, R4 ;  /* 0x0000000400307308 */ /* 0x0005e20000000800 */
[----:B------:R-:W-:Y:S01]  /*154d0*/  MOV R88, R72 ;  /* 0x0000004800587202 */ /* 0x000fe20000000f00 */
[----:B--2---:R-:W-:-:S06]  /*154e0*/  FFMA.FTZ R4, R211, UR10, -R2 ;  /* 0x0000000ad3047c23 */ /* 0x004fcc0008010802 */
[----:B------:R2:W-:Y:S01]  /*154f0*/  MUFU.EX2 R47, R4 ;  /* 0x00000004002f7308 */ /* 0x0005e20000000800 */
[----:B------:R-:W-:Y:S01]  /*15500*/  MOV R72, R68 ;  /* 0x0000004400487202 */ /* 0x000fe20000000f00 */
[----:B------:R-:W-:Y:S02]  /*15510*/  IMAD.MOV.U32 R68, RZ, RZ, R70 ;  /* 0x000000ffff447224 */ /* 0x000fe400078e0046 */
[----:B------:R-:W-:Y:S02]  /*15520*/  IMAD.MOV.U32 R70, RZ, RZ, R46 ;  /* 0x000000ffff467224 */ /* 0x000fe400078e002e */
[----:B--2---:R-:W-:-:S04]  /*15530*/  FFMA.FTZ R4, R209, UR10, -R2 ;  /* 0x0000000ad1047c23 */ /* 0x004fc80008010802 */
[----:B------:R2:W3:Y:S02]  /*15540*/  MUFU.EX2 R5, R4 ;  /* 0x0000000400057308 */ /* 0x0004e40000000800 */
[----:B--2---:R-:W-:-:S06]  /*15550*/  FFMA.FTZ R4, R54, UR10, -R2 ;  /* 0x0000000a36047c23 */ /* 0x004fcc0008010802 */
[----:B------:R2:W1:Y:S02]  /*15560*/  MUFU.EX2 R211, R4 ;  /* 0x0000000400d37308 */ /* 0x0004640000000800 */
[----:B--2---:R-:W-:-:S06]  /*15570*/  FFMA.FTZ R4, R216, UR10, -R0 ;  /* 0x0000000ad8047c23 */ /* 0x004fcc0008010800 */
[----:B------:R2:W-:Y:S02]  /*15580*/  MUFU.EX2 R46, R4 ;  /* 0x00000004002e7308 */ /* 0x0005e40000000800 */
[----:B--2---:R-:W-:-:S06]  /*15590*/  FFMA.FTZ R4, R215, UR10, -R0 ;  /* 0x0000000ad7047c23 */ /* 0x004fcc0008010800 */
[----:B------:R2:W1:Y:S02]  /*155a0*/  MUFU.EX2 R213, R4 ;  /* 0x0000000400d57308 */ /* 0x0004640000000800 */
[----:B--2---:R-:W-:-:S06]  /*155b0*/  FFMA.FTZ R4, R214, UR10, -R0 ;  /* 0x0000000ad6047c23 */ /* 0x004fcc0008010800 */
[----:B------:R2:W-:Y:S01]  /*155c0*/  MUFU.EX2 R22, R4 ;  /* 0x0000000400167308 */ /* 0x0005e20000000800 */
[----:B----4-:R-:W-:Y:S02]  /*155d0*/  IMAD.MOV.U32 R215, RZ, RZ, R6 ;  /* 0x000000ffffd77224 */ /* 0x010fe400078e0006 */
[----:B--2---:R-:W-:-:S05]  /*155e0*/  FFMA.FTZ R4, R212, UR10, -R0 ;  /* 0x0000000ad4047c23 */ /* 0x004fca0008010800 */
[----:B------:R2:W4:Y:S01]  /*155f0*/  MUFU.EX2 R14, R4 ;  /* 0x00000004000e7308 */ /* 0x0005220000000800 */
[----:B---3--:R-:W-:Y:S01]  /*15600*/  MOV R212, R5 ;  /* 0x0000000500d47202 */ /* 0x008fe20000000f00 */
        /* <DEDUP_REMOVED lines=9> */
[----:B------:R-:W-:-:S02]  /*156a0*/  F2FP.F16.F32.PACK_AB R11, R13, R215 ;  /* 0x000000d70d0b723e */ /* 0x000fc400000000ff */
[----:B-1----:R-:W-:Y:S02]  /*156b0*/  F2FP.F16.F32.PACK_AB R6, R211, R212 ;  /* 0x000000d4d306723e */ /* 0x002fe400000000ff */
[----:B------:R-:W-:Y:S02]  /*156c0*/  F2FP.F16.F32.PACK_AB R5, R213, R46 ;  /* 0x0000002ed505723e */ /* 0x000fe400000000ff */
[----:B--2---:R-:W-:Y:S02]  /*156d0*/  F2FP.F16.F32.PACK_AB R4, R47, R48 ;  /* 0x000000302f04723e */ /* 0x004fe400000000ff */
[----:B----4-:R-:W-:Y:S01]  /*156e0*/  F2FP.F16.F32.PACK_AB R7, R14, R22 ;  /* 0x000000160e07723e */ /* 0x010fe200000000ff */
[----:B------:R-:W-:Y:S01]  /*156f0*/  IMAD.MOV.U32 R87, RZ, RZ, R81 ;  /* 0x000000ffff577224 */ /* 0x000fe200078e0051 */
[----:B------:R-:W-:Y:S01]  /*15700*/  MOV R81, R77 ;  /* 0x0000004d00517202 */ /* 0x000fe20000000f00 */
[----:B------:R-:W-:Y:S02]  /*15710*/  IMAD.MOV.U32 R77, RZ, RZ, R79 ;  /* 0x000000ffff4d7224 */ /* 0x000fe400078e004f */
[----:B------:R-:W-:Y:S01]  /*15720*/  IMAD.MOV.U32 R79, RZ, RZ, R73 ;  /* 0x000000ffff4f7224 */ /* 0x000fe200078e0049 */
[----:B------:R-:W-:Y:S01]  /*15730*/  MOV R73, R63 ;  /* 0x0000003f00497202 */ /* 0x000fe20000000f00 */
[-C--:B------:R-:W-:Y:S06]  /*15740*/  HMMA.16816.F32 R172, R8, R16.reuse, R172 ;  /* 0x0000001008ac723c */ /* 0x080fec00000018ac */
[C---:B------:R-:W-:Y:S06]  /*15750*/  HMMA.16816.F32 R204, R4.reuse, R16, R204 ;  /* 0x0000001004cc723c */ /* 0x040fec00000018cc */
[-C--:B------:R-:W-:Y:S06]  /*15760*/  HMMA.16816.F32 R200, R4, R18.reuse, R200 ;  /* 0x0000001204c8723c */ /* 0x080fec00000018c8 */
[----:B------:R-:W-:Y:S01]  /*15770*/  HMMA.16816.F32 R60, R8, R18, R96 ;  /* 0x00000012083c723c */ /* 0x000fe20000001860 */
[----:B------:R-:W1:Y:S01]  /*15780*/  LDSM.16.MT88.4 R16, [R226+0xc800] ;  /* 0x00c80000e210783b */ /* 0x000e620000004200 */
        /* <DEDUP_REMOVED lines=15> */
[----:B------:R-:W-:Y:S02]  /*15880*/  IMAD.MOV.U32 R93, RZ, RZ, R80 ;  /* 0x000000ffff5d7224 */ /* 0x000fe400078e0050 */
[----:B------:R-:W-:Y:S02]  /*15890*/  IMAD.MOV.U32 R94, RZ, RZ, R82 ;  /* 0x000000ffff5e7224 */ /* 0x000fe400078e0052 */
        /* <DEDUP_REMOVED lines=43> */
[-C--:B-1----:R-:W-:Y:S07]  /*15b50*/  HMMA.16816.F32 R68, R4, R16.reuse, R180 ;  /* 0x000000100444723c */ /* 0x082fee00000018b4 */
[----:B------:R-:W-:Y:S01]  /*15b60*/  MOV R182, R199 ;  /* 0x000000c700b67202 */ /* 0x000fe20000000f00 */
[----:B------:R-:W-:Y:S01]  /*15b70*/  IMAD.MOV.U32 R199, RZ, RZ, R118 ;  /* 0x000000ffffc77224 */ /* 0x000fe200078e0076 */
[----:B------:R-:W-:Y:S06]  /*15b80*/  HMMA.16816.F32 R92, R8, R16, R156 ;  /* 0x00000010085c723c */ /* 0x000fec000000189c */
        /* <DEDUP_REMOVED lines=8> */
[-C--:B-1----:R-:W-:Y:S01]  /*15c10*/  HMMA.16816.F32 R156, R8, R16.reuse, R40 ;  /* 0x00000010089c723c */ /* 0x082fe20000001828 */
        /* <DEDUP_REMOVED lines=11> */
[----:B------:R-:W1:Y:S05]  /*15cd0*/  LDSM.16.MT88.4 R20, [R228+0xe800] ;  /* 0x00e80000e414783b */ /* 0x000e6a0000004200 */
[-C--:B------:R-:W-:Y:S06]  /*15ce0*/  HMMA.16816.F32 R136, R4, R18.reuse, R32 ;  /* 0x000000120488723c */ /* 0x080fec0000001820 */
[----:B------:R-:W-:Y:S01]  /*15cf0*/  HMMA.16816.F32 R220, R8, R18, R28 ;  /* 0x0000001208dc723c */ /* 0x000fe2000000181c */
[----:B------:R-:W4:Y:S01]  /*15d00*/  LDSM.16.MT88.4 R16, [R227+0xe800] ;  /* 0x00e80000e310783b */ /* 0x000f220000004200 */
[----:B------:R-:W-:-:S02]  /*15d10*/  IMAD.MOV.U32 R41, RZ, RZ, R43 ;  /* 0x000000ffff297224 */ /* 0x000fc400078e002b */
[----:B------:R-:W-:Y:S02]  /*15d20*/  IMAD.MOV.U32 R43, RZ, RZ, R181 ;  /* 0x000000ffff2b7224 */ /* 0x000fe400078e00b5 */
[----:B------:R-:W-:Y:S02]  /*15d30*/  IMAD.MOV.U32 R181, RZ, RZ, R183 ;  /* 0x000000ffffb57224 */ /* 0x000fe400078e00b7 */
[----:B------:R-:W-:Y:S02]  /*15d40*/  IMAD.MOV.U32 R183, RZ, RZ, R189 ;  /* 0x000000ffffb77224 */ /* 0x000fe400078e00bd */
[----:B------:R-:W-:Y:S02]  /*15d50*/  IMAD.MOV.U32 R189, RZ, RZ, R191 ;  /* 0x000000ffffbd7224 */ /* 0x000fe400078e00bf */
[----:B------:R-:W-:Y:S02]  /*15d60*/  IMAD.MOV.U32 R191, RZ, RZ, R169 ;  /* 0x000000ffffbf7224 */ /* 0x000fe400078e00a9 */
[----:B------:R-:W-:Y:S01]  /*15d70*/  IMAD.MOV.U32 R169, RZ, RZ, R214 ;  /* 0x000000ffffa97224 */ /* 0x000fe200078e00d6 */
[C---:B-1----:R-:W-:Y:S06]  /*15d80*/  HMMA.16816.F32 R104, R4.reuse, R20, R104 ;  /* 0x000000140468723c */ /* 0x042fec0000001868 */
[C---:B------:R-:W-:Y:S06]  /*15d90*/  HMMA.16816.F32 R108, R4.reuse, R22, R108 ;  /* 0x00000016046c723c */ /* 0x040fec000000186c */
[C---:B----4-:R-:W-:Y:S06]  /*15da0*/  HMMA.16816.F32 R120, R4.reuse, R16, R120 ;  /* 0x000000100478723c */ /* 0x050fec0000001878 */
[----:B------:R-:W-:Y:S07]  /*15db0*/  HMMA.16816.F32 R124, R4, R18, R124 ;  /* 0x00000012047c723c */ /* 0x000fee000000187c */
[----:B------:R-:W-:-:S04]  /*15dc0*/  FFMA.FTZ R4, R252, UR10, -R12 ;  /* 0x0000000afc047c23 */ /* 0x000fc8000801080c */
[----:B------:R1:W-:Y:S02]  /*15dd0*/  MUFU.EX2 R214, R4 ;  /* 0x0000000400d67308 */ /* 0x0003e40000000800 */
[----:B-1----:R-:W-:-:S06]  /*15de0*/  FFMA.FTZ R4, R217, UR10, -R12 ;  /* 0x0000000ad9047c23 */ /* 0x002fcc000801080c */
[----:B------:R1:W4:Y:S02]  /*15df0*/  MUFU.EX2 R217, R4 ;  /* 0x0000000400d97308 */ /* 0x0003240000000800 */
[----:B-1----:R-:W-:-:S06]  /*15e00*/  FFMA.FTZ R4, R219, UR10, -R12 ;  /* 0x0000000adb047c23 */ /* 0x002fcc000801080c */
[----:B------:R1:W-:Y:S02]  /*15e10*/  MUFU.EX2 R219, R4 ;  /* 0x0000000400db7308 */ /* 0x0003e40000000800 */
[----:B-1----:R-:W-:-:S06]  /*15e20*/  FFMA.FTZ R4, R218, UR10, -R12 ;  /* 0x0000000ada047c23 */ /* 0x002fcc000801080c */
[----:B------:R1:W-:Y:S02]  /*15e30*/  MUFU.EX2 R252, R4 ;  /* 0x0000000400fc7308 */ /* 0x0003e40000000800 */
[----:B-1----:R-:W-:Y:S01]  /*15e40*/  FFMA.FTZ R4, R41, UR10, -R3 ;  /* 0x0000000a29047c23 */ /* 0x002fe20008010803 */
[----:B---3--:R-:W-:Y:S01]  /*15e50*/  FFMA.FTZ R45, R42, R24, R45 ;  /* 0x000000182a2d7223 */ /* 0x008fe2000001002d */
[----:B------:R-:W-:Y:S02]  /*15e60*/  MOV R42, R180 ;  /* 0x000000b4002a7202 */ /* 0x000fe40000000f00 */
        /* <DEDUP_REMOVED lines=28> */
[----:B------:R1:W-:Y:S01]  /*16030*/  MUFU.EX2 R211, R4 ;  /* 0x0000000400d37308 */ /* 0x0003e20000000800 */
[----:B------:R-:W-:Y:S01]  /*16040*/  HMMA.16816.F32 R56, R8, R16, R56 ;  /* 0x000000100838723c */ /* 0x000fe20000001838 */
[----:B------:R-:W-:Y:S01]  /*16050*/  FFMA.FTZ R44, R44, UR10, -R0 ;  /* 0x0000000a2c2c7c23 */ /* 0x000fe20008010800 */
[----:B------:R2:W5:Y:S01]  /*16060*/  LDL.LU R239, [R1+0xc4] ;  /* 0x0000c40001ef7983 */ /* 0x0005620000300800 */
        /* <DEDUP_REMOVED lines=23> */
[----:B------:R1:W3:Y:S01]  /*161e0*/  MUFU.EX2 R213, R4 ;  /* 0x0000000400d57308 */ /* 0x0002e20000000800 */
[----:B------:R-:W-:Y:S02]  /*161f0*/  MOV R40, R42 ;  /* 0x0000002a00287202 */ /* 0x000fe40000000f00 */
[----:B------:R-:W-:Y:S01]  /*16200*/  MOV R42, R180 ;  /* 0x000000b4002a7202 */ /* 0x000fe20000000f00 */
[----:B-1----:R-:W-:Y:S01]  /*16210*/  FFMA.FTZ R4, R41, UR10, -R3 ;  /* 0x0000000a29047c23 */ /* 0x002fe20008010803 */
        /* <DEDUP_REMOVED lines=11> */
[----:B------:R1:W-:Y:S01]  /*162d0*/  MUFU.EX2 R216, R4 ;  /* 0x0000000400d87308 */ /* 0x0003e20000000800 */
[----:B------:R-:W-:Y:S02]  /*162e0*/  MOV R180, R182 ;  /* 0x000000b600b47202 */ /* 0x000fe40000000f00 */
[----:B------:R-:W-:Y:S02]  /*162f0*/  MOV R182, R188 ;  /* 0x000000bc00b67202 */ /* 0x000fe40000000f00 */
[----:B------:R-:W-:Y:S02]  /*16300*/  MOV R188, R190 ;  /* 0x000000be00bc7202 */ /* 0x000fe40000000f00 */
[----:B------:R-:W-:Y:S01]  /*16310*/  MOV R190, R168 ;  /* 0x000000a800be7202 */ /* 0x000fe20000000f00 */
[----:B-1----:R-:W-:-:S04]  /*16320*/  FFMA.FTZ R4, R40, UR10, -R3 ;  /* 0x0000000a28047c23 */ /* 0x002fc80008010803 */
[----:B------:R1:W2:Y:S01]  /*16330*/  MUFU.EX2 R218, R4 ;  /* 0x0000000400da7308 */ /* 0x0002a20000000800 */
        /* <DEDUP_REMOVED lines=31> */
[----:B------:R1:W-:Y:S01]  /*16530*/  MUFU.EX2 R208, R4 ;  /* 0x0000000400d07308 */ /* 0x0003e20000000800 */
[----:B------:R-:W-:Y:S04]  /*16540*/  LDSM.16.MT88.4 R16, [R228+0xd000] ;  /* 0x00d00000e410783b */ /* 0x000fe80000004200 */
[----:B------:R-:W-:Y:S01]  /*16550*/  HMMA.16816.F32 R152, R8, R20, R100 ;  /* 0x000000140898723c */ /* 0x000fe20000001864 */
        /* <DEDUP_REMOVED lines=25> */
[----:B------:R-:W-:Y:S02]  /*166f0*/  IMAD.MOV.U32 R181, RZ, RZ, R183 ;  /* 0x000000ffffb57224 */ /* 0x000fe400078e00b7 */
[----:B------:R-:W-:Y:S02]  /*16700*/  IMAD.MOV.U32 R183, RZ, RZ, R189 ;  /* 0x000000ffffb77224 */ /* 0x000fe400078e00bd */
[----:B------:R-:W-:Y:S01]  /*16710*/  IMAD.MOV.U32 R198, RZ, RZ, R215 ;  /* 0x000000ffffc67224 */ /* 0x000fe200078e00d7 */
[----:B------:R-:W-:Y:S01]  /*16720*/  MOV R215, R210 ;  /* 0x000000d200d77202 */ /* 0x000fe20000000f00 */
[----:B------:R-:W-:Y:S01]  /*16730*/  IMAD.MOV.U32 R189, RZ, RZ, R191 ;  /* 0x000000ffffbd7224 */ /* 0x000fe200078e00bf */
[----:B------:R1:W-:Y:S01]  /*16740*/  MUFU.EX2 R210, R4 ;  /* 0x0000000400d27308 */ /* 0x0003e20000000800 */
[----:B------:R-:W-:-:S02]  /*16750*/  IMAD.MOV.U32 R191, RZ, RZ, R169 ;  /* 0x000000ffffbf7224 */ /* 0x000fc400078e00a9 */
[----:B------:R-:W-:Y:S02]  /*16760*/  IMAD.MOV.U32 R169, RZ, RZ, R171 ;  /* 0x000000ffffa97224 */ /* 0x000fe400078e00ab */
[----:B------:R-:W-:Y:S02]  /*16770*/  IMAD.MOV.U32 R171, RZ, RZ, R193 ;  /* 0x000000ffffab7224 */ /* 0x000fe400078e00c1 */
[----:B------:R-:W-:Y:S02]  /*16780*/  IMAD.MOV.U32 R193, RZ, RZ, R195 ;  /* 0x000000ffffc17224 */ /* 0x000fe400078e00c3 */
[----:B------:R-:W-:Y:S02]  /*16790*/  IMAD.MOV.U32 R195, RZ, RZ, R197 ;  /* 0x000000ffffc37224 */ /* 0x000fe400078e00c5 */
[----:B------:R-:W-:Y:S02]  /*167a0*/  IMAD.MOV.U32 R197, RZ, RZ, R212 ;  /* 0x000000ffffc57224 */ /* 0x000fe400078e00d4 */
[----:B-1----:R-:W-:Y:S01]  /*167b0*/  FFMA.FTZ R4, R41, UR10, -R2 ;  /* 0x0000000a29047c23 */ /* 0x002fe20008010802 */
[----:B------:R-:W-:-:S02]  /*167c0*/  MOV R41, R180 ;  /* 0x000000b400297202 */ /* 0x000fc40000000f00 */
[----:B------:R-:W-:Y:S01]  /*167d0*/  MOV R180, R182 ;  /* 0x000000b600b47202 */ /* 0x000fe20000000f00 */
[----:B------:R1:W-:Y:S01]  /*167e0*/  MUFU.EX2 R212, R4 ;  /* 0x0000000400d47308 */ /* 0x0003e20000000800 */
[----:B------:R-:W-:Y:S02]  /*167f0*/  IMAD.MOV.U32 R39, RZ, RZ, R42 ;  /* 0x000000ffff277224 */ /* 0x000fe400078e002a */
[----:B------:R-:W-:-:S03]  /*16800*/  IMAD.MOV.U32 R42, RZ, RZ, R181 ;  /* 0x000000ffff2a7224 */ /* 0x000fc600078e00b5 */
[----:B------:R-:W-:Y:S01]  /*16810*/  MOV R38, R39 ;  /* 0x0000002700267202 */ /* 0x000fe20000000f00 */
[----:B-1----:R-:W-:Y:S01]  /*16820*/  FFMA.FTZ R4, R40, UR10, -R2 ;  /* 0x0000000a28047c23 */ /* 0x002fe20008010802 */
[----:B------:R-:W-:Y:S02]  /*16830*/  MOV R40, R41 ;  /* 0x0000002900287202 */ /* 0x000fe40000000f00 */
[----:B------:R-:W-:Y:S01]  /*16840*/  MOV R41, R180 ;  /* 0x000000b400297202 */ /* 0x000fe20000000f00 */
[----:B------:R-:W-:Y:S01]  /*16850*/  IMAD.MOV.U32 R37, RZ, RZ, R38 ;  /* 0x000000ffff257224 */ /* 0x000fe200078e0026 */
[----:B------:R-:W-:-:S03]  /*16860*/  MOV R182, R188 ;  /* 0x000000bc00b67202 */ /* 0x000fc60000000f00 */
[----:B------:R-:W-:Y:S01]  /*16870*/  IMAD.MOV.U32 R39, RZ, RZ, R41 ;  /* 0x000000ffff277224 */ /* 0x000fe200078e0029 */
[----:B------:R-:W-:Y:S02]  /*16880*/  MOV R41, R42 ;  /* 0x0000002a00297202 */ /* 0x000fe40000000f00 */
[----:B------:R-:W-:Y:S02]  /*16890*/  MOV R180, R182 ;  /* 0x000000b600b47202 */ /* 0x000fe40000000f00 */
[----:B------:R-:W-:Y:S01]  /*168a0*/  MOV R38, R39 ;  /* 0x0000002700267202 */ /* 0x000fe20000000f00 */
[----:B------:R-:W-:Y:S01]  /*168b0*/  IMAD.MOV.U32 R39, RZ, RZ, R41 ;  /* 0x000000ffff277224 */ /* 0x000fe200078e0029 */
[----:B------:R-:W-:Y:S01]  /*168c0*/  MOV R188, R190 ;  /* 0x000000be00bc7202 */ /* 0x000fe20000000f00 */
[----:B------:R-:W-:-:S03]  /*168d0*/  IMAD.MOV.U32 R33, RZ, RZ, R180 ;  /* 0x000000ffff217224 */ /* 0x000fc600078e00b4 */
        /* <DEDUP_REMOVED lines=49> */
[--C-:B------:R-:W-:Y:S01]  /*16bf0*/  FFMA.FTZ R38, R38, UR10, -R3.reuse ;  /* 0x0000000a26267c23 */ /* 0x100fe20008010803 */
[--C-:B------:R-:W-:Y:S01]  /*16c00*/  FFMA.FTZ R37, R230, UR10, -R3.reuse ;  /* 0x0000000ae6257c23 */ /* 0x100fe20008010803 */
[--C-:B------:R-:W-:Y:S01]  /*16c10*/  FFMA.FTZ R36, R229, UR10, -R3.reuse ;  /* 0x0000000ae5247c23 */ /* 0x100fe20008010803 */
[----:B------:R-:W-:Y:S01]  /*16c20*/  FFMA.FTZ R32, R224, UR10, -R3 ;  /* 0x0000000ae0207c23 */ /* 0x000fe20008010803 */
[----:B------:R-:W-:Y:S01]  /*16c30*/  IMAD.MOV.U32 R183, RZ, RZ, R190 ;  /* 0x000000ffffb77224 */ /* 0x000fe200078e00be */
[----:B------:R-:W-:Y:S01]  /*16c40*/  MOV R168, R171 ;  /* 0x000000ab00a87202 */ /* 0x000fe20000000f00 */
[----:B------:R-:W-:Y:S01]  /*16c50*/  FFMA.FTZ R3, R28, UR10, -R0 ;  /* 0x0000000a1c037c23 */ /* 0x000fe20008010800 */
[----:B------:R-:W-:Y:S01]  /*16c60*/  MOV R170, R197 ;  /* 0x000000c500aa7202 */ /* 0x000fe20000000f00 */
[----:B------:R-:W-:-:S02]  /*16c70*/  IMAD.MOV.U32 R171, RZ, RZ, R198 ;  /* 0x000000ffffab7224 */ /* 0x000fc400078e00c6 */
[----:B------:R-:W-:Y:S01]  /*16c80*/  FFMA.FTZ R28, R180, UR10, -R2 ;  /* 0x0000000ab41c7c23 */ /* 0x000fe20008010802 */
[----:B------:R-:W-:Y:S02]  /*16c90*/  IMAD.MOV.U32 R197, RZ, RZ, R55 ;  /* 0x000000ffffc57224 */ /* 0x000fe400078e0037 */
        /* <DEDUP_REMOVED lines=8> */
[----:B------:R-:W-:Y:S01]  /*16d20*/  MOV R190, R169 ;  /* 0x000000a900be7202 */ /* 0x000fe20000000f00 */
[----:B------:R-:W1:Y:S01]  /*16d30*/  LDSM.16.MT88.4 R12, [R225+0xd000] ;  /* 0x00d00000e10c783b */ /* 0x000e620000004200 */
[----:B------:R-:W-:Y:S01]  /*16d40*/  MOV R181, R182 ;  /* 0x000000b600b57202 */ /* 0x000fe20000000f00 */
[----:B------:R-:W-:-:S02]  /*16d50*/  IMAD.MOV.U32 R53, RZ, RZ, R236 ;  /* 0x000000ffff357224 */ /* 0x000fc400078e00ec */
[----:B------:R-:W-:Y:S01]  /*16d60*/  IMAD.MOV.U32 R182, RZ, RZ, R183 ;  /* 0x000000ffffb67224 */ /* 0x000fe200078e00b7 */
[----:B------:R-:W-:Y:S01]  /*16d70*/  MOV R183, R188 ;  /* 0x000000bc00b77202 */ /* 0x000fe20000000f00 */
[----:B------:R-:W-:Y:S02]  /*16d80*/  IMAD.MOV.U32 R169, RZ, RZ, R196 ;  /* 0x000000ffffa97224 */ /* 0x000fe400078e00c4 */
[----:B------:R-:W-:Y:S01]  /*16d90*/  FFMA.FTZ R31, R31, UR10, -R2 ;  /* 0x0000000a1f1f7c23 */ /* 0x000fe20008010802 */
[----:B------:R-:W-:Y:S01]  /*16da0*/  IMAD.MOV.U32 R188, RZ, RZ, R189 ;  /* 0x000000ffffbc7224 */ /* 0x000fe200078e00bd */
[----:B------:R-:W-:Y:S01]  /*16db0*/  MOV R189, R190 ;  /* 0x000000be00bd7202 */ /* 0x000fe20000000f00 */
[----:B------:R-:W-:Y:S01]  /*16dc0*/  IMAD.MOV.U32 R190, RZ, RZ, R191 ;  /* 0x000000ffffbe7224 */ /* 0x000fe200078e00bf */
[----:B------:R4:W2:Y:S01]  /*16dd0*/  MUFU.EX2 R215, R4 ;  /* 0x0000000400d77308 */ /* 0x0008a20000000800 */
[----:B------:R-:W-:Y:S01]  /*16de0*/  MOV R196, R53 ;  /* 0x0000003500c47202 */ /* 0x000fe20000000f00 */
[----:B------:R-:W-:Y:S01]  /*16df0*/  HMMA.16816.F32 R64, R8, R22, R64 ;  /* 0x000000160840723c */ /* 0x000fe20000001840 */
[----:B------:R-:W-:Y:S01]  /*16e00*/  MOV R29, R33 ;  /* 0x00000021001d7202 */ /* 0x000fe20000000f00 */
[----:B------:R1:W5:Y:S01]  /*16e10*/  LDL.LU R237, [R1+0xbc] ;  /* 0x0000bc0001ed7983 */ /* 0x0003620000300800 */
[----:B------:R-:W-:Y:S01]  /*16e20*/  MOV R191, R168 ;  /* 0x000000a800bf7202 */ /* 0x000fe20000000f00 */
[----:B------:R-:W-:Y:S01]  /*16e30*/  IMAD.MOV.U32 R168, RZ, RZ, R169 ;  /* 0x000000ffffa87224 */ /* 0x000fe200078e00a9 */
[----:B------:R-:W-:Y:S01]  /*16e40*/  MOV R169, R170 ;  /* 0x000000aa00a97202 */ /* 0x000fe20000000f00 */
[----:B------:R-:W-:-:S02]  /*16e50*/  IMAD.MOV.U32 R33, RZ, RZ, R34 ;  /* 0x000000ffff217224 */ /* 0x000fc400078e0022 */
[--C-:B------:R-:W-:Y:S01]  /*16e60*/  FFMA.FTZ R30, R30, UR10, -R2.reuse ;  /* 0x0000000a1e1e7c23 */ /* 0x100fe20008010802 */
[----:B------:R-:W-:Y:S01]  /*16e70*/  IMAD.MOV.U32 R170, RZ, RZ, R171 ;  /* 0x000000ffffaa7224 */ /* 0x000fe200078e00ab */
[----:B------:R-:W-:Y:S01]  /*16e80*/  MOV R171, R196 ;  /* 0x000000c400ab7202 */ /* 0x000fe20000000f00 */
[----:B------:R-:W-:Y:S01]  /*16e90*/  FFMA.FTZ R29, R29, UR10, -R2 ;  /* 0x0000000a1d1d7c23 */ /* 0x000fe20008010802 */
[----:B------:R-:W-:Y:S02]  /*16ea0*/  IMAD.MOV.U32 R196, RZ, RZ, R197 ;  /* 0x000000ffffc47224 */ /* 0x000fe400078e00c5 */
[--C-:B----4-:R-:W-:Y:S01]  /*16eb0*/  FFMA.FTZ R4, R235, UR10, -R0.reuse ;  /* 0x0000000aeb047c23 */ /* 0x110fe20008010800 */
[----:B------:R-:W-:Y:S01]  /*16ec0*/  MOV R197, R198 ;  /* 0x000000c600c57202 */ /* 0x000fe20000000f00 */
[----:B------:R-:W-:Y:S01]  /*16ed0*/  FFMA.FTZ R2, R33, UR10, -R0 ;  /* 0x0000000a21027c23 */ /* 0x000fe20008010800 */
[----:B------:R-:W-:Y:S01]  /*16ee0*/  F2FP.F16.F32.PACK_AB R8, R217, R214 ;  /* 0x000000d6d908723e */ /* 0x000fe200000000ff */
[----:B------:R4:W-:Y:S01]  /*16ef0*/  MUFU.EX2 R53, R4 ;  /* 0x0000000400357308 */ /* 0x0009e20000000800 */
[----:B------:R-:W-:Y:S01]  /*16f00*/  IMAD.MOV.U32 R198, RZ, RZ, R55 ;  /* 0x000000ffffc67224 */ /* 0x000fe200078e0037 */
[----:B------:R-:W-:Y:S01]  /*16f10*/  MOV R34, R54 ;  /* 0x0000003600227202 */ /* 0x000fe20000000f00 */
[----:B------:R-:W1:Y:S01]  /*16f20*/  LDSM.16.MT88.4 R20, [R226+0xd000] ;  /* 0x00d00000e214783b */ /* 0x000e620000004200 */
[----:B---3--:R-:W-:-:S02]  /*16f30*/  F2FP.F16.F32.PACK_AB R9, R213, R211 ;  /* 0x000000d3d509723e */ /* 0x008fc400000000ff */
[----:B------:R-:W-:Y:S01]  /*16f40*/  F2FP.F16.F32.PACK_AB R10, R252, R219 ;  /* 0x000000dbfc0a723e */ /* 0x000fe200000000ff */
[----:B------:R-:W-:Y:S01]  /*16f50*/  IMAD.MOV.U32 R24, RZ, RZ, R189 ;  /* 0x000000ffff187224 */ /* 0x000fe200078e00bd */
[----:B------:R3:W-:Y:S01]  /*16f60*/  MUFU.EX2 R55, R3 ;  /* 0x0000000300377308 */ /* 0x0007e20000000800 */
[----:B--2---:R-:W-:Y:S01]  /*16f70*/  F2FP.F16.F32.PACK_AB R11, R218, R216 ;  /* 0x000000d8da0b723e */ /* 0x004fe200000000ff */
[--C-:B------:R-:W-:Y:S01]  /*16f80*/  FFMA.FTZ R35, R35, UR10, -R0.reuse ;  /* 0x0000000a23237c23 */ /* 0x100fe20008010800 */
[----:B------:R-:W-:Y:S01]  /*16f90*/  F2FP.F16.F32.PACK_AB R6, R215, R212 ;  /* 0x000000d4d706723e */ /* 0x000fe200000000ff */
[----:B------:R2:W5:Y:S01]  /*16fa0*/  LDL.LU R236, [R1+0xb8] ;  /* 0x0000b80001ec7983 */ /* 0x0005620000300800 */
[----:B----4-:R-:W-:Y:S01]  /*16fb0*/  FFMA.FTZ R4, R231, UR10, -R0 ;  /* 0x0000000ae7047c23 */ /* 0x010fe20008010800 */
[----:B---3--:R-:W-:-:S03]  /*16fc0*/  FADD.FTZ R3, R209, R25 ;  /* 0x00000019d1037221 */ /* 0x008fc60000010000 */
[----:B------:R3:W4:Y:S01]  /*16fd0*/  MUFU.EX2 R54, R4 ;  /* 0x0000000400367308 */ /* 0x0007220000000800 */
[C---:B-1----:R-:W-:Y:S01]  /*16fe0*/  HMMA.16816.F32 R172, R8.reuse, R12, R172 ;  /* 0x0000000c08ac723c */ /* 0x042fe200000018ac */
[----:B------:R-:W-:Y:S01]  /*16ff0*/  MOV R102, R190 ;  /* 0x000000be00667202 */ /* 0x000fe20000000f00 */
[----:B------:R-:W-:Y:S01]  /*17000*/  IMAD.MOV.U32 R103, RZ, RZ, R191 ;  /* 0x000000ffff677224 */ /* 0x000fe200078e00bf */
[----:B------:R-:W-:Y:S01]  /*17010*/  MOV R189, R170 ;  /* 0x000000aa00bd7202 */ /* 0x000fe20000000f00 */
[--C-:B------:R-:W-:Y:S01]  /*17020*/  FFMA.FTZ R34, R34, UR10, -R0.reuse ;  /* 0x0000000a22227c23 */ /* 0x100fe20008010800 */
[----:B------:R-:W-:Y:S01]  /*17030*/  FFMA.FTZ R33, R39, UR10, -R0 ;  /* 0x0000000a27217c23 */ /* 0x000fe20008010800 */
[----:B------:R-:W-:Y:S01]  /*17040*/  HMMA.16816.F32 R60, R8, R14, R60 ;  /* 0x0000000e083c723c */ /* 0x000fe2000000183c */
[----:B------:R-:W1:Y:S01]  /*17050*/  MUFU.EX2 R209, R2 ;  /* 0x0000000200d17308 */ /* 0x000e620000000800 */
[----:B------:R2:W5:Y:S01]  /*17060*/  LDL.LU R235, [R1+0xb4] ;  /* 0x0000b40001eb7983 */ /* 0x0005620000300800 */
[----:B---3--:R-:W-:-:S02]  /*17070*/  F2FP.F16.F32.PACK_AB R4, R210, R208 ;  /* 0x000000d0d204723e */ /* 0x008fc400000000ff */
[----:B----4-:R-:W-:Y:S01]  /*17080*/  F2FP.F16.F32.PACK_AB R5, R54, R53 ;  /* 0x000000353605723e */ /* 0x010fe200000000ff */
[----:B------:R-:W-:Y:S01]  /*17090*/  HMMA.16816.F32 R76, R8, R16, R76 ;  /* 0x00000010084c723c */ /* 0x000fe2000000184c */
[----:B------:R-:W-:Y:S02]  /*170a0*/  MOV R25, R188 ;  /* 0x000000bc00197202 */ /* 0x000fe40000000f00 */
[----:B-1----:R-:W-:Y:S01]  /*170b0*/  F2FP.F16.F32.PACK_AB R7, R209, R55 ;  /* 0x00000037d107723e */ /* 0x002fe200000000ff */
[----:B------:R-:W-:Y:S01]  /*170c0*/  IMAD.MOV.U32 R190, RZ, RZ, R169 ;  /* 0x000000ffffbe7224 */ /* 0x000fe200078e00a9 */
[----:B------:R-:W-:Y:S01]  /*170d0*/  MOV R191, R168 ;  /* 0x000000a800bf7202 */ /* 0x000fe20000000f00 */
[----:B------:R-:W-:Y:S02]  /*170e0*/  IMAD.MOV.U32 R170, RZ, RZ, R199 ;  /* 0x000000ffffaa7224 */ /* 0x000fe400078e00c7 */
[----:B------:R-:W-:Y:S02]  /*170f0*/  IMAD.MOV.U32 R0, RZ, RZ, R103 ;  /* 0x000000ffff007224 */ /* 0x000fe400078e0067 */
[----:B------:R-:W-:Y:S01]  /*17100*/  IMAD.MOV.U32 R101, RZ, RZ, R189 ;  /* 0x000000ffff657224 */ /* 0x000fe200078e00bd */
[C---:B------:R-:W-:Y:S01]  /*17110*/  HMMA.16816.F32 R204, R4.reuse, R12, R204 ;  /* 0x0000000c04cc723c */ /* 0x040fe200000018cc */
[----:B------:R-:W-:Y:S01]  /*17120*/  FADD.FTZ R2, R180, R27 ;  /* 0x0000001bb4027221 */ /* 0x000fe20000010000 */
[----:B------:R-:W-:Y:S01]  /*17130*/  FADD.FTZ R39, R181, R26 ;  /* 0x0000001ab5277221 */ /* 0x000fe20000010000 */
[----:B------:R2:W5:Y:S03]  /*17140*/  LDL.LU R234, [R1+0xb0] ;  /* 0x0000b00001ea7983 */ /* 0x0005660000300800 */
[C---:B------:R-:W-:Y:S01]  /*17150*/  HMMA.16816.F32 R200, R4.reuse, R14, R200 ;  /* 0x0000000e04c8723c */ /* 0x040fe200000018c8 */
[----:B------:R-:W1:Y:S01]  /*17160*/  LDSM.16.MT88.4 R12, [R227+0xd000] ;  /* 0x00d00000e30c783b */ /* 0x000e620000004200 */
[----:B------:R-:W-:Y:S01]  /*17170*/  IMAD.MOV.U32 R188, RZ, RZ, R171 ;  /* 0x000000ffffbc7224 */ /* 0x000fe200078e00ab */
[----:B------:R-:W-:Y:S01]  /*17180*/  MOV R171, R196 ;  /* 0x000000c400ab7202 */ /* 0x000fe20000000f00 */
[----:B------:R-:W-:Y:S01]  /*17190*/  IMAD.MOV.U32 R168, RZ, RZ, R197 ;  /* 0x000000ffffa87224 */ /* 0x000fe200078e00c5 */
[----:B------:R-:W-:Y:S01]  /*171a0*/  MOV R169, R198 ;  /* 0x000000c600a97202 */ /* 0x000fe20000000f00 */
[----:B------:R-:W-:Y:S01]  /*171b0*/  IMAD.MOV.U32 R103, RZ, RZ, R191 ;  /* 0x000000ffff677224 */ /* 0x000fe200078e00bf */
[----:B------:R-:W-:Y:S01]  /*171c0*/  HMMA.16816.F32 R196, R4, R20, R88 ;  /* 0x0000001404c4723c */ /* 0x000fe20000001858 */
[----:B------:R-:W-:Y:S01]  /*171d0*/  MOV R100, R188 ;  /* 0x000000bc00647202 */ /* 0x000fe20000000f00 */
[----:B------:R-:W-:Y:S01]  /*171e0*/  IMAD.MOV.U32 R188, RZ, RZ, R79 ;  /* 0x000000ffffbc7224 */ /* 0x000fe200078e004f */
[----:B------:R-:W-:-:S02]  /*171f0*/  MOV R191, R76 ;  /* 0x0000004c00bf7202 */ /* 0x000fc40000000f00 */
[----:B------:R-:W-:Y:S01]  /*17200*/  MOV R189, R78 ;  /* 0x0000004e00bd7202 */ /* 0x000fe20000000f00 */
[----:B------:R-:W-:Y:S01]  /*17210*/  HMMA.16816.F32 R72, R4, R16, R72 ;  /* 0x000000100448723c */ /* 0x000fe20000001848 */
[----:B------:R-:W-:-:S05]  /*17220*/  MOV R88, R102 ;  /* 0x0000006600587202 */ /* 0x000fca0000000f00 */
[----:B------:R-:W-:Y:S01]  /*17230*/  HMMA.16816.F32 R184, R4, R18, R184 ;  /* 0x0000001204b8723c */ /* 0x000fe200000018b8 */
[----:B------:R-:W-:Y:S01]  /*17240*/  MOV R102, R190 ;  /* 0x000000be00667202 */ /* 0x000fe20000000f00 */
[----:B------:R-:W-:Y:S01]  /*17250*/  IMAD.MOV.U32 R190, RZ, RZ, R77 ;  /* 0x000000ffffbe7224 */ /* 0x000fe200078e004d */
[----:B------:R-:W-:Y:S01]  /*17260*/  MOV R26, R182 ;  /* 0x000000b6001a7202 */ /* 0x000fe20000000f00 */
[----:B------:R-:W-:Y:S02]  /*17270*/  IMAD.MOV.U32 R27, RZ, RZ, R183 ;  /* 0x000000ffff1b7224 */ /* 0x000fe400078e00b7 */
        /* <DEDUP_REMOVED lines=29> */
[----:B------:R-:W-:Y:S03]  /*17450*/  LDSM.16.MT88.4 R20, [R226+0xf000] ;  /* 0x00f00000e214783b */ /* 0x000fe60000004200 */
[----:B------:R-:W-:Y:S01]  /*17460*/  MOV R116, R26 ;  /* 0x0000001a00747202 */ /* 0x000fe20000000f00 */
[----:B------:R-:W-:Y:S01]  /*17470*/  IMAD.MOV.U32 R117, RZ, RZ, R27 ;  /* 0x000000ffff757224 */ /* 0x000fe200078e001b */
[----:B------:R-:W-:Y:S01]  /*17480*/  MOV R118, R25 ;  /* 0x0000001900767202 */ /* 0x000fe20000000f00 */
[----:B------:R-:W-:Y:S01]  /*17490*/  IMAD.MOV.U32 R119, RZ, RZ, R24 ;  /* 0x000000ffff777224 */ /* 0x000fe200078e0018 */
[----:B------:R-:W-:Y:S01]  /*174a0*/  HMMA.16816.F32 R176, R4, R14, R176 ;  /* 0x0000000e04b0723c */ /* 0x000fe200000018b0 */
[----:B------:R-:W1:Y:S01]  /*174b0*/  LDSM.16.MT88.4 R24, [R225+0xf000] ;  /* 0x00f00000e118783b */ /* 0x000e620000004200 */
        /* <DEDUP_REMOVED lines=16> */
[----:B------:R-:W3:Y:S01]  /*175c0*/  LDSM.16.MT88.4 R16, [R228+0xf000] ;  /* 0x00f00000e410783b */ /* 0x000ee20000004200 */
[----:B-1----:R-:W-:Y:S07]  /*175d0*/  HMMA.16816.F32 R76, R4, R24, R144 ;  /* 0x00000018044c723c */ /* 0x002fee0000001890 */
[----:B------:R-:W-:Y:S01]  /*175e0*/  IMAD.MOV.U32 R146, RZ, RZ, R14 ;  /* 0x000000ffff927224 */ /* 0x000fe200078e000e */
[----:B------:R-:W-:Y:S01]  /*175f0*/  MOV R147, R13 ;  /* 0x0000000d00937202 */ /* 0x000fe20000000f00 */
[----:B------:R-:W-:-:S02]  /*17600*/  IMAD.MOV.U32 R145, RZ, RZ, R12 ;  /* 0x000000ffff917224 */ /* 0x000fc400078e000c */
[----:B------:R-:W1:Y:S01]  /*17610*/  LDSM.16.MT88.4 R12, [R227+0xf000] ;  /* 0x00f00000e30c783b */ /* 0x000e620000004200 */
[----:B------:R-:W-:Y:S02]  /*17620*/  MOV R144, R87 ;  /* 0x0000005700907202 */ /* 0x000fe40000000f00 */
[----:B------:R-:W-:Y:S07]  /*17630*/  HMMA.16816.F32 R84, R4, R26, R148 ;  /* 0x0000001a0454723c */ /* 0x000fee0000001894 */
        /* <DEDUP_REMOVED lines=11> */
[C---:B---3--:R-:W-:Y:S06]  /*176f0*/  HMMA.16816.F32 R104, R4.reuse, R16, R104 ;  /* 0x000000100468723c */ /* 0x048fec0000001868 */
        /* <DEDUP_REMOVED lines=29> */
[----:B------:R-:W-:Y:S05]  /*178d0*/  MUFU.EX2 R22, R43 ;  /* 0x0000002b00167308 */ /* 0x000fea0000000800 */
[C---:B------:R-:W-:Y:S03]  /*178e0*/  HMMA.16816.F32 R64, R8.reuse, R18, R64 ;  /* 0x000000120840723c */ /* 0x040fe60000001840 */
[----:B------:R-:W-:Y:S03]  /*178f0*/  MUFU.EX2 R25, R40 ;  /* 0x0000002800197308 */ /* 0x000fe60000000800 */
[----:B------:R-:W-:Y:S05]  /*17900*/  HMMA.16816.F32 R56, R8, R12, R56 ;  /* 0x0000000c0838723c */ /* 0x000fea0000001838 */
[----:B------:R-:W-:Y:S01]  /*17910*/  MUFU.EX2 R20, R38 ;  /* 0x0000002600147308 */ /* 0x000fe20000000800 */
[----:B------:R-:W-:-:S07]  /*17920*/  FADD.FTZ R4, R4, R39 ;  /* 0x0000002704047221 */ /* 0x000fce0000010000 */
[----:B------:R-:W-:Y:S01]  /*17930*/  MUFU.EX2 R21, R32 ;  /* 0x0000002000157308 */ /* 0x000fe20000000800 */
[----:B------:R-:W-:Y:S01]  /*17940*/  FADD.FTZ R2, R160, R2 ;  /* 0x00000002a0027221 */ /* 0x000fe20000010000 */
[----:B------:R-:W-:Y:S01]  /*17950*/  FADD.FTZ R3, R27, R3 ;  /* 0x000000031b037221 */ /* 0x000fe20000010000 */
[----:B------:R-:W-:Y:S01]  /*17960*/  FADD.FTZ R0, R161, R0 ;  /* 0x00000000a1007221 */ /* 0x000fe20000010000 */
[----:B------:R-:W-:Y:S01]  /*17970*/  MOV R125, R156 ;  /* 0x0000009c007d7202 */ /* 0x000fe20000000f00 */
[----:B------:R-:W-:Y:S01]  /*17980*/  IMAD.MOV.U32 R124, RZ, RZ, R157 ;  /* 0x000000ffff7c7224 */ /* 0x000fe200078e009d */
[----:B------:R-:W-:Y:S01]  /*17990*/  MOV R45, R145 ;  /* 0x00000091002d7202 */ /* 0x000fe20000000f00 */
[----:B------:R-:W-:Y:S01]  /*179a0*/  IMAD.MOV.U32 R6, RZ, RZ, R159 ;  /* 0x000000ffff067224 */ /* 0x000fe200078e009f */
[----:B------:R3:W4:Y:S01]  /*179b0*/  MUFU.EX2 R23, R42 ;  /* 0x0000002a00177308 */ /* 0x0007220000000800 */
[----:B------:R-:W-:Y:S01]  /*179c0*/  MOV R7, R158 ;  /* 0x0000009e00077202 */ /* 0x000fe20000000f00 */
[----:B------:R-:W-:Y:S06]  /*179d0*/  LDSM.16.MT88.4 R152, [R228+0xd800] ;  /* 0x00d80000e498783b */ /* 0x000fec0000004200 */
[----:B------:R2:W1:Y:S08]  /*179e0*/  MUFU.EX2 R18, R37 ;  /* 0x0000002500127308 */ /* 0x0004700000000800 */
[----:B------:R4:W1:Y:S01]  /*179f0*/  MUFU.EX2 R19, R36 ;  /* 0x0000002400137308 */ /* 0x0008620000000800 */
[----:B---3--:R-:W-:Y:S07]  /*17a00*/  HMMA.16816.F32 R40, R8, R14, R128 ;  /* 0x0000000e0828723c */ /* 0x008fee0000001880 */
[----:B------:R-:W-:Y:S08]  /*17a10*/  MUFU.EX2 R13, R31 ;  /* 0x0000001f000d7308 */ /* 0x000ff00000000800 */
[----:B------:R-:W3:Y:S08]  /*17a20*/  MUFU.EX2 R16, R30 ;  /* 0x0000001e00107308 */ /* 0x000ef00000000800 */
[----:B------:R-:W-:Y:S08]  /*17a30*/  MUFU.EX2 R17, R29 ;  /* 0x0000001d00117308 */ /* 0x000ff00000000800 */
[----:B------:R-:W3:Y:S08]  /*17a40*/  MUFU.EX2 R12, R28 ;  /* 0x0000001c000c7308 */ /* 0x000ef00000000800 */
[----:B------:R-:W-:Y:S08]  /*17a50*/  MUFU.EX2 R8, R35 ;  /* 0x0000002300087308 */ /* 0x000ff00000000800 */
[----:B------:R-:W3:Y:S08]  /*17a60*/  MUFU.EX2 R10, R34 ;  /* 0x00000022000a7308 */ /* 0x000ef00000000800 */
[----:B------:R-:W-:Y:S08]  /*17a70*/  MUFU.EX2 R11, R33 ;  /* 0x00000021000b7308 */ /* 0x000ff00000000800 */
[----:B------:R3:W3:Y:S01]  /*17a80*/  MUFU.EX2 R9, R44 ;  /* 0x0000002c00097308 */ /* 0x0006e20000000800 */
[----:B------:R-:W-:Y:S01]  /*17a90*/  FADD.FTZ R4, R163, R4 ;  /* 0x00000004a3047221 */ /* 0x000fe20000010000 */
[----:B------:R-:W-:Y:S01]  /*17aa0*/  FADD.FTZ R2, R162, R2 ;  /* 0x00000002a2027221 */ /* 0x000fe20000010000 */
[----:B------:R-:W-:Y:S01]  /*17ab0*/  FADD.FTZ R5, R5, R3 ;  /* 0x0000000305057221 */ /* 0x000fe20000010000 */
[----:B------:R-:W-:Y:S01]  /*17ac0*/  FADD.FTZ R3, R164, R0 ;  /* 0x00000000a4037221 */ /* 0x000fe20000010000 */
[----:B------:R-:W-:Y:S01]  /*17ad0*/  FADD.FTZ R0, R48, R4 ;  /* 0x0000000430007221 */ /* 0x000fe20000010000 */
[----:B------:R-:W-:Y:S01]  /*17ae0*/  FADD.FTZ R2, R49, R2 ;  /* 0x0000000231027221 */ /* 0x000fe20000010000 */
[----:B--2---:R-:W-:Y:S01]  /*17af0*/  IMAD.MOV.U32 R37, RZ, RZ, R126 ;  /* 0x000000ffff257224 */ /* 0x004fe200078e007e */
[----:B----4-:R-:W-:Y:S01]  /*17b00*/  MOV R36, R127 ;  /* 0x0000007f00247202 */ /* 0x010fe20000000f00 */
[----:B------:R-:W-:Y:S01]  /*17b10*/  IMAD.MOV.U32 R48, RZ, RZ, R125 ;  /* 0x000000ffff307224 */ /* 0x000fe200078e007d */
[----:B------:R-:W-:Y:S01]  /*17b20*/  MOV R49, R124 ;  /* 0x0000007c00317202 */ /* 0x000fe20000000f00 */
[----:B------:R-:W-:Y:S01]  /*17b30*/  FADD.FTZ R15, R46, R3 ;  /* 0x000000032e0f7221 */ /* 0x000fe20000010000 */
[----:B------:R-:W-:Y:S01]  /*17b40*/  F2FP.F16.F32.PACK_AB R128, R23, R22 ;  /* 0x000000161780723e */ /* 0x000fe200000000ff */
[----:B------:R-:W-:Y:S01]  /*17b50*/  FADD.FTZ R14, R47, R0 ;  /* 0x000000002f0e7221 */ /* 0x000fe20000010000 */
[----:B-1----:R-:W-:-:S02]  /*17b60*/  F2FP.F16.F32.PACK_AB R129, R18, R20 ;  /* 0x000000141281723e */ /* 0x002fc400000000ff */
[----:B------:R-:W-:Y:S02]  /*17b70*/  F2FP.F16.F32.PACK_AB R130, R25, R24 ;  /* 0x000000181982723e */ /* 0x000fe400000000ff */
[----:B------:R-:W-:Y:S01]  /*17b80*/  F2FP.F16.F32.PACK_AB R131, R21, R19 ;  /* 0x000000131583723e */ /* 0x000fe200000000ff */
[----:B---3--:R-:W-:Y:S01]  /*17b90*/  IMAD.MOV.U32 R44, RZ, RZ, R144 ;  /* 0x000000ffff2c7224 */ /* 0x008fe200078e0090 */
        /* <DEDUP_REMOVED lines=125> */
.L_x_800:
        /* <DEDUP_REMOVED lines=33> */
.L_x_810:
[----:B------:R-:W3:Y:S01]  /*18580*/  LDL.64 R210, [R1+0x80] ;  /* 0x0000800001d27983 */ /* 0x000ee20000100a00 */
[----:B------:R-:W4:Y:S01]  /*18590*/  @!P3 LDC.64 R6, c[0x0][0x218] ;  /* 0x00008600ff06bb82 */ /* 0x000f220000000a00 */
[----:B------:R-:W-:Y:S02]  /*185a0*/  UIADD3 UR11, UR12, -0x2, URZ ;  /* 0xfffffffe0c0b7890 */ /* 0x000fe4000fffe03f */
[----:B------:R-:W5:Y:S02]  /*185b0*/  LDL.64 R8, [R1+0x78] ;  /* 0x0000780001087983 */ /* 0x000f640000100a00 */
[----:B------:R-:W-:Y:S02]  /*185c0*/  USHF.R.S32.HI UR10, URZ, 0x1f, UR11 ;  /* 0x0000001f3f0a7899 */ /* 0x000fe4000801140b */
[----:B------:R1:W-:Y:S01]  /*185d0*/  @P3 STS.128 [R243+0x8000], RZ ;  /* 0x008000fff3003388 */ /* 0x0003e20000000c00 */
[----:B------:R-:W-:Y:S01]  /*185e0*/  UIMAD.WIDE.U32 UR20, UR11, UR6, URZ ;  /* 0x000000060b1472a5 */ /* 0x000fe2000f8e003f */
[----:B------:R-:W1:Y:S01]  /*185f0*/  @!P2 LDC.64 R4, c[0x0][0x218] ;  /* 0x00008600ff04ab82 */ /* 0x000e620000000a00 */
[----:B------:R-:W-:Y:S04]  /*18600*/  UIMAD UR10, UR10, UR6, URZ ;  /* 0x000000060a0a72a4 */ /* 0x000fe8000f8e023f */
[----:B------:R-:W-:Y:S01]  /*18610*/  UIMAD UR10, UR11, UR7, UR10 ;  /* 0x000000070b0a72a4 */ /* 0x000fe2000f8e020a */
[----:B--2---:R-:W-:Y:S02]  /*18620*/  IMAD.U32 R0, RZ, RZ, UR20 ;  /* 0x00000014ff007e24 */ /* 0x004fe4000f8e00ff */
[----:B------:R-:W-:Y:S01]  /*18630*/  IMAD.U32 R3, RZ, RZ, UR20 ;  /* 0x00000014ff037e24 */ /* 0x000fe2000f8e00ff */
[----:B------:R-:W-:Y:S06]  /*18640*/  UIADD3 UR10, UR21, UR10, URZ ;  /* 0x0000000a150a7290 */ /* 0x000fec000fffe03f */
[----:B------:R-:W-:Y:S01]  /*18650*/  IMAD.U32 R2, RZ, RZ, UR10 ;  /* 0x0000000aff027e24 */ /* 0x000fe2000f8e00ff */
[----:B---3--:R-:W-:Y:S04]  /*18660*/  LEA R0, P0, R0, R210, 0x6 ;  /* 0x000000d200007211 */ /* 0x008fe800078030ff */
[----:B-----5:R-:W-:Y:S02]  /*18670*/  LEA.HI.X R2, R3, R9, R2, 0x6, P0 ;  /* 0x0000000903027211 */ /* 0x020fe400000f3402 */
[C---:B----4-:R-:W-:Y:S01]  /*18680*/  @!P3 LEA R6, P1, R0.reuse, R6, 0x1 ;  /* 0x000000060006b211 */ /* 0x050fe200078208ff */
[----:B------:R-:W2:Y:S01]  /*18690*/  @!P3 LDC.64 R8, c[0x0][0x218] ;  /* 0x00008600ff08bb82 */ /* 0x000ea20000000a00 */
[C---:B-1----:R-:W-:Y:S02]  /*186a0*/  @!P2 LEA R4, P0, R0.reuse, R4, 0x1 ;  /* 0x000000040004a211 */ /* 0x042fe400078008ff */
        /* <DEDUP_REMOVED lines=14> */
[----:B-1----:R-:W1:Y:S08]  /*18790*/  @!P3 LDC.64 R6, c[0x0][0x218] ;  /* 0x00008600ff06bb82 */ /* 0x002e700000000a00 */
[----:B----4-:R-:W4:Y:S01]  /*187a0*/  @!P2 LDC.64 R4, c[0x0][0x218] ;  /* 0x00008600ff04ab82 */ /* 0x010f220000000a00 */
[C---:B-1----:R-:W-:Y:S04]  /*187b0*/  @!P3 LEA R6, P1, R0.reuse, R6, 0x1 ;  /* 0x000000060006b211 */ /* 0x042fe800078208ff */
[C-C-:B------:R-:W-:Y:S02]  /*187c0*/  @!P3 LEA.HI.X R7, R0.reuse, R7, R2.reuse, 0x1, P1 ;  /* 0x000000070007b211 */ /* 0x140fe400008f0c02 */
[C---:B----4-:R-:W-:Y:S03]  /*187d0*/  @!P2 LEA R4, P0, R0.reuse, R4, 0x1 ;  /* 0x000000040004a211 */ /* 0x050fe600078008ff */
        /* <DEDUP_REMOVED lines=31> */
[----:B-1----:R-:W1:Y:S01]  /*189d0*/  @!P2 LDC.64 R6, c[0x0][0x218] ;  /* 0x00008600ff06ab82 */ /* 0x002e620000000a00 */
[C---:B--2---:R-:W-:Y:S04]  /*189e0*/  @!P3 LEA R4, P1, R0.reuse, R8, 0x1 ;  /* 0x000000080004b211 */ /* 0x044fe800078208ff */
[C-C-:B------:R-:W-:Y:S05]  /*189f0*/  @!P3 LEA.HI.X R5, R0.reuse, R9, R3.reuse, 0x1, P1 ;  /* 0x000000090005b211 */ /* 0x140fea00008f0c03 */
[----:B------:R-:W-:Y:S01]  /*18a00*/  @!PT LDS RZ, [RZ] ;  /* 0x00000000fffff984 */ /* 0x000fe20000000800 */
[----:B------:R-:W-:Y:S01]  /*18a10*/  @!PT LDS RZ, [RZ] ;  /* 0x00000000fffff984 */ /* 0x000fe20000000800 */
[----:B------:R-:W-:Y:S01]  /*18a20*/  @!PT LDS RZ, [RZ] ;  /* 0x00000000fffff984 */ /* 0x000fe20000000800 */
[----:B------:R3:W-:Y:S04]  /*18a30*/  @!P3 LDGSTS.E.BYPASS.LTC128B.128 [R243+0x9800], desc[UR22][R4.64] ;  /* 0x0980000004f3bfae */ /* 0x0007e8000b901d56 */
[----:B------:R3:W-:Y:S01]  /*18a40*/  @P2 STS.128 [R243+0xb800], RZ ;  /* 0x00b800fff3002388 */ /* 0x0007e20000000c00 */
[C---:B-1----:R-:W-:Y:S04]  /*18a50*/  @!P2 LEA R2, P0, R0.reuse, R6, 0x1 ;  /* 0x000000060002a211 */ /* 0x042fe800078008ff */
[----:B------:R-:W-:Y:S05]  /*18a60*/  @!P2 LEA.HI.X R3, R0, R7, R3, 0x1, P0 ;  /* 0x000000070003a211 */ /* 0x000fea00000f0c03 */
[----:B------:R-:W-:Y:S01]  /*18a70*/  @!PT LDS RZ, [RZ] ;  /* 0x00000000fffff984 */ /* 0x000fe20000000800 */
[----:B------:R-:W-:Y:S01]  /*18a80*/  @!PT LDS RZ, [RZ] ;  /* 0x00000000fffff984 */ /* 0x000fe20000000800 */
[----:B------:R-:W-:Y:S01]  /*18a90*/  @!PT LDS RZ, [RZ] ;  /* 0x00000000fffff984 */ /* 0x000fe20000000800 */
[----:B------:R3:W-:Y:S04]  /*18aa0*/  @!P2 LDGSTS.E.BYPASS.LTC128B.128 [R243+0xb800], desc[UR22][R2.64+0x80] ;  /* 0x0b80008002f3afae */ /* 0x0007e8000b901d56 */
[----:B------:R-:W0:Y:S01]  /*18ab0*/  LDGDEPBAR ;  /* 0x00000000000079af */ /* 0x000e220000000000 */
[----:B------:R-:W-:Y:S05]  /*18ac0*/  BRA `(.L_x_809) ;  /* 0x0000001000e87947 */ /* 0x000fea0003800000 */
.L_x_808:
[----:B----4-:R-:W2:Y:S01]  /*18ad0*/  LDL R0, [R1+0x48] ;  /* 0x0000480001007983 */ /* 0x010ea20000100800 */
        /* <DEDUP_REMOVED lines=19> */
[----:B---3--:R-:W-:Y:S03]  /*18c10*/  IMAD.WIDE.U32 R2, R2, UR31, R10 ;  /* 0x0000001f02027c25 */ /* 0x008fe6000f8e000a */
[C---:B----4-:R-:W-:Y:S02]  /*18c20*/  @!P3 LEA R10, P4, R2.reuse, R7, 0x1 ;  /* 0x00000007020ab211 */ /* 0x050fe400078808ff */
[----:B------:R-:W-:Y:S07]  /*18c30*/  IADD3 R0, R3, UR10, RZ ;  /* 0x0000000a03007c10 */ /* 0x000fee000fffe0ff */
[----:B------:R-:W1:Y:S01]  /*18c40*/  @!P2 LDC.64 R8, c[0x0][0x220] ;  /* 0x00008800ff08ab82 */ /* 0x000e620000000a00 */
[C---:B------:R-:W-:Y:S02]  /*18c50*/  IADD3 R3, P1, R2.reuse, UR32, RZ ;  /* 0x0000002002037c10 */ /* 0x040fe4000ff3e0ff */
[--C-:B-----5:R-:W-:Y:S02]  /*18c60*/  @!P3 LEA.HI.X R11, R2, R5, R0.reuse, 0x1, P4 ;  /* 0x00000005020bb211 */ /* 0x120fe400020f0c00 */
[----:B------:R-:W-:Y:S03]  /*18c70*/  IADD3.X R5, R0, UR13, RZ, P1, !PT ;  /* 0x0000000d00057c10 */ /* 0x000fe60008ffe4ff */
[----:B------:R-:W2:Y:S01]  /*18c80*/  @!P2 LDC.64 R14, c[0x0][0x220] ;  /* 0x00008800ff0eab82 */ /* 0x000ea20000000a00 */
[----:B------:R-:W-:Y:S01]  /*18c90*/  @!PT LDS RZ, [RZ] ;  /* 0x00000000fffff984 */ /* 0x000fe20000000800 */
[----:B------:R-:W-:Y:S01]  /*18ca0*/  @!PT LDS RZ, [RZ] ;  /* 0x00000000fffff984 */ /* 0x000fe20000000800 */
[----:B------:R-:W-:Y:S01]  /*18cb0*/  @!PT LDS RZ, [RZ] ;  /* 0x00000000fffff984 */ /* 0x000fe20000000800 */
[----:B------:R3:W-:Y:S05]  /*18cc0*/  @!P3 LDGSTS.E.BYPASS.LTC128B.128 [R243+0xc000], desc[UR22][R10.64] ;  /* 0x0c0000000af3bfae */ /* 0x0007ea000b901d56 */
[----:B------:R-:W-:Y:S02]  /*18cd0*/  @P2 STS.128 [R243+0xe000], RZ ;  /* 0x00e000fff3002388 */ /* 0x000fe40000000c00 */
        /* <DEDUP_REMOVED lines=11> */
[----:B--2---:R-:W-:Y:S02]  /*18d90*/  @!P2 LEA R14, P0, R3, R14, 0x1 ;  /* 0x0000000e030ea211 */ /* 0x004fe400078008ff */
        /* <DEDUP_REMOVED lines=16> */
[C---:B---3--:R-:W-:Y:S04]  /*18ea0*/  @!P3 LEA R10, P4, R2.reuse, R22, 0x1 ;  /* 0x00000016020ab211 */ /* 0x048fe800078808ff */
        /* <DEDUP_REMOVED lines=198> */
[----:B------:R-:W-:Y:S01]  /*19b10*/  MUFU.TANH R136, R5 ;  /* 0x0000000500887308 */ /* 0x000fe20000002400 */
[----:B------:R-:W-:Y:S01]  /*19b20*/  FMUL.FTZ R12, R12, UR5 ;  /* 0x000000050c0c7c20 */ /* 0x000fe20008410000 */
[----:B------:R-:W-:Y:S01]  /*19b30*/  FMUL.FTZ R13, R13, UR5 ;  /* 0x000000050d0d7c20 */ /* 0x000fe20008410000 */
[----:B------:R-:W-:Y:S01]  /*19b40*/  FMUL.FTZ R14, R14, UR5 ;  /* 0x000000050e0e7c20 */ /* 0x000fe20008410000 */
[----:B------:R-:W-:Y:S01]  /*19b50*/  FMUL.FTZ R15, R15, UR5 ;  /* 0x000000050f0f7c20 */ /* 0x000fe20008410000 */
[----:B------:R-:W-:Y:S01]  /*19b60*/  FMUL.FTZ R16, R16, UR5 ;  /* 0x0000000510107c20 */ /* 0x000fe20008410000 */
[----:B------:R-:W-:Y:S04]  /*19b70*/  FMUL.FTZ R17, R17, UR5 ;  /* 0x0000000511117c20 */ /* 0x000fe80008410000 */
[----:B------:R-:W-:Y:S01]  /*19b80*/  MUFU.TANH R141, R6 ;  /* 0x00000006008d7308 */ /* 0x000fe20000002400 */
[----:B--2---:R2:W-:Y:S01]  /*19b90*/  STL [R1+0x8], R0 ;  /* 0x0000080001007387 */ /* 0x0045e20000100800 */
[----:B------:R-:W-:Y:S01]  /*19ba0*/  FMUL.FTZ R18, R18, UR5 ;  /* 0x0000000512127c20 */ /* 0x000fe20008410000 */
[----:B------:R-:W-:Y:S07]  /*19bb0*/  FMUL.FTZ R19, R19, UR5 ;  /* 0x0000000513137c20 */ /* 0x000fee0008410000 */
[----:B------:R3:W-:Y:S01]  /*19bc0*/  MUFU.TANH R252, R7 ;  /* 0x0000000700fc7308 */ /* 0x0007e20000002400 */
[-C--:B-1----:R-:W-:Y:S09]  /*19bd0*/  HMMA.16816.F32 R20, R132, R208.reuse, R20 ;  /* 0x000000d08414723c */ /* 0x082ff20000001814 */
[----:B------:R-:W-:Y:S01]  /*19be0*/  MUFU.TANH R220, R8 ;  /* 0x0000000800dc7308 */ /* 0x000fe20000002400 */
[C---:B------:R-:W-:Y:S09]  /*19bf0*/  HMMA.16816.F32 R24, R212.reuse, R208, R24 ;  /* 0x000000d0d418723c */ /* 0x040ff20000001818 */
[----:B------:R-:W-:Y:S01]  /*19c00*/  MUFU.TANH R219, R9 ;  /* 0x0000000900db7308 */ /* 0x000fe20000002400 */
[----:B---3--:R-:W-:Y:S01]  /*19c10*/  LDSM.16.M88.4 R4, [R229+0x3800] ;  /* 0x00380000e504783b */ /* 0x008fe20000000200 */
[-C--:B------:R-:W-:Y:S08]  /*19c20*/  HMMA.16816.F32 R28, R212, R210.reuse, R28 ;  /* 0x000000d2d41c723c */ /* 0x080ff0000000181c */
[----:B--2---:R-:W1:Y:S01]  /*19c30*/  MUFU.TANH R0, R11 ;  /* 0x0000000b00007308 */ /* 0x004e620000002400 */
[C---:B------:R-:W-:Y:S01]  /*19c40*/  HMMA.16816.F32 R32, R132.reuse, R210, R32 ;  /* 0x000000d28420723c */ /* 0x040fe20000001820 */
[----:B------:R-:W2:Y:S01]  /*19c50*/  LDSM.16.M88.4 R208, [R229+0x3000] ;  /* 0x00300000e5d0783b */ /* 0x000ea20000000200 */
[----:B------:R-:W-:Y:S07]  /*19c60*/  DEPBAR.LE SB0, 0x0 ;  /* 0x000080000000791a */ /* 0x000fee0000000000 */
[----:B------:R-:W-:Y:S01]  /*19c70*/  MUFU.TANH R10, R10 ;  /* 0x0000000a000a7308 */ /* 0x000fe20000002400 */
[----:B------:R-:W-:Y:S01]  /*19c80*/  BAR.SYNC.DEFER_BLOCKING 0x0 ;  /* 0x0000000000007b1d */ /* 0x000fe20000010000 */
[----:B------:R-:W-:Y:S01]  /*19c90*/  FMUL.FTZ R20, R20, UR5 ;  /* 0x0000000514147c20 */ /* 0x000fe20008410000 */
[----:B------:R-:W-:Y:S01]  /*19ca0*/  FMUL.FTZ R21, R21, UR5 ;  /* 0x0000000515157c20 */ /* 0x000fe20008410000 */
[----:B------:R-:W-:Y:S01]  /*19cb0*/  FMUL.FTZ R24, R24, UR5 ;  /* 0x0000000518187c20 */ /* 0x000fe20008410000 */
[----:B------:R-:W-:Y:S05]  /*19cc0*/  FMUL.FTZ R25, R25, UR5 ;  /* 0x0000000519197c20 */ /* 0x000fea0008410000 */
[----:B------:R-:W-:Y:S01]  /*19cd0*/  MUFU.TANH R221, R13 ;  /* 0x0000000d00dd7308 */ /* 0x000fe20000002400 */
[----:B-1----:R1:W-:Y:S01]  /*19ce0*/  STL [R1+0x4], R0 ;  /* 0x0000040001007387 */ /* 0x0023e20000100800 */
[----:B------:R-:W-:Y:S08]  /*19cf0*/  FMUL.FTZ R11, R23, UR5 ;  /* 0x00000005170b7c20 */ /* 0x000ff00008410000 */
[----:B------:R-:W-:Y:S10]  /*19d00*/  MUFU.TANH R222, R14 ;  /* 0x0000000e00de7308 */ /* 0x000ff40000002400 */
[----:B------:R-:W-:Y:S10]  /*19d10*/  MUFU.TANH R223, R15 ;  /* 0x0000000f00df7308 */ /* 0x000ff40000002400 */
[----:B------:R-:W-:Y:S01]  /*19d20*/  MUFU.TANH R143, R16 ;  /* 0x00000010008f7308 */ /* 0x000fe20000002400 */
[-C--:B--2---:R-:W-:Y:S09]  /*19d30*/  HMMA.16816.F32 R36, R132, R208.reuse, R36 ;  /* 0x000000d08424723c */ /* 0x084ff20000001824 */
[----:B-1----:R-:W1:Y:S01]  /*19d40*/  MUFU.TANH R0, R12 ;  /* 0x0000000c00007308 */ /* 0x002e620000002400 */
[C---:B------:R-:W-:Y:S06]  /*19d50*/  HMMA.16816.F32 R40, R212.reuse, R208, R40 ;  /* 0x000000d0d428723c */ /* 0x040fec0000001828 */
[-C--:B------:R-:W-:Y:S03]  /*19d60*/  HMMA.16816.F32 R44, R212, R210.reuse, R44 ;  /* 0x000000d2d42c723c */ /* 0x080fe6000000182c */
[----:B------:R2:W3:Y:S03]  /*19d70*/  MUFU.TANH R209, R17 ;  /* 0x0000001100d17308 */ /* 0x0004e60000002400 */
[C---:B------:R-:W-:Y:S07]  /*19d80*/  HMMA.16816.F32 R48, R132.reuse, R210, R48 ;  /* 0x000000d28430723c */ /* 0x040fee0000001830 */
[----:B------:R2:W4:Y:S01]  /*19d90*/  MUFU.TANH R142, R18 ;  /* 0x00000012008e7308 */ /* 0x0005220000002400 */
[----:B-1----:R2:W-:Y:S03]  /*19da0*/  STL [R1], R0 ;  /* 0x0000000001007387 */ /* 0x0025e60000100800 */
[----:B------:R-:W-:Y:S01]  /*19db0*/  FMUL.FTZ R12, R22, UR5 ;  /* 0x00000005160c7c20 */ /* 0x000fe20008410000 */
[-C--:B------:R-:W-:Y:S05]  /*19dc0*/  HMMA.16816.F32 R52, R132, R4.reuse, R52 ;  /* 0x000000048434723c */ /* 0x080fea0000001834 */
[----:B------:R2:W1:Y:S01]  /*19dd0*/  MUFU.TANH R208, R19 ;  /* 0x0000001300d07308 */ /* 0x0004620000002400 */
[C---:B------:R-:W-:Y:S06]  /*19de0*/  HMMA.16816.F32 R56, R212.reuse, R4, R56 ;  /* 0x00000004d438723c */ /* 0x040fec0000001838 */
[-C--:B------:R-:W-:Y:S03]  /*19df0*/  HMMA.16816.F32 R60, R212, R6.reuse, R60 ;  /* 0x00000006d43c723c */ /* 0x080fe6000000183c */
[----:B------:R2:W1:Y:S03]  /*19e00*/  MUFU.TANH R218, R20 ;  /* 0x0000001400da7308 */ /* 0x0004660000002400 */
[----:B------:R-:W-:Y:S07]  /*19e10*/  HMMA.16816.F32 R64, R132, R6, R64 ;  /* 0x000000068440723c */ /* 0x000fee0000001840 */
[----:B------:R2:W1:Y:S10]  /*19e20*/  MUFU.TANH R217, R21 ;  /* 0x0000001500d97308 */ /* 0x0004740000002400 */
[----:B------:R-:W1:Y:S10]  /*19e30*/  MUFU.TANH R12, R12 ;  /* 0x0000000c000c7308 */ /* 0x000e740000002400 */
[----:B------:R-:W1:Y:S10]  /*19e40*/  MUFU.TANH R11, R11 ;  /* 0x0000000b000b7308 */ /* 0x000e740000002400 */
[----:B------:R2:W1:Y:S01]  /*19e50*/  MUFU.TANH R216, R24 ;  /* 0x0000001800d87308 */ /* 0x0004620000002400 */
[----:B---34-:R-:W-:Y:S05]  /*19e60*/  @P0 BRA `(.L_x_810) ;  /* 0xffffffe400c40947 */ /* 0x018fea000383ffff */
.L_x_809:
[----:B---3--:R-:W-:Y:S01]  /*19e70*/  MUFU.TANH R4, R25 ;  /* 0x0000001900047308 */ /* 0x008fe20000002400 */
[----:B------:R-:W3:Y:S01]  /*19e80*/  LDL.LU R3, [R1] ;  /* 0x0000000001037983 */ /* 0x000ee20000300800 */
[----:B--2---:R-:W-:Y:S01]  /*19e90*/  MOV R0, UR9 ;  /* 0x0000000900007c02 */ /* 0x004fe20008000f00 */
[----:B------:R-:W-:Y:S01]  /*19ea0*/  FMUL.FTZ R26, R26, UR5 ;  /* 0x000000051a1a7c20 */ /* 0x000fe20008410000 */
[----:B------:R-:W-:Y:S01]  /*19eb0*/  FMUL.FTZ R39, R39, UR5 ;  /* 0x0000000527277c20 */ /* 0x000fe20008410000 */
[----:B------:R-:W2:Y:S01]  /*19ec0*/  LDL.LU R5, [R1+0x4] ;  /* 0x0000040001057983 */ /* 0x000ea20000300800 */
[----:B------:R-:W-:Y:S01]  /*19ed0*/  FMUL.FTZ R64, R64, UR5 ;  /* 0x0000000540407c20 */ /* 0x000fe20008410000 */
[----:B------:R-:W-:Y:S03]  /*19ee0*/  FMUL.FTZ R65, R65, UR5 ;  /* 0x0000000541417c20 */ /* 0x000fe60008410000 */
[----:B------:R4:W4:Y:S01]  /*19ef0*/  MUFU.TANH R14, R26 ;  /* 0x0000001a000e7308 */ /* 0x0009220000002400 */
[----:B------:R-:W4:Y:S01]  /*19f00*/  LDL.LU R6, [R1+0x8] ;  /* 0x0000080001067983 */ /* 0x000f220000300800 */
[----:B------:R-:W-:Y:S01]  /*19f10*/  MOV R7, R10 ;  /* 0x0000000a00077202 */ /* 0x000fe20000000f00 */
[----:B------:R-:W-:Y:S01]  /*19f20*/  FMUL.FTZ R27, R27, UR5 ;  /* 0x000000051b1b7c20 */ /* 0x000fe20008410000 */
[----:B------:R-:W-:Y:S01]  /*19f30*/  FMUL.FTZ R29, R29, UR5 ;  /* 0x000000051d1d7c20 */ /* 0x000fe20008410000 */
[----:B------:R-:W1:Y:S01]  /*19f40*/  S2R R2, SR_TID.X ;  /* 0x0000000000027919 */ /* 0x000e620000002100 */
[----:B------:R-:W-:Y:S01]  /*19f50*/  FMUL.FTZ R30, R30, UR5 ;  /* 0x000000051e1e7c20 */ /* 0x000fe20008410000 */
[----:B------:R-:W-:Y:S01]  /*19f60*/  FMUL.FTZ R32, R32, UR5 ;  /* 0x0000000520207c20 */ /* 0x000fe20008410000 */
[----:B------:R-:W-:Y:S02]  /*19f70*/  FMUL.FTZ R28, R28, UR5 ;  /* 0x000000051c1c7c20 */ /* 0x000fe40008410000 */
[----:B------:R-:W-:Y:S01]  /*19f80*/  MUFU.TANH R27, R27 ;  /* 0x0000001b001b7308 */ /* 0x000fe20000002400 */
[----:B------:R-:W-:Y:S01]  /*19f90*/  STL [R1+0xb4], R235 ;  /* 0x0000b4eb01007387 */ /* 0x000fe20000100800 */
[----:B------:R-:W-:Y:S01]  /*19fa0*/  FMUL.FTZ R41, R41, UR5 ;  /* 0x0000000529297c20 */ /* 0x000fe20008410000 */
[----:B------:R-:W-:Y:S01]  /*19fb0*/  FMUL.FTZ R44, R44, UR5 ;  /* 0x000000052c2c7c20 */ /* 0x000fe20008410000 */
[----:B------:R-:W-:Y:S01]  /*19fc0*/  FMUL.FTZ R37, R37, UR5 ;  /* 0x0000000525257c20 */ /* 0x000fe20008410000 */
[----:B------:R-:W-:Y:S01]  /*19fd0*/  STL [R1+0xb0], R234 ;  /* 0x0000b0ea01007387 */ /* 0x000fe20000100800 */
[----:B------:R-:W-:Y:S01]  /*19fe0*/  FMUL.FTZ R33, R33, UR5 ;  /* 0x0000000521217c20 */ /* 0x000fe20008410000 */
[----:B------:R-:W-:Y:S03]  /*19ff0*/  FMUL.FTZ R38, R38, UR5 ;  /* 0x0000000526267c20 */ /* 0x000fe60008410000 */
        /* <DEDUP_REMOVED lines=13> */
[----:B------:R3:W-:Y:S01]  /*1a0d0*/  STL [R1+0xa0], R230 ;  /* 0x0000a0e601007387 */ /* 0x0007e20000100800 */
[----:B------:R-:W-:Y:S01]  /*1a0e0*/  FMUL.FTZ R35, R35, UR5 ;  /* 0x0000000523237c20 */ /* 0x000fe20008410000 */
[----:B------:R-:W-:Y:S03]  /*1a0f0*/  FMUL.FTZ R36, R36, UR5 ;  /* 0x0000000524247c20 */ /* 0x000fe60008410000 */
[----:B------:R-:W3:Y:S01]  /*1a100*/  MUFU.TANH R13, R28 ;  /* 0x0000001c000d7308 */ /* 0x000ee20000002400 */
[----:B------:R-:W-:Y:S01]  /*1a110*/  STL [R1+0x9c], R229 ;  /* 0x00009ce501007387 */ /* 0x000fe20000100800 */
[----:B------:R-:W-:Y:S01]  /*1a120*/  FMUL.FTZ R48, R48, UR5 ;  /* 0x0000000530307c20 */ /* 0x000fe20008410000 */
[----:B------:R-:W-:Y:S01]  /*1a130*/  FMUL.FTZ R45, R45, UR5 ;  /* 0x000000052d2d7c20 */ /* 0x000fe20008410000 */
[----:B------:R-:W-:Y:S01]  /*1a140*/  FMUL.FTZ R51, R51, UR5 ;  /* 0x0000000533337c20 */ /* 0x000fe20008410000 */
[----:B------:R-:W-:Y:S01]  /*1a150*/  STL [R1+0x98], R224 ;  /* 0x000098e001007387 */ /* 0x000fe20000100800 */
[----:B------:R-:W-:Y:S01]  /*1a160*/  FMUL.FTZ R49, R49, UR5 ;  /* 0x0000000531317c20 */ /* 0x000fe20008410000 */
[----:B------:R-:W-:Y:S03]  /*1a170*/  FMUL.FTZ R50, R50, UR5 ;  /* 0x0000000532327c20 */ /* 0x000fe60008410000 */
[----:B------:R-:W3:Y:S01]  /*1a180*/  MUFU.TANH R29, R29 ;  /* 0x0000001d001d7308 */ /* 0x000ee20000002400 */
[----:B------:R-:W-:Y:S01]  /*1a190*/  FMUL.FTZ R54, R54, UR5 ;  /* 0x0000000536367c20 */ /* 0x000fe20008410000 */
[----:B------:R-:W-:Y:S01]  /*1a1a0*/  FMUL.FTZ R55, R55, UR5 ;  /* 0x0000000537377c20 */ /* 0x000fe20008410000 */
[----:B------:R-:W-:Y:S01]  /*1a1b0*/  FMUL.FTZ R56, R56, UR5 ;  /* 0x0000000538387c20 */ /* 0x000fe20008410000 */
[----:B------:R-:W-:Y:S01]  /*1a1c0*/  FMUL.FTZ R57, R57, UR5 ;  /* 0x0000000539397c20 */ /* 0x000fe20008410000 */
[----:B------:R-:W-:Y:S01]  /*1a1d0*/  FMUL.FTZ R43, R43, UR5 ;  /* 0x000000052b2b7c20 */ /* 0x000fe20008410000 */
[----:B------:R-:W-:Y:S01]  /*1a1e0*/  FMUL.FTZ R63, R63, UR5 ;  /* 0x000000053f3f7c20 */ /* 0x000fe20008410000 */
[----:B------:R-:W-:Y:S03]  /*1a1f0*/  FMUL.FTZ R31, R31, UR5 ;  /* 0x000000051f1f7c20 */ /* 0x000fe60008410000 */
[----:B------:R-:W-:Y:S01]  /*1a200*/  MUFU.TANH R32, R41 ;  /* 0x0000002900207308 */ /* 0x000fe20000002400 */
[----:B------:R-:W-:Y:S01]  /*1a210*/  FMUL.FTZ R42, R42, UR5 ;  /* 0x000000052a2a7c20 */ /* 0x000fe20008410000 */
[----:B------:R-:W-:Y:S01]  /*1a220*/  FMUL.FTZ R46, R46, UR5 ;  /* 0x000000052e2e7c20 */ /* 0x000fe20008410000 */
[----:B------:R-:W-:Y:S01]  /*1a230*/  FMUL.FTZ R47, R47, UR5 ;  /* 0x000000052f2f7c20 */ /* 0x000fe20008410000 */
[----:B------:R-:W-:Y:S01]  /*1a240*/  FMUL.FTZ R58, R58, UR5 ;  /* 0x000000053a3a7c20 */ /* 0x000fe20008410000 */
[----:B------:R-:W-:Y:S01]  /*1a250*/  FMUL.FTZ R59, R59, UR5 ;  /* 0x000000053b3b7c20 */ /* 0x000fe20008410000 */
[----:B------:R-:W-:Y:S01]  /*1a260*/  FMUL.FTZ R62, R62, UR5 ;  /* 0x000000053e3e7c20 */ /* 0x000fe20008410000 */
[----:B------:R-:W-:Y:S03]  /*1a270*/  UISETP.GT.AND UP0, UPT, UR9, UR15, UPT ;  /* 0x0000000f0900728c */ /* 0x000fe6000bf04270 */
[----:B------:R3:W-:Y:S01]  /*1a280*/  MUFU.TANH R30, R44 ;  /* 0x0000002c001e7308 */ /* 0x0007e20000002400 */
[----:B------:R-:W-:Y:S09]  /*1a290*/  UMOV UR12, UR9 ;  /* 0x00000009000c7c82 */ /* 0x000ff20008000000 */
[----:B------:R-:W-:Y:S01]  /*1a2a0*/  MUFU.TANH R28, R39 ;  /* 0x00000027001c7308 */ /* 0x000fe20000002400 */
[----:B-1----:R-:W-:Y:S04]  /*1a2b0*/  SHF.L.U32 R2, R2, 0x1, RZ ;  /* 0x0000000102027819 */ /* 0x002fe800000006ff */
[----:B------:R-:W-:Y:S05]  /*1a2c0*/  LOP3.LUT R2, R2, 0x6, RZ, 0xc0, !PT ;  /* 0x0000000602027812 */ /* 0x000fea00078ec0ff */
[----:B------:R-:W-:Y:S01]  /*1a2d0*/  MUFU.TANH R25, R48 ;  /* 0x0000003000197308 */ /* 0x000fe20000002400 */
[----:B------:R-:W-:Y:S04]  /*1a2e0*/  IMAD R0, R0, 0x40, R2 ;  /* 0x0000004000007824 */ /* 0x000fe800078e0202 */
[C---:B------:R-:W-:Y:S01]  /*1a2f0*/  VIADD R2, R0.reuse, 0x1 ;  /* 0x0000000100027836 */ /* 0x040fe20000000000 */
[CC--:B------:R-:W-:Y:S04]  /*1a300*/  ISETP.GE.AND P4, PT, R0.reuse, R247.reuse, PT ;  /* 0x000000f70000720c */ /* 0x0c0fe80003f86270 */
[----:B------:R-:W-:Y:S01]  /*1a310*/  MUFU.TANH R21, R52 ;  /* 0x0000003400157308 */ /* 0x000fe20000002400 */
[-C--:B------:R-:W-:Y:S02]  /*1a320*/  ISETP.GE.AND P6, PT, R0, R246.reuse, PT ;  /* 0x000000f60000720c */ /* 0x080fe40003fc6270 */
[----:B------:R-:W-:Y:S02]  /*1a330*/  ISETP.GE.AND P1, PT, R2, R247, PT ;  /* 0x000000f70200720c */ /* 0x000fe40003f26270 */
[-C--:B------:R-:W-:Y:S02]  /*1a340*/  ISETP.GE.OR P4, PT, R0, R251.reuse, !P4 ;  /* 0x000000fb0000720c */ /* 0x080fe40006786670 */
[C---:B------:R-:W-:Y:S03]  /*1a350*/  ISETP.GE.OR P1, PT, R2.reuse, R251, !P1 ;  /* 0x000000fb0200720c */ /* 0x040fe60004f26670 */
[----:B------:R-:W-:Y:S01]  /*1a360*/  MUFU.TANH R19, R53 ;  /* 0x0000003500137308 */ /* 0x000fe20000002400 */
[C---:B------:R-:W-:Y:S02]  /*1a370*/  ISETP.GE.AND P5, PT, R2.reuse, R246, PT ;  /* 0x000000f60200720c */ /* 0x040fe40003fa6270 */
[C---:B------:R-:W-:Y:S02]  /*1a380*/  ISETP.GE.AND P0, PT, R2.reuse, R245, PT ;  /* 0x000000f50200720c */ /* 0x040fe40003f06270 */
[-C--:B------:R-:W-:Y:S02]  /*1a390*/  ISETP.GE.AND P2, PT, R2, R244.reuse, PT ;  /* 0x000000f40200720c */ /* 0x080fe40003f46270 */
[----:B------:R-:W-:Y:S03]  /*1a3a0*/  FSEL R213, R136, -INF , !P1 ;  /* 0xff80000088d57808 */ /* 0x000fe60004800000 */
[----:B------:R-:W-:Y:S01]  /*1a3b0*/  MUFU.TANH R43, R43 ;  /* 0x0000002b002b7308 */ /* 0x000fe20000002400 */
[----:B------:R-:W-:Y:S02]  /*1a3c0*/  ISETP.GE.AND P1, PT, R0, R244, PT ;  /* 0x000000f40000720c */ /* 0x000fe40003f26270 */
[C---:B------:R-:W-:Y:S02]  /*1a3d0*/  ISETP.GE.OR P5, PT, R2.reuse, R250, !P5 ;  /* 0x000000fa0200720c */ /* 0x040fe40006fa6670 */
[C---:B------:R-:W-:Y:S02]  /*1a3e0*/  ISETP.GE.OR P0, PT, R2.reuse, R249, !P0 ;  /* 0x000000f90200720c */ /* 0x040fe40004706670 */
[----:B------:R-:W-:Y:S03]  /*1a3f0*/  ISETP.GE.OR P2, PT, R2, R248, !P2 ;  /* 0x000000f80200720c */ /* 0x000fe60005746670 */
[----:B------:R-:W-:Y:S01]  /*1a400*/  MUFU.TANH R63, R63 ;  /* 0x0000003f003f7308 */ /* 0x000fe20000002400 */
[C---:B------:R-:W-:Y:S01]  /*1a410*/  ISETP.GE.OR P6, PT, R0.reuse, R250, !P6 ;  /* 0x000000fa0000720c */ /* 0x040fe200077c6670 */
[C---:B------:R-:W-:Y:S01]  /*1a420*/  VIADD R2, R0.reuse, 0x9 ;  /* 0x0000000900027836 */ /* 0x040fe20000000000 */
[----:B------:R-:W-:Y:S02]  /*1a430*/  ISETP.GE.OR P1, PT, R0, R248, !P1 ;  /* 0x000000f80000720c */ /* 0x000fe40004f26670 */
[----:B------:R-:W-:Y:S02]  /*1a440*/  FSEL R211, R219, -INF , !P0 ;  /* 0xff800000dbd37808 */ /* 0x000fe40004000000 */
[----:B------:R-:W-:Y:S03]  /*1a450*/  FSEL R132, R141, -INF , !P6 ;  /* 0xff8000008d847808 */ /* 0x000fe60007000000 */
[----:B------:R-:W-:Y:S01]  /*1a460*/  MUFU.TANH R22, R51 ;  /* 0x0000003300167308 */ /* 0x000fe20000002400 */
[----:B------:R-:W-:Y:S02]  /*1a470*/  FSEL R219, R7, -INF , !P1 ;  /* 0xff80000007db7808 */ /* 0x000fe40004800000 */
[----:B------:R-:W-:Y:S02]  /*1a480*/  ISETP.GE.AND P1, PT, R2, R245, PT ;  /* 0x000000f50200720c */ /* 0x000fe40003f26270 */
[----:B------:R-:W-:Y:S02]  /*1a490*/  FSEL R210, R252, -INF , !P5 ;  /* 0xff800000fcd27808 */ /* 0x000fe40006800000 */
[C---:B------:R-:W-:Y:S03]  /*1a4a0*/  ISETP.GE.OR P1, PT, R2.reuse, R249, !P1 ;  /* 0x000000f90200720c */ /* 0x040fe60004f26670 */
[----:B------:R-:W-:Y:S01]  /*1a4b0*/  MUFU.TANH R7, R33 ;  /* 0x0000002100077308 */ /* 0x000fe20000002400 */
[----:B------:R-:W-:Y:S02]  /*1a4c0*/  FSEL R221, R221, -INF , !P1 ;  /* 0xff800000dddd7808 */ /* 0x000fe40004800000 */
[C---:B------:R-:W-:Y:S07]  /*1a4d0*/  ISETP.GE.AND P1, PT, R2.reuse, R246, PT ;  /* 0x000000f60200720c */ /* 0x040fee0003f26270 */
[----:B------:R-:W-:Y:S01]  /*1a4e0*/  MUFU.TANH R33, R40 ;  /* 0x0000002800217308 */ /* 0x000fe20000002400 */
[----:B------:R-:W-:Y:S04]  /*1a4f0*/  ISETP.GE.OR P1, PT, R2, R250, !P1 ;  /* 0x000000fa0200720c */ /* 0x000fe80004f26670 */
[----:B------:R-:W-:Y:S05]  /*1a500*/  FSEL R208, R208, -INF , !P1 ;  /* 0xff800000d0d07808 */ /* 0x000fea0004800000 */
        /* <DEDUP_REMOVED lines=13> */
[----:B----4-:R-:W-:Y:S02]  /*1a5e0*/  FSEL R10, R6, -INF , !P4 ;  /* 0xff800000060a7808 */ /* 0x010fe40006000000 */
[----:B--2---:R-:W-:Y:S01]  /*1a5f0*/  MOV R6, R5 ;  /* 0x0000000500067202 */ /* 0x004fe20000000f00 */
[----:B---3--:R-:W-:Y:S01]  /*1a600*/  IMAD.MOV.U32 R5, RZ, RZ, R3 ;  /* 0x000000ffff057224 */ /* 0x008fe200078e0003 */
[C---:B------:R-:W-:Y:S02]  /*1a610*/  IADD3 R3, R0.reuse, 0x8, RZ ;  /* 0x0000000800037810 */ /* 0x040fe40007ffe0ff */
[CC--:B------:R-:W-:Y:S02]  /*1a620*/  ISETP.GE.AND P4, PT, R0.reuse, R245.reuse, PT ;  /* 0x000000f50000720c */ /* 0x0c0fe40003f86270 */
[C---:B------:R-:W-:Y:S02]  /*1a630*/  ISETP.GE.AND P6, PT, R3.reuse, R245, PT ;  /* 0x000000f50300720c */ /* 0x040fe40003fc6270 */
[-C--:B------:R-:W-:Y:S02]  /*1a640*/  ISETP.GE.OR P4, PT, R0, R249.reuse, !P4 ;  /* 0x000000f90000720c */ /* 0x080fe40006786670 */
[----:B------:R-:W-:Y:S02]  /*1a650*/  ISETP.GE.OR P6, PT, R3, R249, !P6 ;  /* 0x000000f90300720c */ /* 0x000fe400077c6670 */
[----:B------:R-:W-:Y:S02]  /*1a660*/  FSEL R26, R220, -INF , !P4 ;  /* 0xff800000dc1a7808 */ /* 0x000fe40006000000 */
[----:B------:R-:W-:Y:S02]  /*1a670*/  FSEL R220, R5, -INF , !P6 ;  /* 0xff80000005dc7808 */ /* 0x000fe40007000000 */
[----:B------:R-:W-:Y:S01]  /*1a680*/  FSEL R252, R6, -INF , !P2 ;  /* 0xff80000006fc7808 */ /* 0x000fe20005000000 */
[----:B------:R-:W1:Y:S01]  /*1a690*/  MUFU.TANH R5, R35 ;  /* 0x0000002300057308 */ /* 0x000e620000002400 */
[CC--:B------:R-:W-:Y:S02]  /*1a6a0*/  ISETP.GE.AND P2, PT, R2.reuse, R244.reuse, PT ;  /* 0x000000f40200720c */ /* 0x0c0fe40003f46270 */
[CC--:B------:R-:W-:Y:S02]  /*1a6b0*/  ISETP.GE.AND P6, PT, R2.reuse, R247.reuse, PT ;  /* 0x000000f70200720c */ /* 0x0c0fe40003fc6270 */
[C---:B------:R-:W-:Y:S02]  /*1a6c0*/  ISETP.GE.AND P5, PT, R3.reuse, R244, PT ;  /* 0x000000f40300720c */ /* 0x040fe40003fa6270 */
[C---:B------:R-:W-:Y:S03]  /*1a6d0*/  ISETP.GE.AND P4, PT, R3.reuse, R247, PT ;  /* 0x000000f70300720c */ /* 0x040fe60003f86270 */
[----:B------:R-:W2:Y:S01]  /*1a6e0*/  MUFU.TANH R6, R34 ;  /* 0x0000002200067308 */ /* 0x000ea20000002400 */
[C---:B------:R-:W-:Y:S02]  /*1a6f0*/  ISETP.GE.AND P0, PT, R3.reuse, R246, PT ;  /* 0x000000f60300720c */ /* 0x040fe40003f06270 */
[CC--:B------:R-:W-:Y:S02]  /*1a700*/  ISETP.GE.OR P2, PT, R2.reuse, R248.reuse, !P2 ;  /* 0x000000f80200720c */ /* 0x0c0fe40005746670 */
[-C--:B------:R-:W-:Y:S01]  /*1a710*/  ISETP.GE.OR P6, PT, R2, R251.reuse, !P6 ;  /* 0x000000fb0200720c */ /* 0x080fe200077c6670 */
[C---:B------:R-:W-:Y:S01]  /*1a720*/  VIADD R2, R0.reuse, 0x11 ;  /* 0x0000001100027836 */ /* 0x040fe20000000000 */
[C---:B------:R-:W-:Y:S03]  /*1a730*/  ISETP.GE.OR P5, PT, R3.reuse, R248, !P5 ;  /* 0x000000f80300720c */ /* 0x040fe60006fa6670 */
[----:B------:R1:W3:Y:S01]  /*1a740*/  MUFU.TANH R34, R37 ;  /* 0x0000002500227308 */ /* 0x0002e20000002400 */
[C---:B------:R-:W-:Y:S02]  /*1a750*/  ISETP.GE.OR P0, PT, R3.reuse, R250, !P0 ;  /* 0x000000fa0300720c */ /* 0x040fe40004706670 */
[----:B------:R-:W-:Y:S02]  /*1a760*/  ISETP.GE.OR P4, PT, R3, R251, !P4 ;  /* 0x000000fb0300720c */ /* 0x000fe40006786670 */
[----:B------:R-:W-:Y:S02]  /*1a770*/  IADD3 R3, R0, 0x10, RZ ;  /* 0x0000001000037810 */ /* 0x000fe40007ffe0ff */
[----:B------:R-:W-:Y:S03]  /*1a780*/  FSEL R222, R222, -INF , !P5 ;  /* 0xff800000dede7808 */ /* 0x000fe60006800000 */
[----:B------:R-:W4:Y:S01]  /*1a790*/  MUFU.TANH R35, R36 ;  /* 0x0000002400237308 */ /* 0x000f220000002400 */
[----:B------:R-:W-:Y:S02]  /*1a7a0*/  FSEL R142, R142, -INF , !P0 ;  /* 0xff8000008e8e7808 */ /* 0x000fe40004000000 */
[CC--:B------:R-:W-:Y:S02]  /*1a7b0*/  ISETP.GE.AND P5, PT, R3.reuse, R247.reuse, PT ;  /* 0x000000f70300720c */ /* 0x0c0fe40003fa6270 */
[C---:B------:R-:W-:Y:S02]  /*1a7c0*/  ISETP.GE.AND P0, PT, R2.reuse, R247, PT ;  /* 0x000000f70200720c */ /* 0x040fe40003f06270 */
[-C--:B------:R-:W-:Y:S03]  /*1a7d0*/  ISETP.GE.OR P5, PT, R3, R251.reuse, !P5 ;  /* 0x000000fb0300720c */ /* 0x080fe60006fa6670 */
[----:B------:R2:W-:Y:S01]  /*1a7e0*/  MUFU.TANH R36, R38 ;  /* 0x0000002600247308 */ /* 0x0005e20000002400 */
        /* <DEDUP_REMOVED lines=8> */
[C---:B------:R-:W-:Y:S02]  /*1a870*/  ISETP.GE.AND P0, PT, R2.reuse, R244, PT ;  /* 0x000000f40200720c */ /* 0x040fe40003f06270 */
[C---:B------:R-:W-:Y:S02]  /*1a880*/  ISETP.GE.AND P2, PT, R3.reuse, R246, PT ;  /* 0x000000f60300720c */ /* 0x040fe40003f46270 */
[C---:B------:R-:W-:Y:S02]  /*1a890*/  ISETP.GE.AND P4, PT, R3.reuse, R245, PT ;  /* 0x000000f50300720c */ /* 0x040fe40003f86270 */
[C---:B------:R-:W-:Y:S02]  /*1a8a0*/  ISETP.GE.AND P6, PT, R3.reuse, R244, PT ;  /* 0x000000f40300720c */ /* 0x040fe40003fc6270 */
[C---:B------:R-:W-:Y:S02]  /*1a8b0*/  ISETP.GE.OR P1, PT, R2.reuse, R250, !P1 ;  /* 0x000000fa0200720c */ /* 0x040fe40004f26670 */
[CC--:B------:R-:W-:Y:S02]  /*1a8c0*/  ISETP.GE.OR P5, PT, R2.reuse, R249.reuse, !P5 ;  /* 0x000000f90200720c */ /* 0x0c0fe40006fa6670 */
[----:B------:R-:W-:Y:S01]  /*1a8d0*/  ISETP.GE.OR P0, PT, R2, R248, !P0 ;  /* 0x000000f80200720c */ /* 0x000fe20004706670 */
[C---:B------:R-:W-:Y:S01]  /*1a8e0*/  VIADD R2, R0.reuse, 0x19 ;  /* 0x0000001900027836 */ /* 0x040fe20000000000 */
[C---:B------:R-:W-:Y:S02]  /*1a8f0*/  ISETP.GE.OR P2, PT, R3.reuse, R250, !P2 ;  /* 0x000000fa0300720c */ /* 0x040fe40005746670 */
[C---:B------:R-:W-:Y:S02]  /*1a900*/  ISETP.GE.OR P4, PT, R3.reuse, R249, !P4 ;  /* 0x000000f90300720c */ /* 0x040fe40006786670 */
[----:B------:R-:W-:Y:S02]  /*1a910*/  ISETP.GE.OR P6, PT, R3, R248, !P6 ;  /* 0x000000f80300720c */ /* 0x000fe400077c6670 */
[----:B------:R-:W-:Y:S02]  /*1a920*/  IADD3 R3, R0, 0x18, RZ ;  /* 0x0000001800037810 */ /* 0x000fe40007ffe0ff */
[----:B------:R-:W-:Y:S02]  /*1a930*/  FSEL R215, R12, -INF , !P2 ;  /* 0xff8000000cd77808 */ /* 0x000fe40005000000 */
[----:B------:R-:W-:Y:S01]  /*1a940*/  FSEL R230, R14, -INF , !P6 ;  /* 0xff8000000ee67808 */ /* 0x000fe20007000000 */
[----:B------:R-:W-:Y:S01]  /*1a950*/  MUFU.TANH R12, R65 ;  /* 0x00000041000c7308 */ /* 0x000fe20000002400 */
[CC--:B------:R-:W-:Y:S02]  /*1a960*/  ISETP.GE.AND P2, PT, R3.reuse, R245.reuse, PT ;  /* 0x000000f50300720c */ /* 0x0c0fe40003f46270 */
[C---:B------:R-:W-:Y:S02]  /*1a970*/  ISETP.GE.AND P6, PT, R2.reuse, R245, PT ;  /* 0x000000f50200720c */ /* 0x040fe40003fc6270 */
[-C--:B------:R-:W-:Y:S02]  /*1a980*/  ISETP.GE.OR P2, PT, R3, R249.reuse, !P2 ;  /* 0x000000f90300720c */ /* 0x080fe40005746670 */
[C---:B------:R-:W-:Y:S03]  /*1a990*/  ISETP.GE.OR P6, PT, R2.reuse, R249, !P6 ;  /* 0x000000f90200720c */ /* 0x040fe600077c6670 */
[----:B------:R-:W-:Y:S01]  /*1a9a0*/  MUFU.TANH R14, R61 ;  /* 0x0000003d000e7308 */ /* 0x000fe20000002400 */
[----:B------:R-:W-:Y:S02]  /*1a9b0*/  FSEL R44, R13, -INF , !P2 ;  /* 0xff8000000d2c7808 */ /* 0x000fe40005000000 */
[----:B------:R-:W-:Y:S02]  /*1a9c0*/  FSEL R41, R29, -INF , !P6 ;  /* 0xff8000001d297808 */ /* 0x000fe40007000000 */
[----:B------:R-:W-:Y:S02]  /*1a9d0*/  FSEL R15, R27, -INF , !P0 ;  /* 0xff8000001b0f7808 */ /* 0x000fe40004000000 */
[CC--:B------:R-:W-:Y:S03]  /*1a9e0*/  ISETP.GE.AND P0, PT, R2.reuse, R247.reuse, PT ;  /* 0x000000f70200720c */ /* 0x0c0fe60003f06270 */
[----:B------:R-:W4:Y:S01]  /*1a9f0*/  MUFU.TANH R29, R45 ;  /* 0x0000002d001d7308 */ /* 0x000f220000002400 */
[C---:B------:R-:W-:Y:S02]  /*1aa00*/  ISETP.GE.AND P2, PT, R2.reuse, R246, PT ;  /* 0x000000f60200720c */ /* 0x040fe40003f46270 */
[-C--:B------:R-:W-:Y:S02]  /*1aa10*/  ISETP.GE.AND P6, PT, R2, R244.reuse, PT ;  /* 0x000000f40200720c */ /* 0x080fe40003fc6270 */
[----:B------:R-:W-:Y:S02]  /*1aa20*/  FSEL R212, R11, -INF , !P1 ;  /* 0xff8000000bd47808 */ /* 0x000fe40004800000 */
[----:B------:R-:W-:Y:S03]  /*1aa30*/  FSEL R216, R216, -INF , !P4 ;  /* 0xff800000d8d87808 */ /* 0x000fe60006000000 */
[----:B------:R-:W-:Y:S01]  /*1aa40*/  MUFU.TANH R13, R64 ;  /* 0x00000040000d7308 */ /* 0x000fe20000002400 */
[----:B------:R-:W-:Y:S02]  /*1aa50*/  FSEL R214, R4, -INF , !P5 ;  /* 0xff80000004d67808 */ /* 0x000fe40006800000 */
[C---:B------:R-:W-:Y:S02]  /*1aa60*/  ISETP.GE.AND P1, PT, R3.reuse, R244, PT ;  /* 0x000000f40300720c */ /* 0x040fe40003f26270 */
[C---:B------:R-:W-:Y:S02]  /*1aa70*/  ISETP.GE.AND P4, PT, R3.reuse, R247, PT ;  /* 0x000000f70300720c */ /* 0x040fe40003f86270 */
[C---:B------:R-:W-:Y:S03]  /*1aa80*/  ISETP.GE.AND P5, PT, R3.reuse, R246, PT ;  /* 0x000000f60300720c */ /* 0x040fe60003fa6270 */
[----:B------:R-:W-:Y:S01]  /*1aa90*/  MUFU.TANH R11, R66 ;  /* 0x00000042000b7308 */ /* 0x000fe20000002400 */
[CC--:B------:R-:W-:Y:S02]  /*1aaa0*/  ISETP.GE.OR P0, PT, R2.reuse, R251.reuse, !P0 ;  /* 0x000000fb0200720c */ /* 0x0c0fe40004706670 */
[C---:B------:R-:W-:Y:S02]  /*1aab0*/  ISETP.GE.OR P2, PT, R2.reuse, R250, !P2 ;  /* 0x000000fa0200720c */ /* 0x040fe40005746670 */
[-C--:B------:R-:W-:Y:S01]  /*1aac0*/  ISETP.GE.OR P6, PT, R2, R248.reuse, !P6 ;  /* 0x000000f80200720c */ /* 0x080fe200077c6670 */
[C---:B------:R-:W-:Y:S01]  /*1aad0*/  VIADD R2, R0.reuse, 0x21 ;  /* 0x0000002100027836 */ /* 0x040fe20000000000 */
[C---:B------:R-:W-:Y:S02]  /*1aae0*/  ISETP.GE.OR P1, PT, R3.reuse, R248, !P1 ;  /* 0x000000f80300720c */ /* 0x040fe40004f26670 */
[C---:B------:R-:W-:Y:S02]  /*1aaf0*/  ISETP.GE.OR P4, PT, R3.reuse, R251, !P4 ;  /* 0x000000fb0300720c */ /* 0x040fe40006786670 */
[----:B------:R-:W-:Y:S02]  /*1ab00*/  ISETP.GE.OR P5, PT, R3, R250, !P5 ;  /* 0x000000fa0300720c */ /* 0x000fe40006fa6670 */
[C---:B------:R-:W-:Y:S02]  /*1ab10*/  IADD3 R3, R0.reuse, 0x20, RZ ;  /* 0x0000002000037810 */ /* 0x040fe40007ffe0ff */
[----:B-1----:R-:W-:Y:S01]  /*1ab20*/  FSEL R37, R5, -INF , !P2 ;  /* 0xff80000005257808 */ /* 0x002fe20005000000 */
[----:B------:R-:W-:Y:S01]  /*1ab30*/  VIADD R5, R0, 0x30 ;  /* 0x0000003000057836 */ /* 0x000fe20000000000 */
[----:B------:R-:W-:Y:S02]  /*1ab40*/  FSEL R232, R9, -INF , !P1 ;  /* 0xff80000009e87808 */ /* 0x000fe40004800000 */
[CC--:B------:R-:W-:Y:S01]  /*1ab50*/  ISETP.GE.AND P2, PT, R2.reuse, R247.reuse, PT ;  /* 0x000000f70200720c */ /* 0x0c0fe20003f46270 */
[----:B------:R-:W-:Y:S01]  /*1ab60*/  MUFU.TANH R9, R67 ;  /* 0x0000004300097308 */ /* 0x000fe20000002400 */
[C---:B------:R-:W-:Y:S02]  /*1ab70*/  ISETP.GE.AND P1, PT, R3.reuse, R247, PT ;  /* 0x000000f70300720c */ /* 0x040fe40003f26270 */
[-C--:B------:R-:W-:Y:S02]  /*1ab80*/  ISETP.GE.OR P2, PT, R2, R251.reuse, !P2 ;  /* 0x000000fb0200720c */ /* 0x080fe40005746670 */
[----:B------:R-:W-:Y:S02]  /*1ab90*/  ISETP.GE.OR P1, PT, R3, R251, !P1 ;  /* 0x000000fb0300720c */ /* 0x000fe40004f26670 */
[----:B------:R-:W-:Y:S02]  /*1aba0*/  FSEL R39, R7, -INF , !P0 ;  /* 0xff80000007277808 */ /* 0x000fe40004000000 */
[----:B------:R-:W-:Y:S02]  /*1abb0*/  FSEL R40, R8, -INF , !P4 ;  /* 0xff80000008287808 */ /* 0x000fe40006000000 */
[----:B--2---:R-:W-:Y:S02]  /*1abc0*/  FSEL R38, R6, -INF , !P5 ;  /* 0xff80000006267808 */ /* 0x004fe40006800000 */
[----:B---3--:R-:W-:Y:S02]  /*1abd0*/  FSEL R34, R34, -INF , !P2 ;  /* 0xff80000022227808 */ /* 0x008fe40005000000 */
[C---:B------:R-:W-:Y:S02]  /*1abe0*/  ISETP.GE.AND P4, PT, R3.reuse, R246, PT ;  /* 0x000000f60300720c */ /* 0x040fe40003f86270 */
[CC--:B------:R-:W-:Y:S02]  /*1abf0*/  ISETP.GE.AND P0, PT, R3.reuse, R245.reuse, PT ;  /* 0x000000f50300720c */ /* 0x0c0fe40003f06270 */
[----:B------:R-:W-:Y:S02]  /*1ac00*/  ISETP.GE.AND P5, PT, R3, R244, PT ;  /* 0x000000f40300720c */ /* 0x000fe40003fa6270 */
[----:B----4-:R-:W-:Y:S02]  /*1ac10*/  FSEL R35, R35, -INF , !P1 ;  /* 0xff80000023237808 */ /* 0x010fe40004800000 */
[C---:B------:R-:W-:Y:S02]  /*1ac20*/  ISETP.GE.AND P2, PT, R2.reuse, R245, PT ;  /* 0x000000f50200720c */ /* 0x040fe40003f46270 */
[----:B------:R-:W-:Y:S02]  /*1ac30*/  ISETP.GE.AND P1, PT, R2, R246, PT ;  /* 0x000000f60200720c */ /* 0x000fe40003f26270 */
[C---:B------:R-:W-:Y:S02]  /*1ac40*/  ISETP.GE.OR P4, PT, R3.reuse, R250, !P4 ;  /* 0x000000fa0300720c */ /* 0x040fe40006786670 */
[CC--:B------:R-:W-:Y:S02]  /*1ac50*/  ISETP.GE.OR P0, PT, R3.reuse, R249.reuse, !P0 ;  /* 0x000000f90300720c */ /* 0x0c0fe40004706670 */
[----:B------:R-:W-:Y:S01]  /*1ac60*/  ISETP.GE.OR P5, PT, R3, R248, !P5 ;  /* 0x000000f80300720c */ /* 0x000fe20006fa6670 */
[----:B------:R-:W-:Y:S01]  /*1ac70*/  VIADD R3, R0, 0x28 ;  /* 0x0000002800037836 */ /* 0x000fe20000000000 */
[C---:B------:R-:W-:Y:S02]  /*1ac80*/  ISETP.GE.OR P2, PT, R2.reuse, R249, !P2 ;  /* 0x000000f90200720c */ /* 0x040fe40005746670 */
[----:B------:R-:W-:Y:S02]  /*1ac90*/  ISETP.GE.OR P1, PT, R2, R250, !P1 ;  /* 0x000000fa0200720c */ /* 0x000fe40004f26670 */
[----:B------:R-:W-:Y:S02]  /*1aca0*/  FSEL R32, R32, -INF , !P2 ;  /* 0xff80000020207808 */ /* 0x000fe40005000000 */
[----:B------:R-:W-:Y:S02]  /*1acb0*/  FSEL R28, R28, -INF , !P1 ;  /* 0xff8000001c1c7808 */ /* 0x000fe40004800000 */
[C---:B------:R-:W-:Y:S02]  /*1acc0*/  ISETP.GE.AND P2, PT, R3.reuse, R247, PT ;  /* 0x000000f70300720c */ /* 0x040fe40003f46270 */
[C---:B------:R-:W-:Y:S02]  /*1acd0*/  ISETP.GE.AND P1, PT, R3.reuse, R245, PT ;  /* 0x000000f50300720c */ /* 0x040fe40003f26270 */
[C---:B------:R-:W-:Y:S02]  /*1ace0*/  ISETP.GE.OR P2, PT, R3.reuse, R251, !P2 ;  /* 0x000000fb0300720c */ /* 0x040fe40005746670 */
[----:B------:R-:W-:Y:S02]  /*1acf0*/  IADD3 R6, R0, 0x29, RZ ;  /* 0x0000002900067810 */ /* 0x000fe40007ffe0ff */
[----:B------:R-:W-:Y:S02]  /*1ad00*/  ISETP.GE.OR P1, PT, R3, R249, !P1 ;  /* 0x000000f90300720c */ /* 0x000fe40004f26670 */
[----:B------:R-:W-:Y:S02]  /*1ad10*/  FSEL R33, R33, -INF , !P0 ;  /* 0xff80000021217808 */ /* 0x000fe40004000000 */
[----:B------:R-:W-:Y:S02]  /*1ad20*/  FSEL R25, R25, -INF , !P2 ;  /* 0xff80000019197808 */ /* 0x000fe40005000000 */
[C---:B------:R-:W-:Y:S02]  /*1ad30*/  ISETP.GE.AND P0, PT, R6.reuse, R245, PT ;  /* 0x000000f50600720c */ /* 0x040fe40003f06270 */
[----:B------:R-:W-:Y:S02]  /*1ad40*/  ISETP.GE.AND P2, PT, R6, R246, PT ;  /* 0x000000f60600720c */ /* 0x000fe40003f46270 */
[----:B------:R-:W-:Y:S02]  /*1ad50*/  FSEL R30, R30, -INF , !P1 ;  /* 0xff8000001e1e7808 */ /* 0x000fe40004800000 */
[C---:B------:R-:W-:Y:S02]  /*1ad60*/  ISETP.GE.AND P1, PT, R6.reuse, R247, PT ;  /* 0x000000f70600720c */ /* 0x040fe40003f26270 */
[C---:B------:R-:W-:Y:S02]  /*1ad70*/  ISETP.GE.OR P0, PT, R6.reuse, R249, !P0 ;  /* 0x000000f90600720c */ /* 0x040fe40004706670 */
[C---:B------:R-:W-:Y:S02]  /*1ad80*/  ISETP.GE.OR P2, PT, R6.reuse, R250, !P2 ;  /* 0x000000fa0600720c */ /* 0x040fe40005746670 */
[----:B------:R-:W-:Y:S02]  /*1ad90*/  ISETP.GE.OR P1, PT, R6, R251, !P1 ;  /* 0x000000fb0600720c */ /* 0x000fe40004f26670 */
[----:B------:R-:W-:Y:S02]  /*1ada0*/  FSEL R29, R29, -INF , !P0 ;  /* 0xff8000001d1d7808 */ /* 0x000fe40004000000 */
[----:B------:R-:W-:Y:S02]  /*1adb0*/  FSEL R22, R22, -INF , !P2 ;  /* 0xff80000016167808 */ /* 0x000fe40005000000 */
[-C--:B------:R-:W-:Y:S02]  /*1adc0*/  ISETP.GE.AND P0, PT, R3, R246.reuse, PT ;  /* 0x000000f60300720c */ /* 0x080fe40003f06270 */
[----:B------:R-:W-:Y:S02]  /*1add0*/  FSEL R24, R24, -INF , !P1 ;  /* 0xff80000018187808 */ /* 0x000fe40004800000 */
[C---:B------:R-:W-:Y:S02]  /*1ade0*/  ISETP.GE.AND P2, PT, R5.reuse, R246, PT ;  /* 0x000000f60500720c */ /* 0x040fe40003f46270 */
[----:B------:R-:W-:Y:S02]  /*1adf0*/  ISETP.GE.AND P1, PT, R5, R247, PT ;  /* 0x000000f70500720c */ /* 0x000fe40003f26270 */
[-C--:B------:R-:W-:Y:S02]  /*1ae00*/  ISETP.GE.OR P0, PT, R3, R250.reuse, !P0 ;  /* 0x000000fa0300720c */ /* 0x080fe40004706670 */
[C---:B------:R-:W-:Y:S02]  /*1ae10*/  ISETP.GE.OR P2, PT, R5.reuse, R250, !P2 ;  /* 0x000000fa0500720c */ /* 0x040fe40005746670 */
[----:B------:R-:W-:Y:S02]  /*1ae20*/  IADD3 R4, R0, 0x31, RZ ;  /* 0x0000003100047810 */ /* 0x000fe40007ffe0ff */
[----:B------:R-:W-:Y:S02]  /*1ae30*/  ISETP.GE.OR P1, PT, R5, R251, !P1 ;  /* 0x000000fb0500720c */ /* 0x000fe40004f26670 */
[----:B------:R-:W-:Y:S02]  /*1ae40*/  FSEL R23, R23, -INF , !P0 ;  /* 0xff80000017177808 */ /* 0x000fe40004000000 */
[----:B------:R-:W-:Y:S02]  /*1ae50*/  FSEL R18, R18, -INF , !P2 ;  /* 0xff80000012127808 */ /* 0x000fe40005000000 */
[----:B------:R-:W-:Y:S02]  /*1ae60*/  FSEL R21, R21, -INF , !P1 ;  /* 0xff80000015157808 */ /* 0x000fe40004800000 */
[C---:B------:R-:W-:Y:S02]  /*1ae70*/  ISETP.GE.AND P0, PT, R4.reuse, R247, PT ;  /* 0x000000f70400720c */ /* 0x040fe40003f06270 */
[C---:B------:R-:W-:Y:S02]  /*1ae80*/  ISETP.GE.AND P2, PT, R3.reuse, R244, PT ;  /* 0x000000f40300720c */ /* 0x040fe40003f46270 */
[C---:B------:R-:W-:Y:S02]  /*1ae90*/  ISETP.GE.AND P1, PT, R4.reuse, R246, PT ;  /* 0x000000f60400720c */ /* 0x040fe40003f26270 */
[----:B------:R-:W-:Y:S02]  /*1aea0*/  ISETP.GE.OR P0, PT, R4, R251, !P0 ;  /* 0x000000fb0400720c */ /* 0x000fe40004706670 */
[----:B------:R-:W-:Y:S02]  /*1aeb0*/  ISETP.GE.OR P2, PT, R3, R248, !P2 ;  /* 0x000000f80300720c */ /* 0x000fe40005746670 */
[----:B------:R-:W-:Y:S02]  /*1aec0*/  FMNMX.FTZ R3, R10, R137, !PT ;  /* 0x000000890a037209 */ /* 0x000fe40007810000 */
[----:B------:R-:W-:Y:S02]  /*1aed0*/  ISETP.GE.OR P1, PT, R4, R250, !P1 ;  /* 0x000000fa0400720c */ /* 0x000fe40004f26670 */
[----:B------:R-:W-:Y:S02]  /*1aee0*/  FSEL R36, R36, -INF , !P4 ;  /* 0xff80000024247808 */ /* 0x000fe40006000000 */
[----:B------:R-:W-:Y:S02]  /*1aef0*/  MOV R51, R15 ;  /* 0x0000000f00337202 */ /* 0x000fe40000000f00 */
[----:B------:R-:W-:Y:S01]  /*1af00*/  ISETP.GE.AND P4, PT, R2, R244, PT ;  /* 0x000000f40200720c */ /* 0x000fe20003f86270 */
[----:B------:R-:W1:Y:S01]  /*1af10*/  MUFU.TANH R15, R60 ;  /* 0x0000003c000f7308 */ /* 0x000e620000002400 */
[----:B------:R-:W-:Y:S02]  /*1af20*/  FSEL R19, R19, -INF , !P0 ;  /* 0xff80000013137808 */ /* 0x000fe40004000000 */
[----:B------:R-:W-:Y:S02]  /*1af30*/  FMNMX.FTZ R3, R213, R3, !PT ;  /* 0x00000003d5037209 */ /* 0x000fe40007810000 */
[----:B------:R-:W-:Y:S02]  /*1af40*/  FSEL R17, R17, -INF , !P1 ;  /* 0xff80000011117808 */ /* 0x000fe40004800000 */
[-C--:B------:R-:W-:Y:S02]  /*1af50*/  ISETP.GE.AND P0, PT, R5, R245.reuse, PT ;  /* 0x000000f50500720c */ /* 0x080fe40003f06270 */
[----:B------:R-:W-:Y:S02]  /*1af60*/  ISETP.GE.AND P1, PT, R4, R245, PT ;  /* 0x000000f50400720c */ /* 0x000fe40003f26270 */
[----:B------:R-:W-:Y:S01]  /*1af70*/  ISETP.GE.OR P4, PT, R2, R248, !P4 ;  /* 0x000000f80200720c */ /* 0x000fe20006786670 */
[----:B------:R-:W-:Y:S01]  /*1af80*/  VIADD R2, R0, 0x38 ;  /* 0x0000003800027836 */ /* 0x000fe20000000000 */
[----:B------:R-:W-:Y:S02]  /*1af90*/  FMNMX.FTZ R3, R143, R3, !PT ;  /* 0x000000038f037209 */ /* 0x000fe40007810000 */
[-C--:B------:R-:W-:Y:S02]  /*1afa0*/  ISETP.GE.OR P0, PT, R5, R249.reuse, !P0 ;  /* 0x000000f90500720c */ /* 0x080fe40004706670 */
[----:B------:R-:W-:Y:S02]  /*1afb0*/  ISETP.GE.OR P1, PT, R4, R249, !P1 ;  /* 0x000000f90400720c */ /* 0x000fe40004f26670 */
[----:B------:R-:W-:Y:S02]  /*1afc0*/  FMNMX.FTZ R3, R209, R3, !PT ;  /* 0x00000003d1037209 */ /* 0x000fe40007810000 */
[----:B------:R-:W-:Y:S02]  /*1afd0*/  FSEL R20, R20, -INF , !P0 ;  /* 0xff80000014147808 */ /* 0x000fe40004000000 */
[----:B------:R-:W-:Y:S02]  /*1afe0*/  FSEL R16, R16, -INF , !P1 ;  /* 0xff80000010107808 */ /* 0x000fe40004800000 */
[----:B------:R-:W-:Y:S02]  /*1aff0*/  ISETP.GE.AND P0, PT, R2, R245, PT ;  /* 0x000000f50200720c */ /* 0x000fe40003f06270 */
[----:B------:R-:W-:Y:S02]  /*1b000*/  ISETP.GE.AND P1, PT, R6, R244, PT ;  /* 0x000000f40600720c */ /* 0x000fe40003f26270 */
[----:B------:R-:W-:Y:S02]  /*1b010*/  FMNMX.FTZ R3, R218, R3, !PT ;  /* 0x00000003da037209 */ /* 0x000fe40007810000 */
[----:B------:R-:W-:Y:S02]  /*1b020*/  ISETP.GE.OR P0, PT, R2, R249, !P0 ;  /* 0x000000f90200720c */ /* 0x000fe40004706670 */
[----:B------:R-:W-:Y:S02]  /*1b030*/  ISETP.GE.OR P1, PT, R6, R248, !P1 ;  /* 0x000000f80600720c */ /* 0x000fe40004f26670 */
[----:B------:R-:W-:Y:S02]  /*1b040*/  IADD3 R0, R0, 0x39, RZ ;  /* 0x0000003900007810 */ /* 0x000fe40007ffe0ff */
[----:B------:R-:W-:Y:S02]  /*1b050*/  FMNMX.FTZ R6, R132, R138, !PT ;  /* 0x0000008a84067209 */ /* 0x000fe40007810000 */
[----:B------:R-:W-:Y:S02]  /*1b060*/  FMNMX.FTZ R7, R217, R3, !PT ;  /* 0x00000003d9077209 */ /* 0x000fe40007810000 */
[----:B-1----:R-:W-:Y:S02]  /*1b070*/  FSEL R15, R15, -INF , !P0 ;  /* 0xff8000000f0f7808 */ /* 0x002fe40004000000 */
[----:B------:R-:W-:Y:S02]  /*1b080*/  ISETP.GE.AND P0, PT, R0, R245, PT ;  /* 0x000000f50000720c */ /* 0x000fe40003f06270 */
[----:B------:R-:W-:Y:S02]  /*1b090*/  FMNMX.FTZ R6, R210, R6, !PT ;  /* 0x00000006d2067209 */ /* 0x000fe40007810000 */
[----:B------:R-:W-:Y:S02]  /*1b0a0*/  FMNMX.FTZ R7, R40, R7, !PT ;  /* 0x0000000728077209 */ /* 0x000fe40007810000 */
[----:B------:R-:W-:Y:S02]  /*1b0b0*/  FMNMX.FTZ R3, R26, R139, !PT ;  /* 0x0000008b1a037209 */ /* 0x000fe40007810000 */
[----:B------:R-:W-:Y:S02]  /*1b0c0*/  ISETP.GE.OR P0, PT, R0, R249, !P0 ;  /* 0x000000f90000720c */ /* 0x000fe40004706670 */
[----:B------:R-:W-:Y:S02]  /*1b0d0*/  FMNMX.FTZ R6, R142, R6, !PT ;  /* 0x000000068e067209 */ /* 0x000fe40007810000 */
[----:B------:R-:W-:Y:S02]  /*1b0e0*/  FMNMX.FTZ R7, R39, R7, !PT ;  /* 0x0000000727077209 */ /* 0x000fe40007810000 */
[----:B------:R-:W-:Y:S02]  /*1b0f0*/  FMNMX.FTZ R3, R211, R3, !PT ;  /* 0x00000003d3037209 */ /* 0x000fe40007810000 */
[----:B------:R-:W-:Y:S02]  /*1b100*/  FSEL R14, R14, -INF , !P0 ;  /* 0xff8000000e0e7808 */ /* 0x000fe40004000000 */
[----:B------:R-:W-:Y:S02]  /*1b110*/  FMNMX.FTZ R6, R208, R6, !PT ;  /* 0x00000006d0067209 */ /* 0x000fe40007810000 */
[----:B------:R-:W-:Y:S02]  /*1b120*/  ISETP.GE.AND P0, PT, R2, R247, PT ;  /* 0x000000f70200720c */ /* 0x000fe40003f06270 */
[----:B------:R-:W-:Y:S02]  /*1b130*/  FMNMX.FTZ R3, R220, R3, !PT ;  /* 0x00000003dc037209 */ /* 0x000fe40007810000 */
[----:B------:R-:W-:Y:S02]  /*1b140*/  FMNMX.FTZ R7, R35, R7, !PT ;  /* 0x0000000723077209 */ /* 0x000fe40007810000 */
[----:B------:R-:W-:Y:S02]  /*1b150*/  FMNMX.FTZ R8, R215, R6, !PT ;  /* 0x00000006d7087209 */ /* 0x000fe40007810000 */
[----:B------:R-:W-:Y:S02]  /*1b160*/  ISETP.GE.OR P0, PT, R2, R251, !P0 ;  /* 0x000000fb0200720c */ /* 0x000fe40004706670 */
[----:B------:R-:W-:Y:S02]  /*1b170*/  FMNMX.FTZ R3, R221, R3, !PT ;  /* 0x00000003dd037209 */ /* 0x000fe40007810000 */
[----:B------:R-:W-:Y:S02]  /*1b180*/  FMNMX.FTZ R6, R34, R7, !PT ;  /* 0x0000000722067209 */ /* 0x000fe40007810000 */
[----:B------:R-:W-:Y:S02]  /*1b190*/  FSEL R13, R13, -INF , !P0 ;  /* 0xff8000000d0d7808 */ /* 0x000fe40004000000 */
[----:B------:R-:W-:Y:S02]  /*1b1a0*/  FMNMX.FTZ R3, R216, R3, !PT ;  /* 0x00000003d8037209 */ /* 0x000fe40007810000 */
[----:B------:R-:W-:Y:S02]  /*1b1b0*/  FMNMX.FTZ R7, R25, R6, !PT ;  /* 0x0000000619077209 */ /* 0x000fe40007810000 */
[----:B------:R-:W-:Y:S02]  /*1b1c0*/  ISETP.GE.AND P0, PT, R0, R247, PT ;  /* 0x000000f70000720c */ /* 0x000fe40003f06270 */
[----:B------:R-:W-:Y:S02]  /*1b1d0*/  FMNMX.FTZ R6, R212, R8, !PT ;  /* 0x00000008d4067209 */ /* 0x000fe40007810000 */
[----:B------:R-:W-:Y:S02]  /*1b1e0*/  FMNMX.FTZ R3, R214, R3, !PT ;  /* 0x00000003d6037209 */ /* 0x000fe40007810000 */
[----:B------:R-:W-:Y:S02]  /*1b1f0*/  ISETP.GE.OR P0, PT, R0, R251, !P0 ;  /* 0x000000fb0000720c */ /* 0x000fe40004706670 */
[----:B------:R-:W-:Y:S02]  /*1b200*/  FMNMX.FTZ R6, R38, R6, !PT ;  /* 0x0000000626067209 */ /* 0x000fe40007810000 */
[----:B------:R-:W-:Y:S02]  /*1b210*/  FSEL R12, R12, -INF , !P0 ;  /* 0xff8000000c0c7808 */ /* 0x000fe40004000000 */
[----:B------:R-:W-:Y:S02]  /*1b220*/  FMNMX.FTZ R3, R44, R3, !PT ;  /* 0x000000032c037209 */ /* 0x000fe40007810000 */
        /* <DEDUP_REMOVED lines=20> */
[----:B------:R-:W-:Y:S01]  /*1b370*/  ISETP.GE.AND P0, PT, R5, R244, PT ;  /* 0x000000f40500720c */ /* 0x000fe20003f06270 */
[----:B------:R-:W1:Y:S01]  /*1b380*/  SHFL.BFLY PT, R7, R135, 0x2, 0x1f ;  /* 0x0c401f0087077f89 */ /* 0x000e6200000e0000 */
[----:B------:R-:W-:Y:S02]  /*1b390*/  FMNMX.FTZ R3, R29, R3, !PT ;  /* 0x000000031d037209 */ /* 0x000fe40007810000 */
[----:B------:R-:W-:Y:S02]  /*1b3a0*/  FMNMX.FTZ R6, R18, R6, !PT ;  /* 0x0000000612067209 */ /* 0x000fe40007810000 */
        /* <DEDUP_REMOVED lines=12> */
[----:B-1----:R-:W-:Y:S02]  /*1b470*/  FMNMX.FTZ R135, R135, R7, !PT ;  /* 0x0000000787877209 */ /* 0x002fe40007810000 */
[----:B------:R-:W-:Y:S05]  /*1b480*/  FMNMX.FTZ R5, R223, R5, !PT ;  /* 0x00000005df057209 */ /* 0x000fea0007810000 */
[----:B------:R-:W1:Y:S01]  /*1b490*/  SHFL.BFLY PT, R7, R3, 0x2, 0x1f ;  /* 0x0c401f0003077f89 */ /* 0x000e6200000e0000 */
[----:B------:R-:W-:Y:S02]  /*1b4a0*/  FSEL R50, R31, -INF , !P6 ;  /* 0xff8000001f327808 */ /* 0x000fe40007000000 */
[----:B------:R-:W-:Y:S02]  /*1b4b0*/  FMNMX.FTZ R5, R230, R5, !PT ;  /* 0x00000005e6057209 */ /* 0x000fe40007810000 */
[----:B------:R-:W-:Y:S02]  /*1b4c0*/  FSEL R49, R42, -INF , !P5 ;  /* 0xff8000002a317808 */ /* 0x000fe40006800000 */
[----:B------:R-:W-:Y:S02]  /*1b4d0*/  FMNMX.FTZ R5, R51, R5, !PT ;  /* 0x0000000533057209 */ /* 0x000fe40007810000 */
[----:B------:R-:W-:Y:S02]  /*1b4e0*/  FSEL R66, R43, -INF , !P4 ;  /* 0xff8000002b427808 */ /* 0x000fe40006000000 */
[----:B------:R-:W-:Y:S02]  /*1b4f0*/  FMNMX.FTZ R5, R232, R5, !PT ;  /* 0x00000005e8057209 */ /* 0x000fe40007810000 */
[----:B------:R-:W-:Y:S02]  /*1b500*/  ISETP.GE.AND P4, PT, R4, R244, PT ;  /* 0x000000f40400720c */ /* 0x000fe40003f86270 */
[----:B------:R-:W-:Y:S02]  /*1b510*/  FMNMX.FTZ R5, R50, R5, !PT ;  /* 0x0000000532057209 */ /* 0x000fe40007810000 */
[----:B------:R-:W-:Y:S02]  /*1b520*/  FSEL R54, R46, -INF , !P2 ;  /* 0xff8000002e367808 */ /* 0x000fe40005000000 */
[----:B------:R-:W-:Y:S02]  /*1b530*/  FMNMX.FTZ R5, R49, R5, !PT ;  /* 0x0000000531057209 */ /* 0x000fe40007810000 */
[----:B--2---:R-:W-:Y:S02]  /*1b540*/  FMNMX.FTZ R134, R134, R6, !PT ;  /* 0x0000000686867209 */ /* 0x004fe40007810000 */
[----:B------:R-:W2:Y:S01]  /*1b550*/  SHFL.BFLY PT, R6, R135, 0x1, 0x1f ;  /* 0x0c201f0087067f89 */ /* 0x000ea200000e0000 */
[----:B------:R-:W-:Y:S02]  /*1b560*/  FMNMX.FTZ R5, R66, R5, !PT ;  /* 0x0000000542057209 */ /* 0x000fe40007810000 */
[----:B-1----:R-:W-:Y:S02]  /*1b570*/  FMNMX.FTZ R3, R3, R7, !PT ;  /* 0x0000000703037209 */ /* 0x002fe40007810000 */
[----:B------:R-:W-:Y:S03]  /*1b580*/  ISETP.GE.OR P4, PT, R4, R248, !P4 ;  /* 0x000000f80400720c */ /* 0x000fe60006786670 */
[----:B------:R-:W-:Y:S01]  /*1b590*/  SHFL.BFLY PT, R7, R134, 0x1, 0x1f ;  /* 0x0c201f0086077f89 */ /* 0x000fe200000e0000 */
[----:B------:R-:W-:Y:S02]  /*1b5a0*/  FSEL R57, R47, -INF , !P1 ;  /* 0xff8000002f397808 */ /* 0x000fe40004800000 */
[----:B------:R-:W-:Y:S05]  /*1b5b0*/  FMNMX.FTZ R4, R54, R5, !PT ;  /* 0x0000000536047209 */ /* 0x000fea0007810000 */
[----:B------:R-:W1:Y:S01]  /*1b5c0*/  SHFL.BFLY PT, R133, R3, 0x1, 0x1f ;  /* 0x0c201f0003857f89 */ /* 0x000e6200000e0000 */
[----:B------:R-:W-:Y:S02]  /*1b5d0*/  ISETP.GE.AND P1, PT, R2, R244, PT ;  /* 0x000000f40200720c */ /* 0x000fe40003f26270 */
[----:B------:R-:W-:Y:S02]  /*1b5e0*/  FSEL R58, R58, -INF , !P0 ;  /* 0xff8000003a3a7808 */ /* 0x000fe40004000000 */
[----:B------:R-:W-:Y:S02]  /*1b5f0*/  FMNMX.FTZ R4, R57, R4, !PT ;  /* 0x0000000439047209 */ /* 0x000fe40007810000 */
[----:B------:R-:W-:Y:S02]  /*1b600*/  ISETP.GE.OR P1, PT, R2, R248, !P1 ;  /* 0x000000f80200720c */ /* 0x000fe40004f26670 */
[----:B------:R-:W-:Y:S02]  /*1b610*/  ISETP.GE.AND P0, PT, R0, R244, PT ;  /* 0x000000f40000720c */ /* 0x000fe40003f06270 */
[----:B------:R-:W-:Y:S02]  /*1b620*/  FSEL R59, R59, -INF , !P4 ;  /* 0xff8000003b3b7808 */ /* 0x000fe40006000000 */
[----:B------:R-:W-:Y:S02]  /*1b630*/  FMNMX.FTZ R2, R58, R4, !PT ;  /* 0x000000043a027209 */ /* 0x000fe40007810000 */
[----:B------:R-:W-:Y:S02]  /*1b640*/  ISETP.GE.OR P0, PT, R0, R248, !P0 ;  /* 0x000000f80000720c */ /* 0x000fe40004706670 */
[----:B------:R-:W-:Y:S02]  /*1b650*/  FSEL R31, R62, -INF , !P1 ;  /* 0xff8000003e1f7808 */ /* 0x000fe40004800000 */
[----:B------:R-:W-:Y:S02]  /*1b660*/  FMNMX.FTZ R0, R59, R2, !PT ;  /* 0x000000023b007209 */ /* 0x000fe40007810000 */
[----:B--2---:R-:W-:Y:S02]  /*1b670*/  FMNMX.FTZ R135, R135, R6, !PT ;  /* 0x0000000687877209 */ /* 0x004fe40007810000 */
[----:B------:R-:W-:Y:S02]  /*1b680*/  FSEL R136, R63, -INF , !P0 ;  /* 0xff8000003f887808 */ /* 0x000fe40004000000 */
[----:B------:R-:W-:Y:S01]  /*1b690*/  FMNMX.FTZ R0, R31, R0, !PT ;  /* 0x000000001f007209 */ /* 0x000fe20007810000 */
[C---:B------:R-:W-:Y:S01]  /*1b6a0*/  FMUL.FTZ R5, R135.reuse, UR4 ;  /* 0x0000000487057c20 */ /* 0x040fe20008410000 */
[----:B------:R-:W-:Y:S02]  /*1b6b0*/  FSETP.NEU.FTZ.AND P2, PT, R135, -INF , PT ;  /* 0xff8000008700780b */ /* 0x000fe40003f5d000 */
[----:B------:R-:W-:Y:S02]  /*1b6c0*/  FMNMX.FTZ R0, R136, R0, !PT ;  /* 0x0000000088007209 */ /* 0x000fe40007810000 */
[----:B------:R-:W-:Y:S02]  /*1b6d0*/  FSEL R5, R5, RZ, P2 ;  /* 0x000000ff05057208 */ /* 0x000fe40001000000 */
[----:B-1----:R-:W-:Y:S01]  /*1b6e0*/  FMNMX.FTZ R133, R3, R133, !PT ;  /* 0x0000008503857209 */ /* 0x002fe20007810000 */
[----:B------:R-:W1:Y:S01]  /*1b6f0*/  SHFL.BFLY PT, R2, R0, 0x2, 0x1f ;  /* 0x0c401f0000027f89 */ /* 0x000e6200000e0000 */
[----:B------:R-:W-:Y:S01]  /*1b700*/  FMNMX.FTZ R134, R134, R7, !PT ;  /* 0x0000000786867209 */ /* 0x000fe20007810000 */
[--C-:B------:R-:W-:Y:S01]  /*1b710*/  FFMA.FTZ R3, R10, UR4, -R5.reuse ;  /* 0x000000040a037c23 */ /* 0x100fe20008010805 */
[C---:B------:R-:W-:Y:S01]  /*1b720*/  FSETP.NEU.FTZ.AND P0, PT, R133.reuse, -INF , PT ;  /* 0xff8000008500780b */ /* 0x040fe20003f1d000 */
[----:B------:R-:W-:Y:S01]  /*1b730*/  FMUL.FTZ R8, R133, UR4 ;  /* 0x0000000485087c20 */ /* 0x000fe20008410000 */
[C---:B------:R-:W-:Y:S01]  /*1b740*/  FSETP.NEU.FTZ.AND P1, PT, R134.reuse, -INF , PT ;  /* 0xff8000008600780b */ /* 0x040fe20003f3d000 */
[----:B------:R2:W-:Y:S01]  /*1b750*/  MUFU.EX2 R27, R3 ;  /* 0x00000003001b7308 */ /* 0x0005e20000000800 */
[----:B------:R-:W-:Y:S01]  /*1b760*/  FMUL.FTZ R7, R134, UR4 ;  /* 0x0000000486077c20 */ /* 0x000fe20008410000 */
[--C-:B------:R-:W-:Y:S01]  /*1b770*/  FFMA.FTZ R6, R143, UR4, -R5.reuse ;  /* 0x000000048f067c23 */ /* 0x100fe20008010805 */
[----:B------:R-:W-:Y:S01]  /*1b780*/  FSEL R8, R8, RZ, P0 ;  /* 0x000000ff08087208 */ /* 0x000fe20000000000 */
[--C-:B------:R-:W-:Y:S01]  /*1b790*/  FFMA.FTZ R218, R218, UR4, -R5.reuse ;  /* 0x00000004dada7c23 */ /* 0x100fe20008010805 */
[--C-:B------:R-:W-:Y:S01]  /*1b7a0*/  FFMA.FTZ R217, R217, UR4, -R5.reuse ;  /* 0x00000004d9d97c23 */ /* 0x100fe20008010805 */
[----:B------:R-:W-:Y:S01]  /*1b7b0*/  FSEL R7, R7, RZ, P1 ;  /* 0x000000ff07077208 */ /* 0x000fe20000800000 */
[--C-:B------:R-:W-:Y:S03]  /*1b7c0*/  FFMA.FTZ R224, R35, UR4, -R5.reuse ;  /* 0x0000000423e07c23 */ /* 0x100fe60008010805 */
        /* <DEDUP_REMOVED lines=9> */
[--C-:B--2---:R-:W-:Y:S01]  /*1b860*/  FFMA.FTZ R3, R132, UR4, -R7.reuse ;  /* 0x0000000484037c23 */ /* 0x104fe20008010807 */
[----:B-1----:R-:W-:Y:S01]  /*1b870*/  FMNMX.FTZ R0, R0, R2, !PT ;  /* 0x0000000200007209 */ /* 0x002fe20007810000 */
[--C-:B------:R-:W-:Y:S01]  /*1b880*/  FFMA.FTZ R2, R210, UR4, -R7.reuse ;  /* 0x00000004d2027c23 */ /* 0x100fe20008010807 */
[----:B------:R-:W-:Y:S01]  /*1b890*/  MUFU.EX2 R233, R10 ;  /* 0x0000000a00e97308 */ /* 0x000fe20000000800 */
[----:B------:R-:W-:Y:S01]  /*1b8a0*/  FSEL R4, R134, RZ, P1 ;  /* 0x000000ff86047208 */ /* 0x000fe20000800000 */
[--C-:B------:R-:W-:Y:S01]  /*1b8b0*/  FFMA.FTZ R210, R37, UR4, -R7.reuse ;  /* 0x0000000425d27c23 */ /* 0x100fe20008010807 */
[--C-:B------:R-:W-:Y:S01]  /*1b8c0*/  FFMA.FTZ R43, R17, UR4, -R7.reuse ;  /* 0x00000004112b7c23 */ /* 0x100fe20008010807 */
[----:B------:R-:W-:Y:S01]  /*1b8d0*/  FFMA.FTZ R47, R33, UR4, -R8 ;  /* 0x00000004212f7c23 */ /* 0x000fe20008010808 */
[--C-:B---3--:R-:W-:Y:S01]  /*1b8e0*/  FFMA.FTZ R6, R208, UR4, -R7.reuse ;  /* 0x00000004d0067c23 */ /* 0x108fe20008010807 */
[----:B------:R-:W-:Y:S01]  /*1b8f0*/  FADD.FTZ R4, -R4, R138 ;  /* 0x0000008a04047221 */ /* 0x000fe20000010100 */
        /* <DEDUP_REMOVED lines=10> */
[--C-:B------:R-:W-:Y:S01]  /*1b9a0*/  FFMA.FTZ R61, R15, UR4, -R8.reuse ;  /* 0x000000040f3d7c23 */ /* 0x100fe20008010808 */
[--C-:B------:R-:W-:Y:S01]  /*1b9b0*/  FFMA.FTZ R13, R11, UR4, -R7.reuse ;  /* 0x000000040b0d7c23 */ /* 0x100fe20008010807 */
[----:B------:R-:W-:Y:S01]  /*1b9c0*/  FFMA.FTZ R30, R30, UR4, -R8 ;  /* 0x000000041e1e7c23 */ /* 0x000fe20008010808 */
[----:B------:R-:W-:Y:S02]  /*1b9d0*/  IMAD.MOV.U32 R11, RZ, RZ, R42 ;  /* 0x000000ffff0b7224 */ /* 0x000fe400078e002a */
[--C-:B------:R-:W-:Y:S01]  /*1b9e0*/  FFMA.FTZ R215, R215, UR4, -R7.reuse ;  /* 0x00000004d7d77c23 */ /* 0x100fe20008010807 */
[--C-:B------:R-:W-:Y:S01]  /*1b9f0*/  FFMA.FTZ R212, R212, UR4, -R7.reuse ;  /* 0x00000004d4d47c23 */ /* 0x100fe20008010807 */
[--C-:B------:R-:W-:Y:S02]  /*1ba00*/  FFMA.FTZ R28, R28, UR4, -R7.reuse ;  /* 0x000000041c1c7c23 */ /* 0x100fe40008010807 */
[----:B------:R3:W-:Y:S01]  /*1ba10*/  MUFU.EX2 R234, R6 ;  /* 0x0000000600ea7308 */ /* 0x0007e20000000800 */
[----:B-1----:R-:W-:Y:S01]  /*1ba20*/  FFMA.FTZ R3, R26, UR4, -R8 ;  /* 0x000000041a037c23 */ /* 0x002fe20008010808 */
[--C-:B------:R-:W-:Y:S01]  /*1ba30*/  FFMA.FTZ R63, R23, UR4, -R7.reuse ;  /* 0x00000004173f7c23 */ /* 0x100fe20008010807 */
[--C-:B------:R-:W-:Y:S01]  /*1ba40*/  FFMA.FTZ R62, R22, UR4, -R7.reuse ;  /* 0x00000004163e7c23 */ /* 0x100fe20008010807 */
[--C-:B------:R-:W-:Y:S01]  /*1ba50*/  FFMA.FTZ R9, R9, UR4, -R7.reuse ;  /* 0x0000000409097c23 */ /* 0x100fe20008010807 */
[----:B------:R-:W-:Y:S01]  /*1ba60*/  IMAD.MOV.U32 R29, RZ, RZ, R18 ;  /* 0x000000ffff1d7224 */ /* 0x000fe200078e0012 */
[----:B------:R-:W-:Y:S04]  /*1ba70*/  MOV R15, R19 ;  /* 0x00000013000f7202 */ /* 0x000fe80000000f00 */
[----:B------:R1:W-:Y:S01]  /*1ba80*/  MUFU.EX2 R26, R3 ;  /* 0x00000003001a7308 */ /* 0x0003e20000000800 */
[--C-:B--2---:R-:W-:Y:S01]  /*1ba90*/  FFMA.FTZ R2, R211, UR4, -R8.reuse ;  /* 0x00000004d3027c23 */ /* 0x104fe20008010808 */
[----:B------:R-:W-:Y:S01]  /*1baa0*/  FFMA.FTZ R211, R38, UR4, -R7 ;  /* 0x0000000426d37c23 */ /* 0x000fe20008010807 */
[----:B------:R-:W-:Y:S07]  /*1bab0*/  MOV R42, R51 ;  /* 0x00000033002a7202 */ /* 0x000fee0000000f00 */
[----:B------:R2:W4:Y:S01]  /*1bac0*/  MUFU.EX2 R67, R2 ;  /* 0x0000000200437308 */ /* 0x0005220000000800 */
[--C-:B---3--:R-:W-:Y:S09]  /*1bad0*/  FFMA.FTZ R6, R220, UR4, -R8.reuse ;  /* 0x00000004dc067c23 */ /* 0x108ff20008010808 */
[----:B------:R-:W-:Y:S01]  /*1bae0*/  MUFU.EX2 R220, R6 ;  /* 0x0000000600dc7308 */ /* 0x000fe20000000800 */
[--C-:B-1----:R-:W-:Y:S09]  /*1baf0*/  FFMA.FTZ R3, R213, UR4, -R5.reuse ;  /* 0x00000004d5037c23 */ /* 0x102ff20008010805 */
[----:B------:R1:W-:Y:S01]  /*1bb00*/  MUFU.EX2 R213, R3 ;  /* 0x0000000300d57308 */ /* 0x0003e20000000800 */
[----:B--2---:R-:W-:Y:S01]  /*1bb10*/  FFMA.FTZ R2, R209, UR4, -R5 ;  /* 0x00000004d1027c23 */ /* 0x004fe20008010805 */
[----:B----4-:R-:W-:Y:S01]  /*1bb20*/  MOV R14, R67 ;  /* 0x00000043000e7202 */ /* 0x010fe20000000f00 */
[----:B------:R-:W-:Y:S01]  /*1bb30*/  FFMA.FTZ R209, R41, UR4, -R8 ;  /* 0x0000000429d17c23 */ /* 0x000fe20008010808 */
[----:B------:R-:W-:Y:S01]  /*1bb40*/  MOV R41, R43 ;  /* 0x0000002b00297202 */ /* 0x000fe20000000f00 */
[----:B------:R-:W-:Y:S05]  /*1bb50*/  IMAD.MOV.U32 R43, RZ, RZ, R50 ;  /* 0x000000ffff2b7224 */ /* 0x000fea00078e0032 */
[----:B------:R2:W-:Y:S10]  /*1bb60*/  MUFU.EX2 R235, R2 ;  /* 0x0000000200eb7308 */ /* 0x0005f40000000800 */
[----:B------:R-:W-:Y:S01]  /*1bb70*/  MUFU.EX2 R224, R224 ;  /* 0x000000e000e07308 */ /* 0x000fe20000000800 */
[----:B-1----:R-:W1:Y:S09]  /*1bb80*/  SHFL.BFLY PT, R3, R0, 0x1, 0x1f ;  /* 0x0c201f0000037f89 */ /* 0x002e7200000e0000 */
[----:B------:R-:W-:Y:S01]  /*1bb90*/  MUFU.EX2 R231, R231 ;  /* 0x000000e700e77308 */ /* 0x000fe20000000800 */
[----:B--2---:R-:W-:Y:S01]  /*1bba0*/  FFMA.FTZ R2, R142, UR4, -R7 ;  /* 0x000000048e027c23 */ /* 0x004fe20008010807 */
[----:B------:R-:W-:Y:S01]  /*1bbb0*/  FFMA.FTZ R142, R25, UR4, -R5 ;  /* 0x00000004198e7c23 */ /* 0x000fe20008010805 */
[----:B------:R-:W-:Y:S07]  /*1bbc0*/  FFMA.FTZ R25, R20, UR4, -R8 ;  /* 0x0000000414197c23 */ /* 0x000fee0008010808 */
[----:B------:R2:W3:Y:S01]  /*1bbd0*/  MUFU.EX2 R48, R2 ;  /* 0x0000000200307308 */ /* 0x0004e20000000800 */
[----:B-1----:R-:W-:Y:S02]  /*1bbe0*/  FMNMX.FTZ R132, R0, R3, !PT ;  /* 0x0000000300847209 */ /* 0x002fe40007810000 */
[----:B------:R-:W-:Y:S02]  /*1bbf0*/  FSEL R0, R133, RZ, P0 ;  /* 0x000000ff85007208 */ /* 0x000fe40000000000 */
[----:B------:R-:W-:Y:S03]  /*1bc00*/  FSETP.NEU.FTZ.AND P0, PT, R132, -INF , PT ;  /* 0xff8000008400780b */ /* 0x000fe60003f1d000 */
[----:B------:R-:W-:Y:S01]  /*1bc10*/  FADD.FTZ R3, -R0, R139 ;  /* 0x0000008b00037221 */ /* 0x000fe20000010100 */
[----:B--2---:R-:W-:Y:S02]  /*1bc20*/  FSEL R2, R135, RZ, P2 ;  /* 0x000000ff87027208 */ /* 0x004fe40001000000 */
[----:B------:R-:W-:Y:S01]  /*1bc30*/  FSEL R0, R132, RZ, P0 ;  /* 0x000000ff84007208 */ /* 0x000fe20000000000 */
[----:B------:R-:W-:Y:S01]  /*1bc40*/  FMUL.FTZ R3, R3, UR4 ;  /* 0x0000000403037c20 */ /* 0x000fe20008410000 */
[----:B---3--:R-:W-:Y:S01]  /*1bc50*/  MOV R40, R48 ;  /* 0x0000003000287202 */ /* 0x008fe20000000f00 */
[----:B------:R-:W-:Y:S01]  /*1bc60*/  FADD.FTZ R2, -R2, R137 ;  /* 0x0000008902027221 */ /* 0x000fe20000010100 */
[----:B------:R-:W-:Y:S01]  /*1bc70*/  FMUL.FTZ R137, R132, UR4 ;  /* 0x0000000484897c20 */ /* 0x000fe20008410000 */
[----:B------:R-:W-:Y:S01]  /*1bc80*/  FADD.FTZ R6, -R0, R140 ;  /* 0x0000008c00067221 */ /* 0x000fe20000010100 */
[----:B------:R-:W-:Y:S02]  /*1bc90*/  IMAD.MOV.U32 R140, RZ, RZ, R49 ;  /* 0x000000ffff8c7224 */ /* 0x000fe400078e0031 */
[----:B------:R-:W-:Y:S01]  /*1bca0*/  IMAD.MOV.U32 R44, RZ, RZ, R40 ;  /* 0x000000ffff2c7224 */ /* 0x000fe200078e0028 */
[----:B------:R-:W-:Y:S01]  /*1bcb0*/  FSEL R137, R137, RZ, P0 ;  /* 0x000000ff89897208 */ /* 0x000fe20000000000 */
[----:B------:R-:W-:Y:S01]  /*1bcc0*/  FMUL.FTZ R8, R6, UR4 ;  /* 0x0000000406087c20 */ /* 0x000fe20008410000 */
[----:B------:R-:W-:Y:S01]  /*1bcd0*/  MOV R40, R140 ;  /* 0x0000008c00287202 */ /* 0x000fe20000000f00 */
[----:B------:R-:W-:Y:S01]  /*1bce0*/  IMAD.MOV.U32 R140, RZ, RZ, R66 ;  /* 0x000000ffff8c7224 */ /* 0x000fe200078e0042 */
[----:B------:R-:W-:Y:S01]  /*1bcf0*/  PLOP3.LUT P0, PT, PT, PT, UP0, 0x80, 0x0 ;  /* 0x000000000000781c */ /* 0x000fe20003f0f008 */
[----:B------:R-:W-:Y:S01]  /*1bd00*/  FFMA.FTZ R0, R219, UR4, -R137 ;  /* 0x00000004db007c23 */ /* 0x000fe20008010889 */
[----:B------:R-:W-:Y:S01]  /*1bd10*/  FFMA.FTZ R219, R39, UR4, -R5 ;  /* 0x0000000427db7c23 */ /* 0x000fe20008010805 */
[--C-:B------:R-:W-:Y:S01]  /*1bd20*/  FFMA.FTZ R5, R223, UR4, -R137.reuse ;  /* 0x00000004df057c23 */ /* 0x100fe20008010889 */
[----:B------:R-:W2:Y:S01]  /*1bd30*/  LDL.LU R39, [R1+0x34] ;  /* 0x0000340001277983 */ /* 0x000ea20000300800 */
[----:B------:R1:W-:Y:S01]  /*1bd40*/  MUFU.EX2 R139, R0 ;  /* 0x00000000008b7308 */ /* 0x0003e20000000800 */
[----:B------:R-:W-:Y:S01]  /*1bd50*/  FFMA.FTZ R10, R252, UR4, -R137 ;  /* 0x00000004fc0a7c23 */ /* 0x000fe20008010889 */
[----:B------:R-:W-:Y:S08]  /*1bd60*/  FFMA.FTZ R252, R36, UR4, -R7 ;  /* 0x0000000424fc7c23 */ /* 0x000ff00008010807 */
[----:B------:R-:W-:Y:S10]  /*1bd70*/  MUFU.EX2 R223, R5 ;  /* 0x0000000500df7308 */ /* 0x000ff40000000800 */
[----:B------:R3:W-:Y:S01]  /*1bd80*/  MUFU.EX2 R208, R10 ;  /* 0x0000000a00d07308 */ /* 0x0007e20000000800 */
[----:B-1----:R-:W-:Y:S09]  /*1bd90*/  FFMA.FTZ R0, R222, UR4, -R137 ;  /* 0x00000004de007c23 */ /* 0x002ff20008010889 */
[----:B------:R1:W-:Y:S01]  /*1bda0*/  MUFU.EX2 R222, R0 ;  /* 0x0000000000de7308 */ /* 0x0003e20000000800 */
[----:B---3--:R-:W-:Y:S02]  /*1bdb0*/  IMAD.MOV.U32 R10, RZ, RZ, R143 ;  /* 0x000000ffff0a7224 */ /* 0x008fe400078e008f */
[----:B------:R-:W-:Y:S02]  /*1bdc0*/  IMAD.MOV.U32 R143, RZ, RZ, R54 ;  /* 0x000000ffff8f7224 */ /* 0x000fe400078e0036 */
[----:B-1----:R-:W-:Y:S05]  /*1bdd0*/  FMUL.FTZ R0, R2, UR4 ;  /* 0x0000000402007c20 */ /* 0x002fea0008410000 */
[----:B------:R-:W1:Y:S02]  /*1bde0*/  MUFU.EX2 R2, R0 ;  /* 0x0000000000027308 */ /* 0x000e640000000800 */
[C---:B-1----:R-:W-:Y:S01]  /*1bdf0*/  FMUL.FTZ R64, R2.reuse, R144 ;  /* 0x0000009002407220 */ /* 0x042fe20000410000 */
[----:B------:R-:W-:Y:S01]  /*1be00*/  FMUL.FTZ R48, R2, R152 ;  /* 0x0000009802307220 */ /* 0x000fe20000410000 */
[----:B------:R-:W3:Y:S01]  /*1be10*/  LDL.LU R144, [R1+0x38] ;  /* 0x0000380001907983 */ /* 0x000ee20000300800 */
        /* <DEDUP_REMOVED lines=44> */
[----:B------:R-:W-:Y:S02]  /*1c0e0*/  MOV R172, R15 ;  /* 0x0000000f00ac7202 */ /* 0x000fe40000000f00 */
[----:B------:R-:W-:Y:S01]  /*1c0f0*/  MOV R15, R24 ;  /* 0x00000018000f7202 */ /* 0x000fe20000000f00 */
        /* <DEDUP_REMOVED lines=45> */
[----:B------:R-:W-:Y:S08]  /*1c3d0*/  IMAD.MOV.U32 R158, RZ, RZ, R172 ;  /* 0x000000ffff9e7224 */ /* 0x000ff000078e00ac */
[----:B------:R-:W-:Y:S10]  /*1c3e0*/  MUFU.EX2 R173, R217 ;  /* 0x000000d900ad7308 */ /* 0x000ff40000000800 */
[----:B------:R-:W-:Y:S10]  /*1c3f0*/  MUFU.EX2 R167, R215 ;  /* 0x000000d700a77308 */ /* 0x000ff40000000800 */
[----:B------:R-:W-:Y:S10]  /*1c400*/  MUFU.EX2 R174, R212 ;  /* 0x000000d400ae7308 */ /* 0x000ff40000000800 */
[----:B------:R-:W-:Y:S10]  /*1c410*/  MUFU.EX2 R172, R216 ;  /* 0x000000d800ac7308 */ /* 0x000ff40000000800 */
[----:B------:R-:W-:Y:S01]  /*1c420*/  MUFU.EX2 R168, R168 ;  /* 0x000000a800a87308 */ /* 0x000fe20000000800 */
[----:B--2---:R-:W-:Y:S01]  /*1c430*/  FFMA.FTZ R152, R2, R39, R27 ;  /* 0x0000002702987223 */ /* 0x004fe2000001001b */
[----:B------:R-:W-:Y:S08]  /*1c440*/  FMUL.FTZ R39, R0, R159 ;  /* 0x0000009f00277220 */ /* 0x000ff00000410000 */
[----:B------:R1:W2:Y:S01]  /*1c450*/  MUFU.EX2 R2, R3 ;  /* 0x0000000300027308 */ /* 0x0002a20000000800 */
[----:B------:R-:W-:Y:S04]  /*1c460*/  IMAD.MOV.U32 R159, RZ, RZ, R58 ;  /* 0x000000ffff9f7224 */ /* 0x000fe800078e003a */
[----:B------:R-:W-:Y:S01]  /*1c470*/  FFMA.FTZ R159, R159, UR4, -R137 ;  /* 0x000000049f9f7c23 */ /* 0x000fe20008010889 */
[----:B-1----:R-:W4:Y:S01]  /*1c480*/  LDL.LU R3, [R1+0x40] ;  /* 0x0000400001037983 */ /* 0x002f220000300800 */
[C---:B--2---:R-:W-:Y:S01]  /*1c490*/  FMUL.FTZ R41, R2.reuse, R189 ;  /* 0x000000bd02297220 */ /* 0x044fe20000410000 */
[----:B------:R-:W-:Y:S01]  /*1c4a0*/  MOV R189, R45 ;  /* 0x0000002d00bd7202 */ /* 0x000fe20000000f00 */
[C---:B------:R-:W-:Y:S01]  /*1c4b0*/  FMUL.FTZ R45, R2.reuse, R185 ;  /* 0x000000b9022d7220 */ /* 0x040fe20000410000 */
[C---:B------:R-:W-:Y:S01]  /*1c4c0*/  FMUL.FTZ R40, R2.reuse, R188 ;  /* 0x000000bc02287220 */ /* 0x040fe20000410000 */
[----:B------:R-:W-:Y:S02]  /*1c4d0*/  IMAD.MOV.U32 R185, RZ, RZ, R56 ;  /* 0x000000ffffb97224 */ /* 0x000fe400078e0038 */
[C---:B------:R-:W-:Y:S01]  /*1c4e0*/  FMUL.FTZ R56, R2.reuse, R180 ;  /* 0x000000b402387220 */ /* 0x040fe20000410000 */
[----:B------:R-:W-:Y:S01]  /*1c4f0*/  IMAD.MOV.U32 R188, RZ, RZ, R44 ;  /* 0x000000ffffbc7224 */ /* 0x000fe200078e002c */
[----:B------:R-:W-:Y:S01]  /*1c500*/  MOV R180, R153 ;  /* 0x0000009900b47202 */ /* 0x000fe20000000f00 */
[----:B------:R-:W-:Y:S02]  /*1c510*/  IMAD.MOV.U32 R153, RZ, RZ, R156 ;  /* 0x000000ffff997224 */ /* 0x000fe400078e009c */
[C---:B------:R-:W-:Y:S01]  /*1c520*/  FMUL.FTZ R44, R2.reuse, R184 ;  /* 0x000000b8022c7220 */ /* 0x040fe20000410000 */
[----:B------:R-:W-:Y:S01]  /*1c530*/  MOV R184, R143 ;  /* 0x0000008f00b87202 */ /* 0x000fe20000000f00 */
[C---:B------:R-:W-:Y:S01]  /*1c540*/  FMUL.FTZ R9, R2.reuse, R205 ;  /* 0x000000cd02097220 */ /* 0x040fe20000410000 */
[----:B------:R-:W-:Y:S01]  /*1c550*/  F2FP.F16.F32.PACK_AB R142, R235, R189 ;  /* 0x000000bdeb8e723e */ /* 0x000fe200000000ff */
[----:B------:R-:W-:Y:S01]  /*1c560*/  FMUL.FTZ R29, R2, R193 ;  /* 0x000000c1021d7220 */ /* 0x000fe20000410000 */
[----:B------:R-:W-:Y:S01]  /*1c570*/  F2FP.F16.F32.PACK_AB R143, R234, R188 ;  /* 0x000000bcea8f723e */ /* 0x000fe200000000ff */
        /* <DEDUP_REMOVED lines=8> */
[----:B------:R-:W-:Y:S02]  /*1c600*/  IMAD.MOV.U32 R200, RZ, RZ, R30 ;  /* 0x000000ffffc87224 */ /* 0x000fe400078e001e */
[C---:B------:R-:W-:Y:S01]  /*1c610*/  FMUL.FTZ R28, R2.reuse, R192 ;  /* 0x000000c0021c7220 */ /* 0x040fe20000410000 */
[----:B------:R-:W-:Y:S01]  /*1c620*/  IMAD.MOV.U32 R192, RZ, RZ, R47 ;  /* 0x000000ffffc07224 */ /* 0x000fe200078e002f */
[----:B------:R-:W-:Y:S01]  /*1c630*/  MOV R201, R46 ;  /* 0x0000002e00c97202 */ /* 0x000fe20000000f00 */
[C---:B------:R-:W-:Y:S01]  /*1c640*/  FMUL.FTZ R57, R2.reuse, R181 ;  /* 0x000000b502397220 */ /* 0x040fe20000410000 */
[----:B------:R-:W-:Y:S01]  /*1c650*/  MOV R205, R160 ;  /* 0x000000a000cd7202 */ /* 0x000fe20000000f00 */
[----:B------:R-:W-:Y:S01]  /*1c660*/  IMAD.MOV.U32 R197, RZ, RZ, R63 ;  /* 0x000000ffffc57224 */ /* 0x000fe200078e003f */
        /* <DEDUP_REMOVED lines=15> */
[----:B---3--:R-:W-:Y:S01]  /*1c760*/  FFMA.FTZ R157, R0, R144, R141 ;  /* 0x00000090009d7223 */ /* 0x008fe2000001008d */
[----:B------:R-:W-:Y:S01]  /*1c770*/  F2FP.F16.F32.PACK_AB R141, R185, R141 ;  /* 0x0000008db98d723e */ /* 0x000fe200000000ff */
[----:B------:R-:W1:Y:S01]  /*1c780*/  LDSM.16.MT88.4 R144, [R225+0xc000] ;  /* 0x00c00000e190783b */ /* 0x000e620000004200 */
[----:B------:R2:W3:Y:S01]  /*1c790*/  MUFU.EX2 R0, R8 ;  /* 0x0000000800007308 */ /* 0x0004e20000000800 */
[C---:B------:R-:W-:Y:S01]  /*1c7a0*/  FMUL.FTZ R109, R2.reuse, R109 ;  /* 0x0000006d026d7220 */ /* 0x040fe20000410000 */
[C---:B------:R-:W-:Y:S01]  /*1c7b0*/  FMUL.FTZ R120, R2.reuse, R120 ;  /* 0x0000007802787220 */ /* 0x040fe20000410000 */
[C---:B------:R-:W-:Y:S01]  /*1c7c0*/  FMUL.FTZ R121, R2.reuse, R121 ;  /* 0x0000007902797220 */ /* 0x040fe20000410000 */
[C---:B------:R-:W-:Y:S01]  /*1c7d0*/  FMUL.FTZ R124, R2.reuse, R124 ;  /* 0x0000007c027c7220 */ /* 0x040fe20000410000 */
[----:B------:R-:W-:Y:S01]  /*1c7e0*/  FMUL.FTZ R125, R2, R125 ;  /* 0x0000007d027d7220 */ /* 0x000fe20000410000 */
[----:B------:R-:W-:Y:S04]  /*1c7f0*/  FFMA.FTZ R160, R160, UR4, -R137 ;  /* 0x00000004a0a07c23 */ /* 0x000fe80008010889 */
[----:B------:R-:W-:Y:S10]  /*1c800*/  MUFU.EX2 R176, R221 ;  /* 0x000000dd00b07308 */ /* 0x000ff40000000800 */
[----:B------:R-:W-:Y:S01]  /*1c810*/  MUFU.EX2 R177, R211 ;  /* 0x000000d300b17308 */ /* 0x000fe20000000800 */
[----:B--2---:R-:W-:Y:S01]  /*1c820*/  FMUL.FTZ R8, R2, R204 ;  /* 0x000000cc02087220 */ /* 0x004fe20000410000 */
[C---:B---3--:R-:W-:Y:S01]  /*1c830*/  FMUL.FTZ R10, R0.reuse, R206 ;  /* 0x000000ce000a7220 */ /* 0x048fe20000410000 */
[C---:B------:R-:W-:Y:S01]  /*1c840*/  FMUL.FTZ R11, R0.reuse, R207 ;  /* 0x000000cf000b7220 */ /* 0x040fe20000410000 */
[----:B------:R-:W-:Y:S02]  /*1c850*/  IMAD.MOV.U32 R207, RZ, RZ, R14 ;  /* 0x000000ffffcf7224 */ /* 0x000fe400078e000e */
[C---:B------:R-:W-:Y:S01]  /*1c860*/  FMUL.FTZ R14, R0.reuse, R202 ;  /* 0x000000ca000e7220 */ /* 0x040fe20000410000 */
[C---:B------:R-:W-:Y:S01]  /*1c870*/  FMUL.FTZ R15, R0.reuse, R203 ;  /* 0x000000cb000f7220 */ /* 0x040fe20000410000 */
[----:B------:R-:W-:Y:S01]  /*1c880*/  IMAD.MOV.U32 R204, RZ, RZ, R161 ;  /* 0x000000ffffcc7224 */ /* 0x000fe200078e00a1 */
[----:B------:R-:W-:Y:S01]  /*1c890*/  MOV R161, R31 ;  /* 0x0000001f00a17202 */ /* 0x000fe20000000f00 */
[C---:B------:R-:W-:Y:S01]  /*1c8a0*/  FMUL.FTZ R30, R0.reuse, R194 ;  /* 0x000000c2001e7220 */ /* 0x040fe20000410000 */
[C---:B------:R-:W-:Y:S01]  /*1c8b0*/  FMUL.FTZ R31, R0.reuse, R195 ;  /* 0x000000c3001f7220 */ /* 0x040fe20000410000 */
[----:B------:R-:W-:Y:S01]  /*1c8c0*/  MOV R202, R43 ;  /* 0x0000002b00ca7202 */ /* 0x000fe20000000f00 */
[----:B------:R-:W-:Y:S02]  /*1c8d0*/  IMAD.MOV.U32 R203, RZ, RZ, R42 ;  /* 0x000000ffffcb7224 */ /* 0x000fe400078e002a */
        /* <DEDUP_REMOVED lines=20> */
[----:B------:R-:W-:Y:S02]  /*1ca20*/  IMAD.MOV.U32 R206, RZ, RZ, R171 ;  /* 0x000000ffffce7224 */ /* 0x000fe400078e00ab */
[C---:B------:R-:W-:Y:S01]  /*1ca30*/  FMUL.FTZ R122, R0.reuse, R122 ;  /* 0x0000007a007a7220 */ /* 0x040fe20000410000 */
[C---:B------:R-:W-:Y:S01]  /*1ca40*/  FMUL.FTZ R123, R0.reuse, R123 ;  /* 0x0000007b007b7220 */ /* 0x040fe20000410000 */
[C---:B------:R-:W-:Y:S01]  /*1ca50*/  FMUL.FTZ R126, R0.reuse, R126 ;  /* 0x0000007e007e7220 */ /* 0x040fe20000410000 */
[----:B------:R-:W-:Y:S01]  /*1ca60*/  FMUL.FTZ R127, R0, R127 ;  /* 0x0000007f007f7220 */ /* 0x000fe20000410000 */
[----:B------:R-:W-:Y:S01]  /*1ca70*/  MUFU.EX2 R181, R210 ;  /* 0x000000d200b57308 */ /* 0x000fe20000000800 */
[----:B------:R-:W-:Y:S01]  /*1ca80*/  MOV R171, R175 ;  /* 0x000000af00ab7202 */ /* 0x000fe20000000f00 */
[----:B------:R-:W-:Y:S08]  /*1ca90*/  IMAD.MOV.U32 R194, RZ, RZ, R185 ;  /* 0x000000ffffc27224 */ /* 0x000ff000078e00b9 */
[----:B------:R-:W-:Y:S10]  /*1caa0*/  MUFU.EX2 R175, R214 ;  /* 0x000000d600af7308 */ /* 0x000ff40000000800 */
[----:B------:R2:W-:Y:S10]  /*1cab0*/  MUFU.EX2 R179, R138 ;  /* 0x0000008a00b37308 */ /* 0x0005f40000000800 */
[----:B------:R-:W-:Y:S10]  /*1cac0*/  MUFU.EX2 R163, R163 ;  /* 0x000000a300a37308 */ /* 0x000ff40000000800 */
[----:B------:R-:W-:Y:S01]  /*1cad0*/  MUFU.EX2 R195, R193 ;  /* 0x000000c100c37308 */ /* 0x000fe20000000800 */
[----:B--2---:R-:W2:Y:S09]  /*1cae0*/  LDL.LU R138, [R1+0x44] ;  /* 0x00004400018a7983 */ /* 0x004eb20000300800 */
[----:B------:R-:W-:Y:S10]  /*1caf0*/  MUFU.EX2 R197, R197 ;  /* 0x000000c500c57308 */ /* 0x000ff40000000800 */
[----:B------:R-:W-:Y:S10]  /*1cb00*/  MUFU.EX2 R196, R196 ;  /* 0x000000c400c47308 */ /* 0x000ff40000000800 */
[----:B------:R-:W-:Y:S10]  /*1cb10*/  MUFU.EX2 R201, R201 ;  /* 0x000000c900c97308 */ /* 0x000ff40000000800 */
[----:B------:R-:W-:Y:S10]  /*1cb20*/  MUFU.EX2 R183, R205 ;  /* 0x000000cd00b77308 */ /* 0x000ff40000000800 */
[----:B------:R-:W-:Y:S01]  /*1cb30*/  MUFU.EX2 R191, R204 ;  /* 0x000000cc00bf7308 */ /* 0x000fe20000000800 */
[----:B----4-:R-:W-:Y:S01]  /*1cb40*/  FFMA.FTZ R156, R2, R3, R26 ;  /* 0x00000003029c7223 */ /* 0x010fe2000001001a */
[----:B------:R-:W-:Y:S01]  /*1cb50*/  MOV R3, R140 ;  /* 0x0000008c00037202 */ /* 0x000fe20000000f00 */
[C---:B------:R-:W-:Y:S01]  /*1cb60*/  FMUL.FTZ R26, R0.reuse, R198 ;  /* 0x000000c6001a7220 */ /* 0x040fe20000410000 */
[----:B------:R-:W-:Y:S01]  /*1cb70*/  F2FP.F16.F32.PACK_AB R140, R213, R27 ;  /* 0x0000001bd58c723e */ /* 0x000fe200000000ff */
[----:B------:R-:W-:Y:S01]  /*1cb80*/  FMUL.FTZ R27, R0, R199 ;  /* 0x000000c7001b7220 */ /* 0x000fe20000410000 */
[----:B------:R-:W-:Y:S01]  /*1cb90*/  IMAD.MOV.U32 R198, RZ, RZ, R232 ;  /* 0x000000ffffc67224 */ /* 0x000fe200078e00e8 */
[----:B------:R-:W-:Y:S03]  /*1cba0*/  MOV R2, R230 ;  /* 0x000000e600027202 */ /* 0x000fe60000000f00 */
[----:B------:R3:W-:Y:S01]  /*1cbb0*/  MUFU.EX2 R232, R219 ;  /* 0x000000db00e87308 */ /* 0x0007e20000000800 */
[--C-:B------:R-:W-:Y:S01]  /*1cbc0*/  FFMA.FTZ R3, R3, UR4, -R137.reuse ;  /* 0x0000000403037c23 */ /* 0x100fe20008010889 */
[----:B------:R-:W-:Y:S01]  /*1cbd0*/  IMAD.MOV.U32 R199, RZ, RZ, R198 ;  /* 0x000000ffffc77224 */ /* 0x000fe200078e00c6 */
[-C--:B-1----:R-:W-:Y:S07]  /*1cbe0*/  HMMA.16816.F32 R4, R140, R144.reuse, R4 ;  /* 0x000000908c04723c */ /* 0x082fee0000001804 */
[----:B------:R-:W-:Y:S01]  /*1cbf0*/  MUFU.EX2 R230, R209 ;  /* 0x000000d100e67308 */ /* 0x000fe20000000800 */
[C---:B------:R-:W-:Y:S04]  /*1cc00*/  HMMA.16816.F32 R8, R148.reuse, R144, R8 ;  /* 0x000000909408723c */ /* 0x040fe80000001808 */
[--C-:B------:R-:W-:Y:S02]  /*1cc10*/  FFMA.FTZ R2, R2, UR4, -R137.reuse ;  /* 0x0000000402027c23 */ /* 0x100fe40008010889 */
[-C--:B------:R-:W-:Y:S01]  /*1cc20*/  HMMA.16816.F32 R12, R148, R146.reuse, R12 ;  /* 0x00000092940c723c */ /* 0x080fe2000000180c */
[----:B---3--:R-:W-:Y:S04]  /*1cc30*/  LDSM.16.MT88.4 R216, [R226+0xf800] ;  /* 0x00f80000e2d8783b */ /* 0x008fe80000004200 */
[----:B------:R-:W-:Y:S01]  /*1cc40*/  MOV R198, R203 ;  /* 0x000000cb00c67202 */ /* 0x000fe20000000f00 */
[C---:B------:R-:W-:Y:S03]  /*1cc50*/  HMMA.16816.F32 R16, R140.reuse, R146, R16 ;  /* 0x000000928c10723c */ /* 0x040fe60000001810 */
[----:B------:R-:W1:Y:S02]  /*1cc60*/  LDSM.16.MT88.4 R144, [R226+0xc000] ;  /* 0x00c00000e290783b */ /* 0x000e640000004200 */
[----:B------:R-:W-:Y:S01]  /*1cc70*/  IMAD.MOV.U32 R203, RZ, RZ, R202 ;  /* 0x000000ffffcb7224 */ /* 0x000fe200078e00ca */
[----:B------:R-:W-:Y:S01]  /*1cc80*/  MOV R202, R206 ;  /* 0x000000ce00ca7202 */ /* 0x000fe20000000f00 */
[----:B------:R-:W-:Y:S01]  /*1cc90*/  IMAD.MOV.U32 R206, RZ, RZ, R184 ;  /* 0x000000ffffce7224 */ /* 0x000fe200078e00b8 */
[----:B------:R-:W-:Y:S03]  /*1cca0*/  MOV R184, R166 ;  /* 0x000000a600b87202 */ /* 0x000fe60000000f00 */
[----:B------:R-:W-:Y:S02]  /*1ccb0*/  IMAD.MOV.U32 R166, RZ, RZ, R164 ;  /* 0x000000ffffa67224 */ /* 0x000fe400078e00a4 */
[----:B------:R3:W-:Y:S02]  /*1ccc0*/  MUFU.EX2 R164, R2 ;  /* 0x0000000200a47308 */ /* 0x0007e40000000800 */
[--C-:B---3--:R-:W-:Y:S01]  /*1ccd0*/  FFMA.FTZ R2, R198, UR4, -R137.reuse ;  /* 0x00000004c6027c23 */ /* 0x108fe20008010889 */
[----:B------:R-:W-:Y:S01]  /*1cce0*/  MOV R198, R203 ;  /* 0x000000cb00c67202 */ /* 0x000fe20000000f00 */
[----:B------:R-:W-:Y:S01]  /*1ccf0*/  IMAD.MOV.U32 R203, RZ, RZ, R206 ;  /* 0x000000ffffcb7224 */ /* 0x000fe200078e00ce */
[----:B------:R-:W-:Y:S05]  /*1cd00*/  MOV R206, R166 ;  /* 0x000000a600ce7202 */ /* 0x000fea0000000f00 */
[----:B------:R3:W-:Y:S01]  /*1cd10*/  MUFU.EX2 R166, R2 ;  /* 0x0000000200a67308 */ /* 0x0007e20000000800 */
[-C--:B-1----:R-:W-:Y:S06]  /*1cd20*/  HMMA.16816.F32 R20, R140, R144.reuse, R20 ;  /* 0x000000908c14723c */ /* 0x082fec0000001814 */
[C---:B------:R-:W-:Y:S05]  /*1cd30*/  HMMA.16816.F32 R24, R148.reuse, R144, R24 ;  /* 0x000000909418723c */ /* 0x040fea0000001818 */
[--C-:B---3--:R-:W-:Y:S01]  /*1cd40*/  FFMA.FTZ R2, R199, UR4, -R137.reuse ;  /* 0x00000004c7027c23 */ /* 0x108fe20008010889 */
[-C--:B------:R-:W-:Y:S01]  /*1cd50*/  HMMA.16816.F32 R28, R148, R146.reuse, R28 ;  /* 0x00000092941c723c */ /* 0x080fe2000000181c */
[----:B------:R1:W-:Y:S05]  /*1cd60*/  MUFU.EX2 R199, R252 ;  /* 0x000000fc00c77308 */ /* 0x0003ea0000000800 */
[C---:B------:R-:W-:Y:S01]  /*1cd70*/  HMMA.16816.F32 R32, R140.reuse, R146, R32 ;  /* 0x000000928c20723c */ /* 0x040fe20000001820 */
[----:B------:R-:W3:Y:S04]  /*1cd80*/  LDSM.16.MT88.4 R144, [R228+0xc000] ;  /* 0x00c00000e490783b */ /* 0x000ee80000004200 */
[----:B------:R4:W-:Y:S01]  /*1cd90*/  MUFU.EX2 R182, R2 ;  /* 0x0000000200b67308 */ /* 0x0009e20000000800 */
[--C-:B-1----:R-:W-:Y:S01]  /*1cda0*/  FFMA.FTZ R252, R136, UR4, -R137.reuse ;  /* 0x0000000488fc7c23 */ /* 0x102fe20008010889 */
[----:B------:R-:W-:Y:S02]  /*1cdb0*/  FADD.FTZ R136, R213, R152 ;  /* 0x00000098d5887221 */ /* 0x000fe40000010000 */
[----:B------:R-:W-:Y:S06]  /*1cdc0*/  LDSM.16.MT88.4 R212, [R225+0xf800] ;  /* 0x00f80000e1d4783b */ /* 0x000fec0000004200 */
[----:B------:R-:W-:Y:S01]  /*1cdd0*/  MUFU.EX2 R252, R252 ;  /* 0x000000fc00fc7308 */ /* 0x000fe20000000800 */
[----:B----4-:R-:W-:Y:S01]  /*1cde0*/  FFMA.FTZ R2, R198, UR4, -R137 ;  /* 0x00000004c6027c23 */ /* 0x010fe20008010889 */
[----:B------:R-:W-:Y:S01]  /*1cdf0*/  IMAD.MOV.U32 R198, RZ, RZ, R206 ;  /* 0x000000ffffc67224 */ /* 0x000fe200078e00ce */
[----:B------:R-:W-:Y:S01]  /*1ce00*/  MOV R206, R161 ;  /* 0x000000a100ce7202 */ /* 0x000fe20000000f00 */
[----:B------:R-:W-:Y:S06]  /*1ce10*/  IMAD.MOV.U32 R161, RZ, RZ, R229 ;  /* 0x000000ffffa17224 */ /* 0x000fec00078e00e5 */
[----:B------:R1:W-:Y:S01]  /*1ce20*/  MUFU.EX2 R229, R2 ;  /* 0x0000000200e57308 */ /* 0x0003e20000000800 */
[--C-:B------:R-:W-:Y:S01]  /*1ce30*/  FFMA.FTZ R178, R206, UR4, -R137.reuse ;  /* 0x00000004ceb27c23 */ /* 0x100fe20008010889 */
[----:B------:R-:W-:Y:S01]  /*1ce40*/  IMAD.MOV.U32 R206, RZ, RZ, R188 ;  /* 0x000000ffffce7224 */ /* 0x000fe200078e00bc */
[----:B------:R-:W-:Y:S07]  /*1ce50*/  MOV R188, R155 ;  /* 0x0000009b00bc7202 */ /* 0x000fee0000000f00 */
[----:B------:R-:W-:Y:S01]  /*1ce60*/  MUFU.EX2 R161, R161 ;  /* 0x000000a100a17308 */ /* 0x000fe20000000800 */
[-C--:B---3--:R-:W-:Y:S09]  /*1ce70*/  HMMA.16816.F32 R36, R140, R144.reuse, R36 ;  /* 0x000000908c24723c */ /* 0x088ff20000001824 */
[----:B------:R-:W-:Y:S02]  /*1ce80*/  MUFU.EX2 R186, R188 ;  /* 0x000000bc00ba7308 */ /* 0x000fe40000000800 */
[----:B-1----:R-:W-:Y:S01]  /*1ce90*/  FFMA.FTZ R2, R203, UR4, -R137 ;  /* 0x00000004cb027c23 */ /* 0x002fe20008010889 */
[----:B------:R-:W-:Y:S01]  /*1cea0*/  MOV R203, R180 ;  /* 0x000000b400cb7202 */ /* 0x000fe20000000f00 */
[----:B--2---:R-:W-:Y:S01]  /*1ceb0*/  FFMA.FTZ R139, R0, R138, R139 ;  /* 0x0000008a008b7223 */ /* 0x004fe2000001008b */
[C---:B------:R-:W-:Y:S05]  /*1cec0*/  HMMA.16816.F32 R40, R148.reuse, R144, R40 ;  /* 0x000000909428723c */ /* 0x040fea0000001828 */
[----:B------:R-:W-:Y:S01]  /*1ced0*/  MUFU.EX2 R188, R162 ;  /* 0x000000a200bc7308 */ /* 0x000fe20000000800 */
[--C-:B------:R-:W-:Y:S01]  /*1cee0*/  FFMA.FTZ R138, R198, UR4, -R137.reuse ;  /* 0x00000004c68a7c23 */ /* 0x100fe20008010889 */
[-C--:B------:R-:W-:Y:S08]  /*1cef0*/  HMMA.16816.F32 R44, R148, R146.reuse, R44 ;  /* 0x00000092942c723c */ /* 0x080ff0000000182c */
[----:B------:R-:W-:Y:S01]  /*1cf00*/  MUFU.EX2 R162, R170 ;  /* 0x000000aa00a27308 */ /* 0x000fe20000000800 */
[C---:B------:R-:W-:Y:S01]  /*1cf10*/  HMMA.16816.F32 R48, R140.reuse, R146, R48 ;  /* 0x000000928c30723c */ /* 0x040fe20000001830 */
[----:B------:R-:W1:Y:S03]  /*1cf20*/  LDSM.16.MT88.4 R144, [R227+0xc000] ;  /* 0x00c00000e390783b */ /* 0x000e660000004200 */
[----:B------:R-:W-:Y:S05]  /*1cf30*/  FFMA.FTZ R0, R202, UR4, -R137 ;  /* 0x00000004ca007c23 */ /* 0x000fea0008010889 */
[----:B------:R2:W3:Y:S10]  /*1cf40*/  MUFU.EX2 R202, R207 ;  /* 0x000000cf00ca7308 */ /* 0x0004f40000000800 */
[----:B------:R4:W1:Y:S10]  /*1cf50*/  MUFU.EX2 R198, R184 ;  /* 0x000000b800c67308 */ /* 0x0008740000000800 */
[----:B------:R-:W-:Y:S01]  /*1cf60*/  MUFU.EX2 R180, R192 ;  /* 0x000000c000b47308 */ /* 0x000fe20000000800 */
[----:B--2---:R-:W-:Y:S01]  /*1cf70*/  MOV R207, R189 ;  /* 0x000000bd00cf7202 */ /* 0x004fe20000000f00 */
[----:B------:R-:W-:Y:S01]  /*1cf80*/  IMAD.MOV.U32 R189, RZ, RZ, R154 ;  /* 0x000000ffffbd7224 */ /* 0x000fe200078e009a */
[----:B---3--:R-:W-:Y:S07]  /*1cf90*/  F2FP.F16.F32.PACK_AB R137, R202, R199 ;  /* 0x000000c7ca89723e */ /* 0x008fee00000000ff */
[----:B------:R-:W2:Y:S01]  /*1cfa0*/  MUFU.EX2 R192, R200 ;  /* 0x000000c800c07308 */ /* 0x000ea20000000800 */
[----:B----4-:R-:W-:Y:S01]  /*1cfb0*/  MOV R184, R158 ;  /* 0x0000009e00b87202 */ /* 0x010fe20000000f00 */
[----:B------:R-:W-:Y:S02]  /*1cfc0*/  IMAD.MOV.U32 R158, RZ, RZ, R153 ;  /* 0x000000ffff9e7224 */ /* 0x000fe400078e0099 */
[----:B------:R-:W-:Y:S06]  /*1cfd0*/  LDSM.16.MT88.4 R152, [R225+0xd000] ;  /* 0x00d00000e198783b */ /* 0x000fec0000004200 */
[----:B------:R3:W-:Y:S01]  /*1cfe0*/  MUFU.EX2 R200, R3 ;  /* 0x0000000300c87308 */ /* 0x0007e20000000800 */
[-C--:B-1----:R-:W-:Y:S06]  /*1cff0*/  HMMA.16816.F32 R52, R140, R144.reuse, R52 ;  /* 0x000000908c34723c */ /* 0x082fec0000001834 */
[C---:B------:R-:W-:Y:S03]  /*1d000*/  HMMA.16816.F32 R56, R148.reuse, R144, R56 ;  /* 0x000000909438723c */ /* 0x040fe60000001838 */
[----:B------:R-:W-:Y:S03]  /*1d010*/  MUFU.EX2 R187, R184 ;  /* 0x000000b800bb7308 */ /* 0x000fe60000000800 */
[-C--:B------:R-:W-:Y:S07]  /*1d020*/  HMMA.16816.F32 R60, R148, R146.reuse, R60 ;  /* 0x00000092943c723c */ /* 0x080fee000000183c */
[----:B------:R-:W-:Y:S01]  /*1d030*/  MUFU.EX2 R184, R171 ;  /* 0x000000ab00b87308 */ /* 0x000fe20000000800 */
[----:B---3--:R-:W-:Y:S01]  /*1d040*/  FADD.FTZ R3, R208, R139 ;  /* 0x0000008bd0037221 */ /* 0x008fe20000010000 */
[C---:B------:R-:W-:Y:S01]  /*1d050*/  HMMA.16816.F32 R64, R140.reuse, R146, R64 ;  /* 0x000000928c40723c */ /* 0x040fe20000001840 */
[----:B------:R-:W1:Y:S03]  /*1d060*/  LDSM.16.MT88.4 R144, [R225+0xe000] ;  /* 0x00e00000e190783b */ /* 0x000e660000004200 */
[----:B------:R-:W-:Y:S04]  /*1d070*/  F2FP.F16.F32.PACK_AB R139, R196, R197 ;  /* 0x000000c5c48b723e */ /* 0x000fe800000000ff */
[----:B------:R3:W-:Y:S01]  /*1d080*/  MUFU.EX2 R190, R0 ;  /* 0x0000000000be7308 */ /* 0x0007e20000000800 */
[----:B------:R-:W-:Y:S09]  /*1d090*/  LDSM.16.MT88.4 R208, [R227+0xd800] ;  /* 0x00d80000e3d0783b */ /* 0x000ff20000004200 */
[----:B------:R4:W2:Y:S10]  /*1d0a0*/  MUFU.EX2 R185, R138 ;  /* 0x0000008a00b97308 */ /* 0x0008b40000000800 */
[----:B------:R2:W1:Y:S01]  /*1d0b0*/  MUFU.EX2 R193, R2 ;  /* 0x0000000200c17308 */ /* 0x0004620000000800 */
[----:B---3--:R-:W-:Y:S01]  /*1d0c0*/  FADD.FTZ R0, R203, R156 ;  /* 0x0000009ccb007221 */ /* 0x008fe20000010000 */
[----:B------:R-:W-:Y:S01]  /*1d0d0*/  FADD.FTZ R156, R207, R136 ;  /* 0x00000088cf9c7221 */ /* 0x000fe20000010000 */
[----:B------:R-:W-:Y:S07]  /*1d0e0*/  F2FP.F16.F32.PACK_AB R136, R161, R224 ;  /* 0x000000e0a188723e */ /* 0x000fee00000000ff */
[----:B------:R3:W3:Y:S01]  /*1d0f0*/  MUFU.EX2 R203, R169 ;  /* 0x000000a900cb7308 */ /* 0x0006e20000000800 */
[----:B----4-:R-:W-:Y:S09]  /*1d100*/  F2FP.F16.F32.PACK_AB R138, R195, R198 ;  /* 0x000000c6c38a723e */ /* 0x010ff200000000ff */
[----:B------:R-:W-:Y:S01]  /*1d110*/  MUFU.EX2 R189, R189 ;  /* 0x000000bd00bd7308 */ /* 0x000fe20000000800 */
[----:B--2---:R-:W-:Y:S01]  /*1d120*/  FADD.FTZ R2, R194, R157 ;  /* 0x0000009dc2027221 */ /* 0x004fe20000010000 */
[-C--:B-1----:R-:W-:Y:S03]  /*1d130*/  HMMA.16816.F32 R68, R140, R144.reuse, R68 ;  /* 0x000000908c44723c */ /* 0x082fe60000001844 */
[----:B------:R-:W-:Y:S01]  /*1d140*/  FADD.FTZ R157, R206, R2 ;  /* 0x00000002ce9d7221 */ /* 0x000fe20000010000 */
[----:B------:R-:W-:Y:S01]  /*1d150*/  FADD.FTZ R2, R222, R3 ;  /* 0x00000003de027221 */ /* 0x000fe20000010000 */
[----:B------:R-:W-:Y:S01]  /*1d160*/  MOV R206, R158 ;  /* 0x0000009e00ce7202 */ /* 0x000fe20000000f00 */
[C---:B------:R-:W-:Y:S03]  /*1d170*/  HMMA.16816.F32 R72, R148.reuse, R144, R72 ;  /* 0x000000909448723c */ /* 0x040fe60000001848 */
[----:B------:R-:W1:Y:S02]  /*1d180*/  MUFU.EX2 R194, R206 ;  /* 0x000000ce00c27308 */ /* 0x000e640000000800 */
[----:B------:R-:W-:Y:S01]  /*1d190*/  FADD.FTZ R158, R220, R0 ;  /* 0x00000000dc9e7221 */ /* 0x000fe20000010000 */
[-C--:B------:R-:W-:Y:S05]  /*1d1a0*/  HMMA.16816.F32 R76, R148, R146.reuse, R76 ;  /* 0x00000092944c723c */ /* 0x080fea000000184c */
[----:B------:R-:W-:Y:S01]  /*1d1b0*/  FADD.FTZ R0, R234, R157 ;  /* 0x0000009dea007221 */ /* 0x000fe20000010000 */
[C---:B------:R-:W-:Y:S01]  /*1d1c0*/  HMMA.16816.F32 R80, R140.reuse, R146, R80 ;  /* 0x000000928c50723c */ /* 0x040fe20000001850 */
[----:B------:R-:W2:Y:S04]  /*1d1d0*/  LDSM.16.MT88.4 R144, [R226+0xe000] ;  /* 0x00e00000e290783b */ /* 0x000ea80000004200 */
[----:B------:R-:W-:Y:S02]  /*1d1e0*/  IMAD.MOV.U32 R157, RZ, RZ, R168 ;  /* 0x000000ffff9d7224 */ /* 0x000fe400078e00a8 */
[----:B------:R-:W-:Y:S01]  /*1d1f0*/  FADD.FTZ R2, R223, R2 ;  /* 0x00000002df027221 */ /* 0x000fe20000010000 */
[----:B------:R-:W-:Y:S03]  /*1d200*/  FADD.FTZ R3, R233, R158 ;  /* 0x0000009ee9037221 */ /* 0x000fe60000010000 */
[----:B------:R-:W-:Y:S01]  /*1d210*/  MOV R158, R163 ;  /* 0x000000a3009e7202 */ /* 0x000fe20000000f00 */
[----:B---3--:R-:W-:Y:S01]  /*1d220*/  LDSM.16.MT88.4 R168, [R225+0xd800] ;  /* 0x00d80000e1a8783b */ /* 0x008fe20000004200 */
[----:B------:R-:W-:Y:S01]  /*1d230*/  FADD.FTZ R3, R172, R3 ;  /* 0x00000003ac037221 */ /* 0x000fe20000010000 */
[----:B------:R-:W-:Y:S01]  /*1d240*/  FADD.FTZ R0, R167, R0 ;  /* 0x00000000a7007221 */ /* 0x000fe20000010000 */
[----:B------:R-:W-:Y:S02]  /*1d250*/  FADD.FTZ R2, R164, R2 ;  /* 0x00000002a4027221 */ /* 0x000fe40000010000 */
[----:B------:R-:W-:Y:S01]  /*1d260*/  FADD.FTZ R3, R175, R3 ;  /* 0x00000003af037221 */ /* 0x000fe20000010000 */
[----:B------:R-:W-:Y:S02]  /*1d270*/  FADD.FTZ R0, R174, R0 ;  /* 0x00000000ae007221 */ /* 0x000fe40000010000 */
[----:B------:R-:W-:Y:S01]  /*1d280*/  LDSM.16.MT88.4 R220, [R228+0xf800] ;  /* 0x00f80000e4dc783b */ /* 0x000fe20000004200 */
[----:B------:R-:W-:Y:S01]  /*1d290*/  FADD.FTZ R2, R166, R2 ;  /* 0x00000002a6027221 */ /* 0x000fe20000010000 */
[----:B------:R-:W-:Y:S01]  /*1d2a0*/  FADD.FTZ R3, R179, R3 ;  /* 0x00000003b3037221 */ /* 0x000fe20000010000 */
[----:B------:R-:W-:Y:S03]  /*1d2b0*/  FADD.FTZ R0, R177, R0 ;  /* 0x00000000b1007221 */ /* 0x000fe60000010000 */
[----:B------:R-:W-:Y:S01]  /*1d2c0*/  FADD.FTZ R3, R230, R3 ;  /* 0x00000003e6037221 */ /* 0x000fe20000010000 */
[-C--:B--2---:R-:W-:Y:S06]  /*1d2d0*/  HMMA.16816.F32 R84, R140, R144.reuse, R84 ;  /* 0x000000908c54723c */ /* 0x084fec0000001854 */
[C---:B------:R-:W-:Y:S06]  /*1d2e0*/  HMMA.16816.F32 R88, R148.reuse, R144, R88 ;  /* 0x000000909458723c */ /* 0x040fec0000001858 */
[-C--:B------:R-:W-:Y:S06]  /*1d2f0*/  HMMA.16816.F32 R92, R148, R146.reuse, R92 ;  /* 0x00000092945c723c */ /* 0x080fec000000185c */
[C---:B------:R-:W-:Y:S01]  /*1d300*/  HMMA.16816.F32 R96, R140.reuse, R146, R96 ;  /* 0x000000928c60723c */ /* 0x040fe20000001860 */
[----:B------:R-:W2:Y:S05]  /*1d310*/  LDSM.16.MT88.4 R144, [R228+0xe000] ;  /* 0x00e00000e490783b */ /* 0x000eaa0000004200 */
[-C--:B--2---:R-:W-:Y:S06]  /*1d320*/  HMMA.16816.F32 R100, R140, R144.reuse, R100 ;  /* 0x000000908c64723c */ /* 0x084fec0000001864 */
[C---:B------:R-:W-:Y:S06]  /*1d330*/  HMMA.16816.F32 R104, R148.reuse, R144, R104 ;  /* 0x000000909468723c */ /* 0x040fec0000001868 */
[-C--:B------:R-:W-:Y:S06]  /*1d340*/  HMMA.16816.F32 R108, R148, R146.reuse, R108 ;  /* 0x00000092946c723c */ /* 0x080fec000000186c */
[C---:B------:R-:W-:Y:S01]  /*1d350*/  HMMA.16816.F32 R112, R140.reuse, R146, R112 ;  /* 0x000000928c70723c */ /* 0x040fe20000001870 */
[----:B------:R-:W2:Y:S05]  /*1d360*/  LDSM.16.MT88.4 R144, [R227+0xe000] ;  /* 0x00e00000e390783b */ /* 0x000eaa0000004200 */
[-C--:B--2---:R-:W-:Y:S06]  /*1d370*/  HMMA.16816.F32 R116, R140, R144.reuse, R116 ;  /* 0x000000908c74723c */ /* 0x084fec0000001874 */
[C---:B------:R-:W-:Y:S06]  /*1d380*/  HMMA.16816.F32 R120, R148.reuse, R144, R120 ;  /* 0x000000909478723c */ /* 0x040fec0000001878 */
[-C--:B------:R-:W-:Y:S01]  /*1d390*/  HMMA.16816.F32 R124, R148, R146.reuse, R124 ;  /* 0x00000092947c723c */ /* 0x080fe2000000187c */
[----:B------:R-:W2:Y:S04]  /*1d3a0*/  LDSM.16.MT88.4 R148, [R225+0xc800] ;  /* 0x00c80000e194783b */ /* 0x000ea80000004200 */
[----:B------:R-:W-:Y:S01]  /*1d3b0*/  F2FP.F16.F32.PACK_AB R144, R175, R172 ;  /* 0x000000acaf90723e */ /* 0x000fe200000000ff */
[----:B------:R-:W-:Y:S05]  /*1d3c0*/  HMMA.16816.F32 R128, R140, R146, R128 ;  /* 0x000000928c80723c */ /* 0x000fea0000001880 */
[----:B------:R-:W-:Y:S02]  /*1d3d0*/  F2FP.F16.F32.PACK_AB R145, R166, R164 ;  /* 0x000000a4a691723e */ /* 0x000fe400000000ff */
[----:B------:R-:W-:Y:S04]  /*1d3e0*/  F2FP.F16.F32.PACK_AB R142, R232, R176 ;  /* 0x000000b0e88e723e */ /* 0x000fe800000000ff */
[----:B------:R-:W-:Y:S02]  /*1d3f0*/  F2FP.F16.F32.PACK_AB R140, R173, R165 ;  /* 0x000000a5ad8c723e */ /* 0x000fe400000000ff */
[----:B------:R-:W-:Y:S02]  /*1d400*/  F2FP.F16.F32.PACK_AB R141, R174, R167 ;  /* 0x000000a7ae8d723e */ /* 0x000fe400000000ff */
[----:B------:R-:W-:Y:S02]  /*1d410*/  F2FP.F16.F32.PACK_AB R143, R181, R177 ;  /* 0x000000b1b58f723e */ /* 0x000fe400000000ff */
[----:B------:R-:W-:Y:S01]  /*1d420*/  F2FP.F16.F32.PACK_AB R146, R230, R179 ;  /* 0x000000b3e692723e */ /* 0x000fe200000000ff */
[----:B------:R-:W-:Y:S01]  /*1d430*/  IMAD.MOV.U32 R179, RZ, RZ, R197 ;  /* 0x000000ffffb37224 */ /* 0x000fe200078e00c5 */
[----:B------:R-:W-:Y:S02]  /*1d440*/  F2FP.F16.F32.PACK_AB R147, R229, R182 ;  /* 0x000000b6e593723e */ /* 0x000fe400000000ff */
[----:B------:R-:W-:Y:S01]  /*1d450*/  MOV R177, R198 ;  /* 0x000000c600b17202 */ /* 0x000fe20000000f00 */
        /* <DEDUP_REMOVED lines=38> */
[----:B------:R-:W2:Y:S05]  /*1d6c0*/  LDSM.16.MT88.4 R144, [R226+0xd000] ;  /* 0x00d00000e290783b */ /* 0x000eaa0000004200 */
        /* <DEDUP_REMOVED lines=40> */
[-C--:B----4-:R-:W-:Y:S06]  /*1d950*/  HMMA.16816.F32 R100, R136, R152.reuse, R100 ;  /* 0x000000988864723c */ /* 0x090fec0000001864 */
[----:B------:R4:W3:Y:S01]  /*1d960*/  MUFU.EX2 R156, R178 ;  /* 0x000000b2009c7308 */ /* 0x0008e20000000800 */
[----:B------:R-:W-:Y:S01]  /*1d970*/  MOV R151, R161 ;  /* 0x000000a100977202 */ /* 0x000fe20000000f00 */
[C---:B------:R-:W-:Y:S04]  /*1d980*/  HMMA.16816.F32 R104, R140.reuse, R152, R104 ;  /* 0x000000988c68723c */ /* 0x040fe80000001868 */
[----:B------:R-:W-:Y:S02]  /*1d990*/  FADD.FTZ R148, R165, R148 ;  /* 0x00000094a5947221 */ /* 0x000fe40000010000 */
[-C--:B------:R-:W-:Y:S05]  /*1d9a0*/  HMMA.16816.F32 R108, R140, R154.reuse, R108 ;  /* 0x0000009a8c6c723c */ /* 0x080fea000000186c */
[----:B-1----:R-:W-:Y:S01]  /*1d9b0*/  IMAD.MOV.U32 R159, RZ, RZ, R162 ;  /* 0x000000ffff9f7224 */ /* 0x002fe200078e00a2 */
[C---:B------:R-:W-:Y:S01]  /*1d9c0*/  HMMA.16816.F32 R112, R136.reuse, R154, R112 ;  /* 0x0000009a8870723c */ /* 0x040fe20000001870 */
[----:B------:R-:W1:Y:S04]  /*1d9d0*/  LDSM.16.MT88.4 R160, [R226+0xd800] ;  /* 0x00d80000e2a0783b */ /* 0x000e680000004200 */
[----:B------:R-:W-:Y:S01]  /*1d9e0*/  FADD.FTZ R148, R173, R148 ;  /* 0x00000094ad947221 */ /* 0x000fe20000010000 */
[-C--:B--2---:R-:W-:Y:S03]  /*1d9f0*/  HMMA.16816.F32 R116, R136, R144.reuse, R116 ;  /* 0x000000908874723c */ /* 0x084fe60000001874 */
[----:B------:R-:W2:Y:S02]  /*1da00*/  LDSM.16.MT88.4 R152, [R228+0xd800] ;  /* 0x00d80000e498783b */ /* 0x000ea40000004200 */
[----:B------:R-:W-:Y:S01]  /*1da10*/  FADD.FTZ R233, R176, R148 ;  /* 0x00000094b0e97221 */ /* 0x000fe20000010000 */
[C---:B------:R-:W-:Y:S05]  /*1da20*/  HMMA.16816.F32 R120, R140.reuse, R144, R120 ;  /* 0x000000908c78723c */ /* 0x040fea0000001878 */
[----:B----4-:R-:W-:Y:S01]  /*1da30*/  IMAD.MOV.U32 R178, RZ, RZ, R203 ;  /* 0x000000ffffb27224 */ /* 0x010fe200078e00cb */
        /* <DEDUP_REMOVED lines=11> */
[----:B---3--:R-:W-:Y:S02]  /*1daf0*/  F2FP.F16.F32.PACK_AB R141, R149, R150 ;  /* 0x00000096958d723e */ /* 0x008fe400000000ff */
[----:B------:R-:W-:Y:S01]  /*1db00*/  F2FP.F16.F32.PACK_AB R143, R252, R156 ;  /* 0x0000009cfc8f723e */ /* 0x000fe200000000ff */
[-C--:B------:R-:W-:Y:S01]  /*1db10*/  HMMA.16816.F32 R172, R136, R168.reuse, R4 ;  /* 0x000000a888ac723c */ /* 0x080fe20000001804 */
[----:B------:R-:W3:Y:S02]  /*1db20*/  LDSM.16.MT88.4 R4, [R227+0xf800] ;  /* 0x00f80000e304783b */ /* 0x000ee40000004200 */
[----:B------:R-:W-:Y:S03]  /*1db30*/  MOV R176, R200 ;  /* 0x000000c800b07202 */ /* 0x000fe60000000f00 */
[C---:B------:R-:W-:Y:S06]  /*1db40*/  HMMA.16816.F32 R204, R140.reuse, R168, R8 ;  /* 0x000000a88ccc723c */ /* 0x040fec0000001808 */
[-C--:B------:R-:W-:Y:S05]  /*1db50*/  HMMA.16816.F32 R200, R140, R170.reuse, R12 ;  /* 0x000000aa8cc8723c */ /* 0x080fea000000180c */
[----:B------:R-:W-:Y:S01]  /*1db60*/  MOV R8, R196 ;  /* 0x000000c400087202 */ /* 0x000fe20000000f00 */
[C---:B------:R-:W-:Y:S05]  /*1db70*/  HMMA.16816.F32 R168, R136.reuse, R170, R16 ;  /* 0x000000aa88a8723c */ /* 0x040fea0000001810 */
[----:B------:R-:W-:Y:S01]  /*1db80*/  MOV R10, R158 ;  /* 0x0000009e000a7202 */ /* 0x000fe20000000f00 */
[-C--:B-1----:R-:W-:Y:S05]  /*1db90*/  HMMA.16816.F32 R164, R136, R160.reuse, R20 ;  /* 0x000000a088a4723c */ /* 0x082fea0000001814 */
[----:B------:R-:W-:Y:S01]  /*1dba0*/  IMAD.MOV.U32 R15, RZ, RZ, R157 ;  /* 0x000000ffff0f7224 */ /* 0x000fe200078e009d */
[C---:B------:R-:W-:Y:S05]  /*1dbb0*/  HMMA.16816.F32 R196, R140.reuse, R160, R24 ;  /* 0x000000a08cc4723c */ /* 0x040fea0000001818 */
[----:B------:R-:W-:Y:S01]  /*1dbc0*/  MOV R14, R156 ;  /* 0x0000009c000e7202 */ /* 0x000fe20000000f00 */
[----:B------:R-:W-:Y:S01]  /*1dbd0*/  IMAD.MOV.U32 R13, RZ, RZ, R159 ;  /* 0x000000ffff0d7224 */ /* 0x000fe200078e009f */
[----:B------:R-:W-:Y:S01]  /*1dbe0*/  MOV R27, R194 ;  /* 0x000000c2001b7202 */ /* 0x000fe20000000f00 */
[----:B------:R-:W-:Y:S03]  /*1dbf0*/  IMAD.MOV.U32 R26, RZ, RZ, R195 ;  /* 0x000000ffff1a7224 */ /* 0x000fe600078e00c3 */
[----:B------:R-:W-:Y:S01]  /*1dc00*/  IMAD.MOV.U32 R25, RZ, RZ, R193 ;  /* 0x000000ffff197224 */ /* 0x000fe200078e00c1 */
[----:B------:R-:W-:Y:S01]  /*1dc10*/  MOV R24, R192 ;  /* 0x000000c000187202 */ /* 0x000fe20000000f00 */
[----:B------:R-:W-:Y:S01]  /*1dc20*/  IMAD.MOV.U32 R11, RZ, RZ, R178 ;  /* 0x000000ffff0b7224 */ /* 0x000fe200078e00b2 */
[-C--:B------:R-:W-:Y:S03]  /*1dc30*/  HMMA.16816.F32 R192, R140, R162.reuse, R28 ;  /* 0x000000a28cc0723c */ /* 0x080fe6000000181c */
[----:B------:R-:W-:Y:S01]  /*1dc40*/  MOV R9, R190 ;  /* 0x000000be00097202 */ /* 0x000fe20000000f00 */
[----:B------:R-:W-:Y:S01]  /*1dc50*/  IMAD.MOV.U32 R12, RZ, RZ, R191 ;  /* 0x000000ffff0c7224 */ /* 0x000fe200078e00bf */
[----:B------:R-:W-:Y:S01]  /*1dc60*/  MOV R23, R187 ;  /* 0x000000bb00177202 */ /* 0x000fe20000000f00 */
[C---:B------:R-:W-:Y:S05]  /*1dc70*/  HMMA.16816.F32 R160, R136.reuse, R162, R32 ;  /* 0x000000a288a0723c */ /* 0x040fea0000001820 */
[----:B------:R-:W-:Y:S01]  /*1dc80*/  IMAD.MOV.U32 R19, RZ, RZ, R183 ;  /* 0x000000ffff137224 */ /* 0x000fe200078e00b7 */
[-C--:B--2---:R-:W-:Y:S05]  /*1dc90*/  HMMA.16816.F32 R156, R136, R152.reuse, R36 ;  /* 0x00000098889c723c */ /* 0x084fea0000001824 */
[----:B------:R-:W-:Y:S01]  /*1dca0*/  MOV R32, R185 ;  /* 0x000000b900207202 */ /* 0x000fe20000000f00 */
[----:B------:R-:W-:Y:S01]  /*1dcb0*/  IMAD.MOV.U32 R35, RZ, RZ, R144 ;  /* 0x000000ffff237224 */ /* 0x000fe200078e0090 */
[----:B------:R-:W-:Y:S01]  /*1dcc0*/  MOV R37, R182 ;  /* 0x000000b600257202 */ /* 0x000fe20000000f00 */
[----:B------:R-:W-:Y:S03]  /*1dcd0*/  IMAD.MOV.U32 R38, RZ, RZ, R181 ;  /* 0x000000ffff267224 */ /* 0x000fe600078e00b5 */
        /* <DEDUP_REMOVED lines=39> */
[----:B------:R-:W-:Y:S02]  /*1df50*/  IMAD.MOV.U32 R26, RZ, RZ, R231 ;  /* 0x000000ffff1a7224 */ /* 0x000fe400078e00e7 */
[----:B------:R-:W-:Y:S01]  /*1df60*/  FADD.FTZ R0, R36, R0 ;  /* 0x0000000024007221 */ /* 0x000fe20000010000 */
[----:B------:R4:W5:Y:S01]  /*1df70*/  LDL.LU R231, [R1+0xa4] ;  /* 0x0000a40001e77983 */ /* 0x0009620000300800 */
[----:B------:R-:W-:Y:S01]  /*1df80*/  MOV R36, R34 ;  /* 0x0000002200247202 */ /* 0x000fe20000000f00 */
[----:B------:R-:W-:Y:S01]  /*1df90*/  IMAD.MOV.U32 R34, RZ, RZ, R35 ;  /* 0x000000ffff227224 */ /* 0x000fe200078e0023 */
[----:B------:R-:W-:Y:S01]  /*1dfa0*/  MOV R35, R28 ;  /* 0x0000001c00237202 */ /* 0x000fe20000000f00 */
[----:B------:R-:W-:Y:S01]  /*1dfb0*/  IMAD.MOV.U32 R28, RZ, RZ, R29 ;  /* 0x000000ffff1c7224 */ /* 0x000fe200078e001d */
[----:B------:R4:W5:Y:S01]  /*1dfc0*/  LDL.LU R230, [R1+0xa0] ;  /* 0x0000a00001e67983 */ /* 0x0009620000300800 */
[----:B------:R-:W-:Y:S01]  /*1dfd0*/  MOV R29, R30 ;  /* 0x0000001e001d7202 */ /* 0x000fe20000000f00 */
[----:B------:R-:W-:Y:S02]  /*1dfe0*/  IMAD.MOV.U32 R30, RZ, RZ, R31 ;  /* 0x000000ffff1e7224 */ /* 0x000fe400078e001f */
[----:B------:R-:W-:Y:S01]  /*1dff0*/  FADD.FTZ R2, R229, R2 ;  /* 0x00000002e5027221 */ /* 0x000fe20000010000 */
[----:B------:R-:W-:Y:S01]  /*1e000*/  MOV R31, R24 ;  /* 0x00000018001f7202 */ /* 0x000fe20000000f00 */
[----:B------:R-:W-:Y:S01]  /*1e010*/  IMAD.MOV.U32 R24, RZ, RZ, R25 ;  /* 0x000000ffff187224 */ /* 0x000fe200078e0019 */
[----:B------:R4:W5:Y:S01]  /*1e020*/  LDL.LU R229, [R1+0x9c] ;  /* 0x00009c0001e57983 */ /* 0x0009620000300800 */
[----:B------:R-:W-:Y:S01]  /*1e030*/  MOV R25, R26 ;  /* 0x0000001a00197202 */ /* 0x000fe20000000f00 */
[----:B------:R-:W-:Y:S02]  /*1e040*/  IMAD.MOV.U32 R26, RZ, RZ, R9 ;  /* 0x000000ffff1a7224 */ /* 0x000fe400078e0009 */
[----:B------:R-:W-:Y:S01]  /*1e050*/  FADD.FTZ R9, R224, R8 ;  /* 0x00000008e0097221 */ /* 0x000fe20000010000 */
[----:B------:R-:W-:Y:S01]  /*1e060*/  IMAD.MOV.U32 R20, RZ, RZ, R189 ;  /* 0x000000ffff147224 */ /* 0x000fe200078e00bd */
[----:B------:R4:W5:Y:S01]  /*1e070*/  LDL.LU R224, [R1+0x98] ;  /* 0x0000980001e07983 */ /* 0x0009620000300800 */
[----:B------:R-:W-:Y:S01]  /*1e080*/  MOV R21, R188 ;  /* 0x000000bc00157202 */ /* 0x000fe20000000f00 */
[----:B------:R-:W-:Y:S01]  /*1e090*/  IMAD.MOV.U32 R16, RZ, RZ, R186 ;  /* 0x000000ffff107224 */ /* 0x000fe200078e00ba */
[C---:B------:R-:W-:Y:S04]  /*1e0a0*/  HMMA.16816.F32 R188, R140.reuse, R152, R40 ;  /* 0x000000988cbc723c */ /* 0x040fe80000001828 */
[----:B------:R-:W-:Y:S01]  /*1e0b0*/  IMAD.MOV.U32 R17, RZ, RZ, R184 ;  /* 0x000000ffff117224 */ /* 0x000fe200078e00b8 */
[----:B------:R-:W-:Y:S01]  /*1e0c0*/  MOV R18, R149 ;  /* 0x0000009500127202 */ /* 0x000fe20000000f00 */
[-C--:B------:R-:W-:Y:S05]  /*1e0d0*/  HMMA.16816.F32 R184, R140, R154.reuse, R44 ;  /* 0x0000009a8cb8723c */ /* 0x080fea000000182c */
[----:B------:R-:W-:Y:S01]  /*1e0e0*/  IMAD.MOV.U32 R22, RZ, RZ, R150 ;  /* 0x000000ffff167224 */ /* 0x000fe200078e0096 */
        /* <DEDUP_REMOVED lines=30> */
[-C--:B------:R-:W-:Y:S06]  /*1e2d0*/  HMMA.16816.F32 R108, R140, R222.reuse, R108 ;  /* 0x000000de8c6c723c */ /* 0x080fec000000186c */
        /* <DEDUP_REMOVED lines=23> */
[----:B------:R-:W-:Y:S01]  /*1e450*/  IMAD.MOV.U32 R138, RZ, RZ, R134 ;  /* 0x000000ffff8a7224 */ /* 0x000fe200078e0086 */
[----:B------:R-:W-:Y:S01]  /*1e460*/  MOV R137, R135 ;  /* 0x0000008700897202 */ /* 0x000fe20000000f00 */
[----:B------:R-:W-:Y:S01]  /*1e470*/  IMAD.MOV.U32 R139, RZ, RZ, R133 ;  /* 0x000000ffff8b7224 */ /* 0x000fe200078e0085 */
[----:B------:R4:W-:Y:S04]  /*1e480*/  STL [R1+0x38], R3 ;  /* 0x0000380301007387 */ /* 0x0009e80000100800 */
[----:B------:R4:W-:Y:S04]  /*1e490*/  STL [R1+0x40], R2 ;  /* 0x0000400201007387 */ /* 0x0009e80000100800 */
[----:B------:R4:W-:Y:S01]  /*1e4a0*/  STL [R1+0x44], R0 ;  /* 0x0000440001007387 */ /* 0x0009e20000100800 */
[----:B------:R-:W-:Y:S05]  /*1e4b0*/  @P0 BRA `(.L_x_808) ;  /* 0xffffffa400840947 */ /* 0x000fea000383ffff */
.L_x_807:
[----:B------:R-:W1:Y:S04]  /*1e4c0*/  LDL.LU R8, [R1+0x34] ;  /* 0x0000340001087983 */ /* 0x000e680000300800 */
[----:B------:R-:W3:Y:S04]  /*1e4d0*/  LDL.LU R7, [R1+0x38] ;  /* 0x0000380001077983 */ /* 0x000ee80000300800 */
[----:B------:R-:W3:Y:S04]  /*1e4e0*/  LDL.LU R6, [R1+0x40] ;  /* 0x0000400001067983 */ /* 0x000ee80000300800 */
[----:B------:R-:W3:Y:S01]  /*1e4f0*/  LDL.LU R5, [R1+0x44] ;  /* 0x0000440001057983 */ /* 0x000ee20000300800 */
[----:B------:R-:W2:Y:S01]  /*1e500*/  S2UR UR7, SR_CTAID.X ;  /* 0x00000000000779c3 */ /* 0x000ea20000002500 */
[----:B------:R-:W-:Y:S01]  /*1e510*/  UISETP.NE.AND UP0, UPT, UR16, -0x1, UPT ;  /* 0xffffffff1000788c */ /* 0x000fe2000bf05270 */
[----:B------:R-:W-:Y:S01]  /*1e520*/  MOV R67, 0x40 ;  /* 0x0000004000437802 */ /* 0x000fe20000000f00 */
[----:B------:R-:W4:Y:S01]  /*1e530*/  S2R R140, SR_TID.X ;  /* 0x00000000008c7919 */ /* 0x000f220000002100 */
[----:B------:R-:W4:Y:S04]  /*1e540*/  S2R R142, SR_TID.X ;  /* 0x00000000008e7919 */ /* 0x000f280000002100 */
[----:B------:R-:W4:Y:S04]  /*1e550*/  S2UR UR8, SR_CgaCtaId ;  /* 0x00000000000879c3 */ /* 0x000f280000008800 */
[----:B------:R-:W-:-:S02]  /*1e560*/  @UP0 ULDC.64 UR4, c[0x0][0x298] ;  /* 0x0000a60000040ab9 */ /* 0x000fc40000000a00 */
[----:B------:R-:W-:-:S03]  /*1e570*/  @UP0 UIMAD.WIDE.U32 UR10, UR16, UR4, URZ ;  /* 0x00000004100a02a5 */ /* 0x000fc6000f8e003f */
[----:B------:R-:W-:Y:S01]  /*1e580*/  UMOV UR4, 0x400 ;  /* 0x0000040000047882 */ /* 0x000fe20000000000 */
[----:B--2---:R-:W-:Y:S02]  /*1e590*/  UIMAD UR6, UR7, -0x80, UR18 ;  /* 0xffffff80070678a4 */ /* 0x004fe4000f8e0212 */
[----:B----4-:R-:W-:Y:S02]  /*1e5a0*/  ULEA UR4, UR8, UR4, 0x18 ;  /* 0x0000000408047291 */ /* 0x010fe4000f8ec03f */
[----:B------:R-:W-:Y:S01]  /*1e5b0*/  @UP0 UIMAD UR8, UR16, UR5, UR11 ;  /* 0x00000005100802a4 */ /* 0x000fe2000f8e020b */
[----:B------:R-:W-:Y:S02]  /*1e5c0*/  SHF.R.S32.HI R139, RZ, 0x1f, R140 ;  /* 0x0000001fff8b7819 */ /* 0x000fe4000001148c */
[----:B------:R-:W-:-:S04]  /*1e5d0*/  SHF.R.S32.HI R141, RZ, 0x1f, R142 ;  /* 0x0000001fff8d7819 */ /* 0x000fc8000001148e */
[----:B------:R-:W-:Y:S01]  /*1e5e0*/  LEA.HI R141, R141, R142, RZ, 0x3 ;  /* 0x0000008e8d8d7211 */ /* 0x000fe200078f18ff */
[----:B-1----:R-:W1:Y:S04]  /*1e5f0*/  SHFL.BFLY PT, R2, R8, 0x2, 0x1f ;  /* 0x0c401f0008027f89 */ /* 0x002e6800000e0000 */
[----:B---3--:R-:W2:Y:S04]  /*1e600*/  SHFL.BFLY PT, R4, R7, 0x2, 0x1f ;  /* 0x0c401f0007047f89 */ /* 0x008ea800000e0000 */
        /* <DEDUP_REMOVED lines=100> */
.L_x_811:
        /* <DEDUP_REMOVED lines=24> */
.L_x_812:
        /* <DEDUP_REMOVED lines=331> */
.L_x_814:
[----:B------:R-:W-:Y:S05]  /*20280*/  BSYNC B0 ;  /* 0x0000000000007941 */ /* 0x000fea0003800000 */
.L_x_813:
        /* <DEDUP_REMOVED lines=36> */
.L_x_816:
[----:B------:R-:W-:Y:S05]  /*204d0*/  BSYNC B0 ;  /* 0x0000000000007941 */ /* 0x000fea0003800000 */
.L_x_815:
        /* <DEDUP_REMOVED lines=23> */
.L_x_818:
[----:B------:R-:W-:Y:S05]  /*20650*/  BSYNC B0 ;  /* 0x0000000000007941 */ /* 0x000fea0003800000 */
.L_x_817:
        /* <DEDUP_REMOVED lines=22> */
.L_x_820:
[----:B------:R-:W-:Y:S05]  /*207c0*/  BSYNC B0 ;  /* 0x0000000000007941 */ /* 0x000fea0003800000 */
.L_x_819:
        /* <DEDUP_REMOVED lines=21> */
.L_x_822:
[----:B------:R-:W-:Y:S05]  /*20920*/  BSYNC B0 ;  /* 0x0000000000007941 */ /* 0x000fea0003800000 */
.L_x_821:
        /* <DEDUP_REMOVED lines=21> */
.L_x_824:
[----:B------:R-:W-:Y:S05]  /*20a80*/  BSYNC B0 ;  /* 0x0000000000007941 */ /* 0x000fea0003800000 */
.L_x_823:
        /* <DEDUP_REMOVED lines=21> */
.L_x_826:
[----:B------:R-:W-:Y:S05]  /*20be0*/  BSYNC B0 ;  /* 0x0000000000007941 */ /* 0x000fea0003800000 */
.L_x_825:
        /* <DEDUP_REMOVED lines=21> */
.L_x_828:
[----:B------:R-:W-:Y:S05]  /*20d40*/  BSYNC B0 ;  /* 0x0000000000007941 */ /* 0x000fea0003800000 */
.L_x_827:
        /* <DEDUP_REMOVED lines=21> */
.L_x_829:
        /* <DEDUP_REMOVED lines=14> */
.L_x_2926:


//--------------------- .text._ZN5flash16flash_fwd_kernelI23Flash_fwd_kernel_traitsILi128ELi128ELi64ELi4ELb0ELb0EN7cutlass6half_tE19Flash_kernel_traitsILi128ELi128ELi64ELi4ES3_EELb0ELb0ELb1ELb1ELb0ELb0ELb0ELb0EEEvNS_16Flash_fwd_paramsE --------------------------
	.section	.text._ZN5flash16flash_fwd_kernelI23Flash_fwd_kernel_traitsILi128ELi128ELi64ELi4ELb0ELb0EN7cutlass6half_tE19Flash_kernel_traitsILi128ELi128ELi64ELi4ES3_EELb0ELb0ELb1ELb1ELb0ELb0ELb0ELb0EEEvNS_16Flash_fwd_paramsE,"ax",@progbits
	.align	128
        .global         _ZN5flash16flash_fwd_kernelI23Flash_fwd_kernel_traitsILi128ELi128ELi64ELi4ELb0ELb0EN7cutlass6half_tE19Flash_kernel_traitsILi128ELi128ELi64ELi4ES3_EELb0ELb0ELb1ELb1ELb0ELb0ELb0ELb0EEEvNS_16Flash_fwd_paramsE
        .type           _ZN5flash16flash_fwd_kernelI23Flash_fwd_kernel_traitsILi128ELi128ELi64ELi4ELb0ELb0EN7cutlass6half_tE19Flash_kernel_traitsILi128ELi128ELi64ELi4ES3_EELb0ELb0ELb1ELb1ELb0ELb0ELb0ELb0EEEvNS_16Flash_fwd_paramsE,@function
        .size           _ZN5flash16flash_fwd_kernelI23Flash_fwd_kernel_traitsILi128ELi128ELi64ELi4ELb0ELb0EN7cutlass6half_tE19Flash_kernel_traitsILi128ELi128ELi64ELi4ES3_EELb0ELb0ELb1ELb1ELb0ELb0ELb0ELb0EEEvNS_16Flash_fwd_paramsE,(.L_x_2927 - _ZN5flash16flash_fwd_kernelI23Flash_fwd_kernel_traitsILi128ELi128ELi64ELi4ELb0ELb0EN7cutlass6half_tE19Flash_kernel_traitsILi128ELi128ELi64ELi4ES3_EELb0ELb0ELb1ELb1ELb0ELb0ELb0ELb0EEEvNS_16Flash_fwd_paramsE)
        .other          _ZN5flash16flash_fwd_kernelI23Flash_fwd_kernel_traitsILi128ELi128ELi64ELi4ELb0ELb0EN7cutlass6half_tE19Flash_kernel_traitsILi128ELi128ELi64ELi4ES3_EELb0ELb0ELb1ELb1ELb0ELb0ELb0ELb0EEEvNS_16Flash_fwd_paramsE,@"STO_CUDA_ENTRY STV_DEFAULT"
_ZN5flash16flash_fwd_kernelI23Flash_fwd_kernel_traitsILi128ELi128ELi64ELi4ELb0ELb0EN7cutlass6half_tE19Flash_kernel_traitsILi128ELi128ELi64ELi4ES3_EELb0ELb0ELb1ELb1ELb0ELb0ELb0ELb0EEEvNS_16Flash_fwd_paramsE:
.text._ZN5flash16flash_fwd_kernelI23Flash_fwd_kernel_traitsILi128ELi128ELi64ELi4ELb0ELb0EN7cutlass6half_tE19Flash_kernel_traitsILi128ELi128ELi64ELi4ES3_EELb0ELb0ELb1ELb1ELb0ELb0ELb0ELb0EEEvNS_16Flash_fwd_paramsE:
        /* <DEDUP_REMOVED lines=55> */
.L_x_830:
[----:B------:R-:W-:-:S05]  /*0370*/  ULDC UR7, c[0x0][0x2c8] ;  /* 0x0000b20000077ab9 */ /* 0x000fca0000000800 */
.L_x_831:
        /* <DEDUP_REMOVED lines=132> */
.L_x_834:
[----:B------:R-:W-:Y:S05]  /*0bc0*/  BSYNC B0 ;  /* 0x0000000000007941 */ /* 0x000fea0003800000 */
.L_x_833:
        /* <DEDUP_REMOVED lines=21> */
.L_x_836:
[----:B------:R-:W-:Y:S05]  /*0d20*/  BSYNC B0 ;  /* 0x0000000000007941 */ /* 0x000fea0003800000 */
.L_x_835:
        /* <DEDUP_REMOVED lines=21> */
.L_x_838:
[----:B------:R-:W-:Y:S05]  /*0e80*/  BSYNC B0 ;  /* 0x0000000000007941 */ /* 0x000fea0003800000 */
.L_x_837:
        /* <DEDUP_REMOVED lines=21> */
.L_x_840:
[----:B------:R-:W-:Y:S05]  /*0fe0*/  BSYNC B0 ;  /* 0x0000000000007941 */ /* 0x000fea0003800000 */
.L_x_839:
        /* <DEDUP_REMOVED lines=20> */
.L_x_842:
[----:B------:R-:W-:Y:S05]  /*1130*/  BSYNC B0 ;  /* 0x0000000000007941 */ /* 0x000fea0003800000 */
.L_x_841:
        /* <DEDUP_REMOVED lines=20> */
.L_x_844:
[----:B------:R-:W-:Y:S05]  /*1280*/  BSYNC B0 ;  /* 0x0000000000007941 */ /* 0x000fea0003800000 */
.L_x_843:
        /* <DEDUP_REMOVED lines=20> */
.L_x_846:
[----:B------:R-:W-:Y:S05]  /*13d0*/  BSYNC B0 ;  /* 0x0000000000007941 */ /* 0x000fea0003800000 */
.L_x_845:
        /* <DEDUP_REMOVED lines=20> */
.L_x_848:
[----:B------:R-:W-:Y:S05]  /*1520*/  BSYNC B0 ;  /* 0x0000000000007941 */ /* 0x000fea0003800000 */
.L_x_847:
        /* <DEDUP_REMOVED lines=10> */
.L_x_850:
[----:B------:R-:W-:Y:S05]  /*15d0*/  BSYNC B0 ;  /* 0x0000000000007941 */ /* 0x000fea0003800000 */
.L_x_849:
        /* <DEDUP_REMOVED lines=15> */
.L_x_852:
[----:B------:R-:W-:Y:S05]  /*16d0*/  BSYNC B0 ;  /* 0x0000000000007941 */ /* 0x000fea0003800000 */
.L_x_851:
        /* <DEDUP_REMOVED lines=10> */
.L_x_854:
[----:B------:R-:W-:Y:S05]  /*1780*/  BSYNC B0 ;  /* 0x0000000000007941 */ /* 0x000fea0003800000 */
.L_x_853:
        /* <DEDUP_REMOVED lines=10> */
.L_x_856:
[----:B------:R-:W-:Y:S05]  /*1830*/  BSYNC B0 ;  /* 0x0000000000007941 */ /* 0x000fea0003800000 */
.L_x_855:
        /* <DEDUP_REMOVED lines=10> */
.L_x_858:
[----:B------:R-:W-:Y:S05]  /*18e0*/  BSYNC B0 ;  /* 0x0000000000007941 */ /* 0x000fea0003800000 */
.L_x_857:
        /* <DEDUP_REMOVED lines=10> */
.L_x_860:
[----:B------:R-:W-:Y:S05]  /*1990*/  BSYNC B0 ;  /* 0x0000000000007941 */ /* 0x000fea0003800000 */
.L_x_859:
        /* <DEDUP_REMOVED lines=10> */
.L_x_862:
[----:B------:R-:W-:Y:S05]  /*1a40*/  BSYNC B0 ;  /* 0x0000000000007941 */ /* 0x000fea0003800000 */
.L_x_861:
        /* <DEDUP_REMOVED lines=10> */
.L_x_832:
        /* <DEDUP_REMOVED lines=8> */
[----:B------:R-:W-:Y:S01]  /*1b70*/  LEA.HI R26, R27, R163, RZ, 0x4 ;  /* 0x000000a31b1a7211 */ /* 0x000fe200078f20ff */
[----:B------:R-:W-:Y:S01]  /*1b80*/  USHF.R.S32.HI UR19, URZ, 0x1f, UR24 ;  /* 0x0000001f3f137899 */ /* 0x000fe20008011418 */
[----:B------:R-:W-:-:S03]  /*1b90*/  SHF.R.S32.HI R6, RZ, 0x3, R5 ;  /* 0x00000003ff067819 */ /* 0x000fc60000011405 */
[----:B------:R-:W-:Y:S01]  /*1ba0*/  PLOP3.LUT P1, PT, PT, PT, UP1, 0x80, 0x0 ;  /* 0x000000000000781c */ /* 0x000fe20003f2f018 */
[----:B------:R-:W-:Y:S01]  /*1bb0*/  @UP0 ULDC.64 UR4, c[0x0][0x240] ;  /* 0x0000900000040ab9 */ /* 0x000fe20000000a00 */
[----:B------:R-:W-:Y:S02]  /*1bc0*/  @!UP0 USHF.R.S32.HI UR7, URZ, 0x1f, UR23 ;  /* 0x0000001f3f078899 */ /* 0x000fe40008011417 */
[----:B------:R-:W-:Y:S02]  /*1bd0*/  @UP0 UIMAD.WIDE.U32 UR12, UR16, UR4, URZ ;  /* 0x00000004100c02a5 */ /* 0x000fe4000f8e003f */
[----:B------:R-:W-:Y:S02]  /*1be0*/  @UP1 UIADD3 UR29, UR11, UR6, URZ ;  /* 0x000000060b1d1290 */ /* 0x000fe4000fffe03f */
[----:B------:R-:W-:Y:S01]  /*1bf0*/  @UP0 UIMAD UR10, UR16, UR5, UR13 ;  /* 0x00000005100a02a4 */ /* 0x000fe2000f8e020d */
[----:B------:R-:W-:Y:S01]  /*1c00*/  @UP1 ULDC.64 UR8, c[0x0][0x248] ;  /* 0x0000920000081ab9 */ /* 0x000fe20000000a00 */
[----:B-1----:R-:W-:Y:S01]  /*1c10*/  IABS R0, R12 ;  /* 0x0000000c00007213 */ /* 0x002fe20000000000 */
[----:B------:R-:W-:Y:S01]  /*1c20*/  @!UP0 ULDC.64 UR4, c[0x0][0x228] ;  /* 0x00008a0000048ab9 */ /* 0x000fe20000000a00 */
[----:B------:R-:W-:-:S02]  /*1c30*/  @UP1 UIMAD.WIDE.U32 UR32, UR29, UR8, URZ ;  /* 0x000000081d2012a5 */ /* 0x000fc4000f8e003f */
[----:B------:R-:W-:Y:S01]  /*1c40*/  @!UP0 UIMAD UR7, UR7, UR4, URZ ;  /* 0x00000004070782a4 */ /* 0x000fe2000f8e023f */
[----:B------:R-:W-:Y:S01]  /*1c50*/  IMAD.MOV.U32 R7, RZ, RZ, R0 ;  /* 0x000000ffff077224 */ /* 0x000fe200078e0000 */
[----:B------:R-:W-:Y:S02]  /*1c60*/  @!UP0 UIMAD.WIDE.U32 UR30, UR23, UR4, URZ ;  /* 0x00000004171e82a5 */ /* 0x000fe4000f8e003f */
[----:B------:R-:W-:Y:S01]  /*1c70*/  @!UP0 UIMAD UR5, UR23, UR5, UR7 ;  /* 0x00000005170582a4 */ /* 0x000fe2000f8e0207 */
[----:B------:R-:W1:Y:S01]  /*1c80*/  I2F.RP R2, R7 ;  /* 0x0000000700027306 */ /* 0x000e620000209400 */
[----:B--2---:R-:W-:Y:S01]  /*1c90*/  IABS R4, R4 ;  /* 0x0000000400047213 */ /* 0x004fe20000000000 */
        /* <DEDUP_REMOVED lines=11> */
[----:B------:R-:W-:Y:S02]  /*1d50*/  IMAD.MOV.U32 R3, RZ, RZ, R4 ;  /* 0x000000ffff037224 */ /* 0x000fe400078e0004 */
[----:B------:R-:W-:Y:S02]  /*1d60*/  VIADD R4, R6, 0x50 ;  /* 0x0000005006047836 */ /* 0x000fe40000000000 */
[----:B------:R-:W-:-:S03]  /*1d70*/  IMAD.HI.U32 R2, R2, R3, RZ ;  /* 0x0000000302027227 */ /* 0x000fc600078e00ff */
[----:B------:R-:W-:Y:S01]  /*1d80*/  ISETP.GE.AND P3, PT, R4, UR14, PT ;  /* 0x0000000e04007c0c */ /* 0x000fe2000bf66270 */
[----:B------:R-:W-:-:S04]  /*1d90*/  IMAD.MOV R0, RZ, RZ, -R2 ;  /* 0x000000ffff007224 */ /* 0x000fc800078e0a02 */
[----:B------:R-:W-:Y:S02]  /*1da0*/  IMAD R0, R7, R0, R3 ;  /* 0x0000000007007224 */ /* 0x000fe400078e0203 */
[----:B------:R-:W-:-:S03]  /*1db0*/  VIADD R3, R6, 0x40 ;  /* 0x0000004006037836 */ /* 0x000fc60000000000 */
[----:B------:R-:W-:Y:S02]  /*1dc0*/  ISETP.GT.U32.AND P5, PT, R7, R0, PT ;  /* 0x000000000700720c */ /* 0x000fe40003fa4070 */
[----:B------:R-:W-:Y:S01]  /*1dd0*/  ISETP.GE.AND P4, PT, R3, UR14, PT ;  /* 0x0000000e03007c0c */ /* 0x000fe2000bf86270 */
[----:B------:R-:W-:-:S05]  /*1de0*/  VIADD R3, R6, 0x60 ;  /* 0x0000006006037836 */ /* 0x000fca0000000000 */
[----:B------:R-:W-:Y:S02]  /*1df0*/  ISETP.GE.AND P0, PT, R3, UR14, PT ;  /* 0x0000000e03007c0c */ /* 0x000fe4000bf06270 */
[----:B------:R-:W-:-:S03]  /*1e00*/  LOP3.LUT R3, R12, UR24, RZ, 0x3c, !PT ;  /* 0x000000180c037c12 */ /* 0x000fc6000f8e3cff */
[----:B------:R-:W-:Y:S01]  /*1e10*/  @!P5 IMAD.IADD R0, R0, 0x1, -R7 ;  /* 0x000000010000d824 */ /* 0x000fe200078e0a07 */
[----:B------:R-:W-:Y:S01]  /*1e20*/  ISETP.GE.AND P2, PT, R3, RZ, PT ;  /* 0x000000ff0300720c */ /* 0x000fe20003f46270 */
[----:B------:R-:W-:Y:S01]  /*1e30*/  @!P5 VIADD R2, R2, 0x1 ;  /* 0x000000010202d836 */ /* 0x000fe20000000000 */
[----:B------:R-:W-:Y:S02]  /*1e40*/  LOP3.LUT R3, R26, 0xfffffff0, RZ, 0xc0, !PT ;  /* 0xfffffff01a037812 */ /* 0x000fe400078ec0ff */
[----:B------:R-:W-:Y:S02]  /*1e50*/  ISETP.GE.U32.AND P6, PT, R0, R7, PT ;  /* 0x000000070000720c */ /* 0x000fe40003fc6070 */
[----:B------:R-:W-:Y:S01]  /*1e60*/  LOP3.LUT R0, R5, 0xfffffff8, RZ, 0xc0, !PT ;  /* 0xfffffff805007812 */ /* 0x000fe200078ec0ff */
[C---:B------:R-:W-:Y:S01]  /*1e70*/  IMAD.IADD R3, R163.reuse, 0x1, -R3 ;  /* 0x00000001a3037824 */ /* 0x040fe200078e0a03 */
[----:B------:R-:W-:Y:S02]  /*1e80*/  SHF.R.S32.HI R7, RZ, 0x1f, R6 ;  /* 0x0000001fff077819 */ /* 0x000fe40000011406 */
[----:B------:R-:W-:Y:S01]  /*1e90*/  ISETP.NE.AND P5, PT, R12, RZ, PT ;  /* 0x000000ff0c00720c */ /* 0x000fe20003fa5270 */
[----:B------:R-:W-:Y:S01]  /*1ea0*/  IMAD.IADD R24, R163, 0x1, -R0 ;  /* 0x00000001a3187824 */ /* 0x000fe200078e0a00 */
[----:B------:R-:W-:Y:S01]  /*1eb0*/  SHF.R.S32.HI R5, RZ, 0x1f, R3 ;  /* 0x0000001fff057819 */ /* 0x000fe20000011403 */
[----:B------:R-:W-:-:S02]  /*1ec0*/  IMAD.SHL.U32 R0, R6, 0x40, RZ ;  /* 0x0000004006007824 */ /* 0x000fc400078e00ff */
[----:B------:R-:W-:Y:S02]  /*1ed0*/  IMAD.SHL.U32 R136, R24, 0x8, RZ ;  /* 0x0000000818887824 */ /* 0x000fe400078e00ff */
[----:B------:R-:W-:Y:S01]  /*1ee0*/  IMAD.WIDE R8, R8, 0x80, R6 ;  /* 0x0000008008087825 */ /* 0x000fe200078e0206 */
        /* <DEDUP_REMOVED lines=15> */
.L_x_863:
[----:B------:R-:W-:Y:S01]  /*1fe0*/  @UP1 UIADD3 UR4, UR11, UR6, URZ ;  /* 0x000000060b041290 */ /* 0x000fe2000fffe03f */
[----:B------:R-:W-:Y:S02]  /*1ff0*/  SHF.R.U32.HI R0, RZ, 0x3, R0 ;  /* 0x00000003ff007819 */ /* 0x000fe40000011600 */
        /* <DEDUP_REMOVED lines=21> */
.L_x_864:
[----:B------:R-:W-:Y:S01]  /*2150*/  @P6 VIADD R2, R2, 0x1 ;  /* 0x0000000102026836 */ /* 0x000fe20000000000 */
[----:B------:R-:W-:Y:S01]  /*2160*/  IADD3 R166, R136, 0x40, RZ ;  /* 0x0000004088a67810 */ /* 0x000fe20007ffe0ff */
[----:B------:R-:W-:Y:S01]  /*2170*/  IMAD R10, R7, UR8, RZ ;  /* 0x00000008070a7c24 */ /* 0x000fe2000f8e02ff */
[----:B------:R-:W-:Y:S01]  /*2180*/  ULDC.64 UR4, c[0x0][0x258] ;  /* 0x0000960000047ab9 */ /* 0x000fe20000000a00 */
[C---:B------:R-:W-:Y:S01]  /*2190*/  IMAD.WIDE.U32 R4, R6.reuse, UR8, R136 ;  /* 0x0000000806047c25 */ /* 0x040fe2000f8e0088 */
[C---:B------:R-:W-:Y:S01]  /*21a0*/  ISETP.GE.AND P6, PT, R6.reuse, UR14, PT ;  /* 0x0000000e06007c0c */ /* 0x040fe2000bfc6270 */
[----:B------:R-:W-:Y:S01]  /*21b0*/  BSSY B0, `(.L_x_865) ;  /* 0x000004a000007945 */ /* 0x000fe20003800000 */
[----:B------:R-:W-:Y:S01]  /*21c0*/  IADD3 R20, R6, 0x10, RZ ;  /* 0x0000001006147810 */ /* 0x000fe20007ffe0ff */
[----:B------:R-:W-:Y:S01]  /*21d0*/  IMAD.SHL.U32 R243, R0, 0x8, RZ ;  /* 0x0000000800f37824 */ /* 0x000fe200078e00ff */
[----:B------:R-:W-:Y:S01]  /*21e0*/  MOV R0, R2 ;  /* 0x0000000200007202 */ /* 0x000fe20000000f00 */
[C---:B------:R-:W-:Y:S01]  /*21f0*/  IMAD R10, R6.reuse, UR9, R10 ;  /* 0x00000009060a7c24 */ /* 0x040fe2000f8e020a */
[----:B------:R-:W-:Y:S01]  /*2200*/  LOP3.LUT R2, R23, 0xfffffff8, RZ, 0xc0, !PT ;  /* 0xfffffff817027812 */ /* 0x000fe200078ec0ff */
[----:B------:R-:W-:Y:S01]  /*2210*/  VIADD R19, R6, 0x20 ;  /* 0x0000002006137836 */ /* 0x000fe20000000000 */
[----:B------:R-:W-:Y:S01]  /*2220*/  IADD3 R4, P1, R4, UR32, RZ ;  /* 0x0000002004047c10 */ /* 0x000fe2000ff3e0ff */
[----:B------:R-:W-:Y:S01]  /*2230*/  @!P2 IMAD.MOV R0, RZ, RZ, -R0 ;  /* 0x000000ffff00a224 */ /* 0x000fe200078e0a00 */
[----:B------:R-:W-:Y:S01]  /*2240*/  IADD3 R21, R3, -R2, RZ ;  /* 0x8000000203157210 */ /* 0x000fe20007ffe0ff */
[----:B------:R-:W-:Y:S01]  /*2250*/  IMAD.WIDE.U32 R2, R6, UR6, R136 ;  /* 0x0000000606027c25 */ /* 0x000fe2000f8e0088 */
[----:B------:R-:W-:Y:S01]  /*2260*/  IADD3.X R5, R5, UR29, R10, P1, !PT ;  /* 0x0000001d05057c10 */ /* 0x000fe20008ffe40a */
[----:B------:R-:W1:Y:S01]  /*2270*/  S2UR UR29, SR_CgaCtaId ;  /* 0x00000000001d79c3 */ /* 0x000e620000008800 */
[----:B------:R-:W-:Y:S01]  /*2280*/  LOP3.LUT R243, R11, 0xfffffe00, R243, 0xf8, !PT ;  /* 0xfffffe000bf37812 */ /* 0x000fe200078ef8f3 */
[----:B------:R-:W-:Y:S01]  /*2290*/  IMAD R10, R7, UR6, RZ ;  /* 0x00000006070a7c24 */ /* 0x000fe2000f8e02ff */
[----:B------:R-:W-:-:S02]  /*22a0*/  IADD3 R2, P2, R2, UR30, RZ ;  /* 0x0000001e02027c10 */ /* 0x000fc4000ff5e0ff */
[----:B------:R-:W-:Y:S01]  /*22b0*/  IADD3 R14, P1, R136, UR12, RZ ;  /* 0x0000000c880e7c10 */ /* 0x000fe2000ff3e0ff */
[----:B------:R-:W-:Y:S01]  /*22c0*/  IMAD R11, R6, UR7, R10 ;  /* 0x00000007060b7c24 */ /* 0x000fe2000f8e020a */
[----:B------:R-:W-:Y:S01]  /*22d0*/  @!P5 LOP3.LUT R0, RZ, R12, RZ, 0x33, !PT ;  /* 0x0000000cff00d212 */ /* 0x000fe200078e33ff */
[----:B------:R-:W-:Y:S01]  /*22e0*/  IMAD.U32 R12, RZ, RZ, UR4 ;  /* 0x00000004ff0c7e24 */ /* 0x000fe2000f8e00ff */
[----:B------:R-:W-:Y:S01]  /*22f0*/  IADD3.X R15, R137, UR10, RZ, P1, !PT ;  /* 0x0000000a890f7c10 */ /* 0x000fe20008ffe4ff */
[----:B------:R-:W-:Y:S01]  /*2300*/  ULDC.64 UR10, c[0x0][0x268] ;  /* 0x00009a00000a7ab9 */ /* 0x000fe20000000a00 */
[----:B------:R-:W-:Y:S01]  /*2310*/  IADD3.X R3, R3, UR13, R11, P2, !PT ;  /* 0x0000000d03037c10 */ /* 0x000fe200097fe40b */
[----:B------:R-:W-:Y:S01]  /*2320*/  ULDC.64 UR12, c[0x0][0x260] ;  /* 0x00009800000c7ab9 */ /* 0x000fe20000000a00 */
[----:B------:R-:W-:Y:S01]  /*2330*/  SHF.R.S32.HI R10, RZ, 0x1f, R0 ;  /* 0x0000001fff0a7819 */ /* 0x000fe20000011400 */
[----:B------:R-:W-:Y:S01]  /*2340*/  IMAD.WIDE.U32 R30, R0, UR12, R4 ;  /* 0x0000000c001e7c25 */ /* 0x000fe2000f8e0004 */
[----:B------:R-:W-:Y:S01]  /*2350*/  UIMAD UR4, UR19, UR4, URZ ;  /* 0x00000004130472a4 */ /* 0x000fe2000f8e023f */
[----:B------:R-:W-:-:S02]  /*2360*/  ISETP.GE.AND P5, PT, R20, UR14, PT ;  /* 0x0000000e14007c0c */ /* 0x000fc4000bfa6270 */
[----:B------:R-:W-:Y:S01]  /*2370*/  IMAD.WIDE.U32 R28, R0, UR10, R2 ;  /* 0x0000000a001c7c25 */ /* 0x000fe2000f8e0002 */
[----:B------:R2:W-:Y:S01]  /*2380*/  STL.64 [R1+0x78], R30 ;  /* 0x0000781e01007387 */ /* 0x0005e20000100a00 */
[----:B------:R-:W-:Y:S01]  /*2390*/  UIMAD UR5, UR24, UR5, UR4 ;  /* 0x00000005180572a4 */ /* 0x000fe2000f8e0204 */
[----:B------:R-:W-:Y:S01]  /*23a0*/  R2P PR, R21, 0x6 ;  /* 0x0000000615007804 */ /* 0x000fe20000000000 */
[C---:B------:R-:W-:Y:S01]  /*23b0*/  IMAD R4, R10.reuse, UR10, RZ ;  /* 0x0000000a0a047c24 */ /* 0x040fe2000f8e02ff */
[----:B------:R2:W-:Y:S01]  /*23c0*/  STL.64 [R1+0x88], R28 ;  /* 0x0000881c01007387 */ /* 0x0005e20000100a00 */
[----:B------:R-:W-:Y:S01]  /*23d0*/  IMAD R11, R10, UR12, RZ ;  /* 0x0000000c0a0b7c24 */ /* 0x000fe2000f8e02ff */
[----:B------:R-:W-:Y:S01]  /*23e0*/  UMOV UR4, 0x400 ;  /* 0x0000040000047882 */ /* 0x000fe20000000000 */
[----:B------:R-:W-:Y:S01]  /*23f0*/  IMAD.WIDE.U32 R14, R12, UR24, R14 ;  /* 0x000000180c0e7c25 */ /* 0x000fe2000f8e000e */
[----:B------:R2:W-:Y:S01]  /*2400*/  STL [R1+0x44], R166 ;  /* 0x000044a601007387 */ /* 0x0005e20000100800 */
[----:B-1----:R-:W-:Y:S01]  /*2410*/  ULEA UR4, UR29, UR4, 0x18 ;  /* 0x000000041d047291 */ /* 0x002fe2000f8ec03f */
[----:B------:R-:W-:Y:S01]  /*2420*/  MOV R2, 0x20 ;  /* 0x0000002000027802 */ /* 0x000fe20000000f00 */
[----:B------:R-:W-:-:S02]  /*2430*/  IMAD R25, R0, UR11, R4 ;  /* 0x0000000b00197c24 */ /* 0x000fc4000f8e0204 */
[----:B------:R-:W-:Y:S01]  /*2440*/  IMAD.MOV.U32 R4, RZ, RZ, 0x10 ;  /* 0x00000010ff047424 */ /* 0x000fe200078e00ff */
[----:B------:R-:W-:Y:S01]  /*2450*/  SEL R2, R2, 0xffffffe0, !P2 ;  /* 0xffffffe002027807 */ /* 0x000fe20005000000 */
[----:B------:R-:W-:Y:S01]  /*2460*/  IMAD R22, R0, UR13, R11 ;  /* 0x0000000d00167c24 */ /* 0x000fe2000f8e020b */
[----:B------:R-:W-:Y:S01]  /*2470*/  LEA R243, R243, UR4, 0x1 ;  /* 0x00000004f3f37c11 */ /* 0x000fe2000f8e08ff */
[----:B------:R-:W-:Y:S01]  /*2480*/  VIADD R11, R15, UR5 ;  /* 0x000000050f0b7c36 */ /* 0x000fe20008000000 */
        /* <DEDUP_REMOVED lines=28> */
.L_x_866:
[----:B------:R-:W-:Y:S05]  /*2650*/  BSYNC B0 ;  /* 0x0000000000007941 */ /* 0x000fea0003800000 */
.L_x_865:
        /* <DEDUP_REMOVED lines=33> */
.L_x_868:
[----:B------:R-:W-:Y:S05]  /*2870*/  BSYNC B0 ;  /* 0x0000000000007941 */ /* 0x000fea0003800000 */
.L_x_867:
        /* <DEDUP_REMOVED lines=34> */
.L_x_870:
[----:B------:R-:W-:Y:S05]  /*2aa0*/  BSYNC B0 ;  /* 0x0000000000007941 */ /* 0x000fea0003800000 */
.L_x_869:
        /* <DEDUP_REMOVED lines=33> */
.L_x_872:
[----:B------:R-:W-:Y:S05]  /*2cc0*/  BSYNC B0 ;  /* 0x0000000000007941 */ /* 0x000fea0003800000 */
.L_x_871:
        /* <DEDUP_REMOVED lines=31> */
.L_x_874:
[----:B------:R-:W-:Y:S05]  /*2ec0*/  BSYNC B0 ;  /* 0x0000000000007941 */ /* 0x000fea0003800000 */
.L_x_873:
        /* <DEDUP_REMOVED lines=31> */
.L_x_876:
[----:B------:R-:W-:Y:S05]  /*30c0*/  BSYNC B0 ;  /* 0x0000000000007941 */ /* 0x000fea0003800000 */
.L_x_875:
        /* <DEDUP_REMOVED lines=31> */
.L_x_878:
[----:B------:R-:W-:Y:S05]  /*32c0*/  BSYNC B0 ;  /* 0x0000000000007941 */ /* 0x000fea0003800000 */
.L_x_877:
        /* <DEDUP_REMOVED lines=31> */
.L_x_880:
[----:B------:R-:W-:Y:S05]  /*34c0*/  BSYNC B0 ;  /* 0x0000000000007941 */ /* 0x000fea0003800000 */
.L_x_879:
[----:B------:R-:W-:Y:S01]  /*34d0*/  IMAD.IADD R165, R31, 0x1, R22 ;  /* 0x000000011fa57824 */ /* 0x000fe200078e0216 */
[----:B------:R-:W-:Y:S01]  /*34e0*/  MOV R164, R30 ;  /* 0x0000001e00a47202 */ /* 0x000fe20000000f00 */
[----:B------:R-:W-:Y:S01]  /*34f0*/  USHF.L.U64.HI UR31, UR8, 0x6, UR9 ;  /* 0x00000006081f7899 */ /* 0x000fe20008010209 */
[----:B------:R-:W-:Y:S01]  /*3500*/  ISETP.GE.AND P0, PT, R6, UR5, PT ;  /* 0x0000000506007c0c */ /* 0x000fe2000bf06270 */
[----:B------:R-:W-:Y:S01]  /*3510*/  USHF.R.S32.HI UR34, URZ, 0x1f, UR29 ;  /* 0x0000001f3f227899 */ /* 0x000fe2000801141d */
[----:B------:R-:W-:Y:S01]  /*3520*/  IMAD.U32 R161, RZ, RZ, UR30 ;  /* 0x0000001effa17e24 */ /* 0x000fe2000f8e00ff */
[----:B------:R2:W-:Y:S01]  /*3530*/  STL.64 [R1+0x70], R164 ;  /* 0x000070a401007387 */ /* 0x0005e20000100a00 */
[----:B------:R-:W-:Y:S01]  /*3540*/  UIMAD UR10, UR31, UR29, URZ ;  /* 0x0000001d1f0a72a4 */ /* 0x000fe2000f8e023f */
[----:B------:R-:W-:Y:S01]  /*3550*/  BSSY B0, `(.L_x_881) ;  /* 0x000001c000007945 */ /* 0x000fe20003800000 */
[----:B-1----:R-:W-:Y:S01]  /*3560*/  IMAD.WIDE.U32 R8, R161, UR29, R164 ;  /* 0x0000001da1087c25 */ /* 0x002fe2000f8e00a4 */
[----:B------:R-:W-:Y:S01]  /*3570*/  ISETP.GE.AND P5, PT, R20, UR5, PT ;  /* 0x0000000514007c0c */ /* 0x000fe2000bfa6270 */
[----:B------:R-:W-:Y:S01]  /*3580*/  UIMAD UR10, UR34, UR30, UR10 ;  /* 0x0000001e220a72a4 */ /* 0x000fe2000f8e020a */
[----:B------:R-:W-:-:S02]  /*3590*/  ISETP.GE.AND P4, PT, R19, UR5, PT ;  /* 0x0000000513007c0c */ /* 0x000fc4000bf86270 */
[----:B------:R-:W-:-:S03]  /*35a0*/  ISETP.GE.AND P3, PT, R18, UR5, PT ;  /* 0x0000000512007c0c */ /* 0x000fc6000bf66270 */
[----:B------:R-:W-:Y:S01]  /*35b0*/  VIADD R11, R9, UR10 ;  /* 0x0000000a090b7c36 */ /* 0x000fe20008000000 */
[----:B------:R-:W-:Y:S09]  /*35c0*/  @P0 BRA `(.L_x_882) ;  /* 0x0000000000500947 */ /* 0x000ff20003800000 */
        /* <DEDUP_REMOVED lines=20> */
.L_x_882:
[----:B------:R-:W-:Y:S05]  /*3710*/  BSYNC B0 ;  /* 0x0000000000007941 */ /* 0x000fea0003800000 */
.L_x_881:
        /* <DEDUP_REMOVED lines=26> */
.L_x_884:
[----:B------:R-:W-:Y:S05]  /*38c0*/  BSYNC B0 ;  /* 0x0000000000007941 */ /* 0x000fea0003800000 */
.L_x_883:
[----:B------:R-:W-:Y:S04]  /*38d0*/  BSSY B0, `(.L_x_885) ;  /* 0x000001b000007945 */ /* 0x000fe80003800000 */
        /* <DEDUP_REMOVED lines=26> */
.L_x_886:
[----:B------:R-:W-:Y:S05]  /*3a80*/  BSYNC B0 ;  /* 0x0000000000007941 */ /* 0x000fea0003800000 */
.L_x_885:
        /* <DEDUP_REMOVED lines=27> */
.L_x_888:
[----:B------:R-:W-:Y:S05]  /*3c40*/  BSYNC B0 ;  /* 0x0000000000007941 */ /* 0x000fea0003800000 */
.L_x_887:
        /* <DEDUP_REMOVED lines=9> */
[----:B------:R-:W-:Y:S02]  /*3ce0*/  @UP1 UMOV UR37, UR19 ;  /* 0x0000001300251c82 */ /* 0x000fe40008000000 */
[----:B------:R-:W-:Y:S01]  /*3cf0*/  @UP1 UIMAD.WIDE.U32 UR36, UR23, UR10, UR36 ;  /* 0x0000000a172412a5 */ /* 0x000fe2000f8e0024 */
[----:B------:R-:W-:-:S04]  /*3d00*/  DEPBAR.LE SB0, 0x0 ;  /* 0x000080000000791a */ /* 0x000fc80000000000 */
[----:B------:R-:W-:Y:S02]  /*3d10*/  @UP1 UIMAD UR11, UR23, UR11, UR35 ;  /* 0x0000000b170b12a4 */ /* 0x000fe4000f8e0223 */
[----:B------:R-:W-:Y:S02]  /*3d20*/  @UP1 ULEA UR12, UP0, UR36, UR12, 0x2 ;  /* 0x0000000c240c1291 */ /* 0x000fe4000f80103f */
[----:B------:R-:W-:Y:S01]  /*3d30*/  @UP1 UIADD3 UR11, UR37, UR11, URZ ;  /* 0x0000000b250b1290 */ /* 0x000fe2000fffe03f */
[----:B------:R-:W-:Y:S01]  /*3d40*/  SHF.R.S32.HI R5, RZ, 0x4, R26 ;  /* 0x00000004ff057819 */ /* 0x000fe2000001141a */
[----:B------:R-:W-:Y:S02]  /*3d50*/  @UP1 ULDC UR10, c[0x0][0x2e8] ;  /* 0x0000ba00000a1ab9 */ /* 0x000fe40000000800 */
[----:B------:R-:W-:Y:S01]  /*3d60*/  @UP1 ULEA.HI.X UR13, UR36, UR13, UR11, 0x2, UP0 ;  /* 0x0000000d240d1291 */ /* 0x000fe200080f140b */
[----:B-1----:R-:W-:-:S05]  /*3d70*/  IMAD.U32 R8, RZ, RZ, UR12 ;  /* 0x0000000cff087e24 */ /* 0x002fca000f8e00ff */
[----:B------:R-:W-:-:S05]  /*3d80*/  IMAD.U32 R9, RZ, RZ, UR13 ;  /* 0x0000000dff097e24 */ /* 0x000fca000f8e00ff */
[----:B------:R1:W5:Y:S01]  /*3d90*/  @P0 LDG.E R8, desc[UR26][R8.64] ;  /* 0x0000001a08080981 */ /* 0x000362000c1e1900 */
[----:B------:R-:W-:Y:S01]  /*3da0*/  IMAD.SHL.U32 R0, R24, 0x40, RZ ;  /* 0x0000004018007824 */ /* 0x000fe200078e00ff */
[----:B------:R-:W-:Y:S01]  /*3db0*/  LEA.HI R3, R26, R5, RZ, 0x1 ;  /* 0x000000051a037211 */ /* 0x000fe200078f08ff */
[----:B------:R-:W-:Y:S01]  /*3dc0*/  IMAD.IADD R11, R29, 0x1, R25 ;  /* 0x000000011d0b7824 */ /* 0x000fe200078e0219 */
[C---:B------:R-:W-:Y:S01]  /*3dd0*/  ISETP.GE.AND P1, PT, R6.reuse, UR5, PT ;  /* 0x0000000506007c0c */ /* 0x040fe2000bf26270 */
[----:B------:R-:W-:Y:S01]  /*3de0*/  BAR.SYNC.DEFER_BLOCKING 0x0 ;  /* 0x0000000000007b1d */ /* 0x000fe20000010000 */
[----:B------:R-:W-:Y:S01]  /*3df0*/  IMAD.SHL.U32 R6, R6, 0x8, RZ ;  /* 0x0000000806067824 */ /* 0x000fe200078e00ff */
[----:B------:R-:W-:Y:S01]  /*3e00*/  LOP3.LUT R0, R0, 0x1c0, RZ, 0xc0, !PT ;  /* 0x000001c000007812 */ /* 0x000fe200078ec0ff */
[----:B------:R-:W-:Y:S01]  /*3e10*/  IMAD.MOV.U32 R10, RZ, RZ, R28 ;  /* 0x000000ffff0a7224 */ /* 0x000fe200078e001c */
[----:B------:R-:W-:Y:S01]  /*3e20*/  LOP3.LUT R3, R3, 0xfffffffe, RZ, 0xc0, !PT ;  /* 0xfffffffe03037812 */ /* 0x000fe200078ec0ff */
[----:B------:R-:W-:Y:S01]  /*3e30*/  USHF.L.U64.HI UR12, UR6, 0x6, UR7 ;  /* 0x00000006060c7899 */ /* 0x000fe20008010207 */
[----:B------:R-:W-:Y:S01]  /*3e40*/  LOP3.LUT R7, R0, 0x8, R6, 0xf8, !PT ;  /* 0x0000000800077812 */ /* 0x000fe200078ef806 */
[----:B------:R-:W-:Y:S01]  /*3e50*/  IMAD.SHL.U32 R6, R21, 0x40, RZ ;  /* 0x0000004015067824 */ /* 0x000fe200078e00ff */
[----:B------:R-:W-:Y:S01]  /*3e60*/  SHF.R.U32.HI R0, RZ, 0x3, R0 ;  /* 0x00000003ff007819 */ /* 0x000fe20000011600 */
[----:B------:R-:W-:Y:S01]  /*3e70*/  IMAD.IADD R3, R5, 0x1, -R3 ;  /* 0x0000000105037824 */ /* 0x000fe200078e0a03 */
[----:B------:R2:W-:Y:S01]  /*3e80*/  STL.64 [R1+0x80], R10 ;  /* 0x0000800a01007387 */ /* 0x0005e20000100a00 */
[----:B------:R-:W-:Y:S01]  /*3e90*/  LEA.HI R162, R27, R163, RZ, 0x5 ;  /* 0x000000a31ba27211 */ /* 0x000fe200078f28ff */
[----:B------:R-:W-:Y:S01]  /*3ea0*/  USHF.L.U32 UR13, UR6, 0x6, URZ ;  /* 0x00000006060d7899 */ /* 0x000fe2000800063f */
[----:B------:R-:W-:Y:S01]  /*3eb0*/  LOP3.LUT R7, R7, R0, RZ, 0x3c, !PT ;  /* 0x0000000007077212 */ /* 0x000fe200078e3cff */
[C---:B------:R-:W-:Y:S01]  /*3ec0*/  IMAD.SHL.U32 R5, R3.reuse, 0x8, RZ ;  /* 0x0000000803057824 */ /* 0x040fe200078e00ff */
[----:B------:R-:W-:Y:S01]  /*3ed0*/  LOP3.LUT R0, R6, 0x1c0, RZ, 0xc0, !PT ;  /* 0x000001c006007812 */ /* 0x000fe200078ec0ff */
[----:B------:R-:W-:Y:S01]  /*3ee0*/  UMOV UR19, URZ ;  /* 0x0000003f00137c82 */ /* 0x000fe20008000000 */
[----:B------:R-:W-:Y:S01]  /*3ef0*/  SHF.R.S32.HI R160, RZ, 0x5, R162 ;  /* 0x00000005ffa07819 */ /* 0x000fe200000114a2 */
[----:B------:R-:W-:Y:S01]  /*3f00*/  BSSY B0, `(.L_x_889) ;  /* 0x000002d000007945 */ /* 0x000fe20003800000 */
[----:B------:R-:W-:Y:S01]  /*3f10*/  LOP3.LUT R6, R0, 0x8, R5, 0xf8, !PT ;  /* 0x0000000800067812 */ /* 0x000fe200078ef805 */
[----:B-1----:R-:W5:Y:S01]  /*3f20*/  @P0 MUFU.RCP R9, UR10 ;  /* 0x0000000a00090d08 */ /* 0x002f620008001000 */
[----:B------:R-:W-:Y:S01]  /*3f30*/  SHF.R.U32.HI R5, RZ, 0x3, R0 ;  /* 0x00000003ff057819 */ /* 0x000fe20000011600 */
[----:B------:R-:W-:Y:S01]  /*3f40*/  UIMAD UR10, UR12, UR29, URZ ;  /* 0x0000001d0c0a72a4 */ /* 0x000fe2000f8e023f */
[----:B------:R-:W-:Y:S01]  /*3f50*/  IMAD R0, R3, 0x200, R7 ;  /* 0x0000020003007824 */ /* 0x000fe200078e0207 */
[----:B------:R2:W-:Y:S01]  /*3f60*/  @P1 STS.128 [R243+0xc000], RZ ;  /* 0x00c000fff3001388 */ /* 0x0005e20000000c00 */
[----:B------:R-:W-:Y:S01]  /*3f70*/  LOP3.LUT R138, R6, R5, RZ, 0x3c, !PT ;  /* 0x00000005068a7212 */ /* 0x000fe200078e3cff */
[----:B------:R-:W-:Y:S01]  /*3f80*/  IMAD.U32 R6, RZ, RZ, UR29 ;  /* 0x0000001dff067e24 */ /* 0x000fe2000f8e00ff */
[----:B------:R-:W-:Y:S01]  /*3f90*/  UIMAD UR10, UR34, UR13, UR10 ;  /* 0x0000000d220a72a4 */ /* 0x000fe2000f8e020a */
[----:B------:R2:W-:Y:S01]  /*3fa0*/  @P1 STS.128 [R243+0xe000], RZ ;  /* 0x00e000fff3001388 */ /* 0x0005e20000000c00 */
[----:B------:R-:W-:Y:S01]  /*3fb0*/  ISETP.GE.AND P5, PT, R20, UR5, PT ;  /* 0x0000000514007c0c */ /* 0x000fe2000bfa6270 */
[----:B------:R-:W-:Y:S01]  /*3fc0*/  IMAD.WIDE.U32 R6, R6, UR13, R10 ;  /* 0x0000000d06067c25 */ /* 0x000fe2000f8e000a */
[----:B------:R-:W-:-:S02]  /*3fd0*/  ISETP.GE.AND P4, PT, R19, UR5, PT ;  /* 0x0000000513007c0c */ /* 0x000fc4000bf86270 */
[----:B------:R-:W-:Y:S02]  /*3fe0*/  ISETP.GE.AND P3, PT, R18, UR5, PT ;  /* 0x0000000512007c0c */ /* 0x000fe4000bf66270 */
[----:B------:R-:W-:Y:S01]  /*3ff0*/  LEA R224, R0, UR4, 0x1 ;  /* 0x0000000400e07c11 */ /* 0x000fe2000f8e08ff */
[----:B-----5:R-:W-:Y:S01]  /*4000*/  @P0 FMUL.FTZ R9, R8, R9 ;  /* 0x0000000908090220 */ /* 0x020fe20000410000 */
[----:B------:R-:W-:-:S04]  /*4010*/  IMAD.SHL.U32 R8, R23, 0x40, RZ ;  /* 0x0000004017087824 */ /* 0x000fc800078e00ff */
[----:B------:R-:W-:Y:S01]  /*4020*/  @P0 R2UR UR11, R9 ;  /* 0x00000000090b02ca */ /* 0x000fe200000e0000 */
[----:B------:R-:W-:Y:S01]  /*4030*/  VIADD R9, R7, UR10 ;  /* 0x0000000a07097c36 */ /* 0x000fe20008000000 */
[----:B------:R-:W-:-:S05]  /*4040*/  LOP3.LUT R139, R8, 0xfffffe00, RZ, 0xc0, !PT ;  /* 0xfffffe00088b7812 */ /* 0x000fca00078ec0ff */
[----:B------:R-:W-:-:S04]  /*4050*/  IMAD R3, R160, 0x400, R139 ;  /* 0x00000400a0037824 */ /* 0x000fc800078e028b */
[----:B------:R-:W-:Y:S02]  /*4060*/  IMAD.IADD R3, R138, 0x1, R3 ;  /* 0x000000018a037824 */ /* 0x000fe400078e0203 */
[----:B------:R-:W-:Y:S01]  /*4070*/  @UP1 UMOV UR19, UR11 ;  /* 0x0000000b00131c82 */ /* 0x000fe20008000000 */
[----:B--2---:R-:W-:Y:S05]  /*4080*/  @P1 BRA `(.L_x_890) ;  /* 0x0000000000501947 */ /* 0x004fea0003800000 */
        /* <DEDUP_REMOVED lines=14> */
[----:B--2---:R-:W-:-:S04]  /*4170*/  LEA R10, P0, R6, UR10, 0x1 ;  /* 0x0000000a060a7c11 */ /* 0x004fc8000f8008ff */
[----:B------:R-:W-:-:S05]  /*4180*/  LEA.HI.X R11, R6, UR11, R9, 0x1, P0 ;  /* 0x0000000b060b7c11 */ /* 0x000fca00080f0c09 */
[----:B------:R-:W-:Y:S01]  /*4190*/  @!PT LDS RZ, [RZ] ;  /* 0x00000000fffff984 */ /* 0x000fe20000000800 */
[----:B------:R-:W-:Y:S01]  /*41a0*/  @!PT LDS RZ, [RZ] ;  /* 0x00000000fffff984 */ /* 0x000fe20000000800 */
[----:B------:R-:W-:Y:S01]  /*41b0*/  @!PT LDS RZ, [RZ] ;  /* 0x00000000fffff984 */ /* 0x000fe20000000800 */
[----:B------:R1:W-:Y:S04]  /*41c0*/  LDGSTS.E.BYPASS.LTC128B.128 [R243+0xe000], desc[UR26][R10.64+0x80] ;  /* 0x0e0000800af37fae */ /* 0x0003e8000b901d5a */
.L_x_890:
[----:B------:R-:W-:Y:S05]  /*41d0*/  BSYNC B0 ;  /* 0x0000000000007941 */ /* 0x000fea0003800000 */
.L_x_889:
        /* <DEDUP_REMOVED lines=12> */
[----:B-12---:R-:W1:Y:S01]  /*42a0*/  @!P1 LDC.64 R10, c[0x0][0x220] ;  /* 0x00008800ff0a9b82 */ /* 0x006e620000000a00 */
        /* <DEDUP_REMOVED lines=16> */
.L_x_892:
[----:B------:R-:W-:Y:S05]  /*43b0*/  BSYNC B0 ;  /* 0x0000000000007941 */ /* 0x000fea0003800000 */
.L_x_891:
        /* <DEDUP_REMOVED lines=29> */
.L_x_894:
[----:B------:R-:W-:Y:S05]  /*4590*/  BSYNC B0 ;  /* 0x0000000000007941 */ /* 0x000fea0003800000 */
.L_x_893:
        /* <DEDUP_REMOVED lines=29> */
.L_x_896:
[----:B------:R-:W-:Y:S05]  /*4770*/  BSYNC B0 ;  /* 0x0000000000007941 */ /* 0x000fea0003800000 */
.L_x_895:
[----:B-12---:R-:W-:Y:S01]  /*4780*/  LDSM.16.M88.4 R8, [R231+0x2000] ;  /* 0x00200000e708783b */ /* 0x006fe20000000200 */
[----:B------:R-:W-:Y:S01]  /*4790*/  R2P PR, R24, 0x6 ;  /* 0x0000000618007804 */ /* 0x000fe20000000000 */
[C---:B------:R-:W-:Y:S01]  /*47a0*/  VIADD R0, R224.reuse, 0x8000 ;  /* 0x00008000e0007836 */ /* 0x040fe20000000000 */
[----:B------:R-:W-:Y:S01]  /*47b0*/  UIADD3 UR5, UR28, 0x1, -UR18 ;  /* 0x000000011c057890 */ /* 0x000fe2000fffe812 */
[----:B------:R-:W1:Y:S01]  /*47c0*/  LDSM.16.M88.4 R32, [R224+0x8800] ;  /* 0x00880000e020783b */ /* 0x000e620000000200 */
[----:B------:R-:W-:Y:S01]  /*47d0*/  VIADD R235, R224, 0x8020 ;  /* 0x00008020e0eb7836 */ /* 0x000fe20000000000 */
[----:B------:R-:W-:Y:S01]  /*47e0*/  UIADD3 UR10, UR28, -UR18, URZ ;  /* 0x800000121c0a7290 */ /* 0x000fe2000fffe03f */
[--C-:B------:R-:W-:Y:S01]  /*47f0*/  IMAD R232, R4, 0x2, R231.reuse ;  /* 0x0000000204e87824 */ /* 0x100fe200078e02e7 */
[----:B------:R-:W2:Y:S01]  /*4800*/  LDSM.16.M88.4 R28, [R224+0x9000] ;  /* 0x00900000e01c783b */ /* 0x000ea20000000200 */
[C---:B------:R-:W-:Y:S01]  /*4810*/  IMAD R234, R2.reuse, 0x2, R231 ;  /* 0x0000000202ea7824 */ /* 0x040fe200078e02e7 */
[----:B------:R-:W-:Y:S01]  /*4820*/  UIADD3 UR5, UR5, UR21, URZ ;  /* 0x0000001505057290 */ /* 0x000fe2000fffe03f */
[----:B------:R-:W-:Y:S01]  /*4830*/  IMAD R233, R2, 0x2, R232 ;  /* 0x0000000202e97824 */ /* 0x000fe200078e02e8 */
[----:B------:R-:W-:Y:S01]  /*4840*/  LDSM.16.M88.4 R12, [R231] ;  /* 0x00000000e70c783b */ /* 0x000fe20000000200 */
[----:B------:R-:W-:Y:S01]  /*4850*/  IMAD.U32 R6, RZ, RZ, UR28 ;  /* 0x0000001cff067e24 */ /* 0x000fe2000f8e00ff */
[----:B------:R-:W-:Y:S01]  /*4860*/  UISETP.GT.AND UP0, UPT, UR29, UR15, UPT ;  /* 0x0000000f1d00728c */ /* 0x000fe2000bf04270 */
[----:B------:R-:W-:Y:S01]  /*4870*/  @P1 VIADD R235, R0, 0xffffffe0 ;  /* 0xffffffe000eb1836 */ /* 0x000fe20000000000 */
[----:B------:R-:W5:Y:S01]  /*4880*/  LDSM.16.M88.4 R20, [R224+0x8000] ;  /* 0x00800000e014783b */ /* 0x000f620000000200 */
[----:B------:R-:W-:-:S02]  /*4890*/  IMAD.MOV.U32 R0, RZ, RZ, 0x40 ;  /* 0x00000040ff007424 */ /* 0x000fc400078e00ff */
[----:B------:R-:W-:Y:S01]  /*48a0*/  IMAD.U32 R7, RZ, RZ, UR10 ;  /* 0x0000000aff077e24 */ /* 0x000fe2000f8e00ff */
[----:B------:R-:W5:Y:S01]  /*48b0*/  LDSM.16.M88.4 R24, [R224+0x9800] ;  /* 0x00980000e018783b */ /* 0x000f620000000200 */
[C---:B------:R-:W-:Y:S01]  /*48c0*/  VIADD R242, R235.reuse, 0x800 ;  /* 0x00000800ebf27836 */ /* 0x040fe20000000000 */
[----:B------:R-:W-:Y:S01]  /*48d0*/  SEL R0, R0, 0xffffffc0, !P2 ;  /* 0xffffffc000007807 */ /* 0x000fe20005000000 */
[C---:B------:R-:W-:Y:S01]  /*48e0*/  VIADD R241, R235.reuse, 0x1000 ;  /* 0x00001000ebf17836 */ /* 0x040fe20000000000 */
[----:B---34-:R-:W-:Y:S01]  /*48f0*/  LDSM.16.M88.4 R16, [R232+0x2000] ;  /* 0x00200000e810783b */ /* 0x018fe20000000200 */
[C---:B------:R-:W-:Y:S02]  /*4900*/  VIADD R240, R235.reuse, 0x1800 ;  /* 0x00001800ebf07836 */ /* 0x040fe40000000000 */
[----:B------:R-:W-:Y:S01]  /*4910*/  IMAD.IADD R230, R224, 0x1, R0 ;  /* 0x00000001e0e67824 */ /* 0x000fe200078e0200 */
[----:B------:R-:W3:Y:S01]  /*4920*/  LDSM.16.M88.4 R64, [R235+0x800] ;  /* 0x00080000eb40783b */ /* 0x000ee20000000200 */
[----:B------:R-:W-:Y:S01]  /*4930*/  IMAD.IADD R229, R0, 0x1, R235 ;  /* 0x0000000100e57824 */ /* 0x000fe200078e02eb */
[----:B------:R-:W-:Y:S01]  /*4940*/  LOP3.LUT R0, R162, 0xffffffe0, RZ, 0xc0, !PT ;  /* 0xffffffe0a2007812 */ /* 0x000fe200078ec0ff */
[C---:B------:R-:W-:Y:S01]  /*4950*/  VIADD R239, R235.reuse, 0x2000 ;  /* 0x00002000ebef7836 */ /* 0x040fe20000000000 */
[----:B------:R-:W4:Y:S01]  /*4960*/  LDSM.16.M88.4 R56, [R235+0x1000] ;  /* 0x00100000eb38783b */ /* 0x000f220000000200 */
[----:B------:R-:W-:-:S02]  /*4970*/  VIADD R238, R235, 0x2800 ;  /* 0x00002800ebee7836 */ /* 0x000fc40000000000 */
[C---:B------:R-:W-:Y:S01]  /*4980*/  IMAD.IADD R0, R163.reuse, 0x1, -R0 ;  /* 0x00000001a3007824 */ /* 0x040fe200078e0a00 */
[----:B------:R-:W-:Y:S01]  /*4990*/  LDSM.16.M88.4 R48, [R235] ;  /* 0x00000000eb30783b */ /* 0x000fe20000000200 */
[----:B------:R-:W-:Y:S02]  /*49a0*/  IMAD.SHL.U32 R163, R163, 0x2, RZ ;  /* 0x00000002a3a37824 */ /* 0x000fe400078e00ff */
[C---:B------:R-:W-:Y:S01]  /*49b0*/  VIADD R237, R235.reuse, 0x3000 ;  /* 0x00003000ebed7836 */ /* 0x040fe20000000000 */
[----:B------:R-:W4:Y:S01]  /*49c0*/  LDSM.16.M88.4 R52, [R235+0x1800] ;  /* 0x00180000eb34783b */ /* 0x000f220000000200 */
[----:B------:R-:W-:Y:S01]  /*49d0*/  SHF.R.S32.HI R3, RZ, 0x1f, R0 ;  /* 0x0000001fff037819 */ /* 0x000fe20000011400 */
[----:B------:R-:W-:Y:S01]  /*49e0*/  VIADD R236, R235, 0x3800 ;  /* 0x00003800ebec7836 */ /* 0x000fe20000000000 */
[----:B------:R-:W-:Y:S01]  /*49f0*/  LOP3.LUT R167, R163, 0x6, RZ, 0xc0, !PT ;  /* 0x00000006a3a77812 */ /* 0x000fe200078ec0ff */
[----:B-1----:R-:W-:Y:S01]  /*4a00*/  HMMA.16816.F32 R44, R8, R32, RZ ;  /* 0x00000020082c723c */ /* 0x002fe200000018ff */
[----:B------:R-:W-:Y:S01]  /*4a10*/  LEA.HI R0, R3, R0, RZ, 0x2 ;  /* 0x0000000003007211 */ /* 0x000fe200078f10ff */
[----:B------:R-:W0:Y:S01]  /*4a20*/  LDGDEPBAR ;  /* 0x00000000000079af */ /* 0x000e220000000000 */
[----:B------:R-:W-:-:S02]  /*4a30*/  LEA R3, R160, UR25, 0x4 ;  /* 0x00000019a0037c11 */ /* 0x000fc4000f8e20ff */
[----:B------:R-:W-:Y:S01]  /*4a40*/  SHF.R.S32.HI R0, RZ, 0x2, R0 ;  /* 0x00000002ff007819 */ /* 0x000fe20000011400 */
[----:B--2---:R-:W-:Y:S04]  /*4a50*/  HMMA.16816.F32 R40, R8, R28, RZ ;  /* 0x0000001c0828723c */ /* 0x004fe800000018ff */
[----:B------:R-:W-:Y:S01]  /*4a60*/  IMAD.IADD R5, R0, 0x1, R3 ;  /* 0x0000000100057824 */ /* 0x000fe200078e0203 */
[----:B------:R-:W-:Y:S01]  /*4a70*/  LOP3.LUT R0, R138, R139, RZ, 0xfc, !PT ;  /* 0x0000008b8a007212 */ /* 0x000fe200078efcff */
[-C--:B-----5:R-:W-:Y:S01]  /*4a80*/  HMMA.16816.F32 R96, R12, R20.reuse, RZ ;  /* 0x000000140c60723c */ /* 0x0a0fe200000018ff */
[----:B------:R-:W-:Y:S02]  /*4a90*/  IMAD.U32 R3, RZ, RZ, UR29 ;  /* 0x0000001dff037e24 */ /* 0x000fe4000f8e00ff */
[----:B------:R-:W-:Y:S01]  /*4aa0*/  VIADD R248, R5, UR10 ;  /* 0x0000000a05f87c36 */ /* 0x000fe20008000000 */
[----:B------:R-:W-:Y:S01]  /*4ab0*/  IADD3 R250, R7, 0x8, R5 ;  /* 0x0000000807fa7810 */ /* 0x000fe20007ffe005 */
[----:B------:R-:W-:Y:S01]  /*4ac0*/  IMAD R3, R3, 0x40, R167 ;  /* 0x0000004003037824 */ /* 0x000fe200078e02a7 */
[----:B------:R-:W-:Y:S01]  /*4ad0*/  HMMA.16816.F32 R60, R8, R20, RZ ;  /* 0x00000014083c723c */ /* 0x000fe200000018ff */
[----:B------:R-:W-:-:S02]  /*4ae0*/  IADD3 R249, R7, 0x40, R5 ;  /* 0x0000004007f97810 */ /* 0x000fc40007ffe005 */
[----:B------:R-:W-:Y:S01]  /*4af0*/  IADD3 R251, R7, 0x48, R5 ;  /* 0x0000004807fb7810 */ /* 0x000fe20007ffe005 */
[C---:B------:R-:W-:Y:S01]  /*4b00*/  IMAD.IADD R7, R248.reuse, 0x1, -R3 ;  /* 0x00000001f8077824 */ /* 0x040fe200078e0a03 */
[----:B------:R-:W-:Y:S01]  /*4b10*/  VIADDMNMX R247, R248, -UR22, RZ, !PT ;  /* 0x80000016f8f77c46 */ /* 0x000fe2000f8001ff */
[-C--:B------:R-:W-:Y:S01]  /*4b20*/  HMMA.16816.F32 R68, R8, R22.reuse, RZ ;  /* 0x000000160844723c */ /* 0x080fe200000018ff */
[----:B------:R-:W-:Y:S02]  /*4b30*/  VIADDMNMX R246, R250, -UR22, RZ, !PT ;  /* 0x80000016faf67c46 */ /* 0x000fe4000f8001ff */
[----:B------:R-:W-:Y:S02]  /*4b40*/  VIADDMNMX R245, R249, -UR22, RZ, !PT ;  /* 0x80000016f9f57c46 */ /* 0x000fe4000f8001ff */
[----:B------:R-:W-:Y:S01]  /*4b50*/  VIADDMNMX R244, R251, -UR22, RZ, !PT ;  /* 0x80000016fbf47c46 */ /* 0x000fe2000f8001ff */
[----:B------:R-:W-:Y:S01]  /*4b60*/  HMMA.16816.F32 R100, R12, R22, RZ ;  /* 0x000000160c64723c */ /* 0x000fe200000018ff */
[----:B------:R-:W1:Y:S05]  /*4b70*/  LDSM.16.M88.4 R20, [R232] ;  /* 0x00000000e814783b */ /* 0x000e6a0000000200 */
[----:B------:R-:W-:Y:S06]  /*4b80*/  HMMA.16816.F32 R36, R8, R24, RZ ;  /* 0x000000180824723c */ /* 0x000fec00000018ff */
[----:B---3--:R-:W-:Y:S06]  /*4b90*/  HMMA.16816.F32 R120, R16, R64, R44 ;  /* 0x000000401078723c */ /* 0x008fec000000182c */
[C---:B------:R-:W-:Y:S06]  /*4ba0*/  HMMA.16816.F32 R72, R8.reuse, R34, RZ ;  /* 0x000000220848723c */ /* 0x040fec00000018ff */
[C---:B------:R-:W-:Y:S06]  /*4bb0*/  HMMA.16816.F32 R92, R8.reuse, R30, RZ ;  /* 0x0000001e085c723c */ /* 0x040fec00000018ff */
[----:B------:R-:W-:Y:S01]  /*4bc0*/  HMMA.16816.F32 R88, R8, R26, RZ ;  /* 0x0000001a0858723c */ /* 0x000fe200000018ff */
[----:B------:R-:W-:Y:S05]  /*4bd0*/  LDSM.16.M88.4 R8, [R234+0x2000] ;  /* 0x00200000ea08783b */ /* 0x000fea0000000200 */
[----:B----4-:R-:W-:Y:S01]  /*4be0*/  HMMA.16816.F32 R44, R16, R56, R40 ;  /* 0x00000038102c723c */ /* 0x010fe20000001828 */
[----:B------:R-:W2:Y:S05]  /*4bf0*/  LDSM.16.M88.4 R40, [R230+0x8000] ;  /* 0x00800000e628783b */ /* 0x000eaa0000000200 */
[C---:B------:R-:W-:Y:S06]  /*4c00*/  HMMA.16816.F32 R84, R12.reuse, R32, RZ ;  /* 0x000000200c54723c */ /* 0x040fec00000018ff */
[C---:B------:R-:W-:Y:S01]  /*4c10*/  HMMA.16816.F32 R112, R12.reuse, R34, RZ ;  /* 0x000000220c70723c */ /* 0x040fe200000018ff */
[----:B------:R-:W3:Y:S05]  /*4c20*/  LDSM.16.M88.4 R32, [R230+0x9000] ;  /* 0x00900000e620783b */ /* 0x000eea0000000200 */
[C---:B------:R-:W-:Y:S06]  /*4c30*/  HMMA.16816.F32 R76, R12.reuse, R24, RZ ;  /* 0x000000180c4c723c */ /* 0x040fec00000018ff */
[C---:B------:R-:W-:Y:S06]  /*4c40*/  HMMA.16816.F32 R104, R12.reuse, R26, RZ ;  /* 0x0000001a0c68723c */ /* 0x040fec00000018ff */
[C---:B------:R-:W-:Y:S06]  /*4c50*/  HMMA.16816.F32 R80, R12.reuse, R28, RZ ;  /* 0x0000001c0c50723c */ /* 0x040fec00000018ff */
[----:B------:R-:W-:Y:S01]  /*4c60*/  HMMA.16816.F32 R108, R12, R30, RZ ;  /* 0x0000001e0c6c723c */ /* 0x000fe200000018ff */
[----:B------:R-:W-:Y:S04]  /*4c70*/  LDSM.16.M88.4 R28, [R230+0x9800] ;  /* 0x00980000e61c783b */ /* 0x000fe80000000200 */
[----:B------:R-:W-:Y:S01]  /*4c80*/  LDSM.16.M88.4 R12, [R234] ;  /* 0x00000000ea0c783b */ /* 0x000fe20000000200 */
[C---:B------:R-:W-:Y:S03]  /*4c90*/  HMMA.16816.F32 R140, R16.reuse, R52, R36 ;  /* 0x00000034108c723c */ /* 0x040fe60000001824 */
[----:B------:R-:W4:Y:S03]  /*4ca0*/  LDSM.16.M88.4 R36, [R230+0x8800] ;  /* 0x00880000e624783b */ /* 0x000f260000000200 */
[C---:B------:R-:W-:Y:S06]  /*4cb0*/  HMMA.16816.F32 R24, R16.reuse, R50, R68 ;  /* 0x000000321018723c */ /* 0x040fec0000001844 */
[C---:B------:R-:W-:Y:S01]  /*4cc0*/  HMMA.16816.F32 R128, R16.reuse, R48, R60 ;  /* 0x000000301080723c */ /* 0x040fe2000000183c */
[----:B------:R-:W-:Y:S05]  /*4cd0*/  LDSM.16.M88.4 R60, [R229] ;  /* 0x00000000e53c783b */ /* 0x000fea0000000200 */
[C---:B------:R-:W-:Y:S06]  /*4ce0*/  HMMA.16816.F32 R148, R16.reuse, R58, R92 ;  /* 0x0000003a1094723c */ /* 0x040fec000000185c */
[C---:B------:R-:W-:Y:S06]  /*4cf0*/  HMMA.16816.F32 R92, R16.reuse, R54, R88 ;  /* 0x00000036105c723c */ /* 0x040fec0000001858 */
[----:B------:R-:W-:Y:S01]  /*4d00*/  HMMA.16816.F32 R152, R16, R66, R72 ;  /* 0x000000421098723c */ /* 0x000fe20000001848 */
[----:B------:R-:W5:Y:S05]  /*4d10*/  LDSM.16.M88.4 R16, [R233+0x2000] ;  /* 0x00200000e910783b */ /* 0x000f6a0000000200 */
[C---:B-1----:R-:W-:Y:S06]  /*4d20*/  HMMA.16816.F32 R116, R20.reuse, R48, R96 ;  /* 0x000000301474723c */ /* 0x042fec0000001860 */
[C---:B------:R-:W-:Y:S01]  /*4d30*/  HMMA.16816.F32 R88, R20.reuse, R50, R100 ;  /* 0x000000321458723c */ /* 0x040fe20000001864 */
[----:B------:R-:W-:Y:S05]  /*4d40*/  LDSM.16.M88.4 R48, [R229+0x1000] ;  /* 0x00100000e530783b */ /* 0x000fea0000000200 */
[C---:B------:R-:W-:Y:S06]  /*4d50*/  HMMA.16816.F32 R124, R20.reuse, R64, R84 ;  /* 0x00000040147c723c */ /* 0x040fec0000001854 */
[----:B------:R-:W-:Y:S06]  /*4d60*/  HMMA.16816.F32 R84, R20, R66, R112 ;  /* 0x000000421454723c */ /* 0x000fec0000001870 */
[----:B--2---:R-:W-:Y:S01]  /*4d70*/  HMMA.16816.F32 R64, R8, R42, R24 ;  /* 0x0000002a0840723c */ /* 0x004fe20000001818 */
[----:B------:R-:W1:Y:S05]  /*4d80*/  LDSM.16.M88.4 R24, [R233] ;  /* 0x00000000e918783b */ /* 0x000e6a0000000200 */
[C---:B------:R-:W-:Y:S06]  /*4d90*/  HMMA.16816.F32 R132, R20.reuse, R56, R80 ;  /* 0x000000381484723c */ /* 0x040fec0000001850 */
[C---:B------:R-:W-:Y:S06]  /*4da0*/  HMMA.16816.F32 R144, R20.reuse, R52, R76 ;  /* 0x000000341490723c */ /* 0x040fec000000184c */
[C---:B------:R-:W-:Y:S01]  /*4db0*/  HMMA.16816.F32 R68, R20.reuse, R58, R108 ;  /* 0x0000003a1444723c */ /* 0x040fe2000000186c */
[----:B------:R-:W2:Y:S05]  /*4dc0*/  LDSM.16.M88.4 R56, [R229+0x800] ;  /* 0x00080000e538783b */ /* 0x000eaa0000000200 */
[----:B------:R-:W-:Y:S06]  /*4dd0*/  HMMA.16816.F32 R52, R20, R54, R104 ;  /* 0x000000361434723c */ /* 0x000fec0000001868 */
[C---:B------:R-:W-:Y:S06]  /*4de0*/  HMMA.16816.F32 R20, R8.reuse, R40, R128 ;  /* 0x000000280814723c */ /* 0x040fec0000001880 */
[C---:B---3--:R-:W-:Y:S01]  /*4df0*/  HMMA.16816.F32 R72, R8.reuse, R32, R44 ;  /* 0x000000200848723c */ /* 0x048fe2000000182c */
[----:B------:R-:W3:Y:S05]  /*4e00*/  LDSM.16.M88.4 R44, [R229+0x1800] ;  /* 0x00180000e52c783b */ /* 0x000eea0000000200 */
[C---:B----4-:R-:W-:Y:S06]  /*4e10*/  HMMA.16816.F32 R80, R8.reuse, R36, R120 ;  /* 0x000000240850723c */ /* 0x050fec0000001878 */
        /* <DEDUP_REMOVED lines=9> */
[C---:B------:R-:W-:Y:S06]  /*4eb0*/  HMMA.16816.F32 R116, R12.reuse, R32, R132 ;  /* 0x000000200c74723c */ /* 0x040fec0000001884 */
[C---:B------:R-:W-:Y:S01]  /*4ec0*/  HMMA.16816.F32 R68, R12.reuse, R34, R68 ;  /* 0x000000220c44723c */ /* 0x040fe20000001844 */
[----:B------:R-:W4:Y:S05]  /*4ed0*/  LDSM.16.M88.4 R32, [R224+0xb000] ;  /* 0x00b00000e020783b */ /* 0x000f2a0000000200 */
[C---:B------:R-:W-:Y:S01]  /*4ee0*/  HMMA.16816.F32 R108, R12.reuse, R38, R84 ;  /* 0x000000260c6c723c */ /* 0x040fe20000001854 */
[----:B------:R-:W-:Y:S05]  /*4ef0*/  LDSM.16.M88.4 R36, [R224+0xa800] ;  /* 0x00a80000e024783b */ /* 0x000fea0000000200 */
[C---:B------:R-:W-:Y:S06]  /*4f00*/  HMMA.16816.F32 R112, R12.reuse, R28, R144 ;  /* 0x0000001c0c70723c */ /* 0x040fec0000001890 */
[----:B------:R-:W-:Y:S01]  /*4f10*/  HMMA.16816.F32 R52, R12, R30, R52 ;  /* 0x0000001e0c34723c */ /* 0x000fe20000001834 */
[----:B------:R-:W4:Y:S04]  /*4f20*/  LDSM.16.M88.4 R12, [R231+0x4000] ;  /* 0x00400000e70c783b */ /* 0x000f280000000200 */
[----:B------:R-:W4:Y:S01]  /*4f30*/  LDSM.16.M88.4 R28, [R224+0xb800] ;  /* 0x00b80000e01c783b */ /* 0x000f220000000200 */
[C---:B-----5:R-:W-:Y:S03]  /*4f40*/  HMMA.16816.F32 R128, R16.reuse, R60, R20 ;  /* 0x0000003c1080723c */ /* 0x060fe60000001814 */
[----:B------:R-:W-:Y:S03]  /*4f50*/  LDSM.16.M88.4 R20, [R232+0x6000] ;  /* 0x00600000e814783b */ /* 0x000fe60000000200 */
[----:B------:R-:W-:Y:S01]  /*4f60*/  HMMA.16816.F32 R140, R16, R62, R64 ;  /* 0x0000003e108c723c */ /* 0x000fe20000001840 */
[----:B------:R-:W-:Y:S05]  /*4f70*/  LDSM.16.M88.4 R64, [R235+0x3800] ;  /* 0x00380000eb40783b */ /* 0x000fea0000000200 */
[C---:B-1----:R-:W-:Y:S06]  /*4f80*/  HMMA.16816.F32 R88, R24.reuse, R60, R104 ;  /* 0x0000003c1858723c */ /* 0x042fec0000001868 */
[----:B------:R-:W-:Y:S01]  /*4f90*/  HMMA.16816.F32 R84, R24, R62, R100 ;  /* 0x0000003e1854723c */ /* 0x000fe20000001864 */
[----:B------:R-:W1:Y:S05]  /*4fa0*/  LDSM.16.M88.4 R60, [R235+0x2000] ;  /* 0x00200000eb3c783b */ /* 0x000e6a0000000200 */
[C---:B------:R-:W-:Y:S06]  /*4fb0*/  HMMA.16816.F32 R124, R16.reuse, R48, R72 ;  /* 0x00000030107c723c */ /* 0x040fec0000001848 */
[C---:B------:R-:W-:Y:S06]  /*4fc0*/  HMMA.16816.F32 R96, R16.reuse, R50, R96 ;  /* 0x000000321060723c */ /* 0x040fec0000001860 */
[C---:B--2---:R-:W-:Y:S06]  /*4fd0*/  HMMA.16816.F32 R132, R16.reuse, R56, R80 ;  /* 0x000000381084723c */ /* 0x044fec0000001850 */
[C---:B---3--:R-:W-:Y:S06]  /*4fe0*/  HMMA.16816.F32 R92, R16.reuse, R46, R92 ;  /* 0x0000002e105c723c */ /* 0x048fec000000185c */
[C---:B------:R-:W-:Y:S06]  /*4ff0*/  HMMA.16816.F32 R144, R16.reuse, R58, R76 ;  /* 0x0000003a1090723c */ /* 0x040fec000000184c */
[----:B------:R-:W-:Y:S06]  /*5000*/  HMMA.16816.F32 R148, R16, R44, R156 ;  /* 0x0000002c1094723c */ /* 0x000fec000000189c */
[C---:B------:R-:W-:Y:S06]  /*5010*/  HMMA.16816.F32 R80, R24.reuse, R56, R120 ;  /* 0x000000381850723c */ /* 0x040fec0000001878 */
[C---:B------:R-:W-:Y:S06]  /*5020*/  HMMA.16816.F32 R72, R24.reuse, R48, R116 ;  /* 0x000000301848723c */ /* 0x040fec0000001874 */
[C---:B------:R-:W-:Y:S06]  /*5030*/  HMMA.16816.F32 R68, R24.reuse, R50, R68 ;  /* 0x000000321844723c */ /* 0x040fec0000001844 */
[C---:B------:R-:W-:Y:S01]  /*5040*/  HMMA.16816.F32 R76, R24.reuse, R58, R108 ;  /* 0x0000003a184c723c */ /* 0x040fe2000000186c */
[----:B------:R-:W2:Y:S05]  /*5050*/  LDSM.16.M88.4 R56, [R235+0x3000] ;  /* 0x00300000eb38783b */ /* 0x000eaa0000000200 */
[C---:B------:R-:W-:Y:S06]  /*5060*/  HMMA.16816.F32 R48, R24.reuse, R44, R112 ;  /* 0x0000002c1830723c */ /* 0x040fec0000001870 */
[----:B------:R-:W-:Y:S01]  /*5070*/  HMMA.16816.F32 R16, R24, R46, R52 ;  /* 0x0000002e1810723c */ /* 0x000fe20000001834 */
[----:B------:R-:W3:Y:S04]  /*5080*/  LDSM.16.M88.4 R24, [R232+0x4000] ;  /* 0x00400000e818783b */ /* 0x000ee80000000200 */
[----:B------:R-:W5:Y:S01]  /*5090*/  LDSM.16.M88.4 R52, [R235+0x2800] ;  /* 0x00280000eb34783b */ /* 0x000f620000000200 */
[C---:B----4-:R-:W-:Y:S06]  /*50a0*/  HMMA.16816.F32 R44, R8.reuse, R40, R128 ;  /* 0x00000028082c723c */ /* 0x050fec0000001880 */
[C---:B------:R-:W-:Y:S06]  /*50b0*/  HMMA.16816.F32 R124, R8.reuse, R32, R124 ;  /* 0x00000020087c723c */ /* 0x040fec000000187c */
[----:B------:R-:W-:Y:S06]  /*50c0*/  HMMA.16816.F32 R108, R8, R34, R96 ;  /* 0x00000022086c723c */ /* 0x000fec0000001860 */
[----:B------:R-:W-:Y:S06]  /*50d0*/  HMMA.16816.F32 R96, R12, R40, R88 ;  /* 0x000000280c60723c */ /* 0x000fec0000001858 */
        /* <DEDUP_REMOVED lines=13> */
[C---:B------:R-:W-:Y:S01]  /*51b0*/  HMMA.16816.F32 R156, R12.reuse, R28, R48 ;  /* 0x0000001c0c9c723c */ /* 0x040fe20000001830 */
[----:B------:R-:W-:Y:S05]  /*51c0*/  LDSM.16.M88.4 R48, [R230+0xa000] ;  /* 0x00a00000e630783b */ /* 0x000fea0000000200 */
[----:B------:R-:W-:Y:S01]  /*51d0*/  HMMA.16816.F32 R80, R12, R30, R16 ;  /* 0x0000001e0c50723c */ /* 0x000fe20000001810 */
[----:B------:R-:W4:Y:S04]  /*51e0*/  LDSM.16.M88.4 R12, [R234+0x6000] ;  /* 0x00600000ea0c783b */ /* 0x000f280000000200 */
[----:B------:R-:W4:Y:S01]  /*51f0*/  LDSM.16.M88.4 R16, [R234+0x4000] ;  /* 0x00400000ea10783b */ /* 0x000f220000000200 */
[C---:B-1----:R-:W-:Y:S03]  /*5200*/  HMMA.16816.F32 R76, R20.reuse, R60, R44 ;  /* 0x0000003c144c723c */ /* 0x042fe6000000182c */
[----:B------:R-:W1:Y:S03]  /*5210*/  LDSM.16.M88.4 R44, [R230+0xa800] ;  /* 0x00a80000e62c783b */ /* 0x000e660000000200 */
[----:B--2---:R-:W-:Y:S01]  /*5220*/  HMMA.16816.F32 R140, R20, R56, R124 ;  /* 0x00000038148c723c */ /* 0x004fe2000000187c */
[----:B------:R-:W-:Y:S05]  /*5230*/  LDSM.16.M88.4 R28, [R229+0x2000] ;  /* 0x00200000e51c783b */ /* 0x000fea0000000200 */
[----:B---3--:R-:W-:Y:S06]  /*5240*/  HMMA.16816.F32 R124, R24, R60, R96 ;  /* 0x0000003c187c723c */ /* 0x008fec0000001860 */
[C---:B------:R-:W-:Y:S06]  /*5250*/  HMMA.16816.F32 R72, R20.reuse, R62, R104 ;  /* 0x0000003e1448723c */ /* 0x040fec0000001868 */
[C---:B-----5:R-:W-:Y:S06]  /*5260*/  HMMA.16816.F32 R68, R20.reuse, R52, R112 ;  /* 0x000000341444723c */ /* 0x060fec0000001870 */
        /* <DEDUP_REMOVED lines=8> */
[C---:B------:R-:W-:Y:S01]  /*52f0*/  HMMA.16816.F32 R92, R24.reuse, R56, R84 ;  /* 0x00000038185c723c */ /* 0x040fe20000001854 */
[----:B------:R-:W3:Y:S05]  /*5300*/  LDSM.16.M88.4 R84, [R229+0x3800] ;  /* 0x00380000e554783b */ /* 0x000eea0000000200 */
[----:B------:R-:W-:Y:S01]  /*5310*/  HMMA.16816.F32 R116, R24, R52, R88 ;  /* 0x000000341874723c */ /* 0x000fe20000001858 */
[----:B------:R-:W5:Y:S01]  /*5320*/  LDSM.16.M88.4 R52, [R229+0x3000] ;  /* 0x00300000e534783b */ /* 0x000f620000000200 */
[----:B------:R-:W-:-:S04]  /*5330*/  DEPBAR.LE SB0, 0x0 ;  /* 0x000080000000791a */ /* 0x000fc80000000000 */
[----:B----4-:R-:W-:Y:S06]  /*5340*/  HMMA.16816.F32 R96, R12, R48, R76 ;  /* 0x000000300c60723c */ /* 0x010fec000000184c */
[C---:B------:R-:W-:Y:S06]  /*5350*/  HMMA.16816.F32 R112, R24.reuse, R64, R156 ;  /* 0x000000401870723c */ /* 0x040fec000000189c */
[C---:B------:R-:W-:Y:S06]  /*5360*/  HMMA.16816.F32 R104, R24.reuse, R58, R152 ;  /* 0x0000003a1868723c */ /* 0x040fec0000001898 */
[----:B------:R-:W-:Y:S06]  /*5370*/  HMMA.16816.F32 R100, R24, R66, R80 ;  /* 0x000000421864723c */ /* 0x000fec0000001850 */
[----:B------:R-:W-:Y:S06]  /*5380*/  HMMA.16816.F32 R56, R16, R48, R124 ;  /* 0x000000301038723c */ /* 0x000fec000000187c */
[C---:B------:R-:W-:Y:S06]  /*5390*/  HMMA.16816.F32 R88, R12.reuse, R50, R72 ;  /* 0x000000320c58723c */ /* 0x040fec0000001848 */
[C---:B-1----:R-:W-:Y:S06]  /*53a0*/  HMMA.16816.F32 R80, R12.reuse, R44, R68 ;  /* 0x0000002c0c50723c */ /* 0x042fec0000001844 */
[C---:B------:R-:W-:Y:S06]  /*53b0*/  HMMA.16816.F32 R76, R12.reuse, R46, R144 ;  /* 0x0000002e0c4c723c */ /* 0x040fec0000001890 */
[C---:B------:R-:W-:Y:S06]  /*53c0*/  HMMA.16816.F32 R72, R12.reuse, R40, R140 ;  /* 0x000000280c48723c */ /* 0x040fec000000188c */
[C---:B------:R-:W-:Y:S06]  /*53d0*/  HMMA.16816.F32 R68, R12.reuse, R42, R132 ;  /* 0x0000002a0c44723c */ /* 0x040fec0000001884 */
[C---:B------:R-:W-:Y:S06]  /*53e0*/  HMMA.16816.F32 R64, R12.reuse, R36, R148 ;  /* 0x000000240c40723c */ /* 0x040fec0000001894 */
[----:B------:R-:W-:Y:S06]  /*53f0*/  HMMA.16816.F32 R60, R12, R38, R128 ;  /* 0x000000260c3c723c */ /* 0x000fec0000001880 */
[----:B------:R-:W-:Y:S06]  /*5400*/  HMMA.16816.F32 R12, R16, R40, R92 ;  /* 0x00000028100c723c */ /* 0x000fec000000185c */
[----:B--2---:R-:W-:Y:S06]  /*5410*/  HMMA.16816.F32 R96, R8, R28, R96 ;  /* 0x0000001c0860723c */ /* 0x004fec0000001860 */
[C---:B------:R-:W-:Y:S06]  /*5420*/  HMMA.16816.F32 R92, R16.reuse, R36, R112 ;  /* 0x00000024105c723c */ /* 0x040fec0000001870 */
[----:B------:R-:W-:Y:S01]  /*5430*/  HMMA.16816.F32 R24, R16, R44, R116 ;  /* 0x0000002c1018723c */ /* 0x000fe20000001874 */
[----:B------:R-:W-:Y:S01]  /*5440*/  VIADDMNMX R114, R5, UR5, R6, PT ;  /* 0x0000000505727c46 */ /* 0x000fe2000b800106 */
[----:B------:R-:W-:-:S03]  /*5450*/  IMAD.U32 R6, RZ, RZ, UR5 ;  /* 0x00000005ff067e24 */ /* 0x000fc6000f8e00ff */
[C---:B------:R-:W-:Y:S01]  /*5460*/  ISETP.GE.AND P2, PT, R3.reuse, R114, PT ;  /* 0x000000720300720c */ /* 0x040fe20003f46270 */
[----:B------:R-:W-:Y:S01]  /*5470*/  HMMA.16816.F32 R56, R20, R28, R56 ;  /* 0x0000001c1438723c */ /* 0x000fe20000001838 */
[----:B------:R1:W-:Y:S02]  /*5480*/  STL [R1+0x8], R114 ;  /* 0x0000087201007387 */ /* 0x0003e40000100800 */
[----:B------:R-:W-:-:S03]  /*5490*/  ISETP.LT.OR P2, PT, R3, R247, P2 ;  /* 0x000000f70300720c */ /* 0x000fc60001741670 */
[C---:B------:R-:W-:Y:S06]  /*54a0*/  HMMA.16816.F32 R44, R16.reuse, R46, R108 ;  /* 0x0000002e102c723c */ /* 0x040fec000000186c */
[----:B------:R-:W-:Y:S06]  /*54b0*/  HMMA.16816.F32 R40, R16, R42, R104 ;  /* 0x0000002a1028723c */ /* 0x000fec0000001868 */
[C---:B---3--:R-:W-:Y:S06]  /*54c0*/  HMMA.16816.F32 R108, R8.reuse, R86, R60 ;  /* 0x00000056086c723c */ /* 0x048fec000000183c */
[C---:B------:R-:W-:Y:S06]  /*54d0*/  HMMA.16816.F32 R88, R8.reuse, R30, R88 ;  /* 0x0000001e0858723c */ /* 0x040fec0000001858 */
[C---:B------:R-:W-:Y:S06]  /*54e0*/  HMMA.16816.F32 R80, R8.reuse, R32, R80 ;  /* 0x000000200850723c */ /* 0x040fec0000001850 */
[C---:B------:R-:W-:Y:S06]  /*54f0*/  HMMA.16816.F32 R76, R8.reuse, R34, R76 ;  /* 0x00000022084c723c */ /* 0x040fec000000184c */
[C---:B-----5:R-:W-:Y:S06]  /*5500*/  HMMA.16816.F32 R72, R8.reuse, R52, R72 ;  /* 0x000000340848723c */ /* 0x060fec0000001848 */
[C---:B------:R-:W-:Y:S06]  /*5510*/  HMMA.16816.F32 R68, R8.reuse, R54, R68 ;  /* 0x000000360844723c */ /* 0x040fec0000001844 */
[----:B------:R-:W-:Y:S06]  /*5520*/  HMMA.16816.F32 R104, R8, R84, R64 ;  /* 0x000000540868723c */ /* 0x000fec0000001840 */
[----:B------:R-:W-:Y:S01]  /*5530*/  HMMA.16816.F32 R60, R20, R52, R12 ;  /* 0x00000034143c723c */ /* 0x000fe2000000180c */
[----:B------:R-:W-:Y:S01]  /*5540*/  IADD3 R11, R6, 0x48, R5 ;  /* 0x00000048060b7810 */ /* 0x000fe20007ffe005 */
[----:B------:R-:W-:-:S02]  /*5550*/  IMAD.IADD R8, R249, 0x1, -R3 ;  /* 0x00000001f9087824 */ /* 0x000fc400078e0a03 */
[----:B------:R-:W-:Y:S01]  /*5560*/  IMAD.IADD R10, R251, 0x1, -R3 ;  /* 0x00000001fb0a7824 */ /* 0x000fe200078e0a03 */
[----:B------:R-:W-:Y:S01]  /*5570*/  VIMNMX R252, R11, UR28, PT ;  /* 0x0000001c0bfc7c48 */ /* 0x000fe2000bfe0100 */
[C---:B------:R-:W-:Y:S01]  /*5580*/  HMMA.16816.F32 R48, R16.reuse, R50, R120 ;  /* 0x000000321030723c */ /* 0x040fe20000001878 */
[C-C-:B------:R-:W-:Y:S02]  /*5590*/  IADD3 R12, R6.reuse, 0x8, R5.reuse ;  /* 0x00000008060c7810 */ /* 0x140fe40007ffe005 */
[----:B------:R-:W-:Y:S01]  /*55a0*/  IADD3 R13, R6, 0x40, R5 ;  /* 0x00000040060d7810 */ /* 0x000fe20007ffe005 */
[----:B------:R-:W-:Y:S01]  /*55b0*/  IMAD.IADD R6, R250, 0x1, -R3 ;  /* 0x00000001fa067824 */ /* 0x000fe200078e0a03 */
[----:B------:R-:W-:Y:S01]  /*55c0*/  IABS R5, R7 ;  /* 0x0000000700057213 */ /* 0x000fe20000000000 */
[----:B------:R-:W-:Y:S01]  /*55d0*/  HMMA.16816.F32 R100, R16, R38, R100 ;  /* 0x000000261064723c */ /* 0x000fe20000001864 */
[----:B------:R-:W-:Y:S02]  /*55e0*/  VIMNMX R113, R12, UR28, PT ;  /* 0x0000001c0c717c48 */ /* 0x000fe4000bfe0100 */
[----:B------:R-:W-:Y:S01]  /*55f0*/  IABS R7, R6 ;  /* 0x0000000600077213 */ /* 0x000fe20000000000 */
[----:B------:R-:W-:Y:S01]  /*5600*/  IMAD.MOV.U32 R9, RZ, RZ, R5 ;  /* 0x000000ffff097224 */ /* 0x000fe200078e0005 */
[----:B------:R-:W-:Y:S01]  /*5610*/  IABS R5, R8 ;  /* 0x0000000800057213 */ /* 0x000fe20000000000 */
[----:B------:R-:W-:Y:S01]  /*5620*/  HMMA.16816.F32 R24, R20, R32, R24 ;  /* 0x000000201418723c */ /* 0x000fe20000001818 */
[----:B------:R-:W-:Y:S01]  /*5630*/  I2FP.F32.S32 R8, R7 ;  /* 0x0000000700087245 */ /* 0x000fe20000201400 */
[----:B------:R1:W-:Y:S01]  /*5640*/  STL [R1+0x4], R113 ;  /* 0x0000047101007387 */ /* 0x0003e20000100800 */
[----:B------:R-:W-:Y:S01]  /*5650*/  I2FP.F32.S32 R7, R5 ;  /* 0x0000000500077245 */ /* 0x000fe20000201400 */
[----:B------:R-:W-:Y:S01]  /*5660*/  VIADD R5, R3, 0x1 ;  /* 0x0000000103057836 */ /* 0x000fe20000000000 */
[----:B------:R-:W-:Y:S01]  /*5670*/  I2FP.F32.S32 R9, R9 ;  /* 0x0000000900097245 */ /* 0x000fe20000201400 */
[----:B------:R-:W-:Y:S01]  /*5680*/  FFMA.FTZ R15, R8, -UR19, R58 ;  /* 0x80000013080f7c23 */ /* 0x000fe2000801003a */
[----:B------:R-:W-:Y:S01]  /*5690*/  IABS R6, R10 ;  /* 0x0000000a00067213 */ /* 0x000fe20000000000 */
[----:B------:R-:W-:Y:S01]  /*56a0*/  FFMA.FTZ R16, R7, -UR19, R96 ;  /* 0x8000001307107c23 */ /* 0x000fe20008010060 */
[----:B------:R-:W-:-:S02]  /*56b0*/  IMAD.IADD R7, R248, 0x1, -R5 ;  /* 0x00000001f8077824 */ /* 0x000fc400078e0a05 */
[----:B------:R-:W-:Y:S01]  /*56c0*/  FFMA.FTZ R17, R9, -UR19, R56 ;  /* 0x8000001309117c23 */ /* 0x000fe20008010038 */
[----:B------:R-:W-:Y:S01]  /*56d0*/  VIMNMX R112, R13, UR28, PT ;  /* 0x0000001c0d707c48 */ /* 0x000fe2000bfe0100 */
[--C-:B------:R-:W-:Y:S01]  /*56e0*/  IMAD.IADD R8, R249, 0x1, -R5.reuse ;  /* 0x00000001f9087824 */ /* 0x100fe200078e0a05 */
[----:B------:R-:W-:Y:S01]  /*56f0*/  I2FP.F32.S32 R9, R6 ;  /* 0x0000000600097245 */ /* 0x000fe20000201400 */
[----:B------:R-:W-:Y:S01]  /*5700*/  VIADD R6, R3, 0x8 ;  /* 0x0000000803067836 */ /* 0x000fe20000000000 */
[----:B------:R-:W-:Y:S01]  /*5710*/  IABS R10, R7 ;  /* 0x00000007000a7213 */ /* 0x000fe20000000000 */
[--C-:B------:R-:W-:Y:S01]  /*5720*/  IMAD.IADD R7, R250, 0x1, -R5.reuse ;  /* 0x00000001fa077824 */ /* 0x100fe200078e0a05 */
[C---:B------:R-:W-:Y:S01]  /*5730*/  ISETP.GE.AND P6, PT, R5.reuse, R114, PT ;  /* 0x000000720500720c */ /* 0x040fe20003fc6270 */
[C---:B------:R-:W-:Y:S01]  /*5740*/  HMMA.16816.F32 R48, R20.reuse, R30, R48 ;  /* 0x0000001e1430723c */ /* 0x040fe20000001830 */
[----:B------:R-:W-:Y:S01]  /*5750*/  ISETP.GE.AND P5, PT, R5, R113, PT ;  /* 0x000000710500720c */ /* 0x000fe20003fa6270 */
[----:B------:R-:W-:Y:S01]  /*5760*/  FFMA.FTZ R14, R9, -UR19, R98 ;  /* 0x80000013090e7c23 */ /* 0x000fe20008010062 */
[C---:B------:R-:W-:Y:S01]  /*5770*/  ISETP.GE.AND P3, PT, R5.reuse, R112, PT ;  /* 0x000000700500720c */ /* 0x040fe20003f66270 */
[----:B------:R-:W-:Y:S01]  /*5780*/  IMAD.IADD R9, R248, 0x1, -R6 ;  /* 0x00000001f8097824 */ /* 0x000fe200078e0a06 */
[----:B------:R-:W-:Y:S01]  /*5790*/  ISETP.GE.AND P1, PT, R5, R252, PT ;  /* 0x000000fc0500720c */ /* 0x000fe20003f26270 */
[----:B------:R-:W-:Y:S01]  /*57a0*/  IMAD.IADD R11, R251, 0x1, -R5 ;  /* 0x00000001fb0b7824 */ /* 0x000fe200078e0a05 */
[C---:B------:R-:W-:Y:S01]  /*57b0*/  ISETP.LT.OR P6, PT, R5.reuse, R247, P6 ;  /* 0x000000f70500720c */ /* 0x040fe200037c1670 */
[----:B------:R-:W-:Y:S01]  /*57c0*/  HMMA.16816.F32 R44, R20, R34, R44 ;  /* 0x00000022142c723c */ /* 0x000fe2000000182c */
[C---:B------:R-:W-:Y:S01]  /*57d0*/  ISETP.LT.OR P5, PT, R5.reuse, R246, P5 ;  /* 0x000000f60500720c */ /* 0x040fe20002fa1670 */
[----:B------:R1:W-:Y:S01]  /*57e0*/  STL [R1], R112 ;  /* 0x0000007001007387 */ /* 0x0003e20000100800 */
[----:B------:R-:W-:-:S02]  /*57f0*/  ISETP.LT.OR P3, PT, R5, R245, P3 ;  /* 0x000000f50500720c */ /* 0x000fc40001f61670 */
[----:B------:R-:W-:Y:S01]  /*5800*/  ISETP.LT.OR P1, PT, R5, R244, P1 ;  /* 0x000000f40500720c */ /* 0x000fe20000f21670 */
[C---:B------:R-:W-:Y:S01]  /*5810*/  HMMA.16816.F32 R64, R20.reuse, R54, R40 ;  /* 0x000000361440723c */ /* 0x040fe20000001828 */
[----:B------:R-:W-:Y:S02]  /*5820*/  IABS R7, R7 ;  /* 0x0000000700077213 */ /* 0x000fe40000000000 */
[----:B------:R-:W-:Y:S02]  /*5830*/  IABS R5, R8 ;  /* 0x0000000800057213 */ /* 0x000fe40000000000 */
[----:B------:R-:W-:Y:S01]  /*5840*/  IABS R12, R9 ;  /* 0x00000009000c7213 */ /* 0x000fe20000000000 */
[----:B------:R-:W-:Y:S01]  /*5850*/  IMAD.MOV.U32 R9, RZ, RZ, R7 ;  /* 0x000000ffff097224 */ /* 0x000fe200078e0007 */
[----:B------:R-:W-:Y:S01]  /*5860*/  IABS R8, R11 ;  /* 0x0000000b00087213 */ /* 0x000fe20000000000 */
[----:B------:R-:W-:Y:S01]  /*5870*/  IMAD.MOV.U32 R7, RZ, RZ, R5 ;  /* 0x000000ffff077224 */ /* 0x000fe200078e0005 */
[----:B------:R-:W-:Y:S01]  /*5880*/  I2FP.F32.S32 R10, R10 ;  /* 0x0000000a000a7245 */ /* 0x000fe20000201400 */
[C---:B------:R-:W-:Y:S01]  /*5890*/  HMMA.16816.F32 R92, R20.reuse, R84, R92 ;  /* 0x00000054145c723c */ /* 0x040fe2000000185c */
[----:B------:R-:W-:Y:S01]  /*58a0*/  FSEL R52, R17, -INF , !P2 ;  /* 0xff80000011347808 */ /* 0x000fe20005000000 */
[----:B------:R-:W-:Y:S01]  /*58b0*/  IMAD.MOV.U32 R5, RZ, RZ, R8 ;  /* 0x000000ffff057224 */ /* 0x000fe200078e0008 */
[----:B------:R-:W-:Y:S01]  /*58c0*/  I2FP.F32.S32 R8, R7 ;  /* 0x0000000700087245 */ /* 0x000fe20000201400 */
[----:B------:R-:W-:Y:S01]  /*58d0*/  IMAD.MOV.U32 R7, RZ, RZ, R12 ;  /* 0x000000ffff077224 */ /* 0x000fe200078e000c */
[C---:B------:R-:W-:Y:S01]  /*58e0*/  ISETP.GE.AND P0, PT, R3.reuse, R113, PT ;  /* 0x000000710300720c */ /* 0x040fe20003f06270 */
[----:B------:R-:W-:Y:S01]  /*58f0*/  FFMA.FTZ R10, R10, -UR19, R57 ;  /* 0x800000130a0a7c23 */ /* 0x000fe20008010039 */
[----:B------:R-:W-:Y:S01]  /*5900*/  I2FP.F32.S32 R5, R5 ;  /* 0x0000000500057245 */ /* 0x000fe20000201400 */
[----:B------:R-:W-:Y:S01]  /*5910*/  FFMA.FTZ R18, R8, -UR19, R97 ;  /* 0x8000001308127c23 */ /* 0x000fe20008010061 */
[----:B------:R-:W-:Y:S01]  /*5920*/  ISETP.GE.AND P4, PT, R3, R112, PT ;  /* 0x000000700300720c */ /* 0x000fe20003f86270 */
[----:B------:R-:W-:Y:S01]  /*5930*/  IMAD.IADD R8, R249, 0x1, -R6 ;  /* 0x00000001f9087824 */ /* 0x000fe200078e0a06 */
[----:B------:R-:W-:Y:S01]  /*5940*/  ISETP.GE.AND P2, PT, R3, R252, PT ;  /* 0x000000fc0300720c */ /* 0x000fe20003f46270 */
[----:B------:R-:W-:Y:S01]  /*5950*/  FFMA.FTZ R13, R5, -UR19, R99 ;  /* 0x80000013050d7c23 */ /* 0x000fe20008010063 */
[----:B------:R-:W-:Y:S01]  /*5960*/  I2FP.F32.S32 R7, R7 ;  /* 0x0000000700077245 */ /* 0x000fe20000201400 */
[C---:B------:R-:W-:Y:S01]  /*5970*/  VIADD R5, R3.reuse, 0x9 ;  /* 0x0000000903057836 */ /* 0x040fe20000000000 */
[----:B------:R-:W-:Y:S01]  /*5980*/  I2FP.F32.S32 R9, R9 ;  /* 0x0000000900097245 */ /* 0x000fe20000201400 */
[----:B------:R-:W-:Y:S01]  /*5990*/  HMMA.16816.F32 R100, R20, R86, R100 ;  /* 0x000000561464723c */ /* 0x000fe20000001864 */
[----:B------:R-:W-:Y:S01]  /*59a0*/  ISETP.LT.OR P0, PT, R3, R246, P0 ;  /* 0x000000f60300720c */ /* 0x000fe20000701670 */
[----:B------:R-:W-:Y:S01]  /*59b0*/  FFMA.FTZ R12, R7, -UR19, R48 ;  /* 0x80000013070c7c23 */ /* 0x000fe20008010030 */
[----:B------:R-:W-:Y:S01]  /*59c0*/  ISETP.LT.OR P4, PT, R3, R245, P4 ;  /* 0x000000f50300720c */ /* 0x000fe20002781670 */
[----:B------:R-:W-:Y:S01]  /*59d0*/  FFMA.FTZ R19, R9, -UR19, R59 ;  /* 0x8000001309137c23 */ /* 0x000fe2000801003b */
[----:B------:R-:W-:Y:S01]  /*59e0*/  ISETP.LT.OR P2, PT, R3, R244, P2 ;  /* 0x000000f40300720c */ /* 0x000fe20001741670 */
[----:B------:R-:W-:Y:S01]  /*59f0*/  IMAD.IADD R9, R248, 0x1, -R5 ;  /* 0x00000001f8097824 */ /* 0x000fe200078e0a05 */
[----:B------:R-:W-:Y:S01]  /*5a00*/  FSEL R56, R15, -INF , !P0 ;  /* 0xff8000000f387808 */ /* 0x000fe20004000000 */
[----:B------:R-:W-:Y:S01]  /*5a10*/  IMAD.IADD R7, R250, 0x1, -R6 ;  /* 0x00000001fa077824 */ /* 0x000fe200078e0a06 */
[----:B------:R-:W-:-:S02]  /*5a20*/  FSEL R57, R16, -INF , !P4 ;  /* 0xff80000010397808 */ /* 0x000fc40006000000 */
[----:B------:R-:W-:Y:S02]  /*5a30*/  FSEL R58, R14, -INF , !P2 ;  /* 0xff8000000e3a7808 */ /* 0x000fe40005000000 */
[----:B------:R-:W-:Y:S01]  /*5a40*/  FSEL R48, R10, -INF , !P6 ;  /* 0xff8000000a307808 */ /* 0x000fe20007000000 */
[----:B------:R-:W-:Y:S01]  /*5a50*/  IMAD.IADD R10, R251, 0x1, -R6 ;  /* 0x00000001fb0a7824 */ /* 0x000fe200078e0a06 */
[C---:B------:R-:W-:Y:S02]  /*5a60*/  ISETP.GE.AND P0, PT, R6.reuse, R114, PT ;  /* 0x000000720600720c */ /* 0x040fe40003f06270 */
[C---:B------:R-:W-:Y:S02]  /*5a70*/  ISETP.GE.AND P4, PT, R6.reuse, R113, PT ;  /* 0x000000710600720c */ /* 0x040fe40003f86270 */
[C---:B------:R-:W-:Y:S02]  /*5a80*/  ISETP.GE.AND P2, PT, R6.reuse, R112, PT ;  /* 0x000000700600720c */ /* 0x040fe40003f46270 */
[----:B------:R-:W-:-:S02]  /*5a90*/  ISETP.GE.AND P6, PT, R6, R252, PT ;  /* 0x000000fc0600720c */ /* 0x000fc40003fc6270 */
[C---:B------:R-:W-:Y:S02]  /*5aa0*/  ISETP.LT.OR P0, PT, R6.reuse, R247, P0 ;  /* 0x000000f70600720c */ /* 0x040fe40000701670 */
[C---:B------:R-:W-:Y:S01]  /*5ab0*/  ISETP.LT.OR P4, PT, R6.reuse, R246, P4 ;  /* 0x000000f60600720c */ /* 0x040fe20002781670 */
[----:B------:R-:W-:Y:S01]  /*5ac0*/  BAR.SYNC.DEFER_BLOCKING 0x0 ;  /* 0x0000000000007b1d */ /* 0x000fe20000010000 */
[C---:B------:R-:W-:Y:S02]  /*5ad0*/  ISETP.LT.OR P2, PT, R6.reuse, R245, P2 ;  /* 0x000000f50600720c */ /* 0x040fe40001741670 */
[----:B------:R-:W-:Y:S02]  /*5ae0*/  ISETP.LT.OR P6, PT, R6, R244, P6 ;  /* 0x000000f40600720c */ /* 0x000fe400037c1670 */
[----:B------:R-:W-:Y:S02]  /*5af0*/  IABS R6, R7 ;  /* 0x0000000700067213 */ /* 0x000fe40000000000 */
[----:B------:R-:W-:Y:S01]  /*5b00*/  IABS R11, R9 ;  /* 0x00000009000b7213 */ /* 0x000fe20000000000 */
[----:B------:R-:W-:Y:S01]  /*5b10*/  IMAD.IADD R9, R250, 0x1, -R5 ;  /* 0x00000001fa097824 */ /* 0x000fe200078e0a05 */
[----:B------:R-:W-:Y:S01]  /*5b20*/  IABS R8, R8 ;  /* 0x0000000800087213 */ /* 0x000fe20000000000 */
[----:B------:R-:W-:Y:S01]  /*5b30*/  IMAD.MOV.U32 R7, RZ, RZ, R6 ;  /* 0x000000ffff077224 */ /* 0x000fe200078e0006 */
[----:B------:R-:W-:-:S02]  /*5b40*/  IABS R6, R10 ;  /* 0x0000000a00067213 */ /* 0x000fc40000000000 */
[----:B------:R-:W-:Y:S02]  /*5b50*/  IABS R9, R9 ;  /* 0x0000000900097213 */ /* 0x000fe40000000000 */
[----:B------:R-:W-:Y:S02]  /*5b60*/  I2FP.F32.S32 R10, R7 ;  /* 0x00000007000a7245 */ /* 0x000fe40000201400 */
[----:B------:R-:W-:Y:S01]  /*5b70*/  FSEL R54, R18, -INF , !P3 ;  /* 0xff80000012367808 */ /* 0x000fe20005800000 */
[----:B------:R-:W-:Y:S01]  /*5b80*/  IMAD.MOV.U32 R7, RZ, RZ, R9 ;  /* 0x000000ffff077224 */ /* 0x000fe200078e0009 */
[----:B------:R-:W-:Y:S01]  /*5b90*/  I2FP.F32.S32 R9, R8 ;  /* 0x0000000800097245 */ /* 0x000fe20000201400 */
[----:B------:R-:W-:Y:S01]  /*5ba0*/  FFMA.FTZ R20, R10, -UR19, R50 ;  /* 0x800000130a147c23 */ /* 0x000fe20008010032 */
[----:B------:R-:W-:Y:S01]  /*5bb0*/  I2FP.F32.S32 R8, R6 ;  /* 0x0000000600087245 */ /* 0x000fe20000201400 */
[----:B------:R-:W-:Y:S01]  /*5bc0*/  VIADD R6, R3, 0x10 ;  /* 0x0000001003067836 */ /* 0x000fe20000000000 */
[----:B------:R-:W-:Y:S01]  /*5bd0*/  I2FP.F32.S32 R7, R7 ;  /* 0x0000000700077245 */ /* 0x000fe20000201400 */
[----:B------:R-:W-:Y:S01]  /*5be0*/  FFMA.FTZ R17, R9, -UR19, R88 ;  /* 0x8000001309117c23 */ /* 0x000fe20008010058 */
[----:B------:R-:W-:Y:S01]  /*5bf0*/  FSEL R50, R19, -INF , !P5 ;  /* 0xff80000013327808 */ /* 0x000fe20006800000 */
[----:B------:R-:W-:Y:S01]  /*5c00*/  FFMA.FTZ R15, R8, -UR19, R90 ;  /* 0x80000013080f7c23 */ /* 0x000fe2000801005a */
[----:B------:R-:W-:Y:S01]  /*5c10*/  FSEL R55, R13, -INF , !P1 ;  /* 0xff8000000d377808 */ /* 0x000fe20004800000 */
[----:B------:R-:W-:Y:S01]  /*5c20*/  FFMA.FTZ R16, R7, -UR19, R51 ;  /* 0x8000001307107c23 */ /* 0x000fe20008010033 */
[----:B------:R-:W-:Y:S01]  /*5c30*/  FSEL R39, R12, -INF , !P0 ;  /* 0xff8000000c277808 */ /* 0x000fe20004000000 */
[--C-:B------:R-:W-:Y:S01]  /*5c40*/  IMAD.IADD R7, R249, 0x1, -R5.reuse ;  /* 0x00000001f9077824 */ /* 0x100fe200078e0a05 */
[----:B------:R-:W-:Y:S01]  /*5c50*/  I2FP.F32.S32 R10, R11 ;  /* 0x0000000b000a7245 */ /* 0x000fe20000201400 */
[--C-:B------:R-:W-:Y:S01]  /*5c60*/  IMAD.IADD R8, R248, 0x1, -R6.reuse ;  /* 0x00000001f8087824 */ /* 0x100fe200078e0a06 */
[----:B------:R-:W-:Y:S01]  /*5c70*/  ISETP.GE.AND P5, PT, R5, R114, PT ;  /* 0x000000720500720c */ /* 0x000fe20003fa6270 */
[----:B------:R-:W-:Y:S01]  /*5c80*/  IMAD.IADD R9, R251, 0x1, -R5 ;  /* 0x00000001fb097824 */ /* 0x000fe200078e0a05 */
[C---:B------:R-:W-:Y:S01]  /*5c90*/  ISETP.GE.AND P3, PT, R5.reuse, R113, PT ;  /* 0x000000710500720c */ /* 0x040fe20003f66270 */
[----:B------:R-:W-:Y:S01]  /*5ca0*/  FFMA.FTZ R14, R10, -UR19, R49 ;  /* 0x800000130a0e7c23 */ /* 0x000fe20008010031 */
[----:B------:R-:W-:Y:S01]  /*5cb0*/  ISETP.GE.AND P1, PT, R5, R112, PT ;  /* 0x000000700500720c */ /* 0x000fe20003f26270 */
[----:B------:R-:W-:Y:S01]  /*5cc0*/  IMAD.IADD R10, R249, 0x1, -R6 ;  /* 0x00000001f90a7824 */ /* 0x000fe200078e0a06 */
[----:B------:R-:W-:-:S02]  /*5cd0*/  ISETP.GE.AND P0, PT, R5, R252, PT ;  /* 0x000000fc0500720c */ /* 0x000fc40003f06270 */
[C---:B------:R-:W-:Y:S02]  /*5ce0*/  ISETP.LT.OR P5, PT, R5.reuse, R247, P5 ;  /* 0x000000f70500720c */ /* 0x040fe40002fa1670 */
[C---:B------:R-:W-:Y:S02]  /*5cf0*/  ISETP.LT.OR P3, PT, R5.reuse, R246, P3 ;  /* 0x000000f60500720c */ /* 0x040fe40001f61670 */
[C---:B------:R-:W-:Y:S02]  /*5d00*/  ISETP.LT.OR P1, PT, R5.reuse, R245, P1 ;  /* 0x000000f50500720c */ /* 0x040fe40000f21670 */
[----:B------:R-:W-:Y:S02]  /*5d10*/  ISETP.LT.OR P0, PT, R5, R244, P0 ;  /* 0x000000f40500720c */ /* 0x000fe40000701670 */
[----:B------:R-:W-:Y:S01]  /*5d20*/  IABS R5, R7 ;  /* 0x0000000700057213 */ /* 0x000fe20000000000 */
[----:B------:R-:W-:Y:S01]  /*5d30*/  IMAD.IADD R7, R250, 0x1, -R6 ;  /* 0x00000001fa077824 */ /* 0x000fe200078e0a06 */
[----:B------:R-:W-:-:S02]  /*5d40*/  IABS R12, R8 ;  /* 0x00000008000c7213 */ /* 0x000fc40000000000 */
[----:B------:R-:W-:Y:S01]  /*5d50*/  IABS R8, R9 ;  /* 0x0000000900087213 */ /* 0x000fe20000000000 */
[----:B------:R-:W-:Y:S01]  /*5d60*/  IMAD.MOV.U32 R9, RZ, RZ, R5 ;  /* 0x000000ffff097224 */ /* 0x000fe200078e0005 */
[----:B------:R-:W-:Y:S02]  /*5d70*/  IABS R7, R7 ;  /* 0x0000000700077213 */ /* 0x000fe40000000000 */
[----:B------:R-:W-:Y:S01]  /*5d80*/  IABS R5, R10 ;  /* 0x0000000a00057213 */ /* 0x000fe20000000000 */
[----:B------:R-:W-:Y:S01]  /*5d90*/  IMAD.MOV.U32 R10, RZ, RZ, R12 ;  /* 0x000000ffff0a7224 */ /* 0x000fe200078e000c */
[----:B------:R-:W-:Y:S01]  /*5da0*/  I2FP.F32.S32 R11, R9 ;  /* 0x00000009000b7245 */ /* 0x000fe20000201400 */
[----:B------:R-:W-:Y:S01]  /*5db0*/  IMAD.MOV.U32 R9, RZ, RZ, R7 ;  /* 0x000000ffff097224 */ /* 0x000fe200078e0007 */
[----:B------:R-:W-:Y:S02]  /*5dc0*/  I2FP.F32.S32 R7, R8 ;  /* 0x0000000800077245 */ /* 0x000fe40000201400 */
[----:B------:R-:W-:Y:S01]  /*5dd0*/  I2FP.F32.S32 R10, R10 ;  /* 0x0000000a000a7245 */ /* 0x000fe20000201400 */
[----:B------:R-:W-:Y:S01]  /*5de0*/  FFMA.FTZ R13, R11, -UR19, R89 ;  /* 0x800000130b0d7c23 */ /* 0x000fe20008010059 */
[----:B------:R-:W-:Y:S01]  /*5df0*/  FSEL R42, R20, -INF , !P4 ;  /* 0xff800000142a7808 */ /* 0x000fe20006000000 */
[----:B------:R-:W-:Y:S01]  /*5e00*/  FFMA.FTZ R11, R7, -UR19, R91 ;  /* 0x80000013070b7c23 */ /* 0x000fe2000801005b */
[----:B------:R-:W-:Y:S01]  /*5e10*/  I2FP.F32.S32 R8, R5 ;  /* 0x0000000500087245 */ /* 0x000fe20000201400 */
[----:B------:R-:W-:Y:S01]  /*5e20*/  VIADD R5, R3, 0x11 ;  /* 0x0000001103057836 */ /* 0x000fe20000000000 */
[----:B------:R-:W-:Y:S01]  /*5e30*/  ISETP.GE.AND P4, PT, R6, R114, PT ;  /* 0x000000720600720c */ /* 0x000fe20003f86270 */
[----:B------:R-:W-:Y:S01]  /*5e40*/  FFMA.FTZ R10, R10, -UR19, R24 ;  /* 0x800000130a0a7c23 */ /* 0x000fe20008010018 */
[----:B------:R-:W-:Y:S01]  /*5e50*/  FSEL R49, R17, -INF , !P2 ;  /* 0xff80000011317808 */ /* 0x000fe20005000000 */
[--C-:B------:R-:W-:Y:S01]  /*5e60*/  IMAD.IADD R7, R248, 0x1, -R5.reuse ;  /* 0x00000001f8077824 */ /* 0x100fe200078e0a05 */
[----:B------:R-:W-:Y:S01]  /*5e70*/  FSEL R53, R15, -INF , !P6 ;  /* 0xff8000000f357808 */ /* 0x000fe20007000000 */
[----:B------:R-:W-:Y:S01]  /*5e80*/  IMAD.IADD R12, R249, 0x1, -R5 ;  /* 0x00000001f90c7824 */ /* 0x000fe200078e0a05 */
[----:B------:R-:W-:Y:S01]  /*5e90*/  FSEL R35, R14, -INF , !P5 ;  /* 0xff8000000e237808 */ /* 0x000fe20006800000 */
[----:B------:R-:W-:Y:S01]  /*5ea0*/  FFMA.FTZ R19, R8, -UR19, R80 ;  /* 0x8000001308137c23 */ /* 0x000fe20008010050 */
[----:B------:R-:W-:-:S02]  /*5eb0*/  ISETP.GE.AND P2, PT, R6, R113, PT ;  /* 0x000000710600720c */ /* 0x000fc40003f46270 */
[C---:B------:R-:W-:Y:S02]  /*5ec0*/  ISETP.GE.AND P6, PT, R6.reuse, R112, PT ;  /* 0x000000700600720c */ /* 0x040fe40003fc6270 */
[C---:B------:R-:W-:Y:S02]  /*5ed0*/  ISETP.GE.AND P5, PT, R6.reuse, R252, PT ;  /* 0x000000fc0600720c */ /* 0x040fe40003fa6270 */
[C---:B------:R-:W-:Y:S02]  /*5ee0*/  ISETP.LT.OR P4, PT, R6.reuse, R247, P4 ;  /* 0x000000f70600720c */ /* 0x040fe40002781670 */
[----:B------:R-:W-:Y:S02]  /*5ef0*/  I2FP.F32.S32 R9, R9 ;  /* 0x0000000900097245 */ /* 0x000fe40000201400 */
[C---:B------:R-:W-:Y:S02]  /*5f00*/  ISETP.LT.OR P2, PT, R6.reuse, R246, P2 ;  /* 0x000000f60600720c */ /* 0x040fe40001741670 */
[C---:B------:R-:W-:Y:S01]  /*5f10*/  ISETP.LT.OR P6, PT, R6.reuse, R245, P6 ;  /* 0x000000f50600720c */ /* 0x040fe200037c1670 */
[----:B------:R-:W-:Y:S01]  /*5f20*/  FFMA.FTZ R18, R9, -UR19, R26 ;  /* 0x8000001309127c23 */ /* 0x000fe2000801001a */
[----:B------:R-:W-:Y:S01]  /*5f30*/  ISETP.LT.OR P5, PT, R6, R244, P5 ;  /* 0x000000f40600720c */ /* 0x000fe20002fa1670 */
[----:B------:R-:W-:Y:S01]  /*5f40*/  IMAD.IADD R6, R251, 0x1, -R6 ;  /* 0x00000001fb067824 */ /* 0x000fe200078e0a06 */
[----:B------:R-:W-:Y:S01]  /*5f50*/  FSEL R40, R16, -INF , !P3 ;  /* 0xff80000010287808 */ /* 0x000fe20005800000 */
[----:B------:R-:W-:Y:S01]  /*5f60*/  IMAD.IADD R9, R250, 0x1, -R5 ;  /* 0x00000001fa097824 */ /* 0x000fe200078e0a05 */
[----:B------:R-:W-:-:S02]  /*5f70*/  FSEL R43, R13, -INF , !P1 ;  /* 0xff8000000d2b7808 */ /* 0x000fc40004800000 */
[----:B------:R-:W-:Y:S02]  /*5f80*/  FSEL R51, R11, -INF , !P0 ;  /* 0xff8000000b337808 */ /* 0x000fe40004000000 */
[----:B------:R-:W-:Y:S02]  /*5f90*/  FSEL R34, R10, -INF , !P4 ;  /* 0xff8000000a227808 */ /* 0x000fe40006000000 */
[C---:B------:R-:W-:Y:S02]  /*5fa0*/  ISETP.GE.AND P3, PT, R5.reuse, R114, PT ;  /* 0x000000720500720c */ /* 0x040fe40003f66270 */
[C---:B------:R-:W-:Y:S02]  /*5fb0*/  ISETP.GE.AND P1, PT, R5.reuse, R113, PT ;  /* 0x000000710500720c */ /* 0x040fe40003f26270 */
[C---:B------:R-:W-:Y:S02]  /*5fc0*/  ISETP.GE.AND P0, PT, R5.reuse, R112, PT ;  /* 0x000000700500720c */ /* 0x040fe40003f06270 */
[----:B------:R-:W-:-:S02]  /*5fd0*/  ISETP.GE.AND P4, PT, R5, R252, PT ;  /* 0x000000fc0500720c */ /* 0x000fc40003f86270 */
[----:B------:R-:W-:Y:S02]  /*5fe0*/  IABS R7, R7 ;  /* 0x0000000700077213 */ /* 0x000fe40000000000 */
[----:B------:R-:W-:Y:S02]  /*5ff0*/  IABS R6, R6 ;  /* 0x0000000600067213 */ /* 0x000fe40000000000 */
[C---:B------:R-:W-:Y:S01]  /*6000*/  ISETP.LT.OR P3, PT, R5.reuse, R247, P3 ;  /* 0x000000f70500720c */ /* 0x040fe20001f61670 */
[----:B------:R-:W-:Y:S01]  /*6010*/  IMAD.MOV.U32 R8, RZ, RZ, R7 ;  /* 0x000000ffff087224 */ /* 0x000fe200078e0007 */
[C---:B------:R-:W-:Y:S02]  /*6020*/  ISETP.LT.OR P1, PT, R5.reuse, R246, P1 ;  /* 0x000000f60500720c */ /* 0x040fe40000f21670 */
[C---:B------:R-:W-:Y:S02]  /*6030*/  ISETP.LT.OR P0, PT, R5.reuse, R245, P0 ;  /* 0x000000f50500720c */ /* 0x040fe40000701670 */
[----:B------:R-:W-:Y:S01]  /*6040*/  ISETP.LT.OR P4, PT, R5, R244, P4 ;  /* 0x000000f40500720c */ /* 0x000fe20002781670 */
[----:B------:R-:W-:Y:S01]  /*6050*/  IMAD.IADD R5, R251, 0x1, -R5 ;  /* 0x00000001fb057824 */ /* 0x000fe200078e0a05 */
[----:B------:R-:W-:-:S02]  /*6060*/  IABS R7, R9 ;  /* 0x0000000900077213 */ /* 0x000fc40000000000 */
[----:B------:R-:W-:Y:S02]  /*6070*/  I2FP.F32.S32 R9, R6 ;  /* 0x0000000600097245 */ /* 0x000fe40000201400 */
[----:B------:R-:W-:Y:S02]  /*6080*/  IABS R6, R12 ;  /* 0x0000000c00067213 */ /* 0x000fe40000000000 */
[----:B------:R-:W-:Y:S01]  /*6090*/  IABS R5, R5 ;  /* 0x0000000500057213 */ /* 0x000fe20000000000 */
[----:B------:R-:W-:Y:S01]  /*60a0*/  FFMA.FTZ R12, R9, -UR19, R82 ;  /* 0x80000013090c7c23 */ /* 0x000fe20008010052 */
[----:B------:R-:W-:Y:S01]  /*60b0*/  I2FP.F32.S32 R10, R8 ;  /* 0x00000008000a7245 */ /* 0x000fe20000201400 */
[----:B------:R-:W-:Y:S01]  /*60c0*/  IMAD.MOV.U32 R8, RZ, RZ, R6 ;  /* 0x000000ffff087224 */ /* 0x000fe200078e0006 */
[----:B------:R-:W-:Y:S01]  /*60d0*/  I2FP.F32.S32 R7, R7 ;  /* 0x0000000700077245 */ /* 0x000fe20000201400 */
[----:B------:R-:W-:Y:S01]  /*60e0*/  IMAD.MOV.U32 R6, RZ, RZ, R5 ;  /* 0x000000ffff067224 */ /* 0x000fe200078e0005 */
[----:B------:R-:W-:Y:S01]  /*60f0*/  FSEL R36, R18, -INF , !P2 ;  /* 0xff80000012247808 */ /* 0x000fe20005000000 */
[----:B------:R-:W-:Y:S01]  /*6100*/  VIADD R5, R3, 0x18 ;  /* 0x0000001803057836 */ /* 0x000fe20000000000 */
[----:B------:R-:W-:Y:S01]  /*6110*/  I2FP.F32.S32 R9, R8 ;  /* 0x0000000800097245 */ /* 0x000fe20000201400 */
[----:B------:R-:W-:Y:S01]  /*6120*/  FFMA.FTZ R15, R7, -UR19, R27 ;  /* 0x80000013070f7c23 */ /* 0x000fe2000801001b */
[----:B------:R-:W-:Y:S01]  /*6130*/  I2FP.F32.S32 R8, R6 ;  /* 0x0000000600087245 */ /* 0x000fe20000201400 */
[----:B------:R-:W-:-:S02]  /*6140*/  VIADD R6, R3, 0x19 ;  /* 0x0000001903067836 */ /* 0x000fc40000000000 */
[----:B------:R-:W-:Y:S01]  /*6150*/  FFMA.FTZ R10, R10, -UR19, R25 ;  /* 0x800000130a0a7c23 */ /* 0x000fe20008010019 */
[----:B------:R-:W-:Y:S02]  /*6160*/  IMAD.IADD R7, R248, 0x1, -R5 ;  /* 0x00000001f8077824 */ /* 0x000fe400078e0a05 */
[----:B------:R-:W-:Y:S01]  /*6170*/  FFMA.FTZ R16, R9, -UR19, R81 ;  /* 0x8000001309107c23 */ /* 0x000fe20008010051 */
[----:B------:R-:W-:Y:S01]  /*6180*/  FFMA.FTZ R14, R8, -UR19, R83 ;  /* 0x80000013080e7c23 */ /* 0x000fe20008010053 */
[----:B------:R-:W-:Y:S01]  /*6190*/  IMAD.IADD R8, R248, 0x1, -R6 ;  /* 0x00000001f8087824 */ /* 0x000fe200078e0a06 */
[----:B------:R-:W-:Y:S01]  /*61a0*/  FSEL R38, R19, -INF , !P6 ;  /* 0xff80000013267808 */ /* 0x000fe20007000000 */
[--C-:B------:R-:W-:Y:S01]  /*61b0*/  IMAD.IADD R9, R250, 0x1, -R5.reuse ;  /* 0x00000001fa097824 */ /* 0x100fe200078e0a05 */
[----:B------:R-:W-:Y:S01]  /*61c0*/  IABS R7, R7 ;  /* 0x0000000700077213 */ /* 0x000fe20000000000 */
[----:B------:R-:W-:Y:S01]  /*61d0*/  IMAD.IADD R11, R249, 0x1, -R5 ;  /* 0x00000001f90b7824 */ /* 0x000fe200078e0a05 */
[----:B------:R-:W-:-:S02]  /*61e0*/  FSEL R41, R12, -INF , !P5 ;  /* 0xff8000000c297808 */ /* 0x000fc40006800000 */
[----:B------:R-:W-:Y:S01]  /*61f0*/  FSEL R29, R10, -INF , !P3 ;  /* 0xff8000000a1d7808 */ /* 0x000fe20005800000 */
[----:B------:R-:W-:Y:S01]  /*6200*/  IMAD.IADD R10, R251, 0x1, -R5 ;  /* 0x00000001fb0a7824 */ /* 0x000fe200078e0a05 */
[C---:B------:R-:W-:Y:S02]  /*6210*/  ISETP.GE.AND P2, PT, R5.reuse, R114, PT ;  /* 0x000000720500720c */ /* 0x040fe40003f46270 */
[C---:B------:R-:W-:Y:S02]  /*6220*/  ISETP.GE.AND P6, PT, R5.reuse, R113, PT ;  /* 0x000000710500720c */ /* 0x040fe40003fc6270 */
[C---:B------:R-:W-:Y:S02]  /*6230*/  ISETP.GE.AND P5, PT, R5.reuse, R112, PT ;  /* 0x000000700500720c */ /* 0x040fe40003fa6270 */
[C---:B------:R-:W-:Y:S02]  /*6240*/  ISETP.GE.AND P3, PT, R5.reuse, R252, PT ;  /* 0x000000fc0500720c */ /* 0x040fe40003f66270 */
[----:B------:R-:W-:Y:S01]  /*6250*/  IABS R12, R8 ;  /* 0x00000008000c7213 */ /* 0x000fe20000000000 */
[----:B------:R-:W-:Y:S01]  /*6260*/  IMAD.MOV.U32 R8, RZ, RZ, R7 ;  /* 0x000000ffff087224 */ /* 0x000fe200078e0007 */
[----:B------:R-:W-:-:S02]  /*6270*/  ISETP.LT.OR P2, PT, R5, R247, P2 ;  /* 0x000000f70500720c */ /* 0x000fc40001741670 */
[C---:B------:R-:W-:Y:S02]  /*6280*/  ISETP.LT.OR P6, PT, R5.reuse, R246, P6 ;  /* 0x000000f60500720c */ /* 0x040fe400037c1670 */
[C---:B------:R-:W-:Y:S02]  /*6290*/  ISETP.LT.OR P5, PT, R5.reuse, R245, P5 ;  /* 0x000000f50500720c */ /* 0x040fe40002fa1670 */
[----:B------:R-:W-:Y:S02]  /*62a0*/  ISETP.LT.OR P3, PT, R5, R244, P3 ;  /* 0x000000f40500720c */ /* 0x000fe40001f61670 */
[----:B------:R-:W-:Y:S02]  /*62b0*/  IABS R7, R9 ;  /* 0x0000000900077213 */ /* 0x000fe40000000000 */
[----:B------:R-:W-:Y:S02]  /*62c0*/  IABS R5, R11 ;  /* 0x0000000b00057213 */ /* 0x000fe40000000000 */
[----:B------:R-:W-:-:S02]  /*62d0*/  IABS R9, R10 ;  /* 0x0000000a00097213 */ /* 0x000fc40000000000 */
[----:B------:R-:W-:Y:S01]  /*62e0*/  I2FP.F32.S32 R11, R8 ;  /* 0x00000008000b7245 */ /* 0x000fe20000201400 */
[----:B------:R-:W-:Y:S01]  /*62f0*/  IMAD.MOV.U32 R8, RZ, RZ, R7 ;  /* 0x000000ffff087224 */ /* 0x000fe200078e0007 */
[----:B------:R-:W-:Y:S01]  /*6300*/  FSEL R30, R15, -INF , !P1 ;  /* 0xff8000000f1e7808 */ /* 0x000fe20004800000 */
[----:B------:R-:W-:Y:S01]  /*6310*/  IMAD.MOV.U32 R7, RZ, RZ, R5 ;  /* 0x000000ffff077224 */ /* 0x000fe200078e0005 */
[----:B------:R-:W-:Y:S01]  /*6320*/  FSEL R32, R16, -INF , !P0 ;  /* 0xff80000010207808 */ /* 0x000fe20004000000 */
[----:B------:R-:W-:Y:S02]  /*6330*/  IMAD.MOV.U32 R5, RZ, RZ, R9 ;  /* 0x000000ffff057224 */ /* 0x000fe400078e0009 */
[----:B------:R-:W-:Y:S01]  /*6340*/  FFMA.FTZ R11, R11, -UR19, R44 ;  /* 0x800000130b0b7c23 */ /* 0x000fe2000801002c */
[----:B------:R-:W-:Y:S02]  /*6350*/  I2FP.F32.S32 R10, R8 ;  /* 0x00000008000a7245 */ /* 0x000fe40000201400 */
[----:B------:R-:W-:-:S02]  /*6360*/  I2FP.F32.S32 R9, R7 ;  /* 0x0000000700097245 */ /* 0x000fc40000201400 */
[----:B------:R-:W-:Y:S01]  /*6370*/  I2FP.F32.S32 R7, R5 ;  /* 0x0000000500077245 */ /* 0x000fe20000201400 */
[----:B------:R-:W-:Y:S01]  /*6380*/  VIADD R5, R3, 0x20 ;  /* 0x0000002003057836 */ /* 0x000fe20000000000 */
[----:B------:R-:W-:Y:S01]  /*6390*/  I2FP.F32.S32 R8, R12 ;  /* 0x0000000c00087245 */ /* 0x000fe20000201400 */
[----:B------:R-:W-:Y:S01]  /*63a0*/  FFMA.FTZ R18, R9, -UR19, R76 ;  /* 0x8000001309127c23 */ /* 0x000fe2000801004c */
[----:B------:R-:W-:Y:S01]  /*63b0*/  FSEL R37, R14, -INF , !P4 ;  /* 0xff8000000e257808 */ /* 0x000fe20006000000 */
[----:B------:R-:W-:Y:S01]  /*63c0*/  FFMA.FTZ R13, R7, -UR19, R78 ;  /* 0x80000013070d7c23 */ /* 0x000fe2000801004e */
[----:B------:R-:W-:Y:S01]  /*63d0*/  FSEL R26, R11, -INF , !P2 ;  /* 0xff8000000b1a7808 */ /* 0x000fe20005000000 */
[----:B------:R-:W-:Y:S01]  /*63e0*/  IMAD.IADD R9, R248, 0x1, -R5 ;  /* 0x00000001f8097824 */ /* 0x000fe200078e0a05 */
[----:B------:R-:W-:Y:S01]  /*63f0*/  ISETP.GE.AND P1, PT, R6, R114, PT ;  /* 0x000000720600720c */ /* 0x000fe20003f26270 */
[----:B------:R-:W-:Y:S01]  /*6400*/  IMAD.IADD R7, R250, 0x1, -R6 ;  /* 0x00000001fa077824 */ /* 0x000fe200078e0a06 */
[----:B------:R-:W-:Y:S01]  /*6410*/  ISETP.GE.AND P0, PT, R6, R113, PT ;  /* 0x000000710600720c */ /* 0x000fe20003f06270 */
[----:B------:R-:W-:Y:S01]  /*6420*/  FFMA.FTZ R19, R10, -UR19, R46 ;  /* 0x800000130a137c23 */ /* 0x000fe2000801002e */
[----:B------:R-:W-:Y:S01]  /*6430*/  ISETP.GE.AND P4, PT, R6, R112, PT ;  /* 0x000000700600720c */ /* 0x000fe20003f86270 */
[----:B------:R-:W-:Y:S01]  /*6440*/  FFMA.FTZ R12, R8, -UR19, R45 ;  /* 0x80000013080c7c23 */ /* 0x000fe2000801002d */
[C---:B------:R-:W-:Y:S01]  /*6450*/  ISETP.GE.AND P2, PT, R6.reuse, R252, PT ;  /* 0x000000fc0600720c */ /* 0x040fe20003f46270 */
[--C-:B------:R-:W-:Y:S01]  /*6460*/  IMAD.IADD R8, R249, 0x1, -R6.reuse ;  /* 0x00000001f9087824 */ /* 0x100fe200078e0a06 */
[C---:B------:R-:W-:Y:S01]  /*6470*/  ISETP.LT.OR P1, PT, R6.reuse, R247, P1 ;  /* 0x000000f70600720c */ /* 0x040fe20000f21670 */
[----:B------:R-:W-:Y:S01]  /*6480*/  IMAD.IADD R10, R251, 0x1, -R6 ;  /* 0x00000001fb0a7824 */ /* 0x000fe200078e0a06 */
[----:B------:R-:W-:-:S02]  /*6490*/  ISETP.LT.OR P0, PT, R6, R246, P0 ;  /* 0x000000f60600720c */ /* 0x000fc40000701670 */
        /* <DEDUP_REMOVED lines=25> */
[----:B------:R-:W-:Y:S01]  /*6630*/  IMAD.IADD R8, R248, 0x1, -R6 ;  /* 0x00000001f8087824 */ /* 0x000fe200078e0a06 */
        /* <DEDUP_REMOVED lines=79> */
[--C-:B------:R-:W-:Y:S02]  /*6b30*/  IMAD.IADD R7, R248, 0x1, -R5.reuse ;  /* 0x00000001f8077824 */ /* 0x100fe400078e0a05 */
        /* <DEDUP_REMOVED lines=70> */
[----:B------:R-:W-:Y:S01]  /*6fa0*/  IMAD.IADD R9, R249, 0x1, -R5 ;  /* 0x00000001f9097824 */ /* 0x000fe200078e0a05 */
[----:B------:R-:W-:Y:S01]  /*6fb0*/  FSEL R169, R13, -INF , !P5 ;  /* 0xff8000000da97808 */ /* 0x000fe20006800000 */
[----:B------:R-:W-:Y:S01]  /*6fc0*/  FFMA.FTZ R16, R7, -UR19, R95 ;  /* 0x8000001307107c23 */ /* 0x000fe2000801005f */
[----:B------:R-:W-:Y:S01]  /*6fd0*/  IMAD.IADD R7, R248, 0x1, -R6 ;  /* 0x00000001f8077824 */ /* 0x000fe200078e0a06 */
[----:B------:R-:W-:Y:S01]  /*6fe0*/  FSEL R158, R12, -INF , !P3 ;  /* 0xff8000000c9e7808 */ /* 0x000fe20005800000 */
[----:B------:R-:W-:Y:S01]  /*6ff0*/  FFMA.FTZ R15, R8, -UR19, R106 ;  /* 0x80000013080f7c23 */ /* 0x000fe2000801006a */
[----:B------:R-:W-:Y:S01]  /*7000*/  ISETP.GE.AND P2, PT, R5, R114, PT ;  /* 0x000000720500720c */ /* 0x000fe20003f46270 */
[----:B------:R-:W-:Y:S01]  /*7010*/  IMAD.IADD R8, R251, 0x1, -R5 ;  /* 0x00000001fb087824 */ /* 0x000fe200078e0a05 */
[----:B------:R-:W-:Y:S01]  /*7020*/  ISETP.GE.AND P6, PT, R5, R113, PT ;  /* 0x000000710500720c */ /* 0x000fe20003fc6270 */
[----:B------:R-:W-:Y:S01]  /*7030*/  VIADD R3, R3, 0x39 ;  /* 0x0000003903037836 */ /* 0x000fe20000000000 */
[----:B------:R-:W-:-:S02]  /*7040*/  ISETP.GE.AND P5, PT, R5, R112, PT ;  /* 0x000000700500720c */ /* 0x000fc40003fa6270 */
[C---:B------:R-:W-:Y:S02]  /*7050*/  ISETP.GE.AND P3, PT, R5.reuse, R252, PT ;  /* 0x000000fc0500720c */ /* 0x040fe40003f66270 */
[----:B------:R-:W-:Y:S01]  /*7060*/  I2FP.F32.S32 R10, R11 ;  /* 0x0000000b000a7245 */ /* 0x000fe20000201400 */
[--C-:B------:R-:W-:Y:S01]  /*7070*/  IMAD.IADD R11, R250, 0x1, -R6.reuse ;  /* 0x00000001fa0b7824 */ /* 0x100fe200078e0a06 */
[C---:B------:R-:W-:Y:S02]  /*7080*/  ISETP.LT.OR P2, PT, R5.reuse, R247, P2 ;  /* 0x000000f70500720c */ /* 0x040fe40001741670 */
[C---:B------:R-:W-:Y:S01]  /*7090*/  ISETP.LT.OR P6, PT, R5.reuse, R246, P6 ;  /* 0x000000f60500720c */ /* 0x040fe200037c1670 */
[----:B------:R-:W-:Y:S01]  /*70a0*/  FFMA.FTZ R14, R10, -UR19, R93 ;  /* 0x800000130a0e7c23 */ /* 0x000fe2000801005d */
[----:B------:R-:W-:Y:S01]  /*70b0*/  ISETP.LT.OR P5, PT, R5, R245, P5 ;  /* 0x000000f50500720c */ /* 0x000fe20002fa1670 */
[----:B------:R-:W-:Y:S01]  /*70c0*/  IMAD.IADD R10, R249, 0x1, -R6 ;  /* 0x00000001f90a7824 */ /* 0x000fe200078e0a06 */
[----:B------:R-:W-:-:S02]  /*70d0*/  ISETP.LT.OR P3, PT, R5, R244, P3 ;  /* 0x000000f40500720c */ /* 0x000fc40001f61670 */
[----:B------:R-:W-:Y:S02]  /*70e0*/  IABS R7, R7 ;  /* 0x0000000700077213 */ /* 0x000fe40000000000 */
[----:B------:R-:W-:Y:S02]  /*70f0*/  IABS R5, R9 ;  /* 0x0000000900057213 */ /* 0x000fe40000000000 */
[----:B------:R-:W-:Y:S01]  /*7100*/  IABS R9, R8 ;  /* 0x0000000800097213 */ /* 0x000fe20000000000 */
[----:B------:R-:W-:Y:S01]  /*7110*/  IMAD.MOV.U32 R12, RZ, RZ, R7 ;  /* 0x000000ffff0c7224 */ /* 0x000fe200078e0007 */
[----:B------:R-:W-:Y:S01]  /*7120*/  IABS R8, R10 ;  /* 0x0000000a00087213 */ /* 0x000fe20000000000 */
[----:B------:R-:W-:Y:S01]  /*7130*/  IMAD.MOV.U32 R7, RZ, RZ, R5 ;  /* 0x000000ffff077224 */ /* 0x000fe200078e0005 */
[----:B------:R-:W-:Y:S02]  /*7140*/  IABS R5, R11 ;  /* 0x0000000b00057213 */ /* 0x000fe40000000000 */
[----:B------:R-:W-:-:S02]  /*7150*/  FSEL R154, R20, -INF , !P1 ;  /* 0xff800000149a7808 */ /* 0x000fc40004800000 */
[----:B------:R-:W-:Y:S01]  /*7160*/  I2FP.F32.S32 R10, R7 ;  /* 0x00000007000a7245 */ /* 0x000fe20000201400 */
[----:B------:R-:W-:Y:S01]  /*7170*/  IMAD.MOV.U32 R7, RZ, RZ, R5 ;  /* 0x000000ffff077224 */ /* 0x000fe200078e0005 */
[----:B------:R-:W-:Y:S01]  /*7180*/  ISETP.GE.AND P1, PT, R6, R114, PT ;  /* 0x000000720600720c */ /* 0x000fe20003f26270 */
[----:B------:R-:W-:Y:S01]  /*7190*/  IMAD.MOV.U32 R5, RZ, RZ, R8 ;  /* 0x000000ffff057224 */ /* 0x000fe200078e0008 */
[----:B------:R-:W-:Y:S02]  /*71a0*/  I2FP.F32.S32 R8, R9 ;  /* 0x0000000900087245 */ /* 0x000fe40000201400 */
[----:B------:R-:W-:Y:S01]  /*71b0*/  I2FP.F32.S32 R9, R12 ;  /* 0x0000000c00097245 */ /* 0x000fe20000201400 */
[----:B------:R-:W-:Y:S01]  /*71c0*/  FFMA.FTZ R12, R10, -UR19, R105 ;  /* 0x800000130a0c7c23 */ /* 0x000fe20008010069 */
[----:B------:R-:W-:Y:S01]  /*71d0*/  I2FP.F32.S32 R5, R5 ;  /* 0x0000000500057245 */ /* 0x000fe20000201400 */
[----:B------:R-:W-:Y:S01]  /*71e0*/  FFMA.FTZ R11, R8, -UR19, R107 ;  /* 0x80000013080b7c23 */ /* 0x000fe2000801006b */
[----:B------:R-:W-:Y:S01]  /*71f0*/  I2FP.F32.S32 R7, R7 ;  /* 0x0000000700077245 */ /* 0x000fe20000201400 */
[----:B------:R-:W-:Y:S01]  /*7200*/  FFMA.FTZ R10, R9, -UR19, R100 ;  /* 0x80000013090a7c23 */ /* 0x000fe20008010064 */
[----:B------:R-:W-:Y:S01]  /*7210*/  ISETP.LT.OR P1, PT, R6, R247, P1 ;  /* 0x000000f70600720c */ /* 0x000fe20000f21670 */
[----:B------:R-:W-:Y:S01]  /*7220*/  FFMA.FTZ R18, R5, -UR19, R108 ;  /* 0x8000001305127c23 */ /* 0x000fe2000801006c */
[----:B------:R-:W-:-:S02]  /*7230*/  IMAD.IADD R5, R251, 0x1, -R6 ;  /* 0x00000001fb057824 */ /* 0x000fc400078e0a06 */
[----:B------:R-:W-:Y:S01]  /*7240*/  FFMA.FTZ R13, R7, -UR19, R102 ;  /* 0x80000013070d7c23 */ /* 0x000fe20008010066 */
[----:B------:R-:W-:Y:S01]  /*7250*/  FSEL R155, R17, -INF , !P0 ;  /* 0xff800000119b7808 */ /* 0x000fe20004000000 */
[--C-:B------:R-:W-:Y:S01]  /*7260*/  IMAD.IADD R7, R248, 0x1, -R3.reuse ;  /* 0x00000001f8077824 */ /* 0x100fe200078e0a03 */
[----:B------:R-:W-:Y:S01]  /*7270*/  FSEL R156, R15, -INF , !P4 ;  /* 0xff8000000f9c7808 */ /* 0x000fe20006000000 */
[----:B------:R-:W-:Y:S01]  /*7280*/  IMAD.IADD R9, R249, 0x1, -R3 ;  /* 0x00000001f9097824 */ /* 0x000fe200078e0a03 */
[----:B------:R-:W-:Y:S02]  /*7290*/  FSEL R150, R14, -INF , !P2 ;  /* 0xff8000000e967808 */ /* 0x000fe40005000000 */
[C---:B------:R-:W-:Y:S02]  /*72a0*/  ISETP.GE.AND P0, PT, R6.reuse, R113, PT ;  /* 0x000000710600720c */ /* 0x040fe40003f06270 */
[C---:B------:R-:W-:Y:S02]  /*72b0*/  ISETP.GE.AND P4, PT, R6.reuse, R112, PT ;  /* 0x000000700600720c */ /* 0x040fe40003f86270 */
[----:B------:R-:W-:-:S02]  /*72c0*/  ISETP.GE.AND P2, PT, R6, R252, PT ;  /* 0x000000fc0600720c */ /* 0x000fc40003f46270 */
[----:B------:R-:W-:Y:S02]  /*72d0*/  FSEL R152, R16, -INF , !P6 ;  /* 0xff80000010987808 */ /* 0x000fe40007000000 */
[----:B------:R-:W-:Y:S02]  /*72e0*/  FSEL R151, R12, -INF , !P5 ;  /* 0xff8000000c977808 */ /* 0x000fe40006800000 */
[----:B------:R-:W-:Y:S02]  /*72f0*/  FSEL R153, R11, -INF , !P3 ;  /* 0xff8000000b997808 */ /* 0x000fe40005800000 */
[----:B------:R-:W-:Y:S02]  /*7300*/  FSEL R149, R10, -INF , !P1 ;  /* 0xff8000000a957808 */ /* 0x000fe40004800000 */
[----:B------:R-:W-:Y:S02]  /*7310*/  ISETP.GE.AND P6, PT, R3, R114, PT ;  /* 0x000000720300720c */ /* 0x000fe40003fc6270 */
[----:B------:R-:W-:-:S02]  /*7320*/  IABS R5, R5 ;  /* 0x0000000500057213 */ /* 0x000fc40000000000 */
[C---:B------:R-:W-:Y:S02]  /*7330*/  ISETP.GE.AND P5, PT, R3.reuse, R113, PT ;  /* 0x000000710300720c */ /* 0x040fe40003fa6270 */
[C---:B------:R-:W-:Y:S02]  /*7340*/  ISETP.GE.AND P3, PT, R3.reuse, R112, PT ;  /* 0x000000700300720c */ /* 0x040fe40003f66270 */
[----:B------:R-:W-:Y:S02]  /*7350*/  ISETP.GE.AND P1, PT, R3, R252, PT ;  /* 0x000000fc0300720c */ /* 0x000fe40003f26270 */
[C---:B------:R-:W-:Y:S02]  /*7360*/  ISETP.LT.OR P0, PT, R6.reuse, R246, P0 ;  /* 0x000000f60600720c */ /* 0x040fe40000701670 */
[C---:B------:R-:W-:Y:S02]  /*7370*/  ISETP.LT.OR P4, PT, R6.reuse, R245, P4 ;  /* 0x000000f50600720c */ /* 0x040fe40002781670 */
[----:B------:R-:W-:-:S02]  /*7380*/  ISETP.LT.OR P2, PT, R6, R244, P2 ;  /* 0x000000f40600720c */ /* 0x000fc40001741670 */
[----:B------:R-:W-:Y:S01]  /*7390*/  IABS R6, R7 ;  /* 0x0000000700067213 */ /* 0x000fe20000000000 */
[--C-:B------:R-:W-:Y:S01]  /*73a0*/  IMAD.IADD R7, R250, 0x1, -R3.reuse ;  /* 0x00000001fa077824 */ /* 0x100fe200078e0a03 */
[C---:B------:R-:W-:Y:S02]  /*73b0*/  ISETP.LT.OR P6, PT, R3.reuse, R247, P6 ;  /* 0x000000f70300720c */ /* 0x040fe400037c1670 */
[----:B------:R-:W-:Y:S01]  /*73c0*/  I2FP.F32.S32 R5, R5 ;  /* 0x0000000500057245 */ /* 0x000fe20000201400 */
[----:B------:R-:W-:Y:S01]  /*73d0*/  IMAD.MOV.U32 R8, RZ, RZ, R6 ;  /* 0x000000ffff087224 */ /* 0x000fe200078e0006 */
[C---:B------:R-:W-:Y:S02]  /*73e0*/  ISETP.LT.OR P5, PT, R3.reuse, R246, P5 ;  /* 0x000000f60300720c */ /* 0x040fe40002fa1670 */
[C---:B------:R-:W-:Y:S02]  /*73f0*/  ISETP.LT.OR P3, PT, R3.reuse, R245, P3 ;  /* 0x000000f50300720c */ /* 0x040fe40001f61670 */
[----:B------:R-:W-:Y:S01]  /*7400*/  ISETP.LT.OR P1, PT, R3, R244, P1 ;  /* 0x000000f40300720c */ /* 0x000fe20000f21670 */
[----:B------:R-:W-:Y:S01]  /*7410*/  IMAD.IADD R3, R251, 0x1, -R3 ;  /* 0x00000001fb037824 */ /* 0x000fe200078e0a03 */
[----:B------:R-:W-:Y:S01]  /*7420*/  IABS R6, R7 ;  /* 0x0000000700067213 */ /* 0x000fe20000000000 */
[----:B------:R-:W-:Y:S01]  /*7430*/  FFMA.FTZ R7, R5, -UR19, R110 ;  /* 0x8000001305077c23 */ /* 0x000fe2000801006e */
[----:B------:R-:W-:-:S02]  /*7440*/  FSEL R144, R13, -INF , !P0 ;  /* 0xff8000000d907808 */ /* 0x000fc40004000000 */
[----:B------:R-:W-:Y:S02]  /*7450*/  PLOP3.LUT P0, PT, PT, PT, UP0, 0x80, 0x0 ;  /* 0x000000000000781c */ /* 0x000fe40003f0f008 */
[----:B------:R-:W-:Y:S02]  /*7460*/  IABS R5, R9 ;  /* 0x0000000900057213 */ /* 0x000fe40000000000 */
[----:B------:R-:W-:Y:S02]  /*7470*/  IABS R3, R3 ;  /* 0x0000000300037213 */ /* 0x000fe40000000000 */
[----:B------:R-:W-:Y:S02]  /*7480*/  I2FP.F32.S32 R8, R8 ;  /* 0x0000000800087245 */ /* 0x000fe40000201400 */
[----:B------:R-:W-:Y:S02]  /*7490*/  I2FP.F32.S32 R6, R6 ;  /* 0x0000000600067245 */ /* 0x000fe40000201400 */
        /* <DEDUP_REMOVED lines=94> */
.L_x_899:
[----:B------:R-:W-:Y:S05]  /*7a80*/  BSYNC B0 ;  /* 0x0000000000007941 */ /* 0x000fea0003800000 */
.L_x_898:
[----:B------:R-:W0:Y:S02]  /*7a90*/  LDGDEPBAR ;  /* 0x00000000000079af */ /* 0x000e240000000000 */
.L_x_897:
[----:B------:R-:W-:Y:S01]  /*7aa0*/  FMNMX.FTZ R135, R52, R48, !PT ;  /* 0x0000003034877209 */ /* 0x000fe20007810000 */
[----:B------:R-:W-:Y:S01]  /*7ab0*/  ULDC UR10, c[0x0][0x2ec] ;  /* 0x0000bb00000a7ab9 */ /* 0x000fe20000000800 */
        /* <DEDUP_REMOVED lines=33> */
[----:B------:R-:W-:Y:S01]  /*7cd0*/  LEA R225, R0, UR4, 0x1 ;  /* 0x0000000400e17c11 */ /* 0x000fe2000f8e08ff */
[----:B------:R-:W-:Y:S01]  /*7ce0*/  STL [R1+0xa0], R230 ;  /* 0x0000a0e601007387 */ /* 0x000fe20000100800 */
[----:B------:R-:W-:-:S02]  /*7cf0*/  FMNMX.FTZ R135, R150, R135, !PT ;  /* 0x0000008796877209 */ /* 0x000fc40007810000 */
[----:B------:R-:W-:Y:S01]  /*7d00*/  LEA R226, R4, R225, 0x1 ;  /* 0x000000e104e27211 */ /* 0x000fe200078e08ff */
[----:B------:R-:W-:Y:S01]  /*7d10*/  STL [R1+0x9c], R229 ;  /* 0x00009ce501007387 */ /* 0x000fe20000100800 */
[----:B------:R-:W-:Y:S01]  /*7d20*/  FMNMX.FTZ R135, R149, R135, !PT ;  /* 0x0000008795877209 */ /* 0x000fe20007810000 */
[C---:B------:R-:W-:Y:S01]  /*7d30*/  IMAD R228, R2.reuse, 0x2, R225 ;  /* 0x0000000202e47824 */ /* 0x040fe200078e02e1 */
[----:B------:R-:W-:Y:S01]  /*7d40*/  LEA R227, R2, R226, 0x1 ;  /* 0x000000e202e37211 */ /* 0x000fe200078e08ff */
[----:B------:R-:W-:Y:S01]  /*7d50*/  STL [R1+0x98], R224 ;  /* 0x000098e001007387 */ /* 0x000fe20000100800 */
[----:B------:R-:W-:-:S03]  /*7d60*/  FMNMX.FTZ R135, R138, R135, !PT ;  /* 0x000000878a877209 */ /* 0x000fc60007810000 */
[----:B------:R-:W-:Y:S04]  /*7d70*/  STL [R1+0x94], R137 ;  /* 0x0000948901007387 */ /* 0x000fe80000100800 */
[----:B------:R-:W3:Y:S04]  /*7d80*/  SHFL.BFLY PT, R5, R135, 0x2, 0x1f ;  /* 0x0c401f0087057f89 */ /* 0x000ee800000e0000 */
[----:B------:R-:W-:Y:S04]  /*7d90*/  STL [R1+0x90], R136 ;  /* 0x0000908801007387 */ /* 0x000fe80000100800 */
[----:B------:R-:W-:Y:S04]  /*7da0*/  LDSM.16.MT88.4 R44, [R225+0xc000] ;  /* 0x00c00000e12c783b */ /* 0x000fe80000004200 */
[----:B------:R-:W-:Y:S04]  /*7db0*/  LDSM.16.MT88.4 R64, [R226+0xc800] ;  /* 0x00c80000e240783b */ /* 0x000fe80000004200 */
[----:B------:R-:W-:Y:S04]  /*7dc0*/  LDSM.16.MT88.4 R84, [R227+0xe000] ;  /* 0x00e00000e354783b */ /* 0x000fe80000004200 */
[----:B------:R-:W-:Y:S01]  /*7dd0*/  LDSM.16.MT88.4 R60, [R225+0xe000] ;  /* 0x00e00000e13c783b */ /* 0x000fe20000004200 */
[----:B---3--:R-:W-:-:S03]  /*7de0*/  FMNMX.FTZ R135, R135, R5, !PT ;  /* 0x0000000587877209 */ /* 0x008fc60007810000 */
[----:B------:R-:W-:Y:S01]  /*7df0*/  LDSM.16.MT88.4 R72, [R226+0xe000] ;  /* 0x00e00000e248783b */ /* 0x000fe20000004200 */
[----:B------:R-:W-:Y:S02]  /*7e00*/  FMNMX.FTZ R5, R154, R3, !PT ;  /* 0x000000039a057209 */ /* 0x000fe40007810000 */
[----:B------:R-:W-:Y:S01]  /*7e10*/  FMNMX.FTZ R3, R57, R54, !PT ;  /* 0x0000003639037209 */ /* 0x000fe20007810000 */
[----:B-1----:R-:W1:Y:S01]  /*7e20*/  SHFL.BFLY PT, R6, R135, 0x1, 0x1f ;  /* 0x0c201f0087067f89 */ /* 0x002e6200000e0000 */
[----:B------:R-:W-:Y:S02]  /*7e30*/  FMNMX.FTZ R5, R152, R5, !PT ;  /* 0x0000000598057209 */ /* 0x000fe40007810000 */
[----:B------:R-:W-:Y:S01]  /*7e40*/  FMNMX.FTZ R3, R49, R3, !PT ;  /* 0x0000000331037209 */ /* 0x000fe20007810000 */
[----:B------:R-:W-:Y:S01]  /*7e50*/  LDSM.16.MT88.4 R80, [R228+0xe000] ;  /* 0x00e00000e450783b */ /* 0x000fe20000004200 */
[----:B------:R-:W-:Y:S02]  /*7e60*/  FMNMX.FTZ R5, R144, R5, !PT ;  /* 0x0000000590057209 */ /* 0x000fe40007810000 */
[----:B------:R-:W-:Y:S01]  /*7e70*/  FMNMX.FTZ R3, R43, R3, !PT ;  /* 0x000000032b037209 */ /* 0x000fe20007810000 */
[----:B------:R-:W-:Y:S01]  /*7e80*/  LDSM.16.MT88.4 R76, [R228+0xe800] ;  /* 0x00e80000e44c783b */ /* 0x000fe20000004200 */
[----:B------:R-:W-:-:S02]  /*7e90*/  FMNMX.FTZ R134, R139, R5, !PT ;  /* 0x000000058b867209 */ /* 0x000fc40007810000 */
[----:B------:R-:W-:-:S03]  /*7ea0*/  FMNMX.FTZ R3, R38, R3, !PT ;  /* 0x0000000326037209 */ /* 0x000fc60007810000 */
[----:B------:R-:W3:Y:S01]  /*7eb0*/  SHFL.BFLY PT, R7, R134, 0x2, 0x1f ;  /* 0x0c401f0086077f89 */ /* 0x000ee200000e0000 */
[----:B------:R-:W-:-:S04]  /*7ec0*/  FMNMX.FTZ R3, R32, R3, !PT ;  /* 0x0000000320037209 */ /* 0x000fc80007810000 */
[----:B------:R-:W-:-:S04]  /*7ed0*/  FMNMX.FTZ R3, R28, R3, !PT ;  /* 0x000000031c037209 */ /* 0x000fc80007810000 */
[----:B------:R-:W-:Y:S02]  /*7ee0*/  FMNMX.FTZ R3, R25, R3, !PT ;  /* 0x0000000319037209 */ /* 0x000fe40007810000 */
[----:B-1----:R-:W-:Y:S02]  /*7ef0*/  FMNMX.FTZ R135, R135, R6, !PT ;  /* 0x0000000687877209 */ /* 0x002fe40007810000 */
[----:B------:R-:W-:Y:S02]  /*7f00*/  FMNMX.FTZ R3, R184, R3, !PT ;  /* 0x00000003b8037209 */ /* 0x000fe40007810000 */
[C---:B------:R-:W-:Y:S01]  /*7f10*/  FSETP.NEU.FTZ.AND P1, PT, R135.reuse, -INF , PT ;  /* 0xff8000008700780b */ /* 0x040fe20003f3d000 */
[----:B------:R-:W-:Y:S01]  /*7f20*/  FMUL.FTZ R22, R135, UR10 ;  /* 0x0000000a87167c20 */ /* 0x000fe20008410000 */
[----:B------:R-:W-:-:S04]  /*7f30*/  FMNMX.FTZ R3, R179, R3, !PT ;  /* 0x00000003b3037209 */ /* 0x000fc80007810000 */
[----:B------:R-:W-:Y:S02]  /*7f40*/  FSEL R22, R22, RZ, P1 ;  /* 0x000000ff16167208 */ /* 0x000fe40000800000 */
[----:B------:R-:W-:Y:S02]  /*7f50*/  FMNMX.FTZ R3, R171, R3, !PT ;  /* 0x00000003ab037209 */ /* 0x000fe40007810000 */
[----:B---3--:R-:W-:Y:S01]  /*7f60*/  FMNMX.FTZ R134, R134, R7, !PT ;  /* 0x0000000786867209 */ /* 0x008fe20007810000 */
[--C-:B------:R-:W-:Y:S01]  /*7f70*/  FFMA.FTZ R5, R52, UR10, -R22.reuse ;  /* 0x0000000a34057c23 */ /* 0x100fe20008010816 */
[----:B------:R-:W-:-:S03]  /*7f80*/  FFMA.FTZ R6, R39, UR10, -R22 ;  /* 0x0000000a27067c23 */ /* 0x000fc60008010816 */
[----:B------:R1:W-:Y:S01]  /*7f90*/  MUFU.EX2 R189, R5 ;  /* 0x0000000500bd7308 */ /* 0x0003e20000000800 */
[----:B------:R-:W3:Y:S07]  /*7fa0*/  SHFL.BFLY PT, R7, R134, 0x1, 0x1f ;  /* 0x0c201f0086077f89 */ /* 0x000eee00000e0000 */
[----:B------:R4:W-:Y:S01]  /*7fb0*/  MUFU.EX2 R136, R6 ;  /* 0x0000000600887308 */ /* 0x0009e20000000800 */
[----:B-1----:R-:W-:-:S07]  /*7fc0*/  FFMA.FTZ R5, R48, UR10, -R22 ;  /* 0x0000000a30057c23 */ /* 0x002fce0008010816 */
[----:B------:R1:W2:Y:S01]  /*7fd0*/  MUFU.EX2 R188, R5 ;  /* 0x0000000500bc7308 */ /* 0x0002a20000000800 */
[----:B----4-:R-:W-:Y:S01]  /*7fe0*/  FFMA.FTZ R6, R35, UR10, -R22 ;  /* 0x0000000a23067c23 */ /* 0x010fe20008010816 */
[----:B---3--:R-:W-:-:S06]  /*7ff0*/  FMNMX.FTZ R134, R134, R7, !PT ;  /* 0x0000000786867209 */ /* 0x008fcc0007810000 */
[----:B------:R3:W4:Y:S01]  /*8000*/  MUFU.EX2 R224, R6 ;  /* 0x0000000600e07308 */ /* 0x0007220000000800 */
[C---:B------:R-:W-:Y:S01]  /*8010*/  FSETP.NEU.FTZ.AND P1, PT, R134.reuse, -INF , PT ;  /* 0xff8000008600780b */ /* 0x040fe20003f3d000 */
[----:B------:R-:W-:-:S05]  /*8020*/  FMUL.FTZ R21, R134, UR10 ;  /* 0x0000000a86157c20 */ /* 0x000fca0008410000 */
[----:B------:R-:W-:Y:S02]  /*8030*/  FSEL R21, R21, RZ, P1 ;  /* 0x000000ff15157208 */ /* 0x000fe40000800000 */
[----:B-1----:R-:W-:Y:S02]  /*8040*/  FMNMX.FTZ R5, R159, R3, !PT ;  /* 0x000000039f057209 */ /* 0x002fe40007810000 */
[----:B------:R-:W-:Y:S02]  /*8050*/  FMNMX.FTZ R3, R58, R55, !PT ;  /* 0x000000373a037209 */ /* 0x000fe40007810000 */
[----:B------:R-:W-:Y:S02]  /*8060*/  FMNMX.FTZ R5, R155, R5, !PT ;  /* 0x000000059b057209 */ /* 0x000fe40007810000 */
[----:B------:R-:W-:Y:S02]  /*8070*/  FMNMX.FTZ R3, R53, R3, !PT ;  /* 0x0000000335037209 */ /* 0x000fe40007810000 */
[----:B------:R-:W-:Y:S01]  /*8080*/  FMNMX.FTZ R133, R151, R5, !PT ;  /* 0x0000000597857209 */ /* 0x000fe20007810000 */
[----:B------:R-:W-:Y:S01]  /*8090*/  FFMA.FTZ R5, R34, UR10, -R22 ;  /* 0x0000000a22057c23 */ /* 0x000fe20008010816 */
[----:B------:R-:W-:-:S02]  /*80a0*/  FMNMX.FTZ R3, R51, R3, !PT ;  /* 0x0000000333037209 */ /* 0x000fc40007810000 */
[----:B------:R-:W-:Y:S01]  /*80b0*/  FMNMX.FTZ R133, R146, R133, !PT ;  /* 0x0000008592857209 */ /* 0x000fe20007810000 */
[----:B------:R1:W-:Y:S01]  /*80c0*/  MUFU.EX2 R233, R5 ;  /* 0x0000000500e97308 */ /* 0x0003e20000000800 */
[----:B------:R-:W-:Y:S02]  /*80d0*/  FMNMX.FTZ R3, R41, R3, !PT ;  /* 0x0000000329037209 */ /* 0x000fe40007810000 */
[----:B------:R-:W-:Y:S02]  /*80e0*/  FMNMX.FTZ R133, R145, R133, !PT ;  /* 0x0000008591857209 */ /* 0x000fe40007810000 */
[----:B------:R-:W-:Y:S02]  /*80f0*/  FMNMX.FTZ R3, R37, R3, !PT ;  /* 0x0000000325037209 */ /* 0x000fe40007810000 */
[----:B--2---:R-:W-:Y:S01]  /*8100*/  F2FP.F16.F32.PACK_AB R16, R188, R189 ;  /* 0x000000bdbc10723e */ /* 0x004fe200000000ff */
[----:B---3--:R-:W2:Y:S01]  /*8110*/  SHFL.BFLY PT, R6, R133, 0x2, 0x1f ;  /* 0x0c401f0085067f89 */ /* 0x008ea200000e0000 */
[----:B------:R-:W-:-:S02]  /*8120*/  FMNMX.FTZ R3, R33, R3, !PT ;  /* 0x0000000321037209 */ /* 0x000fc40007810000 */
[----:B----4-:R-:W-:Y:S01]  /*8130*/  F2FP.F16.F32.PACK_AB R18, R224, R136 ;  /* 0x00000088e012723e */ /* 0x010fe200000000ff */
[----:B-1----:R-:W-:-:S04]  /*8140*/  FFMA.FTZ R5, R29, UR10, -R22 ;  /* 0x0000000a1d057c23 */ /* 0x002fc80008010816 */
[----:B------:R1:W-:Y:S01]  /*8150*/  MUFU.EX2 R231, R5 ;  /* 0x0000000500e77308 */ /* 0x0003e20000000800 */
[----:B--2---:R-:W-:Y:S02]  /*8160*/  FMNMX.FTZ R133, R133, R6, !PT ;  /* 0x0000000685857209 */ /* 0x004fe40007810000 */
[----:B-1----:R-:W-:Y:S01]  /*8170*/  FMNMX.FTZ R5, R31, R3, !PT ;  /* 0x000000031f057209 */ /* 0x002fe20007810000 */
[----:B------:R-:W-:-:S03]  /*8180*/  FFMA.FTZ R3, R26, UR10, -R22 ;  /* 0x0000000a1a037c23 */ /* 0x000fc60008010816 */
[----:B------:R-:W-:Y:S01]  /*8190*/  FMNMX.FTZ R5, R185, R5, !PT ;  /* 0x00000005b9057209 */ /* 0x000fe20007810000 */
[----:B------:R1:W-:Y:S03]  /*81a0*/  MUFU.EX2 R11, R3 ;  /* 0x00000003000b7308 */ /* 0x0003e60000000800 */
[----:B-1----:R-:W-:Y:S01]  /*81b0*/  FMNMX.FTZ R3, R180, R5, !PT ;  /* 0x00000005b4037209 */ /* 0x002fe20007810000 */
[----:B------:R-:W-:-:S03]  /*81c0*/  FFMA.FTZ R5, R24, UR10, -R22 ;  /* 0x0000000a18057c23 */ /* 0x000fc60008010816 */
[----:B------:R-:W-:Y:S01]  /*81d0*/  FMNMX.FTZ R3, R176, R3, !PT ;  /* 0x00000003b0037209 */ /* 0x000fe20007810000 */
[----:B------:R1:W-:Y:S03]  /*81e0*/  MUFU.EX2 R194, R5 ;  /* 0x0000000500c27308 */ /* 0x0003e60000000800 */
[----:B------:R-:W-:Y:S01]  /*81f0*/  FMNMX.FTZ R132, R169, R3, !PT ;  /* 0x00000003a9847209 */ /* 0x000fe20007810000 */
[----:B------:R-:W-:-:S03]  /*8200*/  FFMA.FTZ R3, R56, UR10, -R21 ;  /* 0x0000000a38037c23 */ /* 0x000fc60008010815 */
[----:B------:R-:W-:Y:S01]  /*8210*/  FMNMX.FTZ R132, R156, R132, !PT ;  /* 0x000000849c847209 */ /* 0x000fe20007810000 */
[----:B------:R2:W-:Y:S03]  /*8220*/  MUFU.EX2 R187, R3 ;  /* 0x0000000300bb7308 */ /* 0x0005e60000000800 */
[----:B------:R-:W-:-:S04]  /*8230*/  FMNMX.FTZ R132, R153, R132, !PT ;  /* 0x0000008499847209 */ /* 0x000fc80007810000 */
[----:B------:R-:W-:Y:S01]  /*8240*/  FMNMX.FTZ R132, R148, R132, !PT ;  /* 0x0000008494847209 */ /* 0x000fe20007810000 */
[----:B-1----:R-:W1:Y:S03]  /*8250*/  SHFL.BFLY PT, R5, R133, 0x1, 0x1f ;  /* 0x0c201f0085057f89 */ /* 0x002e6600000e0000 */
[----:B------:R-:W-:-:S05]  /*8260*/  FMNMX.FTZ R132, R147, R132, !PT ;  /* 0x0000008493847209 */ /* 0x000fca0007810000 */
[----:B------:R-:W3:Y:S01]  /*8270*/  SHFL.BFLY PT, R6, R132, 0x2, 0x1f ;  /* 0x0c401f0084067f89 */ /* 0x000ee200000e0000 */
[----:B--2---:R-:W-:-:S04]  /*8280*/  FFMA.FTZ R3, R50, UR10, -R21 ;  /* 0x0000000a32037c23 */ /* 0x004fc80008010815 */
[----:B------:R2:W4:Y:S01]  /*8290*/  MUFU.EX2 R186, R3 ;  /* 0x0000000300ba7308 */ /* 0x0005220000000800 */
[----:B-1----:R-:W-:-:S04]  /*82a0*/  FMNMX.FTZ R133, R133, R5, !PT ;  /* 0x0000000585857209 */ /* 0x002fc80007810000 */
[C---:B------:R-:W-:Y:S01]  /*82b0*/  FSETP.NEU.FTZ.AND P1, PT, R133.reuse, -INF , PT ;  /* 0xff8000008500780b */ /* 0x040fe20003f3d000 */
[--C-:B--2---:R-:W-:Y:S01]  /*82c0*/  FFMA.FTZ R3, R42, UR10, -R21.reuse ;  /* 0x0000000a2a037c23 */ /* 0x104fe20008010815 */
[----:B------:R-:W-:Y:S01]  /*82d0*/  FMUL.FTZ R20, R133, UR10 ;  /* 0x0000000a85147c20 */ /* 0x000fe20008410000 */
[----:B---3--:R-:W-:Y:S02]  /*82e0*/  FMNMX.FTZ R132, R132, R6, !PT ;  /* 0x0000000684847209 */ /* 0x008fe40007810000 */
[----:B------:R1:W-:Y:S01]  /*82f0*/  MUFU.EX2 R200, R3 ;  /* 0x0000000300c87308 */ /* 0x0003e20000000800 */
[----:B----4-:R-:W-:Y:S02]  /*8300*/  F2FP.F16.F32.PACK_AB R17, R186, R187 ;  /* 0x000000bbba11723e */ /* 0x010fe400000000ff */
[----:B------:R-:W-:Y:S01]  /*8310*/  FSEL R20, R20, RZ, P1 ;  /* 0x000000ff14147208 */ /* 0x000fe20000800000 */
[----:B------:R-:W2:Y:S01]  /*8320*/  SHFL.BFLY PT, R5, R132, 0x1, 0x1f ;  /* 0x0c201f0084057f89 */ /* 0x000ea200000e0000 */
[----:B-1----:R-:W-:-:S04]  /*8330*/  FFMA.FTZ R3, R40, UR10, -R21 ;  /* 0x0000000a28037c23 */ /* 0x002fc80008010815 */
[----:B------:R1:W3:Y:S01]  /*8340*/  MUFU.EX2 R137, R3 ;  /* 0x0000000300897308 */ /* 0x0002e20000000800 */
[----:B--2---:R-:W-:Y:S01]  /*8350*/  FMNMX.FTZ R132, R132, R5, !PT ;  /* 0x0000000584847209 */ /* 0x004fe20007810000 */
[----:B------:R-:W-:-:S03]  /*8360*/  FFMA.FTZ R5, R28, UR10, -R20 ;  /* 0x0000000a1c057c23 */ /* 0x000fc60008010814 */
[----:B------:R-:W-:-:S03]  /*8370*/  FSETP.NEU.FTZ.AND P1, PT, R132, -INF , PT ;  /* 0xff8000008400780b */ /* 0x000fc60003f3d000 */
[----:B------:R2:W-:Y:S01]  /*8380*/  MUFU.EX2 R192, R5 ;  /* 0x0000000500c07308 */ /* 0x0005e20000000800 */
[----:B-1----:R-:W-:Y:S01]  /*8390*/  FFMA.FTZ R3, R36, UR10, -R21 ;  /* 0x0000000a24037c23 */ /* 0x002fe20008010815 */
[----:B---3--:R-:W-:-:S06]  /*83a0*/  F2FP.F16.F32.PACK_AB R19, R137, R200 ;  /* 0x000000c88913723e */ /* 0x008fcc00000000ff */
[----:B------:R1:W-:Y:S01]  /*83b0*/  MUFU.EX2 R190, R3 ;  /* 0x0000000300be7308 */ /* 0x0003e20000000800 */
[----:B------:R-:W-:Y:S01]  /*83c0*/  HMMA.16816.F32 R116, R16, R60, RZ ;  /* 0x0000003c1074723c */ /* 0x000fe200000018ff */
[----:B--2---:R-:W-:-:S05]  /*83d0*/  FFMA.FTZ R5, R25, UR10, -R20 ;  /* 0x0000000a19057c23 */ /* 0x004fca0008010814 */
[C---:B------:R-:W-:Y:S01]  /*83e0*/  HMMA.16816.F32 R108, R16.reuse, R72, RZ ;  /* 0x00000048106c723c */ /* 0x040fe200000018ff */
[----:B------:R-:W2:Y:S05]  /*83f0*/  MUFU.EX2 R239, R5 ;  /* 0x0000000500ef7308 */ /* 0x000eaa0000000800 */
[----:B------:R-:W-:Y:S01]  /*8400*/  HMMA.16816.F32 R100, R16, R80, RZ ;  /* 0x000000501064723c */ /* 0x000fe200000018ff */
[----:B-1----:R-:W-:-:S04]  /*8410*/  FFMA.FTZ R3, R30, UR10, -R21 ;  /* 0x0000000a1e037c23 */ /* 0x002fc80008010815 */
[----:B------:R1:W-:Y:S01]  /*8420*/  MUFU.EX2 R9, R3 ;  /* 0x0000000300097308 */ /* 0x0003e20000000800 */
[----:B------:R-:W-:Y:S01]  /*8430*/  HMMA.16816.F32 R92, R16, R84, RZ ;  /* 0x00000054105c723c */ /* 0x000fe200000018ff */
[----:B--2---:R-:W-:Y:S01]  /*8440*/  F2FP.F16.F32.PACK_AB R6, R239, R192 ;  /* 0x000000c0ef06723e */ /* 0x004fe200000000ff */
[--C-:B-1----:R-:W-:Y:S02]  /*8450*/  FFMA.FTZ R3, R27, UR10, -R21.reuse ;  /* 0x0000000a1b037c23 */ /* 0x102fe40008010815 */
[----:B------:R-:W1:Y:S03]  /*8460*/  LDSM.16.MT88.4 R24, [R226+0xc000] ;  /* 0x00c00000e218783b */ /* 0x000e660000004200 */
[----:B------:R2:W-:Y:S02]  /*8470*/  MUFU.EX2 R191, R3 ;  /* 0x0000000300bf7308 */ /* 0x0005e40000000800 */
[----:B--2---:R-:W-:-:S06]  /*8480*/  FFMA.FTZ R3, R23, UR10, -R21 ;  /* 0x0000000a17037c23 */ /* 0x004fcc0008010815 */
[----:B------:R2:W-:Y:S02]  /*8490*/  MUFU.EX2 R236, R3 ;  /* 0x0000000300ec7308 */ /* 0x0005e40000000800 */
[----:B--2---:R-:W-:-:S06]  /*84a0*/  FFMA.FTZ R3, R57, UR10, -R20 ;  /* 0x0000000a39037c23 */ /* 0x004fcc0008010814 */
[----:B------:R2:W3:Y:S02]  /*84b0*/  MUFU.EX2 R8, R3 ;  /* 0x0000000300087308 */ /* 0x0004e40000000800 */
[----:B--2---:R-:W-:Y:S01]  /*84c0*/  FFMA.FTZ R3, R54, UR10, -R20 ;  /* 0x0000000a36037c23 */ /* 0x004fe20008010814 */
[----:B---3--:R-:W-:-:S05]  /*84d0*/  MOV R2, R8 ;  /* 0x0000000800027202 */ /* 0x008fca0000000f00 */
[----:B------:R2:W3:Y:S02]  /*84e0*/  MUFU.EX2 R23, R3 ;  /* 0x0000000300177308 */ /* 0x0004e40000000800 */
[----:B--2---:R-:W-:Y:S01]  /*84f0*/  FFMA.FTZ R3, R49, UR10, -R20 ;  /* 0x0000000a31037c23 */ /* 0x004fe20008010814 */
[----:B---3--:R-:W-:Y:S02]  /*8500*/  F2FP.F16.F32.PACK_AB R12, R23, R8 ;  /* 0x00000008170c723e */ /* 0x008fe400000000ff */
[----:B------:R-:W-:-:S03]  /*8510*/  F2FP.F16.F32.PACK_AB R8, R231, R233 ;  /* 0x000000e9e708723e */ /* 0x000fc600000000ff */
        /* <DEDUP_REMOVED lines=8> */
[----:B--2---:R-:W-:-:S05]  /*85a0*/  FMUL.FTZ R3, R132, UR10 ;  /* 0x0000000a84037c20 */ /* 0x004fca0008410000 */
[----:B------:R-:W-:-:S05]  /*85b0*/  FSEL R3, R3, RZ, P1 ;  /* 0x000000ff03037208 */ /* 0x000fca0000800000 */
[--C-:B------:R-:W-:Y:S01]  /*85c0*/  FFMA.FTZ R0, R55, UR10, -R3.reuse ;  /* 0x0000000a37007c23 */ /* 0x100fe20008010803 */
[--C-:B------:R-:W-:Y:S02]  /*85d0*/  FFMA.FTZ R5, R58, UR10, -R3.reuse ;  /* 0x0000000a3a057c23 */ /* 0x100fe40008010803 */
[----:B-1----:R-:W-:Y:S01]  /*85e0*/  HMMA.16816.F32 R56, R16, R24, RZ ;  /* 0x000000181038723c */ /* 0x002fe200000018ff */
[----:B------:R1:W-:Y:S08]  /*85f0*/  MUFU.EX2 R230, R0 ;  /* 0x0000000000e67308 */ /* 0x0003f00000000800 */
[----:B------:R-:W2:Y:S01]  /*8600*/  MUFU.EX2 R229, R5 ;  /* 0x0000000500e57308 */ /* 0x000ea20000000800 */
[----:B-1----:R-:W-:-:S02]  /*8610*/  FFMA.FTZ R0, R53, UR10, -R3 ;  /* 0x0000000a35007c23 */ /* 0x002fc40008010803 */
[----:B------:R-:W1:Y:S05]  /*8620*/  LDSM.16.MT88.4 R52, [R228+0xc000] ;  /* 0x00c00000e434783b */ /* 0x000e6a0000004200 */
[----:B------:R3:W-:Y:S01]  /*8630*/  MUFU.EX2 R240, R0 ;  /* 0x0000000000f07308 */ /* 0x0007e20000000800 */
[----:B--2---:R-:W-:Y:S01]  /*8640*/  F2FP.F16.F32.PACK_AB R13, R230, R229 ;  /* 0x000000e5e60d723e */ /* 0x004fe200000000ff */
[--C-:B---3--:R-:W-:Y:S02]  /*8650*/  FFMA.FTZ R0, R51, UR10, -R3.reuse ;  /* 0x0000000a33007c23 */ /* 0x108fe40008010803 */
[----:B------:R-:W2:Y:S04]  /*8660*/  LDSM.16.MT88.4 R48, [R227+0xc000] ;  /* 0x00c00000e330783b */ /* 0x000ea80000004200 */
[----:B------:R3:W4:Y:S02]  /*8670*/  MUFU.EX2 R235, R0 ;  /* 0x0000000000eb7308 */ /* 0x0007240000000800 */
[--C-:B---3--:R-:W-:Y:S01]  /*8680*/  FFMA.FTZ R0, R41, UR10, -R3.reuse ;  /* 0x0000000a29007c23 */ /* 0x108fe20008010803 */
[----:B----4-:R-:W-:Y:S01]  /*8690*/  F2FP.F16.F32.PACK_AB R15, R235, R240 ;  /* 0x000000f0eb0f723e */ /* 0x010fe200000000ff */
[----:B------:R-:W-:Y:S01]  /*86a0*/  LDSM.16.MT88.4 R40, [R228+0xc800] ;  /* 0x00c80000e428783b */ /* 0x000fe20000004200 */
[----:B-1----:R-:W-:Y:S03]  /*86b0*/  HMMA.16816.F32 R140, R16, R52, RZ ;  /* 0x00000034108c723c */ /* 0x002fe600000018ff */
[----:B------:R1:W-:Y:S03]  /*86c0*/  MUFU.EX2 R232, R0 ;  /* 0x0000000000e87308 */ /* 0x0003e60000000800 */
[C---:B------:R-:W-:Y:S06]  /*86d0*/  HMMA.16816.F32 R68, R12.reuse, R24, RZ ;  /* 0x000000180c44723c */ /* 0x040fec00000018ff */
[----:B------:R-:W-:Y:S01]  /*86e0*/  HMMA.16816.F32 R88, R12, R84, RZ ;  /* 0x000000540c58723c */ /* 0x000fe200000018ff */
[----:B-1----:R-:W-:-:S05]  /*86f0*/  FFMA.FTZ R0, R37, UR10, -R3 ;  /* 0x0000000a25007c23 */ /* 0x002fca0008010803 */
[C---:B------:R-:W-:Y:S01]  /*8700*/  HMMA.16816.F32 R112, R12.reuse, R60, RZ ;  /* 0x0000003c0c70723c */ /* 0x040fe200000018ff */
[----:B------:R-:W1:Y:S01]  /*8710*/  LDSM.16.MT88.4 R36, [R225+0xc800] ;  /* 0x00c80000e124783b */ /* 0x000e620000004200 */
[----:B------:R3:W4:Y:S04]  /*8720*/  MUFU.EX2 R201, R0 ;  /* 0x0000000000c97308 */ /* 0x0007280000000800 */
[C---:B------:R-:W-:Y:S06]  /*8730*/  HMMA.16816.F32 R104, R12.reuse, R72, RZ ;  /* 0x000000480c68723c */ /* 0x040fec00000018ff */
[----:B------:R-:W-:Y:S06]  /*8740*/  HMMA.16816.F32 R96, R12, R80, RZ ;  /* 0x000000500c60723c */ /* 0x000fec00000018ff */
[----:B--2---:R-:W-:Y:S01]  /*8750*/  HMMA.16816.F32 R124, R16, R48, RZ ;  /* 0x00000030107c723c */ /* 0x004fe200000018ff */
[----:B---3--:R-:W-:Y:S01]  /*8760*/  FFMA.FTZ R0, R33, UR10, -R3 ;  /* 0x0000000a21007c23 */ /* 0x008fe20008010803 */
[----:B----4-:R-:W-:Y:S01]  /*8770*/  F2FP.F16.F32.PACK_AB R5, R201, R232 ;  /* 0x000000e8c905723e */ /* 0x010fe200000000ff */
[----:B------:R-:W-:-:S02]  /*8780*/  IMAD.MOV.U32 R81, RZ, RZ, R201 ;  /* 0x000000ffff517224 */ /* 0x000fc400078e00c9 */
[----:B------:R2:W-:Y:S01]  /*8790*/  MUFU.EX2 R193, R0 ;  /* 0x0000000000c17308 */ /* 0x0005e20000000800 */
[----:B------:R-:W-:Y:S06]  /*87a0*/  HMMA.16816.F32 R32, R16, R44, RZ ;  /* 0x0000002c1020723c */ /* 0x000fec00000018ff */
[C---:B------:R-:W-:Y:S06]  /*87b0*/  HMMA.16816.F32 R120, R12.reuse, R48, RZ ;  /* 0x000000300c78723c */ /* 0x040fec00000018ff */
[----:B------:R-:W-:Y:S01]  /*87c0*/  HMMA.16816.F32 R128, R12, R52, RZ ;  /* 0x000000340c80723c */ /* 0x000fe200000018ff */
[----:B--2---:R-:W-:-:S05]  /*87d0*/  FFMA.FTZ R0, R31, UR10, -R3 ;  /* 0x0000000a1f007c23 */ /* 0x004fca0008010803 */
[----:B------:R-:W-:Y:S01]  /*87e0*/  HMMA.16816.F32 R28, R12, R44, RZ ;  /* 0x0000002c0c1c723c */ /* 0x000fe200000018ff */
[----:B------:R-:W2:Y:S06]  /*87f0*/  MUFU.EX2 R237, R0 ;  /* 0x0000000000ed7308 */ /* 0x000eac0000000800 */
[----:B------:R-:W-:Y:S01]  /*8800*/  MOV R45, R10 ;  /* 0x0000000a002d7202 */ /* 0x000fe20000000f00 */
[----:B------:R-:W-:Y:S01]  /*8810*/  IMAD.MOV.U32 R44, RZ, RZ, R11 ;  /* 0x000000ffff2c7224 */ /* 0x000fe200078e000b */
[----:B------:R-:W-:Y:S02]  /*8820*/  F2FP.F16.F32.PACK_AB R11, R236, R191 ;  /* 0x000000bfec0b723e */ /* 0x000fe400000000ff */
[----:B------:R-:W-:Y:S01]  /*8830*/  F2FP.F16.F32.PACK_AB R4, R45, R234 ;  /* 0x000000ea2d04723e */ /* 0x000fe200000000ff */
[----:B------:R-:W-:Y:S01]  /*8840*/  IMAD.MOV.U32 R53, RZ, RZ, R44 ;  /* 0x000000ffff357224 */ /* 0x000fe200078e002c */
[----:B------:R-:W-:-:S02]  /*8850*/  F2FP.F16.F32.PACK_AB R10, R194, R44 ;  /* 0x0000002cc20a723e */ /* 0x000fc400000000ff */
[----:B------:R-:W-:Y:S02]  /*8860*/  MOV R52, R45 ;  /* 0x0000002d00347202 */ /* 0x000fe40000000f00 */
[----:B--2---:R-:W-:Y:S01]  /*8870*/  F2FP.F16.F32.PACK_AB R7, R237, R193 ;  /* 0x000000c1ed07723e */ /* 0x004fe200000000ff */
[----:B------:R-:W-:Y:S02]  /*8880*/  IMAD.MOV.U32 R0, RZ, RZ, R9 ;  /* 0x000000ffff007224 */ /* 0x000fe400078e0009 */
[----:B------:R-:W-:-:S03]  /*8890*/  IMAD.MOV.U32 R80, RZ, RZ, R52 ;  /* 0x000000ffff507224 */ /* 0x000fc600078e0034 */
[----:B------:R-:W-:Y:S01]  /*88a0*/  F2FP.F16.F32.PACK_AB R9, R0, R190 ;  /* 0x000000be0009723e */ /* 0x000fe200000000ff */
[C---:B------:R-:W-:Y:S01]  /*88b0*/  HMMA.16816.F32 R196, R4.reuse, R64, R68 ;  /* 0x0000004004c4723c */ /* 0x040fe20000001844 */
[----:B------:R-:W2:Y:S05]  /*88c0*/  LDSM.16.MT88.4 R68, [R227+0xe800] ;  /* 0x00e80000e344783b */ /* 0x000eaa0000004200 */
[----:B-1----:R-:W-:Y:S01]  /*88d0*/  HMMA.16816.F32 R204, R4, R36, R28 ;  /* 0x0000002404cc723c */ /* 0x002fe2000000181c */
[----:B------:R-:W1:Y:S05]  /*88e0*/  LDSM.16.MT88.4 R28, [R225+0xe800] ;  /* 0x00e80000e11c783b */ /* 0x000e6a0000004200 */
[C---:B------:R-:W-:Y:S01]  /*88f0*/  HMMA.16816.F32 R164, R8.reuse, R64, R56 ;  /* 0x0000004008a4723c */ /* 0x040fe20000001838 */
[----:B------:R-:W3:Y:S05]  /*8900*/  LDSM.16.MT88.4 R56, [R226+0xe800] ;  /* 0x00e80000e238783b */ /* 0x000eea0000004200 */
[----:B------:R-:W-:Y:S01]  /*8910*/  HMMA.16816.F32 R172, R8, R36, R32 ;  /* 0x0000002408ac723c */ /* 0x000fe20000001820 */
[----:B------:R-:W4:Y:S05]  /*8920*/  LDSM.16.MT88.4 R32, [R227+0xc800] ;  /* 0x00c80000e320783b */ /* 0x000f2a0000004200 */
[-C--:B------:R-:W-:Y:S06]  /*8930*/  HMMA.16816.F32 R96, R4, R76.reuse, R96 ;  /* 0x0000004c0460723c */ /* 0x080fec0000001860 */
[----:B------:R-:W-:Y:S06]  /*8940*/  HMMA.16816.F32 R100, R8, R76, R100 ;  /* 0x0000004c0864723c */ /* 0x000fec0000001864 */
[C---:B------:R-:W-:Y:S06]  /*8950*/  HMMA.16816.F32 R128, R4.reuse, R40, R128 ;  /* 0x000000280480723c */ /* 0x040fec0000001880 */
[C---:B--2---:R-:W-:Y:S06]  /*8960*/  HMMA.16816.F32 R88, R4.reuse, R68, R88 ;  /* 0x000000440458723c */ /* 0x044fec0000001858 */
[----:B-1----:R-:W-:Y:S01]  /*8970*/  HMMA.16816.F32 R208, R4, R28, R112 ;  /* 0x0000001c04d0723c */ /* 0x002fe20000001870 */
[----:B------:R-:W-:Y:S01]  /*8980*/  MOV R25, R98 ;  /* 0x0000006200197202 */ /* 0x000fe20000000f00 */
[----:B------:R-:W-:-:S04]  /*8990*/  IMAD.MOV.U32 R24, RZ, RZ, R99 ;  /* 0x000000ffff187224 */ /* 0x000fc800078e0063 */
[C---:B------:R-:W-:Y:S01]  /*89a0*/  HMMA.16816.F32 R92, R8.reuse, R68, R92 ;  /* 0x00000044085c723c */ /* 0x040fe2000000185c */
[----:B------:R-:W-:Y:S01]  /*89b0*/  IMAD.MOV.U32 R203, RZ, RZ, R101 ;  /* 0x000000ffffcb7224 */ /* 0x000fe200078e0065 */
[----:B------:R-:W-:Y:S02]  /*89c0*/  MOV R202, R102 ;  /* 0x0000006600ca7202 */ /* 0x000fe40000000f00 */
[----:B------:R-:W-:Y:S02]  /*89d0*/  MOV R195, R103 ;  /* 0x0000006700c37202 */ /* 0x000fe40000000f00 */
[C---:B------:R-:W-:Y:S06]  /*89e0*/  HMMA.16816.F32 R212, R8.reuse, R28, R116 ;  /* 0x0000001c08d4723c */ /* 0x040fec0000001874 */
[----:B------:R-:W-:Y:S01]  /*89f0*/  IMAD.MOV.U32 R72, RZ, RZ, R88 ;  /* 0x000000ffff487224 */ /* 0x000fe200078e0058 */
[----:B------:R-:W-:Y:S01]  /*8a00*/  MOV R64, R89 ;  /* 0x0000005900407202 */ /* 0x000fe20000000f00 */
[----:B------:R-:W-:Y:S01]  /*8a10*/  IMAD.MOV.U32 R61, RZ, RZ, R90 ;  /* 0x000000ffff3d7224 */ /* 0x000fe200078e005a */
[----:B------:R-:W-:Y:S01]  /*8a20*/  MOV R60, R91 ;  /* 0x0000005b003c7202 */ /* 0x000fe20000000f00 */
[----:B---3--:R-:W-:Y:S01]  /*8a30*/  HMMA.16816.F32 R220, R8, R56, R108 ;  /* 0x0000003808dc723c */ /* 0x008fe2000000186c */
[----:B------:R-:W-:Y:S01]  /*8a40*/  IMAD.MOV.U32 R29, RZ, RZ, R97 ;  /* 0x000000ffff1d7224 */ /* 0x000fe200078e0061 */
[----:B------:R-:W-:-:S04]  /*8a50*/  MOV R28, R96 ;  /* 0x00000060001c7202 */ /* 0x000fc80000000f00 */
[----:B------:R-:W-:Y:S02]  /*8a60*/  HMMA.16816.F32 R88, R12, R74, RZ ;  /* 0x0000004a0c58723c */ /* 0x000fe400000018ff */
[----:B------:R-:W-:Y:S01]  /*8a70*/  IMAD.MOV.U32 R65, RZ, RZ, R92 ;  /* 0x000000ffff417224 */ /* 0x000fe200078e005c */
[----:B------:R-:W-:Y:S01]  /*8a80*/  MOV R85, R93 ;  /* 0x0000005d00557202 */ /* 0x000fe20000000f00 */
[----:B------:R-:W-:Y:S01]  /*8a90*/  IMAD.MOV.U32 R84, RZ, RZ, R94 ;  /* 0x000000ffff547224 */ /* 0x000fe200078e005e */
[----:B------:R-:W-:Y:S01]  /*8aa0*/  MOV R73, R95 ;  /* 0x0000005f00497202 */ /* 0x000fe20000000f00 */
[----:B------:R-:W-:Y:S06]  /*8ab0*/  HMMA.16816.F32 R216, R4, R56, R104 ;  /* 0x0000003804d8723c */ /* 0x000fec0000001868 */
[----:B------:R-:W-:Y:S06]  /*8ac0*/  HMMA.16816.F32 R108, R12, R46, RZ ;  /* 0x0000002e0c6c723c */ /* 0x000fec00000018ff */
[----:B----4-:R-:W-:Y:S06]  /*8ad0*/  HMMA.16816.F32 R160, R8, R32, R124 ;  /* 0x0000002008a0723c */ /* 0x010fec000000187c */
[----:B------:R-:W-:Y:S06]  /*8ae0*/  HMMA.16816.F32 R112, R4, R58, R88 ;  /* 0x0000003a0470723c */ /* 0x000fec0000001858 */
[----:B------:R-:W-:Y:S06]  /*8af0*/  HMMA.16816.F32 R88, R12, R82, RZ ;  /* 0x000000520c58723c */ /* 0x000fec00000018ff */
[----:B------:R-:W-:Y:S06]  /*8b00*/  HMMA.16816.F32 R120, R4, R32, R120 ;  /* 0x000000200478723c */ /* 0x000fec0000001878 */
[----:B------:R-:W-:Y:S01]  /*8b10*/  HMMA.16816.F32 R104, R12, R26, RZ ;  /* 0x0000001a0c68723c */ /* 0x000fe200000018ff */
[----:B------:R-:W-:-:S05]  /*8b20*/  IMAD.MOV.U32 R33, RZ, RZ, R100 ;  /* 0x000000ffff217224 */ /* 0x000fca00078e0064 */
[----:B------:R-:W-:Y:S06]  /*8b30*/  HMMA.16816.F32 R44, R16, R46, RZ ;  /* 0x0000002e102c723c */ /* 0x000fec00000018ff */
[----:B------:R-:W-:Y:S06]  /*8b40*/  HMMA.16816.F32 R116, R4, R78, R88 ;  /* 0x0000004e0474723c */ /* 0x000fec0000001858 */
[----:B------:R-:W-:Y:S01]  /*8b50*/  HMMA.16816.F32 R100, R12, R54, RZ ;  /* 0x000000360c64723c */ /* 0x000fe200000018ff */
[----:B------:R-:W-:Y:S01]  /*8b60*/  MOV R90, R25 ;  /* 0x00000019005a7202 */ /* 0x000fe20000000f00 */
[----:B------:R-:W-:-:S02]  /*8b70*/  IMAD.MOV.U32 R91, RZ, RZ, R24 ;  /* 0x000000ffff5b7224 */ /* 0x000fc400078e0018 */
[----:B------:R-:W-:Y:S02]  /*8b80*/  IMAD.MOV.U32 R89, RZ, RZ, R29 ;  /* 0x000000ffff597224 */ /* 0x000fe400078e001d */
[--C-:B------:R-:W-:Y:S01]  /*8b90*/  FFMA.FTZ R29, R149, UR10, -R22.reuse ;  /* 0x0000000a951d7c23 */ /* 0x100fe20008010816 */
[----:B------:R-:W-:Y:S06]  /*8ba0*/  HMMA.16816.F32 R24, R16, R26, RZ ;  /* 0x0000001a1018723c */ /* 0x000fec00000018ff */
[C---:B------:R-:W-:Y:S06]  /*8bb0*/  HMMA.16816.F32 R96, R12.reuse, R50, RZ ;  /* 0x000000320c60723c */ /* 0x040fec00000018ff */
[C---:B------:R-:W-:Y:S06]  /*8bc0*/  HMMA.16816.F32 R92, R12.reuse, R62, RZ ;  /* 0x0000003e0c5c723c */ /* 0x040fec00000018ff */
[----:B------:R-:W-:Y:S06]  /*8bd0*/  HMMA.16816.F32 R12, R12, R86, RZ ;  /* 0x000000560c0c723c */ /* 0x000fec00000018ff */
[-C--:B------:R-:W-:Y:S06]  /*8be0*/  HMMA.16816.F32 R108, R4, R38.reuse, R108 ;  /* 0x00000026046c723c */ /* 0x080fec000000186c */
[----:B------:R-:W-:Y:S06]  /*8bf0*/  HMMA.16816.F32 R36, R8, R38, R44 ;  /* 0x000000260824723c */ /* 0x000fec000000182c */
[-C--:B------:R-:W-:Y:S06]  /*8c00*/  HMMA.16816.F32 R104, R4, R66.reuse, R104 ;  /* 0x000000420468723c */ /* 0x080fec0000001868 */
[----:B------:R-:W-:Y:S06]  /*8c10*/  HMMA.16816.F32 R44, R8, R66, R24 ;  /* 0x00000042082c723c */ /* 0x000fec0000001818 */
[C---:B------:R-:W-:Y:S01]  /*8c20*/  HMMA.16816.F32 R100, R4.reuse, R42, R100 ;  /* 0x0000002a0464723c */ /* 0x040fe20000001864 */
[----:B------:R-:W-:Y:S01]  /*8c30*/  MOV R66, R53 ;  /* 0x0000003500427202 */ /* 0x000fe20000000f00 */
[--C-:B------:R-:W-:Y:S01]  /*8c40*/  FFMA.FTZ R24, R139, UR10, -R21.reuse ;  /* 0x0000000a8b187c23 */ /* 0x100fe20008010815 */
[----:B------:R-:W-:Y:S01]  /*8c50*/  MOV R67, R28 ;  /* 0x0000001c00437202 */ /* 0x000fe20000000f00 */
[----:B------:R-:W-:Y:S01]  /*8c60*/  FFMA.FTZ R28, R138, UR10, -R22 ;  /* 0x0000000a8a1c7c23 */ /* 0x000fe20008010816 */
[--C-:B------:R-:W-:Y:S01]  /*8c70*/  FFMA.FTZ R26, R152, UR10, -R21.reuse ;  /* 0x0000000a981a7c23 */ /* 0x100fe20008010815 */
[----:B------:R-:W-:Y:S01]  /*8c80*/  HMMA.16816.F32 R96, R4, R34, R96 ;  /* 0x000000220460723c */ /* 0x000fe20000001860 */
[----:B------:R-:W-:Y:S01]  /*8c90*/  FFMA.FTZ R27, R154, UR10, -R21 ;  /* 0x0000000a9a1b7c23 */ /* 0x000fe20008010815 */
[----:B------:R-:W-:-:S02]  /*8ca0*/  IMAD.MOV.U32 R154, RZ, RZ, R200 ;  /* 0x000000ffff9a7224 */ /* 0x000fc400078e00c8 */
[----:B------:R-:W-:Y:S01]  /*8cb0*/  FFMA.FTZ R25, R144, UR10, -R21 ;  /* 0x0000000a90197c23 */ /* 0x000fe20008010815 */
[----:B------:R-:W-:Y:S01]  /*8cc0*/  MOV R144, R192 ;  /* 0x000000c000907202 */ /* 0x000fe20000000f00 */
[C---:B------:R-:W-:Y:S06]  /*8cd0*/  HMMA.16816.F32 R92, R4.reuse, R30, R92 ;  /* 0x0000001e045c723c */ /* 0x040fec000000185c */
[----:B------:R-:W-:Y:S01]  /*8ce0*/  HMMA.16816.F32 R124, R4, R70, R12 ;  /* 0x00000046047c723c */ /* 0x000fe2000000180c */
[----:B------:R-:W1:Y:S05]  /*8cf0*/  LDSM.16.MT88.4 R12, [R225+0xd000] ;  /* 0x00d00000e10c783b */ /* 0x000e6a0000004200 */
[C---:B------:R-:W-:Y:S06]  /*8d00*/  HMMA.16816.F32 R52, R16.reuse, R54, RZ ;  /* 0x000000361034723c */ /* 0x040fec00000018ff */
[C---:B------:R-:W-:Y:S06]  /*8d10*/  HMMA.16816.F32 R4, R16.reuse, R62, RZ ;  /* 0x0000003e1004723c */ /* 0x040fec00000018ff */
[----:B------:R-:W-:Y:S01]  /*8d20*/  HMMA.16816.F32 R48, R16, R50, RZ ;  /* 0x000000321030723c */ /* 0x000fe200000018ff */
[----:B------:R-:W-:Y:S01]  /*8d30*/  IMAD.MOV.U32 R63, RZ, RZ, R23 ;  /* 0x000000ffff3f7224 */ /* 0x000fe200078e0017 */
[----:B------:R-:W-:-:S04]  /*8d40*/  MOV R62, R136 ;  /* 0x00000088003e7202 */ /* 0x000fc80000000f00 */
[C---:B------:R-:W-:Y:S06]  /*8d50*/  HMMA.16816.F32 R140, R8.reuse, R40, R140 ;  /* 0x00000028088c723c */ /* 0x040fec000000188c */
[C---:B------:R-:W-:Y:S06]  /*8d60*/  HMMA.16816.F32 R52, R8.reuse, R42, R52 ;  /* 0x0000002a0834723c */ /* 0x040fec0000001834 */
[----:B------:R-:W-:Y:S06]  /*8d70*/  HMMA.16816.F32 R40, R8, R30, R4 ;  /* 0x0000001e0828723c */ /* 0x000fec0000001804 */
[----:B------:R-:W-:Y:S01]  /*8d80*/  HMMA.16816.F32 R4, R16, R74, RZ ;  /* 0x0000004a1004723c */ /* 0x000fe200000018ff */
[--C-:B------:R-:W-:Y:S01]  /*8d90*/  FFMA.FTZ R31, R158, UR10, -R22.reuse ;  /* 0x0000000a9e1f7c23 */ /* 0x100fe20008010816 */
[----:B------:R-:W-:-:S04]  /*8da0*/  FFMA.FTZ R30, R150, UR10, -R22 ;  /* 0x0000000a961e7c23 */ /* 0x000fc80008010816 */
[----:B------:R-:W-:Y:S07]  /*8db0*/  HMMA.16816.F32 R48, R8, R34, R48 ;  /* 0x000000220830723c */ /* 0x000fee0000001830 */
[----:B------:R-:W-:Y:S02]  /*8dc0*/  IMAD.MOV.U32 R35, RZ, RZ, R0 ;  /* 0x000000ffff237224 */ /* 0x000fe400078e0000 */
[----:B------:R-:W-:Y:S01]  /*8dd0*/  FFMA.FTZ R0, R182, UR10, -R22 ;  /* 0x0000000ab6007c23 */ /* 0x000fe20008010816 */
[----:B------:R-:W-:Y:S01]  /*8de0*/  MOV R34, R2 ;  /* 0x0000000200227202 */ /* 0x000fe20000000f00 */
[----:B------:R-:W-:-:S02]  /*8df0*/  IMAD.MOV.U32 R74, RZ, RZ, R35 ;  /* 0x000000ffff4a7224 */ /* 0x000fc400078e0023 */
[----:B------:R2:W3:Y:S01]  /*8e00*/  MUFU.EX2 R201, R0 ;  /* 0x0000000000c97308 */ /* 0x0004e20000000800 */
[----:B------:R-:W-:-:S04]  /*8e10*/  FADD.FTZ R35, R187, R186 ;  /* 0x000000babb237221 */ /* 0x000fc80000010000 */
[----:B------:R-:W-:Y:S06]  /*8e20*/  HMMA.16816.F32 R56, R8, R58, R4 ;  /* 0x0000003a0838723c */ /* 0x000fec0000001804 */
[----:B------:R-:W-:Y:S01]  /*8e30*/  HMMA.16816.F32 R4, R16, R82, RZ ;  /* 0x000000521004723c */ /* 0x000fe200000018ff */
[----:B--2---:R-:W-:-:S05]  /*8e40*/  FFMA.FTZ R0, R181, UR10, -R22 ;  /* 0x0000000ab5007c23 */ /* 0x004fca0008010816 */
[----:B------:R-:W-:Y:S01]  /*8e50*/  HMMA.16816.F32 R16, R16, R86, RZ ;  /* 0x000000561010723c */ /* 0x000fe200000018ff */
[----:B------:R-:W-:Y:S01]  /*8e60*/  MOV R82, R34 ;  /* 0x0000002200527202 */ /* 0x000fe20000000f00 */
[----:B------:R-:W-:Y:S01]  /*8e70*/  FFMA.FTZ R34, R147, UR10, -R3 ;  /* 0x0000000a93227c23 */ /* 0x000fe20008010803 */
[----:B------:R2:W4:Y:S01]  /*8e80*/  MUFU.EX2 R23, R0 ;  /* 0x0000000000177308 */ /* 0x0005220000000800 */
[----:B---3--:R-:W-:-:S14]  /*8e90*/  MOV R147, R201 ;  /* 0x000000c900937202 */ /* 0x008fdc0000000f00 */
[C---:B------:R-:W-:Y:S01]  /*8ea0*/  HMMA.16816.F32 R76, R8.reuse, R78, R4 ;  /* 0x0000004e084c723c */ /* 0x040fe20000001804 */
[----:B--2---:R-:W-:Y:S01]  /*8eb0*/  FFMA.FTZ R0, R177, UR10, -R22 ;  /* 0x0000000ab1007c23 */ /* 0x004fe20008010816 */
[----:B----4-:R-:W-:Y:S01]  /*8ec0*/  MOV R152, R23 ;  /* 0x0000001700987202 */ /* 0x010fe20000000f00 */
[----:B------:R-:W-:Y:S02]  /*8ed0*/  FFMA.FTZ R23, R155, UR10, -R20 ;  /* 0x0000000a9b177c23 */ /* 0x000fe40008010814 */
[----:B------:R2:W-:Y:S01]  /*8ee0*/  MUFU.EX2 R32, R0 ;  /* 0x0000000000207308 */ /* 0x0005e20000000800 */
[----:B------:R-:W-:Y:S07]  /*8ef0*/  HMMA.16816.F32 R68, R8, R70, R16 ;  /* 0x000000460844723c */ /* 0x000fee0000001810 */
[----:B------:R-:W-:Y:S01]  /*8f00*/  F2FP.F16.F32.PACK_AB R8, R152, R147 ;  /* 0x000000939808723e */ /* 0x000fe200000000ff */
[----:B------:R-:W-:Y:S01]  /*8f10*/  IMAD.MOV.U32 R18, RZ, RZ, R63 ;  /* 0x000000ffff127224 */ /* 0x000fe200078e003f */
[----:B------:R-:W-:Y:S01]  /*8f20*/  MOV R17, R62 ;  /* 0x0000003e00117202 */ /* 0x000fe20000000f00 */
[----:B------:R-:W-:Y:S01]  /*8f30*/  IMAD.MOV.U32 R62, RZ, RZ, R67 ;  /* 0x000000ffff3e7224 */ /* 0x000fe200078e0043 */
[----:B------:R-:W-:-:S02]  /*8f40*/  MOV R67, R91 ;  /* 0x0000005b00437202 */ /* 0x000fc40000000f00 */
[----:B------:R-:W-:Y:S02]  /*8f50*/  MOV R91, R202 ;  /* 0x000000ca005b7202 */ /* 0x000fe40000000f00 */
[----:B------:R-:W-:Y:S01]  /*8f60*/  MOV R63, R89 ;  /* 0x00000059003f7202 */ /* 0x000fe20000000f00 */
[----:B--2---:R-:W-:Y:S01]  /*8f70*/  FFMA.FTZ R0, R168, UR10, -R22 ;  /* 0x0000000aa8007c23 */ /* 0x004fe20008010816 */
[----:B------:R-:W-:Y:S02]  /*8f80*/  IMAD.MOV.U32 R89, RZ, RZ, R33 ;  /* 0x000000ffff597224 */ /* 0x000fe400078e0021 */
[----:B------:R-:W-:Y:S01]  /*8f90*/  FFMA.FTZ R22, R151, UR10, -R20 ;  /* 0x0000000a97167c23 */ /* 0x000fe20008010814 */
[----:B------:R-:W-:Y:S01]  /*8fa0*/  FFMA.FTZ R33, R148, UR10, -R3 ;  /* 0x0000000a94217c23 */ /* 0x000fe20008010803 */
[----:B------:R2:W-:Y:S02]  /*8fb0*/  MUFU.EX2 R86, R0 ;  /* 0x0000000000567308 */ /* 0x0005e40000000800 */
[----:B--2---:R-:W-:-:S06]  /*8fc0*/  FFMA.FTZ R0, R183, UR10, -R21 ;  /* 0x0000000ab7007c23 */ /* 0x004fcc0008010815 */
[----:B------:R2:W-:Y:S02]  /*8fd0*/  MUFU.EX2 R75, R0 ;  /* 0x00000000004b7308 */ /* 0x0005e40000000800 */
[----:B--2---:R-:W-:-:S06]  /*8fe0*/  FFMA.FTZ R0, R178, UR10, -R21 ;  /* 0x0000000ab2007c23 */ /* 0x004fcc0008010815 */
[----:B------:R2:W-:Y:S02]  /*8ff0*/  MUFU.EX2 R168, R0 ;  /* 0x0000000000a87308 */ /* 0x0005e40000000800 */
[----:B--2---:R-:W-:-:S06]  /*9000*/  FFMA.FTZ R0, R170, UR10, -R21 ;  /* 0x0000000aaa007c23 */ /* 0x004fcc0008010815 */
[----:B------:R2:W-:Y:S02]  /*9010*/  MUFU.EX2 R83, R0 ;  /* 0x0000000000537308 */ /* 0x0005e40000000800 */
[----:B--2---:R-:W-:Y:S01]  /*9020*/  FFMA.FTZ R0, R157, UR10, -R21 ;  /* 0x0000000a9d007c23 */ /* 0x004fe20008010815 */
[----:B------:R-:W-:Y:S01]  /*9030*/  FFMA.FTZ R21, R146, UR10, -R20 ;  /* 0x0000000a92157c23 */ /* 0x000fe20008010814 */
[----:B------:R-:W-:-:S04]  /*9040*/  IMAD.MOV.U32 R146, RZ, RZ, R193 ;  /* 0x000000ffff927224 */ /* 0x000fc800078e00c1 */
[----:B------:R2:W3:Y:S02]  /*9050*/  MUFU.EX2 R19, R0 ;  /* 0x0000000000137308 */ /* 0x0004e40000000800 */
[----:B--2---:R-:W-:Y:S01]  /*9060*/  FFMA.FTZ R0, R184, UR10, -R20 ;  /* 0x0000000ab8007c23 */ /* 0x004fe20008010814 */
[----:B---3--:R-:W-:-:S05]  /*9070*/  F2FP.F16.F32.PACK_AB R11, R19, R83 ;  /* 0x00000053130b723e */ /* 0x008fca00000000ff */
[----:B------:R2:W-:Y:S02]  /*9080*/  MUFU.EX2 R136, R0 ;  /* 0x0000000000887308 */ /* 0x0005e40000000800 */
[----:B--2---:R-:W-:-:S06]  /*9090*/  FFMA.FTZ R0, R179, UR10, -R20 ;  /* 0x0000000ab3007c23 */ /* 0x004fcc0008010814 */
        /* <DEDUP_REMOVED lines=8> */
[----:B------:R2:W3:Y:S02]  /*9120*/  MUFU.EX2 R2, R0 ;  /* 0x0000000000027308 */ /* 0x0004e40000000800 */
[--C-:B--2---:R-:W-:Y:S01]  /*9130*/  FFMA.FTZ R0, R180, UR10, -R3.reuse ;  /* 0x0000000ab4007c23 */ /* 0x104fe20008010803 */
[----:B---3--:R-:W-:Y:S02]  /*9140*/  IMAD.MOV.U32 R155, RZ, RZ, R2 ;  /* 0x000000ffff9b7224 */ /* 0x008fe400078e0002 */
[----:B------:R-:W-:Y:S01]  /*9150*/  FFMA.FTZ R2, R145, UR10, -R20 ;  /* 0x0000000a91027c23 */ /* 0x000fe20008010814 */
[----:B------:R-:W-:Y:S02]  /*9160*/  MOV R145, R194 ;  /* 0x000000c200917202 */ /* 0x000fe40000000f00 */
[----:B------:R2:W3:Y:S01]  /*9170*/  MUFU.EX2 R171, R0 ;  /* 0x0000000000ab7308 */ /* 0x0004e20000000800 */
[--C-:B------:R-:W-:Y:S01]  /*9180*/  FFMA.FTZ R20, R156, UR10, -R3.reuse ;  /* 0x0000000a9c147c23 */ /* 0x100fe20008010803 */
[----:B--2---:R-:W-:Y:S01]  /*9190*/  FFMA.FTZ R0, R176, UR10, -R3 ;  /* 0x0000000ab0007c23 */ /* 0x004fe20008010803 */
[----:B---3--:R-:W-:-:S05]  /*91a0*/  F2FP.F16.F32.PACK_AB R5, R171, R155 ;  /* 0x0000009bab05723e */ /* 0x008fca00000000ff */
[----:B------:R2:W-:Y:S02]  /*91b0*/  MUFU.EX2 R139, R0 ;  /* 0x00000000008b7308 */ /* 0x0005e40000000800 */
[--C-:B--2---:R-:W-:Y:S01]  /*91c0*/  FFMA.FTZ R0, R169, UR10, -R3.reuse ;  /* 0x0000000aa9007c23 */ /* 0x104fe20008010803 */
[----:B------:R-:W-:Y:S01]  /*91d0*/  MOV R169, R32 ;  /* 0x0000002000a97202 */ /* 0x000fe20000000f00 */
[----:B------:R-:W-:Y:S01]  /*91e0*/  FFMA.FTZ R32, R153, UR10, -R3 ;  /* 0x0000000a99207c23 */ /* 0x000fe20008010803 */
[----:B------:R-:W-:-:S03]  /*91f0*/  IMAD.MOV.U32 R153, RZ, RZ, R75 ;  /* 0x000000ffff997224 */ /* 0x000fc600078e004b */
[----:B------:R-:W2:Y:S01]  /*9200*/  MUFU.EX2 R138, R0 ;  /* 0x00000000008a7308 */ /* 0x000ea20000000800 */
[----:B------:R-:W-:Y:S01]  /*9210*/  F2FP.F16.F32.PACK_AB R10, R86, R169 ;  /* 0x000000a9560a723e */ /* 0x000fe200000000ff */
[----:B------:R-:W-:Y:S01]  /*9220*/  FADD.FTZ R3, R189, R188 ;  /* 0x000000bcbd037221 */ /* 0x000fe20000010000 */
[----:B------:R-:W-:Y:S01]  /*9230*/  MOV R75, R66 ;  /* 0x00000042004b7202 */ /* 0x000fe20000000f00 */
[----:B------:R-:W-:Y:S01]  /*9240*/  IMAD.MOV.U32 R66, RZ, RZ, R90 ;  /* 0x000000ffff427224 */ /* 0x000fe200078e005a */
[----:B------:R-:W-:Y:S01]  /*9250*/  F2FP.F16.F32.PACK_AB R9, R168, R153 ;  /* 0x00000099a809723e */ /* 0x000fe200000000ff */
[----:B------:R-:W-:-:S06]  /*9260*/  IMAD.MOV.U32 R90, RZ, RZ, R203 ;  /* 0x000000ffff5a7224 */ /* 0x000fcc00078e00cb */
[----:B-1----:R-:W-:Y:S01]  /*9270*/  HMMA.16816.F32 R172, R8, R12, R172 ;  /* 0x0000000c08ac723c */ /* 0x002fe200000018ac */
[----:B--2---:R-:W-:-:S05]  /*9280*/  F2FP.F16.F32.PACK_AB R7, R138, R139 ;  /* 0x0000008b8a07723e */ /* 0x004fca00000000ff */
[----:B------:R-:W-:Y:S01]  /*9290*/  HMMA.16816.F32 R36, R8, R14, R36 ;  /* 0x0000000e0824723c */ /* 0x000fe20000001824 */
[----:B------:R-:W-:Y:S02]  /*92a0*/  MOV R0, R82 ;  /* 0x0000005200007202 */ /* 0x000fe40000000f00 */
[----:B------:R-:W-:-:S03]  /*92b0*/  MOV R82, R191 ;  /* 0x000000bf00527202 */ /* 0x000fc60000000f00 */
[C---:B------:R-:W-:Y:S06]  /*92c0*/  HMMA.16816.F32 R204, R4.reuse, R12, R204 ;  /* 0x0000000c04cc723c */ /* 0x040fec00000018cc */
[----:B------:R-:W-:Y:S01]  /*92d0*/  HMMA.16816.F32 R200, R4, R14, R108 ;  /* 0x0000000e04c8723c */ /* 0x000fe2000000186c */
[----:B------:R-:W1:Y:S06]  /*92e0*/  LDSM.16.MT88.4 R12, [R226+0xd000] ;  /* 0x00d00000e20c783b */ /* 0x000e6c0000004200 */
        /* <DEDUP_REMOVED lines=12> */
[----:B------:R-:W-:Y:S01]  /*93b0*/  MOV R89, R91 ;  /* 0x0000005b00597202 */ /* 0x000fe20000000f00 */
[----:B------:R-:W-:-:S02]  /*93c0*/  IMAD.MOV.U32 R91, RZ, RZ, R65 ;  /* 0x000000ffff5b7224 */ /* 0x000fc400078e0041 */
[----:B------:R-:W-:Y:S01]  /*93d0*/  IMAD.MOV.U32 R65, RZ, RZ, R190 ;  /* 0x000000ffff417224 */ /* 0x000fe200078e00be */
        /* <DEDUP_REMOVED lines=22> */
[----:B------:R-:W2:Y:S01]  /*9540*/  LDSM.16.MT88.4 R16, [R228+0xf000] ;  /* 0x00f00000e410783b */ /* 0x000ea20000004200 */
[----:B------:R-:W-:Y:S01]  /*9550*/  MOV R103, R90 ;  /* 0x0000005a00677202 */ /* 0x000fe20000000f00 */
[C---:B-1----:R-:W-:Y:S06]  /*9560*/  HMMA.16816.F32 R180, R4.reuse, R12, R120 ;  /* 0x0000000c04b4723c */ /* 0x042fec0000001878 */
[----:B------:R-:W-:Y:S01]  /*9570*/  HMMA.16816.F32 R176, R4, R14, R96 ;  /* 0x0000000e04b0723c */ /* 0x000fe20000001860 */
[----:B------:R-:W-:Y:S01]  /*9580*/  MOV R121, R64 ;  /* 0x0000004000797202 */ /* 0x000fe20000000f00 */
[----:B------:R-:W-:Y:S01]  /*9590*/  IMAD.MOV.U32 R120, RZ, RZ, R72 ;  /* 0x000000ffff787224 */ /* 0x000fe200078e0048 */
[----:B------:R-:W-:Y:S01]  /*95a0*/  MOV R123, R60 ;  /* 0x0000003c007b7202 */ /* 0x000fe20000000f00 */
[----:B------:R-:W-:-:S02]  /*95b0*/  IMAD.MOV.U32 R122, RZ, RZ, R61 ;  /* 0x000000ffff7a7224 */ /* 0x000fc400078e003d */
[----:B------:R-:W-:Y:S01]  /*95c0*/  HMMA.16816.F32 R148, R8, R12, R160 ;  /* 0x0000000c0894723c */ /* 0x000fe200000018a0 */
[----:B------:R-:W-:Y:S01]  /*95d0*/  IMAD.MOV.U32 R99, RZ, RZ, R65 ;  /* 0x000000ffff637224 */ /* 0x000fe200078e0041 */
[----:B------:R-:W-:-:S04]  /*95e0*/  MOV R97, R110 ;  /* 0x0000006e00617202 */ /* 0x000fc80000000f00 */
        /* <DEDUP_REMOVED lines=10> */
[----:B--2---:R-:W-:Y:S01]  /*9690*/  HMMA.16816.F32 R104, R4, R16, R104 ;  /* 0x000000100468723c */ /* 0x004fe20000001868 */
[----:B------:R-:W-:-:S05]  /*96a0*/  IMAD.MOV.U32 R99, RZ, RZ, R109 ;  /* 0x000000ffff637224 */ /* 0x000fca00078e006d */
[-C--:B-1----:R-:W-:Y:S06]  /*96b0*/  HMMA.16816.F32 R140, R8, R12.reuse, R212 ;  /* 0x0000000c088c723c */ /* 0x082fec00000018d4 */
[C---:B------:R-:W-:Y:S01]  /*96c0*/  HMMA.16816.F32 R72, R4.reuse, R12, R208 ;  /* 0x0000000c0448723c */ /* 0x040fe200000018d0 */
[----:B------:R-:W-:Y:S01]  /*96d0*/  MOV R214, R161 ;  /* 0x000000a100d67202 */ /* 0x000fe20000000f00 */
[----:B------:R-:W-:Y:S01]  /*96e0*/  IMAD.MOV.U32 R215, RZ, RZ, R162 ;  /* 0x000000ffffd77224 */ /* 0x000fe200078e00a2 */
[----:B------:R-:W-:Y:S01]  /*96f0*/  MOV R162, R130 ;  /* 0x0000008200a27202 */ /* 0x000fe20000000f00 */
[----:B------:R-:W-:Y:S01]  /*9700*/  IMAD.MOV.U32 R213, RZ, RZ, R160 ;  /* 0x000000ffffd57224 */ /* 0x000fe200078e00a0 */
[----:B------:R-:W-:Y:S01]  /*9710*/  MOV R130, R154 ;  /* 0x0000009a00827202 */ /* 0x000fe20000000f00 */
[----:B------:R-:W-:Y:S01]  /*9720*/  HMMA.16816.F32 R48, R4, R14, R92 ;  /* 0x0000000e0430723c */ /* 0x000fe2000000185c */
[----:B------:R-:W-:-:S05]  /*9730*/  IMAD.MOV.U32 R161, RZ, RZ, R131 ;  /* 0x000000ffffa17224 */ /* 0x000fca00078e0083 */
        /* <DEDUP_REMOVED lines=21> */
[----:B------:R-:W-:Y:S01]  /*9890*/  MUFU.EX2 R31, R31 ;  /* 0x0000001f001f7308 */ /* 0x000fe20000000800 */
        /* <DEDUP_REMOVED lines=19> */
[----:B------:R-:W2:Y:S01]  /*99d0*/  MUFU.EX2 R30, R30 ;  /* 0x0000001e001e7308 */ /* 0x000ea20000000800 */
[----:B------:R-:W-:Y:S01]  /*99e0*/  IMAD.MOV.U32 R211, RZ, RZ, R213 ;  /* 0x000000ffffd37224 */ /* 0x000fe200078e00d5 */
[----:B------:R-:W-:Y:S01]  /*99f0*/  MOV R214, R96 ;  /* 0x0000006000d67202 */ /* 0x000fe20000000f00 */
[----:B------:R-:W-:Y:S01]  /*9a00*/  IMAD.MOV.U32 R213, RZ, RZ, R215 ;  /* 0x000000ffffd57224 */ /* 0x000fe200078e00d7 */
[----:B------:R-:W-:Y:S01]  /*9a10*/  HMMA.16816.F32 R16, R8, R18, R76 ;  /* 0x000000120810723c */ /* 0x000fe2000000184c */
[----:B------:R-:W-:-:S02]  /*9a20*/  IMAD.MOV.U32 R215, RZ, RZ, R97 ;  /* 0x000000ffffd77224 */ /* 0x000fc400078e0061 */
[----:B------:R-:W-:Y:S01]  /*9a30*/  FADD.FTZ R0, R0, R208 ;  /* 0x000000d000007221 */ /* 0x000fe20000010000 */
[----:B------:R-:W-:Y:S01]  /*9a40*/  MOV R96, R98 ;  /* 0x0000006200607202 */ /* 0x000fe20000000f00 */
[----:B------:R-:W-:Y:S01]  /*9a50*/  IMAD.MOV.U32 R97, RZ, RZ, R232 ;  /* 0x000000ffff617224 */ /* 0x000fe200078e00e8 */
[----:B------:R-:W-:Y:S01]  /*9a60*/  MOV R98, R231 ;  /* 0x000000e700627202 */ /* 0x000fe20000000f00 */
[----:B------:R-:W-:Y:S01]  /*9a70*/  IMAD.MOV.U32 R208, RZ, RZ, R212 ;  /* 0x000000ffffd07224 */ /* 0x000fe200078e00d4 */
[----:B------:R-:W-:Y:S01]  /*9a80*/  MUFU.EX2 R29, R29 ;  /* 0x0000001d001d7308 */ /* 0x000fe20000000800 */
[----:B------:R-:W-:Y:S01]  /*9a90*/  LDSM.16.MT88.4 R112, [R228+0xf800] ;  /* 0x00f80000e470783b */ /* 0x000fe20000004200 */
[C---:B-1----:R-:W-:Y:S03]  /*9aa0*/  HMMA.16816.F32 R120, R4.reuse, R12, R120 ;  /* 0x0000000c0478723c */ /* 0x042fe60000001878 */
[----:B------:R1:W5:Y:S03]  /*9ab0*/  LDL.LU R241, [R1+0xcc] ;  /* 0x0000cc0001f17983 */ /* 0x0003660000300800 */
[----:B------:R-:W-:Y:S06]  /*9ac0*/  HMMA.16816.F32 R40, R4, R14, R124 ;  /* 0x0000000e0428723c */ /* 0x000fec000000187c */
[C---:B------:R-:W-:Y:S01]  /*9ad0*/  HMMA.16816.F32 R116, R8.reuse, R12, R220 ;  /* 0x0000000c0874723c */ /* 0x040fe200000018dc */
[----:B------:R-:W-:Y:S01]  /*9ae0*/  FADD.FTZ R5, R229, R230 ;  /* 0x000000e6e5057221 */ /* 0x000fe20000010000 */
[----:B------:R-:W-:Y:S01]  /*9af0*/  FADD.FTZ R4, R210, R35 ;  /* 0x00000023d2047221 */ /* 0x000fe20000010000 */
[----:B------:R-:W-:Y:S01]  /*9b00*/  IMAD.MOV.U32 R212, RZ, RZ, R96 ;  /* 0x000000ffffd47224 */ /* 0x000fe200078e0060 */
[----:B------:R-:W-:Y:S01]  /*9b10*/  MOV R154, R239 ;  /* 0x000000ef009a7202 */ /* 0x000fe20000000f00 */
[----:B------:R-:W-:Y:S01]  /*9b20*/  MUFU.EX2 R28, R28 ;  /* 0x0000001c001c7308 */ /* 0x000fe20000000800 */
[----:B------:R-:W-:Y:S01]  /*9b30*/  HMMA.16816.F32 R12, R8, R14, R68 ;  /* 0x0000000e080c723c */ /* 0x000fe20000001844 */
[----:B------:R-:W-:-:S02]  /*9b40*/  IMAD.MOV.U32 R210, RZ, RZ, R214 ;  /* 0x000000ffffd27224 */ /* 0x000fc400078e00d6 */
[----:B------:R-:W-:Y:S01]  /*9b50*/  FADD.FTZ R5, R208, R5 ;  /* 0x00000005d0057221 */ /* 0x000fe20000010000 */
[----:B------:R-:W-:Y:S01]  /*9b60*/  MOV R152, R237 ;  /* 0x000000ed00987202 */ /* 0x000fe20000000f00 */
[----:B------:R1:W5:Y:S02]  /*9b70*/  LDL.LU R240, [R1+0xc8] ;  /* 0x0000c80001f07983 */ /* 0x0003640000300800 */
[----:B------:R3:W-:Y:S01]  /*9b80*/  MUFU.EX2 R11, R2 ;  /* 0x00000002000b7308 */ /* 0x0007e20000000800 */
[----:B------:R-:W-:Y:S01]  /*9b90*/  IMAD.MOV.U32 R214, RZ, RZ, R98 ;  /* 0x000000ffffd67224 */ /* 0x000fe200078e0062 */
[----:B------:R-:W-:Y:S01]  /*9ba0*/  MOV R131, R153 ;  /* 0x0000009900837202 */ /* 0x000fe20000000f00 */
[----:B------:R-:W-:Y:S01]  /*9bb0*/  IMAD.MOV.U32 R96, RZ, RZ, R160 ;  /* 0x000000ffff607224 */ /* 0x000fe200078e00a0 */
[----:B------:R1:W5:Y:S01]  /*9bc0*/  LDL.LU R239, [R1+0xc4] ;  /* 0x0000c40001ef7983 */ /* 0x0003620000300800 */
[----:B------:R-:W-:Y:S02]  /*9bd0*/  IMAD.MOV.U32 R98, RZ, RZ, R162 ;  /* 0x000000ffff627224 */ /* 0x000fe400078e00a2 */
[----:B---3--:R-:W-:Y:S01]  /*9be0*/  FADD.FTZ R2, R209, R3 ;  /* 0x00000003d1027221 */ /* 0x008fe20000010000 */
        /* <DEDUP_REMOVED lines=11> */
[----:B------:R-:W-:Y:S01]  /*9ca0*/  IMAD.MOV.U32 R211, RZ, RZ, R212 ;  /* 0x000000ffffd37224 */ /* 0x000fe200078e00d4 */
[----:B------:R-:W-:Y:S01]  /*9cb0*/  MOV R97, R161 ;  /* 0x000000a100617202 */ /* 0x000fe20000000f00 */
[----:B------:R1:W5:Y:S01]  /*9cc0*/  LDL.LU R238, [R1+0xc0] ;  /* 0x0000c00001ee7983 */ /* 0x0003620000300800 */
        /* <DEDUP_REMOVED lines=18> */
[----:B------:R-:W-:Y:S01]  /*9df0*/  FADD.FTZ R2, R210, R2 ;  /* 0x00000002d2027221 */ /* 0x000fe20000010000 */
[----:B------:R-:W-:Y:S01]  /*9e00*/  MOV R162, R163 ;  /* 0x000000a300a27202 */ /* 0x000fe20000000f00 */
[----:B------:R-:W-:-:S02]  /*9e10*/  IMAD.MOV.U32 R163, RZ, RZ, R128 ;  /* 0x000000ffffa37224 */ /* 0x000fc400078e0080 */
[----:B------:R-:W-:Y:S01]  /*9e20*/  FADD.FTZ R4, R208, R3 ;  /* 0x00000003d0047221 */ /* 0x000fe20000010000 */
[----:B------:R-:W-:Y:S01]  /*9e30*/  FADD.FTZ R3, R209, R5 ;  /* 0x00000005d1037221 */ /* 0x000fe20000010000 */
[----:B------:R-:W-:Y:S01]  /*9e40*/  MOV R214, R96 ;  /* 0x0000006000d67202 */ /* 0x000fe20000000f00 */
[----:B------:R-:W-:Y:S01]  /*9e50*/  IMAD.MOV.U32 R209, RZ, RZ, R161 ;  /* 0x000000ffffd17224 */ /* 0x000fe200078e00a1 */
[----:B------:R-:W-:Y:S01]  /*9e60*/  MOV R154, R234 ;  /* 0x000000ea009a7202 */ /* 0x000fe20000000f00 */
[----:B------:R-:W3:Y:S01]  /*9e70*/  LDSM.16.MT88.4 R168, [R225+0xd800] ;  /* 0x00d80000e1a8783b */ /* 0x000ee20000004200 */
[----:B------:R-:W-:Y:S02]  /*9e80*/  MOV R210, R160 ;  /* 0x000000a000d27202 */ /* 0x000fe40000000f00 */
[----:B------:R-:W-:Y:S01]  /*9e90*/  MOV R208, R162 ;  /* 0x000000a200d07202 */ /* 0x000fe20000000f00 */
[----:B------:R-:W4:Y:S01]  /*9ea0*/  MUFU.EX2 R26, R26 ;  /* 0x0000001a001a7308 */ /* 0x000f220000000800 */
[----:B------:R-:W-:Y:S01]  /*9eb0*/  MOV R96, R163 ;  /* 0x000000a300607202 */ /* 0x000fe20000000f00 */
[----:B------:R1:W5:Y:S01]  /*9ec0*/  LDL.LU R237, [R1+0xbc] ;  /* 0x0000bc0001ed7983 */ /* 0x0003620000300800 */
[----:B------:R-:W-:Y:S01]  /*9ed0*/  MOV R153, R152 ;  /* 0x0000009800997202 */ /* 0x000fe20000000f00 */
[----:B------:R-:W-:-:S04]  /*9ee0*/  FADD.FTZ R10, R154, R4 ;  /* 0x000000049a0a7221 */ /* 0x000fc80000010000 */
[----:B------:R-:W-:Y:S01]  /*9ef0*/  MUFU.EX2 R25, R25 ;  /* 0x0000001900197308 */ /* 0x000fe20000000800 */
[----:B------:R-:W1:Y:S01]  /*9f00*/  LDSM.16.MT88.4 R160, [R226+0xd800] ;  /* 0x00d80000e2a0783b */ /* 0x000e620000004200 */
[----:B------:R-:W-:-:S06]  /*9f10*/  MOV R128, R129 ;  /* 0x0000008100807202 */ /* 0x000fcc0000000f00 */
[----:B------:R-:W3:Y:S01]  /*9f20*/  MUFU.EX2 R24, R24 ;  /* 0x0000001800187308 */ /* 0x000ee20000000800 */
[----:B------:R-:W1:Y:S01]  /*9f30*/  LDSM.16.MT88.4 R4, [R227+0xf800] ;  /* 0x00f80000e304783b */ /* 0x000e620000004200 */
[----:B------:R-:W-:-:S06]  /*9f40*/  MOV R129, R130 ;  /* 0x0000008200817202 */ /* 0x000fcc0000000f00 */
[----:B------:R-:W-:Y:S01]  /*9f50*/  MUFU.EX2 R23, R23 ;  /* 0x0000001700177308 */ /* 0x000fe20000000800 */
[----:B------:R-:W-:-:S07]  /*9f60*/  IMAD.MOV.U32 R130, RZ, RZ, R136 ;  /* 0x000000ffff827224 */ /* 0x000fce00078e0088 */
[----:B------:R-:W3:Y:S01]  /*9f70*/  MUFU.EX2 R22, R22 ;  /* 0x0000001600167308 */ /* 0x000ee20000000800 */
[----:B------:R-:W-:-:S07]  /*9f80*/  MOV R222, R213 ;  /* 0x000000d500de7202 */ /* 0x000fce0000000f00 */
[----:B------:R-:W-:Y:S08]  /*9f90*/  MUFU.EX2 R21, R21 ;  /* 0x0000001500157308 */ /* 0x000ff00000000800 */
[----:B------:R-:W-:Y:S08]  /*9fa0*/  MUFU.EX2 R20, R20 ;  /* 0x0000001400147308 */ /* 0x000ff00000000800 */
[----:B------:R-:W1:Y:S08]  /*9fb0*/  MUFU.EX2 R32, R32 ;  /* 0x0000002000207308 */ /* 0x000e700000000800 */
[----:B------:R-:W-:Y:S08]  /*9fc0*/  MUFU.EX2 R33, R33 ;  /* 0x0000002100217308 */ /* 0x000ff00000000800 */
[----:B------:R-:W1:Y:S01]  /*9fd0*/  MUFU.EX2 R34, R34 ;  /* 0x0000002200227308 */ /* 0x000e620000000800 */
        /* <DEDUP_REMOVED lines=21> */
[----:B------:R-:W-:Y:S02]  /*a130*/  MOV R98, R130 ;  /* 0x0000008200627202 */ /* 0x000fe40000000f00 */
[----:B------:R-:W-:Y:S02]  /*a140*/  MOV R99, R131 ;  /* 0x0000008300637202 */ /* 0x000fe40000000f00 */
[----:B--2---:R-:W-:Y:S02]  /*a150*/  F2FP.F16.F32.PACK_AB R128, R30, R31 ;  /* 0x0000001f1e80723e */ /* 0x004fe400000000ff */
[----:B----4-:R-:W-:Y:S02]  /*a160*/  F2FP.F16.F32.PACK_AB R129, R26, R27 ;  /* 0x0000001b1a81723e */ /* 0x010fe400000000ff */
[----:B------:R-:W-:Y:S02]  /*a170*/  F2FP.F16.F32.PACK_AB R130, R28, R29 ;  /* 0x0000001d1c82723e */ /* 0x000fe400000000ff */
[----:B---3--:R-:W-:-:S02]  /*a180*/  F2FP.F16.F32.PACK_AB R131, R24, R25 ;  /* 0x000000191883723e */ /* 0x008fc400000000ff */
[----:B------:R-:W-:Y:S02]  /*a190*/  F2FP.F16.F32.PACK_AB R124, R22, R23 ;  /* 0x00000017167c723e */ /* 0x000fe400000000ff */
[----:B-1----:R-:W-:Y:S02]  /*a1a0*/  F2FP.F16.F32.PACK_AB R125, R32, R20 ;  /* 0x00000014207d723e */ /* 0x002fe400000000ff */
[----:B------:R-:W-:Y:S02]  /*a1b0*/  F2FP.F16.F32.PACK_AB R126, R11, R21 ;  /* 0x000000150b7e723e */ /* 0x000fe400000000ff */
[----:B------:R-:W-:Y:S01]  /*a1c0*/  F2FP.F16.F32.PACK_AB R127, R34, R33 ;  /* 0x00000021227f723e */ /* 0x000fe200000000ff */
[----:B------:R-:W-:Y:S01]  /*a1d0*/  FADD.FTZ R3, R219, R0 ;  /* 0x00000000db037221 */ /* 0x000fe20000010000 */
[----:B------:R-:W-:Y:S01]  /*a1e0*/  MOV R152, R236 ;  /* 0x000000ec00987202 */ /* 0x000fe20000000f00 */
[----:B------:R-:W-:Y:S01]  /*a1f0*/  FADD.FTZ R8, R218, R2 ;  /* 0x00000002da087221 */ /* 0x000fe20000010000 */
[----:B------:R-:W-:Y:S01]  /*a200*/  MOV R0, R81 ;  /* 0x0000005100007202 */ /* 0x000fe20000000f00 */
[----:B------:R-:W-:Y:S01]  /*a210*/  HMMA.16816.F32 R172, R128, R168, R172 ;  /* 0x000000a880ac723c */ /* 0x000fe200000018ac */
[----:B------:R-:W-:-:S05]  /*a220*/  MOV R2, R80 ;  /* 0x0000005000027202 */ /* 0x000fca0000000f00 */
[----:B------:R-:W-:Y:S01]  /*a230*/  HMMA.16816.F32 R204, R124, R168, R204 ;  /* 0x000000a87ccc723c */ /* 0x000fe200000018cc */
[----:B------:R-:W-:Y:S01]  /*a240*/  MOV R147, R152 ;  /* 0x0000009800937202 */ /* 0x000fe20000000f00 */
[----:B------:R-:W-:-:S04]  /*a250*/  FADD.FTZ R0, R0, R9 ;  /* 0x0000000900007221 */ /* 0x000fc80000010000 */
[----:B------:R-:W-:Y:S01]  /*a260*/  HMMA.16816.F32 R200, R124, R170, R200 ;  /* 0x000000aa7cc8723c */ /* 0x000fe200000018c8 */
[----:B------:R-:W-:-:S05]  /*a270*/  FADD.FTZ R2, R2, R10 ;  /* 0x0000000a02027221 */ /* 0x000fca0000010000 */
[-C--:B------:R-:W-:Y:S06]  /*a280*/  HMMA.16816.F32 R164, R128, R160.reuse, R164 ;  /* 0x000000a080a4723c */ /* 0x080fec00000018a4 */
[C---:B------:R-:W-:Y:S06]  /*a290*/  HMMA.16816.F32 R196, R124.reuse, R160, R196 ;  /* 0x000000a07cc4723c */ /* 0x040fec00000018c4 */
[----:B------:R-:W-:Y:S01]  /*a2a0*/  HMMA.16816.F32 R192, R124, R162, R192 ;  /* 0x000000a27cc0723c */ /* 0x000fe200000018c0 */
[----:B------:R-:W-:-:S02]  /*a2b0*/  MOV R35, R147 ;  /* 0x0000009300237202 */ /* 0x000fc40000000f00 */
[----:B------:R-:W-:-:S03]  /*a2c0*/  MOV R217, R98 ;  /* 0x0000006200d97202 */ /* 0x000fc60000000f00 */
[----:B------:R-:W-:Y:S01]  /*a2d0*/  HMMA.16816.F32 R120, R124, R4, R120 ;  /* 0x000000047c78723c */ /* 0x000fe20000001878 */
[----:B------:R-:W-:Y:S01]  /*a2e0*/  MOV R218, R97 ;  /* 0x0000006100da7202 */ /* 0x000fe20000000f00 */
[----:B------:R-:W-:Y:S01]  /*a2f0*/  IMAD.MOV.U32 R216, RZ, RZ, R99 ;  /* 0x000000ffffd87224 */ /* 0x000fe200078e0063 */
[----:B------:R-:W1:Y:S03]  /*a300*/  LDSM.16.MT88.4 R152, [R228+0xd800] ;  /* 0x00d80000e498783b */ /* 0x000e660000004200 */
[C---:B------:R-:W-:Y:S06]  /*a310*/  HMMA.16816.F32 R168, R128.reuse, R170, R36 ;  /* 0x000000aa80a8723c */ /* 0x040fec0000001824 */
[C---:B------:R-:W-:Y:S01]  /*a320*/  HMMA.16816.F32 R116, R128.reuse, R4, R116 ;  /* 0x000000048074723c */ /* 0x040fe20000001874 */
[----:B------:R-:W-:Y:S01]  /*a330*/  MOV R36, R82 ;  /* 0x0000005200247202 */ /* 0x000fe20000000f00 */
[----:B------:R-:W-:Y:S01]  /*a340*/  IMAD.MOV.U32 R38, RZ, RZ, R146 ;  /* 0x000000ffff267224 */ /* 0x000fe200078e0092 */
[----:B------:R-:W-:Y:S01]  /*a350*/  MOV R37, R144 ;  /* 0x0000009000257202 */ /* 0x000fe20000000f00 */
[----:B------:R-:W-:Y:S01]  /*a360*/  IMAD.MOV.U32 R219, RZ, RZ, R96 ;  /* 0x000000ffffdb7224 */ /* 0x000fe200078e0060 */
[----:B------:R2:W5:Y:S01]  /*a370*/  LDL.LU R236, [R1+0xb8] ;  /* 0x0000b80001ec7983 */ /* 0x0005620000300800 */
[----:B------:R-:W-:Y:S01]  /*a380*/  HMMA.16816.F32 R160, R128, R162, R44 ;  /* 0x000000a280a0723c */ /* 0x000fe2000000182c */
[----:B------:R-:W-:Y:S01]  /*a390*/  MOV R39, R145 ;  /* 0x0000009100277202 */ /* 0x000fe20000000f00 */
[----:B------:R-:W-:Y:S01]  /*a3a0*/  FADD.FTZ R3, R36, R3 ;  /* 0x0000000324037221 */ /* 0x000fe20000010000 */
[----:B------:R-:W-:Y:S01]  /*a3b0*/  FADD.FTZ R0, R38, R0 ;  /* 0x0000000026007221 */ /* 0x000fe20000010000 */
[----:B------:R-:W-:Y:S01]  /*a3c0*/  FADD.FTZ R2, R37, R2 ;  /* 0x0000000225027221 */ /* 0x000fe20000010000 */
[----:B------:R-:W3:Y:S02]  /*a3d0*/  LDSM.16.MT88.4 R144, [R227+0xd800] ;  /* 0x00d80000e390783b */ /* 0x000ee40000004200 */
[----:B------:R-:W-:-:S02]  /*a3e0*/  IMAD.MOV.U32 R47, RZ, RZ, R83 ;  /* 0x000000ffff2f7224 */ /* 0x000fc400078e0053 */
[----:B------:R-:W-:Y:S01]  /*a3f0*/  FADD.FTZ R3, R35, R3 ;  /* 0x0000000323037221 */ /* 0x000fe20000010000 */
[----:B------:R-:W-:Y:S01]  /*a400*/  FADD.FTZ R0, R217, R0 ;  /* 0x00000000d9007221 */ /* 0x000fe20000010000 */
[----:B------:R-:W-:Y:S01]  /*a410*/  FADD.FTZ R2, R216, R2 ;  /* 0x00000002d8027221 */ /* 0x000fe20000010000 */
[----:B------:R-:W-:Y:S01]  /*a420*/  FADD.FTZ R4, R47, R8 ;  /* 0x000000082f047221 */ /* 0x000fe20000010000 */
[----:B------:R-:W4:Y:S03]  /*a430*/  LDSM.16.MT88.4 R80, [R225+0xf800] ;  /* 0x00f80000e150783b */ /* 0x000f260000004200 */
[----:B------:R-:W-:Y:S01]  /*a440*/  FADD.FTZ R4, R39, R4 ;  /* 0x0000000427047221 */ /* 0x000fe20000010000 */
[----:B------:R-:W-:Y:S01]  /*a450*/  FADD.FTZ R3, R219, R3 ;  /* 0x00000003db037221 */ /* 0x000fe20000010000 */
[----:B------:R-:W-:Y:S01]  /*a460*/  FADD.FTZ R0, R221, R0 ;  /* 0x00000000dd007221 */ /* 0x000fe20000010000 */
[----:B------:R-:W2:Y:S01]  /*a470*/  LDSM.16.MT88.4 R96, [R226+0xf800] ;  /* 0x00f80000e260783b */ /* 0x000ea20000004200 */
        /* <DEDUP_REMOVED lines=39> */
[----:B------:R2:W5:Y:S01]  /*a6f0*/  LDL.LU R136, [R1+0x90] ;  /* 0x0000900001887983 */ /* 0x0005620000300800 */
[-C--:B-1----:R-:W-:Y:S03]  /*a700*/  HMMA.16816.F32 R156, R128, R152.reuse, R156 ;  /* 0x00000098809c723c */ /* 0x082fe6000000189c */
[----:B------:R1:W-:Y:S03]  /*a710*/  STL [R1+0x20], R4 ;  /* 0x0000200401007387 */ /* 0x0003e60000100800 */
[C---:B------:R-:W-:Y:S01]  /*a720*/  HMMA.16816.F32 R188, R124.reuse, R152, R188 ;  /* 0x000000987cbc723c */ /* 0x040fe200000018bc */
[----:B------:R1:W-:Y:S04]  /*a730*/  STL [R1+0x24], R3 ;  /* 0x0000240301007387 */ /* 0x0003e80000100800 */
[----:B------:R1:W-:Y:S01]  /*a740*/  STL [R1+0x2c], R0 ;  /* 0x00002c0001007387 */ /* 0x0003e20000100800 */
[C---:B------:R-:W-:Y:S03]  /*a750*/  HMMA.16816.F32 R184, R124.reuse, R154, R184 ;  /* 0x0000009a7cb8723c */ /* 0x040fe600000018b8 */
[----:B------:R1:W-:Y:S03]  /*a760*/  STL [R1+0x28], R2 ;  /* 0x0000280201007387 */ /* 0x0003e60000100800 */
[C---:B---3--:R-:W-:Y:S06]  /*a770*/  HMMA.16816.F32 R180, R124.reuse, R144, R180 ;  /* 0x000000907cb4723c */ /* 0x048fec00000018b4 */
[C---:B------:R-:W-:Y:S06]  /*a780*/  HMMA.16816.F32 R176, R124.reuse, R146, R176 ;  /* 0x000000927cb0723c */ /* 0x040fec00000018b0 */
[C---:B----4-:R-:W-:Y:S06]  /*a790*/  HMMA.16816.F32 R72, R124.reuse, R80, R72 ;  /* 0x000000507c48723c */ /* 0x050fec0000001848 */
        /* <DEDUP_REMOVED lines=27> */
[----:B------:R-:W-:Y:S04]  /*a950*/  STL [R1+0xa8], R74 ;  /* 0x0000a84a01007387 */ /* 0x000fe80000100800 */
[----:B------:R-:W-:Y:S01]  /*a960*/  STL [R1+0xa4], R73 ;  /* 0x0000a44901007387 */ /* 0x000fe20000100800 */
[----:B------:R-:W1:Y:S03]  /*a970*/  @!P2 LDC.64 R4, c[0x0][0x220] ;  /* 0x00008800ff04ab82 */ /* 0x000e660000000a00 */
[----:B------:R-:W-:Y:S04]  /*a980*/  STL [R1+0xa0], R72 ;  /* 0x0000a04801007387 */ /* 0x000fe80000100800 */
[----:B------:R-:W-:Y:S01]  /*a990*/  STL [R1+0x9c], R71 ;  /* 0x00009c4701007387 */ /* 0x000fe20000100800 */
[----:B------:R-:W4:Y:S03]  /*a9a0*/  @!P2 LDC.64 R8, c[0x0][0x220] ;  /* 0x00008800ff08ab82 */ /* 0x000f260000000a00 */
[----:B------:R-:W-:Y:S04]  /*a9b0*/  @P2 STS.128 [R243+0xc000], RZ ;  /* 0x00c000fff3002388 */ /* 0x000fe80000000c00 */
[----:B------:R-:W-:Y:S01]  /*a9c0*/  STL [R1+0x98], R70 ;  /* 0x0000984601007387 */ /* 0x000fe20000100800 */
[----:B------:R-:W4:Y:S03]  /*a9d0*/  @!P2 LDC.64 R10, c[0x0][0x220] ;  /* 0x00008800ff0aab82 */ /* 0x000f260000000a00 */
[----:B------:R-:W-:Y:S04]  /*a9e0*/  STL [R1+0x94], R69 ;  /* 0x0000944501007387 */ /* 0x000fe80000100800 */
[----:B------:R-:W-:Y:S01]  /*a9f0*/  STL [R1+0x90], R68 ;  /* 0x0000904401007387 */ /* 0x000fe20000100800 */
        /* <DEDUP_REMOVED lines=70> */
[----:B------:R1:W-:Y:S04]  /*ae60*/  @!P1 LDGSTS.E.BYPASS.LTC128B.128 [R243+0xf800], desc[UR26][R4.64+0x80] ;  /* 0x0f80008004f39fae */ /* 0x0003e8000b901d5a */
[----:B--2---:R-:W-:Y:S04]  /*ae70*/  LDSM.16.M88.4 R12, [R231+0x2000] ;  /* 0x00200000e70c783b */ /* 0x004fe80000000200 */
[----:B------:R-:W2:Y:S04]  /*ae80*/  LDSM.16.M88.4 R40, [R224+0x9000] ;  /* 0x00900000e028783b */ /* 0x000ea80000000200 */
[----:B------:R-:W3:Y:S04]  /*ae90*/  LDSM.16.M88.4 R16, [R231] ;  /* 0x00000000e710783b */ /* 0x000ee80000000200 */
[----:B------:R-:W4:Y:S04]  /*aea0*/  LDSM.16.M88.4 R44, [R224+0x8800] ;  /* 0x00880000e02c783b */ /* 0x000f280000000200 */
[----:B------:R-:W-:Y:S04]  /*aeb0*/  LDSM.16.M88.4 R24, [R241] ;  /* 0x00000000f118783b */ /* 0x000fe80000000200 */
[----:B------:R-:W-:Y:S04]  /*aec0*/  LDSM.16.M88.4 R36, [R224+0x9800] ;  /* 0x00980000e024783b */ /* 0x000fe80000000200 */
[----:B-1----:R-:W1:Y:S04]  /*aed0*/  LDSM.16.M88.4 R4, [R232+0x2000] ;  /* 0x00200000e804783b */ /* 0x002e680000000200 */
[----:B------:R-:W1:Y:S04]  /*aee0*/  LDSM.16.M88.4 R48, [R224+0x8000] ;  /* 0x00800000e030783b */ /* 0x000e680000000200 */
[----:B------:R-:W-:Y:S04]  /*aef0*/  LDSM.16.M88.4 R8, [R232] ;  /* 0x00000000e808783b */ /* 0x000fe80000000200 */
[----:B------:R-:W1:Y:S04]  /*af00*/  LDSM.16.M88.4 R28, [R242] ;  /* 0x00000000f21c783b */ /* 0x000e680000000200 */
[----:B------:R-:W1:Y:S01]  /*af10*/  LDSM.16.M88.4 R20, [R240] ;  /* 0x00000000f014783b */ /* 0x000e620000000200 */
[-C--:B--2---:R-:W-:Y:S03]  /*af20*/  HMMA.16816.F32 R60, R12, R40.reuse, RZ ;  /* 0x000000280c3c723c */ /* 0x084fe600000018ff */
[----:B------:R-:W2:Y:S04]  /*af30*/  LDSM.16.M88.4 R32, [R235] ;  /* 0x00000000eb20783b */ /* 0x000ea80000000200 */
[----:B------:R-:W0:Y:S01]  /*af40*/  LDGDEPBAR ;  /* 0x00000000000079af */ /* 0x000e220000000000 */
[C---:B---3--:R-:W-:Y:S06]  /*af50*/  HMMA.16816.F32 R64, R16.reuse, R40, RZ ;  /* 0x000000281040723c */ /* 0x048fec00000018ff */
[-C--:B----4-:R-:W-:Y:S06]  /*af60*/  HMMA.16816.F32 R140, R16, R44.reuse, RZ ;  /* 0x0000002c108c723c */ /* 0x090fec00000018ff */
[----:B------:R-:W-:Y:S06]  /*af70*/  HMMA.16816.F32 R136, R12, R44, RZ ;  /* 0x0000002c0c88723c */ /* 0x000fec00000018ff */
[----:B-1----:R-:W-:Y:S06]  /*af80*/  HMMA.16816.F32 R60, R4, R24, R60 ;  /* 0x00000018043c723c */ /* 0x002fec000000183c */
[C---:B------:R-:W-:Y:S06]  /*af90*/  HMMA.16816.F32 R56, R16.reuse, R36, RZ ;  /* 0x000000241038723c */ /* 0x040fec00000018ff */
[-C--:B------:R-:W-:Y:S06]  /*afa0*/  HMMA.16816.F32 R212, R16, R48.reuse, RZ ;  /* 0x0000003010d4723c */ /* 0x080fec00000018ff */
[C---:B------:R-:W-:Y:S06]  /*afb0*/  HMMA.16816.F32 R208, R12.reuse, R48, RZ ;  /* 0x000000300cd0723c */ /* 0x040fec00000018ff */
[----:B------:R-:W-:Y:S06]  /*afc0*/  HMMA.16816.F32 R52, R12, R36, RZ ;  /* 0x000000240c34723c */ /* 0x000fec00000018ff */
[----:B------:R-:W-:Y:S01]  /*afd0*/  HMMA.16816.F32 R68, R8, R28, R140 ;  /* 0x0000001c0844723c */ /* 0x000fe2000000188c */
[----:B------:R-:W-:-:S05]  /*afe0*/  IMAD.MOV.U32 R36, RZ, RZ, R60 ;  /* 0x000000ffff247224 */ /* 0x000fca00078e003c */
[----:B------:R-:W-:Y:S06]  /*aff0*/  HMMA.16816.F32 R216, R4, R28, R136 ;  /* 0x0000001c04d8723c */ /* 0x000fec0000001888 */
[----:B------:R-:W-:Y:S01]  /*b000*/  HMMA.16816.F32 R64, R8, R24, R64 ;  /* 0x000000180840723c */ /* 0x000fe20000001840 */
[----:B------:R-:W-:-:S05]  /*b010*/  IMAD.MOV.U32 R29, RZ, RZ, R61 ;  /* 0x000000ffff1d7224 */ /* 0x000fca00078e003d */
[----:B------:R-:W-:Y:S01]  /*b020*/  HMMA.16816.F32 R56, R8, R20, R56 ;  /* 0x000000140838723c */ /* 0x000fe20000001838 */
[----:B------:R-:W-:Y:S02]  /*b030*/  IMAD.MOV.U32 R25, RZ, RZ, R62 ;  /* 0x000000ffff197224 */ /* 0x000fe400078e003e */
[----:B------:R-:W-:-:S03]  /*b040*/  IMAD.MOV.U32 R24, RZ, RZ, R63 ;  /* 0x000000ffff187224 */ /* 0x000fc600078e003f */
[----:B------:R-:W-:Y:S01]  /*b050*/  HMMA.16816.F32 R60, R12, R50, RZ ;  /* 0x000000320c3c723c */ /* 0x000fe200000018ff */
[----:B------:R-:W-:Y:S02]  /*b060*/  IMAD.MOV.U32 R41, RZ, RZ, R70 ;  /* 0x000000ffff297224 */ /* 0x000fe400078e0046 */
[----:B------:R-:W-:-:S03]  /*b070*/  IMAD.MOV.U32 R40, RZ, RZ, R71 ;  /* 0x000000ffff287224 */ /* 0x000fc600078e0047 */
[----:B------:R-:W-:Y:S06]  /*b080*/  HMMA.16816.F32 R48, R16, R50, RZ ;  /* 0x000000321030723c */ /* 0x000fec00000018ff */
[-C--:B--2---:R-:W-:Y:S01]  /*b090*/  HMMA.16816.F32 R212, R8, R32.reuse, R212 ;  /* 0x0000002008d4723c */ /* 0x084fe200000018d4 */
[----:B------:R-:W-:Y:S02]  /*b0a0*/  IMAD.MOV.U32 R28, RZ, RZ, R64 ;  /* 0x000000ffff1c7224 */ /* 0x000fe400078e0040 */
[----:B------:R-:W-:Y:S02]  /*b0b0*/  IMAD.MOV.U32 R3, RZ, RZ, R65 ;  /* 0x000000ffff037224 */ /* 0x000fe400078e0041 */
[----:B------:R-:W-:Y:S01]  /*b0c0*/  IMAD.MOV.U32 R2, RZ, RZ, R66 ;  /* 0x000000ffff027224 */ /* 0x000fe200078e0042 */
[----:B------:R-:W-:Y:S01]  /*b0d0*/  HMMA.16816.F32 R208, R4, R32, R208 ;  /* 0x0000002004d0723c */ /* 0x000fe200000018d0 */
[----:B------:R-:W-:-:S02]  /*b0e0*/  IMAD.MOV.U32 R66, RZ, RZ, R56 ;  /* 0x000000ffff427224 */ /* 0x000fc400078e0038 */
[----:B------:R-:W-:Y:S02]  /*b0f0*/  IMAD.MOV.U32 R65, RZ, RZ, R57 ;  /* 0x000000ffff417224 */ /* 0x000fe400078e0039 */
[----:B------:R-:W-:Y:S01]  /*b100*/  IMAD.MOV.U32 R64, RZ, RZ, R58 ;  /* 0x000000ffff407224 */ /* 0x000fe200078e003a */
[C---:B------:R-:W-:Y:S01]  /*b110*/  HMMA.16816.F32 R60, R4.reuse, R34, R60 ;  /* 0x00000022043c723c */ /* 0x040fe2000000183c */
[----:B------:R-:W-:Y:S02]  /*b120*/  IMAD.MOV.U32 R32, RZ, RZ, R68 ;  /* 0x000000ffff207224 */ /* 0x000fe400078e0044 */
[----:B------:R-:W-:Y:S02]  /*b130*/  IMAD.MOV.U32 R33, RZ, RZ, R69 ;  /* 0x000000ffff217224 */ /* 0x000fe400078e0045 */
[----:B------:R-:W-:Y:S01]  /*b140*/  IMAD.MOV.U32 R37, RZ, RZ, R59 ;  /* 0x000000ffff257224 */ /* 0x000fe200078e003b */
[----:B------:R-:W-:Y:S01]  /*b150*/  HMMA.16816.F32 R68, R4, R20, R52 ;  /* 0x000000140444723c */ /* 0x000fe20000001834 */
[----:B------:R-:W-:-:S05]  /*b160*/  IMAD.MOV.U32 R0, RZ, RZ, R67 ;  /* 0x000000ffff007224 */ /* 0x000fca00078e0043 */
[C---:B------:R-:W-:Y:S06]  /*b170*/  HMMA.16816.F32 R56, R12.reuse, R46, RZ ;  /* 0x0000002e0c38723c */ /* 0x040fec00000018ff */
[----:B------:R-:W-:Y:S06]  /*b180*/  HMMA.16816.F32 R52, R12, R42, RZ ;  /* 0x0000002a0c34723c */ /* 0x000fec00000018ff */
[----:B------:R-:W-:Y:S06]  /*b190*/  HMMA.16816.F32 R48, R8, R34, R48 ;  /* 0x000000220830723c */ /* 0x000fec0000001830 */
[----:B------:R-:W-:Y:S01]  /*b1a0*/  HMMA.16816.F32 R12, R12, R38, RZ ;  /* 0x000000260c0c723c */ /* 0x000fe200000018ff */
[----:B------:R-:W-:-:S02]  /*b1b0*/  IMAD.MOV.U32 R34, RZ, RZ, R41 ;  /* 0x000000ffff227224 */ /* 0x000fc400078e0029 */
[----:B------:R-:W-:-:S03]  /*b1c0*/  IMAD.MOV.U32 R35, RZ, RZ, R40 ;  /* 0x000000ffff237224 */ /* 0x000fc600078e0028 */
[C---:B------:R-:W-:Y:S06]  /*b1d0*/  HMMA.16816.F32 R44, R16.reuse, R46, RZ ;  /* 0x0000002e102c723c */ /* 0x040fec00000018ff */
[C---:B------:R-:W-:Y:S06]  /*b1e0*/  HMMA.16816.F32 R40, R16.reuse, R42, RZ ;  /* 0x0000002a1028723c */ /* 0x040fec00000018ff */
[----:B------:R-:W-:Y:S06]  /*b1f0*/  HMMA.16816.F32 R16, R16, R38, RZ ;  /* 0x000000261010723c */ /* 0x000fec00000018ff */
[C---:B------:R-:W-:Y:S06]  /*b200*/  HMMA.16816.F32 R56, R4.reuse, R30, R56 ;  /* 0x0000001e0438723c */ /* 0x040fec0000001838 */
[C---:B------:R-:W-:Y:S06]  /*b210*/  HMMA.16816.F32 R140, R4.reuse, R26, R52 ;  /* 0x0000001a048c723c */ /* 0x040fec0000001834 */
        /* <DEDUP_REMOVED lines=19> */
[C---:B------:R-:W-:Y:S01]  /*b350*/  HMMA.16816.F32 R24, R8.reuse, R14, R48 ;  /* 0x0000000e0818723c */ /* 0x040fe20000001830 */
[----:B------:R-:W1:Y:S01]  /*b360*/  LDSM.16.M88.4 R12, [R230+0x8800] ;  /* 0x00880000e60c783b */ /* 0x000e620000000200 */
[----:B------:R-:W-:Y:S02]  /*b370*/  IMAD.MOV.U32 R212, RZ, RZ, R36 ;  /* 0x000000ffffd47224 */ /* 0x000fe400078e0024 */
[----:B------:R-:W-:Y:S02]  /*b380*/  IMAD.MOV.U32 R213, RZ, RZ, R29 ;  /* 0x000000ffffd57224 */ /* 0x000fe400078e001d */
[----:B------:R-:W-:Y:S01]  /*b390*/  IMAD.MOV.U32 R63, RZ, RZ, R0 ;  /* 0x000000ffff3f7224 */ /* 0x000fe200078e0000 */
        /* <DEDUP_REMOVED lines=15> */
[----:B------:R-:W1:Y:S04]  /*b490*/  LDSM.16.M88.4 R12, [R229] ;  /* 0x00000000e50c783b */ /* 0x000e680000000200 */
[----:B------:R-:W2:Y:S07]  /*b4a0*/  LDSM.16.M88.4 R8, [R233] ;  /* 0x00000000e908783b */ /* 0x000eae0000000200 */
[----:B------:R-:W-:-:S02]  /*b4b0*/  IMAD.MOV.U32 R40, RZ, RZ, R60 ;  /* 0x000000ffff287224 */ /* 0x000fc400078e003c */
[----:B------:R-:W-:Y:S02]  /*b4c0*/  IMAD.MOV.U32 R3, RZ, RZ, R61 ;  /* 0x000000ffff037224 */ /* 0x000fe400078e003d */
[----:B------:R-:W-:Y:S02]  /*b4d0*/  IMAD.MOV.U32 R2, RZ, RZ, R62 ;  /* 0x000000ffff027224 */ /* 0x000fe400078e003e */
[----:B------:R-:W-:Y:S01]  /*b4e0*/  IMAD.MOV.U32 R0, RZ, RZ, R63 ;  /* 0x000000ffff007224 */ /* 0x000fe200078e003f */
[-C--:B-1----:R-:W-:Y:S06]  /*b4f0*/  HMMA.16816.F32 R68, R4, R12.reuse, R136 ;  /* 0x0000000c0444723c */ /* 0x082fec0000001888 */
[----:B--2---:R-:W-:Y:S06]  /*b500*/  HMMA.16816.F32 R216, R8, R12, R64 ;  /* 0x0000000c08d8723c */ /* 0x004fec0000001840 */
[-C--:B------:R-:W-:Y:S06]  /*b510*/  HMMA.16816.F32 R212, R4, R14.reuse, R52 ;  /* 0x0000000e04d4723c */ /* 0x080fec0000001834 */
[----:B------:R-:W-:Y:S01]  /*b520*/  HMMA.16816.F32 R136, R8, R14, R24 ;  /* 0x0000000e0888723c */ /* 0x000fe20000001818 */
[----:B------:R-:W1:Y:S01]  /*b530*/  LDSM.16.M88.4 R12, [R229+0x800] ;  /* 0x00080000e50c783b */ /* 0x000e620000000200 */
[----:B------:R-:W-:-:S02]  /*b540*/  IMAD.MOV.U32 R53, RZ, RZ, R3 ;  /* 0x000000ffff357224 */ /* 0x000fc400078e0003 */
[----:B------:R-:W-:Y:S02]  /*b550*/  IMAD.MOV.U32 R54, RZ, RZ, R2 ;  /* 0x000000ffff367224 */ /* 0x000fe400078e0002 */
[----:B------:R-:W-:Y:S02]  /*b560*/  IMAD.MOV.U32 R55, RZ, RZ, R0 ;  /* 0x000000ffff377224 */ /* 0x000fe400078e0000 */
[----:B------:R-:W-:Y:S01]  /*b570*/  IMAD.MOV.U32 R52, RZ, RZ, R40 ;  /* 0x000000ffff347224 */ /* 0x000fe200078e0028 */
[----:B-1----:R-:W-:Y:S06]  /*b580*/  HMMA.16816.F32 R60, R4, R14, R28 ;  /* 0x0000000e043c723c */ /* 0x002fec000000181c */
[-C--:B------:R-:W-:Y:S06]  /*b590*/  HMMA.16816.F32 R36, R8, R12.reuse, R36 ;  /* 0x0000000c0824723c */ /* 0x080fec0000001824 */
[----:B------:R-:W-:Y:S06]  /*b5a0*/  HMMA.16816.F32 R64, R4, R12, R32 ;  /* 0x0000000c0440723c */ /* 0x000fec0000001820 */
[----:B------:R-:W-:Y:S01]  /*b5b0*/  HMMA.16816.F32 R28, R8, R14, R20 ;  /* 0x0000000e081c723c */ /* 0x000fe20000001814 */
[----:B------:R-:W1:Y:S11]  /*b5c0*/  LDSM.16.M88.4 R12, [R229+0x1000] ;  /* 0x00100000e50c783b */ /* 0x000e760000000200 */
[----:B------:R-:W-:-:S02]  /*b5d0*/  IMAD.MOV.U32 R24, RZ, RZ, R36 ;  /* 0x000000ffff187224 */ /* 0x000fc400078e0024 */
[----:B------:R-:W-:Y:S02]  /*b5e0*/  IMAD.MOV.U32 R3, RZ, RZ, R37 ;  /* 0x000000ffff037224 */ /* 0x000fe400078e0025 */
[----:B------:R-:W-:Y:S02]  /*b5f0*/  IMAD.MOV.U32 R2, RZ, RZ, R38 ;  /* 0x000000ffff027224 */ /* 0x000fe400078e0026 */
[----:B------:R-:W-:Y:S02]  /*b600*/  IMAD.MOV.U32 R0, RZ, RZ, R39 ;  /* 0x000000ffff007224 */ /* 0x000fe400078e0027 */
[----:B-1----:R-:W-:Y:S06]  /*b610*/  HMMA.16816.F32 R36, R4, R14, R140 ;  /* 0x0000000e0424723c */ /* 0x002fec000000188c */
        /* <DEDUP_REMOVED lines=10> */
[-C--:B------:R-:W-:Y:S01]  /*b6c0*/  HMMA.16816.F32 R20, R4, R14.reuse, R220 ;  /* 0x0000000e0414723c */ /* 0x080fe200000018dc */
[----:B------:R-:W-:Y:S05]  /*b6d0*/  LDSM.16.M88.4 R4, [R231+0x6000] ;  /* 0x00600000e704783b */ /* 0x000fea0000000200 */
        /* <DEDUP_REMOVED lines=31> */
[----:B------:R-:W-:Y:S06]  /*b8d0*/  HMMA.16816.F32 R64, R4, R12, R32 ;  /* 0x0000000c0440723c */ /* 0x000fec0000001820 */
        /* <DEDUP_REMOVED lines=8> */
[----:B------:R-:W2:Y:S01]  /*b960*/  LDSM.16.M88.4 R4, [R232+0x6000] ;  /* 0x00600000e804783b */ /* 0x000ea20000000200 */
[-C--:B-1----:R-:W-:Y:S06]  /*b970*/  HMMA.16816.F32 R40, R8, R12.reuse, R52 ;  /* 0x0000000c0828723c */ /* 0x082fec0000001834 */
[----:B--2---:R-:W-:Y:S01]  /*b980*/  HMMA.16816.F32 R68, R4, R12, R68 ;  /* 0x0000000c0444723c */ /* 0x004fe20000001844 */
[----:B------:R-:W-:-:S02]  /*b990*/  IMAD.MOV.U32 R52, RZ, RZ, R27 ;  /* 0x000000ffff347224 */ /* 0x000fc400078e001b */
[----:B------:R-:W-:Y:S02]  /*b9a0*/  IMAD.MOV.U32 R53, RZ, RZ, R26 ;  /* 0x000000ffff357224 */ /* 0x000fe400078e001a */
[----:B------:R-:W-:Y:S01]  /*b9b0*/  IMAD.MOV.U32 R54, RZ, RZ, R25 ;  /* 0x000000ffff367224 */ /* 0x000fe200078e0019 */
[----:B------:R-:W-:Y:S01]  /*b9c0*/  HMMA.16816.F32 R36, R4, R14, R56 ;  /* 0x0000000e0424723c */ /* 0x000fe20000001838 */
[----:B------:R-:W-:-:S05]  /*b9d0*/  IMAD.MOV.U32 R55, RZ, RZ, R24 ;  /* 0x000000ffff377224 */ /* 0x000fca00078e0018 */
[C---:B------:R-:W-:Y:S01]  /*b9e0*/  HMMA.16816.F32 R24, R8.reuse, R14, R136 ;  /* 0x0000000e0818723c */ /* 0x040fe20000001888 */
[----:B------:R-:W1:Y:S01]  /*b9f0*/  LDSM.16.M88.4 R12, [R238] ;  /* 0x00000000ee0c783b */ /* 0x000e620000000200 */
[----:B------:R-:W-:Y:S02]  /*ba00*/  IMAD.MOV.U32 R56, RZ, RZ, R48 ;  /* 0x000000ffff387224 */ /* 0x000fe400078e0030 */
        /* <DEDUP_REMOVED lines=13> */
[----:B-1----:R-:W-:Y:S06]  /*bae0*/  HMMA.16816.F32 R216, R8, R12, R52 ;  /* 0x0000000c08d8723c */ /* 0x002fec0000001834 */
[-C--:B------:R-:W-:Y:S06]  /*baf0*/  HMMA.16816.F32 R140, R4, R14.reuse, R44 ;  /* 0x0000000e048c723c */ /* 0x080fec000000182c */
[----:B------:R-:W-:Y:S01]  /*bb00*/  HMMA.16816.F32 R16, R8, R14, R16 ;  /* 0x0000000e0810723c */ /* 0x000fe20000001810 */
[----:B------:R-:W-:Y:S11]  /*bb10*/  LDSM.16.M88.4 R8, [R234+0x4000] ;  /* 0x00400000ea08783b */ /* 0x000ff60000000200 */
[----:B------:R-:W-:-:S02]  /*bb20*/  IMAD.MOV.U32 R52, RZ, RZ, R216 ;  /* 0x000000ffff347224 */ /* 0x000fc400078e00d8 */
[----:B------:R-:W-:Y:S02]  /*bb30*/  IMAD.MOV.U32 R3, RZ, RZ, R217 ;  /* 0x000000ffff037224 */ /* 0x000fe400078e00d9 */
[----:B------:R-:W-:Y:S02]  /*bb40*/  IMAD.MOV.U32 R2, RZ, RZ, R218 ;  /* 0x000000ffff027224 */ /* 0x000fe400078e00da */
[----:B------:R-:W-:Y:S02]  /*bb50*/  IMAD.MOV.U32 R0, RZ, RZ, R219 ;  /* 0x000000ffff007224 */ /* 0x000fe400078e00db */
[----:B------:R-:W-:Y:S01]  /*bb60*/  HMMA.16816.F32 R216, R4, R12, R64 ;  /* 0x0000000c04d8723c */ /* 0x000fe20000001840 */
[----:B------:R-:W-:Y:S01]  /*bb70*/  LDSM.16.M88.4 R4, [R234+0x6000] ;  /* 0x00600000ea04783b */ /* 0x000fe20000000200 */
[----:B------:R-:W-:Y:S02]  /*bb80*/  IMAD.MOV.U32 R44, RZ, RZ, R52 ;  /* 0x000000ffff2c7224 */ /* 0x000fe400078e0034 */
[----:B------:R-:W-:Y:S01]  /*bb90*/  IMAD.MOV.U32 R45, RZ, RZ, R3 ;  /* 0x000000ffff2d7224 */ /* 0x000fe200078e0003 */
[----:B------:R-:W1:Y:S01]  /*bba0*/  LDSM.16.M88.4 R12, [R230+0xa000] ;  /* 0x00a00000e60c783b */ /* 0x000e620000000200 */
[----:B------:R-:W-:-:S02]  /*bbb0*/  IMAD.MOV.U32 R46, RZ, RZ, R2 ;  /* 0x000000ffff2e7224 */ /* 0x000fc400078e0002 */
[----:B------:R-:W-:Y:S01]  /*bbc0*/  IMAD.MOV.U32 R47, RZ, RZ, R0 ;  /* 0x000000ffff2f7224 */ /* 0x000fe200078e0000 */
[C---:B-1----:R-:W-:Y:S06]  /*bbd0*/  HMMA.16816.F32 R52, R4.reuse, R12, R68 ;  /* 0x0000000c0434723c */ /* 0x042fec0000001844 */
[-C--:B------:R-:W-:Y:S06]  /*bbe0*/  HMMA.16816.F32 R68, R4, R14.reuse, R36 ;  /* 0x0000000e0444723c */ /* 0x080fec0000001824 */
[----:B------:R-:W-:-:S12]  /*bbf0*/  HMMA.16816.F32 R212, R8, R14, R24 ;  /* 0x0000000e08d4723c */ /* 0x000fd80000001818 */
[----:B------:R-:W-:Y:S02]  /*bc00*/  IMAD.MOV.U32 R72, RZ, RZ, R52 ;  /* 0x000000ffff487224 */ /* 0x000fe400078e0034 */
[----:B------:R-:W-:Y:S02]  /*bc10*/  IMAD.MOV.U32 R3, RZ, RZ, R53 ;  /* 0x000000ffff037224 */ /* 0x000fe400078e0035 */
[----:B------:R-:W-:Y:S02]  /*bc20*/  IMAD.MOV.U32 R2, RZ, RZ, R54 ;  /* 0x000000ffff027224 */ /* 0x000fe400078e0036 */
[----:B------:R-:W-:Y:S02]  /*bc30*/  IMAD.MOV.U32 R0, RZ, RZ, R55 ;  /* 0x000000ffff007224 */ /* 0x000fe400078e0037 */
[----:B------:R-:W-:Y:S01]  /*bc40*/  HMMA.16816.F32 R52, R8, R12, R40 ;  /* 0x0000000c0834723c */ /* 0x000fe20000001828 */
[----:B------:R-:W1:-:S15]  /*bc50*/  LDSM.16.M88.4 R12, [R230+0xa800] ;  /* 0x00a80000e60c783b */ /* 0x000e5e0000000200 */
[----:B------:R-:W-:-:S08]  /*bc60*/  NOP ;  /* 0x0000000000007918 */ /* 0x000fd00000000000 */
[----:B------:R-:W-:Y:S02]  /*bc70*/  IMAD.MOV.U32 R43, RZ, RZ, R52 ;  /* 0x000000ffff2b7224 */ /* 0x000fe400078e0034 */
[----:B------:R-:W-:Y:S02]  /*bc80*/  IMAD.MOV.U32 R42, RZ, RZ, R53 ;  /* 0x000000ffff2a7224 */ /* 0x000fe400078e0035 */
[----:B------:R-:W-:Y:S02]  /*bc90*/  IMAD.MOV.U32 R41, RZ, RZ, R54 ;  /* 0x000000ffff297224 */ /* 0x000fe400078e0036 */
[----:B------:R-:W-:Y:S02]  /*bca0*/  IMAD.MOV.U32 R40, RZ, RZ, R55 ;  /* 0x000000ffff287224 */ /* 0x000fe400078e0037 */
[----:B-1----:R-:W-:Y:S06]  /*bcb0*/  HMMA.16816.F32 R52, R4, R14, R28 ;  /* 0x0000000e0434723c */ /* 0x002fec000000181c */
[-C--:B------:R-:W-:Y:S06]  /*bcc0*/  HMMA.16816.F32 R220, R8, R12.reuse, R48 ;  /* 0x0000000c08dc723c */ /* 0x080fec0000001830 */
[----:B------:R-:W-:Y:S06]  /*bcd0*/  HMMA.16816.F32 R64, R4, R12, R32 ;  /* 0x0000000c0440723c */ /* 0x000fec0000001820 */
[C---:B------:R-:W-:Y:S01]  /*bce0*/  HMMA.16816.F32 R28, R8.reuse, R14, R20 ;  /* 0x0000000e081c723c */ /* 0x040fe20000001814 */
[----:B------:R-:W1:Y:S05]  /*bcf0*/  LDSM.16.M88.4 R12, [R230+0xb000] ;  /* 0x00b00000e60c783b */ /* 0x000e6a0000000200 */
        /* <DEDUP_REMOVED lines=10> */
[----:B------:R-:W2:Y:S01]  /*bda0*/  S2R R72, SR_TID.X ;  /* 0x0000000000487919 */ /* 0x000ea20000002100 */
[----:B------:R-:W-:-:S02]  /*bdb0*/  IMAD.MOV.U32 R63, RZ, RZ, R0 ;  /* 0x000000ffff3f7224 */ /* 0x000fc400078e0000 */
[----:B------:R-:W-:Y:S02]  /*bdc0*/  IMAD.U32 R0, RZ, RZ, UR29 ;  /* 0x0000001dff007e24 */ /* 0x000fe4000f8e00ff */
[----:B------:R-:W-:Y:S02]  /*bdd0*/  IMAD.MOV.U32 R61, RZ, RZ, R3 ;  /* 0x000000ffff3d7224 */ /* 0x000fe400078e0003 */
[----:B------:R-:W-:Y:S01]  /*bde0*/  IMAD.MOV.U32 R62, RZ, RZ, R2 ;  /* 0x000000ffff3e7224 */ /* 0x000fe200078e0002 */
[----:B-1----:R-:W-:Y:S01]  /*bdf0*/  HMMA.16816.F32 R44, R8, R12, R44 ;  /* 0x0000000c082c723c */ /* 0x002fe2000000182c */
[----:B--2---:R-:W-:-:S05]  /*be00*/  IMAD.SHL.U32 R72, R72, 0x2, RZ ;  /* 0x0000000248487824 */ /* 0x004fca00078e00ff */
[----:B------:R-:W-:Y:S01]  /*be10*/  HMMA.16816.F32 R32, R4, R12, R216 ;  /* 0x0000000c0420723c */ /* 0x000fe200000018d8 */
[----:B------:R-:W-:-:S05]  /*be20*/  LOP3.LUT R72, R72, 0x6, RZ, 0xc0, !PT ;  /* 0x0000000648487812 */ /* 0x000fca00078ec0ff */
[----:B------:R-:W-:Y:S01]  /*be30*/  HMMA.16816.F32 R20, R4, R14, R140 ;  /* 0x0000000e0414723c */ /* 0x000fe2000000188c */
[----:B------:R-:W-:Y:S01]  /*be40*/  LDSM.16.M88.4 R4, [R233+0x6000] ;  /* 0x00600000e904783b */ /* 0x000fe20000000200 */
[----:B------:R-:W-:-:S03]  /*be50*/  IMAD R0, R0, 0x40, R72 ;  /* 0x0000004000007824 */ /* 0x000fc600078e0248 */
[----:B------:R-:W2:Y:S01]  /*be60*/  LDL R72, [R1+0x8] ;  /* 0x0000080001487983 */ /* 0x000ea20000100800 */
[----:B------:R-:W-:Y:S03]  /*be70*/  HMMA.16816.F32 R16, R8, R14, R16 ;  /* 0x0000000e0810723c */ /* 0x000fe60000001810 */
[----:B------:R-:W1:Y:S04]  /*be80*/  LDSM.16.M88.4 R12, [R229+0x2000] ;  /* 0x00200000e50c783b */ /* 0x000e680000000200 */
[----:B------:R-:W3:Y:S01]  /*be90*/  LDSM.16.M88.4 R8, [R233+0x4000] ;  /* 0x00400000e908783b */ /* 0x000ee20000000200 */
[C---:B-1----:R-:W-:Y:S03]  /*bea0*/  HMMA.16816.F32 R136, R4.reuse, R14, R68 ;  /* 0x0000000e0488723c */ /* 0x042fe60000001844 */
[----:B------:R-:W4:Y:S04]  /*beb0*/  LDL R71, [R1+0x4] ;  /* 0x0000040001477983 */ /* 0x000f280000100800 */
[----:B------:R-:W4:Y:S01]  /*bec0*/  LDL R70, [R1] ;  /* 0x0000000001467983 */ /* 0x000f220000100800 */
[-C--:B------:R-:W-:Y:S06]  /*bed0*/  HMMA.16816.F32 R60, R4, R12.reuse, R60 ;  /* 0x0000000c043c723c */ /* 0x080fec000000183c */
[C---:B---3--:R-:W-:Y:S06]  /*bee0*/  HMMA.16816.F32 R56, R8.reuse, R12, R56 ;  /* 0x0000000c0838723c */ /* 0x048fec0000001838 */
[C---:B------:R-:W-:Y:S01]  /*bef0*/  HMMA.16816.F32 R212, R8.reuse, R14, R212 ;  /* 0x0000000e08d4723c */ /* 0x040fe200000018d4 */
[----:B------:R-:W1:Y:S05]  /*bf00*/  LDSM.16.M88.4 R12, [R229+0x2800] ;  /* 0x00280000e50c783b */ /* 0x000e6a0000000200 */
[-C--:B-1----:R-:W-:Y:S06]  /*bf10*/  HMMA.16816.F32 R220, R8, R12.reuse, R220 ;  /* 0x0000000c08dc723c */ /* 0x082fec00000018dc */
[C---:B------:R-:W-:Y:S06]  /*bf20*/  HMMA.16816.F32 R64, R4.reuse, R12, R64 ;  /* 0x0000000c0440723c */ /* 0x040fec0000001840 */
[-C--:B------:R-:W-:Y:S06]  /*bf30*/  HMMA.16816.F32 R52, R4, R14.reuse, R52 ;  /* 0x0000000e0434723c */ /* 0x080fec0000001834 */
[----:B------:R-:W-:Y:S01]  /*bf40*/  HMMA.16816.F32 R28, R8, R14, R28 ;  /* 0x0000000e081c723c */ /* 0x000fe2000000181c */
[----:B------:R-:W1:Y:S05]  /*bf50*/  LDSM.16.M88.4 R12, [R229+0x3000] ;  /* 0x00300000e50c783b */ /* 0x000e6a0000000200 */
[----:B-1----:R-:W-:Y:S06]  /*bf60*/  HMMA.16816.F32 R208, R4, R14, R36 ;  /* 0x0000000e04d0723c */ /* 0x002fec0000001824 */
[-C--:B------:R-:W-:Y:S06]  /*bf70*/  HMMA.16816.F32 R48, R8, R12.reuse, R48 ;  /* 0x0000000c0830723c */ /* 0x080fec0000001830 */
[----:B------:R-:W-:Y:S06]  /*bf80*/  HMMA.16816.F32 R140, R4, R12, R40 ;  /* 0x0000000c048c723c */ /* 0x000fec0000001828 */
[----:B------:R-:W-:Y:S01]  /*bf90*/  HMMA.16816.F32 R36, R8, R14, R24 ;  /* 0x0000000e0824723c */ /* 0x000fe20000001818 */
[----:B------:R-:W1:Y:S01]  /*bfa0*/  LDSM.16.M88.4 R12, [R229+0x3800] ;  /* 0x00380000e50c783b */ /* 0x000e620000000200 */
[--C-:B------:R-:W-:Y:S01]  /*bfb0*/  IMAD.IADD R3, R248, 0x1, -R0.reuse ;  /* 0x00000001f8037824 */ /* 0x100fe200078e0a00 */
[----:B------:R-:W-:Y:S01]  /*bfc0*/  UISETP.GT.AND UP0, UPT, UR29, UR15, UPT ;  /* 0x0000000f1d00728c */ /* 0x000fe2000bf04270 */
[----:B------:R-:W-:Y:S01]  /*bfd0*/  IMAD.IADD R2, R250, 0x1, -R0 ;  /* 0x00000001fa027824 */ /* 0x000fe200078e0a00 */
[----:B------:R-:W-:-:S04]  /*bfe0*/  DEPBAR.LE SB0, 0x0 ;  /* 0x000080000000791a */ /* 0x000fc80000000000 */
[-C--:B-1----:R-:W-:Y:S06]  /*bff0*/  HMMA.16816.F32 R44, R8, R12.reuse, R44 ;  /* 0x0000000c082c723c */ /* 0x082fec000000182c */
[C---:B------:R-:W-:Y:S06]  /*c000*/  HMMA.16816.F32 R32, R4.reuse, R12, R32 ;  /* 0x0000000c0420723c */ /* 0x040fec0000001820 */
[-C--:B------:R-:W-:Y:S06]  /*c010*/  HMMA.16816.F32 R20, R4, R14.reuse, R20 ;  /* 0x0000000e0414723c */ /* 0x080fec0000001814 */
[----:B------:R-:W-:Y:S06]  /*c020*/  HMMA.16816.F32 R4, R8, R14, R16 ;  /* 0x0000000e0804723c */ /* 0x000fec0000001810 */
[----:B------:R-:W-:-:S02]  /*c030*/  IMAD.MOV.U32 R216, RZ, RZ, R46 ;  /* 0x000000ffffd87224 */ /* 0x000fc400078e002e */
[----:B------:R-:W-:Y:S02]  /*c040*/  IMAD.MOV.U32 R217, RZ, RZ, R45 ;  /* 0x000000ffffd97224 */ /* 0x000fe400078e002d */
[----:B------:R-:W-:Y:S02]  /*c050*/  IMAD.MOV.U32 R218, RZ, RZ, R44 ;  /* 0x000000ffffda7224 */ /* 0x000fe400078e002c */
[----:B------:R-:W-:-:S06]  /*c060*/  IMAD.MOV.U32 R74, RZ, RZ, R47 ;  /* 0x000000ffff4a7224 */ /* 0x000fcc00078e002f */
[----:B------:R-:W-:Y:S02]  /*c070*/  IMAD.MOV.U32 R69, RZ, RZ, R21 ;  /* 0x000000ffff457224 */ /* 0x000fe400078e0015 */
[----:B------:R-:W-:Y:S02]  /*c080*/  IMAD.MOV.U32 R73, RZ, RZ, R22 ;  /* 0x000000ffff497224 */ /* 0x000fe400078e0016 */
[----:B------:R-:W-:Y:S02]  /*c090*/  IMAD.MOV.U32 R68, RZ, RZ, R23 ;  /* 0x000000ffff447224 */ /* 0x000fe400078e0017 */
[----:B------:R-:W-:Y:S02]  /*c0a0*/  IMAD.MOV.U32 R46, RZ, RZ, R5 ;  /* 0x000000ffff2e7224 */ /* 0x000fe400078e0005 */
[----:B------:R-:W-:Y:S02]  /*c0b0*/  IMAD.IADD R5, R249, 0x1, -R0 ;  /* 0x00000001f9057824 */ /* 0x000fe400078e0a00 */
[----:B------:R-:W-:Y:S01]  /*c0c0*/  IMAD.MOV.U32 R45, RZ, RZ, R4 ;  /* 0x000000ffff2d7224 */ /* 0x000fe200078e0004 */
[----:B------:R-:W-:Y:S01]  /*c0d0*/  IABS R4, R3 ;  /* 0x0000000300047213 */ /* 0x000fe20000000000 */
[----:B------:R-:W-:Y:S01]  /*c0e0*/  IMAD.MOV.U32 R219, RZ, RZ, R6 ;  /* 0x000000ffffdb7224 */ /* 0x000fe200078e0006 */
[----:B------:R-:W-:Y:S01]  /*c0f0*/  IABS R3, R2 ;  /* 0x0000000200037213 */ /* 0x000fe20000000000 */
[----:B------:R-:W-:Y:S01]  /*c100*/  IMAD.MOV.U32 R27, RZ, RZ, R7 ;  /* 0x000000ffff1b7224 */ /* 0x000fe200078e0007 */
[----:B------:R-:W-:Y:S01]  /*c110*/  IABS R2, R5 ;  /* 0x0000000500027213 */ /* 0x000fe20000000000 */
[----:B------:R-:W-:-:S03]  /*c120*/  IMAD.MOV.U32 R25, RZ, RZ, R20 ;  /* 0x000000ffff197224 */ /* 0x000fc600078e0014 */
[----:B------:R-:W-:Y:S02]  /*c130*/  I2FP.F32.S32 R2, R2 ;  /* 0x0000000200027245 */ /* 0x000fe40000201400 */
[----:B------:R-:W-:Y:S02]  /*c140*/  I2FP.F32.S32 R3, R3 ;  /* 0x0000000300037245 */ /* 0x000fe40000201400 */
[----:B------:R-:W-:Y:S01]  /*c150*/  I2FP.F32.S32 R4, R4 ;  /* 0x0000000400047245 */ /* 0x000fe20000201400 */
[----:B------:R-:W-:Y:S01]  /*c160*/  FFMA.FTZ R14, R2, -UR19, R60 ;  /* 0x80000013020e7c23 */ /* 0x000fe2000801003c */
[----:B------:R-:W-:Y:S02]  /*c170*/  VIADD R2, R0, 0x1 ;  /* 0x0000000100027836 */ /* 0x000fe40000000000 */
[----:B------:R-:W-:Y:S01]  /*c180*/  FFMA.FTZ R13, R3, -UR19, R58 ;  /* 0x80000013030d7c23 */ /* 0x000fe2000801003a */
[----:B------:R-:W-:Y:S02]  /*c190*/  IMAD.IADD R3, R251, 0x1, -R0 ;  /* 0x00000001fb037824 */ /* 0x000fe400078e0a00 */
[----:B------:R-:W-:Y:S01]  /*c1a0*/  FFMA.FTZ R9, R4, -UR19, R56 ;  /* 0x8000001304097c23 */ /* 0x000fe20008010038 */
[----:B------:R-:W-:-:S02]  /*c1b0*/  IMAD.IADD R5, R250, 0x1, -R2 ;  /* 0x00000001fa057824 */ /* 0x000fc400078e0a02 */
[----:B------:R-:W-:Y:S01]  /*c1c0*/  IMAD.IADD R4, R248, 0x1, -R2 ;  /* 0x00000001f8047824 */ /* 0x000fe200078e0a02 */
[----:B------:R-:W-:Y:S02]  /*c1d0*/  IABS R3, R3 ;  /* 0x0000000300037213 */ /* 0x000fe40000000000 */
[----:B------:R-:W-:Y:S02]  /*c1e0*/  IABS R5, R5 ;  /* 0x0000000500057213 */ /* 0x000fe40000000000 */
[----:B------:R-:W-:Y:S01]  /*c1f0*/  IABS R4, R4 ;  /* 0x0000000400047213 */ /* 0x000fe20000000000 */
[----:B------:R-:W-:Y:S02]  /*c200*/  IMAD.MOV.U32 R6, RZ, RZ, R3 ;  /* 0x000000ffff067224 */ /* 0x000fe400078e0003 */
[----:B------:R-:W-:Y:S01]  /*c210*/  IMAD.MOV.U32 R3, RZ, RZ, R5 ;  /* 0x000000ffff037224 */ /* 0x000fe200078e0005 */
[----:B------:R-:W-:Y:S02]  /*c220*/  I2FP.F32.S32 R4, R4 ;  /* 0x0000000400047245 */ /* 0x000fe40000201400 */
[----:B------:R-:W-:-:S02]  /*c230*/  I2FP.F32.S32 R6, R6 ;  /* 0x0000000600067245 */ /* 0x000fc40000201400 */
[----:B------:R-:W-:Y:S01]  /*c240*/  I2FP.F32.S32 R3, R3 ;  /* 0x0000000300037245 */ /* 0x000fe20000201400 */
[----:B------:R-:W-:Y:S01]  /*c250*/  FFMA.FTZ R7, R4, -UR19, R57 ;  /* 0x8000001304077c23 */ /* 0x000fe20008010039 */
[C---:B--2---:R-:W-:Y:S02]  /*c260*/  ISETP.GE.AND P0, PT, R2.reuse, R72, PT ;  /* 0x000000480200720c */ /* 0x044fe40003f06270 */
[----:B------:R-:W-:Y:S01]  /*c270*/  ISETP.GE.AND P4, PT, R2, R252, PT ;  /* 0x000000fc0200720c */ /* 0x000fe20003f86270 */
[----:B------:R-:W-:Y:S02]  /*c280*/  VIADD R4, R0, 0x8 ;  /* 0x0000000800047836 */ /* 0x000fe40000000000 */
[----:B------:R-:W-:Y:S01]  /*c290*/  FFMA.FTZ R8, R6, -UR19, R62 ;  /* 0x8000001306087c23 */ /* 0x000fe2000801003e */
[----:B------:R-:W-:Y:S01]  /*c2a0*/  BAR.SYNC.DEFER_BLOCKING 0x0 ;  /* 0x0000000000007b1d */ /* 0x000fe20000010000 */
[C---:B------:R-:W-:Y:S01]  /*c2b0*/  ISETP.LT.OR P0, PT, R2.reuse, R247, P0 ;  /* 0x000000f70200720c */ /* 0x040fe20000701670 */
[----:B------:R-:W-:Y:S01]  /*c2c0*/  IMAD.IADD R5, R249, 0x1, -R2 ;  /* 0x00000001f9057824 */ /* 0x000fe200078e0a02 */
[----:B------:R-:W-:Y:S01]  /*c2d0*/  ISETP.LT.OR P4, PT, R2, R244, P4 ;  /* 0x000000f40200720c */ /* 0x000fe20002781670 */
[----:B------:R-:W-:Y:S01]  /*c2e0*/  FFMA.FTZ R6, R3, -UR19, R59 ;  /* 0x8000001303067c23 */ /* 0x000fe2000801003b */
[----:B------:R-:W-:-:S02]  /*c2f0*/  IMAD.IADD R3, R248, 0x1, -R4 ;  /* 0x00000001f8037824 */ /* 0x000fc400078e0a04 */
[----:B------:R-:W-:Y:S02]  /*c300*/  IABS R10, R5 ;  /* 0x00000005000a7213 */ /* 0x000fe40000000000 */
[----:B------:R-:W-:Y:S02]  /*c310*/  ISETP.GE.AND P3, PT, R0, R72, PT ;  /* 0x000000480000720c */ /* 0x000fe40003f66270 */
[C---:B----4-:R-:W-:Y:S02]  /*c320*/  ISETP.GE.AND P6, PT, R2.reuse, R71, PT ;  /* 0x000000470200720c */ /* 0x050fe40003fc6270 */
[C---:B------:R-:W-:Y:S02]  /*c330*/  ISETP.GE.AND P5, PT, R2.reuse, R70, PT ;  /* 0x000000460200720c */ /* 0x040fe40003fa6270 */
[C---:B------:R-:W-:Y:S02]  /*c340*/  ISETP.LT.OR P6, PT, R2.reuse, R246, P6 ;  /* 0x000000f60200720c */ /* 0x040fe400037c1670 */
[----:B------:R-:W-:Y:S01]  /*c350*/  ISETP.LT.OR P5, PT, R2, R245, P5 ;  /* 0x000000f50200720c */ /* 0x000fe20002fa1670 */
[----:B------:R-:W-:-:S05]  /*c360*/  IMAD.IADD R2, R251, 0x1, -R2 ;  /* 0x00000001fb027824 */ /* 0x000fca00078e0a02 */
[----:B------:R-:W-:Y:S02]  /*c370*/  IABS R5, R2 ;  /* 0x0000000200057213 */ /* 0x000fe40000000000 */
[----:B------:R-:W-:-:S04]  /*c380*/  IABS R2, R3 ;  /* 0x0000000300027213 */ /* 0x000fc80000000000 */
[----:B------:R-:W-:-:S05]  /*c390*/  I2FP.F32.S32 R2, R2 ;  /* 0x0000000200027245 */ /* 0x000fca0000201400 */
[----:B------:R-:W-:Y:S01]  /*c3a0*/  FFMA.FTZ R11, R2, -UR19, R212 ;  /* 0x80000013020b7c23 */ /* 0x000fe200080100d4 */
[----:B------:R-:W-:Y:S01]  /*c3b0*/  IMAD.IADD R2, R250, 0x1, -R4 ;  /* 0x00000001fa027824 */ /* 0x000fe200078e0a04 */
[----:B------:R-:W-:-:S04]  /*c3c0*/  ISETP.LT.OR P3, PT, R0, R247, P3 ;  /* 0x000000f70000720c */ /* 0x000fc80001f61670 */
[----:B------:R-:W-:Y:S02]  /*c3d0*/  IABS R2, R2 ;  /* 0x0000000200027213 */ /* 0x000fe40000000000 */
[----:B------:R-:W-:Y:S02]  /*c3e0*/  FSEL R19, R9, -INF , !P3 ;  /* 0xff80000009137808 */ /* 0x000fe40005800000 */
[C---:B------:R-:W-:Y:S02]  /*c3f0*/  ISETP.GE.AND P3, PT, R0.reuse, R71, PT ;  /* 0x000000470000720c */ /* 0x040fe40003f66270 */
[----:B------:R-:W-:Y:S01]  /*c400*/  I2FP.F32.S32 R2, R2 ;  /* 0x0000000200027245 */ /* 0x000fe20000201400 */
[----:B------:R-:W-:Y:S01]  /*c410*/  IMAD.MOV.U32 R3, RZ, RZ, R10 ;  /* 0x000000ffff037224 */ /* 0x000fe200078e000a */
[----:B------:R-:W-:-:S03]  /*c420*/  ISETP.LT.OR P3, PT, R0, R246, P3 ;  /* 0x000000f60000720c */ /* 0x000fc60001f61670 */
[----:B------:R-:W-:Y:S01]  /*c430*/  FFMA.FTZ R10, R2, -UR19, R214 ;  /* 0x80000013020a7c23 */ /* 0x000fe200080100d6 */
[----:B------:R-:W-:Y:S01]  /*c440*/  IMAD.IADD R2, R249, 0x1, -R4 ;  /* 0x00000001f9027824 */ /* 0x000fe200078e0a04 */
[----:B------:R-:W-:Y:S02]  /*c450*/  FSEL R21, R13, -INF , !P3 ;  /* 0xff8000000d157808 */ /* 0x000fe40005800000 */
[C---:B------:R-:W-:Y:S02]  /*c460*/  ISETP.GE.AND P3, PT, R0.reuse, R70, PT ;  /* 0x000000460000720c */ /* 0x040fe40003f66270 */
[----:B------:R-:W-:Y:S02]  /*c470*/  I2FP.F32.S32 R3, R3 ;  /* 0x0000000300037245 */ /* 0x000fe40000201400 */
[----:B------:R-:W-:Y:S02]  /*c480*/  IABS R2, R2 ;  /* 0x0000000200027213 */ /* 0x000fe40000000000 */
[----:B------:R-:W-:Y:S01]  /*c490*/  ISETP.LT.OR P3, PT, R0, R245, P3 ;  /* 0x000000f50000720c */ /* 0x000fe20001f61670 */
[----:B------:R-:W-:Y:S01]  /*c4a0*/  FFMA.FTZ R3, R3, -UR19, R61 ;  /* 0x8000001303037c23 */ /* 0x000fe2000801003d */
[----:B------:R-:W-:-:S02]  /*c4b0*/  I2FP.F32.S32 R2, R2 ;  /* 0x0000000200027245 */ /* 0x000fc40000201400 */
[----:B------:R-:W-:Y:S02]  /*c4c0*/  FSEL R22, R14, -INF , !P3 ;  /* 0xff8000000e167808 */ /* 0x000fe40005800000 */
[----:B------:R-:W-:Y:S01]  /*c4d0*/  ISETP.GE.AND P3, PT, R0, R252, PT ;  /* 0x000000fc0000720c */ /* 0x000fe20003f66270 */
[----:B------:R-:W-:Y:S01]  /*c4e0*/  FFMA.FTZ R9, R2, -UR19, R136 ;  /* 0x8000001302097c23 */ /* 0x000fe20008010088 */
[----:B------:R-:W-:Y:S01]  /*c4f0*/  I2FP.F32.S32 R5, R5 ;  /* 0x0000000500057245 */ /* 0x000fe20000201400 */
[----:B------:R-:W-:Y:S01]  /*c500*/  IMAD.IADD R2, R251, 0x1, -R4 ;  /* 0x00000001fb027824 */ /* 0x000fe200078e0a04 */
[----:B------:R-:W-:Y:S01]  /*c510*/  FSEL R26, R3, -INF , !P5 ;  /* 0xff800000031a7808 */ /* 0x000fe20006800000 */
[C---:B------:R-:W-:Y:S01]  /*c520*/  VIADD R3, R0.reuse, 0x9 ;  /* 0x0000000900037836 */ /* 0x040fe20000000000 */
[----:B------:R-:W-:Y:S01]  /*c530*/  ISETP.LT.OR P3, PT, R0, R244, P3 ;  /* 0x000000f40000720c */ /* 0x000fe20001f61670 */
[----:B------:R-:W-:Y:S01]  /*c540*/  FFMA.FTZ R12, R5, -UR19, R63 ;  /* 0x80000013050c7c23 */ /* 0x000fe2000801003f */
[----:B------:R-:W-:Y:S01]  /*c550*/  FSEL R23, R6, -INF , !P6 ;  /* 0xff80000006177808 */ /* 0x000fe20007000000 */
[----:B------:R-:W-:Y:S01]  /*c560*/  IMAD.IADD R5, R250, 0x1, -R3 ;  /* 0x00000001fa057824 */ /* 0x000fe200078e0a03 */
[----:B------:R-:W-:-:S02]  /*c570*/  FSEL R24, R8, -INF , !P3 ;  /* 0xff80000008187808 */ /* 0x000fc40005800000 */
[----:B------:R-:W-:Y:S02]  /*c580*/  FSEL R20, R7, -INF , !P0 ;  /* 0xff80000007147808 */ /* 0x000fe40004000000 */
[----:B------:R-:W-:Y:S02]  /*c590*/  IABS R6, R2 ;  /* 0x0000000200067213 */ /* 0x000fe40000000000 */
[C---:B------:R-:W-:Y:S02]  /*c5a0*/  ISETP.GE.AND P3, PT, R4.reuse, R72, PT ;  /* 0x000000480400720c */ /* 0x040fe40003f66270 */
[C---:B------:R-:W-:Y:S02]  /*c5b0*/  ISETP.GE.AND P0, PT, R4.reuse, R71, PT ;  /* 0x000000470400720c */ /* 0x040fe40003f06270 */
[C---:B------:R-:W-:Y:S02]  /*c5c0*/  ISETP.GE.AND P6, PT, R4.reuse, R70, PT ;  /* 0x000000460400720c */ /* 0x040fe40003fc6270 */
[----:B------:R-:W-:-:S02]  /*c5d0*/  ISETP.GE.AND P5, PT, R4, R252, PT ;  /* 0x000000fc0400720c */ /* 0x000fc40003fa6270 */
[----:B------:R-:W-:Y:S01]  /*c5e0*/  IABS R2, R5 ;  /* 0x0000000500027213 */ /* 0x000fe20000000000 */
[----:B------:R-:W-:Y:S01]  /*c5f0*/  IMAD.MOV.U32 R5, RZ, RZ, R6 ;  /* 0x000000ffff057224 */ /* 0x000fe200078e0006 */
[C---:B------:R-:W-:Y:S02]  /*c600*/  ISETP.LT.OR P3, PT, R4.reuse, R247, P3 ;  /* 0x000000f70400720c */ /* 0x040fe40001f61670 */
[C---:B------:R-:W-:Y:S02]  /*c610*/  ISETP.LT.OR P0, PT, R4.reuse, R246, P0 ;  /* 0x000000f60400720c */ /* 0x040fe40000701670 */
[C---:B------:R-:W-:Y:S02]  /*c620*/  ISETP.LT.OR P6, PT, R4.reuse, R245, P6 ;  /* 0x000000f50400720c */ /* 0x040fe400037c1670 */
[----:B------:R-:W-:Y:S01]  /*c630*/  ISETP.LT.OR P5, PT, R4, R244, P5 ;  /* 0x000000f40400720c */ /* 0x000fe20002fa1670 */
[----:B------:R-:W-:Y:S01]  /*c640*/  IMAD.IADD R4, R248, 0x1, -R3 ;  /* 0x00000001f8047824 */ /* 0x000fe200078e0a03 */
[----:B------:R-:W-:-:S02]  /*c650*/  I2FP.F32.S32 R5, R5 ;  /* 0x0000000500057245 */ /* 0x000fc40000201400 */
[----:B------:R-:W-:Y:S02]  /*c660*/  I2FP.F32.S32 R2, R2 ;  /* 0x0000000200027245 */ /* 0x000fe40000201400 */
[----:B------:R-:W-:Y:S02]  /*c670*/  IABS R4, R4 ;  /* 0x0000000400047213 */ /* 0x000fe40000000000 */
[----:B------:R-:W-:Y:S02]  /*c680*/  FSEL R44, R12, -INF , !P4 ;  /* 0xff8000000c2c7808 */ /* 0x000fe40006000000 */
[----:B------:R-:W-:Y:S02]  /*c690*/  FSEL R17, R11, -INF , !P3 ;  /* 0xff8000000b117808 */ /* 0x000fe40005800000 */
[----:B------:R-:W-:Y:S02]  /*c6a0*/  FSEL R18, R10, -INF , !P0 ;  /* 0xff8000000a127808 */ /* 0x000fe40004000000 */
[----:B------:R-:W-:-:S02]  /*c6b0*/  FSEL R42, R9, -INF , !P6 ;  /* 0xff800000092a7808 */ /* 0x000fc40007000000 */
[C---:B------:R-:W-:Y:S02]  /*c6c0*/  ISETP.GE.AND P4, PT, R3.reuse, R72, PT ;  /* 0x000000480300720c */ /* 0x040fe40003f86270 */
[C---:B------:R-:W-:Y:S02]  /*c6d0*/  ISETP.GE.AND P3, PT, R3.reuse, R71, PT ;  /* 0x000000470300720c */ /* 0x040fe40003f66270 */
[C---:B------:R-:W-:Y:S02]  /*c6e0*/  ISETP.GE.AND P0, PT, R3.reuse, R70, PT ;  /* 0x000000460300720c */ /* 0x040fe40003f06270 */
[----:B------:R-:W-:Y:S01]  /*c6f0*/  ISETP.GE.AND P6, PT, R3, R252, PT ;  /* 0x000000fc0300720c */ /* 0x000fe20003fc6270 */
[----:B------:R-:W-:Y:S01]  /*c700*/  FFMA.FTZ R8, R5, -UR19, R138 ;  /* 0x8000001305087c23 */ /* 0x000fe2000801008a */
[----:B------:R-:W-:Y:S01]  /*c710*/  I2FP.F32.S32 R4, R4 ;  /* 0x0000000400047245 */ /* 0x000fe20000201400 */
[----:B------:R-:W-:Y:S01]  /*c720*/  FFMA.FTZ R6, R2, -UR19, R215 ;  /* 0x8000001302067c23 */ /* 0x000fe200080100d7 */
[----:B------:R-:W-:Y:S01]  /*c730*/  ISETP.LT.OR P4, PT, R3, R247, P4 ;  /* 0x000000f70300720c */ /* 0x000fe20002781670 */
[----:B------:R-:W-:Y:S01]  /*c740*/  IMAD.IADD R5, R249, 0x1, -R3 ;  /* 0x00000001f9057824 */ /* 0x000fe200078e0a03 */
[C---:B------:R-:W-:Y:S01]  /*c750*/  ISETP.LT.OR P3, PT, R3.reuse, R246, P3 ;  /* 0x000000f60300720c */ /* 0x040fe20001f61670 */
[----:B------:R-:W-:Y:S01]  /*c760*/  VIADD R2, R0, 0x10 ;  /* 0x0000001000027836 */ /* 0x000fe20000000000 */
[----:B------:R-:W-:-:S02]  /*c770*/  ISETP.LT.OR P0, PT, R3, R245, P0 ;  /* 0x000000f50300720c */ /* 0x000fc40000701670 */
[----:B------:R-:W-:Y:S01]  /*c780*/  ISETP.LT.OR P6, PT, R3, R244, P6 ;  /* 0x000000f40300720c */ /* 0x000fe200037c1670 */
[----:B------:R-:W-:Y:S02]  /*c790*/  IMAD.IADD R3, R251, 0x1, -R3 ;  /* 0x00000001fb037824 */ /* 0x000fe400078e0a03 */
[----:B------:R-:W-:Y:S01]  /*c7a0*/  FFMA.FTZ R7, R4, -UR19, R213 ;  /* 0x8000001304077c23 */ /* 0x000fe200080100d5 */
[----:B------:R-:W-:Y:S02]  /*c7b0*/  IMAD.IADD R4, R248, 0x1, -R2 ;  /* 0x00000001f8047824 */ /* 0x000fe400078e0a02 */
[----:B------:R-:W-:Y:S02]  /*c7c0*/  IABS R9, R3 ;  /* 0x0000000300097213 */ /* 0x000fe40000000000 */
[----:B------:R-:W-:Y:S02]  /*c7d0*/  IABS R5, R5 ;  /* 0x0000000500057213 */ /* 0x000fe40000000000 */
[----:B------:R-:W-:Y:S01]  /*c7e0*/  IABS R3, R4 ;  /* 0x0000000400037213 */ /* 0x000fe20000000000 */
[----:B------:R-:W-:Y:S01]  /*c7f0*/  IMAD.MOV.U32 R4, RZ, RZ, R9 ;  /* 0x000000ffff047224 */ /* 0x000fe200078e0009 */
[----:B------:R-:W-:-:S04]  /*c800*/  I2FP.F32.S32 R5, R5 ;  /* 0x0000000500057245 */ /* 0x000fc80000201400 */
[----:B------:R-:W-:Y:S02]  /*c810*/  I2FP.F32.S32 R9, R4 ;  /* 0x0000000400097245 */ /* 0x000fe40000201400 */
[----:B------:R-:W-:Y:S01]  /*c820*/  I2FP.F32.S32 R4, R3 ;  /* 0x0000000300047245 */ /* 0x000fe20000201400 */
[----:B------:R-:W-:Y:S01]  /*c830*/  FFMA.FTZ R3, R5, -UR19, R137 ;  /* 0x8000001305037c23 */ /* 0x000fe20008010089 */
[----:B------:R-:W-:Y:S02]  /*c840*/  FSEL R43, R8, -INF , !P5 ;  /* 0xff800000082b7808 */ /* 0x000fe40006800000 */
[----:B------:R-:W-:Y:S01]  /*c850*/  FSEL R15, R7, -INF , !P4 ;  /* 0xff800000070f7808 */ /* 0x000fe20006000000 */
[----:B------:R-:W-:Y:S01]  /*c860*/  FFMA.FTZ R12, R4, -UR19, R220 ;  /* 0x80000013040c7c23 */ /* 0x000fe200080100dc */
[----:B------:R-:W-:Y:S02]  /*c870*/  FSEL R16, R6, -INF , !P3 ;  /* 0xff80000006107808 */ /* 0x000fe40005800000 */
[----:B------:R-:W-:Y:S01]  /*c880*/  FSEL R40, R3, -INF , !P0 ;  /* 0xff80000003287808 */ /* 0x000fe20004000000 */
[----:B------:R-:W-:Y:S01]  /*c890*/  IMAD.IADD R4, R250, 0x1, -R2 ;  /* 0x00000001fa047824 */ /* 0x000fe200078e0a02 */
[----:B------:R-:W-:-:S02]  /*c8a0*/  ISETP.GE.AND P5, PT, R2, R72, PT ;  /* 0x000000480200720c */ /* 0x000fc40003fa6270 */
[C---:B------:R-:W-:Y:S02]  /*c8b0*/  ISETP.GE.AND P4, PT, R2.reuse, R71, PT ;  /* 0x000000470200720c */ /* 0x040fe40003f86270 */
[C---:B------:R-:W-:Y:S02]  /*c8c0*/  ISETP.GE.AND P3, PT, R2.reuse, R70, PT ;  /* 0x000000460200720c */ /* 0x040fe40003f66270 */
[C---:B------:R-:W-:Y:S01]  /*c8d0*/  ISETP.GE.AND P0, PT, R2.reuse, R252, PT ;  /* 0x000000fc0200720c */ /* 0x040fe20003f06270 */
[----:B------:R-:W-:Y:S01]  /*c8e0*/  IMAD.IADD R3, R249, 0x1, -R2 ;  /* 0x00000001f9037824 */ /* 0x000fe200078e0a02 */
[C---:B------:R-:W-:Y:S02]  /*c8f0*/  ISETP.LT.OR P5, PT, R2.reuse, R247, P5 ;  /* 0x000000f70200720c */ /* 0x040fe40002fa1670 */
[C---:B------:R-:W-:Y:S02]  /*c900*/  ISETP.LT.OR P4, PT, R2.reuse, R246, P4 ;  /* 0x000000f60200720c */ /* 0x040fe40002781670 */
[----:B------:R-:W-:-:S02]  /*c910*/  ISETP.LT.OR P3, PT, R2, R245, P3 ;  /* 0x000000f50200720c */ /* 0x000fc40001f61670 */
[----:B------:R-:W-:Y:S01]  /*c920*/  ISETP.LT.OR P0, PT, R2, R244, P0 ;  /* 0x000000f40200720c */ /* 0x000fe20000701670 */
[----:B------:R-:W-:Y:S01]  /*c930*/  IMAD.IADD R2, R251, 0x1, -R2 ;  /* 0x00000001fb027824 */ /* 0x000fe200078e0a02 */
[----:B------:R-:W-:-:S04]  /*c940*/  IABS R5, R4 ;  /* 0x0000000400057213 */ /* 0x000fc80000000000 */
[----:B------:R-:W-:Y:S01]  /*c950*/  IABS R4, R2 ;  /* 0x0000000200047213 */ /* 0x000fe20000000000 */
[----:B------:R-:W-:Y:S01]  /*c960*/  IMAD.MOV.U32 R2, RZ, RZ, R5 ;  /* 0x000000ffff027224 */ /* 0x000fe200078e0005 */
[----:B------:R-:W-:-:S04]  /*c970*/  IABS R3, R3 ;  /* 0x0000000300037213 */ /* 0x000fc80000000000 */
[----:B------:R-:W-:Y:S02]  /*c980*/  I2FP.F32.S32 R2, R2 ;  /* 0x0000000200027245 */ /* 0x000fe40000201400 */
[----:B------:R-:W-:Y:S02]  /*c990*/  I2FP.F32.S32 R4, R4 ;  /* 0x0000000400047245 */ /* 0x000fe40000201400 */
[----:B------:R-:W-:Y:S01]  /*c9a0*/  I2FP.F32.S32 R3, R3 ;  /* 0x0000000300037245 */ /* 0x000fe20000201400 */
[----:B------:R-:W-:Y:S01]  /*c9b0*/  FFMA.FTZ R8, R2, -UR19, R222 ;  /* 0x8000001302087c23 */ /* 0x000fe200080100de */
[----:B------:R-:W-:Y:S02]  /*c9c0*/  VIADD R2, R0, 0x11 ;  /* 0x0000001100027836 */ /* 0x000fe40000000000 */
[----:B------:R-:W-:Y:S01]  /*c9d0*/  FFMA.FTZ R14, R4, -UR19, R66 ;  /* 0x80000013040e7c23 */ /* 0x000fe20008010042 */
[----:B------:R-:W-:Y:S01]  /*c9e0*/  FFMA.FTZ R7, R3, -UR19, R64 ;  /* 0x8000001303077c23 */ /* 0x000fe20008010040 */
[----:B------:R-:W-:-:S02]  /*c9f0*/  IMAD.IADD R4, R248, 0x1, -R2 ;  /* 0x00000001f8047824 */ /* 0x000fc400078e0a02 */
[--C-:B------:R-:W-:Y:S02]  /*ca00*/  IMAD.IADD R3, R250, 0x1, -R2.reuse ;  /* 0x00000001fa037824 */ /* 0x100fe400078e0a02 */
[----:B------:R-:W-:Y:S01]  /*ca10*/  IMAD.IADD R6, R249, 0x1, -R2 ;  /* 0x00000001f9067824 */ /* 0x000fe200078e0a02 */
[----:B------:R-:W-:Y:S02]  /*ca20*/  IABS R5, R4 ;  /* 0x0000000400057213 */ /* 0x000fe40000000000 */
[----:B------:R-:W-:Y:S02]  /*ca30*/  IABS R4, R3 ;  /* 0x0000000300047213 */ /* 0x000fe40000000000 */
[----:B------:R-:W-:Y:S01]  /*ca40*/  IABS R3, R6 ;  /* 0x0000000600037213 */ /* 0x000fe20000000000 */
[----:B------:R-:W-:-:S03]  /*ca50*/  FFMA.FTZ R13, R9, -UR19, R139 ;  /* 0x80000013090d7c23 */ /* 0x000fc6000801008b */
[----:B------:R-:W-:Y:S01]  /*ca60*/  I2FP.F32.S32 R3, R3 ;  /* 0x0000000300037245 */ /* 0x000fe20000201400 */
[----:B------:R-:W-:Y:S01]  /*ca70*/  IMAD.MOV.U32 R212, RZ, RZ, R27 ;  /* 0x000000ffffd47224 */ /* 0x000fe200078e001b */
[----:B------:R-:W-:Y:S02]  /*ca80*/  FSEL R41, R13, -INF , !P6 ;  /* 0xff8000000d297808 */ /* 0x000fe40007000000 */
[----:B------:R-:W-:Y:S01]  /*ca90*/  FSEL R58, R8, -INF , !P4 ;  /* 0xff800000083a7808 */ /* 0x000fe20006000000 */
[----:B------:R-:W-:Y:S01]  /*caa0*/  FFMA.FTZ R9, R3, -UR19, R65 ;  /* 0x8000001303097c23 */ /* 0x000fe20008010041 */
[----:B------:R-:W-:Y:S02]  /*cab0*/  FSEL R3, R12, -INF , !P5 ;  /* 0xff8000000c037808 */ /* 0x000fe40006800000 */
[----:B------:R-:W-:Y:S02]  /*cac0*/  FSEL R27, R7, -INF , !P3 ;  /* 0xff800000071b7808 */ /* 0x000fe40005800000 */
[----:B------:R-:W-:-:S02]  /*cad0*/  ISETP.GE.AND P6, PT, R2, R72, PT ;  /* 0x000000480200720c */ /* 0x000fc40003fc6270 */
[C---:B------:R-:W-:Y:S02]  /*cae0*/  ISETP.GE.AND P5, PT, R2.reuse, R71, PT ;  /* 0x000000470200720c */ /* 0x040fe40003fa6270 */
[C---:B------:R-:W-:Y:S02]  /*caf0*/  ISETP.GE.AND P4, PT, R2.reuse, R70, PT ;  /* 0x000000460200720c */ /* 0x040fe40003f86270 */
[C---:B------:R-:W-:Y:S01]  /*cb00*/  ISETP.GE.AND P3, PT, R2.reuse, R252, PT ;  /* 0x000000fc0200720c */ /* 0x040fe20003f66270 */
[----:B------:R1:W-:Y:S01]  /*cb10*/  STL [R1+0x30], R3 ;  /* 0x0000300301007387 */ /* 0x0003e20000100800 */
[----:B------:R-:W-:Y:S02]  /*cb20*/  I2FP.F32.S32 R5, R5 ;  /* 0x0000000500057245 */ /* 0x000fe40000201400 */
[C---:B------:R-:W-:Y:S02]  /*cb30*/  ISETP.LT.OR P6, PT, R2.reuse, R247, P6 ;  /* 0x000000f70200720c */ /* 0x040fe400037c1670 */
[----:B------:R-:W-:-:S02]  /*cb40*/  ISETP.LT.OR P5, PT, R2, R246, P5 ;  /* 0x000000f60200720c */ /* 0x000fc40002fa1670 */
[C---:B------:R-:W-:Y:S02]  /*cb50*/  ISETP.LT.OR P4, PT, R2.reuse, R245, P4 ;  /* 0x000000f50200720c */ /* 0x040fe40002781670 */
[----:B------:R-:W-:Y:S01]  /*cb60*/  ISETP.LT.OR P3, PT, R2, R244, P3 ;  /* 0x000000f40200720c */ /* 0x000fe20001f61670 */
[----:B------:R-:W-:Y:S02]  /*cb70*/  IMAD.IADD R2, R251, 0x1, -R2 ;  /* 0x00000001fb027824 */ /* 0x000fe400078e0a02 */
[----:B------:R-:W-:Y:S01]  /*cb80*/  FFMA.FTZ R11, R5, -UR19, R221 ;  /* 0x80000013050b7c23 */ /* 0x000fe200080100dd */
[----:B------:R-:W-:Y:S02]  /*cb90*/  I2FP.F32.S32 R4, R4 ;  /* 0x0000000400047245 */ /* 0x000fe40000201400 */
[----:B------:R-:W-:Y:S01]  /*cba0*/  IABS R6, R2 ;  /* 0x0000000200067213 */ /* 0x000fe20000000000 */
[----:B-1----:R-:W-:-:S04]  /*cbb0*/  VIADD R3, R0, 0x18 ;  /* 0x0000001800037836 */ /* 0x002fc80000000000 */
[----:B------:R-:W-:Y:S02]  /*cbc0*/  IMAD.IADD R5, R250, 0x1, -R3 ;  /* 0x00000001fa057824 */ /* 0x000fe400078e0a03 */
[----:B------:R-:W-:Y:S01]  /*cbd0*/  FFMA.FTZ R10, R4, -UR19, R223 ;  /* 0x80000013040a7c23 */ /* 0x000fe200080100df */
[----:B------:R-:W-:Y:S02]  /*cbe0*/  IMAD.IADD R4, R248, 0x1, -R3 ;  /* 0x00000001f8047824 */ /* 0x000fe400078e0a03 */
[----:B------:R-:W-:Y:S01]  /*cbf0*/  IABS R2, R5 ;  /* 0x0000000500027213 */ /* 0x000fe20000000000 */
[----:B------:R-:W-:Y:S02]  /*cc00*/  IMAD.MOV.U32 R5, RZ, RZ, R6 ;  /* 0x000000ffff057224 */ /* 0x000fe400078e0006 */
[----:B------:R-:W-:Y:S01]  /*cc10*/  IABS R4, R4 ;  /* 0x0000000400047213 */ /* 0x000fe20000000000 */
[----:B------:R-:W-:Y:S01]  /*cc20*/  IMAD.MOV.U32 R59, RZ, RZ, R45 ;  /* 0x000000ffff3b7224 */ /* 0x000fe200078e002d */
[----:B------:R-:W-:Y:S01]  /*cc30*/  I2FP.F32.S32 R2, R2 ;  /* 0x0000000200027245 */ /* 0x000fe20000201400 */
[----:B------:R-:W-:Y:S01]  /*cc40*/  IMAD.MOV.U32 R214, RZ, RZ, R25 ;  /* 0x000000ffffd67224 */ /* 0x000fe200078e0019 */
[----:B------:R-:W-:-:S02]  /*cc50*/  I2FP.F32.S32 R5, R5 ;  /* 0x0000000500057245 */ /* 0x000fc40000201400 */
[----:B------:R-:W-:Y:S02]  /*cc60*/  FSEL R45, R14, -INF , !P0 ;  /* 0xff8000000e2d7808 */ /* 0x000fe40004000000 */
[----:B------:R-:W-:Y:S02]  /*cc70*/  FSEL R63, R11, -INF , !P6 ;  /* 0xff8000000b3f7808 */ /* 0x000fe40007000000 */
[----:B------:R-:W-:Y:S02]  /*cc80*/  FSEL R62, R10, -INF , !P5 ;  /* 0xff8000000a3e7808 */ /* 0x000fe40006800000 */
[----:B------:R-:W-:Y:S02]  /*cc90*/  FSEL R25, R9, -INF , !P4 ;  /* 0xff80000009197808 */ /* 0x000fe40006000000 */
[C---:B------:R-:W-:Y:S02]  /*cca0*/  ISETP.GE.AND P0, PT, R3.reuse, R72, PT ;  /* 0x000000480300720c */ /* 0x040fe40003f06270 */
[----:B------:R-:W-:-:S02]  /*ccb0*/  ISETP.GE.AND P6, PT, R3, R71, PT ;  /* 0x000000470300720c */ /* 0x000fc40003fc6270 */
        /* <DEDUP_REMOVED lines=56> */
[----:B------:R-:W-:Y:S02]  /*d040*/  I2FP.F32.S32 R3, R3 ;  /* 0x0000000300037245 */ /* 0x000fe40000201400 */
[----:B------:R-:W-:Y:S02]  /*d050*/  FSEL R66, R13, -INF , !P4 ;  /* 0xff8000000d427808 */ /* 0x000fe40006000000 */
[----:B------:R-:W-:Y:S02]  /*d060*/  FSEL R60, R12, -INF , !P3 ;  /* 0xff8000000c3c7808 */ /* 0x000fe40005800000 */
[----:B------:R-:W-:Y:S02]  /*d070*/  FSEL R54, R8, -INF , !P0 ;  /* 0xff80000008367808 */ /* 0x000fe40004000000 */
[----:B------:R-:W-:Y:S01]  /*d080*/  FSEL R47, R7, -INF , !P6 ;  /* 0xff800000072f7808 */ /* 0x000fe20007000000 */
[----:B------:R-:W-:Y:S01]  /*d090*/  FFMA.FTZ R9, R3, -UR19, R140 ;  /* 0x8000001303097c23 */ /* 0x000fe2000801008c */
[----:B------:R-:W-:-:S02]  /*d0a0*/  I2FP.F32.S32 R5, R5 ;  /* 0x0000000500057245 */ /* 0x000fc40000201400 */
[C---:B------:R-:W-:Y:S02]  /*d0b0*/  ISETP.GE.AND P4, PT, R2.reuse, R72, PT ;  /* 0x000000480200720c */ /* 0x040fe40003f86270 */
[C---:B------:R-:W-:Y:S02]  /*d0c0*/  ISETP.GE.AND P3, PT, R2.reuse, R71, PT ;  /* 0x000000470200720c */ /* 0x040fe40003f66270 */
[C---:B------:R-:W-:Y:S02]  /*d0d0*/  ISETP.GE.AND P0, PT, R2.reuse, R70, PT ;  /* 0x000000460200720c */ /* 0x040fe40003f06270 */
[----:B------:R-:W-:Y:S01]  /*d0e0*/  ISETP.GE.AND P6, PT, R2, R252, PT ;  /* 0x000000fc0200720c */ /* 0x000fe20003fc6270 */
[----:B------:R-:W-:Y:S01]  /*d0f0*/  VIADD R3, R0, 0x21 ;  /* 0x0000002100037836 */ /* 0x000fe20000000000 */
[C---:B------:R-:W-:Y:S01]  /*d100*/  ISETP.LT.OR P4, PT, R2.reuse, R247, P4 ;  /* 0x000000f70200720c */ /* 0x040fe20002781670 */
[----:B------:R-:W-:Y:S01]  /*d110*/  FFMA.FTZ R11, R5, -UR19, R48 ;  /* 0x80000013050b7c23 */ /* 0x000fe20008010030 */
[----:B------:R-:W-:-:S02]  /*d120*/  ISETP.LT.OR P3, PT, R2, R246, P3 ;  /* 0x000000f60200720c */ /* 0x000fc40001f61670 */
[C---:B------:R-:W-:Y:S02]  /*d130*/  ISETP.LT.OR P0, PT, R2.reuse, R245, P0 ;  /* 0x000000f50200720c */ /* 0x040fe40000701670 */
[----:B------:R-:W-:Y:S01]  /*d140*/  ISETP.LT.OR P6, PT, R2, R244, P6 ;  /* 0x000000f40200720c */ /* 0x000fe200037c1670 */
[----:B------:R-:W-:Y:S02]  /*d150*/  IMAD.IADD R2, R251, 0x1, -R2 ;  /* 0x00000001fb027824 */ /* 0x000fe400078e0a02 */
[--C-:B------:R-:W-:Y:S01]  /*d160*/  IMAD.IADD R5, R250, 0x1, -R3.reuse ;  /* 0x00000001fa057824 */ /* 0x100fe200078e0a03 */
[----:B------:R-:W-:Y:S02]  /*d170*/  I2FP.F32.S32 R4, R4 ;  /* 0x0000000400047245 */ /* 0x000fe40000201400 */
[----:B------:R-:W-:Y:S02]  /*d180*/  IABS R6, R2 ;  /* 0x0000000200067213 */ /* 0x000fe40000000000 */
[----:B------:R-:W-:Y:S01]  /*d190*/  IABS R2, R5 ;  /* 0x0000000500027213 */ /* 0x000fe20000000000 */
[----:B------:R-:W-:Y:S01]  /*d1a0*/  FFMA.FTZ R10, R4, -UR19, R50 ;  /* 0x80000013040a7c23 */ /* 0x000fe20008010032 */
[----:B------:R-:W-:-:S02]  /*d1b0*/  IMAD.IADD R4, R248, 0x1, -R3 ;  /* 0x00000001f8047824 */ /* 0x000fc400078e0a03 */
[----:B------:R-:W-:Y:S01]  /*d1c0*/  IMAD.MOV.U32 R5, RZ, RZ, R6 ;  /* 0x000000ffff057224 */ /* 0x000fe200078e0006 */
[----:B------:R-:W-:Y:S01]  /*d1d0*/  I2FP.F32.S32 R2, R2 ;  /* 0x0000000200027245 */ /* 0x000fe20000201400 */
[----:B------:R-:W-:Y:S01]  /*d1e0*/  IMAD.MOV.U32 R138, RZ, RZ, R46 ;  /* 0x000000ffff8a7224 */ /* 0x000fe200078e002e */
[----:B------:R-:W-:Y:S02]  /*d1f0*/  IABS R4, R4 ;  /* 0x0000000400047213 */ /* 0x000fe40000000000 */
[----:B------:R-:W-:Y:S01]  /*d200*/  I2FP.F32.S32 R5, R5 ;  /* 0x0000000500057245 */ /* 0x000fe20000201400 */
[----:B------:R-:W-:Y:S01]  /*d210*/  FFMA.FTZ R6, R2, -UR19, R51 ;  /* 0x8000001302067c23 */ /* 0x000fe20008010033 */
[----:B------:R-:W-:Y:S02]  /*d220*/  FSEL R2, R14, -INF , !P5 ;  /* 0xff8000000e027808 */ /* 0x000fe40006800000 */
[----:B------:R-:W-:Y:S02]  /*d230*/  FSEL R50, R11, -INF , !P4 ;  /* 0xff8000000b327808 */ /* 0x000fe40006000000 */
[----:B------:R-:W-:-:S02]  /*d240*/  FSEL R64, R10, -INF , !P3 ;  /* 0xff8000000a407808 */ /* 0x000fc40005800000 */
[----:B------:R-:W-:Y:S02]  /*d250*/  FSEL R46, R9, -INF , !P0 ;  /* 0xff800000092e7808 */ /* 0x000fe40004000000 */
[C---:B------:R-:W-:Y:S02]  /*d260*/  ISETP.GE.AND P5, PT, R3.reuse, R72, PT ;  /* 0x000000480300720c */ /* 0x040fe40003fa6270 */
[C---:B------:R-:W-:Y:S02]  /*d270*/  ISETP.GE.AND P4, PT, R3.reuse, R71, PT ;  /* 0x000000470300720c */ /* 0x040fe40003f86270 */
[C---:B------:R-:W-:Y:S02]  /*d280*/  ISETP.GE.AND P3, PT, R3.reuse, R70, PT ;  /* 0x000000460300720c */ /* 0x040fe40003f66270 */
[----:B------:R-:W-:Y:S01]  /*d290*/  ISETP.GE.AND P0, PT, R3, R252, PT ;  /* 0x000000fc0300720c */ /* 0x000fe20003f06270 */
[----:B------:R-:W-:Y:S01]  /*d2a0*/  FFMA.FTZ R8, R5, -UR19, R142 ;  /* 0x8000001305087c23 */ /* 0x000fe2000801008e */
[----:B------:R-:W-:Y:S01]  /*d2b0*/  I2FP.F32.S32 R4, R4 ;  /* 0x0000000400047245 */ /* 0x000fe20000201400 */
[----:B------:R1:W-:Y:S01]  /*d2c0*/  STL [R1+0x1c], R2 ;  /* 0x00001c0201007387 */ /* 0x0003e20000100800 */
[----:B------:R-:W-:Y:S01]  /*d2d0*/  ISETP.LT.OR P5, PT, R3, R247, P5 ;  /* 0x000000f70300720c */ /* 0x000fe20002fa1670 */
[----:B------:R-:W-:Y:S01]  /*d2e0*/  IMAD.IADD R5, R249, 0x1, -R3 ;  /* 0x00000001f9057824 */ /* 0x000fe200078e0a03 */
[----:B------:R-:W-:-:S02]  /*d2f0*/  ISETP.LT.OR P4, PT, R3, R246, P4 ;  /* 0x000000f60300720c */ /* 0x000fc40002781670 */
[C---:B------:R-:W-:Y:S02]  /*d300*/  ISETP.LT.OR P3, PT, R3.reuse, R245, P3 ;  /* 0x000000f50300720c */ /* 0x040fe40001f61670 */
[----:B------:R-:W-:Y:S01]  /*d310*/  ISETP.LT.OR P0, PT, R3, R244, P0 ;  /* 0x000000f40300720c */ /* 0x000fe20000701670 */
[----:B------:R-:W-:Y:S02]  /*d320*/  IMAD.IADD R3, R251, 0x1, -R3 ;  /* 0x00000001fb037824 */ /* 0x000fe400078e0a03 */
[----:B------:R-:W-:Y:S01]  /*d330*/  FFMA.FTZ R7, R4, -UR19, R49 ;  /* 0x8000001304077c23 */ /* 0x000fe20008010031 */
[----:B------:R-:W-:Y:S02]  /*d340*/  IABS R5, R5 ;  /* 0x0000000500057213 */ /* 0x000fe40000000000 */
[----:B------:R-:W-:Y:S01]  /*d350*/  IABS R9, R3 ;  /* 0x0000000300097213 */ /* 0x000fe20000000000 */
[----:B-1----:R-:W-:-:S04]  /*d360*/  VIADD R2, R0, 0x28 ;  /* 0x0000002800027836 */ /* 0x002fc80000000000 */
[----:B------:R-:W-:Y:S01]  /*d370*/  IMAD.IADD R4, R248, 0x1, -R2 ;  /* 0x00000001f8047824 */ /* 0x000fe200078e0a02 */
[----:B------:R-:W-:-:S04]  /*d380*/  I2FP.F32.S32 R5, R5 ;  /* 0x0000000500057245 */ /* 0x000fc80000201400 */
[----:B------:R-:W-:Y:S01]  /*d390*/  IABS R3, R4 ;  /* 0x0000000400037213 */ /* 0x000fe20000000000 */
[----:B------:R-:W-:-:S05]  /*d3a0*/  IMAD.MOV.U32 R4, RZ, RZ, R9 ;  /* 0x000000ffff047224 */ /* 0x000fca00078e0009 */
[----:B------:R-:W-:Y:S02]  /*d3b0*/  I2FP.F32.S32 R9, R4 ;  /* 0x0000000400097245 */ /* 0x000fe40000201400 */
[----:B------:R-:W-:Y:S01]  /*d3c0*/  I2FP.F32.S32 R4, R3 ;  /* 0x0000000300047245 */ /* 0x000fe20000201400 */
[----:B------:R-:W-:Y:S01]  /*d3d0*/  FFMA.FTZ R3, R5, -UR19, R141 ;  /* 0x8000001305037c23 */ /* 0x000fe2000801008d */
[----:B------:R-:W-:Y:S01]  /*d3e0*/  IMAD.MOV.U32 R67, RZ, RZ, R59 ;  /* 0x000000ffff437224 */ /* 0x000fe200078e003b */
        /* <DEDUP_REMOVED lines=33> */
[----:B------:R-:W-:Y:S01]  /*d600*/  FFMA.FTZ R13, R9, -UR19, R143 ;  /* 0x80000013090d7c23 */ /* 0x000fe2000801008f */
[----:B------:R-:W-:Y:S02]  /*d610*/  IMAD.MOV.U32 R139, RZ, RZ, R219 ;  /* 0x000000ffff8b7224 */ /* 0x000fe400078e00db */
[----:B------:R-:W-:-:S02]  /*d620*/  I2FP.F32.S32 R3, R3 ;  /* 0x0000000300037245 */ /* 0x000fc40000201400 */
[----:B------:R-:W-:Y:S02]  /*d630*/  FSEL R223, R13, -INF , !P0 ;  /* 0xff8000000ddf7808 */ /* 0x000fe40004000000 */
[----:B------:R-:W-:Y:S02]  /*d640*/  FSEL R219, R12, -INF , !P6 ;  /* 0xff8000000cdb7808 */ /* 0x000fe40007000000 */
[----:B------:R-:W-:Y:S02]  /*d650*/  FSEL R221, R8, -INF , !P5 ;  /* 0xff80000008dd7808 */ /* 0x000fe40006800000 */
[----:B------:R-:W-:Y:S01]  /*d660*/  FSEL R222, R7, -INF , !P4 ;  /* 0xff80000007de7808 */ /* 0x000fe20006000000 */
[----:B------:R-:W-:Y:S01]  /*d670*/  FFMA.FTZ R9, R3, -UR19, R209 ;  /* 0x8000001303097c23 */ /* 0x000fe200080100d1 */
[----:B------:R-:W-:Y:S02]  /*d680*/  I2FP.F32.S32 R5, R5 ;  /* 0x0000000500057245 */ /* 0x000fe40000201400 */
        /* <DEDUP_REMOVED lines=8> */
[----:B------:R-:W-:Y:S01]  /*d710*/  ISETP.LT.OR P6, PT, R2, R246, P6 ;  /* 0x000000f60200720c */ /* 0x000fe200037c1670 */
[----:B------:R-:W-:Y:S01]  /*d720*/  FFMA.FTZ R10, R4, -UR19, R39 ;  /* 0x80000013040a7c23 */ /* 0x000fe20008010027 */
[----:B------:R-:W-:-:S02]  /*d730*/  ISETP.LT.OR P5, PT, R2, R245, P5 ;  /* 0x000000f50200720c */ /* 0x000fc40002fa1670 */
[----:B------:R-:W-:Y:S01]  /*d740*/  ISETP.LT.OR P4, PT, R2, R244, P4 ;  /* 0x000000f40200720c */ /* 0x000fe20002781670 */
[----:B------:R-:W-:Y:S02]  /*d750*/  IMAD.IADD R2, R251, 0x1, -R2 ;  /* 0x00000001fb027824 */ /* 0x000fe400078e0a02 */
[--C-:B------:R-:W-:Y:S02]  /*d760*/  IMAD.IADD R4, R248, 0x1, -R3.reuse ;  /* 0x00000001f8047824 */ /* 0x100fe400078e0a03 */
[----:B------:R-:W-:Y:S01]  /*d770*/  IMAD.IADD R5, R250, 0x1, -R3 ;  /* 0x00000001fa057824 */ /* 0x000fe200078e0a03 */
[----:B------:R-:W-:Y:S02]  /*d780*/  IABS R6, R2 ;  /* 0x0000000200067213 */ /* 0x000fe40000000000 */
[----:B------:R-:W-:Y:S02]  /*d790*/  IABS R4, R4 ;  /* 0x0000000400047213 */ /* 0x000fe40000000000 */
[----:B------:R-:W-:Y:S01]  /*d7a0*/  IABS R2, R5 ;  /* 0x0000000500027213 */ /* 0x000fe20000000000 */
[----:B------:R-:W-:Y:S01]  /*d7b0*/  IMAD.MOV.U32 R5, RZ, RZ, R6 ;  /* 0x000000ffff057224 */ /* 0x000fe200078e0006 */
[----:B------:R-:W-:-:S02]  /*d7c0*/  I2FP.F32.S32 R4, R4 ;  /* 0x0000000400047245 */ /* 0x000fc40000201400 */
[----:B------:R-:W-:Y:S02]  /*d7d0*/  I2FP.F32.S32 R2, R2 ;  /* 0x0000000200027245 */ /* 0x000fe40000201400 */
[----:B------:R-:W-:Y:S01]  /*d7e0*/  I2FP.F32.S32 R5, R5 ;  /* 0x0000000500057245 */ /* 0x000fe20000201400 */
[----:B------:R-:W-:Y:S01]  /*d7f0*/  FFMA.FTZ R7, R4, -UR19, R218 ;  /* 0x8000001304077c23 */ /* 0x000fe200080100da */
[----:B------:R-:W-:Y:S01]  /*d800*/  FSEL R220, R14, -INF , !P3 ;  /* 0xff8000000edc7808 */ /* 0x000fe20005800000 */
[----:B------:R-:W-:Y:S01]  /*d810*/  FFMA.FTZ R6, R2, -UR19, R216 ;  /* 0x8000001302067c23 */ /* 0x000fe200080100d8 */
        /* <DEDUP_REMOVED lines=15> */
[----:B------:R-:W-:-:S03]  /*d910*/  IMAD.IADD R4, R248, 0x1, -R2 ;  /* 0x00000001f8047824 */ /* 0x000fc600078e0a02 */
        /* <DEDUP_REMOVED lines=8> */
[----:B------:R-:W-:Y:S01]  /*d9a0*/  IMAD.MOV.U32 R137, RZ, RZ, R214 ;  /* 0x000000ffff897224 */ /* 0x000fe200078e00d6 */
[----:B------:R-:W-:Y:S01]  /*d9b0*/  FSEL R213, R6, -INF , !P0 ;  /* 0xff80000006d57808 */ /* 0x000fe20004000000 */
[----:B------:R-:W-:Y:S02]  /*d9c0*/  IMAD.MOV.U32 R136, RZ, RZ, R212 ;  /* 0x000000ffff887224 */ /* 0x000fe400078e00d4 */
[----:B------:R-:W-:Y:S01]  /*d9d0*/  FFMA.FTZ R12, R4, -UR19, R217 ;  /* 0x80000013040c7c23 */ /* 0x000fe200080100d9 */
[----:B------:R-:W-:Y:S02]  /*d9e0*/  FSEL R217, R8, -INF , !P4 ;  /* 0xff80000008d97808 */ /* 0x000fe40006000000 */
[----:B------:R-:W-:-:S02]  /*d9f0*/  FSEL R212, R7, -INF , !P3 ;  /* 0xff80000007d47808 */ /* 0x000fc40005800000 */
[----:B------:R-:W-:Y:S01]  /*da00*/  FSEL R214, R3, -INF , !P6 ;  /* 0xff80000003d67808 */ /* 0x000fe20007000000 */
[--C-:B------:R-:W-:Y:S01]  /*da10*/  IMAD.IADD R4, R250, 0x1, -R2.reuse ;  /* 0x00000001fa047824 */ /* 0x100fe200078e0a02 */
[C---:B------:R-:W-:Y:S02]  /*da20*/  ISETP.GE.AND P4, PT, R2.reuse, R72, PT ;  /* 0x000000480200720c */ /* 0x040fe40003f86270 */
[C---:B------:R-:W-:Y:S02]  /*da30*/  ISETP.GE.AND P3, PT, R2.reuse, R71, PT ;  /* 0x000000470200720c */ /* 0x040fe40003f66270 */
[C---:B------:R-:W-:Y:S02]  /*da40*/  ISETP.GE.AND P0, PT, R2.reuse, R70, PT ;  /* 0x000000460200720c */ /* 0x040fe40003f06270 */
[C---:B------:R-:W-:Y:S01]  /*da50*/  ISETP.GE.AND P6, PT, R2.reuse, R252, PT ;  /* 0x000000fc0200720c */ /* 0x040fe20003fc6270 */
[----:B------:R-:W-:Y:S01]  /*da60*/  IMAD.IADD R3, R249, 0x1, -R2 ;  /* 0x00000001f9037824 */ /* 0x000fe200078e0a02 */
[----:B------:R-:W-:-:S02]  /*da70*/  ISETP.LT.OR P4, PT, R2, R247, P4 ;  /* 0x000000f70200720c */ /* 0x000fc40002781670 */
[C---:B------:R-:W-:Y:S02]  /*da80*/  ISETP.LT.OR P3, PT, R2.reuse, R246, P3 ;  /* 0x000000f60200720c */ /* 0x040fe40001f61670 */
[C---:B------:R-:W-:Y:S02]  /*da90*/  ISETP.LT.OR P0, PT, R2.reuse, R245, P0 ;  /* 0x000000f50200720c */ /* 0x040fe40000701670 */
[----:B------:R-:W-:Y:S01]  /*daa0*/  ISETP.LT.OR P6, PT, R2, R244, P6 ;  /* 0x000000f40200720c */ /* 0x000fe200037c1670 */
[----:B------:R-:W-:Y:S01]  /*dab0*/  IMAD.IADD R2, R251, 0x1, -R2 ;  /* 0x00000001fb027824 */ /* 0x000fe200078e0a02 */
[----:B------:R-:W-:-:S04]  /*dac0*/  IABS R5, R4 ;  /* 0x0000000400057213 */ /* 0x000fc80000000000 */
[----:B------:R-:W-:Y:S01]  /*dad0*/  IABS R4, R2 ;  /* 0x0000000200047213 */ /* 0x000fe20000000000 */
[----:B------:R-:W-:Y:S01]  /*dae0*/  IMAD.MOV.U32 R2, RZ, RZ, R5 ;  /* 0x000000ffff027224 */ /* 0x000fe200078e0005 */
[----:B------:R-:W-:-:S04]  /*daf0*/  IABS R3, R3 ;  /* 0x0000000300037213 */ /* 0x000fc80000000000 */
[----:B------:R-:W-:Y:S01]  /*db00*/  I2FP.F32.S32 R2, R2 ;  /* 0x0000000200027245 */ /* 0x000fe20000201400 */
[----:B------:R-:W-:Y:S01]  /*db10*/  FFMA.FTZ R13, R9, -UR19, R34 ;  /* 0x80000013090d7c23 */ /* 0x000fe20008010022 */
[----:B------:R-:W-:Y:S02]  /*db20*/  I2FP.F32.S32 R4, R4 ;  /* 0x0000000400047245 */ /* 0x000fe40000201400 */
[----:B------:R-:W-:Y:S01]  /*db30*/  I2FP.F32.S32 R3, R3 ;  /* 0x0000000300037245 */ /* 0x000fe20000201400 */
[----:B------:R-:W-:Y:S01]  /*db40*/  FFMA.FTZ R9, R2, -UR19, R74 ;  /* 0x8000001302097c23 */ /* 0x000fe2000801004a */
[----:B------:R-:W-:Y:S02]  /*db50*/  VIADD R2, R0, 0x38 ;  /* 0x0000003800027836 */ /* 0x000fe40000000000 */
[----:B------:R-:W-:Y:S01]  /*db60*/  FFMA.FTZ R14, R4, -UR19, R35 ;  /* 0x80000013040e7c23 */ /* 0x000fe20008010023 */
[----:B------:R-:W-:Y:S01]  /*db70*/  FSEL R211, R13, -INF , !P5 ;  /* 0xff8000000dd37808 */ /* 0x000fe20006800000 */
[----:B------:R-:W-:Y:S01]  /*db80*/  FFMA.FTZ R8, R3, -UR19, R33 ;  /* 0x8000001303087c23 */ /* 0x000fe20008010021 */
[--C-:B------:R-:W-:Y:S01]  /*db90*/  IMAD.IADD R4, R248, 0x1, -R2.reuse ;  /* 0x00000001f8047824 */ /* 0x100fe200078e0a02 */
[----:B------:R-:W-:Y:S01]  /*dba0*/  FSEL R143, R12, -INF , !P4 ;  /* 0xff8000000c8f7808 */ /* 0x000fe20006000000 */
[--C-:B------:R-:W-:Y:S01]  /*dbb0*/  IMAD.IADD R3, R250, 0x1, -R2.reuse ;  /* 0x00000001fa037824 */ /* 0x100fe200078e0a02 */
[----:B------:R1:W5:Y:S01]  /*dbc0*/  LDL.LU R74, [R1+0xa8] ;  /* 0x0000a800014a7983 */ /* 0x0003620000300800 */
[----:B------:R-:W-:Y:S01]  /*dbd0*/  IMAD.IADD R6, R249, 0x1, -R2 ;  /* 0x00000001f9067824 */ /* 0x000fe200078e0a02 */
[----:B------:R-:W-:-:S02]  /*dbe0*/  IABS R5, R4 ;  /* 0x0000000400057213 */ /* 0x000fc40000000000 */
[----:B------:R-:W-:Y:S02]  /*dbf0*/  IABS R4, R3 ;  /* 0x0000000300047213 */ /* 0x000fe40000000000 */
[----:B------:R-:W-:Y:S01]  /*dc00*/  IABS R3, R6 ;  /* 0x0000000600037213 */ /* 0x000fe20000000000 */
[----:B------:R-:W-:-:S03]  /*dc10*/  VIADD R0, R0, 0x39 ;  /* 0x0000003900007836 */ /* 0x000fc60000000000 */
[----:B------:R-:W-:Y:S02]  /*dc20*/  I2FP.F32.S32 R3, R3 ;  /* 0x0000000300037245 */ /* 0x000fe40000201400 */
[----:B------:R-:W-:Y:S02]  /*dc30*/  FSEL R208, R9, -INF , !P3 ;  /* 0xff80000009d07808 */ /* 0x000fe40005800000 */
[----:B------:R-:W-:Y:S01]  /*dc40*/  FSEL R210, R8, -INF , !P0 ;  /* 0xff80000008d27808 */ /* 0x000fe20004000000 */
[----:B------:R-:W-:Y:S01]  /*dc50*/  FFMA.FTZ R7, R3, -UR19, R137 ;  /* 0x8000001303077c23 */ /* 0x000fe20008010089 */
[----:B------:R-:W-:Y:S02]  /*dc60*/  I2FP.F32.S32 R4, R4 ;  /* 0x0000000400047245 */ /* 0x000fe40000201400 */
[C---:B------:R-:W-:Y:S02]  /*dc70*/  ISETP.GE.AND P5, PT, R2.reuse, R72, PT ;  /* 0x000000480200720c */ /* 0x040fe40003fa6270 */
[----:B------:R-:W-:-:S02]  /*dc80*/  ISETP.GE.AND P4, PT, R2, R71, PT ;  /* 0x000000470200720c */ /* 0x000fc40003f86270 */
[C---:B------:R-:W-:Y:S02]  /*dc90*/  ISETP.GE.AND P3, PT, R2.reuse, R70, PT ;  /* 0x000000460200720c */ /* 0x040fe40003f66270 */
[----:B------:R-:W-:Y:S01]  /*dca0*/  ISETP.GE.AND P0, PT, R2, R252, PT ;  /* 0x000000fc0200720c */ /* 0x000fe20003f06270 */
[----:B------:R-:W-:Y:S01]  /*dcb0*/  IMAD.IADD R3, R248, 0x1, -R0 ;  /* 0x00000001f8037824 */ /* 0x000fe200078e0a00 */
[----:B------:R-:W-:Y:S01]  /*dcc0*/  ISETP.LT.OR P5, PT, R2, R247, P5 ;  /* 0x000000f70200720c */ /* 0x000fe20002fa1670 */
[----:B------:R-:W-:Y:S01]  /*dcd0*/  FFMA.FTZ R10, R4, -UR19, R139 ;  /* 0x80000013040a7c23 */ /* 0x000fe2000801008b */
[C---:B------:R-:W-:Y:S02]  /*dce0*/  ISETP.LT.OR P4, PT, R2.reuse, R246, P4 ;  /* 0x000000f60200720c */ /* 0x040fe40002781670 */
[C---:B------:R-:W-:Y:S02]  /*dcf0*/  ISETP.LT.OR P3, PT, R2.reuse, R245, P3 ;  /* 0x000000f50200720c */ /* 0x040fe40001f61670 */
[----:B------:R-:W-:Y:S01]  /*dd00*/  ISETP.LT.OR P0, PT, R2, R244, P0 ;  /* 0x000000f40200720c */ /* 0x000fe20000701670 */
[----:B------:R-:W-:Y:S01]  /*dd10*/  IMAD.IADD R2, R251, 0x1, -R2 ;  /* 0x00000001fb027824 */ /* 0x000fe200078e0a02 */
[----:B------:R-:W-:Y:S01]  /*dd20*/  IABS R3, R3 ;  /* 0x0000000300037213 */ /* 0x000fe20000000000 */
[----:B------:R-:W-:Y:S01]  /*dd30*/  IMAD.IADD R4, R250, 0x1, -R0 ;  /* 0x00000001fa047824 */ /* 0x000fe200078e0a00 */
[----:B------:R-:W-:-:S02]  /*dd40*/  I2FP.F32.S32 R5, R5 ;  /* 0x0000000500057245 */ /* 0x000fc40000201400 */
[----:B------:R-:W-:Y:S02]  /*dd50*/  IABS R6, R2 ;  /* 0x0000000200067213 */ /* 0x000fe40000000000 */
[----:B------:R-:W-:Y:S02]  /*dd60*/  IABS R2, R4 ;  /* 0x0000000400027213 */ /* 0x000fe40000000000 */
[----:B------:R-:W-:Y:S01]  /*dd70*/  I2FP.F32.S32 R3, R3 ;  /* 0x0000000300037245 */ /* 0x000fe20000201400 */
[----:B------:R-:W-:Y:S01]  /*dd80*/  FFMA.FTZ R11, R5, -UR19, R67 ;  /* 0x80000013050b7c23 */ /* 0x000fe20008010043 */
[----:B------:R-:W-:-:S03]  /*dd90*/  I2FP.F32.S32 R2, R2 ;  /* 0x0000000200027245 */ /* 0x000fc60000201400 */
[----:B------:R-:W-:Y:S01]  /*dda0*/  FFMA.FTZ R5, R3, -UR19, R138 ;  /* 0x8000001303057c23 */ /* 0x000fe2000801008a */
[----:B------:R-:W-:Y:S02]  /*ddb0*/  IMAD.IADD R3, R249, 0x1, -R0 ;  /* 0x00000001f9037824 */ /* 0x000fe400078e0a00 */
[----:B------:R-:W-:Y:S01]  /*ddc0*/  FFMA.FTZ R4, R2, -UR19, R136 ;  /* 0x8000001302047c23 */ /* 0x000fe20008010088 */
[----:B------:R-:W-:Y:S01]  /*ddd0*/  FSEL R209, R14, -INF , !P6 ;  /* 0xff8000000ed17808 */ /* 0x000fe20007000000 */
[----:B------:R-:W-:Y:S01]  /*dde0*/  IMAD.IADD R2, R251, 0x1, -R0 ;  /* 0x00000001fb027824 */ /* 0x000fe200078e0a00 */
[----:B------:R-:W-:Y:S02]  /*ddf0*/  FSEL R138, R11, -INF , !P5 ;  /* 0xff8000000b8a7808 */ /* 0x000fe40006800000 */
[----:B------:R-:W-:Y:S02]  /*de00*/  FSEL R139, R10, -INF , !P4 ;  /* 0xff8000000a8b7808 */ /* 0x000fe40006000000 */
[----:B------:R-:W-:-:S02]  /*de10*/  FSEL R142, R7, -INF , !P3 ;  /* 0xff800000078e7808 */ /* 0x000fc40005800000 */
[C---:B------:R-:W-:Y:S02]  /*de20*/  ISETP.GE.AND P6, PT, R0.reuse, R72, PT ;  /* 0x000000480000720c */ /* 0x040fe40003fc6270 */
[C---:B------:R-:W-:Y:S02]  /*de30*/  ISETP.GE.AND P5, PT, R0.reuse, R71, PT ;  /* 0x000000470000720c */ /* 0x040fe40003fa6270 */
[C---:B------:R-:W-:Y:S02]  /*de40*/  ISETP.GE.AND P4, PT, R0.reuse, R70, PT ;  /* 0x000000460000720c */ /* 0x040fe40003f86270 */
[C---:B------:R-:W-:Y:S02]  /*de50*/  ISETP.GE.AND P3, PT, R0.reuse, R252, PT ;  /* 0x000000fc0000720c */ /* 0x040fe40003f66270 */
[----:B------:R-:W-:Y:S02]  /*de60*/  IABS R3, R3 ;  /* 0x0000000300037213 */ /* 0x000fe40000000000 */
[----:B------:R-:W-:-:S02]  /*de70*/  ISETP.LT.OR P6, PT, R0, R247, P6 ;  /* 0x000000f70000720c */ /* 0x000fc400037c1670 */
[C---:B------:R-:W-:Y:S02]  /*de80*/  ISETP.LT.OR P5, PT, R0.reuse, R246, P5 ;  /* 0x000000f60000720c */ /* 0x040fe40002fa1670 */
[C---:B------:R-:W-:Y:S02]  /*de90*/  ISETP.LT.OR P4, PT, R0.reuse, R245, P4 ;  /* 0x000000f50000720c */ /* 0x040fe40002781670 */
[----:B------:R-:W-:Y:S02]  /*dea0*/  ISETP.LT.OR P3, PT, R0, R244, P3 ;  /* 0x000000f40000720c */ /* 0x000fe40001f61670 */
[----:B------:R-:W-:Y:S01]  /*deb0*/  IABS R0, R2 ;  /* 0x0000000200007213 */ /* 0x000fe20000000000 */
[----:B------:R-:W-:Y:S01]  /*dec0*/  IMAD.MOV.U32 R2, RZ, RZ, R3 ;  /* 0x000000ffff027224 */ /* 0x000fe200078e0003 */
[----:B------:R-:W-:Y:S02]  /*ded0*/  I2FP.F32.S32 R6, R6 ;  /* 0x0000000600067245 */ /* 0x000fe40000201400 */
[----:B------:R-:W-:-:S02]  /*dee0*/  I2FP.F32.S32 R0, R0 ;  /* 0x0000000000007245 */ /* 0x000fc40000201400 */
[----:B------:R-:W-:Y:S01]  /*def0*/  I2FP.F32.S32 R2, R2 ;  /* 0x0000000200027245 */ /* 0x000fe20000201400 */
[----:B------:R-:W-:Y:S02]  /*df00*/  FFMA.FTZ R6, R6, -UR19, R73 ;  /* 0x8000001306067c23 */ /* 0x000fe40008010049 */
[----:B------:R1:W5:Y:S01]  /*df10*/  LDL.LU R73, [R1+0xa4] ;  /* 0x0000a40001497983 */ /* 0x0003620000300800 */
[----:B------:R-:W-:Y:S01]  /*df20*/  FFMA.FTZ R0, R0, -UR19, R68 ;  /* 0x8000001300007c23 */ /* 0x000fe20008010044 */
[----:B------:R-:W-:Y:S02]  /*df30*/  FFMA.FTZ R2, R2, -UR19, R69 ;  /* 0x8000001302027c23 */ /* 0x000fe40008010045 */
[----:B------:R1:W5:Y:S04]  /*df40*/  LDL.LU R72, [R1+0xa0] ;  /* 0x0000a00001487983 */ /* 0x0003680000300800 */
[----:B------:R1:W5:Y:S04]  /*df50*/  LDL.LU R71, [R1+0x9c] ;  /* 0x00009c0001477983 */ /* 0x0003680000300800 */
[----:B------:R1:W5:Y:S04]  /*df60*/  LDL.LU R70, [R1+0x98] ;  /* 0x0000980001467983 */ /* 0x0003680000300800 */
[----:B------:R1:W5:Y:S04]  /*df70*/  LDL.LU R69, [R1+0x94] ;  /* 0x0000940001457983 */ /* 0x0003680000300800 */
[----:B------:R1:W5:Y:S01]  /*df80*/  LDL.LU R68, [R1+0x90] ;  /* 0x0000900001447983 */ /* 0x0003620000300800 */
[----:B------:R-:W-:-:S02]  /*df90*/  FSEL R141, R6, -INF , !P0 ;  /* 0xff800000068d7808 */ /* 0x000fc40004000000 */
[----:B------:R-:W-:Y:S02]  /*dfa0*/  PLOP3.LUT P0, PT, PT, PT, UP0, 0x80, 0x0 ;  /* 0x000000000000781c */ /* 0x000fe40003f0f008 */
[----:B------:R-:W-:Y:S02]  /*dfb0*/  FSEL R14, R5, -INF , !P6 ;  /* 0xff800000050e7808 */ /* 0x000fe40007000000 */
[----:B------:R-:W-:Y:S02]  /*dfc0*/  FSEL R136, R4, -INF , !P5 ;  /* 0xff80000004887808 */ /* 0x000fe40006800000 */
[----:B------:R-:W-:Y:S02]  /*dfd0*/  FSEL R137, R2, -INF , !P4 ;  /* 0xff80000002897808 */ /* 0x000fe40006000000 */
[----:B------:R-:W-:-:S05]  /*dfe0*/  FSEL R140, R0, -INF , !P3 ;  /* 0xff800000008c7808 */ /* 0x000fca0005800000 */
        /* <DEDUP_REMOVED lines=10> */
[----:B------:R-:W1:Y:S03]  /*e090*/  @!P1 LDC.64 R6, c[0x0][0x218] ;  /* 0x00008600ff069b82 */ /* 0x000e660000000a00 */
[----:B------:R-:W-:Y:S01]  /*e0a0*/  UIMAD UR4, UR5, UR9, UR4 ;  /* 0x00000009050472a4 */ /* 0x000fe2000f8e0204 */
[----:B------:R-:W-:Y:S02]  /*e0b0*/  IMAD.U32 R0, RZ, RZ, UR30 ;  /* 0x0000001eff007e24 */ /* 0x000fe4000f8e00ff */
        /* <DEDUP_REMOVED lines=13> */
[----:B-1----:R-:W-:-:S04]  /*e190*/  @!P1 LEA R4, P3, R0, R6, 0x1 ;  /* 0x0000000600049211 */ /* 0x002fc800078608ff */
[C---:B------:R-:W-:Y:S02]  /*e1a0*/  @!P1 LEA.HI.X R5, R0.reuse, R7, R2, 0x1, P3 ;  /* 0x0000000700059211 */ /* 0x040fe400018f0c02 */
[----:B------:R-:W1:Y:S01]  /*e1b0*/  @!P1 LDC.64 R6, c[0x0][0x218] ;  /* 0x00008600ff069b82 */ /* 0x000e620000000a00 */
        /* <DEDUP_REMOVED lines=57> */
.L_x_903:
[----:B------:R-:W-:Y:S05]  /*e550*/  BSYNC B0 ;  /* 0x0000000000007941 */ /* 0x000fea0003800000 */
.L_x_902:
[----:B------:R-:W0:Y:S02]  /*e560*/  LDGDEPBAR ;  /* 0x00000000000079af */ /* 0x000e240000000000 */
.L_x_901:
[----:B------:R-:W3:Y:S01]  /*e570*/  LDL.LU R49, [R1+0x30] ;  /* 0x0000300001317983 */ /* 0x000ee20000300800 */
[----:B------:R-:W-:Y:S02]  /*e580*/  MOV R55, R25 ;  /* 0x0000001900377202 */ /* 0x000fe40000000f00 */
[----:B------:R-:W-:Y:S01]  /*e590*/  MOV R53, R27 ;  /* 0x0000001b00357202 */ /* 0x000fe20000000f00 */
[----:B------:R-:W4:Y:S04]  /*e5a0*/  LDL.LU R25, [R1+0x28] ;  /* 0x0000280001197983 */ /* 0x000f280000300800 */
[----:B------:R2:W-:Y:S04]  /*e5b0*/  STL [R1+0xac], R235 ;  /* 0x0000aceb01007387 */ /* 0x0005e80000100800 */
[----:B--2---:R-:W2:Y:S01]  /*e5c0*/  LDL.LU R235, [R1+0x1c] ;  /* 0x00001c0001eb7983 */ /* 0x004ea20000300800 */
[----:B------:R-:W-:-:S03]  /*e5d0*/  FMNMX.FTZ R0, R135, R19, !PT ;  /* 0x0000001387007209 */ /* 0x000fc60007810000 */
[----:B------:R-:W-:Y:S01]  /*e5e0*/  STL [R1+0xa8], R234 ;  /* 0x0000a8ea01007387 */ /* 0x000fe20000100800 */
        /* <DEDUP_REMOVED lines=8> */
[----:B------:R-:W-:Y:S01]  /*e670*/  STL [R1+0x90], R224 ;  /* 0x000090e001007387 */ /* 0x000fe20000100800 */
[----:B---3--:R-:W-:-:S04]  /*e680*/  FMNMX.FTZ R0, R49, R0, !PT ;  /* 0x0000000031007209 */ /* 0x008fc80007810000 */
[----:B------:R-:W-:-:S04]  /*e690*/  FMNMX.FTZ R0, R63, R0, !PT ;  /* 0x000000003f007209 */ /* 0x000fc80007810000 */
[----:B------:R-:W-:-:S04]  /*e6a0*/  FMNMX.FTZ R0, R61, R0, !PT ;  /* 0x000000003d007209 */ /* 0x000fc80007810000 */
[----:B------:R-:W-:-:S04]  /*e6b0*/  FMNMX.FTZ R0, R60, R0, !PT ;  /* 0x000000003c007209 */ /* 0x000fc80007810000 */
[----:B------:R-:W-:-:S04]  /*e6c0*/  FMNMX.FTZ R0, R50, R0, !PT ;  /* 0x0000000032007209 */ /* 0x000fc80007810000 */
[----:B------:R-:W-:-:S04]  /*e6d0*/  FMNMX.FTZ R0, R51, R0, !PT ;  /* 0x0000000033007209 */ /* 0x000fc80007810000 */
[----:B------:R-:W-:-:S04]  /*e6e0*/  FMNMX.FTZ R0, R219, R0, !PT ;  /* 0x00000000db007209 */ /* 0x000fc80007810000 */
[----:B------:R-:W-:-:S04]  /*e6f0*/  FMNMX.FTZ R0, R215, R0, !PT ;  /* 0x00000000d7007209 */ /* 0x000fc80007810000 */
[----:B-1----:R-:W-:Y:S02]  /*e700*/  FMNMX.FTZ R3, R212, R0, !PT ;  /* 0x00000000d4037209 */ /* 0x002fe40007810000 */
        /* <DEDUP_REMOVED lines=52> */
[----:B------:R-:W1:Y:S01]  /*ea50*/  SHFL.BFLY PT, R5, R3, 0x2, 0x1f ;  /* 0x0c401f0003057f89 */ /* 0x000e6200000e0000 */
[----:B------:R-:W-:Y:S01]  /*ea60*/  FMUL.FTZ R13, R231, UR10 ;  /* 0x0000000ae70d7c20 */ /* 0x000fe20008410000 */
[----:B------:R-:W-:-:S02]  /*ea70*/  FMNMX.FTZ R2, R211, R2, !PT ;  /* 0x00000002d3027209 */ /* 0x000fc40007810000 */
[----:B------:R-:W-:Y:S01]  /*ea80*/  FSETP.NEU.FTZ.AND P5, PT, R231, -INF , PT ;  /* 0xff800000e700780b */ /* 0x000fe20003fbd000 */
[----:B------:R-:W-:Y:S01]  /*ea90*/  STL [R1+0x3c], R231 ;  /* 0x00003ce701007387 */ /* 0x000fe20000100800 */
[----:B------:R-:W-:Y:S02]  /*eaa0*/  FMNMX.FTZ R2, R209, R2, !PT ;  /* 0x00000002d1027209 */ /* 0x000fe40007810000 */
[----:B--2---:R-:W-:Y:S02]  /*eab0*/  FMNMX.FTZ R0, R0, R6, !PT ;  /* 0x0000000600007209 */ /* 0x004fe40007810000 */
[----:B------:R-:W-:Y:S02]  /*eac0*/  FMNMX.FTZ R2, R141, R2, !PT ;  /* 0x000000028d027209 */ /* 0x000fe40007810000 */
[----:B------:R-:W-:Y:S01]  /*ead0*/  FSEL R13, R13, RZ, P5 ;  /* 0x000000ff0d0d7208 */ /* 0x000fe20002800000 */
[----:B------:R-:W2:Y:S01]  /*eae0*/  SHFL.BFLY PT, R7, R0, 0x1, 0x1f ;  /* 0x0c201f0000077f89 */ /* 0x000ea200000e0000 */
[----:B------:R-:W-:-:S03]  /*eaf0*/  FMNMX.FTZ R2, R140, R2, !PT ;  /* 0x000000028c027209 */ /* 0x000fc60007810000 */
[----:B------:R-:W-:-:S04]  /*eb00*/  FFMA.FTZ R4, R19, UR10, -R13 ;  /* 0x0000000a13047c23 */ /* 0x000fc8000801080d */
[----:B------:R3:W-:Y:S01]  /*eb10*/  MUFU.EX2 R8, R4 ;  /* 0x0000000400087308 */ /* 0x0007e20000000800 */
[----:B-1----:R-:W-:Y:S02]  /*eb20*/  FMNMX.FTZ R3, R3, R5, !PT ;  /* 0x0000000503037209 */ /* 0x002fe40007810000 */
[----:B------:R-:W-:Y:S04]  /*eb30*/  SHFL.BFLY PT, R5, R2, 0x2, 0x1f ;  /* 0x0c401f0002057f89 */ /* 0x000fe800000e0000 */
[----:B------:R-:W1:Y:S01]  /*eb40*/  SHFL.BFLY PT, R6, R3, 0x1, 0x1f ;  /* 0x0c201f0003067f89 */ /* 0x000e6200000e0000 */
[----:B--2---:R-:W-:Y:S01]  /*eb50*/  FMNMX.FTZ R27, R0, R7, !PT ;  /* 0x00000007001b7209 */ /* 0x004fe20007810000 */
[--C-:B------:R-:W-:Y:S01]  /*eb60*/  FFMA.FTZ R0, R17, UR10, -R13.reuse ;  /* 0x0000000a11007c23 */ /* 0x100fe2000801080d */
[----:B---3--:R-:W-:-:S02]  /*eb70*/  FFMA.FTZ R4, R20, UR10, -R13 ;  /* 0x0000000a14047c23 */ /* 0x008fc4000801080d */
[C---:B------:R-:W-:Y:S01]  /*eb80*/  FSETP.NEU.FTZ.AND P4, PT, R27.reuse, -INF , PT ;  /* 0xff8000001b00780b */ /* 0x040fe20003f9d000 */
[----:B------:R2:W-:Y:S01]  /*eb90*/  MUFU.EX2 R232, R0 ;  /* 0x0000000000e87308 */ /* 0x0005e20000000800 */
[----:B------:R-:W-:Y:S01]  /*eba0*/  STL [R1+0x40], R27 ;  /* 0x0000401b01007387 */ /* 0x000fe20000100800 */
[----:B------:R-:W-:-:S05]  /*ebb0*/  FMUL.FTZ R12, R27, UR10 ;  /* 0x0000000a1b0c7c20 */ /* 0x000fca0008410000 */
[----:B------:R-:W-:Y:S01]  /*ebc0*/  FSEL R12, R12, RZ, P4 ;  /* 0x000000ff0c0c7208 */ /* 0x000fe20002000000 */
[----:B------:R3:W-:Y:S01]  /*ebd0*/  MUFU.EX2 R10, R4 ;  /* 0x00000004000a7308 */ /* 0x0007e20000000800 */
[----:B-1----:R-:W-:-:S04]  /*ebe0*/  FMNMX.FTZ R234, R3, R6, !PT ;  /* 0x0000000603ea7209 */ /* 0x002fc80007810000 */
[C---:B------:R-:W-:Y:S01]  /*ebf0*/  FSETP.NEU.FTZ.AND P3, PT, R234.reuse, -INF , PT ;  /* 0xff800000ea00780b */ /* 0x040fe20003f7d000 */
[----:B--2---:R-:W-:Y:S01]  /*ec00*/  FFMA.FTZ R0, R15, UR10, -R13 ;  /* 0x0000000a0f007c23 */ /* 0x004fe2000801080d */
[----:B------:R-:W-:Y:S01]  /*ec10*/  STL [R1+0x38], R234 ;  /* 0x000038ea01007387 */ /* 0x000fe20000100800 */
[----:B------:R-:W-:Y:S02]  /*ec20*/  FMUL.FTZ R3, R234, UR10 ;  /* 0x0000000aea037c20 */ /* 0x000fe40008410000 */
[----:B------:R1:W-:Y:S03]  /*ec30*/  MUFU.EX2 R224, R0 ;  /* 0x0000000000e07308 */ /* 0x0003e60000000800 */
[----:B------:R-:W-:-:S05]  /*ec40*/  FSEL R3, R3, RZ, P3 ;  /* 0x000000ff03037208 */ /* 0x000fca0001800000 */
[----:B---3--:R-:W-:-:S04]  /*ec50*/  FFMA.FTZ R4, R22, UR10, -R3 ;  /* 0x0000000a16047c23 */ /* 0x008fc80008010803 */
[----:B------:R2:W-:Y:S01]  /*ec60*/  MUFU.EX2 R7, R4 ;  /* 0x0000000400077308 */ /* 0x0005e20000000800 */
[----:B-1----:R-:W-:Y:S01]  /*ec70*/  FMNMX.FTZ R0, R2, R5, !PT ;  /* 0x0000000502007209 */ /* 0x002fe20007810000 */
[----:B------:R-:W-:-:S04]  /*ec80*/  FFMA.FTZ R2, R21, UR10, -R12 ;  /* 0x0000000a15027c23 */ /* 0x000fc8000801080c */
[----:B------:R-:W1:Y:S02]  /*ec90*/  SHFL.BFLY PT, R5, R0, 0x1, 0x1f ;  /* 0x0c201f0000057f89 */ /* 0x000e6400000e0000 */
[----:B------:R3:W-:Y:S01]  /*eca0*/  MUFU.EX2 R9, R2 ;  /* 0x0000000200097308 */ /* 0x0007e20000000800 */
[----:B--2---:R-:W-:-:S07]  /*ecb0*/  FFMA.FTZ R4, R16, UR10, -R12 ;  /* 0x0000000a10047c23 */ /* 0x004fce000801080c */
[----:B------:R-:W-:Y:S01]  /*ecc0*/  MUFU.EX2 R230, R4 ;  /* 0x0000000400e67308 */ /* 0x000fe20000000800 */
[----:B---3--:R-:W-:-:S07]  /*ecd0*/  FFMA.FTZ R2, R23, UR10, -R12 ;  /* 0x0000000a17027c23 */ /* 0x008fce000801080c */
[----:B------:R2:W-:Y:S01]  /*ece0*/  MUFU.EX2 R21, R2 ;  /* 0x0000000200157308 */ /* 0x0005e20000000800 */
[----:B-1----:R-:W-:-:S05]  /*ecf0*/  FMNMX.FTZ R11, R0, R5, !PT ;  /* 0x00000005000b7209 */ /* 0x002fca0007810000 */
[----:B------:R1:W-:Y:S04]  /*ed00*/  STL [R1+0x34], R11 ;  /* 0x0000340b01007387 */ /* 0x0003e80000100800 */
[----:B------:R-:W3:Y:S04]  /*ed10*/  LDL.LU R233, [R1+0x2c] ;  /* 0x00002c0001e97983 */ /* 0x000ee80000300800 */
[----:B------:R-:W3:Y:S01]  /*ed20*/  LDL.LU R19, [R1+0x20] ;  /* 0x0000200001137983 */ /* 0x000ee20000300800 */
[----:B--2---:R-:W-:-:S04]  /*ed30*/  FFMA.FTZ R2, R18, UR10, -R12 ;  /* 0x0000000a12027c23 */ /* 0x004fc8000801080c */
[----:B------:R2:W-:Y:S02]  /*ed40*/  MUFU.EX2 R67, R2 ;  /* 0x0000000200437308 */ /* 0x0005e40000000800 */
[----:B--2---:R-:W-:Y:S02]  /*ed50*/  FSEL R2, R234, RZ, P3 ;  /* 0x000000ffea027208 */ /* 0x004fe40001800000 */
[----:B------:R-:W-:-:S03]  /*ed60*/  FSETP.NEU.FTZ.AND P3, PT, R11, -INF , PT ;  /* 0xff8000000b00780b */ /* 0x000fc60003f7d000 */
[----:B------:R-:W-:Y:S01]  /*ed70*/  FADD.FTZ R2, R133, -R2 ;  /* 0x8000000285027221 */ /* 0x000fe20000010000 */
[----:B------:R-:W-:-:S03]  /*ed80*/  FSEL R4, R11, RZ, P3 ;  /* 0x000000ff0b047208 */ /* 0x000fc60001800000 */
[----:B------:R-:W-:Y:S01]  /*ed90*/  FMUL.FTZ R0, R2, UR10 ;  /* 0x0000000a02007c20 */ /* 0x000fe20008410000 */
[----:B------:R-:W-:Y:S01]  /*eda0*/  FMUL.FTZ R2, R11, UR10 ;  /* 0x0000000a0b027c20 */ /* 0x000fe20008410000 */
[----:B------:R-:W-:-:S04]  /*edb0*/  FADD.FTZ R4, R132, -R4 ;  /* 0x8000000484047221 */ /* 0x000fc80000010000 */
[----:B------:R-:W-:Y:S01]  /*edc0*/  FSEL R2, R2, RZ, P3 ;  /* 0x000000ff02027208 */ /* 0x000fe20001800000 */
[----:B------:R-:W-:Y:S01]  /*edd0*/  FMUL.FTZ R4, R4, UR10 ;  /* 0x0000000a04047c20 */ /* 0x000fe20008410000 */
[----:B------:R-:W2:Y:S03]  /*ede0*/  MUFU.EX2 R0, R0 ;  /* 0x0000000000007308 */ /* 0x000ea60000000800 */
[----:B------:R-:W-:-:S05]  /*edf0*/  FFMA.FTZ R5, R24, UR10, -R2 ;  /* 0x0000000a18057c23 */ /* 0x000fca0008010802 */
[----:B------:R4:W-:Y:S08]  /*ee00*/  MUFU.EX2 R6, R5 ;  /* 0x0000000500067308 */ /* 0x0009f00000000800 */
[----:B------:R-:W1:Y:S01]  /*ee10*/  MUFU.EX2 R4, R4 ;  /* 0x0000000400047308 */ /* 0x000e620000000800 */
[-C--:B--2---:R-:W-:Y:S01]  /*ee20*/  FMUL.FTZ R204, R204, R0.reuse ;  /* 0x00000000cccc7220 */ /* 0x084fe20000410000 */
[-C--:B------:R-:W-:Y:S01]  /*ee30*/  FMUL.FTZ R205, R205, R0.reuse ;  /* 0x00000000cdcd7220 */ /* 0x080fe20000410000 */
[-C--:B------:R-:W-:Y:S01]  /*ee40*/  FMUL.FTZ R200, R200, R0.reuse ;  /* 0x00000000c8c87220 */ /* 0x080fe20000410000 */
[-C--:B------:R-:W-:Y:S01]  /*ee50*/  FMUL.FTZ R201, R201, R0.reuse ;  /* 0x00000000c9c97220 */ /* 0x080fe20000410000 */
[-C--:B------:R-:W-:Y:S01]  /*ee60*/  FMUL.FTZ R196, R196, R0.reuse ;  /* 0x00000000c4c47220 */ /* 0x080fe20000410000 */
[-C--:B------:R-:W-:Y:S01]  /*ee70*/  FMUL.FTZ R197, R197, R0.reuse ;  /* 0x00000000c5c57220 */ /* 0x080fe20000410000 */
[-C--:B------:R-:W-:Y:S01]  /*ee80*/  FMUL.FTZ R192, R192, R0.reuse ;  /* 0x00000000c0c07220 */ /* 0x080fe20000410000 */
[-C--:B------:R-:W-:Y:S01]  /*ee90*/  FMUL.FTZ R193, R193, R0.reuse ;  /* 0x00000000c1c17220 */ /* 0x080fe20000410000 */
[----:B----4-:R-:W-:Y:S01]  /*eea0*/  FSEL R5, R231, RZ, P5 ;  /* 0x000000ffe7057208 */ /* 0x010fe20002800000 */
[-C--:B------:R-:W-:Y:S01]  /*eeb0*/  FMUL.FTZ R188, R188, R0.reuse ;  /* 0x00000000bcbc7220 */ /* 0x080fe20000410000 */
[-C--:B------:R-:W-:Y:S01]  /*eec0*/  FMUL.FTZ R189, R189, R0.reuse ;  /* 0x00000000bdbd7220 */ /* 0x080fe20000410000 */
[-C--:B------:R-:W-:Y:S01]  /*eed0*/  FMUL.FTZ R184, R184, R0.reuse ;  /* 0x00000000b8b87220 */ /* 0x080fe20000410000 */
[-C--:B------:R-:W-:Y:S01]  /*eee0*/  FMUL.FTZ R185, R185, R0.reuse ;  /* 0x00000000b9b97220 */ /* 0x080fe20000410000 */
[----:B------:R-:W-:Y:S01]  /*eef0*/  FADD.FTZ R5, R135, -R5 ;  /* 0x8000000587057221 */ /* 0x000fe20000010000 */
[-C--:B------:R-:W-:Y:S01]  /*ef00*/  FFMA.FTZ R135, R25, R0.reuse, R7 ;  /* 0x0000000019877223 */ /* 0x080fe20000010007 */
[-C--:B------:R-:W-:Y:S01]  /*ef10*/  FMUL.FTZ R180, R180, R0.reuse ;  /* 0x00000000b4b47220 */ /* 0x080fe20000410000 */
[-C--:B------:R-:W-:Y:S01]  /*ef20*/  FMUL.FTZ R181, R181, R0.reuse ;  /* 0x00000000b5b57220 */ /* 0x080fe20000410000 */
[-C--:B------:R-:W-:Y:S01]  /*ef30*/  FMUL.FTZ R176, R176, R0.reuse ;  /* 0x00000000b0b07220 */ /* 0x080fe20000410000 */
[-C--:B------:R-:W-:Y:S01]  /*ef40*/  FMUL.FTZ R177, R177, R0.reuse ;  /* 0x00000000b1b17220 */ /* 0x080fe20000410000 */
[-C--:B-----5:R-:W-:Y:S01]  /*ef50*/  FMUL.FTZ R72, R72, R0.reuse ;  /* 0x0000000048487220 */ /* 0x0a0fe20000410000 */
        /* <DEDUP_REMOVED lines=15> */
[----:B------:R-:W-:Y:S01]  /*f050*/  FMUL.FTZ R0, R5, UR10 ;  /* 0x0000000a05007c20 */ /* 0x000fe20008410000 */
[----:B------:R-:W-:-:S02]  /*f060*/  IMAD.MOV.U32 R109, RZ, RZ, R27 ;  /* 0x000000ffff6d7224 */ /* 0x000fc400078e001b */
[--C-:B------:R-:W-:Y:S01]  /*f070*/  FFMA.FTZ R5, R26, UR10, -R3.reuse ;  /* 0x0000000a1a057c23 */ /* 0x100fe20008010803 */
[-C--:B-1----:R-:W-:Y:S01]  /*f080*/  FMUL.FTZ R206, R206, R4.reuse ;  /* 0x00000004cece7220 */ /* 0x082fe20000410000 */
        /* <DEDUP_REMOVED lines=31> */
[----:B---3--:R-:W-:Y:S01]  /*f280*/  FFMA.FTZ R229, R233, R4, R6 ;  /* 0x00000004e9e57223 */ /* 0x008fe20000010006 */
[----:B------:R-:W-:-:S04]  /*f290*/  FFMA.FTZ R4, R42, UR10, -R3 ;  /* 0x0000000a2a047c23 */ /* 0x000fc80008010803 */
[----:B------:R1:W-:Y:S02]  /*f2a0*/  MUFU.EX2 R111, R4 ;  /* 0x00000004006f7308 */ /* 0x0003e40000000800 */
[----:B-1----:R-:W-:Y:S01]  /*f2b0*/  FFMA.FTZ R4, R40, UR10, -R3 ;  /* 0x0000000a28047c23 */ /* 0x002fe20008010803 */
[----:B------:R-:W-:Y:S02]  /*f2c0*/  IMAD.MOV.U32 R40, RZ, RZ, R10 ;  /* 0x000000ffff287224 */ /* 0x000fe400078e000a */
[----:B------:R-:W2:Y:S03]  /*f2d0*/  LDL.LU R10, [R1+0x24] ;  /* 0x00002400010a7983 */ /* 0x000ea60000300800 */
[----:B------:R-:W1:Y:S08]  /*f2e0*/  MUFU.EX2 R0, R0 ;  /* 0x0000000000007308 */ /* 0x000e700000000800 */
[----:B------:R3:W-:Y:S01]  /*f2f0*/  MUFU.EX2 R233, R5 ;  /* 0x0000000500e97308 */ /* 0x0007e20000000800 */
[----:B-1----:R-:W-:-:S07]  /*f300*/  FFMA.FTZ R133, R19, R0, R8 ;  /* 0x0000000013857223 */ /* 0x002fce0000010008 */
[----:B------:R1:W-:Y:S01]  /*f310*/  MUFU.EX2 R22, R4 ;  /* 0x0000000400167308 */ /* 0x0003e20000000800 */
[----:B------:R-:W4:Y:S01]  /*f320*/  LDSM.16.MT88.4 R16, [R225+0xc000] ;  /* 0x00c00000e110783b */ /* 0x000f220000004200 */
[----:B---3--:R-:W-:Y:S02]  /*f330*/  FSEL R5, R109, RZ, P4 ;  /* 0x000000ff6d057208 */ /* 0x008fe40002000000 */
[----:B------:R-:W-:-:S03]  /*f340*/  MOV R123, R232 ;  /* 0x000000e8007b7202 */ /* 0x000fc60000000f00 */
[----:B------:R-:W-:Y:S01]  /*f350*/  FADD.FTZ R5, R134, -R5 ;  /* 0x8000000586057221 */ /* 0x000fe20000010000 */
[----:B-1----:R-:W-:-:S04]  /*f360*/  FFMA.FTZ R4, R44, UR10, -R2 ;  /* 0x0000000a2c047c23 */ /* 0x002fc80008010802 */
[----:B------:R1:W3:Y:S01]  /*f370*/  MUFU.EX2 R107, R4 ;  /* 0x00000004006b7308 */ /* 0x0002e20000000800 */
[----:B------:R-:W-:Y:S01]  /*f380*/  FMUL.FTZ R5, R5, UR10 ;  /* 0x0000000a05057c20 */ /* 0x000fe20008410000 */
        /* <DEDUP_REMOVED lines=9> */
[----:B-1----:R-:W-:Y:S01]  /*f420*/  FFMA.FTZ R4, R43, UR10, -R2 ;  /* 0x0000000a2b047c23 */ /* 0x002fe20008010802 */
[----:B------:R-:W-:-:S03]  /*f430*/  FMUL.FTZ R157, R157, R0 ;  /* 0x000000009d9d7220 */ /* 0x000fc60000410000 */
[----:B------:R1:W-:Y:S01]  /*f440*/  MUFU.EX2 R232, R4 ;  /* 0x0000000400e87308 */ /* 0x0003e20000000800 */
        /* <DEDUP_REMOVED lines=16> */
[-C--:B------:R-:W-:Y:S01]  /*f550*/  FMUL.FTZ R101, R101, R0.reuse ;  /* 0x0000000065657220 */ /* 0x080fe20000410000 */
[-C--:B------:R-:W-:Y:S01]  /*f560*/  FMUL.FTZ R112, R112, R0.reuse ;  /* 0x0000000070707220 */ /* 0x080fe20000410000 */
[-C--:B------:R-:W-:Y:S01]  /*f570*/  FMUL.FTZ R113, R113, R0.reuse ;  /* 0x0000000071717220 */ /* 0x080fe20000410000 */
[-C--:B------:R-:W-:Y:S01]  /*f580*/  FMUL.FTZ R116, R116, R0.reuse ;  /* 0x0000000074747220 */ /* 0x080fe20000410000 */
[-C--:B------:R-:W-:Y:S01]  /*f590*/  FMUL.FTZ R117, R117, R0.reuse ;  /* 0x0000000075757220 */ /* 0x080fe20000410000 */
[-C--:B------:R-:W-:Y:S01]  /*f5a0*/  FMUL.FTZ R128, R128, R0.reuse ;  /* 0x0000000080807220 */ /* 0x080fe20000410000 */
[----:B------:R-:W-:Y:S01]  /*f5b0*/  FMUL.FTZ R129, R129, R0 ;  /* 0x0000000081817220 */ /* 0x000fe20000410000 */
[----:B------:R-:W-:Y:S01]  /*f5c0*/  MOV R134, R230 ;  /* 0x000000e600867202 */ /* 0x000fe20000000f00 */
[----:B------:R3:W1:Y:S08]  /*f5d0*/  MUFU.EX2 R0, R5 ;  /* 0x0000000500007308 */ /* 0x0006700000000800 */
[----:B------:R4:W4:Y:S01]  /*f5e0*/  MUFU.EX2 R230, R4 ;  /* 0x0000000400e67308 */ /* 0x0009220000000800 */
[----:B------:R-:W-:-:S02]  /*f5f0*/  MOV R41, R67 ;  /* 0x0000004300297202 */ /* 0x000fc40000000f00 */
[----:B------:R-:W-:Y:S02]  /*f600*/  MOV R105, R11 ;  /* 0x0000000b00697202 */ /* 0x000fe40000000f00 */
[----:B------:R-:W-:Y:S02]  /*f610*/  F2FP.F16.F32.PACK_AB R8, R40, R8 ;  /* 0x000000082808723e */ /* 0x000fe400000000ff */
[----:B------:R-:W-:Y:S02]  /*f620*/  F2FP.F16.F32.PACK_AB R11, R134, R41 ;  /* 0x00000029860b723e */ /* 0x000fe400000000ff */
[----:B---3--:R-:W-:Y:S01]  /*f630*/  F2FP.F16.F32.PACK_AB R5, R107, R6 ;  /* 0x000000066b05723e */ /* 0x008fe200000000ff */
[-C--:B-1----:R-:W-:Y:S01]  /*f640*/  FMUL.FTZ R174, R174, R0.reuse ;  /* 0x00000000aeae7220 */ /* 0x082fe20000410000 */
[-C--:B------:R-:W-:Y:S01]  /*f650*/  FMUL.FTZ R175, R175, R0.reuse ;  /* 0x00000000afaf7220 */ /* 0x080fe20000410000 */
[----:B------:R-:W-:Y:S01]  /*f660*/  F2FP.F16.F32.PACK_AB R6, R22, R111 ;  /* 0x0000006f1606723e */ /* 0x000fe200000000ff */
[-C--:B------:R-:W-:Y:S01]  /*f670*/  FMUL.FTZ R170, R170, R0.reuse ;  /* 0x00000000aaaa7220 */ /* 0x080fe20000410000 */
[----:B------:R-:W-:Y:S01]  /*f680*/  FMUL.FTZ R171, R171, R0 ;  /* 0x00000000abab7220 */ /* 0x000fe20000410000 */
[----:B----4-:R-:W-:-:S02]  /*f690*/  F2FP.F16.F32.PACK_AB R4, R233, R7 ;  /* 0x00000007e904723e */ /* 0x010fc400000000ff */
[----:B------:R-:W-:Y:S01]  /*f6a0*/  F2FP.F16.F32.PACK_AB R7, R230, R232 ;  /* 0x000000e8e607723e */ /* 0x000fe200000000ff */
[----:B------:R-:W-:Y:S01]  /*f6b0*/  IMAD.MOV.U32 R104, RZ, RZ, R59 ;  /* 0x000000ffff687224 */ /* 0x000fe200078e003b */
[----:B------:R-:W-:Y:S01]  /*f6c0*/  MOV R15, R57 ;  /* 0x00000039000f7202 */ /* 0x000fe20000000f00 */
[----:B------:R-:W-:Y:S01]  /*f6d0*/  IMAD.MOV.U32 R20, RZ, RZ, R56 ;  /* 0x000000ffff147224 */ /* 0x000fe200078e0038 */
[----:B------:R-:W-:-:S03]  /*f6e0*/  MOV R23, R58 ;  /* 0x0000003a00177202 */ /* 0x000fc60000000f00 */
[C---:B------:R-:W-:Y:S06]  /*f6f0*/  HMMA.16816.F32 R204, R4.reuse, R16, R204 ;  /* 0x0000001004cc723c */ /* 0x040fec00000018cc */
[----:B------:R-:W-:Y:S01]  /*f700*/  HMMA.16816.F32 R200, R4, R18, R200 ;  /* 0x0000001204c8723c */ /* 0x000fe200000018c8 */
[----:B------:R-:W-:Y:S01]  /*f710*/  MOV R108, R64 ;  /* 0x00000040006c7202 */ /* 0x000fe20000000f00 */
[----:B------:R-:W-:Y:S02]  /*f720*/  IMAD.MOV.U32 R120, RZ, RZ, R65 ;  /* 0x000000ffff787224 */ /* 0x000fe400078e0041 */
[-C--:B------:R-:W-:Y:S01]  /*f730*/  FMUL.FTZ R166, R166, R0.reuse ;  /* 0x00000000a6a67220 */ /* 0x080fe20000410000 */
[-C--:B------:R-:W-:Y:S01]  /*f740*/  FMUL.FTZ R167, R167, R0.reuse ;  /* 0x00000000a7a77220 */ /* 0x080fe20000410000 */
        /* <DEDUP_REMOVED lines=10> */
[-C--:B------:R-:W-:Y:S01]  /*f7f0*/  FMUL.FTZ R158, R158, R0.reuse ;  /* 0x000000009e9e7220 */ /* 0x080fe20000410000 */
[-C--:B------:R-:W-:Y:S01]  /*f800*/  FMUL.FTZ R159, R159, R0.reuse ;  /* 0x000000009f9f7220 */ /* 0x080fe20000410000 */
[-C--:B------:R-:W-:Y:S01]  /*f810*/  FMUL.FTZ R154, R154, R0.reuse ;  /* 0x000000009a9a7220 */ /* 0x080fe20000410000 */
[----:B------:R-:W-:Y:S01]  /*f820*/  FMUL.FTZ R155, R155, R0 ;  /* 0x000000009b9b7220 */ /* 0x000fe20000410000 */
[----:B------:R-:W-:Y:S01]  /*f830*/  IMAD.MOV.U32 R42, RZ, RZ, R20 ;  /* 0x000000ffff2a7224 */ /* 0x000fe200078e0014 */
[----:B------:R-:W-:Y:S01]  /*f840*/  MOV R106, R50 ;  /* 0x00000032006a7202 */ /* 0x000fe20000000f00 */
[----:B------:R-:W-:-:S02]  /*f850*/  IMAD.MOV.U32 R122, RZ, RZ, R51 ;  /* 0x000000ffff7a7224 */ /* 0x000fc400078e0033 */
[----:B------:R-:W-:Y:S02]  /*f860*/  IMAD.MOV.U32 R20, RZ, RZ, R48 ;  /* 0x000000ffff147224 */ /* 0x000fe400078e0030 */
[-C--:B------:R-:W-:Y:S01]  /*f870*/  FMUL.FTZ R150, R150, R0.reuse ;  /* 0x0000000096967220 */ /* 0x080fe20000410000 */
[-C--:B------:R-:W-:Y:S01]  /*f880*/  FMUL.FTZ R151, R151, R0.reuse ;  /* 0x0000000097977220 */ /* 0x080fe20000410000 */
[-C--:B------:R-:W-:Y:S01]  /*f890*/  FMUL.FTZ R146, R146, R0.reuse ;  /* 0x0000000092927220 */ /* 0x080fe20000410000 */
[-C--:B------:R-:W-:Y:S01]  /*f8a0*/  FMUL.FTZ R147, R147, R0.reuse ;  /* 0x0000000093937220 */ /* 0x080fe20000410000 */
[----:B--2---:R-:W-:Y:S01]  /*f8b0*/  FFMA.FTZ R132, R10, R0, R9 ;  /* 0x000000000a847223 */ /* 0x004fe20000010009 */
[----:B------:R-:W-:Y:S02]  /*f8c0*/  F2FP.F16.F32.PACK_AB R9, R21, R9 ;  /* 0x000000091509723e */ /* 0x000fe400000000ff */
[----:B------:R-:W-:-:S07]  /*f8d0*/  F2FP.F16.F32.PACK_AB R10, R224, R123 ;  /* 0x0000007be00a723e */ /* 0x000fce00000000ff */
[C---:B------:R-:W-:Y:S06]  /*f8e0*/  HMMA.16816.F32 R172, R8.reuse, R16, R172 ;  /* 0x0000001008ac723c */ /* 0x040fec00000018ac */
[----:B------:R-:W-:Y:S01]  /*f8f0*/  HMMA.16816.F32 R56, R8, R18, R168 ;  /* 0x000000120838723c */ /* 0x000fe200000018a8 */
[----:B------:R-:W1:Y:S06]  /*f900*/  LDSM.16.MT88.4 R16, [R226+0xc000] ;  /* 0x00c00000e210783b */ /* 0x000e6c0000004200 */
        /* <DEDUP_REMOVED lines=8> */
[----:B------:R-:W-:Y:S01]  /*f990*/  HMMA.16816.F32 R52, R8, R18, R160 ;  /* 0x000000120834723c */ /* 0x000fe200000018a0 */
[----:B------:R-:W1:Y:S01]  /*f9a0*/  LDSM.16.MT88.4 R16, [R228+0xc000] ;  /* 0x00c00000e410783b */ /* 0x000e620000004200 */
[----:B------:R-:W-:-:S02]  /*f9b0*/  MOV R199, R121 ;  /* 0x0000007900c77202 */ /* 0x000fc40000000f00 */
[----:B------:R-:W-:-:S03]  /*f9c0*/  MOV R121, R49 ;  /* 0x0000003100797202 */ /* 0x000fc60000000f00 */
        /* <DEDUP_REMOVED lines=10> */
[----:B------:R-:W-:Y:S01]  /*fa70*/  MOV R190, R171 ;  /* 0x000000ab00be7202 */ /* 0x000fe20000000f00 */
[----:B------:R-:W-:Y:S01]  /*fa80*/  IMAD.MOV.U32 R171, RZ, RZ, R42 ;  /* 0x000000ffffab7224 */ /* 0x000fe200078e002a */
[-C--:B-1----:R-:W-:Y:S06]  /*fa90*/  HMMA.16816.F32 R148, R8, R16.reuse, R148 ;  /* 0x000000100894723c */ /* 0x082fec0000001894 */
[C---:B------:R-:W-:Y:S06]  /*faa0*/  HMMA.16816.F32 R180, R4.reuse, R16, R180 ;  /* 0x0000001004b4723c */ /* 0x040fec00000018b4 */
[-C--:B------:R-:W-:Y:S06]  /*fab0*/  HMMA.16816.F32 R176, R4, R18.reuse, R176 ;  /* 0x0000001204b0723c */ /* 0x080fec00000018b0 */
[----:B------:R-:W-:Y:S01]  /*fac0*/  HMMA.16816.F32 R144, R8, R18, R144 ;  /* 0x000000120890723c */ /* 0x000fe20000001890 */
[----:B------:R-:W1:Y:S01]  /*fad0*/  LDSM.16.MT88.4 R16, [R225+0xe000] ;  /* 0x00e00000e110783b */ /* 0x000e620000004200 */
[----:B------:R-:W-:Y:S01]  /*fae0*/  MOV R168, R40 ;  /* 0x0000002800a87202 */ /* 0x000fe20000000f00 */
[----:B------:R-:W-:Y:S01]  /*faf0*/  IMAD.MOV.U32 R189, RZ, RZ, R122 ;  /* 0x000000ffffbd7224 */ /* 0x000fe200078e007a */
[----:B------:R-:W-:Y:S01]  /*fb00*/  MOV R42, R126 ;  /* 0x0000007e002a7202 */ /* 0x000fe20000000f00 */
[-C--:B------:R-:W-:Y:S01]  /*fb10*/  FMUL.FTZ R82, R82, R0.reuse ;  /* 0x0000000052527220 */ /* 0x080fe20000410000 */
[----:B------:R-:W-:Y:S01]  /*fb20*/  MOV R40, R127 ;  /* 0x0000007f00287202 */ /* 0x000fe20000000f00 */
[----:B------:R-:W-:Y:S01]  /*fb30*/  FMUL.FTZ R83, R83, R0 ;  /* 0x0000000053537220 */ /* 0x000fe20000410000 */
        /* <DEDUP_REMOVED lines=14> */
[----:B------:R-:W-:Y:S01]  /*fc20*/  MOV R69, R122 ;  /* 0x0000007a00457202 */ /* 0x000fe20000000f00 */
[----:B------:R-:W-:Y:S01]  /*fc30*/  IMAD.MOV.U32 R42, RZ, RZ, R120 ;  /* 0x000000ffff2a7224 */ /* 0x000fe200078e0078 */
[----:B------:R-:W-:-:S02]  /*fc40*/  MOV R40, R121 ;  /* 0x0000007900287202 */ /* 0x000fc40000000f00 */
[----:B------:R-:W-:Y:S01]  /*fc50*/  HMMA.16816.F32 R120, R4, R16, R72 ;  /* 0x000000100478723c */ /* 0x000fe20000001848 */
[----:B------:R-:W-:-:S06]  /*fc60*/  MOV R68, R110 ;  /* 0x0000006e00447202 */ /* 0x000fcc0000000f00 */
[----:B------:R-:W-:Y:S02]  /*fc70*/  MOV R74, R108 ;  /* 0x0000006c004a7202 */ /* 0x000fe40000000f00 */
[----:B------:R-:W-:Y:S01]  /*fc80*/  MOV R72, R23 ;  /* 0x0000001700487202 */ /* 0x000fe20000000f00 */
[-C--:B------:R-:W-:Y:S06]  /*fc90*/  HMMA.16816.F32 R108, R4, R18.reuse, R76 ;  /* 0x00000012046c723c */ /* 0x080fec000000184c */
[----:B------:R-:W-:Y:S01]  /*fca0*/  HMMA.16816.F32 R20, R8, R18, R80 ;  /* 0x000000120814723c */ /* 0x000fe20000001850 */
[----:B------:R-:W1:Y:S01]  /*fcb0*/  LDSM.16.MT88.4 R16, [R226+0xe000] ;  /* 0x00e00000e210783b */ /* 0x000e620000004200 */
[-C--:B------:R-:W-:Y:S01]  /*fcc0*/  FMUL.FTZ R86, R86, R0.reuse ;  /* 0x0000000056567220 */ /* 0x080fe20000410000 */
[-C--:B------:R-:W-:Y:S01]  /*fcd0*/  FMUL.FTZ R87, R87, R0.reuse ;  /* 0x0000000057577220 */ /* 0x080fe20000410000 */
[-C--:B------:R-:W-:Y:S01]  /*fce0*/  FMUL.FTZ R98, R98, R0.reuse ;  /* 0x0000000062627220 */ /* 0x080fe20000410000 */
[----:B------:R-:W-:Y:S01]  /*fcf0*/  FMUL.FTZ R99, R99, R0 ;  /* 0x0000000063637220 */ /* 0x000fe20000410000 */
[----:B------:R-:W-:Y:S01]  /*fd00*/  MOV R198, R107 ;  /* 0x0000006b00c67202 */ /* 0x000fe20000000f00 */
[----:B------:R-:W-:Y:S01]  /*fd10*/  IMAD.MOV.U32 R73, RZ, RZ, R104 ;  /* 0x000000ffff497224 */ /* 0x000fe200078e0068 */
[----:B------:R-:W-:-:S02]  /*fd20*/  MOV R75, R106 ;  /* 0x0000006a004b7202 */ /* 0x000fc40000000f00 */
[----:B------:R-:W-:Y:S01]  /*fd30*/  MOV R196, R105 ;  /* 0x0000006900c47202 */ /* 0x000fe20000000f00 */
        /* <DEDUP_REMOVED lines=13> */
[-C--:B-1----:R-:W-:Y:S06]  /*fe10*/  HMMA.16816.F32 R100, R8, R16.reuse, R100 ;  /* 0x000000100864723c */ /* 0x082fec0000001864 */
[C---:B------:R-:W-:Y:S06]  /*fe20*/  HMMA.16816.F32 R88, R4.reuse, R16, R24 ;  /* 0x000000100458723c */ /* 0x040fec0000001818 */
[-C--:B------:R-:W-:Y:S06]  /*fe30*/  HMMA.16816.F32 R84, R4, R18.reuse, R28 ;  /* 0x000000120454723c */ /* 0x080fec000000181c */
[----:B------:R-:W-:Y:S01]  /*fe40*/  HMMA.16816.F32 R112, R8, R18, R112 ;  /* 0x000000120870723c */ /* 0x000fe20000001870 */
[----:B------:R-:W1:Y:S01]  /*fe50*/  LDSM.16.MT88.4 R16, [R227+0xe000] ;  /* 0x00e00000e310783b */ /* 0x000e620000004200 */
[----:B------:R-:W-:Y:S01]  /*fe60*/  IMAD.MOV.U32 R27, RZ, RZ, R42 ;  /* 0x000000ffff1b7224 */ /* 0x000fe200078e002a */
[----:B------:R-:W-:-:S04]  /*fe70*/  MOV R26, R40 ;  /* 0x00000028001a7202 */ /* 0x000fc80000000f00 */
[----:B------:R-:W-:Y:S01]  /*fe80*/  MOV R25, R27 ;  /* 0x0000001b00197202 */ /* 0x000fe20000000f00 */
[----:B------:R-:W-:Y:S01]  /*fe90*/  IMAD.MOV.U32 R27, RZ, RZ, R73 ;  /* 0x000000ffff1b7224 */ /* 0x000fe200078e0049 */
[----:B------:R-:W-:Y:S02]  /*fea0*/  MOV R73, R75 ;  /* 0x0000004b00497202 */ /* 0x000fe40000000f00 */
[----:B------:R-:W-:Y:S01]  /*feb0*/  MOV R75, R69 ;  /* 0x00000045004b7202 */ /* 0x000fe20000000f00 */
[----:B------:R-:W-:Y:S02]  /*fec0*/  IMAD.MOV.U32 R69, RZ, RZ, R71 ;  /* 0x000000ffff457224 */ /* 0x000fe400078e0047 */
[----:B------:R-:W-:Y:S01]  /*fed0*/  FFMA.FTZ R0, R26, UR10, -R13 ;  /* 0x0000000a1a007c23 */ /* 0x000fe2000801080d */
[----:B------:R-:W-:Y:S02]  /*fee0*/  MOV R71, R189 ;  /* 0x000000bd00477202 */ /* 0x000fe40000000f00 */
[----:B------:R-:W-:Y:S01]  /*fef0*/  MOV R189, R191 ;  /* 0x000000bf00bd7202 */ /* 0x000fe20000000f00 */
[----:B------:R-:W-:Y:S01]  /*ff00*/  IMAD.MOV.U32 R191, RZ, RZ, R161 ;  /* 0x000000ffffbf7224 */ /* 0x000fe200078e00a1 */
[----:B------:R-:W-:-:S02]  /*ff10*/  MOV R26, R72 ;  /* 0x00000048001a7202 */ /* 0x000fc40000000f00 */
[----:B------:R-:W-:Y:S02]  /*ff20*/  MOV R161, R199 ;  /* 0x000000c700a17202 */ /* 0x000fe40000000f00 */
[----:B------:R-:W-:Y:S01]  /*ff30*/  MOV R72, R74 ;  /* 0x0000004a00487202 */ /* 0x000fe20000000f00 */
[----:B------:R2:W-:Y:S01]  /*ff40*/  MUFU.EX2 R199, R0 ;  /* 0x0000000000c77308 */ /* 0x0005e20000000800 */
[----:B------:R-:W-:Y:S01]  /*ff50*/  IMAD.MOV.U32 R74, RZ, RZ, R68 ;  /* 0x000000ffff4a7224 */ /* 0x000fe200078e0044 */
[----:B------:R-:W-:Y:S01]  /*ff60*/  MOV R192, R43 ;  /* 0x0000002b00c07202 */ /* 0x000fe20000000f00 */
[----:B------:R-:W-:Y:S01]  /*ff70*/  IMAD.MOV.U32 R163, RZ, RZ, R41 ;  /* 0x000000ffffa37224 */ /* 0x000fe200078e0029 */
[----:B------:R-:W-:Y:S02]  /*ff80*/  MOV R68, R70 ;  /* 0x0000004600447202 */ /* 0x000fe40000000f00 */
[----:B------:R-:W-:Y:S01]  /*ff90*/  MOV R70, R188 ;  /* 0x000000bc00467202 */ /* 0x000fe20000000f00 */
[----:B------:R-:W-:-:S02]  /*ffa0*/  IMAD.MOV.U32 R188, RZ, RZ, R190 ;  /* 0x000000ffffbc7224 */ /* 0x000fc400078e00be */
[----:B--2---:R-:W-:Y:S01]  /*ffb0*/  FFMA.FTZ R0, R25, UR10, -R13 ;  /* 0x0000000a19007c23 */ /* 0x004fe2000801080d */
[----:B------:R-:W-:Y:S01]  /*ffc0*/  MOV R25, R26 ;  /* 0x0000001a00197202 */ /* 0x000fe20000000f00 */
[----:B-1----:R-:W-:Y:S01]  /*ffd0*/  HMMA.16816.F32 R116, R8, R16, R116 ;  /* 0x000000100874723c */ /* 0x002fe20000001874 */
[----:B------:R-:W-:Y:S01]  /*ffe0*/  MOV R26, R27 ;  /* 0x0000001b001a7202 */ /* 0x000fe20000000f00 */
[----:B------:R-:W-:Y:S01]  /*fff0*/  IMAD.MOV.U32 R27, RZ, RZ, R72 ;  /* 0x000000ffff1b7224 */ /* 0x000fe200078e0048 */
[----:B------:R-:W-:-:S03]  /*10000*/  MOV R72, R73 ;  /* 0x0000004900487202 */ /* 0x000fc60000000f00 */
[----:B------:R-:W-:Y:S01]  /*10010*/  HMMA.16816.F32 R40, R8, R18, R128 ;  /* 0x000000120828723c */ /* 0x000fe20000001880 */
[----:B------:R1:W-:Y:S01]  /*10020*/  MUFU.EX2 R9, R0 ;  /* 0x0000000000097308 */ /* 0x0003e20000000800 */
[----:B------:R-:W-:Y:S01]  /*10030*/  MOV R73, R74 ;  /* 0x0000004a00497202 */ /* 0x000fe20000000f00 */
[----:B------:R-:W-:Y:S01]  /*10040*/  IMAD.MOV.U32 R74, RZ, RZ, R75 ;  /* 0x000000ffff4a7224 */ /* 0x000fe200078e004b */
[----:B------:R-:W-:Y:S02]  /*10050*/  MOV R75, R68 ;  /* 0x00000044004b7202 */ /* 0x000fe40000000f00 */
[----:B------:R-:W-:Y:S01]  /*10060*/  MOV R68, R69 ;  /* 0x0000004500447202 */ /* 0x000fe20000000f00 */
[----:B------:R-:W-:Y:S01]  /*10070*/  IMAD.MOV.U32 R69, RZ, RZ, R70 ;  /* 0x000000ffff457224 */ /* 0x000fe200078e0046 */
[----:B------:R-:W-:Y:S02]  /*10080*/  MOV R190, R160 ;  /* 0x000000a000be7202 */ /* 0x000fe40000000f00 */
[----:B------:R-:W-:-:S02]  /*10090*/  MOV R160, R162 ;  /* 0x000000a200a07202 */ /* 0x000fc40000000f00 */
[----:B------:R-:W-:Y:S01]  /*100a0*/  MOV R70, R71 ;  /* 0x0000004700467202 */ /* 0x000fe20000000f00 */
[----:B-1----:R-:W-:Y:S01]  /*100b0*/  FFMA.FTZ R0, R25, UR10, -R13 ;  /* 0x0000000a19007c23 */ /* 0x002fe2000801080d */
[----:B------:R-:W-:Y:S01]  /*100c0*/  MOV R25, R26 ;  /* 0x0000001a00197202 */ /* 0x000fe20000000f00 */
[----:B------:R-:W-:Y:S01]  /*100d0*/  IMAD.MOV.U32 R26, RZ, RZ, R27 ;  /* 0x000000ffff1a7224 */ /* 0x000fe200078e001b */
[----:B------:R-:W-:Y:S01]  /*100e0*/  MOV R27, R72 ;  /* 0x00000048001b7202 */ /* 0x000fe20000000f00 */
        /* <DEDUP_REMOVED lines=10> */
[C---:B------:R-:W-:Y:S01]  /*10190*/  HMMA.16816.F32 R80, R4.reuse, R16, R32 ;  /* 0x000000100450723c */ /* 0x040fe20000001820 */
[----:B------:R-:W-:Y:S01]  /*101a0*/  MOV R190, R191 ;  /* 0x000000bf00be7202 */ /* 0x000fe20000000f00 */
[----:B------:R-:W-:Y:S01]  /*101b0*/  IMAD.MOV.U32 R191, RZ, RZ, R160 ;  /* 0x000000ffffbf7224 */ /* 0x000fe200078e00a0 */
[----:B------:R-:W-:Y:S01]  /*101c0*/  MOV R69, R70 ;  /* 0x0000004600457202 */ /* 0x000fe20000000f00 */
[--C-:B------:R-:W-:Y:S01]  /*101d0*/  FFMA.FTZ R212, R212, UR10, -R13.reuse ;  /* 0x0000000ad4d47c23 */ /* 0x100fe2000801080d */
[----:B-1----:R-:W-:Y:S01]  /*101e0*/  FFMA.FTZ R0, R25, UR10, -R13 ;  /* 0x0000000a19007c23 */ /* 0x002fe2000801080d */
[----:B------:R-:W-:Y:S01]  /*101f0*/  MOV R25, R26 ;  /* 0x0000001a00197202 */ /* 0x000fe20000000f00 */
[----:B------:R-:W-:Y:S01]  /*10200*/  HMMA.16816.F32 R76, R4, R18, R36 ;  /* 0x00000012044c723c */ /* 0x000fe20000001824 */
        /* <DEDUP_REMOVED lines=8> */
[----:B------:R-:W-:Y:S01]  /*10290*/  MOV R73, R74 ;  /* 0x0000004a00497202 */ /* 0x000fe20000000f00 */
[----:B------:R-:W-:Y:S01]  /*102a0*/  IMAD.MOV.U32 R74, RZ, RZ, R75 ;  /* 0x000000ffff4a7224 */ /* 0x000fe200078e004b */
[----:B------:R-:W-:Y:S01]  /*102b0*/  MOV R161, R162 ;  /* 0x000000a200a17202 */ /* 0x000fe20000000f00 */
[----:B------:R-:W-:Y:S01]  /*102c0*/  IMAD.MOV.U32 R162, RZ, RZ, R193 ;  /* 0x000000ffffa27224 */ /* 0x000fe200078e00c1 */
[----:B------:R-:W-:Y:S01]  /*102d0*/  MOV R188, R189 ;  /* 0x000000bd00bc7202 */ /* 0x000fe20000000f00 */
[----:B------:R-:W-:Y:S01]  /*102e0*/  FFMA.FTZ R214, R214, UR10, -R3 ;  /* 0x0000000ad6d67c23 */ /* 0x000fe20008010803 */
[----:B------:R-:W-:Y:S01]  /*102f0*/  MOV R189, R190 ;  /* 0x000000be00bd7202 */ /* 0x000fe20000000f00 */
[----:B------:R-:W-:Y:S01]  /*10300*/  IMAD.MOV.U32 R190, RZ, RZ, R191 ;  /* 0x000000ffffbe7224 */ /* 0x000fe200078e00bf */
[----:B------:R-:W-:Y:S01]  /*10310*/  MOV R75, R68 ;  /* 0x00000044004b7202 */ /* 0x000fe20000000f00 */
[----:B------:R-:W-:Y:S01]  /*10320*/  FFMA.FTZ R210, R210, UR10, -R3 ;  /* 0x0000000ad2d27c23 */ /* 0x000fe20008010803 */
[----:B------:R-:W-:Y:S01]  /*10330*/  MOV R193, R234 ;  /* 0x000000ea00c17202 */ /* 0x000fe20000000f00 */
[----:B------:R-:W-:Y:S01]  /*10340*/  FFMA.FTZ R211, R211, UR10, -R2 ;  /* 0x0000000ad3d37c23 */ /* 0x000fe20008010802 */
[----:B------:R-:W-:Y:S01]  /*10350*/  MOV R68, R69 ;  /* 0x0000004500447202 */ /* 0x000fe20000000f00 */
[----:B------:R-:W-:Y:S01]  /*10360*/  IMAD.MOV.U32 R69, RZ, RZ, R70 ;  /* 0x000000ffff457224 */ /* 0x000fe200078e0046 */
[----:B------:R-:W-:Y:S01]  /*10370*/  MOV R191, R160 ;  /* 0x000000a000bf7202 */ /* 0x000fe20000000f00 */
[----:B------:R-:W-:Y:S01]  /*10380*/  FFMA.FTZ R209, R209, UR10, -R2 ;  /* 0x0000000ad1d17c23 */ /* 0x000fe20008010802 */
[----:B------:R-:W-:Y:S01]  /*10390*/  MOV R160, R161 ;  /* 0x000000a100a07202 */ /* 0x000fe20000000f00 */
[----:B------:R-:W-:Y:S01]  /*103a0*/  IMAD.MOV.U32 R161, RZ, RZ, R162 ;  /* 0x000000ffffa17224 */ /* 0x000fe200078e00a2 */
[----:B------:R-:W-:Y:S01]  /*103b0*/  MOV R70, R71 ;  /* 0x0000004700467202 */ /* 0x000fe20000000f00 */
[----:B------:R1:W5:Y:S01]  /*103c0*/  LDL.LU R235, [R1+0xac] ;  /* 0x0000ac0001eb7983 */ /* 0x0003620000300800 */
[----:B------:R-:W-:Y:S01]  /*103d0*/  MOV R71, R188 ;  /* 0x000000bc00477202 */ /* 0x000fe20000000f00 */
[----:B------:R-:W-:Y:S01]  /*103e0*/  IMAD.MOV.U32 R188, RZ, RZ, R189 ;  /* 0x000000ffffbc7224 */ /* 0x000fe200078e00bd */
[----:B------:R-:W-:-:S02]  /*103f0*/  MOV R162, R193 ;  /* 0x000000c100a27202 */ /* 0x000fc40000000f00 */
[----:B------:R-:W-:Y:S01]  /*10400*/  MOV R24, R26 ;  /* 0x0000001a00187202 */ /* 0x000fe20000000f00 */
[----:B------:R2:W-:Y:S01]  /*10410*/  MUFU.EX2 R11, R0 ;  /* 0x00000000000b7308 */ /* 0x0005e20000000800 */
[----:B------:R-:W-:Y:S01]  /*10420*/  MOV R193, R194 ;  /* 0x000000c200c17202 */ /* 0x000fe20000000f00 */
[----:B------:R-:W-:Y:S01]  /*10430*/  IMAD.MOV.U32 R194, RZ, RZ, R233 ;  /* 0x000000ffffc27224 */ /* 0x000fe200078e00e9 */
[----:B------:R-:W-:Y:S01]  /*10440*/  MOV R189, R190 ;  /* 0x000000be00bd7202 */ /* 0x000fe20000000f00 */
[----:B------:R-:W-:Y:S01]  /*10450*/  FFMA.FTZ R35, R219, UR10, -R13 ;  /* 0x0000000adb237c23 */ /* 0x000fe2000801080d */
[----:B------:R-:W-:Y:S01]  /*10460*/  MOV R190, R191 ;  /* 0x000000bf00be7202 */ /* 0x000fe20000000f00 */
[----:B------:R-:W-:Y:S01]  /*10470*/  IMAD.MOV.U32 R191, RZ, RZ, R160 ;  /* 0x000000ffffbf7224 */ /* 0x000fe200078e00a0 */
        /* <DEDUP_REMOVED lines=9> */
[----:B------:R-:W-:Y:S01]  /*10510*/  MUFU.EX2 R212, R212 ;  /* 0x000000d400d47308 */ /* 0x000fe20000000800 */
[----:B------:R-:W-:Y:S01]  /*10520*/  MOV R194, R195 ;  /* 0x000000c300c27202 */ /* 0x000fe20000000f00 */
[----:B------:R1:W5:Y:S01]  /*10530*/  LDL.LU R234, [R1+0xa8] ;  /* 0x0000a80001ea7983 */ /* 0x0003620000300800 */
[----:B------:R-:W-:Y:S01]  /*10540*/  MOV R70, R188 ;  /* 0x000000bc00467202 */ /* 0x000fe20000000f00 */
[----:B--2---:R-:W-:Y:S01]  /*10550*/  FFMA.FTZ R0, R25, UR10, -R12 ;  /* 0x0000000a19007c23 */ /* 0x004fe2000801080c */
[----:B------:R-:W-:Y:S01]  /*10560*/  MOV R188, R190 ;  /* 0x000000be00bc7202 */ /* 0x000fe20000000f00 */
[----:B------:R-:W-:Y:S01]  /*10570*/  IMAD.MOV.U32 R190, RZ, RZ, R160 ;  /* 0x000000ffffbe7224 */ /* 0x000fe200078e00a0 */
[----:B------:R-:W-:Y:S01]  /*10580*/  MOV R160, R162 ;  /* 0x000000a200a07202 */ /* 0x000fe20000000f00 */
[----:B------:R-:W-:Y:S01]  /*10590*/  IMAD.MOV.U32 R195, RZ, RZ, R232 ;  /* 0x000000ffffc37224 */ /* 0x000fe200078e00e8 */
[----:B------:R-:W-:Y:S01]  /*105a0*/  MOV R162, R194 ;  /* 0x000000c200a27202 */ /* 0x000fe20000000f00 */
[----:B------:R-:W-:Y:S01]  /*105b0*/  IMAD.MOV.U32 R194, RZ, RZ, R196 ;  /* 0x000000ffffc27224 */ /* 0x000fe200078e00c4 */
[----:B------:R-:W-:Y:S01]  /*105c0*/  MUFU.EX2 R213, R213 ;  /* 0x000000d500d57308 */ /* 0x000fe20000000800 */
[----:B------:R-:W-:Y:S01]  /*105d0*/  MOV R25, R27 ;  /* 0x0000001b00197202 */ /* 0x000fe20000000f00 */
[----:B------:R1:W5:Y:S06]  /*105e0*/  LDL.LU R233, [R1+0xa4] ;  /* 0x0000a40001e97983 */ /* 0x00036c0000300800 */
[----:B------:R2:W-:Y:S01]  /*105f0*/  MUFU.EX2 R196, R0 ;  /* 0x0000000000c47308 */ /* 0x0005e20000000800 */
[----:B------:R-:W-:Y:S01]  /*10600*/  MOV R27, R73 ;  /* 0x00000049001b7202 */ /* 0x000fe20000000f00 */
[----:B------:R-:W-:Y:S01]  /*10610*/  IMAD.MOV.U32 R73, RZ, RZ, R75 ;  /* 0x000000ffff497224 */ /* 0x000fe200078e004b */
[----:B------:R-:W-:Y:S01]  /*10620*/  MOV R75, R69 ;  /* 0x00000045004b7202 */ /* 0x000fe20000000f00 */
[----:B------:R1:W5:Y:S01]  /*10630*/  LDL.LU R232, [R1+0xa0] ;  /* 0x0000a00001e87983 */ /* 0x0003620000300800 */
[----:B------:R-:W-:Y:S01]  /*10640*/  MOV R69, R71 ;  /* 0x0000004700457202 */ /* 0x000fe20000000f00 */
[----:B------:R-:W-:Y:S01]  /*10650*/  IMAD.MOV.U32 R71, RZ, RZ, R189 ;  /* 0x000000ffff477224 */ /* 0x000fe200078e00bd */
[----:B------:R-:W-:Y:S01]  /*10660*/  MOV R31, R25 ;  /* 0x00000019001f7202 */ /* 0x000fe20000000f00 */
[----:B--2---:R-:W-:Y:S01]  /*10670*/  FFMA.FTZ R0, R24, UR10, -R12 ;  /* 0x0000000a18007c23 */ /* 0x004fe2000801080c */
        /* <DEDUP_REMOVED lines=17> */
[----:B------:R-:W-:Y:S01]  /*10790*/  MOV R75, R69 ;  /* 0x00000045004b7202 */ /* 0x000fe20000000f00 */
[----:B------:R-:W-:Y:S01]  /*107a0*/  IMAD.MOV.U32 R69, RZ, RZ, R71 ;  /* 0x000000ffff457224 */ /* 0x000fe200078e0047 */
[----:B------:R-:W-:Y:S02]  /*107b0*/  MOV R71, R189 ;  /* 0x000000bd00477202 */ /* 0x000fe40000000f00 */
[----:B------:R-:W-:-:S02]  /*107c0*/  MOV R189, R191 ;  /* 0x000000bf00bd7202 */ /* 0x000fc40000000f00 */
[----:B------:R-:W-:Y:S01]  /*107d0*/  MOV R30, R24 ;  /* 0x00000018001e7202 */ /* 0x000fe20000000f00 */
[----:B--2---:R-:W-:Y:S01]  /*107e0*/  FFMA.FTZ R0, R31, UR10, -R12 ;  /* 0x0000000a1f007c23 */ /* 0x004fe2000801080c */
        /* <DEDUP_REMOVED lines=24> */
[----:B--2---:R-:W-:Y:S01]  /*10970*/  FFMA.FTZ R0, R30, UR10, -R12 ;  /* 0x0000000a1e007c23 */ /* 0x004fe2000801080c */
[----:B------:R-:W-:Y:S01]  /*10980*/  MOV R30, R31 ;  /* 0x0000001f001e7202 */ /* 0x000fe20000000f00 */
[----:B------:R-:W-:Y:S01]  /*10990*/  MUFU.EX2 R208, R208 ;  /* 0x000000d000d07308 */ /* 0x000fe20000000800 */
[----:B------:R-:W-:Y:S01]  /*109a0*/  MOV R31, R24 ;  /* 0x00000018001f7202 */ /* 0x000fe20000000f00 */
[----:B------:R-:W-:Y:S01]  /*109b0*/  IMAD.MOV.U32 R24, RZ, RZ, R25 ;  /* 0x000000ffff187224 */ /* 0x000fe200078e0019 */
[----:B------:R-:W-:Y:S01]  /*109c0*/  MOV R25, R26 ;  /* 0x0000001a00197202 */ /* 0x000fe20000000f00 */
[----:B------:R1:W5:Y:S01]  /*109d0*/  LDL.LU R231, [R1+0x9c] ;  /* 0x00009c0001e77983 */ /* 0x0003620000300800 */
[----:B------:R-:W-:Y:S01]  /*109e0*/  MOV R26, R27 ;  /* 0x0000001b001a7202 */ /* 0x000fe20000000f00 */
[----:B------:R-:W-:Y:S01]  /*109f0*/  IMAD.MOV.U32 R27, RZ, RZ, R72 ;  /* 0x000000ffff1b7224 */ /* 0x000fe200078e0048 */
[----:B------:R-:W-:Y:S01]  /*10a00*/  MOV R68, R70 ;  /* 0x0000004600447202 */ /* 0x000fe20000000f00 */
[----:B------:R2:W3:Y:S01]  /*10a10*/  MUFU.EX2 R4, R0 ;  /* 0x0000000000047308 */ /* 0x0004e20000000800 */
[----:B------:R-:W-:-:S02]  /*10a20*/  MOV R70, R188 ;  /* 0x000000bc00467202 */ /* 0x000fc40000000f00 */
        /* <DEDUP_REMOVED lines=9> */
[----:B--2---:R-:W-:Y:S01]  /*10ac0*/  FFMA.FTZ R0, R30, UR10, -R3 ;  /* 0x0000000a1e007c23 */ /* 0x004fe20008010803 */
[----:B------:R-:W-:Y:S01]  /*10ad0*/  IMAD.MOV.U32 R30, RZ, RZ, R31 ;  /* 0x000000ffff1e7224 */ /* 0x000fe200078e001f */
[----:B------:R-:W-:-:S05]  /*10ae0*/  MOV R31, R24 ;  /* 0x00000018001f7202 */ /* 0x000fca0000000f00 */
[----:B------:R-:W-:Y:S01]  /*10af0*/  MUFU.EX2 R210, R210 ;  /* 0x000000d200d27308 */ /* 0x000fe20000000800 */
[----:B------:R-:W-:Y:S01]  /*10b00*/  MOV R24, R25 ;  /* 0x0000001900187202 */ /* 0x000fe20000000f00 */
[----:B------:R-:W-:Y:S01]  /*10b10*/  IMAD.MOV.U32 R25, RZ, RZ, R26 ;  /* 0x000000ffff197224 */ /* 0x000fe200078e001a */
[----:B------:R-:W-:Y:S01]  /*10b20*/  MOV R68, R69 ;  /* 0x0000004500447202 */ /* 0x000fe20000000f00 */
[----:B------:R-:W-:Y:S01]  /*10b30*/  IMAD.MOV.U32 R69, RZ, RZ, R70 ;  /* 0x000000ffff457224 */ /* 0x000fe200078e0046 */
[----:B------:R-:W-:Y:S01]  /*10b40*/  MOV R26, R27 ;  /* 0x0000001b001a7202 */ /* 0x000fe20000000f00 */
[----:B------:R1:W5:Y:S01]  /*10b50*/  LDL.LU R230, [R1+0x98] ;  /* 0x0000980001e67983 */ /* 0x0003620000300800 */
        /* <DEDUP_REMOVED lines=31> */
[----:B------:R-:W-:Y:S01]  /*10d50*/  IMAD.MOV.U32 R162, RZ, RZ, R193 ;  /* 0x000000ffffa27224 */ /* 0x000fe200078e00c1 */
[----:B------:R-:W-:-:S02]  /*10d60*/  MOV R193, R194 ;  /* 0x000000c200c17202 */ /* 0x000fc40000000f00 */
[----:B------:R-:W-:Y:S02]  /*10d70*/  MOV R194, R195 ;  /* 0x000000c300c27202 */ /* 0x000fe40000000f00 */
[----:B------:R2:W-:Y:S01]  /*10d80*/  MUFU.EX2 R195, R0 ;  /* 0x0000000000c37308 */ /* 0x0005e20000000800 */
        /* <DEDUP_REMOVED lines=8> */
[----:B--2---:R-:W-:Y:S01]  /*10e10*/  FFMA.FTZ R0, R30, UR10, -R3 ;  /* 0x0000000a1e007c23 */ /* 0x004fe20008010803 */
[----:B------:R-:W-:Y:S01]  /*10e20*/  MOV R30, R27 ;  /* 0x0000001b001e7202 */ /* 0x000fe20000000f00 */
[----:B------:R-:W-:-:S02]  /*10e30*/  IMAD.MOV.U32 R27, RZ, RZ, R75 ;  /* 0x000000ffff1b7224 */ /* 0x000fc400078e004b */
[----:B------:R2:W-:Y:S01]  /*10e40*/  MUFU.EX2 R194, R0 ;  /* 0x0000000000c27308 */ /* 0x0005e20000000800 */
        /* <DEDUP_REMOVED lines=11> */
[----:B--2---:R-:W-:Y:S01]  /*10f00*/  FFMA.FTZ R0, R171, UR10, -R3 ;  /* 0x0000000aab007c23 */ /* 0x004fe20008010803 */
[----:B------:R-:W-:Y:S01]  /*10f10*/  IMAD.MOV.U32 R161, RZ, RZ, R169 ;  /* 0x000000ffffa17224 */ /* 0x000fe200078e00a9 */
[----:B------:R-:W-:Y:S01]  /*10f20*/  MOV R33, R30 ;  /* 0x0000001e00217202 */ /* 0x000fe20000000f00 */
[----:B------:R-:W-:Y:S01]  /*10f30*/  MUFU.EX2 R37, R37 ;  /* 0x0000002500257308 */ /* 0x000fe20000000800 */
[----:B------:R-:W-:Y:S01]  /*10f40*/  MOV R24, R26 ;  /* 0x0000001a00187202 */ /* 0x000fe20000000f00 */
[----:B------:R-:W-:Y:S01]  /*10f50*/  IMAD.MOV.U32 R26, RZ, RZ, R72 ;  /* 0x000000ffff1a7224 */ /* 0x000fe200078e0048 */
[----:B------:R-:W-:Y:S01]  /*10f60*/  MOV R162, R170 ;  /* 0x000000aa00a27202 */ /* 0x000fe20000000f00 */
[----:B------:R1:W5:Y:S04]  /*10f70*/  LDL.LU R224, [R1+0x90] ;  /* 0x0000900001e07983 */ /* 0x0003680000300800 */
[----:B------:R2:W-:Y:S01]  /*10f80*/  MUFU.EX2 R193, R0 ;  /* 0x0000000000c17308 */ /* 0x0005e20000000800 */
[----:B------:R-:W-:-:S02]  /*10f90*/  MOV R72, R74 ;  /* 0x0000004a00487202 */ /* 0x000fc40000000f00 */
[----:B------:R-:W-:Y:S01]  /*10fa0*/  MOV R74, R68 ;  /* 0x00000044004a7202 */ /* 0x000fe20000000f00 */
[----:B------:R-:W-:Y:S01]  /*10fb0*/  IMAD.MOV.U32 R68, RZ, RZ, R70 ;  /* 0x000000ffff447224 */ /* 0x000fe200078e0046 */
[----:B------:R-:W-:Y:S02]  /*10fc0*/  MOV R70, R190 ;  /* 0x000000be00467202 */ /* 0x000fe40000000f00 */
[----:B------:R-:W-:Y:S01]  /*10fd0*/  MOV R190, R160 ;  /* 0x000000a000be7202 */ /* 0x000fe20000000f00 */
[----:B------:R-:W-:Y:S02]  /*10fe0*/  IMAD.MOV.U32 R160, RZ, RZ, R162 ;  /* 0x000000ffffa07224 */ /* 0x000fe400078e00a2 */
[----:B--2---:R-:W-:Y:S01]  /*10ff0*/  FFMA.FTZ R0, R25, UR10, -R3 ;  /* 0x0000000a19007c23 */ /* 0x004fe20008010803 */
        /* <DEDUP_REMOVED lines=8> */
[----:B------:R-:W-:Y:S01]  /*11080*/  FFMA.FTZ R163, R136, UR10, -R12 ;  /* 0x0000000a88a37c23 */ /* 0x000fe2000801080c */
[----:B------:R-:W-:Y:S01]  /*11090*/  MOV R162, R168 ;  /* 0x000000a800a27202 */ /* 0x000fe20000000f00 */
[----:B---3--:R-:W-:Y:S02]  /*110a0*/  IMAD.MOV.U32 R136, RZ, RZ, R4 ;  /* 0x000000ffff887224 */ /* 0x008fe400078e0004 */
[--C-:B------:R-:W-:Y:S01]  /*110b0*/  FFMA.FTZ R170, R143, UR10, -R13.reuse ;  /* 0x0000000a8faa7c23 */ /* 0x100fe2000801080d */
[--C-:B------:R-:W-:Y:S01]  /*110c0*/  FFMA.FTZ R169, R138, UR10, -R13.reuse ;  /* 0x0000000a8aa97c23 */ /* 0x100fe2000801080d */
[----:B------:R-:W-:Y:S01]  /*110d0*/  FFMA.FTZ R171, R14, UR10, -R13 ;  /* 0x0000000a0eab7c23 */ /* 0x000fe2000801080d */
[--C-:B------:R-:W-:Y:S01]  /*110e0*/  FFMA.FTZ R30, R221, UR10, -R12.reuse ;  /* 0x0000000add1e7c23 */ /* 0x100fe2000801080c */
[--C-:B------:R-:W-:Y:S01]  /*110f0*/  FFMA.FTZ R29, R216, UR10, -R12.reuse ;  /* 0x0000000ad81d7c23 */ /* 0x100fe2000801080c */
[----:B------:R-:W-:Y:S01]  /*11100*/  FFMA.FTZ R168, R139, UR10, -R12 ;  /* 0x0000000a8ba87c23 */ /* 0x000fe2000801080c */
[----:B------:R-:W-:-:S02]  /*11110*/  FFMA.FTZ R4, R15, UR10, -R2 ;  /* 0x0000000a0f047c23 */ /* 0x000fc40008010802 */
[----:B------:R-:W2:Y:S01]  /*11120*/  LDSM.16.MT88.4 R12, [R225+0xc800] ;  /* 0x00c80000e10c783b */ /* 0x000ea20000004200 */
[----:B------:R3:W4:Y:S01]  /*11130*/  MUFU.EX2 R8, R0 ;  /* 0x0000000000087308 */ /* 0x0007220000000800 */
[----:B------:R-:W-:Y:S01]  /*11140*/  MOV R6, R25 ;  /* 0x0000001900067202 */ /* 0x000fe20000000f00 */
[----:B------:R-:W-:Y:S01]  /*11150*/  IMAD.MOV.U32 R39, RZ, RZ, R73 ;  /* 0x000000ffff277224 */ /* 0x000fe200078e0049 */
[----:B------:R-:W-:Y:S01]  /*11160*/  MOV R5, R24 ;  /* 0x0000001800057202 */ /* 0x000fe20000000f00 */
[----:B------:R-:W-:Y:S01]  /*11170*/  IMAD.MOV.U32 R73, RZ, RZ, R68 ;  /* 0x000000ffff497224 */ /* 0x000fe200078e0044 */
[----:B------:R-:W-:Y:S01]  /*11180*/  MOV R7, R27 ;  /* 0x0000001b00077202 */ /* 0x000fe20000000f00 */
[----:B------:R-:W-:Y:S02]  /*11190*/  IMAD.MOV.U32 R68, RZ, RZ, R188 ;  /* 0x000000ffff447224 */ /* 0x000fe400078e00bc */
[----:B------:R-:W-:Y:S01]  /*111a0*/  FFMA.FTZ R27, R192, UR10, -R3 ;  /* 0x0000000ac01b7c23 */ /* 0x000fe20008010803 */
[----:B------:R-:W-:Y:S01]  /*111b0*/  IMAD.MOV.U32 R188, RZ, RZ, R160 ;  /* 0x000000ffffbc7224 */ /* 0x000fe200078e00a0 */
[----:B------:R-:W-:Y:S01]  /*111c0*/  MOV R160, R161 ;  /* 0x000000a100a07202 */ /* 0x000fe20000000f00 */
[----:B------:R-:W-:-:S02]  /*111d0*/  IMAD.MOV.U32 R24, RZ, RZ, R26 ;  /* 0x000000ffff187224 */ /* 0x000fc400078e001a */
[--C-:B------:R-:W-:Y:S01]  /*111e0*/  FFMA.FTZ R28, R28, UR10, -R3.reuse ;  /* 0x0000000a1c1c7c23 */ /* 0x100fe20008010803 */
[----:B---3--:R-:W-:Y:S01]  /*111f0*/  FFMA.FTZ R0, R33, UR10, -R2 ;  /* 0x0000000a21007c23 */ /* 0x008fe20008010802 */
[----:B------:R-:W-:Y:S02]  /*11200*/  MOV R33, R74 ;  /* 0x0000004a00217202 */ /* 0x000fe40000000f00 */
[----:B------:R-:W-:Y:S01]  /*11210*/  MOV R74, R69 ;  /* 0x00000045004a7202 */ /* 0x000fe20000000f00 */
[----:B------:R3:W-:Y:S01]  /*11220*/  MUFU.EX2 R192, R0 ;  /* 0x0000000000c07308 */ /* 0x0007e20000000800 */
[----:B------:R-:W-:Y:S01]  /*11230*/  MOV R69, R190 ;  /* 0x000000be00457202 */ /* 0x000fe20000000f00 */
[----:B------:R-:W-:Y:S02]  /*11240*/  IMAD.MOV.U32 R190, RZ, RZ, R162 ;  /* 0x000000ffffbe7224 */ /* 0x000fe400078e00a2 */
[--C-:B------:R-:W-:Y:S01]  /*11250*/  FFMA.FTZ R26, R222, UR10, -R3.reuse ;  /* 0x0000000ade1a7c23 */ /* 0x100fe20008010803 */
[--C-:B------:R-:W-:Y:S01]  /*11260*/  FFMA.FTZ R25, R218, UR10, -R3.reuse ;  /* 0x0000000ada197c23 */ /* 0x100fe20008010803 */
[--C-:B------:R-:W-:Y:S01]  /*11270*/  FFMA.FTZ R161, R142, UR10, -R3.reuse ;  /* 0x0000000a8ea17c23 */ /* 0x100fe20008010803 */
[----:B------:R-:W-:Y:S01]  /*11280*/  FFMA.FTZ R162, R137, UR10, -R3 ;  /* 0x0000000a89a27c23 */ /* 0x000fe20008010803 */
[----:B------:R-:W-:Y:S01]  /*11290*/  MOV R38, R72 ;  /* 0x0000004800267202 */ /* 0x000fe20000000f00 */
[----:B------:R-:W-:Y:S01]  /*112a0*/  FFMA.FTZ R3, R5, UR10, -R2 ;  /* 0x0000000a05037c23 */ /* 0x000fe20008010802 */
[----:B------:R-:W-:-:S02]  /*112b0*/  MOV R72, R75 ;  /* 0x0000004b00487202 */ /* 0x000fc40000000f00 */
[----:B------:R-:W-:Y:S01]  /*112c0*/  MOV R75, R70 ;  /* 0x00000046004b7202 */ /* 0x000fe20000000f00 */
[--C-:B---3--:R-:W-:Y:S01]  /*112d0*/  FFMA.FTZ R0, R6, UR10, -R2.reuse ;  /* 0x0000000a06007c23 */ /* 0x108fe20008010802 */
[----:B------:R-:W-:Y:S01]  /*112e0*/  MOV R70, R191 ;  /* 0x000000bf00467202 */ /* 0x000fe20000000f00 */
[----:B------:R-:W-:Y:S08]  /*112f0*/  MUFU.EX2 R216, R3 ;  /* 0x0000000300d87308 */ /* 0x000ff00000000800 */
[----:B------:R3:W1:Y:S08]  /*11300*/  MUFU.EX2 R191, R4 ;  /* 0x0000000400bf7308 */ /* 0x0006700000000800 */
[----:B------:R-:W2:Y:S01]  /*11310*/  MUFU.EX2 R0, R0 ;  /* 0x0000000000007308 */ /* 0x000ea20000000800 */
[----:B------:R-:W-:Y:S01]  /*11320*/  MOV R16, R38 ;  /* 0x0000002600107202 */ /* 0x000fe20000000f00 */
[----:B------:R-:W-:Y:S01]  /*11330*/  IMAD.MOV.U32 R17, RZ, RZ, R39 ;  /* 0x000000ffff117224 */ /* 0x000fe200078e0027 */
[----:B------:R-:W-:Y:S01]  /*11340*/  MOV R131, R7 ;  /* 0x0000000700837202 */ /* 0x000fe20000000f00 */
[--C-:B------:R-:W-:Y:S01]  /*11350*/  FFMA.FTZ R38, R220, UR10, -R2.reuse ;  /* 0x0000000adc267c23 */ /* 0x100fe20008010802 */
[----:B------:R-:W-:Y:S01]  /*11360*/  MOV R5, R33 ;  /* 0x0000002100057202 */ /* 0x000fe20000000f00 */
[----:B------:R-:W-:Y:S01]  /*11370*/  IMAD.MOV.U32 R7, RZ, RZ, R73 ;  /* 0x000000ffff077224 */ /* 0x000fe200078e0049 */
[----:B------:R-:W-:Y:S01]  /*11380*/  MOV R6, R72 ;  /* 0x0000004800067202 */ /* 0x000fe20000000f00 */
[----:B------:R-:W-:Y:S01]  /*11390*/  FFMA.FTZ R33, R223, UR10, -R2 ;  /* 0x0000000adf217c23 */ /* 0x000fe20008010802 */
[----:B------:R-:W-:-:S02]  /*113a0*/  IMAD.MOV.U32 R220, RZ, RZ, R9 ;  /* 0x000000ffffdc7224 */ /* 0x000fc400078e0009 */
[----:B------:R-:W-:Y:S01]  /*113b0*/  FFMA.FTZ R39, R217, UR10, -R2 ;  /* 0x0000000ad9277c23 */ /* 0x000fe20008010802 */
[----:B------:R-:W-:Y:S02]  /*113c0*/  MOV R218, R11 ;  /* 0x0000000b00da7202 */ /* 0x000fe40000000f00 */
[----:B------:R-:W-:Y:S02]  /*113d0*/  MOV R223, R10 ;  /* 0x0000000a00df7202 */ /* 0x000fe40000000f00 */
[----:B----4-:R-:W-:Y:S01]  /*113e0*/  MOV R217, R8 ;  /* 0x0000000800d97202 */ /* 0x010fe20000000f00 */
[----:B------:R-:W-:Y:S01]  /*113f0*/  IMAD.MOV.U32 R222, RZ, RZ, R7 ;  /* 0x000000ffffde7224 */ /* 0x000fe200078e0007 */
[----:B------:R-:W-:Y:S02]  /*11400*/  MOV R219, R5 ;  /* 0x0000000500db7202 */ /* 0x000fe40000000f00 */
[----:B------:R-:W-:Y:S02]  /*11410*/  MOV R221, R6 ;  /* 0x0000000600dd7202 */ /* 0x000fe40000000f00 */
[----:B------:R-:W-:-:S02]  /*11420*/  F2FP.F16.F32.PACK_AB R8, R220, R199 ;  /* 0x000000c7dc08723e */ /* 0x000fc400000000ff */
[----:B------:R-:W-:Y:S02]  /*11430*/  F2FP.F16.F32.PACK_AB R9, R197, R196 ;  /* 0x000000c4c509723e */ /* 0x000fe400000000ff */
[----:B------:R-:W-:Y:S02]  /*11440*/  F2FP.F16.F32.PACK_AB R10, R218, R223 ;  /* 0x000000dfda0a723e */ /* 0x000fe400000000ff */
[----:B------:R-:W-:Y:S02]  /*11450*/  F2FP.F16.F32.PACK_AB R11, R136, R198 ;  /* 0x000000c6880b723e */ /* 0x000fe400000000ff */
[----:B---3--:R-:W-:Y:S02]  /*11460*/  F2FP.F16.F32.PACK_AB R4, R194, R195 ;  /* 0x000000c3c204723e */ /* 0x008fe400000000ff */
[----:B-1----:R-:W-:Y:S02]  /*11470*/  F2FP.F16.F32.PACK_AB R5, R191, R192 ;  /* 0x000000c0bf05723e */ /* 0x002fe400000000ff */
[----:B------:R-:W-:-:S02]  /*11480*/  F2FP.F16.F32.PACK_AB R6, R217, R193 ;  /* 0x000000c1d906723e */ /* 0x000fc400000000ff */
[----:B--2---:R-:W-:Y:S01]  /*11490*/  F2FP.F16.F32.PACK_AB R7, R0, R216 ;  /* 0x000000d80007723e */ /* 0x004fe200000000ff */
[-C--:B------:R-:W-:Y:S01]  /*114a0*/  HMMA.16816.F32 R172, R8, R12.reuse, R172 ;  /* 0x0000000c08ac723c */ /* 0x080fe200000018ac */
[----:B------:R-:W-:Y:S01]  /*114b0*/  FADD.FTZ R3, R131, R135 ;  /* 0x0000008783037221 */ /* 0x000fe20000010000 */
[----:B------:R-:W-:Y:S01]  /*114c0*/  MOV R131, R16 ;  /* 0x0000001000837202 */ /* 0x000fe20000000f00 */
[----:B------:R-:W-:Y:S02]  /*114d0*/  IMAD.MOV.U32 R130, RZ, RZ, R17 ;  /* 0x000000ffff827224 */ /* 0x000fe400078e0011 */
[----:B------:R-:W1:Y:S01]  /*114e0*/  LDSM.16.MT88.4 R16, [R226+0xc800] ;  /* 0x00c80000e210783b */ /* 0x000e620000004200 */
[C---:B------:R-:W-:Y:S06]  /*114f0*/  HMMA.16816.F32 R204, R4.reuse, R12, R204 ;  /* 0x0000000c04cc723c */ /* 0x040fec00000018cc */
[-C--:B------:R-:W-:Y:S06]  /*11500*/  HMMA.16816.F32 R200, R4, R14.reuse, R200 ;  /* 0x0000000e04c8723c */ /* 0x080fec00000018c8 */
[----:B------:R-:W-:Y:S01]  /*11510*/  HMMA.16816.F32 R56, R8, R14, R56 ;  /* 0x0000000e0838723c */ /* 0x000fe20000001838 */
[----:B------:R-:W2:Y:S01]  /*11520*/  LDSM.16.MT88.4 R12, [R228+0xc800] ;  /* 0x00c80000e40c783b */ /* 0x000ea20000004200 */
        /* <DEDUP_REMOVED lines=12> */
[----:B------:R-:W-:Y:S02]  /*115f0*/  MOV R215, R73 ;  /* 0x0000004900d77202 */ /* 0x000fe40000000f00 */
[----:B------:R-:W-:Y:S02]  /*11600*/  MOV R129, R75 ;  /* 0x0000004b00817202 */ /* 0x000fe40000000f00 */
[-C--:B-1----:R-:W-:Y:S06]  /*11610*/  HMMA.16816.F32 R72, R8, R16.reuse, R164 ;  /* 0x000000100848723c */ /* 0x082fec00000018a4 */
[----:B------:R-:W-:Y:S06]  /*11620*/  HMMA.16816.F32 R64, R4, R16, R64 ;  /* 0x000000100440723c */ /* 0x000fec0000001840 */
[-C--:B--2---:R-:W-:Y:S06]  /*11630*/  HMMA.16816.F32 R48, R8, R12.reuse, R48 ;  /* 0x0000000c0830723c */ /* 0x084fec0000001830 */
[C---:B------:R-:W-:Y:S06]  /*11640*/  HMMA.16816.F32 R44, R4.reuse, R12, R44 ;  /* 0x0000000c042c723c */ /* 0x040fec000000182c */
[-C--:B------:R-:W-:Y:S06]  /*11650*/  HMMA.16816.F32 R184, R4, R14.reuse, R184 ;  /* 0x0000000e04b8723c */ /* 0x080fec00000018b8 */
[----:B------:R-:W-:Y:S01]  /*11660*/  HMMA.16816.F32 R68, R8, R14, R152 ;  /* 0x0000000e0844723c */ /* 0x000fe20000001898 */
[----:B------:R-:W1:Y:S05]  /*11670*/  LDSM.16.MT88.4 R12, [R225+0xe800] ;  /* 0x00e80000e10c783b */ /* 0x000e6a0000004200 */
[-C--:B------:R-:W-:Y:S06]  /*11680*/  HMMA.16816.F32 R60, R4, R18.reuse, R60 ;  /* 0x00000012043c723c */ /* 0x080fec000000183c */
[----:B------:R-:W-:Y:S01]  /*11690*/  HMMA.16816.F32 R52, R8, R18, R52 ;  /* 0x000000120834723c */ /* 0x000fe20000001834 */
[----:B------:R-:W2:Y:S01]  /*116a0*/  LDSM.16.MT88.4 R16, [R227+0xc800] ;  /* 0x00c80000e310783b */ /* 0x000ea20000004200 */
[--C-:B------:R-:W-:Y:S01]  /*116b0*/  FFMA.FTZ R24, R24, UR10, -R2.reuse ;  /* 0x0000000a18187c23 */ /* 0x100fe20008010802 */
[--C-:B------:R-:W-:Y:S01]  /*116c0*/  FFMA.FTZ R160, R141, UR10, -R2.reuse ;  /* 0x0000000a8da07c23 */ /* 0x100fe20008010802 */
[----:B------:R-:W-:Y:S01]  /*116d0*/  FFMA.FTZ R188, R140, UR10, -R2 ;  /* 0x0000000a8cbc7c23 */ /* 0x000fe20008010802 */
        /* <DEDUP_REMOVED lines=9> */
[----:B------:R-:W-:Y:S02]  /*11770*/  MOV R0, R138 ;  /* 0x0000008a00007202 */ /* 0x000fe40000000f00 */
[----:B------:R-:W-:Y:S02]  /*11780*/  MOV R152, R129 ;  /* 0x0000008100987202 */ /* 0x000fe40000000f00 */
[----:B------:R-:W-:Y:S01]  /*11790*/  MOV R153, R130 ;  /* 0x0000008200997202 */ /* 0x000fe20000000f00 */
[C---:B-1----:R-:W-:Y:S06]  /*117a0*/  HMMA.16816.F32 R140, R8.reuse, R12, R124 ;  /* 0x0000000c088c723c */ /* 0x042fec000000187c */
[----:B------:R-:W-:Y:S01]  /*117b0*/  HMMA.16816.F32 R136, R8, R14, R20 ;  /* 0x0000000e0888723c */ /* 0x000fe20000001814 */
[----:B------:R-:W-:Y:S01]  /*117c0*/  MOV R126, R131 ;  /* 0x00000083007e7202 */ /* 0x000fe20000000f00 */
[----:B------:R-:W-:Y:S01]  /*117d0*/  IMAD.MOV.U32 R127, RZ, RZ, R134 ;  /* 0x000000ffff7f7224 */ /* 0x000fe200078e0086 */
[----:B------:R-:W1:Y:S03]  /*117e0*/  LDSM.16.MT88.4 R20, [R226+0xe800] ;  /* 0x00e80000e214783b */ /* 0x000e660000004200 */
[C---:B------:R-:W-:Y:S06]  /*117f0*/  HMMA.16816.F32 R132, R4.reuse, R12, R120 ;  /* 0x0000000c0484723c */ /* 0x040fec0000001878 */
[----:B------:R-:W-:Y:S01]  /*11800*/  HMMA.16816.F32 R128, R4, R14, R108 ;  /* 0x0000000e0480723c */ /* 0x000fe2000000186c */
[----:B------:R-:W3:Y:S05]  /*11810*/  LDSM.16.MT88.4 R12, [R227+0xe800] ;  /* 0x00e80000e30c783b */ /* 0x000eea0000004200 */
[-C--:B--2---:R-:W-:Y:S06]  /*11820*/  HMMA.16816.F32 R148, R8, R16.reuse, R148 ;  /* 0x000000100894723c */ /* 0x084fec0000001894 */
[C---:B------:R-:W-:Y:S06]  /*11830*/  HMMA.16816.F32 R180, R4.reuse, R16, R180 ;  /* 0x0000001004b4723c */ /* 0x040fec00000018b4 */
[-C--:B------:R-:W-:Y:S06]  /*11840*/  HMMA.16816.F32 R176, R4, R18.reuse, R176 ;  /* 0x0000001204b0723c */ /* 0x080fec00000018b0 */
[----:B------:R-:W-:Y:S01]  /*11850*/  HMMA.16816.F32 R144, R8, R18, R144 ;  /* 0x000000120890723c */ /* 0x000fe20000001890 */
[----:B------:R-:W2:Y:S05]  /*11860*/  LDSM.16.MT88.4 R16, [R228+0xe800] ;  /* 0x00e80000e410783b */ /* 0x000eaa0000004200 */
[C---:B-1----:R-:W-:Y:S06]  /*11870*/  HMMA.16816.F32 R108, R4.reuse, R20, R104 ;  /* 0x00000014046c723c */ /* 0x042fec0000001868 */
[C---:B------:R-:W-:Y:S06]  /*11880*/  HMMA.16816.F32 R92, R4.reuse, R22, R92 ;  /* 0x00000016045c723c */ /* 0x040fec000000185c */
[C---:B---3--:R-:W-:Y:S06]  /*11890*/  HMMA.16816.F32 R120, R4.reuse, R12, R80 ;  /* 0x0000000c0478723c */ /* 0x048fec0000001850 */
[----:B------:R-:W-:Y:S06]  /*118a0*/  HMMA.16816.F32 R80, R4, R14, R76 ;  /* 0x0000000e0450723c */ /* 0x000fec000000184c */
[C---:B------:R-:W-:Y:S06]  /*118b0*/  HMMA.16816.F32 R96, R8.reuse, R22, R96 ;  /* 0x000000160860723c */ /* 0x040fec0000001860 */
[----:B------:R-:W-:Y:S06]  /*118c0*/  HMMA.16816.F32 R116, R8, R12, R116 ;  /* 0x0000000c0874723c */ /* 0x000fec0000001874 */
[C---:B--2---:R-:W-:Y:S06]  /*118d0*/  HMMA.16816.F32 R104, R4.reuse, R16, R88 ;  /* 0x000000100468723c */ /* 0x044fec0000001858 */
[----:B------:R-:W-:Y:S07]  /*118e0*/  HMMA.16816.F32 R84, R4, R18, R84 ;  /* 0x000000120454723c */ /* 0x000fee0000001854 */
[----:B------:R-:W-:-:S02]  /*118f0*/  MOV R7, R126 ;  /* 0x0000007e00077202 */ /* 0x000fc40000000f00 */
[----:B------:R-:W-:Y:S01]  /*11900*/  MOV R6, R127 ;  /* 0x0000007f00067202 */ /* 0x000fe20000000f00 */
[C---:B------:R-:W-:Y:S01]  /*11910*/  HMMA.16816.F32 R40, R8.reuse, R14, R40 ;  /* 0x0000000e0828723c */ /* 0x040fe20000001828 */
[----:B------:R-:W-:Y:S05]  /*11920*/  LDSM.16.MT88.4 R12, [R228+0xd000] ;  /* 0x00d00000e40c783b */ /* 0x000fea0000004200 */
[C---:B------:R-:W-:Y:S01]  /*11930*/  HMMA.16816.F32 R124, R8.reuse, R20, R156 ;  /* 0x00000014087c723c */ /* 0x040fe2000000189c */
[----:B------:R-:W1:Y:S05]  /*11940*/  LDSM.16.MT88.4 R20, [R225+0xd000] ;  /* 0x00d00000e114783b */ /* 0x000e6a0000004200 */
[----:B------:R-:W-:Y:S01]  /*11950*/  HMMA.16816.F32 R100, R8, R16, R100 ;  /* 0x000000100864723c */ /* 0x000fe20000001864 */
[----:B------:R-:W-:-:S05]  /*11960*/  MOV R77, R152 ;  /* 0x00000098004d7202 */ /* 0x000fca0000000f00 */
[----:B------:R-:W-:Y:S01]  /*11970*/  HMMA.16816.F32 R112, R8, R18, R112 ;  /* 0x000000120870723c */ /* 0x000fe20000001870 */
[----:B------:R-:W2:Y:S01]  /*11980*/  LDSM.16.MT88.4 R16, [R226+0xd000] ;  /* 0x00d00000e210783b */ /* 0x000ea20000004200 */
[----:B------:R-:W-:Y:S01]  /*11990*/  IMAD.MOV.U32 R88, RZ, RZ, R220 ;  /* 0x000000ffff587224 */ /* 0x000fe200078e00dc */
[----:B------:R-:W-:Y:S01]  /*119a0*/  MOV R89, R223 ;  /* 0x000000df00597202 */ /* 0x000fe20000000f00 */
[----:B------:R-:W-:Y:S01]  /*119b0*/  IMAD.MOV.U32 R152, RZ, RZ, R219 ;  /* 0x000000ffff987224 */ /* 0x000fe200078e00db */
[----:B------:R-:W-:Y:S02]  /*119c0*/  MOV R90, R222 ;  /* 0x000000de005a7202 */ /* 0x000fe40000000f00 */
[----:B------:R-:W-:Y:S01]  /*119d0*/  MOV R91, R221 ;  /* 0x000000dd005b7202 */ /* 0x000fe20000000f00 */
[----:B------:R-:W-:Y:S01]  /*119e0*/  FADD.FTZ R0, R0, R190 ;  /* 0x000000be00007221 */ /* 0x000fe20000010000 */
[----:B------:R-:W-:Y:S01]  /*119f0*/  FADD.FTZ R3, R77, R3 ;  /* 0x000000034d037221 */ /* 0x000fe20000010000 */
[----:B------:R-:W-:-:S02]  /*11a00*/  MOV R76, R88 ;  /* 0x00000058004c7202 */ /* 0x000fc40000000f00 */
[----:B------:R-:W-:Y:S01]  /*11a10*/  MOV R77, R89 ;  /* 0x00000059004d7202 */ /* 0x000fe20000000f00 */
[----:B------:R-:W-:Y:S01]  /*11a20*/  IMAD.MOV.U32 R89, RZ, RZ, R91 ;  /* 0x000000ffff597224 */ /* 0x000fe200078e005b */
[----:B------:R-:W-:Y:S01]  /*11a30*/  MOV R88, R90 ;  /* 0x0000005a00587202 */ /* 0x000fe20000000f00 */
[----:B------:R-:W3:Y:S01]  /*11a40*/  MUFU.EX2 R36, R36 ;  /* 0x0000002400247308 */ /* 0x000ee20000000800 */
[----:B------:R-:W-:Y:S01]  /*11a50*/  MOV R90, R152 ;  /* 0x00000098005a7202 */ /* 0x000fe20000000f00 */
[----:B------:R-:W-:Y:S01]  /*11a60*/  FADD.FTZ R152, R165, R0 ;  /* 0x00000000a5987221 */ /* 0x000fe20000010000 */
[----:B------:R-:W-:Y:S01]  /*11a70*/  MOV R91, R164 ;  /* 0x000000a4005b7202 */ /* 0x000fe20000000f00 */
[----:B------:R-:W-:Y:S01]  /*11a80*/  IMAD.MOV.U32 R165, RZ, RZ, R167 ;  /* 0x000000ffffa57224 */ /* 0x000fe200078e00a7 */
[----:B------:R-:W-:Y:S01]  /*11a90*/  MOV R164, R166 ;  /* 0x000000a600a47202 */ /* 0x000fe20000000f00 */
[----:B------:R-:W-:Y:S02]  /*11aa0*/  FADD.FTZ R2, R215, R2 ;  /* 0x00000002d7027221 */ /* 0x000fe40000010000 */
[----:B------:R-:W-:Y:S01]  /*11ab0*/  MUFU.EX2 R78, R35 ;  /* 0x00000023004e7308 */ /* 0x000fe20000000800 */
[----:B------:R-:W-:Y:S01]  /*11ac0*/  FADD.FTZ R4, R217, R189 ;  /* 0x000000bdd9047221 */ /* 0x000fe20000010000 */
[----:B------:R-:W-:-:S02]  /*11ad0*/  MOV R166, R218 ;  /* 0x000000da00a67202 */ /* 0x000fc40000000f00 */
[----:B------:R-:W-:-:S04]  /*11ae0*/  MOV R167, R216 ;  /* 0x000000d800a77202 */ /* 0x000fc80000000f00 */
[----:B------:R-:W-:Y:S08]  /*11af0*/  MUFU.EX2 R79, R34 ;  /* 0x00000022004f7308 */ /* 0x000ff00000000800 */
[----:B------:R-:W-:Y:S08]  /*11b00*/  MUFU.EX2 R221, R32 ;  /* 0x0000002000dd7308 */ /* 0x000ff00000000800 */
[----:B------:R-:W4:Y:S08]  /*11b10*/  MUFU.EX2 R223, R31 ;  /* 0x0000001f00df7308 */ /* 0x000f300000000800 */
[----:B------:R-:W-:Y:S08]  /*11b20*/  MUFU.EX2 R30, R30 ;  /* 0x0000001e001e7308 */ /* 0x000ff00000000800 */
[----:B------:R-:W1:Y:S08]  /*11b30*/  MUFU.EX2 R29, R29 ;  /* 0x0000001d001d7308 */ /* 0x000e700000000800 */
[----:B------:R-:W-:Y:S08]  /*11b40*/  MUFU.EX2 R219, R28 ;  /* 0x0000001c00db7308 */ /* 0x000ff00000000800 */
[----:B------:R-:W2:Y:S08]  /*11b50*/  MUFU.EX2 R220, R27 ;  /* 0x0000001b00dc7308 */ /* 0x000eb00000000800 */
[----:B------:R-:W-:Y:S08]  /*11b60*/  MUFU.EX2 R222, R26 ;  /* 0x0000001a00de7308 */ /* 0x000ff00000000800 */
[----:B------:R-:W-:Y:S08]  /*11b70*/  MUFU.EX2 R25, R25 ;  /* 0x0000001900197308 */ /* 0x000ff00000000800 */
[----:B------:R-:W-:Y:S08]  /*11b80*/  MUFU.EX2 R215, R24 ;  /* 0x0000001800d77308 */ /* 0x000ff00000000800 */
[----:B------:R-:W2:Y:S08]  /*11b90*/  MUFU.EX2 R217, R33 ;  /* 0x0000002100d97308 */ /* 0x000eb00000000800 */
[----:B------:R-:W-:Y:S08]  /*11ba0*/  MUFU.EX2 R216, R38 ;  /* 0x0000002600d87308 */ /* 0x000ff00000000800 */
[----:B------:R-:W2:Y:S01]  /*11bb0*/  MUFU.EX2 R218, R39 ;  /* 0x0000002700da7308 */ /* 0x000ea20000000800 */
[----:B---3--:R-:W-:Y:S01]  /*11bc0*/  F2FP.F16.F32.PACK_AB R8, R36, R37 ;  /* 0x000000252408723e */ /* 0x008fe200000000ff */
[----:B------:R-:W-:Y:S01]  /*11bd0*/  FADD.FTZ R153, R153, R2 ;  /* 0x0000000299997221 */ /* 0x000fe20000010000 */
[----:B----4-:R-:W-:-:S02]  /*11be0*/  F2FP.F16.F32.PACK_AB R9, R223, R221 ;  /* 0x000000dddf09723e */ /* 0x010fc400000000ff */
[----:B------:R-:W-:Y:S02]  /*11bf0*/  F2FP.F16.F32.PACK_AB R10, R79, R78 ;  /* 0x0000004e4f0a723e */ /* 0x000fe400000000ff */
[----:B-1----:R-:W-:Y:S01]  /*11c00*/  F2FP.F16.F32.PACK_AB R11, R29, R30 ;  /* 0x0000001e1d0b723e */ /* 0x002fe200000000ff */
[----:B------:R-:W-:Y:S01]  /*11c10*/  FADD.FTZ R2, R6, R4 ;  /* 0x0000000406027221 */ /* 0x000fe20000010000 */
[----:B------:R-:W-:Y:S01]  /*11c20*/  FADD.FTZ R0, R7, R3 ;  /* 0x0000000307007221 */ /* 0x000fe20000010000 */
[----:B--2---:R-:W-:Y:S02]  /*11c30*/  F2FP.F16.F32.PACK_AB R4, R220, R219 ;  /* 0x000000dbdc04723e */ /* 0x004fe400000000ff */
[----:B------:R-:W-:Y:S02]  /*11c40*/  F2FP.F16.F32.PACK_AB R5, R217, R215 ;  /* 0x000000d7d905723e */ /* 0x000fe400000000ff */
[----:B------:R-:W-:Y:S02]  /*11c50*/  F2FP.F16.F32.PACK_AB R6, R25, R222 ;  /* 0x000000de1906723e */ /* 0x000fe400000000ff */
[----:B------:R-:W-:Y:S01]  /*11c60*/  F2FP.F16.F32.PACK_AB R7, R218, R216 ;  /* 0x000000d8da07723e */ /* 0x000fe200000000ff */
[----:B------:R-:W-:Y:S01]  /*11c70*/  HMMA.16816.F32 R32, R8, R22, R56 ;  /* 0x000000160820723c */ /* 0x000fe20000001838 */
[----:B------:R-:W-:Y:S01]  /*11c80*/  MOV R3, R165 ;  /* 0x000000a500037202 */ /* 0x000fe20000000f00 */
[----:B------:R-:W-:Y:S01]  /*11c90*/  IMAD.MOV.U32 R189, RZ, RZ, R166 ;  /* 0x000000ffffbd7224 */ /* 0x000fe200078e00a6 */
[----:B------:R-:W-:-:S03]  /*11ca0*/  MOV R190, R167 ;  /* 0x000000a700be7202 */ /* 0x000fc60000000f00 */
[C---:B------:R-:W-:Y:S01]  /*11cb0*/  HMMA.16816.F32 R156, R8.reuse, R12, R48 ;  /* 0x0000000c089c723c */ /* 0x040fe20000001830 */
[----:B------:R-:W-:Y:S02]  /*11cc0*/  MOV R57, R25 ;  /* 0x0000001900397202 */ /* 0x000fe40000000f00 */
[----:B------:R-:W1:Y:S01]  /*11cd0*/  LDSM.16.MT88.4 R24, [R225+0xf000] ;  /* 0x00f00000e118783b */ /* 0x000e620000004200 */
[----:B------:R-:W-:Y:S02]  /*11ce0*/  MOV R56, R164 ;  /* 0x000000a400387202 */ /* 0x000fe40000000f00 */
[C---:B------:R-:W-:Y:S06]  /*11cf0*/  HMMA.16816.F32 R48, R8.reuse, R14, R68 ;  /* 0x0000000e0830723c */ /* 0x040fec0000001844 */
[----:B------:R-:W-:Y:S01]  /*11d00*/  HMMA.16816.F32 R172, R8, R20, R172 ;  /* 0x0000001408ac723c */ /* 0x000fe200000018ac */
[----:B------:R-:W-:-:S02]  /*11d10*/  MOV R69, R30 ;  /* 0x0000001e00457202 */ /* 0x000fc40000000f00 */
[----:B------:R-:W-:Y:S02]  /*11d20*/  MOV R71, R29 ;  /* 0x0000001d00477202 */ /* 0x000fe40000000f00 */
[----:B------:R-:W2:Y:S01]  /*11d30*/  LDSM.16.MT88.4 R28, [R227+0xd000] ;  /* 0x00d00000e31c783b */ /* 0x000ea20000004200 */
[C---:B------:R-:W-:Y:S06]  /*11d40*/  HMMA.16816.F32 R204, R4.reuse, R20, R204 ;  /* 0x0000001404cc723c */ /* 0x040fec00000018cc */
[----:B------:R-:W-:Y:S01]  /*11d50*/  HMMA.16816.F32 R200, R4, R22, R200 ;  /* 0x0000001604c8723c */ /* 0x000fe200000018c8 */
[----:B------:R-:W3:Y:S05]  /*11d60*/  LDSM.16.MT88.4 R20, [R226+0xf000] ;  /* 0x00f00000e214783b */ /* 0x000eea0000004200 */
[-C--:B------:R-:W-:Y:S06]  /*11d70*/  HMMA.16816.F32 R164, R8, R16.reuse, R72 ;  /* 0x0000001008a4723c */ /* 0x080fec0000001848 */
[C---:B------:R-:W-:Y:S06]  /*11d80*/  HMMA.16816.F32 R64, R4.reuse, R16, R64 ;  /* 0x000000100440723c */ /* 0x040fec0000001840 */
[-C--:B------:R-:W-:Y:S06]  /*11d90*/  HMMA.16816.F32 R60, R4, R18.reuse, R60 ;  /* 0x00000012043c723c */ /* 0x080fec000000183c */
[----:B------:R-:W-:Y:S01]  /*11da0*/  HMMA.16816.F32 R52, R8, R18, R52 ;  /* 0x000000120834723c */ /* 0x000fe20000001834 */
[----:B------:R-:W4:Y:S05]  /*11db0*/  LDSM.16.MT88.4 R16, [R228+0xf000] ;  /* 0x00f00000e410783b */ /* 0x000f2a0000004200 */
[C---:B------:R-:W-:Y:S06]  /*11dc0*/  HMMA.16816.F32 R44, R4.reuse, R12, R44 ;  /* 0x0000000c042c723c */ /* 0x040fec000000182c */
[C---:B------:R-:W-:Y:S01]  /*11dd0*/  HMMA.16816.F32 R184, R4.reuse, R14, R184 ;  /* 0x0000000e04b8723c */ /* 0x040fe200000018b8 */
[----:B------:R-:W4:Y:S01]  /*11de0*/  LDSM.16.MT88.4 R12, [R227+0xf000] ;  /* 0x00f00000e30c783b */ /* 0x000f220000004200 */
[----:B------:R-:W-:Y:S01]  /*11df0*/  MOV R59, R76 ;  /* 0x0000004c003b7202 */ /* 0x000fe20000000f00 */
[----:B------:R-:W-:Y:S01]  /*11e00*/  IMAD.MOV.U32 R58, RZ, RZ, R77 ;  /* 0x000000ffff3a7224 */ /* 0x000fe200078e004d */
[----:B------:R-:W-:Y:S01]  /*11e10*/  MOV R68, R78 ;  /* 0x0000004e00447202 */ /* 0x000fe20000000f00 */
[----:B------:R-:W-:Y:S01]  /*11e20*/  IMAD.MOV.U32 R70, RZ, RZ, R79 ;  /* 0x000000ffff467224 */ /* 0x000fe200078e004f */
[C---:B-1----:R-:W-:Y:S01]  /*11e30*/  HMMA.16816.F32 R72, R4.reuse, R24, R132 ;  /* 0x000000180448723c */ /* 0x042fe20000001884 */
[----:B------:R-:W-:Y:S05]  /*11e40*/  MUFU.EX2 R132, R170 ;  /* 0x000000aa00847308 */ /* 0x000fea0000000800 */
[C---:B------:R-:W-:Y:S01]  /*11e50*/  HMMA.16816.F32 R76, R4.reuse, R26, R128 ;  /* 0x0000001a044c723c */ /* 0x040fe20000001880 */
[----:B------:R-:W-:Y:S01]  /*11e60*/  IMAD.MOV.U32 R134, RZ, RZ, R88 ;  /* 0x000000ffff867224 */ /* 0x000fe200078e0058 */
[----:B------:R-:W-:Y:S01]  /*11e70*/  MOV R135, R89 ;  /* 0x0000005900877202 */ /* 0x000fe20000000f00 */
[----:B------:R-:W-:Y:S03]  /*11e80*/  MUFU.EX2 R133, R169 ;  /* 0x000000a900857308 */ /* 0x000fe60000000800 */
[----:B--2---:R-:W-:Y:S01]  /*11e90*/  HMMA.16816.F32 R180, R4, R28, R180 ;  /* 0x0000001c04b4723c */ /* 0x004fe200000018b4 */
[----:B------:R-:W-:-:S02]  /*11ea0*/  MOV R129, R90 ;  /* 0x0000005a00817202 */ /* 0x000fc40000000f00 */
[----:B------:R-:W-:Y:S02]  /*11eb0*/  MOV R128, R91 ;  /* 0x0000005b00807202 */ /* 0x000fe40000000f00 */
[----:B------:R-:W-:Y:S01]  /*11ec0*/  MOV R131, R37 ;  /* 0x0000002500837202 */ /* 0x000fe20000000f00 */
[----:B------:R-:W-:Y:S01]  /*11ed0*/  HMMA.16816.F32 R176, R4, R30, R176 ;  /* 0x0000001e04b0723c */ /* 0x000fe200000018b0 */
[----:B------:R-:W-:-:S05]  /*11ee0*/  MOV R130, R36 ;  /* 0x0000002400827202 */ /* 0x000fca0000000f00 */
[----:B---3--:R-:W-:Y:S06]  /*11ef0*/  HMMA.16816.F32 R88, R4, R20, R108 ;  /* 0x000000140458723c */ /* 0x008fec000000186c */
[----:B------:R-:W-:Y:S06]  /*11f00*/  HMMA.16816.F32 R148, R8, R28, R148 ;  /* 0x0000001c0894723c */ /* 0x000fec0000001894 */
[C---:B------:R-:W-:Y:S06]  /*11f10*/  HMMA.16816.F32 R92, R4.reuse, R22, R92 ;  /* 0x00000016045c723c */ /* 0x040fec000000185c */
[C---:B----4-:R-:W-:Y:S06]  /*11f20*/  HMMA.16816.F32 R104, R4.reuse, R16, R104 ;  /* 0x000000100468723c */ /* 0x050fec0000001868 */
[C---:B------:R-:W-:Y:S06]  /*11f30*/  HMMA.16816.F32 R108, R4.reuse, R18, R84 ;  /* 0x00000012046c723c */ /* 0x040fec0000001854 */
[C---:B------:R-:W-:Y:S06]  /*11f40*/  HMMA.16816.F32 R120, R4.reuse, R12, R120 ;  /* 0x0000000c0478723c */ /* 0x040fec0000001878 */
[----:B------:R-:W-:Y:S06]  /*11f50*/  HMMA.16816.F32 R36, R4, R14, R80 ;  /* 0x0000000e0424723c */ /* 0x000fec0000001850 */
[----:B------:R-:W-:Y:S01]  /*11f60*/  HMMA.16816.F32 R28, R8, R30, R144 ;  /* 0x0000001e081c723c */ /* 0x000fe20000001890 */
[----:B------:R-:W-:-:S02]  /*11f70*/  MOV R6, R57 ;  /* 0x0000003900067202 */ /* 0x000fc40000000f00 */
[----:B------:R-:W-:Y:S04]  /*11f80*/  MUFU.EX2 R57, R168 ;  /* 0x000000a800397308 */ /* 0x000fe80000000800 */
[----:B------:R-:W-:-:S04]  /*11f90*/  MOV R147, R59 ;  /* 0x0000003b00937202 */ /* 0x000fc80000000f00 */
[----:B------:R1:W-:Y:S01]  /*11fa0*/  MUFU.EX2 R59, R171 ;  /* 0x000000ab003b7308 */ /* 0x0003e20000000800 */
[----:B------:R-:W-:Y:S01]  /*11fb0*/  IMAD.MOV.U32 R82, RZ, RZ, R68 ;  /* 0x000000ffff527224 */ /* 0x000fe200078e0044 */
[----:B------:R-:W-:Y:S01]  /*11fc0*/  MOV R81, R69 ;  /* 0x0000004500517202 */ /* 0x000fe20000000f00 */
[----:B------:R-:W-:Y:S01]  /*11fd0*/  HMMA.16816.F32 R84, R8, R20, R124 ;  /* 0x000000140854723c */ /* 0x000fe2000000187c */
[----:B------:R-:W-:Y:S01]  /*11fe0*/  MOV R80, R70 ;  /* 0x0000004600507202 */ /* 0x000fe20000000f00 */
[----:B-1----:R-:W1:Y:S01]  /*11ff0*/  LDSM.16.MT88.4 R168, [R225+0xd800] ;  /* 0x00d80000e1a8783b */ /* 0x002e620000004200 */
[----:B------:R-:W-:-:S03]  /*12000*/  MOV R7, R71 ;  /* 0x0000004700077202 */ /* 0x000fc60000000f00 */
[C---:B------:R-:W-:Y:S01]  /*12010*/  HMMA.16816.F32 R100, R8.reuse, R16, R100 ;  /* 0x000000100864723c */ /* 0x040fe20000001864 */
[----:B------:R-:W-:Y:S01]  /*12020*/  IMAD.MOV.U32 R83, RZ, RZ, R56 ;  /* 0x000000ffff537224 */ /* 0x000fe200078e0038 */
[----:B------:R-:W-:Y:S01]  /*12030*/  MOV R5, R58 ;  /* 0x0000003a00057202 */ /* 0x000fe20000000f00 */
[----:B------:R-:W-:Y:S03]  /*12040*/  MUFU.EX2 R56, R161 ;  /* 0x000000a100387308 */ /* 0x000fe60000000800 */
[C---:B------:R-:W-:Y:S05]  /*12050*/  HMMA.16816.F32 R68, R8.reuse, R24, R140 ;  /* 0x000000180844723c */ /* 0x040fea000000188c */
[----:B------:R-:W-:Y:S01]  /*12060*/  MUFU.EX2 R58, R163 ;  /* 0x000000a3003a7308 */ /* 0x000fe20000000800 */
[C---:B------:R-:W-:Y:S06]  /*12070*/  HMMA.16816.F32 R24, R8.reuse, R26, R136 ;  /* 0x0000001a0818723c */ /* 0x040fec0000001888 */
[C---:B------:R-:W-:Y:S01]  /*12080*/  HMMA.16816.F32 R20, R8.reuse, R22, R96 ;  /* 0x000000160814723c */ /* 0x040fe20000001860 */
[----:B------:R-:W2:Y:S05]  /*12090*/  MUFU.EX2 R209, R209 ;  /* 0x000000d100d17308 */ /* 0x000eaa0000000800 */
[C---:B------:R-:W-:Y:S06]  /*120a0*/  HMMA.16816.F32 R16, R8.reuse, R18, R112 ;  /* 0x000000120810723c */ /* 0x040fec0000001870 */
[C---:B------:R-:W-:Y:S01]  /*120b0*/  HMMA.16816.F32 R116, R8.reuse, R12, R116 ;  /* 0x0000000c0874723c */ /* 0x040fe20000001874 */
[----:B------:R-:W3:Y:S05]  /*120c0*/  MUFU.EX2 R13, R162 ;  /* 0x000000a2000d7308 */ /* 0x000eea0000000800 */
[----:B------:R-:W-:Y:S01]  /*120d0*/  HMMA.16816.F32 R40, R8, R14, R40 ;  /* 0x0000000e0828723c */ /* 0x000fe20000001828 */
[----:B------:R-:W-:Y:S01]  /*120e0*/  MOV R143, R128 ;  /* 0x00000080008f7202 */ /* 0x000fe20000000f00 */
[----:B------:R-:W-:Y:S01]  /*120f0*/  FADD.FTZ R4, R3, R153 ;  /* 0x0000009903047221 */ /* 0x000fe20000010000 */
[----:B------:R4:W-:Y:S01]  /*12100*/  MUFU.EX2 R12, R160 ;  /* 0x000000a0000c7308 */ /* 0x0009e20000000800 */
[----:B------:R-:W-:-:S02]  /*12110*/  MOV R142, R129 ;  /* 0x00000081008e7202 */ /* 0x000fc40000000f00 */
[----:B------:R-:W-:Y:S02]  /*12120*/  MOV R136, R130 ;  /* 0x0000008200887202 */ /* 0x000fe40000000f00 */
[----:B------:R-:W-:Y:S01]  /*12130*/  F2FP.F16.F32.PACK_AB R124, R210, R214 ;  /* 0x000000d6d27c723e */ /* 0x000fe200000000ff */
[----:B------:R-:W-:Y:S01]  /*12140*/  IMAD.MOV.U32 R141, RZ, RZ, R6 ;  /* 0x000000ffff8d7224 */ /* 0x000fe200078e0006 */
[----:B--2---:R-:W-:Y:S01]  /*12150*/  F2FP.F16.F32.PACK_AB R125, R209, R211 ;  /* 0x000000d3d17d723e */ /* 0x004fe200000000ff */
[----:B------:R-:W2:Y:S01]  /*12160*/  MUFU.EX2 R10, R188 ;  /* 0x000000bc000a7308 */ /* 0x000ea20000000800 */
[----:B------:R-:W-:Y:S01]  /*12170*/  IMAD.MOV.U32 R15, RZ, RZ, R131 ;  /* 0x000000ffff0f7224 */ /* 0x000fe200078e0083 */
[----:B------:R-:W-:Y:S01]  /*12180*/  F2FP.F16.F32.PACK_AB R128, R132, R212 ;  /* 0x000000d48480723e */ /* 0x000fe200000000ff */
[----:B------:R-:W-:Y:S01]  /*12190*/  FADD.FTZ R3, R199, R152 ;  /* 0x00000098c7037221 */ /* 0x000fe20000010000 */
[----:B------:R-:W-:Y:S01]  /*121a0*/  F2FP.F16.F32.PACK_AB R129, R208, R213 ;  /* 0x000000d5d081723e */ /* 0x000fe200000000ff */
[----:B------:R-:W-:Y:S01]  /*121b0*/  IMAD.MOV.U32 R137, RZ, RZ, R82 ;  /* 0x000000ffff897224 */ /* 0x000fe200078e0052 */
[----:B------:R-:W-:Y:S01]  /*121c0*/  F2FP.F16.F32.PACK_AB R130, R59, R133 ;  /* 0x000000853b82723e */ /* 0x000fe200000000ff */
[----:B------:R-:W-:Y:S01]  /*121d0*/  LDSM.16.MT88.4 R96, [R226+0xf800] ;  /* 0x00f80000e260783b */ /* 0x000fe20000004200 */
[----:B------:R-:W-:-:S02]  /*121e0*/  F2FP.F16.F32.PACK_AB R131, R58, R57 ;  /* 0x000000393a83723e */ /* 0x000fc400000000ff */
[----:B---3--:R-:W-:Y:S01]  /*121f0*/  F2FP.F16.F32.PACK_AB R126, R13, R56 ;  /* 0x000000380d7e723e */ /* 0x008fe200000000ff */
[----:B------:R-:W-:Y:S01]  /*12200*/  FADD.FTZ R4, R192, R4 ;  /* 0x00000004c0047221 */ /* 0x000fe20000010000 */
[----:B------:R-:W-:Y:S01]  /*12210*/  FADD.FTZ R3, R147, R3 ;  /* 0x0000000393037221 */ /* 0x000fe20000010000 */
[----:B------:R-:W-:Y:S01]  /*12220*/  MOV R140, R7 ;  /* 0x00000007008c7202 */ /* 0x000fe20000000f00 */
[----:B----4-:R-:W3:Y:S01]  /*12230*/  LDSM.16.MT88.4 R160, [R226+0xd800] ;  /* 0x00d80000e2a0783b */ /* 0x010ee20000004200 */
[----:B--2---:R-:W-:Y:S01]  /*12240*/  F2FP.F16.F32.PACK_AB R127, R10, R12 ;  /* 0x0000000c0a7f723e */ /* 0x004fe200000000ff */
[-C--:B-1----:R-:W-:Y:S01]  /*12250*/  HMMA.16816.F32 R172, R128, R168.reuse, R172 ;  /* 0x000000a880ac723c */ /* 0x082fe200000018ac */
[----:B------:R-:W-:Y:S01]  /*12260*/  FADD.FTZ R8, R191, R4 ;  /* 0x00000004bf087221 */ /* 0x000fe20000010000 */
[----:B------:R-:W-:Y:S01]  /*12270*/  FADD.FTZ R3, R5, R3 ;  /* 0x0000000305037221 */ /* 0x000fe20000010000 */
[----:B------:R-:W-:Y:S01]  /*12280*/  MOV R139, R80 ;  /* 0x00000050008b7202 */ /* 0x000fe20000000f00 */
[----:B------:R-:W1:Y:S02]  /*12290*/  LDSM.16.MT88.4 R144, [R227+0xd800] ;  /* 0x00d80000e390783b */ /* 0x000e640000004200 */
[----:B------:R-:W-:Y:S01]  /*122a0*/  HMMA.16816.F32 R204, R124, R168, R204 ;  /* 0x000000a87ccc723c */ /* 0x000fe200000018cc */
[----:B------:R-:W-:Y:S01]  /*122b0*/  MOV R138, R81 ;  /* 0x00000051008a7202 */ /* 0x000fe20000000f00 */
[----:B------:R-:W-:Y:S01]  /*122c0*/  LDSM.16.MT88.4 R112, [R228+0xf800] ;  /* 0x00f80000e470783b */ /* 0x000fe20000004200 */
[----:B------:R-:W-:-:S03]  /*122d0*/  MOV R14, R154 ;  /* 0x0000009a000e7202 */ /* 0x000fc60000000f00 */
[-C--:B------:R-:W-:Y:S01]  /*122e0*/  HMMA.16816.F32 R200, R124, R170.reuse, R200 ;  /* 0x000000aa7cc8723c */ /* 0x080fe200000018c8 */
[----:B------:R-:W-:Y:S01]  /*122f0*/  MOV R11, R155 ;  /* 0x0000009b000b7202 */ /* 0x000fe20000000f00 */
[----:B------:R-:W-:Y:S04]  /*12300*/  LDSM.16.MT88.4 R4, [R227+0xf800] ;  /* 0x00f80000e304783b */ /* 0x000fe80000004200 */
[----:B------:R-:W-:Y:S01]  /*12310*/  HMMA.16816.F32 R168, R128, R170, R32 ;  /* 0x000000aa80a8723c */ /* 0x000fe20000001820 */
[----:B------:R-:W2:Y:S06]  /*12320*/  LDSM.16.MT88.4 R152, [R228+0xd800] ;  /* 0x00d80000e498783b */ /* 0x000eac0000004200 */
[----:B------:R-:W-:-:S02]  /*12330*/  MOV R35, R83 ;  /* 0x0000005300237202 */ /* 0x000fc40000000f00 */
[----:B------:R-:W4:Y:S01]  /*12340*/  LDSM.16.MT88.4 R80, [R225+0xf800] ;  /* 0x00f80000e150783b */ /* 0x000f220000004200 */
[----:B------:R-:W-:Y:S01]  /*12350*/  FADD.FTZ R0, R195, R0 ;  /* 0x00000000c3007221 */ /* 0x000fe20000010000 */
[----:B------:R-:W-:-:S03]  /*12360*/  FADD.FTZ R2, R196, R2 ;  /* 0x00000002c4027221 */ /* 0x000fc60000010000 */
[----:B------:R-:W-:Y:S01]  /*12370*/  FADD.FTZ R0, R194, R0 ;  /* 0x00000000c2007221 */ /* 0x000fe20000010000 */
[----:B------:R-:W-:-:S03]  /*12380*/  FADD.FTZ R2, R197, R2 ;  /* 0x00000002c5027221 */ /* 0x000fc60000010000 */
[----:B------:R-:W-:Y:S01]  /*12390*/  FADD.FTZ R9, R193, R0 ;  /* 0x00000000c1097221 */ /* 0x000fe20000010000 */
[----:B------:R-:W-:Y:S01]  /*123a0*/  MOV R0, R190 ;  /* 0x000000be00007202 */ /* 0x000fe20000000f00 */
[----:B------:R-:W-:Y:S02]  /*123b0*/  IMAD.MOV.U32 R34, RZ, RZ, R189 ;  /* 0x000000ffff227224 */ /* 0x000fe400078e00bd */
[----:B------:R-:W-:Y:S01]  /*123c0*/  FADD.FTZ R2, R198, R2 ;  /* 0x00000002c6027221 */ /* 0x000fe20000010000 */
[----:B---3--:R-:W-:Y:S01]  /*123d0*/  HMMA.16816.F32 R192, R124, R162, R60 ;  /* 0x000000a27cc0723c */ /* 0x008fe2000000183c */
[----:B------:R-:W-:Y:S01]  /*123e0*/  FADD.FTZ R0, R0, R8 ;  /* 0x0000000800007221 */ /* 0x000fe20000010000 */
[----:B------:R-:W-:Y:S01]  /*123f0*/  FADD.FTZ R3, R34, R3 ;  /* 0x0000000322037221 */ /* 0x000fe20000010000 */
[----:B------:R-:W-:-:S03]  /*12400*/  FADD.FTZ R2, R35, R2 ;  /* 0x0000000223027221 */ /* 0x000fc60000010000 */
[----:B------:R-:W-:Y:S01]  /*12410*/  HMMA.16816.F32 R196, R124, R160, R64 ;  /* 0x000000a07cc4723c */ /* 0x000fe20000001840 */
[----:B------:R-:W-:-:S05]  /*12420*/  FADD.FTZ R2, R221, R2 ;  /* 0x00000002dd027221 */ /* 0x000fca0000010000 */
[C---:B-1----:R-:W-:Y:S06]  /*12430*/  HMMA.16816.F32 R180, R124.reuse, R144, R180 ;  /* 0x000000907cb4723c */ /* 0x042fec00000018b4 */
        /* <DEDUP_REMOVED lines=63> */
[----:B------:R-:W-:Y:S01]  /*12830*/  MOV R133, R143 ;  /* 0x0000008f00857202 */ /* 0x000fe20000000f00 */
[----:B------:R-:W-:Y:S06]  /*12840*/  @!P0 BRA `(.L_x_900) ;  /* 0x0000007800c88947 */ /* 0x000fec0003800000 */
[----:B------:R-:W2:Y:S04]  /*12850*/  LDL.64 R138, [R1+0x88] ;  /* 0x00008800018a7983 */ /* 0x000ea80000100a00 */
[----:B------:R-:W3:Y:S04]  /*12860*/  LDL.64 R140, [R1+0x80] ;  /* 0x00008000018c7983 */ /* 0x000ee80000100a00 */
[----:B------:R-:W4:Y:S04]  /*12870*/  LDL R142, [R1] ;  /* 0x00000000018e7983 */ /* 0x000f280000100800 */
[----:B------:R-:W4:Y:S01]  /*12880*/  LDL R143, [R1+0x4] ;  /* 0x00000400018f7983 */ /* 0x000f220000100800 */
[----:B------:R-:W-:Y:S01]  /*12890*/  UIADD3 UR29, UR20, -0x3, URZ ;  /* 0xfffffffd141d7890 */ /* 0x000fe2000fffe03f */
[----:B------:R-:W3:Y:S01]  /*128a0*/  @!P2 LDC.64 R6, c[0x0][0x220] ;  /* 0x00008800ff06ab82 */ /* 0x000ee20000000a00 */
[----:B------:R-:W-:-:S04]  /*128b0*/  DEPBAR.LE SB0, 0x0 ;  /* 0x000080000000791a */ /* 0x000fc80000000000 */
[----:B------:R-:W-:-:S03]  /*128c0*/  USHF.R.S32.HI UR4, URZ, 0x1f, UR29 ;  /* 0x0000001f3f047899 */ /* 0x000fc6000801141d */
[----:B------:R-:W-:Y:S01]  /*128d0*/  BAR.SYNC.DEFER_BLOCKING 0x0 ;  /* 0x0000000000007b1d */ /* 0x000fe20000010000 */
[----:B------:R-:W-:-:S07]  /*128e0*/  UIMAD UR4, UR4, UR6, URZ ;  /* 0x00000006040472a4 */ /* 0x000fce000f8e023f */
[----:B------:R-:W3:Y:S01]  /*128f0*/  @!P1 LDC.64 R8, c[0x0][0x220] ;  /* 0x00008800ff089b82 */ /* 0x000ee20000000a00 */
[----:B------:R-:W-:Y:S02]  /*12900*/  UIMAD.WIDE.U32 UR30, UR29, UR6, URZ ;  /* 0x000000061d1e72a5 */ /* 0x000fe4000f8e003f */
[----:B------:R-:W-:-:S05]  /*12910*/  UIMAD UR4, UR29, UR7, UR4 ;  /* 0x000000071d0472a4 */ /* 0x000fca000f8e0204 */
[----:B------:R-:W3:Y:S01]  /*12920*/  @!P2 LDC.64 R10, c[0x0][0x220] ;  /* 0x00008800ff0aab82 */ /* 0x000ee20000000a00 */
[----:B------:R-:W-:Y:S01]  /*12930*/  UIADD3 UR4, UR31, UR4, URZ ;  /* 0x000000041f047290 */ /* 0x000fe2000fffe03f */
[----:B-1----:R-:W-:-:S06]  /*12940*/  IMAD.U32 R2, RZ, RZ, UR30 ;  /* 0x0000001eff027e24 */ /* 0x002fcc000f8e00ff */
[----:B------:R-:W1:Y:S01]  /*12950*/  @!P2 LDC.64 R14, c[0x0][0x220] ;  /* 0x00008800ff0eab82 */ /* 0x000e620000000a00 */
[----:B------:R-:W-:Y:S02]  /*12960*/  IMAD.U32 R3, RZ, RZ, UR31 ;  /* 0x0000001fff037e24 */ /* 0x000fe4000f8e00ff */
[----:B------:R-:W-:-:S05]  /*12970*/  IMAD.U32 R3, RZ, RZ, UR4 ;  /* 0x00000004ff037e24 */ /* 0x000fca000f8e00ff */
[----:B------:R-:W1:Y:S08]  /*12980*/  @!P1 LDC.64 R12, c[0x0][0x220] ;  /* 0x00008800ff0c9b82 */ /* 0x000e700000000a00 */
[----:B------:R-:W1:Y:S08]  /*12990*/  @!P1 LDC.64 R16, c[0x0][0x220] ;  /* 0x00008800ff109b82 */ /* 0x000e700000000a00 */
[----:B------:R-:W1:Y:S08]  /*129a0*/  @!P2 LDC.64 R18, c[0x0][0x220] ;  /* 0x00008800ff12ab82 */ /* 0x000e700000000a00 */
[----:B------:R-:W1:Y:S01]  /*129b0*/  @!P1 LDC.64 R20, c[0x0][0x220] ;  /* 0x00008800ff149b82 */ /* 0x000e620000000a00 */
[----:B------:R-:W-:Y:S04]  /*129c0*/  @P2 STS.128 [R243+0xc000], RZ ;  /* 0x00c000fff3002388 */ /* 0x000fe80000000c00 */
[----:B------:R-:W-:Y:S04]  /*129d0*/  STL [R1+0x98], R70 ;  /* 0x0000984601007387 */ /* 0x000fe80000100800 */
[----:B------:R-:W-:Y:S01]  /*129e0*/  STL [R1+0x94], R69 ;  /* 0x0000944501007387 */ /* 0x000fe20000100800 */
[----:B--2---:R-:W-:-:S04]  /*129f0*/  LEA R0, P0, R2, R138, 0x6 ;  /* 0x0000008a02007211 */ /* 0x004fc800078030ff */
[----:B---3--:R-:W-:Y:S02]  /*12a00*/  LEA.HI.X R3, R2, R141, R3, 0x6, P0 ;  /* 0x0000008d02037211 */ /* 0x008fe400000f3403 */
[C---:B------:R-:W-:Y:S02]  /*12a10*/  @!P2 LEA R6, P3, R0.reuse, R6, 0x1 ;  /* 0x000000060006a211 */ /* 0x040fe400078608ff */
        /* <DEDUP_REMOVED lines=61> */
[----:B--2---:R-:W-:Y:S04]  /*12df0*/  LDSM.16.M88.4 R12, [R231+0x2000] ;  /* 0x00200000e70c783b */ /* 0x004fe80000000200 */
[----:B------:R-:W2:Y:S04]  /*12e00*/  LDSM.16.M88.4 R40, [R224+0x9000] ;  /* 0x00900000e028783b */ /* 0x000ea80000000200 */
[----:B------:R-:W3:Y:S04]  /*12e10*/  LDSM.16.M88.4 R36, [R224+0x9800] ;  /* 0x00980000e024783b */ /* 0x000ee80000000200 */
[----:B------:R-:W3:Y:S04]  /*12e20*/  LDSM.16.M88.4 R48, [R224+0x8000] ;  /* 0x00800000e030783b */ /* 0x000ee80000000200 */
[----:B------:R-:W3:Y:S04]  /*12e30*/  LDSM.16.M88.4 R44, [R224+0x8800] ;  /* 0x00880000e02c783b */ /* 0x000ee80000000200 */
[----:B-1----:R-:W-:Y:S04]  /*12e40*/  LDSM.16.M88.4 R8, [R232] ;  /* 0x00000000e808783b */ /* 0x002fe80000000200 */
[----:B------:R-:W-:Y:S04]  /*12e50*/  LDSM.16.M88.4 R4, [R232+0x2000] ;  /* 0x00200000e804783b */ /* 0x000fe80000000200 */
[----:B------:R-:W1:Y:S04]  /*12e60*/  LDSM.16.M88.4 R24, [R241] ;  /* 0x00000000f118783b */ /* 0x000e680000000200 */
[----:B------:R-:W1:Y:S04]  /*12e70*/  LDSM.16.M88.4 R20, [R240] ;  /* 0x00000000f014783b */ /* 0x000e680000000200 */
[----:B------:R-:W1:Y:S04]  /*12e80*/  LDSM.16.M88.4 R32, [R235] ;  /* 0x00000000eb20783b */ /* 0x000e680000000200 */
[----:B------:R-:W1:Y:S01]  /*12e90*/  LDSM.16.M88.4 R28, [R242] ;  /* 0x00000000f21c783b */ /* 0x000e620000000200 */
[----:B--2---:R-:W-:Y:S01]  /*12ea0*/  HMMA.16816.F32 R60, R12, R40, RZ ;  /* 0x000000280c3c723c */ /* 0x004fe200000018ff */
[----:B----4-:R-:W-:-:S02]  /*12eb0*/  IMAD.MOV.U32 R69, RZ, RZ, R142 ;  /* 0x000000ffff457224 */ /* 0x010fc400078e008e */
[----:B------:R-:W-:Y:S01]  /*12ec0*/  IMAD.MOV.U32 R70, RZ, RZ, R143 ;  /* 0x000000ffff467224 */ /* 0x000fe200078e008f */
[----:B------:R-:W-:Y:S02]  /*12ed0*/  STL [R1+0x90], R68 ;  /* 0x0000904401007387 */ /* 0x000fe40000100800 */
[-C--:B---3--:R-:W-:Y:S02]  /*12ee0*/  HMMA.16816.F32 R56, R16, R36.reuse, RZ ;  /* 0x000000241038723c */ /* 0x088fe400000018ff */
[----:B------:R-:W0:Y:S04]  /*12ef0*/  LDGDEPBAR ;  /* 0x00000000000079af */ /* 0x000e280000000000 */
[----:B------:R-:W-:Y:S06]  /*12f00*/  HMMA.16816.F32 R52, R12, R36, RZ ;  /* 0x000000240c34723c */ /* 0x000fec00000018ff */
[-C--:B------:R-:W-:Y:S06]  /*12f10*/  HMMA.16816.F32 R208, R16, R48.reuse, RZ ;  /* 0x0000003010d0723c */ /* 0x080fec00000018ff */
[----:B------:R-:W-:Y:S06]  /*12f20*/  HMMA.16816.F32 R140, R12, R48, RZ ;  /* 0x000000300c8c723c */ /* 0x000fec00000018ff */
[-C--:B------:R-:W-:Y:S06]  /*12f30*/  HMMA.16816.F32 R136, R16, R44.reuse, RZ ;  /* 0x0000002c1088723c */ /* 0x080fec00000018ff */
[----:B------:R-:W-:Y:S06]  /*12f40*/  HMMA.16816.F32 R132, R12, R44, RZ ;  /* 0x0000002c0c84723c */ /* 0x000fec00000018ff */
[----:B------:R-:W-:Y:S06]  /*12f50*/  HMMA.16816.F32 R64, R16, R40, RZ ;  /* 0x000000281040723c */ /* 0x000fec00000018ff */
[----:B-1----:R-:W-:Y:S06]  /*12f60*/  HMMA.16816.F32 R60, R4, R24, R60 ;  /* 0x00000018043c723c */ /* 0x002fec000000183c */
[-C--:B------:R-:W-:Y:S06]  /*12f70*/  HMMA.16816.F32 R56, R8, R20.reuse, R56 ;  /* 0x000000140838723c */ /* 0x080fec0000001838 */
[----:B------:R-:W-:Y:S06]  /*12f80*/  HMMA.16816.F32 R52, R4, R20, R52 ;  /* 0x000000140434723c */ /* 0x000fec0000001834 */
[-C--:B------:R-:W-:Y:S06]  /*12f90*/  HMMA.16816.F32 R208, R8, R32.reuse, R208 ;  /* 0x0000002008d0723c */ /* 0x080fec00000018d0 */
[----:B------:R-:W-:Y:S06]  /*12fa0*/  HMMA.16816.F32 R140, R4, R32, R140 ;  /* 0x00000020048c723c */ /* 0x000fec000000188c */
[----:B------:R-:W-:Y:S01]  /*12fb0*/  HMMA.16816.F32 R220, R8, R28, R136 ;  /* 0x0000001c08dc723c */ /* 0x000fe20000001888 */
[----:B------:R-:W-:-:S02]  /*12fc0*/  IMAD.MOV.U32 R32, RZ, RZ, R60 ;  /* 0x000000ffff207224 */ /* 0x000fc400078e003c */
[----:B------:R-:W-:-:S03]  /*12fd0*/  IMAD.MOV.U32 R37, RZ, RZ, R59 ;  /* 0x000000ffff257224 */ /* 0x000fc600078e003b */
[----:B------:R-:W-:Y:S01]  /*12fe0*/  HMMA.16816.F32 R212, R4, R28, R132 ;  /* 0x0000001c04d4723c */ /* 0x000fe20000001884 */
[----:B------:R-:W-:Y:S02]  /*12ff0*/  IMAD.MOV.U32 R36, RZ, RZ, R52 ;  /* 0x000000ffff247224 */ /* 0x000fe400078e0034 */
[----:B------:R-:W-:Y:S02]  /*13000*/  IMAD.MOV.U32 R33, RZ, RZ, R53 ;  /* 0x000000ffff217224 */ /* 0x000fe400078e0035 */
[----:B------:R-:W-:Y:S01]  /*13010*/  IMAD.MOV.U32 R21, RZ, RZ, R54 ;  /* 0x000000ffff157224 */ /* 0x000fe200078e0036 */
[----:B------:R-:W-:Y:S01]  /*13020*/  HMMA.16816.F32 R216, R8, R24, R64 ;  /* 0x0000001808d8723c */ /* 0x000fe20000001840 */
[----:B------:R-:W-:Y:S02]  /*13030*/  IMAD.MOV.U32 R29, RZ, RZ, R61 ;  /* 0x000000ffff1d7224 */ /* 0x000fe400078e003d */
[----:B------:R-:W-:-:S03]  /*13040*/  IMAD.MOV.U32 R20, RZ, RZ, R55 ;  /* 0x000000ffff147224 */ /* 0x000fc600078e0037 */
[C---:B------:R-:W-:Y:S01]  /*13050*/  HMMA.16816.F32 R52, R12.reuse, R42, RZ ;  /* 0x0000002a0c34723c */ /* 0x040fe200000018ff */
[----:B------:R-:W-:Y:S02]  /*13060*/  IMAD.MOV.U32 R25, RZ, RZ, R62 ;  /* 0x000000ffff197224 */ /* 0x000fe400078e003e */
[----:B------:R-:W-:Y:S02]  /*13070*/  IMAD.MOV.U32 R24, RZ, RZ, R63 ;  /* 0x000000ffff187224 */ /* 0x000fe400078e003f */
[----:B------:R-:W-:Y:S01]  /*13080*/  IMAD.MOV.U32 R66, RZ, RZ, R56 ;  /* 0x000000ffff427224 */ /* 0x000fe200078e0038 */
[----:B------:R-:W-:Y:S01]  /*13090*/  HMMA.16816.F32 R60, R12, R50, RZ ;  /* 0x000000320c3c723c */ /* 0x000fe200000018ff */
[----:B------:R-:W-:Y:S02]  /*130a0*/  IMAD.MOV.U32 R65, RZ, RZ, R57 ;  /* 0x000000ffff417224 */ /* 0x000fe400078e0039 */
[----:B------:R-:W-:-:S03]  /*130b0*/  IMAD.MOV.U32 R64, RZ, RZ, R58 ;  /* 0x000000ffff407224 */ /* 0x000fc600078e003a */
[C---:B------:R-:W-:Y:S06]  /*130c0*/  HMMA.16816.F32 R56, R12.reuse, R46, RZ ;  /* 0x0000002e0c38723c */ /* 0x040fec00000018ff */
[----:B------:R-:W-:Y:S06]  /*130d0*/  HMMA.16816.F32 R12, R12, R38, RZ ;  /* 0x000000260c0c723c */ /* 0x000fec00000018ff */
[C---:B------:R-:W-:Y:S06]  /*130e0*/  HMMA.16816.F32 R48, R16.reuse, R50, RZ ;  /* 0x000000321030723c */ /* 0x040fec00000018ff */
[C---:B------:R-:W-:Y:S06]  /*130f0*/  HMMA.16816.F32 R44, R16.reuse, R46, RZ ;  /* 0x0000002e102c723c */ /* 0x040fec00000018ff */
[C---:B------:R-:W-:Y:S06]  /*13100*/  HMMA.16816.F32 R40, R16.reuse, R42, RZ ;  /* 0x0000002a1028723c */ /* 0x040fec00000018ff */
[----:B------:R-:W-:Y:S01]  /*13110*/  HMMA.16816.F32 R16, R16, R38, RZ ;  /* 0x000000261010723c */ /* 0x000fe200000018ff */
        /* <DEDUP_REMOVED lines=21> */
[----:B------:R-:W-:Y:S01]  /*13270*/  IMAD.MOV.U32 R63, RZ, RZ, R24 ;  /* 0x000000ffff3f7224 */ /* 0x000fe200078e0018 */
[C---:B--2---:R-:W-:Y:S06]  /*13280*/  HMMA.16816.F32 R64, R8.reuse, R12, R208 ;  /* 0x0000000c0840723c */ /* 0x044fec00000018d0 */
[----:B------:R-:W-:Y:S01]  /*13290*/  HMMA.16816.F32 R24, R8, R14, R48 ;  /* 0x0000000e0818723c */ /* 0x000fe20000001830 */
[----:B------:R-:W1:Y:S01]  /*132a0*/  LDSM.16.M88.4 R12, [R230+0x8800] ;  /* 0x00880000e60c783b */ /* 0x000e620000000200 */
        /* <DEDUP_REMOVED lines=12> */
[----:B------:R-:W1:Y:S01]  /*13370*/  LDSM.16.M88.4 R12, [R230+0x9000] ;  /* 0x00900000e60c783b */ /* 0x000e620000000200 */
[----:B------:R-:W-:-:S02]  /*13380*/  IMAD.MOV.U32 R49, RZ, RZ, R3 ;  /* 0x000000ffff317224 */ /* 0x000fc400078e0003 */
[----:B------:R-:W-:Y:S02]  /*13390*/  IMAD.MOV.U32 R50, RZ, RZ, R2 ;  /* 0x000000ffff327224 */ /* 0x000fe400078e0002 */
[----:B------:R-:W-:-:S07]  /*133a0*/  IMAD.MOV.U32 R51, RZ, RZ, R0 ;  /* 0x000000ffff337224 */ /* 0x000fce00078e0000 */
        /* <DEDUP_REMOVED lines=21> */
[----:B-1----:R-:W-:Y:S06]  /*13500*/  HMMA.16816.F32 R60, R4, R14, R28 ;  /* 0x0000000e043c723c */ /* 0x002fec000000181c */
[-C--:B------:R-:W-:Y:S06]  /*13510*/  HMMA.16816.F32 R36, R8, R12.reuse, R36 ;  /* 0x0000000c0824723c */ /* 0x080fec0000001824 */
[----:B------:R-:W-:Y:S06]  /*13520*/  HMMA.16816.F32 R64, R4, R12, R32 ;  /* 0x0000000c0440723c */ /* 0x000fec0000001820 */
[----:B------:R-:W-:Y:S01]  /*13530*/  HMMA.16816.F32 R28, R8, R14, R20 ;  /* 0x0000000e081c723c */ /* 0x000fe20000001814 */
[----:B------:R-:W1:Y:S01]  /*13540*/  LDSM.16.M88.4 R12, [R229+0x1000] ;  /* 0x00100000e50c783b */ /* 0x000e620000000200 */
[----:B------:R-:W-:-:S02]  /*13550*/  IMAD.MOV.U32 R53, RZ, RZ, R3 ;  /* 0x000000ffff357224 */ /* 0x000fc400078e0003 */
[----:B------:R-:W-:Y:S02]  /*13560*/  IMAD.MOV.U32 R54, RZ, RZ, R2 ;  /* 0x000000ffff367224 */ /* 0x000fe400078e0002 */
[----:B------:R-:W-:Y:S02]  /*13570*/  IMAD.MOV.U32 R55, RZ, RZ, R0 ;  /* 0x000000ffff377224 */ /* 0x000fe400078e0000 */
[----:B------:R-:W-:-:S04]  /*13580*/  IMAD.MOV.U32 R52, RZ, RZ, R40 ;  /* 0x000000ffff347224 */ /* 0x000fc800078e0028 */
        /* <DEDUP_REMOVED lines=44> */
[-C--:B------:R-:W-:Y:S06]  /*13850*/  HMMA.16816.F32 R140, R4, R14.reuse, R36 ;  /* 0x0000000e048c723c */ /* 0x080fec0000001824 */
[----:B------:R-:W-:Y:S01]  /*13860*/  HMMA.16816.F32 R136, R8, R14, R24 ;  /* 0x0000000e0888723c */ /* 0x000fe20000001818 */
[----:B------:R-:W1:Y:S01]  /*13870*/  LDSM.16.M88.4 R12, [R224+0xb800] ;  /* 0x00b80000e00c783b */ /* 0x000e620000000200 */
[----:B------:R-:W-:-:S02]  /*13880*/  IMAD.MOV.U32 R29, RZ, RZ, R3 ;  /* 0x000000ffff1d7224 */ /* 0x000fc400078e0003 */
[----:B------:R-:W-:Y:S02]  /*13890*/  IMAD.MOV.U32 R30, RZ, RZ, R2 ;  /* 0x000000ffff1e7224 */ /* 0x000fe400078e0002 */
[----:B------:R-:W-:-:S06]  /*138a0*/  IMAD.MOV.U32 R31, RZ, RZ, R0 ;  /* 0x000000ffff1f7224 */ /* 0x000fcc00078e0000 */
[----:B------:R-:W-:Y:S02]  /*138b0*/  IMAD.MOV.U32 R48, RZ, RZ, R64 ;  /* 0x000000ffff307224 */ /* 0x000fe400078e0040 */
[----:B------:R-:W-:Y:S02]  /*138c0*/  IMAD.MOV.U32 R3, RZ, RZ, R65 ;  /* 0x000000ffff037224 */ /* 0x000fe400078e0041 */
[----:B------:R-:W-:Y:S02]  /*138d0*/  IMAD.MOV.U32 R2, RZ, RZ, R66 ;  /* 0x000000ffff027224 */ /* 0x000fe400078e0042 */
[----:B------:R-:W-:Y:S01]  /*138e0*/  IMAD.MOV.U32 R0, RZ, RZ, R67 ;  /* 0x000000ffff007224 */ /* 0x000fe200078e0043 */
[-C--:B-1----:R-:W-:Y:S06]  /*138f0*/  HMMA.16816.F32 R220, R8, R12.reuse, R44 ;  /* 0x0000000c08dc723c */ /* 0x082fec000000182c */
[C---:B------:R-:W-:Y:S06]  /*13900*/  HMMA.16816.F32 R64, R4.reuse, R12, R32 ;  /* 0x0000000c0440723c */ /* 0x040fec0000001820 */
[-C--:B------:R-:W-:Y:S01]  /*13910*/  HMMA.16816.F32 R44, R4, R14.reuse, R20 ;  /* 0x0000000e042c723c */ /* 0x080fe20000001814 */
[----:B------:R-:W-:Y:S05]  /*13920*/  LDSM.16.M88.4 R4, [R232+0x6000] ;  /* 0x00600000e804783b */ /* 0x000fea0000000200 */
[----:B------:R-:W-:Y:S01]  /*13930*/  HMMA.16816.F32 R16, R8, R14, R16 ;  /* 0x0000000e0810723c */ /* 0x000fe20000001810 */
[----:B------:R-:W1:Y:S04]  /*13940*/  LDSM.16.M88.4 R12, [R239] ;  /* 0x00000000ef0c783b */ /* 0x000e680000000200 */
[----:B------:R-:W2:Y:S01]  /*13950*/  LDSM.16.M88.4 R8, [R232+0x4000] ;  /* 0x00400000e808783b */ /* 0x000ea20000000200 */
[----:B------:R-:W-:-:S07]  /*13960*/  IMAD.MOV.U32 R43, RZ, RZ, R68 ;  /* 0x000000ffff2b7224 */ /* 0x000fce00078e0044 */
        /* <DEDUP_REMOVED lines=8> */
[----:B------:R-:W1:Y:S01]  /*139f0*/  LDSM.16.M88.4 R12, [R238] ;  /* 0x00000000ee0c783b */ /* 0x000e620000000200 */
[----:B------:R-:W-:-:S05]  /*13a00*/  IMAD.MOV.U32 R56, RZ, RZ, R48 ;  /* 0x000000ffff387224 */ /* 0x000fca00078e0030 */
        /* <DEDUP_REMOVED lines=8> */
[----:B------:R-:W1:Y:S01]  /*13a90*/  LDSM.16.M88.4 R12, [R237] ;  /* 0x00000000ed0c783b */ /* 0x000e620000000200 */
[----:B------:R-:W-:-:S02]  /*13aa0*/  IMAD.MOV.U32 R57, RZ, RZ, R3 ;  /* 0x000000ffff397224 */ /* 0x000fc400078e0003 */
[----:B------:R-:W-:Y:S02]  /*13ab0*/  IMAD.MOV.U32 R58, RZ, RZ, R2 ;  /* 0x000000ffff3a7224 */ /* 0x000fe400078e0002 */
[----:B------:R-:W-:-:S07]  /*13ac0*/  IMAD.MOV.U32 R59, RZ, RZ, R0 ;  /* 0x000000ffff3b7224 */ /* 0x000fce00078e0000 */
        /* <DEDUP_REMOVED lines=43> */
[----:B------:R-:W1:Y:S01]  /*13d80*/  LDSM.16.M88.4 R12, [R230+0xb800] ;  /* 0x00b80000e60c783b */ /* 0x000e620000000200 */
[----:B------:R-:W-:-:S05]  /*13d90*/  IMAD.MOV.U32 R140, RZ, RZ, R44 ;  /* 0x000000ffff8c7224 */ /* 0x000fca00078e002c */
[----:B------:R-:W-:Y:S02]  /*13da0*/  IMAD.MOV.U32 R61, RZ, RZ, R47 ;  /* 0x000000ffff3d7224 */ /* 0x000fe400078e002f */
[----:B------:R-:W-:Y:S02]  /*13db0*/  IMAD.MOV.U32 R62, RZ, RZ, R46 ;  /* 0x000000ffff3e7224 */ /* 0x000fe400078e002e */
[----:B------:R-:W-:Y:S02]  /*13dc0*/  IMAD.MOV.U32 R63, RZ, RZ, R45 ;  /* 0x000000ffff3f7224 */ /* 0x000fe400078e002d */
[-C--:B-1----:R-:W-:Y:S06]  /*13dd0*/  HMMA.16816.F32 R44, R8, R12.reuse, R220 ;  /* 0x0000000c082c723c */ /* 0x082fec00000018dc */
[C---:B------:R-:W-:Y:S06]  /*13de0*/  HMMA.16816.F32 R32, R4.reuse, R12, R212 ;  /* 0x0000000c0420723c */ /* 0x040fec00000018d4 */
[-C--:B------:R-:W-:Y:S01]  /*13df0*/  HMMA.16816.F32 R20, R4, R14.reuse, R136 ;  /* 0x0000000e0414723c */ /* 0x080fe20000001888 */
[----:B------:R-:W-:Y:S05]  /*13e00*/  LDSM.16.M88.4 R4, [R233+0x6000] ;  /* 0x00600000e904783b */ /* 0x000fea0000000200 */
[----:B------:R-:W-:Y:S01]  /*13e10*/  HMMA.16816.F32 R16, R8, R14, R16 ;  /* 0x0000000e0810723c */ /* 0x000fe20000001810 */
[----:B------:R-:W1:Y:S04]  /*13e20*/  LDSM.16.M88.4 R12, [R229+0x2000] ;  /* 0x00200000e50c783b */ /* 0x000e680000000200 */
[----:B------:R-:W2:Y:S01]  /*13e30*/  LDSM.16.M88.4 R8, [R233+0x4000] ;  /* 0x00400000e908783b */ /* 0x000ea20000000200 */
        /* <DEDUP_REMOVED lines=9> */
[----:B------:R-:W-:-:S04]  /*13ed0*/  IMAD.MOV.U32 R68, RZ, RZ, R69 ;  /* 0x000000ffff447224 */ /* 0x000fc800078e0045 */
[-C--:B-1----:R-:W-:Y:S06]  /*13ee0*/  HMMA.16816.F32 R216, R8, R12.reuse, R216 ;  /* 0x0000000c08d8723c */ /* 0x082fec00000018d8 */
[C---:B------:R-:W-:Y:S06]  /*13ef0*/  HMMA.16816.F32 R64, R4.reuse, R12, R64 ;  /* 0x0000000c0440723c */ /* 0x040fec0000001840 */
[-C--:B------:R-:W-:Y:S06]  /*13f00*/  HMMA.16816.F32 R52, R4, R14.reuse, R52 ;  /* 0x0000000e0434723c */ /* 0x080fec0000001834 */
[----:B------:R-:W-:Y:S01]  /*13f10*/  HMMA.16816.F32 R28, R8, R14, R28 ;  /* 0x0000000e081c723c */ /* 0x000fe2000000181c */
[----:B------:R-:W1:Y:S05]  /*13f20*/  LDSM.16.M88.4 R12, [R229+0x3000] ;  /* 0x00300000e50c783b */ /* 0x000e6a0000000200 */
[----:B-1----:R-:W-:Y:S07]  /*13f30*/  HMMA.16816.F32 R136, R4, R12, R40 ;  /* 0x0000000c0488723c */ /* 0x002fee0000001828 */
[----:B------:R-:W-:-:S02]  /*13f40*/  IMAD.MOV.U32 R42, RZ, RZ, R68 ;  /* 0x000000ffff2a7224 */ /* 0x000fc400078e0044 */
[----:B------:R-:W2:Y:S01]  /*13f50*/  LDL R68, [R1+0x8] ;  /* 0x0000080001447983 */ /* 0x000ea20000100800 */
[----:B------:R-:W-:Y:S06]  /*13f60*/  HMMA.16816.F32 R140, R4, R14, R36 ;  /* 0x0000000e048c723c */ /* 0x000fec0000001824 */
[C---:B------:R-:W-:Y:S06]  /*13f70*/  HMMA.16816.F32 R48, R8.reuse, R12, R48 ;  /* 0x0000000c0830723c */ /* 0x040fec0000001830 */
[----:B------:R-:W-:Y:S01]  /*13f80*/  HMMA.16816.F32 R36, R8, R14, R24 ;  /* 0x0000000e0824723c */ /* 0x000fe20000001818 */
[----:B------:R-:W1:Y:S01]  /*13f90*/  LDSM.16.M88.4 R12, [R229+0x3800] ;  /* 0x00380000e50c783b */ /* 0x000e620000000200 */
[----:B------:R-:W3:Y:S01]  /*13fa0*/  S2R R2, SR_TID.X ;  /* 0x0000000000027919 */ /* 0x000ee20000002100 */
[----:B------:R-:W-:Y:S01]  /*13fb0*/  IMAD.U32 R0, RZ, RZ, UR29 ;  /* 0x0000001dff007e24 */ /* 0x000fe2000f8e00ff */
[----:B------:R-:W-:Y:S01]  /*13fc0*/  UISETP.GT.AND UP0, UPT, UR29, UR15, UPT ;  /* 0x0000000f1d00728c */ /* 0x000fe2000bf04270 */
[----:B------:R-:W-:Y:S01]  /*13fd0*/  IMAD.MOV.U32 R3, RZ, RZ, R70 ;  /* 0x000000ffff037224 */ /* 0x000fe200078e0046 */
[----:B------:R-:W-:-:S04]  /*13fe0*/  DEPBAR.LE SB0, 0x0 ;  /* 0x000080000000791a */ /* 0x000fc80000000000 */
[----:B------:R-:W-:Y:S01]  /*13ff0*/  IMAD.MOV.U32 R43, RZ, RZ, R3 ;  /* 0x000000ffff2b7224 */ /* 0x000fe200078e0003 */
[C---:B-1----:R-:W-:Y:S06]  /*14000*/  HMMA.16816.F32 R32, R4.reuse, R12, R32 ;  /* 0x0000000c0420723c */ /* 0x042fec0000001820 */
[-C--:B------:R-:W-:Y:S06]  /*14010*/  HMMA.16816.F32 R20, R4, R14.reuse, R20 ;  /* 0x0000000e0414723c */ /* 0x080fec0000001814 */
[----:B------:R-:W-:Y:S01]  /*14020*/  HMMA.16816.F32 R4, R8, R14, R16 ;  /* 0x0000000e0804723c */ /* 0x000fe20000001810 */
[----:B---3--:R-:W-:-:S05]  /*14030*/  IMAD.SHL.U32 R2, R2, 0x2, RZ ;  /* 0x0000000202027824 */ /* 0x008fca00078e00ff */
[----:B------:R-:W-:-:S05]  /*14040*/  LOP3.LUT R2, R2, 0x6, RZ, 0xc0, !PT ;  /* 0x0000000602027812 */ /* 0x000fca00078ec0ff */
[----:B------:R-:W-:-:S04]  /*14050*/  IMAD R0, R0, 0x40, R2 ;  /* 0x0000004000007824 */ /* 0x000fc800078e0202 */
[--C-:B------:R-:W-:Y:S02]  /*14060*/  IMAD.IADD R3, R248, 0x1, -R0.reuse ;  /* 0x00000001f8037824 */ /* 0x100fe400078e0a00 */
[----:B------:R-:W-:-:S07]  /*14070*/  IMAD.IADD R2, R250, 0x1, -R0 ;  /* 0x00000001fa027824 */ /* 0x000fce00078e0a00 */
[----:B------:R-:W-:Y:S02]  /*14080*/  IMAD.MOV.U32 R222, RZ, RZ, R5 ;  /* 0x000000ffffde7224 */ /* 0x000fe400078e0005 */
[----:B------:R-:W-:Y:S02]  /*14090*/  IMAD.IADD R5, R249, 0x1, -R0 ;  /* 0x00000001f9057824 */ /* 0x000fe400078e0a00 */
[----:B------:R-:W-:Y:S01]  /*140a0*/  IMAD.MOV.U32 R223, RZ, RZ, R4 ;  /* 0x000000ffffdf7224 */ /* 0x000fe200078e0004 */
[----:B------:R-:W-:Y:S02]  /*140b0*/  IABS R4, R3 ;  /* 0x0000000300047213 */ /* 0x000fe40000000000 */
[----:B------:R-:W-:Y:S02]  /*140c0*/  IABS R3, R2 ;  /* 0x0000000200037213 */ /* 0x000fe40000000000 */
[----:B------:R-:W-:-:S04]  /*140d0*/  IABS R2, R5 ;  /* 0x0000000500027213 */ /* 0x000fc80000000000 */
[----:B------:R-:W-:Y:S02]  /*140e0*/  I2FP.F32.S32 R2, R2 ;  /* 0x0000000200027245 */ /* 0x000fe40000201400 */
[----:B------:R-:W-:Y:S01]  /*140f0*/  I2FP.F32.S32 R3, R3 ;  /* 0x0000000300037245 */ /* 0x000fe20000201400 */
[----:B------:R-:W-:Y:S01]  /*14100*/  HMMA.16816.F32 R44, R8, R12, R44 ;  /* 0x0000000c082c723c */ /* 0x000fe2000000182c */
[----:B------:R-:W-:Y:S01]  /*14110*/  I2FP.F32.S32 R4, R4 ;  /* 0x0000000400047245 */ /* 0x000fe20000201400 */
[----:B------:R-:W-:Y:S01]  /*14120*/  FFMA.FTZ R14, R2, -UR19, R60 ;  /* 0x80000013020e7c23 */ /* 0x000fe2000801003c */
[----:B------:R-:W-:-:S04]  /*14130*/  VIADD R2, R0, 0x1 ;  /* 0x0000000100027836 */ /* 0x000fc80000000000 */
[----:B------:R-:W-:Y:S01]  /*14140*/  FFMA.FTZ R13, R3, -UR19, R58 ;  /* 0x80000013030d7c23 */ /* 0x000fe2000801003a */
[----:B------:R-:W-:Y:S02]  /*14150*/  IMAD.IADD R3, R251, 0x1, -R0 ;  /* 0x00000001fb037824 */ /* 0x000fe400078e0a00 */
[----:B------:R-:W-:Y:S01]  /*14160*/  FFMA.FTZ R9, R4, -UR19, R56 ;  /* 0x8000001304097c23 */ /* 0x000fe20008010038 */
[--C-:B------:R-:W-:Y:S02]  /*14170*/  IMAD.IADD R5, R250, 0x1, -R2.reuse ;  /* 0x00000001fa057824 */ /* 0x100fe400078e0a02 */
[----:B------:R-:W-:Y:S01]  /*14180*/  IMAD.IADD R4, R248, 0x1, -R2 ;  /* 0x00000001f8047824 */ /* 0x000fe200078e0a02 */
[----:B------:R-:W-:Y:S02]  /*14190*/  IABS R3, R3 ;  /* 0x0000000300037213 */ /* 0x000fe40000000000 */
[----:B------:R-:W-:Y:S01]  /*141a0*/  IABS R5, R5 ;  /* 0x0000000500057213 */ /* 0x000fe20000000000 */
[----:B------:R-:W-:Y:S01]  /*141b0*/  IMAD.MOV.U32 R213, RZ, RZ, R6 ;  /* 0x000000ffffd57224 */ /* 0x000fe200078e0006 */
[----:B------:R-:W-:Y:S01]  /*141c0*/  IABS R4, R4 ;  /* 0x0000000400047213 */ /* 0x000fe20000000000 */
[----:B------:R-:W-:-:S02]  /*141d0*/  IMAD.MOV.U32 R6, RZ, RZ, R3 ;  /* 0x000000ffff067224 */ /* 0x000fc400078e0003 */
[----:B------:R-:W-:Y:S01]  /*141e0*/  IMAD.MOV.U32 R3, RZ, RZ, R5 ;  /* 0x000000ffff037224 */ /* 0x000fe200078e0005 */
[----:B------:R-:W-:Y:S01]  /*141f0*/  I2FP.F32.S32 R4, R4 ;  /* 0x0000000400047245 */ /* 0x000fe20000201400 */
[----:B------:R-:W-:Y:S01]  /*14200*/  IMAD.MOV.U32 R221, RZ, RZ, R7 ;  /* 0x000000ffffdd7224 */ /* 0x000fe200078e0007 */
[----:B------:R-:W-:Y:S02]  /*14210*/  I2FP.F32.S32 R6, R6 ;  /* 0x0000000600067245 */ /* 0x000fe40000201400 */
[----:B------:R-:W-:Y:S01]  /*14220*/  I2FP.F32.S32 R3, R3 ;  /* 0x0000000300037245 */ /* 0x000fe20000201400 */
[----:B------:R-:W-:Y:S01]  /*14230*/  FFMA.FTZ R7, R4, -UR19, R57 ;  /* 0x8000001304077c23 */ /* 0x000fe20008010039 */
[C---:B------:R-:W-:Y:S02]  /*14240*/  ISETP.GE.AND P6, PT, R2.reuse, R43, PT ;  /* 0x0000002b0200720c */ /* 0x040fe40003fc6270 */
[C---:B------:R-:W-:Y:S02]  /*14250*/  ISETP.GE.AND P5, PT, R2.reuse, R42, PT ;  /* 0x0000002a0200720c */ /* 0x040fe40003fa6270 */
[----:B------:R-:W-:Y:S01]  /*14260*/  ISETP.GE.AND P4, PT, R2, R252, PT ;  /* 0x000000fc0200720c */ /* 0x000fe20003f86270 */
[----:B------:R-:W-:-:S02]  /*14270*/  VIADD R4, R0, 0x8 ;  /* 0x0000000800047836 */ /* 0x000fc40000000000 */
[----:B------:R-:W-:Y:S01]  /*14280*/  FFMA.FTZ R8, R6, -UR19, R62 ;  /* 0x8000001306087c23 */ /* 0x000fe2000801003e */
[C---:B------:R-:W-:Y:S01]  /*14290*/  ISETP.LT.OR P6, PT, R2.reuse, R246, P6 ;  /* 0x000000f60200720c */ /* 0x040fe200037c1670 */
[----:B------:R-:W-:Y:S01]  /*142a0*/  IMAD.IADD R5, R249, 0x1, -R2 ;  /* 0x00000001f9057824 */ /* 0x000fe200078e0a02 */
[C---:B------:R-:W-:Y:S01]  /*142b0*/  ISETP.LT.OR P5, PT, R2.reuse, R245, P5 ;  /* 0x000000f50200720c */ /* 0x040fe20002fa1670 */
[----:B------:R-:W-:Y:S01]  /*142c0*/  FFMA.FTZ R6, R3, -UR19, R59 ;  /* 0x8000001303067c23 */ /* 0x000fe2000801003b */
[----:B------:R-:W-:Y:S01]  /*142d0*/  ISETP.LT.OR P4, PT, R2, R244, P4 ;  /* 0x000000f40200720c */ /* 0x000fe20002781670 */
[----:B------:R-:W-:Y:S01]  /*142e0*/  IMAD.IADD R3, R248, 0x1, -R4 ;  /* 0x00000001f8037824 */ /* 0x000fe200078e0a04 */
[----:B------:R-:W-:Y:S01]  /*142f0*/  IABS R10, R5 ;  /* 0x00000005000a7213 */ /* 0x000fe20000000000 */
[----:B------:R-:W-:Y:S02]  /*14300*/  IMAD.MOV.U32 R27, RZ, RZ, R21 ;  /* 0x000000ffff1b7224 */ /* 0x000fe400078e0015 */
[----:B------:R-:W-:-:S02]  /*14310*/  IMAD.MOV.U32 R69, RZ, RZ, R22 ;  /* 0x000000ffff457224 */ /* 0x000fc400078e0016 */
[----:B------:R-:W-:Y:S01]  /*14320*/  IMAD.MOV.U32 R25, RZ, RZ, R23 ;  /* 0x000000ffff197224 */ /* 0x000fe200078e0017 */
[----:B------:R-:W-:Y:S01]  /*14330*/  FSEL R23, R6, -INF , !P6 ;  /* 0xff80000006177808 */ /* 0x000fe20007000000 */
[----:B------:R-:W-:Y:S02]  /*14340*/  IMAD.MOV.U32 R212, RZ, RZ, R20 ;  /* 0x000000ffffd47224 */ /* 0x000fe400078e0014 */
[----:B------:R-:W-:Y:S01]  /*14350*/  IMAD.MOV.U32 R220, RZ, RZ, R44 ;  /* 0x000000ffffdc7224 */ /* 0x000fe200078e002c */
[----:B------:R-:W-:Y:S01]  /*14360*/  BAR.SYNC.DEFER_BLOCKING 0x0 ;  /* 0x0000000000007b1d */ /* 0x000fe20000010000 */
[----:B--2---:R-:W-:-:S04]  /*14370*/  ISETP.GE.AND P0, PT, R2, R68, PT ;  /* 0x000000440200720c */ /* 0x004fc80003f06270 */
[----:B------:R-:W-:Y:S01]  /*14380*/  ISETP.LT.OR P0, PT, R2, R247, P0 ;  /* 0x000000f70200720c */ /* 0x000fe20000701670 */
[----:B------:R-:W-:-:S05]  /*14390*/  IMAD.IADD R2, R251, 0x1, -R2 ;  /* 0x00000001fb027824 */ /* 0x000fca00078e0a02 */
[----:B------:R-:W-:Y:S02]  /*143a0*/  IABS R5, R2 ;  /* 0x0000000200057213 */ /* 0x000fe40000000000 */
[----:B------:R-:W-:-:S04]  /*143b0*/  IABS R2, R3 ;  /* 0x0000000300027213 */ /* 0x000fc80000000000 */
[----:B------:R-:W-:Y:S02]  /*143c0*/  I2FP.F32.S32 R2, R2 ;  /* 0x0000000200027245 */ /* 0x000fe40000201400 */
[----:B------:R-:W-:-:S03]  /*143d0*/  ISETP.GE.AND P3, PT, R0, R68, PT ;  /* 0x000000440000720c */ /* 0x000fc60003f66270 */
        /* <DEDUP_REMOVED lines=8> */
[----:B------:R-:W-:Y:S01]  /*14460*/  ISETP.LT.OR P3, PT, R0, R246, P3 ;  /* 0x000000f60000720c */ /* 0x000fe20001f61670 */
[----:B------:R-:W-:Y:S02]  /*14470*/  IMAD.MOV.U32 R208, RZ, RZ, R42 ;  /* 0x000000ffffd07224 */ /* 0x000fe400078e002a */
[----:B------:R-:W-:Y:S01]  /*14480*/  FFMA.FTZ R10, R2, -UR19, R210 ;  /* 0x80000013020a7c23 */ /* 0x000fe200080100d2 */
[----:B------:R-:W-:Y:S01]  /*14490*/  IMAD.IADD R2, R249, 0x1, -R4 ;  /* 0x00000001f9027824 */ /* 0x000fe200078e0a04 */
[----:B------:R-:W-:-:S02]  /*144a0*/  FSEL R21, R13, -INF , !P3 ;  /* 0xff8000000d157808 */ /* 0x000fc40005800000 */
[C---:B------:R-:W-:Y:S02]  /*144b0*/  ISETP.GE.AND P3, PT, R0.reuse, R208, PT ;  /* 0x000000d00000720c */ /* 0x040fe40003f66270 */
[----:B------:R-:W-:Y:S02]  /*144c0*/  I2FP.F32.S32 R3, R3 ;  /* 0x0000000300037245 */ /* 0x000fe40000201400 */
[----:B------:R-:W-:Y:S02]  /*144d0*/  IABS R2, R2 ;  /* 0x0000000200027213 */ /* 0x000fe40000000000 */
[----:B------:R-:W-:Y:S01]  /*144e0*/  ISETP.LT.OR P3, PT, R0, R245, P3 ;  /* 0x000000f50000720c */ /* 0x000fe20001f61670 */
[----:B------:R-:W-:Y:S01]  /*144f0*/  FFMA.FTZ R3, R3, -UR19, R61 ;  /* 0x8000001303037c23 */ /* 0x000fe2000801003d */
[----:B------:R-:W-:Y:S02]  /*14500*/  I2FP.F32.S32 R2, R2 ;  /* 0x0000000200027245 */ /* 0x000fe40000201400 */
[----:B------:R-:W-:-:S02]  /*14510*/  FSEL R22, R14, -INF , !P3 ;  /* 0xff8000000e167808 */ /* 0x000fc40005800000 */
        /* <DEDUP_REMOVED lines=11> */
[----:B------:R-:W-:Y:S02]  /*145d0*/  IABS R6, R2 ;  /* 0x0000000200067213 */ /* 0x000fe40000000000 */
        /* <DEDUP_REMOVED lines=9> */
[----:B------:R-:W-:Y:S01]  /*14670*/  ISETP.LT.OR P5, PT, R4, R244, P5 ;  /* 0x000000f40400720c */ /* 0x000fe20002fa1670 */
[----:B------:R-:W-:Y:S01]  /*14680*/  IMAD.IADD R4, R248, 0x1, -R3 ;  /* 0x00000001f8047824 */ /* 0x000fe200078e0a03 */
[----:B------:R-:W-:Y:S02]  /*14690*/  I2FP.F32.S32 R5, R5 ;  /* 0x0000000500057245 */ /* 0x000fe40000201400 */
[----:B------:R-:W-:Y:S02]  /*146a0*/  I2FP.F32.S32 R2, R2 ;  /* 0x0000000200027245 */ /* 0x000fe40000201400 */
[----:B------:R-:W-:-:S02]  /*146b0*/  IABS R4, R4 ;  /* 0x0000000400047213 */ /* 0x000fc40000000000 */
        /* <DEDUP_REMOVED lines=20> */
[----:B------:R-:W-:-:S03]  /*14800*/  IABS R9, R3 ;  /* 0x0000000300097213 */ /* 0x000fc60000000000 */
[----:B------:R-:W-:Y:S02]  /*14810*/  IABS R3, R4 ;  /* 0x0000000400037213 */ /* 0x000fe40000000000 */
[----:B------:R-:W-:Y:S01]  /*14820*/  IABS R5, R5 ;  /* 0x0000000500057213 */ /* 0x000fe20000000000 */
[----:B------:R-:W-:-:S03]  /*14830*/  IMAD.MOV.U32 R4, RZ, RZ, R9 ;  /* 0x000000ffff047224 */ /* 0x000fc600078e0009 */
[----:B------:R-:W-:Y:S02]  /*14840*/  I2FP.F32.S32 R5, R5 ;  /* 0x0000000500057245 */ /* 0x000fe40000201400 */
[----:B------:R-:W-:Y:S02]  /*14850*/  I2FP.F32.S32 R9, R4 ;  /* 0x0000000400097245 */ /* 0x000fe40000201400 */
[----:B------:R-:W-:Y:S01]  /*14860*/  I2FP.F32.S32 R4, R3 ;  /* 0x0000000300047245 */ /* 0x000fe20000201400 */
[----:B------:R-:W-:Y:S02]  /*14870*/  FFMA.FTZ R3, R5, -UR19, R133 ;  /* 0x8000001305037c23 */ /* 0x000fe40008010085 */
[----:B------:R-:W-:Y:S01]  /*14880*/  FFMA.FTZ R13, R9, -UR19, R135 ;  /* 0x80000013090d7c23 */ /* 0x000fe20008010087 */
[----:B------:R-:W-:Y:S01]  /*14890*/  IMAD.MOV.U32 R135, RZ, RZ, R43 ;  /* 0x000000ffff877224 */ /* 0x000fe200078e002b */
[----:B------:R-:W-:Y:S01]  /*148a0*/  FSEL R43, R8, -INF , !P5 ;  /* 0xff800000082b7808 */ /* 0x000fe20006800000 */
[----:B------:R-:W-:Y:S01]  /*148b0*/  FFMA.FTZ R12, R4, -UR19, R216 ;  /* 0x80000013040c7c23 */ /* 0x000fe200080100d8 */
[----:B------:R-:W-:-:S02]  /*148c0*/  FSEL R15, R7, -INF , !P4 ;  /* 0xff800000070f7808 */ /* 0x000fc40006000000 */
[----:B------:R-:W-:Y:S02]  /*148d0*/  FSEL R16, R6, -INF , !P3 ;  /* 0xff80000006107808 */ /* 0x000fe40005800000 */
        /* <DEDUP_REMOVED lines=28> */
[----:B------:R-:W-:Y:S02]  /*14aa0*/  IABS R3, R6 ;  /* 0x0000000600037213 */ /* 0x000fe40000000000 */
[----:B------:R-:W-:Y:S02]  /*14ab0*/  FSEL R41, R13, -INF , !P6 ;  /* 0xff8000000d297808 */ /* 0x000fe40007000000 */
[----:B------:R-:W-:-:S02]  /*14ac0*/  I2FP.F32.S32 R3, R3 ;  /* 0x0000000300037245 */ /* 0x000fc40000201400 */
[----:B------:R-:W-:Y:S02]  /*14ad0*/  FSEL R133, R12, -INF , !P5 ;  /* 0xff8000000c857808 */ /* 0x000fe40006800000 */
[----:B------:R-:W-:Y:S02]  /*14ae0*/  FSEL R59, R8, -INF , !P4 ;  /* 0xff800000083b7808 */ /* 0x000fe40006000000 */
[----:B------:R-:W-:Y:S02]  /*14af0*/  FSEL R132, R7, -INF , !P3 ;  /* 0xff80000007847808 */ /* 0x000fe40005800000 */
[C---:B------:R-:W-:Y:S02]  /*14b00*/  ISETP.GE.AND P6, PT, R2.reuse, R68, PT ;  /* 0x000000440200720c */ /* 0x040fe40003fc6270 */
[C---:B------:R-:W-:Y:S02]  /*14b10*/  ISETP.GE.AND P5, PT, R2.reuse, R135, PT ;  /* 0x000000870200720c */ /* 0x040fe40003fa6270 */
[----:B------:R-:W-:-:S02]  /*14b20*/  ISETP.GE.AND P4, PT, R2, R208, PT ;  /* 0x000000d00200720c */ /* 0x000fc40003f86270 */
[----:B------:R-:W-:Y:S01]  /*14b30*/  ISETP.GE.AND P3, PT, R2, R252, PT ;  /* 0x000000fc0200720c */ /* 0x000fe20003f66270 */
[----:B------:R-:W-:Y:S01]  /*14b40*/  FFMA.FTZ R9, R3, -UR19, R65 ;  /* 0x8000001303097c23 */ /* 0x000fe20008010041 */
[----:B------:R-:W-:Y:S01]  /*14b50*/  I2FP.F32.S32 R5, R5 ;  /* 0x0000000500057245 */ /* 0x000fe20000201400 */
[----:B------:R-:W-:Y:S01]  /*14b60*/  VIADD R3, R0, 0x18 ;  /* 0x0000001800037836 */ /* 0x000fe20000000000 */
[C---:B------:R-:W-:Y:S02]  /*14b70*/  ISETP.LT.OR P6, PT, R2.reuse, R247, P6 ;  /* 0x000000f70200720c */ /* 0x040fe400037c1670 */
[C---:B------:R-:W-:Y:S02]  /*14b80*/  ISETP.LT.OR P5, PT, R2.reuse, R246, P5 ;  /* 0x000000f60200720c */ /* 0x040fe40002fa1670 */
[C---:B------:R-:W-:Y:S02]  /*14b90*/  ISETP.LT.OR P4, PT, R2.reuse, R245, P4 ;  /* 0x000000f50200720c */ /* 0x040fe40002781670 */
[----:B------:R-:W-:Y:S01]  /*14ba0*/  ISETP.LT.OR P3, PT, R2, R244, P3 ;  /* 0x000000f40200720c */ /* 0x000fe20001f61670 */
[----:B------:R-:W-:-:S02]  /*14bb0*/  IMAD.IADD R2, R251, 0x1, -R2 ;  /* 0x00000001fb027824 */ /* 0x000fc400078e0a02 */
[----:B------:R-:W-:Y:S01]  /*14bc0*/  FFMA.FTZ R11, R5, -UR19, R217 ;  /* 0x80000013050b7c23 */ /* 0x000fe200080100d9 */
[----:B------:R-:W-:Y:S01]  /*14bd0*/  IMAD.IADD R5, R250, 0x1, -R3 ;  /* 0x00000001fa057824 */ /* 0x000fe200078e0a03 */
[----:B------:R-:W-:Y:S02]  /*14be0*/  I2FP.F32.S32 R4, R4 ;  /* 0x0000000400047245 */ /* 0x000fe40000201400 */
[----:B------:R-:W-:Y:S02]  /*14bf0*/  IABS R6, R2 ;  /* 0x0000000200067213 */ /* 0x000fe40000000000 */
[----:B------:R-:W-:Y:S01]  /*14c00*/  IABS R2, R5 ;  /* 0x0000000500027213 */ /* 0x000fe20000000000 */
[----:B------:R-:W-:Y:S01]  /*14c10*/  FFMA.FTZ R10, R4, -UR19, R219 ;  /* 0x80000013040a7c23 */ /* 0x000fe200080100db */
[----:B------:R-:W-:Y:S02]  /*14c20*/  IMAD.IADD R4, R248, 0x1, -R3 ;  /* 0x00000001f8047824 */ /* 0x000fe400078e0a03 */
[----:B------:R-:W-:Y:S01]  /*14c30*/  IMAD.MOV.U32 R5, RZ, RZ, R6 ;  /* 0x000000ffff057224 */ /* 0x000fe200078e0006 */
[----:B------:R-:W-:Y:S01]  /*14c40*/  I2FP.F32.S32 R2, R2 ;  /* 0x0000000200027245 */ /* 0x000fe20000201400 */
[----:B------:R-:W-:Y:S01]  /*14c50*/  IMAD.MOV.U32 R70, RZ, RZ, R47 ;  /* 0x000000ffff467224 */ /* 0x000fe200078e002f */
[----:B------:R-:W-:-:S02]  /*14c60*/  IABS R4, R4 ;  /* 0x0000000400047213 */ /* 0x000fc40000000000 */
[----:B------:R-:W-:Y:S02]  /*14c70*/  I2FP.F32.S32 R5, R5 ;  /* 0x0000000500057245 */ /* 0x000fe40000201400 */
[----:B------:R-:W-:Y:S02]  /*14c80*/  FSEL R47, R14, -INF , !P0 ;  /* 0xff8000000e2f7808 */ /* 0x000fe40004000000 */
[----:B------:R-:W-:Y:S02]  /*14c90*/  FSEL R134, R11, -INF , !P6 ;  /* 0xff8000000b867808 */ /* 0x000fe40007000000 */
[----:B------:R-:W-:Y:S02]  /*14ca0*/  FSEL R62, R10, -INF , !P5 ;  /* 0xff8000000a3e7808 */ /* 0x000fe40006800000 */
[----:B------:R-:W-:Y:S02]  /*14cb0*/  FSEL R56, R9, -INF , !P4 ;  /* 0xff80000009387808 */ /* 0x000fe40006000000 */
[----:B------:R-:W-:-:S02]  /*14cc0*/  ISETP.GE.AND P0, PT, R3, R68, PT ;  /* 0x000000440300720c */ /* 0x000fc40003f06270 */
        /* <DEDUP_REMOVED lines=78> */
[--C-:B------:R-:W-:Y:S02]  /*151b0*/  IMAD.IADD R5, R250, 0x1, -R3.reuse ;  /* 0x00000001fa057824 */ /* 0x100fe400078e0a03 */
[----:B------:R-:W-:Y:S01]  /*151c0*/  FFMA.FTZ R10, R4, -UR19, R50 ;  /* 0x80000013040a7c23 */ /* 0x000fe20008010032 */
[----:B------:R-:W-:Y:S02]  /*151d0*/  IMAD.IADD R4, R248, 0x1, -R3 ;  /* 0x00000001f8047824 */ /* 0x000fe400078e0a03 */
[----:B------:R-:W-:Y:S01]  /*151e0*/  IABS R2, R5 ;  /* 0x0000000500027213 */ /* 0x000fe20000000000 */
[----:B------:R-:W-:Y:S02]  /*151f0*/  IMAD.MOV.U32 R5, RZ, RZ, R6 ;  /* 0x000000ffff057224 */ /* 0x000fe400078e0006 */
[----:B------:R-:W-:Y:S01]  /*15200*/  IABS R4, R4 ;  /* 0x0000000400047213 */ /* 0x000fe20000000000 */
[----:B------:R-:W-:Y:S01]  /*15210*/  IMAD.MOV.U32 R214, RZ, RZ, R45 ;  /* 0x000000ffffd67224 */ /* 0x000fe200078e002d */
[----:B------:R-:W-:-:S02]  /*15220*/  I2FP.F32.S32 R2, R2 ;  /* 0x0000000200027245 */ /* 0x000fc40000201400 */
        /* <DEDUP_REMOVED lines=28> */
[----:B------:R-:W-:-:S04]  /*153f0*/  FFMA.FTZ R3, R5, -UR19, R137 ;  /* 0x8000001305037c23 */ /* 0x000fc80008010089 */
[----:B------:R-:W-:Y:S01]  /*15400*/  FFMA.FTZ R12, R4, -UR19, R36 ;  /* 0x80000013040c7c23 */ /* 0x000fe20008010024 */
[----:B------:R-:W-:Y:S01]  /*15410*/  FSEL R4, R8, -INF , !P6 ;  /* 0xff80000008047808 */ /* 0x000fe20007000000 */
[----:B------:R-:W-:Y:S01]  /*15420*/  IMAD.MOV.U32 R215, RZ, RZ, R46 ;  /* 0x000000ffffd77224 */ /* 0x000fe200078e002e */
[----:B------:R-:W-:Y:S02]  /*15430*/  FSEL R3, R3, -INF , !P3 ;  /* 0xff80000003037808 */ /* 0x000fe40005800000 */
[----:B------:R-:W-:Y:S01]  /*15440*/  FSEL R57, R7, -INF , !P5 ;  /* 0xff80000007397808 */ /* 0x000fe20006800000 */
[----:B------:R1:W-:Y:S01]  /*15450*/  STL [R1+0x14], R4 ;  /* 0x0000140401007387 */ /* 0x0003e20000100800 */
[----:B------:R-:W-:Y:S02]  /*15460*/  FSEL R46, R6, -INF , !P4 ;  /* 0xff800000062e7808 */ /* 0x000fe40006000000 */
[C---:B------:R-:W-:Y:S02]  /*15470*/  ISETP.GE.AND P6, PT, R2.reuse, R68, PT ;  /* 0x000000440200720c */ /* 0x040fe40003fc6270 */
[----:B------:R-:W-:-:S02]  /*15480*/  ISETP.GE.AND P5, PT, R2, R135, PT ;  /* 0x000000870200720c */ /* 0x000fc40003fa6270 */
[C---:B------:R-:W-:Y:S02]  /*15490*/  ISETP.GE.AND P4, PT, R2.reuse, R208, PT ;  /* 0x000000d00200720c */ /* 0x040fe40003f86270 */
[C---:B------:R-:W-:Y:S01]  /*154a0*/  ISETP.GE.AND P3, PT, R2.reuse, R252, PT ;  /* 0x000000fc0200720c */ /* 0x040fe20003f66270 */
[----:B------:R2:W-:Y:S01]  /*154b0*/  STL [R1+0x10], R3 ;  /* 0x0000100301007387 */ /* 0x0005e20000100800 */
[C---:B------:R-:W-:Y:S02]  /*154c0*/  ISETP.LT.OR P6, PT, R2.reuse, R247, P6 ;  /* 0x000000f70200720c */ /* 0x040fe400037c1670 */
[C---:B------:R-:W-:Y:S02]  /*154d0*/  ISETP.LT.OR P5, PT, R2.reuse, R246, P5 ;  /* 0x000000f60200720c */ /* 0x040fe40002fa1670 */
[C---:B------:R-:W-:Y:S02]  /*154e0*/  ISETP.LT.OR P4, PT, R2.reuse, R245, P4 ;  /* 0x000000f50200720c */ /* 0x040fe40002781670 */
[----:B------:R-:W-:Y:S01]  /*154f0*/  ISETP.LT.OR P3, PT, R2, R244, P3 ;  /* 0x000000f40200720c */ /* 0x000fe20001f61670 */
[----:B-1----:R-:W-:-:S05]  /*15500*/  IMAD.IADD R4, R250, 0x1, -R2 ;  /* 0x00000001fa047824 */ /* 0x002fca00078e0a02 */
[----:B------:R-:W-:Y:S01]  /*15510*/  IABS R5, R4 ;  /* 0x0000000400057213 */ /* 0x000fe20000000000 */
[--C-:B--2---:R-:W-:Y:S02]  /*15520*/  IMAD.IADD R3, R249, 0x1, -R2.reuse ;  /* 0x00000001f9037824 */ /* 0x104fe400078e0a02 */
[----:B------:R-:W-:-:S05]  /*15530*/  IMAD.IADD R2, R251, 0x1, -R2 ;  /* 0x00000001fb027824 */ /* 0x000fca00078e0a02 */
        /* <DEDUP_REMOVED lines=15> */
[----:B------:R-:W-:-:S04]  /*15630*/  IABS R3, R6 ;  /* 0x0000000600037213 */ /* 0x000fc80000000000 */
[----:B------:R-:W-:Y:S01]  /*15640*/  I2FP.F32.S32 R3, R3 ;  /* 0x0000000300037245 */ /* 0x000fe20000201400 */
[----:B------:R-:W-:Y:S01]  /*15650*/  FFMA.FTZ R13, R9, -UR19, R139 ;  /* 0x80000013090d7c23 */ /* 0x000fe2000801008b */
[----:B------:R-:W-:-:S03]  /*15660*/  IMAD.MOV.U32 R210, RZ, RZ, R223 ;  /* 0x000000ffffd27224 */ /* 0x000fc600078e00df */
[----:B------:R-:W-:Y:S01]  /*15670*/  FFMA.FTZ R9, R3, -UR19, R141 ;  /* 0x8000001303097c23 */ /* 0x000fe2000801008d */
[----:B------:R-:W-:Y:S01]  /*15680*/  FSEL R3, R7, -INF , !P4 ;  /* 0xff80000007037808 */ /* 0x000fe20006000000 */
[----:B------:R-:W-:Y:S01]  /*15690*/  IMAD.MOV.U32 R209, RZ, RZ, R221 ;  /* 0x000000ffffd17224 */ /* 0x000fe200078e00dd */
[----:B------:R-:W-:Y:S02]  /*156a0*/  FSEL R51, R13, -INF , !P0 ;  /* 0xff8000000d337808 */ /* 0x000fe40004000000 */
[----:B------:R-:W-:Y:S02]  /*156b0*/  FSEL R221, R12, -INF , !P6 ;  /* 0xff8000000cdd7808 */ /* 0x000fe40007000000 */
[----:B------:R-:W-:Y:S01]  /*156c0*/  FSEL R223, R8, -INF , !P5 ;  /* 0xff80000008df7808 */ /* 0x000fe20006800000 */
[----:B------:R1:W-:Y:S01]  /*156d0*/  STL [R1+0xc], R3 ;  /* 0x00000c0301007387 */ /* 0x0003e20000100800 */
[----:B------:R-:W-:Y:S02]  /*156e0*/  I2FP.F32.S32 R4, R4 ;  /* 0x0000000400047245 */ /* 0x000fe40000201400 */
[----:B------:R-:W-:-:S02]  /*156f0*/  ISETP.GE.AND P0, PT, R2, R68, PT ;  /* 0x000000440200720c */ /* 0x000fc40003f06270 */
[C---:B------:R-:W-:Y:S02]  /*15700*/  ISETP.GE.AND P6, PT, R2.reuse, R135, PT ;  /* 0x000000870200720c */ /* 0x040fe40003fc6270 */
[C---:B------:R-:W-:Y:S02]  /*15710*/  ISETP.GE.AND P5, PT, R2.reuse, R208, PT ;  /* 0x000000d00200720c */ /* 0x040fe40003fa6270 */
[----:B------:R-:W-:Y:S02]  /*15720*/  ISETP.GE.AND P4, PT, R2, R252, PT ;  /* 0x000000fc0200720c */ /* 0x000fe40003f86270 */
[----:B------:R-:W-:Y:S01]  /*15730*/  I2FP.F32.S32 R5, R5 ;  /* 0x0000000500057245 */ /* 0x000fe20000201400 */
[----:B------:R-:W-:Y:S01]  /*15740*/  FFMA.FTZ R10, R4, -UR19, R39 ;  /* 0x80000013040a7c23 */ /* 0x000fe20008010027 */
[C---:B------:R-:W-:Y:S02]  /*15750*/  ISETP.LT.OR P0, PT, R2.reuse, R247, P0 ;  /* 0x000000f70200720c */ /* 0x040fe40000701670 */
[----:B------:R-:W-:-:S02]  /*15760*/  ISETP.LT.OR P6, PT, R2, R246, P6 ;  /* 0x000000f60200720c */ /* 0x000fc400037c1670 */
[C---:B------:R-:W-:Y:S02]  /*15770*/  ISETP.LT.OR P5, PT, R2.reuse, R245, P5 ;  /* 0x000000f50200720c */ /* 0x040fe40002fa1670 */
[----:B------:R-:W-:Y:S01]  /*15780*/  ISETP.LT.OR P4, PT, R2, R244, P4 ;  /* 0x000000f40200720c */ /* 0x000fe20002781670 */
[----:B------:R-:W-:Y:S02]  /*15790*/  IMAD.IADD R2, R251, 0x1, -R2 ;  /* 0x00000001fb027824 */ /* 0x000fe400078e0a02 */
[----:B-1----:R-:W-:Y:S02]  /*157a0*/  VIADD R3, R0, 0x30 ;  /* 0x0000003000037836 */ /* 0x002fe40000000000 */
[----:B------:R-:W-:Y:S02]  /*157b0*/  FFMA.FTZ R11, R5, -UR19, R37 ;  /* 0x80000013050b7c23 */ /* 0x000fe40008010025 */
[--C-:B------:R-:W-:Y:S01]  /*157c0*/  IMAD.IADD R4, R248, 0x1, -R3.reuse ;  /* 0x00000001f8047824 */ /* 0x100fe200078e0a03 */
[----:B------:R-:W-:Y:S01]  /*157d0*/  IABS R6, R2 ;  /* 0x0000000200067213 */ /* 0x000fe20000000000 */
[----:B------:R-:W-:-:S03]  /*157e0*/  IMAD.IADD R5, R250, 0x1, -R3 ;  /* 0x00000001fa057824 */ /* 0x000fc600078e0a03 */
        /* <DEDUP_REMOVED lines=17> */
[----:B------:R-:W-:Y:S01]  /*15900*/  FFMA.FTZ R6, R2, -UR19, R215 ;  /* 0x8000001302067c23 */ /* 0x000fe200080100d7 */
[----:B------:R-:W-:Y:S01]  /*15910*/  ISETP.LT.OR P3, PT, R3, R247, P3 ;  /* 0x000000f70300720c */ /* 0x000fe20001f61670 */
[--C-:B------:R-:W-:Y:S01]  /*15920*/  IMAD.IADD R5, R249, 0x1, -R3.reuse ;  /* 0x00000001f9057824 */ /* 0x100fe200078e0a03 */
[C---:B------:R-:W-:Y:S01]  /*15930*/  ISETP.LT.OR P0, PT, R3.reuse, R246, P0 ;  /* 0x000000f60300720c */ /* 0x040fe20000701670 */
[----:B------:R-:W-:Y:S01]  /*15940*/  VIADD R2, R0, 0x31 ;  /* 0x0000003100027836 */ /* 0x000fe20000000000 */
[C---:B------:R-:W-:Y:S02]  /*15950*/  ISETP.LT.OR P6, PT, R3.reuse, R245, P6 ;  /* 0x000000f50300720c */ /* 0x040fe400037c1670 */
[----:B------:R-:W-:Y:S01]  /*15960*/  ISETP.LT.OR P5, PT, R3, R244, P5 ;  /* 0x000000f40300720c */ /* 0x000fe20002fa1670 */
[----:B------:R-:W-:-:S02]  /*15970*/  IMAD.IADD R3, R251, 0x1, -R3 ;  /* 0x00000001fb037824 */ /* 0x000fc400078e0a03 */
        /* <DEDUP_REMOVED lines=36> */
[----:B------:R-:W-:Y:S02]  /*15bc0*/  IMAD.MOV.U32 R65, RZ, RZ, R211 ;  /* 0x000000ffff417224 */ /* 0x000fe400078e00d3 */
[----:B------:R-:W-:Y:S01]  /*15bd0*/  FFMA.FTZ R8, R3, -UR19, R33 ;  /* 0x8000001303087c23 */ /* 0x000fe20008010021 */
[--C-:B------:R-:W-:Y:S01]  /*15be0*/  IMAD.IADD R4, R248, 0x1, -R2.reuse ;  /* 0x00000001f8047824 */ /* 0x100fe200078e0a02 */
[----:B------:R1:W5:Y:S01]  /*15bf0*/  LDL.LU R70, [R1+0x98] ;  /* 0x0000980001467983 */ /* 0x0003620000300800 */
[----:B------:R-:W-:-:S02]  /*15c00*/  IMAD.IADD R3, R250, 0x1, -R2 ;  /* 0x00000001fa037824 */ /* 0x000fc400078e0a02 */
[----:B------:R-:W-:Y:S01]  /*15c10*/  IMAD.IADD R6, R249, 0x1, -R2 ;  /* 0x00000001f9067824 */ /* 0x000fe200078e0a02 */
[----:B------:R-:W-:Y:S02]  /*15c20*/  IABS R5, R4 ;  /* 0x0000000400057213 */ /* 0x000fe40000000000 */
[----:B------:R-:W-:Y:S02]  /*15c30*/  IABS R4, R3 ;  /* 0x0000000300047213 */ /* 0x000fe40000000000 */
[----:B------:R-:W-:Y:S02]  /*15c40*/  IABS R3, R6 ;  /* 0x0000000600037213 */ /* 0x000fe40000000000 */
[----:B------:R-:W-:Y:S02]  /*15c50*/  I2FP.F32.S32 R5, R5 ;  /* 0x0000000500057245 */ /* 0x000fe40000201400 */
[----:B------:R-:W-:Y:S02]  /*15c60*/  I2FP.F32.S32 R4, R4 ;  /* 0x0000000400047245 */ /* 0x000fe40000201400 */
[----:B------:R-:W-:Y:S01]  /*15c70*/  I2FP.F32.S32 R3, R3 ;  /* 0x0000000300037245 */ /* 0x000fe20000201400 */
[----:B------:R-:W-:-:S02]  /*15c80*/  IMAD.MOV.U32 R211, RZ, RZ, R209 ;  /* 0x000000ffffd37224 */ /* 0x000fc400078e00d1 */
[----:B------:R-:W-:Y:S01]  /*15c90*/  FFMA.FTZ R11, R5, -UR19, R210 ;  /* 0x80000013050b7c23 */ /* 0x000fe200080100d2 */
[----:B------:R-:W-:Y:S01]  /*15ca0*/  FFMA.FTZ R10, R4, -UR19, R213 ;  /* 0x80000013040a7c23 */ /* 0x000fe200080100d5 */
[----:B------:R-:W-:Y:S01]  /*15cb0*/  FSEL R213, R13, -INF , !P5 ;  /* 0xff8000000dd57808 */ /* 0x000fe20006800000 */
[----:B------:R-:W-:Y:S01]  /*15cc0*/  FFMA.FTZ R7, R3, -UR19, R212 ;  /* 0x8000001303077c23 */ /* 0x000fe200080100d4 */
[----:B------:R-:W-:Y:S02]  /*15cd0*/  FSEL R209, R12, -INF , !P4 ;  /* 0xff8000000cd17808 */ /* 0x000fe40006000000 */
[----:B------:R-:W-:Y:S02]  /*15ce0*/  FSEL R210, R9, -INF , !P3 ;  /* 0xff80000009d27808 */ /* 0x000fe40005800000 */
[----:B------:R-:W-:Y:S02]  /*15cf0*/  FSEL R212, R8, -INF , !P0 ;  /* 0xff80000008d47808 */ /* 0x000fe40004000000 */
[----:B------:R-:W-:-:S02]  /*15d00*/  ISETP.GE.AND P5, PT, R2, R68, PT ;  /* 0x000000440200720c */ /* 0x000fc40003fa6270 */
[C---:B------:R-:W-:Y:S02]  /*15d10*/  ISETP.GE.AND P4, PT, R2.reuse, R135, PT ;  /* 0x000000870200720c */ /* 0x040fe40003f86270 */
[C---:B------:R-:W-:Y:S02]  /*15d20*/  ISETP.GE.AND P3, PT, R2.reuse, R208, PT ;  /* 0x000000d00200720c */ /* 0x040fe40003f66270 */
[----:B------:R-:W-:Y:S01]  /*15d30*/  ISETP.GE.AND P0, PT, R2, R252, PT ;  /* 0x000000fc0200720c */ /* 0x000fe20003f06270 */
[----:B------:R-:W-:Y:S01]  /*15d40*/  VIADD R0, R0, 0x39 ;  /* 0x0000003900007836 */ /* 0x000fe20000000000 */
[C---:B------:R-:W-:Y:S02]  /*15d50*/  ISETP.LT.OR P5, PT, R2.reuse, R247, P5 ;  /* 0x000000f70200720c */ /* 0x040fe40002fa1670 */
[C---:B------:R-:W-:Y:S02]  /*15d60*/  ISETP.LT.OR P4, PT, R2.reuse, R246, P4 ;  /* 0x000000f60200720c */ /* 0x040fe40002781670 */
[----:B------:R-:W-:-:S02]  /*15d70*/  ISETP.LT.OR P3, PT, R2, R245, P3 ;  /* 0x000000f50200720c */ /* 0x000fc40001f61670 */
[----:B------:R-:W-:Y:S01]  /*15d80*/  ISETP.LT.OR P0, PT, R2, R244, P0 ;  /* 0x000000f40200720c */ /* 0x000fe20000701670 */
[----:B------:R-:W-:Y:S02]  /*15d90*/  IMAD.IADD R2, R251, 0x1, -R2 ;  /* 0x00000001fb027824 */ /* 0x000fe400078e0a02 */
[----:B------:R-:W-:-:S03]  /*15da0*/  IMAD.IADD R4, R250, 0x1, -R0 ;  /* 0x00000001fa047824 */ /* 0x000fc600078e0a00 */
[----:B------:R-:W-:Y:S02]  /*15db0*/  IABS R6, R2 ;  /* 0x0000000200067213 */ /* 0x000fe40000000000 */
[----:B------:R-:W-:Y:S02]  /*15dc0*/  IABS R2, R4 ;  /* 0x0000000400027213 */ /* 0x000fe40000000000 */
[----:B------:R-:W-:Y:S02]  /*15dd0*/  I2FP.F32.S32 R6, R6 ;  /* 0x0000000600067245 */ /* 0x000fe40000201400 */
[----:B------:R-:W-:-:S03]  /*15de0*/  I2FP.F32.S32 R2, R2 ;  /* 0x0000000200027245 */ /* 0x000fc60000201400 */
[----:B------:R-:W-:Y:S02]  /*15df0*/  FFMA.FTZ R6, R6, -UR19, R69 ;  /* 0x8000001306067c23 */ /* 0x000fe40008010045 */
[----:B------:R-:W-:Y:S01]  /*15e00*/  FFMA.FTZ R4, R2, -UR19, R211 ;  /* 0x8000001302047c23 */ /* 0x000fe200080100d3 */
[----:B------:R-:W-:Y:S01]  /*15e10*/  FSEL R211, R14, -INF , !P6 ;  /* 0xff8000000ed37808 */ /* 0x000fe20007000000 */
[----:B------:R1:W5:Y:S01]  /*15e20*/  LDL.LU R69, [R1+0x94] ;  /* 0x0000940001457983 */ /* 0x0003620000300800 */
[----:B------:R-:W-:-:S03]  /*15e30*/  ISETP.GE.AND P6, PT, R0, R68, PT ;  /* 0x000000440000720c */ /* 0x000fc60003fc6270 */
[----:B------:R1:W5:Y:S01]  /*15e40*/  LDL.LU R68, [R1+0x90] ;  /* 0x0000900001447983 */ /* 0x0003620000300800 */
[----:B------:R-:W-:-:S05]  /*15e50*/  IMAD.IADD R3, R248, 0x1, -R0 ;  /* 0x00000001f8037824 */ /* 0x000fca00078e0a00 */
[----:B------:R-:W-:-:S04]  /*15e60*/  IABS R3, R3 ;  /* 0x0000000300037213 */ /* 0x000fc80000000000 */
[----:B------:R-:W-:Y:S02]  /*15e70*/  I2FP.F32.S32 R3, R3 ;  /* 0x0000000300037245 */ /* 0x000fe40000201400 */
[----:B------:R-:W-:-:S03]  /*15e80*/  FSEL R140, R10, -INF , !P4 ;  /* 0xff8000000a8c7808 */ /* 0x000fc60006000000 */
[----:B------:R-:W-:Y:S01]  /*15e90*/  FFMA.FTZ R5, R3, -UR19, R65 ;  /* 0x8000001303057c23 */ /* 0x000fe20008010041 */
[--C-:B------:R-:W-:Y:S01]  /*15ea0*/  IMAD.IADD R3, R249, 0x1, -R0.reuse ;  /* 0x00000001f9037824 */ /* 0x100fe200078e0a00 */
[C---:B------:R-:W-:Y:S01]  /*15eb0*/  ISETP.GE.AND P4, PT, R0.reuse, R208, PT ;  /* 0x000000d00000720c */ /* 0x040fe20003f86270 */
[----:B------:R-:W-:Y:S01]  /*15ec0*/  IMAD.IADD R2, R251, 0x1, -R0 ;  /* 0x00000001fb027824 */ /* 0x000fe200078e0a00 */
[----:B------:R-:W-:Y:S02]  /*15ed0*/  FSEL R139, R11, -INF , !P5 ;  /* 0xff8000000b8b7808 */ /* 0x000fe40006800000 */
[----:B------:R-:W-:Y:S02]  /*15ee0*/  FSEL R208, R7, -INF , !P3 ;  /* 0xff80000007d07808 */ /* 0x000fe40005800000 */
[C---:B------:R-:W-:Y:S02]  /*15ef0*/  ISETP.GE.AND P5, PT, R0.reuse, R135, PT ;  /* 0x000000870000720c */ /* 0x040fe40003fa6270 */
[----:B------:R-:W-:-:S02]  /*15f00*/  ISETP.GE.AND P3, PT, R0, R252, PT ;  /* 0x000000fc0000720c */ /* 0x000fc40003f66270 */
[----:B------:R-:W-:Y:S02]  /*15f10*/  IABS R3, R3 ;  /* 0x0000000300037213 */ /* 0x000fe40000000000 */
[C---:B------:R-:W-:Y:S02]  /*15f20*/  ISETP.LT.OR P6, PT, R0.reuse, R247, P6 ;  /* 0x000000f70000720c */ /* 0x040fe400037c1670 */
[C---:B------:R-:W-:Y:S02]  /*15f30*/  ISETP.LT.OR P5, PT, R0.reuse, R246, P5 ;  /* 0x000000f60000720c */ /* 0x040fe40002fa1670 */
[C---:B------:R-:W-:Y:S02]  /*15f40*/  ISETP.LT.OR P4, PT, R0.reuse, R245, P4 ;  /* 0x000000f50000720c */ /* 0x040fe40002781670 */
[----:B------:R-:W-:Y:S02]  /*15f50*/  ISETP.LT.OR P3, PT, R0, R244, P3 ;  /* 0x000000f40000720c */ /* 0x000fe40001f61670 */
[----:B------:R-:W-:Y:S01]  /*15f60*/  IABS R0, R2 ;  /* 0x0000000200007213 */ /* 0x000fe20000000000 */
[----:B------:R-:W-:Y:S01]  /*15f70*/  IMAD.MOV.U32 R2, RZ, RZ, R3 ;  /* 0x000000ffff027224 */ /* 0x000fe200078e0003 */
[----:B------:R-:W-:-:S02]  /*15f80*/  FSEL R143, R6, -INF , !P0 ;  /* 0xff800000068f7808 */ /* 0x000fc40004000000 */
[----:B------:R-:W-:Y:S02]  /*15f90*/  PLOP3.LUT P0, PT, PT, PT, UP0, 0x80, 0x0 ;  /* 0x000000000000781c */ /* 0x000fe40003f0f008 */
[----:B------:R-:W-:Y:S02]  /*15fa0*/  I2FP.F32.S32 R2, R2 ;  /* 0x0000000200027245 */ /* 0x000fe40000201400 */
[----:B------:R-:W-:-:S03]  /*15fb0*/  I2FP.F32.S32 R0, R0 ;  /* 0x0000000000007245 */ /* 0x000fc60000201400 */
[----:B------:R-:W-:Y:S02]  /*15fc0*/  FFMA.FTZ R2, R2, -UR19, R27 ;  /* 0x8000001302027c23 */ /* 0x000fe4000801001b */
[----:B------:R-:W-:Y:S01]  /*15fd0*/  FFMA.FTZ R0, R0, -UR19, R25 ;  /* 0x8000001300007c23 */ /* 0x000fe20008010019 */
[----:B------:R-:W-:Y:S02]  /*15fe0*/  FSEL R14, R5, -INF , !P6 ;  /* 0xff800000050e7808 */ /* 0x000fe40007000000 */
[----:B------:R-:W-:Y:S02]  /*15ff0*/  FSEL R137, R4, -INF , !P5 ;  /* 0xff80000004897808 */ /* 0x000fe40006800000 */
[----:B------:R-:W-:Y:S02]  /*16000*/  FSEL R138, R2, -INF , !P4 ;  /* 0xff800000028a7808 */ /* 0x000fe40006000000 */
        /* <DEDUP_REMOVED lines=11> */
[----:B------:R-:W4:Y:S03]  /*160c0*/  @!P1 LDC.64 R6, c[0x0][0x218] ;  /* 0x00008600ff069b82 */ /* 0x000f260000000a00 */
        /* <DEDUP_REMOVED lines=15> */
[----:B----4-:R-:W-:-:S04]  /*161c0*/  @!P1 LEA R4, P0, R0, R6, 0x1 ;  /* 0x0000000600049211 */ /* 0x010fc800078008ff */
        /* <DEDUP_REMOVED lines=59> */
.L_x_906:
[----:B------:R-:W-:Y:S05]  /*16580*/  BSYNC B0 ;  /* 0x0000000000007941 */ /* 0x000fea0003800000 */
.L_x_905:
[----:B------:R-:W0:Y:S02]  /*16590*/  LDGDEPBAR ;  /* 0x00000000000079af */ /* 0x000e240000000000 */
.L_x_904:
[----:B------:R-:W3:Y:S04]  /*165a0*/  LDL.LU R0, [R1+0x40] ;  /* 0x0000400001007983 */ /* 0x000ee80000300800 */
[----:B------:R-:W4:Y:S01]  /*165b0*/  LDL.LU R27, [R1+0x3c] ;  /* 0x00003c00011b7983 */ /* 0x000f220000300800 */
[----:B------:R-:W-:Y:S01]  /*165c0*/  MOV R50, R133 ;  /* 0x0000008500327202 */ /* 0x000fe20000000f00 */
[----:B------:R-:W-:Y:S01]  /*165d0*/  IMAD.MOV.U32 R49, RZ, RZ, R134 ;  /* 0x000000ffff317224 */ /* 0x000fe200078e0086 */
[----:B------:R-:W-:Y:S01]  /*165e0*/  MOV R55, R132 ;  /* 0x0000008400377202 */ /* 0x000fe20000000f00 */
[----:B-1----:R-:W2:Y:S04]  /*165f0*/  LDL.LU R5, [R1+0x38] ;  /* 0x0000380001057983 */ /* 0x002ea80000300800 */
[----:B------:R-:W2:Y:S04]  /*16600*/  LDL.LU R6, [R1+0x34] ;  /* 0x0000340001067983 */ /* 0x000ea80000300800 */
[----:B------:R-:W2:Y:S04]  /*16610*/  LDL.LU R11, [R1+0x28] ;  /* 0x00002800010b7983 */ /* 0x000ea80000300800 */
[----:B------:R1:W-:Y:S04]  /*16620*/  STL [R1+0xac], R235 ;  /* 0x0000aceb01007387 */ /* 0x0003e80000100800 */
[----:B-1----:R-:W2:Y:S04]  /*16630*/  LDL.LU R235, [R1+0x14] ;  /* 0x0000140001eb7983 */ /* 0x002ea80000300800 */
[----:B------:R1:W-:Y:S04]  /*16640*/  STL [R1+0xa8], R234 ;  /* 0x0000a8ea01007387 */ /* 0x0003e80000100800 */
[----:B-1----:R-:W2:Y:S04]  /*16650*/  LDL.LU R234, [R1+0x10] ;  /* 0x0000100001ea7983 */ /* 0x002ea80000300800 */
[----:B------:R1:W-:Y:S04]  /*16660*/  STL [R1+0xa4], R233 ;  /* 0x0000a4e901007387 */ /* 0x0003e80000100800 */
[----:B-1----:R-:W2:Y:S04]  /*16670*/  LDL.LU R233, [R1+0x18] ;  /* 0x0000180001e97983 */ /* 0x002ea80000300800 */
[----:B------:R1:W-:Y:S04]  /*16680*/  STL [R1+0xa0], R232 ;  /* 0x0000a0e801007387 */ /* 0x0003e80000100800 */
[----:B-1----:R-:W2:Y:S01]  /*16690*/  LDL.LU R232, [R1+0xc] ;  /* 0x00000c0001e87983 */ /* 0x002ea20000300800 */
[----:B---3--:R-:W-:-:S02]  /*166a0*/  MOV R25, R0 ;  /* 0x0000000000197202 */ /* 0x008fc40000000f00 */
[----:B----4-:R-:W-:-:S04]  /*166b0*/  FMNMX.FTZ R0, R27, R19, !PT ;  /* 0x000000131b007209 */ /* 0x010fc80007810000 */
        /* <DEDUP_REMOVED lines=19> */
[----:B--2---:R-:W1:Y:S01]  /*167f0*/  SHFL.BFLY PT, R3, R135, 0x2, 0x1f ;  /* 0x0c401f0087037f89 */ /* 0x004e6200000e0000 */
        /* <DEDUP_REMOVED lines=40> */
[----:B------:R-:W1:Y:S01]  /*16a80*/  SHFL.BFLY PT, R3, R133, 0x2, 0x1f ;  /* 0x0c401f0085037f89 */ /* 0x000e6200000e0000 */
[----:B------:R-:W-:-:S03]  /*16a90*/  FMNMX.FTZ R2, R51, R2, !PT ;  /* 0x0000000233027209 */ /* 0x000fc60007810000 */
[----:B------:R-:W2:Y:S01]  /*16aa0*/  SHFL.BFLY PT, R4, R135, 0x1, 0x1f ;  /* 0x0c201f0087047f89 */ /* 0x000ea200000e0000 */
[----:B------:R-:W-:-:S04]  /*16ab0*/  FMNMX.FTZ R2, R222, R2, !PT ;  /* 0x00000002de027209 */ /* 0x000fc80007810000 */
[----:B------:R-:W-:Y:S01]  /*16ac0*/  FMNMX.FTZ R2, R219, R2, !PT ;  /* 0x00000002db027209 */ /* 0x000fe20007810000 */
[----:B------:R-:W3:Y:S03]  /*16ad0*/  SHFL.BFLY PT, R134, R0, 0x1, 0x1f ;  /* 0x0c201f0000867f89 */ /* 0x000ee600000e0000 */
[----:B------:R-:W-:-:S04]  /*16ae0*/  FMNMX.FTZ R2, R213, R2, !PT ;  /* 0x00000002d5027209 */ /* 0x000fc80007810000 */
[----:B------:R-:W-:-:S04]  /*16af0*/  FMNMX.FTZ R2, R211, R2, !PT ;  /* 0x00000002d3027209 */ /* 0x000fc80007810000 */
[----:B------:R-:W-:Y:S02]  /*16b00*/  FMNMX.FTZ R2, R143, R2, !PT ;  /* 0x000000028f027209 */ /* 0x000fe40007810000 */
[----:B-1----:R-:W-:Y:S02]  /*16b10*/  FMNMX.FTZ R133, R133, R3, !PT ;  /* 0x0000000385857209 */ /* 0x002fe40007810000 */
[----:B------:R-:W-:Y:S02]  /*16b20*/  FMNMX.FTZ R132, R141, R2, !PT ;  /* 0x000000028d847209 */ /* 0x000fe40007810000 */
[----:B--2---:R-:W-:Y:S02]  /*16b30*/  FMNMX.FTZ R135, R135, R4, !PT ;  /* 0x0000000487877209 */ /* 0x004fe40007810000 */
[----:B------:R-:W1:Y:S02]  /*16b40*/  SHFL.BFLY PT, R4, R133, 0x1, 0x1f ;  /* 0x0c201f0085047f89 */ /* 0x000e6400000e0000 */
[C---:B------:R-:W-:Y:S01]  /*16b50*/  FSETP.NEU.FTZ.AND P2, PT, R135.reuse, -INF , PT ;  /* 0xff8000008700780b */ /* 0x040fe20003f5d000 */
[----:B------:R-:W-:Y:S01]  /*16b60*/  FMUL.FTZ R13, R135, UR10 ;  /* 0x0000000a870d7c20 */ /* 0x000fe20008410000 */
[----:B------:R-:W2:Y:S01]  /*16b70*/  SHFL.BFLY PT, R3, R132, 0x2, 0x1f ;  /* 0x0c401f0084037f89 */ /* 0x000ea200000e0000 */
[----:B---3--:R-:W-:-:S03]  /*16b80*/  FMNMX.FTZ R134, R0, R134, !PT ;  /* 0x0000008600867209 */ /* 0x008fc60007810000 */
[----:B------:R-:W-:Y:S02]  /*16b90*/  FSEL R13, R13, RZ, P2 ;  /* 0x000000ff0d0d7208 */ /* 0x000fe40001000000 */
[C---:B------:R-:W-:Y:S01]  /*16ba0*/  FMUL.FTZ R12, R134.reuse, UR10 ;  /* 0x0000000a860c7c20 */ /* 0x040fe20008410000 */
[----:B------:R-:W-:Y:S02]  /*16bb0*/  FSETP.NEU.FTZ.AND P1, PT, R134, -INF , PT ;  /* 0xff8000008600780b */ /* 0x000fe40003f3d000 */
[--C-:B------:R-:W-:Y:S02]  /*16bc0*/  FFMA.FTZ R0, R17, UR10, -R13.reuse ;  /* 0x0000000a11007c23 */ /* 0x100fe4000801080d */
[----:B------:R-:W-:Y:S02]  /*16bd0*/  FSEL R12, R12, RZ, P1 ;  /* 0x000000ff0c0c7208 */ /* 0x000fe40000800000 */
[----:B------:R3:W-:Y:S01]  /*16be0*/  MUFU.EX2 R10, R0 ;  /* 0x00000000000a7308 */ /* 0x0007e20000000800 */
[----:B------:R4:W-:Y:S01]  /*16bf0*/  STL [R1+0x9c], R231 ;  /* 0x00009ce701007387 */ /* 0x0009e20000100800 */
[----:B------:R-:W-:-:S03]  /*16c00*/  FFMA.FTZ R2, R19, UR10, -R13 ;  /* 0x0000000a13027c23 */ /* 0x000fc6000801080d */
[----:B------:R4:W-:Y:S01]  /*16c10*/  STL [R1+0x98], R230 ;  /* 0x000098e601007387 */ /* 0x0009e20000100800 */
[----:B-1----:R-:W-:-:S03]  /*16c20*/  FMNMX.FTZ R133, R133, R4, !PT ;  /* 0x0000000485857209 */ /* 0x002fc60007810000 */
[----:B------:R-:W-:Y:S01]  /*16c30*/  STL [R1+0x94], R229 ;  /* 0x000094e501007387 */ /* 0x000fe20000100800 */
[----:B---3--:R-:W-:-:S03]  /*16c40*/  FFMA.FTZ R0, R15, UR10, -R13 ;  /* 0x0000000a0f007c23 */ /* 0x008fc6000801080d */
[----:B------:R-:W-:Y:S01]  /*16c50*/  STL [R1+0x90], R224 ;  /* 0x000090e001007387 */ /* 0x000fe20000100800 */
[----:B--2---:R-:W-:Y:S01]  /*16c60*/  FMNMX.FTZ R132, R132, R3, !PT ;  /* 0x0000000384847209 */ /* 0x004fe20007810000 */
[----:B------:R1:W-:Y:S01]  /*16c70*/  MUFU.EX2 R8, R2 ;  /* 0x0000000200087308 */ /* 0x0003e20000000800 */
[C---:B------:R-:W-:Y:S01]  /*16c80*/  FMUL.FTZ R3, R133.reuse, UR10 ;  /* 0x0000000a85037c20 */ /* 0x040fe20008410000 */
[----:B------:R-:W-:Y:S01]  /*16c90*/  FSETP.NEU.FTZ.AND P0, PT, R133, -INF , PT ;  /* 0xff8000008500780b */ /* 0x000fe20003f1d000 */
[----:B----4-:R-:W2:Y:S05]  /*16ca0*/  LDL.LU R231, [R1+0x2c] ;  /* 0x00002c0001e77983 */ /* 0x010eaa0000300800 */
[----:B------:R3:W-:Y:S01]  /*16cb0*/  MUFU.EX2 R230, R0 ;  /* 0x0000000000e67308 */ /* 0x0007e20000000800 */
[----:B------:R-:W-:Y:S01]  /*16cc0*/  FSEL R3, R3, RZ, P0 ;  /* 0x000000ff03037208 */ /* 0x000fe20000000000 */
[----:B------:R-:W4:Y:S01]  /*16cd0*/  LDL.LU R142, [R1+0x20] ;  /* 0x00002000018e7983 */ /* 0x000f220000300800 */
[----:B-1----:R-:W-:Y:S01]  /*16ce0*/  FFMA.FTZ R2, R20, UR10, -R13 ;  /* 0x0000000a14027c23 */ /* 0x002fe2000801080d */
[----:B---3--:R-:W-:-:S04]  /*16cf0*/  FFMA.FTZ R0, R21, UR10, -R12 ;  /* 0x0000000a15007c23 */ /* 0x008fc8000801080c */
[----:B------:R1:W-:Y:S08]  /*16d00*/  MUFU.EX2 R9, R0 ;  /* 0x0000000000097308 */ /* 0x0003f00000000800 */
[----:B------:R3:W-:Y:S01]  /*16d10*/  MUFU.EX2 R67, R2 ;  /* 0x0000000200437308 */ /* 0x0007e20000000800 */
[----:B-1----:R-:W-:-:S07]  /*16d20*/  FFMA.FTZ R0, R23, UR10, -R12 ;  /* 0x0000000a17007c23 */ /* 0x002fce000801080c */
[----:B------:R1:W-:Y:S01]  /*16d30*/  MUFU.EX2 R136, R0 ;  /* 0x0000000000887308 */ /* 0x0003e20000000800 */
[----:B---3--:R-:W-:-:S05]  /*16d40*/  FSEL R2, R133, RZ, P0 ;  /* 0x000000ff85027208 */ /* 0x008fca0000000000 */
[----:B------:R-:W-:Y:S01]  /*16d50*/  FADD.FTZ R2, R5, -R2 ;  /* 0x8000000205027221 */ /* 0x000fe20000010000 */
[----:B-1----:R-:W-:-:S04]  /*16d60*/  FFMA.FTZ R0, R18, UR10, -R12 ;  /* 0x0000000a12007c23 */ /* 0x002fc8000801080c */
[----:B------:R1:W-:Y:S02]  /*16d70*/  MUFU.EX2 R65, R0 ;  /* 0x0000000000417308 */ /* 0x0003e40000000800 */
[----:B-1----:R-:W-:-:S06]  /*16d80*/  FFMA.FTZ R0, R22, UR10, -R3 ;  /* 0x0000000a16007c23 */ /* 0x002fcc0008010803 */
[----:B------:R1:W-:Y:S02]  /*16d90*/  MUFU.EX2 R15, R0 ;  /* 0x00000000000f7308 */ /* 0x0003e40000000800 */
[----:B-1----:R-:W-:-:S06]  /*16da0*/  FMUL.FTZ R0, R2, UR10 ;  /* 0x0000000a02007c20 */ /* 0x002fcc0008410000 */
[----:B------:R-:W1:Y:S02]  /*16db0*/  MUFU.EX2 R0, R0 ;  /* 0x0000000000007308 */ /* 0x000e640000000800 */
[----:B-1----:R-:W-:Y:S01]  /*16dc0*/  FMUL.FTZ R32, R120, R0 ;  /* 0x0000000078207220 */ /* 0x002fe20000410000 */
[----:B------:R-:W-:Y:S02]  /*16dd0*/  IMAD.MOV.U32 R120, RZ, RZ, R10 ;  /* 0x000000ffff787224 */ /* 0x000fe400078e000a */
[----:B------:R-:W3:Y:S04]  /*16de0*/  LDL.LU R10, [R1+0x24] ;  /* 0x00002400010a7983 */ /* 0x000ee80000300800 */
[----:B------:R-:W1:Y:S02]  /*16df0*/  SHFL.BFLY PT, R4, R132, 0x1, 0x1f ;  /* 0x0c201f0084047f89 */ /* 0x000e6400000e0000 */
[----:B-1----:R-:W-:-:S04]  /*16e00*/  FMNMX.FTZ R132, R132, R4, !PT ;  /* 0x0000000484847209 */ /* 0x002fc80007810000 */
[C---:B------:R-:W-:Y:S01]  /*16e10*/  FSETP.NEU.FTZ.AND P0, PT, R132.reuse, -INF , PT ;  /* 0xff8000008400780b */ /* 0x040fe20003f1d000 */
[----:B------:R-:W-:Y:S01]  /*16e20*/  FMUL.FTZ R2, R132, UR10 ;  /* 0x0000000a84027c20 */ /* 0x000fe20008410000 */
[----:B------:R-:W-:-:S04]  /*16e30*/  FFMA.FTZ R4, R16, UR10, -R12 ;  /* 0x0000000a10047c23 */ /* 0x000fc8000801080c */
[----:B------:R-:W-:Y:S01]  /*16e40*/  FSEL R2, R2, RZ, P0 ;  /* 0x000000ff02027208 */ /* 0x000fe20000000000 */
[----:B------:R1:W-:Y:S01]  /*16e50*/  MUFU.EX2 R17, R4 ;  /* 0x0000000400117308 */ /* 0x0003e20000000800 */
[----:B------:R-:W-:-:S05]  /*16e60*/  FSEL R5, R132, RZ, P0 ;  /* 0x000000ff84057208 */ /* 0x000fca0000000000 */
[----:B------:R-:W-:-:S04]  /*16e70*/  FADD.FTZ R5, R6, -R5 ;  /* 0x8000000506057221 */ /* 0x000fc80000010000 */
[----:B------:R-:W-:Y:S01]  /*16e80*/  FMUL.FTZ R6, R5, UR10 ;  /* 0x0000000a05067c20 */ /* 0x000fe20008410000 */
[----:B-1----:R-:W-:-:S04]  /*16e90*/  FFMA.FTZ R4, R24, UR10, -R2 ;  /* 0x0000000a18047c23 */ /* 0x002fc80008010802 */
[----:B------:R1:W-:Y:S02]  /*16ea0*/  MUFU.EX2 R7, R4 ;  /* 0x0000000400077308 */ /* 0x0003e40000000800 */
[----:B-1----:R-:W-:-:S05]  /*16eb0*/  FSEL R4, R135, RZ, P2 ;  /* 0x000000ff87047208 */ /* 0x002fca0001000000 */
[----:B------:R-:W-:Y:S02]  /*16ec0*/  FADD.FTZ R5, R27, -R4 ;  /* 0x800000041b057221 */ /* 0x000fe40000010000 */
[----:B------:R-:W1:Y:S01]  /*16ed0*/  MUFU.EX2 R4, R6 ;  /* 0x0000000600047308 */ /* 0x000e620000000800 */
        /* <DEDUP_REMOVED lines=34> */
[----:B------:R-:W-:Y:S01]  /*17100*/  FFMA.FTZ R5, R26, UR10, -R3 ;  /* 0x0000000a1a057c23 */ /* 0x000fe20008010803 */
        /* <DEDUP_REMOVED lines=32> */
[----:B------:R-:W4:Y:S01]  /*17310*/  MUFU.EX2 R0, R0 ;  /* 0x0000000000007308 */ /* 0x000f220000000800 */
[----:B------:R-:W-:Y:S01]  /*17320*/  MOV R122, R17 ;  /* 0x00000011007a7202 */ /* 0x000fe20000000f00 */
[----:B--2---:R-:W-:Y:S01]  /*17330*/  FFMA.FTZ R224, R231, R4, R7 ;  /* 0x00000004e7e07223 */ /* 0x004fe20000010007 */
[----:B------:R-:W-:-:S05]  /*17340*/  FFMA.FTZ R4, R42, UR10, -R3 ;  /* 0x0000000a2a047c23 */ /* 0x000fca0008010803 */
[----:B------:R1:W2:Y:S08]  /*17350*/  MUFU.EX2 R231, R5 ;  /* 0x0000000500e77308 */ /* 0x0002b00000000800 */
[----:B------:R4:W-:Y:S01]  /*17360*/  MUFU.EX2 R229, R4 ;  /* 0x0000000400e57308 */ /* 0x0009e20000000800 */
[----:B-1----:R-:W-:-:S05]  /*17370*/  FSEL R5, R134, RZ, P1 ;  /* 0x000000ff86057208 */ /* 0x002fca0000800000 */
[----:B------:R-:W-:Y:S02]  /*17380*/  FADD.FTZ R5, R19, -R5 ;  /* 0x8000000513057221 */ /* 0x000fe40000010000 */
[----:B------:R-:W1:Y:S01]  /*17390*/  LDSM.16.MT88.4 R16, [R225+0xc000] ;  /* 0x00c00000e110783b */ /* 0x000e620000004200 */
[----:B----4-:R-:W-:-:S04]  /*173a0*/  FFMA.FTZ R4, R40, UR10, -R3 ;  /* 0x0000000a28047c23 */ /* 0x010fc80008010803 */
[----:B------:R4:W2:Y:S01]  /*173b0*/  MUFU.EX2 R42, R4 ;  /* 0x00000004002a7308 */ /* 0x0008a20000000800 */
[----:B------:R-:W-:Y:S01]  /*173c0*/  FMUL.FTZ R5, R5, UR10 ;  /* 0x0000000a05057c20 */ /* 0x000fe20008410000 */
[-C--:B------:R-:W-:Y:S01]  /*173d0*/  FFMA.FTZ R142, R142, R0.reuse, R8 ;  /* 0x000000008e8e7223 */ /* 0x080fe20000010008 */
[-C--:B------:R-:W-:Y:S01]  /*173e0*/  FMUL.FTZ R172, R172, R0.reuse ;  /* 0x00000000acac7220 */ /* 0x080fe20000410000 */
[-C--:B------:R-:W-:Y:S01]  /*173f0*/  FMUL.FTZ R173, R173, R0.reuse ;  /* 0x00000000adad7220 */ /* 0x080fe20000410000 */
[----:B------:R-:W-:Y:S01]  /*17400*/  FMUL.FTZ R168, R168, R0 ;  /* 0x00000000a8a87220 */ /* 0x000fe20000410000 */
[----:B----4-:R-:W-:-:S04]  /*17410*/  FFMA.FTZ R4, R44, UR10, -R2 ;  /* 0x0000000a2c047c23 */ /* 0x010fc80008010802 */
[----:B------:R4:W1:Y:S01]  /*17420*/  MUFU.EX2 R40, R4 ;  /* 0x0000000400287308 */ /* 0x0008620000000800 */
        /* <DEDUP_REMOVED lines=10> */
[----:B----4-:R-:W-:Y:S01]  /*174d0*/  FFMA.FTZ R4, R43, UR10, -R2 ;  /* 0x0000000a2b047c23 */ /* 0x010fe20008010802 */
[----:B------:R-:W-:-:S03]  /*174e0*/  FMUL.FTZ R149, R149, R0 ;  /* 0x0000000095957220 */ /* 0x000fc60000410000 */
[----:B------:R4:W-:Y:S01]  /*174f0*/  MUFU.EX2 R107, R4 ;  /* 0x00000004006b7308 */ /* 0x0009e20000000800 */
        /* <DEDUP_REMOVED lines=16> */
[-C--:B------:R-:W-:Y:S01]  /*17600*/  FMUL.FTZ R117, R117, R0.reuse ;  /* 0x0000000075757220 */ /* 0x080fe20000410000 */
[-C--:B------:R-:W-:Y:S01]  /*17610*/  FMUL.FTZ R128, R128, R0.reuse ;  /* 0x0000000080807220 */ /* 0x080fe20000410000 */
[----:B------:R-:W-:Y:S01]  /*17620*/  FMUL.FTZ R129, R129, R0 ;  /* 0x0000000081817220 */ /* 0x000fe20000410000 */
[----:B------:R2:W-:Y:S08]  /*17630*/  MUFU.EX2 R43, R4 ;  /* 0x00000004002b7308 */ /* 0x0005f00000000800 */
[----:B------:R1:W4:Y:S01]  /*17640*/  MUFU.EX2 R0, R5 ;  /* 0x0000000500007308 */ /* 0x0003220000000800 */
[----:B------:R-:W-:Y:S01]  /*17650*/  IMAD.MOV.U32 R22, RZ, RZ, R136 ;  /* 0x000000ffff167224 */ /* 0x000fe200078e0088 */
[----:B------:R-:W-:-:S02]  /*17660*/  MOV R109, R67 ;  /* 0x00000043006d7202 */ /* 0x000fc40000000f00 */
[----:B------:R-:W-:Y:S02]  /*17670*/  MOV R41, R65 ;  /* 0x0000004100297202 */ /* 0x000fe40000000f00 */
[----:B------:R-:W-:Y:S02]  /*17680*/  MOV R105, R11 ;  /* 0x0000000b00697202 */ /* 0x000fe40000000f00 */
[----:B------:R-:W-:Y:S02]  /*17690*/  F2FP.F16.F32.PACK_AB R8, R109, R8 ;  /* 0x000000086d08723e */ /* 0x000fe400000000ff */
[----:B------:R-:W-:Y:S02]  /*176a0*/  F2FP.F16.F32.PACK_AB R11, R122, R41 ;  /* 0x000000297a0b723e */ /* 0x000fe400000000ff */
[----:B--2---:R-:W-:Y:S02]  /*176b0*/  F2FP.F16.F32.PACK_AB R4, R231, R15 ;  /* 0x0000000fe704723e */ /* 0x004fe400000000ff */
[----:B------:R-:W-:-:S02]  /*176c0*/  F2FP.F16.F32.PACK_AB R6, R42, R229 ;  /* 0x000000e52a06723e */ /* 0x000fc400000000ff */
[----:B-1----:R-:W-:Y:S01]  /*176d0*/  F2FP.F16.F32.PACK_AB R5, R40, R7 ;  /* 0x000000072805723e */ /* 0x002fe200000000ff */
[-C--:B----4-:R-:W-:Y:S01]  /*176e0*/  FMUL.FTZ R174, R174, R0.reuse ;  /* 0x00000000aeae7220 */ /* 0x090fe20000410000 */
[-C--:B------:R-:W-:Y:S01]  /*176f0*/  FMUL.FTZ R175, R175, R0.reuse ;  /* 0x00000000afaf7220 */ /* 0x080fe20000410000 */
[----:B------:R-:W-:Y:S01]  /*17700*/  F2FP.F16.F32.PACK_AB R7, R43, R107 ;  /* 0x0000006b2b07723e */ /* 0x000fe200000000ff */
[-C--:B------:R-:W-:Y:S01]  /*17710*/  FMUL.FTZ R170, R170, R0.reuse ;  /* 0x00000000aaaa7220 */ /* 0x080fe20000410000 */
[-C--:B------:R-:W-:Y:S01]  /*17720*/  FMUL.FTZ R171, R171, R0.reuse ;  /* 0x00000000abab7220 */ /* 0x080fe20000410000 */
[----:B---3--:R-:W-:Y:S01]  /*17730*/  FFMA.FTZ R136, R10, R0, R9 ;  /* 0x000000000a887223 */ /* 0x008fe20000010009 */
[----:B------:R-:W-:Y:S02]  /*17740*/  F2FP.F16.F32.PACK_AB R9, R22, R9 ;  /* 0x000000091609723e */ /* 0x000fe400000000ff */
[----:B------:R-:W-:Y:S01]  /*17750*/  F2FP.F16.F32.PACK_AB R10, R230, R120 ;  /* 0x00000078e60a723e */ /* 0x000fe200000000ff */
[----:B------:R-:W-:Y:S01]  /*17760*/  IMAD.MOV.U32 R23, RZ, RZ, R58 ;  /* 0x000000ffff177224 */ /* 0x000fe200078e003a */
[----:B------:R-:W-:Y:S01]  /*17770*/  MOV R104, R59 ;  /* 0x0000003b00687202 */ /* 0x000fe20000000f00 */
[----:B------:R-:W-:Y:S01]  /*17780*/  HMMA.16816.F32 R204, R4, R16, R204 ;  /* 0x0000001004cc723c */ /* 0x000fe200000018cc */
[----:B------:R-:W-:-:S02]  /*17790*/  MOV R21, R57 ;  /* 0x0000003900157202 */ /* 0x000fc40000000f00 */
[----:B------:R-:W-:-:S03]  /*177a0*/  MOV R20, R56 ;  /* 0x0000003800147202 */ /* 0x000fc60000000f00 */
[----:B------:R-:W-:Y:S06]  /*177b0*/  HMMA.16816.F32 R172, R8, R16, R172 ;  /* 0x0000001008ac723c */ /* 0x000fec00000018ac */
[-C--:B------:R-:W-:Y:S06]  /*177c0*/  HMMA.16816.F32 R200, R4, R18.reuse, R200 ;  /* 0x0000001204c8723c */ /* 0x080fec00000018c8 */
[----:B------:R-:W-:Y:S01]  /*177d0*/  HMMA.16816.F32 R56, R8, R18, R168 ;  /* 0x000000120838723c */ /* 0x000fe200000018a8 */
[----:B------:R-:W1:Y:S01]  /*177e0*/  LDSM.16.MT88.4 R16, [R226+0xc000] ;  /* 0x00c00000e210783b */ /* 0x000e620000004200 */
[----:B------:R-:W-:-:S02]  /*177f0*/  IMAD.MOV.U32 R108, RZ, RZ, R64 ;  /* 0x000000ffff6c7224 */ /* 0x000fc400078e0040 */
        /* <DEDUP_REMOVED lines=12> */
[----:B------:R-:W-:Y:S02]  /*178c0*/  MOV R21, R63 ;  /* 0x0000003f00157202 */ /* 0x000fe40000000f00 */
[----:B------:R-:W-:Y:S01]  /*178d0*/  MOV R124, R62 ;  /* 0x0000003e007c7202 */ /* 0x000fe20000000f00 */
[-C--:B-1----:R-:W-:Y:S07]  /*178e0*/  HMMA.16816.F32 R64, R4, R16.reuse, R196 ;  /* 0x000000100440723c */ /* 0x082fee00000018c4 */
[----:B------:R-:W-:Y:S01]  /*178f0*/  MOV R197, R108 ;  /* 0x0000006c00c57202 */ /* 0x000fe20000000f00 */
[----:B------:R-:W-:Y:S01]  /*17900*/  IMAD.MOV.U32 R108, RZ, RZ, R104 ;  /* 0x000000ffff6c7224 */ /* 0x000fe200078e0068 */
[----:B------:R-:W-:Y:S01]  /*17910*/  MOV R104, R60 ;  /* 0x0000003c00687202 */ /* 0x000fe20000000f00 */
[----:B------:R-:W-:Y:S06]  /*17920*/  HMMA.16816.F32 R164, R8, R16, R164 ;  /* 0x0000001008a4723c */ /* 0x000fec00000018a4 */
[-C--:B------:R-:W-:Y:S06]  /*17930*/  HMMA.16816.F32 R60, R4, R18.reuse, R192 ;  /* 0x00000012043c723c */ /* 0x080fec00000018c0 */
[C---:B------:R-:W-:Y:S01]  /*17940*/  HMMA.16816.F32 R52, R8.reuse, R18, R160 ;  /* 0x000000120834723c */ /* 0x040fe200000018a0 */
[----:B------:R-:W1:Y:S01]  /*17950*/  LDSM.16.MT88.4 R16, [R228+0xc000] ;  /* 0x00c00000e410783b */ /* 0x000e620000004200 */
[-C--:B------:R-:W-:Y:S01]  /*17960*/  FMUL.FTZ R158, R158, R0.reuse ;  /* 0x000000009e9e7220 */ /* 0x080fe20000410000 */
[-C--:B------:R-:W-:Y:S01]  /*17970*/  FMUL.FTZ R159, R159, R0.reuse ;  /* 0x000000009f9f7220 */ /* 0x080fe20000410000 */
        /* <DEDUP_REMOVED lines=22> */
[----:B------:R-:W-:-:S03]  /*17ae0*/  FMUL.FTZ R71, R71, R0 ;  /* 0x0000000047477220 */ /* 0x000fc60000410000 */
[-C--:B-1----:R-:W-:Y:S06]  /*17af0*/  HMMA.16816.F32 R148, R8, R16.reuse, R148 ;  /* 0x000000100894723c */ /* 0x082fec0000001894 */
[C---:B------:R-:W-:Y:S06]  /*17b00*/  HMMA.16816.F32 R180, R4.reuse, R16, R180 ;  /* 0x0000001004b4723c */ /* 0x040fec00000018b4 */
[-C--:B------:R-:W-:Y:S06]  /*17b10*/  HMMA.16816.F32 R176, R4, R18.reuse, R176 ;  /* 0x0000001204b0723c */ /* 0x080fec00000018b0 */
[----:B------:R-:W-:Y:S01]  /*17b20*/  HMMA.16816.F32 R144, R8, R18, R144 ;  /* 0x000000120890723c */ /* 0x000fe20000001890 */
[----:B------:R-:W1:Y:S01]  /*17b30*/  LDSM.16.MT88.4 R16, [R225+0xe000] ;  /* 0x00e00000e110783b */ /* 0x000e620000004200 */
[----:B------:R-:W-:-:S02]  /*17b40*/  MOV R168, R42 ;  /* 0x0000002a00a87202 */ /* 0x000fc40000000f00 */
[----:B------:R-:W-:Y:S01]  /*17b50*/  MOV R42, R123 ;  /* 0x0000007b002a7202 */ /* 0x000fe20000000f00 */
[----:B------:R-:W-:Y:S01]  /*17b60*/  IMAD.MOV.U32 R188, RZ, RZ, R110 ;  /* 0x000000ffffbc7224 */ /* 0x000fe200078e006e */
[----:B------:R-:W-:Y:S01]  /*17b70*/  MOV R123, R111 ;  /* 0x0000006f007b7202 */ /* 0x000fe20000000f00 */
[----:B------:R-:W-:Y:S01]  /*17b80*/  FMUL.FTZ R82, R82, R0 ;  /* 0x0000000052527220 */ /* 0x000fe20000410000 */
[----:B------:R-:W-:Y:S01]  /*17b90*/  MOV R111, R106 ;  /* 0x0000006a006f7202 */ /* 0x000fe20000000f00 */
[----:B------:R-:W-:Y:S01]  /*17ba0*/  FMUL.FTZ R83, R83, R0 ;  /* 0x0000000053537220 */ /* 0x000fe20000410000 */
        /* <DEDUP_REMOVED lines=13> */
[----:B------:R-:W-:Y:S02]  /*17c80*/  MOV R71, R42 ;  /* 0x0000002a00477202 */ /* 0x000fe40000000f00 */
[----:B------:R-:W-:-:S02]  /*17c90*/  MOV R70, R123 ;  /* 0x0000007b00467202 */ /* 0x000fc40000000f00 */
[----:B------:R-:W-:Y:S01]  /*17ca0*/  MOV R42, R120 ;  /* 0x00000078002a7202 */ /* 0x000fe20000000f00 */
[----:B------:R-:W-:Y:S01]  /*17cb0*/  IMAD.MOV.U32 R68, RZ, RZ, R110 ;  /* 0x000000ffff447224 */ /* 0x000fe200078e006e */
[----:B------:R-:W-:Y:S01]  /*17cc0*/  HMMA.16816.F32 R120, R4, R16, R72 ;  /* 0x000000100478723c */ /* 0x000fe20000001848 */
[----:B------:R-:W-:-:S06]  /*17cd0*/  MOV R69, R111 ;  /* 0x0000006f00457202 */ /* 0x000fcc0000000f00 */
[----:B------:R-:W-:Y:S01]  /*17ce0*/  IMAD.MOV.U32 R74, RZ, RZ, R108 ;  /* 0x000000ffff4a7224 */ /* 0x000fe200078e006c */
        /* <DEDUP_REMOVED lines=8> */
[----:B------:R-:W-:Y:S01]  /*17d70*/  IMAD.MOV.U32 R196, RZ, RZ, R107 ;  /* 0x000000ffffc47224 */ /* 0x000fe200078e006b */
[----:B------:R-:W-:-:S02]  /*17d80*/  MOV R75, R106 ;  /* 0x0000006a004b7202 */ /* 0x000fc40000000f00 */
[----:B------:R-:W-:Y:S02]  /*17d90*/  MOV R194, R105 ;  /* 0x0000006900c27202 */ /* 0x000fe40000000f00 */
        /* <DEDUP_REMOVED lines=15> */
[-C--:B-1----:R-:W-:Y:S07]  /*17e90*/  HMMA.16816.F32 R88, R4, R16.reuse, R24 ;  /* 0x000000100458723c */ /* 0x082fee0000001818 */
[----:B------:R-:W-:Y:S01]  /*17ea0*/  MOV R26, R40 ;  /* 0x00000028001a7202 */ /* 0x000fe20000000f00 */
[----:B------:R-:W-:Y:S01]  /*17eb0*/  HMMA.16816.F32 R100, R8, R16, R100 ;  /* 0x000000100864723c */ /* 0x000fe20000001864 */
[----:B------:R-:W-:-:S03]  /*17ec0*/  MOV R27, R42 ;  /* 0x0000002a001b7202 */ /* 0x000fc60000000f00 */
[----:B------:R-:W-:Y:S02]  /*17ed0*/  FFMA.FTZ R0, R26, UR10, -R13 ;  /* 0x0000000a1a007c23 */ /* 0x000fe4000801080d */
[----:B------:R-:W-:Y:S01]  /*17ee0*/  HMMA.16816.F32 R84, R4, R18, R28 ;  /* 0x000000120454723c */ /* 0x000fe2000000181c */
[----:B------:R-:W-:Y:S01]  /*17ef0*/  MOV R26, R72 ;  /* 0x00000048001a7202 */ /* 0x000fe20000000f00 */
[----:B------:R-:W-:-:S04]  /*17f00*/  IMAD.MOV.U32 R72, RZ, RZ, R74 ;  /* 0x000000ffff487224 */ /* 0x000fc800078e004a */
[----:B------:R-:W-:Y:S01]  /*17f10*/  HMMA.16816.F32 R112, R8, R18, R112 ;  /* 0x000000120870723c */ /* 0x000fe20000001870 */
[----:B------:R-:W1:Y:S01]  /*17f20*/  LDSM.16.MT88.4 R16, [R227+0xe000] ;  /* 0x00e00000e310783b */ /* 0x000e620000004200 */
[----:B------:R-:W-:Y:S02]  /*17f30*/  MOV R74, R68 ;  /* 0x00000044004a7202 */ /* 0x000fe40000000f00 */
        /* <DEDUP_REMOVED lines=11> */
[----:B------:R2:W-:Y:S01]  /*17ff0*/  MUFU.EX2 R197, R0 ;  /* 0x0000000000c57308 */ /* 0x0005e20000000800 */
        /* <DEDUP_REMOVED lines=19> */
[C---:B-1----:R-:W-:Y:S01]  /*18130*/  HMMA.16816.F32 R80, R4.reuse, R16, R32 ;  /* 0x000000100450723c */ /* 0x042fe20000001820 */
[----:B------:R-:W-:Y:S01]  /*18140*/  MOV R189, R191 ;  /* 0x000000bf00bd7202 */ /* 0x000fe20000000f00 */
[----:B------:R-:W-:Y:S01]  /*18150*/  IMAD.MOV.U32 R162, RZ, RZ, R43 ;  /* 0x000000ffffa27224 */ /* 0x000fe200078e002b */
[----:B------:R-:W-:Y:S01]  /*18160*/  MOV R31, R25 ;  /* 0x00000019001f7202 */ /* 0x000fe20000000f00 */
[--C-:B------:R-:W-:Y:S01]  /*18170*/  FFMA.FTZ R214, R214, UR10, -R13.reuse ;  /* 0x0000000ad6d67c23 */ /* 0x100fe2000801080d */
[----:B------:R-:W-:Y:S01]  /*18180*/  MOV R188, R190 ;  /* 0x000000be00bc7202 */ /* 0x000fe20000000f00 */
[----:B------:R-:W-:Y:S01]  /*18190*/  IMAD.MOV.U32 R190, RZ, RZ, R160 ;  /* 0x000000ffffbe7224 */ /* 0x000fe200078e00a0 */
[----:B------:R-:W-:Y:S01]  /*181a0*/  MOV R191, R161 ;  /* 0x000000a100bf7202 */ /* 0x000fe20000000f00 */
[----:B------:R-:W-:Y:S01]  /*181b0*/  HMMA.16816.F32 R76, R4, R18, R36 ;  /* 0x00000012044c723c */ /* 0x000fe20000001824 */
[----:B------:R-:W-:Y:S01]  /*181c0*/  MOV R25, R27 ;  /* 0x0000001b00197202 */ /* 0x000fe20000000f00 */
[----:B------:R-:W-:Y:S01]  /*181d0*/  FFMA.FTZ R209, R209, UR10, -R13 ;  /* 0x0000000ad1d17c23 */ /* 0x000fe2000801080d */
[----:B------:R-:W-:Y:S01]  /*181e0*/  MOV R161, R192 ;  /* 0x000000c000a17202 */ /* 0x000fe20000000f00 */
[--C-:B------:R-:W-:Y:S01]  /*181f0*/  FFMA.FTZ R215, R215, UR10, -R12.reuse ;  /* 0x0000000ad7d77c23 */ /* 0x100fe2000801080c */
[----:B------:R-:W-:Y:S01]  /*18200*/  MOV R27, R73 ;  /* 0x00000049001b7202 */ /* 0x000fe20000000f00 */
[----:B------:R-:W-:Y:S01]  /*18210*/  FFMA.FTZ R210, R210, UR10, -R12 ;  /* 0x0000000ad2d27c23 */ /* 0x000fe2000801080c */
[----:B------:R-:W-:Y:S01]  /*18220*/  MOV R160, R163 ;  /* 0x000000a300a07202 */ /* 0x000fe20000000f00 */
[----:B------:R-:W-:Y:S01]  /*18230*/  IMAD.MOV.U32 R163, RZ, RZ, R198 ;  /* 0x000000ffffa37224 */ /* 0x000fe200078e00c6 */
[----:B------:R-:W-:Y:S01]  /*18240*/  MOV R192, R199 ;  /* 0x000000c700c07202 */ /* 0x000fe20000000f00 */
[--C-:B------:R-:W-:Y:S01]  /*18250*/  FFMA.FTZ R216, R216, UR10, -R3.reuse ;  /* 0x0000000ad8d87c23 */ /* 0x100fe20008010803 */
[----:B------:R-:W-:Y:S01]  /*18260*/  MOV R73, R75 ;  /* 0x0000004b00497202 */ /* 0x000fe20000000f00 */
[----:B------:R1:W2:Y:S01]  /*18270*/  MUFU.EX2 R198, R0 ;  /* 0x0000000000c67308 */ /* 0x0002a20000000800 */
        /* <DEDUP_REMOVED lines=9> */
[C---:B------:R-:W-:Y:S01]  /*18310*/  HMMA.16816.F32 R116, R8.reuse, R16, R116 ;  /* 0x000000100874723c */ /* 0x040fe20000001874 */
[--C-:B------:R-:W-:Y:S01]  /*18320*/  FFMA.FTZ R213, R213, UR10, -R2.reuse ;  /* 0x0000000ad5d57c23 */ /* 0x100fe20008010802 */
[----:B------:R-:W-:Y:S01]  /*18330*/  FFMA.FTZ R211, R211, UR10, -R2 ;  /* 0x0000000ad3d37c23 */ /* 0x000fe20008010802 */
[----:B------:R-:W-:Y:S01]  /*18340*/  FADD.FTZ R171, R171, R136 ;  /* 0x00000088abab7221 */ /* 0x000fe20000010000 */
[----:B------:R3:W5:Y:S01]  /*18350*/  LDL.LU R235, [R1+0xac] ;  /* 0x0000ac0001eb7983 */ /* 0x0007620000300800 */
[--C-:B-1----:R-:W-:Y:S01]  /*18360*/  FFMA.FTZ R0, R24, UR10, -R13.reuse ;  /* 0x0000000a18007c23 */ /* 0x102fe2000801080d */
[----:B------:R-:W-:Y:S01]  /*18370*/  IMAD.MOV.U32 R24, RZ, RZ, R26 ;  /* 0x000000ffff187224 */ /* 0x000fe200078e001a */
[----:B------:R-:W-:Y:S01]  /*18380*/  MOV R26, R72 ;  /* 0x00000048001a7202 */ /* 0x000fe20000000f00 */
[----:B------:R-:W-:Y:S01]  /*18390*/  IMAD.MOV.U32 R72, RZ, RZ, R74 ;  /* 0x000000ffff487224 */ /* 0x000fe200078e004a */
[----:B------:R1:W-:Y:S01]  /*183a0*/  MUFU.EX2 R199, R0 ;  /* 0x0000000000c77308 */ /* 0x0003e20000000800 */
[----:B------:R-:W-:Y:S01]  /*183b0*/  MOV R74, R68 ;  /* 0x00000044004a7202 */ /* 0x000fe20000000f00 */
[--C-:B------:R-:W-:Y:S01]  /*183c0*/  FFMA.FTZ R35, R221, UR10, -R13.reuse ;  /* 0x0000000add237c23 */ /* 0x100fe2000801080d */
[----:B------:R-:W-:Y:S01]  /*183d0*/  MOV R68, R188 ;  /* 0x000000bc00447202 */ /* 0x000fe20000000f00 */
[--C-:B------:R-:W-:Y:S01]  /*183e0*/  FFMA.FTZ R34, R217, UR10, -R13.reuse ;  /* 0x0000000ad9227c23 */ /* 0x100fe2000801080d */
[----:B------:R-:W-:Y:S01]  /*183f0*/  MOV R188, R190 ;  /* 0x000000be00bc7202 */ /* 0x000fe20000000f00 */
[--C-:B------:R-:W-:Y:S01]  /*18400*/  FFMA.FTZ R4, R15, UR10, -R2.reuse ;  /* 0x0000000a0f047c23 */ /* 0x100fe20008010802 */
[----:B------:R-:W-:Y:S01]  /*18410*/  MOV R190, R160 ;  /* 0x000000a000be7202 */ /* 0x000fe20000000f00 */
[----:B------:R-:W-:Y:S01]  /*18420*/  HMMA.16816.F32 R40, R8, R18, R128 ;  /* 0x000000120828723c */ /* 0x000fe20000001880 */
[----:B------:R-:W-:Y:S01]  /*18430*/  FFMA.FTZ R38, R222, UR10, -R2 ;  /* 0x0000000ade267c23 */ /* 0x000fe20008010802 */
[----:B------:R-:W-:Y:S01]  /*18440*/  MUFU.EX2 R214, R214 ;  /* 0x000000d600d67308 */ /* 0x000fe20000000800 */
[----:B------:R3:W5:Y:S01]  /*18450*/  LDL.LU R234, [R1+0xa8] ;  /* 0x0000a80001ea7983 */ /* 0x0007620000300800 */
[----:B-1----:R-:W-:Y:S01]  /*18460*/  FFMA.FTZ R0, R31, UR10, -R13 ;  /* 0x0000000a1f007c23 */ /* 0x002fe2000801080d */
        /* <DEDUP_REMOVED lines=13> */
[----:B------:R1:W-:Y:S01]  /*18540*/  MUFU.EX2 R5, R0 ;  /* 0x0000000000057308 */ /* 0x0003e20000000800 */
[----:B------:R-:W-:-:S02]  /*18550*/  MOV R192, R233 ;  /* 0x000000e900c07202 */ /* 0x000fc40000000f00 */
[----:B------:R-:W-:Y:S01]  /*18560*/  MOV R188, R189 ;  /* 0x000000bd00bc7202 */ /* 0x000fe20000000f00 */
[----:B------:R-:W-:Y:S01]  /*18570*/  IMAD.MOV.U32 R30, RZ, RZ, R24 ;  /* 0x000000ffff1e7224 */ /* 0x000fe200078e0018 */
[----:B------:R-:W-:Y:S01]  /*18580*/  MOV R189, R190 ;  /* 0x000000be00bd7202 */ /* 0x000fe20000000f00 */
[----:B------:R-:W-:Y:S01]  /*18590*/  IMAD.MOV.U32 R190, RZ, RZ, R191 ;  /* 0x000000ffffbe7224 */ /* 0x000fe200078e00bf */
[----:B------:R-:W-:Y:S01]  /*185a0*/  MOV R191, R161 ;  /* 0x000000a100bf7202 */ /* 0x000fe20000000f00 */
[----:B------:R-:W-:Y:S01]  /*185b0*/  MUFU.EX2 R209, R209 ;  /* 0x000000d100d17308 */ /* 0x000fe20000000800 */
[----:B------:R-:W-:Y:S01]  /*185c0*/  MOV R161, R192 ;  /* 0x000000c000a17202 */ /* 0x000fe20000000f00 */
[----:B------:R3:W5:Y:S01]  /*185d0*/  LDL.LU R233, [R1+0xa4] ;  /* 0x0000a40001e97983 */ /* 0x0007620000300800 */
[----:B------:R-:W-:Y:S01]  /*185e0*/  MOV R24, R26 ;  /* 0x0000001a00187202 */ /* 0x000fe20000000f00 */
[----:B-1----:R-:W-:Y:S01]  /*185f0*/  FFMA.FTZ R0, R31, UR10, -R12 ;  /* 0x0000000a1f007c23 */ /* 0x002fe2000801080c */
[----:B------:R-:W-:-:S02]  /*18600*/  MOV R31, R25 ;  /* 0x00000019001f7202 */ /* 0x000fc40000000f00 */
[----:B------:R-:W-:Y:S02]  /*18610*/  MOV R25, R27 ;  /* 0x0000001b00197202 */ /* 0x000fe40000000f00 */
        /* <DEDUP_REMOVED lines=10> */
[----:B------:R1:W-:Y:S01]  /*186c0*/  MUFU.EX2 R194, R0 ;  /* 0x0000000000c27308 */ /* 0x0003e20000000800 */
[----:B------:R-:W-:Y:S01]  /*186d0*/  MOV R68, R188 ;  /* 0x000000bc00447202 */ /* 0x000fe20000000f00 */
[----:B------:R-:W-:Y:S01]  /*186e0*/  IMAD.MOV.U32 R188, RZ, RZ, R190 ;  /* 0x000000ffffbc7224 */ /* 0x000fe200078e00be */
[----:B------:R-:W-:Y:S01]  /*186f0*/  MOV R190, R191 ;  /* 0x000000bf00be7202 */ /* 0x000fe20000000f00 */
[----:B------:R3:W5:Y:S01]  /*18700*/  LDL.LU R232, [R1+0xa0] ;  /* 0x0000a00001e87983 */ /* 0x0007620000300800 */
[----:B------:R-:W-:-:S02]  /*18710*/  MOV R191, R192 ;  /* 0x000000c000bf7202 */ /* 0x000fc40000000f00 */
[----:B------:R-:W-:Y:S01]  /*18720*/  MOV R29, R31 ;  /* 0x0000001f001d7202 */ /* 0x000fe20000000f00 */
        /* <DEDUP_REMOVED lines=12> */
[----:B------:R-:W-:Y:S01]  /*187f0*/  MOV R24, R26 ;  /* 0x0000001a00187202 */ /* 0x000fe20000000f00 */
[----:B------:R1:W4:Y:S01]  /*18800*/  MUFU.EX2 R195, R0 ;  /* 0x0000000000c37308 */ /* 0x0003220000000800 */
[----:B------:R-:W-:Y:S02]  /*18810*/  MOV R26, R72 ;  /* 0x00000048001a7202 */ /* 0x000fe40000000f00 */
        /* <DEDUP_REMOVED lines=8> */
[----:B-1----:R-:W-:Y:S01]  /*188a0*/  FFMA.FTZ R0, R29, UR10, -R12 ;  /* 0x0000000a1d007c23 */ /* 0x002fe2000801080c */
[----:B------:R-:W-:Y:S01]  /*188b0*/  IMAD.MOV.U32 R29, RZ, RZ, R31 ;  /* 0x000000ffff1d7224 */ /* 0x000fe200078e001f */
[----:B------:R-:W-:Y:S02]  /*188c0*/  MOV R73, R75 ;  /* 0x0000004b00497202 */ /* 0x000fe40000000f00 */
[----:B--2---:R-:W-:Y:S01]  /*188d0*/  F2FP.F16.F32.PACK_AB R8, R198, R197 ;  /* 0x000000c5c608723e */ /* 0x004fe200000000ff */
[----:B------:R1:W-:Y:S01]  /*188e0*/  MUFU.EX2 R196, R0 ;  /* 0x0000000000c47308 */ /* 0x0003e20000000800 */
        /* <DEDUP_REMOVED lines=8> */
[----:B------:R-:W-:Y:S01]  /*18970*/  MOV R192, R230 ;  /* 0x000000e600c07202 */ /* 0x000fe20000000f00 */
[----:B------:R-:W-:Y:S01]  /*18980*/  FADD.FTZ R188, R188, R142 ;  /* 0x0000008ebcbc7221 */ /* 0x000fe20000010000 */
[----:B------:R-:W-:Y:S01]  /*18990*/  MUFU.EX2 R215, R215 ;  /* 0x000000d700d77308 */ /* 0x000fe20000000800 */
[----:B------:R3:W5:Y:S01]  /*189a0*/  LDL.LU R231, [R1+0x9c] ;  /* 0x00009c0001e77983 */ /* 0x0007620000300800 */
[----:B-1----:R-:W-:Y:S01]  /*189b0*/  FFMA.FTZ R0, R28, UR10, -R12 ;  /* 0x0000000a1c007c23 */ /* 0x002fe2000801080c */
[----:B------:R-:W-:Y:S01]  /*189c0*/  IMAD.MOV.U32 R28, RZ, RZ, R29 ;  /* 0x000000ffff1c7224 */ /* 0x000fe200078e001d */
[----:B------:R-:W-:-:S04]  /*189d0*/  MOV R29, R30 ;  /* 0x0000001e001d7202 */ /* 0x000fc80000000f00 */
[----:B------:R-:W-:Y:S01]  /*189e0*/  MUFU.EX2 R210, R210 ;  /* 0x000000d200d27308 */ /* 0x000fe20000000800 */
[----:B------:R-:W-:Y:S01]  /*189f0*/  MOV R30, R31 ;  /* 0x0000001f001e7202 */ /* 0x000fe20000000f00 */
[----:B------:R3:W5:Y:S01]  /*18a00*/  LDL.LU R230, [R1+0x98] ;  /* 0x0000980001e67983 */ /* 0x0007620000300800 */
[----:B------:R-:W-:Y:S01]  /*18a10*/  MOV R31, R24 ;  /* 0x00000018001f7202 */ /* 0x000fe20000000f00 */
[----:B------:R-:W-:Y:S01]  /*18a20*/  IMAD.MOV.U32 R24, RZ, RZ, R25 ;  /* 0x000000ffff187224 */ /* 0x000fe200078e0019 */
[----:B------:R-:W-:-:S03]  /*18a30*/  MOV R25, R26 ;  /* 0x0000001a00197202 */ /* 0x000fc60000000f00 */
[----:B------:R1:W2:Y:S01]  /*18a40*/  MUFU.EX2 R6, R0 ;  /* 0x0000000000067308 */ /* 0x0002a20000000800 */
[----:B------:R-:W-:Y:S02]  /*18a50*/  MOV R75, R71 ;  /* 0x00000047004b7202 */ /* 0x000fe40000000f00 */
[----:B------:R-:W-:Y:S02]  /*18a60*/  MOV R26, R27 ;  /* 0x0000001b001a7202 */ /* 0x000fe40000000f00 */
[----:B------:R-:W-:Y:S01]  /*18a70*/  MOV R27, R72 ;  /* 0x00000048001b7202 */ /* 0x000fe20000000f00 */
[----:B------:R-:W-:Y:S01]  /*18a80*/  IMAD.MOV.U32 R72, RZ, RZ, R73 ;  /* 0x000000ffff487224 */ /* 0x000fe200078e0049 */
[----:B------:R-:W-:Y:S02]  /*18a90*/  MOV R71, R192 ;  /* 0x000000c000477202 */ /* 0x000fe40000000f00 */
[----:B------:R-:W-:Y:S02]  /*18aa0*/  MOV R192, R229 ;  /* 0x000000e500c07202 */ /* 0x000fe40000000f00 */
[----:B------:R-:W-:Y:S01]  /*18ab0*/  MOV R73, R74 ;  /* 0x0000004a00497202 */ /* 0x000fe20000000f00 */
[----:B------:R-:W-:Y:S01]  /*18ac0*/  MUFU.EX2 R216, R216 ;  /* 0x000000d800d87308 */ /* 0x000fe20000000800 */
[----:B-1----:R-:W-:Y:S01]  /*18ad0*/  FFMA.FTZ R0, R28, UR10, -R3 ;  /* 0x0000000a1c007c23 */ /* 0x002fe20008010803 */
[----:B------:R-:W-:Y:S01]  /*18ae0*/  IMAD.MOV.U32 R28, RZ, RZ, R29 ;  /* 0x000000ffff1c7224 */ /* 0x000fe200078e001d */
[----:B------:R-:W-:-:S05]  /*18af0*/  MOV R29, R30 ;  /* 0x0000001e001d7202 */ /* 0x000fca0000000f00 */
[----:B------:R-:W-:Y:S01]  /*18b00*/  MUFU.EX2 R212, R212 ;  /* 0x000000d400d47308 */ /* 0x000fe20000000800 */
[----:B------:R-:W-:Y:S01]  /*18b10*/  MOV R30, R31 ;  /* 0x0000001f001e7202 */ /* 0x000fe20000000f00 */
[----:B------:R3:W5:Y:S01]  /*18b20*/  LDL.LU R229, [R1+0x94] ;  /* 0x0000940001e57983 */ /* 0x0007620000300800 */
[----:B------:R-:W-:Y:S01]  /*18b30*/  MOV R31, R24 ;  /* 0x00000018001f7202 */ /* 0x000fe20000000f00 */
[----:B------:R-:W-:Y:S01]  /*18b40*/  IMAD.MOV.U32 R24, RZ, RZ, R25 ;  /* 0x000000ffff187224 */ /* 0x000fe200078e0019 */
[----:B------:R-:W-:Y:S02]  /*18b50*/  MOV R74, R75 ;  /* 0x0000004b004a7202 */ /* 0x000fe40000000f00 */
[----:B------:R-:W-:Y:S01]  /*18b60*/  MOV R75, R68 ;  /* 0x00000044004b7202 */ /* 0x000fe20000000f00 */
[----:B------:R-:W-:Y:S01]  /*18b70*/  IMAD.MOV.U32 R68, RZ, RZ, R191 ;  /* 0x000000ffff447224 */ /* 0x000fe200078e00bf */
[----:B------:R-:W-:Y:S02]  /*18b80*/  MOV R25, R26 ;  /* 0x0000001a00197202 */ /* 0x000fe40000000f00 */
[----:B------:R-:W-:-:S02]  /*18b90*/  MOV R26, R27 ;  /* 0x0000001b001a7202 */ /* 0x000fc40000000f00 */
[----:B------:R-:W-:Y:S02]  /*18ba0*/  MOV R191, R192 ;  /* 0x000000c000bf7202 */ /* 0x000fe40000000f00 */
[----:B------:R-:W-:Y:S01]  /*18bb0*/  MOV R27, R72 ;  /* 0x00000048001b7202 */ /* 0x000fe20000000f00 */
[----:B------:R-:W-:Y:S01]  /*18bc0*/  IMAD.MOV.U32 R72, RZ, RZ, R73 ;  /* 0x000000ffff487224 */ /* 0x000fe200078e0049 */
[----:B------:R-:W-:Y:S02]  /*18bd0*/  MOV R192, R193 ;  /* 0x000000c100c07202 */ /* 0x000fe40000000f00 */
[----:B------:R-:W-:Y:S02]  /*18be0*/  MOV R193, R224 ;  /* 0x000000e000c17202 */ /* 0x000fe40000000f00 */
[----:B------:R-:W-:Y:S01]  /*18bf0*/  MOV R73, R74 ;  /* 0x0000004a00497202 */ /* 0x000fe20000000f00 */
[--C-:B------:R-:W-:Y:S01]  /*18c00*/  FFMA.FTZ R36, R30, UR10, -R13.reuse ;  /* 0x0000000a1e247c23 */ /* 0x100fe2000801080d */
[----:B------:R-:W-:Y:S01]  /*18c10*/  MOV R74, R75 ;  /* 0x0000004b004a7202 */ /* 0x000fe20000000f00 */
[----:B------:R-:W-:Y:S01]  /*18c20*/  FFMA.FTZ R37, R29, UR10, -R13 ;  /* 0x0000000a1d257c23 */ /* 0x000fe2000801080d */
[----:B------:R-:W-:Y:S01]  /*18c30*/  MOV R75, R68 ;  /* 0x00000044004b7202 */ /* 0x000fe20000000f00 */
[----:B------:R-:W-:Y:S01]  /*18c40*/  IMAD.MOV.U32 R68, RZ, RZ, R191 ;  /* 0x000000ffff447224 */ /* 0x000fe200078e00bf */
[----:B------:R-:W-:Y:S01]  /*18c50*/  MOV R191, R192 ;  /* 0x000000c000bf7202 */ /* 0x000fe20000000f00 */
[----:B------:R-:W-:Y:S01]  /*18c60*/  MUFU.EX2 R208, R208 ;  /* 0x000000d000d07308 */ /* 0x000fe20000000800 */
[----:B------:R-:W-:Y:S01]  /*18c70*/  MOV R192, R193 ;  /* 0x000000c100c07202 */ /* 0x000fe20000000f00 */
[----:B------:R3:W5:Y:S06]  /*18c80*/  LDL.LU R224, [R1+0x90] ;  /* 0x0000900001e07983 */ /* 0x00076c0000300800 */
[----:B------:R1:W-:Y:S01]  /*18c90*/  MUFU.EX2 R193, R0 ;  /* 0x0000000000c17308 */ /* 0x0003e20000000800 */
[----:B------:R-:W-:-:S02]  /*18ca0*/  MOV R30, R26 ;  /* 0x0000001a001e7202 */ /* 0x000fc40000000f00 */
[----:B------:R-:W-:Y:S02]  /*18cb0*/  MOV R29, R25 ;  /* 0x00000019001d7202 */ /* 0x000fe40000000f00 */
[----:B------:R-:W-:Y:S02]  /*18cc0*/  MOV R26, R74 ;  /* 0x0000004a001a7202 */ /* 0x000fe40000000f00 */
[----:B------:R-:W-:Y:S01]  /*18cd0*/  MOV R25, R73 ;  /* 0x0000004900197202 */ /* 0x000fe20000000f00 */
[----:B------:R-:W-:Y:S01]  /*18ce0*/  IMAD.MOV.U32 R73, RZ, RZ, R68 ;  /* 0x000000ffff497224 */ /* 0x000fe200078e0044 */
[----:B------:R-:W-:Y:S01]  /*18cf0*/  MOV R74, R191 ;  /* 0x000000bf004a7202 */ /* 0x000fe20000000f00 */
[----:B-1----:R-:W-:Y:S01]  /*18d00*/  FFMA.FTZ R0, R28, UR10, -R3 ;  /* 0x0000000a1c007c23 */ /* 0x002fe20008010803 */
[----:B------:R-:W-:Y:S01]  /*18d10*/  MOV R28, R31 ;  /* 0x0000001f001c7202 */ /* 0x000fe20000000f00 */
[----:B------:R-:W-:Y:S01]  /*18d20*/  IMAD.MOV.U32 R31, RZ, RZ, R24 ;  /* 0x000000ffff1f7224 */ /* 0x000fe200078e0018 */
[----:B------:R-:W-:Y:S01]  /*18d30*/  MOV R24, R27 ;  /* 0x0000001b00187202 */ /* 0x000fe20000000f00 */
[----:B------:R-:W-:Y:S01]  /*18d40*/  IMAD.MOV.U32 R27, RZ, RZ, R72 ;  /* 0x000000ffff1b7224 */ /* 0x000fe200078e0048 */
[----:B------:R-:W-:-:S02]  /*18d50*/  MOV R72, R75 ;  /* 0x0000004b00487202 */ /* 0x000fc40000000f00 */
[----:B------:R-:W-:Y:S02]  /*18d60*/  MOV R75, R192 ;  /* 0x000000c0004b7202 */ /* 0x000fe40000000f00 */
[----:B------:R1:W4:Y:S01]  /*18d70*/  MUFU.EX2 R192, R0 ;  /* 0x0000000000c07308 */ /* 0x0003220000000800 */
[----:B------:R-:W-:Y:S02]  /*18d80*/  MOV R68, R169 ;  /* 0x000000a900447202 */ /* 0x000fe40000000f00 */
[----:B------:R-:W-:Y:S01]  /*18d90*/  MOV R39, R72 ;  /* 0x0000004800277202 */ /* 0x000fe20000000f00 */
[----:B------:R-:W-:Y:S01]  /*18da0*/  IMAD.MOV.U32 R72, RZ, RZ, R74 ;  /* 0x000000ffff487224 */ /* 0x000fe200078e004a */
[----:B------:R-:W-:Y:S01]  /*18db0*/  MOV R74, R68 ;  /* 0x00000044004a7202 */ /* 0x000fe20000000f00 */
[----:B------:R-:W-:Y:S01]  /*18dc0*/  FFMA.FTZ R32, R28, UR10, -R12 ;  /* 0x0000000a1c207c23 */ /* 0x000fe2000801080c */
[----:B------:R-:W-:Y:S01]  /*18dd0*/  MOV R68, R69 ;  /* 0x0000004500447202 */ /* 0x000fe20000000f00 */
[----:B------:R-:W-:Y:S01]  /*18de0*/  IMAD.MOV.U32 R69, RZ, RZ, R70 ;  /* 0x000000ffff457224 */ /* 0x000fe200078e0046 */
[----:B------:R-:W-:Y:S01]  /*18df0*/  MOV R28, R30 ;  /* 0x0000001e001c7202 */ /* 0x000fe20000000f00 */
[----:B-1----:R-:W-:-:S04]  /*18e00*/  FFMA.FTZ R0, R170, UR10, -R3 ;  /* 0x0000000aaa007c23 */ /* 0x002fc80008010803 */
[----:B------:R1:W-:Y:S01]  /*18e10*/  MUFU.EX2 R191, R0 ;  /* 0x0000000000bf7308 */ /* 0x0003e20000000800 */
[----:B------:R-:W-:Y:S01]  /*18e20*/  IMAD.MOV.U32 R33, RZ, RZ, R29 ;  /* 0x000000ffff217224 */ /* 0x000fe200078e001d */
[----:B------:R-:W-:Y:S01]  /*18e30*/  MOV R70, R162 ;  /* 0x000000a200467202 */ /* 0x000fe20000000f00 */
[--C-:B------:R-:W-:Y:S01]  /*18e40*/  FFMA.FTZ R169, R139, UR10, -R13.reuse ;  /* 0x0000000a8ba97c23 */ /* 0x100fe2000801080d */
[----:B------:R-:W-:Y:S01]  /*18e50*/  FFMA.FTZ R170, R14, UR10, -R13 ;  /* 0x0000000a0eaa7c23 */ /* 0x000fe2000801080d */
[--C-:B------:R-:W-:Y:S01]  /*18e60*/  FFMA.FTZ R31, R31, UR10, -R12.reuse ;  /* 0x0000000a1f1f7c23 */ /* 0x100fe2000801080c */
[--C-:B------:R-:W-:Y:S01]  /*18e70*/  FFMA.FTZ R30, R223, UR10, -R12.reuse ;  /* 0x0000000adf1e7c23 */ /* 0x100fe2000801080c */
[--C-:B------:R-:W-:Y:S01]  /*18e80*/  FFMA.FTZ R29, R218, UR10, -R12.reuse ;  /* 0x0000000ada1d7c23 */ /* 0x100fe2000801080c */
[----:B------:R-:W-:Y:S01]  /*18e90*/  FFMA.FTZ R162, R137, UR10, -R12 ;  /* 0x0000000a89a27c23 */ /* 0x000fe2000801080c */
[----:B-1----:R-:W-:Y:S01]  /*18ea0*/  FFMA.FTZ R0, R25, UR10, -R3 ;  /* 0x0000000a19007c23 */ /* 0x002fe20008010803 */
[----:B------:R-:W-:-:S02]  /*18eb0*/  MOV R25, R73 ;  /* 0x0000004900197202 */ /* 0x000fc40000000f00 */
[----:B------:R-:W-:Y:S02]  /*18ec0*/  MOV R73, R75 ;  /* 0x0000004b00497202 */ /* 0x000fe40000000f00 */
[----:B------:R-:W-:Y:S01]  /*18ed0*/  MOV R75, R168 ;  /* 0x000000a8004b7202 */ /* 0x000fe20000000f00 */
[----:B------:R-:W-:Y:S02]  /*18ee0*/  FFMA.FTZ R168, R140, UR10, -R12 ;  /* 0x0000000a8ca87c23 */ /* 0x000fe4000801080c */
[----:B------:R-:W1:Y:S01]  /*18ef0*/  LDSM.16.MT88.4 R12, [R225+0xc800] ;  /* 0x00c80000e10c783b */ /* 0x000e620000004200 */
        /* <DEDUP_REMOVED lines=8> */
[----:B------:R-:W-:Y:S01]  /*18f80*/  FFMA.FTZ R161, R138, UR10, -R3 ;  /* 0x0000000a8aa17c23 */ /* 0x000fe20008010803 */
[----:B--2---:R-:W-:Y:S01]  /*18f90*/  MOV R218, R6 ;  /* 0x0000000600da7202 */ /* 0x004fe20000000f00 */
[----:B---3--:R-:W-:Y:S01]  /*18fa0*/  FFMA.FTZ R0, R33, UR10, -R2 ;  /* 0x0000000a21007c23 */ /* 0x008fe20008010802 */
[----:B------:R-:W-:Y:S01]  /*18fb0*/  MOV R33, R24 ;  /* 0x0000001800217202 */ /* 0x000fe20000000f00 */
[----:B------:R-:W-:-:S02]  /*18fc0*/  IMAD.MOV.U32 R24, RZ, RZ, R27 ;  /* 0x000000ffff187224 */ /* 0x000fc400078e001b */
[----:B------:R-:W-:Y:S02]  /*18fd0*/  FFMA.FTZ R27, R190, UR10, -R3 ;  /* 0x0000000abe1b7c23 */ /* 0x000fe40008010803 */
[----:B------:R2:W-:Y:S01]  /*18fe0*/  MUFU.EX2 R190, R0 ;  /* 0x0000000000be7308 */ /* 0x0005e20000000800 */
[----:B------:R-:W-:Y:S01]  /*18ff0*/  FFMA.FTZ R3, R33, UR10, -R2 ;  /* 0x0000000a21037c23 */ /* 0x000fe20008010802 */
[----:B------:R-:W-:Y:S02]  /*19000*/  MOV R6, R72 ;  /* 0x0000004800067202 */ /* 0x000fe40000000f00 */
[----:B------:R-:W-:Y:S01]  /*19010*/  MOV R72, R74 ;  /* 0x0000004a00487202 */ /* 0x000fe20000000f00 */
[----:B------:R-:W-:-:S03]  /*19020*/  IMAD.MOV.U32 R74, RZ, RZ, R189 ;  /* 0x000000ffff4a7224 */ /* 0x000fc600078e00bd */
[----:B------:R4:W3:Y:S01]  /*19030*/  MUFU.EX2 R189, R4 ;  /* 0x0000000400bd7308 */ /* 0x0008e20000000800 */
[----:B--2---:R-:W-:-:S07]  /*19040*/  FFMA.FTZ R0, R24, UR10, -R2 ;  /* 0x0000000a18007c23 */ /* 0x004fce0008010802 */
[----:B------:R-:W-:Y:S08]  /*19050*/  MUFU.EX2 R128, R3 ;  /* 0x0000000300807308 */ /* 0x000ff00000000800 */
[----:B------:R-:W2:Y:S01]  /*19060*/  MUFU.EX2 R0, R0 ;  /* 0x0000000000007308 */ /* 0x000ea20000000800 */
[----:B------:R-:W-:Y:S01]  /*19070*/  MOV R17, R39 ;  /* 0x0000002700117202 */ /* 0x000fe20000000f00 */
[----:B------:R-:W-:Y:S01]  /*19080*/  IMAD.MOV.U32 R217, RZ, RZ, R6 ;  /* 0x000000ffffd97224 */ /* 0x000fe200078e0006 */
[----:B------:R-:W-:-:S02]  /*19090*/  MOV R139, R5 ;  /* 0x00000005008b7202 */ /* 0x000fc40000000f00 */
[----:B------:R-:W-:Y:S02]  /*190a0*/  MOV R129, R7 ;  /* 0x0000000700817202 */ /* 0x000fe40000000f00 */
[----:B------:R-:W-:Y:S02]  /*190b0*/  F2FP.F16.F32.PACK_AB R10, R140, R199 ;  /* 0x000000c78c0a723e */ /* 0x000fe400000000ff */
[----:B------:R-:W-:Y:S02]  /*190c0*/  F2FP.F16.F32.PACK_AB R11, R218, R196 ;  /* 0x000000c4da0b723e */ /* 0x000fe400000000ff */
[----:B----4-:R-:W-:Y:S02]  /*190d0*/  F2FP.F16.F32.PACK_AB R4, R192, R193 ;  /* 0x000000c1c004723e */ /* 0x010fe400000000ff */
[----:B---3--:R-:W-:Y:S02]  /*190e0*/  F2FP.F16.F32.PACK_AB R5, R189, R190 ;  /* 0x000000bebd05723e */ /* 0x008fe400000000ff */
[----:B------:R-:W-:-:S02]  /*190f0*/  F2FP.F16.F32.PACK_AB R6, R223, R191 ;  /* 0x000000bfdf06723e */ /* 0x000fc400000000ff */
[----:B--2---:R-:W-:Y:S02]  /*19100*/  F2FP.F16.F32.PACK_AB R7, R0, R128 ;  /* 0x000000800007723e */ /* 0x004fe400000000ff */
[----:B------:R-:W-:Y:S02]  /*19110*/  MOV R221, R17 ;  /* 0x0000001100dd7202 */ /* 0x000fe40000000f00 */
[----:B------:R-:W2:Y:S01]  /*19120*/  LDSM.16.MT88.4 R16, [R226+0xc800] ;  /* 0x00c80000e210783b */ /* 0x000ea20000004200 */
[-C--:B-1----:R-:W-:Y:S06]  /*19130*/  HMMA.16816.F32 R172, R8, R12.reuse, R172 ;  /* 0x0000000c08ac723c */ /* 0x082fec00000018ac */
[C---:B------:R-:W-:Y:S06]  /*19140*/  HMMA.16816.F32 R204, R4.reuse, R12, R204 ;  /* 0x0000000c04cc723c */ /* 0x040fec00000018cc */
[-C--:B------:R-:W-:Y:S06]  /*19150*/  HMMA.16816.F32 R200, R4, R14.reuse, R200 ;  /* 0x0000000e04c8723c */ /* 0x080fec00000018c8 */
[C---:B------:R-:W-:Y:S01]  /*19160*/  HMMA.16816.F32 R56, R8.reuse, R14, R56 ;  /* 0x0000000e0838723c */ /* 0x040fe20000001838 */
[----:B------:R-:W1:Y:S01]  /*19170*/  LDSM.16.MT88.4 R12, [R228+0xc800] ;  /* 0x00c80000e40c783b */ /* 0x000e620000004200 */
[----:B------:R-:W-:Y:S01]  /*19180*/  MOV R130, R72 ;  /* 0x0000004800827202 */ /* 0x000fe20000000f00 */
[----:B------:R-:W-:Y:S01]  /*19190*/  FADD.FTZ R3, R74, R73 ;  /* 0x000000494a037221 */ /* 0x000fe20000010000 */
[----:B------:R-:W-:Y:S01]  /*191a0*/  MOV R131, R75 ;  /* 0x0000004b00837202 */ /* 0x000fe20000000f00 */
[----:B------:R-:W-:Y:S01]  /*191b0*/  FFMA.FTZ R39, R219, UR10, -R2 ;  /* 0x0000000adb277c23 */ /* 0x000fe20008010802 */
[----:B------:R-:W-:Y:S01]  /*191c0*/  MOV R219, R68 ;  /* 0x0000004400db7202 */ /* 0x000fe20000000f00 */
[----:B------:R-:W-:Y:S01]  /*191d0*/  IMAD.MOV.U32 R222, RZ, RZ, R69 ;  /* 0x000000ffffde7224 */ /* 0x000fe200078e0045 */
[----:B------:R-:W-:Y:S01]  /*191e0*/  MOV R220, R71 ;  /* 0x0000004700dc7202 */ /* 0x000fe20000000f00 */
[----:B--2---:R-:W-:Y:S07]  /*191f0*/  HMMA.16816.F32 R72, R8, R16, R164 ;  /* 0x000000100848723c */ /* 0x004fee00000018a4 */
[----:B------:R-:W-:-:S02]  /*19200*/  MOV R165, R218 ;  /* 0x000000da00a57202 */ /* 0x000fc40000000f00 */
[----:B------:R-:W-:Y:S01]  /*19210*/  MOV R218, R70 ;  /* 0x0000004600da7202 */ /* 0x000fe20000000f00 */
        /* <DEDUP_REMOVED lines=8> */
[----:B------:R-:W2:Y:S01]  /*192a0*/  LDSM.16.MT88.4 R16, [R227+0xc800] ;  /* 0x00c80000e310783b */ /* 0x000ea20000004200 */
        /* <DEDUP_REMOVED lines=8> */
[----:B------:R-:W-:-:S02]  /*19330*/  MOV R2, R129 ;  /* 0x0000008100027202 */ /* 0x000fc40000000f00 */
[----:B------:R-:W-:Y:S01]  /*19340*/  MOV R0, R130 ;  /* 0x0000008200007202 */ /* 0x000fe20000000f00 */
[C---:B-1----:R-:W-:Y:S01]  /*19350*/  HMMA.16816.F32 R140, R8.reuse, R14, R20 ;  /* 0x0000000e088c723c */ /* 0x042fe20000001814 */
[----:B------:R-:W1:Y:S05]  /*19360*/  LDSM.16.MT88.4 R20, [R226+0xe800] ;  /* 0x00e80000e214783b */ /* 0x000e6a0000004200 */
[-C--:B--2---:R-:W-:Y:S06]  /*19370*/  HMMA.16816.F32 R148, R8, R16.reuse, R148 ;  /* 0x000000100894723c */ /* 0x084fec0000001894 */
[C---:B------:R-:W-:Y:S06]  /*19380*/  HMMA.16816.F32 R180, R4.reuse, R16, R180 ;  /* 0x0000001004b4723c */ /* 0x040fec00000018b4 */
[-C--:B------:R-:W-:Y:S06]  /*19390*/  HMMA.16816.F32 R176, R4, R18.reuse, R176 ;  /* 0x0000001204b0723c */ /* 0x080fec00000018b0 */
[C---:B------:R-:W-:Y:S01]  /*193a0*/  HMMA.16816.F32 R152, R8.reuse, R18, R144 ;  /* 0x000000120898723c */ /* 0x040fe20000001890 */
[----:B------:R-:W2:Y:S05]  /*193b0*/  LDSM.16.MT88.4 R16, [R228+0xe800] ;  /* 0x00e80000e410783b */ /* 0x000eaa0000004200 */
[-C--:B------:R-:W-:Y:S06]  /*193c0*/  HMMA.16816.F32 R144, R8, R12.reuse, R124 ;  /* 0x0000000c0890723c */ /* 0x080fec000000187c */
[----:B------:R-:W-:Y:S01]  /*193d0*/  HMMA.16816.F32 R136, R4, R12, R120 ;  /* 0x0000000c0488723c */ /* 0x000fe20000001878 */
[----:B------:R-:W-:Y:S01]  /*193e0*/  MOV R126, R128 ;  /* 0x00000080007e7202 */ /* 0x000fe20000000f00 */
[----:B------:R-:W-:-:S04]  /*193f0*/  IMAD.MOV.U32 R127, RZ, RZ, R131 ;  /* 0x000000ffff7f7224 */ /* 0x000fc800078e0083 */
[C---:B------:R-:W-:Y:S01]  /*19400*/  HMMA.16816.F32 R128, R4.reuse, R14, R108 ;  /* 0x0000000e0480723c */ /* 0x040fe2000000186c */
[----:B------:R-:W3:Y:S05]  /*19410*/  LDSM.16.MT88.4 R12, [R227+0xe800] ;  /* 0x00e80000e30c783b */ /* 0x000eea0000004200 */
[C---:B-1----:R-:W-:Y:S06]  /*19420*/  HMMA.16816.F32 R108, R4.reuse, R20, R104 ;  /* 0x00000014046c723c */ /* 0x042fec0000001868 */
[-C--:B------:R-:W-:Y:S06]  /*19430*/  HMMA.16816.F32 R92, R4, R22.reuse, R92 ;  /* 0x00000016045c723c */ /* 0x080fec000000185c */
[----:B------:R-:W-:Y:S06]  /*19440*/  HMMA.16816.F32 R96, R8, R22, R96 ;  /* 0x000000160860723c */ /* 0x000fec0000001860 */
[----:B--2---:R-:W-:Y:S07]  /*19450*/  HMMA.16816.F32 R104, R4, R16, R88 ;  /* 0x000000100468723c */ /* 0x004fee0000001858 */
[----:B------:R-:W-:-:S02]  /*19460*/  MOV R91, R126 ;  /* 0x0000007e005b7202 */ /* 0x000fc40000000f00 */
[----:B------:R-:W-:Y:S02]  /*19470*/  MOV R90, R127 ;  /* 0x0000007f005a7202 */ /* 0x000fe40000000f00 */
[----:B------:R-:W-:Y:S01]  /*19480*/  HMMA.16816.F32 R124, R8, R20, R156 ;  /* 0x00000014087c723c */ /* 0x000fe2000000189c */
[----:B------:R-:W1:Y:S01]  /*19490*/  LDSM.16.MT88.4 R20, [R225+0xd000] ;  /* 0x00d00000e114783b */ /* 0x000e620000004200 */
[----:B------:R-:W-:Y:S01]  /*194a0*/  MOV R89, R0 ;  /* 0x0000000000597202 */ /* 0x000fe20000000f00 */
[----:B------:R-:W-:-:S03]  /*194b0*/  IMAD.MOV.U32 R0, RZ, RZ, R219 ;  /* 0x000000ffff007224 */ /* 0x000fc600078e00db */
[----:B---3--:R-:W-:Y:S01]  /*194c0*/  HMMA.16816.F32 R120, R4, R12, R80 ;  /* 0x0000000c0478723c */ /* 0x008fe20000001850 */
[----:B------:R-:W-:Y:S01]  /*194d0*/  MOV R219, R222 ;  /* 0x000000de00db7202 */ /* 0x000fe20000000f00 */
[----:B------:R-:W-:Y:S01]  /*194e0*/  FADD.FTZ R2, R217, R2 ;  /* 0x00000002d9027221 */ /* 0x000fe20000010000 */
[----:B------:R-:W-:-:S03]  /*194f0*/  FADD.FTZ R0, R0, R188 ;  /* 0x000000bc00007221 */ /* 0x000fc60000010000 */
[----:B------:R-:W-:Y:S01]  /*19500*/  HMMA.16816.F32 R80, R4, R14, R76 ;  /* 0x0000000e0450723c */ /* 0x000fe2000000184c */
[----:B------:R-:W-:-:S05]  /*19510*/  FADD.FTZ R156, R220, R0 ;  /* 0x00000000dc9c7221 */ /* 0x000fca0000010000 */
[----:B------:R-:W-:Y:S01]  /*19520*/  HMMA.16816.F32 R84, R4, R18, R84 ;  /* 0x000000120454723c */ /* 0x000fe20000001854 */
[----:B------:R-:W-:Y:S01]  /*19530*/  MOV R78, R221 ;  /* 0x000000dd004e7202 */ /* 0x000fe20000000f00 */
[----:B------:R-:W2:Y:S01]  /*19540*/  MUFU.EX2 R5, R26 ;  /* 0x0000001a00057308 */ /* 0x000ea20000000800 */
[----:B------:R-:W-:-:S03]  /*19550*/  MOV R77, R223 ;  /* 0x000000df004d7202 */ /* 0x000fc60000000f00 */
[----:B------:R-:W-:Y:S01]  /*19560*/  FADD.FTZ R157, R78, R2 ;  /* 0x000000024e9d7221 */ /* 0x000fe20000010000 */
[----:B------:R-:W-:Y:S01]  /*19570*/  FADD.FTZ R4, R219, R171 ;  /* 0x000000abdb047221 */ /* 0x000fe20000010000 */
[----:B------:R-:W-:Y:S02]  /*19580*/  MOV R78, R218 ;  /* 0x000000da004e7202 */ /* 0x000fe40000000f00 */
[----:B------:R-:W-:Y:S08]  /*19590*/  MUFU.EX2 R37, R37 ;  /* 0x0000002500257308 */ /* 0x000ff00000000800 */
        /* <DEDUP_REMOVED lines=8> */
[----:B------:R-:W3:Y:S08]  /*19620*/  MUFU.EX2 R222, R27 ;  /* 0x0000001b00de7308 */ /* 0x000ef00000000800 */
[----:B------:R-:W-:Y:S08]  /*19630*/  MUFU.EX2 R25, R25 ;  /* 0x0000001900197308 */ /* 0x000ff00000000800 */
[----:B------:R-:W-:Y:S08]  /*19640*/  MUFU.EX2 R217, R24 ;  /* 0x0000001800d97308 */ /* 0x000ff00000000800 */
[----:B------:R-:W4:Y:S08]  /*19650*/  MUFU.EX2 R219, R33 ;  /* 0x0000002100db7308 */ /* 0x000f300000000800 */
[----:B------:R-:W-:Y:S08]  /*19660*/  MUFU.EX2 R218, R38 ;  /* 0x0000002600da7308 */ /* 0x000ff00000000800 */
[----:B------:R-:W1:Y:S01]  /*19670*/  MUFU.EX2 R220, R39 ;  /* 0x0000002700dc7308 */ /* 0x000e620000000800 */
[----:B--2---:R-:W-:Y:S01]  /*19680*/  IMAD.MOV.U32 R171, RZ, RZ, R5 ;  /* 0x000000ffffab7224 */ /* 0x004fe200078e0005 */
[----:B------:R-:W-:Y:S01]  /*19690*/  HMMA.16816.F32 R100, R8, R16, R100 ;  /* 0x000000100864723c */ /* 0x000fe20000001864 */
[----:B------:R-:W-:Y:S01]  /*196a0*/  FADD.FTZ R2, R89, R4 ;  /* 0x0000000459027221 */ /* 0x000fe20000010000 */
[----:B---3--:R-:W-:-:S02]  /*196b0*/  F2FP.F16.F32.PACK_AB R4, R222, R221 ;  /* 0x000000ddde04723e */ /* 0x008fc400000000ff */
[----:B----4-:R-:W-:Y:S02]  /*196c0*/  F2FP.F16.F32.PACK_AB R5, R219, R217 ;  /* 0x000000d9db05723e */ /* 0x010fe400000000ff */
[C---:B------:R-:W-:Y:S01]  /*196d0*/  HMMA.16816.F32 R112, R8.reuse, R18, R112 ;  /* 0x000000120870723c */ /* 0x040fe20000001870 */
[----:B------:R-:W-:Y:S01]  /*196e0*/  F2FP.F16.F32.PACK_AB R6, R25, R171 ;  /* 0x000000ab1906723e */ /* 0x000fe200000000ff */
[----:B------:R-:W2:Y:S04]  /*196f0*/  LDSM.16.MT88.4 R16, [R226+0xd000] ;  /* 0x00d00000e210783b */ /* 0x000ea80000004200 */
[----:B------:R-:W-:Y:S01]  /*19700*/  HMMA.16816.F32 R116, R8, R12, R116 ;  /* 0x0000000c0874723c */ /* 0x000fe20000001874 */
[----:B-1----:R-:W-:-:S05]  /*19710*/  F2FP.F16.F32.PACK_AB R7, R220, R218 ;  /* 0x000000dadc07723e */ /* 0x002fca00000000ff */
[----:B------:R-:W-:Y:S01]  /*19720*/  HMMA.16816.F32 R40, R8, R14, R40 ;  /* 0x0000000e0828723c */ /* 0x000fe20000001828 */
[----:B------:R-:W1:Y:S06]  /*19730*/  LDSM.16.MT88.4 R12, [R228+0xd000] ;  /* 0x00d00000e40c783b */ /* 0x000e6c0000004200 */
[----:B------:R-:W-:Y:S02]  /*19740*/  F2FP.F16.F32.PACK_AB R8, R36, R37 ;  /* 0x000000252408723e */ /* 0x000fe400000000ff */
[----:B------:R-:W-:Y:S02]  /*19750*/  F2FP.F16.F32.PACK_AB R9, R31, R223 ;  /* 0x000000df1f09723e */ /* 0x000fe400000000ff */
[----:B------:R-:W-:-:S02]  /*19760*/  F2FP.F16.F32.PACK_AB R10, R79, R88 ;  /* 0x000000584f0a723e */ /* 0x000fc400000000ff */
[----:B------:R-:W-:Y:S01]  /*19770*/  F2FP.F16.F32.PACK_AB R11, R29, R30 ;  /* 0x0000001e1d0b723e */ /* 0x000fe200000000ff */
[-C--:B------:R-:W-:Y:S06]  /*19780*/  HMMA.16816.F32 R204, R4, R20.reuse, R204 ;  /* 0x0000001404cc723c */ /* 0x080fec00000018cc */
[----:B------:R-:W-:Y:S06]  /*19790*/  HMMA.16816.F32 R172, R8, R20, R172 ;  /* 0x0000001408ac723c */ /* 0x000fec00000018ac */
[-C--:B------:R-:W-:Y:S06]  /*197a0*/  HMMA.16816.F32 R200, R4, R22.reuse, R200 ;  /* 0x0000001604c8723c */ /* 0x080fec00000018c8 */
[----:B------:R-:W-:Y:S01]  /*197b0*/  HMMA.16816.F32 R32, R8, R22, R56 ;  /* 0x000000160820723c */ /* 0x000fe20000001838 */
[----:B------:R-:W3:Y:S01]  /*197c0*/  LDSM.16.MT88.4 R20, [R225+0xf000] ;  /* 0x00f00000e114783b */ /* 0x000ee20000004200 */
[----:B------:R-:W-:Y:S01]  /*197d0*/  FADD.FTZ R3, R77, R3 ;  /* 0x000000034d037221 */ /* 0x000fe20000010000 */
[----:B------:R-:W-:Y:S01]  /*197e0*/  MOV R188, R91 ;  /* 0x0000005b00bc7202 */ /* 0x000fe20000000f00 */
[----:B------:R-:W-:-:S02]  /*197f0*/  IMAD.MOV.U32 R91, RZ, RZ, R165 ;  /* 0x000000ffff5b7224 */ /* 0x000fc400078e00a5 */
[C---:B--2---:R-:W-:Y:S01]  /*19800*/  HMMA.16816.F32 R56, R8.reuse, R18, R52 ;  /* 0x000000120838723c */ /* 0x044fe20000001834 */
[----:B------:R-:W-:Y:S01]  /*19810*/  FADD.FTZ R0, R90, R3 ;  /* 0x000000035a007221 */ /* 0x000fe20000010000 */
[----:B------:R-:W-:Y:S02]  /*19820*/  MOV R3, R164 ;  /* 0x000000a400037202 */ /* 0x000fe40000000f00 */
[----:B------:R-:W-:Y:S02]  /*19830*/  MOV R90, R166 ;  /* 0x000000a6005a7202 */ /* 0x000fe40000000f00 */
[----:B-1----:R-:W-:Y:S01]  /*19840*/  HMMA.16816.F32 R52, R8, R12, R48 ;  /* 0x0000000c0834723c */ /* 0x002fe20000001830 */
[----:B------:R-:W-:-:S05]  /*19850*/  MOV R89, R167 ;  /* 0x000000a700597202 */ /* 0x000fca0000000f00 */
[C---:B------:R-:W-:Y:S06]  /*19860*/  HMMA.16816.F32 R48, R8.reuse, R14, R68 ;  /* 0x0000000e0830723c */ /* 0x040fec0000001844 */
[----:B------:R-:W-:Y:S01]  /*19870*/  HMMA.16816.F32 R164, R8, R16, R72 ;  /* 0x0000001008a4723c */ /* 0x000fe20000001848 */
[----:B------:R-:W-:Y:S02]  /*19880*/  MOV R68, R78 ;  /* 0x0000004e00447202 */ /* 0x000fe40000000f00 */
[----:B------:R-:W-:Y:S02]  /*19890*/  MOV R71, R79 ;  /* 0x0000004f00477202 */ /* 0x000fe40000000f00 */
[----:B------:R-:W-:Y:S01]  /*198a0*/  MOV R70, R29 ;  /* 0x0000001d00467202 */ /* 0x000fe20000000f00 */
[C---:B---3--:R-:W-:Y:S06]  /*198b0*/  HMMA.16816.F32 R72, R4.reuse, R20, R136 ;  /* 0x000000140448723c */ /* 0x048fec0000001888 */
[----:B------:R-:W-:Y:S01]  /*198c0*/  HMMA.16816.F32 R76, R4, R22, R128 ;  /* 0x00000016044c723c */ /* 0x000fe20000001880 */
[----:B------:R-:W-:-:S06]  /*198d0*/  IMAD.MOV.U32 R139, RZ, RZ, R30 ;  /* 0x000000ffff8b7224 */ /* 0x000fcc00078e001e */
[----:B------:R-:W-:Y:S02]  /*198e0*/  MOV R128, R31 ;  /* 0x0000001f00807202 */ /* 0x000fe40000000f00 */
[----:B------:R-:W1:Y:S01]  /*198f0*/  LDSM.16.MT88.4 R28, [R227+0xf000] ;  /* 0x00f00000e31c783b */ /* 0x000e620000004200 */
[C---:B------:R-:W-:Y:S01]  /*19900*/  HMMA.16816.F32 R64, R4.reuse, R16, R64 ;  /* 0x000000100440723c */ /* 0x040fe20000001840 */
[----:B------:R-:W-:Y:S02]  /*19910*/  IMAD.MOV.U32 R69, RZ, RZ, R25 ;  /* 0x000000ffff457224 */ /* 0x000fe400078e0019 */
[----:B------:R-:W2:Y:S03]  /*19920*/  LDSM.16.MT88.4 R24, [R227+0xd000] ;  /* 0x00d00000e318783b */ /* 0x000ea60000004200 */
[C---:B------:R-:W-:Y:S01]  /*19930*/  HMMA.16816.F32 R60, R4.reuse, R18, R60 ;  /* 0x00000012043c723c */ /* 0x040fe2000000183c */
[----:B------:R-:W3:Y:S05]  /*19940*/  LDSM.16.MT88.4 R16, [R226+0xf000] ;  /* 0x00f00000e210783b */ /* 0x000eea0000004200 */
[C---:B------:R-:W-:Y:S06]  /*19950*/  HMMA.16816.F32 R44, R4.reuse, R12, R44 ;  /* 0x0000000c042c723c */ /* 0x040fec000000182c */
[----:B------:R-:W-:Y:S01]  /*19960*/  HMMA.16816.F32 R184, R4, R14, R184 ;  /* 0x0000000e04b8723c */ /* 0x000fe200000018b8 */
[----:B------:R-:W4:Y:S01]  /*19970*/  LDSM.16.MT88.4 R12, [R228+0xf000] ;  /* 0x00f00000e40c783b */ /* 0x000f220000004200 */
[----:B------:R-:W-:-:S02]  /*19980*/  MOV R138, R88 ;  /* 0x00000058008a7202 */ /* 0x000fc40000000f00 */
[----:B------:R-:W-:Y:S02]  /*19990*/  MOV R130, R37 ;  /* 0x0000002500827202 */ /* 0x000fe40000000f00 */
[----:B------:R-:W-:Y:S01]  /*199a0*/  MOV R129, R36 ;  /* 0x0000002400817202 */ /* 0x000fe20000000f00 */
[----:B------:R-:W-:Y:S01]  /*199b0*/  MUFU.EX2 R136, R168 ;  /* 0x000000a800887308 */ /* 0x000fe20000000800 */
[----:B------:R-:W-:Y:S01]  /*199c0*/  MOV R131, R89 ;  /* 0x0000005900837202 */ /* 0x000fe20000000f00 */
[C---:B-1----:R-:W-:Y:S07]  /*199d0*/  HMMA.16816.F32 R36, R4.reuse, R30, R80 ;  /* 0x0000001e0424723c */ /* 0x042fee0000001850 */
[----:B------:R-:W-:Y:S01]  /*199e0*/  MOV R83, R138 ;  /* 0x0000008a00537202 */ /* 0x000fe20000000f00 */
[----:B------:R-:W-:Y:S01]  /*199f0*/  IMAD.MOV.U32 R82, RZ, RZ, R139 ;  /* 0x000000ffff527224 */ /* 0x000fe200078e008b */
[----:B------:R-:W-:Y:S01]  /*19a00*/  MOV R81, R171 ;  /* 0x000000ab00517202 */ /* 0x000fe20000000f00 */
[----:B------:R-:W-:Y:S08]  /*19a10*/  MUFU.EX2 R139, R169 ;  /* 0x000000a9008b7308 */ /* 0x000ff00000000800 */
[----:B------:R1:W-:Y:S01]  /*19a20*/  MUFU.EX2 R138, R170 ;  /* 0x000000aa008a7308 */ /* 0x0003e20000000800 */
[----:B------:R-:W-:Y:S01]  /*19a30*/  IMAD.MOV.U32 R158, RZ, RZ, R90 ;  /* 0x000000ffff9e7224 */ /* 0x000fe200078e005a */
[----:B------:R-:W-:Y:S01]  /*19a40*/  MOV R159, R91 ;  /* 0x0000005b009f7202 */ /* 0x000fe20000000f00 */
[C---:B--2---:R-:W-:Y:S01]  /*19a50*/  HMMA.16816.F32 R180, R4.reuse, R24, R180 ;  /* 0x0000001804b4723c */ /* 0x044fe200000018b4 */
[----:B------:R-:W-:Y:S01]  /*19a60*/  IMAD.MOV.U32 R80, RZ, RZ, R71 ;  /* 0x000000ffff507224 */ /* 0x000fe200078e0047 */
[----:B-1----:R-:W1:Y:S04]  /*19a70*/  LDSM.16.MT88.4 R168, [R225+0xd800] ;  /* 0x00d80000e1a8783b */ /* 0x002e680000004200 */
[C---:B---3--:R-:W-:Y:S01]  /*19a80*/  HMMA.16816.F32 R88, R4.reuse, R16, R108 ;  /* 0x000000100458723c */ /* 0x048fe2000000186c */
[----:B------:R-:W-:Y:S05]  /*19a90*/  MUFU.EX2 R137, R162 ;  /* 0x000000a200897308 */ /* 0x000fea0000000800 */
[C---:B------:R-:W-:Y:S06]  /*19aa0*/  HMMA.16816.F32 R176, R4.reuse, R26, R176 ;  /* 0x0000001a04b0723c */ /* 0x040fec00000018b0 */
[C---:B------:R-:W-:Y:S01]  /*19ab0*/  HMMA.16816.F32 R92, R4.reuse, R18, R92 ;  /* 0x00000012045c723c */ /* 0x040fe2000000185c */
[----:B------:R-:W-:Y:S05]  /*19ac0*/  MUFU.EX2 R213, R213 ;  /* 0x000000d500d57308 */ /* 0x000fea0000000800 */
[C---:B----4-:R-:W-:Y:S06]  /*19ad0*/  HMMA.16816.F32 R104, R4.reuse, R12, R104 ;  /* 0x0000000c0468723c */ /* 0x050fec0000001868 */
[C---:B------:R-:W-:Y:S01]  /*19ae0*/  HMMA.16816.F32 R108, R4.reuse, R14, R84 ;  /* 0x0000000e046c723c */ /* 0x040fe20000001854 */
[----:B------:R-:W2:Y:S05]  /*19af0*/  MUFU.EX2 R211, R211 ;  /* 0x000000d300d37308 */ /* 0x000eaa0000000800 */
[----:B------:R-:W-:Y:S06]  /*19b00*/  HMMA.16816.F32 R120, R4, R28, R120 ;  /* 0x0000001c0478723c */ /* 0x000fec0000001878 */
[----:B------:R-:W-:Y:S01]  /*19b10*/  HMMA.16816.F32 R148, R8, R24, R148 ;  /* 0x000000180894723c */ /* 0x000fe20000001894 */
[----:B------:R-:W-:-:S02]  /*19b20*/  MOV R5, R68 ;  /* 0x0000004400057202 */ /* 0x000fc40000000f00 */
[----:B------:R-:W-:Y:S02]  /*19b30*/  MOV R6, R69 ;  /* 0x0000004500067202 */ /* 0x000fe40000000f00 */
[----:B------:R-:W-:Y:S01]  /*19b40*/  MOV R7, R70 ;  /* 0x0000004600077202 */ /* 0x000fe20000000f00 */
[C---:B------:R-:W-:Y:S06]  /*19b50*/  HMMA.16816.F32 R84, R8.reuse, R16, R124 ;  /* 0x000000100854723c */ /* 0x040fec000000187c */
[C---:B------:R-:W-:Y:S06]  /*19b60*/  HMMA.16816.F32 R68, R8.reuse, R20, R144 ;  /* 0x000000140844723c */ /* 0x040fec0000001890 */
[C---:B------:R-:W-:Y:S06]  /*19b70*/  HMMA.16816.F32 R100, R8.reuse, R12, R100 ;  /* 0x0000000c0864723c */ /* 0x040fec0000001864 */
[C---:B------:R-:W-:Y:S06]  /*19b80*/  HMMA.16816.F32 R24, R8.reuse, R26, R152 ;  /* 0x0000001a0818723c */ /* 0x040fec0000001898 */
[C---:B------:R-:W-:Y:S06]  /*19b90*/  HMMA.16816.F32 R16, R8.reuse, R18, R96 ;  /* 0x000000120810723c */ /* 0x040fec0000001860 */
[C---:B------:R-:W-:Y:S01]  /*19ba0*/  HMMA.16816.F32 R116, R8.reuse, R28, R116 ;  /* 0x0000001c0874723c */ /* 0x040fe20000001874 */
[----:B------:R-:W3:Y:S05]  /*19bb0*/  MUFU.EX2 R29, R161 ;  /* 0x000000a1001d7308 */ /* 0x000eea0000000800 */
[C---:B------:R-:W-:Y:S01]  /*19bc0*/  HMMA.16816.F32 R40, R8.reuse, R30, R40 ;  /* 0x0000001e0828723c */ /* 0x040fe20000001828 */
[----:B------:R-:W-:Y:S01]  /*19bd0*/  FADD.FTZ R4, R5, R157 ;  /* 0x0000009d05047221 */ /* 0x000fe20000010000 */
[----:B------:R-:W-:Y:S01]  /*19be0*/  F2FP.F16.F32.PACK_AB R124, R212, R216 ;  /* 0x000000d8d47c723e */ /* 0x000fe200000000ff */
[----:B------:R-:W-:Y:S01]  /*19bf0*/  MUFU.EX2 R28, R160 ;  /* 0x000000a0001c7308 */ /* 0x000fe20000000800 */
[----:B--2---:R-:W-:Y:S01]  /*19c00*/  F2FP.F16.F32.PACK_AB R125, R211, R213 ;  /* 0x000000d5d37d723e */ /* 0x004fe200000000ff */
[----:B------:R-:W-:Y:S01]  /*19c10*/  LDSM.16.MT88.4 R152, [R228+0xd800] ;  /* 0x00d80000e498783b */ /* 0x000fe20000004200 */
[C---:B------:R-:W-:Y:S03]  /*19c20*/  HMMA.16816.F32 R20, R8.reuse, R22, R140 ;  /* 0x000000160814723c */ /* 0x040fe6000000188c */
[----:B------:R-:W-:Y:S03]  /*19c30*/  LDSM.16.MT88.4 R144, [R227+0xd800] ;  /* 0x00d80000e390783b */ /* 0x000fe60000004200 */
[----:B------:R-:W-:Y:S01]  /*19c40*/  HMMA.16816.F32 R12, R8, R14, R112 ;  /* 0x0000000e080c723c */ /* 0x000fe20000001870 */
[----:B------:R2:W4:Y:S01]  /*19c50*/  MUFU.EX2 R10, R163 ;  /* 0x000000a3000a7308 */ /* 0x0005220000000800 */
[----:B------:R-:W-:Y:S01]  /*19c60*/  IMAD.MOV.U32 R141, RZ, RZ, R80 ;  /* 0x000000ffff8d7224 */ /* 0x000fe200078e0050 */
[----:B------:R-:W-:Y:S01]  /*19c70*/  MOV R140, R81 ;  /* 0x00000051008c7202 */ /* 0x000fe20000000f00 */
[----:B------:R-:W-:Y:S01]  /*19c80*/  LDSM.16.MT88.4 R96, [R226+0xf800] ;  /* 0x00f80000e260783b */ /* 0x000fe20000004200 */
[----:B------:R-:W-:-:S02]  /*19c90*/  MOV R31, R82 ;  /* 0x00000052001f7202 */ /* 0x000fc40000000f00 */
[----:B------:R-:W-:Y:S01]  /*19ca0*/  IMAD.MOV.U32 R11, RZ, RZ, R128 ;  /* 0x000000ffff0b7224 */ /* 0x000fe200078e0080 */
[----:B------:R-:W-:Y:S02]  /*19cb0*/  MOV R80, R129 ;  /* 0x0000008100507202 */ /* 0x000fe40000000f00 */
[----:B---3--:R-:W-:Y:S01]  /*19cc0*/  F2FP.F16.F32.PACK_AB R126, R29, R208 ;  /* 0x000000d01d7e723e */ /* 0x008fe200000000ff */
[----:B------:R-:W-:Y:S01]  /*19cd0*/  FADD.FTZ R4, R190, R4 ;  /* 0x00000004be047221 */ /* 0x000fe20000010000 */
[----:B------:R-:W-:Y:S01]  /*19ce0*/  MOV R81, R130 ;  /* 0x0000008200517202 */ /* 0x000fe20000000f00 */
[----:B------:R-:W-:Y:S01]  /*19cf0*/  LDSM.16.MT88.4 R112, [R228+0xf800] ;  /* 0x00f80000e470783b */ /* 0x000fe20000004200 */
[----:B------:R-:W-:Y:S02]  /*19d00*/  MOV R82, R131 ;  /* 0x0000008300527202 */ /* 0x000fe40000000f00 */
[----:B------:R-:W-:Y:S02]  /*19d10*/  F2FP.F16.F32.PACK_AB R128, R209, R214 ;  /* 0x000000d6d180723e */ /* 0x000fe400000000ff */
[----:B------:R-:W-:Y:S01]  /*19d20*/  F2FP.F16.F32.PACK_AB R129, R210, R215 ;  /* 0x000000d7d281723e */ /* 0x000fe200000000ff */
[----:B--2---:R-:W2:Y:S01]  /*19d30*/  LDSM.16.MT88.4 R160, [R226+0xd800] ;  /* 0x00d80000e2a0783b */ /* 0x004ea20000004200 */
[----:B------:R-:W-:-:S02]  /*19d40*/  F2FP.F16.F32.PACK_AB R130, R138, R139 ;  /* 0x0000008b8a82723e */ /* 0x000fc400000000ff */
[----:B------:R-:W-:Y:S02]  /*19d50*/  F2FP.F16.F32.PACK_AB R131, R137, R136 ;  /* 0x000000888983723e */ /* 0x000fe400000000ff */
[----:B----4-:R-:W-:Y:S02]  /*19d60*/  F2FP.F16.F32.PACK_AB R127, R10, R28 ;  /* 0x0000001c0a7f723e */ /* 0x010fe400000000ff */
[----:B------:R-:W-:Y:S01]  /*19d70*/  MOV R30, R83 ;  /* 0x00000053001e7202 */ /* 0x000fe20000000f00 */
[----:B------:R-:W-:Y:S02]  /*19d80*/  IMAD.MOV.U32 R83, RZ, RZ, R3 ;  /* 0x000000ffff537224 */ /* 0x000fe400078e0003 */
[----:B-1----:R-:W-:Y:S01]  /*19d90*/  HMMA.16816.F32 R172, R128, R168, R172 ;  /* 0x000000a880ac723c */ /* 0x002fe200000018ac */
[----:B------:R-:W-:Y:S01]  /*19da0*/  MOV R143, R6 ;  /* 0x00000006008f7202 */ /* 0x000fe20000000f00 */
[----:B------:R-:W-:Y:S01]  /*19db0*/  FADD.FTZ R8, R189, R4 ;  /* 0x00000004bd087221 */ /* 0x000fe20000010000 */
[----:B------:R-:W-:-:S02]  /*19dc0*/  MOV R142, R7 ;  /* 0x00000007008e7202 */ /* 0x000fc40000000f00 */
[----:B------:R-:W-:Y:S01]  /*19dd0*/  LDSM.16.MT88.4 R4, [R227+0xf800] ;  /* 0x00f80000e304783b */ /* 0x000fe20000004200 */
[C---:B------:R-:W-:Y:S06]  /*19de0*/  HMMA.16816.F32 R204, R124.reuse, R168, R204 ;  /* 0x000000a87ccc723c */ /* 0x040fec00000018cc */
[-C--:B------:R-:W-:Y:S06]  /*19df0*/  HMMA.16816.F32 R200, R124, R170.reuse, R200 ;  /* 0x000000aa7cc8723c */ /* 0x080fec00000018c8 */
[----:B------:R-:W-:Y:S07]  /*19e00*/  HMMA.16816.F32 R168, R128, R170, R32 ;  /* 0x000000aa80a8723c */ /* 0x000fee0000001820 */
[----:B------:R-:W-:Y:S01]  /*19e10*/  MOV R35, R80 ;  /* 0x0000005000237202 */ /* 0x000fe20000000f00 */
[----:B------:R-:W-:Y:S01]  /*19e20*/  IMAD.MOV.U32 R32, RZ, RZ, R83 ;  /* 0x000000ffff207224 */ /* 0x000fe200078e0053 */
[----:B------:R-:W-:-:S02]  /*19e30*/  MOV R34, R81 ;  /* 0x0000005100227202 */ /* 0x000fc40000000f00 */
[----:B------:R-:W-:Y:S02]  /*19e40*/  MOV R33, R82 ;  /* 0x0000005200217202 */ /* 0x000fe40000000f00 */
[----:B------:R-:W1:Y:S01]  /*19e50*/  LDSM.16.MT88.4 R80, [R225+0xf800] ;  /* 0x00f80000e150783b */ /* 0x000e620000004200 */
[----:B------:R-:W-:Y:S01]  /*19e60*/  FADD.FTZ R3, R197, R156 ;  /* 0x0000009cc5037221 */ /* 0x000fe20000010000 */
[----:B------:R-:W-:Y:S01]  /*19e70*/  FADD.FTZ R2, R194, R2 ;  /* 0x00000002c2027221 */ /* 0x000fe20000010000 */
[----:B------:R-:W-:Y:S02]  /*19e80*/  FADD.FTZ R0, R193, R0 ;  /* 0x00000000c1007221 */ /* 0x000fe40000010000 */
[----:B------:R-:W-:Y:S01]  /*19e90*/  FADD.FTZ R3, R198, R3 ;  /* 0x00000003c6037221 */ /* 0x000fe20000010000 */
[----:B------:R-:W-:Y:S01]  /*19ea0*/  FADD.FTZ R2, R195, R2 ;  /* 0x00000002c3027221 */ /* 0x000fe20000010000 */
[----:B------:R-:W-:Y:S02]  /*19eb0*/  FADD.FTZ R0, R192, R0 ;  /* 0x00000000c0007221 */ /* 0x000fe40000010000 */
[----:B------:R-:W-:Y:S01]  /*19ec0*/  FADD.FTZ R3, R199, R3 ;  /* 0x00000003c7037221 */ /* 0x000fe20000010000 */
[----:B------:R-:W-:Y:S01]  /*19ed0*/  FADD.FTZ R2, R196, R2 ;  /* 0x00000002c4027221 */ /* 0x000fe20000010000 */
[----:B------:R-:W-:Y:S01]  /*19ee0*/  FADD.FTZ R9, R191, R0 ;  /* 0x00000000bf097221 */ /* 0x000fe20000010000 */
[----:B------:R-:W-:Y:S01]  /*19ef0*/  MOV R0, R188 ;  /* 0x000000bc00007202 */ /* 0x000fe20000000f00 */
[----:B--2---:R-:W-:Y:S07]  /*19f00*/  HMMA.16816.F32 R196, R124, R160, R64 ;  /* 0x000000a07cc4723c */ /* 0x004fee0000001840 */
[----:B------:R-:W-:-:S02]  /*19f10*/  MOV R66, R158 ;  /* 0x0000009e00427202 */ /* 0x000fc40000000f00 */
[----:B------:R-:W-:Y:S01]  /*19f20*/  MOV R67, R159 ;  /* 0x0000009f00437202 */ /* 0x000fe20000000f00 */
[----:B------:R-:W-:Y:S01]  /*19f30*/  FADD.FTZ R0, R0, R8 ;  /* 0x0000000800007221 */ /* 0x000fe20000010000 */
        /* <DEDUP_REMOVED lines=67> */
.L_x_900:
        /* <DEDUP_REMOVED lines=32> */
.L_x_910:
        /* <DEDUP_REMOVED lines=17> */
[----:B------:R-:W1:Y:S03]  /*1a680*/  @!P3 LDC.64 R142, c[0x0][0x218] ;  /* 0x00008600ff8ebb82 */ /* 0x000e660000000a00 */
[C-C-:B------:R-:W-:Y:S05]  /*1a690*/  @!P3 LEA.HI.X R133, R0.reuse, R133, R2.reuse, 0x1, P0 ;  /* 0x000000850085b211 */ /* 0x140fea00000f0c02 */
[----:B------:R-:W-:Y:S01]  /*1a6a0*/  @!PT LDS RZ, [RZ] ;  /* 0x00000000fffff984 */ /* 0x000fe20000000800 */
[----:B------:R-:W-:Y:S01]  /*1a6b0*/  @!PT LDS RZ, [RZ] ;  /* 0x00000000fffff984 */ /* 0x000fe20000000800 */
[----:B------:R-:W-:Y:S01]  /*1a6c0*/  @!PT LDS RZ, [RZ] ;  /* 0x00000000fffff984 */ /* 0x000fe20000000800 */
[----:B------:R2:W-:Y:S04]  /*1a6d0*/  @!P3 LDGSTS.E.BYPASS.LTC128B.128 [R243+0x8000], desc[UR26][R132.64] ;  /* 0x0800000084f3bfae */ /* 0x0005e8000b901d5a */
[----:B------:R4:W-:Y:S01]  /*1a6e0*/  @P2 STS.128 [R243+0xa000], RZ ;  /* 0x00a000fff3002388 */ /* 0x0009e20000000c00 */
[----:B--2---:R-:W2:Y:S02]  /*1a6f0*/  @!P2 LDC.64 R132, c[0x0][0x218] ;  /* 0x00008600ff84ab82 */ /* 0x004ea40000000a00 */
[C---:B--2---:R-:W-:Y:S04]  /*1a700*/  @!P2 LEA R132, P0, R0.reuse, R132, 0x1 ;  /* 0x000000840084a211 */ /* 0x044fe800078008ff */
        /* <DEDUP_REMOVED lines=8> */
[----:B------:R4:W-:Y:S03]  /*1a790*/  @P3 STS.128 [R243+0x8800], RZ ;  /* 0x008800fff3003388 */ /* 0x0009e60000000c00 */
[C-C-:B------:R-:W-:Y:S05]  /*1a7a0*/  @!P3 LEA.HI.X R143, R0.reuse, R143, R2.reuse, 0x1, P0 ;  /* 0x0000008f008fb211 */ /* 0x140fea00000f0c02 */
[----:B------:R-:W-:Y:S01]  /*1a7b0*/  @!PT LDS RZ, [RZ] ;  /* 0x00000000fffff984 */ /* 0x000fe20000000800 */
[----:B------:R-:W-:Y:S01]  /*1a7c0*/  @!PT LDS RZ, [RZ] ;  /* 0x00000000fffff984 */ /* 0x000fe20000000800 */
[----:B------:R-:W-:Y:S01]  /*1a7d0*/  @!PT LDS RZ, [RZ] ;  /* 0x00000000fffff984 */ /* 0x000fe20000000800 */
[----:B------:R-:W-:Y:S04]  /*1a7e0*/  @!P3 LDGSTS.E.BYPASS.LTC128B.128 [R243+0x8800], desc[UR26][R142.64] ;  /* 0x088000008ef3bfae */ /* 0x000fe8000b901d5a */
[----:B------:R4:W-:Y:S01]  /*1a7f0*/  @P2 STS.128 [R243+0xa800], RZ ;  /* 0x00a800fff3002388 */ /* 0x0009e20000000c00 */
[----:B--2---:R-:W1:Y:S02]  /*1a800*/  @!P2 LDC.64 R132, c[0x0][0x218] ;  /* 0x00008600ff84ab82 */ /* 0x004e640000000a00 */
[C---:B-1----:R-:W-:Y:S04]  /*1a810*/  @!P2 LEA R132, P0, R0.reuse, R132, 0x1 ;  /* 0x000000840084a211 */ /* 0x042fe800078008ff */
[C---:B------:R-:W-:Y:S02]  /*1a820*/  @!P2 LEA.HI.X R133, R0.reuse, R133, R2, 0x1, P0 ;  /* 0x000000850085a211 */ /* 0x040fe400000f0c02 */
[----:B------:R-:W-:Y:S03]  /*1a830*/  IADD3 R0, P1, R0, UR33, RZ ;  /* 0x0000002100007c10 */ /* 0x000fe6000ff3e0ff */
[----:B------:R-:W-:Y:S01]  /*1a840*/  @!PT LDS RZ, [RZ] ;  /* 0x00000000fffff984 */ /* 0x000fe20000000800 */
[----:B------:R-:W-:Y:S01]  /*1a850*/  @!PT LDS RZ, [RZ] ;  /* 0x00000000fffff984 */ /* 0x000fe20000000800 */
[----:B------:R-:W-:Y:S01]  /*1a860*/  @!PT LDS RZ, [RZ] ;  /* 0x00000000fffff984 */ /* 0x000fe20000000800 */
[----:B------:R1:W-:Y:S01]  /*1a870*/  @!P2 LDGSTS.E.BYPASS.LTC128B.128 [R243+0xa800], desc[UR26][R132.64+0x80] ;  /* 0x0a80008084f3afae */ /* 0x0003e2000b901d5a */
[----:B-----5:R-:W-:Y:S02]  /*1a880*/  @!P3 LEA R134, P0, R0, R134, 0x1 ;  /* 0x000000860086b211 */ /* 0x020fe400078008ff */
        /* <DEDUP_REMOVED lines=8> */
[----:B-1----:R-:W1:Y:S02]  /*1a910*/  @!P2 LDC.64 R132, c[0x0][0x218] ;  /* 0x00008600ff84ab82 */ /* 0x002e640000000a00 */
[C---:B-1----:R-:W-:Y:S04]  /*1a920*/  @!P2 LEA R132, P0, R0.reuse, R132, 0x1 ;  /* 0x000000840084a211 */ /* 0x042fe800078008ff */
[C---:B------:R-:W-:Y:S02]  /*1a930*/  @!P2 LEA.HI.X R133, R0.reuse, R133, R2, 0x1, P0 ;  /* 0x000000850085a211 */ /* 0x040fe400000f0c02 */
[----:B------:R-:W-:Y:S03]  /*1a940*/  IADD3 R0, P1, R0, UR33, RZ ;  /* 0x0000002100007c10 */ /* 0x000fe6000ff3e0ff */
[----:B------:R-:W-:Y:S01]  /*1a950*/  @!PT LDS RZ, [RZ] ;  /* 0x00000000fffff984 */ /* 0x000fe20000000800 */
[----:B------:R-:W-:Y:S01]  /*1a960*/  @!PT LDS RZ, [RZ] ;  /* 0x00000000fffff984 */ /* 0x000fe20000000800 */
[----:B------:R-:W-:Y:S01]  /*1a970*/  @!PT LDS RZ, [RZ] ;  /* 0x00000000fffff984 */ /* 0x000fe20000000800 */
[----:B------:R1:W-:Y:S01]  /*1a980*/  @!P2 LDGSTS.E.BYPASS.LTC128B.128 [R243+0xb000], desc[UR26][R132.64+0x80] ;  /* 0x0b00008084f3afae */ /* 0x0003e2000b901d5a */
[----:B------:R-:W-:Y:S03]  /*1a990*/  IADD3.X R3, R2, UR32, RZ, P1, !PT ;  /* 0x0000002002037c10 */ /* 0x000fe60008ffe4ff */
[----:B------:R4:W-:Y:S01]  /*1a9a0*/  @P3 STS.128 [R243+0x9800], RZ ;  /* 0x009800fff3003388 */ /* 0x0009e20000000c00 */
[----:B-1----:R-:W1:Y:S02]  /*1a9b0*/  @!P3 LDC.64 R132, c[0x0][0x218] ;  /* 0x00008600ff84bb82 */ /* 0x002e640000000a00 */
[C---:B-1----:R-:W-:Y:S04]  /*1a9c0*/  @!P3 LEA R132, P0, R0.reuse, R132, 0x1 ;  /* 0x000000840084b211 */ /* 0x042fe800078008ff */
[C-C-:B------:R-:W-:Y:S05]  /*1a9d0*/  @!P3 LEA.HI.X R133, R0.reuse, R133, R3.reuse, 0x1, P0 ;  /* 0x000000850085b211 */ /* 0x140fea00000f0c03 */
[----:B------:R-:W-:Y:S01]  /*1a9e0*/  @!PT LDS RZ, [RZ] ;  /* 0x00000000fffff984 */ /* 0x000fe20000000800 */
[----:B------:R-:W-:Y:S01]  /*1a9f0*/  @!PT LDS RZ, [RZ] ;  /* 0x00000000fffff984 */ /* 0x000fe20000000800 */
[----:B------:R-:W-:Y:S01]  /*1aa00*/  @!PT LDS RZ, [RZ] ;  /* 0x00000000fffff984 */ /* 0x000fe20000000800 */
[----:B------:R1:W-:Y:S04]  /*1aa10*/  @!P3 LDGSTS.E.BYPASS.LTC128B.128 [R243+0x9800], desc[UR26][R132.64] ;  /* 0x0980000084f3bfae */ /* 0x0003e8000b901d5a */
[----:B------:R4:W-:Y:S01]  /*1aa20*/  @P2 STS.128 [R243+0xb800], RZ ;  /* 0x00b800fff3002388 */ /* 0x0009e20000000c00 */
[----:B-1----:R-:W1:Y:S02]  /*1aa30*/  @!P2 LDC.64 R132, c[0x0][0x218] ;  /* 0x00008600ff84ab82 */ /* 0x002e640000000a00 */
        /* <DEDUP_REMOVED lines=8> */
.L_x_908:
        /* <DEDUP_REMOVED lines=270> */
.L_x_909:
[----:B------:R-:W-:Y:S01]  /*1bba0*/  STL [R1+0xb8], R238 ;  /* 0x0000b8ee01007387 */ /* 0x000fe20000100800 */
[----:B------:R-:W-:Y:S01]  /*1bbb0*/  IMAD.U32 R0, RZ, RZ, UR8 ;  /* 0x00000008ff007e24 */ /* 0x000fe2000f8e00ff */
[----:B------:R-:W-:Y:S02]  /*1bbc0*/  UISETP.GT.AND UP0, UPT, UR8, UR15, UPT ;  /* 0x0000000f0800728c */ /* 0x000fe4000bf04270 */
[----:B------:R-:W-:Y:S01]  /*1bbd0*/  STL [R1+0xb4], R237 ;  /* 0x0000b4ed01007387 */ /* 0x000fe20000100800 */
[----:B------:R-:W-:Y:S03]  /*1bbe0*/  UMOV UR29, UR8 ;  /* 0x00000008001d7c82 */ /* 0x000fe60008000000 */
        /* <DEDUP_REMOVED lines=9> */
[----:B------:R-:W2:Y:S04]  /*1bc80*/  LDL R216, [R1] ;  /* 0x0000000001d87983 */ /* 0x000ea80000100800 */
[----:B------:R-:W3:Y:S04]  /*1bc90*/  LDL R215, [R1+0x8] ;  /* 0x0000080001d77983 */ /* 0x000ee80000100800 */
[----:B------:R-:W3:Y:S01]  /*1bca0*/  LDL R212, [R1+0x4] ;  /* 0x0000040001d47983 */ /* 0x000ee20000100800 */
[----:B----4-:R-:W4:Y:S02]  /*1bcb0*/  S2R R2, SR_TID.X ;  /* 0x0000000000027919 */ /* 0x010f240000002100 */
[----:B----4-:R-:W-:Y:S05]  /*1bcc0*/  IMAD.SHL.U32 R2, R2, 0x2, RZ ;  /* 0x0000000202027824 */ /* 0x010fea00078e00ff */
[----:B------:R-:W-:Y:S05]  /*1bcd0*/  LOP3.LUT R2, R2, 0x6, RZ, 0xc0, !PT ;  /* 0x0000000602027812 */ /* 0x000fea00078ec0ff */
[----:B------:R-:W-:Y:S04]  /*1bce0*/  IMAD R0, R0, 0x40, R2 ;  /* 0x0000004000007824 */ /* 0x000fe800078e0202 */
[--C-:B------:R-:W-:Y:S01]  /*1bcf0*/  IMAD.IADD R132, R248, 0x1, -R0.reuse ;  /* 0x00000001f8847824 */ /* 0x100fe200078e0a00 */
[----:B------:R-:W-:Y:S01]  /*1bd00*/  IADD3 R2, R0, 0x1, RZ ;  /* 0x0000000100027810 */ /* 0x000fe20007ffe0ff */
[----:B------:R-:W-:Y:S01]  /*1bd10*/  IMAD.IADD R3, R250, 0x1, -R0 ;  /* 0x00000001fa037824 */ /* 0x000fe200078e0a00 */
[----:B------:R-:W-:Y:S02]  /*1bd20*/  ISETP.GE.AND P0, PT, R0, R247, PT ;  /* 0x000000f70000720c */ /* 0x000fe40003f06270 */
[----:B------:R-:W-:Y:S01]  /*1bd30*/  IADD3 R135, R250, -R2, RZ ;  /* 0x80000002fa877210 */ /* 0x000fe20007ffe0ff */
[--C-:B------:R-:W-:Y:S01]  /*1bd40*/  IMAD.IADD R133, R248, 0x1, -R2.reuse ;  /* 0x00000001f8857824 */ /* 0x100fe200078e0a02 */
[----:B------:R-:W-:Y:S02]  /*1bd50*/  IABS R134, R132 ;  /* 0x0000008400867213 */ /* 0x000fe40000000000 */
[----:B------:R-:W-:Y:S01]  /*1bd60*/  IABS R132, R135 ;  /* 0x0000008700847213 */ /* 0x000fe20000000000 */
[----:B------:R-:W-:Y:S01]  /*1bd70*/  IMAD.IADD R135, R251, 0x1, -R2 ;  /* 0x00000001fb877824 */ /* 0x000fe200078e0a02 */
[----:B------:R-:W-:Y:S02]  /*1bd80*/  IABS R133, R133 ;  /* 0x0000008500857213 */ /* 0x000fe40000000000 */
[----:B------:R-:W-:Y:S02]  /*1bd90*/  I2FP.F32.S32 R132, R132 ;  /* 0x0000008400847245 */ /* 0x000fe40000201400 */
[----:B------:R-:W-:Y:S02]  /*1bda0*/  IABS R3, R3 ;  /* 0x0000000300037213 */ /* 0x000fe40000000000 */
[----:B------:R-:W-:Y:S01]  /*1bdb0*/  I2FP.F32.S32 R133, R133 ;  /* 0x0000008500857245 */ /* 0x000fe20000201400 */
[----:B------:R-:W-:Y:S01]  /*1bdc0*/  FFMA.FTZ R7, R132, -UR19, R7 ;  /* 0x8000001384077c23 */ /* 0x000fe20008010007 */
[----:B------:R-:W-:Y:S01]  /*1bdd0*/  I2FP.F32.S32 R3, R3 ;  /* 0x0000000300037245 */ /* 0x000fe20000201400 */
[----:B------:R-:W-:Y:S01]  /*1bde0*/  IMAD.IADD R132, R249, 0x1, -R0 ;  /* 0x00000001f9847824 */ /* 0x000fe200078e0a00 */
[----:B------:R-:W-:Y:S01]  /*1bdf0*/  I2FP.F32.S32 R134, R134 ;  /* 0x0000008600867245 */ /* 0x000fe20000201400 */
[----:B------:R-:W-:Y:S01]  /*1be00*/  FFMA.FTZ R5, R133, -UR19, R5 ;  /* 0x8000001385057c23 */ /* 0x000fe20008010005 */
[C---:B------:R-:W-:Y:S01]  /*1be10*/  ISETP.GE.AND P1, PT, R2.reuse, R247, PT ;  /* 0x000000f70200720c */ /* 0x040fe20003f26270 */
[----:B------:R-:W-:Y:S01]  /*1be20*/  FFMA.FTZ R6, R3, -UR19, R6 ;  /* 0x8000001303067c23 */ /* 0x000fe20008010006 */
[----:B------:R-:W-:Y:S01]  /*1be30*/  ISETP.GE.AND P5, PT, R2, R246, PT ;  /* 0x000000f60200720c */ /* 0x000fe20003fa6270 */
[----:B------:R-:W-:Y:S01]  /*1be40*/  VIADD R3, R0, 0x8 ;  /* 0x0000000800037836 */ /* 0x000fe20000000000 */
[----:B------:R-:W-:Y:S01]  /*1be50*/  ISETP.GE.AND P4, PT, R2, R245, PT ;  /* 0x000000f50200720c */ /* 0x000fe20003f86270 */
[----:B------:R-:W-:Y:S01]  /*1be60*/  FFMA.FTZ R4, R134, -UR19, R4 ;  /* 0x8000001386047c23 */ /* 0x000fe20008010004 */
[C---:B------:R-:W-:Y:S01]  /*1be70*/  ISETP.GE.AND P6, PT, R2.reuse, R244, PT ;  /* 0x000000f40200720c */ /* 0x040fe20003fc6270 */
[----:B------:R-:W-:Y:S01]  /*1be80*/  IMAD.IADD R134, R251, 0x1, -R0 ;  /* 0x00000001fb867824 */ /* 0x000fe200078e0a00 */
[----:B------:R-:W-:Y:S02]  /*1be90*/  IABS R132, R132 ;  /* 0x0000008400847213 */ /* 0x000fe40000000000 */
[C---:B------:R-:W-:Y:S02]  /*1bea0*/  IADD3 R133, R249.reuse, -R2, RZ ;  /* 0x80000002f9857210 */ /* 0x040fe40007ffe0ff */
[----:B------:R-:W-:Y:S02]  /*1beb0*/  ISETP.GE.OR P6, PT, R2, R252, !P6 ;  /* 0x000000fc0200720c */ /* 0x000fe400077c6670 */
[----:B------:R-:W-:Y:S01]  /*1bec0*/  IABS R136, R133 ;  /* 0x0000008500887213 */ /* 0x000fe20000000000 */
[----:B------:R-:W-:Y:S01]  /*1bed0*/  IMAD.IADD R133, R249, 0x1, -R3 ;  /* 0x00000001f9857824 */ /* 0x000fe200078e0a03 */
[----:B------:R-:W-:Y:S02]  /*1bee0*/  IABS R141, R135 ;  /* 0x00000087008d7213 */ /* 0x000fe40000000000 */
[----:B------:R-:W-:Y:S02]  /*1bef0*/  I2FP.F32.S32 R135, R136 ;  /* 0x0000008800877245 */ /* 0x000fe40000201400 */
[----:B------:R-:W-:Y:S03]  /*1bf00*/  ISETP.GE.AND P2, PT, R0, R246, PT ;  /* 0x000000f60000720c */ /* 0x000fe60003f46270 */
[----:B------:R-:W-:Y:S01]  /*1bf10*/  FFMA.FTZ R9, R135, -UR19, R9 ;  /* 0x8000001387097c23 */ /* 0x000fe20008010009 */
[C---:B--2---:R-:W-:Y:S02]  /*1bf20*/  ISETP.GE.OR P4, PT, R2.reuse, R216, !P4 ;  /* 0x000000d80200720c */ /* 0x044fe40006786670 */
[-C--:B---3--:R-:W-:Y:S02]  /*1bf30*/  ISETP.GE.OR P1, PT, R2, R215.reuse, !P1 ;  /* 0x000000d70200720c */ /* 0x088fe40004f26670 */
[----:B------:R-:W-:Y:S02]  /*1bf40*/  ISETP.GE.OR P0, PT, R0, R215, !P0 ;  /* 0x000000d70000720c */ /* 0x000fe40004706670 */
[----:B------:R-:W-:Y:S01]  /*1bf50*/  ISETP.GE.OR P5, PT, R2, R212, !P5 ;  /* 0x000000d40200720c */ /* 0x000fe20006fa6670 */
[----:B------:R-:W-:Y:S01]  /*1bf60*/  IMAD.MOV.U32 R2, RZ, RZ, R132 ;  /* 0x000000ffff027224 */ /* 0x000fe200078e0084 */
[----:B------:R-:W-:Y:S02]  /*1bf70*/  IABS R132, R134 ;  /* 0x0000008600847213 */ /* 0x000fe40000000000 */
[----:B------:R-:W-:Y:S02]  /*1bf80*/  ISETP.GE.OR P2, PT, R0, R212, !P2 ;  /* 0x000000d40000720c */ /* 0x000fe40005746670 */
[----:B------:R-:W-:Y:S02]  /*1bf90*/  I2FP.F32.S32 R134, R2 ;  /* 0x0000000200867245 */ /* 0x000fe40000201400 */
[----:B------:R-:W-:Y:S02]  /*1bfa0*/  IABS R2, R133 ;  /* 0x0000008500027213 */ /* 0x000fe40000000000 */
[----:B------:R-:W-:Y:S01]  /*1bfb0*/  I2FP.F32.S32 R132, R132 ;  /* 0x0000008400847245 */ /* 0x000fe20000201400 */
[----:B------:R-:W-:Y:S01]  /*1bfc0*/  FFMA.FTZ R8, R134, -UR19, R8 ;  /* 0x8000001386087c23 */ /* 0x000fe20008010008 */
[----:B------:R-:W-:Y:S01]  /*1bfd0*/  MOV R134, R141 ;  /* 0x0000008d00867202 */ /* 0x000fe20000000f00 */
[----:B------:R-:W-:Y:S01]  /*1bfe0*/  IMAD.MOV.U32 R133, RZ, RZ, R2 ;  /* 0x000000ffff857224 */ /* 0x000fe200078e0002 */
[----:B------:R-:W-:Y:S01]  /*1bff0*/  FSEL R141, R4, -INF , !P0 ;  /* 0xff800000048d7808 */ /* 0x000fe20004000000 */
[----:B------:R-:W-:Y:S01]  /*1c000*/  VIADD R2, R0, 0x9 ;  /* 0x0000000900027836 */ /* 0x000fe20000000000 */
[----:B------:R-:W-:Y:S01]  /*1c010*/  I2FP.F32.S32 R135, R134 ;  /* 0x0000008600877245 */ /* 0x000fe20000201400 */
[----:B------:R-:W-:Y:S01]  /*1c020*/  FFMA.FTZ R10, R132, -UR19, R10 ;  /* 0x80000013840a7c23 */ /* 0x000fe2000801000a */
[----:B------:R-:W-:Y:S01]  /*1c030*/  I2FP.F32.S32 R134, R133 ;  /* 0x0000008500867245 */ /* 0x000fe20000201400 */
[----:B------:R-:W-:Y:S01]  /*1c040*/  IMAD.IADD R133, R249, 0x1, -R2 ;  /* 0x00000001f9857824 */ /* 0x000fe200078e0a02 */
[----:B------:R-:W-:Y:S01]  /*1c050*/  IADD3 R132, R251, -R3, RZ ;  /* 0x80000003fb847210 */ /* 0x000fe20007ffe0ff */
[----:B------:R-:W-:Y:S01]  /*1c060*/  FFMA.FTZ R11, R135, -UR19, R11 ;  /* 0x80000013870b7c23 */ /* 0x000fe2000801000b */
[----:B------:R-:W-:Y:S01]  /*1c070*/  FSEL R209, R6, -INF , !P2 ;  /* 0xff80000006d17808 */ /* 0x000fe20005000000 */
[----:B------:R-:W-:Y:S01]  /*1c080*/  FFMA.FTZ R12, R134, -UR19, R12 ;  /* 0x80000013860c7c23 */ /* 0x000fe2000801000c */
[----:B------:R-:W-:Y:S01]  /*1c090*/  IABS R133, R133 ;  /* 0x0000008500857213 */ /* 0x000fe20000000000 */
[--C-:B------:R-:W-:Y:S01]  /*1c0a0*/  IMAD.IADD R6, R248, 0x1, -R3.reuse ;  /* 0x00000001f8067824 */ /* 0x100fe200078e0a03 */
[----:B------:R-:W-:Y:S01]  /*1c0b0*/  IABS R132, R132 ;  /* 0x0000008400847213 */ /* 0x000fe20000000000 */
[----:B------:R-:W-:Y:S01]  /*1c0c0*/  IMAD.IADD R4, R250, 0x1, -R3 ;  /* 0x00000001fa047824 */ /* 0x000fe200078e0a03 */
[C---:B------:R-:W-:Y:S02]  /*1c0d0*/  ISETP.GE.AND P0, PT, R0.reuse, R245, PT ;  /* 0x000000f50000720c */ /* 0x040fe40003f06270 */
[----:B------:R-:W-:Y:S02]  /*1c0e0*/  ISETP.GE.AND P2, PT, R0, R244, PT ;  /* 0x000000f40000720c */ /* 0x000fe40003f46270 */
[----:B------:R-:W-:Y:S02]  /*1c0f0*/  I2FP.F32.S32 R133, R133 ;  /* 0x0000008500857245 */ /* 0x000fe40000201400 */
[----:B------:R-:W-:Y:S02]  /*1c100*/  I2FP.F32.S32 R132, R132 ;  /* 0x0000008400847245 */ /* 0x000fe40000201400 */
[----:B------:R-:W-:Y:S01]  /*1c110*/  FSEL R142, R5, -INF , !P1 ;  /* 0xff800000058e7808 */ /* 0x000fe20004800000 */
[----:B------:R-:W-:Y:S01]  /*1c120*/  FFMA.FTZ R13, R133, -UR19, R13 ;  /* 0x80000013850d7c23 */ /* 0x000fe2000801000d */
[----:B------:R-:W-:Y:S01]  /*1c130*/  FSEL R208, R7, -INF , !P5 ;  /* 0xff80000007d07808 */ /* 0x000fe20006800000 */
[----:B------:R-:W-:Y:S01]  /*1c140*/  FFMA.FTZ R14, R132, -UR19, R14 ;  /* 0x80000013840e7c23 */ /* 0x000fe2000801000e */
[CC--:B------:R-:W-:Y:S02]  /*1c150*/  ISETP.GE.AND P1, PT, R3.reuse, R245.reuse, PT ;  /* 0x000000f50300720c */ /* 0x0c0fe40003f26270 */
[----:B------:R-:W-:Y:S02]  /*1c160*/  ISETP.GE.AND P5, PT, R2, R245, PT ;  /* 0x000000f50200720c */ /* 0x000fe40003fa6270 */
[C---:B------:R-:W-:Y:S02]  /*1c170*/  ISETP.GE.OR P0, PT, R0.reuse, R216, !P0 ;  /* 0x000000d80000720c */ /* 0x040fe40004706670 */
[----:B------:R-:W-:Y:S02]  /*1c180*/  ISETP.GE.OR P2, PT, R0, R252, !P2 ;  /* 0x000000fc0000720c */ /* 0x000fe40005746670 */
[-C--:B------:R-:W-:Y:S02]  /*1c190*/  ISETP.GE.OR P1, PT, R3, R216.reuse, !P1 ;  /* 0x000000d80300720c */ /* 0x080fe40004f26670 */
[----:B------:R-:W-:Y:S02]  /*1c1a0*/  ISETP.GE.OR P5, PT, R2, R216, !P5 ;  /* 0x000000d80200720c */ /* 0x000fe40006fa6670 */
[----:B------:R-:W-:Y:S02]  /*1c1b0*/  FSEL R132, R8, -INF , !P0 ;  /* 0xff80000008847808 */ /* 0x000fe40004000000 */
[----:B------:R-:W-:Y:S02]  /*1c1c0*/  FSEL R143, R9, -INF , !P4 ;  /* 0xff800000098f7808 */ /* 0x000fe40006000000 */
[----:B------:R-:W-:Y:S02]  /*1c1d0*/  FSEL R211, R10, -INF , !P2 ;  /* 0xff8000000ad37808 */ /* 0x000fe40005000000 */
[C---:B------:R-:W-:Y:S02]  /*1c1e0*/  ISETP.GE.AND P0, PT, R3.reuse, R244, PT ;  /* 0x000000f40300720c */ /* 0x040fe40003f06270 */
[CC--:B------:R-:W-:Y:S02]  /*1c1f0*/  ISETP.GE.AND P4, PT, R3.reuse, R247.reuse, PT ;  /* 0x000000f70300720c */ /* 0x0c0fe40003f86270 */
[----:B------:R-:W-:Y:S02]  /*1c200*/  ISETP.GE.AND P2, PT, R3, R246, PT ;  /* 0x000000f60300720c */ /* 0x000fe40003f46270 */
[----:B------:R-:W-:Y:S02]  /*1c210*/  FSEL R210, R11, -INF , !P6 ;  /* 0xff8000000bd27808 */ /* 0x000fe40007000000 */
[----:B------:R-:W-:Y:S02]  /*1c220*/  FSEL R12, R12, -INF , !P1 ;  /* 0xff8000000c0c7808 */ /* 0x000fe40004800000 */
[----:B------:R-:W-:Y:S02]  /*1c230*/  FSEL R13, R13, -INF , !P5 ;  /* 0xff8000000d0d7808 */ /* 0x000fe40006800000 */
[C---:B------:R-:W-:Y:S02]  /*1c240*/  ISETP.GE.AND P6, PT, R2.reuse, R244, PT ;  /* 0x000000f40200720c */ /* 0x040fe40003fc6270 */
[C---:B------:R-:W-:Y:S02]  /*1c250*/  ISETP.GE.AND P1, PT, R2.reuse, R247, PT ;  /* 0x000000f70200720c */ /* 0x040fe40003f26270 */
[----:B------:R-:W-:Y:S02]  /*1c260*/  ISETP.GE.AND P5, PT, R2, R246, PT ;  /* 0x000000f60200720c */ /* 0x000fe40003fa6270 */
[C---:B------:R-:W-:Y:S02]  /*1c270*/  ISETP.GE.OR P0, PT, R3.reuse, R252, !P0 ;  /* 0x000000fc0300720c */ /* 0x040fe40004706670 */
[CC--:B------:R-:W-:Y:S02]  /*1c280*/  ISETP.GE.OR P4, PT, R3.reuse, R215.reuse, !P4 ;  /* 0x000000d70300720c */ /* 0x0c0fe40006786670 */
[----:B------:R-:W-:Y:S01]  /*1c290*/  ISETP.GE.OR P2, PT, R3, R212, !P2 ;  /* 0x000000d40300720c */ /* 0x000fe20005746670 */
[--C-:B------:R-:W-:Y:S01]  /*1c2a0*/  IMAD.IADD R3, R251, 0x1, -R2.reuse ;  /* 0x00000001fb037824 */ /* 0x100fe200078e0a02 */
[----:B------:R-:W-:Y:S02]  /*1c2b0*/  IADD3 R5, R248, -R2, RZ ;  /* 0x80000002f8057210 */ /* 0x000fe40007ffe0ff */
[C---:B------:R-:W-:Y:S02]  /*1c2c0*/  ISETP.GE.OR P6, PT, R2.reuse, R252, !P6 ;  /* 0x000000fc0200720c */ /* 0x040fe400077c6670 */
[C---:B------:R-:W-:Y:S02]  /*1c2d0*/  ISETP.GE.OR P1, PT, R2.reuse, R215, !P1 ;  /* 0x000000d70200720c */ /* 0x040fe40004f26670 */
[----:B------:R-:W-:Y:S01]  /*1c2e0*/  ISETP.GE.OR P5, PT, R2, R212, !P5 ;  /* 0x000000d40200720c */ /* 0x000fe20006fa6670 */
[----:B------:R-:W-:Y:S01]  /*1c2f0*/  IMAD.IADD R2, R250, 0x1, -R2 ;  /* 0x00000001fa027824 */ /* 0x000fe200078e0a02 */
[----:B------:R-:W-:Y:S02]  /*1c300*/  IABS R9, R6 ;  /* 0x0000000600097213 */ /* 0x000fe40000000000 */
[----:B------:R-:W-:Y:S02]  /*1c310*/  IABS R3, R3 ;  /* 0x0000000300037213 */ /* 0x000fe40000000000 */
[----:B------:R-:W-:Y:S01]  /*1c320*/  IABS R8, R4 ;  /* 0x0000000400087213 */ /* 0x000fe20000000000 */
[----:B------:R-:W-:Y:S01]  /*1c330*/  IMAD.MOV.U32 R4, RZ, RZ, R9 ;  /* 0x000000ffff047224 */ /* 0x000fe200078e0009 */
[----:B------:R-:W-:Y:S02]  /*1c340*/  IABS R7, R2 ;  /* 0x0000000200077213 */ /* 0x000fe40000000000 */
[----:B------:R-:W-:Y:S01]  /*1c350*/  IABS R6, R5 ;  /* 0x0000000500067213 */ /* 0x000fe20000000000 */
[----:B------:R-:W-:Y:S01]  /*1c360*/  IMAD.MOV.U32 R5, RZ, RZ, R8 ;  /* 0x000000ffff057224 */ /* 0x000fe200078e0008 */
[----:B------:R-:W-:Y:S02]  /*1c370*/  I2FP.F32.S32 R2, R3 ;  /* 0x0000000300027245 */ /* 0x000fe40000201400 */
[----:B------:R-:W-:Y:S02]  /*1c380*/  I2FP.F32.S32 R3, R4 ;  /* 0x0000000400037245 */ /* 0x000fe40000201400 */
[----:B------:R-:W-:Y:S01]  /*1c390*/  I2FP.F32.S32 R4, R5 ;  /* 0x0000000500047245 */ /* 0x000fe20000201400 */
[----:B------:R-:W-:Y:S01]  /*1c3a0*/  FFMA.FTZ R15, R2, -UR19, R15 ;  /* 0x80000013020f7c23 */ /* 0x000fe2000801000f */
[----:B------:R-:W-:Y:S01]  /*1c3b0*/  I2FP.F32.S32 R2, R7 ;  /* 0x0000000700027245 */ /* 0x000fe20000201400 */
[----:B------:R-:W-:Y:S01]  /*1c3c0*/  FFMA.FTZ R16, R3, -UR19, R16 ;  /* 0x8000001303107c23 */ /* 0x000fe20008010010 */
[----:B------:R-:W-:Y:S01]  /*1c3d0*/  IADD3 R5, R0, 0x10, RZ ;  /* 0x0000001000057810 */ /* 0x000fe20007ffe0ff */
[----:B------:R-:W-:Y:S01]  /*1c3e0*/  FFMA.FTZ R18, R4, -UR19, R18 ;  /* 0x8000001304127c23 */ /* 0x000fe20008010012 */
[----:B------:R-:W-:Y:S01]  /*1c3f0*/  I2FP.F32.S32 R6, R6 ;  /* 0x0000000600067245 */ /* 0x000fe20000201400 */
[----:B------:R-:W-:Y:S01]  /*1c400*/  FFMA.FTZ R19, R2, -UR19, R19 ;  /* 0x8000001302137c23 */ /* 0x000fe20008010013 */
[----:B------:R-:W-:Y:S01]  /*1c410*/  FSEL R14, R14, -INF , !P0 ;  /* 0xff8000000e0e7808 */ /* 0x000fe20004000000 */
[--C-:B------:R-:W-:Y:S01]  /*1c420*/  IMAD.IADD R3, R248, 0x1, -R5.reuse ;  /* 0x00000001f8037824 */ /* 0x100fe200078e0a05 */
[----:B------:R-:W-:Y:S01]  /*1c430*/  FSEL R15, R15, -INF , !P6 ;  /* 0xff8000000f0f7808 */ /* 0x000fe20007000000 */
[----:B------:R-:W-:Y:S01]  /*1c440*/  IMAD.IADD R2, R250, 0x1, -R5 ;  /* 0x00000001fa027824 */ /* 0x000fe200078e0a05 */
[----:B------:R-:W-:Y:S01]  /*1c450*/  ISETP.GE.AND P0, PT, R5, R247, PT ;  /* 0x000000f70500720c */ /* 0x000fe20003f06270 */
[----:B------:R-:W-:Y:S01]  /*1c460*/  FFMA.FTZ R17, R6, -UR19, R17 ;  /* 0x8000001306117c23 */ /* 0x000fe20008010011 */
[----:B------:R-:W-:Y:S01]  /*1c470*/  IABS R9, R3 ;  /* 0x0000000300097213 */ /* 0x000fe20000000000 */
[----:B------:R-:W-:Y:S01]  /*1c480*/  VIADD R4, R0, 0x11 ;  /* 0x0000001100047836 */ /* 0x000fe20000000000 */
[----:B------:R-:W-:Y:S01]  /*1c490*/  IABS R6, R2 ;  /* 0x0000000200067213 */ /* 0x000fe20000000000 */
[--C-:B------:R-:W-:Y:S01]  /*1c4a0*/  IMAD.IADD R10, R249, 0x1, -R5.reuse ;  /* 0x00000001f90a7824 */ /* 0x100fe200078e0a05 */
[----:B------:R-:W-:Y:S01]  /*1c4b0*/  I2FP.F32.S32 R9, R9 ;  /* 0x0000000900097245 */ /* 0x000fe20000201400 */
[----:B------:R-:W-:Y:S01]  /*1c4c0*/  IMAD.IADD R8, R250, 0x1, -R4 ;  /* 0x00000001fa087824 */ /* 0x000fe200078e0a04 */
[----:B------:R-:W-:Y:S02]  /*1c4d0*/  I2FP.F32.S32 R6, R6 ;  /* 0x0000000600067245 */ /* 0x000fe40000201400 */
[----:B------:R-:W-:Y:S01]  /*1c4e0*/  IABS R3, R10 ;  /* 0x0000000a00037213 */ /* 0x000fe20000000000 */
[----:B------:R-:W-:Y:S01]  /*1c4f0*/  FFMA.FTZ R20, R9, -UR19, R20 ;  /* 0x8000001309147c23 */ /* 0x000fe20008010014 */
[----:B------:R-:W-:Y:S01]  /*1c500*/  ISETP.GE.AND P6, PT, R5, R246, PT ;  /* 0x000000f60500720c */ /* 0x000fe20003fc6270 */
[----:B------:R-:W-:Y:S01]  /*1c510*/  FFMA.FTZ R22, R6, -UR19, R22 ;  /* 0x8000001306167c23 */ /* 0x000fe20008010016 */
[----:B------:R-:W-:Y:S01]  /*1c520*/  IADD3 R7, R248, -R4, RZ ;  /* 0x80000004f8077210 */ /* 0x000fe20007ffe0ff */
[----:B------:R-:W-:Y:S01]  /*1c530*/  IMAD.IADD R6, R251, 0x1, -R5 ;  /* 0x00000001fb067824 */ /* 0x000fe200078e0a05 */
[----:B------:R-:W-:Y:S01]  /*1c540*/  IABS R2, R8 ;  /* 0x0000000800027213 */ /* 0x000fe20000000000 */
[----:B------:R-:W-:Y:S01]  /*1c550*/  IMAD.IADD R8, R249, 0x1, -R4 ;  /* 0x00000001f9087824 */ /* 0x000fe200078e0a04 */
[----:B------:R-:W-:Y:S02]  /*1c560*/  I2FP.F32.S32 R3, R3 ;  /* 0x0000000300037245 */ /* 0x000fe40000201400 */
[C---:B------:R-:W-:Y:S02]  /*1c570*/  ISETP.GE.OR P0, PT, R5.reuse, R215, !P0 ;  /* 0x000000d70500720c */ /* 0x040fe40004706670 */
[----:B------:R-:W-:Y:S01]  /*1c580*/  ISETP.GE.OR P6, PT, R5, R212, !P6 ;  /* 0x000000d40500720c */ /* 0x000fe200077c6670 */
[----:B------:R-:W-:Y:S01]  /*1c590*/  FFMA.FTZ R24, R3, -UR19, R24 ;  /* 0x8000001303187c23 */ /* 0x000fe20008010018 */
[----:B------:R-:W-:Y:S02]  /*1c5a0*/  IABS R7, R7 ;  /* 0x0000000700077213 */ /* 0x000fe40000000000 */
[----:B------:R-:W-:Y:S02]  /*1c5b0*/  FSEL R17, R17, -INF , !P1 ;  /* 0xff80000011117808 */ /* 0x000fe40004800000 */
[----:B------:R-:W-:Y:S02]  /*1c5c0*/  FSEL R19, R19, -INF , !P5 ;  /* 0xff80000013137808 */ /* 0x000fe40006800000 */
[----:B------:R-:W-:Y:S02]  /*1c5d0*/  FSEL R20, R20, -INF , !P0 ;  /* 0xff80000014147808 */ /* 0x000fe40004000000 */
[----:B------:R-:W-:Y:S02]  /*1c5e0*/  FSEL R22, R22, -INF , !P6 ;  /* 0xff80000016167808 */ /* 0x000fe40007000000 */
[----:B------:R-:W-:Y:S02]  /*1c5f0*/  I2FP.F32.S32 R7, R7 ;  /* 0x0000000700077245 */ /* 0x000fe40000201400 */
[C---:B------:R-:W-:Y:S02]  /*1c600*/  ISETP.GE.AND P1, PT, R4.reuse, R247, PT ;  /* 0x000000f70400720c */ /* 0x040fe40003f26270 */
[C---:B------:R-:W-:Y:S01]  /*1c610*/  ISETP.GE.AND P5, PT, R4.reuse, R246, PT ;  /* 0x000000f60400720c */ /* 0x040fe20003fa6270 */
[----:B------:R-:W-:Y:S01]  /*1c620*/  FFMA.FTZ R21, R7, -UR19, R21 ;  /* 0x8000001307157c23 */ /* 0x000fe20008010015 */
[C---:B------:R-:W-:Y:S02]  /*1c630*/  ISETP.GE.AND P0, PT, R4.reuse, R245, PT ;  /* 0x000000f50400720c */ /* 0x040fe40003f06270 */
[----:B------:R-:W-:Y:S02]  /*1c640*/  ISETP.GE.AND P6, PT, R4, R244, PT ;  /* 0x000000f40400720c */ /* 0x000fe40003fc6270 */
[----:B------:R-:W-:Y:S02]  /*1c650*/  I2FP.F32.S32 R2, R2 ;  /* 0x0000000200027245 */ /* 0x000fe40000201400 */
[----:B------:R-:W-:Y:S02]  /*1c660*/  IADD3 R3, R0, 0x19, RZ ;  /* 0x0000001900037810 */ /* 0x000fe40007ffe0ff */
[----:B------:R-:W-:Y:S01]  /*1c670*/  IABS R10, R8 ;  /* 0x00000008000a7213 */ /* 0x000fe20000000000 */
[----:B------:R-:W-:Y:S01]  /*1c680*/  FFMA.FTZ R23, R2, -UR19, R23 ;  /* 0x8000001302177c23 */ /* 0x000fe20008010017 */
[----:B------:R-:W-:Y:S01]  /*1c690*/  ISETP.GE.OR P1, PT, R4, R215, !P1 ;  /* 0x000000d70400720c */ /* 0x000fe20004f26670 */
[----:B------:R-:W-:Y:S01]  /*1c6a0*/  VIADD R2, R0, 0x18 ;  /* 0x0000001800027836 */ /* 0x000fe20000000000 */
[C---:B------:R-:W-:Y:S01]  /*1c6b0*/  ISETP.GE.OR P5, PT, R4.reuse, R212, !P5 ;  /* 0x000000d40400720c */ /* 0x040fe20006fa6670 */
[----:B------:R-:W-:Y:S01]  /*1c6c0*/  IMAD.IADD R7, R249, 0x1, -R3 ;  /* 0x00000001f9077824 */ /* 0x000fe200078e0a03 */
[C---:B------:R-:W-:Y:S02]  /*1c6d0*/  ISETP.GE.OR P0, PT, R4.reuse, R216, !P0 ;  /* 0x000000d80400720c */ /* 0x040fe40004706670 */
[----:B------:R-:W-:Y:S01]  /*1c6e0*/  ISETP.GE.OR P6, PT, R4, R252, !P6 ;  /* 0x000000fc0400720c */ /* 0x000fe200077c6670 */
[----:B------:R-:W-:Y:S01]  /*1c6f0*/  IMAD.IADD R4, R251, 0x1, -R4 ;  /* 0x00000001fb047824 */ /* 0x000fe200078e0a04 */
[----:B------:R-:W-:Y:S01]  /*1c700*/  IABS R9, R6 ;  /* 0x0000000600097213 */ /* 0x000fe20000000000 */
[----:B------:R-:W-:Y:S01]  /*1c710*/  IMAD.MOV.U32 R6, RZ, RZ, R10 ;  /* 0x000000ffff067224 */ /* 0x000fe200078e000a */
[----:B------:R-:W-:Y:S02]  /*1c720*/  FSEL R16, R16, -INF , !P4 ;  /* 0xff80000010107808 */ /* 0x000fe40006000000 */
[----:B------:R-:W-:Y:S02]  /*1c730*/  FSEL R18, R18, -INF , !P2 ;  /* 0xff80000012127808 */ /* 0x000fe40005000000 */
[C---:B------:R-:W-:Y:S02]  /*1c740*/  ISETP.GE.AND P4, PT, R5.reuse, R245, PT ;  /* 0x000000f50500720c */ /* 0x040fe40003f86270 */
[C---:B------:R-:W-:Y:S02]  /*1c750*/  ISETP.GE.AND P2, PT, R5.reuse, R244, PT ;  /* 0x000000f40500720c */ /* 0x040fe40003f46270 */
[----:B------:R-:W-:Y:S02]  /*1c760*/  IABS R8, R4 ;  /* 0x0000000400087213 */ /* 0x000fe40000000000 */
[C---:B------:R-:W-:Y:S02]  /*1c770*/  ISETP.GE.OR P4, PT, R5.reuse, R216, !P4 ;  /* 0x000000d80500720c */ /* 0x040fe40006786670 */
[----:B------:R-:W-:Y:S02]  /*1c780*/  ISETP.GE.OR P2, PT, R5, R252, !P2 ;  /* 0x000000fc0500720c */ /* 0x000fe40005746670 */
[----:B------:R-:W-:Y:S01]  /*1c790*/  IABS R4, R7 ;  /* 0x0000000700047213 */ /* 0x000fe20000000000 */
[----:B------:R-:W-:Y:S01]  /*1c7a0*/  IMAD.MOV.U32 R7, RZ, RZ, R9 ;  /* 0x000000ffff077224 */ /* 0x000fe200078e0009 */
[----:B------:R-:W-:Y:S02]  /*1c7b0*/  I2FP.F32.S32 R6, R6 ;  /* 0x0000000600067245 */ /* 0x000fe40000201400 */
[----:B------:R-:W-:Y:S02]  /*1c7c0*/  IADD3 R5, R249, -R2, RZ ;  /* 0x80000002f9057210 */ /* 0x000fe40007ffe0ff */
[----:B------:R-:W-:Y:S01]  /*1c7d0*/  I2FP.F32.S32 R4, R4 ;  /* 0x0000000400047245 */ /* 0x000fe20000201400 */
[----:B------:R-:W-:Y:S01]  /*1c7e0*/  FFMA.FTZ R25, R6, -UR19, R25 ;  /* 0x8000001306197c23 */ /* 0x000fe20008010019 */
[----:B------:R-:W-:Y:S01]  /*1c7f0*/  IABS R5, R5 ;  /* 0x0000000500057213 */ /* 0x000fe20000000000 */
[----:B------:R-:W-:Y:S01]  /*1c800*/  IMAD.IADD R6, R250, 0x1, -R2 ;  /* 0x00000001fa067824 */ /* 0x000fe200078e0a02 */
[----:B------:R-:W-:Y:S01]  /*1c810*/  I2FP.F32.S32 R7, R7 ;  /* 0x0000000700077245 */ /* 0x000fe20000201400 */
[----:B------:R-:W-:Y:S01]  /*1c820*/  FFMA.FTZ R29, R4, -UR19, R29 ;  /* 0x80000013041d7c23 */ /* 0x000fe2000801001d */
[----:B------:R-:W-:Y:S01]  /*1c830*/  I2FP.F32.S32 R8, R8 ;  /* 0x0000000800087245 */ /* 0x000fe20000201400 */
[----:B------:R-:W-:Y:S01]  /*1c840*/  IMAD.IADD R4, R251, 0x1, -R3 ;  /* 0x00000001fb047824 */ /* 0x000fe200078e0a03 */
[----:B------:R-:W-:Y:S01]  /*1c850*/  I2FP.F32.S32 R5, R5 ;  /* 0x0000000500057245 */ /* 0x000fe20000201400 */
[----:B------:R-:W-:Y:S01]  /*1c860*/  FFMA.FTZ R26, R7, -UR19, R26 ;  /* 0x80000013071a7c23 */ /* 0x000fe2000801001a */
[----:B------:R-:W-:Y:S01]  /*1c870*/  FSEL R21, R21, -INF , !P1 ;  /* 0xff80000015157808 */ /* 0x000fe20004800000 */
[----:B------:R-:W-:Y:S01]  /*1c880*/  FFMA.FTZ R27, R8, -UR19, R27 ;  /* 0x80000013081b7c23 */ /* 0x000fe2000801001b */
[----:B------:R-:W-:Y:S01]  /*1c890*/  FSEL R23, R23, -INF , !P5 ;  /* 0xff80000017177808 */ /* 0x000fe20006800000 */
[----:B------:R-:W-:Y:S01]  /*1c8a0*/  FFMA.FTZ R28, R5, -UR19, R28 ;  /* 0x80000013051c7c23 */ /* 0x000fe2000801001c */
[----:B------:R-:W-:Y:S01]  /*1c8b0*/  FSEL R24, R24, -INF , !P4 ;  /* 0xff80000018187808 */ /* 0x000fe20006000000 */
[----:B------:R-:W-:Y:S01]  /*1c8c0*/  IMAD.IADD R8, R248, 0x1, -R2 ;  /* 0x00000001f8087824 */ /* 0x000fe200078e0a02 */
[----:B------:R-:W-:Y:S02]  /*1c8d0*/  FSEL R25, R25, -INF , !P0 ;  /* 0xff80000019197808 */ /* 0x000fe40004000000 */
[C---:B------:R-:W-:Y:S02]  /*1c8e0*/  ISETP.GE.AND P1, PT, R2.reuse, R245, PT ;  /* 0x000000f50200720c */ /* 0x040fe40003f26270 */
[C---:B------:R-:W-:Y:S02]  /*1c8f0*/  ISETP.GE.AND P5, PT, R2.reuse, R244, PT ;  /* 0x000000f40200720c */ /* 0x040fe40003fa6270 */
[C---:B------:R-:W-:Y:S02]  /*1c900*/  ISETP.GE.AND P4, PT, R2.reuse, R247, PT ;  /* 0x000000f70200720c */ /* 0x040fe40003f86270 */
[C---:B------:R-:W-:Y:S02]  /*1c910*/  ISETP.GE.AND P0, PT, R2.reuse, R246, PT ;  /* 0x000000f60200720c */ /* 0x040fe40003f06270 */
[----:B------:R-:W-:Y:S02]  /*1c920*/  IADD3 R5, R251, -R2, RZ ;  /* 0x80000002fb057210 */ /* 0x000fe40007ffe0ff */
[C---:B------:R-:W-:Y:S02]  /*1c930*/  ISETP.GE.OR P1, PT, R2.reuse, R216, !P1 ;  /* 0x000000d80200720c */ /* 0x040fe40004f26670 */
[C---:B------:R-:W-:Y:S02]  /*1c940*/  ISETP.GE.OR P4, PT, R2.reuse, R215, !P4 ;  /* 0x000000d70200720c */ /* 0x040fe40006786670 */
[C---:B------:R-:W-:Y:S02]  /*1c950*/  ISETP.GE.OR P5, PT, R2.reuse, R252, !P5 ;  /* 0x000000fc0200720c */ /* 0x040fe40006fa6670 */
[----:B------:R-:W-:Y:S02]  /*1c960*/  ISETP.GE.OR P0, PT, R2, R212, !P0 ;  /* 0x000000d40200720c */ /* 0x000fe40004706670 */
[----:B-1----:R-:W-:Y:S02]  /*1c970*/  FSEL R224, R26, -INF , !P2 ;  /* 0xff8000001ae07808 */ /* 0x002fe40005000000 */
[----:B------:R-:W-:Y:S02]  /*1c980*/  IABS R2, R4 ;  /* 0x0000000400027213 */ /* 0x000fe40000000000 */
[C---:B------:R-:W-:Y:S02]  /*1c990*/  ISETP.GE.AND P2, PT, R3.reuse, R245, PT ;  /* 0x000000f50300720c */ /* 0x040fe40003f46270 */
[----:B------:R-:W-:Y:S02]  /*1c9a0*/  IADD3 R7, R248, -R3, RZ ;  /* 0x80000003f8077210 */ /* 0x000fe40007ffe0ff */
[----:B------:R-:W-:Y:S02]  /*1c9b0*/  IABS R8, R8 ;  /* 0x0000000800087213 */ /* 0x000fe40000000000 */
[----:B------:R-:W-:Y:S02]  /*1c9c0*/  I2FP.F32.S32 R2, R2 ;  /* 0x0000000200027245 */ /* 0x000fe40000201400 */
[----:B------:R-:W-:Y:S02]  /*1c9d0*/  ISETP.GE.OR P2, PT, R3, R216, !P2 ;  /* 0x000000d80300720c */ /* 0x000fe40005746670 */
[----:B------:R-:W-:Y:S01]  /*1c9e0*/  IABS R5, R5 ;  /* 0x0000000500057213 */ /* 0x000fe20000000000 */
[----:B------:R-:W-:Y:S01]  /*1c9f0*/  FFMA.FTZ R31, R2, -UR19, R31 ;  /* 0x80000013021f7c23 */ /* 0x000fe2000801001f */
[----:B------:R-:W-:Y:S01]  /*1ca00*/  IABS R9, R6 ;  /* 0x0000000600097213 */ /* 0x000fe20000000000 */
[----:B------:R-:W-:Y:S01]  /*1ca10*/  IMAD.MOV.U32 R6, RZ, RZ, R8 ;  /* 0x000000ffff067224 */ /* 0x000fe200078e0008 */
[----:B------:R-:W-:Y:S02]  /*1ca20*/  IABS R4, R7 ;  /* 0x0000000700047213 */ /* 0x000fe40000000000 */
[----:B------:R-:W-:Y:S01]  /*1ca30*/  FSEL R214, R27, -INF , !P6 ;  /* 0xff8000001bd67808 */ /* 0x000fe20007000000 */
[----:B------:R-:W-:Y:S01]  /*1ca40*/  IMAD.MOV.U32 R7, RZ, RZ, R9 ;  /* 0x000000ffff077224 */ /* 0x000fe200078e0009 */
[----:B------:R-:W-:Y:S02]  /*1ca50*/  FSEL R28, R28, -INF , !P1 ;  /* 0xff8000001c1c7808 */ /* 0x000fe40004800000 */
[----:B------:R-:W-:Y:S02]  /*1ca60*/  FSEL R29, R29, -INF , !P2 ;  /* 0xff8000001d1d7808 */ /* 0x000fe40005000000 */
[----:B------:R-:W-:Y:S02]  /*1ca70*/  I2FP.F32.S32 R5, R5 ;  /* 0x0000000500057245 */ /* 0x000fe40000201400 */
[----:B------:R-:W-:Y:S02]  /*1ca80*/  ISETP.GE.AND P1, PT, R3, R247, PT ;  /* 0x000000f70300720c */ /* 0x000fe40003f26270 */
[----:B------:R-:W-:Y:S01]  /*1ca90*/  I2FP.F32.S32 R2, R4 ;  /* 0x0000000400027245 */ /* 0x000fe20000201400 */
[----:B------:R-:W-:Y:S01]  /*1caa0*/  FFMA.FTZ R30, R5, -UR19, R30 ;  /* 0x80000013051e7c23 */ /* 0x000fe2000801001e */
[C---:B------:R-:W-:Y:S01]  /*1cab0*/  ISETP.GE.AND P6, PT, R3.reuse, R244, PT ;  /* 0x000000f40300720c */ /* 0x040fe20003fc6270 */
[----:B------:R-:W-:Y:S01]  /*1cac0*/  VIADD R4, R0, 0x20 ;  /* 0x0000002000047836 */ /* 0x000fe20000000000 */
[C---:B------:R-:W-:Y:S01]  /*1cad0*/  ISETP.GE.AND P2, PT, R3.reuse, R246, PT ;  /* 0x000000f60300720c */ /* 0x040fe20003f46270 */
[----:B------:R-:W-:Y:S01]  /*1cae0*/  FFMA.FTZ R33, R2, -UR19, R33 ;  /* 0x8000001302217c23 */ /* 0x000fe20008010021 */
[----:B------:R-:W-:Y:S02]  /*1caf0*/  I2FP.F32.S32 R6, R6 ;  /* 0x0000000600067245 */ /* 0x000fe40000201400 */
[C---:B------:R-:W-:Y:S02]  /*1cb00*/  ISETP.GE.OR P1, PT, R3.reuse, R215, !P1 ;  /* 0x000000d70300720c */ /* 0x040fe40004f26670 */
[C---:B------:R-:W-:Y:S01]  /*1cb10*/  ISETP.GE.OR P6, PT, R3.reuse, R252, !P6 ;  /* 0x000000fc0300720c */ /* 0x040fe200077c6670 */
[----:B------:R-:W-:Y:S01]  /*1cb20*/  FFMA.FTZ R32, R6, -UR19, R32 ;  /* 0x8000001306207c23 */ /* 0x000fe20008010020 */
[----:B------:R-:W-:Y:S01]  /*1cb30*/  ISETP.GE.OR P2, PT, R3, R212, !P2 ;  /* 0x000000d40300720c */ /* 0x000fe20005746670 */
[C---:B------:R-:W-:Y:S01]  /*1cb40*/  IMAD.IADD R3, R250.reuse, 0x1, -R3 ;  /* 0x00000001fa037824 */ /* 0x040fe200078e0a03 */
[----:B------:R-:W-:Y:S01]  /*1cb50*/  I2FP.F32.S32 R5, R7 ;  /* 0x0000000700057245 */ /* 0x000fe20000201400 */
[----:B------:R-:W-:Y:S01]  /*1cb60*/  IMAD.IADD R6, R250, 0x1, -R4 ;  /* 0x00000001fa067824 */ /* 0x000fe200078e0a04 */
[----:B------:R-:W-:Y:S02]  /*1cb70*/  IADD3 R2, R0, 0x21, RZ ;  /* 0x0000002100027810 */ /* 0x000fe40007ffe0ff */
[----:B------:R-:W-:Y:S01]  /*1cb80*/  IABS R10, R3 ;  /* 0x00000003000a7213 */ /* 0x000fe20000000000 */
[----:B------:R-:W-:Y:S01]  /*1cb90*/  FFMA.FTZ R34, R5, -UR19, R34 ;  /* 0x8000001305227c23 */ /* 0x000fe20008010022 */
[C---:B------:R-:W-:Y:S01]  /*1cba0*/  IADD3 R8, R248.reuse, -R2, RZ ;  /* 0x80000002f8087210 */ /* 0x040fe20007ffe0ff */
[----:B------:R-:W-:Y:S01]  /*1cbb0*/  IMAD.IADD R5, R248, 0x1, -R4 ;  /* 0x00000001f8057824 */ /* 0x000fe200078e0a04 */
[----:B------:R-:W-:Y:S01]  /*1cbc0*/  IABS R3, R6 ;  /* 0x0000000600037213 */ /* 0x000fe20000000000 */
[----:B------:R-:W-:Y:S01]  /*1cbd0*/  IMAD.IADD R9, R250, 0x1, -R2 ;  /* 0x00000001fa097824 */ /* 0x000fe200078e0a02 */
[----:B------:R-:W-:Y:S01]  /*1cbe0*/  IABS R6, R8 ;  /* 0x0000000800067213 */ /* 0x000fe20000000000 */
[----:B------:R-:W-:Y:S01]  /*1cbf0*/  IMAD.MOV.U32 R8, RZ, RZ, R10 ;  /* 0x000000ffff087224 */ /* 0x000fe200078e000a */
[----:B------:R-:W-:Y:S02]  /*1cc00*/  IABS R7, R5 ;  /* 0x0000000500077213 */ /* 0x000fe40000000000 */
[----:B------:R-:W-:Y:S02]  /*1cc10*/  I2FP.F32.S32 R3, R3 ;  /* 0x0000000300037245 */ /* 0x000fe40000201400 */
[----:B------:R-:W-:Y:S02]  /*1cc20*/  I2FP.F32.S32 R8, R8 ;  /* 0x0000000800087245 */ /* 0x000fe40000201400 */
[----:B------:R-:W-:Y:S01]  /*1cc30*/  I2FP.F32.S32 R7, R7 ;  /* 0x0000000700077245 */ /* 0x000fe20000201400 */
[----:B------:R-:W-:Y:S01]  /*1cc40*/  FFMA.FTZ R38, R3, -UR19, R38 ;  /* 0x8000001303267c23 */ /* 0x000fe20008010026 */
[----:B------:R-:W-:Y:S01]  /*1cc50*/  FSEL R232, R30, -INF , !P5 ;  /* 0xff8000001ee87808 */ /* 0x000fe20006800000 */
[----:B------:R-:W-:Y:S01]  /*1cc60*/  FFMA.FTZ R35, R8, -UR19, R35 ;  /* 0x8000001308237c23 */ /* 0x000fe20008010023 */
[----:B------:R-:W-:Y:S01]  /*1cc70*/  FSEL R213, R31, -INF , !P6 ;  /* 0xff8000001fd57808 */ /* 0x000fe20007000000 */
[----:B------:R-:W-:Y:S01]  /*1cc80*/  FFMA.FTZ R36, R7, -UR19, R36 ;  /* 0x8000001307247c23 */ /* 0x000fe20008010024 */
[----:B------:R-:W-:Y:S01]  /*1cc90*/  ISETP.GE.AND P5, PT, R4, R247, PT ;  /* 0x000000f70400720c */ /* 0x000fe20003fa6270 */
[----:B------:R-:W-:Y:S01]  /*1cca0*/  VIADD R3, R0, 0x28 ;  /* 0x0000002800037836 */ /* 0x000fe20000000000 */
[C---:B------:R-:W-:Y:S02]  /*1ccb0*/  ISETP.GE.AND P6, PT, R4.reuse, R246, PT ;  /* 0x000000f60400720c */ /* 0x040fe40003fc6270 */
[C---:B------:R-:W-:Y:S02]  /*1ccc0*/  ISETP.GE.OR P5, PT, R4.reuse, R215, !P5 ;  /* 0x000000d70400720c */ /* 0x040fe40006fa6670 */
[----:B------:R-:W-:Y:S02]  /*1ccd0*/  ISETP.GE.OR P6, PT, R4, R212, !P6 ;  /* 0x000000d40400720c */ /* 0x000fe400077c6670 */
[----:B------:R-:W-:Y:S02]  /*1cce0*/  IABS R5, R9 ;  /* 0x0000000900057213 */ /* 0x000fe40000000000 */
[----:B------:R-:W-:Y:S02]  /*1ccf0*/  I2FP.F32.S32 R6, R6 ;  /* 0x0000000600067245 */ /* 0x000fe40000201400 */
[----:B------:R-:W-:Y:S02]  /*1cd00*/  FSEL R33, R33, -INF , !P1 ;  /* 0xff80000021217808 */ /* 0x000fe40004800000 */
        /* <DEDUP_REMOVED lines=8> */
[----:B------:R-:W-:Y:S02]  /*1cd90*/  I2FP.F32.S32 R5, R5 ;  /* 0x0000000500057245 */ /* 0x000fe40000201400 */
[-C--:B------:R-:W-:Y:S02]  /*1cda0*/  ISETP.GE.AND P6, PT, R2, R244.reuse, PT ;  /* 0x000000f40200720c */ /* 0x080fe40003fc6270 */
[----:B------:R-:W-:Y:S01]  /*1cdb0*/  FSEL R34, R34, -INF , !P0 ;  /* 0xff80000022227808 */ /* 0x000fe20004000000 */
[----:B------:R-:W-:Y:S01]  /*1cdc0*/  FFMA.FTZ R39, R5, -UR19, R39 ;  /* 0x8000001305277c23 */ /* 0x000fe20008010027 */
[----:B------:R-:W-:Y:S01]  /*1cdd0*/  FSEL R32, R32, -INF , !P4 ;  /* 0xff80000020207808 */ /* 0x000fe20006000000 */
[----:B------:R-:W-:Y:S01]  /*1cde0*/  IMAD.IADD R5, R251, 0x1, -R4 ;  /* 0x00000001fb057824 */ /* 0x000fe200078e0a04 */
[C---:B------:R-:W-:Y:S02]  /*1cdf0*/  ISETP.GE.AND P4, PT, R4.reuse, R245, PT ;  /* 0x000000f50400720c */ /* 0x040fe40003f86270 */
[----:B------:R-:W-:Y:S02]  /*1ce00*/  ISETP.GE.AND P0, PT, R4, R244, PT ;  /* 0x000000f40400720c */ /* 0x000fe40003f06270 */
[----:B------:R-:W-:Y:S02]  /*1ce10*/  IADD3 R7, R249, -R4, RZ ;  /* 0x80000004f9077210 */ /* 0x000fe40007ffe0ff */
[C---:B------:R-:W-:Y:S02]  /*1ce20*/  ISETP.GE.OR P1, PT, R2.reuse, R215, !P1 ;  /* 0x000000d70200720c */ /* 0x040fe40004f26670 */
[C---:B------:R-:W-:Y:S02]  /*1ce30*/  ISETP.GE.OR P5, PT, R2.reuse, R216, !P5 ;  /* 0x000000d80200720c */ /* 0x040fe40006fa6670 */
[C---:B------:R-:W-:Y:S02]  /*1ce40*/  ISETP.GE.OR P2, PT, R2.reuse, R212, !P2 ;  /* 0x000000d40200720c */ /* 0x040fe40005746670 */
[----:B------:R-:W-:Y:S01]  /*1ce50*/  ISETP.GE.OR P6, PT, R2, R252, !P6 ;  /* 0x000000fc0200720c */ /* 0x000fe200077c6670 */
[----:B------:R-:W-:Y:S01]  /*1ce60*/  IMAD.IADD R2, R251, 0x1, -R2 ;  /* 0x00000001fb027824 */ /* 0x000fe200078e0a02 */
[C---:B------:R-:W-:Y:S02]  /*1ce70*/  ISETP.GE.OR P4, PT, R4.reuse, R216, !P4 ;  /* 0x000000d80400720c */ /* 0x040fe40006786670 */
[----:B------:R-:W-:Y:S02]  /*1ce80*/  ISETP.GE.OR P0, PT, R4, R252, !P0 ;  /* 0x000000fc0400720c */ /* 0x000fe40004706670 */
[----:B------:R-:W-:Y:S02]  /*1ce90*/  IABS R9, R7 ;  /* 0x0000000700097213 */ /* 0x000fe40000000000 */
[----:B------:R-:W-:Y:S02]  /*1cea0*/  IADD3 R4, R249, -R3, RZ ;  /* 0x80000003f9047210 */ /* 0x000fe40007ffe0ff */
[----:B------:R-:W-:Y:S02]  /*1ceb0*/  IABS R8, R6 ;  /* 0x0000000600087213 */ /* 0x000fe40000000000 */
[----:B------:R-:W-:Y:S02]  /*1cec0*/  IABS R6, R2 ;  /* 0x0000000200067213 */ /* 0x000fe40000000000 */
[----:B------:R-:W-:Y:S01]  /*1ced0*/  IABS R2, R4 ;  /* 0x0000000400027213 */ /* 0x000fe20000000000 */
[----:B------:R-:W-:Y:S01]  /*1cee0*/  IMAD.MOV.U32 R4, RZ, RZ, R9 ;  /* 0x000000ffff047224 */ /* 0x000fe200078e0009 */
        /* <DEDUP_REMOVED lines=10> */
[----:B------:R-:W-:Y:S02]  /*1cf90*/  VIADD R2, R0, 0x29 ;  /* 0x0000002900027836 */ /* 0x000fe40000000000 */
[----:B------:R-:W-:Y:S01]  /*1cfa0*/  FFMA.FTZ R43, R6, -UR19, R43 ;  /* 0x80000013062b7c23 */ /* 0x000fe2000801002b */
[----:B------:R-:W-:Y:S01]  /*1cfb0*/  FSEL R37, R37, -INF , !P1 ;  /* 0xff80000025257808 */ /* 0x000fe20004800000 */
[--C-:B------:R-:W-:Y:S01]  /*1cfc0*/  IMAD.IADD R6, R251, 0x1, -R3.reuse ;  /* 0x00000001fb067824 */ /* 0x100fe200078e0a03 */
[----:B------:R-:W-:Y:S01]  /*1cfd0*/  FSEL R39, R39, -INF , !P2 ;  /* 0xff80000027277808 */ /* 0x000fe20005000000 */
[----:B------:R-:W-:Y:S01]  /*1cfe0*/  FFMA.FTZ R42, R7, -UR19, R42 ;  /* 0x80000013072a7c23 */ /* 0x000fe2000801002a */
[----:B------:R-:W-:Y:S01]  /*1cff0*/  FSEL R40, R40, -INF , !P4 ;  /* 0xff80000028287808 */ /* 0x000fe20006000000 */
[--C-:B------:R-:W-:Y:S01]  /*1d000*/  IMAD.IADD R5, R250, 0x1, -R3.reuse ;  /* 0x00000001fa057824 */ /* 0x100fe200078e0a03 */
[----:B------:R-:W-:Y:S01]  /*1d010*/  FSEL R41, R41, -INF , !P5 ;  /* 0xff80000029297808 */ /* 0x000fe20006800000 */
[C---:B------:R-:W-:Y:S01]  /*1d020*/  IMAD.IADD R7, R248.reuse, 0x1, -R3 ;  /* 0x00000001f8077824 */ /* 0x040fe200078e0a03 */
[C---:B------:R-:W-:Y:S02]  /*1d030*/  ISETP.GE.AND P1, PT, R3.reuse, R245, PT ;  /* 0x000000f50300720c */ /* 0x040fe40003f26270 */
[C---:B------:R-:W-:Y:S02]  /*1d040*/  ISETP.GE.AND P2, PT, R3.reuse, R247, PT ;  /* 0x000000f70300720c */ /* 0x040fe40003f46270 */
[C---:B------:R-:W-:Y:S02]  /*1d050*/  ISETP.GE.AND P4, PT, R3.reuse, R246, PT ;  /* 0x000000f60300720c */ /* 0x040fe40003f86270 */
[----:B------:R-:W-:Y:S02]  /*1d060*/  ISETP.GE.AND P5, PT, R3, R244, PT ;  /* 0x000000f40300720c */ /* 0x000fe40003fa6270 */
[----:B------:R-:W-:Y:S02]  /*1d070*/  IADD3 R4, R249, -R2, RZ ;  /* 0x80000002f9047210 */ /* 0x000fe40007ffe0ff */
[C---:B------:R-:W-:Y:S02]  /*1d080*/  ISETP.GE.OR P1, PT, R3.reuse, R216, !P1 ;  /* 0x000000d80300720c */ /* 0x040fe40004f26670 */
[C---:B------:R-:W-:Y:S02]  /*1d090*/  ISETP.GE.OR P2, PT, R3.reuse, R215, !P2 ;  /* 0x000000d70300720c */ /* 0x040fe40005746670 */
[C---:B------:R-:W-:Y:S02]  /*1d0a0*/  ISETP.GE.OR P4, PT, R3.reuse, R212, !P4 ;  /* 0x000000d40300720c */ /* 0x040fe40006786670 */
[----:B------:R-:W-:Y:S02]  /*1d0b0*/  ISETP.GE.OR P5, PT, R3, R252, !P5 ;  /* 0x000000fc0300720c */ /* 0x000fe40006fa6670 */
[----:B------:R-:W-:Y:S02]  /*1d0c0*/  IABS R8, R6 ;  /* 0x0000000600087213 */ /* 0x000fe40000000000 */
[----:B------:R-:W-:Y:S02]  /*1d0d0*/  IABS R3, R4 ;  /* 0x0000000400037213 */ /* 0x000fe40000000000 */
[----:B------:R-:W-:Y:S02]  /*1d0e0*/  IABS R6, R5 ;  /* 0x0000000500067213 */ /* 0x000fe40000000000 */
[----:B------:R-:W-:Y:S01]  /*1d0f0*/  IABS R4, R7 ;  /* 0x0000000700047213 */ /* 0x000fe20000000000 */
[----:B------:R-:W-:Y:S01]  /*1d100*/  IMAD.IADD R7, R248, 0x1, -R2 ;  /* 0x00000001f8077824 */ /* 0x000fe200078e0a02 */
[----:B------:R-:W-:Y:S02]  /*1d110*/  MOV R5, R8 ;  /* 0x0000000800057202 */ /* 0x000fe40000000f00 */
[----:B------:R-:W-:Y:S02]  /*1d120*/  I2FP.F32.S32 R6, R6 ;  /* 0x0000000600067245 */ /* 0x000fe40000201400 */
[----:B------:R-:W-:Y:S02]  /*1d130*/  I2FP.F32.S32 R4, R4 ;  /* 0x0000000400047245 */ /* 0x000fe40000201400 */
[----:B------:R-:W-:Y:S01]  /*1d140*/  I2FP.F32.S32 R3, R3 ;  /* 0x0000000300037245 */ /* 0x000fe20000201400 */
[----:B------:R-:W-:Y:S01]  /*1d150*/  FFMA.FTZ R50, R6, -UR19, R50 ;  /* 0x8000001306327c23 */ /* 0x000fe20008010032 */
[----:B------:R-:W-:Y:S01]  /*1d160*/  FSEL R44, R44, -INF , !P1 ;  /* 0xff8000002c2c7808 */ /* 0x000fe20004800000 */
[----:B------:R-:W-:Y:S01]  /*1d170*/  FFMA.FTZ R48, R4, -UR19, R48 ;  /* 0x8000001304307c23 */ /* 0x000fe20008010030 */
[C---:B------:R-:W-:Y:S01]  /*1d180*/  ISETP.GE.AND P1, PT, R2.reuse, R245, PT ;  /* 0x000000f50200720c */ /* 0x040fe20003f26270 */
[----:B------:R-:W-:Y:S01]  /*1d190*/  FFMA.FTZ R45, R3, -UR19, R45 ;  /* 0x80000013032d7c23 */ /* 0x000fe2000801002d */
[----:B------:R-:W-:Y:S01]  /*1d1a0*/  I2FP.F32.S32 R5, R5 ;  /* 0x0000000500057245 */ /* 0x000fe20000201400 */
[----:B------:R-:W-:Y:S01]  /*1d1b0*/  IMAD.IADD R3, R251, 0x1, -R2 ;  /* 0x00000001fb037824 */ /* 0x000fe200078e0a02 */
[----:B------:R-:W-:Y:S01]  /*1d1c0*/  ISETP.GE.OR P1, PT, R2, R216, !P1 ;  /* 0x000000d80200720c */ /* 0x000fe20004f26670 */
[----:B------:R-:W-:Y:S01]  /*1d1d0*/  VIADD R4, R0, 0x30 ;  /* 0x0000003000047836 */ /* 0x000fe20000000000 */
[----:B------:R-:W-:Y:S01]  /*1d1e0*/  FSEL R50, R50, -INF , !P4 ;  /* 0xff80000032327808 */ /* 0x000fe20006000000 */
[----:B------:R-:W-:Y:S01]  /*1d1f0*/  FFMA.FTZ R46, R5, -UR19, R46 ;  /* 0x80000013052e7c23 */ /* 0x000fe2000801002e */
[----:B------:R-:W-:Y:S01]  /*1d200*/  IADD3 R5, R250, -R2, RZ ;  /* 0x80000002fa057210 */ /* 0x000fe20007ffe0ff */
[--C-:B------:R-:W-:Y:S01]  /*1d210*/  IMAD.IADD R6, R248, 0x1, -R4.reuse ;  /* 0x00000001f8067824 */ /* 0x100fe200078e0a04 */
[----:B------:R-:W-:Y:S02]  /*1d220*/  FSEL R48, R48, -INF , !P2 ;  /* 0xff80000030307808 */ /* 0x000fe40005000000 */
[----:B------:R-:W-:Y:S02]  /*1d230*/  FSEL R45, R45, -INF , !P1 ;  /* 0xff8000002d2d7808 */ /* 0x000fe40004800000 */
[C---:B------:R-:W-:Y:S02]  /*1d240*/  ISETP.GE.AND P1, PT, R2.reuse, R247, PT ;  /* 0x000000f70200720c */ /* 0x040fe40003f26270 */
[C---:B------:R-:W-:Y:S02]  /*1d250*/  ISETP.GE.AND P2, PT, R2.reuse, R246, PT ;  /* 0x000000f60200720c */ /* 0x040fe40003f46270 */
[C---:B------:R-:W-:Y:S02]  /*1d260*/  ISETP.GE.AND P4, PT, R2.reuse, R244, PT ;  /* 0x000000f40200720c */ /* 0x040fe40003f86270 */
[----:B------:R-:W-:Y:S02]  /*1d270*/  IABS R3, R3 ;  /* 0x0000000300037213 */ /* 0x000fe40000000000 */
[----:B------:R-:W-:Y:S02]  /*1d280*/  IABS R8, R5 ;  /* 0x0000000500087213 */ /* 0x000fe40000000000 */
[C---:B------:R-:W-:Y:S02]  /*1d290*/  ISETP.GE.OR P1, PT, R2.reuse, R215, !P1 ;  /* 0x000000d70200720c */ /* 0x040fe40004f26670 */
[C---:B------:R-:W-:Y:S02]  /*1d2a0*/  ISETP.GE.OR P2, PT, R2.reuse, R212, !P2 ;  /* 0x000000d40200720c */ /* 0x040fe40005746670 */
[----:B------:R-:W-:Y:S01]  /*1d2b0*/  ISETP.GE.OR P4, PT, R2, R252, !P4 ;  /* 0x000000fc0200720c */ /* 0x000fe20006786670 */
[----:B------:R-:W-:Y:S01]  /*1d2c0*/  IMAD.IADD R2, R250, 0x1, -R4 ;  /* 0x00000001fa027824 */ /* 0x000fe200078e0a04 */
[----:B------:R-:W-:Y:S02]  /*1d2d0*/  MOV R5, R3 ;  /* 0x0000000300057202 */ /* 0x000fe40000000f00 */
[----:B------:R-:W-:Y:S01]  /*1d2e0*/  IABS R3, R6 ;  /* 0x0000000600037213 */ /* 0x000fe20000000000 */
[----:B------:R-:W-:Y:S01]  /*1d2f0*/  IMAD.MOV.U32 R6, RZ, RZ, R8 ;  /* 0x000000ffff067224 */ /* 0x000fe200078e0008 */
[----:B------:R-:W-:Y:S02]  /*1d300*/  IABS R7, R7 ;  /* 0x0000000700077213 */ /* 0x000fe40000000000 */
[----:B------:R-:W-:Y:S02]  /*1d310*/  I2FP.F32.S32 R5, R5 ;  /* 0x0000000500057245 */ /* 0x000fe40000201400 */
[----:B------:R-:W-:Y:S02]  /*1d320*/  IABS R2, R2 ;  /* 0x0000000200027213 */ /* 0x000fe40000000000 */
[----:B------:R-:W-:Y:S01]  /*1d330*/  I2FP.F32.S32 R7, R7 ;  /* 0x0000000700077245 */ /* 0x000fe20000201400 */
[----:B------:R-:W-:Y:S01]  /*1d340*/  FFMA.FTZ R47, R5, -UR19, R47 ;  /* 0x80000013052f7c23 */ /* 0x000fe2000801002f */
[----:B------:R-:W-:Y:S02]  /*1d350*/  I2FP.F32.S32 R6, R6 ;  /* 0x0000000600067245 */ /* 0x000fe40000201400 */
[----:B------:R-:W-:Y:S01]  /*1d360*/  I2FP.F32.S32 R5, R3 ;  /* 0x0000000300057245 */ /* 0x000fe20000201400 */
[----:B------:R-:W-:Y:S01]  /*1d370*/  VIADD R3, R0, 0x31 ;  /* 0x0000003100037836 */ /* 0x000fe20000000000 */
[----:B------:R-:W-:Y:S01]  /*1d380*/  I2FP.F32.S32 R2, R2 ;  /* 0x0000000200027245 */ /* 0x000fe20000201400 */
[----:B------:R-:W-:Y:S01]  /*1d390*/  FFMA.FTZ R49, R7, -UR19, R49 ;  /* 0x8000001307317c23 */ /* 0x000fe20008010031 */
[----:B------:R-:W-:Y:S01]  /*1d3a0*/  FFMA.FTZ R51, R6, -UR19, R51 ;  /* 0x8000001306337c23 */ /* 0x000fe20008010033 */
[----:B------:R-:W-:Y:S02]  /*1d3b0*/  IMAD.IADD R6, R250, 0x1, -R3 ;  /* 0x00000001fa067824 */ /* 0x000fe400078e0a03 */
[----:B------:R-:W-:Y:S01]  /*1d3c0*/  FFMA.FTZ R52, R5, -UR19, R52 ;  /* 0x8000001305347c23 */ /* 0x000fe20008010034 */
[----:B------:R-:W-:Y:S01]  /*1d3d0*/  FFMA.FTZ R54, R2, -UR19, R54 ;  /* 0x8000001302367c23 */ /* 0x000fe20008010036 */
[----:B------:R-:W-:Y:S01]  /*1d3e0*/  IADD3 R2, R248, -R3, RZ ;  /* 0x80000003f8027210 */ /* 0x000fe20007ffe0ff */
[----:B------:R-:W-:Y:S01]  /*1d3f0*/  IMAD.IADD R7, R249, 0x1, -R4 ;  /* 0x00000001f9077824 */ /* 0x000fe200078e0a04 */
[----:B------:R-:W-:Y:S02]  /*1d400*/  FSEL R49, R49, -INF , !P1 ;  /* 0xff80000031317808 */ /* 0x000fe40004800000 */
[----:B------:R-:W-:Y:S02]  /*1d410*/  FSEL R51, R51, -INF , !P2 ;  /* 0xff80000033337808 */ /* 0x000fe40005000000 */
[C---:B------:R-:W-:Y:S02]  /*1d420*/  ISETP.GE.AND P1, PT, R4.reuse, R247, PT ;  /* 0x000000f70400720c */ /* 0x040fe40003f26270 */
[C---:B------:R-:W-:Y:S02]  /*1d430*/  ISETP.GE.AND P2, PT, R4.reuse, R246, PT ;  /* 0x000000f60400720c */ /* 0x040fe40003f46270 */
[----:B------:R-:W-:Y:S02]  /*1d440*/  IABS R5, R2 ;  /* 0x0000000200057213 */ /* 0x000fe40000000000 */
[----:B------:R-:W-:Y:S02]  /*1d450*/  IABS R2, R6 ;  /* 0x0000000600027213 */ /* 0x000fe40000000000 */
[C---:B------:R-:W-:Y:S02]  /*1d460*/  ISETP.GE.OR P1, PT, R4.reuse, R215, !P1 ;  /* 0x000000d70400720c */ /* 0x040fe40004f26670 */
[----:B------:R-:W-:Y:S02]  /*1d470*/  ISETP.GE.OR P2, PT, R4, R212, !P2 ;  /* 0x000000d40400720c */ /* 0x000fe40005746670 */
[----:B------:R-:W-:Y:S02]  /*1d480*/  I2FP.F32.S32 R5, R5 ;  /* 0x0000000500057245 */ /* 0x000fe40000201400 */
[----:B------:R-:W-:Y:S02]  /*1d490*/  I2FP.F32.S32 R2, R2 ;  /* 0x0000000200027245 */ /* 0x000fe40000201400 */
[----:B------:R-:W-:Y:S01]  /*1d4a0*/  FSEL R54, R54, -INF , !P2 ;  /* 0xff80000036367808 */ /* 0x000fe20005000000 */
[----:B------:R-:W-:Y:S01]  /*1d4b0*/  FFMA.FTZ R53, R5, -UR19, R53 ;  /* 0x8000001305357c23 */ /* 0x000fe20008010035 */
[----:B------:R-:W-:Y:S01]  /*1d4c0*/  FSEL R52, R52, -INF , !P1 ;  /* 0xff80000034347808 */ /* 0x000fe20004800000 */
[----:B------:R-:W-:Y:S01]  /*1d4d0*/  FFMA.FTZ R55, R2, -UR19, R55 ;  /* 0x8000001302377c23 */ /* 0x000fe20008010037 */
[C---:B------:R-:W-:Y:S01]  /*1d4e0*/  ISETP.GE.AND P1, PT, R3.reuse, R247, PT ;  /* 0x000000f70300720c */ /* 0x040fe20003f26270 */
[----:B------:R-:W-:Y:S01]  /*1d4f0*/  VIADD R2, R0, 0x38 ;  /* 0x0000003800027836 */ /* 0x000fe20000000000 */
[C---:B------:R-:W-:Y:S02]  /*1d500*/  ISETP.GE.AND P2, PT, R3.reuse, R246, PT ;  /* 0x000000f60300720c */ /* 0x040fe40003f46270 */
[----:B------:R-:W-:Y:S01]  /*1d510*/  ISETP.GE.OR P1, PT, R3, R215, !P1 ;  /* 0x000000d70300720c */ /* 0x000fe20004f26670 */
[----:B------:R-:W-:Y:S01]  /*1d520*/  IMAD.IADD R5, R249, 0x1, -R2 ;  /* 0x00000001f9057824 */ /* 0x000fe200078e0a02 */
[----:B------:R-:W-:Y:S02]  /*1d530*/  ISETP.GE.OR P2, PT, R3, R212, !P2 ;  /* 0x000000d40300720c */ /* 0x000fe40005746670 */
[----:B------:R-:W-:Y:S02]  /*1d540*/  FSEL R53, R53, -INF , !P1 ;  /* 0xff80000035357808 */ /* 0x000fe40004800000 */
[----:B------:R-:W-:Y:S02]  /*1d550*/  FSEL R55, R55, -INF , !P2 ;  /* 0xff80000037377808 */ /* 0x000fe40005000000 */
[C---:B------:R-:W-:Y:S02]  /*1d560*/  ISETP.GE.AND P1, PT, R4.reuse, R245, PT ;  /* 0x000000f50400720c */ /* 0x040fe40003f26270 */
[----:B------:R-:W-:Y:S02]  /*1d570*/  ISETP.GE.AND P2, PT, R4, R244, PT ;  /* 0x000000f40400720c */ /* 0x000fe40003f46270 */
[----:B------:R-:W-:Y:S02]  /*1d580*/  IADD3 R0, R0, 0x39, RZ ;  /* 0x0000003900007810 */ /* 0x000fe40007ffe0ff */
[C---:B------:R-:W-:Y:S02]  /*1d590*/  ISETP.GE.OR P1, PT, R4.reuse, R216, !P1 ;  /* 0x000000d80400720c */ /* 0x040fe40004f26670 */
[----:B------:R-:W-:Y:S01]  /*1d5a0*/  ISETP.GE.OR P2, PT, R4, R252, !P2 ;  /* 0x000000fc0400720c */ /* 0x000fe20005746670 */
[----:B------:R-:W-:Y:S01]  /*1d5b0*/  IMAD.IADD R4, R251, 0x1, -R4 ;  /* 0x00000001fb047824 */ /* 0x000fe200078e0a04 */
[----:B------:R-:W-:Y:S01]  /*1d5c0*/  IABS R5, R5 ;  /* 0x0000000500057213 */ /* 0x000fe20000000000 */
[C---:B------:R-:W-:Y:S01]  /*1d5d0*/  IMAD.IADD R8, R249.reuse, 0x1, -R0 ;  /* 0x00000001f9087824 */ /* 0x040fe200078e0a00 */
[----:B------:R-:W-:Y:S02]  /*1d5e0*/  IADD3 R6, R249, -R3, RZ ;  /* 0x80000003f9067210 */ /* 0x000fe40007ffe0ff */
[----:B------:R-:W-:Y:S02]  /*1d5f0*/  IABS R9, R4 ;  /* 0x0000000400097213 */ /* 0x000fe40000000000 */
[----:B------:R-:W-:Y:S02]  /*1d600*/  IABS R4, R8 ;  /* 0x0000000800047213 */ /* 0x000fe40000000000 */
[----:B------:R-:W-:Y:S02]  /*1d610*/  MOV R8, R9 ;  /* 0x0000000900087202 */ /* 0x000fe40000000f00 */
[----:B------:R-:W-:Y:S02]  /*1d620*/  IABS R7, R7 ;  /* 0x0000000700077213 */ /* 0x000fe40000000000 */
[----:B------:R-:W-:Y:S02]  /*1d630*/  I2FP.F32.S32 R5, R5 ;  /* 0x0000000500057245 */ /* 0x000fe40000201400 */
[----:B------:R-:W-:Y:S02]  /*1d640*/  I2FP.F32.S32 R8, R8 ;  /* 0x0000000800087245 */ /* 0x000fe40000201400 */
[----:B------:R-:W-:Y:S01]  /*1d650*/  IABS R6, R6 ;  /* 0x0000000600067213 */ /* 0x000fe20000000000 */
[----:B------:R-:W-:Y:S01]  /*1d660*/  FFMA.FTZ R60, R5, -UR19, R60 ;  /* 0x80000013053c7c23 */ /* 0x000fe2000801003c */
[----:B------:R-:W-:Y:S01]  /*1d670*/  I2FP.F32.S32 R4, R4 ;  /* 0x0000000400047245 */ /* 0x000fe20000201400 */
[----:B------:R-:W-:Y:S01]  /*1d680*/  IMAD.IADD R5, R248, 0x1, -R2 ;  /* 0x00000001f8057824 */ /* 0x000fe200078e0a02 */
[----:B------:R-:W-:Y:S01]  /*1d690*/  I2FP.F32.S32 R7, R7 ;  /* 0x0000000700077245 */ /* 0x000fe20000201400 */
[----:B------:R-:W-:Y:S01]  /*1d6a0*/  FFMA.FTZ R58, R8, -UR19, R58 ;  /* 0x80000013083a7c23 */ /* 0x000fe2000801003a */
[----:B------:R-:W-:Y:S01]  /*1d6b0*/  I2FP.F32.S32 R6, R6 ;  /* 0x0000000600067245 */ /* 0x000fe20000201400 */
[----:B------:R-:W-:Y:S02]  /*1d6c0*/  IMAD.IADD R8, R250, 0x1, -R0 ;  /* 0x00000001fa087824 */ /* 0x000fe400078e0a00 */
[----:B------:R-:W-:Y:S01]  /*1d6d0*/  FFMA.FTZ R61, R4, -UR19, R61 ;  /* 0x80000013043d7c23 */ /* 0x000fe2000801003d */
[----:B------:R-:W-:Y:S01]  /*1d6e0*/  FFMA.FTZ R56, R7, -UR19, R56 ;  /* 0x8000001307387c23 */ /* 0x000fe20008010038 */
[----:B------:R-:W-:Y:S02]  /*1d6f0*/  IMAD.IADD R4, R250, 0x1, -R2 ;  /* 0x00000001fa047824 */ /* 0x000fe400078e0a02 */
[----:B------:R-:W-:Y:S01]  /*1d700*/  FFMA.FTZ R57, R6, -UR19, R57 ;  /* 0x8000001306397c23 */ /* 0x000fe20008010039 */
[----:B------:R-:W-:Y:S02]  /*1d710*/  IADD3 R6, R248, -R0, RZ ;  /* 0x80000000f8067210 */ /* 0x000fe40007ffe0ff */
[----:B------:R-:W-:Y:S02]  /*1d720*/  IABS R7, R5 ;  /* 0x0000000500077213 */ /* 0x000fe40000000000 */
[----:B------:R-:W-:Y:S02]  /*1d730*/  IABS R5, R8 ;  /* 0x0000000800057213 */ /* 0x000fe40000000000 */
[----:B------:R-:W-:Y:S02]  /*1d740*/  FSEL R56, R56, -INF , !P1 ;  /* 0xff80000038387808 */ /* 0x000fe40004800000 */
[C---:B------:R-:W-:Y:S02]  /*1d750*/  ISETP.GE.AND P1, PT, R3.reuse, R245, PT ;  /* 0x000000f50300720c */ /* 0x040fe40003f26270 */
[----:B------:R-:W-:Y:S02]  /*1d760*/  IABS R4, R4 ;  /* 0x0000000400047213 */ /* 0x000fe40000000000 */
[----:B------:R-:W-:Y:S02]  /*1d770*/  IABS R6, R6 ;  /* 0x0000000600067213 */ /* 0x000fe40000000000 */
[----:B------:R-:W-:Y:S02]  /*1d780*/  I2FP.F32.S32 R5, R5 ;  /* 0x0000000500057245 */ /* 0x000fe40000201400 */
[----:B------:R-:W-:Y:S02]  /*1d790*/  ISETP.GE.OR P1, PT, R3, R216, !P1 ;  /* 0x000000d80300720c */ /* 0x000fe40004f26670 */
[----:B------:R-:W-:Y:S01]  /*1d7a0*/  I2FP.F32.S32 R4, R4 ;  /* 0x0000000400047245 */ /* 0x000fe20000201400 */
[----:B------:R-:W-:Y:S01]  /*1d7b0*/  FFMA.FTZ R67, R5, -UR19, R67 ;  /* 0x8000001305437c23 */ /* 0x000fe20008010043 */
[----:B------:R-:W-:Y:S02]  /*1d7c0*/  I2FP.F32.S32 R6, R6 ;  /* 0x0000000600067245 */ /* 0x000fe40000201400 */
[----:B------:R-:W-:Y:S01]  /*1d7d0*/  I2FP.F32.S32 R7, R7 ;  /* 0x0000000700077245 */ /* 0x000fe20000201400 */
[----:B------:R-:W-:Y:S01]  /*1d7e0*/  FFMA.FTZ R66, R4, -UR19, R66 ;  /* 0x8000001304427c23 */ /* 0x000fe20008010042 */
[----:B------:R-:W-:Y:S01]  /*1d7f0*/  FMNMX.FTZ R5, R141, R137, !PT ;  /* 0x000000898d057209 */ /* 0x000fe20007810000 */
[----:B------:R-:W-:Y:S01]  /*1d800*/  FFMA.FTZ R65, R6, -UR19, R65 ;  /* 0x8000001306417c23 */ /* 0x000fe20008010041 */
[----:B------:R-:W-:Y:S01]  /*1d810*/  FSEL R57, R57, -INF , !P1 ;  /* 0xff80000039397808 */ /* 0x000fe20004800000 */
[----:B------:R-:W-:Y:S01]  /*1d820*/  FFMA.FTZ R64, R7, -UR19, R64 ;  /* 0x8000001307407c23 */ /* 0x000fe20008010040 */
        /* <DEDUP_REMOVED lines=9> */
[----:B------:R-:W-:Y:S02]  /*1d8c0*/  ISETP.GE.AND P1, PT, R0, R245, PT ;  /* 0x000000f50000720c */ /* 0x000fe40003f26270 */
[----:B------:R-:W-:Y:S02]  /*1d8d0*/  FMNMX.FTZ R5, R18, R5, !PT ;  /* 0x0000000512057209 */ /* 0x000fe40007810000 */
[----:B------:R-:W-:Y:S02]  /*1d8e0*/  FMNMX.FTZ R6, R17, R6, !PT ;  /* 0x0000000611067209 */ /* 0x000fe40007810000 */
[----:B------:R-:W-:Y:S02]  /*1d8f0*/  ISETP.GE.OR P1, PT, R0, R216, !P1 ;  /* 0x000000d80000720c */ /* 0x000fe40004f26670 */
[----:B------:R-:W-:Y:S02]  /*1d900*/  FMNMX.FTZ R5, R19, R5, !PT ;  /* 0x0000000513057209 */ /* 0x000fe40007810000 */
[----:B------:R-:W-:Y:S02]  /*1d910*/  FMNMX.FTZ R6, R20, R6, !PT ;  /* 0x0000000614067209 */ /* 0x000fe40007810000 */
[----:B------:R-:W-:Y:S02]  /*1d920*/  FSEL R61, R61, -INF , !P1 ;  /* 0xff8000003d3d7808 */ /* 0x000fe40004800000 */
        /* <DEDUP_REMOVED lines=27> */
[----:B------:R-:W-:Y:S01]  /*1dae0*/  FMNMX.FTZ R135, R49, R6, !PT ;  /* 0x0000000631877209 */ /* 0x000fe20007810000 */
[----:B------:R-:W-:Y:S01]  /*1daf0*/  IMAD.IADD R6, R251, 0x1, -R3 ;  /* 0x00000001fb067824 */ /* 0x000fe200078e0a03 */
        /* <DEDUP_REMOVED lines=19> */
[----:B------:R-:W-:Y:S01]  /*1dc30*/  IABS R6, R6 ;  /* 0x0000000600067213 */ /* 0x000fe20000000000 */
[----:B------:R-:W1:Y:S01]  /*1dc40*/  SHFL.BFLY PT, R7, R135, 0x2, 0x1f ;  /* 0x0c401f0087077f89 */ /* 0x000e6200000e0000 */
[----:B------:R-:W-:Y:S02]  /*1dc50*/  FMNMX.FTZ R134, R67, R5, !PT ;  /* 0x0000000543867209 */ /* 0x000fe40007810000 */
[----:B------:R-:W-:Y:S02]  /*1dc60*/  FMNMX.FTZ R3, R57, R3, !PT ;  /* 0x0000000339037209 */ /* 0x000fe40007810000 */
[----:B------:R-:W-:Y:S02]  /*1dc70*/  FMNMX.FTZ R4, R211, R140, !PT ;  /* 0x0000008cd3047209 */ /* 0x000fe40007810000 */
[----:B------:R-:W-:Y:S02]  /*1dc80*/  I2FP.F32.S32 R5, R6 ;  /* 0x0000000600057245 */ /* 0x000fe40000201400 */
[----:B------:R-:W-:Y:S01]  /*1dc90*/  FMNMX.FTZ R3, R60, R3, !PT ;  /* 0x000000033c037209 */ /* 0x000fe20007810000 */
[----:B------:R-:W2:Y:S01]  /*1dca0*/  SHFL.BFLY PT, R6, R134, 0x2, 0x1f ;  /* 0x0c401f0086067f89 */ /* 0x000ea200000e0000 */
[----:B------:R-:W-:Y:S01]  /*1dcb0*/  FMNMX.FTZ R4, R210, R4, !PT ;  /* 0x00000004d2047209 */ /* 0x000fe20007810000 */
[----:B------:R-:W-:Y:S01]  /*1dcc0*/  FFMA.FTZ R59, R5, -UR19, R59 ;  /* 0x80000013053b7c23 */ /* 0x000fe2000801003b */
[----:B------:R-:W-:Y:S02]  /*1dcd0*/  FMNMX.FTZ R3, R61, R3, !PT ;  /* 0x000000033d037209 */ /* 0x000fe40007810000 */
[----:B------:R-:W-:Y:S02]  /*1dce0*/  FMNMX.FTZ R4, R14, R4, !PT ;  /* 0x000000040e047209 */ /* 0x000fe40007810000 */
[----:B------:R-:W-:Y:S01]  /*1dcf0*/  FSEL R30, R42, -INF , !P0 ;  /* 0xff8000002a1e7808 */ /* 0x000fe20004000000 */
[----:B------:R-:W3:Y:S01]  /*1dd00*/  SHFL.BFLY PT, R8, R3, 0x2, 0x1f ;  /* 0x0c401f0003087f89 */ /* 0x000ee200000e0000 */
[----:B------:R-:W-:Y:S02]  /*1dd10*/  FMNMX.FTZ R4, R15, R4, !PT ;  /* 0x000000040f047209 */ /* 0x000fe40007810000 */
[----:B------:R-:W-:Y:S02]  /*1dd20*/  ISETP.GE.AND P0, PT, R2, R244, PT ;  /* 0x000000f40200720c */ /* 0x000fe40003f06270 */
[----:B------:R-:W-:Y:S02]  /*1dd30*/  FMNMX.FTZ R4, R224, R4, !PT ;  /* 0x00000004e0047209 */ /* 0x000fe40007810000 */
[----:B------:R-:W-:Y:S02]  /*1dd40*/  ISETP.GE.OR P0, PT, R2, R252, !P0 ;  /* 0x000000fc0200720c */ /* 0x000fe40004706670 */
[----:B------:R-:W-:Y:S02]  /*1dd50*/  FMNMX.FTZ R4, R214, R4, !PT ;  /* 0x00000004d6047209 */ /* 0x000fe40007810000 */
[----:B------:R-:W-:Y:S02]  /*1dd60*/  IADD3 R5, R251, -R2, RZ ;  /* 0x80000002fb057210 */ /* 0x000fe40007ffe0ff */
[----:B-1----:R-:W-:Y:S02]  /*1dd70*/  FMNMX.FTZ R135, R135, R7, !PT ;  /* 0x0000000787877209 */ /* 0x002fe40007810000 */
[----:B------:R-:W-:Y:S02]  /*1dd80*/  FMNMX.FTZ R2, R232, R4, !PT ;  /* 0x00000004e8027209 */ /* 0x000fe40007810000 */
[----:B--2---:R-:W-:Y:S02]  /*1dd90*/  FMNMX.FTZ R134, R134, R6, !PT ;  /* 0x0000000686867209 */ /* 0x004fe40007810000 */
[----:B------:R-:W-:Y:S01]  /*1dda0*/  FMNMX.FTZ R2, R213, R2, !PT ;  /* 0x00000002d5027209 */ /* 0x000fe20007810000 */
[----:B------:R-:W1:Y:S01]  /*1ddb0*/  SHFL.BFLY PT, R6, R135, 0x1, 0x1f ;  /* 0x0c201f0087067f89 */ /* 0x000e6200000e0000 */
[----:B------:R-:W-:Y:S02]  /*1ddc0*/  IABS R5, R5 ;  /* 0x0000000500057213 */ /* 0x000fe40000000000 */
[----:B------:R-:W-:Y:S05]  /*1ddd0*/  FSEL R27, R43, -INF , !P6 ;  /* 0xff8000002b1b7808 */ /* 0x000fea0007000000 */
[----:B------:R-:W-:Y:S01]  /*1dde0*/  SHFL.BFLY PT, R7, R134, 0x1, 0x1f ;  /* 0x0c201f0086077f89 */ /* 0x000fe200000e0000 */
[----:B------:R-:W-:Y:S02]  /*1ddf0*/  FMNMX.FTZ R2, R30, R2, !PT ;  /* 0x000000021e027209 */ /* 0x000fe40007810000 */
[----:B---3--:R-:W-:Y:S01]  /*1de00*/  FMNMX.FTZ R3, R3, R8, !PT ;  /* 0x0000000803037209 */ /* 0x008fe20007810000 */
[----:B------:R-:W-:Y:S01]  /*1de10*/  IMAD.MOV.U32 R8, RZ, RZ, R5 ;  /* 0x000000ffff087224 */ /* 0x000fe200078e0005 */
[----:B------:R-:W-:Y:S01]  /*1de20*/  FSEL R46, R46, -INF , !P5 ;  /* 0xff8000002e2e7808 */ /* 0x000fe20006800000 */
[----:B------:R-:W-:Y:S01]  /*1de30*/  IMAD.IADD R5, R251, 0x1, -R0 ;  /* 0x00000001fb057824 */ /* 0x000fe200078e0a00 */
[----:B------:R-:W-:Y:S01]  /*1de40*/  FMNMX.FTZ R4, R27, R2, !PT ;  /* 0x000000021b047209 */ /* 0x000fe20007810000 */
[----:B------:R-:W2:Y:S01]  /*1de50*/  SHFL.BFLY PT, R133, R3, 0x1, 0x1f ;  /* 0x0c201f0003857f89 */ /* 0x000ea200000e0000 */
[----:B------:R-:W-:Y:S02]  /*1de60*/  FSEL R47, R47, -INF , !P4 ;  /* 0xff8000002f2f7808 */ /* 0x000fe40006000000 */
[----:B------:R-:W-:Y:S02]  /*1de70*/  FMNMX.FTZ R4, R46, R4, !PT ;  /* 0x000000042e047209 */ /* 0x000fe40007810000 */
[----:B------:R-:W-:Y:S02]  /*1de80*/  I2FP.F32.S32 R8, R8 ;  /* 0x0000000800087245 */ /* 0x000fe40000201400 */
[----:B------:R-:W-:Y:S02]  /*1de90*/  IABS R2, R5 ;  /* 0x0000000500027213 */ /* 0x000fe40000000000 */
[----:B------:R-:W-:Y:S01]  /*1dea0*/  FMNMX.FTZ R4, R47, R4, !PT ;  /* 0x000000042f047209 */ /* 0x000fe20007810000 */
[----:B------:R-:W-:Y:S01]  /*1deb0*/  FFMA.FTZ R62, R8, -UR19, R62 ;  /* 0x80000013083e7c23 */ /* 0x000fe2000801003e */
[----:B------:R-:W-:Y:S02]  /*1dec0*/  FSEL R58, R58, -INF , !P2 ;  /* 0xff8000003a3a7808 */ /* 0x000fe40005000000 */
[----:B------:R-:W-:Y:S02]  /*1ded0*/  I2FP.F32.S32 R5, R2 ;  /* 0x0000000200057245 */ /* 0x000fe40000201400 */
[----:B------:R-:W-:Y:S02]  /*1dee0*/  ISETP.GE.AND P4, PT, R0, R244, PT ;  /* 0x000000f40000720c */ /* 0x000fe40003f86270 */
[----:B------:R-:W-:Y:S01]  /*1def0*/  FSEL R31, R59, -INF , !P1 ;  /* 0xff8000003b1f7808 */ /* 0x000fe20004800000 */
[----:B------:R-:W-:Y:S01]  /*1df00*/  FFMA.FTZ R63, R5, -UR19, R63 ;  /* 0x80000013053f7c23 */ /* 0x000fe2000801003f */
[----:B------:R-:W-:Y:S02]  /*1df10*/  FMNMX.FTZ R2, R58, R4, !PT ;  /* 0x000000043a027209 */ /* 0x000fe40007810000 */
[----:B------:R-:W-:Y:S02]  /*1df20*/  ISETP.GE.OR P4, PT, R0, R252, !P4 ;  /* 0x000000fc0000720c */ /* 0x000fe40006786670 */
[----:B------:R-:W-:Y:S01]  /*1df30*/  FSEL R221, R62, -INF , !P0 ;  /* 0xff8000003edd7808 */ /* 0x000fe20004000000 */
[----:B------:R-:W-:Y:S01]  /*1df40*/  IMAD.MOV.U32 R62, RZ, RZ, R58 ;  /* 0x000000ffff3e7224 */ /* 0x000fe200078e003a */
[----:B------:R-:W-:Y:S02]  /*1df50*/  FMNMX.FTZ R0, R31, R2, !PT ;  /* 0x000000021f007209 */ /* 0x000fe40007810000 */
[----:B-1----:R-:W-:Y:S02]  /*1df60*/  FMNMX.FTZ R135, R135, R6, !PT ;  /* 0x0000000687877209 */ /* 0x002fe40007810000 */
[----:B------:R-:W-:Y:S02]  /*1df70*/  FMNMX.FTZ R0, R221, R0, !PT ;  /* 0x00000000dd007209 */ /* 0x000fe40007810000 */
[----:B------:R-:W-:Y:S01]  /*1df80*/  FSEL R136, R63, -INF , !P4 ;  /* 0xff8000003f887808 */ /* 0x000fe20006000000 */
[C---:B------:R-:W-:Y:S01]  /*1df90*/  FMUL.FTZ R5, R135.reuse, UR4 ;  /* 0x0000000487057c20 */ /* 0x040fe20008410000 */
[----:B------:R-:W-:Y:S01]  /*1dfa0*/  FSETP.NEU.FTZ.AND P2, PT, R135, -INF , PT ;  /* 0xff8000008700780b */ /* 0x000fe20003f5d000 */
[----:B------:R-:W-:Y:S01]  /*1dfb0*/  IMAD.MOV.U32 R63, RZ, RZ, R31 ;  /* 0x000000ffff3f7224 */ /* 0x000fe200078e001f */
[----:B------:R-:W-:Y:S02]  /*1dfc0*/  FMNMX.FTZ R0, R136, R0, !PT ;  /* 0x0000000088007209 */ /* 0x000fe40007810000 */
[----:B------:R-:W-:Y:S02]  /*1dfd0*/  FSEL R5, R5, RZ, P2 ;  /* 0x000000ff05057208 */ /* 0x000fe40001000000 */
[----:B--2---:R-:W-:Y:S01]  /*1dfe0*/  FMNMX.FTZ R133, R3, R133, !PT ;  /* 0x0000008503857209 */ /* 0x004fe20007810000 */
        /* <DEDUP_REMOVED lines=11> */
[----:B------:R-:W-:Y:S01]  /*1e0a0*/  FSEL R4, R134, RZ, P1 ;  /* 0x000000ff86047208 */ /* 0x000fe20000800000 */
[--C-:B------:R-:W-:Y:S01]  /*1e0b0*/  FFMA.FTZ R219, R21, UR4, -R5.reuse ;  /* 0x0000000415db7c23 */ /* 0x100fe20008010805 */
[----:B------:R-:W-:Y:S03]  /*1e0c0*/  FSEL R7, R7, RZ, P1 ;  /* 0x000000ff07077208 */ /* 0x000fe60000800000 */
[----:B------:R3:W-:Y:S01]  /*1e0d0*/  MUFU.EX2 R212, R6 ;  /* 0x0000000600d47308 */ /* 0x0007e20000000800 */
[----:B------:R-:W-:Y:S01]  /*1e0e0*/  FFMA.FTZ R9, R13, UR4, -R8 ;  /* 0x000000040d097c23 */ /* 0x000fe20008010808 */
[----:B------:R-:W-:Y:S01]  /*1e0f0*/  FADD.FTZ R4, -R4, R138 ;  /* 0x0000008a04047221 */ /* 0x000fe20000010100 */
[----:B------:R-:W-:Y:S01]  /*1e100*/  FFMA.FTZ R223, R33, UR4, -R5 ;  /* 0x0000000421df7c23 */ /* 0x000fe20008010805 */
[----:B------:R-:W-:Y:S01]  /*1e110*/  FFMA.FTZ R215, R34, UR4, -R7 ;  /* 0x0000000422d77c23 */ /* 0x000fe20008010807 */
[--C-:B------:R-:W-:Y:S01]  /*1e120*/  FFMA.FTZ R229, R36, UR4, -R5.reuse ;  /* 0x0000000424e57c23 */ /* 0x100fe20008010805 */
[--C-:B------:R-:W-:Y:S01]  /*1e130*/  FFMA.FTZ R230, R48, UR4, -R5.reuse ;  /* 0x0000000430e67c23 */ /* 0x100fe20008010805 */
[----:B------:R-:W-:Y:S03]  /*1e140*/  FFMA.FTZ R231, R53, UR4, -R5 ;  /* 0x0000000435e77c23 */ /* 0x000fe60008010805 */
[----:B------:R-:W-:Y:S01]  /*1e150*/  MUFU.EX2 R235, R9 ;  /* 0x0000000900eb7308 */ /* 0x000fe20000000800 */
[--C-:B--2---:R-:W-:Y:S01]  /*1e160*/  FFMA.FTZ R3, R209, UR4, -R7.reuse ;  /* 0x00000004d1037c23 */ /* 0x104fe20008010807 */
[----:B-1----:R-:W-:Y:S01]  /*1e170*/  FMNMX.FTZ R0, R0, R2, !PT ;  /* 0x0000000200007209 */ /* 0x002fe20007810000 */
[----:B------:R-:W-:Y:S01]  /*1e180*/  FFMA.FTZ R2, R208, UR4, -R7 ;  /* 0x00000004d0027c23 */ /* 0x000fe20008010807 */
[--C-:B------:R-:W-:Y:S01]  /*1e190*/  FFMA.FTZ R208, R25, UR4, -R8.reuse ;  /* 0x0000000419d07c23 */ /* 0x100fe20008010808 */
[--C-:B------:R-:W-:Y:S01]  /*1e1a0*/  FFMA.FTZ R25, R61, UR4, -R8.reuse ;  /* 0x000000043d197c23 */ /* 0x100fe20008010808 */
[--C-:B------:R-:W-:Y:S01]  /*1e1b0*/  FFMA.FTZ R59, R64, UR4, -R5.reuse ;  /* 0x00000004403b7c23 */ /* 0x100fe20008010805 */
[----:B------:R-:W-:Y:S03]  /*1e1c0*/  FFMA.FTZ R26, R32, UR4, -R5 ;  /* 0x00000004201a7c23 */ /* 0x000fe60008010805 */
[----:B------:R1:W-:Y:S01]  /*1e1d0*/  MUFU.EX2 R141, R3 ;  /* 0x00000003008d7308 */ /* 0x0003e20000000800 */
[----:B---3--:R-:W-:Y:S01]  /*1e1e0*/  FFMA.FTZ R6, R19, UR4, -R7 ;  /* 0x0000000413067c23 */ /* 0x008fe20008010807 */
[--C-:B------:R-:W-:Y:S01]  /*1e1f0*/  FFMA.FTZ R19, R37, UR4, -R5.reuse ;  /* 0x0000000425137c23 */ /* 0x100fe20008010805 */
[----:B------:R-:W-:Y:S01]  /*1e200*/  FFMA.FTZ R16, R49, UR4, -R5 ;  /* 0x0000000431107c23 */ /* 0x000fe20008010805 */
[--C-:B------:R-:W-:Y:S01]  /*1e210*/  FFMA.FTZ R66, R66, UR4, -R7.reuse ;  /* 0x0000000442427c23 */ /* 0x100fe20008010807 */
[--C-:B------:R-:W-:Y:S01]  /*1e220*/  FFMA.FTZ R58, R39, UR4, -R7.reuse ;  /* 0x00000004273a7c23 */ /* 0x100fe20008010807 */
[----:B------:R-:W-:Y:S01]  /*1e230*/  FFMA.FTZ R55, R55, UR4, -R7 ;  /* 0x0000000437377c23 */ /* 0x000fe20008010807 */
[----:B------:R-:W-:Y:S03]  /*1e240*/  IMAD.MOV.U32 R39, RZ, RZ, R27 ;  /* 0x000000ffff277224 */ /* 0x000fe600078e001b */
        /* <DEDUP_REMOVED lines=9> */
[--C-:B-1----:R-:W-:Y:S01]  /*1e2e0*/  FFMA.FTZ R3, R132, UR4, -R8.reuse ;  /* 0x0000000484037c23 */ /* 0x102fe20008010808 */
[--C-:B------:R-:W-:Y:S01]  /*1e2f0*/  FFMA.FTZ R27, R51, UR4, -R7.reuse ;  /* 0x00000004331b7c23 */ /* 0x100fe20008010807 */
[----:B------:R-:W-:Y:S07]  /*1e300*/  MOV R28, R55 ;  /* 0x00000037001c7202 */ /* 0x000fee0000000f00 */
[----:B------:R1:W-:Y:S01]  /*1e310*/  MUFU.EX2 R10, R3 ;  /* 0x00000003000a7308 */ /* 0x0003e20000000800 */
[----:B--2---:R-:W-:Y:S01]  /*1e320*/  FFMA.FTZ R2, R143, UR4, -R8 ;  /* 0x000000048f027c23 */ /* 0x004fe20008010808 */
[----:B------:R-:W-:Y:S01]  /*1e330*/  MOV R143, R224 ;  /* 0x000000e0008f7202 */ /* 0x000fe20000000f00 */
[--C-:B------:R-:W-:Y:S01]  /*1e340*/  FFMA.FTZ R224, R38, UR4, -R7.reuse ;  /* 0x0000000426e07c23 */ /* 0x100fe20008010807 */
[----:B------:R-:W-:Y:S02]  /*1e350*/  IMAD.MOV.U32 R38, RZ, RZ, R232 ;  /* 0x000000ffff267224 */ /* 0x000fe400078e00e8 */
[--C-:B------:R-:W-:Y:S02]  /*1e360*/  FFMA.FTZ R232, R50, UR4, -R7.reuse ;  /* 0x0000000432e87c23 */ /* 0x100fe40008010807 */
[----:B------:R-:W2:Y:S02]  /*1e370*/  LDL.LU R50, [R1+0x20] ;  /* 0x0000200001327983 */ /* 0x000ea40000300800 */
[----:B------:R4:W4:Y:S01]  /*1e380*/  MUFU.EX2 R233, R2 ;  /* 0x0000000200e97308 */ /* 0x0009220000000800 */
[----:B---3--:R-:W-:Y:S01]  /*1e390*/  FFMA.FTZ R6, R12, UR4, -R8 ;  /* 0x000000040c067c23 */ /* 0x008fe20008010808 */
[----:B------:R-:W-:Y:S01]  /*1e3a0*/  FFMA.FTZ R12, R67, UR4, -R7 ;  /* 0x00000004430c7c23 */ /* 0x000fe20008010807 */
[----:B------:R-:W3:Y:S01]  /*1e3b0*/  LDL.LU R61, [R1+0x24] ;  /* 0x00002400013d7983 */ /* 0x000ee20000300800 */
[----:B------:R-:W-:Y:S06]  /*1e3c0*/  MOV R41, R38 ;  /* 0x0000002600297202 */ /* 0x000fec0000000f00 */
[----:B------:R-:W-:Y:S01]  /*1e3d0*/  MUFU.EX2 R217, R6 ;  /* 0x0000000600d97308 */ /* 0x000fe20000000800 */
[--C-:B-1----:R-:W-:Y:S01]  /*1e3e0*/  FFMA.FTZ R3, R142, UR4, -R5.reuse ;  /* 0x000000048e037c23 */ /* 0x102fe20008010805 */
[--C-:B------:R-:W-:Y:S08]  /*1e3f0*/  FFMA.FTZ R142, R52, UR4, -R5.reuse ;  /* 0x00000004348e7c23 */ /* 0x100ff00008010805 */
[----:B------:R1:W-:Y:S01]  /*1e400*/  MUFU.EX2 R216, R3 ;  /* 0x0000000300d87308 */ /* 0x0003e20000000800 */
[----:B----4-:R-:W-:Y:S01]  /*1e410*/  FFMA.FTZ R2, R17, UR4, -R5 ;  /* 0x0000000411027c23 */ /* 0x010fe20008010805 */
[----:B------:R-:W-:Y:S01]  /*1e420*/  MOV R34, R233 ;  /* 0x000000e900227202 */ /* 0x000fe20000000f00 */
[----:B------:R-:W-:Y:S01]  /*1e430*/  FFMA.FTZ R233, R54, UR4, -R7 ;  /* 0x0000000436e97c23 */ /* 0x000fe20008010807 */
[----:B------:R-:W-:Y:S03]  /*1e440*/  FFMA.FTZ R17, R65, UR4, -R5 ;  /* 0x0000000441117c23 */ /* 0x000fe60008010805 */
[----:B------:R-:W-:Y:S03]  /*1e450*/  IMAD.MOV.U32 R44, RZ, RZ, R34 ;  /* 0x000000ffff2c7224 */ /* 0x000fe600078e0022 */
[----:B------:R4:W-:Y:S10]  /*1e460*/  MUFU.EX2 R237, R2 ;  /* 0x0000000200ed7308 */ /* 0x0009f40000000800 */
[----:B------:R-:W-:Y:S01]  /*1e470*/  MUFU.EX2 R229, R229 ;  /* 0x000000e500e57308 */ /* 0x000fe20000000800 */
[----:B-1----:R-:W1:Y:S09]  /*1e480*/  SHFL.BFLY PT, R3, R0, 0x1, 0x1f ;  /* 0x0c201f0000037f89 */ /* 0x002e7200000e0000 */
[----:B------:R-:W-:Y:S01]  /*1e490*/  MUFU.EX2 R224, R224 ;  /* 0x000000e000e07308 */ /* 0x000fe20000000800 */
[--C-:B----4-:R-:W-:Y:S01]  /*1e4a0*/  FFMA.FTZ R2, R18, UR4, -R7.reuse ;  /* 0x0000000412027c23 */ /* 0x110fe20008010807 */
[----:B------:R-:W-:Y:S01]  /*1e4b0*/  MOV R18, R213 ;  /* 0x000000d500127202 */ /* 0x000fe20000000f00 */
[--C-:B------:R-:W-:Y:S01]  /*1e4c0*/  FFMA.FTZ R213, R22, UR4, -R7.reuse ;  /* 0x0000000416d57c23 */ /* 0x100fe20008010807 */
[----:B------:R-:W-:Y:S02]  /*1e4d0*/  IMAD.MOV.U32 R22, RZ, RZ, R212 ;  /* 0x000000ffff167224 */ /* 0x000fe400078e00d4 */
[----:B------:R-:W-:Y:S01]  /*1e4e0*/  FFMA.FTZ R212, R23, UR4, -R7 ;  /* 0x0000000417d47c23 */ /* 0x000fe20008010807 */
[----:B------:R-:W-:Y:S01]  /*1e4f0*/  IMAD.MOV.U32 R23, RZ, RZ, R17 ;  /* 0x000000ffff177224 */ /* 0x000fe200078e0011 */
[----:B------:R-:W-:Y:S02]  /*1e500*/  MOV R56, R18 ;  /* 0x0000001200387202 */ /* 0x000fe40000000f00 */
[----:B------:R4:W-:Y:S01]  /*1e510*/  MUFU.EX2 R222, R2 ;  /* 0x0000000200de7308 */ /* 0x0009e20000000800 */
[----:B------:R-:W-:Y:S01]  /*1e520*/  IMAD.MOV.U32 R45, RZ, RZ, R22 ;  /* 0x000000ffff2d7224 */ /* 0x000fe200078e0016 */
[----:B------:R-:W-:Y:S08]  /*1e530*/  MOV R60, R23 ;  /* 0x00000017003c7202 */ /* 0x000ff00000000f00 */
[----:B------:R-:W-:Y:S01]  /*1e540*/  MUFU.EX2 R232, R232 ;  /* 0x000000e800e87308 */ /* 0x000fe20000000800 */
[----:B-1----:R-:W-:Y:S02]  /*1e550*/  FMNMX.FTZ R132, R0, R3, !PT ;  /* 0x0000000300847209 */ /* 0x002fe40007810000 */
[----:B------:R-:W-:Y:S02]  /*1e560*/  FSEL R0, R133, RZ, P0 ;  /* 0x000000ff85007208 */ /* 0x000fe40000000000 */
[----:B------:R-:W-:Y:S03]  /*1e570*/  FSETP.NEU.FTZ.AND P0, PT, R132, -INF , PT ;  /* 0xff8000008400780b */ /* 0x000fe60003f1d000 */
[----:B------:R-:W-:Y:S01]  /*1e580*/  FADD.FTZ R3, -R0, R139 ;  /* 0x0000008b00037221 */ /* 0x000fe20000010100 */
[----:B----4-:R-:W-:Y:S02]  /*1e590*/  FSEL R2, R135, RZ, P2 ;  /* 0x000000ff87027208 */ /* 0x010fe40001000000 */
[----:B------:R-:W-:Y:S01]  /*1e5a0*/  FSEL R0, R132, RZ, P0 ;  /* 0x000000ff84007208 */ /* 0x000fe20000000000 */
[----:B------:R-:W-:Y:S02]  /*1e5b0*/  FMUL.FTZ R3, R3, UR4 ;  /* 0x0000000403037c20 */ /* 0x000fe40008410000 */
[----:B------:R-:W-:Y:S01]  /*1e5c0*/  FADD.FTZ R2, -R2, R137 ;  /* 0x0000008902027221 */ /* 0x000fe20000010100 */
[----:B------:R-:W-:Y:S01]  /*1e5d0*/  FMUL.FTZ R137, R132, UR4 ;  /* 0x0000000484897c20 */ /* 0x000fe20008410000 */
[----:B------:R-:W-:Y:S01]  /*1e5e0*/  FADD.FTZ R6, -R0, R140 ;  /* 0x0000008c00067221 */ /* 0x000fe20000010100 */
[----:B------:R-:W-:Y:S02]  /*1e5f0*/  IMAD.MOV.U32 R140, RZ, RZ, R30 ;  /* 0x000000ffff8c7224 */ /* 0x000fe400078e001e */
[--C-:B------:R-:W-:Y:S01]  /*1e600*/  FFMA.FTZ R30, R40, UR4, -R8.reuse ;  /* 0x00000004281e7c23 */ /* 0x100fe20008010808 */
[----:B------:R-:W-:Y:S01]  /*1e610*/  IMAD.MOV.U32 R40, RZ, RZ, R39 ;  /* 0x000000ffff287224 */ /* 0x000fe200078e0027 */
[----:B------:R-:W-:Y:S02]  /*1e620*/  FSEL R137, R137, RZ, P0 ;  /* 0x000000ff89897208 */ /* 0x000fe40000000000 */
[----:B------:R-:W-:Y:S03]  /*1e630*/  PLOP3.LUT P0, PT, PT, PT, UP0, 0x80, 0x0 ;  /* 0x000000000000781c */ /* 0x000fe60003f0f008 */
[--C-:B------:R-:W-:Y:S01]  /*1e640*/  FFMA.FTZ R0, R211, UR4, -R137.reuse ;  /* 0x00000004d3007c23 */ /* 0x100fe20008010889 */
[--C-:B------:R-:W-:Y:S01]  /*1e650*/  FFMA.FTZ R5, R15, UR4, -R137.reuse ;  /* 0x000000040f057c23 */ /* 0x100fe20008010889 */
[----:B------:R-:W-:Y:S01]  /*1e660*/  FFMA.FTZ R211, R29, UR4, -R8 ;  /* 0x000000041dd37c23 */ /* 0x000fe20008010808 */
[--C-:B------:R-:W-:Y:S01]  /*1e670*/  FFMA.FTZ R9, R210, UR4, -R137.reuse ;  /* 0x00000004d2097c23 */ /* 0x100fe20008010889 */
[----:B------:R1:W-:Y:S01]  /*1e680*/  MUFU.EX2 R139, R0 ;  /* 0x00000000008b7308 */ /* 0x0003e20000000800 */
[----:B------:R-:W-:Y:S09]  /*1e690*/  IMAD.MOV.U32 R29, RZ, RZ, R66 ;  /* 0x000000ffff1d7224 */ /* 0x000ff200078e0042 */
[----:B------:R-:W-:Y:S10]  /*1e6a0*/  MUFU.EX2 R234, R5 ;  /* 0x0000000500ea7308 */ /* 0x000ff40000000800 */
[----:B------:R4:W-:Y:S01]  /*1e6b0*/  MUFU.EX2 R210, R9 ;  /* 0x0000000900d27308 */ /* 0x0009e20000000800 */
[----:B-1----:R-:W-:Y:S01]  /*1e6c0*/  FFMA.FTZ R0, R14, UR4, -R137 ;  /* 0x000000040e007c23 */ /* 0x002fe20008010889 */
[----:B------:R-:W-:Y:S02]  /*1e6d0*/  IMAD.MOV.U32 R14, RZ, RZ, R214 ;  /* 0x000000ffff0e7224 */ /* 0x000fe400078e00d6 */
[----:B------:R-:W-:Y:S01]  /*1e6e0*/  FFMA.FTZ R214, R35, UR4, -R7 ;  /* 0x0000000423d67c23 */ /* 0x000fe20008010807 */
[----:B------:R-:W-:Y:S05]  /*1e6f0*/  MOV R35, R16 ;  /* 0x0000001000237202 */ /* 0x000fea0000000f00 */
[----:B------:R1:W-:Y:S01]  /*1e700*/  MUFU.EX2 R238, R0 ;  /* 0x0000000000ee7308 */ /* 0x0003e20000000800 */
[----:B------:R-:W-:Y:S02]  /*1e710*/  IMAD.MOV.U32 R15, RZ, RZ, R35 ;  /* 0x000000ffff0f7224 */ /* 0x000fe400078e0023 */
[----:B----4-:R-:W-:Y:S01]  /*1e720*/  FFMA.FTZ R9, R57, UR4, -R8 ;  /* 0x0000000439097c23 */ /* 0x010fe20008010808 */
[----:B------:R-:W-:Y:S01]  /*1e730*/  FMUL.FTZ R8, R6, UR4 ;  /* 0x0000000406087c20 */ /* 0x000fe20008410000 */
[----:B------:R-:W-:Y:S02]  /*1e740*/  IMAD.MOV.U32 R57, RZ, RZ, R19 ;  /* 0x000000ffff397224 */ /* 0x000fe400078e0013 */
[----:B-1----:R-:W-:Y:S04]  /*1e750*/  FMUL.FTZ R0, R2, UR4 ;  /* 0x0000000402007c20 */ /* 0x002fe80008410000 */
[----:B------:R1:W4:Y:S02]  /*1e760*/  MUFU.EX2 R2, R0 ;  /* 0x0000000000027308 */ /* 0x0003240000000800 */
[----:B-1----:R-:W-:Y:S01]  /*1e770*/  FMUL.FTZ R0, R4, UR4 ;  /* 0x0000000404007c20 */ /* 0x002fe20008410000 */
[C---:B----4-:R-:W-:Y:S01]  /*1e780*/  FMUL.FTZ R64, R2.reuse, R144 ;  /* 0x0000009002407220 */ /* 0x050fe20000410000 */
[C---:B------:R-:W-:Y:S01]  /*1e790*/  FMUL.FTZ R65, R2.reuse, R145 ;  /* 0x0000009102417220 */ /* 0x040fe20000410000 */
[C---:B------:R-:W-:Y:S01]  /*1e7a0*/  FMUL.FTZ R48, R2.reuse, R152 ;  /* 0x0000009802307220 */ /* 0x040fe20000410000 */
[C---:B------:R-:W-:Y:S01]  /*1e7b0*/  FMUL.FTZ R4, R2.reuse, R172 ;  /* 0x000000ac02047220 */ /* 0x040fe20000410000 */
[C---:B------:R-:W-:Y:S03]  /*1e7c0*/  FMUL.FTZ R5, R2.reuse, R173 ;  /* 0x000000ad02057220 */ /* 0x040fe60000410000 */
[----:B------:R-:W1:Y:S01]  /*1e7d0*/  MUFU.EX2 R0, R0 ;  /* 0x0000000000007308 */ /* 0x000e620000000800 */
        /* <DEDUP_REMOVED lines=16> */
[C---:B-1----:R-:W-:Y:S01]  /*1e8e0*/  FMUL.FTZ R54, R0.reuse, R150 ;  /* 0x0000009600367220 */ /* 0x042fe20000410000 */
[C---:B------:R-:W-:Y:S01]  /*1e8f0*/  FMUL.FTZ R66, R0.reuse, R146 ;  /* 0x0000009200427220 */ /* 0x040fe20000410000 */
[----:B------:R-:W4:Y:S01]  /*1e900*/  LDL.LU R150, [R1+0x28] ;  /* 0x0000280001967983 */ /* 0x000f220000300800 */
[----:B------:R-:W-:Y:S01]  /*1e910*/  FMUL.FTZ R67, R0, R147 ;  /* 0x0000009300437220 */ /* 0x000fe20000410000 */
        /* <DEDUP_REMOVED lines=53> */
[----:B------:R-:W-:Y:S01]  /*1ec70*/  MUFU.EX2 R167, R213 ;  /* 0x000000d500a77308 */ /* 0x000fe20000000800 */
[----:B------:R-:W-:Y:S01]  /*1ec80*/  IMAD.MOV.U32 R149, RZ, RZ, R165 ;  /* 0x000000ffff957224 */ /* 0x000fe200078e00a5 */
[----:B------:R-:W-:Y:S01]  /*1ec90*/  MOV R165, R56 ;  /* 0x0000003800a57202 */ /* 0x000fe20000000f00 */
[----:B------:R-:W-:Y:S02]  /*1eca0*/  IMAD.MOV.U32 R161, RZ, RZ, R9 ;  /* 0x000000ffffa17224 */ /* 0x000fe400078e0009 */
[----:B------:R-:W-:Y:S01]  /*1ecb0*/  FFMA.FTZ R159, R159, UR4, -R137 ;  /* 0x000000049f9f7c23 */ /* 0x000fe20008010889 */
[----:B------:R-:W-:Y:S01]  /*1ecc0*/  IMAD.MOV.U32 R170, RZ, RZ, R149 ;  /* 0x000000ffffaa7224 */ /* 0x000fe200078e0095 */
[----:B------:R-:W-:Y:S01]  /*1ecd0*/  F2FP.F16.F32.PACK_AB R149, R210, R139 ;  /* 0x0000008bd295723e */ /* 0x000fe200000000ff */
[----:B------:R-:W-:Y:S01]  /*1ece0*/  IMAD.MOV.U32 R166, RZ, RZ, R14 ;  /* 0x000000ffffa67224 */ /* 0x000fe200078e000e */
[----:B------:R-:W-:Y:S01]  /*1ecf0*/  MOV R155, R165 ;  /* 0x000000a5009b7202 */ /* 0x000fe20000000f00 */
[----:B------:R-:W-:Y:S01]  /*1ed00*/  IMAD.MOV.U32 R169, RZ, RZ, R24 ;  /* 0x000000ffffa97224 */ /* 0x000fe200078e0018 */
[----:B------:R-:W-:Y:S01]  /*1ed10*/  MUFU.EX2 R165, R220 ;  /* 0x000000dc00a57308 */ /* 0x000fe20000000800 */
[----:B------:R-:W-:Y:S09]  /*1ed20*/  IMAD.MOV.U32 R172, RZ, RZ, R28 ;  /* 0x000000ffffac7224 */ /* 0x000ff200078e001c */
[----:B------:R-:W-:Y:S10]  /*1ed30*/  MUFU.EX2 R174, R212 ;  /* 0x000000d400ae7308 */ /* 0x000ff40000000800 */
[----:B------:R-:W-:Y:S01]  /*1ed40*/  MUFU.EX2 R161, R161 ;  /* 0x000000a100a17308 */ /* 0x000fe20000000800 */
[----:B--2---:R-:W-:Y:S01]  /*1ed50*/  FFMA.FTZ R152, R2, R50, R11 ;  /* 0x0000003202987223 */ /* 0x004fe2000001000b */
[C---:B------:R-:W-:Y:S08]  /*1ed60*/  FMUL.FTZ R50, R0.reuse, R154 ;  /* 0x0000009a00327220 */ /* 0x040ff00000410000 */
[----:B------:R-:W2:Y:S01]  /*1ed70*/  MUFU.EX2 R2, R3 ;  /* 0x0000000300027308 */ /* 0x000ea20000000800 */
[----:B------:R-:W-:Y:S02]  /*1ed80*/  IMAD.MOV.U32 R154, RZ, RZ, R59 ;  /* 0x000000ffff9a7224 */ /* 0x000fe400078e003b */
[----:B---3--:R-:W-:Y:S01]  /*1ed90*/  FFMA.FTZ R157, R0, R61, R141 ;  /* 0x0000003d009d7223 */ /* 0x008fe2000001008d */
[----:B------:R-:W-:Y:S01]  /*1eda0*/  IMAD.MOV.U32 R61, RZ, RZ, R29 ;  /* 0x000000ffff3d7224 */ /* 0x000fe200078e001d */
[----:B------:R-:W-:Y:S05]  /*1edb0*/  F2FP.F16.F32.PACK_AB R141, R218, R141 ;  /* 0x0000008dda8d723e */ /* 0x000fea00000000ff */
[----:B------:R3:W1:Y:S01]  /*1edc0*/  MUFU.EX2 R0, R8 ;  /* 0x0000000800007308 */ /* 0x0006620000000800 */
[----:B------:R-:W-:Y:S04]  /*1edd0*/  MOV R148, R61 ;  /* 0x0000003d00947202 */ /* 0x000fe80000000f00 */
[----:B------:R-:W-:Y:S01]  /*1ede0*/  MOV R171, R148 ;  /* 0x0000009400ab7202 */ /* 0x000fe20000000f00 */
[C---:B--2---:R-:W-:Y:S01]  /*1edf0*/  FMUL.FTZ R44, R2.reuse, R184 ;  /* 0x000000b8022c7220 */ /* 0x044fe20000410000 */
[----:B------:R-:W-:Y:S02]  /*1ee00*/  IMAD.MOV.U32 R184, RZ, RZ, R45 ;  /* 0x000000ffffb87224 */ /* 0x000fe400078e002d */
[C---:B------:R-:W-:Y:S01]  /*1ee10*/  FMUL.FTZ R41, R2.reuse, R189 ;  /* 0x000000bd02297220 */ /* 0x040fe20000410000 */
[----:B------:R-:W-:Y:S01]  /*1ee20*/  MOV R189, R143 ;  /* 0x0000008f00bd7202 */ /* 0x000fe20000000f00 */
[----:B------:R-:W-:Y:S01]  /*1ee30*/  FMUL.FTZ R45, R2, R185 ;  /* 0x000000b9022d7220 */ /* 0x000fe20000410000 */
[----:B------:R-:W-:Y:S01]  /*1ee40*/  F2FP.F16.F32.PACK_AB R143, R236, R222 ;  /* 0x000000deec8f723e */ /* 0x000fe200000000ff */
[C---:B------:R-:W-:Y:S01]  /*1ee50*/  FMUL.FTZ R9, R2.reuse, R205 ;  /* 0x000000cd02097220 */ /* 0x040fe20000410000 */
[----:B------:R-:W-:Y:S01]  /*1ee60*/  F2FP.F16.F32.PACK_AB R142, R237, R184 ;  /* 0x000000b8ed8e723e */ /* 0x000fe200000000ff */
[----:B---3--:R-:W-:Y:S01]  /*1ee70*/  FMUL.FTZ R8, R2, R204 ;  /* 0x000000cc02087220 */ /* 0x008fe20000410000 */
[----:B------:R-:W-:Y:S01]  /*1ee80*/  MOV R185, R156 ;  /* 0x0000009c00b97202 */ /* 0x000fe20000000f00 */
[----:B-1----:R-:W-:Y:S01]  /*1ee90*/  FMUL.FTZ R11, R0, R207 ;  /* 0x000000cf000b7220 */ /* 0x002fe20000410000 */
[C---:B------:R-:W-:Y:S01]  /*1eea0*/  FMUL.FTZ R12, R2.reuse, R200 ;  /* 0x000000c8020c7220 */ /* 0x040fe20000410000 */
[----:B------:R-:W-:Y:S01]  /*1eeb0*/  FMUL.FTZ R13, R2, R201 ;  /* 0x000000c9020d7220 */ /* 0x000fe20000410000 */
[----:B------:R-:W-:Y:S01]  /*1eec0*/  F2FP.F16.F32.PACK_AB R148, R185, R10 ;  /* 0x0000000ab994723e */ /* 0x000fe200000000ff */
[-C--:B------:R-:W-:Y:S05]  /*1eed0*/  HMMA.16816.F32 R4, R140, R144.reuse, R4 ;  /* 0x000000908c04723c */ /* 0x080fea0000001804 */
[----:B------:R-:W-:Y:S01]  /*1eee0*/  MOV R200, R15 ;  /* 0x0000000f00c87202 */ /* 0x000fe20000000f00 */
[C---:B------:R-:W-:Y:S01]  /*1eef0*/  FMUL.FTZ R14, R0.reuse, R202 ;  /* 0x000000ca000e7220 */ /* 0x040fe20000410000 */
[----:B------:R-:W-:Y:S01]  /*1ef00*/  FMUL.FTZ R15, R0, R203 ;  /* 0x000000cb000f7220 */ /* 0x000fe20000410000 */
[----:B------:R-:W-:Y:S03]  /*1ef10*/  IMAD.MOV.U32 R3, RZ, RZ, R160 ;  /* 0x000000ffff037224 */ /* 0x000fe600078e00a0 */
[C---:B------:R-:W-:Y:S01]  /*1ef20*/  FMUL.FTZ R56, R2.reuse, R180 ;  /* 0x000000b402387220 */ /* 0x040fe20000410000 */
[----:B------:R-:W-:Y:S02]  /*1ef30*/  IMAD.MOV.U32 R175, RZ, RZ, R3 ;  /* 0x000000ffffaf7224 */ /* 0x000fe400078e0003 */
[C---:B------:R-:W-:Y:S01]  /*1ef40*/  FMUL.FTZ R24, R2.reuse, R196 ;  /* 0x000000c402187220 */ /* 0x040fe20000410000 */
[----:B------:R-:W-:Y:S01]  /*1ef50*/  IMAD.MOV.U32 R3, RZ, RZ, R164 ;  /* 0x000000ffff037224 */ /* 0x000fe200078e00a4 */
[----:B------:R-:W-:Y:S01]  /*1ef60*/  MOV R164, R27 ;  /* 0x0000001b00a47202 */ /* 0x000fe20000000f00 */
[----:B------:R-:W-:Y:S02]  /*1ef70*/  IMAD.MOV.U32 R180, RZ, RZ, R26 ;  /* 0x000000ffffb47224 */ /* 0x000fe400078e001a */
[----:B------:R-:W-:Y:S01]  /*1ef80*/  FMUL.FTZ R25, R2, R197 ;  /* 0x000000c502197220 */ /* 0x000fe20000410000 */
[C---:B------:R-:W-:Y:S01]  /*1ef90*/  FMUL.FTZ R26, R0.reuse, R198 ;  /* 0x000000c6001a7220 */ /* 0x040fe20000410000 */
[----:B------:R-:W-:Y:S01]  /*1efa0*/  FMUL.FTZ R27, R0, R199 ;  /* 0x000000c7001b7220 */ /* 0x000fe20000410000 */
[C---:B------:R-:W-:Y:S01]  /*1efb0*/  FMUL.FTZ R29, R2.reuse, R193 ;  /* 0x000000c1021d7220 */ /* 0x040fe20000410000 */
[C---:B------:R-:W-:Y:S01]  /*1efc0*/  FMUL.FTZ R40, R2.reuse, R188 ;  /* 0x000000bc02287220 */ /* 0x040fe20000410000 */
[----:B------:R-:W-:Y:S02]  /*1efd0*/  IMAD.MOV.U32 R193, RZ, RZ, R31 ;  /* 0x000000ffffc17224 */ /* 0x000fe400078e001f */
[----:B------:R-:W-:Y:S01]  /*1efe0*/  FMUL.FTZ R28, R2, R192 ;  /* 0x000000c0021c7220 */ /* 0x000fe20000410000 */
        /* <DEDUP_REMOVED lines=10> */
[----:B------:R-:W-:Y:S01]  /*1f090*/  FMUL.FTZ R47, R0, R187 ;  /* 0x000000bb002f7220 */ /* 0x000fe20000410000 */
[----:B------:R-:W-:Y:S02]  /*1f0a0*/  IMAD.MOV.U32 R160, RZ, RZ, R57 ;  /* 0x000000ffffa07224 */ /* 0x000fe400078e0039 */
[----:B------:R-:W-:Y:S01]  /*1f0b0*/  FMUL.FTZ R57, R2, R181 ;  /* 0x000000b502397220 */ /* 0x000fe20000410000 */
[----:B------:R-:W-:Y:S02]  /*1f0c0*/  IMAD.MOV.U32 R201, RZ, RZ, R58 ;  /* 0x000000ffffc97224 */ /* 0x000fe400078e003a */
[C---:B------:R-:W-:Y:S01]  /*1f0d0*/  FMUL.FTZ R58, R0.reuse, R182 ;  /* 0x000000b6003a7220 */ /* 0x040fe20000410000 */
[----:B------:R-:W-:Y:S01]  /*1f0e0*/  FMUL.FTZ R59, R0, R183 ;  /* 0x000000b7003b7220 */ /* 0x000fe20000410000 */
[----:B------:R-:W-:Y:S02]  /*1f0f0*/  IMAD.MOV.U32 R163, RZ, RZ, R160 ;  /* 0x000000ffffa37224 */ /* 0x000fe400078e00a0 */
[C---:B------:R-:W-:Y:S01]  /*1f100*/  FMUL.FTZ R60, R2.reuse, R176 ;  /* 0x000000b0023c7220 */ /* 0x040fe20000410000 */
[----:B------:R-:W-:Y:S02]  /*1f110*/  IMAD.MOV.U32 R160, RZ, RZ, R63 ;  /* 0x000000ffffa07224 */ /* 0x000fe400078e003f */
        /* <DEDUP_REMOVED lines=27> */
[----:B------:R-:W-:Y:S02]  /*1f2d0*/  IMAD.MOV.U32 R205, RZ, RZ, R173 ;  /* 0x000000ffffcd7224 */ /* 0x000fe400078e00ad */
[C---:B------:R-:W-:Y:S01]  /*1f2e0*/  FMUL.FTZ R120, R2.reuse, R120 ;  /* 0x0000007802787220 */ /* 0x040fe20000410000 */
[C---:B------:R-:W-:Y:S01]  /*1f2f0*/  FMUL.FTZ R121, R2.reuse, R121 ;  /* 0x0000007902797220 */ /* 0x040fe20000410000 */
[C---:B------:R-:W-:Y:S01]  /*1f300*/  FMUL.FTZ R124, R2.reuse, R124 ;  /* 0x0000007c027c7220 */ /* 0x040fe20000410000 */
[----:B------:R-:W-:Y:S01]  /*1f310*/  FMUL.FTZ R125, R2, R125 ;  /* 0x0000007d027d7220 */ /* 0x000fe20000410000 */
[----:B------:R-:W-:Y:S02]  /*1f320*/  IMAD.MOV.U32 R181, RZ, RZ, R155 ;  /* 0x000000ffffb57224 */ /* 0x000fe400078e009b */
[C---:B------:R-:W-:Y:S01]  /*1f330*/  FMUL.FTZ R122, R0.reuse, R122 ;  /* 0x0000007a007a7220 */ /* 0x040fe20000410000 */
[C---:B------:R-:W-:Y:S01]  /*1f340*/  FMUL.FTZ R123, R0.reuse, R123 ;  /* 0x0000007b007b7220 */ /* 0x040fe20000410000 */
[C---:B------:R-:W-:Y:S01]  /*1f350*/  FMUL.FTZ R126, R0.reuse, R126 ;  /* 0x0000007e007e7220 */ /* 0x040fe20000410000 */
[----:B------:R-:W-:Y:S01]  /*1f360*/  FMUL.FTZ R127, R0, R127 ;  /* 0x0000007f007f7220 */ /* 0x000fe20000410000 */
[----:B------:R1:W-:Y:S01]  /*1f370*/  MUFU.EX2 R176, R180 ;  /* 0x000000b400b07308 */ /* 0x0003e20000000800 */
[----:B------:R-:W-:Y:S02]  /*1f380*/  IMAD.MOV.U32 R155, RZ, RZ, R162 ;  /* 0x000000ffff9b7224 */ /* 0x000fe400078e00a2 */
[----:B------:R-:W-:Y:S01]  /*1f390*/  FFMA.FTZ R160, R160, UR4, -R137 ;  /* 0x00000004a0a07c23 */ /* 0x000fe20008010889 */
[----:B------:R-:W-:Y:S02]  /*1f3a0*/  IMAD.MOV.U32 R162, RZ, RZ, R231 ;  /* 0x000000ffffa27224 */ /* 0x000fe400078e00e7 */
[--C-:B------:R-:W-:Y:S01]  /*1f3b0*/  FFMA.FTZ R178, R221, UR4, -R137.reuse ;  /* 0x00000004ddb27c23 */ /* 0x100fe20008010889 */
[----:B------:R-:W-:Y:S03]  /*1f3c0*/  FFMA.FTZ R3, R3, UR4, -R137 ;  /* 0x0000000403037c23 */ /* 0x000fe60008010889 */
[----:B------:R-:W-:Y:S10]  /*1f3d0*/  MUFU.EX2 R173, R219 ;  /* 0x000000db00ad7308 */ /* 0x000ff40000000800 */
[----:B------:R-:W-:Y:S01]  /*1f3e0*/  MUFU.EX2 R177, R215 ;  /* 0x000000d700b17308 */ /* 0x000fe20000000800 */
[----:B-1----:R-:W-:Y:S02]  /*1f3f0*/  MOV R180, R200 ;  /* 0x000000c800b47202 */ /* 0x002fe40000000f00 */
[----:B------:R-:W-:Y:S07]  /*1f400*/  MOV R200, R233 ;  /* 0x000000e900c87202 */ /* 0x000fee0000000f00 */
[----:B------:R-:W-:Y:S10]  /*1f410*/  MUFU.EX2 R233, R223 ;  /* 0x000000df00e97308 */ /* 0x000ff40000000800 */
[----:B------:R1:W-:Y:S10]  /*1f420*/  MUFU.EX2 R182, R214 ;  /* 0x000000d600b67308 */ /* 0x0003f40000000800 */
[----:B------:R2:W-:Y:S10]  /*1f430*/  MUFU.EX2 R179, R138 ;  /* 0x0000008a00b37308 */ /* 0x0005f40000000800 */
[----:B------:R-:W-:Y:S01]  /*1f440*/  MUFU.EX2 R231, R211 ;  /* 0x000000d300e77308 */ /* 0x000fe20000000800 */
[----:B-1----:R-:W-:Y:S09]  /*1f450*/  LDSM.16.MT88.4 R212, [R225+0xf800] ;  /* 0x00f80000e1d4783b */ /* 0x002ff20000004200 */
[----:B------:R-:W-:Y:S01]  /*1f460*/  MUFU.EX2 R162, R162 ;  /* 0x000000a200a27308 */ /* 0x000fe20000000800 */
[----:B--2---:R-:W2:Y:S01]  /*1f470*/  LDL.LU R138, [R1+0x2c] ;  /* 0x00002c00018a7983 */ /* 0x004ea20000300800 */
[----:B----4-:R-:W-:Y:S01]  /*1f480*/  FFMA.FTZ R156, R2, R150, R10 ;  /* 0x00000096029c7223 */ /* 0x010fe2000001000a */
[----:B------:R-:W-:Y:S01]  /*1f490*/  F2FP.F16.F32.PACK_AB R150, R235, R217 ;  /* 0x000000d9eb96723e */ /* 0x000fe200000000ff */
[----:B------:R-:W-:Y:S01]  /*1f4a0*/  FMUL.FTZ R10, R0, R206 ;  /* 0x000000ce000a7220 */ /* 0x000fe20000410000 */
[----:B------:R-:W-:Y:S01]  /*1f4b0*/  IMAD.MOV.U32 R2, RZ, RZ, R189 ;  /* 0x000000ffff027224 */ /* 0x000fe200078e00bd */
[----:B------:R-:W-:Y:S01]  /*1f4c0*/  MOV R189, R163 ;  /* 0x000000a300bd7202 */ /* 0x000fe20000000f00 */
[----:B------:R-:W-:Y:S01]  /*1f4d0*/  IMAD.MOV.U32 R163, RZ, RZ, R171 ;  /* 0x000000ffffa37224 */ /* 0x000fe200078e00ab */
[----:B------:R-:W-:Y:S01]  /*1f4e0*/  MOV R171, R170 ;  /* 0x000000aa00ab7202 */ /* 0x000fe20000000f00 */
[----:B------:R-:W-:Y:S02]  /*1f4f0*/  IMAD.MOV.U32 R170, RZ, RZ, R175 ;  /* 0x000000ffffaa7224 */ /* 0x000fe400078e00af */
[----:B------:R-:W-:Y:S01]  /*1f500*/  FFMA.FTZ R2, R2, UR4, -R137 ;  /* 0x0000000402027c23 */ /* 0x000fe20008010889 */
[C---:B------:R-:W-:Y:S01]  /*1f510*/  HMMA.16816.F32 R8, R148.reuse, R144, R8 ;  /* 0x000000909408723c */ /* 0x040fe20000001808 */
[----:B------:R-:W-:Y:S03]  /*1f520*/  MUFU.EX2 R175, R208 ;  /* 0x000000d000af7308 */ /* 0x000fe60000000800 */
[----:B------:R-:W-:Y:S02]  /*1f530*/  IMAD.MOV.U32 R206, RZ, RZ, R205 ;  /* 0x000000ffffce7224 */ /* 0x000fe400078e00cd */
[-C--:B------:R-:W-:Y:S05]  /*1f540*/  HMMA.16816.F32 R12, R148, R146.reuse, R12 ;  /* 0x00000092940c723c */ /* 0x080fea000000180c */
[----:B------:R-:W-:Y:S01]  /*1f550*/  MUFU.EX2 R202, R163 ;  /* 0x000000a300ca7308 */ /* 0x000fe20000000800 */
[----:B------:R-:W-:Y:S01]  /*1f560*/  IMAD.MOV.U32 R205, RZ, RZ, R172 ;  /* 0x000000ffffcd7224 */ /* 0x000fe200078e00ac */
[C---:B------:R-:W-:Y:S01]  /*1f570*/  HMMA.16816.F32 R16, R140.reuse, R146, R16 ;  /* 0x000000928c10723c */ /* 0x040fe20000001810 */
[----:B------:R-:W1:Y:S07]  /*1f580*/  LDSM.16.MT88.4 R144, [R226+0xc000] ;  /* 0x00c00000e290783b */ /* 0x000e6e0000004200 */
[----:B------:R-:W-:Y:S03]  /*1f590*/  MUFU.EX2 R172, R209 ;  /* 0x000000d100ac7308 */ /* 0x000fe60000000800 */
[----:B------:R-:W-:Y:S01]  /*1f5a0*/  IMAD.MOV.U32 R207, RZ, RZ, R206 ;  /* 0x000000ffffcf7224 */ /* 0x000fe200078e00ce */
[----:B------:R-:W-:Y:S01]  /*1f5b0*/  MOV R206, R181 ;  /* 0x000000b500ce7202 */ /* 0x000fe20000000f00 */
[----:B------:R-:W-:Y:S02]  /*1f5c0*/  IMAD.MOV.U32 R181, RZ, RZ, R189 ;  /* 0x000000ffffb57224 */ /* 0x000fe400078e00bd */
[----:B------:R-:W-:Y:S03]  /*1f5d0*/  IMAD.MOV.U32 R189, RZ, RZ, R164 ;  /* 0x000000ffffbd7224 */ /* 0x000fe600078e00a4 */
[----:B------:R3:W-:Y:S10]  /*1f5e0*/  MUFU.EX2 R164, R2 ;  /* 0x0000000200a47308 */ /* 0x0007f40000000800 */
[----:B------:R-:W-:Y:S10]  /*1f5f0*/  MUFU.EX2 R194, R3 ;  /* 0x0000000300c27308 */ /* 0x000ff40000000800 */
[----:B------:R-:W4:Y:S01]  /*1f600*/  MUFU.EX2 R201, R201 ;  /* 0x000000c900c97308 */ /* 0x000f220000000800 */
[--C-:B---3--:R-:W-:Y:S09]  /*1f610*/  FFMA.FTZ R2, R166, UR4, -R137.reuse ;  /* 0x00000004a6027c23 */ /* 0x108ff20008010889 */
[----:B------:R3:W-:Y:S01]  /*1f620*/  MUFU.EX2 R166, R2 ;  /* 0x0000000200a67308 */ /* 0x0007e20000000800 */
[-C--:B-1----:R-:W-:Y:S09]  /*1f630*/  HMMA.16816.F32 R20, R140, R144.reuse, R20 ;  /* 0x000000908c14723c */ /* 0x082ff20000001814 */
[----:B------:R-:W-:Y:S01]  /*1f640*/  MUFU.EX2 R204, R204 ;  /* 0x000000cc00cc7308 */ /* 0x000fe20000000800 */
[C---:B------:R-:W-:Y:S06]  /*1f650*/  HMMA.16816.F32 R24, R148.reuse, R144, R24 ;  /* 0x000000909418723c */ /* 0x040fec0000001818 */
[-C--:B------:R-:W-:Y:S05]  /*1f660*/  HMMA.16816.F32 R28, R148, R146.reuse, R28 ;  /* 0x00000092941c723c */ /* 0x080fea000000181c */
[--C-:B---3--:R-:W-:Y:S01]  /*1f670*/  FFMA.FTZ R2, R207, UR4, -R137.reuse ;  /* 0x00000004cf027c23 */ /* 0x108fe20008010889 */
[C---:B------:R-:W-:Y:S01]  /*1f680*/  HMMA.16816.F32 R32, R140.reuse, R146, R32 ;  /* 0x000000928c20723c */ /* 0x040fe20000001820 */
[----:B------:R-:W1:Y:S02]  /*1f690*/  LDSM.16.MT88.4 R144, [R228+0xc000] ;  /* 0x00c00000e490783b */ /* 0x000e640000004200 */
[----:B------:R3:W-:Y:S02]  /*1f6a0*/  MUFU.EX2 R183, R2 ;  /* 0x0000000200b77308 */ /* 0x0007e40000000800 */
[----:B---3--:R-:W-:Y:S01]  /*1f6b0*/  FFMA.FTZ R2, R206, UR4, -R137 ;  /* 0x00000004ce027c23 */ /* 0x008fe20008010889 */
[----:B------:R-:W-:Y:S01]  /*1f6c0*/  MOV R206, R181 ;  /* 0x000000b500ce7202 */ /* 0x000fe20000000f00 */
[----:B------:R-:W-:Y:S04]  /*1f6d0*/  IMAD.MOV.U32 R181, RZ, RZ, R153 ;  /* 0x000000ffffb57224 */ /* 0x000fe800078e0099 */
[----:B------:R-:W-:Y:S02]  /*1f6e0*/  IMAD.MOV.U32 R153, RZ, RZ, R230 ;  /* 0x000000ffff997224 */ /* 0x000fe400078e00e6 */
[----:B------:R3:W-:Y:S10]  /*1f6f0*/  MUFU.EX2 R198, R206 ;  /* 0x000000ce00c67308 */ /* 0x0007f40000000800 */
[----:B------:R4:W-:Y:S01]  /*1f700*/  MUFU.EX2 R230, R2 ;  /* 0x0000000200e67308 */ /* 0x0009e20000000800 */
[-C--:B-1----:R-:W-:Y:S03]  /*1f710*/  HMMA.16816.F32 R36, R140, R144.reuse, R36 ;  /* 0x000000908c24723c */ /* 0x082fe60000001824 */
[----:B---3--:R-:W-:Y:S01]  /*1f720*/  MOV R206, R180 ;  /* 0x000000b400ce7202 */ /* 0x008fe20000000f00 */
[--C-:B------:R-:W-:Y:S01]  /*1f730*/  FFMA.FTZ R180, R136, UR4, -R137.reuse ;  /* 0x0000000488b47c23 */ /* 0x100fe20008010889 */
[----:B------:R-:W-:Y:S01]  /*1f740*/  FADD.FTZ R136, R216, R152 ;  /* 0x00000098d8887221 */ /* 0x000fe20000010000 */
[C---:B------:R-:W-:Y:S03]  /*1f750*/  HMMA.16816.F32 R40, R148.reuse, R144, R40 ;  /* 0x000000909428723c */ /* 0x040fe60000001828 */
[----:B------:R-:W-:Y:S02]  /*1f760*/  MUFU.EX2 R191, R206 ;  /* 0x000000ce00bf7308 */ /* 0x000fe40000000800 */
[----:B----4-:R-:W-:Y:S01]  /*1f770*/  FFMA.FTZ R2, R197, UR4, -R137 ;  /* 0x00000004c5027c23 */ /* 0x010fe20008010889 */
[-C--:B------:R-:W-:Y:S05]  /*1f780*/  HMMA.16816.F32 R44, R148, R146.reuse, R44 ;  /* 0x00000092942c723c */ /* 0x080fea000000182c */
[----:B------:R-:W-:Y:S01]  /*1f790*/  IMAD.MOV.U32 R197, RZ, RZ, R200 ;  /* 0x000000ffffc57224 */ /* 0x000fe200078e00c8 */
[C---:B------:R-:W-:Y:S01]  /*1f7a0*/  HMMA.16816.F32 R48, R140.reuse, R146, R48 ;  /* 0x000000928c30723c */ /* 0x040fe20000001830 */
[----:B------:R-:W1:Y:S04]  /*1f7b0*/  LDSM.16.MT88.4 R144, [R227+0xc000] ;  /* 0x00c00000e390783b */ /* 0x000e680000004200 */
[----:B------:R-:W-:Y:S04]  /*1f7c0*/  IMAD.MOV.U32 R200, RZ, RZ, R154 ;  /* 0x000000ffffc87224 */ /* 0x000fe800078e009a */
        /* <DEDUP_REMOVED lines=12> */
[----:B--2---:R-:W-:Y:S01]  /*1f890*/  FFMA.FTZ R139, R0, R138, R139 ;  /* 0x0000008a008b7223 */ /* 0x004fe2000001008b */
[-C--:B-1----:R-:W-:Y:S05]  /*1f8a0*/  HMMA.16816.F32 R84, R140, R144.reuse, R84 ;  /* 0x000000908c54723c */ /* 0x082fea0000001854 */
[----:B------:R-:W-:Y:S01]  /*1f8b0*/  FADD.FTZ R3, R210, R139 ;  /* 0x0000008bd2037221 */ /* 0x000fe20000010000 */
[--C-:B------:R-:W-:Y:S01]  /*1f8c0*/  FFMA.FTZ R138, R181, UR4, -R137.reuse ;  /* 0x00000004b58a7c23 */ /* 0x100fe20008010889 */
[----:B------:R-:W-:Y:S01]  /*1f8d0*/  LDSM.16.MT88.4 R208, [R227+0xd800] ;  /* 0x00d80000e3d0783b */ /* 0x000fe20000004200 */
[C---:B------:R-:W-:Y:S02]  /*1f8e0*/  HMMA.16816.F32 R88, R148.reuse, R144, R88 ;  /* 0x000000909458723c */ /* 0x040fe40000001858 */
[----:B------:R-:W-:Y:S02]  /*1f8f0*/  MUFU.EX2 R186, R138 ;  /* 0x0000008a00ba7308 */ /* 0x000fe40000000800 */
[----:B------:R-:W-:Y:S02]  /*1f900*/  FFMA.FTZ R0, R196, UR4, -R137 ;  /* 0x00000004c4007c23 */ /* 0x000fe40008010889 */
[-C--:B------:R-:W-:Y:S05]  /*1f910*/  HMMA.16816.F32 R92, R148, R146.reuse, R92 ;  /* 0x00000092945c723c */ /* 0x080fea000000185c */
[----:B------:R-:W-:Y:S01]  /*1f920*/  F2FP.F16.F32.PACK_AB R137, R201, R224 ;  /* 0x000000e0c989723e */ /* 0x000fe200000000ff */
[C---:B------:R-:W-:Y:S01]  /*1f930*/  HMMA.16816.F32 R96, R140.reuse, R146, R96 ;  /* 0x000000928c60723c */ /* 0x040fe20000001860 */
[----:B------:R-:W1:Y:S04]  /*1f940*/  LDSM.16.MT88.4 R144, [R228+0xe000] ;  /* 0x00e00000e490783b */ /* 0x000e680000004200 */
[----:B------:R-:W-:Y:S01]  /*1f950*/  MOV R196, R205 ;  /* 0x000000cd00c47202 */ /* 0x000fe20000000f00 */
[----:B------:R-:W-:Y:S02]  /*1f960*/  IMAD.MOV.U32 R205, RZ, RZ, R155 ;  /* 0x000000ffffcd7224 */ /* 0x000fe400078e009b */
[----:B------:R-:W-:Y:S02]  /*1f970*/  IMAD.MOV.U32 R181, RZ, RZ, R189 ;  /* 0x000000ffffb57224 */ /* 0x000fe400078e00bd */
[----:B------:R-:W-:Y:S01]  /*1f980*/  MUFU.EX2 R199, R205 ;  /* 0x000000cd00c77308 */ /* 0x000fe20000000800 */
[----:B------:R-:W-:Y:S01]  /*1f990*/  IMAD.MOV.U32 R189, RZ, RZ, R188 ;  /* 0x000000ffffbd7224 */ /* 0x000fe200078e00bc */
[----:B------:R-:W-:Y:S01]  /*1f9a0*/  MOV R188, R193 ;  /* 0x000000c100bc7202 */ /* 0x000fe20000000f00 */
[----:B------:R-:W-:Y:S07]  /*1f9b0*/  IMAD.MOV.U32 R193, RZ, RZ, R192 ;  /* 0x000000ffffc17224 */ /* 0x000fee00078e00c0 */
[----:B------:R2:W3:Y:S10]  /*1f9c0*/  MUFU.EX2 R192, R153 ;  /* 0x0000009900c07308 */ /* 0x0004f40000000800 */
[----:B------:R-:W4:Y:S10]  /*1f9d0*/  MUFU.EX2 R190, R181 ;  /* 0x000000b500be7308 */ /* 0x000f340000000800 */
[----:B------:R-:W-:Y:S01]  /*1f9e0*/  MUFU.EX2 R195, R188 ;  /* 0x000000bc00c37308 */ /* 0x000fe20000000800 */
[----:B--2---:R-:W-:Y:S01]  /*1f9f0*/  LDSM.16.MT88.4 R152, [R225+0xd000] ;  /* 0x00d00000e198783b */ /* 0x004fe20000004200 */
[----:B---3--:R-:W-:Y:S01]  /*1fa00*/  F2FP.F16.F32.PACK_AB R138, R191, R192 ;  /* 0x000000c0bf8a723e */ /* 0x008fe200000000ff */
[-C--:B-1----:R-:W-:Y:S07]  /*1fa10*/  HMMA.16816.F32 R100, R140, R144.reuse, R100 ;  /* 0x000000908c64723c */ /* 0x082fee0000001864 */
[----:B------:R1:W-:Y:S01]  /*1fa20*/  MUFU.EX2 R188, R0 ;  /* 0x0000000000bc7308 */ /* 0x0003e20000000800 */
[----:B----4-:R-:W-:Y:S01]  /*1fa30*/  F2FP.F16.F32.PACK_AB R139, R190, R232 ;  /* 0x000000e8be8b723e */ /* 0x010fe200000000ff */
[C---:B------:R-:W-:Y:S08]  /*1fa40*/  HMMA.16816.F32 R104, R148.reuse, R144, R104 ;  /* 0x000000909468723c */ /* 0x040ff00000001868 */
[----:B------:R-:W-:Y:S01]  /*1fa50*/  MUFU.EX2 R181, R189 ;  /* 0x000000bd00b57308 */ /* 0x000fe20000000800 */
[-C--:B------:R-:W-:Y:S09]  /*1fa60*/  HMMA.16816.F32 R108, R148, R146.reuse, R108 ;  /* 0x00000092946c723c */ /* 0x080ff2000000186c */
[----:B------:R-:W-:Y:S01]  /*1fa70*/  MUFU.EX2 R189, R193 ;  /* 0x000000c100bd7308 */ /* 0x000fe20000000800 */
[C---:B------:R-:W-:Y:S01]  /*1fa80*/  HMMA.16816.F32 R112, R140.reuse, R146, R112 ;  /* 0x000000928c70723c */ /* 0x040fe20000001870 */
[----:B------:R-:W2:Y:S03]  /*1fa90*/  LDSM.16.MT88.4 R144, [R227+0xe000] ;  /* 0x00e00000e390783b */ /* 0x000ea60000004200 */
[----:B-1----:R-:W-:Y:S01]  /*1faa0*/  FADD.FTZ R0, R185, R156 ;  /* 0x0000009cb9007221 */ /* 0x002fe20000010000 */
[----:B------:R-:W-:Y:S01]  /*1fab0*/  FADD.FTZ R156, R184, R136 ;  /* 0x00000088b89c7221 */ /* 0x000fe20000010000 */
[----:B------:R-:W-:Y:S03]  /*1fac0*/  F2FP.F16.F32.PACK_AB R136, R198, R229 ;  /* 0x000000e5c688723e */ /* 0x000fe600000000ff */
[----:B------:R1:W-:Y:S02]  /*1fad0*/  MUFU.EX2 R193, R2 ;  /* 0x0000000200c17308 */ /* 0x0003e40000000800 */
[----:B------:R-:W-:Y:S01]  /*1fae0*/  MOV R184, R158 ;  /* 0x0000009e00b87202 */ /* 0x000fe20000000f00 */
[----:B------:R-:W-:Y:S07]  /*1faf0*/  FADD.FTZ R158, R217, R0 ;  /* 0x00000000d99e7221 */ /* 0x000fee0000010000 */
[----:B------:R-:W-:Y:S10]  /*1fb00*/  MUFU.EX2 R187, R184 ;  /* 0x000000b800bb7308 */ /* 0x000ff40000000800 */
[----:B------:R-:W-:Y:S01]  /*1fb10*/  MUFU.EX2 R184, R170 ;  /* 0x000000aa00b87308 */ /* 0x000fe20000000800 */
[----:B-1----:R-:W-:Y:S02]  /*1fb20*/  FADD.FTZ R2, R218, R157 ;  /* 0x0000009dda027221 */ /* 0x002fe40000010000 */
[----:B------:R-:W-:Y:S02]  /*1fb30*/  LDSM.16.MT88.4 R216, [R226+0xf800] ;  /* 0x00f80000e2d8783b */ /* 0x000fe40000004200 */
[----:B------:R-:W-:Y:S01]  /*1fb40*/  FADD.FTZ R157, R222, R2 ;  /* 0x00000002de9d7221 */ /* 0x000fe20000010000 */
[----:B------:R-:W-:Y:S01]  /*1fb50*/  FADD.FTZ R2, R238, R3 ;  /* 0x00000003ee027221 */ /* 0x000fe20000010000 */
[----:B------:R-:W-:Y:S03]  /*1fb60*/  FADD.FTZ R3, R235, R158 ;  /* 0x0000009eeb037221 */ /* 0x000fe60000010000 */
[----:B------:R-:W-:Y:S01]  /*1fb70*/  MUFU.EX2 R185, R197 ;  /* 0x000000c500b97308 */ /* 0x000fe20000000800 */
[----:B------:R-:W-:Y:S01]  /*1fb80*/  FADD.FTZ R2, R234, R2 ;  /* 0x00000002ea027221 */ /* 0x000fe20000010000 */
[----:B------:R-:W-:Y:S01]  /*1fb90*/  LDSM.16.MT88.4 R220, [R228+0xf800] ;  /* 0x00f80000e4dc783b */ /* 0x000fe20000004200 */
[----:B------:R-:W-:Y:S02]  /*1fba0*/  FADD.FTZ R3, R172, R3 ;  /* 0x00000003ac037221 */ /* 0x000fe40000010000 */
[----:B------:R-:W-:Y:S05]  /*1fbb0*/  FADD.FTZ R2, R164, R2 ;  /* 0x00000002a4027221 */ /* 0x000fea0000010000 */
[----:B------:R-:W-:Y:S01]  /*1fbc0*/  MUFU.EX2 R197, R171 ;  /* 0x000000ab00c57308 */ /* 0x000fe20000000800 */
[-C--:B--2---:R-:W-:Y:S01]  /*1fbd0*/  HMMA.16816.F32 R116, R140, R144.reuse, R116 ;  /* 0x000000908c74723c */ /* 0x084fe20000001874 */
[----:B------:R3:W5:Y:S02]  /*1fbe0*/  LDL.LU R238, [R1+0xb8] ;  /* 0x0000b80001ee7983 */ /* 0x0007640000300800 */
[----:B------:R-:W-:Y:S01]  /*1fbf0*/  FADD.FTZ R3, R175, R3 ;  /* 0x00000003af037221 */ /* 0x000fe20000010000 */
[C---:B------:R-:W-:Y:S02]  /*1fc00*/  FADD.FTZ R2, R166.reuse, R2 ;  /* 0x00000002a6027221 */ /* 0x040fe40000010000 */
[C---:B------:R-:W-:Y:S03]  /*1fc10*/  HMMA.16816.F32 R120, R148.reuse, R144, R120 ;  /* 0x000000909478723c */ /* 0x040fe60000001878 */
[----:B------:R-:W-:Y:S02]  /*1fc20*/  MUFU.EX2 R0, R196 ;  /* 0x000000c400007308 */ /* 0x000fe40000000800 */
[----:B------:R-:W-:Y:S01]  /*1fc30*/  FADD.FTZ R3, R179, R3 ;  /* 0x00000003b3037221 */ /* 0x000fe20000010000 */
[-C--:B------:R-:W-:Y:S01]  /*1fc40*/  HMMA.16816.F32 R124, R148, R146.reuse, R124 ;  /* 0x00000092947c723c */ /* 0x080fe2000000187c */
[----:B------:R-:W1:Y:S06]  /*1fc50*/  LDSM.16.MT88.4 R148, [R225+0xc800] ;  /* 0x00c80000e194783b */ /* 0x000e6c0000004200 */
[----:B------:R2:W4:Y:S01]  /*1fc60*/  MUFU.EX2 R196, R168 ;  /* 0x000000a800c47308 */ /* 0x0005220000000800 */
[----:B------:R-:W-:Y:S01]  /*1fc70*/  F2FP.F16.F32.PACK_AB R144, R175, R172 ;  /* 0x000000acaf90723e */ /* 0x000fe200000000ff */
[----:B------:R-:W-:Y:S04]  /*1fc80*/  HMMA.16816.F32 R128, R140, R146, R128 ;  /* 0x000000928c80723c */ /* 0x000fe80000001880 */
[----:B------:R-:W-:Y:S01]  /*1fc90*/  F2FP.F16.F32.PACK_AB R145, R166, R164 ;  /* 0x000000a4a691723e */ /* 0x000fe200000000ff */
[----:B------:R-:W-:Y:S02]  /*1fca0*/  FADD.FTZ R3, R231, R3 ;  /* 0x00000003e7037221 */ /* 0x000fe40000010000 */
[----:B------:R-:W-:Y:S04]  /*1fcb0*/  F2FP.F16.F32.PACK_AB R142, R233, R176 ;  /* 0x000000b0e98e723e */ /* 0x000fe800000000ff */
[----:B------:R-:W-:Y:S02]  /*1fcc0*/  F2FP.F16.F32.PACK_AB R140, R173, R165 ;  /* 0x000000a5ad8c723e */ /* 0x000fe400000000ff */
[----:B------:R-:W-:Y:S01]  /*1fcd0*/  F2FP.F16.F32.PACK_AB R141, R174, R167 ;  /* 0x000000a7ae8d723e */ /* 0x000fe200000000ff */
[----:B--2---:R-:W-:Y:S01]  /*1fce0*/  LDSM.16.MT88.4 R168, [R225+0xd800] ;  /* 0x00d80000e1a8783b */ /* 0x004fe20000004200 */
[----:B------:R-:W-:Y:S02]  /*1fcf0*/  F2FP.F16.F32.PACK_AB R143, R182, R177 ;  /* 0x000000b1b68f723e */ /* 0x000fe400000000ff */
[----:B------:R-:W-:Y:S01]  /*1fd00*/  F2FP.F16.F32.PACK_AB R146, R231, R179 ;  /* 0x000000b3e792723e */ /* 0x000fe200000000ff */
[----:B----4-:R-:W-:Y:S01]  /*1fd10*/  IMAD.MOV.U32 R179, RZ, RZ, R196 ;  /* 0x000000ffffb37224 */ /* 0x010fe200078e00c4 */
        /* <DEDUP_REMOVED lines=41> */
[----:B------:R-:W2:Y:S03]  /*1ffb0*/  LDSM.16.MT88.4 R148, [R228+0xd000] ;  /* 0x00d00000e494783b */ /* 0x000ea60000004200 */
        /* <DEDUP_REMOVED lines=30> */
[C---:B------:R-:W-:Y:S01]  /*201a0*/  HMMA.16816.F32 R88, R140.reuse, R148, R88 ;  /* 0x000000948c58723c */ /* 0x040fe20000001858 */
[----:B------:R2:W-:Y:S05]  /*201b0*/  MUFU.EX2 R149, R159 ;  /* 0x0000009f00957308 */ /* 0x0005ea0000000800 */
[-C--:B------:R-:W-:Y:S05]  /*201c0*/  HMMA.16816.F32 R92, R140, R150.reuse, R92 ;  /* 0x000000968c5c723c */ /* 0x080fea000000185c */
[----:B------:R-:W-:Y:S01]  /*201d0*/  FADD.FTZ R148, R237, R156 ;  /* 0x0000009ced947221 */ /* 0x000fe20000010000 */
[C---:B------:R-:W-:Y:S01]  /*201e0*/  HMMA.16816.F32 R96, R136.reuse, R150, R96 ;  /* 0x000000968860723c */ /* 0x040fe20000001860 */
[----:B------:R3:W5:Y:S01]  /*201f0*/  LDL.LU R237, [R1+0xb4] ;  /* 0x0000b40001ed7983 */ /* 0x0007620000300800 */
[----:B------:R1:W-:Y:S03]  /*20200*/  MUFU.EX2 R151, R160 ;  /* 0x000000a000977308 */ /* 0x0003e60000000800 */
[----:B------:R-:W-:Y:S01]  /*20210*/  FADD.FTZ R148, R165, R148 ;  /* 0x00000094a5947221 */ /* 0x000fe20000010000 */
[-C--:B----4-:R-:W-:Y:S06]  /*20220*/  HMMA.16816.F32 R100, R136, R152.reuse, R100 ;  /* 0x000000988864723c */ /* 0x090fec0000001864 */
[----:B------:R-:W4:Y:S01]  /*20230*/  MUFU.EX2 R165, R180 ;  /* 0x000000b400a57308 */ /* 0x000f220000000800 */
[----:B------:R-:W-:Y:S01]  /*20240*/  IMAD.MOV.U32 R150, RZ, RZ, R162 ;  /* 0x000000ffff967224 */ /* 0x000fe200078e00a2 */
[C---:B------:R-:W-:Y:S04]  /*20250*/  HMMA.16816.F32 R104, R140.reuse, R152, R104 ;  /* 0x000000988c68723c */ /* 0x040fe80000001868 */
[----:B--2---:R-:W-:Y:S02]  /*20260*/  IMAD.MOV.U32 R159, RZ, RZ, R0 ;  /* 0x000000ffff9f7224 */ /* 0x004fe400078e0000 */
[-C--:B------:R-:W-:Y:S05]  /*20270*/  HMMA.16816.F32 R108, R140, R154.reuse, R108 ;  /* 0x0000009a8c6c723c */ /* 0x080fea000000186c */
[----:B------:R-:W-:Y:S01]  /*20280*/  FADD.FTZ R0, R236, R157 ;  /* 0x0000009dec007221 */ /* 0x000fe20000010000 */
[C---:B------:R-:W-:Y:S01]  /*20290*/  HMMA.16816.F32 R112, R136.reuse, R154, R112 ;  /* 0x0000009a8870723c */ /* 0x040fe20000001870 */
[----:B------:R-:W-:Y:S04]  /*202a0*/  LDSM.16.MT88.4 R152, [R228+0xd800] ;  /* 0x00d80000e498783b */ /* 0x000fe80000004200 */
[----:B------:R-:W-:Y:S01]  /*202b0*/  MOV R157, R161 ;  /* 0x000000a1009d7202 */ /* 0x000fe20000000f00 */
[-C--:B-1----:R-:W-:Y:S03]  /*202c0*/  HMMA.16816.F32 R116, R136, R144.reuse, R116 ;  /* 0x000000908874723c */ /* 0x082fe60000001874 */
[----:B------:R-:W1:Y:S02]  /*202d0*/  LDSM.16.MT88.4 R160, [R226+0xd800] ;  /* 0x00d80000e2a0783b */ /* 0x000e640000004200 */
[----:B------:R-:W-:Y:S01]  /*202e0*/  MOV R156, R198 ;  /* 0x000000c6009c7202 */ /* 0x000fe20000000f00 */
[C---:B------:R-:W-:Y:S01]  /*202f0*/  HMMA.16816.F32 R120, R140.reuse, R144, R120 ;  /* 0x000000908c78723c */ /* 0x040fe20000001878 */
[----:B------:R2:W3:Y:S04]  /*20300*/  MUFU.EX2 R198, R178 ;  /* 0x000000b200c67308 */ /* 0x0004e80000000800 */
[----:B------:R-:W-:Y:S01]  /*20310*/  FADD.FTZ R0, R167, R0 ;  /* 0x00000000a7007221 */ /* 0x000fe20000010000 */
[-C--:B------:R-:W-:Y:S01]  /*20320*/  HMMA.16816.F32 R124, R140, R146.reuse, R124 ;  /* 0x000000928c7c723c */ /* 0x080fe2000000187c */
[----:B------:R1:W5:Y:S04]  /*20330*/  LDL.LU R236, [R1+0xb0] ;  /* 0x0000b00001ec7983 */ /* 0x0003680000300800 */
[----:B------:R-:W-:Y:S01]  /*20340*/  FADD.FTZ R148, R173, R148 ;  /* 0x00000094ad947221 */ /* 0x000fe20000010000 */
[----:B------:R-:W-:Y:S01]  /*20350*/  HMMA.16816.F32 R128, R136, R146, R128 ;  /* 0x000000928880723c */ /* 0x000fe20000001880 */
[----:B------:R1:W5:Y:S04]  /*20360*/  LDL.LU R235, [R1+0xac] ;  /* 0x0000ac0001eb7983 */ /* 0x0003680000300800 */
[----:B------:R-:W-:Y:S01]  /*20370*/  FADD.FTZ R0, R174, R0 ;  /* 0x00000000ae007221 */ /* 0x000fe20000010000 */
[----:B------:R-:W-:Y:S01]  /*20380*/  FADD.FTZ R234, R176, R148 ;  /* 0x00000094b0ea7221 */ /* 0x000fe20000010000 */
[----:B--2---:R-:W-:Y:S01]  /*20390*/  IMAD.MOV.U32 R178, RZ, RZ, R203 ;  /* 0x000000ffffb27224 */ /* 0x004fe200078e00cb */
[----:B------:R-:W-:Y:S03]  /*203a0*/  F2FP.F16.F32.PACK_AB R136, R150, R187 ;  /* 0x000000bb9688723e */ /* 0x000fe600000000ff */
[----:B------:R-:W-:Y:S01]  /*203b0*/  FADD.FTZ R0, R177, R0 ;  /* 0x00000000b1007221 */ /* 0x000fe20000010000 */
[----:B------:R-:W-:Y:S01]  /*203c0*/  IMAD.MOV.U32 R145, RZ, RZ, R202 ;  /* 0x000000ffff917224 */ /* 0x000fe200078e00ca */
[----:B------:R-:W-:Y:S01]  /*203d0*/  F2FP.F16.F32.PACK_AB R137, R159, R185 ;  /* 0x000000b99f89723e */ /* 0x000fe200000000ff */
[----:B------:R-:W-:Y:S01]  /*203e0*/  IMAD.MOV.U32 R176, RZ, RZ, R199 ;  /* 0x000000ffffb07224 */ /* 0x000fe200078e00c7 */
[----:B----4-:R-:W-:Y:S01]  /*203f0*/  MOV R146, R165 ;  /* 0x000000a500927202 */ /* 0x010fe20000000f00 */
[----:B------:R-:W-:Y:S01]  /*20400*/  IMAD.MOV.U32 R177, RZ, RZ, R197 ;  /* 0x000000ffffb17224 */ /* 0x000fe200078e00c5 */
[----:B---3--:R-:W-:Y:S01]  /*20410*/  MOV R148, R198 ;  /* 0x000000c600947202 */ /* 0x008fe20000000f00 */
[----:B------:R-:W-:Y:S01]  /*20420*/  IMAD.MOV.U32 R158, RZ, RZ, R151 ;  /* 0x000000ffff9e7224 */ /* 0x000fe200078e0097 */
[----:B------:R-:W-:Y:S01]  /*20430*/  F2FP.F16.F32.PACK_AB R138, R176, R178 ;  /* 0x000000b2b08a723e */ /* 0x000fe200000000ff */
[----:B------:R-:W-:Y:S01]  /*20440*/  IMAD.MOV.U32 R180, RZ, RZ, R200 ;  /* 0x000000ffffb47224 */ /* 0x000fe200078e00c8 */
[----:B------:R-:W-:Y:S01]  /*20450*/  F2FP.F16.F32.PACK_AB R139, R177, R145 ;  /* 0x00000091b18b723e */ /* 0x000fe200000000ff */
[----:B------:R-:W-:Y:S01]  /*20460*/  IMAD.MOV.U32 R151, RZ, RZ, R204 ;  /* 0x000000ffff977224 */ /* 0x000fe200078e00cc */
[----:B------:R-:W-:Y:S01]  /*20470*/  F2FP.F16.F32.PACK_AB R140, R157, R184 ;  /* 0x000000b89d8c723e */ /* 0x000fe200000000ff */
[----:B------:R-:W-:Y:S01]  /*20480*/  IMAD.MOV.U32 R147, RZ, RZ, R195 ;  /* 0x000000ffff937224 */ /* 0x000fe200078e00c3 */
[----:B------:R-:W-:Y:S02]  /*20490*/  F2FP.F16.F32.PACK_AB R142, R179, R180 ;  /* 0x000000b4b38e723e */ /* 0x000fe400000000ff */
[----:B------:R-:W-:Y:S01]  /*204a0*/  F2FP.F16.F32.PACK_AB R141, R158, R149 ;  /* 0x000000959e8d723e */ /* 0x000fe200000000ff */
[-C--:B------:R-:W-:Y:S01]  /*204b0*/  HMMA.16816.F32 R172, R136, R168.reuse, R4 ;  /* 0x000000a888ac723c */ /* 0x080fe20000001804 */
[----:B------:R-:W2:Y:S02]  /*204c0*/  LDSM.16.MT88.4 R4, [R227+0xf800] ;  /* 0x00f80000e304783b */ /* 0x000ea40000004200 */
[-C--:B------:R-:W-:Y:S02]  /*204d0*/  F2FP.F16.F32.PACK_AB R143, R146, R148.reuse ;  /* 0x00000094928f723e */ /* 0x080fe400000000ff */
[----:B------:R-:W-:Y:S05]  /*204e0*/  MOV R144, R201 ;  /* 0x000000c900907202 */ /* 0x000fea0000000f00 */
[C---:B------:R-:W-:Y:S06]  /*204f0*/  HMMA.16816.F32 R204, R140.reuse, R168, R8 ;  /* 0x000000a88ccc723c */ /* 0x040fec0000001808 */
[-C--:B------:R-:W-:Y:S05]  /*20500*/  HMMA.16816.F32 R200, R140, R170.reuse, R12 ;  /* 0x000000aa8cc8723c */ /* 0x080fea000000180c */
[----:B------:R-:W-:Y:S01]  /*20510*/  IMAD.MOV.U32 R8, RZ, RZ, R192 ;  /* 0x000000ffff087224 */ /* 0x000fe200078e00c0 */
[C---:B------:R-:W-:Y:S05]  /*20520*/  HMMA.16816.F32 R168, R136.reuse, R170, R16 ;  /* 0x000000aa88a8723c */ /* 0x040fea0000001810 */
[----:B------:R-:W-:Y:S01]  /*20530*/  IMAD.MOV.U32 R9, RZ, RZ, R151 ;  /* 0x000000ffff097224 */ /* 0x000fe200078e0097 */
[-C--:B-1----:R-:W-:Y:S05]  /*20540*/  HMMA.16816.F32 R164, R136, R160.reuse, R20 ;  /* 0x000000a088a4723c */ /* 0x082fea0000001814 */
[----:B------:R-:W-:Y:S01]  /*20550*/  IMAD.MOV.U32 R15, RZ, RZ, R177 ;  /* 0x000000ffff0f7224 */ /* 0x000fe200078e00b1 */
[C---:B------:R-:W-:Y:S05]  /*20560*/  HMMA.16816.F32 R196, R140.reuse, R160, R24 ;  /* 0x000000a08cc4723c */ /* 0x040fea0000001818 */
        /* <DEDUP_REMOVED lines=14> */
[-C--:B------:R-:W-:Y:S03]  /*20650*/  HMMA.16816.F32 R156, R136, R152.reuse, R36 ;  /* 0x00000098889c723c */ /* 0x080fe60000001824 */
[----:B------:R-:W-:Y:S01]  /*20660*/  IMAD.MOV.U32 R32, RZ, RZ, R186 ;  /* 0x000000ffff207224 */ /* 0x000fe200078e00ba */
[----:B------:R-:W-:Y:S01]  /*20670*/  MOV R26, R187 ;  /* 0x000000bb001a7202 */ /* 0x000fe20000000f00 */
        /* <DEDUP_REMOVED lines=16> */
[----:B------:R-:W-:Y:S02]  /*20780*/  IMAD.MOV.U32 R34, RZ, RZ, R35 ;  /* 0x000000ffff227224 */ /* 0x000fe400078e0023 */
[----:B------:R-:W-:Y:S01]  /*20790*/  IMAD.MOV.U32 R35, RZ, RZ, R28 ;  /* 0x000000ffff237224 */ /* 0x000fe200078e001c */
[----:B------:R-:W-:Y:S01]  /*207a0*/  MOV R28, R8 ;  /* 0x00000008001c7202 */ /* 0x000fe20000000f00 */
[----:B------:R-:W-:Y:S01]  /*207b0*/  FADD.FTZ R8, R233, R234 ;  /* 0x000000eae9087221 */ /* 0x000fe20000010000 */
[----:B------:R-:W-:Y:S01]  /*207c0*/  IMAD.MOV.U32 R36, RZ, RZ, R37 ;  /* 0x000000ffff247224 */ /* 0x000fe200078e0025 */
[----:B------:R3:W5:Y:S01]  /*207d0*/  LDL.LU R234, [R1+0xa8] ;  /* 0x0000a80001ea7983 */ /* 0x0007620000300800 */
[----:B------:R-:W-:Y:S01]  /*207e0*/  IMAD.MOV.U32 R37, RZ, RZ, R38 ;  /* 0x000000ffff257224 */ /* 0x000fe200078e0026 */
[----:B------:R-:W-:Y:S01]  /*207f0*/  MOV R38, R39 ;  /* 0x0000002700267202 */ /* 0x000fe20000000f00 */
[----:B------:R-:W-:Y:S01]  /*20800*/  IMAD.MOV.U32 R39, RZ, RZ, R32 ;  /* 0x000000ffff277224 */ /* 0x000fe200078e0020 */
[----:B------:R3:W5:Y:S01]  /*20810*/  LDL.LU R233, [R1+0xa4] ;  /* 0x0000a40001e97983 */ /* 0x0007620000300800 */
        /* <DEDUP_REMOVED lines=18> */
[----:B------:R-:W-:Y:S01]  /*20940*/  FADD.FTZ R9, R229, R8 ;  /* 0x00000008e5097221 */ /* 0x000fe20000010000 */
[----:B------:R-:W-:Y:S01]  /*20950*/  FADD.FTZ R8, R224, R0 ;  /* 0x00000000e0087221 */ /* 0x000fe20000010000 */
[----:B------:R3:W5:Y:S01]  /*20960*/  LDL.LU R229, [R1+0x94] ;  /* 0x0000940001e57983 */ /* 0x0007620000300800 */
[----:B------:R-:W-:Y:S02]  /*20970*/  IMAD.MOV.U32 R24, RZ, RZ, R189 ;  /* 0x000000ffff187224 */ /* 0x000fe400078e00bd */
[----:B------:R-:W-:Y:S01]  /*20980*/  FADD.FTZ R0, R36, R3 ;  /* 0x0000000324007221 */ /* 0x000fe20000010000 */
[----:B------:R-:W-:Y:S01]  /*20990*/  IMAD.MOV.U32 R25, RZ, RZ, R188 ;  /* 0x000000ffff197224 */ /* 0x000fe200078e00bc */
[----:B------:R3:W5:Y:S01]  /*209a0*/  LDL.LU R224, [R1+0x90] ;  /* 0x0000900001e07983 */ /* 0x0007620000300800 */
[----:B------:R-:W-:Y:S02]  /*209b0*/  IMAD.MOV.U32 R30, RZ, RZ, R191 ;  /* 0x000000ffff1e7224 */ /* 0x000fe400078e00bf */
[----:B------:R-:W-:Y:S01]  /*209c0*/  FADD.FTZ R8, R39, R8 ;  /* 0x0000000827087221 */ /* 0x000fe20000010000 */
[C---:B------:R-:W-:Y:S04]  /*209d0*/  HMMA.16816.F32 R188, R140.reuse, R152, R40 ;  /* 0x000000988cbc723c */ /* 0x040fe80000001828 */
[----:B------:R-:W-:Y:S02]  /*209e0*/  IMAD.MOV.U32 R27, RZ, RZ, R185 ;  /* 0x000000ffff1b7224 */ /* 0x000fe400078e00b9 */
[----:B------:R-:W-:Y:S01]  /*209f0*/  FADD.FTZ R3, R32, R0 ;  /* 0x0000000020037221 */ /* 0x000fe20000010000 */
[-C--:B------:R-:W-:Y:S04]  /*20a00*/  HMMA.16816.F32 R184, R140, R154.reuse, R44 ;  /* 0x0000009a8cb8723c */ /* 0x080fe8000000182c */
[----:B------:R-:W-:Y:S02]  /*20a10*/  IMAD.MOV.U32 R11, RZ, RZ, R146 ;  /* 0x000000ffff0b7224 */ /* 0x000fe400078e0092 */
[C---:B------:R-:W-:Y:S05]  /*20a20*/  HMMA.16816.F32 R152, R136.reuse, R154, R48 ;  /* 0x0000009a8898723c */ /* 0x040fea0000001830 */
[----:B------:R-:W-:Y:S02]  /*20a30*/  IMAD.MOV.U32 R21, RZ, RZ, R149 ;  /* 0x000000ffff157224 */ /* 0x000fe400078e0095 */
[----:B------:R-:W-:Y:S01]  /*20a40*/  FADD.FTZ R2, R37, R2 ;  /* 0x0000000225027221 */ /* 0x000fe20000010000 */
[-C--:B------:R-:W-:Y:S03]  /*20a50*/  HMMA.16816.F32 R148, R136, R208.reuse, R52 ;  /* 0x000000d08894723c */ /* 0x080fe60000001834 */
[----:B------:R-:W-:Y:S02]  /*20a60*/  IMAD.MOV.U32 R18, RZ, RZ, R178 ;  /* 0x000000ffff127224 */ /* 0x000fe400078e00b2 */
        /* <DEDUP_REMOVED lines=21> */
[-C--:B------:R-:W-:Y:S06]  /*20bc0*/  HMMA.16816.F32 R100, R136, R220.reuse, R100 ;  /* 0x000000dc8864723c */ /* 0x080fec0000001864 */
        /* <DEDUP_REMOVED lines=32> */
.L_x_907:
        /* <DEDUP_REMOVED lines=16> */
[----:B-----5:R-:W-:Y:S02]  /*20ed0*/  SHF.R.S32.HI R136, RZ, 0x1f, R140 ;  /* 0x0000001fff887819 */ /* 0x020fe4000001148c */
        /* <DEDUP_REMOVED lines=15> */
[----:B--2---:R-:W-:-:S04]  /*20fd0*/  FADD.FTZ R137, R4, R7 ;  /* 0x0000000704897221 */ /* 0x004fc80000010000 */
[----:B------:R-:W-:Y:S02]  /*20fe0*/  FSETP.NE.FTZ.AND P6, PT, R2, RZ, PT ;  /* 0x000000ff0200720b */ /* 0x000fe40003fd5000 */
[----:B------:R-:W-:Y:S01]  /*20ff0*/  LOP3.LUT R7, R141, 0xfffffff8, RZ, 0xc0, !PT ;  /* 0xfffffff88d077812 */ /* 0x000fe200078ec0ff */
[----:B---3--:R-:W-:Y:S01]  /*21000*/  FADD.FTZ R138, R3, R6 ;  /* 0x00000006038a7221 */ /* 0x008fe20000010000 */
[-C--:B------:R-:W-:Y:S02]  /*21010*/  LEA.HI R3, R136, R140.reuse, RZ, 0x2 ;  /* 0x0000008c88037211 */ /* 0x080fe400078f10ff */
[----:B------:R-:W-:Y:S01]  /*21020*/  FSETP.NE.FTZ.AND P3, PT, R137, RZ, PT ;  /* 0x000000ff8900720b */ /* 0x000fe20003f75000 */
        /* <DEDUP_REMOVED lines=11> */
[----:B------:R-:W-:Y:S02]  /*210e0*/  IADD3 R142, -R7, R142, RZ ;  /* 0x0000008e078e7210 */ /* 0x000fe40007ffe1ff */
[----:B------:R-:W-:Y:S02]  /*210f0*/  LEA.HI R6, R6, R4, RZ, 0x3 ;  /* 0x0000000406067211 */ /* 0x000fe400078f18ff */
[----:B------:R-:W-:Y:S01]  /*21100*/  SHF.R.S32.HI R8, RZ, 0x3, R136 ;  /* 0x00000003ff087819 */ /* 0x000fe20000011488 */
[----:B-1----:R-:W-:Y:S01]  /*21110*/  FMUL.FTZ R172, R0, R172 ;  /* 0x000000ac00ac7220 */ /* 0x002fe20000410000 */
[----:B------:R-:W-:Y:S01]  /*21120*/  LOP3.LUT R6, R6, 0xfffffff8, RZ, 0xc0, !PT ;  /* 0xfffffff806067812 */ /* 0x000fe200078ec0ff */
        /* <DEDUP_REMOVED lines=33> */
[----:B------:R-:W-:Y:S01]  /*21340*/  ISETP.GE.AND P0, PT, R8, UR6, PT ;  /* 0x0000000608007c0c */ /* 0x000fe2000bf06270 */
[----:B------:R-:W1:Y:S01]  /*21350*/  @P6 LDC R6, c[0x0][0x2e8] ;  /* 0x0000ba00ff066b82 */ /* 0x000e620000000800 */
[C---:B------:R-:W-:Y:S01]  /*21360*/  SHF.L.U32 R21, R0.reuse, 0x6, RZ ;  /* 0x0000000600157819 */ /* 0x040fe200000006ff */
[----:B------:R-:W2:Y:S01]  /*21370*/  @P3 MUFU.RCP R3, R137 ;  /* 0x0000008900033308 */ /* 0x000ea20000001000 */
[----:B------:R-:W-:Y:S02]  /*21380*/  R2P PR, R0, 0x6 ;  /* 0x0000000600007804 */ /* 0x000fe40000000000 */
[----:B------:R-:W-:Y:S02]  /*21390*/  SHF.R.S32.HI R80, RZ, 0x5, R5 ;  /* 0x00000005ff507819 */ /* 0x000fe40000011405 */
[----:B------:R-:W-:-:S02]  /*213a0*/  LOP3.LUT R21, R21, 0x1c0, RZ, 0xc0, !PT ;  /* 0x000001c015157812 */ /* 0x000fc400078ec0ff */
[----:B------:R-:W-:Y:S02]  /*213b0*/  PLOP3.LUT P5, PT, PT, PT, UP0, 0x80, 0x0 ;  /* 0x000000000000781c */ /* 0x000fe40003faf008 */
[----:B------:R-:W-:Y:S02]  /*213c0*/  LOP3.LUT R4, R0, 0x1, RZ, 0xc0, !PT ;  /* 0x0000000100047812 */ /* 0x000fe400078ec0ff */
[----:B------:R3:W4:Y:S01]  /*213d0*/  @P6 MUFU.LG2 R0, R2 ;  /* 0x0000000200006308 */ /* 0x0007220000000c00 */
[----:B------:R-:W-:Y:S02]  /*213e0*/  LEA R5, R80, R9, 0x9 ;  /* 0x0000000950057211 */ /* 0x000fe400078e48ff */
[----:B------:R-:W-:Y:S02]  /*213f0*/  LEA.HI R21, R21, R21, RZ, 0x1d ;  /* 0x0000001515157211 */ /* 0x000fe400078fe8ff */
[----:B------:R-:W-:Y:S01]  /*21400*/  MOV R81, 0x20 ;  /* 0x0000002000517802 */ /* 0x000fe20000000f00 */
[----:B--2---:R-:W-:Y:S01]  /*21410*/  FMUL.FTZ R174, R3, R174 ;  /* 0x000000ae03ae7220 */ /* 0x004fe20000410000 */
        /* <DEDUP_REMOVED lines=20> */
.L_x_911:
[----:B------:R-:W-:Y:S01]  /*21560*/  ULDC.U8 UR4, c[0x0][0x3d8] ;  /* 0x0000f60000047ab9 */ /* 0x000fe20000000000 */
[----:B------:R-:W-:Y:S01]  /*21570*/  ULDC.U8 UR9, c[0x0][0x3d9] ;  /* 0x0000f64000097ab9 */ /* 0x000fe20000000000 */
[----:B------:R-:W-:Y:S01]  /*21580*/  ISETP.NE.AND P2, PT, RZ, UR4, PT ;  /* 0x00000004ff007c0c */ /* 0x000fe2000bf45270 */
[----:B------:R-:W-:Y:S01]  /*21590*/  @P6 FMUL.FTZ R0, R0, 0.69314718246459960938 ;  /* 0x3f31721800006820 */ /* 0x000fe20000410000 */
[----:B------:R-:W-:Y:S01]  /*215a0*/  MOV R84, 0x7f800000 ;  /* 0x7f80000000547802 */ /* 0x000fe20000000f00 */
[----:B------:R-:W-:Y:S01]  /*215b0*/  FMUL.FTZ R158, R3, R158 ;  /* 0x0000009e039e7220 */ /* 0x000fe20000410000 */
[----:B------:R-:W-:Y:S01]  /*215c0*/  ISETP.NE.OR P1, PT, RZ, UR9, !P2 ;  /* 0x00000009ff007c0c */ /* 0x000fe2000d725670 */
[----:B-1----:R-:W-:Y:S01]  /*215d0*/  @P6 FFMA.FTZ R84, R135, R6, R0 ;  /* 0x0000000687546223 */ /* 0x002fe20000010000 */
[----:B------:R-:W-:Y:S01]  /*215e0*/  FSETP.NE.FTZ.AND P5, PT, R138, RZ, PT ;  /* 0x000000ff8a00720b */ /* 0x000fe20003fb5000 */
[C---:B------:R-:W-:Y:S01]  /*215f0*/  FMUL.FTZ R18, R3.reuse, R159 ;  /* 0x0000009f03127220 */ /* 0x040fe20000410000 */
[C---:B------:R-:W-:Y:S01]  /*21600*/  FMUL.FTZ R154, R3.reuse, R154 ;  /* 0x0000009a039a7220 */ /* 0x040fe20000410000 */
[C---:B------:R-:W-:Y:S01]  /*21610*/  FMUL.FTZ R15, R3.reuse, R155 ;  /* 0x0000009b030f7220 */ /* 0x040fe20000410000 */
[----:B------:R-:W-:Y:S01]  /*21620*/  PLOP3.LUT P6, PT, PT, PT, PT, 0x8, 0x0 ;  /* 0x000000000000781c */ /* 0x000fe20003fce170 */
[----:B------:R-:W-:Y:S01]  /*21630*/  FMUL.FTZ R150, R3, R150 ;  /* 0x0000009603967220 */ /* 0x000fe20000410000 */
[----:B------:R-:W-:-:S05]  /*21640*/  CS2R R68, SRZ ;  /* 0x0000000000447805 */ /* 0x000fca000001ff00 */
[----:B------:R-:W-:Y:S06]  /*21650*/  @P1 BRA `(.L_x_912) ;  /* 0x00000000001c1947 */ /* 0x000fec0003800000 */
[----:B------:R-:W1:Y:S01]  /*21660*/  S2UR UR5, SR_CTAID.Y ;  /* 0x00000000000579c3 */ /* 0x000e620000002600 */
[----:B------:R-:W-:Y:S01]  /*21670*/  ULDC UR4, c[0x0][0x2c4] ;  /* 0x0000b10000047ab9 */ /* 0x000fe20000000800 */
[----:B------:R-:W-:Y:S01]  /*21680*/  PLOP3.LUT P6, PT, PT, PT, PT, 0x80, 0x0 ;  /* 0x000000000000781c */ /* 0x000fe20003fcf070 */
[----:B-1----:R-:W-:-:S04]  /*21690*/  @!UP0 UIMAD UR16, UR5, UR4, URZ ;  /* 0x00000004051082a4 */ /* 0x002fc8000f8e023f */
[----:B------:R-:W-:Y:S02]  /*216a0*/  USHF.R.S32.HI UR4, URZ, 0x1f, UR16 ;  /* 0x0000001f3f047899 */ /* 0x000fe40008011410 */
[----:B------:R-:W-:-:S04]  /*216b0*/  IMAD.U32 R68, RZ, RZ, UR16 ;  /* 0x00000010ff447e24 */ /* 0x000fc8000f8e00ff */
[----:B------:R-:W-:-:S07]  /*216c0*/  MOV R69, UR4 ;  /* 0x0000000400457c02 */ /* 0x000fce0008000f00 */
.L_x_912:
        /* <DEDUP_REMOVED lines=14> */
[----:B------:R-:W-:Y:S01]  /*217b0*/  FMUL.FTZ R86, R3, R86 ;  /* 0x0000005603567220 */ /* 0x000fe20000410000 */
        /* <DEDUP_REMOVED lines=110> */
[----:B---3--:R-:W-:Y:S01]  /*21ea0*/  IADD3 R13, R81, R20, RZ ;  /* 0x00000014510d7210 */ /* 0x008fe20007ffe0ff */
[----:B------:R1:W-:Y:S01]  /*21eb0*/  STS [R0], R10 ;  /* 0x0000000a00007388 */ /* 0x0003e20000000800 */
[----:B------:R-:W-:Y:S01]  /*21ec0*/  F2FP.F16.F32.PACK_AB R25, R191, R25 ;  /* 0x00000019bf19723e */ /* 0x000fe200000000ff */
[----:B------:R-:W-:Y:S01]  /*21ed0*/  IMAD.IADD R2, R0, 0x1, R67 ;  /* 0x0000000100027824 */ /* 0x000fe200078e0243 */
[----:B----4-:R-:W-:Y:S01]  /*21ee0*/  IADD3 R3, R21, R67, RZ ;  /* 0x0000004315037210 */ /* 0x010fe20007ffe0ff */
[----:B------:R-:W-:Y:S01]  /*21ef0*/  STS [R0+0x400], R9 ;  /* 0x0004000900007388 */ /* 0x000fe20000000800 */
[----:B------:R-:W-:Y:S02]  /*21f00*/  F2FP.F16.F32.PACK_AB R24, R24, R184 ;  /* 0x000000b81818723e */ /* 0x000fe400000000ff */
[----:B------:R-:W-:Y:S01]  /*21f10*/  F2FP.F16.F32.PACK_AB R28, R187, R28 ;  /* 0x0000001cbb1c723e */ /* 0x000fe200000000ff */
[----:B------:R2:W-:Y:S01]  /*21f20*/  STS [R13], R7 ;  /* 0x000000070d007388 */ /* 0x0005e20000000800 */
[----:B------:R-:W-:Y:S01]  /*21f30*/  F2FP.F16.F32.PACK_AB R27, R27, R148 ;  /* 0x000000941b1b723e */ /* 0x000fe200000000ff */
[----:B-----5:R-:W3:Y:S01]  /*21f40*/  @P2 LDC R12, c[0x0][0x2e8] ;  /* 0x0000ba00ff0c2b82 */ /* 0x020ee20000000800 */
[----:B------:R-:W-:Y:S01]  /*21f50*/  F2FP.F16.F32.PACK_AB R26, R26, R150 ;  /* 0x000000961a1a723e */ /* 0x000fe200000000ff */
        /* <DEDUP_REMOVED lines=24> */
[----:B------:R-:W-:Y:S01]  /*220e0*/  STS [R5], R16 ;  /* 0x0000001005007388 */ /* 0x000fe20000000800 */
        /* <DEDUP_REMOVED lines=13> */
[----:B------:R1:W-:Y:S01]  /*221c0*/  STS [R5+0x2000], R24 ;  /* 0x0020001805007388 */ /* 0x0003e20000000800 */
[----:B------:R-:W-:Y:S01]  /*221d0*/  F2FP.F16.F32.PACK_AB R36, R95, R36 ;  /* 0x000000245f24723e */ /* 0x000fe200000000ff */
[----:B------:R-:W-:Y:S01]  /*221e0*/  @!P1 IMAD.MOV.U32 R7, RZ, RZ, 0x1 ;  /* 0x00000001ff079424 */ /* 0x000fe200078e00ff */
[----:B------:R-:W-:Y:S01]  /*221f0*/  F2FP.F16.F32.PACK_AB R35, R101, R100 ;  /* 0x000000646523723e */ /* 0x000fe200000000ff */
[----:B------:R-:W-:Y:S01]  /*22200*/  STS [R5+0x2400], R28 ;  /* 0x0024001c05007388 */ /* 0x000fe20000000800 */
[----:B------:R-:W-:-:S02]  /*22210*/  F2FP.F16.F32.PACK_AB R34, R34, R102 ;  /* 0x000000662222723e */ /* 0x000fc400000000ff */
[----:B------:R-:W-:Y:S01]  /*22220*/  F2FP.F16.F32.PACK_AB R31, R113, R112 ;  /* 0x00000070711f723e */ /* 0x000fe200000000ff */
[----:B------:R-:W-:Y:S01]  /*22230*/  STS [R2], R27 ;  /* 0x0000001b02007388 */ /* 0x000fe20000000800 */
[----:B------:R-:W-:Y:S01]  /*22240*/  F2FP.F16.F32.PACK_AB R30, R30, R114 ;  /* 0x000000721e1e723e */ /* 0x000fe200000000ff */
[----:B----4-:R-:W4:Y:S01]  /*22250*/  @P4 LDC R6, c[0x0][0x2e4] ;  /* 0x0000b900ff064b82 */ /* 0x010f220000000800 */
        /* <DEDUP_REMOVED lines=18> */
[----:B---3--:R-:W-:Y:S01]  /*22380*/  MOV R17, 0x7f800000 ;  /* 0x7f80000000117802 */ /* 0x008fe20000000f00 */
[----:B------:R-:W-:Y:S01]  /*22390*/  STS [R4+0x2400], R52 ;  /* 0x0024003404007388 */ /* 0x000fe20000000800 */
[----:B------:R-:W-:Y:S02]  /*223a0*/  SHF.R.S32.HI R16, RZ, 0x3, R141 ;  /* 0x00000003ff107819 */ /* 0x000fe4000001148d */
[----:B------:R-:W-:Y:S01]  /*223b0*/  MOV R18, 0x7f800000 ;  /* 0x7f80000000127802 */ /* 0x000fe20000000f00 */
[----:B------:R-:W-:Y:S01]  /*223c0*/  STS [R21+0x4000], R51 ;  /* 0x0040003315007388 */ /* 0x000fe20000000800 */
[----:B------:R-:W-:-:S02]  /*223d0*/  MOV R19, 0x7f800000 ;  /* 0x7f80000000137802 */ /* 0x000fc40000000f00 */
[----:B-1----:R-:W-:Y:S01]  /*223e0*/  SHF.L.U32 R24, R142, 0x3, RZ ;  /* 0x000000038e187819 */ /* 0x002fe200000006ff */
        /* <DEDUP_REMOVED lines=19> */
[----:B-1----:R-:W-:Y:S01]  /*22520*/  @P1 MOV R0, 0x1 ;  /* 0x0000000100001802 */ /* 0x002fe20000000f00 */
[----:B----4-:R-:W-:-:S02]  /*22530*/  @!P1 IMAD R0, R6, R11, RZ ;  /* 0x0000000b06009224 */ /* 0x010fc400078e02ff */
[----:B------:R-:W-:Y:S01]  /*22540*/  STS [R3+0x6000], R33 ;  /* 0x0060002103007388 */ /* 0x000fe20000000800 */
[----:B------:R-:W1:Y:S03]  /*22550*/  @P5 LDC R11, c[0x0][0x2e8] ;  /* 0x0000ba00ff0b5b82 */ /* 0x000e660000000800 */
        /* <DEDUP_REMOVED lines=9> */
[----:B---3--:R-:W3:Y:S01]  /*225f0*/  @P3 MUFU.LG2 R5, R137 ;  /* 0x0000008900053308 */ /* 0x008ee20000000c00 */
[----:B------:R-:W5:Y:S02]  /*22600*/  S2R R14, SR_CTAID.Y ;  /* 0x00000000000e7919 */ /* 0x000f640000002600 */
[----:B------:R-:W-:Y:S04]  /*22610*/  STS [R4+0x6000], R64 ;  /* 0x0060004004007388 */ /* 0x000fe80000000800 */
[----:B------:R1:W-:Y:S01]  /*22620*/  STS [R4+0x6400], R63 ;  /* 0x0064003f04007388 */ /* 0x0003e20000000800 */
[----:B------:R-:W-:Y:S06]  /*22630*/  BAR.SYNC.DEFER_BLOCKING 0x0 ;  /* 0x0000000000007b1d */ /* 0x000fec0000010000 */
[----:B------:R-:W1:Y:S01]  /*22640*/  S2R R22, SR_CTAID.Z ;  /* 0x0000000000167919 */ /* 0x000e620000002700 */
[----:B----4-:R-:W-:-:S04]  /*22650*/  LEA.HI.SX32 R2, R136, 0x10, 0x1d ;  /* 0x0000001088027811 */ /* 0x010fc800078feaff */
[----:B------:R-:W-:Y:S01]  /*22660*/  ISETP.GE.AND P4, PT, R2, UR6, PT ;  /* 0x0000000602007c0c */ /* 0x000fe2000bf86270 */
[----:B---3--:R-:W-:Y:S01]  /*22670*/  @P3 FMUL.FTZ R2, R5, 0.69314718246459960938 ;  /* 0x3f31721805023820 */ /* 0x008fe20000410000 */
[----:B------:R-:W-:-:S03]  /*22680*/  LEA.HI.SX32 R5, R136, 0x20, 0x1d ;  /* 0x0000002088057811 */ /* 0x000fc600078feaff */
[----:B------:R-:W-:Y:S01]  /*22690*/  @P3 FFMA.FTZ R17, R134, R10, R2 ;  /* 0x0000000a86113223 */ /* 0x000fe20000010002 */
[----:B--2---:R-:W-:Y:S01]  /*226a0*/  IMAD R2, R7, UR7, RZ ;  /* 0x0000000707027c24 */ /* 0x004fe2000f8e02ff */
[----:B------:R-:W-:Y:S01]  /*226b0*/  ISETP.GE.AND P3, PT, R5, UR6, PT ;  /* 0x0000000605007c0c */ /* 0x000fe2000bf66270 */
[----:B-----5:R-:W-:Y:S01]  /*226c0*/  IMAD R3, R14, R0, RZ ;  /* 0x000000000e037224 */ /* 0x020fe200078e02ff */
[----:B-1----:R-:W1:Y:S01]  /*226d0*/  @P5 MUFU.LG2 R4, R138 ;  /* 0x0000008a00045308 */ /* 0x002e620000000c00 */
[----:B------:R-:W-:Y:S01]  /*226e0*/  @P1 IMAD R0, R9, R8, RZ ;  /* 0x0000000809001224 */ /* 0x000fe200078e02ff */
[----:B------:R2:W3:Y:S01]  /*226f0*/  LDS.128 R28, [R243+0x3800] ;  /* 0x00380000f31c7984 */ /* 0x0004e20000000c00 */
[----:B------:R-:W-:Y:S02]  /*22700*/  @!P1 MOV R0, R6 ;  /* 0x0000000600009202 */ /* 0x000fe40000000f00 */
[----:B------:R-:W-:Y:S02]  /*22710*/  SEL R3, R3, RZ, !P6 ;  /* 0x000000ff03037207 */ /* 0x000fe40007000000 */
[----:B------:R-:W-:Y:S01]  /*22720*/  LOP3.LUT P6, RZ, R140, 0x3, RZ, 0xc0, !PT ;  /* 0x000000038cff7812 */ /* 0x000fe200078cc0ff */
[----:B------:R-:W4:Y:S01]  /*22730*/  @P2 MUFU.LG2 R8, R139 ;  /* 0x0000008b00082308 */ /* 0x000f220000000c00 */
[----:B------:R-:W-:Y:S01]  /*22740*/  SHF.L.U32 R2, R2, 0x7, RZ ;  /* 0x0000000702027819 */ /* 0x000fe200000006ff */
[----:B-1----:R-:W-:Y:S01]  /*22750*/  @P5 FMUL.FTZ R4, R4, 0.69314718246459960938 ;  /* 0x3f31721804045820 */ /* 0x002fe20000410000 */
[----:B------:R-:W-:Y:S01]  /*22760*/  IMAD R3, R22, R0, R3 ;  /* 0x0000000016037224 */ /* 0x000fe200078e0203 */
[----:B------:R-:W-:-:S02]  /*22770*/  IADD3 R0, R16, 0x30, RZ ;  /* 0x0000003010007810 */ /* 0x000fc40007ffe0ff */
[----:B------:R-:W-:Y:S02]  /*22780*/  @P5 FFMA.FTZ R18, R133, R11, R4 ;  /* 0x0000000b85125223 */ /* 0x000fe40000010004 */
[----:B------:R-:W-:Y:S01]  /*22790*/  ISETP.GE.AND P1, PT, R0, UR14, PT ;  /* 0x0000000e00007c0c */ /* 0x000fe2000bf26270 */
[----:B----4-:R-:W-:Y:S01]  /*227a0*/  @P2 FMUL.FTZ R5, R8, 0.69314718246459960938 ;  /* 0x3f31721808052820 */ /* 0x010fe20000410000 */
[----:B------:R-:W-:-:S03]  /*227b0*/  SHF.R.S32.HI R0, RZ, 0x1f, R2 ;  /* 0x0000001fff007819 */ /* 0x000fc60000011402 */
[----:B------:R-:W-:Y:S01]  /*227c0*/  @P2 FFMA.FTZ R19, R132, R12, R5 ;  /* 0x0000000c84132223 */ /* 0x000fe20000010005 */
[--C-:B------:R-:W-:Y:S02]  /*227d0*/  IADD3 R5, P5, P2, R2, R68, R3.reuse ;  /* 0x0000004402057210 */ /* 0x100fe40007abe003 */
[----:B------:R-:W-:-:S04]  /*227e0*/  SHF.R.S32.HI R3, RZ, 0x1f, R3 ;  /* 0x0000001fff037819 */ /* 0x000fc80000011403 */
[----:B------:R-:W-:Y:S01]  /*227f0*/  IADD3.X R4, R0, R69, R3, P5, P2 ;  /* 0x0000004500047210 */ /* 0x000fe20002fe4403 */
[----:B--2---:R-:W-:Y:S06]  /*22800*/  @P6 BRA `(.L_x_914) ;  /* 0x0000000000d46947 */ /* 0x004fec0003800000 */
        /* <DEDUP_REMOVED lines=53> */
.L_x_914:
[----:B------:R-:W-:Y:S05]  /*22b60*/  BSYNC B0 ;  /* 0x0000000000007941 */ /* 0x000fea0003800000 */
.L_x_913:
[----:B------:R1:W5:Y:S01]  /*22b70*/  LDL R25, [R1+0x44] ;  /* 0x0000440001197983 */ /* 0x0003620000100800 */
[C---:B--2---:R-:W-:Y:S01]  /*22b80*/  VIADD R3, R16.reuse, 0x40 ;  /* 0x0000004010037836 */ /* 0x044fe20000000000 */
[----:B------:R-:W-:Y:S01]  /*22b90*/  SHF.R.S32.HI R4, RZ, 0x1f, R24 ;  /* 0x0000001fff047819 */ /* 0x000fe20000011418 */
[----:B------:R-:W-:Y:S01]  /*22ba0*/  VIADD R0, R16, 0x50 ;  /* 0x0000005010007836 */ /* 0x000fe20000000000 */
[----:B------:R-:W-:Y:S01]  /*22bb0*/  IADD3 R2, P2, R24, UR10, RZ ;  /* 0x0000000a18027c10 */ /* 0x000fe2000ff5e0ff */
[----:B------:R-:W-:Y:S01]  /*22bc0*/  ULDC.64 UR4, c[0x0][0x2a0] ;  /* 0x0000a80000047ab9 */ /* 0x000fe20000000a00 */
[----:B------:R-:W-:Y:S01]  /*22bd0*/  SHF.R.S32.HI R5, RZ, 0x1f, R22 ;  /* 0x0000001fff057819 */ /* 0x000fe20000011416 */
[----:B------:R1:W2:Y:S01]  /*22be0*/  LDS.128 R12, [R243+0x4000] ;  /* 0x00400000f30c7984 */ /* 0x0002a20000000c00 */
        /* <DEDUP_REMOVED lines=10> */
[----:B------:R1:W4:Y:S01]  /*22c90*/  LDS.128 R20, [R243] ;  /* 0x00000000f3147984 */ /* 0x0003220000000c00 */
[----:B------:R-:W-:Y:S02]  /*22ca0*/  IMAD.WIDE R6, R6, 0x80, R16 ;  /* 0x0000008006067825 */ /* 0x000fe400078e0210 */
        /* <DEDUP_REMOVED lines=14> */
[----:B----4-:R4:W-:Y:S04]  /*22d90*/  @!P6 STG.E.128 desc[UR26][R2.64], R20 ;  /* 0x000000140200e986 */ /* 0x0109e8000c101d1a */
[----:B--2---:R4:W-:Y:S02]  /*22da0*/  @!P0 STG.E.128 desc[UR26][R2.64+0x80], R12 ;  /* 0x0000800c02008986 */ /* 0x0049e4000c101d1a */
.L_x_916:
[----:B------:R-:W-:Y:S05]  /*22db0*/  BSYNC B0 ;  /* 0x0000000000007941 */ /* 0x000fea0003800000 */
.L_x_915:
[----:B------:R-:W-:Y:S01]  /*22dc0*/  ISETP.GE.AND P0, PT, R18, UR14, PT ;  /* 0x0000000e12007c0c */ /* 0x000fe2000bf06270 */
[----:B--2-4-:R2:W4:Y:S01]  /*22dd0*/  LDS.128 R12, [R243+0x4800] ;  /* 0x00480000f30c7984 */ /* 0x0145220000000c00 */
        /* <DEDUP_REMOVED lines=19> */
[----:B-1----:R1:W-:Y:S04]  /*22f10*/  @!P6 STG.E.128 desc[UR26][R2.64], R16 ;  /* 0x000000100200e986 */ /* 0x0023e8000c101d1a */
[----:B----4-:R1:W-:Y:S02]  /*22f20*/  @!P4 STG.E.128 desc[UR26][R2.64+0x80], R12 ;  /* 0x0000800c0200c986 */ /* 0x0103e4000c101d1a */
.L_x_918:
[----:B------:R-:W-:Y:S05]  /*22f30*/  BSYNC B0 ;  /* 0x0000000000007941 */ /* 0x000fea0003800000 */
.L_x_917:
[----:B-1----:R1:W1:Y:S01]  /*22f40*/  LDS.128 R16, [R243+0x1000] ;  /* 0x00100000f3107984 */ /* 0x0022620000000c00 */
[----:B------:R-:W-:Y:S01]  /*22f50*/  BSSY B0, `(.L_x_919) ;  /* 0x0000015000007945 */ /* 0x000fe20003800000 */
[----:B------:R-:W-:Y:S02]  /*22f60*/  ISETP.GE.AND P4, PT, R20, UR14, PT ;  /* 0x0000000e14007c0c */ /* 0x000fe4000bf86270 */
[----:B----4-:R4:W1:Y:S01]  /*22f70*/  LDS.128 R12, [R243+0x5000] ;  /* 0x00500000f30c7984 */ /* 0x0108620000000c00 */
        /* <DEDUP_REMOVED lines=17> */
[----:B------:R1:W-:Y:S02]  /*23090*/  @!P3 STG.E.128 desc[UR26][R2.64+0x80], R12 ;  /* 0x0000800c0200b986 */ /* 0x0003e4000c101d1a */
.L_x_920:
[----:B------:R-:W-:Y:S05]  /*230a0*/  BSYNC B0 ;  /* 0x0000000000007941 */ /* 0x000fea0003800000 */
.L_x_919:
        /* <DEDUP_REMOVED lines=21> */
.L_x_922:
[----:B------:R-:W-:Y:S05]  /*23200*/  BSYNC B0 ;  /* 0x0000000000007941 */ /* 0x000fea0003800000 */
.L_x_921:
        /* <DEDUP_REMOVED lines=21> */
.L_x_924:
[----:B------:R-:W-:Y:S05]  /*23360*/  BSYNC B0 ;  /* 0x0000000000007941 */ /* 0x000fea0003800000 */
.L_x_923:
        /* <DEDUP_REMOVED lines=21> */
.L_x_926:
[----:B------:R-:W-:Y:S05]  /*234c0*/  BSYNC B0 ;  /* 0x0000000000007941 */ /* 0x000fea0003800000 */
.L_x_925:
        /* <DEDUP_REMOVED lines=21> */
.L_x_928:
[----:B------:R-:W-:Y:S05]  /*23620*/  BSYNC B0 ;  /* 0x0000000000007941 */ /* 0x000fea0003800000 */
.L_x_927:
        /* <DEDUP_REMOVED lines=17> */
[----:B---3--:R3:W-:Y:S01]  /*23740*/  @!P1 STG.E.128 desc[UR26][R2.64], R28 ;  /* 0x0000001c02009986 */ /* 0x0087e2000c101d1a */
[----:B------:R-:W-:Y:S05]  /*23750*/  @P0 EXIT ;  /* 0x000000000000094d */ /* 0x000fea0003800000 */
[----:B-1----:R-:W-:Y:S01]  /*23760*/  STG.E.128 desc[UR26][R2.64+0x80], R12 ;  /* 0x0000800c02007986 */ /* 0x002fe2000c101d1a */
[----:B------:R-:W-:Y:S05]  /*23770*/  EXIT ;  /* 0x000000000000794d */ /* 0x000fea0003800000 */
.L_x_929:
        /* <DEDUP_REMOVED lines=16> */
.L_x_2927:


//--------------------- .text._ZN5flash16flash_fwd_kernelI23Flash_fwd_kernel_traitsILi128ELi128ELi64ELi4ELb0ELb0EN7cutlass6half_tE19Flash_kernel_traitsILi128ELi128ELi64ELi4ES3_EELb0ELb0ELb1ELb1ELb0ELb0ELb1ELb0EEEvNS_16Flash_fwd_paramsE --------------------------
	.section	.text._ZN5flash16flash_fwd_kernelI23Flash_fwd_kernel_traitsILi128ELi128ELi64ELi4ELb0ELb0EN7cutlass6half_tE19Flash_kernel_traitsILi128ELi128ELi64ELi4ES3_EELb0ELb0ELb1ELb1ELb0ELb0ELb1ELb0EEEvNS_16Flash_fwd_paramsE,"ax",@progbits
	.align	128
        .global         _ZN5flash16flash_fwd_kernelI23Flash_fwd_kernel_traitsILi128ELi128ELi64ELi4ELb0ELb0EN7cutlass6half_tE19Flash_kernel_traitsILi128ELi128ELi64ELi4ES3_EELb0ELb0ELb1ELb1ELb0ELb0ELb1ELb0EEEvNS_16Flash_fwd_paramsE
        .type           _ZN5flash16flash_fwd_kernelI23Flash_fwd_kernel_traitsILi128ELi128ELi64ELi4ELb0ELb0EN7cutlass6half_tE19Flash_kernel_traitsILi128ELi128ELi64ELi4ES3_EELb0ELb0ELb1ELb1ELb0ELb0ELb1ELb0EEEvNS_16Flash_fwd_paramsE,@function
        .size           _ZN5flash16flash_fwd_kernelI23Flash_fwd_kernel_traitsILi128ELi128ELi64ELi4ELb0ELb0EN7cutlass6half_tE19Flash_kernel_traitsILi128ELi128ELi64ELi4ES3_EELb0ELb0ELb1ELb1ELb0ELb0ELb1ELb0EEEvNS_16Flash_fwd_paramsE,(.L_x_2928 - _ZN5flash16flash_fwd_kernelI23Flash_fwd_kernel_traitsILi128ELi128ELi64ELi4ELb0ELb0EN7cutlass6half_tE19Flash_kernel_traitsILi128ELi128ELi64ELi4ES3_EELb0ELb0ELb1ELb1ELb0ELb0ELb1ELb0EEEvNS_16Flash_fwd_paramsE)
        .other          _ZN5flash16flash_fwd_kernelI23Flash_fwd_kernel_traitsILi128ELi128ELi64ELi4ELb0ELb0EN7cutlass6half_tE19Flash_kernel_traitsILi128ELi128ELi64ELi4ES3_EELb0ELb0ELb1ELb1ELb0ELb0ELb1ELb0EEEvNS_16Flash_fwd_paramsE,@"STO_CUDA_ENTRY STV_DEFAULT"
_ZN5flash16flash_fwd_kernelI23Flash_fwd_kernel_traitsILi128ELi128ELi64ELi4ELb0ELb0EN7cutlass6half_tE19Flash_kernel_traitsILi128ELi128ELi64ELi4ES3_EELb0ELb0ELb1ELb1ELb0ELb0ELb1ELb0EEEvNS_16Flash_fwd_paramsE:
.text._ZN5flash16flash_fwd_kernelI23Flash_fwd_kernel_traitsILi128ELi128ELi64ELi4ELb0ELb0EN7cutlass6half_tE19Flash_kernel_traitsILi128ELi128ELi64ELi4ES3_EELb0ELb0ELb1ELb1ELb0ELb0ELb1ELb0EEEvNS_16Flash_fwd_paramsE:
        /* <DEDUP_REMOVED lines=55> */
.L_x_930:
[----:B------:R-:W-:-:S05]  /*0370*/  ULDC UR7, c[0x0][0x2c8] ;  /* 0x0000b20000077ab9 */ /* 0x000fca0000000800 */
.L_x_931:
        /* <DEDUP_REMOVED lines=132> */
.L_x_934:
[----:B------:R-:W-:Y:S05]  /*0bc0*/  BSYNC B0 ;  /* 0x0000000000007941 */ /* 0x000fea0003800000 */
.L_x_933:
        /* <DEDUP_REMOVED lines=21> */
.L_x_936:
[----:B------:R-:W-:Y:S05]  /*0d20*/  BSYNC B0 ;  /* 0x0000000000007941 */ /* 0x000fea0003800000 */
.L_x_935:
        /* <DEDUP_REMOVED lines=21> */
.L_x_938:
[----:B------:R-:W-:Y:S05]  /*0e80*/  BSYNC B0 ;  /* 0x0000000000007941 */ /* 0x000fea0003800000 */
.L_x_937:
        /* <DEDUP_REMOVED lines=21> */
.L_x_940:
[----:B------:R-:W-:Y:S05]  /*0fe0*/  BSYNC B0 ;  /* 0x0000000000007941 */ /* 0x000fea0003800000 */
.L_x_939:
        /* <DEDUP_REMOVED lines=20> */
.L_x_942:
[----:B------:R-:W-:Y:S05]  /*1130*/  BSYNC B0 ;  /* 0x0000000000007941 */ /* 0x000fea0003800000 */
.L_x_941:
        /* <DEDUP_REMOVED lines=20> */
.L_x_944:
[----:B------:R-:W-:Y:S05]  /*1280*/  BSYNC B0 ;  /* 0x0000000000007941 */ /* 0x000fea0003800000 */
.L_x_943:
        /* <DEDUP_REMOVED lines=20> */
.L_x_946:
[----:B------:R-:W-:Y:S05]  /*13d0*/  BSYNC B0 ;  /* 0x0000000000007941 */ /* 0x000fea0003800000 */
.L_x_945:
        /* <DEDUP_REMOVED lines=20> */
.L_x_948:
[----:B------:R-:W-:Y:S05]  /*1520*/  BSYNC B0 ;  /* 0x0000000000007941 */ /* 0x000fea0003800000 */
.L_x_947:
        /* <DEDUP_REMOVED lines=10> */
.L_x_950:
[----:B------:R-:W-:Y:S05]  /*15d0*/  BSYNC B0 ;  /* 0x0000000000007941 */ /* 0x000fea0003800000 */
.L_x_949:
        /* <DEDUP_REMOVED lines=15> */
.L_x_952:
[----:B------:R-:W-:Y:S05]  /*16d0*/  BSYNC B0 ;  /* 0x0000000000007941 */ /* 0x000fea0003800000 */
.L_x_951:
        /* <DEDUP_REMOVED lines=10> */
.L_x_954:
[----:B------:R-:W-:Y:S05]  /*1780*/  BSYNC B0 ;  /* 0x0000000000007941 */ /* 0x000fea0003800000 */
.L_x_953:
        /* <DEDUP_REMOVED lines=10> */
.L_x_956:
[----:B------:R-:W-:Y:S05]  /*1830*/  BSYNC B0 ;  /* 0x0000000000007941 */ /* 0x000fea0003800000 */
.L_x_955:
        /* <DEDUP_REMOVED lines=10> */
.L_x_958:
[----:B------:R-:W-:Y:S05]  /*18e0*/  BSYNC B0 ;  /* 0x0000000000007941 */ /* 0x000fea0003800000 */
.L_x_957:
        /* <DEDUP_REMOVED lines=10> */
.L_x_960:
[----:B------:R-:W-:Y:S05]  /*1990*/  BSYNC B0 ;  /* 0x0000000000007941 */ /* 0x000fea0003800000 */
.L_x_959:
        /* <DEDUP_REMOVED lines=10> */
.L_x_962:
[----:B------:R-:W-:Y:S05]  /*1a40*/  BSYNC B0 ;  /* 0x0000000000007941 */ /* 0x000fea0003800000 */
.L_x_961:
        /* <DEDUP_REMOVED lines=10> */
.L_x_932:
        /* <DEDUP_REMOVED lines=79> */
.L_x_963:
        /* <DEDUP_REMOVED lines=23> */
.L_x_964:
        /* <DEDUP_REMOVED lines=80> */
.L_x_966:
[----:B------:R-:W-:Y:S05]  /*2650*/  BSYNC B0 ;  /* 0x0000000000007941 */ /* 0x000fea0003800000 */
.L_x_965:
        /* <DEDUP_REMOVED lines=33> */
.L_x_968:
[----:B------:R-:W-:Y:S05]  /*2870*/  BSYNC B0 ;  /* 0x0000000000007941 */ /* 0x000fea0003800000 */
.L_x_967:
        /* <DEDUP_REMOVED lines=34> */
.L_x_970:
[----:B------:R-:W-:Y:S05]  /*2aa0*/  BSYNC B0 ;  /* 0x0000000000007941 */ /* 0x000fea0003800000 */
.L_x_969:
        /* <DEDUP_REMOVED lines=33> */
.L_x_972:
[----:B------:R-:W-:Y:S05]  /*2cc0*/  BSYNC B0 ;  /* 0x0000000000007941 */ /* 0x000fea0003800000 */
.L_x_971:
        /* <DEDUP_REMOVED lines=31> */
.L_x_974:
[----:B------:R-:W-:Y:S05]  /*2ec0*/  BSYNC B0 ;  /* 0x0000000000007941 */ /* 0x000fea0003800000 */
.L_x_973:
        /* <DEDUP_REMOVED lines=31> */
.L_x_976:
[----:B------:R-:W-:Y:S05]  /*30c0*/  BSYNC B0 ;  /* 0x0000000000007941 */ /* 0x000fea0003800000 */
.L_x_975:
        /* <DEDUP_REMOVED lines=31> */
.L_x_978:
[----:B------:R-:W-:Y:S05]  /*32c0*/  BSYNC B0 ;  /* 0x0000000000007941 */ /* 0x000fea0003800000 */
.L_x_977:
        /* <DEDUP_REMOVED lines=31> */
.L_x_980:
[----:B------:R-:W-:Y:S05]  /*34c0*/  BSYNC B0 ;  /* 0x0000000000007941 */ /* 0x000fea0003800000 */
.L_x_979:
        /* <DEDUP_REMOVED lines=36> */
.L_x_982:
[----:B------:R-:W-:Y:S05]  /*3710*/  BSYNC B0 ;  /* 0x0000000000007941 */ /* 0x000fea0003800000 */
.L_x_981:
        /* <DEDUP_REMOVED lines=26> */
.L_x_984:
[----:B------:R-:W-:Y:S05]  /*38c0*/  BSYNC B0 ;  /* 0x0000000000007941 */ /* 0x000fea0003800000 */
.L_x_983:
        /* <DEDUP_REMOVED lines=27> */
.L_x_986:
[----:B------:R-:W-:Y:S05]  /*3a80*/  BSYNC B0 ;  /* 0x0000000000007941 */ /* 0x000fea0003800000 */
.L_x_985:
        /* <DEDUP_REMOVED lines=27> */
.L_x_988:
[----:B------:R-:W-:Y:S05]  /*3c40*/  BSYNC B0 ;  /* 0x0000000000007941 */ /* 0x000fea0003800000 */
.L_x_987:
        /* <DEDUP_REMOVED lines=88> */
.L_x_990:
[----:B------:R-:W-:Y:S05]  /*41d0*/  BSYNC B0 ;  /* 0x0000000000007941 */ /* 0x000fea0003800000 */
.L_x_989:
        /* <DEDUP_REMOVED lines=29> */
.L_x_992:
[----:B------:R-:W-:Y:S05]  /*43b0*/  BSYNC B0 ;  /* 0x0000000000007941 */ /* 0x000fea0003800000 */
.L_x_991:
        /* <DEDUP_REMOVED lines=29> */
.L_x_994:
[----:B------:R-:W-:Y:S05]  /*4590*/  BSYNC B0 ;  /* 0x0000000000007941 */ /* 0x000fea0003800000 */
.L_x_993:
        /* <DEDUP_REMOVED lines=29> */
.L_x_996:
[----:B------:R-:W-:Y:S05]  /*4770*/  BSYNC B0 ;  /* 0x0000000000007941 */ /* 0x000fea0003800000 */
.L_x_995:
[----:B-12---:R-:W-:Y:S01]  /*4780*/  LDSM.16.M88.4 R8, [R231+0x2000] ;  /* 0x00200000e708783b */ /* 0x006fe20000000200 */
[----:B------:R-:W-:Y:S01]  /*4790*/  R2P PR, R24, 0x6 ;  /* 0x0000000618007804 */ /* 0x000fe20000000000 */
[----:B------:R-:W-:Y:S01]  /*47a0*/  VIADD R0, R224, 0x8000 ;  /* 0x00008000e0007836 */ /* 0x000fe20000000000 */
[----:B------:R-:W-:Y:S01]  /*47b0*/  LEA R5, R160, UR25, 0x4 ;  /* 0x00000019a0057c11 */ /* 0x000fe2000f8e20ff */
[----:B------:R-:W1:Y:S01]  /*47c0*/  LDSM.16.M88.4 R32, [R224+0x8800] ;  /* 0x00880000e020783b */ /* 0x000e620000000200 */
[----:B------:R-:W-:Y:S01]  /*47d0*/  VIADD R235, R224, 0x8020 ;  /* 0x00008020e0eb7836 */ /* 0x000fe20000000000 */
[----:B------:R-:W-:Y:S01]  /*47e0*/  UIADD3 UR5, UR28, 0x1, -UR18 ;  /* 0x000000011c057890 */ /* 0x000fe2000fffe812 */
[--C-:B------:R-:W-:Y:S01]  /*47f0*/  IMAD R232, R4, 0x2, R231.reuse ;  /* 0x0000000204e87824 */ /* 0x100fe200078e02e7 */
[----:B------:R-:W2:Y:S01]  /*4800*/  LDSM.16.M88.4 R28, [R224+0x9000] ;  /* 0x00900000e01c783b */ /* 0x000ea20000000200 */
[C---:B------:R-:W-:Y:S01]  /*4810*/  IMAD R234, R2.reuse, 0x2, R231 ;  /* 0x0000000202ea7824 */ /* 0x040fe200078e02e7 */
[----:B------:R-:W-:Y:S01]  /*4820*/  UIADD3 UR10, UR28, -UR18, URZ ;  /* 0x800000121c0a7290 */ /* 0x000fe2000fffe03f */
[----:B------:R-:W-:Y:S01]  /*4830*/  IMAD R233, R2, 0x2, R232 ;  /* 0x0000000202e97824 */ /* 0x000fe200078e02e8 */
[----:B------:R-:W-:Y:S01]  /*4840*/  LDSM.16.M88.4 R12, [R231] ;  /* 0x00000000e70c783b */ /* 0x000fe20000000200 */
[----:B------:R-:W-:Y:S01]  /*4850*/  UIADD3 UR5, UR5, UR21, URZ ;  /* 0x0000001505057290 */ /* 0x000fe2000fffe03f */
[----:B------:R-:W-:Y:S01]  /*4860*/  @P1 VIADD R235, R0, 0xffffffe0 ;  /* 0xffffffe000eb1836 */ /* 0x000fe20000000000 */
[----:B------:R-:W-:Y:S01]  /*4870*/  ULDC UR25, c[0x0][0x39c] ;  /* 0x0000e70000197ab9 */ /* 0x000fe20000000800 */
[----:B------:R-:W5:Y:S01]  /*4880*/  LDSM.16.M88.4 R20, [R224+0x8000] ;  /* 0x00800000e014783b */ /* 0x000f620000000200 */
[----:B------:R-:W-:Y:S01]  /*4890*/  IMAD.MOV.U32 R0, RZ, RZ, 0x40 ;  /* 0x00000040ff007424 */ /* 0x000fe200078e00ff */
[----:B------:R-:W-:Y:S01]  /*48a0*/  UISETP.GT.AND UP0, UPT, UR29, UR15, UPT ;  /* 0x0000000f1d00728c */ /* 0x000fe2000bf04270 */
[----:B------:R-:W-:Y:S01]  /*48b0*/  IMAD.U32 R6, RZ, RZ, UR28 ;  /* 0x0000001cff067e24 */ /* 0x000fe2000f8e00ff */
[----:B------:R-:W5:Y:S01]  /*48c0*/  LDSM.16.M88.4 R24, [R224+0x9800] ;  /* 0x00980000e018783b */ /* 0x000f620000000200 */
[----:B------:R-:W-:Y:S01]  /*48d0*/  IMAD.U32 R7, RZ, RZ, UR10 ;  /* 0x0000000aff077e24 */ /* 0x000fe2000f8e00ff */
[----:B------:R-:W-:Y:S01]  /*48e0*/  SEL R0, R0, 0xffffffc0, !P2 ;  /* 0xffffffc000007807 */ /* 0x000fe20005000000 */
[C---:B------:R-:W-:Y:S01]  /*48f0*/  VIADD R242, R235.reuse, 0x800 ;  /* 0x00000800ebf27836 */ /* 0x040fe20000000000 */
[----:B---34-:R-:W-:Y:S01]  /*4900*/  LDSM.16.M88.4 R16, [R232+0x2000] ;  /* 0x00200000e810783b */ /* 0x018fe20000000200 */
[----:B------:R-:W-:-:S02]  /*4910*/  VIADD R241, R235, 0x1000 ;  /* 0x00001000ebf17836 */ /* 0x000fc40000000000 */
[----:B------:R-:W-:Y:S01]  /*4920*/  IMAD.IADD R230, R224, 0x1, R0 ;  /* 0x00000001e0e67824 */ /* 0x000fe200078e0200 */
[----:B------:R-:W3:Y:S01]  /*4930*/  LDSM.16.M88.4 R64, [R235+0x800] ;  /* 0x00080000eb40783b */ /* 0x000ee20000000200 */
[----:B------:R-:W-:Y:S01]  /*4940*/  IMAD.IADD R229, R0, 0x1, R235 ;  /* 0x0000000100e57824 */ /* 0x000fe200078e02eb */
[----:B------:R-:W-:Y:S01]  /*4950*/  LOP3.LUT R0, R162, 0xffffffe0, RZ, 0xc0, !PT ;  /* 0xffffffe0a2007812 */ /* 0x000fe200078ec0ff */
[C---:B------:R-:W-:Y:S01]  /*4960*/  VIADD R240, R235.reuse, 0x1800 ;  /* 0x00001800ebf07836 */ /* 0x040fe20000000000 */
[----:B------:R-:W4:Y:S01]  /*4970*/  LDSM.16.M88.4 R56, [R235+0x1000] ;  /* 0x00100000eb38783b */ /* 0x000f220000000200 */
[----:B------:R-:W-:Y:S02]  /*4980*/  VIADD R239, R235, 0x2000 ;  /* 0x00002000ebef7836 */ /* 0x000fe40000000000 */
[C---:B------:R-:W-:Y:S01]  /*4990*/  IMAD.IADD R0, R163.reuse, 0x1, -R0 ;  /* 0x00000001a3007824 */ /* 0x040fe200078e0a00 */
[----:B------:R-:W4:Y:S01]  /*49a0*/  LDSM.16.M88.4 R52, [R235+0x1800] ;  /* 0x00180000eb34783b */ /* 0x000f220000000200 */
[----:B------:R-:W-:-:S02]  /*49b0*/  IMAD.SHL.U32 R163, R163, 0x2, RZ ;  /* 0x00000002a3a37824 */ /* 0x000fc400078e00ff */
[C---:B------:R-:W-:Y:S01]  /*49c0*/  VIADD R238, R235.reuse, 0x2800 ;  /* 0x00002800ebee7836 */ /* 0x040fe20000000000 */
[----:B------:R-:W4:Y:S01]  /*49d0*/  LDSM.16.M88.4 R48, [R235] ;  /* 0x00000000eb30783b */ /* 0x000f220000000200 */
[----:B------:R-:W-:Y:S01]  /*49e0*/  SHF.R.S32.HI R3, RZ, 0x1f, R0 ;  /* 0x0000001fff037819 */ /* 0x000fe20000011400 */
[----:B------:R-:W-:Y:S01]  /*49f0*/  VIADD R237, R235, 0x3000 ;  /* 0x00003000ebed7836 */ /* 0x000fe20000000000 */
[----:B------:R-:W-:Y:S01]  /*4a00*/  LOP3.LUT R167, R163, 0x6, RZ, 0xc0, !PT ;  /* 0x00000006a3a77812 */ /* 0x000fe200078ec0ff */
[C---:B-1----:R-:W-:Y:S01]  /*4a10*/  HMMA.16816.F32 R44, R8.reuse, R32, RZ ;  /* 0x00000020082c723c */ /* 0x042fe200000018ff */
[----:B------:R-:W-:Y:S01]  /*4a20*/  LEA.HI R0, R3, R0, RZ, 0x2 ;  /* 0x0000000003007211 */ /* 0x000fe200078f10ff */
[----:B------:R-:W-:Y:S01]  /*4a30*/  IMAD.U32 R3, RZ, RZ, UR29 ;  /* 0x0000001dff037e24 */ /* 0x000fe2000f8e00ff */
[----:B------:R-:W0:Y:S01]  /*4a40*/  LDGDEPBAR ;  /* 0x00000000000079af */ /* 0x000e220000000000 */
[----:B------:R-:W-:Y:S01]  /*4a50*/  VIADD R236, R235, 0x3800 ;  /* 0x00003800ebec7836 */ /* 0x000fe20000000000 */
[----:B------:R-:W-:Y:S01]  /*4a60*/  SHF.R.S32.HI R0, RZ, 0x2, R0 ;  /* 0x00000002ff007819 */ /* 0x000fe20000011400 */
[----:B--2---:R-:W-:Y:S01]  /*4a70*/  HMMA.16816.F32 R40, R8, R28, RZ ;  /* 0x0000001c0828723c */ /* 0x004fe200000018ff */
[----:B------:R-:W-:-:S03]  /*4a80*/  IMAD R3, R3, 0x40, R167 ;  /* 0x0000004003037824 */ /* 0x000fc600078e02a7 */
[----:B------:R-:W-:Y:S01]  /*4a90*/  IMAD.IADD R5, R0, 0x1, R5 ;  /* 0x0000000100057824 */ /* 0x000fe200078e0205 */
[----:B------:R-:W-:Y:S01]  /*4aa0*/  LOP3.LUT R0, R138, R139, RZ, 0xfc, !PT ;  /* 0x0000008b8a007212 */ /* 0x000fe200078efcff */
[-C--:B-----5:R-:W-:Y:S02]  /*4ab0*/  HMMA.16816.F32 R96, R12, R20.reuse, RZ ;  /* 0x000000140c60723c */ /* 0x0a0fe400000018ff */
[----:B------:R-:W-:Y:S01]  /*4ac0*/  VIADD R248, R5, UR10 ;  /* 0x0000000a05f87c36 */ /* 0x000fe20008000000 */
[C-C-:B------:R-:W-:Y:S02]  /*4ad0*/  IADD3 R250, R7.reuse, 0x8, R5.reuse ;  /* 0x0000000807fa7810 */ /* 0x140fe40007ffe005 */
[C-C-:B------:R-:W-:Y:S01]  /*4ae0*/  IADD3 R249, R7.reuse, 0x40, R5.reuse ;  /* 0x0000004007f97810 */ /* 0x140fe20007ffe005 */
[----:B------:R-:W-:Y:S01]  /*4af0*/  HMMA.16816.F32 R60, R8, R20, RZ ;  /* 0x00000014083c723c */ /* 0x000fe200000018ff */
[----:B------:R-:W-:Y:S02]  /*4b00*/  IADD3 R251, R7, 0x48, R5 ;  /* 0x0000004807fb7810 */ /* 0x000fe40007ffe005 */
[----:B------:R-:W-:-:S02]  /*4b10*/  VIADDMNMX R247, R248, -UR22, RZ, !PT ;  /* 0x80000016f8f77c46 */ /* 0x000fc4000f8001ff */
[----:B------:R-:W-:Y:S01]  /*4b20*/  VIADDMNMX R246, R250, -UR22, RZ, !PT ;  /* 0x80000016faf67c46 */ /* 0x000fe2000f8001ff */
[----:B------:R-:W-:Y:S01]  /*4b30*/  HMMA.16816.F32 R68, R8, R22, RZ ;  /* 0x000000160844723c */ /* 0x000fe200000018ff */
[----:B------:R-:W-:Y:S02]  /*4b40*/  VIADDMNMX R245, R249, -UR22, RZ, !PT ;  /* 0x80000016f9f57c46 */ /* 0x000fe4000f8001ff */
[----:B------:R-:W-:-:S03]  /*4b50*/  VIADDMNMX R244, R251, -UR22, RZ, !PT ;  /* 0x80000016fbf47c46 */ /* 0x000fc6000f8001ff */
[----:B------:R-:W-:Y:S01]  /*4b60*/  HMMA.16816.F32 R100, R12, R22, RZ ;  /* 0x000000160c64723c */ /* 0x000fe200000018ff */
[----:B------:R-:W1:Y:S05]  /*4b70*/  LDSM.16.M88.4 R20, [R232] ;  /* 0x00000000e814783b */ /* 0x000e6a0000000200 */
[C---:B------:R-:W-:Y:S06]  /*4b80*/  HMMA.16816.F32 R36, R8.reuse, R24, RZ ;  /* 0x000000180824723c */ /* 0x040fec00000018ff */
[C---:B------:R-:W-:Y:S06]  /*4b90*/  HMMA.16816.F32 R72, R8.reuse, R34, RZ ;  /* 0x000000220848723c */ /* 0x040fec00000018ff */
[C---:B------:R-:W-:Y:S06]  /*4ba0*/  HMMA.16816.F32 R92, R8.reuse, R30, RZ ;  /* 0x0000001e085c723c */ /* 0x040fec00000018ff */
[----:B------:R-:W-:Y:S01]  /*4bb0*/  HMMA.16816.F32 R88, R8, R26, RZ ;  /* 0x0000001a0858723c */ /* 0x000fe200000018ff */
[----:B------:R-:W-:Y:S05]  /*4bc0*/  LDSM.16.M88.4 R8, [R234+0x2000] ;  /* 0x00200000ea08783b */ /* 0x000fea0000000200 */
[C---:B------:R-:W-:Y:S06]  /*4bd0*/  HMMA.16816.F32 R84, R12.reuse, R32, RZ ;  /* 0x000000200c54723c */ /* 0x040fec00000018ff */
[----:B------:R-:W-:Y:S01]  /*4be0*/  HMMA.16816.F32 R112, R12, R34, RZ ;  /* 0x000000220c70723c */ /* 0x000fe200000018ff */
[----:B------:R-:W2:Y:S05]  /*4bf0*/  LDSM.16.M88.4 R32, [R230+0x9000] ;  /* 0x00900000e620783b */ /* 0x000eaa0000000200 */
[C---:B---3--:R-:W-:Y:S06]  /*4c00*/  HMMA.16816.F32 R120, R16.reuse, R64, R44 ;  /* 0x000000401078723c */ /* 0x048fec000000182c */
[----:B----4-:R-:W-:Y:S01]  /*4c10*/  HMMA.16816.F32 R44, R16, R56, R40 ;  /* 0x00000038102c723c */ /* 0x010fe20000001828 */
[----:B------:R-:W3:Y:S05]  /*4c20*/  LDSM.16.M88.4 R40, [R230+0x8000] ;  /* 0x00800000e628783b */ /* 0x000eea0000000200 */
[C---:B------:R-:W-:Y:S06]  /*4c30*/  HMMA.16816.F32 R80, R12.reuse, R28, RZ ;  /* 0x0000001c0c50723c */ /* 0x040fec00000018ff */
[C---:B------:R-:W-:Y:S01]  /*4c40*/  HMMA.16816.F32 R108, R12.reuse, R30, RZ ;  /* 0x0000001e0c6c723c */ /* 0x040fe200000018ff */
[----:B------:R-:W-:Y:S05]  /*4c50*/  LDSM.16.M88.4 R28, [R230+0x9800] ;  /* 0x00980000e61c783b */ /* 0x000fea0000000200 */
[C---:B------:R-:W-:Y:S06]  /*4c60*/  HMMA.16816.F32 R76, R12.reuse, R24, RZ ;  /* 0x000000180c4c723c */ /* 0x040fec00000018ff */
[----:B------:R-:W-:Y:S01]  /*4c70*/  HMMA.16816.F32 R104, R12, R26, RZ ;  /* 0x0000001a0c68723c */ /* 0x000fe200000018ff */
[----:B------:R-:W-:Y:S05]  /*4c80*/  LDSM.16.M88.4 R12, [R234] ;  /* 0x00000000ea0c783b */ /* 0x000fea0000000200 */
[C---:B------:R-:W-:Y:S01]  /*4c90*/  HMMA.16816.F32 R140, R16.reuse, R52, R36 ;  /* 0x00000034108c723c */ /* 0x040fe20000001824 */
[----:B------:R-:W4:Y:S05]  /*4ca0*/  LDSM.16.M88.4 R36, [R230+0x8800] ;  /* 0x00880000e624783b */ /* 0x000f2a0000000200 */
[C---:B------:R-:W-:Y:S06]  /*4cb0*/  HMMA.16816.F32 R24, R16.reuse, R50, R68 ;  /* 0x000000321018723c */ /* 0x040fec0000001844 */
[C---:B------:R-:W-:Y:S06]  /*4cc0*/  HMMA.16816.F32 R148, R16.reuse, R58, R92 ;  /* 0x0000003a1094723c */ /* 0x040fec000000185c */
[C---:B------:R-:W-:Y:S01]  /*4cd0*/  HMMA.16816.F32 R128, R16.reuse, R48, R60 ;  /* 0x000000301080723c */ /* 0x040fe2000000183c */
[----:B------:R-:W-:Y:S05]  /*4ce0*/  LDSM.16.M88.4 R60, [R229] ;  /* 0x00000000e53c783b */ /* 0x000fea0000000200 */
[C---:B------:R-:W-:Y:S06]  /*4cf0*/  HMMA.16816.F32 R152, R16.reuse, R66, R72 ;  /* 0x000000421098723c */ /* 0x040fec0000001848 */
[----:B------:R-:W-:Y:S01]  /*4d00*/  HMMA.16816.F32 R92, R16, R54, R88 ;  /* 0x00000036105c723c */ /* 0x000fe20000001858 */
[----:B------:R-:W5:Y:S05]  /*4d10*/  LDSM.16.M88.4 R16, [R233+0x2000] ;  /* 0x00200000e910783b */ /* 0x000f6a0000000200 */
[C---:B-1----:R-:W-:Y:S06]  /*4d20*/  HMMA.16816.F32 R124, R20.reuse, R64, R84 ;  /* 0x00000040147c723c */ /* 0x042fec0000001854 */
[C---:B------:R-:W-:Y:S06]  /*4d30*/  HMMA.16816.F32 R116, R20.reuse, R48, R96 ;  /* 0x000000301474723c */ /* 0x040fec0000001860 */
[C---:B------:R-:W-:Y:S06]  /*4d40*/  HMMA.16816.F32 R84, R20.reuse, R66, R112 ;  /* 0x000000421454723c */ /* 0x040fec0000001870 */
[C---:B------:R-:W-:Y:S06]  /*4d50*/  HMMA.16816.F32 R132, R20.reuse, R56, R80 ;  /* 0x000000381484723c */ /* 0x040fec0000001850 */
[C---:B------:R-:W-:Y:S01]  /*4d60*/  HMMA.16816.F32 R68, R20.reuse, R58, R108 ;  /* 0x0000003a1444723c */ /* 0x040fe2000000186c */
[----:B------:R-:W1:Y:S05]  /*4d70*/  LDSM.16.M88.4 R56, [R229+0x800] ;  /* 0x00080000e538783b */ /* 0x000e6a0000000200 */
[C---:B------:R-:W-:Y:S06]  /*4d80*/  HMMA.16816.F32 R144, R20.reuse, R52, R76 ;  /* 0x000000341490723c */ /* 0x040fec000000184c */
[C---:B------:R-:W-:Y:S01]  /*4d90*/  HMMA.16816.F32 R88, R20.reuse, R50, R100 ;  /* 0x000000321458723c */ /* 0x040fe20000001864 */
[----:B------:R-:W1:Y:S05]  /*4da0*/  LDSM.16.M88.4 R48, [R229+0x1000] ;  /* 0x00100000e530783b */ /* 0x000e6a0000000200 */
[----:B------:R-:W-:Y:S06]  /*4db0*/  HMMA.16816.F32 R52, R20, R54, R104 ;  /* 0x000000361434723c */ /* 0x000fec0000001868 */
[C---:B--2---:R-:W-:Y:S01]  /*4dc0*/  HMMA.16816.F32 R72, R8.reuse, R32, R44 ;  /* 0x000000200848723c */ /* 0x044fe2000000182c */
[----:B------:R-:W2:Y:S05]  /*4dd0*/  LDSM.16.M88.4 R44, [R229+0x1800] ;  /* 0x00180000e52c783b */ /* 0x000eaa0000000200 */
[C---:B---3--:R-:W-:Y:S01]  /*4de0*/  HMMA.16816.F32 R64, R8.reuse, R42, R24 ;  /* 0x0000002a0840723c */ /* 0x048fe20000001818 */
[----:B------:R-:W3:Y:S05]  /*4df0*/  LDSM.16.M88.4 R24, [R233] ;  /* 0x00000000e918783b */ /* 0x000eea0000000200 */
[C---:B------:R-:W-:Y:S06]  /*4e00*/  HMMA.16816.F32 R20, R8.reuse, R40, R128 ;  /* 0x000000280814723c */ /* 0x040fec0000001880 */
[C---:B----4-:R-:W-:Y:S06]  /*4e10*/  HMMA.16816.F32 R80, R8.reuse, R36, R120 ;  /* 0x000000240850723c */ /* 0x050fec0000001878 */
        /* <DEDUP_REMOVED lines=11> */
[----:B------:R-:W4:Y:S05]  /*4ed0*/  LDSM.16.M88.4 R40, [R224+0xa000] ;  /* 0x00a00000e028783b */ /* 0x000f2a0000000200 */
[C---:B------:R-:W-:Y:S01]  /*4ee0*/  HMMA.16816.F32 R120, R12.reuse, R36, R124 ;  /* 0x000000240c78723c */ /* 0x040fe2000000187c */
[----:B------:R-:W4:Y:S05]  /*4ef0*/  LDSM.16.M88.4 R36, [R224+0xa800] ;  /* 0x00a80000e024783b */ /* 0x000f2a0000000200 */
[C---:B------:R-:W-:Y:S06]  /*4f00*/  HMMA.16816.F32 R112, R12.reuse, R28, R144 ;  /* 0x0000001c0c70723c */ /* 0x040fec0000001890 */
[----:B------:R-:W-:Y:S01]  /*4f10*/  HMMA.16816.F32 R52, R12, R30, R52 ;  /* 0x0000001e0c34723c */ /* 0x000fe20000001834 */
[----:B------:R-:W4:Y:S04]  /*4f20*/  LDSM.16.M88.4 R28, [R224+0xb800] ;  /* 0x00b80000e01c783b */ /* 0x000f280000000200 */
[----:B------:R-:W4:Y:S01]  /*4f30*/  LDSM.16.M88.4 R12, [R231+0x4000] ;  /* 0x00400000e70c783b */ /* 0x000f220000000200 */
[C---:B-----5:R-:W-:Y:S06]  /*4f40*/  HMMA.16816.F32 R144, R16.reuse, R62, R64 ;  /* 0x0000003e1090723c */ /* 0x060fec0000001840 */
[C---:B------:R-:W-:Y:S01]  /*4f50*/  HMMA.16816.F32 R128, R16.reuse, R60, R20 ;  /* 0x0000003c1080723c */ /* 0x040fe20000001814 */
[----:B------:R-:W-:Y:S05]  /*4f60*/  LDSM.16.M88.4 R20, [R232+0x6000] ;  /* 0x00600000e814783b */ /* 0x000fea0000000200 */
[C---:B-1----:R-:W-:Y:S06]  /*4f70*/  HMMA.16816.F32 R132, R16.reuse, R56, R80 ;  /* 0x000000381084723c */ /* 0x042fec0000001850 */
[C---:B------:R-:W-:Y:S06]  /*4f80*/  HMMA.16816.F32 R140, R16.reuse, R58, R76 ;  /* 0x0000003a108c723c */ /* 0x040fec000000184c */
[C---:B------:R-:W-:Y:S06]  /*4f90*/  HMMA.16816.F32 R124, R16.reuse, R48, R72 ;  /* 0x00000030107c723c */ /* 0x040fec0000001848 */
[C---:B------:R-:W-:Y:S06]  /*4fa0*/  HMMA.16816.F32 R96, R16.reuse, R50, R96 ;  /* 0x000000321060723c */ /* 0x040fec0000001860 */
[C---:B--2---:R-:W-:Y:S06]  /*4fb0*/  HMMA.16816.F32 R148, R16.reuse, R44, R156 ;  /* 0x0000002c1094723c */ /* 0x044fec000000189c */
[----:B------:R-:W-:Y:S06]  /*4fc0*/  HMMA.16816.F32 R84, R16, R46, R92 ;  /* 0x0000002e1054723c */ /* 0x000fec000000185c */
[C---:B---3--:R-:W-:Y:S06]  /*4fd0*/  HMMA.16816.F32 R64, R24.reuse, R58, R108 ;  /* 0x0000003a1840723c */ /* 0x048fec000000186c */
[C---:B------:R-:W-:Y:S06]  /*4fe0*/  HMMA.16816.F32 R76, R24.reuse, R48, R116 ;  /* 0x00000030184c723c */ /* 0x040fec0000001874 */
[C---:B------:R-:W-:Y:S06]  /*4ff0*/  HMMA.16816.F32 R92, R24.reuse, R50, R104 ;  /* 0x00000032185c723c */ /* 0x040fec0000001868 */
[C---:B------:R-:W-:Y:S06]  /*5000*/  HMMA.16816.F32 R80, R24.reuse, R60, R100 ;  /* 0x0000003c1850723c */ /* 0x040fec0000001864 */
[C---:B------:R-:W-:Y:S01]  /*5010*/  HMMA.16816.F32 R72, R24.reuse, R62, R88 ;  /* 0x0000003e1848723c */ /* 0x040fe20000001858 */
[----:B------:R-:W1:Y:S04]  /*5020*/  LDSM.16.M88.4 R60, [R235+0x2000] ;  /* 0x00200000eb3c783b */ /* 0x000e680000000200 */
[----:B------:R-:W-:Y:S01]  /*5030*/  LDSM.16.M88.4 R88, [R235+0x3800] ;  /* 0x00380000eb58783b */ /* 0x000fe20000000200 */
[C---:B------:R-:W-:Y:S03]  /*5040*/  HMMA.16816.F32 R68, R24.reuse, R56, R120 ;  /* 0x000000381844723c */ /* 0x040fe60000001878 */
[----:B------:R-:W-:Y:S03]  /*5050*/  LDSM.16.M88.4 R56, [R235+0x3000] ;  /* 0x00300000eb38783b */ /* 0x000fe60000000200 */
[C---:B------:R-:W-:Y:S06]  /*5060*/  HMMA.16816.F32 R48, R24.reuse, R44, R112 ;  /* 0x0000002c1830723c */ /* 0x040fec0000001870 */
[----:B------:R-:W-:Y:S01]  /*5070*/  HMMA.16816.F32 R16, R24, R46, R52 ;  /* 0x0000002e1810723c */ /* 0x000fe20000001834 */
[----:B------:R-:W2:Y:S04]  /*5080*/  LDSM.16.M88.4 R52, [R235+0x2800] ;  /* 0x00280000eb34783b */ /* 0x000ea80000000200 */
[----:B------:R-:W3:Y:S01]  /*5090*/  LDSM.16.M88.4 R24, [R232+0x4000] ;  /* 0x00400000e818783b */ /* 0x000ee20000000200 */
[C---:B----4-:R-:W-:Y:S03]  /*50a0*/  HMMA.16816.F32 R108, R8.reuse, R42, R144 ;  /* 0x0000002a086c723c */ /* 0x050fe60000001890 */
[----:B------:R-:W-:Y:S03]  /*50b0*/  LDSM.16.M88.4 R44, [R230+0xa800] ;  /* 0x00a80000e62c783b */ /* 0x000fe60000000200 */
        /* <DEDUP_REMOVED lines=19> */
[----:B------:R-:W4:Y:S04]  /*51f0*/  LDSM.16.M88.4 R12, [R234+0x6000] ;  /* 0x00600000ea0c783b */ /* 0x000f280000000200 */
[----:B------:R-:W5:Y:S01]  /*5200*/  LDSM.16.M88.4 R16, [R234+0x4000] ;  /* 0x00400000ea10783b */ /* 0x000f620000000200 */
[C---:B-1----:R-:W-:Y:S03]  /*5210*/  HMMA.16816.F32 R100, R20.reuse, R60, R100 ;  /* 0x0000003c1464723c */ /* 0x042fe60000001864 */
[----:B------:R-:W-:Y:S03]  /*5220*/  LDSM.16.M88.4 R28, [R229+0x2800] ;  /* 0x00280000e51c783b */ /* 0x000fe60000000200 */
        /* <DEDUP_REMOVED lines=8> */
[C---:B---3--:R-:W-:Y:S01]  /*52b0*/  HMMA.16816.F32 R96, R24.reuse, R54, R8 ;  /* 0x000000361860723c */ /* 0x048fe20000001808 */
[----:B------:R-:W1:Y:S05]  /*52c0*/  LDSM.16.M88.4 R8, [R233+0x6000] ;  /* 0x00600000e908783b */ /* 0x000e6a0000000200 */
[C---:B------:R-:W-:Y:S06]  /*52d0*/  HMMA.16816.F32 R84, R24.reuse, R56, R64 ;  /* 0x000000381854723c */ /* 0x040fec0000001840 */
[C---:B------:R-:W-:Y:S06]  /*52e0*/  HMMA.16816.F32 R76, R24.reuse, R58, R76 ;  /* 0x0000003a184c723c */ /* 0x040fec000000184c */
[C---:B------:R-:W-:Y:S01]  /*52f0*/  HMMA.16816.F32 R120, R24.reuse, R60, R80 ;  /* 0x0000003c1878723c */ /* 0x040fe20000001850 */
[----:B------:R-:W-:Y:S05]  /*5300*/  LDSM.16.M88.4 R80, [R229+0x3800] ;  /* 0x00380000e550783b */ /* 0x000fea0000000200 */
[----:B------:R-:W-:Y:S01]  /*5310*/  HMMA.16816.F32 R104, R24, R52, R68 ;  /* 0x000000341868723c */ /* 0x000fe20000001844 */
[----:B------:R-:W2:Y:S01]  /*5320*/  LDSM.16.M88.4 R52, [R229+0x3000] ;  /* 0x00300000e534783b */ /* 0x000ea20000000200 */
[----:B------:R-:W-:-:S04]  /*5330*/  DEPBAR.LE SB0, 0x0 ;  /* 0x000080000000791a */ /* 0x000fc80000000000 */
[C---:B------:R-:W-:Y:S06]  /*5340*/  HMMA.16816.F32 R112, R24.reuse, R62, R72 ;  /* 0x0000003e1870723c */ /* 0x040fec0000001848 */
[C---:B------:R-:W-:Y:S06]  /*5350*/  HMMA.16816.F32 R72, R24.reuse, R88, R148 ;  /* 0x000000581848723c */ /* 0x040fec0000001894 */
        /* <DEDUP_REMOVED lines=21> */
[----:B--2---:R-:W-:Y:S01]  /*54b0*/  HMMA.16816.F32 R44, R8, R52, R88 ;  /* 0x00000034082c723c */ /* 0x004fe20000001858 */
[----:B------:R-:W-:Y:S01]  /*54c0*/  FMUL.FTZ R72, R72, UR25 ;  /* 0x0000001948487c20 */ /* 0x000fe20008410000 */
[----:B------:R-:W-:Y:S01]  /*54d0*/  FMUL.FTZ R73, R73, UR25 ;  /* 0x0000001949497c20 */ /* 0x000fe20008410000 */
[----:B------:R-:W-:Y:S01]  /*54e0*/  FMUL.FTZ R74, R74, UR25 ;  /* 0x000000194a4a7c20 */ /* 0x000fe20008410000 */
[----:B------:R-:W-:-:S02]  /*54f0*/  FMUL.FTZ R75, R75, UR25 ;  /* 0x000000194b4b7c20 */ /* 0x000fc40008410000 */
[C---:B------:R-:W-:Y:S01]  /*5500*/  HMMA.16816.F32 R40, R8.reuse, R54, R92 ;  /* 0x000000360828723c */ /* 0x040fe2000000185c */
[----:B------:R-:W-:Y:S01]  /*5510*/  FMUL.FTZ R60, R60, UR25 ;  /* 0x000000193c3c7c20 */ /* 0x000fe20008410000 */
[----:B------:R-:W-:Y:S01]  /*5520*/  FMUL.FTZ R62, R62, UR25 ;  /* 0x000000193e3e7c20 */ /* 0x000fe20008410000 */
[----:B------:R-:W-:Y:S01]  /*5530*/  FMUL.FTZ R61, R61, UR25 ;  /* 0x000000193d3d7c20 */ /* 0x000fe20008410000 */
[----:B------:R-:W-:Y:S02]  /*5540*/  FMUL.FTZ R63, R63, UR25 ;  /* 0x000000193f3f7c20 */ /* 0x000fe40008410000 */
[----:B------:R-:W-:Y:S01]  /*5550*/  HMMA.16816.F32 R68, R8, R80, R116 ;  /* 0x000000500844723c */ /* 0x000fe20000001874 */
[----:B------:R-:W-:Y:S01]  /*5560*/  FMUL.FTZ R56, R56, UR25 ;  /* 0x0000001938387c20 */ /* 0x000fe20008410000 */
[----:B------:R-:W-:Y:S01]  /*5570*/  FMUL.FTZ R58, R58, UR25 ;  /* 0x000000193a3a7c20 */ /* 0x000fe20008410000 */
[----:B------:R-:W-:-:S03]  /*5580*/  FMUL.FTZ R59, R59, UR25 ;  /* 0x000000193b3b7c20 */ /* 0x000fc60008410000 */
[----:B------:R-:W-:Y:S06]  /*5590*/  HMMA.16816.F32 R64, R8, R82, R108 ;  /* 0x000000520840723c */ /* 0x000fec000000186c */
[C---:B------:R-:W-:Y:S01]  /*55a0*/  HMMA.16816.F32 R8, R20.reuse, R52, R96 ;  /* 0x000000341408723c */ /* 0x040fe20000001860 */
[----:B------:R-:W-:Y:S01]  /*55b0*/  VIADDMNMX R109, R5, UR5, R6, PT ;  /* 0x00000005056d7c46 */ /* 0x000fe2000b800106 */
[----:B------:R-:W-:Y:S02]  /*55c0*/  IMAD.U32 R6, RZ, RZ, UR5 ;  /* 0x00000005ff067e24 */ /* 0x000fe4000f8e00ff */
[----:B------:R-:W-:Y:S01]  /*55d0*/  FMUL.FTZ R90, R45, UR25 ;  /* 0x000000192d5a7c20 */ /* 0x000fe20008410000 */
[----:B------:R-:W-:Y:S01]  /*55e0*/  FMUL.FTZ R91, R47, UR25 ;  /* 0x000000192f5b7c20 */ /* 0x000fe20008410000 */
[----:B------:R-:W-:Y:S01]  /*55f0*/  ISETP.GE.AND P0, PT, R3, R109, PT ;  /* 0x0000006d0300720c */ /* 0x000fe20003f06270 */
[C---:B------:R-:W-:Y:S01]  /*5600*/  HMMA.16816.F32 R12, R20.reuse, R54, R12 ;  /* 0x00000036140c723c */ /* 0x040fe2000000180c */
[----:B------:R-:W-:Y:S01]  /*5610*/  FMUL.FTZ R98, R41, UR25 ;  /* 0x0000001929627c20 */ /* 0x000fe20008410000 */
[----:B------:R-:W-:Y:S01]  /*5620*/  FMUL.FTZ R99, R43, UR25 ;  /* 0x000000192b637c20 */ /* 0x000fe20008410000 */
[----:B------:R-:W-:Y:S01]  /*5630*/  ISETP.LT.OR P0, PT, R3, R247, P0 ;  /* 0x000000f70300720c */ /* 0x000fe20000701670 */
[----:B------:R-:W-:Y:S01]  /*5640*/  FMUL.FTZ R95, R42, UR25 ;  /* 0x000000192a5f7c20 */ /* 0x000fe20008410000 */
[----:B------:R-:W-:Y:S01]  /*5650*/  FMUL.FTZ R94, R40, UR25 ;  /* 0x00000019285e7c20 */ /* 0x000fe20008410000 */
[C---:B------:R-:W-:Y:S01]  /*5660*/  HMMA.16816.F32 R24, R20.reuse, R32, R120 ;  /* 0x000000201418723c */ /* 0x040fe20000001878 */
[----:B------:R-:W-:Y:S01]  /*5670*/  FMUL.FTZ R68, R68, UR25 ;  /* 0x0000001944447c20 */ /* 0x000fe20008410000 */
[----:B------:R-:W-:Y:S01]  /*5680*/  FMUL.FTZ R70, R70, UR25 ;  /* 0x0000001946467c20 */ /* 0x000fe20008410000 */
[----:B------:R-:W-:Y:S01]  /*5690*/  FMUL.FTZ R69, R69, UR25 ;  /* 0x0000001945457c20 */ /* 0x000fe20008410000 */
[----:B------:R-:W-:Y:S01]  /*56a0*/  FMUL.FTZ R71, R71, UR25 ;  /* 0x0000001947477c20 */ /* 0x000fe20008410000 */
[----:B------:R1:W-:Y:S01]  /*56b0*/  STL [R1+0x8], R109 ;  /* 0x0000086d01007387 */ /* 0x0003e20000100800 */
[----:B------:R-:W-:Y:S01]  /*56c0*/  HMMA.16816.F32 R16, R20, R28, R104 ;  /* 0x0000001c1410723c */ /* 0x000fe20000001868 */
[----:B------:R-:W-:-:S04]  /*56d0*/  FMUL.FTZ R66, R66, UR25 ;  /* 0x0000001942427c20 */ /* 0x000fc80008410000 */
[----:B------:R-:W-:Y:S01]  /*56e0*/  FMUL.FTZ R88, R9, UR25 ;  /* 0x0000001909587c20 */ /* 0x000fe20008410000 */
[----:B------:R-:W-:Y:S01]  /*56f0*/  FMUL.FTZ R89, R11, UR25 ;  /* 0x000000190b597c20 */ /* 0x000fe20008410000 */
[C-C-:B------:R-:W-:Y:S01]  /*5700*/  IADD3 R9, R6.reuse, 0x8, R5.reuse ;  /* 0x0000000806097810 */ /* 0x140fe20007ffe005 */
[----:B------:R-:W-:Y:S01]  /*5710*/  HMMA.16816.F32 R36, R20, R80, R84 ;  /* 0x000000501424723c */ /* 0x000fe20000001854 */
[--C-:B------:R-:W-:Y:S01]  /*5720*/  IADD3 R11, R6, 0x48, R5.reuse ;  /* 0x00000048060b7810 */ /* 0x100fe20007ffe005 */
[----:B------:R-:W-:Y:S02]  /*5730*/  FMUL.FTZ R104, R64, UR25 ;  /* 0x0000001940687c20 */ /* 0x000fe40008410000 */
[----:B------:R-:W-:Y:S01]  /*5740*/  FMUL.FTZ R96, R13, UR25 ;  /* 0x000000190d607c20 */ /* 0x000fe20008410000 */
[----:B------:R-:W-:Y:S01]  /*5750*/  IADD3 R13, R6, 0x40, R5 ;  /* 0x00000040060d7810 */ /* 0x000fe20007ffe005 */
[--C-:B------:R-:W-:Y:S02]  /*5760*/  IMAD.IADD R6, R248, 0x1, -R3.reuse ;  /* 0x00000001f8067824 */ /* 0x100fe400078e0a03 */
[----:B------:R-:W-:Y:S01]  /*5770*/  FMUL.FTZ R93, R14, UR25 ;  /* 0x000000190e5d7c20 */ /* 0x000fe20008410000 */
[----:B------:R-:W-:Y:S01]  /*5780*/  FMUL.FTZ R84, R8, UR25 ;  /* 0x0000001908547c20 */ /* 0x000fe20008410000 */
[----:B------:R-:W-:-:S02]  /*5790*/  IMAD.IADD R5, R250, 0x1, -R3 ;  /* 0x00000001fa057824 */ /* 0x000fc400078e0a03 */
[----:B------:R-:W-:Y:S01]  /*57a0*/  FMUL.FTZ R24, R24, UR25 ;  /* 0x0000001918187c20 */ /* 0x000fe20008410000 */
[----:B------:R-:W-:Y:S02]  /*57b0*/  IMAD.IADD R8, R249, 0x1, -R3 ;  /* 0x00000001f9087824 */ /* 0x000fe400078e0a03 */
[----:B------:R-:W-:Y:S01]  /*57c0*/  FMUL.FTZ R85, R10, UR25 ;  /* 0x000000190a557c20 */ /* 0x000fe20008410000 */
[----:B------:R-:W-:Y:S01]  /*57d0*/  IABS R7, R6 ;  /* 0x0000000600077213 */ /* 0x000fe20000000000 */
[----:B------:R-:W2:Y:S01]  /*57e0*/  MUFU.TANH R10, R72 ;  /* 0x00000048000a7308 */ /* 0x000ea20000002400 */
[----:B------:R-:W-:Y:S01]  /*57f0*/  IABS R6, R5 ;  /* 0x0000000500067213 */ /* 0x000fe20000000000 */
[----:B------:R-:W-:Y:S01]  /*5800*/  FMUL.FTZ R26, R26, UR25 ;  /* 0x000000191a1a7c20 */ /* 0x000fe20008410000 */
[----:B------:R-:W-:Y:S01]  /*5810*/  IABS R5, R8 ;  /* 0x0000000800057213 */ /* 0x000fe20000000000 */
[----:B------:R-:W-:Y:S01]  /*5820*/  HMMA.16816.F32 R32, R20, R34, R112 ;  /* 0x000000221420723c */ /* 0x000fe20000001870 */
[----:B------:R-:W-:-:S02]  /*5830*/  IMAD.MOV.U32 R8, RZ, RZ, R7 ;  /* 0x000000ffff087224 */ /* 0x000fc400078e0007 */
[----:B------:R-:W-:Y:S01]  /*5840*/  FMUL.FTZ R92, R12, UR25 ;  /* 0x000000190c5c7c20 */ /* 0x000fe20008410000 */
[----:B------:R-:W-:Y:S01]  /*5850*/  IMAD.MOV.U32 R7, RZ, RZ, R6 ;  /* 0x000000ffff077224 */ /* 0x000fe200078e0006 */
[----:B------:R-:W3:Y:S01]  /*5860*/  MUFU.TANH R14, R24 ;  /* 0x00000018000e7308 */ /* 0x000ee20000002400 */
[----:B------:R-:W-:Y:S01]  /*5870*/  IMAD.MOV.U32 R6, RZ, RZ, R5 ;  /* 0x000000ffff067224 */ /* 0x000fe200078e0005 */
[C---:B------:R-:W-:Y:S01]  /*5880*/  HMMA.16816.F32 R28, R20.reuse, R30, R100 ;  /* 0x0000001e141c723c */ /* 0x040fe20000001864 */
[----:B------:R-:W-:Y:S01]  /*5890*/  I2FP.F32.S32 R8, R8 ;  /* 0x0000000800087245 */ /* 0x000fe20000201400 */
[----:B------:R-:W-:Y:S01]  /*58a0*/  FMUL.FTZ R52, R16, UR25 ;  /* 0x0000001910347c20 */ /* 0x000fe20008410000 */
[----:B------:R-:W-:Y:S01]  /*58b0*/  VIADD R5, R3, 0x1 ;  /* 0x0000000103057836 */ /* 0x000fe20000000000 */
[----:B------:R-:W-:Y:S01]  /*58c0*/  I2FP.F32.S32 R6, R6 ;  /* 0x0000000600067245 */ /* 0x000fe20000201400 */
[----:B------:R-:W-:Y:S01]  /*58d0*/  FMUL.FTZ R53, R18, UR25 ;  /* 0x0000001912357c20 */ /* 0x000fe20008410000 */
[----:B------:R-:W-:Y:S01]  /*58e0*/  HMMA.16816.F32 R20, R20, R82, R76 ;  /* 0x000000521414723c */ /* 0x000fe2000000184c */
[----:B------:R-:W4:Y:S01]  /*58f0*/  MUFU.TANH R12, R26 ;  /* 0x0000001a000c7308 */ /* 0x000f220000002400 */
[----:B------:R-:W-:Y:S01]  /*5900*/  I2FP.F32.S32 R7, R7 ;  /* 0x0000000700077245 */ /* 0x000fe20000201400 */
[----:B--2---:R-:W-:Y:S01]  /*5910*/  FFMA.FTZ R16, R6, -UR19, R10 ;  /* 0x8000001306107c23 */ /* 0x004fe2000801000a */
[----:B------:R-:W-:Y:S01]  /*5920*/  IMAD.IADD R6, R251, 0x1, -R3 ;  /* 0x00000001fb067824 */ /* 0x000fe200078e0a03 */
[----:B------:R-:W-:Y:S01]  /*5930*/  VIMNMX R108, R9, UR28, PT ;  /* 0x0000001c096c7c48 */ /* 0x000fe2000bfe0100 */
[--C-:B------:R-:W-:Y:S01]  /*5940*/  IMAD.IADD R10, R250, 0x1, -R5.reuse ;  /* 0x00000001fa0a7824 */ /* 0x100fe200078e0a05 */
[----:B------:R-:W-:Y:S01]  /*5950*/  VIMNMX R107, R13, UR28, PT ;  /* 0x0000001c0d6b7c48 */ /* 0x000fe2000bfe0100 */
[----:B------:R-:W-:Y:S01]  /*5960*/  FMUL.FTZ R76, R17, UR25 ;  /* 0x00000019114c7c20 */ /* 0x000fe20008410000 */
[----:B---3--:R-:W-:Y:S01]  /*5970*/  FFMA.FTZ R18, R8, -UR19, R14 ;  /* 0x8000001308127c23 */ /* 0x008fe2000801000e */
[--C-:B------:R-:W-:Y:S01]  /*5980*/  IMAD.IADD R8, R248, 0x1, -R5.reuse ;  /* 0x00000001f8087824 */ /* 0x100fe200078e0a05 */
[----:B------:R-:W-:Y:S01]  /*5990*/  VIMNMX R252, R11, UR28, PT ;  /* 0x0000001c0bfc7c48 */ /* 0x000fe2000bfe0100 */
[----:B------:R-:W-:Y:S01]  /*59a0*/  FMUL.FTZ R25, R25, UR25 ;  /* 0x0000001919197c20 */ /* 0x000fe20008410000 */
[----:B------:R-:W-:Y:S01]  /*59b0*/  IABS R6, R6 ;  /* 0x0000000600067213 */ /* 0x000fe20000000000 */
[--C-:B------:R-:W-:Y:S01]  /*59c0*/  IMAD.IADD R9, R251, 0x1, -R5.reuse ;  /* 0x00000001fb097824 */ /* 0x100fe200078e0a05 */
[----:B------:R-:W-:Y:S01]  /*59d0*/  IABS R8, R8 ;  /* 0x0000000800087213 */ /* 0x000fe20000000000 */
[----:B------:R-:W-:Y:S01]  /*59e0*/  FMUL.FTZ R97, R15, UR25 ;  /* 0x000000190f617c20 */ /* 0x000fe20008410000 */
[----:B------:R-:W-:Y:S01]  /*59f0*/  ISETP.GE.AND P6, PT, R5, R109, PT ;  /* 0x0000006d0500720c */ /* 0x000fe20003fc6270 */
[----:B----4-:R-:W-:Y:S01]  /*5a00*/  FFMA.FTZ R17, R7, -UR19, R12 ;  /* 0x8000001307117c23 */ /* 0x010fe2000801000c */
[----:B------:R-:W-:Y:S01]  /*5a10*/  IMAD.IADD R12, R249, 0x1, -R5 ;  /* 0x00000001f90c7824 */ /* 0x000fe200078e0a05 */
[C---:B------:R-:W-:Y:S01]  /*5a20*/  ISETP.GE.AND P5, PT, R5.reuse, R108, PT ;  /* 0x0000006c0500720c */ /* 0x040fe20003fa6270 */
[----:B------:R-:W-:Y:S01]  /*5a30*/  MUFU.TANH R15, R73 ;  /* 0x00000049000f7308 */ /* 0x000fe20000002400 */
[C---:B------:R-:W-:Y:S01]  /*5a40*/  ISETP.GE.AND P3, PT, R5.reuse, R107, PT ;  /* 0x0000006b0500720c */ /* 0x040fe20003f66270 */
[----:B------:R-:W-:Y:S01]  /*5a50*/  IMAD.MOV.U32 R7, RZ, RZ, R6 ;  /* 0x000000ffff077224 */ /* 0x000fe200078e0006 */
[C---:B------:R-:W-:Y:S01]  /*5a60*/  ISETP.GE.AND P1, PT, R5.reuse, R252, PT ;  /* 0x000000fc0500720c */ /* 0x040fe20003f26270 */
[----:B------:R-:W-:Y:S01]  /*5a70*/  FMUL.FTZ R64, R20, UR25 ;  /* 0x0000001914407c20 */ /* 0x000fe20008410000 */
[C---:B------:R-:W-:Y:S01]  /*5a80*/  ISETP.LT.OR P6, PT, R5.reuse, R247, P6 ;  /* 0x000000f70500720c */ /* 0x040fe200037c1670 */
[----:B------:R-:W-:Y:S01]  /*5a90*/  IMAD.MOV.U32 R11, RZ, RZ, R8 ;  /* 0x000000ffff0b7224 */ /* 0x000fe200078e0008 */
[C---:B------:R-:W-:Y:S01]  /*5aa0*/  ISETP.LT.OR P5, PT, R5.reuse, R246, P5 ;  /* 0x000000f60500720c */ /* 0x040fe20002fa1670 */
[----:B------:R-:W2:Y:S01]  /*5ab0*/  MUFU.TANH R20, R25 ;  /* 0x0000001900147308 */ /* 0x000ea20000002400 */
[----:B------:R-:W-:Y:S01]  /*5ac0*/  ISETP.LT.OR P3, PT, R5, R245, P3 ;  /* 0x000000f50500720c */ /* 0x000fe20001f61670 */
[----:B------:R-:W-:Y:S01]  /*5ad0*/  FMUL.FTZ R77, R19, UR25 ;  /* 0x00000019134d7c20 */ /* 0x000fe20008410000 */
[----:B------:R-:W-:Y:S01]  /*5ae0*/  ISETP.LT.OR P1, PT, R5, R244, P1 ;  /* 0x000000f40500720c */ /* 0x000fe20000f21670 */
[----:B------:R-:W-:Y:S01]  /*5af0*/  FMUL.FTZ R27, R27, UR25 ;  /* 0x000000191b1b7c20 */ /* 0x000fe20008410000 */
[----:B------:R-:W-:Y:S01]  /*5b00*/  IABS R6, R10 ;  /* 0x0000000a00067213 */ /* 0x000fe20000000000 */
[----:B------:R-:W-:Y:S01]  /*5b10*/  FMUL.FTZ R32, R32, UR25 ;  /* 0x0000001920207c20 */ /* 0x000fe20008410000 */
[----:B------:R-:W-:Y:S01]  /*5b20*/  IABS R5, R12 ;  /* 0x0000000c00057213 */ /* 0x000fe20000000000 */
[----:B------:R-:W3:Y:S01]  /*5b30*/  MUFU.TANH R13, R74 ;  /* 0x0000004a000d7308 */ /* 0x000ee20000002400 */
[----:B------:R-:W-:Y:S01]  /*5b40*/  IABS R8, R9 ;  /* 0x0000000900087213 */ /* 0x000fe20000000000 */
[----:B------:R-:W-:Y:S01]  /*5b50*/  FMUL.FTZ R78, R57, UR25 ;  /* 0x00000019394e7c20 */ /* 0x000fe20008410000 */
[----:B------:R-:W-:Y:S01]  /*5b60*/  I2FP.F32.S32 R9, R7 ;  /* 0x0000000700097245 */ /* 0x000fe20000201400 */
[----:B------:R-:W-:Y:S01]  /*5b70*/  IMAD.MOV.U32 R7, RZ, RZ, R6 ;  /* 0x000000ffff077224 */ /* 0x000fe200078e0006 */
[C---:B------:R-:W-:Y:S01]  /*5b80*/  ISETP.GE.AND P2, PT, R3.reuse, R108, PT ;  /* 0x0000006c0300720c */ /* 0x040fe20003f46270 */
[----:B------:R-:W-:Y:S01]  /*5b90*/  IMAD.MOV.U32 R6, RZ, RZ, R5 ;  /* 0x000000ffff067224 */ /* 0x000fe200078e0005 */
[----:B------:R-:W-:Y:S01]  /*5ba0*/  I2FP.F32.S32 R11, R11 ;  /* 0x0000000b000b7245 */ /* 0x000fe20000201400 */
[----:B------:R-:W4:Y:S01]  /*5bb0*/  MUFU.TANH R19, R75 ;  /* 0x0000004b00137308 */ /* 0x000f220000002400 */
[----:B------:R-:W-:Y:S01]  /*5bc0*/  IMAD.MOV.U32 R5, RZ, RZ, R8 ;  /* 0x000000ffff057224 */ /* 0x000fe200078e0008 */
[----:B------:R-:W-:Y:S01]  /*5bd0*/  I2FP.F32.S32 R8, R7 ;  /* 0x0000000700087245 */ /* 0x000fe20000201400 */
[----:B------:R-:W-:Y:S01]  /*5be0*/  FMUL.FTZ R86, R44, UR25 ;  /* 0x000000192c567c20 */ /* 0x000fe20008410000 */
[----:B------:R-:W-:Y:S01]  /*5bf0*/  ISETP.LT.OR P2, PT, R3, R246, P2 ;  /* 0x000000f60300720c */ /* 0x000fe20001741670 */
[----:B--2---:R-:W-:Y:S01]  /*5c00*/  FFMA.FTZ R11, R11, -UR19, R20 ;  /* 0x800000130b0b7c23 */ /* 0x004fe20008010014 */
[----:B------:R-:W-:Y:S01]  /*5c10*/  I2FP.F32.S32 R7, R6 ;  /* 0x0000000600077245 */ /* 0x000fe20000201400 */
[----:B------:R-:W-:Y:S01]  /*5c20*/  FMUL.FTZ R34, R34, UR25 ;  /* 0x0000001922227c20 */ /* 0x000fe20008410000 */
[----:B------:R-:W2:Y:S01]  /*5c30*/  MUFU.TANH R14, R27 ;  /* 0x0000001b000e7308 */ /* 0x000ea20000002400 */
[----:B------:R-:W-:Y:S01]  /*5c40*/  I2FP.F32.S32 R6, R5 ;  /* 0x0000000500067245 */ /* 0x000fe20000201400 */
[----:B------:R-:W-:Y:S01]  /*5c50*/  VIADD R5, R3, 0x8 ;  /* 0x0000000803057836 */ /* 0x000fe20000000000 */
[----:B------:R-:W-:Y:S01]  /*5c60*/  FSEL R54, R17, -INF , !P2 ;  /* 0xff80000011367808 */ /* 0x000fe20005000000 */
[----:B------:R-:W-:Y:S01]  /*5c70*/  FFMA.FTZ R15, R7, -UR19, R15 ;  /* 0x80000013070f7c23 */ /* 0x000fe2000801000f */
[C---:B------:R-:W-:Y:S01]  /*5c80*/  ISETP.GE.AND P4, PT, R3.reuse, R107, PT ;  /* 0x0000006b0300720c */ /* 0x040fe20003f86270 */
[----:B------:R-:W-:Y:S01]  /*5c90*/  IMAD.IADD R7, R248, 0x1, -R5 ;  /* 0x00000001f8077824 */ /* 0x000fe200078e0a05 */
[----:B------:R-:W-:Y:S01]  /*5ca0*/  ISETP.GE.AND P2, PT, R3, R252, PT ;  /* 0x000000fc0300720c */ /* 0x000fe20003f46270 */
[----:B---3--:R-:W-:Y:S01]  /*5cb0*/  FFMA.FTZ R12, R9, -UR19, R13 ;  /* 0x80000013090c7c23 */ /* 0x008fe2000801000d */
[C---:B------:R-:W-:Y:S01]  /*5cc0*/  ISETP.LT.OR P4, PT, R3.reuse, R245, P4 ;  /* 0x000000f50300720c */ /* 0x040fe20002781670 */
[----:B----4-:R-:W-:Y:S01]  /*5cd0*/  FFMA.FTZ R13, R6, -UR19, R19 ;  /* 0x80000013060d7c23 */ /* 0x010fe20008010013 */
[----:B------:R-:W-:Y:S01]  /*5ce0*/  ISETP.LT.OR P2, PT, R3, R244, P2 ;  /* 0x000000f40300720c */ /* 0x000fe20001741670 */
[----:B------:R-:W3:Y:S01]  /*5cf0*/  MUFU.TANH R19, R32 ;  /* 0x0000002000137308 */ /* 0x000ee20000002400 */
[----:B------:R-:W-:Y:S01]  /*5d00*/  IABS R10, R7 ;  /* 0x00000007000a7213 */ /* 0x000fe20000000000 */
[--C-:B------:R-:W-:Y:S01]  /*5d10*/  IMAD.IADD R7, R250, 0x1, -R5.reuse ;  /* 0x00000001fa077824 */ /* 0x100fe200078e0a05 */
[----:B------:R-:W-:Y:S01]  /*5d20*/  FSEL R45, R18, -INF , !P0 ;  /* 0xff800000122d7808 */ /* 0x000fe20004000000 */
[--C-:B------:R-:W-:Y:S01]  /*5d30*/  IMAD.IADD R9, R249, 0x1, -R5.reuse ;  /* 0x00000001f9097824 */ /* 0x100fe200078e0a05 */
[----:B------:R-:W-:Y:S01]  /*5d40*/  FSEL R55, R16, -INF , !P4 ;  /* 0xff80000010377808 */ /* 0x000fe20006000000 */
[----:B--2---:R-:W-:Y:S01]  /*5d50*/  FFMA.FTZ R14, R8, -UR19, R14 ;  /* 0x80000013080e7c23 */ /* 0x004fe2000801000e */
[----:B------:R-:W-:Y:S01]  /*5d60*/  FSEL R57, R12, -INF , !P2 ;  /* 0xff8000000c397808 */ /* 0x000fe20005000000 */
[----:B------:R-:W-:Y:S01]  /*5d70*/  MUFU.TANH R18, R60 ;  /* 0x0000003c00127308 */ /* 0x000fe20000002400 */
[----:B------:R-:W-:Y:S01]  /*5d80*/  FSEL R44, R11, -INF , !P6 ;  /* 0xff8000000b2c7808 */ /* 0x000fe20007000000 */
[----:B------:R-:W-:Y:S01]  /*5d90*/  IMAD.IADD R8, R251, 0x1, -R5 ;  /* 0x00000001fb087824 */ /* 0x000fe200078e0a05 */
[----:B------:R-:W-:Y:S01]  /*5da0*/  ISETP.GE.AND P0, PT, R5, R109, PT ;  /* 0x0000006d0500720c */ /* 0x000fe20003f06270 */
[----:B------:R-:W-:Y:S01]  /*5db0*/  VIADD R6, R3, 0x9 ;  /* 0x0000000903067836 */ /* 0x000fe20000000000 */
[----:B------:R-:W-:Y:S01]  /*5dc0*/  ISETP.GE.AND P4, PT, R5, R108, PT ;  /* 0x0000006c0500720c */ /* 0x000fe20003f86270 */
[----:B------:R-:W-:Y:S01]  /*5dd0*/  FMUL.FTZ R33, R33, UR25 ;  /* 0x0000001921217c20 */ /* 0x000fe20008410000 */
[C---:B------:R-:W-:Y:S01]  /*5de0*/  ISETP.GE.AND P2, PT, R5.reuse, R107, PT ;  /* 0x0000006b0500720c */ /* 0x040fe20003f46270 */
[----:B------:R-:W2:Y:S01]  /*5df0*/  MUFU.TANH R17, R34 ;  /* 0x0000002200117308 */ /* 0x000ea20000002400 */
[----:B------:R-:W-:Y:S01]  /*5e00*/  ISETP.GE.AND P6, PT, R5, R252, PT ;  /* 0x000000fc0500720c */ /* 0x000fe20003fc6270 */
[----:B------:R-:W-:Y:S01]  /*5e10*/  FMUL.FTZ R106, R67, UR25 ;  /* 0x00000019436a7c20 */ /* 0x000fe20008410000 */
[C---:B------:R-:W-:Y:S01]  /*5e20*/  ISETP.LT.OR P0, PT, R5.reuse, R247, P0 ;  /* 0x000000f70500720c */ /* 0x040fe20000701670 */
[----:B------:R-:W-:Y:S01]  /*5e30*/  FMUL.FTZ R80, R50, UR25 ;  /* 0x0000001932507c20 */ /* 0x000fe20008410000 */
[----:B------:R-:W-:Y:S01]  /*5e40*/  ISETP.LT.OR P4, PT, R5, R246, P4 ;  /* 0x000000f60500720c */ /* 0x000fe20002781670 */
[----:B------:R-:W-:Y:S01]  /*5e50*/  FMUL.FTZ R83, R51, UR25 ;  /* 0x0000001933537c20 */ /* 0x000fe20008410000 */
[----:B------:R-:W-:Y:S01]  /*5e60*/  ISETP.LT.OR P2, PT, R5, R245, P2 ;  /* 0x000000f50500720c */ /* 0x000fe20001741670 */
[----:B------:R-:W-:Y:S01]  /*5e70*/  FMUL.FTZ R67, R21, UR25 ;  /* 0x0000001915437c20 */ /* 0x000fe20008410000 */
[----:B------:R-:W-:Y:S01]  /*5e80*/  ISETP.LT.OR P6, PT, R5, R244, P6 ;  /* 0x000000f40500720c */ /* 0x000fe200037c1670 */
[----:B------:R-:W4:Y:S01]  /*5e90*/  MUFU.TANH R16, R62 ;  /* 0x0000003e00107308 */ /* 0x000f220000002400 */
[----:B------:R-:W-:Y:S01]  /*5ea0*/  IABS R7, R7 ;  /* 0x0000000700077213 */ /* 0x000fe20000000000 */
[----:B------:R-:W-:Y:S01]  /*5eb0*/  FMUL.FTZ R35, R35, UR25 ;  /* 0x0000001923237c20 */ /* 0x000fe20008410000 */
[----:B------:R-:W-:Y:S01]  /*5ec0*/  IABS R5, R9 ;  /* 0x0000000900057213 */ /* 0x000fe20000000000 */
[----:B------:R-:W-:Y:S01]  /*5ed0*/  FMUL.FTZ R82, R49, UR25 ;  /* 0x0000001931527c20 */ /* 0x000fe20008410000 */
[----:B------:R-:W-:Y:S01]  /*5ee0*/  I2FP.F32.S32 R10, R10 ;  /* 0x0000000a000a7245 */ /* 0x000fe20000201400 */
[----:B------:R-:W-:Y:S01]  /*5ef0*/  IMAD.MOV.U32 R9, RZ, RZ, R7 ;  /* 0x000000ffff097224 */ /* 0x000fe200078e0007 */
[----:B------:R-:W-:Y:S01]  /*5f00*/  IABS R8, R8 ;  /* 0x0000000800087213 */ /* 0x000fe20000000000 */
[----:B------:R-:W-:Y:S01]  /*5f10*/  IMAD.MOV.U32 R7, RZ, RZ, R5 ;  /* 0x000000ffff077224 */ /* 0x000fe200078e0005 */
[----:B------:R-:W5:Y:S01]  /*5f20*/  MUFU.TANH R21, R33 ;  /* 0x0000002100157308 */ /* 0x000f620000002400 */
[----:B---3--:R-:W-:Y:S01]  /*5f30*/  FFMA.FTZ R11, R10, -UR19, R19 ;  /* 0x800000130a0b7c23 */ /* 0x008fe20008010013 */
[----:B------:R-:W-:Y:S01]  /*5f40*/  I2FP.F32.S32 R9, R9 ;  /* 0x0000000900097245 */ /* 0x000fe20000201400 */
[----:B------:R-:W-:Y:S01]  /*5f50*/  IMAD.MOV.U32 R5, RZ, RZ, R8 ;  /* 0x000000ffff057224 */ /* 0x000fe200078e0008 */
[----:B------:R-:W-:Y:S01]  /*5f60*/  I2FP.F32.S32 R7, R7 ;  /* 0x0000000700077245 */ /* 0x000fe20000201400 */
[----:B------:R-:W-:Y:S01]  /*5f70*/  IMAD.IADD R8, R248, 0x1, -R6 ;  /* 0x00000001f8087824 */ /* 0x000fe200078e0a06 */
[----:B------:R-:W-:Y:S01]  /*5f80*/  FSEL R47, R14, -INF , !P5 ;  /* 0xff8000000e2f7808 */ /* 0x000fe20006800000 */
[----:B--2---:R-:W-:Y:S01]  /*5f90*/  FFMA.FTZ R17, R9, -UR19, R17 ;  /* 0x8000001309117c23 */ /* 0x004fe20008010011 */
[----:B------:R-:W-:Y:S01]  /*5fa0*/  FSEL R50, R15, -INF , !P3 ;  /* 0xff8000000f327808 */ /* 0x000fe20005800000 */
[----:B------:R-:W-:Y:S01]  /*5fb0*/  FFMA.FTZ R18, R7, -UR19, R18 ;  /* 0x8000001307127c23 */ /* 0x000fe20008010012 */
[--C-:B------:R-:W-:Y:S01]  /*5fc0*/  IMAD.IADD R7, R250, 0x1, -R6.reuse ;  /* 0x00000001fa077824 */ /* 0x100fe200078e0a06 */
[----:B------:R-:W-:Y:S01]  /*5fd0*/  FSEL R51, R13, -INF , !P1 ;  /* 0xff8000000d337808 */ /* 0x000fe20004800000 */
[--C-:B------:R-:W-:Y:S01]  /*5fe0*/  IMAD.IADD R9, R249, 0x1, -R6.reuse ;  /* 0x00000001f9097824 */ /* 0x100fe200078e0a06 */
[----:B------:R-:W-:Y:S01]  /*5ff0*/  FSEL R41, R11, -INF , !P0 ;  /* 0xff8000000b297808 */ /* 0x000fe20004000000 */
[----:B------:R-:W-:Y:S01]  /*6000*/  MUFU.TANH R14, R61 ;  /* 0x0000003d000e7308 */ /* 0x000fe20000002400 */
[----:B------:R-:W-:Y:S01]  /*6010*/  ISETP.GE.AND P5, PT, R6, R109, PT ;  /* 0x0000006d0600720c */ /* 0x000fe20003fa6270 */
[----:B------:R-:W-:Y:S01]  /*6020*/  FMUL.FTZ R87, R46, UR25 ;  /* 0x000000192e577c20 */ /* 0x000fe20008410000 */
[----:B------:R-:W-:Y:S01]  /*6030*/  ISETP.GE.AND P3, PT, R6, R108, PT ;  /* 0x0000006c0600720c */ /* 0x000fe20003f66270 */
[----:B------:R-:W-:Y:S01]  /*6040*/  FMUL.FTZ R101, R38, UR25 ;  /* 0x0000001926657c20 */ /* 0x000fe20008410000 */
[----:B------:R-:W-:Y:S01]  /*6050*/  ISETP.GE.AND P1, PT, R6, R107, PT ;  /* 0x0000006b0600720c */ /* 0x000fe20003f26270 */
[----:B------:R-:W-:Y:S01]  /*6060*/  FMUL.FTZ R79, R48, UR25 ;  /* 0x00000019304f7c20 */ /* 0x000fe20008410000 */
[C---:B------:R-:W-:Y:S01]  /*6070*/  ISETP.GE.AND P0, PT, R6.reuse, R252, PT ;  /* 0x000000fc0600720c */ /* 0x040fe20003f06270 */
[----:B------:R-:W2:Y:S01]  /*6080*/  MUFU.TANH R19, R35 ;  /* 0x0000002300137308 */ /* 0x000ea20000002400 */
[----:B------:R-:W-:Y:S01]  /*6090*/  IABS R10, R8 ;  /* 0x00000008000a7213 */ /* 0x000fe20000000000 */
[----:B------:R-:W-:Y:S01]  /*60a0*/  IMAD.IADD R8, R251, 0x1, -R6 ;  /* 0x00000001fb087824 */ /* 0x000fe200078e0a06 */
[C---:B------:R-:W-:Y:S01]  /*60b0*/  ISETP.LT.OR P5, PT, R6.reuse, R247, P5 ;  /* 0x000000f70600720c */ /* 0x040fe20002fa1670 */
[----:B------:R-:W-:Y:S01]  /*60c0*/  FMUL.FTZ R103, R39, UR25 ;  /* 0x0000001927677c20 */ /* 0x000fe20008410000 */
[----:B------:R-:W-:Y:S01]  /*60d0*/  ISETP.LT.OR P3, PT, R6, R246, P3 ;  /* 0x000000f60600720c */ /* 0x000fe20001f61670 */
[----:B------:R-:W-:Y:S01]  /*60e0*/  FMUL.FTZ R28, R28, UR25 ;  /* 0x000000191c1c7c20 */ /* 0x000fe20008410000 */
[C---:B------:R-:W-:Y:S01]  /*60f0*/  ISETP.LT.OR P1, PT, R6.reuse, R245, P1 ;  /* 0x000000f50600720c */ /* 0x040fe20000f21670 */
[----:B------:R-:W3:Y:S01]  /*6100*/  MUFU.TANH R12, R63 ;  /* 0x0000003f000c7308 */ /* 0x000ee20000002400 */
[----:B------:R-:W-:Y:S01]  /*6110*/  ISETP.LT.OR P0, PT, R6, R244, P0 ;  /* 0x000000f40600720c */ /* 0x000fe20000701670 */
[----:B------:R-:W-:Y:S01]  /*6120*/  FMUL.FTZ R81, R29, UR25 ;  /* 0x000000191d517c20 */ /* 0x000fe20008410000 */
[----:B------:R-:W-:Y:S01]  /*6130*/  IABS R7, R7 ;  /* 0x0000000700077213 */ /* 0x000fe20000000000 */
[----:B------:R-:W-:Y:S01]  /*6140*/  FMUL.FTZ R102, R37, UR25 ;  /* 0x0000001925667c20 */ /* 0x000fe20008410000 */
[----:B------:R-:W-:Y:S01]  /*6150*/  IABS R6, R9 ;  /* 0x0000000900067213 */ /* 0x000fe20000000000 */
[----:B------:R-:W-:Y:S01]  /*6160*/  FMUL.FTZ R30, R30, UR25 ;  /* 0x000000191e1e7c20 */ /* 0x000fe20008410000 */
[----:B------:R-:W-:Y:S01]  /*6170*/  I2FP.F32.S32 R5, R5 ;  /* 0x0000000500057245 */ /* 0x000fe20000201400 */
[----:B------:R-:W-:Y:S01]  /*6180*/  IMAD.MOV.U32 R9, RZ, RZ, R7 ;  /* 0x000000ffff097224 */ /* 0x000fe200078e0007 */
[----:B------:R-:W-:Y:S01]  /*6190*/  I2FP.F32.S32 R10, R10 ;  /* 0x0000000a000a7245 */ /* 0x000fe20000201400 */
[----:B------:R-:W-:Y:S01]  /*61a0*/  IMAD.MOV.U32 R7, RZ, RZ, R6 ;  /* 0x000000ffff077224 */ /* 0x000fe200078e0006 */
[----:B------:R-:W-:Y:S01]  /*61b0*/  IABS R8, R8 ;  /* 0x0000000800087213 */ /* 0x000fe20000000000 */
[----:B----4-:R-:W-:Y:S01]  /*61c0*/  FFMA.FTZ R16, R5, -UR19, R16 ;  /* 0x8000001305107c23 */ /* 0x010fe20008010010 */
[----:B------:R-:W-:Y:S01]  /*61d0*/  VIADD R5, R3, 0x10 ;  /* 0x0000001003057836 */ /* 0x000fe20000000000 */
[----:B------:R-:W-:Y:S01]  /*61e0*/  I2FP.F32.S32 R9, R9 ;  /* 0x0000000900097245 */ /* 0x000fe20000201400 */
[----:B-----5:R-:W-:Y:S01]  /*61f0*/  FFMA.FTZ R11, R10, -UR19, R21 ;  /* 0x800000130a0b7c23 */ /* 0x020fe20008010015 */
[----:B------:R-:W-:Y:S01]  /*6200*/  I2FP.F32.S32 R7, R7 ;  /* 0x0000000700077245 */ /* 0x000fe20000201400 */
[----:B------:R-:W-:Y:S01]  /*6210*/  IMAD.MOV.U32 R6, RZ, RZ, R8 ;  /* 0x000000ffff067224 */ /* 0x000fe200078e0008 */
[----:B------:R-:W4:Y:S01]  /*6220*/  MUFU.TANH R20, R52 ;  /* 0x0000003400147308 */ /* 0x000f220000002400 */
[----:B------:R-:W-:-:S02]  /*6230*/  IMAD.IADD R8, R248, 0x1, -R5 ;  /* 0x00000001f8087824 */ /* 0x000fc400078e0a05 */
[----:B--2---:R-:W-:Y:S01]  /*6240*/  FFMA.FTZ R13, R9, -UR19, R19 ;  /* 0x80000013090d7c23 */ /* 0x004fe20008010013 */
[----:B------:R-:W-:Y:S01]  /*6250*/  FFMA.FTZ R14, R7, -UR19, R14 ;  /* 0x80000013070e7c23 */ /* 0x000fe2000801000e */
[----:B------:R-:W-:Y:S01]  /*6260*/  FSEL R43, R17, -INF , !P4 ;  /* 0xff800000112b7808 */ /* 0x000fe20006000000 */
[--C-:B------:R-:W-:Y:S01]  /*6270*/  IMAD.IADD R7, R250, 0x1, -R5.reuse ;  /* 0x00000001fa077824 */ /* 0x100fe200078e0a05 */
[----:B------:R-:W-:Y:S01]  /*6280*/  FSEL R46, R18, -INF , !P2 ;  /* 0xff800000122e7808 */ /* 0x000fe20005000000 */
[--C-:B------:R-:W-:Y:S01]  /*6290*/  IMAD.IADD R9, R249, 0x1, -R5.reuse ;  /* 0x00000001f9097824 */ /* 0x100fe200078e0a05 */
[----:B------:R-:W-:Y:S01]  /*62a0*/  FSEL R49, R16, -INF , !P6 ;  /* 0xff80000010317808 */ /* 0x000fe20007000000 */
[----:B------:R-:W-:Y:S01]  /*62b0*/  MUFU.TANH R17, R56 ;  /* 0x0000003800117308 */ /* 0x000fe20000002400 */
[----:B------:R-:W-:Y:S01]  /*62c0*/  FSEL R38, R11, -INF , !P5 ;  /* 0xff8000000b267808 */ /* 0x000fe20006800000 */
[----:B------:R-:W-:Y:S01]  /*62d0*/  FMUL.FTZ R100, R36, UR25 ;  /* 0x0000001924647c20 */ /* 0x000fe20008410000 */
[----:B------:R-:W-:Y:S01]  /*62e0*/  ISETP.GE.AND P4, PT, R5, R109, PT ;  /* 0x0000006d0500720c */ /* 0x000fe20003f86270 */
[----:B------:R-:W-:Y:S01]  /*62f0*/  FMUL.FTZ R31, R31, UR25 ;  /* 0x000000191f1f7c20 */ /* 0x000fe20008410000 */
[----:B------:R-:W-:Y:S01]  /*6300*/  ISETP.GE.AND P2, PT, R5, R108, PT ;  /* 0x0000006c0500720c */ /* 0x000fe20003f46270 */
[----:B------:R-:W-:Y:S01]  /*6310*/  FMUL.FTZ R105, R65, UR25 ;  /* 0x0000001941697c20 */ /* 0x000fe20008410000 */
[C---:B------:R-:W-:Y:S01]  /*6320*/  ISETP.GE.AND P6, PT, R5.reuse, R107, PT ;  /* 0x0000006b0500720c */ /* 0x040fe20003fc6270 */
[----:B------:R-:W2:Y:S01]  /*6330*/  MUFU.TANH R19, R53 ;  /* 0x0000003500137308 */ /* 0x000ea20000002400 */
[----:B------:R-:W-:Y:S01]  /*6340*/  ISETP.GE.AND P5, PT, R5, R252, PT ;  /* 0x000000fc0500720c */ /* 0x000fe20003fa6270 */
[----:B------:R-:W-:Y:S01]  /*6350*/  FMUL.FTZ R65, R22, UR25 ;  /* 0x0000001916417c20 */ /* 0x000fe20008410000 */
[----:B------:R-:W-:Y:S01]  /*6360*/  IABS R10, R8 ;  /* 0x00000008000a7213 */ /* 0x000fe20000000000 */
[----:B------:R-:W-:Y:S01]  /*6370*/  IMAD.IADD R8, R251, 0x1, -R5 ;  /* 0x00000001fb087824 */ /* 0x000fe200078e0a05 */
[----:B------:R-:W-:Y:S01]  /*6380*/  ISETP.LT.OR P4, PT, R5, R247, P4 ;  /* 0x000000f70500720c */ /* 0x000fe20002781670 */
[----:B------:R-:W-:Y:S01]  /*6390*/  FMUL.FTZ R72, R23, UR25 ;  /* 0x0000001917487c20 */ /* 0x000fe20008410000 */
[C---:B------:R-:W-:Y:S01]  /*63a0*/  ISETP.LT.OR P2, PT, R5.reuse, R246, P2 ;  /* 0x000000f60500720c */ /* 0x040fe20001741670 */
[----:B------:R-:W5:Y:S01]  /*63b0*/  MUFU.TANH R15, R58 ;  /* 0x0000003a000f7308 */ /* 0x000f620000002400 */
[C---:B------:R-:W-:Y:S01]  /*63c0*/  ISETP.LT.OR P6, PT, R5.reuse, R245, P6 ;  /* 0x000000f50500720c */ /* 0x040fe200037c1670 */
[----:B------:R1:W-:Y:S01]  /*63d0*/  STL [R1+0x4], R108 ;  /* 0x0000046c01007387 */ /* 0x0003e20000100800 */
[----:B------:R-:W-:-:S02]  /*63e0*/  ISETP.LT.OR P5, PT, R5, R244, P5 ;  /* 0x000000f40500720c */ /* 0x000fc40002fa1670 */
[----:B------:R-:W-:Y:S01]  /*63f0*/  IABS R7, R7 ;  /* 0x0000000700077213 */ /* 0x000fe20000000000 */
[----:B------:R1:W-:Y:S01]  /*6400*/  STL [R1], R107 ;  /* 0x0000006b01007387 */ /* 0x0003e20000100800 */
[----:B------:R-:W-:Y:S01]  /*6410*/  IABS R5, R9 ;  /* 0x0000000900057213 */ /* 0x000fe20000000000 */
[----:B------:R-:W5:Y:S01]  /*6420*/  MUFU.TANH R21, R76 ;  /* 0x0000004c00157308 */ /* 0x000f620000002400 */
[----:B------:R-:W-:Y:S01]  /*6430*/  I2FP.F32.S32 R6, R6 ;  /* 0x0000000600067245 */ /* 0x000fe20000201400 */
[----:B------:R-:W-:Y:S01]  /*6440*/  IMAD.MOV.U32 R9, RZ, RZ, R7 ;  /* 0x000000ffff097224 */ /* 0x000fe200078e0007 */
[----:B------:R-:W-:Y:S01]  /*6450*/  I2FP.F32.S32 R10, R10 ;  /* 0x0000000a000a7245 */ /* 0x000fe20000201400 */
[----:B------:R-:W-:Y:S01]  /*6460*/  IMAD.MOV.U32 R7, RZ, RZ, R5 ;  /* 0x000000ffff077224 */ /* 0x000fe200078e0005 */
[----:B------:R-:W-:Y:S01]  /*6470*/  IABS R8, R8 ;  /* 0x0000000800087213 */ /* 0x000fe20000000000 */
[----:B---3--:R-:W-:Y:S01]  /*6480*/  FFMA.FTZ R12, R6, -UR19, R12 ;  /* 0x80000013060c7c23 */ /* 0x008fe2000801000c */
[----:B------:R-:W-:Y:S01]  /*6490*/  VIADD R6, R3, 0x11 ;  /* 0x0000001103067836 */ /* 0x000fe20000000000 */
[----:B------:R-:W-:Y:S01]  /*64a0*/  I2FP.F32.S32 R9, R9 ;  /* 0x0000000900097245 */ /* 0x000fe20000201400 */
[----:B----4-:R-:W-:Y:S01]  /*64b0*/  FFMA.FTZ R11, R10, -UR19, R20 ;  /* 0x800000130a0b7c23 */ /* 0x010fe20008010014 */
[----:B------:R-:W-:Y:S01]  /*64c0*/  I2FP.F32.S32 R7, R7 ;  /* 0x0000000700077245 */ /* 0x000fe20000201400 */
[----:B------:R-:W-:Y:S01]  /*64d0*/  IMAD.MOV.U32 R5, RZ, RZ, R8 ;  /* 0x000000ffff057224 */ /* 0x000fe200078e0008 */
[----:B------:R-:W-:Y:S01]  /*64e0*/  FSEL R39, R13, -INF , !P3 ;  /* 0xff8000000d277808 */ /* 0x000fe20005800000 */
[----:B------:R-:W-:-:S02]  /*64f0*/  IMAD.IADD R8, R248, 0x1, -R6 ;  /* 0x00000001f8087824 */ /* 0x000fc400078e0a06 */
[----:B--2---:R-:W-:Y:S01]  /*6500*/  FFMA.FTZ R16, R9, -UR19, R19 ;  /* 0x8000001309107c23 */ /* 0x004fe20008010013 */
[----:B------:R-:W-:Y:S01]  /*6510*/  FFMA.FTZ R17, R7, -UR19, R17 ;  /* 0x8000001307117c23 */ /* 0x000fe20008010011 */
[--C-:B------:R-:W-:Y:S01]  /*6520*/  IMAD.IADD R7, R250, 0x1, -R6.reuse ;  /* 0x00000001fa077824 */ /* 0x100fe200078e0a06 */
[----:B------:R-:W-:Y:S01]  /*6530*/  FSEL R42, R14, -INF , !P1 ;  /* 0xff8000000e2a7808 */ /* 0x000fe20004800000 */
[----:B------:R-:W-:Y:S01]  /*6540*/  IMAD.IADD R9, R249, 0x1, -R6 ;  /* 0x00000001f9097824 */ /* 0x000fe200078e0a06 */
[----:B------:R-:W-:Y:S01]  /*6550*/  FSEL R48, R12, -INF , !P0 ;  /* 0xff8000000c307808 */ /* 0x000fe20004000000 */
[----:B------:R-:W-:Y:S01]  /*6560*/  MUFU.TANH R14, R78 ;  /* 0x0000004e000e7308 */ /* 0x000fe20000002400 */
[----:B------:R-:W-:Y:S02]  /*6570*/  FSEL R34, R11, -INF , !P4 ;  /* 0xff8000000b227808 */ /* 0x000fe40006000000 */
[C---:B------:R-:W-:Y:S02]  /*6580*/  ISETP.GE.AND P3, PT, R6.reuse, R109, PT ;  /* 0x0000006d0600720c */ /* 0x040fe40003f66270 */
[----:B------:R-:W-:-:S02]  /*6590*/  ISETP.GE.AND P1, PT, R6, R108, PT ;  /* 0x0000006c0600720c */ /* 0x000fc40003f26270 */
[C---:B------:R-:W-:Y:S01]  /*65a0*/  ISETP.GE.AND P0, PT, R6.reuse, R107, PT ;  /* 0x0000006b0600720c */ /* 0x040fe20003f06270 */
[----:B------:R-:W2:Y:S01]  /*65b0*/  MUFU.TANH R18, R77 ;  /* 0x0000004d00127308 */ /* 0x000ea20000002400 */
[C---:B------:R-:W-:Y:S02]  /*65c0*/  ISETP.GE.AND P4, PT, R6.reuse, R252, PT ;  /* 0x000000fc0600720c */ /* 0x040fe40003f86270 */
[----:B------:R-:W-:Y:S01]  /*65d0*/  IABS R10, R8 ;  /* 0x00000008000a7213 */ /* 0x000fe20000000000 */
[----:B------:R-:W-:Y:S01]  /*65e0*/  IMAD.IADD R8, R251, 0x1, -R6 ;  /* 0x00000001fb087824 */ /* 0x000fe200078e0a06 */
[C---:B------:R-:W-:Y:S02]  /*65f0*/  ISETP.LT.OR P3, PT, R6.reuse, R247, P3 ;  /* 0x000000f70600720c */ /* 0x040fe40001f61670 */
[C---:B------:R-:W-:Y:S01]  /*6600*/  ISETP.LT.OR P1, PT, R6.reuse, R246, P1 ;  /* 0x000000f60600720c */ /* 0x040fe20000f21670 */
[----:B------:R-:W3:Y:S01]  /*6610*/  MUFU.TANH R12, R59 ;  /* 0x0000003b000c7308 */ /* 0x000ee20000002400 */
[----:B------:R-:W-:-:S02]  /*6620*/  ISETP.LT.OR P0, PT, R6, R245, P0 ;  /* 0x000000f50600720c */ /* 0x000fc40000701670 */
[----:B------:R-:W-:Y:S02]  /*6630*/  ISETP.LT.OR P4, PT, R6, R244, P4 ;  /* 0x000000f40600720c */ /* 0x000fe40002781670 */
[----:B------:R-:W-:Y:S02]  /*6640*/  IABS R7, R7 ;  /* 0x0000000700077213 */ /* 0x000fe40000000000 */
[----:B------:R-:W-:Y:S01]  /*6650*/  IABS R6, R9 ;  /* 0x0000000900067213 */ /* 0x000fe20000000000 */
[----:B------:R-:W4:Y:S01]  /*6660*/  MUFU.TANH R19, R28 ;  /* 0x0000001c00137308 */ /* 0x000f220000002400 */
[----:B------:R-:W-:Y:S01]  /*6670*/  I2FP.F32.S32 R5, R5 ;  /* 0x0000000500057245 */ /* 0x000fe20000201400 */
[----:B------:R-:W-:Y:S01]  /*6680*/  IMAD.MOV.U32 R9, RZ, RZ, R7 ;  /* 0x000000ffff097224 */ /* 0x000fe200078e0007 */
[----:B------:R-:W-:Y:S01]  /*6690*/  I2FP.F32.S32 R10, R10 ;  /* 0x0000000a000a7245 */ /* 0x000fe20000201400 */
[----:B------:R-:W-:Y:S01]  /*66a0*/  IMAD.MOV.U32 R7, RZ, RZ, R6 ;  /* 0x000000ffff077224 */ /* 0x000fe200078e0006 */
[----:B------:R-:W-:Y:S01]  /*66b0*/  IABS R8, R8 ;  /* 0x0000000800087213 */ /* 0x000fe20000000000 */
[----:B-----5:R-:W-:Y:S01]  /*66c0*/  FFMA.FTZ R15, R5, -UR19, R15 ;  /* 0x80000013050f7c23 */ /* 0x020fe2000801000f */
[----:B------:R-:W-:Y:S01]  /*66d0*/  VIADD R5, R3, 0x18 ;  /* 0x0000001803057836 */ /* 0x000fe20000000000 */
[----:B------:R-:W-:Y:S01]  /*66e0*/  I2FP.F32.S32 R9, R9 ;  /* 0x0000000900097245 */ /* 0x000fe20000201400 */
[----:B------:R-:W-:Y:S01]  /*66f0*/  FFMA.FTZ R11, R10, -UR19, R21 ;  /* 0x800000130a0b7c23 */ /* 0x000fe20008010015 */
        /* <DEDUP_REMOVED lines=15> */
[----:B------:R2:W5:Y:S01]  /*67f0*/  MUFU.TANH R18, R30 ;  /* 0x0000001e00127308 */ /* 0x0005620000002400 */
[----:B------:R-:W-:Y:S02]  /*6800*/  ISETP.GE.AND P3, PT, R5, R252, PT ;  /* 0x000000fc0500720c */ /* 0x000fe40003f66270 */
[----:B------:R-:W-:Y:S01]  /*6810*/  IABS R10, R8 ;  /* 0x00000008000a7213 */ /* 0x000fe20000000000 */
[----:B------:R-:W-:Y:S01]  /*6820*/  IMAD.IADD R8, R251, 0x1, -R5 ;  /* 0x00000001fb087824 */ /* 0x000fe200078e0a05 */
[C---:B------:R-:W-:Y:S02]  /*6830*/  ISETP.LT.OR P2, PT, R5.reuse, R247, P2 ;  /* 0x000000f70500720c */ /* 0x040fe40001741670 */
[C---:B------:R-:W-:Y:S01]  /*6840*/  ISETP.LT.OR P6, PT, R5.reuse, R246, P6 ;  /* 0x000000f60500720c */ /* 0x040fe200037c1670 */
[----:B------:R-:W1:Y:S01]  /*6850*/  MUFU.TANH R15, R80 ;  /* 0x00000050000f7308 */ /* 0x000e620000002400 */
[----:B------:R-:W-:-:S02]  /*6860*/  ISETP.LT.OR P5, PT, R5, R245, P5 ;  /* 0x000000f50500720c */ /* 0x000fc40002fa1670 */
[----:B------:R-:W-:Y:S02]  /*6870*/  ISETP.LT.OR P3, PT, R5, R244, P3 ;  /* 0x000000f40500720c */ /* 0x000fe40001f61670 */
[----:B------:R-:W-:Y:S02]  /*6880*/  IABS R7, R7 ;  /* 0x0000000700077213 */ /* 0x000fe40000000000 */
[----:B------:R-:W-:Y:S01]  /*6890*/  IABS R5, R9 ;  /* 0x0000000900057213 */ /* 0x000fe20000000000 */
[----:B------:R-:W1:Y:S01]  /*68a0*/  MUFU.TANH R21, R81 ;  /* 0x0000005100157308 */ /* 0x000e620000002400 */
        /* <DEDUP_REMOVED lines=11> */
[----:B--2---:R-:W-:Y:S01]  /*6960*/  FSEL R30, R13, -INF , !P1 ;  /* 0xff8000000d1e7808 */ /* 0x004fe20004800000 */
[----:B------:R-:W-:-:S02]  /*6970*/  IMAD.IADD R8, R248, 0x1, -R6 ;  /* 0x00000001f8087824 */ /* 0x000fc400078e0a06 */
[----:B-----5:R-:W-:Y:S01]  /*6980*/  FFMA.FTZ R16, R9, -UR19, R18 ;  /* 0x8000001309107c23 */ /* 0x020fe20008010012 */
        /* <DEDUP_REMOVED lines=27> */
[----:B-1----:R-:W-:Y:S01]  /*6b40*/  FFMA.FTZ R15, R5, -UR19, R15 ;  /* 0x80000013050f7c23 */ /* 0x002fe2000801000f */
        /* <DEDUP_REMOVED lines=18> */
[----:B------:R-:W1:Y:S01]  /*6c70*/  MUFU.TANH R19, R85 ;  /* 0x0000005500137308 */ /* 0x000e620000002400 */
[----:B------:R-:W-:Y:S02]  /*6c80*/  ISETP.GE.AND P1, PT, R5, R252, PT ;  /* 0x000000fc0500720c */ /* 0x000fe40003f26270 */
[----:B------:R-:W-:Y:S01]  /*6c90*/  IABS R10, R8 ;  /* 0x00000008000a7213 */ /* 0x000fe20000000000 */
[----:B------:R-:W-:Y:S01]  /*6ca0*/  IMAD.IADD R8, R251, 0x1, -R5 ;  /* 0x00000001fb087824 */ /* 0x000fe200078e0a05 */
[C---:B------:R-:W-:Y:S02]  /*6cb0*/  ISETP.LT.OR P6, PT, R5.reuse, R247, P6 ;  /* 0x000000f70500720c */ /* 0x040fe400037c1670 */
[C---:B------:R-:W-:Y:S01]  /*6cc0*/  ISETP.LT.OR P5, PT, R5.reuse, R246, P5 ;  /* 0x000000f60500720c */ /* 0x040fe20002fa1670 */
[----:B------:R-:W2:Y:S01]  /*6cd0*/  MUFU.TANH R16, R87 ;  /* 0x0000005700107308 */ /* 0x000ea20000002400 */
[----:B------:R-:W-:-:S02]  /*6ce0*/  ISETP.LT.OR P3, PT, R5, R245, P3 ;  /* 0x000000f50500720c */ /* 0x000fc40001f61670 */
[----:B------:R-:W-:Y:S02]  /*6cf0*/  ISETP.LT.OR P1, PT, R5, R244, P1 ;  /* 0x000000f40500720c */ /* 0x000fe40000f21670 */
[----:B------:R-:W-:Y:S02]  /*6d00*/  IABS R7, R7 ;  /* 0x0000000700077213 */ /* 0x000fe40000000000 */
        /* <DEDUP_REMOVED lines=15> */
[----:B-1----:R-:W-:Y:S01]  /*6e00*/  FFMA.FTZ R17, R9, -UR19, R19 ;  /* 0x8000001309117c23 */ /* 0x002fe20008010013 */
        /* <DEDUP_REMOVED lines=27> */
[----:B--2---:R-:W-:Y:S01]  /*6fc0*/  FFMA.FTZ R16, R5, -UR19, R16 ;  /* 0x8000001305107c23 */ /* 0x004fe20008010010 */
[----:B------:R-:W-:Y:S01]  /*6fd0*/  VIADD R5, R3, 0x28 ;  /* 0x0000002803057836 */ /* 0x000fe20000000000 */
[----:B------:R-:W-:Y:S01]  /*6fe0*/  I2FP.F32.S32 R9, R9 ;  /* 0x0000000900097245 */ /* 0x000fe20000201400 */
[----:B-----5:R-:W-:Y:S01]  /*6ff0*/  FFMA.FTZ R11, R10, -UR19, R22 ;  /* 0x800000130a0b7c23 */ /* 0x020fe20008010016 */
        /* <DEDUP_REMOVED lines=82> */
[----:B------:R-:W1:Y:S01]  /*7520*/  MUFU.TANH R20, R101 ;  /* 0x0000006500147308 */ /* 0x000e620000002400 */
[----:B------:R-:W-:Y:S02]  /*7530*/  FSEL R176, R11, -INF , !P4 ;  /* 0xff8000000bb07808 */ /* 0x000fe40006000000 */
[C---:B------:R-:W-:Y:S02]  /*7540*/  ISETP.GE.AND P3, PT, R5.reuse, R109, PT ;  /* 0x0000006d0500720c */ /* 0x040fe40003f66270 */
[----:B------:R-:W-:-:S02]  /*7550*/  ISETP.GE.AND P1, PT, R5, R108, PT ;  /* 0x0000006c0500720c */ /* 0x000fc40003f26270 */
[C---:B------:R-:W-:Y:S01]  /*7560*/  ISETP.GE.AND P0, PT, R5.reuse, R107, PT ;  /* 0x0000006b0500720c */ /* 0x040fe20003f06270 */
[----:B------:R-:W2:Y:S01]  /*7570*/  MUFU.TANH R15, R68 ;  /* 0x00000044000f7308 */ /* 0x000ea20000002400 */
[----:B------:R-:W-:Y:S02]  /*7580*/  ISETP.GE.AND P4, PT, R5, R252, PT ;  /* 0x000000fc0500720c */ /* 0x000fe40003f86270 */
[----:B------:R-:W-:Y:S01]  /*7590*/  IABS R10, R8 ;  /* 0x00000008000a7213 */ /* 0x000fe20000000000 */
[----:B------:R-:W-:Y:S01]  /*75a0*/  IMAD.IADD R8, R251, 0x1, -R5 ;  /* 0x00000001fb087824 */ /* 0x000fe200078e0a05 */
[C---:B------:R-:W-:Y:S02]  /*75b0*/  ISETP.LT.OR P3, PT, R5.reuse, R247, P3 ;  /* 0x000000f70500720c */ /* 0x040fe40001f61670 */
[C---:B------:R-:W-:Y:S01]  /*75c0*/  ISETP.LT.OR P1, PT, R5.reuse, R246, P1 ;  /* 0x000000f60500720c */ /* 0x040fe20000f21670 */
[----:B------:R-:W5:Y:S01]  /*75d0*/  MUFU.TANH R12, R70 ;  /* 0x00000046000c7308 */ /* 0x000f620000002400 */
[----:B------:R-:W-:-:S02]  /*75e0*/  ISETP.LT.OR P0, PT, R5, R245, P0 ;  /* 0x000000f50500720c */ /* 0x000fc40000701670 */
[----:B------:R-:W-:Y:S02]  /*75f0*/  ISETP.LT.OR P4, PT, R5, R244, P4 ;  /* 0x000000f40500720c */ /* 0x000fe40002781670 */
[----:B------:R-:W-:Y:S02]  /*7600*/  IABS R7, R7 ;  /* 0x0000000700077213 */ /* 0x000fe40000000000 */
[----:B------:R-:W-:Y:S01]  /*7610*/  IABS R5, R9 ;  /* 0x0000000900057213 */ /* 0x000fe20000000000 */
[----:B------:R-:W5:Y:S01]  /*7620*/  MUFU.TANH R22, R102 ;  /* 0x0000006600167308 */ /* 0x000f620000002400 */
[----:B------:R-:W-:Y:S01]  /*7630*/  I2FP.F32.S32 R6, R6 ;  /* 0x0000000600067245 */ /* 0x000fe20000201400 */
[----:B------:R-:W-:Y:S01]  /*7640*/  IMAD.MOV.U32 R9, RZ, RZ, R7 ;  /* 0x000000ffff097224 */ /* 0x000fe200078e0007 */
[----:B------:R-:W-:Y:S01]  /*7650*/  IABS R8, R8 ;  /* 0x0000000800087213 */ /* 0x000fe20000000000 */
[----:B------:R-:W-:Y:S01]  /*7660*/  IMAD.MOV.U32 R7, RZ, RZ, R5 ;  /* 0x000000ffff077224 */ /* 0x000fe200078e0005 */
[----:B------:R-:W-:Y:S01]  /*7670*/  I2FP.F32.S32 R10, R10 ;  /* 0x0000000a000a7245 */ /* 0x000fe20000201400 */
[----:B---3--:R-:W-:Y:S01]  /*7680*/  FFMA.FTZ R13, R6, -UR19, R13 ;  /* 0x80000013060d7c23 */ /* 0x008fe2000801000d */
[----:B------:R-:W-:Y:S01]  /*7690*/  VIADD R6, R3, 0x31 ;  /* 0x0000003103067836 */ /* 0x000fe20000000000 */
[----:B------:R-:W-:Y:S01]  /*76a0*/  I2FP.F32.S32 R9, R9 ;  /* 0x0000000900097245 */ /* 0x000fe20000201400 */
[----:B------:R-:W-:Y:S01]  /*76b0*/  IMAD.MOV.U32 R5, RZ, RZ, R8 ;  /* 0x000000ffff057224 */ /* 0x000fe200078e0008 */
[----:B------:R-:W-:Y:S01]  /*76c0*/  I2FP.F32.S32 R7, R7 ;  /* 0x0000000700077245 */ /* 0x000fe20000201400 */
[----:B----4-:R-:W-:Y:S01]  /*76d0*/  FFMA.FTZ R10, R10, -UR19, R21 ;  /* 0x800000130a0a7c23 */ /* 0x010fe20008010015 */
[----:B------:R-:W-:-:S02]  /*76e0*/  IMAD.IADD R8, R248, 0x1, -R6 ;  /* 0x00000001f8087824 */ /* 0x000fc400078e0a06 */
[----:B-1----:R-:W-:Y:S01]  /*76f0*/  FFMA.FTZ R14, R9, -UR19, R20 ;  /* 0x80000013090e7c23 */ /* 0x002fe20008010014 */
[----:B------:R-:W-:Y:S01]  /*7700*/  FSEL R157, R16, -INF , !P2 ;  /* 0xff800000109d7808 */ /* 0x000fe20005000000 */
[----:B--2---:R-:W-:Y:S01]  /*7710*/  FFMA.FTZ R15, R7, -UR19, R15 ;  /* 0x80000013070f7c23 */ /* 0x004fe2000801000f */
[--C-:B------:R-:W-:Y:S01]  /*7720*/  IMAD.IADD R7, R250, 0x1, -R6.reuse ;  /* 0x00000001fa077824 */ /* 0x100fe200078e0a06 */
[----:B------:R-:W-:Y:S01]  /*7730*/  IABS R9, R8 ;  /* 0x0000000800097213 */ /* 0x000fe20000000000 */
[--C-:B------:R-:W-:Y:S01]  /*7740*/  IMAD.IADD R8, R249, 0x1, -R6.reuse ;  /* 0x00000001f9087824 */ /* 0x100fe200078e0a06 */
[----:B------:R-:W-:Y:S01]  /*7750*/  FSEL R159, R18, -INF , !P6 ;  /* 0xff800000129f7808 */ /* 0x000fe20007000000 */
[----:B------:R-:W-:Y:S01]  /*7760*/  IMAD.IADD R11, R251, 0x1, -R6 ;  /* 0x00000001fb0b7824 */ /* 0x000fe200078e0a06 */
[----:B------:R-:W-:Y:S01]  /*7770*/  FSEL R177, R13, -INF , !P5 ;  /* 0xff8000000db17808 */ /* 0x000fe20006800000 */
[----:B------:R-:W1:Y:S01]  /*7780*/  MUFU.TANH R17, R69 ;  /* 0x0000004500117308 */ /* 0x000e620000002400 */
[----:B------:R-:W-:Y:S01]  /*7790*/  FSEL R158, R10, -INF , !P3 ;  /* 0xff8000000a9e7808 */ /* 0x000fe20005800000 */
[----:B------:R-:W-:Y:S01]  /*77a0*/  IMAD.MOV.U32 R10, RZ, RZ, R9 ;  /* 0x000000ffff0a7224 */ /* 0x000fe200078e0009 */
[----:B------:R-:W-:-:S02]  /*77b0*/  ISETP.GE.AND P2, PT, R6, R109, PT ;  /* 0x0000006d0600720c */ /* 0x000fc40003f46270 */
[C---:B------:R-:W-:Y:S02]  /*77c0*/  ISETP.GE.AND P6, PT, R6.reuse, R108, PT ;  /* 0x0000006c0600720c */ /* 0x040fe40003fc6270 */
[C---:B------:R-:W-:Y:S01]  /*77d0*/  ISETP.GE.AND P5, PT, R6.reuse, R107, PT ;  /* 0x0000006b0600720c */ /* 0x040fe20003fa6270 */
[----:B------:R-:W2:Y:S01]  /*77e0*/  MUFU.TANH R16, R71 ;  /* 0x0000004700107308 */ /* 0x000ea20000002400 */
[C---:B------:R-:W-:Y:S02]  /*77f0*/  ISETP.GE.AND P3, PT, R6.reuse, R252, PT ;  /* 0x000000fc0600720c */ /* 0x040fe40003f66270 */
[C---:B------:R-:W-:Y:S02]  /*7800*/  ISETP.LT.OR P2, PT, R6.reuse, R247, P2 ;  /* 0x000000f70600720c */ /* 0x040fe40001741670 */
[C---:B------:R-:W-:Y:S02]  /*7810*/  ISETP.LT.OR P6, PT, R6.reuse, R246, P6 ;  /* 0x000000f60600720c */ /* 0x040fe400037c1670 */
[C---:B------:R-:W-:Y:S01]  /*7820*/  ISETP.LT.OR P5, PT, R6.reuse, R245, P5 ;  /* 0x000000f50600720c */ /* 0x040fe20002fa1670 */
[----:B------:R-:W3:Y:S01]  /*7830*/  MUFU.TANH R19, R103 ;  /* 0x0000006700137308 */ /* 0x000ee20000002400 */
[----:B------:R-:W-:Y:S01]  /*7840*/  BAR.SYNC.DEFER_BLOCKING 0x0 ;  /* 0x0000000000007b1d */ /* 0x000fe20000010000 */
[----:B------:R-:W-:-:S02]  /*7850*/  ISETP.LT.OR P3, PT, R6, R244, P3 ;  /* 0x000000f40600720c */ /* 0x000fc40001f61670 */
[----:B------:R-:W-:Y:S02]  /*7860*/  IABS R7, R7 ;  /* 0x0000000700077213 */ /* 0x000fe40000000000 */
[----:B------:R-:W-:Y:S02]  /*7870*/  IABS R6, R8 ;  /* 0x0000000800067213 */ /* 0x000fe40000000000 */
[----:B------:R-:W-:Y:S01]  /*7880*/  I2FP.F32.S32 R5, R5 ;  /* 0x0000000500057245 */ /* 0x000fe20000201400 */
[----:B------:R-:W-:Y:S01]  /*7890*/  IMAD.MOV.U32 R9, RZ, RZ, R7 ;  /* 0x000000ffff097224 */ /* 0x000fe200078e0007 */
[----:B------:R-:W-:Y:S01]  /*78a0*/  IABS R8, R11 ;  /* 0x0000000b00087213 */ /* 0x000fe20000000000 */
[----:B------:R-:W-:Y:S01]  /*78b0*/  IMAD.MOV.U32 R7, RZ, RZ, R6 ;  /* 0x000000ffff077224 */ /* 0x000fe200078e0006 */
[----:B------:R-:W-:Y:S01]  /*78c0*/  I2FP.F32.S32 R10, R10 ;  /* 0x0000000a000a7245 */ /* 0x000fe20000201400 */
[----:B-----5:R-:W-:Y:S01]  /*78d0*/  FFMA.FTZ R12, R5, -UR19, R12 ;  /* 0x80000013050c7c23 */ /* 0x020fe2000801000c */
[----:B------:R-:W-:Y:S01]  /*78e0*/  VIADD R5, R3, 0x38 ;  /* 0x0000003803057836 */ /* 0x000fe20000000000 */
[----:B------:R-:W-:Y:S01]  /*78f0*/  FSEL R154, R14, -INF , !P1 ;  /* 0xff8000000e9a7808 */ /* 0x000fe20004800000 */
[----:B------:R-:W-:Y:S01]  /*7900*/  IMAD.MOV.U32 R6, RZ, RZ, R8 ;  /* 0x000000ffff067224 */ /* 0x000fe200078e0008 */
[----:B------:R-:W-:Y:S01]  /*7910*/  I2FP.F32.S32 R8, R7 ;  /* 0x0000000700087245 */ /* 0x000fe20000201400 */
[----:B------:R-:W-:Y:S01]  /*7920*/  FFMA.FTZ R10, R10, -UR19, R22 ;  /* 0x800000130a0a7c23 */ /* 0x000fe20008010016 */
[----:B------:R-:W-:Y:S01]  /*7930*/  IMAD.IADD R7, R248, 0x1, -R5 ;  /* 0x00000001f8077824 */ /* 0x000fe200078e0a05 */
[----:B------:R-:W-:Y:S01]  /*7940*/  FSEL R155, R15, -INF , !P0 ;  /* 0xff8000000f9b7808 */ /* 0x000fe20004000000 */
[----:B------:R-:W4:Y:S01]  /*7950*/  MUFU.TANH R18, R64 ;  /* 0x0000004000127308 */ /* 0x000f220000002400 */
[----:B------:R-:W-:Y:S01]  /*7960*/  I2FP.F32.S32 R6, R6 ;  /* 0x0000000600067245 */ /* 0x000fe20000201400 */
[----:B-1----:R-:W-:Y:S01]  /*7970*/  FFMA.FTZ R17, R8, -UR19, R17 ;  /* 0x8000001308117c23 */ /* 0x002fe20008010011 */
[----:B------:R-:W-:Y:S01]  /*7980*/  IABS R8, R7 ;  /* 0x0000000700087213 */ /* 0x000fe20000000000 */
[--C-:B------:R-:W-:Y:S01]  /*7990*/  IMAD.IADD R7, R249, 0x1, -R5.reuse ;  /* 0x00000001f9077824 */ /* 0x100fe200078e0a05 */
[----:B------:R-:W-:Y:S01]  /*79a0*/  FSEL R156, R12, -INF , !P4 ;  /* 0xff8000000c9c7808 */ /* 0x000fe20006000000 */
[----:B--2---:R-:W-:Y:S01]  /*79b0*/  FFMA.FTZ R16, R6, -UR19, R16 ;  /* 0x8000001306107c23 */ /* 0x004fe20008010010 */
[----:B------:R-:W-:Y:S01]  /*79c0*/  FSEL R153, R10, -INF , !P2 ;  /* 0xff8000000a997808 */ /* 0x000fe20005000000 */
[--C-:B------:R-:W-:Y:S01]  /*79d0*/  IMAD.IADD R6, R250, 0x1, -R5.reuse ;  /* 0x00000001fa067824 */ /* 0x100fe200078e0a05 */
[----:B------:R-:W-:Y:S01]  /*79e0*/  ISETP.GE.AND P1, PT, R5, R109, PT ;  /* 0x0000006d0500720c */ /* 0x000fe20003f26270 */
[----:B------:R-:W-:Y:S01]  /*79f0*/  IMAD.IADD R10, R251, 0x1, -R5 ;  /* 0x00000001fb0a7824 */ /* 0x000fe200078e0a05 */
[C---:B------:R-:W-:Y:S01]  /*7a00*/  ISETP.GE.AND P0, PT, R5.reuse, R108, PT ;  /* 0x0000006c0500720c */ /* 0x040fe20003f06270 */
[----:B------:R-:W-:Y:S01]  /*7a10*/  MUFU.TANH R12, R66 ;  /* 0x00000042000c7308 */ /* 0x000fe20000002400 */
[----:B------:R-:W-:Y:S01]  /*7a20*/  ISETP.GE.AND P4, PT, R5, R107, PT ;  /* 0x0000006b0500720c */ /* 0x000fe20003f86270 */
[----:B------:R-:W-:Y:S01]  /*7a30*/  VIADD R3, R3, 0x39 ;  /* 0x0000003903037836 */ /* 0x000fe20000000000 */
[----:B------:R-:W-:-:S02]  /*7a40*/  ISETP.GE.AND P2, PT, R5, R252, PT ;  /* 0x000000fc0500720c */ /* 0x000fc40003f46270 */
[----:B------:R-:W-:Y:S02]  /*7a50*/  I2FP.F32.S32 R9, R9 ;  /* 0x0000000900097245 */ /* 0x000fe40000201400 */
[C---:B------:R-:W-:Y:S01]  /*7a60*/  ISETP.LT.OR P1, PT, R5.reuse, R247, P1 ;  /* 0x000000f70500720c */ /* 0x040fe20000f21670 */
[----:B------:R-:W1:Y:S01]  /*7a70*/  MUFU.TANH R14, R104 ;  /* 0x00000068000e7308 */ /* 0x000e620000002400 */
[----:B------:R-:W-:Y:S01]  /*7a80*/  ISETP.LT.OR P0, PT, R5, R246, P0 ;  /* 0x000000f60500720c */ /* 0x000fe20000701670 */
[----:B---3--:R-:W-:Y:S01]  /*7a90*/  FFMA.FTZ R13, R9, -UR19, R19 ;  /* 0x80000013090d7c23 */ /* 0x008fe20008010013 */
[C---:B------:R-:W-:Y:S01]  /*7aa0*/  ISETP.LT.OR P4, PT, R5.reuse, R245, P4 ;  /* 0x000000f50500720c */ /* 0x040fe20002781670 */
[----:B------:R-:W-:Y:S01]  /*7ab0*/  IMAD.MOV.U32 R9, RZ, RZ, R8 ;  /* 0x000000ffff097224 */ /* 0x000fe200078e0008 */
[----:B------:R-:W-:Y:S02]  /*7ac0*/  ISETP.LT.OR P2, PT, R5, R244, P2 ;  /* 0x000000f40500720c */ /* 0x000fe40001741670 */
[----:B------:R-:W-:Y:S01]  /*7ad0*/  IABS R6, R6 ;  /* 0x0000000600067213 */ /* 0x000fe20000000000 */
[----:B------:R-:W2:Y:S01]  /*7ae0*/  MUFU.TANH R11, R65 ;  /* 0x00000041000b7308 */ /* 0x000ea20000002400 */
[----:B------:R-:W-:-:S02]  /*7af0*/  IABS R5, R7 ;  /* 0x0000000700057213 */ /* 0x000fc40000000000 */
[----:B------:R-:W-:Y:S01]  /*7b00*/  IABS R7, R10 ;  /* 0x0000000a00077213 */ /* 0x000fe20000000000 */
[----:B------:R-:W-:Y:S01]  /*7b10*/  IMAD.MOV.U32 R8, RZ, RZ, R6 ;  /* 0x000000ffff087224 */ /* 0x000fe200078e0006 */
[----:B------:R-:W-:Y:S02]  /*7b20*/  I2FP.F32.S32 R9, R9 ;  /* 0x0000000900097245 */ /* 0x000fe40000201400 */
[----:B------:R-:W-:Y:S01]  /*7b30*/  FSEL R150, R13, -INF , !P6 ;  /* 0xff8000000d967808 */ /* 0x000fe20007000000 */
[----:B------:R-:W-:Y:S01]  /*7b40*/  IMAD.MOV.U32 R6, RZ, RZ, R7 ;  /* 0x000000ffff067224 */ /* 0x000fe200078e0007 */
[----:B------:R-:W-:Y:S01]  /*7b50*/  I2FP.F32.S32 R7, R5 ;  /* 0x0000000500077245 */ /* 0x000fe20000201400 */
[----:B----4-:R-:W-:Y:S01]  /*7b60*/  FFMA.FTZ R10, R9, -UR19, R18 ;  /* 0x80000013090a7c23 */ /* 0x010fe20008010012 */
[----:B------:R-:W-:Y:S01]  /*7b70*/  FSEL R151, R17, -INF , !P5 ;  /* 0xff80000011977808 */ /* 0x000fe20006800000 */
[--C-:B------:R-:W-:Y:S01]  /*7b80*/  IMAD.IADD R9, R249, 0x1, -R3.reuse ;  /* 0x00000001f9097824 */ /* 0x100fe200078e0a03 */
[----:B------:R-:W-:Y:S01]  /*7b90*/  I2FP.F32.S32 R5, R6 ;  /* 0x0000000600057245 */ /* 0x000fe20000201400 */
[----:B------:R-:W-:-:S02]  /*7ba0*/  IMAD.IADD R6, R248, 0x1, -R3 ;  /* 0x00000001f8067824 */ /* 0x000fc400078e0a03 */
[----:B-1----:R-:W-:Y:S01]  /*7bb0*/  FFMA.FTZ R14, R7, -UR19, R14 ;  /* 0x80000013070e7c23 */ /* 0x002fe2000801000e */
[----:B------:R-:W-:Y:S01]  /*7bc0*/  IMAD.IADD R7, R250, 0x1, -R3 ;  /* 0x00000001fa077824 */ /* 0x000fe200078e0a03 */
[----:B------:R-:W-:Y:S01]  /*7bd0*/  FSEL R152, R16, -INF , !P3 ;  /* 0xff80000010987808 */ /* 0x000fe20005800000 */
[----:B------:R-:W-:Y:S01]  /*7be0*/  FFMA.FTZ R12, R5, -UR19, R12 ;  /* 0x80000013050c7c23 */ /* 0x000fe2000801000c */
[----:B------:R-:W-:Y:S01]  /*7bf0*/  IABS R5, R6 ;  /* 0x0000000600057213 */ /* 0x000fe20000000000 */
[----:B------:R-:W1:Y:S01]  /*7c00*/  MUFU.TANH R15, R67 ;  /* 0x00000043000f7308 */ /* 0x000e620000002400 */
[----:B------:R-:W-:Y:S02]  /*7c10*/  FSEL R149, R10, -INF , !P1 ;  /* 0xff8000000a957808 */ /* 0x000fe40004800000 */
[C---:B------:R-:W-:Y:S01]  /*7c20*/  ISETP.GE.AND P6, PT, R3.reuse, R109, PT ;  /* 0x0000006d0300720c */ /* 0x040fe20003fc6270 */
[----:B------:R-:W-:Y:S01]  /*7c30*/  IMAD.MOV.U32 R6, RZ, RZ, R5 ;  /* 0x000000ffff067224 */ /* 0x000fe200078e0005 */
[----:B------:R-:W-:-:S02]  /*7c40*/  ISETP.GE.AND P5, PT, R3, R108, PT ;  /* 0x0000006c0300720c */ /* 0x000fc40003fa6270 */
[C---:B------:R-:W-:Y:S01]  /*7c50*/  ISETP.GE.AND P3, PT, R3.reuse, R107, PT ;  /* 0x0000006b0300720c */ /* 0x040fe20003f66270 */
[----:B------:R-:W3:Y:S01]  /*7c60*/  MUFU.TANH R13, R72 ;  /* 0x00000048000d7308 */ /* 0x000ee20000002400 */
[----:B------:R-:W-:Y:S02]  /*7c70*/  ISETP.GE.AND P1, PT, R3, R252, PT ;  /* 0x000000fc0300720c */ /* 0x000fe40003f26270 */
[----:B------:R-:W-:Y:S02]  /*7c80*/  I2FP.F32.S32 R8, R8 ;  /* 0x0000000800087245 */ /* 0x000fe40000201400 */
[----:B------:R-:W-:Y:S01]  /*7c90*/  IABS R5, R7 ;  /* 0x0000000700057213 */ /* 0x000fe20000000000 */
[----:B------:R-:W-:Y:S01]  /*7ca0*/  IMAD.IADD R7, R251, 0x1, -R3 ;  /* 0x00000001fb077824 */ /* 0x000fe200078e0a03 */
[C---:B------:R-:W-:Y:S01]  /*7cb0*/  ISETP.LT.OR P6, PT, R3.reuse, R247, P6 ;  /* 0x000000f70300720c */ /* 0x040fe200037c1670 */
[----:B--2---:R-:W-:Y:S01]  /*7cc0*/  FFMA.FTZ R11, R8, -UR19, R11 ;  /* 0x80000013080b7c23 */ /* 0x004fe2000801000b */
[C---:B------:R-:W-:Y:S01]  /*7cd0*/  ISETP.LT.OR P5, PT, R3.reuse, R246, P5 ;  /* 0x000000f60300720c */ /* 0x040fe20002fa1670 */
[----:B------:R-:W2:Y:S01]  /*7ce0*/  MUFU.TANH R10, R105 ;  /* 0x00000069000a7308 */ /* 0x000ea20000002400 */
[----:B------:R-:W-:-:S02]  /*7cf0*/  ISETP.LT.OR P3, PT, R3, R245, P3 ;  /* 0x000000f50300720c */ /* 0x000fc40001f61670 */
[----:B------:R-:W-:Y:S02]  /*7d00*/  ISETP.LT.OR P1, PT, R3, R244, P1 ;  /* 0x000000f40300720c */ /* 0x000fe40000f21670 */
[----:B------:R-:W-:Y:S02]  /*7d10*/  IABS R3, R9 ;  /* 0x0000000900037213 */ /* 0x000fe40000000000 */
[----:B------:R-:W-:Y:S01]  /*7d20*/  I2FP.F32.S32 R8, R6 ;  /* 0x0000000600087245 */ /* 0x000fe20000201400 */
[----:B------:R-:W4:Y:S01]  /*7d30*/  MUFU.TANH R9, R106 ;  /* 0x0000006a00097308 */ /* 0x000f220000002400 */
[----:B------:R-:W-:Y:S02]  /*7d40*/  IABS R6, R7 ;  /* 0x0000000700067213 */ /* 0x000fe40000000000 */
[----:B------:R-:W-:Y:S01]  /*7d50*/  I2FP.F32.S32 R7, R5 ;  /* 0x0000000500077245 */ /* 0x000fe20000201400 */
[----:B------:R-:W-:Y:S01]  /*7d60*/  IMAD.MOV.U32 R5, RZ, RZ, R3 ;  /* 0x000000ffff057224 */ /* 0x000fe200078e0003 */
[----:B------:R-:W-:Y:S01]  /*7d70*/  FSEL R144, R11, -INF , !P0 ;  /* 0xff8000000b907808 */ /* 0x000fe20004000000 */
[----:B------:R-:W-:Y:S01]  /*7d80*/  IMAD.MOV.U32 R3, RZ, RZ, R6 ;  /* 0x000000ffff037224 */ /* 0x000fe200078e0006 */
[----:B------:R-:W-:Y:S01]  /*7d90*/  PLOP3.LUT P0, PT, PT, PT, UP0, 0x80, 0x0 ;  /* 0x000000000000781c */ /* 0x000fe20003f0f008 */
[----:B-1----:R-:W-:Y:S01]  /*7da0*/  FFMA.FTZ R8, R8, -UR19, R15 ;  /* 0x8000001308087c23 */ /* 0x002fe2000801000f */
[----:B------:R-:W-:Y:S01]  /*7db0*/  I2FP.F32.S32 R5, R5 ;  /* 0x0000000500057245 */ /* 0x000fe20000201400 */
[----:B---3--:R-:W-:Y:S01]  /*7dc0*/  FFMA.FTZ R7, R7, -UR19, R13 ;  /* 0x8000001307077c23 */ /* 0x008fe2000801000d */
[----:B------:R-:W-:-:S02]  /*7dd0*/  I2FP.F32.S32 R3, R3 ;  /* 0x0000000300037245 */ /* 0x000fc40000201400 */
[----:B------:R-:W-:Y:S01]  /*7de0*/  FSEL R146, R14, -INF , !P4 ;  /* 0xff8000000e927808 */ /* 0x000fe20006000000 */
[----:B--2---:R-:W-:Y:S01]  /*7df0*/  FFMA.FTZ R5, R5, -UR19, R10 ;  /* 0x8000001305057c23 */ /* 0x004fe2000801000a */
[----:B------:R-:W-:Y:S01]  /*7e00*/  FSEL R148, R12, -INF , !P2 ;  /* 0xff8000000c947808 */ /* 0x000fe20005000000 */
[----:B----4-:R-:W-:Y:S01]  /*7e10*/  FFMA.FTZ R3, R3, -UR19, R9 ;  /* 0x8000001303037c23 */ /* 0x010fe20008010009 */
[----:B------:R-:W-:Y:S02]  /*7e20*/  FSEL R138, R8, -INF , !P6 ;  /* 0xff800000088a7808 */ /* 0x000fe40007000000 */
[----:B------:R-:W-:Y:S02]  /*7e30*/  FSEL R139, R7, -INF , !P5 ;  /* 0xff800000078b7808 */ /* 0x000fe40006800000 */
[----:B------:R-:W-:Y:S02]  /*7e40*/  FSEL R145, R5, -INF , !P3 ;  /* 0xff80000005917808 */ /* 0x000fe40005800000 */
[----:B------:R-:W-:Y:S01]  /*7e50*/  FSEL R147, R3, -INF , !P1 ;  /* 0xff80000003937808 */ /* 0x000fe20004800000 */
[----:B------:R-:W-:Y:S06]  /*7e60*/  @!P0 BRA `(.L_x_997) ;  /* 0x00000004004c8947 */ /* 0x000fec0003800000 */
        /* <DEDUP_REMOVED lines=81> */
.L_x_999:
[----:B------:R-:W-:Y:S05]  /*8380*/  BSYNC B0 ;  /* 0x0000000000007941 */ /* 0x000fea0003800000 */
.L_x_998:
[----:B------:R-:W0:Y:S02]  /*8390*/  LDGDEPBAR ;  /* 0x00000000000079af */ /* 0x000e240000000000 */
.L_x_997:
        /* <DEDUP_REMOVED lines=41> */
[----:B------:R-:W-:Y:S02]  /*8630*/  IMAD R226, R4, 0x2, R225 ;  /* 0x0000000204e27824 */ /* 0x000fe400078e02e1 */
[----:B------:R-:W-:Y:S01]  /*8640*/  STL [R1+0xa0], R230 ;  /* 0x0000a0e601007387 */ /* 0x000fe20000100800 */
[----:B------:R-:W-:Y:S01]  /*8650*/  FMNMX.FTZ R135, R138, R135, !PT ;  /* 0x000000878a877209 */ /* 0x000fe20007810000 */
[----:B------:R-:W-:Y:S02]  /*8660*/  IMAD R227, R2, 0x2, R226 ;  /* 0x0000000202e37824 */ /* 0x000fe400078e02e2 */
[----:B------:R-:W-:Y:S04]  /*8670*/  STL [R1+0x9c], R229 ;  /* 0x00009ce501007387 */ /* 0x000fe80000100800 */
[----:B------:R-:W3:Y:S04]  /*8680*/  SHFL.BFLY PT, R5, R135, 0x2, 0x1f ;  /* 0x0c401f0087057f89 */ /* 0x000ee800000e0000 */
[----:B------:R-:W-:Y:S04]  /*8690*/  STL [R1+0x98], R224 ;  /* 0x000098e001007387 */ /* 0x000fe80000100800 */
[----:B------:R-:W-:Y:S04]  /*86a0*/  STL [R1+0x94], R137 ;  /* 0x0000948901007387 */ /* 0x000fe80000100800 */
[----:B------:R-:W-:Y:S04]  /*86b0*/  STL [R1+0x90], R136 ;  /* 0x0000908801007387 */ /* 0x000fe80000100800 */
        /* <DEDUP_REMOVED lines=17> */
[----:B------:R-:W3:Y:S03]  /*87d0*/  SHFL.BFLY PT, R7, R134, 0x2, 0x1f ;  /* 0x0c401f0086077f89 */ /* 0x000ee600000e0000 */
        /* <DEDUP_REMOVED lines=8> */
[----:B------:R-:W-:-:S03]  /*8860*/  FMNMX.FTZ R3, R179, R3, !PT ;  /* 0x00000003b3037209 */ /* 0x000fc60007810000 */
[--C-:B------:R-:W-:Y:S01]  /*8870*/  FFMA.FTZ R5, R45, UR10, -R22.reuse ;  /* 0x0000000a2d057c23 */ /* 0x100fe20008010816 */
[----:B---3--:R-:W-:Y:S01]  /*8880*/  FMNMX.FTZ R134, R134, R7, !PT ;  /* 0x0000000786867209 */ /* 0x008fe20007810000 */
[--C-:B------:R-:W-:Y:S02]  /*8890*/  FFMA.FTZ R6, R41, UR10, -R22.reuse ;  /* 0x0000000a29067c23 */ /* 0x100fe40008010816 */
[----:B------:R1:W-:Y:S02]  /*88a0*/  MUFU.EX2 R193, R5 ;  /* 0x0000000500c17308 */ /* 0x0003e40000000800 */
[----:B------:R-:W3:Y:S06]  /*88b0*/  SHFL.BFLY PT, R7, R134, 0x1, 0x1f ;  /* 0x0c201f0086077f89 */ /* 0x000eec00000e0000 */
        /* <DEDUP_REMOVED lines=48> */
[----:B------:R-:W-:Y:S01]  /*8bc0*/  FSETP.NEU.FTZ.AND P1, PT, R133, -INF , PT ;  /* 0xff8000008500780b */ /* 0x000fe20003f3d000 */
        /* <DEDUP_REMOVED lines=22> */
[----:B------:R1:W3:Y:S01]  /*8d30*/  MUFU.EX2 R10, R3 ;  /* 0x00000003000a7308 */ /* 0x0002e20000000800 */
[----:B------:R-:W-:Y:S01]  /*8d40*/  HMMA.16816.F32 R108, R16, R72, RZ ;  /* 0x00000048106c723c */ /* 0x000fe200000018ff */
[----:B--2---:R-:W-:Y:S01]  /*8d50*/  F2FP.F16.F32.PACK_AB R6, R242, R194 ;  /* 0x000000c2f206723e */ /* 0x004fe200000000ff */
[--C-:B-1----:R-:W-:Y:S02]  /*8d60*/  FFMA.FTZ R3, R27, UR10, -R21.reuse ;  /* 0x0000000a1b037c23 */ /* 0x102fe40008010815 */
[----:B------:R-:W-:Y:S03]  /*8d70*/  LDSM.16.MT88.4 R24, [R226+0xc000] ;  /* 0x00c00000e218783b */ /* 0x000fe60000004200 */
[----:B------:R1:W-:Y:S02]  /*8d80*/  MUFU.EX2 R9, R3 ;  /* 0x0000000300097308 */ /* 0x0003e40000000800 */
[----:B-1----:R-:W-:Y:S01]  /*8d90*/  FFMA.FTZ R3, R23, UR10, -R21 ;  /* 0x0000000a17037c23 */ /* 0x002fe20008010815 */
[----:B---3--:R-:W-:-:S05]  /*8da0*/  MOV R23, R10 ;  /* 0x0000000a00177202 */ /* 0x008fca0000000f00 */
[----:B------:R1:W-:Y:S02]  /*8db0*/  MUFU.EX2 R241, R3 ;  /* 0x0000000300f17308 */ /* 0x0003e40000000800 */
[--C-:B-1----:R-:W-:Y:S02]  /*8dc0*/  FFMA.FTZ R3, R55, UR10, -R20.reuse ;  /* 0x0000000a37037c23 */ /* 0x102fe40008010814 */
[----:B------:R-:W1:Y:S04]  /*8dd0*/  LDSM.16.MT88.4 R52, [R228+0xc000] ;  /* 0x00c00000e434783b */ /* 0x000e680000004200 */
[----:B------:R2:W-:Y:S02]  /*8de0*/  MUFU.EX2 R200, R3 ;  /* 0x0000000300c87308 */ /* 0x0005e40000000800 */
[----:B--2---:R-:W-:-:S06]  /*8df0*/  FFMA.FTZ R3, R50, UR10, -R20 ;  /* 0x0000000a32037c23 */ /* 0x004fcc0008010814 */
[----:B------:R2:W3:Y:S02]  /*8e00*/  MUFU.EX2 R203, R3 ;  /* 0x0000000300cb7308 */ /* 0x0004e40000000800 */
[--C-:B--2---:R-:W-:Y:S01]  /*8e10*/  FFMA.FTZ R3, R46, UR10, -R20.reuse ;  /* 0x0000000a2e037c23 */ /* 0x104fe20008010814 */
[----:B---3--:R-:W-:Y:S01]  /*8e20*/  F2FP.F16.F32.PACK_AB R12, R203, R200 ;  /* 0x000000c8cb0c723e */ /* 0x008fe200000000ff */
[----:B------:R-:W-:Y:S01]  /*8e30*/  LDSM.16.MT88.4 R44, [R225+0xc000] ;  /* 0x00c00000e12c783b */ /* 0x000fe20000004200 */
[----:B-1----:R-:W-:Y:S03]  /*8e40*/  HMMA.16816.F32 R140, R16, R52, RZ ;  /* 0x00000034108c723c */ /* 0x002fe600000018ff */
[----:B------:R1:W-:Y:S02]  /*8e50*/  MUFU.EX2 R230, R3 ;  /* 0x0000000300e67308 */ /* 0x0003e40000000800 */
[----:B-1----:R-:W-:-:S06]  /*8e60*/  FFMA.FTZ R3, R42, UR10, -R20 ;  /* 0x0000000a2a037c23 */ /* 0x002fcc0008010814 */
[----:B------:R1:W2:Y:S02]  /*8e70*/  MUFU.EX2 R229, R3 ;  /* 0x0000000300e57308 */ /* 0x0002a40000000800 */
[----:B-1----:R-:W-:Y:S01]  /*8e80*/  FFMA.FTZ R3, R37, UR10, -R20 ;  /* 0x0000000a25037c23 */ /* 0x002fe20008010814 */
[----:B--2---:R-:W-:-:S05]  /*8e90*/  F2FP.F16.F32.PACK_AB R14, R229, R230 ;  /* 0x000000e6e50e723e */ /* 0x004fca00000000ff */
[----:B------:R1:W-:Y:S02]  /*8ea0*/  MUFU.EX2 R7, R3 ;  /* 0x0000000300077308 */ /* 0x0003e40000000800 */
[----:B-1----:R-:W-:-:S06]  /*8eb0*/  FFMA.FTZ R3, R32, UR10, -R20 ;  /* 0x0000000a20037c23 */ /* 0x002fcc0008010814 */
[----:B------:R1:W-:Y:S02]  /*8ec0*/  MUFU.EX2 R201, R3 ;  /* 0x0000000300c97308 */ /* 0x0003e40000000800 */
[----:B-1----:R-:W-:-:S05]  /*8ed0*/  FMUL.FTZ R3, R132, UR10 ;  /* 0x0000000a84037c20 */ /* 0x002fca0008410000 */
[----:B------:R-:W-:-:S05]  /*8ee0*/  FSEL R3, R3, RZ, P1 ;  /* 0x000000ff03037208 */ /* 0x000fca0000800000 */
[--C-:B------:R-:W-:Y:S01]  /*8ef0*/  FFMA.FTZ R0, R51, UR10, -R3.reuse ;  /* 0x0000000a33007c23 */ /* 0x100fe20008010803 */
[--C-:B------:R-:W-:Y:S02]  /*8f00*/  FFMA.FTZ R5, R57, UR10, -R3.reuse ;  /* 0x0000000a39057c23 */ /* 0x100fe40008010803 */
[----:B------:R-:W-:Y:S01]  /*8f10*/  HMMA.16816.F32 R56, R16, R24, RZ ;  /* 0x000000181038723c */ /* 0x000fe200000018ff */
[----:B------:R1:W-:Y:S08]  /*8f20*/  MUFU.EX2 R234, R0 ;  /* 0x0000000000ea7308 */ /* 0x0003f00000000800 */
[----:B------:R-:W2:Y:S01]  /*8f30*/  MUFU.EX2 R233, R5 ;  /* 0x0000000500e97308 */ /* 0x000ea20000000800 */
[----:B-1----:R-:W-:-:S07]  /*8f40*/  FFMA.FTZ R0, R49, UR10, -R3 ;  /* 0x0000000a31007c23 */ /* 0x002fce0008010803 */
[----:B------:R1:W-:Y:S01]  /*8f50*/  MUFU.EX2 R136, R0 ;  /* 0x0000000000887308 */ /* 0x0003e20000000800 */
[----:B--2---:R-:W-:Y:S01]  /*8f60*/  F2FP.F16.F32.PACK_AB R13, R234, R233 ;  /* 0x000000e9ea0d723e */ /* 0x004fe200000000ff */
[--C-:B-1----:R-:W-:Y:S02]  /*8f70*/  FFMA.FTZ R0, R48, UR10, -R3.reuse ;  /* 0x0000000a30007c23 */ /* 0x102fe40008010803 */
[----:B------:R-:W1:Y:S04]  /*8f80*/  LDSM.16.MT88.4 R48, [R227+0xc000] ;  /* 0x00c00000e330783b */ /* 0x000e680000004200 */
[----:B------:R2:W3:Y:S02]  /*8f90*/  MUFU.EX2 R240, R0 ;  /* 0x0000000000f07308 */ /* 0x0004e40000000800 */
[----:B--2---:R-:W-:Y:S01]  /*8fa0*/  FFMA.FTZ R0, R40, UR10, -R3 ;  /* 0x0000000a28007c23 */ /* 0x004fe20008010803 */
[----:B---3--:R-:W-:Y:S01]  /*8fb0*/  F2FP.F16.F32.PACK_AB R15, R240, R136 ;  /* 0x00000088f00f723e */ /* 0x008fe200000000ff */
[----:B------:R-:W-:Y:S04]  /*8fc0*/  LDSM.16.MT88.4 R40, [R228+0xc800] ;  /* 0x00c80000e428783b */ /* 0x000fe80000004200 */
[----:B------:R2:W-:Y:S02]  /*8fd0*/  MUFU.EX2 R237, R0 ;  /* 0x0000000000ed7308 */ /* 0x0005e40000000800 */
[C---:B------:R-:W-:Y:S06]  /*8fe0*/  HMMA.16816.F32 R68, R12.reuse, R24, RZ ;  /* 0x000000180c44723c */ /* 0x040fec00000018ff */
[----:B------:R-:W-:Y:S01]  /*8ff0*/  HMMA.16816.F32 R88, R12, R84, RZ ;  /* 0x000000540c58723c */ /* 0x000fe200000018ff */
[----:B------:R-:W-:-:S02]  /*9000*/  MOV R25, R9 ;  /* 0x0000000900197202 */ /* 0x000fc40000000f00 */
[----:B------:R-:W-:Y:S02]  /*9010*/  F2FP.F16.F32.PACK_AB R9, R23, R238 ;  /* 0x000000ee1709723e */ /* 0x000fe400000000ff */
[----:B------:R-:W-:Y:S01]  /*9020*/  F2FP.F16.F32.PACK_AB R11, R241, R25 ;  /* 0x00000019f10b723e */ /* 0x000fe200000000ff */
[----:B------:R-:W-:Y:S01]  /*9030*/  HMMA.16816.F32 R128, R12, R52, RZ ;  /* 0x000000340c80723c */ /* 0x000fe200000018ff */
[----:B--2---:R-:W-:Y:S01]  /*9040*/  FFMA.FTZ R0, R36, UR10, -R3 ;  /* 0x0000000a24007c23 */ /* 0x004fe20008010803 */
[----:B------:R-:W-:Y:S01]  /*9050*/  IMAD.MOV.U32 R85, RZ, RZ, R23 ;  /* 0x000000ffff557224 */ /* 0x000fe200078e0017 */
[----:B------:R-:W2:Y:S01]  /*9060*/  LDSM.16.MT88.4 R36, [R225+0xc800] ;  /* 0x00c80000e124783b */ /* 0x000ea20000004200 */
[----:B------:R-:W-:Y:S01]  /*9070*/  FFMA.FTZ R23, R155, UR10, -R20 ;  /* 0x0000000a9b177c23 */ /* 0x000fe20008010814 */
[----:B------:R3:W4:Y:S01]  /*9080*/  MUFU.EX2 R202, R0 ;  /* 0x0000000000ca7308 */ /* 0x0007220000000800 */
[-C--:B-1----:R-:W-:Y:S06]  /*9090*/  HMMA.16816.F32 R124, R16, R48.reuse, RZ ;  /* 0x00000030107c723c */ /* 0x082fec00000018ff */
[C---:B------:R-:W-:Y:S06]  /*90a0*/  HMMA.16816.F32 R120, R12.reuse, R48, RZ ;  /* 0x000000300c78723c */ /* 0x040fec00000018ff */
[----:B------:R-:W-:Y:S01]  /*90b0*/  HMMA.16816.F32 R112, R12, R60, RZ ;  /* 0x0000003c0c70723c */ /* 0x000fe200000018ff */
[----:B---3--:R-:W-:Y:S01]  /*90c0*/  FFMA.FTZ R0, R33, UR10, -R3 ;  /* 0x0000000a21007c23 */ /* 0x008fe20008010803 */
[----:B----4-:R-:W-:-:S04]  /*90d0*/  F2FP.F16.F32.PACK_AB R5, R202, R237 ;  /* 0x000000edca05723e */ /* 0x010fc800000000ff */
[----:B------:R-:W-:Y:S01]  /*90e0*/  HMMA.16816.F32 R32, R16, R44, RZ ;  /* 0x0000002c1020723c */ /* 0x000fe200000018ff */
[----:B------:R1:W-:Y:S05]  /*90f0*/  MUFU.EX2 R195, R0 ;  /* 0x0000000000c37308 */ /* 0x0003ea0000000800 */
[C---:B------:R-:W-:Y:S06]  /*9100*/  HMMA.16816.F32 R104, R12.reuse, R72, RZ ;  /* 0x000000480c68723c */ /* 0x040fec00000018ff */
[----:B------:R-:W-:Y:S01]  /*9110*/  HMMA.16816.F32 R96, R12, R80, RZ ;  /* 0x000000500c60723c */ /* 0x000fe200000018ff */
[----:B-1----:R-:W-:-:S05]  /*9120*/  FFMA.FTZ R0, R31, UR10, -R3 ;  /* 0x0000000a1f007c23 */ /* 0x002fca0008010803 */
[----:B------:R-:W-:Y:S01]  /*9130*/  HMMA.16816.F32 R28, R12, R44, RZ ;  /* 0x0000002c0c1c723c */ /* 0x000fe200000018ff */
[----:B------:R-:W1:Y:S06]  /*9140*/  MUFU.EX2 R243, R0 ;  /* 0x0000000000f37308 */ /* 0x000e6c0000000800 */
[----:B------:R-:W-:Y:S01]  /*9150*/  IMAD.MOV.U32 R45, RZ, RZ, R7 ;  /* 0x000000ffff2d7224 */ /* 0x000fe200078e0007 */
[----:B------:R-:W-:Y:S02]  /*9160*/  MOV R44, R8 ;  /* 0x00000008002c7202 */ /* 0x000fe40000000f00 */
[----:B------:R-:W-:Y:S01]  /*9170*/  F2FP.F16.F32.PACK_AB R8, R236, R239 ;  /* 0x000000efec08723e */ /* 0x000fe200000000ff */
[----:B------:R-:W-:Y:S01]  /*9180*/  IMAD.MOV.U32 R73, RZ, RZ, R45 ;  /* 0x000000ffff497224 */ /* 0x000fe200078e002d */
[----:B------:R-:W-:-:S02]  /*9190*/  F2FP.F16.F32.PACK_AB R4, R201, R45 ;  /* 0x0000002dc904723e */ /* 0x000fc400000000ff */
[----:B------:R-:W-:Y:S02]  /*91a0*/  F2FP.F16.F32.PACK_AB R10, R235, R44 ;  /* 0x0000002ceb0a723e */ /* 0x000fe400000000ff */
[----:B-1----:R-:W-:-:S05]  /*91b0*/  F2FP.F16.F32.PACK_AB R7, R243, R195 ;  /* 0x000000c3f307723e */ /* 0x002fca00000000ff */
[----:B--2---:R-:W-:Y:S01]  /*91c0*/  HMMA.16816.F32 R172, R8, R36, R32 ;  /* 0x0000002408ac723c */ /* 0x004fe20000001820 */
[----:B------:R-:W1:Y:S05]  /*91d0*/  LDSM.16.MT88.4 R32, [R227+0xc800] ;  /* 0x00c80000e320783b */ /* 0x000e6a0000004200 */
[C---:B------:R-:W-:Y:S01]  /*91e0*/  HMMA.16816.F32 R196, R4.reuse, R64, R68 ;  /* 0x0000004004c4723c */ /* 0x040fe20000001844 */
[----:B------:R-:W2:Y:S05]  /*91f0*/  LDSM.16.MT88.4 R68, [R227+0xe800] ;  /* 0x00e80000e344783b */ /* 0x000eaa0000004200 */
[----:B------:R-:W-:Y:S01]  /*9200*/  HMMA.16816.F32 R204, R4, R36, R28 ;  /* 0x0000002404cc723c */ /* 0x000fe2000000181c */
[----:B------:R-:W3:Y:S05]  /*9210*/  LDSM.16.MT88.4 R28, [R225+0xe800] ;  /* 0x00e80000e11c783b */ /* 0x000eea0000004200 */
[C---:B------:R-:W-:Y:S01]  /*9220*/  HMMA.16816.F32 R164, R8.reuse, R64, R56 ;  /* 0x0000004008a4723c */ /* 0x040fe20000001838 */
[----:B------:R-:W4:Y:S05]  /*9230*/  LDSM.16.MT88.4 R56, [R226+0xe800] ;  /* 0x00e80000e238783b */ /* 0x000f2a0000004200 */
[----:B------:R-:W-:Y:S01]  /*9240*/  HMMA.16816.F32 R140, R8, R40, R140 ;  /* 0x00000028088c723c */ /* 0x000fe2000000188c */
[----:B------:R-:W-:Y:S01]  /*9250*/  MOV R64, R44 ;  /* 0x0000002c00407202 */ /* 0x000fe20000000f00 */
[----:B------:R-:W-:-:S04]  /*9260*/  IMAD.MOV.U32 R65, RZ, RZ, R25 ;  /* 0x000000ffff417224 */ /* 0x000fc800078e0019 */
[----:B------:R-:W-:Y:S06]  /*9270*/  HMMA.16816.F32 R128, R4, R40, R128 ;  /* 0x000000280480723c */ /* 0x000fec0000001880 */
[C---:B------:R-:W-:Y:S06]  /*9280*/  HMMA.16816.F32 R220, R8.reuse, R76, R100 ;  /* 0x0000004c08dc723c */ /* 0x040fec0000001864 */
[----:B-1----:R-:W-:Y:S06]  /*9290*/  HMMA.16816.F32 R160, R8, R32, R124 ;  /* 0x0000002008a0723c */ /* 0x002fec000000187c */
[C---:B--2---:R-:W-:Y:S06]  /*92a0*/  HMMA.16816.F32 R88, R4.reuse, R68, R88 ;  /* 0x000000440458723c */ /* 0x044fec0000001858 */
[----:B------:R-:W-:Y:S06]  /*92b0*/  HMMA.16816.F32 R120, R4, R32, R120 ;  /* 0x000000200478723c */ /* 0x000fec0000001878 */
[----:B------:R-:W-:Y:S01]  /*92c0*/  HMMA.16816.F32 R92, R8, R68, R92 ;  /* 0x00000044085c723c */ /* 0x000fe2000000185c */
[----:B------:R-:W-:Y:S01]  /*92d0*/  IMAD.MOV.U32 R2, RZ, RZ, R220 ;  /* 0x000000ffff027224 */ /* 0x000fe200078e00dc */
[----:B------:R-:W-:-:S04]  /*92e0*/  MOV R0, R221 ;  /* 0x000000dd00007202 */ /* 0x000fc80000000f00 */
[-C--:B---3--:R-:W-:Y:S06]  /*92f0*/  HMMA.16816.F32 R208, R8, R28.reuse, R116 ;  /* 0x0000001c08d0723c */ /* 0x088fec0000001874 */
[----:B------:R-:W-:Y:S01]  /*9300*/  MOV R41, R91 ;  /* 0x0000005b00297202 */ /* 0x000fe20000000f00 */
[----:B------:R-:W-:Y:S01]  /*9310*/  IMAD.MOV.U32 R40, RZ, RZ, R88 ;  /* 0x000000ffff287224 */ /* 0x000fe200078e0058 */
[----:B------:R-:W-:Y:S01]  /*9320*/  MOV R33, R90 ;  /* 0x0000005a00217202 */ /* 0x000fe20000000f00 */
[----:B------:R-:W-:Y:S01]  /*9330*/  IMAD.MOV.U32 R32, RZ, RZ, R89 ;  /* 0x000000ffff207224 */ /* 0x000fe200078e0059 */
[----:B------:R-:W-:Y:S06]  /*9340*/  HMMA.16816.F32 R168, R4, R28, R112 ;  /* 0x0000001c04a8723c */ /* 0x000fec0000001870 */
[----:B------:R-:W-:Y:S01]  /*9350*/  HMMA.16816.F32 R88, R12, R74, RZ ;  /* 0x0000004a0c58723c */ /* 0x000fe200000018ff */
[----:B------:R-:W-:Y:S01]  /*9360*/  IMAD.MOV.U32 R29, RZ, RZ, R222 ;  /* 0x000000ffff1d7224 */ /* 0x000fe200078e00de */
[----:B------:R-:W-:Y:S01]  /*9370*/  MOV R28, R223 ;  /* 0x000000df001c7202 */ /* 0x000fe20000000f00 */
[----:B------:R-:W-:Y:S01]  /*9380*/  IMAD.MOV.U32 R84, RZ, RZ, R95 ;  /* 0x000000ffff547224 */ /* 0x000fe200078e005f */
[----:B------:R-:W-:Y:S01]  /*9390*/  MOV R72, R92 ;  /* 0x0000005c00487202 */ /* 0x000fe20000000f00 */
[----:B------:R-:W-:Y:S01]  /*93a0*/  IMAD.MOV.U32 R61, RZ, RZ, R93 ;  /* 0x000000ffff3d7224 */ /* 0x000fe200078e005d */
[----:B----4-:R-:W-:Y:S01]  /*93b0*/  HMMA.16816.F32 R216, R8, R56, R108 ;  /* 0x0000003808d8723c */ /* 0x010fe2000000186c */
[----:B------:R-:W-:-:S05]  /*93c0*/  MOV R60, R94 ;  /* 0x0000005e003c7202 */ /* 0x000fca0000000f00 */
[C---:B------:R-:W-:Y:S06]  /*93d0*/  HMMA.16816.F32 R212, R4.reuse, R56, R104 ;  /* 0x0000003804d4723c */ /* 0x040fec0000001868 */
[C---:B------:R-:W-:Y:S06]  /*93e0*/  HMMA.16816.F32 R220, R4.reuse, R76, R96 ;  /* 0x0000004c04dc723c */ /* 0x040fec0000001860 */
[----:B------:R-:W-:Y:S06]  /*93f0*/  HMMA.16816.F32 R112, R4, R58, R88 ;  /* 0x0000003a0470723c */ /* 0x000fec0000001858 */
[C---:B------:R-:W-:Y:S06]  /*9400*/  HMMA.16816.F32 R108, R12.reuse, R46, RZ ;  /* 0x0000002e0c6c723c */ /* 0x040fec00000018ff */
        /* <DEDUP_REMOVED lines=8> */
[----:B------:R-:W-:Y:S06]  /*9490*/  HMMA.16816.F32 R48, R16, R50, RZ ;  /* 0x000000321030723c */ /* 0x000fec00000018ff */
        /* <DEDUP_REMOVED lines=8> */
[----:B------:R-:W-:Y:S01]  /*9520*/  FFMA.FTZ R0, R189, UR10, -R22 ;  /* 0x0000000abd007c23 */ /* 0x000fe20008010816 */
[----:B------:R-:W-:Y:S01]  /*9530*/  IMAD.MOV.U32 R88, RZ, RZ, R2 ;  /* 0x000000ffff587224 */ /* 0x000fe200078e0002 */
[----:B------:R-:W1:Y:S01]  /*9540*/  LDSM.16.MT88.4 R12, [R225+0xd000] ;  /* 0x00d00000e10c783b */ /* 0x000e620000004200 */
[----:B------:R-:W-:Y:S01]  /*9550*/  MOV R91, R28 ;  /* 0x0000001c005b7202 */ /* 0x000fe20000000f00 */
[----:B------:R-:W-:Y:S01]  /*9560*/  HMMA.16816.F32 R52, R16, R54, RZ ;  /* 0x000000361034723c */ /* 0x000fe200000018ff */
[----:B------:R-:W-:Y:S01]  /*9570*/  FFMA.FTZ R28, R138, UR10, -R22 ;  /* 0x0000000a8a1c7c23 */ /* 0x000fe20008010816 */
[----:B------:R-:W-:-:S02]  /*9580*/  IMAD.MOV.U32 R90, RZ, RZ, R29 ;  /* 0x000000ffff5a7224 */ /* 0x000fc400078e001d */
[----:B------:R-:W-:Y:S02]  /*9590*/  FFMA.FTZ R29, R149, UR10, -R22 ;  /* 0x0000000a951d7c23 */ /* 0x000fe40008010816 */
[----:B------:R-:W-:Y:S06]  /*95a0*/  HMMA.16816.F32 R4, R16, R62, RZ ;  /* 0x0000003e1004723c */ /* 0x000fec00000018ff */
[----:B------:R-:W-:Y:S01]  /*95b0*/  HMMA.16816.F32 R36, R8, R38, R44 ;  /* 0x000000260824723c */ /* 0x000fe2000000182c */
[----:B------:R-:W-:Y:S01]  /*95c0*/  MOV R63, R33 ;  /* 0x00000021003f7202 */ /* 0x000fe20000000f00 */
[----:B------:R-:W-:-:S04]  /*95d0*/  IMAD.MOV.U32 R62, RZ, RZ, R32 ;  /* 0x000000ffff3e7224 */ /* 0x000fc800078e0020 */
[C---:B------:R-:W-:Y:S06]  /*95e0*/  HMMA.16816.F32 R44, R8.reuse, R66, R24 ;  /* 0x00000042082c723c */ /* 0x040fec0000001818 */
[C---:B------:R-:W-:Y:S01]  /*95f0*/  HMMA.16816.F32 R48, R8.reuse, R34, R48 ;  /* 0x000000220830723c */ /* 0x040fe20000001830 */
[----:B------:R-:W-:Y:S01]  /*9600*/  MOV R66, R41 ;  /* 0x0000002900427202 */ /* 0x000fe20000000f00 */
[--C-:B------:R-:W-:Y:S01]  /*9610*/  FFMA.FTZ R24, R139, UR10, -R21.reuse ;  /* 0x0000000a8b187c23 */ /* 0x100fe20008010815 */
[----:B------:R-:W-:Y:S01]  /*9620*/  MOV R67, R73 ;  /* 0x0000004900437202 */ /* 0x000fe20000000f00 */
[--C-:B------:R-:W-:Y:S01]  /*9630*/  FFMA.FTZ R27, R154, UR10, -R21.reuse ;  /* 0x0000000a9a1b7c23 */ /* 0x100fe20008010815 */
[----:B------:R-:W-:Y:S01]  /*9640*/  FFMA.FTZ R26, R150, UR10, -R21 ;  /* 0x0000000a961a7c23 */ /* 0x000fe20008010815 */
[----:B------:R-:W-:Y:S01]  /*9650*/  HMMA.16816.F32 R52, R8, R42, R52 ;  /* 0x0000002a0834723c */ /* 0x000fe20000001834 */
[----:B------:R-:W-:-:S02]  /*9660*/  IMAD.MOV.U32 R35, RZ, RZ, R40 ;  /* 0x000000ffff237224 */ /* 0x000fc400078e0028 */
[----:B------:R-:W-:Y:S01]  /*9670*/  FFMA.FTZ R34, R147, UR10, -R3 ;  /* 0x0000000a93227c23 */ /* 0x000fe20008010803 */
[----:B------:R-:W-:Y:S02]  /*9680*/  FFMA.FTZ R25, R144, UR10, -R21 ;  /* 0x0000000a90197c23 */ /* 0x000fe40008010815 */
[----:B------:R-:W-:Y:S06]  /*9690*/  HMMA.16816.F32 R40, R8, R30, R4 ;  /* 0x0000001e0828723c */ /* 0x000fec0000001804 */
[----:B------:R-:W-:Y:S01]  /*96a0*/  HMMA.16816.F32 R4, R16, R74, RZ ;  /* 0x0000004a1004723c */ /* 0x000fe200000018ff */
[--C-:B------:R-:W-:Y:S01]  /*96b0*/  FFMA.FTZ R31, R158, UR10, -R22.reuse ;  /* 0x0000000a9e1f7c23 */ /* 0x100fe20008010816 */
[----:B------:R-:W-:Y:S01]  /*96c0*/  FFMA.FTZ R30, R153, UR10, -R22 ;  /* 0x0000000a991e7c23 */ /* 0x000fe20008010816 */
[----:B------:R-:W-:-:S04]  /*96d0*/  MOV R153, R67 ;  /* 0x0000004300997202 */ /* 0x000fc80000000f00 */
[----:B------:R-:W-:Y:S01]  /*96e0*/  IMAD.MOV.U32 R74, RZ, RZ, R229 ;  /* 0x000000ffff4a7224 */ /* 0x000fe200078e00e5 */
[----:B------:R-:W-:-:S04]  /*96f0*/  MOV R75, R136 ;  /* 0x00000088004b7202 */ /* 0x000fc80000000f00 */
[----:B------:R-:W-:Y:S01]  /*9700*/  MOV R154, R74 ;  /* 0x0000004a009a7202 */ /* 0x000fe20000000f00 */
[----:B------:R-:W-:Y:S01]  /*9710*/  IMAD.MOV.U32 R74, RZ, RZ, R64 ;  /* 0x000000ffff4a7224 */ /* 0x000fe200078e0040 */
[----:B------:R-:W-:-:S10]  /*9720*/  MOV R64, R202 ;  /* 0x000000ca00407202 */ /* 0x000fd40000000f00 */
[----:B------:R-:W-:Y:S06]  /*9730*/  HMMA.16816.F32 R56, R8, R58, R4 ;  /* 0x0000003a0838723c */ /* 0x000fec0000001804 */
[C---:B------:R-:W-:Y:S01]  /*9740*/  HMMA.16816.F32 R4, R16.reuse, R82, RZ ;  /* 0x000000521004723c */ /* 0x040fe200000018ff */
[----:B------:R2:W3:Y:S05]  /*9750*/  MUFU.EX2 R82, R0 ;  /* 0x0000000000527308 */ /* 0x0004ea0000000800 */
[----:B------:R-:W-:Y:S01]  /*9760*/  HMMA.16816.F32 R16, R16, R86, RZ ;  /* 0x000000561010723c */ /* 0x000fe200000018ff */
[----:B--2---:R-:W-:Y:S01]  /*9770*/  FFMA.FTZ R0, R185, UR10, -R22 ;  /* 0x0000000ab9007c23 */ /* 0x004fe20008010816 */
[----:B---3--:R-:W-:Y:S01]  /*9780*/  IMAD.MOV.U32 R147, RZ, RZ, R82 ;  /* 0x000000ffff937224 */ /* 0x008fe200078e0052 */
[----:B------:R-:W-:Y:S01]  /*9790*/  MOV R82, R65 ;  /* 0x0000004100527202 */ /* 0x000fe20000000f00 */
[----:B------:R-:W-:Y:S01]  /*97a0*/  IMAD.MOV.U32 R185, RZ, RZ, R203 ;  /* 0x000000ffffb97224 */ /* 0x000fe200078e00cb */
[----:B------:R2:W3:Y:S01]  /*97b0*/  MUFU.EX2 R2, R0 ;  /* 0x0000000000027308 */ /* 0x0004e20000000800 */
[----:B------:R-:W-:-:S12]  /*97c0*/  IMAD.MOV.U32 R65, RZ, RZ, R201 ;  /* 0x000000ffff417224 */ /* 0x000fd800078e00c9 */
[C---:B------:R-:W-:Y:S06]  /*97d0*/  HMMA.16816.F32 R76, R8.reuse, R78, R4 ;  /* 0x0000004e084c723c */ /* 0x040fec0000001804 */
[----:B------:R-:W-:Y:S07]  /*97e0*/  HMMA.16816.F32 R68, R8, R70, R16 ;  /* 0x000000460844723c */ /* 0x000fee0000001810 */
[----:B------:R-:W-:Y:S01]  /*97f0*/  MOV R16, R200 ;  /* 0x000000c800107202 */ /* 0x000fe20000000f00 */
[----:B------:R-:W-:-:S02]  /*9800*/  IMAD.MOV.U32 R17, RZ, RZ, R195 ;  /* 0x000000ffff117224 */ /* 0x000fc400078e00c3 */
[----:B--2---:R-:W-:Y:S01]  /*9810*/  FFMA.FTZ R0, R180, UR10, -R22 ;  /* 0x0000000ab4007c23 */ /* 0x004fe20008010816 */
[----:B------:R-:W-:-:S03]  /*9820*/  MOV R18, R194 ;  /* 0x000000c200127202 */ /* 0x000fc60000000f00 */
[----:B------:R2:W-:Y:S01]  /*9830*/  MUFU.EX2 R73, R0 ;  /* 0x0000000000497308 */ /* 0x0005e20000000800 */
[----:B------:R-:W-:Y:S01]  /*9840*/  MOV R144, R18 ;  /* 0x0000001200907202 */ /* 0x000fe20000000f00 */
[----:B--2---:R-:W-:Y:S01]  /*9850*/  FFMA.FTZ R0, R176, UR10, -R22 ;  /* 0x0000000ab0007c23 */ /* 0x004fe20008010816 */
[----:B---3--:R-:W-:Y:S02]  /*9860*/  IMAD.MOV.U32 R176, RZ, RZ, R2 ;  /* 0x000000ffffb07224 */ /* 0x008fe400078e0002 */
[--C-:B------:R-:W-:Y:S01]  /*9870*/  FFMA.FTZ R2, R145, UR10, -R20.reuse ;  /* 0x0000000a91027c23 */ /* 0x100fe20008010814 */
[----:B------:R-:W-:Y:S02]  /*9880*/  FFMA.FTZ R22, R151, UR10, -R20 ;  /* 0x0000000a97167c23 */ /* 0x000fe40008010814 */
[----:B------:R2:W3:Y:S01]  /*9890*/  MUFU.EX2 R86, R0 ;  /* 0x0000000000567308 */ /* 0x0004e20000000800 */
[----:B------:R-:W-:Y:S01]  /*98a0*/  F2FP.F16.F32.PACK_AB R8, R176, R147 ;  /* 0x00000093b008723e */ /* 0x000fe200000000ff */
[----:B--2---:R-:W-:Y:S01]  /*98b0*/  FFMA.FTZ R0, R186, UR10, -R21 ;  /* 0x0000000aba007c23 */ /* 0x004fe20008010815 */
[----:B---3--:R-:W-:-:S05]  /*98c0*/  F2FP.F16.F32.PACK_AB R10, R86, R73 ;  /* 0x00000049560a723e */ /* 0x008fca00000000ff */
[----:B------:R2:W3:Y:S02]  /*98d0*/  MUFU.EX2 R33, R0 ;  /* 0x0000000000217308 */ /* 0x0004e40000000800 */
[----:B--2---:R-:W-:Y:S01]  /*98e0*/  FFMA.FTZ R0, R182, UR10, -R21 ;  /* 0x0000000ab6007c23 */ /* 0x004fe20008010815 */
[----:B---3--:R-:W-:Y:S01]  /*98f0*/  MOV R155, R33 ;  /* 0x00000021009b7202 */ /* 0x008fe20000000f00 */
[----:B------:R-:W-:-:S04]  /*9900*/  FFMA.FTZ R33, R148, UR10, -R3 ;  /* 0x0000000a94217c23 */ /* 0x000fc80008010803 */
[----:B------:R2:W3:Y:S02]  /*9910*/  MUFU.EX2 R229, R0 ;  /* 0x0000000000e57308 */ /* 0x0004e40000000800 */
[----:B--2---:R-:W-:Y:S01]  /*9920*/  FFMA.FTZ R0, R178, UR10, -R21 ;  /* 0x0000000ab2007c23 */ /* 0x004fe20008010815 */
[----:B---3--:R-:W-:-:S05]  /*9930*/  F2FP.F16.F32.PACK_AB R9, R229, R155 ;  /* 0x0000009be509723e */ /* 0x008fca00000000ff */
        /* <DEDUP_REMOVED lines=8> */
[C---:B-1----:R-:W-:Y:S06]  /*99c0*/  HMMA.16816.F32 R172, R8.reuse, R12, R172 ;  /* 0x0000000c08ac723c */ /* 0x042fec00000018ac */
[----:B------:R-:W-:Y:S01]  /*99d0*/  HMMA.16816.F32 R36, R8, R14, R36 ;  /* 0x0000000e0824723c */ /* 0x000fe20000001824 */
[----:B--2---:R-:W-:-:S04]  /*99e0*/  FFMA.FTZ R0, R183, UR10, -R20 ;  /* 0x0000000ab7007c23 */ /* 0x004fc80008010814 */
[----:B------:R1:W2:Y:S02]  /*99f0*/  MUFU.EX2 R80, R0 ;  /* 0x0000000000507308 */ /* 0x0002a40000000800 */
[----:B-1----:R-:W-:Y:S01]  /*9a00*/  FFMA.FTZ R0, R179, UR10, -R20 ;  /* 0x0000000ab3007c23 */ /* 0x002fe20008010814 */
[----:B--2---:R-:W-:-:S05]  /*9a10*/  F2FP.F16.F32.PACK_AB R4, R80, R136 ;  /* 0x000000885004723e */ /* 0x004fca00000000ff */
[----:B------:R1:W-:Y:S02]  /*9a20*/  MUFU.EX2 R87, R0 ;  /* 0x0000000000577308 */ /* 0x0003e40000000800 */
[----:B-1----:R-:W-:Y:S01]  /*9a30*/  FFMA.FTZ R0, R159, UR10, -R20 ;  /* 0x0000000a9f007c23 */ /* 0x002fe20008010814 */
[----:B------:R-:W-:-:S05]  /*9a40*/  FFMA.FTZ R20, R156, UR10, -R3 ;  /* 0x0000000a9c147c23 */ /* 0x000fca0008010803 */
[----:B------:R1:W2:Y:S02]  /*9a50*/  MUFU.EX2 R32, R0 ;  /* 0x0000000000207308 */ /* 0x0002a40000000800 */
[--C-:B-1----:R-:W-:Y:S01]  /*9a60*/  FFMA.FTZ R0, R188, UR10, -R3.reuse ;  /* 0x0000000abc007c23 */ /* 0x102fe20008010803 */
[----:B--2---:R-:W-:Y:S01]  /*9a70*/  MOV R145, R32 ;  /* 0x0000002000917202 */ /* 0x004fe20000000f00 */
[----:B------:R-:W-:Y:S01]  /*9a80*/  FFMA.FTZ R32, R152, UR10, -R3 ;  /* 0x0000000a98207c23 */ /* 0x000fe20008010803 */
[----:B------:R-:W-:-:S03]  /*9a90*/  IMAD.MOV.U32 R152, RZ, RZ, R75 ;  /* 0x000000ffff987224 */ /* 0x000fc600078e004b */
[----:B------:R1:W-:Y:S01]  /*9aa0*/  MUFU.EX2 R180, R0 ;  /* 0x0000000000b47308 */ /* 0x0003e20000000800 */
[----:B------:R-:W-:Y:S02]  /*9ab0*/  F2FP.F16.F32.PACK_AB R6, R145, R87 ;  /* 0x000000579106723e */ /* 0x000fe400000000ff */
[----:B------:R-:W-:Y:S01]  /*9ac0*/  MOV R75, R35 ;  /* 0x00000023004b7202 */ /* 0x000fe20000000f00 */
[----:B------:R-:W-:Y:S01]  /*9ad0*/  FADD.FTZ R35, R191, R190 ;  /* 0x000000bebf237221 */ /* 0x000fe20000010000 */
[----:B-1----:R-:W-:-:S04]  /*9ae0*/  FFMA.FTZ R0, R184, UR10, -R3 ;  /* 0x0000000ab8007c23 */ /* 0x002fc80008010803 */
[----:B------:R1:W2:Y:S02]  /*9af0*/  MUFU.EX2 R81, R0 ;  /* 0x0000000000517308 */ /* 0x0002a40000000800 */
[----:B-1----:R-:W-:Y:S01]  /*9b00*/  FFMA.FTZ R0, R181, UR10, -R3 ;  /* 0x0000000ab5007c23 */ /* 0x002fe20008010803 */
[----:B--2---:R-:W-:-:S05]  /*9b10*/  F2FP.F16.F32.PACK_AB R5, R81, R180 ;  /* 0x000000b45105723e */ /* 0x004fca00000000ff */
[----:B------:R1:W-:Y:S02]  /*9b20*/  MUFU.EX2 R139, R0 ;  /* 0x00000000008b7308 */ /* 0x0003e40000000800 */
[----:B-1----:R-:W-:Y:S01]  /*9b30*/  FFMA.FTZ R0, R177, UR10, -R3 ;  /* 0x0000000ab1007c23 */ /* 0x002fe20008010803 */
[----:B------:R-:W-:-:S05]  /*9b40*/  FADD.FTZ R3, R193, R192 ;  /* 0x000000c0c1037221 */ /* 0x000fca0000010000 */
[----:B------:R-:W1:Y:S02]  /*9b50*/  MUFU.EX2 R138, R0 ;  /* 0x00000000008a7308 */ /* 0x000e640000000800 */
[----:B-1----:R-:W-:Y:S02]  /*9b60*/  F2FP.F16.F32.PACK_AB R7, R138, R139 ;  /* 0x0000008b8a07723e */ /* 0x002fe400000000ff */
[----:B------:R-:W-:-:S05]  /*9b70*/  MOV R0, R16 ;  /* 0x0000001000007202 */ /* 0x000fca0000000f00 */
[C---:B------:R-:W-:Y:S06]  /*9b80*/  HMMA.16816.F32 R204, R4.reuse, R12, R204 ;  /* 0x0000000c04cc723c */ /* 0x040fec00000018cc */
[----:B------:R-:W-:Y:S01]  /*9b90*/  HMMA.16816.F32 R200, R4, R14, R108 ;  /* 0x0000000e04c8723c */ /* 0x000fe2000000186c */
        /* <DEDUP_REMOVED lines=8> */
[----:B------:R-:W-:Y:S01]  /*9c20*/  IMAD.MOV.U32 R129, RZ, RZ, R185 ;  /* 0x000000ffff817224 */ /* 0x000fe200078e00b9 */
[----:B------:R-:W-:Y:S01]  /*9c30*/  MOV R130, R180 ;  /* 0x000000b400827202 */ /* 0x000fe20000000f00 */
[----:B------:R-:W-:-:S02]  /*9c40*/  IMAD.MOV.U32 R128, RZ, RZ, R80 ;  /* 0x000000ffff807224 */ /* 0x000fc400078e0050 */
[----:B------:R-:W-:Y:S01]  /*9c50*/  IMAD.MOV.U32 R131, RZ, RZ, R176 ;  /* 0x000000ffff837224 */ /* 0x000fe200078e00b0 */
        /* <DEDUP_REMOVED lines=9> */
[C---:B------:R-:W-:Y:S01]  /*9cf0*/  HMMA.16816.F32 R180, R4.reuse, R12, R120 ;  /* 0x0000000c04b4723c */ /* 0x040fe20000001878 */
[----:B------:R-:W-:Y:S01]  /*9d00*/  MOV R163, R81 ;  /* 0x0000005100a37202 */ /* 0x000fe20000000f00 */
[----:B------:R-:W-:Y:S01]  /*9d10*/  IMAD.MOV.U32 R162, RZ, RZ, R73 ;  /* 0x000000ffffa27224 */ /* 0x000fe200078e0049 */
[----:B------:R-:W-:Y:S01]  /*9d20*/  MOV R81, R64 ;  /* 0x0000004000517202 */ /* 0x000fe20000000f00 */
[----:B------:R-:W-:Y:S01]  /*9d30*/  IMAD.MOV.U32 R160, RZ, RZ, R87 ;  /* 0x000000ffffa07224 */ /* 0x000fe200078e0057 */
[----:B------:R-:W-:Y:S01]  /*9d40*/  MOV R161, R83 ;  /* 0x0000005300a17202 */ /* 0x000fe20000000f00 */
[-C--:B------:R-:W-:Y:S01]  /*9d50*/  HMMA.16816.F32 R176, R4, R14.reuse, R96 ;  /* 0x0000000e04b0723c */ /* 0x080fe20000001860 */
[----:B------:R-:W-:Y:S01]  /*9d60*/  IMAD.MOV.U32 R123, RZ, RZ, R66 ;  /* 0x000000ffff7b7224 */ /* 0x000fe200078e0042 */
[----:B------:R-:W-:Y:S01]  /*9d70*/  MOV R120, R75 ;  /* 0x0000004b00787202 */ /* 0x000fe20000000f00 */
[----:B------:R-:W-:Y:S01]  /*9d80*/  IMAD.MOV.U32 R83, RZ, RZ, R74 ;  /* 0x000000ffff537224 */ /* 0x000fe200078e004a */
[----:B------:R-:W-:Y:S01]  /*9d90*/  MOV R122, R63 ;  /* 0x0000003f007a7202 */ /* 0x000fe20000000f00 */
[----:B------:R-:W-:Y:S01]  /*9da0*/  IMAD.MOV.U32 R121, RZ, RZ, R62 ;  /* 0x000000ffff797224 */ /* 0x000fe200078e003e */
[C---:B------:R-:W-:Y:S01]  /*9db0*/  HMMA.16816.F32 R64, R8.reuse, R14, R48 ;  /* 0x0000000e0840723c */ /* 0x040fe20000001830 */
[----:B------:R-:W1:Y:S01]  /*9dc0*/  LDSM.16.MT88.4 R12, [R225+0xf000] ;  /* 0x00f00000e10c783b */ /* 0x000e620000004200 */
[----:B------:R-:W-:Y:S01]  /*9dd0*/  IMAD.MOV.U32 R98, RZ, RZ, R19 ;  /* 0x000000ffff627224 */ /* 0x000fe200078e0013 */
[----:B------:R-:W-:Y:S01]  /*9de0*/  MOV R99, R86 ;  /* 0x0000005600637202 */ /* 0x000fe20000000f00 */
[----:B------:R-:W-:Y:S01]  /*9df0*/  IMAD.MOV.U32 R97, RZ, RZ, R85 ;  /* 0x000000ffff617224 */ /* 0x000fe200078e0055 */
[----:B------:R-:W-:Y:S01]  /*9e00*/  MOV R96, R84 ;  /* 0x0000005400607202 */ /* 0x000fe20000000f00 */
[----:B------:R-:W2:Y:S01]  /*9e10*/  LDSM.16.MT88.4 R16, [R228+0xf000] ;  /* 0x00f00000e410783b */ /* 0x000ea20000004200 */
        /* <DEDUP_REMOVED lines=8> */
[----:B------:R-:W1:Y:S01]  /*9ea0*/  LDSM.16.MT88.4 R12, [R226+0xf000] ;  /* 0x00f00000e20c783b */ /* 0x000e620000004200 */
[----:B------:R-:W-:Y:S01]  /*9eb0*/  IMAD.MOV.U32 R169, RZ, RZ, R209 ;  /* 0x000000ffffa97224 */ /* 0x000fe200078e00d1 */
[----:B------:R-:W-:Y:S01]  /*9ec0*/  MOV R170, R210 ;  /* 0x000000d200aa7202 */ /* 0x000fe20000000f00 */
[----:B------:R-:W-:Y:S01]  /*9ed0*/  IMAD.MOV.U32 R209, RZ, RZ, R129 ;  /* 0x000000ffffd17224 */ /* 0x000fe200078e0081 */
[----:B------:R-:W-:Y:S01]  /*9ee0*/  MOV R129, R131 ;  /* 0x0000008300817202 */ /* 0x000fe20000000f00 */
[----:B------:R-:W-:Y:S01]  /*9ef0*/  IMAD.MOV.U32 R171, RZ, RZ, R211 ;  /* 0x000000ffffab7224 */ /* 0x000fe200078e00d3 */
[----:B--2---:R-:W-:Y:S01]  /*9f00*/  HMMA.16816.F32 R108, R4, R18, R116 ;  /* 0x00000012046c723c */ /* 0x004fe20000001874 */
[----:B------:R-:W-:Y:S01]  /*9f10*/  IMAD.MOV.U32 R210, RZ, RZ, R152 ;  /* 0x000000ffffd27224 */ /* 0x000fe200078e0098 */
[----:B------:R-:W-:Y:S01]  /*9f20*/  MUFU.EX2 R31, R31 ;  /* 0x0000001f001f7308 */ /* 0x000fe20000000800 */
[----:B------:R-:W-:Y:S01]  /*9f30*/  IMAD.MOV.U32 R211, RZ, RZ, R154 ;  /* 0x000000ffffd37224 */ /* 0x000fe200078e009a */
[----:B------:R-:W-:-:S02]  /*9f40*/  MOV R131, R155 ;  /* 0x0000009b00837202 */ /* 0x000fc40000000f00 */
[----:B------:R-:W-:Y:S06]  /*9f50*/  HMMA.16816.F32 R104, R4, R16, R220 ;  /* 0x000000100468723c */ /* 0x000fec00000018dc */
[----:B-1----:R-:W-:Y:S01]  /*9f60*/  HMMA.16816.F32 R84, R8, R12, R216 ;  /* 0x0000000c0854723c */ /* 0x002fe200000018d8 */
[----:B------:R-:W-:Y:S01]  /*9f70*/  IMAD.MOV.U32 R96, RZ, RZ, R240 ;  /* 0x000000ffff607224 */ /* 0x000fe200078e00f0 */
[----:B------:R-:W1:Y:S01]  /*9f80*/  MUFU.EX2 R30, R30 ;  /* 0x0000001e001e7308 */ /* 0x000e620000000800 */
[----:B------:R-:W-:-:S03]  /*9f90*/  MOV R152, R243 ;  /* 0x000000f300987202 */ /* 0x000fc60000000f00 */
[C---:B------:R-:W-:Y:S06]  /*9fa0*/  HMMA.16816.F32 R88, R4.reuse, R12, R212 ;  /* 0x0000000c0458723c */ /* 0x040fec00000018d4 */
[-C--:B------:R-:W-:Y:S06]  /*9fb0*/  HMMA.16816.F32 R92, R4, R14.reuse, R112 ;  /* 0x0000000e045c723c */ /* 0x080fec0000001870 */
[C---:B------:R-:W-:Y:S01]  /*9fc0*/  HMMA.16816.F32 R56, R8.reuse, R14, R56 ;  /* 0x0000000e0838723c */ /* 0x040fe20000001838 */
[----:B------:R-:W2:Y:S01]  /*9fd0*/  LDSM.16.MT88.4 R12, [R227+0xf000] ;  /* 0x00f00000e30c783b */ /* 0x000ea20000004200 */
        /* <DEDUP_REMOVED lines=23> */
[----:B------:R-:W-:Y:S01]  /*a150*/  FADD.FTZ R0, R0, R168 ;  /* 0x000000a800007221 */ /* 0x000fe20000010000 */
[----:B------:R-:W-:Y:S01]  /*a160*/  MUFU.EX2 R29, R29 ;  /* 0x0000001d001d7308 */ /* 0x000fe20000000800 */
[----:B------:R-:W-:-:S07]  /*a170*/  IMAD.MOV.U32 R155, RZ, RZ, R242 ;  /* 0x000000ffff9b7224 */ /* 0x000fce00078e00f2 */
[----:B------:R-:W-:Y:S08]  /*a180*/  MUFU.EX2 R28, R28 ;  /* 0x0000001c001c7308 */ /* 0x000ff00000000800 */
[----:B------:R-:W-:Y:S01]  /*a190*/  MUFU.EX2 R27, R27 ;  /* 0x0000001b001b7308 */ /* 0x000fe20000000800 */
[C---:B--2---:R-:W-:Y:S07]  /*a1a0*/  HMMA.16816.F32 R120, R4.reuse, R12, R120 ;  /* 0x0000000c0478723c */ /* 0x044fee0000001878 */
[----:B------:R-:W2:Y:S01]  /*a1b0*/  MUFU.EX2 R26, R26 ;  /* 0x0000001a001a7308 */ /* 0x000ea20000000800 */
[----:B------:R-:W-:Y:S07]  /*a1c0*/  HMMA.16816.F32 R40, R4, R14, R124 ;  /* 0x0000000e0428723c */ /* 0x000fee000000187c */
[----:B------:R-:W-:Y:S01]  /*a1d0*/  MUFU.EX2 R25, R25 ;  /* 0x0000001900197308 */ /* 0x000fe20000000800 */
[----:B------:R-:W-:Y:S01]  /*a1e0*/  HMMA.16816.F32 R116, R8, R12, R216 ;  /* 0x0000000c0874723c */ /* 0x000fe200000018d8 */
[----:B------:R-:W-:-:S06]  /*a1f0*/  FADD.FTZ R5, R233, R234 ;  /* 0x000000eae9057221 */ /* 0x000fcc0000010000 */
[----:B------:R-:W3:Y:S01]  /*a200*/  MUFU.EX2 R24, R24 ;  /* 0x0000001800187308 */ /* 0x000ee20000000800 */
[----:B------:R-:W-:Y:S01]  /*a210*/  IMAD.MOV.U32 R216, RZ, RZ, R169 ;  /* 0x000000ffffd87224 */ /* 0x000fe200078e00a9 */
[----:B------:R-:W-:Y:S01]  /*a220*/  MOV R217, R170 ;  /* 0x000000aa00d97202 */ /* 0x000fe20000000f00 */
        /* <DEDUP_REMOVED lines=24> */
[----:B------:R-:W-:Y:S01]  /*a3b0*/  MOV R96, R97 ;  /* 0x0000006100607202 */ /* 0x000fe20000000f00 */
[----:B------:R-:W-:Y:S01]  /*a3c0*/  IMAD.MOV.U32 R97, RZ, RZ, R98 ;  /* 0x000000ffff617224 */ /* 0x000fe200078e0062 */
[----:B------:R4:W-:Y:S01]  /*a3d0*/  MUFU.EX2 R11, R2 ;  /* 0x00000002000b7308 */ /* 0x0009e20000000800 */
[----:B------:R-:W-:Y:S01]  /*a3e0*/  MOV R163, R128 ;  /* 0x0000008000a37202 */ /* 0x000fe20000000f00 */
[----:B------:R-:W-:Y:S01]  /*a3f0*/  IMAD.MOV.U32 R128, RZ, RZ, R229 ;  /* 0x000000ffff807224 */ /* 0x000fe200078e00e5 */
[----:B------:R-:W-:Y:S01]  /*a400*/  MOV R98, R99 ;  /* 0x0000006300627202 */ /* 0x000fe20000000f00 */
[----:B------:R-:W-:Y:S01]  /*a410*/  FADD.FTZ R4, R231, R35 ;  /* 0x00000023e7047221 */ /* 0x000fe20000010000 */
[----:B------:R-:W-:Y:S01]  /*a420*/  MOV R99, R160 ;  /* 0x000000a000637202 */ /* 0x000fe20000000f00 */
[----:B------:R-:W-:Y:S01]  /*a430*/  IMAD.MOV.U32 R160, RZ, RZ, R161 ;  /* 0x000000ffffa07224 */ /* 0x000fe200078e00a1 */
[----:B------:R-:W-:Y:S01]  /*a440*/  MOV R161, R162 ;  /* 0x000000a200a17202 */ /* 0x000fe20000000f00 */
[----:B------:R-:W3:Y:S01]  /*a450*/  LDSM.16.MT88.4 R168, [R225+0xd800] ;  /* 0x00d80000e1a8783b */ /* 0x000ee20000004200 */
[----:B------:R-:W-:Y:S01]  /*a460*/  MOV R162, R163 ;  /* 0x000000a300a27202 */ /* 0x000fe20000000f00 */
[----:B------:R-:W-:Y:S01]  /*a470*/  IMAD.MOV.U32 R163, RZ, RZ, R128 ;  /* 0x000000ffffa37224 */ /* 0x000fe200078e0080 */
[----:B------:R-:W-:Y:S08]  /*a480*/  MUFU.EX2 R23, R23 ;  /* 0x0000001700177308 */ /* 0x000ff00000000800 */
[----:B------:R-:W3:Y:S01]  /*a490*/  MUFU.EX2 R22, R22 ;  /* 0x0000001600167308 */ /* 0x000ee20000000800 */
[----:B----4-:R-:W-:Y:S01]  /*a4a0*/  FADD.FTZ R2, R232, R3 ;  /* 0x00000003e8027221 */ /* 0x010fe20000010000 */
[----:B------:R-:W-:Y:S01]  /*a4b0*/  FADD.FTZ R3, R230, R0 ;  /* 0x00000000e6037221 */ /* 0x000fe20000010000 */
[----:B------:R-:W-:-:S05]  /*a4c0*/  FADD.FTZ R0, R137, R4 ;  /* 0x0000000489007221 */ /* 0x000fca0000010000 */
[----:B------:R-:W-:Y:S01]  /*a4d0*/  MUFU.EX2 R21, R21 ;  /* 0x0000001500157308 */ /* 0x000fe20000000800 */
[----:B------:R-:W-:Y:S01]  /*a4e0*/  FADD.FTZ R2, R224, R2 ;  /* 0x00000002e0027221 */ /* 0x000fe20000010000 */
[----:B------:R-:W-:Y:S01]  /*a4f0*/  FADD.FTZ R4, R216, R3 ;  /* 0x00000003d8047221 */ /* 0x000fe20000010000 */
[----:B------:R-:W-:Y:S02]  /*a500*/  IMAD.MOV.U32 R215, RZ, RZ, R210 ;  /* 0x000000ffffd77224 */ /* 0x000fe400078e00d2 */
[----:B------:R-:W-:Y:S01]  /*a510*/  FADD.FTZ R3, R217, R5 ;  /* 0x00000005d9037221 */ /* 0x000fe20000010000 */
[----:B------:R-:W-:Y:S01]  /*a520*/  FADD.FTZ R2, R218, R2 ;  /* 0x00000002da027221 */ /* 0x000fe20000010000 */
[----:B------:R-:W-:Y:S01]  /*a530*/  MOV R210, R96 ;  /* 0x0000006000d27202 */ /* 0x000fe20000000f00 */
[----:B------:R-:W-:Y:S01]  /*a540*/  IMAD.MOV.U32 R217, RZ, RZ, R161 ;  /* 0x000000ffffd97224 */ /* 0x000fe200078e00a1 */
[----:B------:R-:W-:Y:S01]  /*a550*/  MOV R218, R160 ;  /* 0x000000a000da7202 */ /* 0x000fe20000000f00 */
[----:B------:R-:W-:Y:S01]  /*a560*/  MUFU.EX2 R20, R20 ;  /* 0x0000001400147308 */ /* 0x000fe20000000800 */
[----:B------:R-:W-:Y:S01]  /*a570*/  MOV R216, R162 ;  /* 0x000000a200d87202 */ /* 0x000fe20000000f00 */
[----:B------:R4:W5:Y:S01]  /*a580*/  LDL.LU R243, [R1+0xd4] ;  /* 0x0000d40001f37983 */ /* 0x0009620000300800 */
[----:B------:R-:W-:-:S03]  /*a590*/  MOV R96, R163 ;  /* 0x000000a300607202 */ /* 0x000fc60000000f00 */
[----:B------:R-:W4:Y:S01]  /*a5a0*/  LDSM.16.MT88.4 R160, [R226+0xd800] ;  /* 0x00d80000e2a0783b */ /* 0x000f220000004200 */
[----:B------:R-:W-:-:S03]  /*a5b0*/  FADD.FTZ R10, R153, R4 ;  /* 0x00000004990a7221 */ /* 0x000fc60000010000 */
[----:B------:R-:W4:Y:S01]  /*a5c0*/  LDSM.16.MT88.4 R4, [R227+0xf800] ;  /* 0x00f80000e304783b */ /* 0x000f220000004200 */
[----:B------:R-:W3:Y:S01]  /*a5d0*/  MUFU.EX2 R32, R32 ;  /* 0x0000002000207308 */ /* 0x000ee20000000800 */
[----:B------:R-:W-:Y:S02]  /*a5e0*/  MOV R128, R129 ;  /* 0x0000008100807202 */ /* 0x000fe40000000f00 */
[----:B------:R-:W-:-:S05]  /*a5f0*/  MOV R129, R130 ;  /* 0x0000008200817202 */ /* 0x000fca0000000f00 */
[----:B------:R-:W-:Y:S01]  /*a600*/  MUFU.EX2 R33, R33 ;  /* 0x0000002100217308 */ /* 0x000fe20000000800 */
[----:B------:R-:W-:-:S07]  /*a610*/  IMAD.MOV.U32 R130, RZ, RZ, R136 ;  /* 0x000000ffff827224 */ /* 0x000fce00078e0088 */
[----:B------:R-:W4:Y:S01]  /*a620*/  MUFU.EX2 R34, R34 ;  /* 0x0000002200227308 */ /* 0x000f220000000800 */
        /* <DEDUP_REMOVED lines=13> */
[----:B------:R3:W5:Y:S01]  /*a700*/  LDL.LU R242, [R1+0xd0] ;  /* 0x0000d00001f27983 */ /* 0x0007620000300800 */
[----:B------:R-:W-:Y:S01]  /*a710*/  MOV R130, R152 ;  /* 0x0000009800827202 */ /* 0x000fe20000000f00 */
[----:B------:R-:W-:Y:S01]  /*a720*/  FADD.FTZ R9, R213, R3 ;  /* 0x00000003d5097221 */ /* 0x000fe20000010000 */
[----:B------:R-:W-:Y:S01]  /*a730*/  MOV R114, R214 ;  /* 0x000000d600727202 */ /* 0x000fe20000000f00 */
[----:B------:R-:W-:Y:S01]  /*a740*/  IMAD.MOV.U32 R213, RZ, RZ, R98 ;  /* 0x000000ffffd57224 */ /* 0x000fe200078e0062 */
[----:B------:R-:W-:-:S02]  /*a750*/  MOV R215, R96 ;  /* 0x0000006000d77202 */ /* 0x000fc40000000f00 */
[----:B------:R-:W-:Y:S01]  /*a760*/  MOV R214, R97 ;  /* 0x0000006100d67202 */ /* 0x000fe20000000f00 */
[----:B------:R-:W-:Y:S01]  /*a770*/  IMAD.MOV.U32 R97, RZ, RZ, R129 ;  /* 0x000000ffff617224 */ /* 0x000fe200078e0081 */
[----:B------:R-:W-:Y:S02]  /*a780*/  MOV R212, R99 ;  /* 0x0000006300d47202 */ /* 0x000fe40000000f00 */
[----:B------:R-:W-:Y:S02]  /*a790*/  MOV R96, R128 ;  /* 0x0000008000607202 */ /* 0x000fe40000000f00 */
[----:B------:R-:W-:Y:S02]  /*a7a0*/  MOV R98, R130 ;  /* 0x0000008200627202 */ /* 0x000fe40000000f00 */
[----:B------:R-:W-:Y:S02]  /*a7b0*/  MOV R99, R131 ;  /* 0x0000008300637202 */ /* 0x000fe40000000f00 */
[----:B-1----:R-:W-:-:S02]  /*a7c0*/  F2FP.F16.F32.PACK_AB R128, R30, R31 ;  /* 0x0000001f1e80723e */ /* 0x002fc400000000ff */
[----:B--2---:R-:W-:Y:S02]  /*a7d0*/  F2FP.F16.F32.PACK_AB R129, R26, R27 ;  /* 0x0000001b1a81723e */ /* 0x004fe400000000ff */
[----:B------:R-:W-:Y:S02]  /*a7e0*/  F2FP.F16.F32.PACK_AB R130, R28, R29 ;  /* 0x0000001d1c82723e */ /* 0x000fe400000000ff */
[----:B---3--:R-:W-:Y:S02]  /*a7f0*/  F2FP.F16.F32.PACK_AB R131, R24, R25 ;  /* 0x000000191883723e */ /* 0x008fe400000000ff */
[----:B------:R-:W-:Y:S02]  /*a800*/  F2FP.F16.F32.PACK_AB R124, R22, R23 ;  /* 0x00000017167c723e */ /* 0x000fe400000000ff */
[----:B------:R-:W-:Y:S02]  /*a810*/  F2FP.F16.F32.PACK_AB R125, R32, R20 ;  /* 0x00000014207d723e */ /* 0x000fe400000000ff */
[----:B------:R-:W-:-:S02]  /*a820*/  F2FP.F16.F32.PACK_AB R126, R11, R21 ;  /* 0x000000150b7e723e */ /* 0x000fc400000000ff */
[----:B----4-:R-:W-:Y:S01]  /*a830*/  F2FP.F16.F32.PACK_AB R127, R34, R33 ;  /* 0x00000021227f723e */ /* 0x010fe200000000ff */
[----:B------:R-:W-:Y:S01]  /*a840*/  FADD.FTZ R3, R115, R0 ;  /* 0x0000000073037221 */ /* 0x000fe20000010000 */
[----:B------:R-:W-:Y:S01]  /*a850*/  MOV R154, R241 ;  /* 0x000000f1009a7202 */ /* 0x000fe20000000f00 */
[----:B------:R-:W-:Y:S01]  /*a860*/  FADD.FTZ R8, R114, R2 ;  /* 0x0000000272087221 */ /* 0x000fe20000010000 */
[----:B------:R-:W-:Y:S01]  /*a870*/  MOV R0, R81 ;  /* 0x0000005100007202 */ /* 0x000fe20000000f00 */
[-C--:B------:R-:W-:Y:S01]  /*a880*/  HMMA.16816.F32 R172, R128, R168.reuse, R172 ;  /* 0x000000a880ac723c */ /* 0x080fe200000018ac */
[----:B------:R-:W-:Y:S02]  /*a890*/  MOV R2, R80 ;  /* 0x0000005000027202 */ /* 0x000fe40000000f00 */
[----:B------:R-:W-:Y:S02]  /*a8a0*/  MOV R145, R235 ;  /* 0x000000eb00917202 */ /* 0x000fe40000000f00 */
[----:B------:R-:W-:Y:S01]  /*a8b0*/  MOV R221, R98 ;  /* 0x0000006200dd7202 */ /* 0x000fe20000000f00 */
[----:B------:R-:W-:Y:S01]  /*a8c0*/  HMMA.16816.F32 R204, R124, R168, R204 ;  /* 0x000000a87ccc723c */ /* 0x000fe200000018cc */
[----:B------:R-:W-:Y:S01]  /*a8d0*/  MOV R147, R154 ;  /* 0x0000009a00937202 */ /* 0x000fe20000000f00 */
[----:B------:R-:W-:-:S04]  /*a8e0*/  FADD.FTZ R0, R0, R9 ;  /* 0x0000000900007221 */ /* 0x000fc80000010000 */
[----:B------:R-:W-:Y:S01]  /*a8f0*/  HMMA.16816.F32 R200, R124, R170, R200 ;  /* 0x000000aa7cc8723c */ /* 0x000fe200000018c8 */
[----:B------:R-:W-:Y:S01]  /*a900*/  FADD.FTZ R2, R2, R10 ;  /* 0x0000000a02027221 */ /* 0x000fe20000010000 */
[----:B------:R-:W-:Y:S01]  /*a910*/  MOV R222, R97 ;  /* 0x0000006100de7202 */ /* 0x000fe20000000f00 */
[----:B------:R-:W-:Y:S01]  /*a920*/  IMAD.MOV.U32 R220, RZ, RZ, R99 ;  /* 0x000000ffffdc7224 */ /* 0x000fe200078e0063 */
[----:B------:R-:W1:Y:S02]  /*a930*/  LDSM.16.MT88.4 R152, [R228+0xd800] ;  /* 0x00d80000e498783b */ /* 0x000e640000004200 */
[-C--:B------:R-:W-:Y:S06]  /*a940*/  HMMA.16816.F32 R164, R128, R160.reuse, R164 ;  /* 0x000000a080a4723c */ /* 0x080fec00000018a4 */
[C---:B------:R-:W-:Y:S06]  /*a950*/  HMMA.16816.F32 R196, R124.reuse, R160, R196 ;  /* 0x000000a07cc4723c */ /* 0x040fec00000018c4 */
[----:B------:R-:W-:Y:S01]  /*a960*/  HMMA.16816.F32 R192, R124, R162, R192 ;  /* 0x000000a27cc0723c */ /* 0x000fe200000018c0 */
[----:B------:R-:W-:Y:S01]  /*a970*/  MOV R35, R147 ;  /* 0x0000009300237202 */ /* 0x000fe20000000f00 */
[----:B------:R-:W-:Y:S01]  /*a980*/  IMAD.MOV.U32 R223, RZ, RZ, R96 ;  /* 0x000000ffffdf7224 */ /* 0x000fe200078e0060 */
[----:B------:R-:W-:Y:S03]  /*a990*/  LDSM.16.MT88.4 R112, [R228+0xf800] ;  /* 0x00f80000e470783b */ /* 0x000fe60000004200 */
[C---:B------:R-:W-:Y:S01]  /*a9a0*/  HMMA.16816.F32 R168, R128.reuse, R170, R36 ;  /* 0x000000aa80a8723c */ /* 0x040fe20000001824 */
[----:B------:R-:W-:Y:S04]  /*a9b0*/  LDSM.16.MT88.4 R96, [R226+0xf800] ;  /* 0x00f80000e260783b */ /* 0x000fe80000004200 */
[----:B------:R2:W5:Y:S01]  /*a9c0*/  LDL.LU R241, [R1+0xcc] ;  /* 0x0000cc0001f17983 */ /* 0x0005620000300800 */
[----:B------:R-:W-:Y:S01]  /*a9d0*/  HMMA.16816.F32 R160, R128, R162, R44 ;  /* 0x000000a280a0723c */ /* 0x000fe2000000182c */
[----:B------:R-:W-:Y:S01]  /*a9e0*/  MOV R36, R82 ;  /* 0x0000005200247202 */ /* 0x000fe20000000f00 */
[----:B------:R-:W-:Y:S01]  /*a9f0*/  IMAD.MOV.U32 R38, RZ, RZ, R146 ;  /* 0x000000ffff267224 */ /* 0x000fe200078e0092 */
[----:B------:R-:W-:Y:S01]  /*aa00*/  MOV R37, R144 ;  /* 0x0000009000257202 */ /* 0x000fe20000000f00 */
[----:B------:R2:W5:Y:S03]  /*aa10*/  LDL.LU R240, [R1+0xc8] ;  /* 0x0000c80001f07983 */ /* 0x0005660000300800 */
[----:B------:R-:W-:Y:S01]  /*aa20*/  IMAD.MOV.U32 R47, RZ, RZ, R83 ;  /* 0x000000ffff2f7224 */ /* 0x000fe200078e0053 */
[----:B------:R-:W-:Y:S01]  /*aa30*/  MOV R39, R145 ;  /* 0x0000009100277202 */ /* 0x000fe20000000f00 */
[----:B------:R-:W-:Y:S01]  /*aa40*/  HMMA.16816.F32 R120, R124, R4, R120 ;  /* 0x000000047c78723c */ /* 0x000fe20000001878 */
[----:B------:R-:W-:Y:S01]  /*aa50*/  FADD.FTZ R3, R36, R3 ;  /* 0x0000000324037221 */ /* 0x000fe20000010000 */
[----:B------:R-:W-:-:S04]  /*aa60*/  FADD.FTZ R0, R38, R0 ;  /* 0x0000000026007221 */ /* 0x000fc80000010000 */
[----:B------:R-:W-:Y:S01]  /*aa70*/  HMMA.16816.F32 R116, R128, R4, R116 ;  /* 0x000000048074723c */ /* 0x000fe20000001874 */
[----:B------:R-:W-:Y:S01]  /*aa80*/  FADD.FTZ R2, R37, R2 ;  /* 0x0000000225027221 */ /* 0x000fe20000010000 */
[----:B------:R-:W-:Y:S01]  /*aa90*/  FADD.FTZ R3, R35, R3 ;  /* 0x0000000323037221 */ /* 0x000fe20000010000 */
[----:B------:R-:W3:Y:S04]  /*aaa0*/  LDSM.16.MT88.4 R144, [R227+0xd800] ;  /* 0x00d80000e390783b */ /* 0x000ee80000004200 */
[----:B------:R-:W-:Y:S01]  /*aab0*/  FADD.FTZ R4, R47, R8 ;  /* 0x000000082f047221 */ /* 0x000fe20000010000 */
[----:B------:R-:W-:Y:S01]  /*aac0*/  FADD.FTZ R0, R221, R0 ;  /* 0x00000000dd007221 */ /* 0x000fe20000010000 */
[----:B------:R-:W4:Y:S02]  /*aad0*/  LDSM.16.MT88.4 R80, [R225+0xf800] ;  /* 0x00f80000e150783b */ /* 0x000f240000004200 */
        /* <DEDUP_REMOVED lines=94> */
[----:B------:R-:W-:Y:S05]  /*b0c0*/  STL [R1+0x90], R68 ;  /* 0x0000904401007387 */ /* 0x000fea0000100800 */
        /* <DEDUP_REMOVED lines=174> */
[----:B------:R-:W-:Y:S02]  /*bbb0*/  IMAD.MOV.U32 R0, RZ, RZ, R71 ;  /* 0x000000ffff007224 */ /* 0x000fe400078e0047 */
        /* <DEDUP_REMOVED lines=22> */
[----:B------:R-:W1:Y:S06]  /*bd20*/  LDSM.16.M88.4 R12, [R229+0x1800] ;  /* 0x00180000e50c783b */ /* 0x000e6c0000000200 */
[----:B------:R-:W-:-:S02]  /*bd30*/  IMAD.MOV.U32 R56, RZ, RZ, R72 ;  /* 0x000000ffff387224 */ /* 0x000fc400078e0048 */
        /* <DEDUP_REMOVED lines=46> */
[----:B------:R-:W-:Y:S04]  /*c020*/  LDSM.16.M88.4 R4, [R232+0x6000] ;  /* 0x00600000e804783b */ /* 0x000fe80000000200 */
[----:B------:R-:W1:Y:S02]  /*c030*/  LDSM.16.M88.4 R12, [R239] ;  /* 0x00000000ef0c783b */ /* 0x000e640000000200 */
        /* <DEDUP_REMOVED lines=9> */
[-C--:B-1----:R-:W-:Y:S06]  /*c0d0*/  HMMA.16816.F32 R32, R4, R12.reuse, R220 ;  /* 0x0000000c0420723c */ /* 0x082fec00000018dc */
[----:B------:R-:W-:Y:S01]  /*c0e0*/  HMMA.16816.F32 R48, R8, R12, R48 ;  /* 0x0000000c0830723c */ /* 0x000fe20000001830 */
[----:B------:R-:W-:Y:S02]  /*c0f0*/  IMAD.MOV.U32 R220, RZ, RZ, R28 ;  /* 0x000000ffffdc7224 */ /* 0x000fe400078e001c */
[----:B------:R-:W-:Y:S02]  /*c100*/  IMAD.MOV.U32 R221, RZ, RZ, R3 ;  /* 0x000000ffffdd7224 */ /* 0x000fe400078e0003 */
[----:B------:R-:W-:Y:S01]  /*c110*/  IMAD.MOV.U32 R222, RZ, RZ, R2 ;  /* 0x000000ffffde7224 */ /* 0x000fe200078e0002 */
[----:B------:R-:W-:Y:S01]  /*c120*/  HMMA.16816.F32 R28, R4, R14, R216 ;  /* 0x0000000e041c723c */ /* 0x000fe200000018d8 */
[----:B------:R-:W-:-:S05]  /*c130*/  IMAD.MOV.U32 R223, RZ, RZ, R0 ;  /* 0x000000ffffdf7224 */ /* 0x000fca00078e0000 */
        /* <DEDUP_REMOVED lines=27> */
[----:B------:R-:W-:Y:S02]  /*c2f0*/  IMAD.MOV.U32 R3, RZ, RZ, R41 ;  /* 0x000000ffff037224 */ /* 0x000fe400078e0029 */
[----:B------:R-:W-:Y:S02]  /*c300*/  IMAD.MOV.U32 R2, RZ, RZ, R42 ;  /* 0x000000ffff027224 */ /* 0x000fe400078e002a */
[----:B------:R-:W-:Y:S01]  /*c310*/  IMAD.MOV.U32 R0, RZ, RZ, R43 ;  /* 0x000000ffff007224 */ /* 0x000fe200078e002b */
[----:B-1----:R-:W-:Y:S06]  /*c320*/  HMMA.16816.F32 R56, R4, R14, R28 ;  /* 0x0000000e0438723c */ /* 0x002fec000000181c */
[-C--:B------:R-:W-:Y:S06]  /*c330*/  HMMA.16816.F32 R208, R8, R12.reuse, R48 ;  /* 0x0000000c08d0723c */ /* 0x080fec0000001830 */
[----:B------:R-:W-:Y:S06]  /*c340*/  HMMA.16816.F32 R64, R4, R12, R32 ;  /* 0x0000000c0440723c */ /* 0x000fec0000001820 */
[----:B------:R-:W-:Y:S01]  /*c350*/  HMMA.16816.F32 R28, R8, R14, R20 ;  /* 0x0000000e081c723c */ /* 0x000fe20000001814 */
        /* <DEDUP_REMOVED lines=32> */
[----:B------:R-:W-:Y:S01]  /*c560*/  HMMA.16816.F32 R212, R8, R14, R212 ;  /* 0x0000000e08d4723c */ /* 0x000fe200000018d4 */
[----:B------:R-:W1:Y:S01]  /*c570*/  LDSM.16.M88.4 R12, [R229+0x2800] ;  /* 0x00280000e50c783b */ /* 0x000e620000000200 */
[----:B------:R-:W-:-:S15]  /*c580*/  IMAD.IADD R2, R248, 0x1, -R0 ;  /* 0x00000001f8027824 */ /* 0x000fde00078e0a00 */
[----:B------:R-:W-:-:S01]  /*c590*/  NOP ;  /* 0x0000000000007918 */ /* 0x000fc20000000000 */
[----:B------:R-:W-:Y:S01]  /*c5a0*/  FMUL.FTZ R3, R44, UR25 ;  /* 0x000000192c037c20 */ /* 0x000fe20008410000 */
        /* <DEDUP_REMOVED lines=10> */
[----:B------:R-:W3:Y:S01]  /*c650*/  MUFU.TANH R3, R3 ;  /* 0x0000000300037308 */ /* 0x000ee20000002400 */
[----:B------:R-:W-:Y:S01]  /*c660*/  IABS R2, R2 ;  /* 0x0000000200027213 */ /* 0x000fe20000000000 */
[----:B------:R-:W-:Y:S01]  /*c670*/  UISETP.GT.AND UP0, UPT, UR29, UR15, UPT ;  /* 0x0000000f1d00728c */ /* 0x000fe2000bf04270 */
[----:B------:R-:W-:-:S04]  /*c680*/  DEPBAR.LE SB0, 0x0 ;  /* 0x000080000000791a */ /* 0x000fc80000000000 */
[----:B------:R-:W-:Y:S01]  /*c690*/  I2FP.F32.S32 R2, R2 ;  /* 0x0000000200027245 */ /* 0x000fe20000201400 */
[C---:B-1----:R-:W-:Y:S06]  /*c6a0*/  HMMA.16816.F32 R32, R4.reuse, R12, R32 ;  /* 0x0000000c0420723c */ /* 0x042fec0000001820 */
[-C--:B------:R-:W-:Y:S06]  /*c6b0*/  HMMA.16816.F32 R20, R4, R14.reuse, R20 ;  /* 0x0000000e0414723c */ /* 0x080fec0000001814 */
[C---:B------:R-:W-:Y:S06]  /*c6c0*/  HMMA.16816.F32 R4, R8.reuse, R14, R16 ;  /* 0x0000000e0804723c */ /* 0x040fec0000001810 */
[----:B------:R-:W-:Y:S01]  /*c6d0*/  HMMA.16816.F32 R48, R8, R12, R48 ;  /* 0x0000000c0830723c */ /* 0x000fe20000001830 */
[----:B---3--:R-:W-:Y:S01]  /*c6e0*/  FFMA.FTZ R15, R2, -UR19, R3 ;  /* 0x80000013020f7c23 */ /* 0x008fe20008010003 */
[----:B------:R-:W-:-:S02]  /*c6f0*/  IMAD.IADD R2, R250, 0x1, -R0 ;  /* 0x00000001fa027824 */ /* 0x000fc400078e0a00 */
[----:B------:R-:W-:-:S03]  /*c700*/  FMUL.FTZ R3, R60, UR25 ;  /* 0x000000193c037c20 */ /* 0x000fc60008410000 */
[----:B------:R-:W-:-:S05]  /*c710*/  IABS R2, R2 ;  /* 0x0000000200027213 */ /* 0x000fca0000000000 */
[----:B------:R-:W-:Y:S02]  /*c720*/  IMAD.MOV.U32 R69, RZ, RZ, R21 ;  /* 0x000000ffff457224 */ /* 0x000fe400078e0015 */
[----:B------:R-:W-:Y:S02]  /*c730*/  IMAD.MOV.U32 R73, RZ, RZ, R22 ;  /* 0x000000ffff497224 */ /* 0x000fe400078e0016 */
[----:B------:R-:W-:Y:S02]  /*c740*/  IMAD.MOV.U32 R25, RZ, RZ, R20 ;  /* 0x000000ffff197224 */ /* 0x000fe400078e0014 */
[----:B------:R-:W-:Y:S02]  /*c750*/  IMAD.MOV.U32 R222, RZ, RZ, R5 ;  /* 0x000000ffffde7224 */ /* 0x000fe400078e0005 */
[----:B------:R-:W-:Y:S01]  /*c760*/  FMUL.FTZ R5, R46, UR25 ;  /* 0x000000192e057c20 */ /* 0x000fe20008410000 */
[----:B------:R-:W-:Y:S02]  /*c770*/  IMAD.MOV.U32 R223, RZ, RZ, R6 ;  /* 0x000000ffffdf7224 */ /* 0x000fe400078e0006 */
[----:B------:R-:W-:-:S02]  /*c780*/  IMAD.MOV.U32 R220, RZ, RZ, R4 ;  /* 0x000000ffffdc7224 */ /* 0x000fc400078e0004 */
[----:B------:R-:W-:Y:S01]  /*c790*/  IMAD.MOV.U32 R221, RZ, RZ, R7 ;  /* 0x000000ffffdd7224 */ /* 0x000fe200078e0007 */
[----:B------:R-:W1:Y:S01]  /*c7a0*/  MUFU.TANH R5, R5 ;  /* 0x0000000500057308 */ /* 0x000e620000002400 */
[----:B------:R-:W-:Y:S02]  /*c7b0*/  IMAD.IADD R4, R249, 0x1, -R0 ;  /* 0x00000001f9047824 */ /* 0x000fe400078e0a00 */
[----:B------:R-:W-:-:S05]  /*c7c0*/  IMAD.MOV.U32 R68, RZ, RZ, R23 ;  /* 0x000000ffff447224 */ /* 0x000fca00078e0017 */
[----:B------:R3:W1:Y:S02]  /*c7d0*/  MUFU.TANH R6, R3 ;  /* 0x0000000300067308 */ /* 0x0006640000002400 */
[----:B---3--:R-:W-:-:S05]  /*c7e0*/  IMAD.MOV.U32 R3, RZ, RZ, R2 ;  /* 0x000000ffff037224 */ /* 0x008fca00078e0002 */
[----:B------:R-:W-:Y:S02]  /*c7f0*/  I2FP.F32.S32 R3, R3 ;  /* 0x0000000300037245 */ /* 0x000fe40000201400 */
[----:B------:R-:W-:-:S03]  /*c800*/  IABS R2, R4 ;  /* 0x0000000400027213 */ /* 0x000fc60000000000 */
[----:B-1----:R-:W-:Y:S01]  /*c810*/  FFMA.FTZ R12, R3, -UR19, R5 ;  /* 0x80000013030c7c23 */ /* 0x002fe20008010005 */
[----:B------:R-:W-:Y:S01]  /*c820*/  FMUL.FTZ R3, R62, UR25 ;  /* 0x000000193e037c20 */ /* 0x000fe20008410000 */
[----:B------:R-:W-:-:S03]  /*c830*/  I2FP.F32.S32 R2, R2 ;  /* 0x0000000200027245 */ /* 0x000fc60000201400 */
[----:B------:R1:W3:Y:S01]  /*c840*/  MUFU.TANH R7, R3 ;  /* 0x0000000300077308 */ /* 0x0002e20000002400 */
[----:B------:R-:W-:Y:S01]  /*c850*/  FMUL.FTZ R4, R45, UR25 ;  /* 0x000000192d047c20 */ /* 0x000fe20008410000 */
[----:B------:R-:W-:Y:S01]  /*c860*/  FFMA.FTZ R6, R2, -UR19, R6 ;  /* 0x8000001302067c23 */ /* 0x000fe20008010006 */
[----:B------:R-:W-:-:S05]  /*c870*/  VIADD R2, R0, 0x1 ;  /* 0x0000000100027836 */ /* 0x000fca0000000000 */
[----:B------:R2:W3:Y:S01]  /*c880*/  MUFU.TANH R10, R4 ;  /* 0x00000004000a7308 */ /* 0x0004e20000002400 */
[----:B-1----:R-:W-:-:S05]  /*c890*/  IMAD.IADD R3, R251, 0x1, -R0 ;  /* 0x00000001fb037824 */ /* 0x002fca00078e0a00 */
[----:B------:R-:W-:Y:S01]  /*c8a0*/  IABS R3, R3 ;  /* 0x0000000300037213 */ /* 0x000fe20000000000 */
[----:B------:R-:W-:-:S04]  /*c8b0*/  IMAD.IADD R5, R248, 0x1, -R2 ;  /* 0x00000001f8057824 */ /* 0x000fc800078e0a02 */
[----:B--2---:R-:W-:Y:S01]  /*c8c0*/  IMAD.MOV.U32 R4, RZ, RZ, R3 ;  /* 0x000000ffff047224 */ /* 0x004fe200078e0003 */
[----:B------:R-:W-:-:S04]  /*c8d0*/  IABS R3, R5 ;  /* 0x0000000500037213 */ /* 0x000fc80000000000 */
[----:B------:R-:W-:Y:S02]  /*c8e0*/  I2FP.F32.S32 R4, R4 ;  /* 0x0000000400047245 */ /* 0x000fe40000201400 */
[----:B------:R-:W-:-:S03]  /*c8f0*/  I2FP.F32.S32 R3, R3 ;  /* 0x0000000300037245 */ /* 0x000fc60000201400 */
[----:B---3--:R-:W-:Y:S01]  /*c900*/  FFMA.FTZ R11, R4, -UR19, R7 ;  /* 0x80000013040b7c23 */ /* 0x008fe20008010007 */
[----:B------:R-:W-:Y:S01]  /*c910*/  FMUL.FTZ R4, R47, UR25 ;  /* 0x000000192f047c20 */ /* 0x000fe20008410000 */
[----:B------:R-:W-:Y:S01]  /*c920*/  FFMA.FTZ R10, R3, -UR19, R10 ;  /* 0x80000013030a7c23 */ /* 0x000fe2000801000a */
[----:B------:R-:W-:Y:S01]  /*c930*/  FMUL.FTZ R3, R61, UR25 ;  /* 0x000000193d037c20 */ /* 0x000fe20008410000 */
[C---:B------:R-:W-:Y:S01]  /*c940*/  ISETP.GE.AND P0, PT, R2.reuse, R72, PT ;  /* 0x000000480200720c */ /* 0x040fe20003f06270 */
[----:B------:R1:W2:Y:S01]  /*c950*/  MUFU.TANH R8, R4 ;  /* 0x0000000400087308 */ /* 0x0002a20000002400 */
[C---:B----4-:R-:W-:Y:S01]  /*c960*/  ISETP.GE.AND P6, PT, R2.reuse, R71, PT ;  /* 0x000000470200720c */ /* 0x050fe20003fc6270 */
[----:B------:R-:W-:Y:S01]  /*c970*/  FMUL.FTZ R5, R63, UR25 ;  /* 0x000000193f057c20 */ /* 0x000fe20008410000 */
[C---:B------:R-:W-:Y:S02]  /*c980*/  ISETP.GE.AND P5, PT, R2.reuse, R70, PT ;  /* 0x000000460200720c */ /* 0x040fe40003fa6270 */
[----:B------:R-:W-:-:S02]  /*c990*/  ISETP.GE.AND P4, PT, R2, R252, PT ;  /* 0x000000fc0200720c */ /* 0x000fc40003f86270 */
[C---:B------:R-:W-:Y:S01]  /*c9a0*/  ISETP.LT.OR P0, PT, R2.reuse, R247, P0 ;  /* 0x000000f70200720c */ /* 0x040fe20000701670 */
[----:B------:R3:W4:Y:S01]  /*c9b0*/  MUFU.TANH R7, R3 ;  /* 0x0000000300077308 */ /* 0x0007220000002400 */
[C---:B------:R-:W-:Y:S01]  /*c9c0*/  ISETP.LT.OR P6, PT, R2.reuse, R246, P6 ;  /* 0x000000f60200720c */ /* 0x040fe200037c1670 */
[----:B------:R-:W-:Y:S01]  /*c9d0*/  BAR.SYNC.DEFER_BLOCKING 0x0 ;  /* 0x0000000000007b1d */ /* 0x000fe20000010000 */
[C---:B------:R-:W-:Y:S02]  /*c9e0*/  ISETP.LT.OR P5, PT, R2.reuse, R245, P5 ;  /* 0x000000f50200720c */ /* 0x040fe40002fa1670 */
[----:B------:R-:W-:Y:S01]  /*c9f0*/  ISETP.LT.OR P4, PT, R2, R244, P4 ;  /* 0x000000f40200720c */ /* 0x000fe20002781670 */
[--C-:B-1----:R-:W-:Y:S02]  /*ca00*/  IMAD.IADD R4, R250, 0x1, -R2.reuse ;  /* 0x00000001fa047824 */ /* 0x102fe400078e0a02 */
[----:B------:R-:W1:Y:S03]  /*ca10*/  MUFU.TANH R5, R5 ;  /* 0x0000000500057308 */ /* 0x000e660000002400 */
[----:B------:R-:W-:Y:S01]  /*ca20*/  IABS R9, R4 ;  /* 0x0000000400097213 */ /* 0x000fe20000000000 */
[----:B---3--:R-:W-:-:S02]  /*ca30*/  IMAD.IADD R3, R249, 0x1, -R2 ;  /* 0x00000001f9037824 */ /* 0x008fc400078e0a02 */
[----:B------:R-:W-:-:S05]  /*ca40*/  IMAD.IADD R2, R251, 0x1, -R2 ;  /* 0x00000001fb027824 */ /* 0x000fca00078e0a02 */
[----:B------:R-:W-:Y:S01]  /*ca50*/  IABS R4, R2 ;  /* 0x0000000200047213 */ /* 0x000fe20000000000 */
[----:B------:R-:W-:Y:S01]  /*ca60*/  IMAD.MOV.U32 R2, RZ, RZ, R9 ;  /* 0x000000ffff027224 */ /* 0x000fe200078e0009 */
[----:B------:R-:W-:-:S04]  /*ca70*/  IABS R3, R3 ;  /* 0x0000000300037213 */ /* 0x000fc80000000000 */
[----:B------:R-:W-:Y:S02]  /*ca80*/  I2FP.F32.S32 R2, R2 ;  /* 0x0000000200027245 */ /* 0x000fe40000201400 */
[----:B------:R-:W-:Y:S02]  /*ca90*/  I2FP.F32.S32 R3, R3 ;  /* 0x0000000300037245 */ /* 0x000fe40000201400 */
[----:B------:R-:W-:Y:S01]  /*caa0*/  I2FP.F32.S32 R4, R4 ;  /* 0x0000000400047245 */ /* 0x000fe20000201400 */
[----:B--2---:R-:W-:Y:S01]  /*cab0*/  FFMA.FTZ R8, R2, -UR19, R8 ;  /* 0x8000001302087c23 */ /* 0x004fe20008010008 */
[----:B------:R-:W-:Y:S01]  /*cac0*/  FMUL.FTZ R2, R212, UR25 ;  /* 0x00000019d4027c20 */ /* 0x000fe20008410000 */
[----:B----4-:R-:W-:Y:S01]  /*cad0*/  FFMA.FTZ R7, R3, -UR19, R7 ;  /* 0x8000001303077c23 */ /* 0x010fe20008010007 */
[----:B------:R-:W-:Y:S02]  /*cae0*/  VIADD R3, R0, 0x8 ;  /* 0x0000000800037836 */ /* 0x000fe40000000000 */
[----:B-1----:R-:W-:Y:S01]  /*caf0*/  FFMA.FTZ R14, R4, -UR19, R5 ;  /* 0x80000013040e7c23 */ /* 0x002fe20008010005 */
[----:B------:R-:W-:Y:S01]  /*cb00*/  FMUL.FTZ R4, R214, UR25 ;  /* 0x00000019d6047c20 */ /* 0x000fe20008410000 */
[----:B------:R1:W2:Y:S01]  /*cb10*/  MUFU.TANH R9, R2 ;  /* 0x0000000200097308 */ /* 0x0002a20000002400 */
[----:B------:R-:W-:-:S07]  /*cb20*/  ISETP.GE.AND P3, PT, R0, R72, PT ;  /* 0x000000480000720c */ /* 0x000fce0003f66270 */
[----:B------:R3:W4:Y:S01]  /*cb30*/  MUFU.TANH R16, R4 ;  /* 0x0000000400107308 */ /* 0x0007220000002400 */
[----:B-1----:R-:W-:-:S05]  /*cb40*/  IMAD.IADD R2, R248, 0x1, -R3 ;  /* 0x00000001f8027824 */ /* 0x002fca00078e0a03 */
[----:B------:R-:W-:Y:S01]  /*cb50*/  IABS R2, R2 ;  /* 0x0000000200027213 */ /* 0x000fe20000000000 */
[----:B---3--:R-:W-:-:S03]  /*cb60*/  IMAD.IADD R4, R250, 0x1, -R3 ;  /* 0x00000001fa047824 */ /* 0x008fc600078e0a03 */
[----:B------:R-:W-:Y:S02]  /*cb70*/  I2FP.F32.S32 R5, R2 ;  /* 0x0000000200057245 */ /* 0x000fe40000201400 */
[C---:B------:R-:W-:Y:S02]  /*cb80*/  ISETP.LT.OR P3, PT, R0.reuse, R247, P3 ;  /* 0x000000f70000720c */ /* 0x040fe40001f61670 */
[----:B------:R-:W-:Y:S02]  /*cb90*/  IABS R2, R4 ;  /* 0x0000000400027213 */ /* 0x000fe40000000000 */
[----:B------:R-:W-:Y:S02]  /*cba0*/  FSEL R19, R15, -INF , !P3 ;  /* 0xff8000000f137808 */ /* 0x000fe40005800000 */
[----:B------:R-:W-:Y:S01]  /*cbb0*/  I2FP.F32.S32 R2, R2 ;  /* 0x0000000200027245 */ /* 0x000fe20000201400 */
[----:B--2---:R-:W-:Y:S01]  /*cbc0*/  FFMA.FTZ R13, R5, -UR19, R9 ;  /* 0x80000013050d7c23 */ /* 0x004fe20008010009 */
[----:B------:R-:W-:-:S03]  /*cbd0*/  ISETP.GE.AND P3, PT, R0, R71, PT ;  /* 0x000000470000720c */ /* 0x000fc60003f66270 */
[----:B----4-:R-:W-:Y:S01]  /*cbe0*/  FFMA.FTZ R9, R2, -UR19, R16 ;  /* 0x8000001302097c23 */ /* 0x010fe20008010010 */
[----:B------:R-:W-:Y:S01]  /*cbf0*/  FMUL.FTZ R2, R136, UR25 ;  /* 0x0000001988027c20 */ /* 0x000fe20008410000 */
[----:B------:R-:W-:-:S03]  /*cc00*/  ISETP.LT.OR P3, PT, R0, R246, P3 ;  /* 0x000000f60000720c */ /* 0x000fc60001f61670 */
[----:B------:R1:W2:Y:S01]  /*cc10*/  MUFU.TANH R4, R2 ;  /* 0x0000000200047308 */ /* 0x0002a20000002400 */
[----:B------:R-:W-:Y:S02]  /*cc20*/  FSEL R21, R12, -INF , !P3 ;  /* 0xff8000000c157808 */ /* 0x000fe40005800000 */
[----:B------:R-:W-:-:S04]  /*cc30*/  ISETP.GE.AND P3, PT, R0, R70, PT ;  /* 0x000000460000720c */ /* 0x000fc80003f66270 */
[----:B------:R-:W-:Y:S01]  /*cc40*/  ISETP.LT.OR P3, PT, R0, R245, P3 ;  /* 0x000000f50000720c */ /* 0x000fe20001f61670 */
[----:B-1----:R-:W-:-:S03]  /*cc50*/  IMAD.IADD R2, R249, 0x1, -R3 ;  /* 0x00000001f9027824 */ /* 0x002fc600078e0a03 */
[----:B------:R-:W-:Y:S02]  /*cc60*/  FSEL R22, R6, -INF , !P3 ;  /* 0xff80000006167808 */ /* 0x000fe40005800000 */
[----:B------:R-:W-:Y:S02]  /*cc70*/  IABS R2, R2 ;  /* 0x0000000200027213 */ /* 0x000fe40000000000 */
[C---:B------:R-:W-:Y:S02]  /*cc80*/  ISETP.GE.AND P3, PT, R0.reuse, R252, PT ;  /* 0x000000fc0000720c */ /* 0x040fe40003f66270 */
[----:B------:R-:W-:Y:S02]  /*cc90*/  I2FP.F32.S32 R2, R2 ;  /* 0x0000000200027245 */ /* 0x000fe40000201400 */
[----:B------:R-:W-:-:S03]  /*cca0*/  ISETP.LT.OR P3, PT, R0, R244, P3 ;  /* 0x000000f40000720c */ /* 0x000fc60001f61670 */
[----:B--2---:R-:W-:Y:S01]  /*ccb0*/  FFMA.FTZ R6, R2, -UR19, R4 ;  /* 0x8000001302067c23 */ /* 0x004fe20008010004 */
[----:B------:R-:W-:Y:S01]  /*ccc0*/  FMUL.FTZ R2, R215, UR25 ;  /* 0x00000019d7027c20 */ /* 0x000fe20008410000 */
        /* <DEDUP_REMOVED lines=8> */
[----:B------:R1:W2:Y:S01]  /*cd50*/  MUFU.TANH R10, R2 ;  /* 0x00000002000a7308 */ /* 0x0002a20000002400 */
[----:B------:R-:W-:Y:S01]  /*cd60*/  FMUL.FTZ R7, R138, UR25 ;  /* 0x000000198a077c20 */ /* 0x000fe20008410000 */
[----:B------:R-:W-:Y:S01]  /*cd70*/  FMUL.FTZ R4, R213, UR25 ;  /* 0x00000019d5047c20 */ /* 0x000fe20008410000 */
[C---:B------:R-:W-:Y:S02]  /*cd80*/  ISETP.LT.OR P3, PT, R3.reuse, R247, P3 ;  /* 0x000000f70300720c */ /* 0x040fe40001f61670 */
[----:B------:R-:W-:-:S02]  /*cd90*/  ISETP.LT.OR P0, PT, R3, R246, P0 ;  /* 0x000000f60300720c */ /* 0x000fc40000701670 */
[C---:B------:R-:W-:Y:S02]  /*cda0*/  ISETP.LT.OR P6, PT, R3.reuse, R245, P6 ;  /* 0x000000f50300720c */ /* 0x040fe400037c1670 */
[----:B------:R-:W-:Y:S01]  /*cdb0*/  ISETP.LT.OR P5, PT, R3, R244, P5 ;  /* 0x000000f40300720c */ /* 0x000fe20002fa1670 */
[----:B------:R-:W-:Y:S01]  /*cdc0*/  IMAD.IADD R3, R251, 0x1, -R3 ;  /* 0x00000001fb037824 */ /* 0x000fe200078e0a03 */
[----:B------:R3:W-:Y:S01]  /*cdd0*/  MUFU.TANH R11, R4 ;  /* 0x00000004000b7308 */ /* 0x0007e20000002400 */
[----:B-1----:R-:W-:-:S07]  /*cde0*/  VIADD R2, R0, 0x9 ;  /* 0x0000000900027836 */ /* 0x002fce0000000000 */
[----:B------:R-:W1:Y:S01]  /*cdf0*/  MUFU.TANH R7, R7 ;  /* 0x0000000700077308 */ /* 0x000e620000002400 */
[----:B------:R-:W-:Y:S01]  /*ce00*/  IMAD.IADD R5, R250, 0x1, -R2 ;  /* 0x00000001fa057824 */ /* 0x000fe200078e0a02 */
[----:B------:R-:W-:-:S04]  /*ce10*/  IABS R8, R3 ;  /* 0x0000000300087213 */ /* 0x000fc80000000000 */
[----:B------:R-:W-:Y:S01]  /*ce20*/  IABS R3, R5 ;  /* 0x0000000500037213 */ /* 0x000fe20000000000 */
[----:B---3--:R-:W-:Y:S02]  /*ce30*/  IMAD.IADD R4, R248, 0x1, -R2 ;  /* 0x00000001f8047824 */ /* 0x008fe400078e0a02 */
[----:B------:R-:W-:Y:S01]  /*ce40*/  IMAD.MOV.U32 R5, RZ, RZ, R8 ;  /* 0x000000ffff057224 */ /* 0x000fe200078e0008 */
[----:B------:R-:W-:Y:S02]  /*ce50*/  I2FP.F32.S32 R3, R3 ;  /* 0x0000000300037245 */ /* 0x000fe40000201400 */
[----:B------:R-:W-:Y:S02]  /*ce60*/  IABS R4, R4 ;  /* 0x0000000400047213 */ /* 0x000fe40000000000 */
[----:B------:R-:W-:Y:S02]  /*ce70*/  I2FP.F32.S32 R5, R5 ;  /* 0x0000000500057245 */ /* 0x000fe40000201400 */
[----:B------:R-:W-:Y:S01]  /*ce80*/  I2FP.F32.S32 R4, R4 ;  /* 0x0000000400047245 */ /* 0x000fe20000201400 */
[----:B--2---:R-:W-:Y:S01]  /*ce90*/  FFMA.FTZ R10, R3, -UR19, R10 ;  /* 0x80000013030a7c23 */ /* 0x004fe2000801000a */
[----:B------:R-:W-:Y:S01]  /*cea0*/  FMUL.FTZ R3, R137, UR25 ;  /* 0x0000001989037c20 */ /* 0x000fe20008410000 */
[----:B-1----:R-:W-:Y:S01]  /*ceb0*/  FFMA.FTZ R12, R5, -UR19, R7 ;  /* 0x80000013050c7c23 */ /* 0x002fe20008010007 */
[----:B------:R-:W-:Y:S01]  /*cec0*/  FSEL R44, R14, -INF , !P4 ;  /* 0xff8000000e2c7808 */ /* 0x000fe20006000000 */
[----:B------:R-:W-:Y:S01]  /*ced0*/  FFMA.FTZ R11, R4, -UR19, R11 ;  /* 0x80000013040b7c23 */ /* 0x000fe2000801000b */
[----:B------:R-:W-:Y:S01]  /*cee0*/  FMUL.FTZ R4, R139, UR25 ;  /* 0x000000198b047c20 */ /* 0x000fe20008410000 */
[----:B------:R-:W-:Y:S01]  /*cef0*/  FSEL R17, R13, -INF , !P3 ;  /* 0xff8000000d117808 */ /* 0x000fe20005800000 */
[----:B------:R1:W2:Y:S01]  /*cf00*/  MUFU.TANH R5, R3 ;  /* 0x0000000300057308 */ /* 0x0002a20000002400 */
[----:B------:R-:W-:-:S02]  /*cf10*/  FSEL R18, R9, -INF , !P0 ;  /* 0xff80000009127808 */ /* 0x000fc40004000000 */
[----:B------:R-:W-:Y:S02]  /*cf20*/  FSEL R42, R6, -INF , !P6 ;  /* 0xff800000062a7808 */ /* 0x000fe40007000000 */
[C---:B------:R-:W-:Y:S02]  /*cf30*/  ISETP.GE.AND P4, PT, R2.reuse, R72, PT ;  /* 0x000000480200720c */ /* 0x040fe40003f86270 */
[C---:B------:R-:W-:Y:S02]  /*cf40*/  ISETP.GE.AND P3, PT, R2.reuse, R71, PT ;  /* 0x000000470200720c */ /* 0x040fe40003f66270 */
[C---:B------:R-:W-:Y:S02]  /*cf50*/  ISETP.GE.AND P0, PT, R2.reuse, R70, PT ;  /* 0x000000460200720c */ /* 0x040fe40003f06270 */
[C---:B------:R-:W-:Y:S01]  /*cf60*/  ISETP.GE.AND P6, PT, R2.reuse, R252, PT ;  /* 0x000000fc0200720c */ /* 0x040fe20003fc6270 */
[----:B------:R-:W3:Y:S01]  /*cf70*/  MUFU.TANH R4, R4 ;  /* 0x0000000400047308 */ /* 0x000ee20000002400 */
[C---:B------:R-:W-:Y:S01]  /*cf80*/  ISETP.LT.OR P4, PT, R2.reuse, R247, P4 ;  /* 0x000000f70200720c */ /* 0x040fe20002781670 */
[----:B-1----:R-:W-:Y:S01]  /*cf90*/  IMAD.IADD R3, R249, 0x1, -R2 ;  /* 0x00000001f9037824 */ /* 0x002fe200078e0a02 */
[----:B------:R-:W-:-:S02]  /*cfa0*/  ISETP.LT.OR P3, PT, R2, R246, P3 ;  /* 0x000000f60200720c */ /* 0x000fc40001f61670 */
[C---:B------:R-:W-:Y:S02]  /*cfb0*/  ISETP.LT.OR P0, PT, R2.reuse, R245, P0 ;  /* 0x000000f50200720c */ /* 0x040fe40000701670 */
[----:B------:R-:W-:Y:S01]  /*cfc0*/  ISETP.LT.OR P6, PT, R2, R244, P6 ;  /* 0x000000f40200720c */ /* 0x000fe200037c1670 */
[----:B------:R-:W-:Y:S01]  /*cfd0*/  IMAD.IADD R2, R251, 0x1, -R2 ;  /* 0x00000001fb027824 */ /* 0x000fe200078e0a02 */
[----:B------:R-:W-:Y:S01]  /*cfe0*/  IABS R7, R3 ;  /* 0x0000000300077213 */ /* 0x000fe20000000000 */
[----:B------:R-:W-:-:S03]  /*cff0*/  FMUL.FTZ R3, R208, UR25 ;  /* 0x00000019d0037c20 */ /* 0x000fc60008410000 */
[----:B------:R-:W-:Y:S01]  /*d000*/  IABS R6, R2 ;  /* 0x0000000200067213 */ /* 0x000fe20000000000 */
[----:B------:R-:W-:Y:S01]  /*d010*/  IMAD.MOV.U32 R2, RZ, RZ, R7 ;  /* 0x000000ffff027224 */ /* 0x000fe200078e0007 */
[----:B------:R1:W-:Y:S04]  /*d020*/  MUFU.TANH R9, R3 ;  /* 0x0000000300097308 */ /* 0x0003e80000002400 */
[----:B------:R-:W-:-:S05]  /*d030*/  I2FP.F32.S32 R2, R2 ;  /* 0x0000000200027245 */ /* 0x000fca0000201400 */
[----:B--2---:R-:W-:Y:S01]  /*d040*/  FFMA.FTZ R8, R2, -UR19, R5 ;  /* 0x8000001302087c23 */ /* 0x004fe20008010005 */
[----:B------:R-:W-:Y:S01]  /*d050*/  FMUL.FTZ R2, R64, UR25 ;  /* 0x0000001940027c20 */ /* 0x000fe20008410000 */
[----:B-1----:R-:W-:Y:S01]  /*d060*/  I2FP.F32.S32 R3, R6 ;  /* 0x0000000600037245 */ /* 0x002fe20000201400 */
[----:B------:R-:W-:-:S04]  /*d070*/  FMUL.FTZ R6, R210, UR25 ;  /* 0x00000019d2067c20 */ /* 0x000fc80008410000 */
[----:B---3--:R-:W-:Y:S01]  /*d080*/  FFMA.FTZ R13, R3, -UR19, R4 ;  /* 0x80000013030d7c23 */ /* 0x008fe20008010004 */
[----:B------:R-:W-:Y:S01]  /*d090*/  VIADD R3, R0, 0x10 ;  /* 0x0000001000037836 */ /* 0x000fe20000000000 */
[----:B------:R1:W2:Y:S03]  /*d0a0*/  MUFU.TANH R7, R6 ;  /* 0x0000000600077308 */ /* 0x0002a60000002400 */
[----:B------:R-:W-:-:S05]  /*d0b0*/  IMAD.IADD R4, R248, 0x1, -R3 ;  /* 0x00000001f8047824 */ /* 0x000fca00078e0a03 */
[----:B------:R3:W4:Y:S01]  /*d0c0*/  MUFU.TANH R14, R2 ;  /* 0x00000002000e7308 */ /* 0x0007220000002400 */
[----:B------:R-:W-:Y:S01]  /*d0d0*/  IABS R5, R4 ;  /* 0x0000000400057213 */ /* 0x000fe20000000000 */
[--C-:B-1----:R-:W-:Y:S02]  /*d0e0*/  IMAD.IADD R6, R249, 0x1, -R3.reuse ;  /* 0x00000001f9067824 */ /* 0x102fe400078e0a03 */
[----:B---3--:R-:W-:-:S05]  /*d0f0*/  IMAD.IADD R2, R250, 0x1, -R3 ;  /* 0x00000001fa027824 */ /* 0x008fca00078e0a03 */
[----:B------:R-:W-:Y:S02]  /*d100*/  IABS R4, R2 ;  /* 0x0000000200047213 */ /* 0x000fe40000000000 */
[----:B------:R-:W-:Y:S02]  /*d110*/  IABS R2, R6 ;  /* 0x0000000600027213 */ /* 0x000fe40000000000 */
[----:B------:R-:W-:Y:S02]  /*d120*/  I2FP.F32.S32 R4, R4 ;  /* 0x0000000400047245 */ /* 0x000fe40000201400 */
[----:B------:R-:W-:Y:S02]  /*d130*/  I2FP.F32.S32 R2, R2 ;  /* 0x0000000200027245 */ /* 0x000fe40000201400 */
[----:B------:R-:W-:Y:S01]  /*d140*/  FSEL R43, R12, -INF , !P5 ;  /* 0xff8000000c2b7808 */ /* 0x000fe20006800000 */
[----:B--2---:R-:W-:Y:S01]  /*d150*/  FFMA.FTZ R7, R4, -UR19, R7 ;  /* 0x8000001304077c23 */ /* 0x004fe20008010007 */
[----:B------:R-:W-:Y:S01]  /*d160*/  FMUL.FTZ R4, R209, UR25 ;  /* 0x00000019d1047c20 */ /* 0x000fe20008410000 */
[----:B----4-:R-:W-:Y:S01]  /*d170*/  FFMA.FTZ R6, R2, -UR19, R14 ;  /* 0x8000001302067c23 */ /* 0x010fe2000801000e */
[----:B------:R-:W-:Y:S01]  /*d180*/  FSEL R15, R11, -INF , !P4 ;  /* 0xff8000000b0f7808 */ /* 0x000fe20006000000 */
[----:B------:R-:W-:Y:S01]  /*d190*/  FMUL.FTZ R2, R211, UR25 ;  /* 0x00000019d3027c20 */ /* 0x000fe20008410000 */
[----:B------:R-:W-:-:S02]  /*d1a0*/  FSEL R16, R10, -INF , !P3 ;  /* 0xff8000000a107808 */ /* 0x000fc40005800000 */
[----:B------:R-:W-:Y:S02]  /*d1b0*/  FSEL R40, R8, -INF , !P0 ;  /* 0xff80000008287808 */ /* 0x000fe40004000000 */
[C---:B------:R-:W-:Y:S02]  /*d1c0*/  ISETP.GE.AND P5, PT, R3.reuse, R72, PT ;  /* 0x000000480300720c */ /* 0x040fe40003fa6270 */
[C---:B------:R-:W-:Y:S02]  /*d1d0*/  ISETP.GE.AND P4, PT, R3.reuse, R71, PT ;  /* 0x000000470300720c */ /* 0x040fe40003f86270 */
[C---:B------:R-:W-:Y:S02]  /*d1e0*/  ISETP.GE.AND P3, PT, R3.reuse, R70, PT ;  /* 0x000000460300720c */ /* 0x040fe40003f66270 */
[----:B------:R-:W-:Y:S01]  /*d1f0*/  ISETP.GE.AND P0, PT, R3, R252, PT ;  /* 0x000000fc0300720c */ /* 0x000fe20003f06270 */
[----:B------:R1:W-:Y:S01]  /*d200*/  MUFU.TANH R14, R4 ;  /* 0x00000004000e7308 */ /* 0x0003e20000002400 */
[----:B------:R-:W-:-:S02]  /*d210*/  I2FP.F32.S32 R5, R5 ;  /* 0x0000000500057245 */ /* 0x000fc40000201400 */
[C---:B------:R-:W-:Y:S02]  /*d220*/  ISETP.LT.OR P5, PT, R3.reuse, R247, P5 ;  /* 0x000000f70300720c */ /* 0x040fe40002fa1670 */
[C---:B------:R-:W-:Y:S02]  /*d230*/  ISETP.LT.OR P4, PT, R3.reuse, R246, P4 ;  /* 0x000000f60300720c */ /* 0x040fe40002781670 */
[C---:B------:R-:W-:Y:S01]  /*d240*/  ISETP.LT.OR P3, PT, R3.reuse, R245, P3 ;  /* 0x000000f50300720c */ /* 0x040fe20001f61670 */
[----:B------:R2:W-:Y:S01]  /*d250*/  MUFU.TANH R10, R2 ;  /* 0x00000002000a7308 */ /* 0x0005e20000002400 */
[----:B------:R-:W-:Y:S01]  /*d260*/  ISETP.LT.OR P0, PT, R3, R244, P0 ;  /* 0x000000f40300720c */ /* 0x000fe20000701670 */
[----:B------:R-:W-:Y:S02]  /*d270*/  IMAD.IADD R3, R251, 0x1, -R3 ;  /* 0x00000001fb037824 */ /* 0x000fe400078e0a03 */
[----:B------:R-:W-:Y:S01]  /*d280*/  FFMA.FTZ R9, R5, -UR19, R9 ;  /* 0x8000001305097c23 */ /* 0x000fe20008010009 */
[----:B-1----:R-:W-:-:S02]  /*d290*/  FMUL.FTZ R4, R66, UR25 ;  /* 0x0000001942047c20 */ /* 0x002fc40008410000 */
[----:B------:R-:W-:Y:S02]  /*d2a0*/  IABS R11, R3 ;  /* 0x00000003000b7213 */ /* 0x000fe40000000000 */
[----:B------:R1:W3:Y:S01]  /*d2b0*/  MUFU.TANH R8, R4 ;  /* 0x0000000400087308 */ /* 0x0002e20000002400 */
[----:B--2---:R-:W-:-:S04]  /*d2c0*/  VIADD R2, R0, 0x11 ;  /* 0x0000001100027836 */ /* 0x004fc80000000000 */
[----:B------:R-:W-:-:S05]  /*d2d0*/  IMAD.IADD R5, R250, 0x1, -R2 ;  /* 0x00000001fa057824 */ /* 0x000fca00078e0a02 */
[----:B------:R-:W-:Y:S01]  /*d2e0*/  IABS R3, R5 ;  /* 0x0000000500037213 */ /* 0x000fe20000000000 */
[----:B------:R-:W-:Y:S02]  /*d2f0*/  IMAD.MOV.U32 R5, RZ, RZ, R11 ;  /* 0x000000ffff057224 */ /* 0x000fe400078e000b */
[----:B-1----:R-:W-:-:S03]  /*d300*/  IMAD.IADD R4, R248, 0x1, -R2 ;  /* 0x00000001f8047824 */ /* 0x002fc600078e0a02 */
[----:B------:R-:W-:Y:S02]  /*d310*/  I2FP.F32.S32 R5, R5 ;  /* 0x0000000500057245 */ /* 0x000fe40000201400 */
[----:B------:R-:W-:Y:S02]  /*d320*/  I2FP.F32.S32 R3, R3 ;  /* 0x0000000300037245 */ /* 0x000fe40000201400 */
[----:B------:R-:W-:Y:S01]  /*d330*/  IABS R4, R4 ;  /* 0x0000000400047213 */ /* 0x000fe20000000000 */
[----:B---3--:R-:W-:Y:S01]  /*d340*/  FFMA.FTZ R12, R5, -UR19, R8 ;  /* 0x80000013050c7c23 */ /* 0x008fe20008010008 */
[----:B------:R-:W-:Y:S02]  /*d350*/  FSEL R5, R9, -INF , !P5 ;  /* 0xff80000009057808 */ /* 0x000fe40006800000 */
[----:B------:R-:W-:Y:S01]  /*d360*/  I2FP.F32.S32 R4, R4 ;  /* 0x0000000400047245 */ /* 0x000fe20000201400 */
[----:B------:R-:W-:Y:S01]  /*d370*/  FFMA.FTZ R10, R3, -UR19, R10 ;  /* 0x80000013030a7c23 */ /* 0x000fe2000801000a */
[----:B------:R-:W-:Y:S01]  /*d380*/  FMUL.FTZ R3, R65, UR25 ;  /* 0x0000001941037c20 */ /* 0x000fe20008410000 */
[----:B------:R-:W-:Y:S01]  /*d390*/  IMAD.MOV.U32 R212, RZ, RZ, R25 ;  /* 0x000000ffffd47224 */ /* 0x000fe200078e0019 */
[----:B------:R-:W-:Y:S01]  /*d3a0*/  FSEL R41, R13, -INF , !P6 ;  /* 0xff8000000d297808 */ /* 0x000fe20007000000 */
[----:B------:R-:W-:Y:S01]  /*d3b0*/  FFMA.FTZ R11, R4, -UR19, R14 ;  /* 0x80000013040b7c23 */ /* 0x000fe2000801000e */
[----:B------:R-:W-:Y:S01]  /*d3c0*/  FMUL.FTZ R4, R67, UR25 ;  /* 0x0000001943047c20 */ /* 0x000fe20008410000 */
[----:B------:R1:W-:Y:S01]  /*d3d0*/  STL [R1+0x1c], R5 ;  /* 0x00001c0501007387 */ /* 0x0003e20000100800 */
[----:B------:R-:W-:-:S02]  /*d3e0*/  FSEL R66, R7, -INF , !P4 ;  /* 0xff80000007427808 */ /* 0x000fc40006000000 */
[----:B------:R-:W-:Y:S02]  /*d3f0*/  FSEL R25, R6, -INF , !P3 ;  /* 0xff80000006197808 */ /* 0x000fe40005800000 */
[C---:B------:R-:W-:Y:S02]  /*d400*/  ISETP.GE.AND P6, PT, R2.reuse, R72, PT ;  /* 0x000000480200720c */ /* 0x040fe40003fc6270 */
[C---:B------:R-:W-:Y:S02]  /*d410*/  ISETP.GE.AND P5, PT, R2.reuse, R71, PT ;  /* 0x000000470200720c */ /* 0x040fe40003fa6270 */
[C---:B------:R-:W-:Y:S02]  /*d420*/  ISETP.GE.AND P4, PT, R2.reuse, R70, PT ;  /* 0x000000460200720c */ /* 0x040fe40003f86270 */
[C---:B------:R-:W-:Y:S01]  /*d430*/  ISETP.GE.AND P3, PT, R2.reuse, R252, PT ;  /* 0x000000fc0200720c */ /* 0x040fe20003f66270 */
[----:B------:R-:W-:Y:S01]  /*d440*/  MUFU.TANH R4, R4 ;  /* 0x0000000400047308 */ /* 0x000fe20000002400 */
[----:B------:R-:W-:-:S02]  /*d450*/  ISETP.LT.OR P6, PT, R2, R247, P6 ;  /* 0x000000f70200720c */ /* 0x000fc400037c1670 */
[C---:B------:R-:W-:Y:S02]  /*d460*/  ISETP.LT.OR P5, PT, R2.reuse, R246, P5 ;  /* 0x000000f60200720c */ /* 0x040fe40002fa1670 */
[C---:B------:R-:W-:Y:S02]  /*d470*/  ISETP.LT.OR P4, PT, R2.reuse, R245, P4 ;  /* 0x000000f50200720c */ /* 0x040fe40002781670 */
[----:B------:R-:W-:Y:S01]  /*d480*/  ISETP.LT.OR P3, PT, R2, R244, P3 ;  /* 0x000000f40200720c */ /* 0x000fe20001f61670 */
[----:B-1----:R1:W2:Y:S02]  /*d490*/  MUFU.TANH R5, R3 ;  /* 0x0000000300057308 */ /* 0x0022a40000002400 */
[--C-:B-1----:R-:W-:Y:S02]  /*d4a0*/  IMAD.IADD R3, R249, 0x1, -R2.reuse ;  /* 0x00000001f9037824 */ /* 0x102fe400078e0a02 */
[----:B------:R-:W-:-:S03]  /*d4b0*/  IMAD.IADD R2, R251, 0x1, -R2 ;  /* 0x00000001fb027824 */ /* 0x000fc600078e0a02 */
[----:B------:R-:W-:Y:S02]  /*d4c0*/  IABS R7, R3 ;  /* 0x0000000300077213 */ /* 0x000fe40000000000 */
[----:B------:R-:W-:Y:S01]  /*d4d0*/  IABS R6, R2 ;  /* 0x0000000200067213 */ /* 0x000fe20000000000 */
[----:B------:R-:W-:Y:S02]  /*d4e0*/  FMUL.FTZ R3, R28, UR25 ;  /* 0x000000191c037c20 */ /* 0x000fe40008410000 */
[----:B------:R-:W-:Y:S02]  /*d4f0*/  IMAD.MOV.U32 R2, RZ, RZ, R7 ;  /* 0x000000ffff027224 */ /* 0x000fe400078e0007 */
[----:B------:R1:W-:Y:S03]  /*d500*/  MUFU.TANH R9, R3 ;  /* 0x0000000300097308 */ /* 0x0003e60000002400 */
[----:B------:R-:W-:-:S05]  /*d510*/  I2FP.F32.S32 R2, R2 ;  /* 0x0000000200027245 */ /* 0x000fca0000201400 */
[----:B--2---:R-:W-:Y:S01]  /*d520*/  FFMA.FTZ R8, R2, -UR19, R5 ;  /* 0x8000001302087c23 */ /* 0x004fe20008010005 */
[----:B------:R-:W-:Y:S01]  /*d530*/  FMUL.FTZ R2, R56, UR25 ;  /* 0x0000001938027c20 */ /* 0x000fe20008410000 */
[----:B-1----:R-:W-:Y:S01]  /*d540*/  I2FP.F32.S32 R3, R6 ;  /* 0x0000000600037245 */ /* 0x002fe20000201400 */
[----:B------:R-:W-:-:S04]  /*d550*/  FMUL.FTZ R6, R30, UR25 ;  /* 0x000000191e067c20 */ /* 0x000fc80008410000 */
[----:B------:R-:W-:Y:S01]  /*d560*/  FFMA.FTZ R13, R3, -UR19, R4 ;  /* 0x80000013030d7c23 */ /* 0x000fe20008010004 */
[----:B------:R-:W-:Y:S01]  /*d570*/  VIADD R3, R0, 0x18 ;  /* 0x0000001800037836 */ /* 0x000fe20000000000 */
[----:B------:R1:W-:Y:S03]  /*d580*/  MUFU.TANH R14, R2 ;  /* 0x00000002000e7308 */ /* 0x0003e60000002400 */
[----:B------:R-:W-:-:S05]  /*d590*/  IMAD.IADD R4, R248, 0x1, -R3 ;  /* 0x00000001f8047824 */ /* 0x000fca00078e0a03 */
[----:B------:R2:W3:Y:S01]  /*d5a0*/  MUFU.TANH R7, R6 ;  /* 0x0000000600077308 */ /* 0x0004e20000002400 */
[----:B------:R-:W-:Y:S01]  /*d5b0*/  IABS R5, R4 ;  /* 0x0000000400057213 */ /* 0x000fe20000000000 */
[--C-:B-1----:R-:W-:Y:S02]  /*d5c0*/  IMAD.IADD R2, R250, 0x1, -R3.reuse ;  /* 0x00000001fa027824 */ /* 0x102fe400078e0a03 */
[----:B--2---:R-:W-:-:S03]  /*d5d0*/  IMAD.IADD R6, R249, 0x1, -R3 ;  /* 0x00000001f9067824 */ /* 0x004fc600078e0a03 */
[----:B------:R-:W-:Y:S02]  /*d5e0*/  IABS R4, R2 ;  /* 0x0000000200047213 */ /* 0x000fe40000000000 */
[----:B------:R-:W-:Y:S02]  /*d5f0*/  IABS R2, R6 ;  /* 0x0000000600027213 */ /* 0x000fe40000000000 */
[----:B------:R-:W-:Y:S02]  /*d600*/  I2FP.F32.S32 R4, R4 ;  /* 0x0000000400047245 */ /* 0x000fe40000201400 */
[----:B------:R-:W-:Y:S02]  /*d610*/  I2FP.F32.S32 R2, R2 ;  /* 0x0000000200027245 */ /* 0x000fe40000201400 */
[----:B------:R-:W-:Y:S01]  /*d620*/  FSEL R45, R12, -INF , !P0 ;  /* 0xff8000000c2d7808 */ /* 0x000fe20004000000 */
[----:B---3--:R-:W-:Y:S02]  /*d630*/  FFMA.FTZ R7, R4, -UR19, R7 ;  /* 0x8000001304077c23 */ /* 0x008fe40008010007 */
[----:B------:R-:W-:Y:S01]  /*d640*/  FFMA.FTZ R6, R2, -UR19, R14 ;  /* 0x8000001302067c23 */ /* 0x000fe2000801000e */
[----:B------:R-:W-:Y:S01]  /*d650*/  FMUL.FTZ R2, R31, UR25 ;  /* 0x000000191f027c20 */ /* 0x000fe20008410000 */
[----:B------:R-:W-:Y:S01]  /*d660*/  FMUL.FTZ R4, R29, UR25 ;  /* 0x000000191d047c20 */ /* 0x000fe20008410000 */
[----:B------:R-:W-:-:S02]  /*d670*/  FSEL R63, R11, -INF , !P6 ;  /* 0xff8000000b3f7808 */ /* 0x000fc40007000000 */
[----:B------:R-:W-:Y:S02]  /*d680*/  FSEL R62, R10, -INF , !P5 ;  /* 0xff8000000a3e7808 */ /* 0x000fe40006800000 */
[----:B------:R-:W-:Y:S02]  /*d690*/  FSEL R27, R8, -INF , !P4 ;  /* 0xff800000081b7808 */ /* 0x000fe40006000000 */
[C---:B------:R-:W-:Y:S02]  /*d6a0*/  ISETP.GE.AND P0, PT, R3.reuse, R72, PT ;  /* 0x000000480300720c */ /* 0x040fe40003f06270 */
[C---:B------:R-:W-:Y:S02]  /*d6b0*/  ISETP.GE.AND P6, PT, R3.reuse, R71, PT ;  /* 0x000000470300720c */ /* 0x040fe40003fc6270 */
[C---:B------:R-:W-:Y:S02]  /*d6c0*/  ISETP.GE.AND P5, PT, R3.reuse, R70, PT ;  /* 0x000000460300720c */ /* 0x040fe40003fa6270 */
[----:B------:R-:W-:Y:S01]  /*d6d0*/  ISETP.GE.AND P4, PT, R3, R252, PT ;  /* 0x000000fc0300720c */ /* 0x000fe20003f86270 */
[----:B------:R1:W2:Y:S01]  /*d6e0*/  MUFU.TANH R10, R2 ;  /* 0x00000002000a7308 */ /* 0x0002a20000002400 */
        /* <DEDUP_REMOVED lines=8> */
[----:B-1----:R-:W-:-:S02]  /*d770*/  VIADD R2, R0, 0x19 ;  /* 0x0000001900027836 */ /* 0x002fc40000000000 */
[----:B------:R-:W-:Y:S02]  /*d780*/  IABS R11, R3 ;  /* 0x00000003000b7213 */ /* 0x000fe40000000000 */
[----:B------:R-:W-:Y:S02]  /*d790*/  IMAD.IADD R5, R250, 0x1, -R2 ;  /* 0x00000001fa057824 */ /* 0x000fe400078e0a02 */
[----:B---3--:R-:W-:-:S04]  /*d7a0*/  FMUL.FTZ R4, R58, UR25 ;  /* 0x000000193a047c20 */ /* 0x008fc80008410000 */
[----:B------:R1:W3:Y:S01]  /*d7b0*/  MUFU.TANH R8, R4 ;  /* 0x0000000400087308 */ /* 0x0002e20000002400 */
[----:B------:R-:W-:Y:S01]  /*d7c0*/  IABS R3, R5 ;  /* 0x0000000500037213 */ /* 0x000fe20000000000 */
[----:B------:R-:W-:-:S03]  /*d7d0*/  IMAD.MOV.U32 R5, RZ, RZ, R11 ;  /* 0x000000ffff057224 */ /* 0x000fc600078e000b */
[----:B------:R-:W-:Y:S01]  /*d7e0*/  I2FP.F32.S32 R3, R3 ;  /* 0x0000000300037245 */ /* 0x000fe20000201400 */
[----:B-1----:R-:W-:-:S05]  /*d7f0*/  IMAD.IADD R4, R248, 0x1, -R2 ;  /* 0x00000001f8047824 */ /* 0x002fca00078e0a02 */
[----:B------:R-:W-:Y:S01]  /*d800*/  IABS R4, R4 ;  /* 0x0000000400047213 */ /* 0x000fe20000000000 */
[----:B--2---:R-:W-:Y:S01]  /*d810*/  FFMA.FTZ R10, R3, -UR19, R10 ;  /* 0x80000013030a7c23 */ /* 0x004fe2000801000a */
[----:B------:R-:W-:Y:S02]  /*d820*/  I2FP.F32.S32 R5, R5 ;  /* 0x0000000500057245 */ /* 0x000fe40000201400 */
[----:B------:R-:W-:Y:S01]  /*d830*/  I2FP.F32.S32 R4, R4 ;  /* 0x0000000400047245 */ /* 0x000fe20000201400 */
[----:B------:R-:W-:Y:S01]  /*d840*/  FMUL.FTZ R3, R57, UR25 ;  /* 0x0000001939037c20 */ /* 0x000fe20008410000 */
[----:B------:R-:W-:Y:S01]  /*d850*/  FSEL R61, R9, -INF , !P0 ;  /* 0xff800000093d7808 */ /* 0x000fe20004000000 */
[----:B---3--:R-:W-:Y:S02]  /*d860*/  FFMA.FTZ R12, R5, -UR19, R8 ;  /* 0x80000013050c7c23 */ /* 0x008fe40008010008 */
        /* <DEDUP_REMOVED lines=67> */
[----:B------:R-:W-:Y:S02]  /*dca0*/  I2FP.F32.S32 R3, R3 ;  /* 0x0000000300037245 */ /* 0x000fe40000201400 */
[----:B------:R-:W-:Y:S01]  /*dcb0*/  I2FP.F32.S32 R5, R5 ;  /* 0x0000000500057245 */ /* 0x000fe20000201400 */
[----:B-1----:R-:W-:-:S05]  /*dcc0*/  IMAD.IADD R4, R248, 0x1, -R2 ;  /* 0x00000001f8047824 */ /* 0x002fca00078e0a02 */
[----:B------:R-:W-:Y:S01]  /*dcd0*/  IABS R4, R4 ;  /* 0x0000000400047213 */ /* 0x000fe20000000000 */
[----:B--2---:R-:W-:-:S03]  /*dce0*/  FFMA.FTZ R10, R3, -UR19, R10 ;  /* 0x80000013030a7c23 */ /* 0x004fc6000801000a */
[----:B------:R-:W-:Y:S01]  /*dcf0*/  I2FP.F32.S32 R4, R4 ;  /* 0x0000000400047245 */ /* 0x000fe20000201400 */
[----:B------:R-:W-:Y:S01]  /*dd00*/  FMUL.FTZ R3, R141, UR25 ;  /* 0x000000198d037c20 */ /* 0x000fe20008410000 */
[----:B---3--:R-:W-:Y:S01]  /*dd10*/  FFMA.FTZ R12, R5, -UR19, R8 ;  /* 0x80000013050c7c23 */ /* 0x008fe20008010008 */
[----:B------:R-:W-:Y:S02]  /*dd20*/  FSEL R64, R13, -INF , !P5 ;  /* 0xff8000000d407808 */ /* 0x000fe40006800000 */
[----:B------:R-:W-:Y:S01]  /*dd30*/  FFMA.FTZ R11, R4, -UR19, R14 ;  /* 0x80000013040b7c23 */ /* 0x000fe2000801000e */
[----:B------:R-:W-:Y:S01]  /*dd40*/  FMUL.FTZ R4, R143, UR25 ;  /* 0x000000198f047c20 */ /* 0x000fe20008410000 */
[----:B------:R-:W-:Y:S01]  /*dd50*/  FSEL R55, R9, -INF , !P4 ;  /* 0xff80000009377808 */ /* 0x000fe20006000000 */
[----:B------:R1:W2:Y:S01]  /*dd60*/  MUFU.TANH R5, R3 ;  /* 0x0000000300057308 */ /* 0x0002a20000002400 */
[----:B------:R-:W-:Y:S02]  /*dd70*/  FSEL R65, R7, -INF , !P3 ;  /* 0xff80000007417808 */ /* 0x000fe40005800000 */
[----:B------:R-:W-:-:S02]  /*dd80*/  FSEL R47, R6, -INF , !P0 ;  /* 0xff800000062f7808 */ /* 0x000fc40004000000 */
        /* <DEDUP_REMOVED lines=15> */
[----:B------:R1:W4:Y:S04]  /*de80*/  MUFU.TANH R9, R3 ;  /* 0x0000000300097308 */ /* 0x0003280000002400 */
        /* <DEDUP_REMOVED lines=9> */
[----:B------:R3:W2:Y:S01]  /*df20*/  MUFU.TANH R7, R6 ;  /* 0x0000000600077308 */ /* 0x0006a20000002400 */
[----:B------:R-:W-:Y:S01]  /*df30*/  IABS R5, R4 ;  /* 0x0000000400057213 */ /* 0x000fe20000000000 */
[--C-:B-1----:R-:W-:Y:S02]  /*df40*/  IMAD.IADD R2, R250, 0x1, -R3.reuse ;  /* 0x00000001fa027824 */ /* 0x102fe400078e0a03 */
[----:B---3--:R-:W-:-:S03]  /*df50*/  IMAD.IADD R6, R249, 0x1, -R3 ;  /* 0x00000001f9067824 */ /* 0x008fc600078e0a03 */
[----:B------:R-:W-:Y:S02]  /*df60*/  IABS R4, R2 ;  /* 0x0000000200047213 */ /* 0x000fe40000000000 */
[----:B------:R-:W-:Y:S02]  /*df70*/  IABS R2, R6 ;  /* 0x0000000600027213 */ /* 0x000fe40000000000 */
[----:B------:R-:W-:Y:S02]  /*df80*/  I2FP.F32.S32 R5, R5 ;  /* 0x0000000500057245 */ /* 0x000fe40000201400 */
[----:B------:R-:W-:Y:S02]  /*df90*/  I2FP.F32.S32 R2, R2 ;  /* 0x0000000200027245 */ /* 0x000fe40000201400 */
[----:B------:R-:W-:Y:S01]  /*dfa0*/  I2FP.F32.S32 R4, R4 ;  /* 0x0000000400047245 */ /* 0x000fe20000201400 */
[----:B----4-:R-:W-:Y:S01]  /*dfb0*/  FFMA.FTZ R9, R5, -UR19, R9 ;  /* 0x8000001305097c23 */ /* 0x010fe20008010009 */
[----:B------:R-:W-:-:S02]  /*dfc0*/  IMAD.MOV.U32 R139, RZ, RZ, R223 ;  /* 0x000000ffff8b7224 */ /* 0x000fc400078e00df */
[----:B--2---:R-:W-:Y:S01]  /*dfd0*/  FFMA.FTZ R6, R2, -UR19, R14 ;  /* 0x8000001302067c23 */ /* 0x004fe2000801000e */
[----:B------:R-:W-:Y:S01]  /*dfe0*/  FMUL.FTZ R2, R39, UR25 ;  /* 0x0000001927027c20 */ /* 0x000fe20008410000 */
[----:B------:R-:W-:Y:S01]  /*dff0*/  FFMA.FTZ R7, R4, -UR19, R7 ;  /* 0x8000001304077c23 */ /* 0x000fe20008010007 */
[----:B------:R-:W-:Y:S01]  /*e000*/  FMUL.FTZ R4, R37, UR25 ;  /* 0x0000001925047c20 */ /* 0x000fe20008410000 */
[----:B------:R-:W-:Y:S02]  /*e010*/  FSEL R5, R12, -INF , !P6 ;  /* 0xff8000000c057808 */ /* 0x000fe40007000000 */
[----:B------:R-:W-:Y:S02]  /*e020*/  FSEL R223, R11, -INF , !P5 ;  /* 0xff8000000bdf7808 */ /* 0x000fe40006800000 */
[----:B------:R-:W-:Y:S02]  /*e030*/  FSEL R56, R10, -INF , !P4 ;  /* 0xff8000000a387808 */ /* 0x000fe40006000000 */
[----:B------:R-:W-:-:S02]  /*e040*/  FSEL R52, R8, -INF , !P3 ;  /* 0xff80000008347808 */ /* 0x000fc40005800000 */
[C---:B------:R-:W-:Y:S02]  /*e050*/  ISETP.GE.AND P6, PT, R3.reuse, R72, PT ;  /* 0x000000480300720c */ /* 0x040fe40003fc6270 */
[C---:B------:R-:W-:Y:S02]  /*e060*/  ISETP.GE.AND P5, PT, R3.reuse, R71, PT ;  /* 0x000000470300720c */ /* 0x040fe40003fa6270 */
[C---:B------:R-:W-:Y:S02]  /*e070*/  ISETP.GE.AND P4, PT, R3.reuse, R70, PT ;  /* 0x000000460300720c */ /* 0x040fe40003f86270 */
[C---:B------:R-:W-:Y:S01]  /*e080*/  ISETP.GE.AND P3, PT, R3.reuse, R252, PT ;  /* 0x000000fc0300720c */ /* 0x040fe20003f66270 */
[----:B------:R1:W2:Y:S01]  /*e090*/  MUFU.TANH R10, R2 ;  /* 0x00000002000a7308 */ /* 0x0002a20000002400 */
[C---:B------:R-:W-:Y:S02]  /*e0a0*/  ISETP.LT.OR P6, PT, R3.reuse, R247, P6 ;  /* 0x000000f70300720c */ /* 0x040fe400037c1670 */
[----:B------:R-:W-:-:S02]  /*e0b0*/  ISETP.LT.OR P5, PT, R3, R246, P5 ;  /* 0x000000f60300720c */ /* 0x000fc40002fa1670 */
[C---:B------:R-:W-:Y:S02]  /*e0c0*/  ISETP.LT.OR P4, PT, R3.reuse, R245, P4 ;  /* 0x000000f50300720c */ /* 0x040fe40002781670 */
[----:B------:R-:W-:Y:S01]  /*e0d0*/  ISETP.LT.OR P3, PT, R3, R244, P3 ;  /* 0x000000f40300720c */ /* 0x000fe20001f61670 */
[----:B------:R3:W-:Y:S01]  /*e0e0*/  MUFU.TANH R14, R4 ;  /* 0x00000004000e7308 */ /* 0x0007e20000002400 */
[----:B------:R-:W-:Y:S01]  /*e0f0*/  IMAD.IADD R3, R251, 0x1, -R3 ;  /* 0x00000001fb037824 */ /* 0x000fe200078e0a03 */
[----:B------:R4:W-:Y:S01]  /*e100*/  STL [R1+0x10], R5 ;  /* 0x0000100501007387 */ /* 0x0009e20000100800 */
[----:B-1----:R-:W-:-:S03]  /*e110*/  VIADD R2, R0, 0x29 ;  /* 0x0000002900027836 */ /* 0x002fc60000000000 */
[----:B------:R-:W-:Y:S01]  /*e120*/  IABS R11, R3 ;  /* 0x00000003000b7213 */ /* 0x000fe20000000000 */
[----:B---3--:R-:W-:-:S04]  /*e130*/  FMUL.FTZ R4, R218, UR25 ;  /* 0x00000019da047c20 */ /* 0x008fc80008410000 */
[----:B------:R1:W3:Y:S01]  /*e140*/  MUFU.TANH R8, R4 ;  /* 0x0000000400087308 */ /* 0x0002e20000002400 */
[----:B----4-:R-:W-:-:S05]  /*e150*/  IMAD.IADD R5, R250, 0x1, -R2 ;  /* 0x00000001fa057824 */ /* 0x010fca00078e0a02 */
[----:B------:R-:W-:Y:S01]  /*e160*/  IABS R3, R5 ;  /* 0x0000000500037213 */ /* 0x000fe20000000000 */
[----:B------:R-:W-:Y:S02]  /*e170*/  IMAD.MOV.U32 R5, RZ, RZ, R11 ;  /* 0x000000ffff057224 */ /* 0x000fe400078e000b */
[----:B-1----:R-:W-:Y:S01]  /*e180*/  IMAD.IADD R4, R248, 0x1, -R2 ;  /* 0x00000001f8047824 */ /* 0x002fe200078e0a02 */
[----:B------:R-:W-:-:S04]  /*e190*/  I2FP.F32.S32 R3, R3 ;  /* 0x0000000300037245 */ /* 0x000fc80000201400 */
[----:B------:R-:W-:Y:S01]  /*e1a0*/  IABS R4, R4 ;  /* 0x0000000400047213 */ /* 0x000fe20000000000 */
[----:B--2---:R-:W-:Y:S01]  /*e1b0*/  FFMA.FTZ R10, R3, -UR19, R10 ;  /* 0x80000013030a7c23 */ /* 0x004fe2000801000a */
[----:B------:R-:W-:Y:S02]  /*e1c0*/  I2FP.F32.S32 R5, R5 ;  /* 0x0000000500057245 */ /* 0x000fe40000201400 */
[----:B------:R-:W-:Y:S01]  /*e1d0*/  I2FP.F32.S32 R4, R4 ;  /* 0x0000000400047245 */ /* 0x000fe20000201400 */
[----:B------:R-:W-:Y:S01]  /*e1e0*/  FMUL.FTZ R3, R217, UR25 ;  /* 0x00000019d9037c20 */ /* 0x000fe20008410000 */
[----:B------:R-:W-:Y:S02]  /*e1f0*/  IMAD.MOV.U32 R138, RZ, RZ, R222 ;  /* 0x000000ffff8a7224 */ /* 0x000fe400078e00de */
[----:B---3--:R-:W-:Y:S01]  /*e200*/  FFMA.FTZ R12, R5, -UR19, R8 ;  /* 0x80000013050c7c23 */ /* 0x008fe20008010008 */
[----:B------:R-:W-:Y:S02]  /*e210*/  IMAD.MOV.U32 R136, RZ, RZ, R221 ;  /* 0x000000ffff887224 */ /* 0x000fe400078e00dd */
[----:B------:R-:W-:Y:S01]  /*e220*/  FFMA.FTZ R11, R4, -UR19, R14 ;  /* 0x80000013040b7c23 */ /* 0x000fe2000801000e */
[----:B------:R-:W-:-:S02]  /*e230*/  IMAD.MOV.U32 R208, RZ, RZ, R220 ;  /* 0x000000ffffd07224 */ /* 0x000fc400078e00dc */
[----:B------:R-:W-:Y:S01]  /*e240*/  FMUL.FTZ R4, R219, UR25 ;  /* 0x00000019db047c20 */ /* 0x000fe20008410000 */
[----:B------:R-:W-:Y:S01]  /*e250*/  FSEL R53, R13, -INF , !P0 ;  /* 0xff8000000d357808 */ /* 0x000fe20004000000 */
[----:B------:R1:W2:Y:S01]  /*e260*/  MUFU.TANH R5, R3 ;  /* 0x0000000300057308 */ /* 0x0002a20000002400 */
[----:B------:R-:W-:Y:S02]  /*e270*/  FSEL R220, R9, -INF , !P6 ;  /* 0xff80000009dc7808 */ /* 0x000fe40007000000 */
[----:B------:R-:W-:Y:S02]  /*e280*/  FSEL R221, R7, -INF , !P5 ;  /* 0xff80000007dd7808 */ /* 0x000fe40006800000 */
[----:B------:R-:W-:Y:S02]  /*e290*/  FSEL R222, R6, -INF , !P4 ;  /* 0xff80000006de7808 */ /* 0x000fe40006000000 */
[C---:B------:R-:W-:Y:S02]  /*e2a0*/  ISETP.GE.AND P0, PT, R2.reuse, R72, PT ;  /* 0x000000480200720c */ /* 0x040fe40003f06270 */
[----:B------:R-:W-:-:S02]  /*e2b0*/  ISETP.GE.AND P6, PT, R2, R71, PT ;  /* 0x000000470200720c */ /* 0x000fc40003fc6270 */
[C---:B------:R-:W-:Y:S02]  /*e2c0*/  ISETP.GE.AND P5, PT, R2.reuse, R70, PT ;  /* 0x000000460200720c */ /* 0x040fe40003fa6270 */
[C---:B------:R-:W-:Y:S01]  /*e2d0*/  ISETP.GE.AND P4, PT, R2.reuse, R252, PT ;  /* 0x000000fc0200720c */ /* 0x040fe20003f86270 */
[--C-:B-1----:R-:W-:Y:S01]  /*e2e0*/  IMAD.IADD R3, R249, 0x1, -R2.reuse ;  /* 0x00000001f9037824 */ /* 0x102fe200078e0a02 */
[C---:B------:R-:W-:Y:S01]  /*e2f0*/  ISETP.LT.OR P0, PT, R2.reuse, R247, P0 ;  /* 0x000000f70200720c */ /* 0x040fe20000701670 */
[----:B------:R-:W1:Y:S01]  /*e300*/  MUFU.TANH R4, R4 ;  /* 0x0000000400047308 */ /* 0x000e620000002400 */
[C---:B------:R-:W-:Y:S02]  /*e310*/  ISETP.LT.OR P6, PT, R2.reuse, R246, P6 ;  /* 0x000000f60200720c */ /* 0x040fe400037c1670 */
        /* <DEDUP_REMOVED lines=11> */
[----:B---3--:R-:W-:Y:S01]  /*e3d0*/  I2FP.F32.S32 R3, R6 ;  /* 0x0000000600037245 */ /* 0x008fe20000201400 */
[----:B------:R-:W-:-:S04]  /*e3e0*/  FMUL.FTZ R6, R50, UR25 ;  /* 0x0000001932067c20 */ /* 0x000fc80008410000 */
[----:B-1----:R-:W-:Y:S01]  /*e3f0*/  FFMA.FTZ R13, R3, -UR19, R4 ;  /* 0x80000013030d7c23 */ /* 0x002fe20008010004 */
[----:B------:R-:W-:Y:S01]  /*e400*/  VIADD R3, R0, 0x30 ;  /* 0x0000003000037836 */ /* 0x000fe20000000000 */
[----:B------:R1:W2:Y:S03]  /*e410*/  MUFU.TANH R14, R2 ;  /* 0x00000002000e7308 */ /* 0x0002a60000002400 */
[----:B------:R-:W-:-:S05]  /*e420*/  IMAD.IADD R4, R248, 0x1, -R3 ;  /* 0x00000001f8047824 */ /* 0x000fca00078e0a03 */
[----:B------:R3:W4:Y:S01]  /*e430*/  MUFU.TANH R7, R6 ;  /* 0x0000000600077308 */ /* 0x0007220000002400 */
[----:B------:R-:W-:Y:S01]  /*e440*/  IABS R5, R4 ;  /* 0x0000000400057213 */ /* 0x000fe20000000000 */
[--C-:B-1----:R-:W-:Y:S02]  /*e450*/  IMAD.IADD R2, R250, 0x1, -R3.reuse ;  /* 0x00000001fa027824 */ /* 0x102fe400078e0a03 */
[----:B---3--:R-:W-:-:S03]  /*e460*/  IMAD.IADD R6, R249, 0x1, -R3 ;  /* 0x00000001f9067824 */ /* 0x008fc600078e0a03 */
[----:B------:R-:W-:Y:S02]  /*e470*/  IABS R4, R2 ;  /* 0x0000000200047213 */ /* 0x000fe40000000000 */
[----:B------:R-:W-:-:S04]  /*e480*/  IABS R2, R6 ;  /* 0x0000000600027213 */ /* 0x000fc80000000000 */
[----:B------:R-:W-:Y:S02]  /*e490*/  I2FP.F32.S32 R2, R2 ;  /* 0x0000000200027245 */ /* 0x000fe40000201400 */
[----:B------:R-:W-:-:S03]  /*e4a0*/  I2FP.F32.S32 R4, R4 ;  /* 0x0000000400047245 */ /* 0x000fc60000201400 */
[----:B--2---:R-:W-:Y:S01]  /*e4b0*/  FFMA.FTZ R6, R2, -UR19, R14 ;  /* 0x8000001302067c23 */ /* 0x004fe2000801000e */
[----:B------:R-:W-:Y:S01]  /*e4c0*/  FMUL.FTZ R2, R51, UR25 ;  /* 0x0000001933027c20 */ /* 0x000fe20008410000 */
[----:B------:R-:W-:Y:S01]  /*e4d0*/  FSEL R219, R12, -INF , !P3 ;  /* 0xff8000000cdb7808 */ /* 0x000fe20005800000 */
[----:B----4-:R-:W-:Y:S01]  /*e4e0*/  FFMA.FTZ R7, R4, -UR19, R7 ;  /* 0x8000001304077c23 */ /* 0x010fe20008010007 */
[----:B------:R-:W-:Y:S02]  /*e4f0*/  FSEL R215, R11, -INF , !P0 ;  /* 0xff8000000bd77808 */ /* 0x000fe40004000000 */
[----:B------:R-:W-:Y:S02]  /*e500*/  FSEL R217, R10, -INF , !P6 ;  /* 0xff8000000ad97808 */ /* 0x000fe40007000000 */
[----:B------:R-:W-:Y:S01]  /*e510*/  FSEL R218, R8, -INF , !P5 ;  /* 0xff80000008da7808 */ /* 0x000fe20006800000 */
[----:B------:R-:W-:Y:S01]  /*e520*/  FMUL.FTZ R4, R49, UR25 ;  /* 0x0000001931047c20 */ /* 0x000fe20008410000 */
[----:B------:R-:W-:Y:S01]  /*e530*/  I2FP.F32.S32 R5, R5 ;  /* 0x0000000500057245 */ /* 0x000fe20000201400 */
[----:B------:R1:W2:Y:S01]  /*e540*/  MUFU.TANH R10, R2 ;  /* 0x00000002000a7308 */ /* 0x0002a20000002400 */
[----:B------:R-:W-:-:S02]  /*e550*/  ISETP.GE.AND P3, PT, R3, R72, PT ;  /* 0x000000480300720c */ /* 0x000fc40003f66270 */
[C---:B------:R-:W-:Y:S02]  /*e560*/  ISETP.GE.AND P0, PT, R3.reuse, R71, PT ;  /* 0x000000470300720c */ /* 0x040fe40003f06270 */
[C---:B------:R-:W-:Y:S02]  /*e570*/  ISETP.GE.AND P6, PT, R3.reuse, R70, PT ;  /* 0x000000460300720c */ /* 0x040fe40003fc6270 */
[----:B------:R-:W-:Y:S01]  /*e580*/  ISETP.GE.AND P5, PT, R3, R252, PT ;  /* 0x000000fc0300720c */ /* 0x000fe20003fa6270 */
[----:B------:R-:W-:Y:S01]  /*e590*/  FFMA.FTZ R9, R5, -UR19, R9 ;  /* 0x8000001305097c23 */ /* 0x000fe20008010009 */
[C---:B------:R-:W-:Y:S01]  /*e5a0*/  ISETP.LT.OR P3, PT, R3.reuse, R247, P3 ;  /* 0x000000f70300720c */ /* 0x040fe20001f61670 */
[----:B------:R3:W4:Y:S01]  /*e5b0*/  MUFU.TANH R14, R4 ;  /* 0x00000004000e7308 */ /* 0x0007220000002400 */
[C---:B------:R-:W-:Y:S02]  /*e5c0*/  ISETP.LT.OR P0, PT, R3.reuse, R246, P0 ;  /* 0x000000f60300720c */ /* 0x040fe40000701670 */
[----:B------:R-:W-:-:S02]  /*e5d0*/  ISETP.LT.OR P6, PT, R3, R245, P6 ;  /* 0x000000f50300720c */ /* 0x000fc400037c1670 */
[----:B------:R-:W-:Y:S01]  /*e5e0*/  ISETP.LT.OR P5, PT, R3, R244, P5 ;  /* 0x000000f40300720c */ /* 0x000fe20002fa1670 */
[----:B-1----:R-:W-:Y:S02]  /*e5f0*/  VIADD R2, R0, 0x31 ;  /* 0x0000003100027836 */ /* 0x002fe40000000000 */
[----:B------:R-:W-:Y:S02]  /*e600*/  IMAD.IADD R3, R251, 0x1, -R3 ;  /* 0x00000001fb037824 */ /* 0x000fe400078e0a03 */
[----:B------:R-:W-:Y:S02]  /*e610*/  IMAD.IADD R5, R250, 0x1, -R2 ;  /* 0x00000001fa057824 */ /* 0x000fe400078e0a02 */
[----:B---3--:R-:W-:Y:S01]  /*e620*/  FMUL.FTZ R4, R34, UR25 ;  /* 0x0000001922047c20 */ /* 0x008fe20008410000 */
[----:B------:R-:W-:Y:S02]  /*e630*/  IABS R11, R3 ;  /* 0x00000003000b7213 */ /* 0x000fe40000000000 */
[----:B------:R-:W-:Y:S01]  /*e640*/  IABS R3, R5 ;  /* 0x0000000500037213 */ /* 0x000fe20000000000 */
[----:B------:R1:W3:Y:S03]  /*e650*/  MUFU.TANH R8, R4 ;  /* 0x0000000400087308 */ /* 0x0002e60000002400 */
[----:B------:R-:W-:Y:S01]  /*e660*/  I2FP.F32.S32 R3, R3 ;  /* 0x0000000300037245 */ /* 0x000fe20000201400 */
[----:B------:R-:W-:-:S04]  /*e670*/  IMAD.MOV.U32 R137, RZ, RZ, R212 ;  /* 0x000000ffff897224 */ /* 0x000fc800078e00d4 */
[----:B--2---:R-:W-:Y:S01]  /*e680*/  FFMA.FTZ R10, R3, -UR19, R10 ;  /* 0x80000013030a7c23 */ /* 0x004fe2000801000a */
[----:B-1----:R-:W-:-:S05]  /*e690*/  IMAD.IADD R4, R248, 0x1, -R2 ;  /* 0x00000001f8047824 */ /* 0x002fca00078e0a02 */
[----:B------:R-:W-:Y:S01]  /*e6a0*/  IABS R4, R4 ;  /* 0x0000000400047213 */ /* 0x000fe20000000000 */
[----:B------:R-:W-:-:S03]  /*e6b0*/  FMUL.FTZ R3, R33, UR25 ;  /* 0x0000001921037c20 */ /* 0x000fc60008410000 */
[----:B------:R-:W-:Y:S01]  /*e6c0*/  I2FP.F32.S32 R4, R4 ;  /* 0x0000000400047245 */ /* 0x000fe20000201400 */
[----:B------:R-:W-:Y:S01]  /*e6d0*/  IMAD.MOV.U32 R5, RZ, RZ, R11 ;  /* 0x000000ffff057224 */ /* 0x000fe200078e000b */
[----:B------:R-:W-:Y:S02]  /*e6e0*/  FSEL R216, R13, -INF , !P4 ;  /* 0xff8000000dd87808 */ /* 0x000fe40006000000 */
[----:B------:R-:W-:Y:S01]  /*e6f0*/  FSEL R212, R9, -INF , !P3 ;  /* 0xff80000009d47808 */ /* 0x000fe20005800000 */
[----:B----4-:R-:W-:Y:S01]  /*e700*/  FFMA.FTZ R11, R4, -UR19, R14 ;  /* 0x80000013040b7c23 */ /* 0x010fe2000801000e */
[----:B------:R-:W-:Y:S02]  /*e710*/  FSEL R213, R7, -INF , !P0 ;  /* 0xff80000007d57808 */ /* 0x000fe40004000000 */
[----:B------:R-:W-:Y:S01]  /*e720*/  FSEL R214, R6, -INF , !P6 ;  /* 0xff80000006d67808 */ /* 0x000fe20007000000 */
[----:B------:R1:W2:Y:S01]  /*e730*/  MUFU.TANH R7, R3 ;  /* 0x0000000300077308 */ /* 0x0002a20000002400 */
[C---:B------:R-:W-:Y:S01]  /*e740*/  ISETP.GE.AND P4, PT, R2.reuse, R72, PT ;  /* 0x000000480200720c */ /* 0x040fe20003f86270 */
[----:B------:R-:W-:Y:S01]  /*e750*/  FMUL.FTZ R4, R35, UR25 ;  /* 0x0000001923047c20 */ /* 0x000fe20008410000 */
[----:B------:R-:W-:-:S02]  /*e760*/  ISETP.GE.AND P3, PT, R2, R71, PT ;  /* 0x000000470200720c */ /* 0x000fc40003f66270 */
[C---:B------:R-:W-:Y:S02]  /*e770*/  ISETP.GE.AND P0, PT, R2.reuse, R70, PT ;  /* 0x000000460200720c */ /* 0x040fe40003f06270 */
[C---:B------:R-:W-:Y:S02]  /*e780*/  ISETP.GE.AND P6, PT, R2.reuse, R252, PT ;  /* 0x000000fc0200720c */ /* 0x040fe40003fc6270 */
[----:B------:R-:W-:Y:S02]  /*e790*/  I2FP.F32.S32 R5, R5 ;  /* 0x0000000500057245 */ /* 0x000fe40000201400 */
[C---:B------:R-:W-:Y:S02]  /*e7a0*/  ISETP.LT.OR P4, PT, R2.reuse, R247, P4 ;  /* 0x000000f70200720c */ /* 0x040fe40002781670 */
[C---:B------:R-:W-:Y:S01]  /*e7b0*/  ISETP.LT.OR P3, PT, R2.reuse, R246, P3 ;  /* 0x000000f60200720c */ /* 0x040fe20001f61670 */
[----:B-1----:R-:W-:Y:S01]  /*e7c0*/  IMAD.IADD R3, R249, 0x1, -R2 ;  /* 0x00000001f9037824 */ /* 0x002fe200078e0a02 */
[----:B------:R-:W-:-:S02]  /*e7d0*/  ISETP.LT.OR P0, PT, R2, R245, P0 ;  /* 0x000000f50200720c */ /* 0x000fc40000701670 */
[----:B------:R-:W-:Y:S01]  /*e7e0*/  ISETP.LT.OR P6, PT, R2, R244, P6 ;  /* 0x000000f40200720c */ /* 0x000fe200037c1670 */
[----:B------:R-:W-:Y:S01]  /*e7f0*/  IMAD.IADD R2, R251, 0x1, -R2 ;  /* 0x00000001fb027824 */ /* 0x000fe200078e0a02 */
[----:B------:R-:W-:Y:S01]  /*e800*/  IABS R6, R3 ;  /* 0x0000000300067213 */ /* 0x000fe20000000000 */
[----:B------:R-:W1:Y:S01]  /*e810*/  MUFU.TANH R4, R4 ;  /* 0x0000000400047308 */ /* 0x000e620000002400 */
[----:B---3--:R-:W-:Y:S02]  /*e820*/  FFMA.FTZ R12, R5, -UR19, R8 ;  /* 0x80000013050c7c23 */ /* 0x008fe40008010008 */
[----:B------:R-:W-:Y:S01]  /*e830*/  IABS R5, R2 ;  /* 0x0000000200057213 */ /* 0x000fe20000000000 */
[----:B------:R-:W-:Y:S02]  /*e840*/  IMAD.MOV.U32 R2, RZ, RZ, R6 ;  /* 0x000000ffff027224 */ /* 0x000fe400078e0006 */
[----:B------:R-:W-:-:S03]  /*e850*/  FMUL.FTZ R3, R208, UR25 ;  /* 0x00000019d0037c20 */ /* 0x000fc60008410000 */
[----:B------:R-:W-:Y:S01]  /*e860*/  I2FP.F32.S32 R2, R2 ;  /* 0x0000000200027245 */ /* 0x000fe20000201400 */
[----:B------:R3:W4:Y:S04]  /*e870*/  MUFU.TANH R9, R3 ;  /* 0x0000000300097308 */ /* 0x0007280000002400 */
[----:B--2---:R-:W-:Y:S01]  /*e880*/  FFMA.FTZ R7, R2, -UR19, R7 ;  /* 0x8000001302077c23 */ /* 0x004fe20008010007 */
[----:B------:R-:W-:-:S04]  /*e890*/  VIADD R2, R0, 0x38 ;  /* 0x0000003800027836 */ /* 0x000fc80000000000 */
[----:B------:R-:W-:Y:S02]  /*e8a0*/  FSEL R210, R7, -INF , !P0 ;  /* 0xff80000007d27808 */ /* 0x000fe40004000000 */
[----:B---3--:R-:W-:Y:S01]  /*e8b0*/  I2FP.F32.S32 R3, R5 ;  /* 0x0000000500037245 */ /* 0x008fe20000201400 */
[----:B------:R-:W-:Y:S01]  /*e8c0*/  FMUL.FTZ R5, R139, UR25 ;  /* 0x000000198b057c20 */ /* 0x000fe20008410000 */
[----:B------:R-:W-:Y:S01]  /*e8d0*/  FMUL.FTZ R7, R73, UR25 ;  /* 0x0000001949077c20 */ /* 0x000fe20008410000 */
[----:B------:R-:W-:Y:S02]  /*e8e0*/  FSEL R211, R12, -INF , !P5 ;  /* 0xff8000000cd37808 */ /* 0x000fe40006800000 */
[----:B------:R-:W-:Y:S01]  /*e8f0*/  FSEL R208, R11, -INF , !P4 ;  /* 0xff8000000bd07808 */ /* 0x000fe20006000000 */
[----:B-1----:R-:W-:Y:S01]  /*e900*/  FFMA.FTZ R13, R3, -UR19, R4 ;  /* 0x80000013030d7c23 */ /* 0x002fe20008010004 */
[----:B------:R-:W-:Y:S01]  /*e910*/  FMUL.FTZ R3, R137, UR25 ;  /* 0x0000001989037c20 */ /* 0x000fe20008410000 */
[--C-:B------:R-:W-:Y:S01]  /*e920*/  IMAD.IADD R4, R248, 0x1, -R2.reuse ;  /* 0x00000001f8047824 */ /* 0x100fe200078e0a02 */
[----:B------:R1:W2:Y:S01]  /*e930*/  MUFU.TANH R8, R5 ;  /* 0x0000000500087308 */ /* 0x0002a20000002400 */
[----:B------:R-:W-:Y:S01]  /*e940*/  FSEL R209, R10, -INF , !P3 ;  /* 0xff8000000ad17808 */ /* 0x000fe20005800000 */
[----:B------:R-:W-:Y:S01]  /*e950*/  IMAD.IADD R6, R249, 0x1, -R2 ;  /* 0x00000001f9067824 */ /* 0x000fe200078e0a02 */
[----:B------:R-:W-:Y:S01]  /*e960*/  ISETP.GE.AND P5, PT, R2, R72, PT ;  /* 0x000000480200720c */ /* 0x000fe20003fa6270 */
[----:B------:R-:W-:Y:S01]  /*e970*/  VIADD R0, R0, 0x39 ;  /* 0x0000003900007836 */ /* 0x000fe20000000000 */
[C---:B------:R-:W-:Y:S01]  /*e980*/  ISETP.GE.AND P4, PT, R2.reuse, R71, PT ;  /* 0x000000470200720c */ /* 0x040fe20003f86270 */
[----:B------:R3:W5:Y:S02]  /*e990*/  LDL.LU R73, [R1+0xa4] ;  /* 0x0000a40001497983 */ /* 0x0007640000300800 */
[----:B------:R4:W2:Y:S01]  /*e9a0*/  MUFU.TANH R14, R3 ;  /* 0x00000003000e7308 */ /* 0x0008a20000002400 */
[----:B------:R-:W-:-:S02]  /*e9b0*/  ISETP.GE.AND P3, PT, R2, R70, PT ;  /* 0x000000460200720c */ /* 0x000fc40003f66270 */
[C---:B------:R-:W-:Y:S02]  /*e9c0*/  ISETP.GE.AND P0, PT, R2.reuse, R252, PT ;  /* 0x000000fc0200720c */ /* 0x040fe40003f06270 */
[C---:B------:R-:W-:Y:S02]  /*e9d0*/  ISETP.LT.OR P5, PT, R2.reuse, R247, P5 ;  /* 0x000000f70200720c */ /* 0x040fe40002fa1670 */
[----:B-1----:R-:W-:Y:S01]  /*e9e0*/  IABS R5, R4 ;  /* 0x0000000400057213 */ /* 0x002fe20000000000 */
[----:B------:R-:W1:Y:S01]  /*e9f0*/  MUFU.TANH R7, R7 ;  /* 0x0000000700077308 */ /* 0x000e620000002400 */
[----:B------:R-:W-:Y:S01]  /*ea00*/  ISETP.LT.OR P4, PT, R2, R246, P4 ;  /* 0x000000f60200720c */ /* 0x000fe20002781670 */
[----:B----4-:R-:W-:Y:S01]  /*ea10*/  IMAD.IADD R3, R250, 0x1, -R2 ;  /* 0x00000001fa037824 */ /* 0x010fe200078e0a02 */
[----:B------:R-:W-:Y:S02]  /*ea20*/  I2FP.F32.S32 R5, R5 ;  /* 0x0000000500057245 */ /* 0x000fe40000201400 */
[----:B------:R-:W-:-:S02]  /*ea30*/  ISETP.LT.OR P3, PT, R2, R245, P3 ;  /* 0x000000f50200720c */ /* 0x000fc40001f61670 */
[----:B------:R-:W-:Y:S02]  /*ea40*/  IABS R4, R3 ;  /* 0x0000000300047213 */ /* 0x000fe40000000000 */
[----:B------:R-:W-:Y:S01]  /*ea50*/  ISETP.LT.OR P0, PT, R2, R244, P0 ;  /* 0x000000f40200720c */ /* 0x000fe20000701670 */
[----:B------:R-:W-:Y:S01]  /*ea60*/  IMAD.IADD R2, R251, 0x1, -R2 ;  /* 0x00000001fb027824 */ /* 0x000fe200078e0a02 */
[----:B------:R-:W-:Y:S01]  /*ea70*/  IABS R3, R6 ;  /* 0x0000000600037213 */ /* 0x000fe20000000000 */
[----:B------:R-:W-:Y:S01]  /*ea80*/  FFMA.FTZ R9, R5, -UR19, R9 ;  /* 0x8000001305097c23 */ /* 0x000fe20008010009 */
[----:B------:R-:W-:Y:S02]  /*ea90*/  I2FP.F32.S32 R4, R4 ;  /* 0x0000000400047245 */ /* 0x000fe40000201400 */
[----:B------:R-:W-:Y:S02]  /*eaa0*/  I2FP.F32.S32 R3, R3 ;  /* 0x0000000300037245 */ /* 0x000fe40000201400 */
[----:B------:R-:W-:Y:S01]  /*eab0*/  IABS R5, R2 ;  /* 0x0000000200057213 */ /* 0x000fe20000000000 */
[----:B--2---:R-:W-:Y:S01]  /*eac0*/  FFMA.FTZ R8, R4, -UR19, R8 ;  /* 0x8000001304087c23 */ /* 0x004fe20008010008 */
[----:B------:R-:W-:Y:S01]  /*ead0*/  FSEL R143, R13, -INF , !P6 ;  /* 0xff8000000d8f7808 */ /* 0x000fe20007000000 */
[----:B------:R-:W-:Y:S01]  /*eae0*/  FFMA.FTZ R6, R3, -UR19, R14 ;  /* 0x8000001303067c23 */ /* 0x000fe2000801000e */
[----:B------:R-:W-:Y:S01]  /*eaf0*/  I2FP.F32.S32 R5, R5 ;  /* 0x0000000500057245 */ /* 0x000fe20000201400 */
[----:B------:R-:W-:Y:S01]  /*eb00*/  FMUL.FTZ R3, R138, UR25 ;  /* 0x000000198a037c20 */ /* 0x000fe20008410000 */
[----:B------:R-:W-:-:S02]  /*eb10*/  ISETP.GE.AND P6, PT, R0, R72, PT ;  /* 0x000000480000720c */ /* 0x000fc40003fc6270 */
[----:B------:R-:W-:Y:S01]  /*eb20*/  FSEL R138, R9, -INF , !P5 ;  /* 0xff800000098a7808 */ /* 0x000fe20006800000 */
[----:B------:R3:W5:Y:S01]  /*eb30*/  LDL.LU R72, [R1+0xa0] ;  /* 0x0000a00001487983 */ /* 0x0007620000300800 */
[----:B------:R-:W-:Y:S01]  /*eb40*/  ISETP.GE.AND P5, PT, R0, R71, PT ;  /* 0x000000470000720c */ /* 0x000fe20003fa6270 */
[----:B-1----:R-:W-:Y:S01]  /*eb50*/  FFMA.FTZ R5, R5, -UR19, R7 ;  /* 0x8000001305057c23 */ /* 0x002fe20008010007 */
[----:B------:R-:W-:Y:S01]  /*eb60*/  FSEL R140, R8, -INF , !P4 ;  /* 0xff800000088c7808 */ /* 0x000fe20006000000 */
[----:B------:R3:W5:Y:S01]  /*eb70*/  LDL.LU R71, [R1+0x9c] ;  /* 0x00009c0001477983 */ /* 0x0007620000300800 */
[----:B------:R-:W-:Y:S01]  /*eb80*/  ISETP.GE.AND P4, PT, R0, R70, PT ;  /* 0x000000460000720c */ /* 0x000fe20003f86270 */
[----:B------:R-:W-:Y:S01]  /*eb90*/  FMUL.FTZ R7, R69, UR25 ;  /* 0x0000001945077c20 */ /* 0x000fe20008410000 */
[----:B------:R-:W-:Y:S01]  /*eba0*/  FSEL R142, R6, -INF , !P3 ;  /* 0xff800000068e7808 */ /* 0x000fe20005800000 */
[----:B------:R3:W5:Y:S01]  /*ebb0*/  LDL.LU R70, [R1+0x98] ;  /* 0x0000980001467983 */ /* 0x0007620000300800 */
[----:B------:R-:W-:-:S03]  /*ebc0*/  FMUL.FTZ R6, R68, UR25 ;  /* 0x0000001944067c20 */ /* 0x000fc60008410000 */
[----:B------:R3:W5:Y:S04]  /*ebd0*/  LDL.LU R69, [R1+0x94] ;  /* 0x0000940001457983 */ /* 0x0007680000300800 */
[----:B------:R3:W5:Y:S01]  /*ebe0*/  LDL.LU R68, [R1+0x90] ;  /* 0x0000900001447983 */ /* 0x0007620000300800 */
[----:B------:R-:W-:Y:S01]  /*ebf0*/  FMUL.FTZ R4, R136, UR25 ;  /* 0x0000001988047c20 */ /* 0x000fe20008410000 */
[----:B------:R1:W2:Y:S08]  /*ec00*/  MUFU.TANH R14, R3 ;  /* 0x00000003000e7308 */ /* 0x0002b00000002400 */
[----:B------:R4:W3:Y:S01]  /*ec10*/  MUFU.TANH R10, R4 ;  /* 0x00000004000a7308 */ /* 0x0008e20000002400 */
[----:B-1----:R-:W-:-:S02]  /*ec20*/  IMAD.IADD R3, R248, 0x1, -R0 ;  /* 0x00000001f8037824 */ /* 0x002fc400078e0a00 */
[----:B----4-:R-:W-:-:S03]  /*ec30*/  IMAD.IADD R4, R250, 0x1, -R0 ;  /* 0x00000001fa047824 */ /* 0x010fc600078e0a00 */
[----:B------:R-:W-:Y:S02]  /*ec40*/  IABS R3, R3 ;  /* 0x0000000300037213 */ /* 0x000fe40000000000 */
[----:B------:R-:W-:Y:S02]  /*ec50*/  IABS R2, R4 ;  /* 0x0000000400027213 */ /* 0x000fe40000000000 */
[----:B------:R-:W-:Y:S02]  /*ec60*/  I2FP.F32.S32 R3, R3 ;  /* 0x0000000300037245 */ /* 0x000fe40000201400 */
[----:B------:R-:W-:Y:S02]  /*ec70*/  I2FP.F32.S32 R2, R2 ;  /* 0x0000000200027245 */ /* 0x000fe40000201400 */
[----:B------:R-:W-:Y:S01]  /*ec80*/  ISETP.GE.AND P3, PT, R0, R252, PT ;  /* 0x000000fc0000720c */ /* 0x000fe20003f66270 */
[----:B--2---:R-:W-:Y:S01]  /*ec90*/  FFMA.FTZ R4, R3, -UR19, R14 ;  /* 0x8000001303047c23 */ /* 0x004fe2000801000e */
[----:B------:R-:W1:Y:S01]  /*eca0*/  MUFU.TANH R7, R7 ;  /* 0x0000000700077308 */ /* 0x000e620000002400 */
[----:B---3--:R-:W-:Y:S01]  /*ecb0*/  FFMA.FTZ R3, R2, -UR19, R10 ;  /* 0x8000001302037c23 */ /* 0x008fe2000801000a */
[C---:B------:R-:W-:Y:S01]  /*ecc0*/  ISETP.LT.OR P6, PT, R0.reuse, R247, P6 ;  /* 0x000000f70000720c */ /* 0x040fe200037c1670 */
[----:B------:R-:W-:Y:S01]  /*ecd0*/  IMAD.IADD R2, R249, 0x1, -R0 ;  /* 0x00000001f9027824 */ /* 0x000fe200078e0a00 */
[----:B------:R-:W-:-:S02]  /*ece0*/  ISETP.LT.OR P5, PT, R0, R246, P5 ;  /* 0x000000f60000720c */ /* 0x000fc40002fa1670 */
[C---:B------:R-:W-:Y:S02]  /*ecf0*/  ISETP.LT.OR P4, PT, R0.reuse, R245, P4 ;  /* 0x000000f50000720c */ /* 0x040fe40002781670 */
[----:B------:R-:W2:Y:S01]  /*ed00*/  MUFU.TANH R6, R6 ;  /* 0x0000000600067308 */ /* 0x000ea20000002400 */
[----:B------:R-:W-:Y:S01]  /*ed10*/  ISETP.LT.OR P3, PT, R0, R244, P3 ;  /* 0x000000f40000720c */ /* 0x000fe20001f61670 */
[----:B------:R-:W-:Y:S01]  /*ed20*/  IMAD.IADD R0, R251, 0x1, -R0 ;  /* 0x00000001fb007824 */ /* 0x000fe200078e0a00 */
[----:B------:R-:W-:Y:S02]  /*ed30*/  FSEL R141, R5, -INF , !P0 ;  /* 0xff800000058d7808 */ /* 0x000fe40004000000 */
[----:B------:R-:W-:Y:S02]  /*ed40*/  PLOP3.LUT P0, PT, PT, PT, UP0, 0x80, 0x0 ;  /* 0x000000000000781c */ /* 0x000fe40003f0f008 */
[----:B------:R-:W-:Y:S02]  /*ed50*/  IABS R2, R2 ;  /* 0x0000000200027213 */ /* 0x000fe40000000000 */
[----:B------:R-:W-:-:S02]  /*ed60*/  IABS R0, R0 ;  /* 0x0000000000007213 */ /* 0x000fc40000000000 */
[----:B------:R-:W-:Y:S02]  /*ed70*/  I2FP.F32.S32 R2, R2 ;  /* 0x0000000200027245 */ /* 0x000fe40000201400 */
[----:B------:R-:W-:-:S03]  /*ed80*/  I2FP.F32.S32 R0, R0 ;  /* 0x0000000000007245 */ /* 0x000fc60000201400 */
[----:B-1----:R-:W-:Y:S02]  /*ed90*/  FFMA.FTZ R2, R2, -UR19, R7 ;  /* 0x8000001302027c23 */ /* 0x002fe40008010007 */
[----:B--2---:R-:W-:Y:S01]  /*eda0*/  FFMA.FTZ R0, R0, -UR19, R6 ;  /* 0x8000001300007c23 */ /* 0x004fe20008010006 */
[----:B------:R-:W-:Y:S02]  /*edb0*/  FSEL R14, R4, -INF , !P6 ;  /* 0xff800000040e7808 */ /* 0x000fe40007000000 */
[----:B------:R-:W-:Y:S02]  /*edc0*/  FSEL R136, R3, -INF , !P5 ;  /* 0xff80000003887808 */ /* 0x000fe40006800000 */
[----:B------:R-:W-:Y:S02]  /*edd0*/  FSEL R137, R2, -INF , !P4 ;  /* 0xff80000002897808 */ /* 0x000fe40006000000 */
[----:B------:R-:W-:Y:S01]  /*ede0*/  FSEL R139, R0, -INF , !P3 ;  /* 0xff800000008b7808 */ /* 0x000fe20005800000 */
[----:B------:R-:W-:Y:S06]  /*edf0*/  @!P0 BRA `(.L_x_1001) ;  /* 0x00000004005c8947 */ /* 0x000fec0003800000 */
        /* <DEDUP_REMOVED lines=85> */
.L_x_1003:
[----:B------:R-:W-:Y:S05]  /*f350*/  BSYNC B0 ;  /* 0x0000000000007941 */ /* 0x000fea0003800000 */
.L_x_1002:
[----:B------:R-:W0:Y:S02]  /*f360*/  LDGDEPBAR ;  /* 0x00000000000079af */ /* 0x000e240000000000 */
.L_x_1001:
[----:B------:R-:W3:Y:S01]  /*f370*/  LDL.LU R49, [R1+0x1c] ;  /* 0x00001c0001317983 */ /* 0x000ee20000300800 */
[----:B------:R-:W-:Y:S01]  /*f380*/  IMAD.MOV.U32 R58, RZ, RZ, R25 ;  /* 0x000000ffff3a7224 */ /* 0x000fe200078e0019 */
[----:B------:R-:W-:Y:S01]  /*f390*/  MOV R50, R30 ;  /* 0x0000001e00327202 */ /* 0x000fe20000000f00 */
[----:B------:R-:W-:Y:S01]  /*f3a0*/  IMAD.MOV.U32 R51, RZ, RZ, R28 ;  /* 0x000000ffff337224 */ /* 0x000fe200078e001c */
[----:B------:R-:W4:Y:S01]  /*f3b0*/  LDL.LU R25, [R1+0x30] ;  /* 0x0000300001197983 */ /* 0x000f220000300800 */
[----:B------:R-:W-:-:S03]  /*f3c0*/  MOV R57, R27 ;  /* 0x0000001b00397202 */ /* 0x000fc60000000f00 */
[----:B------:R1:W-:Y:S04]  /*f3d0*/  STL [R1+0xac], R235 ;  /* 0x0000aceb01007387 */ /* 0x0003e80000100800 */
[----:B-1----:R-:W4:Y:S01]  /*f3e0*/  LDL.LU R235, [R1+0x10] ;  /* 0x0000100001eb7983 */ /* 0x002f220000300800 */
[----:B------:R-:W-:-:S04]  /*f3f0*/  FMNMX.FTZ R0, R135, R19, !PT ;  /* 0x0000001387007209 */ /* 0x000fc80007810000 */
[----:B------:R-:W-:-:S04]  /*f400*/  FMNMX.FTZ R0, R20, R0, !PT ;  /* 0x0000000014007209 */ /* 0x000fc80007810000 */
[----:B------:R-:W-:-:S04]  /*f410*/  FMNMX.FTZ R0, R17, R0, !PT ;  /* 0x0000000011007209 */ /* 0x000fc80007810000 */
[----:B------:R-:W-:Y:S01]  /*f420*/  FMNMX.FTZ R0, R15, R0, !PT ;  /* 0x000000000f007209 */ /* 0x000fe20007810000 */
[----:B------:R-:W-:Y:S04]  /*f430*/  STL [R1+0xa8], R234 ;  /* 0x0000a8ea01007387 */ /* 0x000fe80000100800 */
[----:B------:R-:W-:Y:S04]  /*f440*/  STL [R1+0xa4], R233 ;  /* 0x0000a4e901007387 */ /* 0x000fe80000100800 */
[----:B------:R-:W-:Y:S04]  /*f450*/  STL [R1+0xa0], R232 ;  /* 0x0000a0e801007387 */ /* 0x000fe80000100800 */
        /* <DEDUP_REMOVED lines=56> */
[----:B------:R-:W2:Y:S01]  /*f7e0*/  SHFL.BFLY PT, R6, R0, 0x2, 0x1f ;  /* 0x0c401f0000067f89 */ /* 0x000ea200000e0000 */
[----:B----4-:R-:W-:Y:S02]  /*f7f0*/  FMNMX.FTZ R3, R235, R3, !PT ;  /* 0x00000003eb037209 */ /* 0x010fe40007810000 */
[----:B------:R-:W-:Y:S02]  /*f800*/  FMNMX.FTZ R4, R210, R4, !PT ;  /* 0x00000004d2047209 */ /* 0x000fe40007810000 */
[----:B------:R-:W-:-:S02]  /*f810*/  FMNMX.FTZ R3, R53, R3, !PT ;  /* 0x0000000335037209 */ /* 0x000fc40007810000 */
[----:B------:R-:W-:Y:S02]  /*f820*/  FMNMX.FTZ R4, R142, R4, !PT ;  /* 0x000000048e047209 */ /* 0x000fe40007810000 */
[----:B------:R-:W-:Y:S02]  /*f830*/  FMNMX.FTZ R5, R219, R3, !PT ;  /* 0x00000003db057209 */ /* 0x000fe40007810000 */
[----:B------:R-:W-:Y:S02]  /*f840*/  FMNMX.FTZ R3, R137, R4, !PT ;  /* 0x0000000489037209 */ /* 0x000fe40007810000 */
[----:B-1----:R-:W-:Y:S02]  /*f850*/  FMNMX.FTZ R10, R2, R7, !PT ;  /* 0x00000007020a7209 */ /* 0x002fe40007810000 */
[----:B------:R-:W-:Y:S02]  /*f860*/  FMNMX.FTZ R2, R216, R5, !PT ;  /* 0x00000005d8027209 */ /* 0x000fe40007810000 */
[----:B------:R-:W1:Y:S02]  /*f870*/  SHFL.BFLY PT, R5, R3, 0x2, 0x1f ;  /* 0x0c401f0003057f89 */ /* 0x000e6400000e0000 */
[----:B------:R-:W-:-:S02]  /*f880*/  FMNMX.FTZ R2, R211, R2, !PT ;  /* 0x00000002d3027209 */ /* 0x000fc40007810000 */
[----:B--2---:R-:W-:Y:S02]  /*f890*/  FMNMX.FTZ R0, R0, R6, !PT ;  /* 0x0000000600007209 */ /* 0x004fe40007810000 */
[----:B------:R-:W-:-:S03]  /*f8a0*/  FMNMX.FTZ R2, R143, R2, !PT ;  /* 0x000000028f027209 */ /* 0x000fc60007810000 */
[----:B------:R-:W2:Y:S01]  /*f8b0*/  SHFL.BFLY PT, R7, R0, 0x1, 0x1f ;  /* 0x0c201f0000077f89 */ /* 0x000ea200000e0000 */
[----:B------:R-:W-:-:S04]  /*f8c0*/  FMNMX.FTZ R2, R141, R2, !PT ;  /* 0x000000028d027209 */ /* 0x000fc80007810000 */
[----:B------:R-:W-:Y:S01]  /*f8d0*/  FMNMX.FTZ R2, R139, R2, !PT ;  /* 0x000000028b027209 */ /* 0x000fe20007810000 */
[----:B------:R-:W-:Y:S01]  /*f8e0*/  FMUL.FTZ R13, R10, UR10 ;  /* 0x0000000a0a0d7c20 */ /* 0x000fe20008410000 */
[----:B-1----:R-:W-:-:S03]  /*f8f0*/  FMNMX.FTZ R3, R3, R5, !PT ;  /* 0x0000000503037209 */ /* 0x002fc60007810000 */
[----:B------:R-:W1:Y:S01]  /*f900*/  SHFL.BFLY PT, R5, R2, 0x2, 0x1f ;  /* 0x0c401f0002057f89 */ /* 0x000e6200000e0000 */
[----:B------:R-:W-:-:S04]  /*f910*/  FSETP.NEU.FTZ.AND P5, PT, R10, -INF , PT ;  /* 0xff8000000a00780b */ /* 0x000fc80003fbd000 */
[----:B------:R-:W-:Y:S02]  /*f920*/  FSEL R13, R13, RZ, P5 ;  /* 0x000000ff0d0d7208 */ /* 0x000fe40002800000 */
[----:B--2---:R-:W-:-:S03]  /*f930*/  FMNMX.FTZ R231, R0, R7, !PT ;  /* 0x0000000700e77209 */ /* 0x004fc60007810000 */
[----:B------:R-:W-:-:S04]  /*f940*/  FFMA.FTZ R0, R17, UR10, -R13 ;  /* 0x0000000a11007c23 */ /* 0x000fc8000801080d */
[----:B------:R2:W-:Y:S01]  /*f950*/  MUFU.EX2 R224, R0 ;  /* 0x0000000000e07308 */ /* 0x0005e20000000800 */
[--C-:B------:R-:W-:Y:S01]  /*f960*/  FFMA.FTZ R4, R19, UR10, -R13.reuse ;  /* 0x0000000a13047c23 */ /* 0x100fe2000801080d */
[----:B------:R-:W3:Y:S01]  /*f970*/  SHFL.BFLY PT, R6, R3, 0x1, 0x1f ;  /* 0x0c201f0003067f89 */ /* 0x000ee200000e0000 */
[----:B--2---:R-:W-:-:S05]  /*f980*/  FFMA.FTZ R0, R15, UR10, -R13 ;  /* 0x0000000a0f007c23 */ /* 0x004fca000801080d */
[----:B------:R1:W-:Y:S01]  /*f990*/  MUFU.EX2 R19, R0 ;  /* 0x0000000000137308 */ /* 0x0003e20000000800 */
[----:B------:R-:W-:Y:S01]  /*f9a0*/  FMUL.FTZ R12, R231, UR10 ;  /* 0x0000000ae70c7c20 */ /* 0x000fe20008410000 */
[----:B-1----:R-:W-:-:S05]  /*f9b0*/  FMNMX.FTZ R0, R2, R5, !PT ;  /* 0x0000000502007209 */ /* 0x002fca0007810000 */
[----:B------:R-:W1:Y:S01]  /*f9c0*/  SHFL.BFLY PT, R5, R0, 0x1, 0x1f ;  /* 0x0c201f0000057f89 */ /* 0x000e6200000e0000 */
[----:B------:R-:W-:-:S04]  /*f9d0*/  FSETP.NEU.FTZ.AND P4, PT, R231, -INF , PT ;  /* 0xff800000e700780b */ /* 0x000fc80003f9d000 */
[----:B------:R-:W-:Y:S02]  /*f9e0*/  FSEL R12, R12, RZ, P4 ;  /* 0x000000ff0c0c7208 */ /* 0x000fe40002000000 */
[----:B---3--:R-:W-:-:S03]  /*f9f0*/  FMNMX.FTZ R11, R3, R6, !PT ;  /* 0x00000006030b7209 */ /* 0x008fc60007810000 */
[--C-:B------:R-:W-:Y:S01]  /*fa00*/  FFMA.FTZ R2, R21, UR10, -R12.reuse ;  /* 0x0000000a15027c23 */ /* 0x100fe2000801080c */
[----:B------:R2:W-:Y:S03]  /*fa10*/  STL [R1+0x28], R10 ;  /* 0x0000280a01007387 */ /* 0x0005e60000100800 */
[----:B------:R3:W-:Y:S01]  /*fa20*/  MUFU.EX2 R9, R2 ;  /* 0x0000000200097308 */ /* 0x0007e20000000800 */
[----:B------:R-:W-:Y:S04]  /*fa30*/  STL [R1+0x3c], R231 ;  /* 0x00003ce701007387 */ /* 0x000fe80000100800 */
[----:B------:R4:W-:Y:S01]  /*fa40*/  STL [R1+0x24], R11 ;  /* 0x0000240b01007387 */ /* 0x0009e20000100800 */
[----:B-1----:R-:W-:Y:S01]  /*fa50*/  FMNMX.FTZ R232, R0, R5, !PT ;  /* 0x0000000500e87209 */ /* 0x002fe20007810000 */
[----:B---3--:R-:W-:-:S04]  /*fa60*/  FFMA.FTZ R2, R24, UR10, -R12 ;  /* 0x0000000a18027c23 */ /* 0x008fc8000801080c */
[----:B------:R-:W-:Y:S01]  /*fa70*/  STL [R1+0x20], R232 ;  /* 0x000020e801007387 */ /* 0x000fe20000100800 */
[C---:B------:R-:W-:Y:S01]  /*fa80*/  FSETP.NEU.FTZ.AND P3, PT, R11.reuse, -INF , PT ;  /* 0xff8000000b00780b */ /* 0x040fe20003f7d000 */
[----:B------:R1:W-:Y:S02]  /*fa90*/  MUFU.EX2 R234, R2 ;  /* 0x0000000200ea7308 */ /* 0x0003e40000000800 */
[----:B------:R-:W3:Y:S01]  /*faa0*/  LDL.LU R233, [R1+0x38] ;  /* 0x0000380001e97983 */ /* 0x000ee20000300800 */
[----:B------:R-:W-:-:S03]  /*fab0*/  FMUL.FTZ R3, R11, UR10 ;  /* 0x0000000a0b037c20 */ /* 0x000fc60008410000 */
[----:B------:R-:W4:Y:S01]  /*fac0*/  LDL.LU R17, [R1+0x2c] ;  /* 0x00002c0001117983 */ /* 0x000f220000300800 */
[----:B-1----:R-:W-:-:S04]  /*fad0*/  FFMA.FTZ R2, R18, UR10, -R12 ;  /* 0x0000000a12027c23 */ /* 0x002fc8000801080c */
[----:B------:R1:W-:Y:S01]  /*fae0*/  MUFU.EX2 R230, R2 ;  /* 0x0000000200e67308 */ /* 0x0003e20000000800 */
[----:B------:R-:W-:-:S07]  /*faf0*/  FSEL R3, R3, RZ, P3 ;  /* 0x000000ff03037208 */ /* 0x000fce0001800000 */
[----:B------:R2:W-:Y:S01]  /*fb00*/  MUFU.EX2 R8, R4 ;  /* 0x0000000400087308 */ /* 0x0005e20000000800 */
[----:B-1----:R-:W-:-:S05]  /*fb10*/  FSEL R2, R11, RZ, P3 ;  /* 0x000000ff0b027208 */ /* 0x002fca0001800000 */
[----:B------:R-:W-:Y:S01]  /*fb20*/  FADD.FTZ R2, R133, -R2 ;  /* 0x8000000285027221 */ /* 0x000fe20000010000 */
[----:B--2---:R-:W-:-:S03]  /*fb30*/  FFMA.FTZ R4, R20, UR10, -R13 ;  /* 0x0000000a14047c23 */ /* 0x004fc6000801080d */
[----:B------:R-:W-:Y:S01]  /*fb40*/  FMUL.FTZ R0, R2, UR10 ;  /* 0x0000000a02007c20 */ /* 0x000fe20008410000 */
[C---:B------:R-:W-:Y:S01]  /*fb50*/  FMUL.FTZ R2, R232.reuse, UR10 ;  /* 0x0000000ae8027c20 */ /* 0x040fe20008410000 */
[----:B------:R1:W-:Y:S01]  /*fb60*/  MUFU.EX2 R48, R4 ;  /* 0x0000000400307308 */ /* 0x0003e20000000800 */
[----:B------:R-:W-:-:S04]  /*fb70*/  FSETP.NEU.FTZ.AND P3, PT, R232, -INF , PT ;  /* 0xff800000e800780b */ /* 0x000fc80003f7d000 */
[----:B------:R-:W-:-:S03]  /*fb80*/  FSEL R2, R2, RZ, P3 ;  /* 0x000000ff02027208 */ /* 0x000fc60001800000 */
[----:B------:R-:W-:Y:S01]  /*fb90*/  MUFU.EX2 R0, R0 ;  /* 0x0000000000007308 */ /* 0x000fe20000000800 */
[----:B-1----:R-:W-:-:S07]  /*fba0*/  FFMA.FTZ R4, R22, UR10, -R3 ;  /* 0x0000000a16047c23 */ /* 0x002fce0008010803 */
[----:B------:R-:W1:Y:S01]  /*fbb0*/  MUFU.EX2 R7, R4 ;  /* 0x0000000400077308 */ /* 0x000e620000000800 */
[----:B------:R-:W-:-:S07]  /*fbc0*/  FFMA.FTZ R5, R23, UR10, -R2 ;  /* 0x0000000a17057c23 */ /* 0x000fce0008010802 */
[----:B------:R2:W-:Y:S02]  /*fbd0*/  MUFU.EX2 R6, R5 ;  /* 0x0000000500067308 */ /* 0x0005e40000000800 */
[----:B--2---:R-:W-:-:S05]  /*fbe0*/  FSEL R5, R10, RZ, P5 ;  /* 0x000000ff0a057208 */ /* 0x004fca0002800000 */
[----:B------:R-:W-:Y:S01]  /*fbf0*/  FADD.FTZ R5, R135, -R5 ;  /* 0x8000000587057221 */ /* 0x000fe20000010000 */
[-C--:B-1----:R-:W-:Y:S01]  /*fc00*/  FFMA.FTZ R135, R25, R0.reuse, R7 ;  /* 0x0000000019877223 */ /* 0x082fe20000010007 */
[----:B------:R-:W-:Y:S01]  /*fc10*/  FMUL.FTZ R25, R105, R0 ;  /* 0x0000000069197220 */ /* 0x000fe20000410000 */
[----:B------:R-:W-:Y:S02]  /*fc20*/  IMAD.MOV.U32 R105, RZ, RZ, R10 ;  /* 0x000000ffff697224 */ /* 0x000fe400078e000a */
[----:B------:R-:W2:Y:S01]  /*fc30*/  LDL.LU R10, [R1+0x34] ;  /* 0x00003400010a7983 */ /* 0x000ea20000300800 */
[----:B------:R-:W-:-:S04]  /*fc40*/  FFMA.FTZ R4, R16, UR10, -R12 ;  /* 0x0000000a10047c23 */ /* 0x000fc8000801080c */
[----:B------:R1:W-:Y:S01]  /*fc50*/  MUFU.EX2 R20, R4 ;  /* 0x0000000400147308 */ /* 0x0003e20000000800 */
[----:B------:R-:W-:Y:S01]  /*fc60*/  FMUL.FTZ R204, R204, R0 ;  /* 0x00000000cccc7220 */ /* 0x000fe20000410000 */
[----:B-1----:R-:W-:-:S05]  /*fc70*/  FSEL R4, R232, RZ, P3 ;  /* 0x000000ffe8047208 */ /* 0x002fca0001800000 */
[----:B------:R-:W-:-:S04]  /*fc80*/  FADD.FTZ R4, R132, -R4 ;  /* 0x8000000484047221 */ /* 0x000fc80000010000 */
[----:B------:R-:W-:Y:S01]  /*fc90*/  FMUL.FTZ R4, R4, UR10 ;  /* 0x0000000a04047c20 */ /* 0x000fe20008410000 */
[-C--:B------:R-:W-:Y:S01]  /*fca0*/  FMUL.FTZ R205, R205, R0.reuse ;  /* 0x00000000cdcd7220 */ /* 0x080fe20000410000 */
[-C--:B------:R-:W-:Y:S01]  /*fcb0*/  FMUL.FTZ R200, R200, R0.reuse ;  /* 0x00000000c8c87220 */ /* 0x080fe20000410000 */
[-C--:B------:R-:W-:Y:S01]  /*fcc0*/  FMUL.FTZ R201, R201, R0.reuse ;  /* 0x00000000c9c97220 */ /* 0x080fe20000410000 */
[-C--:B------:R-:W-:Y:S01]  /*fcd0*/  FMUL.FTZ R196, R196, R0.reuse ;  /* 0x00000000c4c47220 */ /* 0x080fe20000410000 */
[-C--:B------:R-:W-:Y:S01]  /*fce0*/  FMUL.FTZ R197, R197, R0.reuse ;  /* 0x00000000c5c57220 */ /* 0x080fe20000410000 */
[----:B------:R-:W1:Y:S01]  /*fcf0*/  MUFU.EX2 R4, R4 ;  /* 0x0000000400047308 */ /* 0x000e620000000800 */
        /* <DEDUP_REMOVED lines=25> */
[----:B------:R-:W-:-:S06]  /*fe90*/  FMUL.FTZ R0, R5, UR10 ;  /* 0x0000000a05007c20 */ /* 0x000fcc0008410000 */
[----:B------:R-:W1:Y:S01]  /*fea0*/  MUFU.EX2 R0, R0 ;  /* 0x0000000000007308 */ /* 0x000e620000000800 */
        /* <DEDUP_REMOVED lines=33> */
[----:B------:R-:W-:Y:S01]  /*100c0*/  IMAD.MOV.U32 R111, RZ, RZ, R19 ;  /* 0x000000ffff6f7224 */ /* 0x000fe200078e0013 */
[----:B------:R1:W-:Y:S01]  /*100d0*/  MUFU.EX2 R21, R5 ;  /* 0x0000000500157308 */ /* 0x0003e20000000800 */
[----:B------:R-:W-:Y:S01]  /*100e0*/  MOV R123, R230 ;  /* 0x000000e6007b7202 */ /* 0x000fe20000000f00 */
[-C--:B------:R-:W-:Y:S01]  /*100f0*/  FMUL.FTZ R172, R172, R0.reuse ;  /* 0x00000000acac7220 */ /* 0x080fe20000410000 */
[-C--:B------:R-:W-:Y:S01]  /*10100*/  FMUL.FTZ R173, R173, R0.reuse ;  /* 0x00000000adad7220 */ /* 0x080fe20000410000 */
[-C--:B------:R-:W-:Y:S01]  /*10110*/  FMUL.FTZ R168, R168, R0.reuse ;  /* 0x00000000a8a87220 */ /* 0x080fe20000410000 */
[----:B------:R-:W-:Y:S01]  /*10120*/  FMUL.FTZ R169, R169, R0 ;  /* 0x00000000a9a97220 */ /* 0x000fe20000410000 */
[----:B-1----:R-:W-:-:S05]  /*10130*/  FSEL R5, R231, RZ, P4 ;  /* 0x000000ffe7057208 */ /* 0x002fca0002000000 */
[----:B------:R-:W-:Y:S01]  /*10140*/  FADD.FTZ R5, R134, -R5 ;  /* 0x8000000586057221 */ /* 0x000fe20000010000 */
[----:B------:R-:W-:-:S03]  /*10150*/  FMUL.FTZ R164, R164, R0 ;  /* 0x00000000a4a47220 */ /* 0x000fc60000410000 */
        /* <DEDUP_REMOVED lines=28> */
[----:B---3--:R-:W-:Y:S01]  /*10320*/  FFMA.FTZ R120, R233, R4, R6 ;  /* 0x00000004e9787223 */ /* 0x008fe20000010006 */
[----:B------:R-:W-:-:S04]  /*10330*/  FFMA.FTZ R4, R42, UR10, -R3 ;  /* 0x0000000a2a047c23 */ /* 0x000fc80008010803 */
[----:B------:R1:W-:Y:S01]  /*10340*/  MUFU.EX2 R229, R4 ;  /* 0x0000000400e57308 */ /* 0x0003e20000000800 */
[----:B----4-:R-:W-:Y:S02]  /*10350*/  FFMA.FTZ R133, R17, R0, R8 ;  /* 0x0000000011857223 */ /* 0x010fe40000010008 */
[----:B------:R-:W3:Y:S01]  /*10360*/  LDSM.16.MT88.4 R16, [R225+0xc000] ;  /* 0x00c00000e110783b */ /* 0x000ee20000004200 */
[----:B-1----:R-:W-:-:S04]  /*10370*/  FFMA.FTZ R4, R40, UR10, -R3 ;  /* 0x0000000a28047c23 */ /* 0x002fc80008010803 */
[----:B------:R1:W-:Y:S02]  /*10380*/  MUFU.EX2 R233, R4 ;  /* 0x0000000400e97308 */ /* 0x0003e40000000800 */
[----:B-1----:R-:W-:-:S06]  /*10390*/  FFMA.FTZ R4, R44, UR10, -R2 ;  /* 0x0000000a2c047c23 */ /* 0x002fcc0008010802 */
[----:B------:R1:W-:Y:S08]  /*103a0*/  MUFU.EX2 R230, R4 ;  /* 0x0000000400e67308 */ /* 0x0003f00000000800 */
[----:B------:R-:W4:Y:S01]  /*103b0*/  MUFU.EX2 R0, R5 ;  /* 0x0000000500007308 */ /* 0x000f220000000800 */
[----:B-1----:R-:W-:-:S07]  /*103c0*/  FFMA.FTZ R4, R43, UR10, -R2 ;  /* 0x0000000a2b047c23 */ /* 0x002fce0008010802 */
[----:B------:R1:W-:Y:S02]  /*103d0*/  MUFU.EX2 R23, R4 ;  /* 0x0000000400177308 */ /* 0x0003e40000000800 */
[----:B-1----:R-:W-:-:S06]  /*103e0*/  FFMA.FTZ R4, R41, UR10, -R2 ;  /* 0x0000000a29047c23 */ /* 0x002fcc0008010802 */
[----:B------:R1:W3:Y:S01]  /*103f0*/  MUFU.EX2 R106, R4 ;  /* 0x00000004006a7308 */ /* 0x0002e20000000800 */
[----:B------:R-:W-:Y:S01]  /*10400*/  MOV R134, R20 ;  /* 0x0000001400867202 */ /* 0x000fe20000000f00 */
[-C--:B----4-:R-:W-:Y:S01]  /*10410*/  FMUL.FTZ R174, R174, R0.reuse ;  /* 0x00000000aeae7220 */ /* 0x090fe20000410000 */
[----:B------:R-:W-:Y:S01]  /*10420*/  MOV R104, R11 ;  /* 0x0000000b00687202 */ /* 0x000fe20000000f00 */
[----:B------:R-:W-:Y:S01]  /*10430*/  FMUL.FTZ R175, R175, R0 ;  /* 0x00000000afaf7220 */ /* 0x000fe20000410000 */
[----:B------:R-:W-:Y:S01]  /*10440*/  F2FP.F16.F32.PACK_AB R5, R230, R6 ;  /* 0x00000006e605723e */ /* 0x000fe200000000ff */
[----:B------:R-:W-:Y:S01]  /*10450*/  FMUL.FTZ R170, R170, R0 ;  /* 0x00000000aaaa7220 */ /* 0x000fe20000410000 */
[----:B------:R-:W-:Y:S01]  /*10460*/  F2FP.F16.F32.PACK_AB R8, R48, R8 ;  /* 0x000000083008723e */ /* 0x000fe200000000ff */
[-C--:B------:R-:W-:Y:S01]  /*10470*/  FMUL.FTZ R171, R171, R0.reuse ;  /* 0x00000000abab7220 */ /* 0x080fe20000410000 */
[----:B------:R-:W-:Y:S02]  /*10480*/  F2FP.F16.F32.PACK_AB R11, R134, R123 ;  /* 0x0000007b860b723e */ /* 0x000fe400000000ff */
[----:B------:R-:W-:Y:S01]  /*10490*/  F2FP.F16.F32.PACK_AB R6, R233, R229 ;  /* 0x000000e5e906723e */ /* 0x000fe200000000ff */
[----:B--2---:R-:W-:Y:S01]  /*104a0*/  FFMA.FTZ R132, R10, R0, R9 ;  /* 0x000000000a847223 */ /* 0x004fe20000010009 */
[----:B-1----:R-:W-:-:S02]  /*104b0*/  F2FP.F16.F32.PACK_AB R4, R21, R7 ;  /* 0x000000071504723e */ /* 0x002fc400000000ff */
[----:B------:R-:W-:Y:S02]  /*104c0*/  F2FP.F16.F32.PACK_AB R9, R234, R9 ;  /* 0x00000009ea09723e */ /* 0x000fe400000000ff */
[----:B------:R-:W-:Y:S02]  /*104d0*/  F2FP.F16.F32.PACK_AB R10, R111, R224 ;  /* 0x000000e06f0a723e */ /* 0x000fe400000000ff */
[----:B---3--:R-:W-:Y:S01]  /*104e0*/  F2FP.F16.F32.PACK_AB R7, R106, R23 ;  /* 0x000000176a07723e */ /* 0x008fe200000000ff */
[----:B------:R-:W-:Y:S01]  /*104f0*/  IMAD.MOV.U32 R20, RZ, RZ, R59 ;  /* 0x000000ffff147224 */ /* 0x000fe200078e003b */
[----:B------:R-:W-:Y:S01]  /*10500*/  MOV R15, R58 ;  /* 0x0000003a000f7202 */ /* 0x000fe20000000f00 */
[----:B------:R-:W-:Y:S02]  /*10510*/  IMAD.MOV.U32 R22, RZ, RZ, R57 ;  /* 0x000000ffff167224 */ /* 0x000fe400078e0039 */
[----:B------:R-:W-:Y:S01]  /*10520*/  IMAD.MOV.U32 R124, RZ, RZ, R56 ;  /* 0x000000ffff7c7224 */ /* 0x000fe200078e0038 */
[-C--:B------:R-:W-:Y:S06]  /*10530*/  HMMA.16816.F32 R172, R8, R16.reuse, R172 ;  /* 0x0000001008ac723c */ /* 0x080fec00000018ac */
[C---:B------:R-:W-:Y:S06]  /*10540*/  HMMA.16816.F32 R204, R4.reuse, R16, R204 ;  /* 0x0000001004cc723c */ /* 0x040fec00000018cc */
[-C--:B------:R-:W-:Y:S06]  /*10550*/  HMMA.16816.F32 R200, R4, R18.reuse, R200 ;  /* 0x0000001204c8723c */ /* 0x080fec00000018c8 */
[----:B------:R-:W-:Y:S01]  /*10560*/  HMMA.16816.F32 R56, R8, R18, R168 ;  /* 0x000000120838723c */ /* 0x000fe200000018a8 */
[----:B------:R-:W1:Y:S01]  /*10570*/  LDSM.16.MT88.4 R16, [R226+0xc000] ;  /* 0x00c00000e210783b */ /* 0x000e620000004200 */
[----:B------:R-:W-:Y:S01]  /*10580*/  IMAD.MOV.U32 R109, RZ, RZ, R67 ;  /* 0x000000ffff6d7224 */ /* 0x000fe200078e0043 */
[----:B------:R-:W-:Y:S01]  /*10590*/  MOV R121, R65 ;  /* 0x0000004100797202 */ /* 0x000fe20000000f00 */
        /* <DEDUP_REMOVED lines=18> */
[----:B-1----:R-:W-:Y:S06]  /*106c0*/  HMMA.16816.F32 R60, R4, R18, R192 ;  /* 0x00000012043c723c */ /* 0x002fec00000018c0 */
[----:B------:R-:W-:Y:S01]  /*106d0*/  HMMA.16816.F32 R164, R8, R16, R164 ;  /* 0x0000001008a4723c */ /* 0x000fe200000018a4 */
[----:B------:R-:W-:Y:S02]  /*106e0*/  MOV R193, R54 ;  /* 0x0000003600c17202 */ /* 0x000fe40000000f00 */
[----:B------:R-:W-:-:S03]  /*106f0*/  MOV R192, R52 ;  /* 0x0000003400c07202 */ /* 0x000fc60000000f00 */
[----:B------:R-:W-:Y:S06]  /*10700*/  HMMA.16816.F32 R64, R4, R16, R196 ;  /* 0x000000100440723c */ /* 0x000fec00000018c4 */
[C---:B------:R-:W-:Y:S01]  /*10710*/  HMMA.16816.F32 R52, R8.reuse, R18, R160 ;  /* 0x000000120834723c */ /* 0x040fe200000018a0 */
[----:B------:R-:W1:Y:S01]  /*10720*/  LDSM.16.MT88.4 R16, [R228+0xc000] ;  /* 0x00c00000e410783b */ /* 0x000e620000004200 */
[-C--:B------:R-:W-:Y:S01]  /*10730*/  FMUL.FTZ R158, R158, R0.reuse ;  /* 0x000000009e9e7220 */ /* 0x080fe20000410000 */
[-C--:B------:R-:W-:Y:S01]  /*10740*/  FMUL.FTZ R159, R159, R0.reuse ;  /* 0x000000009f9f7220 */ /* 0x080fe20000410000 */
[-C--:B------:R-:W-:Y:S01]  /*10750*/  FMUL.FTZ R154, R154, R0.reuse ;  /* 0x000000009a9a7220 */ /* 0x080fe20000410000 */
[-C--:B------:R-:W-:Y:S01]  /*10760*/  FMUL.FTZ R155, R155, R0.reuse ;  /* 0x000000009b9b7220 */ /* 0x080fe20000410000 */
        /* <DEDUP_REMOVED lines=42> */
[-C--:B-1----:R-:W-:Y:S07]  /*10a10*/  HMMA.16816.F32 R124, R8, R16.reuse, R68 ;  /* 0x00000010087c723c */ /* 0x082fee0000001844 */
[----:B------:R-:W-:Y:S01]  /*10a20*/  IMAD.MOV.U32 R70, RZ, RZ, R42 ;  /* 0x000000ffff467224 */ /* 0x000fe200078e002a */
[----:B------:R-:W-:Y:S01]  /*10a30*/  MOV R69, R122 ;  /* 0x0000007a00457202 */ /* 0x000fe20000000f00 */
[----:B------:R-:W-:Y:S01]  /*10a40*/  IMAD.MOV.U32 R42, RZ, RZ, R121 ;  /* 0x000000ffff2a7224 */ /* 0x000fe200078e0079 */
[----:B------:R-:W-:Y:S01]  /*10a50*/  MOV R68, R110 ;  /* 0x0000006e00447202 */ /* 0x000fe20000000f00 */
[----:B------:R-:W-:Y:S07]  /*10a60*/  HMMA.16816.F32 R120, R4, R16, R72 ;  /* 0x000000100478723c */ /* 0x000fee0000001848 */
[----:B------:R-:W-:-:S02]  /*10a70*/  MOV R75, R109 ;  /* 0x0000006d004b7202 */ /* 0x000fc40000000f00 */
[----:B------:R-:W-:Y:S02]  /*10a80*/  MOV R74, R108 ;  /* 0x0000006c004a7202 */ /* 0x000fe40000000f00 */
[----:B------:R-:W-:Y:S01]  /*10a90*/  MOV R72, R22 ;  /* 0x0000001600487202 */ /* 0x000fe20000000f00 */
[-C--:B------:R-:W-:Y:S06]  /*10aa0*/  HMMA.16816.F32 R108, R4, R18.reuse, R76 ;  /* 0x00000012046c723c */ /* 0x080fec000000184c */
[C---:B------:R-:W-:Y:S01]  /*10ab0*/  HMMA.16816.F32 R20, R8.reuse, R18, R80 ;  /* 0x000000120814723c */ /* 0x040fe20000001850 */
[----:B------:R-:W1:Y:S01]  /*10ac0*/  LDSM.16.MT88.4 R16, [R226+0xe000] ;  /* 0x00e00000e210783b */ /* 0x000e620000004200 */
        /* <DEDUP_REMOVED lines=18> */
[----:B------:R-:W-:Y:S01]  /*10bf0*/  MOV R191, R43 ;  /* 0x0000002b00bf7202 */ /* 0x000fe20000000f00 */
        /* <DEDUP_REMOVED lines=15> */
[----:B------:R-:W-:Y:S01]  /*10cf0*/  IMAD.MOV.U32 R69, RZ, RZ, R71 ;  /* 0x000000ffff457224 */ /* 0x000fe200078e0047 */
[----:B------:R-:W-:Y:S01]  /*10d00*/  MOV R71, R189 ;  /* 0x000000bd00477202 */ /* 0x000fe20000000f00 */
[----:B------:R-:W-:Y:S01]  /*10d10*/  FFMA.FTZ R0, R26, UR10, -R13 ;  /* 0x0000000a1a007c23 */ /* 0x000fe2000801080d */
[----:B------:R-:W-:Y:S01]  /*10d20*/  MOV R189, R191 ;  /* 0x000000bf00bd7202 */ /* 0x000fe20000000f00 */
[----:B------:R-:W-:Y:S01]  /*10d30*/  IMAD.MOV.U32 R191, RZ, RZ, R161 ;  /* 0x000000ffffbf7224 */ /* 0x000fe200078e00a1 */
[----:B------:R-:W-:-:S02]  /*10d40*/  MOV R26, R72 ;  /* 0x00000048001a7202 */ /* 0x000fc40000000f00 */
[----:B------:R-:W-:Y:S02]  /*10d50*/  MOV R161, R192 ;  /* 0x000000c000a17202 */ /* 0x000fe40000000f00 */
[----:B------:R-:W-:Y:S02]  /*10d60*/  MOV R192, R199 ;  /* 0x000000c700c07202 */ /* 0x000fe40000000f00 */
[----:B------:R-:W-:Y:S01]  /*10d70*/  MOV R72, R74 ;  /* 0x0000004a00487202 */ /* 0x000fe20000000f00 */
[----:B------:R2:W-:Y:S01]  /*10d80*/  MUFU.EX2 R199, R0 ;  /* 0x0000000000c77308 */ /* 0x0005e20000000800 */
[----:B------:R-:W-:Y:S01]  /*10d90*/  IMAD.MOV.U32 R74, RZ, RZ, R68 ;  /* 0x000000ffff4a7224 */ /* 0x000fe200078e0044 */
[----:B------:R-:W-:Y:S02]  /*10da0*/  MOV R68, R70 ;  /* 0x0000004600447202 */ /* 0x000fe40000000f00 */
[----:B------:R-:W-:Y:S01]  /*10db0*/  MOV R70, R188 ;  /* 0x000000bc00467202 */ /* 0x000fe20000000f00 */
[----:B------:R-:W-:Y:S01]  /*10dc0*/  IMAD.MOV.U32 R188, RZ, RZ, R190 ;  /* 0x000000ffffbc7224 */ /* 0x000fe200078e00be */
[----:B------:R-:W-:Y:S01]  /*10dd0*/  MOV R190, R160 ;  /* 0x000000a000be7202 */ /* 0x000fe20000000f00 */
[----:B--2---:R-:W-:Y:S01]  /*10de0*/  FFMA.FTZ R0, R25, UR10, -R13 ;  /* 0x0000000a19007c23 */ /* 0x004fe2000801080d */
[----:B------:R-:W-:Y:S01]  /*10df0*/  IMAD.MOV.U32 R25, RZ, RZ, R26 ;  /* 0x000000ffff197224 */ /* 0x000fe200078e001a */
        /* <DEDUP_REMOVED lines=26> */
[----:B------:R-:W-:-:S02]  /*10fa0*/  MOV R193, R235 ;  /* 0x000000eb00c17202 */ /* 0x000fc40000000f00 */
[----:B------:R-:W-:Y:S01]  /*10fb0*/  MOV R190, R191 ;  /* 0x000000bf00be7202 */ /* 0x000fe20000000f00 */
[C---:B------:R-:W-:Y:S01]  /*10fc0*/  HMMA.16816.F32 R80, R4.reuse, R16, R32 ;  /* 0x000000100450723c */ /* 0x040fe20000001820 */
[----:B------:R-:W-:Y:S01]  /*10fd0*/  MOV R68, R69 ;  /* 0x0000004500447202 */ /* 0x000fe20000000f00 */
[----:B------:R-:W-:Y:S01]  /*10fe0*/  FFMA.FTZ R212, R212, UR10, -R13 ;  /* 0x0000000ad4d47c23 */ /* 0x000fe2000801080d */
[----:B------:R-:W-:Y:S01]  /*10ff0*/  MOV R191, R160 ;  /* 0x000000a000bf7202 */ /* 0x000fe20000000f00 */
[----:B------:R-:W-:Y:S01]  /*11000*/  IMAD.MOV.U32 R160, RZ, RZ, R161 ;  /* 0x000000ffffa07224 */ /* 0x000fe200078e00a1 */
[----:B------:R-:W-:Y:S01]  /*11010*/  MOV R69, R70 ;  /* 0x0000004600457202 */ /* 0x000fe20000000f00 */
        /* <DEDUP_REMOVED lines=28> */
[----:B------:R-:W-:Y:S01]  /*111e0*/  FFMA.FTZ R211, R211, UR10, -R2 ;  /* 0x0000000ad3d37c23 */ /* 0x000fe20008010802 */
[----:B------:R-:W-:Y:S01]  /*111f0*/  MOV R194, R234 ;  /* 0x000000ea00c27202 */ /* 0x000fe20000000f00 */
[----:B------:R1:W5:Y:S01]  /*11200*/  LDL.LU R235, [R1+0xac] ;  /* 0x0000ac0001eb7983 */ /* 0x0003620000300800 */
        /* <DEDUP_REMOVED lines=20> */
[----:B--2---:R-:W-:Y:S01]  /*11350*/  FFMA.FTZ R0, R25, UR10, -R12 ;  /* 0x0000000a19007c23 */ /* 0x004fe2000801080c */
[----:B------:R-:W-:Y:S01]  /*11360*/  MOV R25, R27 ;  /* 0x0000001b00197202 */ /* 0x000fe20000000f00 */
[----:B------:R-:W-:Y:S01]  /*11370*/  IMAD.MOV.U32 R27, RZ, RZ, R73 ;  /* 0x000000ffff1b7224 */ /* 0x000fe200078e0049 */
[----:B------:R-:W-:Y:S01]  /*11380*/  MOV R192, R193 ;  /* 0x000000c100c07202 */ /* 0x000fe20000000f00 */
        /* <DEDUP_REMOVED lines=33> */
[----:B------:R2:W-:Y:S01]  /*115a0*/  MUFU.EX2 R196, R0 ;  /* 0x0000000000c47308 */ /* 0x0005e20000000800 */
[----:B------:R-:W-:Y:S02]  /*115b0*/  MOV R195, R197 ;  /* 0x000000c500c37202 */ /* 0x000fe40000000f00 */
[----:B------:R-:W-:Y:S01]  /*115c0*/  MOV R69, R71 ;  /* 0x0000004700457202 */ /* 0x000fe20000000f00 */
[----:B------:R-:W-:Y:S01]  /*115d0*/  IMAD.MOV.U32 R71, RZ, RZ, R189 ;  /* 0x000000ffff477224 */ /* 0x000fe200078e00bd */
[----:B------:R-:W-:-:S02]  /*115e0*/  MOV R197, R231 ;  /* 0x000000e700c57202 */ /* 0x000fc40000000f00 */
[----:B------:R-:W-:Y:S01]  /*115f0*/  MOV R189, R191 ;  /* 0x000000bf00bd7202 */ /* 0x000fe20000000f00 */
[----:B------:R-:W-:Y:S01]  /*11600*/  MUFU.EX2 R213, R213 ;  /* 0x000000d500d57308 */ /* 0x000fe20000000800 */
[----:B------:R-:W-:Y:S01]  /*11610*/  MOV R191, R161 ;  /* 0x000000a100bf7202 */ /* 0x000fe20000000f00 */
[----:B------:R-:W-:Y:S01]  /*11620*/  IMAD.MOV.U32 R161, RZ, RZ, R192 ;  /* 0x000000ffffa17224 */ /* 0x000fe200078e00c0 */
[----:B------:R-:W-:Y:S01]  /*11630*/  MOV R192, R194 ;  /* 0x000000c200c07202 */ /* 0x000fe20000000f00 */
[----:B------:R1:W5:Y:S01]  /*11640*/  LDL.LU R231, [R1+0x9c] ;  /* 0x00009c0001e77983 */ /* 0x0003620000300800 */
[----:B------:R-:W-:Y:S01]  /*11650*/  MOV R194, R197 ;  /* 0x000000c500c27202 */ /* 0x000fe20000000f00 */
[----:B--2---:R-:W-:Y:S01]  /*11660*/  FFMA.FTZ R0, R24, UR10, -R12 ;  /* 0x0000000a18007c23 */ /* 0x004fe2000801080c */
[----:B------:R-:W-:Y:S01]  /*11670*/  MOV R24, R26 ;  /* 0x0000001a00187202 */ /* 0x000fe20000000f00 */
[----:B------:R-:W-:Y:S01]  /*11680*/  IMAD.MOV.U32 R26, RZ, RZ, R72 ;  /* 0x000000ffff1a7224 */ /* 0x000fe200078e0048 */
[----:B------:R-:W-:Y:S01]  /*11690*/  MOV R72, R74 ;  /* 0x0000004a00487202 */ /* 0x000fe20000000f00 */
[----:B------:R2:W-:Y:S01]  /*116a0*/  MUFU.EX2 R197, R0 ;  /* 0x0000000000c57308 */ /* 0x0005e20000000800 */
        /* <DEDUP_REMOVED lines=8> */
[----:B------:R-:W-:Y:S01]  /*11730*/  MOV R195, R198 ;  /* 0x000000c600c37202 */ /* 0x000fe20000000f00 */
[----:B--2---:R-:W-:Y:S01]  /*11740*/  FFMA.FTZ R0, R31, UR10, -R12 ;  /* 0x0000000a1f007c23 */ /* 0x004fe2000801080c */
        /* <DEDUP_REMOVED lines=18> */
[----:B------:R-:W-:-:S03]  /*11870*/  MOV R72, R74 ;  /* 0x0000004a00487202 */ /* 0x000fc60000000f00 */
        /* <DEDUP_REMOVED lines=8> */
[----:B------:R-:W-:Y:S02]  /*11900*/  MOV R31, R24 ;  /* 0x00000018001f7202 */ /* 0x000fe40000000f00 */
[----:B------:R-:W-:Y:S01]  /*11910*/  MOV R24, R25 ;  /* 0x0000001900187202 */ /* 0x000fe20000000f00 */
[----:B------:R-:W-:Y:S01]  /*11920*/  IMAD.MOV.U32 R25, RZ, RZ, R26 ;  /* 0x000000ffff197224 */ /* 0x000fe200078e001a */
[----:B------:R-:W-:Y:S01]  /*11930*/  MOV R26, R27 ;  /* 0x0000001b001a7202 */ /* 0x000fe20000000f00 */
[----:B------:R2:W3:Y:S01]  /*11940*/  MUFU.EX2 R4, R0 ;  /* 0x0000000000047308 */ /* 0x0004e20000000800 */
[----:B------:R-:W-:Y:S01]  /*11950*/  MOV R27, R72 ;  /* 0x00000048001b7202 */ /* 0x000fe20000000f00 */
[----:B------:R-:W-:Y:S01]  /*11960*/  IMAD.MOV.U32 R72, RZ, RZ, R73 ;  /* 0x000000ffff487224 */ /* 0x000fe200078e0049 */
[----:B------:R-:W-:-:S02]  /*11970*/  MOV R73, R74 ;  /* 0x0000004a00497202 */ /* 0x000fc40000000f00 */
[----:B------:R-:W-:Y:S01]  /*11980*/  MOV R74, R75 ;  /* 0x0000004b004a7202 */ /* 0x000fe20000000f00 */
[----:B------:R-:W-:Y:S01]  /*11990*/  IMAD.MOV.U32 R75, RZ, RZ, R68 ;  /* 0x000000ffff4b7224 */ /* 0x000fe200078e0044 */
[----:B------:R-:W-:Y:S02]  /*119a0*/  MOV R68, R69 ;  /* 0x0000004500447202 */ /* 0x000fe40000000f00 */
[----:B------:R-:W-:Y:S01]  /*119b0*/  MOV R69, R70 ;  /* 0x0000004600457202 */ /* 0x000fe20000000f00 */
[----:B------:R-:W-:Y:S02]  /*119c0*/  IMAD.MOV.U32 R70, RZ, RZ, R71 ;  /* 0x000000ffff467224 */ /* 0x000fe400078e0047 */
[----:B--2---:R-:W-:Y:S01]  /*119d0*/  FFMA.FTZ R0, R30, UR10, -R3 ;  /* 0x0000000a1e007c23 */ /* 0x004fe20008010803 */
[----:B------:R-:W-:Y:S01]  /*119e0*/  MOV R30, R31 ;  /* 0x0000001f001e7202 */ /* 0x000fe20000000f00 */
[----:B------:R-:W-:Y:S01]  /*119f0*/  IMAD.MOV.U32 R31, RZ, RZ, R24 ;  /* 0x000000ffff1f7224 */ /* 0x000fe200078e0018 */
[----:B------:R-:W-:-:S02]  /*11a00*/  MOV R24, R25 ;  /* 0x0000001900187202 */ /* 0x000fc40000000f00 */
[----:B------:R-:W-:Y:S01]  /*11a10*/  MOV R25, R26 ;  /* 0x0000001a00197202 */ /* 0x000fe20000000f00 */
[----:B------:R-:W-:Y:S01]  /*11a20*/  IMAD.MOV.U32 R26, RZ, RZ, R27 ;  /* 0x000000ffff1a7224 */ /* 0x000fe200078e001b */
[----:B------:R-:W-:Y:S01]  /*11a30*/  MOV R27, R72 ;  /* 0x00000048001b7202 */ /* 0x000fe20000000f00 */
[----:B------:R-:W-:Y:S01]  /*11a40*/  FFMA.FTZ R37, R31, UR10, -R13 ;  /* 0x0000000a1f257c23 */ /* 0x000fe2000801080d */
        /* <DEDUP_REMOVED lines=62> */
[----:B------:R-:W-:Y:S01]  /*11e30*/  IMAD.MOV.U32 R30, RZ, RZ, R26 ;  /* 0x000000ffff1e7224 */ /* 0x000fe200078e001a */
[----:B------:R-:W-:Y:S02]  /*11e40*/  MOV R26, R74 ;  /* 0x0000004a001a7202 */ /* 0x000fe40000000f00 */
        /* <DEDUP_REMOVED lines=11> */
[--C-:B--2---:R-:W-:Y:S01]  /*11f00*/  FFMA.FTZ R0, R31, UR10, -R3.reuse ;  /* 0x0000000a1f007c23 */ /* 0x104fe20008010803 */
[----:B------:R-:W-:Y:S01]  /*11f10*/  MOV R31, R25 ;  /* 0x00000019001f7202 */ /* 0x000fe20000000f00 */
[----:B------:R-:W-:Y:S01]  /*11f20*/  IMAD.MOV.U32 R191, RZ, RZ, R162 ;  /* 0x000000ffffbf7224 */ /* 0x000fe200078e00a2 */
[----:B------:R-:W-:Y:S01]  /*11f30*/  MOV R25, R72 ;  /* 0x0000004800197202 */ /* 0x000fe20000000f00 */
[----:B------:R-:W-:Y:S01]  /*11f40*/  FFMA.FTZ R32, R29, UR10, -R12 ;  /* 0x0000000a1d207c23 */ /* 0x000fe2000801080c */
[----:B------:R-:W-:Y:S01]  /*11f50*/  MOV R72, R75 ;  /* 0x0000004b00487202 */ /* 0x000fe20000000f00 */
[----:B------:R-:W-:Y:S01]  /*11f60*/  FFMA.FTZ R27, R27, UR10, -R3 ;  /* 0x0000000a1b1b7c23 */ /* 0x000fe20008010803 */
[----:B------:R-:W-:Y:S01]  /*11f70*/  MOV R75, R70 ;  /* 0x00000046004b7202 */ /* 0x000fe20000000f00 */
[----:B------:R-:W-:Y:S01]  /*11f80*/  MUFU.EX2 R214, R214 ;  /* 0x000000d600d67308 */ /* 0x000fe20000000800 */
[----:B------:R-:W-:Y:S01]  /*11f90*/  MOV R70, R190 ;  /* 0x000000be00467202 */ /* 0x000fe20000000f00 */
[----:B------:R-:W-:Y:S01]  /*11fa0*/  IMAD.MOV.U32 R162, RZ, RZ, R168 ;  /* 0x000000ffffa27224 */ /* 0x000fe200078e00a8 */
        /* <DEDUP_REMOVED lines=25> */
[----:B------:R-:W-:Y:S01]  /*12140*/  FFMA.FTZ R168, R136, UR10, -R12 ;  /* 0x0000000a88a87c23 */ /* 0x000fe2000801080c */
[----:B------:R-:W-:Y:S01]  /*12150*/  MOV R192, R169 ;  /* 0x000000a900c07202 */ /* 0x000fe20000000f00 */
[----:B---3--:R-:W-:Y:S02]  /*12160*/  IMAD.MOV.U32 R136, RZ, RZ, R4 ;  /* 0x000000ffff887224 */ /* 0x008fe400078e0004 */
[--C-:B------:R-:W-:Y:S01]  /*12170*/  FFMA.FTZ R170, R138, UR10, -R13.reuse ;  /* 0x0000000a8aaa7c23 */ /* 0x100fe2000801080d */
[----:B------:R-:W-:Y:S01]  /*12180*/  FFMA.FTZ R171, R14, UR10, -R13 ;  /* 0x0000000a0eab7c23 */ /* 0x000fe2000801080d */
[--C-:B------:R-:W-:Y:S01]  /*12190*/  FFMA.FTZ R31, R31, UR10, -R12.reuse ;  /* 0x0000000a1f1f7c23 */ /* 0x100fe2000801080c */
[--C-:B------:R-:W-:Y:S01]  /*121a0*/  FFMA.FTZ R29, R217, UR10, -R12.reuse ;  /* 0x0000000ad91d7c23 */ /* 0x100fe2000801080c */
[----:B------:R-:W-:Y:S01]  /*121b0*/  FFMA.FTZ R169, R140, UR10, -R12 ;  /* 0x0000000a8ca97c23 */ /* 0x000fe2000801080c */
[----:B------:R-:W-:Y:S01]  /*121c0*/  FFMA.FTZ R4, R15, UR10, -R2 ;  /* 0x0000000a0f047c23 */ /* 0x000fe20008010802 */
[----:B--2---:R-:W-:Y:S01]  /*121d0*/  FFMA.FTZ R0, R30, UR10, -R3 ;  /* 0x0000000a1e007c23 */ /* 0x004fe20008010803 */
[----:B------:R-:W-:-:S02]  /*121e0*/  FFMA.FTZ R30, R221, UR10, -R12 ;  /* 0x0000000add1e7c23 */ /* 0x000fc4000801080c */
[----:B------:R-:W2:Y:S01]  /*121f0*/  LDSM.16.MT88.4 R12, [R225+0xc800] ;  /* 0x00c80000e10c783b */ /* 0x000ea20000004200 */
[----:B------:R3:W4:Y:S01]  /*12200*/  MUFU.EX2 R8, R0 ;  /* 0x0000000000087308 */ /* 0x0007220000000800 */
[----:B------:R-:W-:Y:S02]  /*12210*/  MOV R6, R25 ;  /* 0x0000001900067202 */ /* 0x000fe40000000f00 */
[----:B------:R-:W-:Y:S02]  /*12220*/  MOV R5, R24 ;  /* 0x0000001800057202 */ /* 0x000fe40000000f00 */
[----:B------:R-:W-:Y:S01]  /*12230*/  MOV R7, R73 ;  /* 0x0000004900077202 */ /* 0x000fe20000000f00 */
[----:B------:R-:W-:Y:S01]  /*12240*/  IMAD.MOV.U32 R73, RZ, RZ, R69 ;  /* 0x000000ffff497224 */ /* 0x000fe200078e0045 */
[----:B------:R-:W-:Y:S01]  /*12250*/  MOV R39, R75 ;  /* 0x0000004b00277202 */ /* 0x000fe20000000f00 */
[----:B------:R-:W-:Y:S01]  /*12260*/  IMAD.MOV.U32 R24, RZ, RZ, R26 ;  /* 0x000000ffff187224 */ /* 0x000fe200078e001a */
[----:B------:R-:W-:Y:S01]  /*12270*/  MOV R75, R71 ;  /* 0x00000047004b7202 */ /* 0x000fe20000000f00 */
[----:B---3--:R-:W-:Y:S01]  /*12280*/  FFMA.FTZ R0, R33, UR10, -R2 ;  /* 0x0000000a21007c23 */ /* 0x008fe20008010802 */
[----:B------:R-:W-:-:S02]  /*12290*/  MOV R33, R72 ;  /* 0x0000004800217202 */ /* 0x000fc40000000f00 */
[----:B------:R-:W-:Y:S01]  /*122a0*/  MOV R72, R68 ;  /* 0x0000004400487202 */ /* 0x000fe20000000f00 */
[----:B------:R-:W-:Y:S01]  /*122b0*/  IMAD.MOV.U32 R68, RZ, RZ, R188 ;  /* 0x000000ffff447224 */ /* 0x000fe200078e00bc */
[----:B------:R-:W-:Y:S02]  /*122c0*/  MOV R188, R161 ;  /* 0x000000a100bc7202 */ /* 0x000fe40000000f00 */
[----:B------:R-:W-:Y:S01]  /*122d0*/  MOV R161, R162 ;  /* 0x000000a200a17202 */ /* 0x000fe20000000f00 */
[----:B------:R-:W-:Y:S01]  /*122e0*/  IMAD.MOV.U32 R162, RZ, RZ, R192 ;  /* 0x000000ffffa27224 */ /* 0x000fe200078e00c0 */
[----:B------:R-:W-:Y:S01]  /*122f0*/  MOV R69, R190 ;  /* 0x000000be00457202 */ /* 0x000fe20000000f00 */
[----:B------:R3:W-:Y:S01]  /*12300*/  MUFU.EX2 R192, R0 ;  /* 0x0000000000c07308 */ /* 0x0007e20000000800 */
[----:B------:R-:W-:Y:S01]  /*12310*/  IMAD.MOV.U32 R71, RZ, RZ, R160 ;  /* 0x000000ffff477224 */ /* 0x000fe200078e00a0 */
[----:B------:R-:W-:Y:S01]  /*12320*/  MOV R190, R163 ;  /* 0x000000a300be7202 */ /* 0x000fe20000000f00 */
[--C-:B------:R-:W-:Y:S01]  /*12330*/  FFMA.FTZ R28, R28, UR10, -R3.reuse ;  /* 0x0000000a1c1c7c23 */ /* 0x100fe20008010803 */
[--C-:B------:R-:W-:Y:S01]  /*12340*/  FFMA.FTZ R26, R222, UR10, -R3.reuse ;  /* 0x0000000ade1a7c23 */ /* 0x100fe20008010803 */
[--C-:B------:R-:W-:Y:S01]  /*12350*/  FFMA.FTZ R25, R218, UR10, -R3.reuse ;  /* 0x0000000ada197c23 */ /* 0x100fe20008010803 */
[--C-:B------:R-:W-:Y:S01]  /*12360*/  FFMA.FTZ R160, R142, UR10, -R3.reuse ;  /* 0x0000000a8ea07c23 */ /* 0x100fe20008010803 */
[----:B------:R-:W-:Y:S01]  /*12370*/  FFMA.FTZ R163, R137, UR10, -R3 ;  /* 0x0000000a89a37c23 */ /* 0x000fe20008010803 */
[----:B------:R-:W-:Y:S01]  /*12380*/  FFMA.FTZ R3, R5, UR10, -R2 ;  /* 0x0000000a05037c23 */ /* 0x000fe20008010802 */
[----:B------:R-:W-:Y:S01]  /*12390*/  IMAD.MOV.U32 R38, RZ, RZ, R74 ;  /* 0x000000ffff267224 */ /* 0x000fe200078e004a */
[----:B------:R-:W-:-:S02]  /*123a0*/  MOV R74, R70 ;  /* 0x00000046004a7202 */ /* 0x000fc40000000f00 */
[----:B------:R-:W-:Y:S01]  /*123b0*/  MOV R70, R191 ;  /* 0x000000bf00467202 */ /* 0x000fe20000000f00 */
[----:B---3--:R-:W-:Y:S01]  /*123c0*/  FFMA.FTZ R0, R6, UR10, -R2 ;  /* 0x0000000a06007c23 */ /* 0x008fe20008010802 */
[----:B------:R3:W1:Y:S08]  /*123d0*/  MUFU.EX2 R191, R4 ;  /* 0x0000000400bf7308 */ /* 0x0006700000000800 */
[----:B------:R-:W-:Y:S08]  /*123e0*/  MUFU.EX2 R218, R3 ;  /* 0x0000000300da7308 */ /* 0x000ff00000000800 */
[----:B------:R-:W2:Y:S01]  /*123f0*/  MUFU.EX2 R0, R0 ;  /* 0x0000000000007308 */ /* 0x000ea20000000800 */
[----:B------:R-:W-:Y:S01]  /*12400*/  MOV R6, R73 ;  /* 0x0000004900067202 */ /* 0x000fe20000000f00 */
[----:B------:R-:W-:Y:S01]  /*12410*/  IMAD.MOV.U32 R131, RZ, RZ, R7 ;  /* 0x000000ffff837224 */ /* 0x000fe200078e0007 */
        /* <DEDUP_REMOVED lines=8> */
[----:B------:R-:W-:-:S02]  /*124a0*/  MOV R7, R74 ;  /* 0x0000004a00077202 */ /* 0x000fc40000000f00 */
[----:B------:R-:W-:Y:S01]  /*124b0*/  MOV R71, R162 ;  /* 0x000000a200477202 */ /* 0x000fe20000000f00 */
[----:B------:R-:W-:Y:S01]  /*124c0*/  FFMA.FTZ R162, R143, UR10, -R2 ;  /* 0x0000000a8fa27c23 */ /* 0x000fe20008010802 */
[----:B------:R-:W-:Y:S02]  /*124d0*/  MOV R222, R11 ;  /* 0x0000000b00de7202 */ /* 0x000fe40000000f00 */
[----:B------:R-:W-:Y:S02]  /*124e0*/  MOV R219, R10 ;  /* 0x0000000a00db7202 */ /* 0x000fe40000000f00 */
[----:B----4-:R-:W-:Y:S01]  /*124f0*/  MOV R143, R8 ;  /* 0x00000008008f7202 */ /* 0x010fe20000000f00 */
[----:B------:R-:W-:Y:S01]  /*12500*/  IMAD.MOV.U32 R221, RZ, RZ, R7 ;  /* 0x000000ffffdd7224 */ /* 0x000fe200078e0007 */
[----:B------:R-:W-:Y:S02]  /*12510*/  MOV R223, R5 ;  /* 0x0000000500df7202 */ /* 0x000fe40000000f00 */
[----:B------:R-:W-:-:S02]  /*12520*/  MOV R220, R6 ;  /* 0x0000000600dc7202 */ /* 0x000fc40000000f00 */
[----:B------:R-:W-:Y:S02]  /*12530*/  F2FP.F16.F32.PACK_AB R8, R219, R199 ;  /* 0x000000c7db08723e */ /* 0x000fe400000000ff */
[----:B------:R-:W-:Y:S02]  /*12540*/  F2FP.F16.F32.PACK_AB R9, R197, R196 ;  /* 0x000000c4c509723e */ /* 0x000fe400000000ff */
[----:B------:R-:W-:Y:S02]  /*12550*/  F2FP.F16.F32.PACK_AB R10, R216, R222 ;  /* 0x000000ded80a723e */ /* 0x000fe400000000ff */
[----:B------:R-:W-:Y:S02]  /*12560*/  F2FP.F16.F32.PACK_AB R11, R136, R198 ;  /* 0x000000c6880b723e */ /* 0x000fe400000000ff */
[----:B---3--:R-:W-:Y:S02]  /*12570*/  F2FP.F16.F32.PACK_AB R4, R194, R195 ;  /* 0x000000c3c204723e */ /* 0x008fe400000000ff */
[----:B-1----:R-:W-:-:S02]  /*12580*/  F2FP.F16.F32.PACK_AB R5, R191, R192 ;  /* 0x000000c0bf05723e */ /* 0x002fc400000000ff */
[----:B------:R-:W-:Y:S02]  /*12590*/  F2FP.F16.F32.PACK_AB R6, R143, R193 ;  /* 0x000000c18f06723e */ /* 0x000fe400000000ff */
        /* <DEDUP_REMOVED lines=35> */
[--C-:B------:R-:W-:Y:S01]  /*127d0*/  FFMA.FTZ R161, R141, UR10, -R2.reuse ;  /* 0x0000000a8da17c23 */ /* 0x100fe20008010802 */
[----:B------:R-:W-:Y:S01]  /*127e0*/  FFMA.FTZ R188, R139, UR10, -R2 ;  /* 0x0000000a8bbc7c23 */ /* 0x000fe20008010802 */
[----:B------:R-:W-:Y:S01]  /*127f0*/  IMAD.MOV.U32 R154, RZ, RZ, R0 ;  /* 0x000000ffff9a7224 */ /* 0x000fe200078e0000 */
[----:B------:R-:W-:Y:S01]  /*12800*/  MOV R155, R143 ;  /* 0x0000008f009b7202 */ /* 0x000fe20000000f00 */
[----:B------:R-:W-:Y:S01]  /*12810*/  IMAD.MOV.U32 R2, RZ, RZ, R142 ;  /* 0x000000ffff027224 */ /* 0x000fe200078e008e */
[----:B------:R-:W-:Y:S01]  /*12820*/  MOV R165, R140 ;  /* 0x0000008c00a57202 */ /* 0x000fe20000000f00 */
[----:B------:R-:W-:-:S02]  /*12830*/  IMAD.MOV.U32 R0, RZ, RZ, R217 ;  /* 0x000000ffff007224 */ /* 0x000fc400078e00d9 */
[----:B------:R-:W-:Y:S01]  /*12840*/  FADD.FTZ R190, R190, R133 ;  /* 0x00000085bebe7221 */ /* 0x000fe20000010000 */
[----:B------:R-:W-:Y:S01]  /*12850*/  MOV R167, R137 ;  /* 0x0000008900a77202 */ /* 0x000fe20000000f00 */
[----:B------:R-:W-:Y:S01]  /*12860*/  IMAD.MOV.U32 R152, RZ, RZ, R129 ;  /* 0x000000ffff987224 */ /* 0x000fe200078e0081 */
[----:B------:R-:W-:Y:S02]  /*12870*/  MOV R166, R136 ;  /* 0x0000008800a67202 */ /* 0x000fe40000000f00 */
        /* <DEDUP_REMOVED lines=43> */
[----:B------:R-:W-:Y:S01]  /*12b30*/  IMAD.MOV.U32 R89, RZ, RZ, R91 ;  /* 0x000000ffff597224 */ /* 0x000fe200078e005b */
[----:B------:R-:W-:Y:S01]  /*12b40*/  MOV R88, R90 ;  /* 0x0000005a00587202 */ /* 0x000fe20000000f00 */
[----:B------:R-:W-:Y:S01]  /*12b50*/  MUFU.EX2 R78, R35 ;  /* 0x00000023004e7308 */ /* 0x000fe20000000800 */
[----:B------:R-:W-:Y:S01]  /*12b60*/  MOV R90, R152 ;  /* 0x00000098005a7202 */ /* 0x000fe20000000f00 */
[----:B------:R-:W-:Y:S01]  /*12b70*/  FADD.FTZ R152, R165, R0 ;  /* 0x00000000a5987221 */ /* 0x000fe20000010000 */
[----:B------:R-:W-:Y:S01]  /*12b80*/  MOV R91, R164 ;  /* 0x000000a4005b7202 */ /* 0x000fe20000000f00 */
[----:B------:R-:W-:Y:S01]  /*12b90*/  IMAD.MOV.U32 R164, RZ, RZ, R166 ;  /* 0x000000ffffa47224 */ /* 0x000fe200078e00a6 */
[----:B------:R-:W-:Y:S01]  /*12ba0*/  MOV R165, R167 ;  /* 0x000000a700a57202 */ /* 0x000fe20000000f00 */
[----:B------:R-:W-:-:S02]  /*12bb0*/  FADD.FTZ R2, R215, R2 ;  /* 0x00000002d7027221 */ /* 0x000fc40000010000 */
[----:B------:R-:W-:Y:S01]  /*12bc0*/  MUFU.EX2 R79, R34 ;  /* 0x00000022004f7308 */ /* 0x000fe20000000800 */
[----:B------:R-:W-:Y:S01]  /*12bd0*/  FADD.FTZ R4, R217, R189 ;  /* 0x000000bdd9047221 */ /* 0x000fe20000010000 */
[----:B------:R-:W-:Y:S01]  /*12be0*/  MOV R166, R216 ;  /* 0x000000d800a67202 */ /* 0x000fe20000000f00 */
[----:B------:R-:W-:-:S05]  /*12bf0*/  IMAD.MOV.U32 R167, RZ, RZ, R218 ;  /* 0x000000ffffa77224 */ /* 0x000fca00078e00da */
[----:B------:R-:W-:Y:S08]  /*12c00*/  MUFU.EX2 R221, R32 ;  /* 0x0000002000dd7308 */ /* 0x000ff00000000800 */
[----:B------:R-:W3:Y:S08]  /*12c10*/  MUFU.EX2 R223, R31 ;  /* 0x0000001f00df7308 */ /* 0x000ef00000000800 */
[----:B------:R-:W-:Y:S08]  /*12c20*/  MUFU.EX2 R30, R30 ;  /* 0x0000001e001e7308 */ /* 0x000ff00000000800 */
[----:B------:R-:W4:Y:S08]  /*12c30*/  MUFU.EX2 R29, R29 ;  /* 0x0000001d001d7308 */ /* 0x000f300000000800 */
[----:B------:R-:W-:Y:S08]  /*12c40*/  MUFU.EX2 R219, R28 ;  /* 0x0000001c00db7308 */ /* 0x000ff00000000800 */
[----:B------:R-:W1:Y:S08]  /*12c50*/  MUFU.EX2 R220, R27 ;  /* 0x0000001b00dc7308 */ /* 0x000e700000000800 */
[----:B------:R-:W-:Y:S08]  /*12c60*/  MUFU.EX2 R222, R26 ;  /* 0x0000001a00de7308 */ /* 0x000ff00000000800 */
[----:B------:R-:W-:Y:S08]  /*12c70*/  MUFU.EX2 R25, R25 ;  /* 0x0000001900197308 */ /* 0x000ff00000000800 */
[----:B------:R-:W-:Y:S08]  /*12c80*/  MUFU.EX2 R215, R24 ;  /* 0x0000001800d77308 */ /* 0x000ff00000000800 */
[----:B------:R-:W2:Y:S08]  /*12c90*/  MUFU.EX2 R217, R33 ;  /* 0x0000002100d97308 */ /* 0x000eb00000000800 */
[----:B------:R-:W-:Y:S08]  /*12ca0*/  MUFU.EX2 R216, R38 ;  /* 0x0000002600d87308 */ /* 0x000ff00000000800 */
[----:B------:R-:W2:Y:S01]  /*12cb0*/  MUFU.EX2 R218, R39 ;  /* 0x0000002700da7308 */ /* 0x000ea20000000800 */
[----:B------:R-:W-:Y:S01]  /*12cc0*/  F2FP.F16.F32.PACK_AB R8, R36, R37 ;  /* 0x000000252408723e */ /* 0x000fe200000000ff */
[----:B------:R-:W-:Y:S01]  /*12cd0*/  FADD.FTZ R153, R153, R2 ;  /* 0x0000000299997221 */ /* 0x000fe20000010000 */
[----:B---3--:R-:W-:-:S02]  /*12ce0*/  F2FP.F16.F32.PACK_AB R9, R223, R221 ;  /* 0x000000dddf09723e */ /* 0x008fc400000000ff */
[----:B------:R-:W-:Y:S02]  /*12cf0*/  F2FP.F16.F32.PACK_AB R10, R79, R78 ;  /* 0x0000004e4f0a723e */ /* 0x000fe400000000ff */
[----:B----4-:R-:W-:Y:S01]  /*12d00*/  F2FP.F16.F32.PACK_AB R11, R29, R30 ;  /* 0x0000001e1d0b723e */ /* 0x010fe200000000ff */
[----:B------:R-:W-:Y:S01]  /*12d10*/  FADD.FTZ R2, R6, R4 ;  /* 0x0000000406027221 */ /* 0x000fe20000010000 */
[----:B------:R-:W-:Y:S01]  /*12d20*/  FADD.FTZ R0, R7, R3 ;  /* 0x0000000307007221 */ /* 0x000fe20000010000 */
[----:B-1----:R-:W-:Y:S02]  /*12d30*/  F2FP.F16.F32.PACK_AB R4, R220, R219 ;  /* 0x000000dbdc04723e */ /* 0x002fe400000000ff */
[----:B--2---:R-:W-:Y:S02]  /*12d40*/  F2FP.F16.F32.PACK_AB R5, R217, R215 ;  /* 0x000000d7d905723e */ /* 0x004fe400000000ff */
[----:B------:R-:W-:Y:S02]  /*12d50*/  F2FP.F16.F32.PACK_AB R6, R25, R222 ;  /* 0x000000de1906723e */ /* 0x000fe400000000ff */
[----:B------:R-:W-:Y:S01]  /*12d60*/  F2FP.F16.F32.PACK_AB R7, R218, R216 ;  /* 0x000000d8da07723e */ /* 0x000fe200000000ff */
[----:B------:R-:W-:Y:S01]  /*12d70*/  HMMA.16816.F32 R32, R8, R22, R56 ;  /* 0x000000160820723c */ /* 0x000fe20000001838 */
[----:B------:R-:W-:Y:S01]  /*12d80*/  MOV R3, R165 ;  /* 0x000000a500037202 */ /* 0x000fe20000000f00 */
[----:B------:R-:W-:Y:S01]  /*12d90*/  IMAD.MOV.U32 R189, RZ, RZ, R166 ;  /* 0x000000ffffbd7224 */ /* 0x000fe200078e00a6 */
[----:B------:R-:W-:-:S03]  /*12da0*/  MOV R190, R167 ;  /* 0x000000a700be7202 */ /* 0x000fc60000000f00 */
[C---:B------:R-:W-:Y:S01]  /*12db0*/  HMMA.16816.F32 R156, R8.reuse, R12, R48 ;  /* 0x0000000c089c723c */ /* 0x040fe20000001830 */
[----:B------:R-:W-:Y:S01]  /*12dc0*/  IMAD.MOV.U32 R57, RZ, RZ, R25 ;  /* 0x000000ffff397224 */ /* 0x000fe200078e0019 */
[----:B------:R-:W-:Y:S01]  /*12dd0*/  MOV R56, R164 ;  /* 0x000000a400387202 */ /* 0x000fe20000000f00 */
[----:B------:R-:W1:Y:S03]  /*12de0*/  LDSM.16.MT88.4 R24, [R225+0xf000] ;  /* 0x00f00000e118783b */ /* 0x000e660000004200 */
[C---:B------:R-:W-:Y:S06]  /*12df0*/  HMMA.16816.F32 R48, R8.reuse, R14, R68 ;  /* 0x0000000e0830723c */ /* 0x040fec0000001844 */
[----:B------:R-:W-:Y:S01]  /*12e00*/  HMMA.16816.F32 R172, R8, R20, R172 ;  /* 0x0000001408ac723c */ /* 0x000fe200000018ac */
[----:B------:R-:W-:Y:S01]  /*12e10*/  IMAD.MOV.U32 R69, RZ, RZ, R30 ;  /* 0x000000ffff457224 */ /* 0x000fe200078e001e */
[----:B------:R-:W-:-:S02]  /*12e20*/  MOV R71, R29 ;  /* 0x0000001d00477202 */ /* 0x000fc40000000f00 */
[----:B------:R-:W2:Y:S02]  /*12e30*/  LDSM.16.MT88.4 R28, [R227+0xd000] ;  /* 0x00d00000e31c783b */ /* 0x000ea40000004200 */
        /* <DEDUP_REMOVED lines=9> */
[----:B------:R-:W-:Y:S01]  /*12ed0*/  HMMA.16816.F32 R184, R4, R14, R184 ;  /* 0x0000000e04b8723c */ /* 0x000fe200000018b8 */
[----:B------:R-:W4:Y:S01]  /*12ee0*/  LDSM.16.MT88.4 R12, [R227+0xf000] ;  /* 0x00f00000e30c783b */ /* 0x000f220000004200 */
[----:B------:R-:W-:-:S02]  /*12ef0*/  MOV R59, R76 ;  /* 0x0000004c003b7202 */ /* 0x000fc40000000f00 */
[----:B------:R-:W-:Y:S02]  /*12f00*/  MOV R58, R77 ;  /* 0x0000004d003a7202 */ /* 0x000fe40000000f00 */
[----:B------:R-:W-:Y:S01]  /*12f10*/  MOV R68, R78 ;  /* 0x0000004e00447202 */ /* 0x000fe20000000f00 */
[----:B-1----:R-:W-:Y:S01]  /*12f20*/  HMMA.16816.F32 R72, R4, R24, R132 ;  /* 0x000000180448723c */ /* 0x002fe20000001884 */
[----:B------:R-:W-:-:S05]  /*12f30*/  MOV R70, R79 ;  /* 0x0000004f00467202 */ /* 0x000fca0000000f00 */
[C---:B------:R-:W-:Y:S01]  /*12f40*/  HMMA.16816.F32 R76, R4.reuse, R26, R128 ;  /* 0x0000001a044c723c */ /* 0x040fe20000001880 */
[----:B------:R-:W-:Y:S01]  /*12f50*/  MOV R134, R88 ;  /* 0x0000005800867202 */ /* 0x000fe20000000f00 */
[----:B------:R-:W-:Y:S01]  /*12f60*/  IMAD.MOV.U32 R135, RZ, RZ, R89 ;  /* 0x000000ffff877224 */ /* 0x000fe200078e0059 */
[----:B------:R-:W-:Y:S03]  /*12f70*/  MUFU.EX2 R133, R170 ;  /* 0x000000aa00857308 */ /* 0x000fe60000000800 */
[C---:B--2---:R-:W-:Y:S01]  /*12f80*/  HMMA.16816.F32 R180, R4.reuse, R28, R180 ;  /* 0x0000001c04b4723c */ /* 0x044fe200000018b4 */
[----:B------:R-:W-:Y:S01]  /*12f90*/  MOV R129, R90 ;  /* 0x0000005a00817202 */ /* 0x000fe20000000f00 */
[----:B------:R-:W-:Y:S01]  /*12fa0*/  IMAD.MOV.U32 R131, RZ, RZ, R37 ;  /* 0x000000ffff837224 */ /* 0x000fe200078e0025 */
[----:B------:R-:W-:Y:S02]  /*12fb0*/  MOV R128, R91 ;  /* 0x0000005b00807202 */ /* 0x000fe40000000f00 */
[----:B------:R-:W-:Y:S01]  /*12fc0*/  MOV R130, R36 ;  /* 0x0000002400827202 */ /* 0x000fe20000000f00 */
[C---:B------:R-:W-:Y:S01]  /*12fd0*/  HMMA.16816.F32 R176, R4.reuse, R30, R176 ;  /* 0x0000001e04b0723c */ /* 0x040fe200000018b0 */
[----:B------:R-:W-:Y:S05]  /*12fe0*/  MUFU.EX2 R132, R171 ;  /* 0x000000ab00847308 */ /* 0x000fea0000000800 */
        /* <DEDUP_REMOVED lines=8> */
[----:B------:R-:W-:-:S02]  /*13070*/  IMAD.MOV.U32 R5, RZ, RZ, R58 ;  /* 0x000000ffff057224 */ /* 0x000fc400078e003a */
[----:B------:R-:W-:Y:S04]  /*13080*/  MUFU.EX2 R58, R169 ;  /* 0x000000a9003a7308 */ /* 0x000fe80000000800 */
[----:B------:R-:W-:-:S04]  /*13090*/  MOV R147, R59 ;  /* 0x0000003b00937202 */ /* 0x000fc80000000f00 */
[----:B------:R1:W-:Y:S01]  /*130a0*/  MUFU.EX2 R59, R168 ;  /* 0x000000a8003b7308 */ /* 0x0003e20000000800 */
[----:B------:R-:W-:Y:S01]  /*130b0*/  IMAD.MOV.U32 R82, RZ, RZ, R68 ;  /* 0x000000ffff527224 */ /* 0x000fe200078e0044 */
[----:B------:R-:W-:Y:S01]  /*130c0*/  MOV R81, R69 ;  /* 0x0000004500517202 */ /* 0x000fe20000000f00 */
[----:B------:R-:W-:Y:S01]  /*130d0*/  IMAD.MOV.U32 R7, RZ, RZ, R71 ;  /* 0x000000ffff077224 */ /* 0x000fe200078e0047 */
[----:B------:R-:W-:Y:S01]  /*130e0*/  MOV R80, R70 ;  /* 0x0000004600507202 */ /* 0x000fe20000000f00 */
[----:B-1----:R-:W1:Y:S01]  /*130f0*/  LDSM.16.MT88.4 R168, [R225+0xd800] ;  /* 0x00d80000e1a8783b */ /* 0x002e620000004200 */
[----:B------:R-:W-:Y:S01]  /*13100*/  HMMA.16816.F32 R68, R8, R24, R140 ;  /* 0x000000180844723c */ /* 0x000fe2000000188c */
[----:B------:R-:W-:Y:S01]  /*13110*/  MOV R83, R56 ;  /* 0x0000003800537202 */ /* 0x000fe20000000f00 */
[----:B------:R-:W2:Y:S01]  /*13120*/  MUFU.EX2 R210, R210 ;  /* 0x000000d200d27308 */ /* 0x000ea20000000800 */
[----:B------:R-:W-:-:S03]  /*13130*/  MOV R6, R57 ;  /* 0x0000003900067202 */ /* 0x000fc60000000f00 */
[C---:B------:R-:W-:Y:S04]  /*13140*/  HMMA.16816.F32 R84, R8.reuse, R20, R124 ;  /* 0x000000140854723c */ /* 0x040fe8000000187c */
[----:B------:R-:W-:Y:S02]  /*13150*/  MUFU.EX2 R57, R160 ;  /* 0x000000a000397308 */ /* 0x000fe40000000800 */
[C---:B------:R-:W-:Y:S06]  /*13160*/  HMMA.16816.F32 R100, R8.reuse, R16, R100 ;  /* 0x000000100864723c */ /* 0x040fec0000001864 */
[C---:B------:R-:W-:Y:S01]  /*13170*/  HMMA.16816.F32 R24, R8.reuse, R26, R136 ;  /* 0x0000001a0818723c */ /* 0x040fe20000001888 */
[----:B------:R-:W3:Y:S05]  /*13180*/  MUFU.EX2 R56, R163 ;  /* 0x000000a300387308 */ /* 0x000eea0000000800 */
[C---:B------:R-:W-:Y:S03]  /*13190*/  HMMA.16816.F32 R20, R8.reuse, R22, R96 ;  /* 0x000000160814723c */ /* 0x040fe60000001860 */
[----:B------:R-:W-:Y:S03]  /*131a0*/  MUFU.EX2 R211, R211 ;  /* 0x000000d300d37308 */ /* 0x000fe60000000800 */
[C---:B------:R-:W-:Y:S06]  /*131b0*/  HMMA.16816.F32 R16, R8.reuse, R18, R112 ;  /* 0x000000120810723c */ /* 0x040fec0000001870 */
[C---:B------:R-:W-:Y:S01]  /*131c0*/  HMMA.16816.F32 R116, R8.reuse, R12, R116 ;  /* 0x0000000c0874723c */ /* 0x040fe20000001874 */
[----:B------:R-:W4:Y:S05]  /*131d0*/  MUFU.EX2 R12, R162 ;  /* 0x000000a2000c7308 */ /* 0x000f2a0000000800 */
[----:B------:R-:W-:Y:S01]  /*131e0*/  HMMA.16816.F32 R40, R8, R14, R40 ;  /* 0x0000000e0828723c */ /* 0x000fe20000001828 */
[----:B------:R-:W-:Y:S01]  /*131f0*/  MOV R143, R128 ;  /* 0x00000080008f7202 */ /* 0x000fe20000000f00 */
[----:B------:R-:W-:Y:S01]  /*13200*/  IMAD.MOV.U32 R136, RZ, RZ, R130 ;  /* 0x000000ffff887224 */ /* 0x000fe200078e0082 */
[----:B------:R1:W-:Y:S01]  /*13210*/  MUFU.EX2 R13, R161 ;  /* 0x000000a1000d7308 */ /* 0x0003e20000000800 */
[----:B------:R-:W-:Y:S01]  /*13220*/  MOV R142, R129 ;  /* 0x00000081008e7202 */ /* 0x000fe20000000f00 */
[----:B------:R-:W-:Y:S01]  /*13230*/  FADD.FTZ R4, R3, R153 ;  /* 0x0000009903047221 */ /* 0x000fe20000010000 */
[----:B--2---:R-:W-:Y:S01]  /*13240*/  F2FP.F16.F32.PACK_AB R124, R210, R214 ;  /* 0x000000d6d27c723e */ /* 0x004fe200000000ff */
[----:B------:R-:W-:Y:S01]  /*13250*/  IMAD.MOV.U32 R140, RZ, RZ, R7 ;  /* 0x000000ffff8c7224 */ /* 0x000fe200078e0007 */
[----:B---3--:R-:W-:Y:S01]  /*13260*/  F2FP.F16.F32.PACK_AB R126, R56, R57 ;  /* 0x00000039387e723e */ /* 0x008fe200000000ff */
[----:B------:R-:W-:Y:S01]  /*13270*/  IMAD.MOV.U32 R137, RZ, RZ, R82 ;  /* 0x000000ffff897224 */ /* 0x000fe200078e0052 */
[----:B------:R-:W-:Y:S01]  /*13280*/  MOV R141, R6 ;  /* 0x00000006008d7202 */ /* 0x000fe20000000f00 */
[----:B------:R-:W2:Y:S01]  /*13290*/  MUFU.EX2 R10, R188 ;  /* 0x000000bc000a7308 */ /* 0x000ea20000000800 */
[----:B------:R-:W-:Y:S01]  /*132a0*/  MOV R15, R131 ;  /* 0x00000083000f7202 */ /* 0x000fe20000000f00 */
[----:B------:R-:W-:Y:S01]  /*132b0*/  FADD.FTZ R3, R199, R152 ;  /* 0x00000098c7037221 */ /* 0x000fe20000010000 */
[----:B------:R-:W-:Y:S01]  /*132c0*/  F2FP.F16.F32.PACK_AB R128, R208, R212 ;  /* 0x000000d4d080723e */ /* 0x000fe200000000ff */
[----:B------:R-:W-:Y:S01]  /*132d0*/  LDSM.16.MT88.4 R96, [R226+0xf800] ;  /* 0x00f80000e260783b */ /* 0x000fe20000004200 */
[----:B------:R-:W-:-:S02]  /*132e0*/  F2FP.F16.F32.PACK_AB R129, R209, R213 ;  /* 0x000000d5d181723e */ /* 0x000fc400000000ff */
[----:B----4-:R-:W-:Y:S01]  /*132f0*/  F2FP.F16.F32.PACK_AB R125, R12, R211 ;  /* 0x000000d30c7d723e */ /* 0x010fe200000000ff */
[----:B------:R-:W-:Y:S01]  /*13300*/  LDSM.16.MT88.4 R112, [R228+0xf800] ;  /* 0x00f80000e470783b */ /* 0x000fe20000004200 */
[----:B------:R-:W-:Y:S02]  /*13310*/  F2FP.F16.F32.PACK_AB R130, R132, R133 ;  /* 0x000000858482723e */ /* 0x000fe400000000ff */
[----:B------:R-:W-:Y:S01]  /*13320*/  F2FP.F16.F32.PACK_AB R131, R59, R58 ;  /* 0x0000003a3b83723e */ /* 0x000fe200000000ff */
[----:B------:R-:W-:Y:S01]  /*13330*/  FADD.FTZ R4, R192, R4 ;  /* 0x00000004c0047221 */ /* 0x000fe20000010000 */
[----:B------:R-:W-:Y:S01]  /*13340*/  MOV R139, R80 ;  /* 0x00000050008b7202 */ /* 0x000fe20000000f00 */
[----:B------:R-:W-:Y:S01]  /*13350*/  IMAD.MOV.U32 R11, RZ, RZ, R155 ;  /* 0x000000ffff0b7224 */ /* 0x000fe200078e009b */
[----:B------:R-:W-:Y:S01]  /*13360*/  MOV R138, R81 ;  /* 0x00000051008a7202 */ /* 0x000fe20000000f00 */
[----:B-1----:R-:W1:Y:S01]  /*13370*/  LDSM.16.MT88.4 R160, [R226+0xd800] ;  /* 0x00d80000e2a0783b */ /* 0x002e620000004200 */
[----:B--2---:R-:W-:Y:S01]  /*13380*/  F2FP.F16.F32.PACK_AB R127, R10, R13 ;  /* 0x0000000d0a7f723e */ /* 0x004fe200000000ff */
[----:B------:R-:W-:Y:S01]  /*13390*/  FADD.FTZ R3, R147, R3 ;  /* 0x0000000393037221 */ /* 0x000fe20000010000 */
[-C--:B------:R-:W-:Y:S01]  /*133a0*/  HMMA.16816.F32 R172, R128, R168.reuse, R172 ;  /* 0x000000a880ac723c */ /* 0x080fe200000018ac */
[----:B------:R-:W-:Y:S01]  /*133b0*/  FADD.FTZ R8, R191, R4 ;  /* 0x00000004bf087221 */ /* 0x000fe20000010000 */
[----:B------:R-:W-:Y:S01]  /*133c0*/  MOV R14, R154 ;  /* 0x0000009a000e7202 */ /* 0x000fe20000000f00 */
[----:B------:R-:W-:Y:S01]  /*133d0*/  FADD.FTZ R3, R5, R3 ;  /* 0x0000000305037221 */ /* 0x000fe20000010000 */
[----:B------:R-:W2:Y:S02]  /*133e0*/  LDSM.16.MT88.4 R152, [R228+0xd800] ;  /* 0x00d80000e498783b */ /* 0x000ea40000004200 */
[C---:B------:R-:W-:Y:S02]  /*133f0*/  HMMA.16816.F32 R204, R124.reuse, R168, R204 ;  /* 0x000000a87ccc723c */ /* 0x040fe400000018cc */
[----:B------:R-:W3:Y:S04]  /*13400*/  LDSM.16.MT88.4 R144, [R227+0xd800] ;  /* 0x00d80000e390783b */ /* 0x000ee80000004200 */
[-C--:B------:R-:W-:Y:S01]  /*13410*/  HMMA.16816.F32 R200, R124, R170.reuse, R200 ;  /* 0x000000aa7cc8723c */ /* 0x080fe200000018c8 */
[----:B------:R-:W-:Y:S05]  /*13420*/  LDSM.16.MT88.4 R4, [R227+0xf800] ;  /* 0x00f80000e304783b */ /* 0x000fea0000004200 */
[----:B------:R-:W-:Y:S07]  /*13430*/  HMMA.16816.F32 R168, R128, R170, R32 ;  /* 0x000000aa80a8723c */ /* 0x000fee0000001820 */
[----:B------:R-:W-:-:S02]  /*13440*/  MOV R35, R83 ;  /* 0x0000005300237202 */ /* 0x000fc40000000f00 */
[----:B------:R-:W4:Y:S01]  /*13450*/  LDSM.16.MT88.4 R80, [R225+0xf800] ;  /* 0x00f80000e150783b */ /* 0x000f220000004200 */
[----:B------:R-:W-:Y:S01]  /*13460*/  FADD.FTZ R0, R195, R0 ;  /* 0x00000000c3007221 */ /* 0x000fe20000010000 */
[----:B------:R-:W-:-:S03]  /*13470*/  FADD.FTZ R2, R196, R2 ;  /* 0x00000002c4027221 */ /* 0x000fc60000010000 */
[----:B------:R-:W-:Y:S01]  /*13480*/  FADD.FTZ R0, R194, R0 ;  /* 0x00000000c2007221 */ /* 0x000fe20000010000 */
[----:B------:R-:W-:Y:S01]  /*13490*/  FADD.FTZ R2, R197, R2 ;  /* 0x00000002c5027221 */ /* 0x000fe20000010000 */
[----:B------:R-:W-:Y:S02]  /*134a0*/  MOV R34, R189 ;  /* 0x000000bd00227202 */ /* 0x000fe40000000f00 */
[----:B------:R-:W-:Y:S01]  /*134b0*/  FADD.FTZ R9, R193, R0 ;  /* 0x00000000c1097221 */ /* 0x000fe20000010000 */
[----:B------:R-:W-:Y:S02]  /*134c0*/  IMAD.MOV.U32 R0, RZ, RZ, R190 ;  /* 0x000000ffff007224 */ /* 0x000fe400078e00be */
[----:B------:R-:W-:Y:S01]  /*134d0*/  FADD.FTZ R2, R198, R2 ;  /* 0x00000002c6027221 */ /* 0x000fe20000010000 */
[----:B------:R-:W-:Y:S01]  /*134e0*/  FADD.FTZ R3, R34, R3 ;  /* 0x0000000322037221 */ /* 0x000fe20000010000 */
[----:B------:R-:W-:Y:S01]  /*134f0*/  FADD.FTZ R0, R0, R8 ;  /* 0x0000000800007221 */ /* 0x000fe20000010000 */
[----:B-1----:R-:W-:Y:S01]  /*13500*/  HMMA.16816.F32 R196, R124, R160, R64 ;  /* 0x000000a07cc4723c */ /* 0x002fe20000001840 */
[----:B------:R-:W-:-:S05]  /*13510*/  FADD.FTZ R2, R35, R2 ;  /* 0x0000000223027221 */ /* 0x000fca0000010000 */
[----:B------:R-:W-:Y:S01]  /*13520*/  HMMA.16816.F32 R192, R124, R162, R60 ;  /* 0x000000a27cc0723c */ /* 0x000fe2000000183c */
[----:B------:R-:W-:-:S05]  /*13530*/  FADD.FTZ R2, R221, R2 ;  /* 0x00000002dd027221 */ /* 0x000fca0000010000 */
[C---:B--2---:R-:W-:Y:S06]  /*13540*/  HMMA.16816.F32 R188, R124.reuse, R152, R44 ;  /* 0x000000987cbc723c */ /* 0x044fec000000182c */
[C---:B------:R-:W-:Y:S06]  /*13550*/  HMMA.16816.F32 R184, R124.reuse, R154, R184 ;  /* 0x0000009a7cb8723c */ /* 0x040fec00000018b8 */
[C---:B---3--:R-:W-:Y:S06]  /*13560*/  HMMA.16816.F32 R180, R124.reuse, R144, R180 ;  /* 0x000000907cb4723c */ /* 0x048fec00000018b4 */
        /* <DEDUP_REMOVED lines=65> */
[----:B------:R-:W4:Y:S04]  /*13980*/  LDL R141, [R1+0x8] ;  /* 0x00000800018d7983 */ /* 0x000f280000100800 */
[----:B------:R-:W4:Y:S04]  /*13990*/  LDL R142, [R1+0x4] ;  /* 0x00000400018e7983 */ /* 0x000f280000100800 */
[----:B------:R-:W4:Y:S01]  /*139a0*/  LDL R143, [R1] ;  /* 0x00000000018f7983 */ /* 0x000f220000100800 */
        /* <DEDUP_REMOVED lines=100> */
[----:B------:R-:W0:Y:S03]  /*13ff0*/  LDGDEPBAR ;  /* 0x00000000000079af */ /* 0x000e260000000000 */
[-C--:B---3--:R-:W-:Y:S06]  /*14000*/  HMMA.16816.F32 R56, R16, R36.reuse, RZ ;  /* 0x000000241038723c */ /* 0x088fec00000018ff */
[----:B------:R-:W-:Y:S01]  /*14010*/  HMMA.16816.F32 R52, R12, R36, RZ ;  /* 0x000000240c34723c */ /* 0x000fe200000018ff */
[----:B------:R-:W-:-:S02]  /*14020*/  IMAD.MOV.U32 R69, RZ, RZ, R142 ;  /* 0x000000ffff457224 */ /* 0x000fc400078e008e */
[----:B------:R-:W-:-:S03]  /*14030*/  IMAD.MOV.U32 R70, RZ, RZ, R143 ;  /* 0x000000ffff467224 */ /* 0x000fc600078e008f */
        /* <DEDUP_REMOVED lines=74> */
[-C--:B-1----:R-:W-:Y:S06]  /*144e0*/  HMMA.16816.F32 R44, R4, R12.reuse, R60 ;  /* 0x0000000c042c723c */ /* 0x082fec000000183c */
[----:B------:R-:W-:Y:S06]  /*144f0*/  HMMA.16816.F32 R48, R8, R12, R48 ;  /* 0x0000000c0830723c */ /* 0x000fec0000001830 */
        /* <DEDUP_REMOVED lines=12> */
[----:B------:R-:W-:-:S12]  /*145c0*/  HMMA.16816.F32 R208, R4, R14, R52 ;  /* 0x0000000e04d0723c */ /* 0x000fd80000001834 */
[----:B------:R-:W-:Y:S02]  /*145d0*/  IMAD.MOV.U32 R40, RZ, RZ, R132 ;  /* 0x000000ffff287224 */ /* 0x000fe400078e0084 */
[----:B------:R-:W-:Y:S02]  /*145e0*/  IMAD.MOV.U32 R3, RZ, RZ, R133 ;  /* 0x000000ffff037224 */ /* 0x000fe400078e0085 */
[----:B------:R-:W-:Y:S02]  /*145f0*/  IMAD.MOV.U32 R2, RZ, RZ, R134 ;  /* 0x000000ffff027224 */ /* 0x000fe400078e0086 */
[----:B------:R-:W-:Y:S02]  /*14600*/  IMAD.MOV.U32 R0, RZ, RZ, R135 ;  /* 0x000000ffff007224 */ /* 0x000fe400078e0087 */
[----:B------:R-:W-:Y:S01]  /*14610*/  HMMA.16816.F32 R132, R8, R14, R24 ;  /* 0x0000000e0884723c */ /* 0x000fe20000001818 */
[----:B------:R-:W1:Y:S05]  /*14620*/  LDSM.16.M88.4 R12, [R229+0x800] ;  /* 0x00080000e50c783b */ /* 0x000e6a0000000200 */
        /* <DEDUP_REMOVED lines=19> */
[----:B-1----:R-:W-:Y:S06]  /*14760*/  HMMA.16816.F32 R44, R8, R12, R140 ;  /* 0x0000000c082c723c */ /* 0x002fec000000188c */
[----:B------:R-:W-:Y:S01]  /*14770*/  HMMA.16816.F32 R20, R4, R14, R216 ;  /* 0x0000000e0414723c */ /* 0x000fe200000018d8 */
[----:B------:R-:W-:-:S05]  /*14780*/  IMAD.MOV.U32 R140, RZ, RZ, R35 ;  /* 0x000000ffff8c7224 */ /* 0x000fca00078e0023 */
[----:B------:R-:W-:Y:S01]  /*14790*/  HMMA.16816.F32 R32, R4, R12, R220 ;  /* 0x0000000c0420723c */ /* 0x000fe200000018dc */
[----:B------:R-:W-:Y:S05]  /*147a0*/  LDSM.16.M88.4 R4, [R231+0x6000] ;  /* 0x00600000e704783b */ /* 0x000fea0000000200 */
[----:B------:R-:W-:Y:S01]  /*147b0*/  HMMA.16816.F32 R16, R8, R14, R16 ;  /* 0x0000000e0810723c */ /* 0x000fe20000001810 */
[----:B------:R-:W1:Y:S04]  /*147c0*/  LDSM.16.M88.4 R12, [R224+0xa000] ;  /* 0x00a00000e00c783b */ /* 0x000e680000000200 */
[----:B------:R-:W2:Y:S01]  /*147d0*/  LDSM.16.M88.4 R8, [R231+0x4000] ;  /* 0x00400000e708783b */ /* 0x000ea20000000200 */
[----:B------:R-:W-:-:S02]  /*147e0*/  IMAD.MOV.U32 R141, RZ, RZ, R3 ;  /* 0x000000ffff8d7224 */ /* 0x000fc400078e0003 */
[----:B------:R-:W-:Y:S02]  /*147f0*/  IMAD.MOV.U32 R142, RZ, RZ, R2 ;  /* 0x000000ffff8e7224 */ /* 0x000fe400078e0002 */
[----:B------:R-:W-:Y:S01]  /*14800*/  IMAD.MOV.U32 R143, RZ, RZ, R0 ;  /* 0x000000ffff8f7224 */ /* 0x000fe200078e0000 */
[C---:B-1----:R-:W-:Y:S06]  /*14810*/  HMMA.16816.F32 R52, R4.reuse, R12, R52 ;  /* 0x0000000c0434723c */ /* 0x042fec0000001834 */
[-C--:B------:R-:W-:Y:S06]  /*14820*/  HMMA.16816.F32 R60, R4, R14.reuse, R208 ;  /* 0x0000000e043c723c */ /* 0x080fec00000018d0 */
[----:B--2---:R-:W-:-:S12]  /*14830*/  HMMA.16816.F32 R132, R8, R14, R132 ;  /* 0x0000000e0884723c */ /* 0x004fd80000001884 */
[----:B------:R-:W-:Y:S01]  /*14840*/  MOV R56, R52 ;  /* 0x0000003400387202 */ /* 0x000fe20000000f00 */
[----:B------:R-:W-:Y:S02]  /*14850*/  IMAD.MOV.U32 R3, RZ, RZ, R53 ;  /* 0x000000ffff037224 */ /* 0x000fe400078e0035 */
[----:B------:R-:W-:Y:S02]  /*14860*/  IMAD.MOV.U32 R2, RZ, RZ, R54 ;  /* 0x000000ffff027224 */ /* 0x000fe400078e0036 */
[----:B------:R-:W-:Y:S02]  /*14870*/  IMAD.MOV.U32 R0, RZ, RZ, R55 ;  /* 0x000000ffff007224 */ /* 0x000fe400078e0037 */
[C---:B------:R-:W-:Y:S01]  /*14880*/  HMMA.16816.F32 R52, R8.reuse, R12, R212 ;  /* 0x0000000c0834723c */ /* 0x040fe200000018d4 */
[----:B------:R-:W1:Y:S05]  /*14890*/  LDSM.16.M88.4 R12, [R224+0xa800] ;  /* 0x00a80000e00c783b */ /* 0x000e6a0000000200 */
        /* <DEDUP_REMOVED lines=9> */
[----:B------:R-:W-:-:S04]  /*14930*/  IMAD.MOV.U32 R28, RZ, RZ, R140 ;  /* 0x000000ffff1c7224 */ /* 0x000fc800078e008c */
[-C--:B-1----:R-:W-:Y:S06]  /*14940*/  HMMA.16816.F32 R64, R8, R12.reuse, R48 ;  /* 0x0000000c0840723c */ /* 0x082fec0000001830 */
[C---:B------:R-:W-:Y:S06]  /*14950*/  HMMA.16816.F32 R140, R4.reuse, R12, R40 ;  /* 0x0000000c048c723c */ /* 0x040fec0000001828 */
        /* <DEDUP_REMOVED lines=18> */
[----:B------:R-:W-:-:S02]  /*14a80*/  IMAD.MOV.U32 R41, RZ, RZ, R3 ;  /* 0x000000ffff297224 */ /* 0x000fc400078e0003 */
[----:B------:R-:W-:Y:S02]  /*14a90*/  IMAD.MOV.U32 R42, RZ, RZ, R2 ;  /* 0x000000ffff2a7224 */ /* 0x000fe400078e0002 */
        /* <DEDUP_REMOVED lines=14> */
[----:B------:R-:W-:Y:S02]  /*14b80*/  IMAD.MOV.U32 R55, RZ, RZ, R48 ;  /* 0x000000ffff377224 */ /* 0x000fe400078e0030 */
[-C--:B-1----:R-:W-:Y:S06]  /*14b90*/  HMMA.16816.F32 R48, R8, R12.reuse, R28 ;  /* 0x0000000c0830723c */ /* 0x082fec000000181c */
[C---:B------:R-:W-:Y:S06]  /*14ba0*/  HMMA.16816.F32 R32, R4.reuse, R12, R216 ;  /* 0x0000000c0420723c */ /* 0x040fec00000018d8 */
[-C--:B------:R-:W-:Y:S06]  /*14bb0*/  HMMA.16816.F32 R28, R4, R14.reuse, R212 ;  /* 0x0000000e041c723c */ /* 0x080fec00000018d4 */
[C---:B------:R-:W-:Y:S01]  /*14bc0*/  HMMA.16816.F32 R20, R8.reuse, R14, R208 ;  /* 0x0000000e0814723c */ /* 0x040fe200000018d0 */
[----:B------:R-:W1:Y:S06]  /*14bd0*/  LDSM.16.M88.4 R12, [R237] ;  /* 0x00000000ed0c783b */ /* 0x000e6c0000000200 */
        /* <DEDUP_REMOVED lines=15> */
[----:B------:R-:W-:-:S07]  /*14cd0*/  IMAD.MOV.U32 R211, RZ, RZ, R0 ;  /* 0x000000ffffd37224 */ /* 0x000fce00078e0000 */
[-C--:B-1----:R-:W-:Y:S06]  /*14ce0*/  HMMA.16816.F32 R208, R4, R12.reuse, R208 ;  /* 0x0000000c04d0723c */ /* 0x082fec00000018d0 */
[----:B--2---:R-:W-:Y:S06]  /*14cf0*/  HMMA.16816.F32 R40, R8, R12, R40 ;  /* 0x0000000c0828723c */ /* 0x004fec0000001828 */
[----:B------:R-:W-:-:S12]  /*14d00*/  HMMA.16816.F32 R220, R4, R14, R36 ;  /* 0x0000000e04dc723c */ /* 0x000fd80000001824 */
[----:B------:R-:W-:Y:S02]  /*14d10*/  IMAD.MOV.U32 R59, RZ, RZ, R208 ;  /* 0x000000ffff3b7224 */ /* 0x000fe400078e00d0 */
[----:B------:R-:W-:-:S04]  /*14d20*/  IMAD.MOV.U32 R58, RZ, RZ, R209 ;  /* 0x000000ffff3a7224 */ /* 0x000fc800078e00d1 */
[----:B------:R-:W-:Y:S02]  /*14d30*/  IMAD.MOV.U32 R12, RZ, RZ, R40 ;  /* 0x000000ffff0c7224 */ /* 0x000fe400078e0028 */
[----:B------:R-:W-:Y:S02]  /*14d40*/  IMAD.MOV.U32 R57, RZ, RZ, R210 ;  /* 0x000000ffff397224 */ /* 0x000fe400078e00d2 */
[----:B------:R-:W-:Y:S02]  /*14d50*/  IMAD.MOV.U32 R56, RZ, RZ, R211 ;  /* 0x000000ffff387224 */ /* 0x000fe400078e00d3 */
[----:B------:R-:W-:Y:S07]  /*14d60*/  HMMA.16816.F32 R208, R8, R14, R24 ;  /* 0x0000000e08d0723c */ /* 0x000fee0000001818 */
[----:B------:R-:W-:-:S02]  /*14d70*/  IMAD.MOV.U32 R27, RZ, RZ, R12 ;  /* 0x000000ffff1b7224 */ /* 0x000fc400078e000c */
[----:B------:R-:W1:Y:S01]  /*14d80*/  LDSM.16.M88.4 R12, [R230+0xa800] ;  /* 0x00a80000e60c783b */ /* 0x000e620000000200 */
[----:B------:R-:W-:Y:S01]  /*14d90*/  IMAD.MOV.U32 R36, RZ, RZ, R59 ;  /* 0x000000ffff247224 */ /* 0x000fe200078e003b */
[----:B------:R-:W-:Y:S01]  /*14da0*/  MOV R38, R57 ;  /* 0x0000003900267202 */ /* 0x000fe20000000f00 */
        /* <DEDUP_REMOVED lines=10> */
[----:B-1----:R-:W-:Y:S07]  /*14e50*/  HMMA.16816.F32 R40, R4, R12, R60 ;  /* 0x0000000c0428723c */ /* 0x002fee000000183c */
[----:B------:R-:W-:-:S02]  /*14e60*/  IMAD.MOV.U32 R60, RZ, RZ, R36 ;  /* 0x000000ffff3c7224 */ /* 0x000fc400078e0024 */
[----:B------:R-:W-:Y:S02]  /*14e70*/  IMAD.MOV.U32 R61, RZ, RZ, R37 ;  /* 0x000000ffff3d7224 */ /* 0x000fe400078e0025 */
[----:B------:R-:W-:Y:S02]  /*14e80*/  IMAD.MOV.U32 R62, RZ, RZ, R38 ;  /* 0x000000ffff3e7224 */ /* 0x000fe400078e0026 */
[----:B------:R-:W-:Y:S02]  /*14e90*/  IMAD.MOV.U32 R63, RZ, RZ, R39 ;  /* 0x000000ffff3f7224 */ /* 0x000fe400078e0027 */
[----:B------:R-:W-:Y:S06]  /*14ea0*/  HMMA.16816.F32 R36, R4, R14, R136 ;  /* 0x0000000e0424723c */ /* 0x000fec0000001888 */
[----:B------:R-:W-:Y:S01]  /*14eb0*/  HMMA.16816.F32 R52, R8, R12, R52 ;  /* 0x0000000c0834723c */ /* 0x000fe20000001834 */
[----:B------:R-:W-:-:S05]  /*14ec0*/  IMAD.MOV.U32 R136, RZ, RZ, R27 ;  /* 0x000000ffff887224 */ /* 0x000fca00078e001b */
[C---:B------:R-:W-:Y:S01]  /*14ed0*/  HMMA.16816.F32 R24, R8.reuse, R14, R132 ;  /* 0x0000000e0818723c */ /* 0x040fe20000001884 */
[----:B------:R-:W1:Y:S01]  /*14ee0*/  LDSM.16.M88.4 R12, [R230+0xb800] ;  /* 0x00b80000e60c783b */ /* 0x000e620000000200 */
        /* <DEDUP_REMOVED lines=20> */
[----:B------:R-:W2:Y:S04]  /*15030*/  S2R R217, SR_TID.X ;  /* 0x0000000000d97919 */ /* 0x000ea80000002100 */
[----:B-1----:R-:W-:Y:S06]  /*15040*/  HMMA.16816.F32 R136, R4, R14, R36 ;  /* 0x0000000e0488723c */ /* 0x002fec0000001824 */
[-C--:B------:R-:W-:Y:S06]  /*15050*/  HMMA.16816.F32 R52, R8, R12.reuse, R52 ;  /* 0x0000000c0834723c */ /* 0x080fec0000001834 */
[----:B------:R-:W-:Y:S06]  /*15060*/  HMMA.16816.F32 R132, R4, R12, R40 ;  /* 0x0000000c0484723c */ /* 0x000fec0000001828 */
[----:B------:R-:W-:Y:S01]  /*15070*/  HMMA.16816.F32 R36, R8, R14, R24 ;  /* 0x0000000e0824723c */ /* 0x000fe20000001818 */
[----:B------:R-:W1:Y:S01]  /*15080*/  LDSM.16.M88.4 R12, [R229+0x3800] ;  /* 0x00380000e50c783b */ /* 0x000e620000000200 */
[----:B--2---:R-:W-:-:S02]  /*15090*/  IMAD.SHL.U32 R217, R217, 0x2, RZ ;  /* 0x00000002d9d97824 */ /* 0x004fc400078e00ff */
[----:B------:R-:W-:Y:S01]  /*150a0*/  FMUL.FTZ R3, R44, UR25 ;  /* 0x000000192c037c20 */ /* 0x000fe20008410000 */
[----:B------:R-:W-:Y:S01]  /*150b0*/  IMAD.U32 R0, RZ, RZ, UR29 ;  /* 0x0000001dff007e24 */ /* 0x000fe2000f8e00ff */
[----:B------:R-:W-:Y:S01]  /*150c0*/  UISETP.GT.AND UP0, UPT, UR29, UR15, UPT ;  /* 0x0000000f1d00728c */ /* 0x000fe2000bf04270 */
[----:B------:R-:W-:Y:S01]  /*150d0*/  IMAD.MOV.U32 R2, RZ, RZ, R70 ;  /* 0x000000ffff027224 */ /* 0x000fe200078e0046 */
[----:B------:R-:W-:Y:S01]  /*150e0*/  LOP3.LUT R217, R217, 0x6, RZ, 0xc0, !PT ;  /* 0x00000006d9d97812 */ /* 0x000fe200078ec0ff */
[----:B------:R-:W-:Y:S01]  /*150f0*/  IMAD.MOV.U32 R219, RZ, RZ, R68 ;  /* 0x000000ffffdb7224 */ /* 0x000fe200078e0044 */
[----:B------:R-:W2:Y:S01]  /*15100*/  MUFU.TANH R3, R3 ;  /* 0x0000000300037308 */ /* 0x000ea20000002400 */
[----:B------:R-:W-:Y:S01]  /*15110*/  IMAD.MOV.U32 R218, RZ, RZ, R69 ;  /* 0x000000ffffda7224 */ /* 0x000fe200078e0045 */
[----:B------:R-:W-:-:S04]  /*15120*/  DEPBAR.LE SB0, 0x0 ;  /* 0x000080000000791a */ /* 0x000fc80000000000 */
[----:B------:R-:W-:Y:S02]  /*15130*/  IMAD R0, R0, 0x40, R217 ;  /* 0x0000004000007824 */ /* 0x000fe400078e02d9 */
[----:B------:R-:W-:Y:S02]  /*15140*/  IMAD.MOV.U32 R217, RZ, RZ, R2 ;  /* 0x000000ffffd97224 */ /* 0x000fe400078e0002 */
[----:B------:R-:W-:Y:S01]  /*15150*/  IMAD.IADD R2, R248, 0x1, -R0 ;  /* 0x00000001f8027824 */ /* 0x000fe200078e0a00 */
[C---:B-1----:R-:W-:Y:S06]  /*15160*/  HMMA.16816.F32 R32, R4.reuse, R12, R32 ;  /* 0x0000000c0420723c */ /* 0x042fec0000001820 */
[-C--:B------:R-:W-:Y:S06]  /*15170*/  HMMA.16816.F32 R20, R4, R14.reuse, R20 ;  /* 0x0000000e0414723c */ /* 0x080fec0000001814 */
[----:B------:R-:W-:Y:S01]  /*15180*/  HMMA.16816.F32 R4, R8, R14, R16 ;  /* 0x0000000e0804723c */ /* 0x000fe20000001810 */
[----:B------:R-:W-:-:S04]  /*15190*/  IABS R2, R2 ;  /* 0x0000000200027213 */ /* 0x000fc80000000000 */
[----:B------:R-:W-:-:S05]  /*151a0*/  I2FP.F32.S32 R2, R2 ;  /* 0x0000000200027245 */ /* 0x000fca0000201400 */
[----:B--2---:R-:W-:Y:S01]  /*151b0*/  FFMA.FTZ R15, R2, -UR19, R3 ;  /* 0x80000013020f7c23 */ /* 0x004fe20008010003 */
[----:B------:R-:W-:Y:S02]  /*151c0*/  IMAD.IADD R2, R250, 0x1, -R0 ;  /* 0x00000001fa027824 */ /* 0x000fe400078e0a00 */
[----:B------:R-:W-:-:S11]  /*151d0*/  FMUL.FTZ R3, R60, UR25 ;  /* 0x000000193c037c20 */ /* 0x000fd60008410000 */
[----:B------:R-:W-:Y:S02]  /*151e0*/  IMAD.MOV.U32 R213, RZ, RZ, R5 ;  /* 0x000000ffffd57224 */ /* 0x000fe400078e0005 */
[----:B------:R-:W-:Y:S01]  /*151f0*/  FMUL.FTZ R5, R46, UR25 ;  /* 0x000000192e057c20 */ /* 0x000fe20008410000 */
[----:B------:R-:W-:-:S05]  /*15200*/  IABS R2, R2 ;  /* 0x0000000200027213 */ /* 0x000fca0000000000 */
[----:B------:R-:W1:Y:S01]  /*15210*/  MUFU.TANH R5, R5 ;  /* 0x0000000500057308 */ /* 0x000e620000002400 */
[----:B------:R-:W-:-:S07]  /*15220*/  IMAD.MOV.U32 R215, RZ, RZ, R6 ;  /* 0x000000ffffd77224 */ /* 0x000fce00078e0006 */
[----:B------:R2:W3:Y:S01]  /*15230*/  MUFU.TANH R6, R3 ;  /* 0x0000000300067308 */ /* 0x0004e20000002400 */
[----:B------:R-:W-:Y:S02]  /*15240*/  IMAD.MOV.U32 R214, RZ, RZ, R4 ;  /* 0x000000ffffd67224 */ /* 0x000fe400078e0004 */
[----:B------:R-:W-:Y:S01]  /*15250*/  IMAD.IADD R4, R249, 0x1, -R0 ;  /* 0x00000001f9047824 */ /* 0x000fe200078e0a00 */
[----:B------:R-:W-:Y:S01]  /*15260*/  HMMA.16816.F32 R48, R8, R12, R48 ;  /* 0x0000000c0830723c */ /* 0x000fe20000001830 */
[----:B--2---:R-:W-:-:S05]  /*15270*/  IMAD.MOV.U32 R3, RZ, RZ, R2 ;  /* 0x000000ffff037224 */ /* 0x004fca00078e0002 */
[----:B------:R-:W-:Y:S02]  /*15280*/  I2FP.F32.S32 R3, R3 ;  /* 0x0000000300037245 */ /* 0x000fe40000201400 */
[----:B------:R-:W-:-:S03]  /*15290*/  IABS R2, R4 ;  /* 0x0000000400027213 */ /* 0x000fc60000000000 */
[----:B-1----:R-:W-:Y:S01]  /*152a0*/  FFMA.FTZ R12, R3, -UR19, R5 ;  /* 0x80000013030c7c23 */ /* 0x002fe20008010005 */
[----:B------:R-:W-:Y:S01]  /*152b0*/  FMUL.FTZ R3, R62, UR25 ;  /* 0x000000193e037c20 */ /* 0x000fe20008410000 */
[----:B------:R-:W-:Y:S01]  /*152c0*/  IMAD.MOV.U32 R212, RZ, RZ, R7 ;  /* 0x000000ffffd47224 */ /* 0x000fe200078e0007 */
[----:B------:R-:W-:Y:S02]  /*152d0*/  I2FP.F32.S32 R2, R2 ;  /* 0x0000000200027245 */ /* 0x000fe40000201400 */
[----:B------:R1:W2:Y:S01]  /*152e0*/  MUFU.TANH R7, R3 ;  /* 0x0000000300077308 */ /* 0x0002a20000002400 */
[----:B------:R-:W-:Y:S02]  /*152f0*/  FMUL.FTZ R4, R45, UR25 ;  /* 0x000000192d047c20 */ /* 0x000fe40008410000 */
[----:B---3--:R-:W-:Y:S01]  /*15300*/  FFMA.FTZ R6, R2, -UR19, R6 ;  /* 0x8000001302067c23 */ /* 0x008fe20008010006 */
[----:B------:R-:W-:-:S04]  /*15310*/  VIADD R2, R0, 0x1 ;  /* 0x0000000100027836 */ /* 0x000fc80000000000 */
[----:B------:R3:W4:Y:S01]  /*15320*/  MUFU.TANH R10, R4 ;  /* 0x00000004000a7308 */ /* 0x0007220000002400 */
[----:B-1----:R-:W-:-:S05]  /*15330*/  IMAD.IADD R3, R251, 0x1, -R0 ;  /* 0x00000001fb037824 */ /* 0x002fca00078e0a00 */
[----:B------:R-:W-:Y:S01]  /*15340*/  IABS R3, R3 ;  /* 0x0000000300037213 */ /* 0x000fe20000000000 */
[----:B------:R-:W-:-:S04]  /*15350*/  IMAD.IADD R5, R248, 0x1, -R2 ;  /* 0x00000001f8057824 */ /* 0x000fc800078e0a02 */
[----:B---3--:R-:W-:Y:S01]  /*15360*/  IMAD.MOV.U32 R4, RZ, RZ, R3 ;  /* 0x000000ffff047224 */ /* 0x008fe200078e0003 */
[----:B------:R-:W-:-:S04]  /*15370*/  IABS R3, R5 ;  /* 0x0000000500037213 */ /* 0x000fc80000000000 */
[----:B------:R-:W-:Y:S02]  /*15380*/  I2FP.F32.S32 R4, R4 ;  /* 0x0000000400047245 */ /* 0x000fe40000201400 */
[----:B------:R-:W-:-:S03]  /*15390*/  I2FP.F32.S32 R3, R3 ;  /* 0x0000000300037245 */ /* 0x000fc60000201400 */
[----:B--2---:R-:W-:Y:S01]  /*153a0*/  FFMA.FTZ R11, R4, -UR19, R7 ;  /* 0x80000013040b7c23 */ /* 0x004fe20008010007 */
[----:B------:R-:W-:Y:S01]  /*153b0*/  FMUL.FTZ R4, R47, UR25 ;  /* 0x000000192f047c20 */ /* 0x000fe20008410000 */
[----:B----4-:R-:W-:Y:S01]  /*153c0*/  FFMA.FTZ R10, R3, -UR19, R10 ;  /* 0x80000013030a7c23 */ /* 0x010fe2000801000a */
[----:B------:R-:W-:Y:S01]  /*153d0*/  FMUL.FTZ R3, R61, UR25 ;  /* 0x000000193d037c20 */ /* 0x000fe20008410000 */
[C---:B------:R-:W-:Y:S01]  /*153e0*/  ISETP.GE.AND P0, PT, R2.reuse, R219, PT ;  /* 0x000000db0200720c */ /* 0x040fe20003f06270 */
[----:B------:R1:W2:Y:S01]  /*153f0*/  MUFU.TANH R8, R4 ;  /* 0x0000000400087308 */ /* 0x0002a20000002400 */
[C---:B------:R-:W-:Y:S01]  /*15400*/  ISETP.GE.AND P6, PT, R2.reuse, R218, PT ;  /* 0x000000da0200720c */ /* 0x040fe20003fc6270 */
[----:B------:R-:W-:Y:S01]  /*15410*/  FMUL.FTZ R5, R63, UR25 ;  /* 0x000000193f057c20 */ /* 0x000fe20008410000 */
[C---:B------:R-:W-:Y:S02]  /*15420*/  ISETP.GE.AND P5, PT, R2.reuse, R217, PT ;  /* 0x000000d90200720c */ /* 0x040fe40003fa6270 */
[----:B------:R-:W-:-:S02]  /*15430*/  ISETP.GE.AND P4, PT, R2, R252, PT ;  /* 0x000000fc0200720c */ /* 0x000fc40003f86270 */
[C---:B------:R-:W-:Y:S01]  /*15440*/  ISETP.LT.OR P0, PT, R2.reuse, R247, P0 ;  /* 0x000000f70200720c */ /* 0x040fe20000701670 */
[----:B------:R3:W4:Y:S01]  /*15450*/  MUFU.TANH R7, R3 ;  /* 0x0000000300077308 */ /* 0x0007220000002400 */
[C---:B------:R-:W-:Y:S02]  /*15460*/  ISETP.LT.OR P6, PT, R2.reuse, R246, P6 ;  /* 0x000000f60200720c */ /* 0x040fe400037c1670 */
        /* <DEDUP_REMOVED lines=31> */
[----:B------:R-:W-:Y:S01]  /*15660*/  ISETP.GE.AND P3, PT, R0, R218, PT ;  /* 0x000000da0000720c */ /* 0x000fe20003f66270 */
[----:B------:R-:W-:-:S02]  /*15670*/  IMAD.MOV.U32 R208, RZ, RZ, R217 ;  /* 0x000000ffffd07224 */ /* 0x000fc400078e00d9 */
[----:B----4-:R-:W-:Y:S01]  /*15680*/  FFMA.FTZ R9, R2, -UR19, R16 ;  /* 0x8000001302097c23 */ /* 0x010fe20008010010 */
[----:B------:R-:W-:Y:S01]  /*15690*/  FMUL.FTZ R2, R220, UR25 ;  /* 0x00000019dc027c20 */ /* 0x000fe20008410000 */
[----:B------:R-:W-:Y:S01]  /*156a0*/  ISETP.LT.OR P3, PT, R0, R246, P3 ;  /* 0x000000f60000720c */ /* 0x000fe20001f61670 */
[----:B------:R-:W-:Y:S02]  /*156b0*/  IMAD.MOV.U32 R68, RZ, RZ, R21 ;  /* 0x000000ffff447224 */ /* 0x000fe400078e0015 */
[----:B------:R1:W2:Y:S01]  /*156c0*/  MUFU.TANH R4, R2 ;  /* 0x0000000200047308 */ /* 0x0002a20000002400 */
[----:B------:R-:W-:Y:S02]  /*156d0*/  FSEL R21, R12, -INF , !P3 ;  /* 0xff8000000c157808 */ /* 0x000fe40005800000 */
[C---:B------:R-:W-:Y:S01]  /*156e0*/  ISETP.GE.AND P3, PT, R0.reuse, R208, PT ;  /* 0x000000d00000720c */ /* 0x040fe20003f66270 */
[----:B------:R-:W-:Y:S01]  /*156f0*/  IMAD.MOV.U32 R69, RZ, RZ, R22 ;  /* 0x000000ffff457224 */ /* 0x000fe200078e0016 */
[----:B------:R-:W-:Y:S02]  /*15700*/  BAR.SYNC.DEFER_BLOCKING 0x0 ;  /* 0x0000000000007b1d */ /* 0x000fe40000010000 */
[----:B------:R-:W-:-:S04]  /*15710*/  ISETP.LT.OR P3, PT, R0, R245, P3 ;  /* 0x000000f50000720c */ /* 0x000fc80001f61670 */
[----:B------:R-:W-:Y:S02]  /*15720*/  FSEL R22, R6, -INF , !P3 ;  /* 0xff80000006167808 */ /* 0x000fe40005800000 */
[----:B-1----:R-:W-:-:S04]  /*15730*/  IADD3 R2, R249, -R3, RZ ;  /* 0x80000003f9027210 */ /* 0x002fc80007ffe0ff */
[----:B------:R-:W-:Y:S02]  /*15740*/  IABS R2, R2 ;  /* 0x0000000200027213 */ /* 0x000fe40000000000 */
[C---:B------:R-:W-:Y:S02]  /*15750*/  ISETP.GE.AND P3, PT, R0.reuse, R252, PT ;  /* 0x000000fc0000720c */ /* 0x040fe40003f66270 */
[----:B------:R-:W-:Y:S02]  /*15760*/  I2FP.F32.S32 R2, R2 ;  /* 0x0000000200027245 */ /* 0x000fe40000201400 */
[----:B------:R-:W-:Y:S01]  /*15770*/  ISETP.LT.OR P3, PT, R0, R244, P3 ;  /* 0x000000f40000720c */ /* 0x000fe20001f61670 */
[----:B------:R-:W-:Y:S02]  /*15780*/  IMAD.MOV.U32 R70, RZ, RZ, R20 ;  /* 0x000000ffff467224 */ /* 0x000fe400078e0014 */
[----:B--2---:R-:W-:Y:S01]  /*15790*/  FFMA.FTZ R6, R2, -UR19, R4 ;  /* 0x8000001302067c23 */ /* 0x004fe20008010004 */
[----:B------:R-:W-:-:S02]  /*157a0*/  IMAD.MOV.U32 R27, RZ, RZ, R23 ;  /* 0x000000ffff1b7224 */ /* 0x000fc400078e0017 */
[----:B------:R-:W-:Y:S01]  /*157b0*/  FMUL.FTZ R2, R211, UR25 ;  /* 0x00000019d3027c20 */ /* 0x000fe20008410000 */
        /* <DEDUP_REMOVED lines=8> */
[----:B------:R1:W2:Y:S01]  /*15840*/  MUFU.TANH R10, R2 ;  /* 0x00000002000a7308 */ /* 0x0002a20000002400 */
[----:B------:R-:W-:Y:S01]  /*15850*/  FMUL.FTZ R7, R222, UR25 ;  /* 0x00000019de077c20 */ /* 0x000fe20008410000 */
[----:B------:R-:W-:Y:S01]  /*15860*/  FMUL.FTZ R4, R209, UR25 ;  /* 0x00000019d1047c20 */ /* 0x000fe20008410000 */
[C---:B------:R-:W-:Y:S02]  /*15870*/  ISETP.LT.OR P3, PT, R3.reuse, R247, P3 ;  /* 0x000000f70300720c */ /* 0x040fe40001f61670 */
[C---:B------:R-:W-:Y:S02]  /*15880*/  ISETP.LT.OR P0, PT, R3.reuse, R246, P0 ;  /* 0x000000f60300720c */ /* 0x040fe40000701670 */
[----:B------:R-:W-:-:S02]  /*15890*/  ISETP.LT.OR P6, PT, R3, R245, P6 ;  /* 0x000000f50300720c */ /* 0x000fc400037c1670 */
        /* <DEDUP_REMOVED lines=56> */
[----:B------:R-:W-:Y:S01]  /*15c20*/  I2FP.F32.S32 R2, R2 ;  /* 0x0000000200027245 */ /* 0x000fe20000201400 */
[----:B------:R-:W-:Y:S02]  /*15c30*/  IMAD.MOV.U32 R140, RZ, RZ, R218 ;  /* 0x000000ffff8c7224 */ /* 0x000fe400078e00da */
[----:B------:R-:W-:Y:S02]  /*15c40*/  IMAD.MOV.U32 R142, RZ, RZ, R219 ;  /* 0x000000ffff8e7224 */ /* 0x000fe400078e00db */
[----:B---3--:R-:W-:Y:S01]  /*15c50*/  FFMA.FTZ R7, R4, -UR19, R7 ;  /* 0x8000001304077c23 */ /* 0x008fe20008010007 */
[----:B------:R-:W-:Y:S01]  /*15c60*/  FFMA.FTZ R6, R2, -UR19, R14 ;  /* 0x8000001302067c23 */ /* 0x000fe2000801000e */
[----:B------:R-:W-:Y:S01]  /*15c70*/  FMUL.FTZ R2, R143, UR25 ;  /* 0x000000198f027c20 */ /* 0x000fe20008410000 */
[----:B------:R-:W-:Y:S01]  /*15c80*/  FMUL.FTZ R4, R141, UR25 ;  /* 0x000000198d047c20 */ /* 0x000fe20008410000 */
[----:B------:R-:W-:-:S02]  /*15c90*/  FSEL R43, R12, -INF , !P5 ;  /* 0xff8000000c2b7808 */ /* 0x000fc40006800000 */
[----:B------:R-:W-:Y:S02]  /*15ca0*/  FSEL R15, R11, -INF , !P4 ;  /* 0xff8000000b0f7808 */ /* 0x000fe40006000000 */
[----:B------:R-:W-:Y:S02]  /*15cb0*/  FSEL R16, R10, -INF , !P3 ;  /* 0xff8000000a107808 */ /* 0x000fe40005800000 */
[----:B------:R-:W-:Y:S02]  /*15cc0*/  FSEL R40, R8, -INF , !P0 ;  /* 0xff80000008287808 */ /* 0x000fe40004000000 */
[C---:B------:R-:W-:Y:S02]  /*15cd0*/  ISETP.GE.AND P5, PT, R3.reuse, R142, PT ;  /* 0x0000008e0300720c */ /* 0x040fe40003fa6270 */
[C---:B------:R-:W-:Y:S02]  /*15ce0*/  ISETP.GE.AND P4, PT, R3.reuse, R140, PT ;  /* 0x0000008c0300720c */ /* 0x040fe40003f86270 */
[----:B------:R-:W-:-:S02]  /*15cf0*/  ISETP.GE.AND P3, PT, R3, R208, PT ;  /* 0x000000d00300720c */ /* 0x000fc40003f66270 */
[C---:B------:R-:W-:Y:S01]  /*15d00*/  ISETP.GE.AND P0, PT, R3.reuse, R252, PT ;  /* 0x000000fc0300720c */ /* 0x040fe20003f06270 */
[----:B------:R1:W2:Y:S01]  /*15d10*/  MUFU.TANH R10, R2 ;  /* 0x00000002000a7308 */ /* 0x0002a20000002400 */
[----:B------:R-:W-:Y:S02]  /*15d20*/  I2FP.F32.S32 R5, R5 ;  /* 0x0000000500057245 */ /* 0x000fe40000201400 */
[C---:B------:R-:W-:Y:S02]  /*15d30*/  ISETP.LT.OR P5, PT, R3.reuse, R247, P5 ;  /* 0x000000f70300720c */ /* 0x040fe40002fa1670 */
[C---:B------:R-:W-:Y:S02]  /*15d40*/  ISETP.LT.OR P4, PT, R3.reuse, R246, P4 ;  /* 0x000000f60300720c */ /* 0x040fe40002781670 */
[C---:B------:R-:W-:Y:S01]  /*15d50*/  ISETP.LT.OR P3, PT, R3.reuse, R245, P3 ;  /* 0x000000f50300720c */ /* 0x040fe20001f61670 */
[----:B------:R3:W-:Y:S01]  /*15d60*/  MUFU.TANH R14, R4 ;  /* 0x00000004000e7308 */ /* 0x0007e20000002400 */
[----:B------:R-:W-:Y:S01]  /*15d70*/  ISETP.LT.OR P0, PT, R3, R244, P0 ;  /* 0x000000f40300720c */ /* 0x000fe20000701670 */
[----:B------:R-:W-:-:S02]  /*15d80*/  IMAD.IADD R3, R251, 0x1, -R3 ;  /* 0x00000001fb037824 */ /* 0x000fc400078e0a03 */
[----:B------:R-:W-:Y:S01]  /*15d90*/  FFMA.FTZ R9, R5, -UR19, R9 ;  /* 0x8000001305097c23 */ /* 0x000fe20008010009 */
[----:B-1----:R-:W-:Y:S02]  /*15da0*/  VIADD R2, R0, 0x11 ;  /* 0x0000001100027836 */ /* 0x002fe40000000000 */
        /* <DEDUP_REMOVED lines=129> */
[----:B------:R-:W-:-:S03]  /*165c0*/  I2FP.F32.S32 R2, R2 ;  /* 0x0000000200027245 */ /* 0x000fc60000201400 */
[----:B--2---:R-:W-:Y:S01]  /*165d0*/  FFMA.FTZ R7, R4, -UR19, R7 ;  /* 0x8000001304077c23 */ /* 0x004fe20008010007 */
[----:B------:R-:W-:Y:S01]  /*165e0*/  FMUL.FTZ R4, R53, UR25 ;  /* 0x0000001935047c20 */ /* 0x000fe20008410000 */
[----:B----4-:R-:W-:Y:S01]  /*165f0*/  FFMA.FTZ R6, R2, -UR19, R14 ;  /* 0x8000001302067c23 */ /* 0x010fe2000801000e */
[----:B------:R-:W-:Y:S02]  /*16600*/  FMUL.FTZ R2, R55, UR25 ;  /* 0x0000001937027c20 */ /* 0x000fe40008410000 */
[----:B------:R1:W-:Y:S01]  /*16610*/  MUFU.TANH R14, R4 ;  /* 0x00000004000e7308 */ /* 0x0003e20000002400 */
[----:B------:R-:W-:Y:S02]  /*16620*/  FSEL R67, R12, -INF , !P4 ;  /* 0xff8000000c437808 */ /* 0x000fe40006000000 */
[----:B------:R-:W-:Y:S02]  /*16630*/  FSEL R60, R11, -INF , !P3 ;  /* 0xff8000000b3c7808 */ /* 0x000fe40005800000 */
[----:B------:R-:W-:-:S02]  /*16640*/  FSEL R54, R10, -INF , !P0 ;  /* 0xff8000000a367808 */ /* 0x000fc40004000000 */
[C---:B------:R-:W-:Y:S02]  /*16650*/  ISETP.GE.AND P4, PT, R3.reuse, R142, PT ;  /* 0x0000008e0300720c */ /* 0x040fe40003f86270 */
[C---:B------:R-:W-:Y:S02]  /*16660*/  ISETP.GE.AND P3, PT, R3.reuse, R140, PT ;  /* 0x0000008c0300720c */ /* 0x040fe40003f66270 */
[C---:B------:R-:W-:Y:S01]  /*16670*/  ISETP.GE.AND P0, PT, R3.reuse, R208, PT ;  /* 0x000000d00300720c */ /* 0x040fe20003f06270 */
[----:B------:R2:W3:Y:S01]  /*16680*/  MUFU.TANH R10, R2 ;  /* 0x00000002000a7308 */ /* 0x0004e20000002400 */
[----:B------:R-:W-:Y:S02]  /*16690*/  I2FP.F32.S32 R5, R5 ;  /* 0x0000000500057245 */ /* 0x000fe40000201400 */
[----:B-1----:R-:W-:Y:S02]  /*166a0*/  FSEL R4, R8, -INF , !P6 ;  /* 0xff80000008047808 */ /* 0x002fe40007000000 */
[----:B------:R-:W-:-:S02]  /*166b0*/  ISETP.GE.AND P6, PT, R3, R252, PT ;  /* 0x000000fc0300720c */ /* 0x000fc40003fc6270 */
[C---:B------:R-:W-:Y:S01]  /*166c0*/  ISETP.LT.OR P4, PT, R3.reuse, R247, P4 ;  /* 0x000000f70300720c */ /* 0x040fe20002781670 */
[----:B------:R1:W-:Y:S01]  /*166d0*/  STL [R1+0x18], R4 ;  /* 0x0000180401007387 */ /* 0x0003e20000100800 */
[C---:B------:R-:W-:Y:S02]  /*166e0*/  ISETP.LT.OR P3, PT, R3.reuse, R246, P3 ;  /* 0x000000f60300720c */ /* 0x040fe40001f61670 */
[C---:B------:R-:W-:Y:S02]  /*166f0*/  ISETP.LT.OR P0, PT, R3.reuse, R245, P0 ;  /* 0x000000f50300720c */ /* 0x040fe40000701670 */
[----:B------:R-:W-:Y:S01]  /*16700*/  ISETP.LT.OR P6, PT, R3, R244, P6 ;  /* 0x000000f40300720c */ /* 0x000fe200037c1670 */
[----:B--2---:R-:W-:Y:S02]  /*16710*/  VIADD R2, R0, 0x21 ;  /* 0x0000002100027836 */ /* 0x004fe40000000000 */
[----:B------:R-:W-:Y:S02]  /*16720*/  IMAD.IADD R3, R251, 0x1, -R3 ;  /* 0x00000001fb037824 */ /* 0x000fe400078e0a03 */
[----:B------:R-:W-:Y:S01]  /*16730*/  FFMA.FTZ R9, R5, -UR19, R9 ;  /* 0x8000001305097c23 */ /* 0x000fe20008010009 */
[----:B------:R-:W-:-:S02]  /*16740*/  IADD3 R5, R250, -R2, RZ ;  /* 0x80000002fa057210 */ /* 0x000fc40007ffe0ff */
[----:B------:R-:W-:Y:S02]  /*16750*/  IABS R11, R3 ;  /* 0x00000003000b7213 */ /* 0x000fe40000000000 */
[----:B------:R-:W-:Y:S01]  /*16760*/  IABS R3, R5 ;  /* 0x0000000500037213 */ /* 0x000fe20000000000 */
[----:B-1----:R-:W-:-:S04]  /*16770*/  FMUL.FTZ R4, R134, UR25 ;  /* 0x0000001986047c20 */ /* 0x002fc80008410000 */
[----:B------:R1:W2:Y:S01]  /*16780*/  MUFU.TANH R8, R4 ;  /* 0x0000000400087308 */ /* 0x0002a20000002400 */
[----:B------:R-:W-:Y:S01]  /*16790*/  IMAD.MOV.U32 R5, RZ, RZ, R11 ;  /* 0x000000ffff057224 */ /* 0x000fe200078e000b */
[----:B------:R-:W-:-:S04]  /*167a0*/  I2FP.F32.S32 R3, R3 ;  /* 0x0000000300037245 */ /* 0x000fc80000201400 */
[----:B------:R-:W-:Y:S01]  /*167b0*/  I2FP.F32.S32 R5, R5 ;  /* 0x0000000500057245 */ /* 0x000fe20000201400 */
[----:B-1----:R-:W-:-:S05]  /*167c0*/  IMAD.IADD R4, R248, 0x1, -R2 ;  /* 0x00000001f8047824 */ /* 0x002fca00078e0a02 */
[----:B------:R-:W-:Y:S01]  /*167d0*/  IABS R4, R4 ;  /* 0x0000000400047213 */ /* 0x000fe20000000000 */
[----:B---3--:R-:W-:-:S03]  /*167e0*/  FFMA.FTZ R10, R3, -UR19, R10 ;  /* 0x80000013030a7c23 */ /* 0x008fc6000801000a */
[----:B------:R-:W-:Y:S01]  /*167f0*/  I2FP.F32.S32 R4, R4 ;  /* 0x0000000400047245 */ /* 0x000fe20000201400 */
[----:B------:R-:W-:Y:S01]  /*16800*/  FMUL.FTZ R3, R133, UR25 ;  /* 0x0000001985037c20 */ /* 0x000fe20008410000 */
[----:B--2---:R-:W-:Y:S01]  /*16810*/  FFMA.FTZ R12, R5, -UR19, R8 ;  /* 0x80000013050c7c23 */ /* 0x004fe20008010008 */
        /* <DEDUP_REMOVED lines=43> */
[----:B------:R-:W-:Y:S02]  /*16ad0*/  FSEL R53, R12, -INF , !P6 ;  /* 0xff8000000c357808 */ /* 0x000fe40007000000 */
[----:B------:R1:W-:Y:S01]  /*16ae0*/  MUFU.TANH R14, R4 ;  /* 0x00000004000e7308 */ /* 0x0003e20000002400 */
[----:B------:R-:W-:Y:S01]  /*16af0*/  FSEL R56, R11, -INF , !P5 ;  /* 0xff8000000b387808 */ /* 0x000fe20006800000 */
[----:B------:R-:W-:Y:S01]  /*16b00*/  FMUL.FTZ R2, R39, UR25 ;  /* 0x0000001927027c20 */ /* 0x000fe20008410000 */
[----:B------:R-:W-:Y:S02]  /*16b10*/  FSEL R46, R10, -INF , !P4 ;  /* 0xff8000000a2e7808 */ /* 0x000fe40006000000 */
[----:B------:R-:W-:-:S02]  /*16b20*/  ISETP.GE.AND P6, PT, R3, R142, PT ;  /* 0x0000008e0300720c */ /* 0x000fc40003fc6270 */
[C---:B------:R-:W-:Y:S02]  /*16b30*/  ISETP.GE.AND P5, PT, R3.reuse, R140, PT ;  /* 0x0000008c0300720c */ /* 0x040fe40003fa6270 */
[C---:B------:R-:W-:Y:S01]  /*16b40*/  ISETP.GE.AND P4, PT, R3.reuse, R208, PT ;  /* 0x000000d00300720c */ /* 0x040fe20003f86270 */
[----:B------:R2:W3:Y:S01]  /*16b50*/  MUFU.TANH R10, R2 ;  /* 0x00000002000a7308 */ /* 0x0004e20000002400 */
[----:B------:R-:W-:Y:S02]  /*16b60*/  I2FP.F32.S32 R5, R5 ;  /* 0x0000000500057245 */ /* 0x000fe40000201400 */
[----:B-1----:R-:W-:Y:S02]  /*16b70*/  FSEL R4, R8, -INF , !P3 ;  /* 0xff80000008047808 */ /* 0x002fe40005800000 */
[C---:B------:R-:W-:Y:S02]  /*16b80*/  ISETP.GE.AND P3, PT, R3.reuse, R252, PT ;  /* 0x000000fc0300720c */ /* 0x040fe40003f66270 */
[C---:B------:R-:W-:Y:S01]  /*16b90*/  ISETP.LT.OR P6, PT, R3.reuse, R247, P6 ;  /* 0x000000f70300720c */ /* 0x040fe200037c1670 */
[----:B------:R1:W-:Y:S01]  /*16ba0*/  STL [R1+0x14], R4 ;  /* 0x0000140401007387 */ /* 0x0003e20000100800 */
[----:B------:R-:W-:-:S02]  /*16bb0*/  ISETP.LT.OR P5, PT, R3, R246, P5 ;  /* 0x000000f60300720c */ /* 0x000fc40002fa1670 */
[C---:B------:R-:W-:Y:S02]  /*16bc0*/  ISETP.LT.OR P4, PT, R3.reuse, R245, P4 ;  /* 0x000000f50300720c */ /* 0x040fe40002781670 */
[----:B------:R-:W-:Y:S01]  /*16bd0*/  ISETP.LT.OR P3, PT, R3, R244, P3 ;  /* 0x000000f40300720c */ /* 0x000fe20001f61670 */
[----:B--2---:R-:W-:Y:S02]  /*16be0*/  VIADD R2, R0, 0x29 ;  /* 0x0000002900027836 */ /* 0x004fe40000000000 */
[----:B------:R-:W-:Y:S02]  /*16bf0*/  IMAD.IADD R3, R251, 0x1, -R3 ;  /* 0x00000001fb037824 */ /* 0x000fe400078e0a03 */
[----:B------:R-:W-:Y:S01]  /*16c00*/  FFMA.FTZ R9, R5, -UR19, R9 ;  /* 0x8000001305097c23 */ /* 0x000fe20008010009 */
[----:B------:R-:W-:Y:S02]  /*16c10*/  IMAD.IADD R5, R250, 0x1, -R2 ;  /* 0x00000001fa057824 */ /* 0x000fe400078e0a02 */
[----:B------:R-:W-:-:S03]  /*16c20*/  IABS R11, R3 ;  /* 0x00000003000b7213 */ /* 0x000fc60000000000 */
[----:B------:R-:W-:Y:S01]  /*16c30*/  IABS R3, R5 ;  /* 0x0000000500037213 */ /* 0x000fe20000000000 */
[----:B-1----:R-:W-:-:S04]  /*16c40*/  FMUL.FTZ R4, R138, UR25 ;  /* 0x000000198a047c20 */ /* 0x002fc80008410000 */
[----:B------:R1:W2:Y:S01]  /*16c50*/  MUFU.TANH R8, R4 ;  /* 0x0000000400087308 */ /* 0x0002a20000002400 */
[----:B------:R-:W-:Y:S01]  /*16c60*/  IMAD.MOV.U32 R5, RZ, RZ, R11 ;  /* 0x000000ffff057224 */ /* 0x000fe200078e000b */
[----:B------:R-:W-:-:S04]  /*16c70*/  I2FP.F32.S32 R3, R3 ;  /* 0x0000000300037245 */ /* 0x000fc80000201400 */
[----:B------:R-:W-:Y:S01]  /*16c80*/  I2FP.F32.S32 R5, R5 ;  /* 0x0000000500057245 */ /* 0x000fe20000201400 */
[----:B---3--:R-:W-:Y:S01]  /*16c90*/  FFMA.FTZ R10, R3, -UR19, R10 ;  /* 0x80000013030a7c23 */ /* 0x008fe2000801000a */
[----:B------:R-:W-:Y:S01]  /*16ca0*/  FMUL.FTZ R3, R137, UR25 ;  /* 0x0000001989037c20 */ /* 0x000fe20008410000 */
[----:B-1----:R-:W-:Y:S02]  /*16cb0*/  IMAD.IADD R4, R248, 0x1, -R2 ;  /* 0x00000001f8047824 */ /* 0x002fe400078e0a02 */
[----:B--2---:R-:W-:Y:S01]  /*16cc0*/  FFMA.FTZ R12, R5, -UR19, R8 ;  /* 0x80000013050c7c23 */ /* 0x004fe20008010008 */
[----:B------:R-:W-:Y:S02]  /*16cd0*/  FSEL R5, R13, -INF , !P0 ;  /* 0xff8000000d057808 */ /* 0x000fe40004000000 */
[----:B------:R-:W-:-:S03]  /*16ce0*/  IABS R4, R4 ;  /* 0x0000000400047213 */ /* 0x000fc60000000000 */
[----:B------:R1:W-:Y:S01]  /*16cf0*/  STL [R1+0x10], R5 ;  /* 0x0000100501007387 */ /* 0x0003e20000100800 */
[----:B------:R-:W-:Y:S02]  /*16d00*/  I2FP.F32.S32 R4, R4 ;  /* 0x0000000400047245 */ /* 0x000fe40000201400 */
[----:B------:R-:W-:Y:S02]  /*16d10*/  FSEL R222, R9, -INF , !P6 ;  /* 0xff80000009de7808 */ /* 0x000fe40007000000 */
[----:B------:R-:W-:Y:S01]  /*16d20*/  FSEL R223, R7, -INF , !P5 ;  /* 0xff80000007df7808 */ /* 0x000fe20006800000 */
[----:B------:R-:W-:Y:S01]  /*16d30*/  FFMA.FTZ R11, R4, -UR19, R14 ;  /* 0x80000013040b7c23 */ /* 0x000fe2000801000e */
[----:B------:R-:W-:Y:S01]  /*16d40*/  FMUL.FTZ R4, R139, UR25 ;  /* 0x000000198b047c20 */ /* 0x000fe20008410000 */
[C---:B------:R-:W-:Y:S02]  /*16d50*/  ISETP.GE.AND P0, PT, R2.reuse, R142, PT ;  /* 0x0000008e0200720c */ /* 0x040fe40003f06270 */
[----:B------:R-:W-:-:S02]  /*16d60*/  ISETP.GE.AND P6, PT, R2, R140, PT ;  /* 0x0000008c0200720c */ /* 0x000fc40003fc6270 */
[C---:B------:R-:W-:Y:S01]  /*16d70*/  ISETP.GE.AND P5, PT, R2.reuse, R208, PT ;  /* 0x000000d00200720c */ /* 0x040fe20003fa6270 */
[----:B------:R-:W-:Y:S01]  /*16d80*/  MUFU.TANH R4, R4 ;  /* 0x0000000400047308 */ /* 0x000fe20000002400 */
[----:B------:R-:W-:-:S07]  /*16d90*/  ISETP.LT.OR P0, PT, R2, R247, P0 ;  /* 0x000000f70200720c */ /* 0x000fce0000701670 */
[----:B-1----:R1:W2:Y:S01]  /*16da0*/  MUFU.TANH R5, R3 ;  /* 0x0000000300057308 */ /* 0x0022a20000002400 */
[C---:B------:R-:W-:Y:S02]  /*16db0*/  ISETP.LT.OR P6, PT, R2.reuse, R246, P6 ;  /* 0x000000f60200720c */ /* 0x040fe400037c1670 */
[----:B------:R-:W-:Y:S02]  /*16dc0*/  ISETP.LT.OR P5, PT, R2, R245, P5 ;  /* 0x000000f50200720c */ /* 0x000fe40002fa1670 */
[----:B-1----:R-:W-:Y:S02]  /*16dd0*/  FSEL R3, R6, -INF , !P4 ;  /* 0xff80000006037808 */ /* 0x002fe40006000000 */
[----:B------:R-:W-:-:S03]  /*16de0*/  ISETP.GE.AND P4, PT, R2, R252, PT ;  /* 0x000000fc0200720c */ /* 0x000fc60003f86270 */
[----:B------:R1:W-:Y:S01]  /*16df0*/  STL [R1+0xc], R3 ;  /* 0x00000c0301007387 */ /* 0x0003e20000100800 */
[----:B------:R-:W-:Y:S01]  /*16e00*/  ISETP.LT.OR P4, PT, R2, R244, P4 ;  /* 0x000000f40200720c */ /* 0x000fe20002781670 */
        /* <DEDUP_REMOVED lines=23> */
[----:B------:R-:W-:-:S03]  /*16f80*/  I2FP.F32.S32 R2, R2 ;  /* 0x0000000200027245 */ /* 0x000fc60000201400 */
[----:B---3--:R-:W-:Y:S02]  /*16f90*/  FFMA.FTZ R7, R4, -UR19, R7 ;  /* 0x8000001304077c23 */ /* 0x008fe40008010007 */
[----:B------:R-:W-:Y:S01]  /*16fa0*/  FFMA.FTZ R6, R2, -UR19, R14 ;  /* 0x8000001302067c23 */ /* 0x000fe2000801000e */
[----:B------:R-:W-:Y:S01]  /*16fb0*/  FMUL.FTZ R2, R51, UR25 ;  /* 0x0000001933027c20 */ /* 0x000fe20008410000 */
[----:B------:R-:W-:Y:S01]  /*16fc0*/  FMUL.FTZ R4, R49, UR25 ;  /* 0x0000001931047c20 */ /* 0x000fe20008410000 */
[----:B------:R-:W-:Y:S02]  /*16fd0*/  FSEL R221, R12, -INF , !P3 ;  /* 0xff8000000cdd7808 */ /* 0x000fe40005800000 */
[----:B------:R-:W-:Y:S02]  /*16fe0*/  FSEL R217, R11, -INF , !P0 ;  /* 0xff8000000bd97808 */ /* 0x000fe40004000000 */
[----:B------:R-:W-:Y:S02]  /*16ff0*/  FSEL R219, R10, -INF , !P6 ;  /* 0xff8000000adb7808 */ /* 0x000fe40007000000 */
[----:B------:R-:W-:Y:S01]  /*17000*/  FSEL R220, R8, -INF , !P5 ;  /* 0xff80000008dc7808 */ /* 0x000fe20006800000 */
[----:B------:R1:W2:Y:S01]  /*17010*/  MUFU.TANH R10, R2 ;  /* 0x00000002000a7308 */ /* 0x0002a20000002400 */
[----:B------:R-:W-:-:S02]  /*17020*/  I2FP.F32.S32 R5, R5 ;  /* 0x0000000500057245 */ /* 0x000fc40000201400 */
[C---:B------:R-:W-:Y:S02]  /*17030*/  ISETP.GE.AND P3, PT, R3.reuse, R142, PT ;  /* 0x0000008e0300720c */ /* 0x040fe40003f66270 */
[C---:B------:R-:W-:Y:S02]  /*17040*/  ISETP.GE.AND P0, PT, R3.reuse, R140, PT ;  /* 0x0000008c0300720c */ /* 0x040fe40003f06270 */
[C---:B------:R-:W-:Y:S02]  /*17050*/  ISETP.GE.AND P6, PT, R3.reuse, R208, PT ;  /* 0x000000d00300720c */ /* 0x040fe40003fc6270 */
[C---:B------:R-:W-:Y:S01]  /*17060*/  ISETP.GE.AND P5, PT, R3.reuse, R252, PT ;  /* 0x000000fc0300720c */ /* 0x040fe20003fa6270 */
[----:B------:R3:W4:Y:S01]  /*17070*/  MUFU.TANH R14, R4 ;  /* 0x00000004000e7308 */ /* 0x0007220000002400 */
[----:B------:R-:W-:Y:S01]  /*17080*/  ISETP.LT.OR P3, PT, R3, R247, P3 ;  /* 0x000000f70300720c */ /* 0x000fe20001f61670 */
[----:B------:R-:W-:Y:S01]  /*17090*/  FFMA.FTZ R9, R5, -UR19, R9 ;  /* 0x8000001305097c23 */ /* 0x000fe20008010009 */
[----:B------:R-:W-:-:S02]  /*170a0*/  ISETP.LT.OR P0, PT, R3, R246, P0 ;  /* 0x000000f60300720c */ /* 0x000fc40000701670 */
[C---:B------:R-:W-:Y:S01]  /*170b0*/  ISETP.LT.OR P6, PT, R3.reuse, R245, P6 ;  /* 0x000000f50300720c */ /* 0x040fe200037c1670 */
[----:B-1----:R-:W-:Y:S01]  /*170c0*/  VIADD R2, R0, 0x31 ;  /* 0x0000003100027836 */ /* 0x002fe20000000000 */
[----:B------:R-:W-:Y:S01]  /*170d0*/  ISETP.LT.OR P5, PT, R3, R244, P5 ;  /* 0x000000f40300720c */ /* 0x000fe20002fa1670 */
[----:B------:R-:W-:Y:S02]  /*170e0*/  IMAD.IADD R3, R251, 0x1, -R3 ;  /* 0x00000001fb037824 */ /* 0x000fe400078e0a03 */
[----:B------:R-:W-:Y:S02]  /*170f0*/  IMAD.IADD R5, R250, 0x1, -R2 ;  /* 0x00000001fa057824 */ /* 0x000fe400078e0a02 */
[----:B---3--:R-:W-:Y:S01]  /*17100*/  FMUL.FTZ R4, R34, UR25 ;  /* 0x0000001922047c20 */ /* 0x008fe20008410000 */
[----:B------:R-:W-:-:S03]  /*17110*/  IABS R11, R3 ;  /* 0x00000003000b7213 */ /* 0x000fc60000000000 */
[----:B------:R1:W3:Y:S01]  /*17120*/  MUFU.TANH R8, R4 ;  /* 0x0000000400087308 */ /* 0x0002e20000002400 */
[----:B------:R-:W-:-:S04]  /*17130*/  IABS R3, R5 ;  /* 0x0000000500037213 */ /* 0x000fc80000000000 */
[----:B------:R-:W-:Y:S01]  /*17140*/  I2FP.F32.S32 R3, R3 ;  /* 0x0000000300037245 */ /* 0x000fe20000201400 */
[----:B-1----:R-:W-:-:S05]  /*17150*/  IMAD.IADD R4, R248, 0x1, -R2 ;  /* 0x00000001f8047824 */ /* 0x002fca00078e0a02 */
[----:B------:R-:W-:Y:S01]  /*17160*/  IABS R4, R4 ;  /* 0x0000000400047213 */ /* 0x000fe20000000000 */
[----:B--2---:R-:W-:-:S03]  /*17170*/  FFMA.FTZ R10, R3, -UR19, R10 ;  /* 0x80000013030a7c23 */ /* 0x004fc6000801000a */
[----:B------:R-:W-:Y:S01]  /*17180*/  I2FP.F32.S32 R4, R4 ;  /* 0x0000000400047245 */ /* 0x000fe20000201400 */
[----:B------:R-:W-:Y:S02]  /*17190*/  IMAD.MOV.U32 R5, RZ, RZ, R11 ;  /* 0x000000ffff057224 */ /* 0x000fe400078e000b */
[----:B------:R-:W-:Y:S01]  /*171a0*/  FMUL.FTZ R3, R33, UR25 ;  /* 0x0000001921037c20 */ /* 0x000fe20008410000 */
[----:B------:R-:W-:Y:S02]  /*171b0*/  IMAD.MOV.U32 R210, RZ, RZ, R215 ;  /* 0x000000ffffd27224 */ /* 0x000fe400078e00d7 */
[----:B----4-:R-:W-:Y:S01]  /*171c0*/  FFMA.FTZ R11, R4, -UR19, R14 ;  /* 0x80000013040b7c23 */ /* 0x010fe2000801000e */
[----:B------:R-:W-:Y:S02]  /*171d0*/  IMAD.MOV.U32 R209, RZ, RZ, R214 ;  /* 0x000000ffffd17224 */ /* 0x000fe400078e00d6 */
[----:B------:R-:W-:Y:S01]  /*171e0*/  FMUL.FTZ R4, R35, UR25 ;  /* 0x0000001923047c20 */ /* 0x000fe20008410000 */
[----:B------:R-:W-:-:S02]  /*171f0*/  FSEL R218, R13, -INF , !P4 ;  /* 0xff8000000dda7808 */ /* 0x000fc40006000000 */
[----:B------:R-:W-:Y:S02]  /*17200*/  FSEL R214, R9, -INF , !P3 ;  /* 0xff80000009d67808 */ /* 0x000fe40005800000 */
[----:B------:R-:W-:Y:S02]  /*17210*/  FSEL R215, R7, -INF , !P0 ;  /* 0xff80000007d77808 */ /* 0x000fe40004000000 */
[----:B------:R-:W-:Y:S01]  /*17220*/  FSEL R216, R6, -INF , !P6 ;  /* 0xff80000006d87808 */ /* 0x000fe20007000000 */
[----:B------:R1:W2:Y:S01]  /*17230*/  MUFU.TANH R7, R3 ;  /* 0x0000000300077308 */ /* 0x0002a20000002400 */
[C---:B------:R-:W-:Y:S02]  /*17240*/  ISETP.GE.AND P4, PT, R2.reuse, R142, PT ;  /* 0x0000008e0200720c */ /* 0x040fe40003f86270 */
[C---:B------:R-:W-:Y:S02]  /*17250*/  ISETP.GE.AND P3, PT, R2.reuse, R140, PT ;  /* 0x0000008c0200720c */ /* 0x040fe40003f66270 */
[----:B------:R-:W-:-:S02]  /*17260*/  ISETP.GE.AND P0, PT, R2, R208, PT ;  /* 0x000000d00200720c */ /* 0x000fc40003f06270 */
[C---:B------:R-:W-:Y:S01]  /*17270*/  ISETP.GE.AND P6, PT, R2.reuse, R252, PT ;  /* 0x000000fc0200720c */ /* 0x040fe20003fc6270 */
[----:B------:R-:W4:Y:S01]  /*17280*/  MUFU.TANH R4, R4 ;  /* 0x0000000400047308 */ /* 0x000f220000002400 */
[----:B------:R-:W-:Y:S02]  /*17290*/  I2FP.F32.S32 R5, R5 ;  /* 0x0000000500057245 */ /* 0x000fe40000201400 */
[C---:B------:R-:W-:Y:S02]  /*172a0*/  ISETP.LT.OR P4, PT, R2.reuse, R247, P4 ;  /* 0x000000f70200720c */ /* 0x040fe40002781670 */
[C---:B------:R-:W-:Y:S01]  /*172b0*/  ISETP.LT.OR P3, PT, R2.reuse, R246, P3 ;  /* 0x000000f60200720c */ /* 0x040fe20001f61670 */
[--C-:B-1----:R-:W-:Y:S01]  /*172c0*/  IMAD.IADD R3, R249, 0x1, -R2.reuse ;  /* 0x00000001f9037824 */ /* 0x102fe200078e0a02 */
[C---:B------:R-:W-:Y:S02]  /*172d0*/  ISETP.LT.OR P0, PT, R2.reuse, R245, P0 ;  /* 0x000000f50200720c */ /* 0x040fe40000701670 */
[----:B------:R-:W-:Y:S01]  /*172e0*/  ISETP.LT.OR P6, PT, R2, R244, P6 ;  /* 0x000000f40200720c */ /* 0x000fe200037c1670 */
[----:B------:R-:W-:Y:S01]  /*172f0*/  IMAD.IADD R2, R251, 0x1, -R2 ;  /* 0x00000001fb027824 */ /* 0x000fe200078e0a02 */
[----:B------:R-:W-:Y:S01]  /*17300*/  IABS R6, R3 ;  /* 0x0000000300067213 */ /* 0x000fe20000000000 */
[----:B---3--:R-:W-:Y:S01]  /*17310*/  FFMA.FTZ R12, R5, -UR19, R8 ;  /* 0x80000013050c7c23 */ /* 0x008fe20008010008 */
[----:B------:R-:W-:-:S02]  /*17320*/  FMUL.FTZ R3, R209, UR25 ;  /* 0x00000019d1037c20 */ /* 0x000fc40008410000 */
[----:B------:R-:W-:Y:S01]  /*17330*/  IABS R5, R2 ;  /* 0x0000000200057213 */ /* 0x000fe20000000000 */
[----:B------:R-:W-:Y:S01]  /*17340*/  IMAD.MOV.U32 R2, RZ, RZ, R6 ;  /* 0x000000ffff027224 */ /* 0x000fe200078e0006 */
[----:B------:R1:W-:Y:S04]  /*17350*/  MUFU.TANH R9, R3 ;  /* 0x0000000300097308 */ /* 0x0003e80000002400 */
[----:B------:R-:W-:-:S05]  /*17360*/  I2FP.F32.S32 R2, R2 ;  /* 0x0000000200027245 */ /* 0x000fca0000201400 */
[----:B--2---:R-:W-:Y:S01]  /*17370*/  FFMA.FTZ R7, R2, -UR19, R7 ;  /* 0x8000001302077c23 */ /* 0x004fe20008010007 */
[----:B------:R-:W-:Y:S01]  /*17380*/  VIADD R2, R0, 0x38 ;  /* 0x0000003800027836 */ /* 0x000fe20000000000 */
[----:B-1----:R-:W-:Y:S01]  /*17390*/  I2FP.F32.S32 R3, R5 ;  /* 0x0000000500037245 */ /* 0x002fe20000201400 */
[----:B------:R-:W-:-:S04]  /*173a0*/  FMUL.FTZ R5, R210, UR25 ;  /* 0x00000019d2057c20 */ /* 0x000fc80008410000 */
[----:B----4-:R-:W-:Y:S01]  /*173b0*/  FFMA.FTZ R13, R3, -UR19, R4 ;  /* 0x80000013030d7c23 */ /* 0x010fe20008010004 */
[----:B------:R-:W-:Y:S01]  /*173c0*/  FMUL.FTZ R3, R70, UR25 ;  /* 0x0000001946037c20 */ /* 0x000fe20008410000 */
[----:B------:R1:W2:Y:S01]  /*173d0*/  MUFU.TANH R8, R5 ;  /* 0x0000000500087308 */ /* 0x0002a20000002400 */
[--C-:B------:R-:W-:Y:S02]  /*173e0*/  IMAD.IADD R4, R248, 0x1, -R2.reuse ;  /* 0x00000001f8047824 */ /* 0x100fe400078e0a02 */
[--C-:B------:R-:W-:Y:S01]  /*173f0*/  IMAD.IADD R6, R249, 0x1, -R2.reuse ;  /* 0x00000001f9067824 */ /* 0x100fe200078e0a02 */
[----:B------:R-:W-:Y:S01]  /*17400*/  FSEL R210, R11, -INF , !P4 ;  /* 0xff8000000bd27808 */ /* 0x000fe20006000000 */
[----:B------:R3:W5:Y:S03]  /*17410*/  LDL.LU R70, [R1+0x98] ;  /* 0x0000980001467983 */ /* 0x0007660000300800 */
[----:B------:R4:W3:Y:S01]  /*17420*/  MUFU.TANH R14, R3 ;  /* 0x00000003000e7308 */ /* 0x0008e20000002400 */
[----:B-1----:R-:W-:Y:S01]  /*17430*/  IABS R5, R4 ;  /* 0x0000000400057213 */ /* 0x002fe20000000000 */
[----:B----4-:R-:W-:-:S05]  /*17440*/  IMAD.IADD R3, R250, 0x1, -R2 ;  /* 0x00000001fa037824 */ /* 0x010fca00078e0a02 */
[----:B------:R-:W-:Y:S02]  /*17450*/  IABS R4, R3 ;  /* 0x0000000300047213 */ /* 0x000fe40000000000 */
[----:B------:R-:W-:Y:S02]  /*17460*/  IABS R3, R6 ;  /* 0x0000000600037213 */ /* 0x000fe40000000000 */
[----:B------:R-:W-:Y:S02]  /*17470*/  I2FP.F32.S32 R4, R4 ;  /* 0x0000000400047245 */ /* 0x000fe40000201400 */
[----:B------:R-:W-:-:S03]  /*17480*/  I2FP.F32.S32 R3, R3 ;  /* 0x0000000300037245 */ /* 0x000fc60000201400 */
[----:B--2---:R-:W-:Y:S01]  /*17490*/  FFMA.FTZ R8, R4, -UR19, R8 ;  /* 0x8000001304087c23 */ /* 0x004fe20008010008 */
[----:B------:R-:W-:Y:S01]  /*174a0*/  FMUL.FTZ R4, R212, UR25 ;  /* 0x00000019d4047c20 */ /* 0x000fe20008410000 */
[----:B------:R-:W-:Y:S01]  /*174b0*/  FSEL R212, R7, -INF , !P0 ;  /* 0xff80000007d47808 */ /* 0x000fe20004000000 */
[----:B------:R-:W-:Y:S01]  /*174c0*/  FMUL.FTZ R7, R69, UR25 ;  /* 0x0000001945077c20 */ /* 0x000fe20008410000 */
[----:B---3--:R-:W-:Y:S01]  /*174d0*/  FFMA.FTZ R6, R3, -UR19, R14 ;  /* 0x8000001303067c23 */ /* 0x008fe2000801000e */
[----:B------:R-:W-:Y:S01]  /*174e0*/  FMUL.FTZ R3, R213, UR25 ;  /* 0x00000019d5037c20 */ /* 0x000fe20008410000 */
[----:B------:R-:W-:Y:S01]  /*174f0*/  FSEL R213, R12, -INF , !P5 ;  /* 0xff8000000cd57808 */ /* 0x000fe20006800000 */
[----:B------:R1:W5:Y:S01]  /*17500*/  LDL.LU R69, [R1+0x94] ;  /* 0x0000940001457983 */ /* 0x0003620000300800 */
[----:B------:R-:W-:Y:S02]  /*17510*/  FSEL R211, R10, -INF , !P3 ;  /* 0xff8000000ad37808 */ /* 0x000fe40005800000 */
[----:B------:R-:W-:-:S02]  /*17520*/  ISETP.GE.AND P5, PT, R2, R142, PT ;  /* 0x0000008e0200720c */ /* 0x000fc40003fa6270 */
[C---:B------:R-:W-:Y:S02]  /*17530*/  ISETP.GE.AND P4, PT, R2.reuse, R140, PT ;  /* 0x0000008c0200720c */ /* 0x040fe40003f86270 */
[C---:B------:R-:W-:Y:S02]  /*17540*/  ISETP.GE.AND P3, PT, R2.reuse, R208, PT ;  /* 0x000000d00200720c */ /* 0x040fe40003f66270 */
[C---:B------:R-:W-:Y:S01]  /*17550*/  ISETP.GE.AND P0, PT, R2.reuse, R252, PT ;  /* 0x000000fc0200720c */ /* 0x040fe20003f06270 */
[----:B------:R-:W2:Y:S01]  /*17560*/  MUFU.TANH R7, R7 ;  /* 0x0000000700077308 */ /* 0x000ea20000002400 */
[----:B------:R-:W-:Y:S02]  /*17570*/  I2FP.F32.S32 R5, R5 ;  /* 0x0000000500057245 */ /* 0x000fe40000201400 */
[C---:B------:R-:W-:Y:S02]  /*17580*/  ISETP.LT.OR P5, PT, R2.reuse, R247, P5 ;  /* 0x000000f70200720c */ /* 0x040fe40002fa1670 */
[----:B------:R-:W-:-:S02]  /*17590*/  ISETP.LT.OR P4, PT, R2, R246, P4 ;  /* 0x000000f60200720c */ /* 0x000fc40002781670 */
[C---:B------:R-:W-:Y:S02]  /*175a0*/  ISETP.LT.OR P3, PT, R2.reuse, R245, P3 ;  /* 0x000000f50200720c */ /* 0x040fe40001f61670 */
[----:B------:R-:W-:Y:S01]  /*175b0*/  ISETP.LT.OR P0, PT, R2, R244, P0 ;  /* 0x000000f40200720c */ /* 0x000fe20000701670 */
[----:B------:R-:W-:Y:S02]  /*175c0*/  IMAD.IADD R2, R251, 0x1, -R2 ;  /* 0x00000001fb027824 */ /* 0x000fe400078e0a02 */
[----:B------:R-:W-:-:S03]  /*175d0*/  FFMA.FTZ R9, R5, -UR19, R9 ;  /* 0x8000001305097c23 */ /* 0x000fc60008010009 */
[----:B------:R-:W-:-:S04]  /*175e0*/  IABS R5, R2 ;  /* 0x0000000200057213 */ /* 0x000fc80000000000 */
[----:B------:R-:W-:-:S05]  /*175f0*/  I2FP.F32.S32 R5, R5 ;  /* 0x0000000500057245 */ /* 0x000fca0000201400 */
[----:B--2---:R-:W-:Y:S01]  /*17600*/  FFMA.FTZ R5, R5, -UR19, R7 ;  /* 0x8000001305057c23 */ /* 0x004fe20008010007 */
[----:B------:R-:W-:Y:S02]  /*17610*/  FMUL.FTZ R7, R68, UR25 ;  /* 0x0000001944077c20 */ /* 0x000fe40008410000 */
[----:B------:R1:W5:Y:S01]  /*17620*/  LDL.LU R68, [R1+0x90] ;  /* 0x0000900001447983 */ /* 0x0003620000300800 */
[----:B------:R-:W-:Y:S01]  /*17630*/  VIADD R0, R0, 0x39 ;  /* 0x0000003900007836 */ /* 0x000fe20000000000 */
[----:B------:R2:W3:Y:S01]  /*17640*/  MUFU.TANH R14, R3 ;  /* 0x00000003000e7308 */ /* 0x0004e20000002400 */
[----:B------:R-:W-:-:S07]  /*17650*/  FSEL R141, R8, -INF , !P4 ;  /* 0xff800000088d7808 */ /* 0x000fce0006000000 */
[----:B------:R4:W1:Y:S01]  /*17660*/  MUFU.TANH R10, R4 ;  /* 0x00000004000a7308 */ /* 0x0008620000002400 */
[----:B------:R-:W-:Y:S01]  /*17670*/  ISETP.GE.AND P4, PT, R0, R208, PT ;  /* 0x000000d00000720c */ /* 0x000fe20003f86270 */
[--C-:B--2---:R-:W-:Y:S01]  /*17680*/  IMAD.IADD R3, R248, 0x1, -R0.reuse ;  /* 0x00000001f8037824 */ /* 0x104fe200078e0a00 */
[----:B------:R-:W-:Y:S01]  /*17690*/  FSEL R208, R6, -INF , !P3 ;  /* 0xff80000006d07808 */ /* 0x000fe20005800000 */
[----:B----4-:R-:W-:-:S03]  /*176a0*/  IMAD.IADD R4, R250, 0x1, -R0 ;  /* 0x00000001fa047824 */ /* 0x010fc600078e0a00 */
[----:B------:R-:W-:Y:S01]  /*176b0*/  IABS R3, R3 ;  /* 0x0000000300037213 */ /* 0x000fe20000000000 */
[----:B------:R-:W-:Y:S01]  /*176c0*/  FMUL.FTZ R6, R27, UR25 ;  /* 0x000000191b067c20 */ /* 0x000fe20008410000 */
[----:B------:R-:W-:Y:S02]  /*176d0*/  IABS R2, R4 ;  /* 0x0000000400027213 */ /* 0x000fe40000000000 */
[----:B------:R-:W-:Y:S02]  /*176e0*/  I2FP.F32.S32 R3, R3 ;  /* 0x0000000300037245 */ /* 0x000fe40000201400 */
[----:B------:R-:W-:Y:S02]  /*176f0*/  I2FP.F32.S32 R2, R2 ;  /* 0x0000000200027245 */ /* 0x000fe40000201400 */
[----:B------:R-:W-:Y:S02]  /*17700*/  FSEL R209, R13, -INF , !P6 ;  /* 0xff8000000dd17808 */ /* 0x000fe40007000000 */
[----:B------:R-:W-:-:S02]  /*17710*/  FSEL R139, R9, -INF , !P5 ;  /* 0xff800000098b7808 */ /* 0x000fc40006800000 */
[C---:B------:R-:W-:Y:S02]  /*17720*/  ISETP.GE.AND P6, PT, R0.reuse, R142, PT ;  /* 0x0000008e0000720c */ /* 0x040fe40003fc6270 */
[C---:B------:R-:W-:Y:S02]  /*17730*/  ISETP.GE.AND P5, PT, R0.reuse, R140, PT ;  /* 0x0000008c0000720c */ /* 0x040fe40003fa6270 */
[----:B------:R-:W-:Y:S01]  /*17740*/  ISETP.GE.AND P3, PT, R0, R252, PT ;  /* 0x000000fc0000720c */ /* 0x000fe20003f66270 */
[----:B---3--:R-:W-:Y:S01]  /*17750*/  FFMA.FTZ R4, R3, -UR19, R14 ;  /* 0x8000001303047c23 */ /* 0x008fe2000801000e */
[----:B------:R-:W2:Y:S01]  /*17760*/  MUFU.TANH R7, R7 ;  /* 0x0000000700077308 */ /* 0x000ea20000002400 */
[----:B-1----:R-:W-:Y:S01]  /*17770*/  FFMA.FTZ R3, R2, -UR19, R10 ;  /* 0x8000001302037c23 */ /* 0x002fe2000801000a */
[C---:B------:R-:W-:Y:S01]  /*17780*/  ISETP.LT.OR P6, PT, R0.reuse, R247, P6 ;  /* 0x000000f70000720c */ /* 0x040fe200037c1670 */
[----:B------:R-:W-:Y:S01]  /*17790*/  IMAD.IADD R2, R249, 0x1, -R0 ;  /* 0x00000001f9027824 */ /* 0x000fe200078e0a00 */
[----:B------:R-:W-:-:S02]  /*177a0*/  ISETP.LT.OR P5, PT, R0, R246, P5 ;  /* 0x000000f60000720c */ /* 0x000fc40002fa1670 */
[C---:B------:R-:W-:Y:S02]  /*177b0*/  ISETP.LT.OR P4, PT, R0.reuse, R245, P4 ;  /* 0x000000f50000720c */ /* 0x040fe40002781670 */
[----:B------:R-:W1:Y:S01]  /*177c0*/  MUFU.TANH R6, R6 ;  /* 0x0000000600067308 */ /* 0x000e620000002400 */
        /* <DEDUP_REMOVED lines=8> */
[----:B--2---:R-:W-:Y:S02]  /*17850*/  FFMA.FTZ R2, R2, -UR19, R7 ;  /* 0x8000001302027c23 */ /* 0x004fe40008010007 */
[----:B-1----:R-:W-:Y:S01]  /*17860*/  FFMA.FTZ R0, R0, -UR19, R6 ;  /* 0x8000001300007c23 */ /* 0x002fe20008010006 */
        /* <DEDUP_REMOVED lines=90> */
.L_x_1006:
[----:B------:R-:W-:Y:S05]  /*17e10*/  BSYNC B0 ;  /* 0x0000000000007941 */ /* 0x000fea0003800000 */
.L_x_1005:
[----:B------:R-:W0:Y:S02]  /*17e20*/  LDGDEPBAR ;  /* 0x00000000000079af */ /* 0x000e240000000000 */
.L_x_1004:
[----:B--2---:R-:W2:Y:S01]  /*17e30*/  LDL.LU R2, [R1+0x3c] ;  /* 0x00003c0001027983 */ /* 0x004ea20000300800 */
[----:B------:R-:W-:-:S03]  /*17e40*/  MOV R0, R25 ;  /* 0x0000001900007202 */ /* 0x000fc60000000f00 */
[----:B------:R-:W3:Y:S01]  /*17e50*/  LDL.LU R27, [R1+0x28] ;  /* 0x00002800011b7983 */ /* 0x000ee20000300800 */
[----:B------:R-:W-:Y:S01]  /*17e60*/  MOV R48, R30 ;  /* 0x0000001e00307202 */ /* 0x000fe20000000f00 */
[----:B------:R-:W-:Y:S01]  /*17e70*/  IMAD.MOV.U32 R49, RZ, RZ, R0 ;  /* 0x000000ffff317224 */ /* 0x000fe200078e0000 */
[----:B------:R-:W-:Y:S01]  /*17e80*/  MOV R50, R28 ;  /* 0x0000001c00327202 */ /* 0x000fe20000000f00 */
[----:B-1----:R-:W4:Y:S01]  /*17e90*/  LDL.LU R5, [R1+0x24] ;  /* 0x0000240001057983 */ /* 0x002f220000300800 */
[----:B------:R-:W-:-:S03]  /*17ea0*/  IMAD.MOV.U32 R51, RZ, RZ, R143 ;  /* 0x000000ffff337224 */ /* 0x000fc600078e008f */
[----:B------:R-:W4:Y:S04]  /*17eb0*/  LDL.LU R6, [R1+0x20] ;  /* 0x0000200001067983 */ /* 0x000f280000300800 */
[----:B------:R-:W4:Y:S04]  /*17ec0*/  LDL.LU R11, [R1+0x30] ;  /* 0x00003000010b7983 */ /* 0x000f280000300800 */
[----:B------:R1:W-:Y:S04]  /*17ed0*/  STL [R1+0xac], R235 ;  /* 0x0000aceb01007387 */ /* 0x0003e80000100800 */
[----:B-1----:R-:W4:Y:S04]  /*17ee0*/  LDL.LU R235, [R1+0x14] ;  /* 0x0000140001eb7983 */ /* 0x002f280000300800 */
[----:B------:R1:W-:Y:S04]  /*17ef0*/  STL [R1+0xa8], R234 ;  /* 0x0000a8ea01007387 */ /* 0x0003e80000100800 */
[----:B-1----:R-:W4:Y:S04]  /*17f00*/  LDL.LU R234, [R1+0x10] ;  /* 0x0000100001ea7983 */ /* 0x002f280000300800 */
[----:B------:R1:W-:Y:S04]  /*17f10*/  STL [R1+0xa4], R233 ;  /* 0x0000a4e901007387 */ /* 0x0003e80000100800 */
[----:B-1----:R-:W4:Y:S04]  /*17f20*/  LDL.LU R233, [R1+0x18] ;  /* 0x0000180001e97983 */ /* 0x002f280000300800 */
[----:B------:R1:W-:Y:S04]  /*17f30*/  STL [R1+0xa0], R232 ;  /* 0x0000a0e801007387 */ /* 0x0003e80000100800 */
[----:B-1----:R-:W4:Y:S01]  /*17f40*/  LDL.LU R232, [R1+0xc] ;  /* 0x00000c0001e87983 */ /* 0x002f220000300800 */
[----:B--2---:R-:W-:-:S02]  /*17f50*/  MOV R25, R2 ;  /* 0x0000000200197202 */ /* 0x004fc40000000f00 */
        /* <DEDUP_REMOVED lines=21> */
[----:B------:R-:W-:-:S04]  /*180b0*/  FMNMX.FTZ R0, R65, R0, !PT ;  /* 0x0000000041007209 */ /* 0x000fc80007810000 */
[----:B------:R-:W-:Y:S02]  /*180c0*/  FMNMX.FTZ R2, R62, R0, !PT ;  /* 0x000000003e027209 */ /* 0x000fe40007810000 */
[----:B----4-:R-:W-:Y:S02]  /*180d0*/  FMNMX.FTZ R0, R5, R22, !PT ;  /* 0x0000001605007209 */ /* 0x010fe40007810000 */
        /* <DEDUP_REMOVED lines=39> */
[----:B------:R-:W1:Y:S01]  /*18350*/  SHFL.BFLY PT, R3, R133, 0x2, 0x1f ;  /* 0x0c401f0085037f89 */ /* 0x000e6200000e0000 */
[----:B------:R-:W-:-:S03]  /*18360*/  FMNMX.FTZ R2, R218, R2, !PT ;  /* 0x00000002da027209 */ /* 0x000fc60007810000 */
[----:B------:R-:W2:Y:S01]  /*18370*/  SHFL.BFLY PT, R4, R135, 0x1, 0x1f ;  /* 0x0c201f0087047f89 */ /* 0x000ea200000e0000 */
[----:B------:R-:W-:-:S04]  /*18380*/  FMNMX.FTZ R2, R213, R2, !PT ;  /* 0x00000002d5027209 */ /* 0x000fc80007810000 */
[----:B------:R-:W-:Y:S01]  /*18390*/  FMNMX.FTZ R2, R209, R2, !PT ;  /* 0x00000002d1027209 */ /* 0x000fe20007810000 */
[----:B------:R-:W3:Y:S03]  /*183a0*/  SHFL.BFLY PT, R134, R0, 0x1, 0x1f ;  /* 0x0c201f0000867f89 */ /* 0x000ee600000e0000 */
[----:B------:R-:W-:-:S04]  /*183b0*/  FMNMX.FTZ R2, R142, R2, !PT ;  /* 0x000000028e027209 */ /* 0x000fc80007810000 */
[----:B------:R-:W-:Y:S02]  /*183c0*/  FMNMX.FTZ R132, R140, R2, !PT ;  /* 0x000000028c847209 */ /* 0x000fe40007810000 */
[----:B-1----:R-:W-:-:S03]  /*183d0*/  FMNMX.FTZ R133, R133, R3, !PT ;  /* 0x0000000385857209 */ /* 0x002fc60007810000 */
[----:B------:R-:W1:Y:S01]  /*183e0*/  SHFL.BFLY PT, R3, R132, 0x2, 0x1f ;  /* 0x0c401f0084037f89 */ /* 0x000e6200000e0000 */
[----:B--2---:R-:W-:-:S03]  /*183f0*/  FMNMX.FTZ R135, R135, R4, !PT ;  /* 0x0000000487877209 */ /* 0x004fc60007810000 */
[----:B------:R-:W2:Y:S01]  /*18400*/  SHFL.BFLY PT, R4, R133, 0x1, 0x1f ;  /* 0x0c201f0085047f89 */ /* 0x000ea200000e0000 */
[C---:B------:R-:W-:Y:S01]  /*18410*/  FSETP.NEU.FTZ.AND P2, PT, R135.reuse, -INF , PT ;  /* 0xff8000008700780b */ /* 0x040fe20003f5d000 */
[----:B------:R-:W-:Y:S01]  /*18420*/  FMUL.FTZ R13, R135, UR10 ;  /* 0x0000000a870d7c20 */ /* 0x000fe20008410000 */
[----:B---3--:R-:W-:-:S04]  /*18430*/  FMNMX.FTZ R134, R0, R134, !PT ;  /* 0x0000008600867209 */ /* 0x008fc80007810000 */
[----:B------:R-:W-:Y:S01]  /*18440*/  FSEL R13, R13, RZ, P2 ;  /* 0x000000ff0d0d7208 */ /* 0x000fe20001000000 */
[C---:B------:R-:W-:Y:S01]  /*18450*/  FMUL.FTZ R12, R134.reuse, UR10 ;  /* 0x0000000a860c7c20 */ /* 0x040fe20008410000 */
[----:B------:R-:W-:-:S03]  /*18460*/  FSETP.NEU.FTZ.AND P1, PT, R134, -INF , PT ;  /* 0xff8000008600780b */ /* 0x000fc60003f3d000 */
[----:B------:R-:W-:Y:S01]  /*18470*/  FFMA.FTZ R0, R17, UR10, -R13 ;  /* 0x0000000a11007c23 */ /* 0x000fe2000801080d */
[----:B------:R-:W-:-:S03]  /*18480*/  FSEL R12, R12, RZ, P1 ;  /* 0x000000ff0c0c7208 */ /* 0x000fc60000800000 */
[----:B------:R3:W-:Y:S01]  /*18490*/  MUFU.EX2 R57, R0 ;  /* 0x0000000000397308 */ /* 0x0007e20000000800 */
[----:B-1----:R-:W-:Y:S01]  /*184a0*/  FMNMX.FTZ R132, R132, R3, !PT ;  /* 0x0000000384847209 */ /* 0x002fe20007810000 */
[----:B------:R1:W-:Y:S01]  /*184b0*/  STL [R1+0x9c], R231 ;  /* 0x00009ce701007387 */ /* 0x0003e20000100800 */
[----:B--2---:R-:W-:-:S03]  /*184c0*/  FMNMX.FTZ R133, R133, R4, !PT ;  /* 0x0000000485857209 */ /* 0x004fc60007810000 */
[----:B------:R-:W2:Y:S01]  /*184d0*/  SHFL.BFLY PT, R4, R132, 0x1, 0x1f ;  /* 0x0c201f0084047f89 */ /* 0x000ea200000e0000 */
[--C-:B------:R-:W-:Y:S01]  /*184e0*/  FFMA.FTZ R2, R19, UR10, -R13.reuse ;  /* 0x0000000a13027c23 */ /* 0x100fe2000801080d */
[----:B---3--:R-:W-:Y:S02]  /*184f0*/  FFMA.FTZ R0, R15, UR10, -R13 ;  /* 0x0000000a0f007c23 */ /* 0x008fe4000801080d */
[----:B------:R3:W-:Y:S02]  /*18500*/  STL [R1+0x98], R230 ;  /* 0x000098e601007387 */ /* 0x0007e40000100800 */
[----:B------:R4:W-:Y:S02]  /*18510*/  MUFU.EX2 R136, R0 ;  /* 0x0000000000887308 */ /* 0x0009e40000000800 */
[----:B------:R-:W-:Y:S01]  /*18520*/  STL [R1+0x94], R229 ;  /* 0x000094e501007387 */ /* 0x000fe20000100800 */
[----:B------:R-:W-:-:S03]  /*18530*/  FMUL.FTZ R3, R133, UR10 ;  /* 0x0000000a85037c20 */ /* 0x000fc60008410000 */
[----:B------:R2:W-:Y:S01]  /*18540*/  STL [R1+0x90], R224 ;  /* 0x000090e001007387 */ /* 0x0005e20000100800 */
[----:B------:R-:W-:Y:S01]  /*18550*/  FSETP.NEU.FTZ.AND P0, PT, R133, -INF , PT ;  /* 0xff8000008500780b */ /* 0x000fe20003f1d000 */
[----:B------:R3:W-:Y:S02]  /*18560*/  MUFU.EX2 R8, R2 ;  /* 0x0000000200087308 */ /* 0x0007e40000000800 */
[----:B-1----:R-:W2:Y:S01]  /*18570*/  LDL.LU R231, [R1+0x38] ;  /* 0x0000380001e77983 */ /* 0x002ea20000300800 */
[----:B----4-:R-:W-:Y:S01]  /*18580*/  FFMA.FTZ R0, R21, UR10, -R12 ;  /* 0x0000000a15007c23 */ /* 0x010fe2000801080c */
[----:B------:R-:W-:Y:S02]  /*18590*/  FSEL R3, R3, RZ, P0 ;  /* 0x000000ff03037208 */ /* 0x000fe40000000000 */
[----:B------:R-:W4:Y:S02]  /*185a0*/  LDL.LU R143, [R1+0x2c] ;  /* 0x00002c00018f7983 */ /* 0x000f240000300800 */
[----:B------:R1:W-:Y:S01]  /*185b0*/  MUFU.EX2 R9, R0 ;  /* 0x0000000000097308 */ /* 0x0003e20000000800 */
[----:B---3--:R-:W-:-:S07]  /*185c0*/  FFMA.FTZ R2, R20, UR10, -R13 ;  /* 0x0000000a14027c23 */ /* 0x008fce000801080d */
[----:B------:R3:W-:Y:S01]  /*185d0*/  MUFU.EX2 R230, R2 ;  /* 0x0000000200e67308 */ /* 0x0007e20000000800 */
[----:B-1----:R-:W-:-:S07]  /*185e0*/  FFMA.FTZ R0, R23, UR10, -R12 ;  /* 0x0000000a17007c23 */ /* 0x002fce000801080c */
[----:B--2---:R1:W-:Y:S01]  /*185f0*/  MUFU.EX2 R224, R0 ;  /* 0x0000000000e07308 */ /* 0x0043e20000000800 */
[----:B---3--:R-:W-:-:S05]  /*18600*/  FSEL R2, R133, RZ, P0 ;  /* 0x000000ff85027208 */ /* 0x008fca0000000000 */
[----:B------:R-:W-:Y:S01]  /*18610*/  FADD.FTZ R2, R5, -R2 ;  /* 0x8000000205027221 */ /* 0x000fe20000010000 */
[----:B-1----:R-:W-:-:S04]  /*18620*/  FFMA.FTZ R0, R18, UR10, -R12 ;  /* 0x0000000a12007c23 */ /* 0x002fc8000801080c */
[----:B------:R1:W-:Y:S01]  /*18630*/  MUFU.EX2 R59, R0 ;  /* 0x00000000003b7308 */ /* 0x0003e20000000800 */
[----:B------:R-:W-:Y:S01]  /*18640*/  FMNMX.FTZ R132, R132, R4, !PT ;  /* 0x0000000484847209 */ /* 0x000fe20007810000 */
[----:B------:R-:W-:Y:S01]  /*18650*/  FFMA.FTZ R4, R16, UR10, -R12 ;  /* 0x0000000a10047c23 */ /* 0x000fe2000801080c */
[----:B-1----:R-:W-:-:S05]  /*18660*/  FFMA.FTZ R0, R22, UR10, -R3 ;  /* 0x0000000a16007c23 */ /* 0x002fca0008010803 */
[----:B------:R1:W-:Y:S08]  /*18670*/  MUFU.EX2 R15, R0 ;  /* 0x00000000000f7308 */ /* 0x0003f00000000800 */
[----:B------:R-:W-:Y:S01]  /*18680*/  MUFU.EX2 R10, R4 ;  /* 0x00000004000a7308 */ /* 0x000fe20000000800 */
[----:B-1----:R-:W-:-:S07]  /*18690*/  FMUL.FTZ R0, R2, UR10 ;  /* 0x0000000a02007c20 */ /* 0x002fce0008410000 */
[----:B------:R-:W1:Y:S02]  /*186a0*/  MUFU.EX2 R0, R0 ;  /* 0x0000000000007308 */ /* 0x000e640000000800 */
[----:B-1----:R-:W-:Y:S01]  /*186b0*/  FMUL.FTZ R29, R109, R0 ;  /* 0x000000006d1d7220 */ /* 0x002fe20000410000 */
[----:B------:R-:W-:Y:S02]  /*186c0*/  MOV R109, R10 ;  /* 0x0000000a006d7202 */ /* 0x000fe40000000f00 */
[----:B------:R-:W2:Y:S01]  /*186d0*/  LDL.LU R10, [R1+0x34] ;  /* 0x00003400010a7983 */ /* 0x000ea20000300800 */
[C---:B------:R-:W-:Y:S01]  /*186e0*/  FMUL.FTZ R2, R132.reuse, UR10 ;  /* 0x0000000a84027c20 */ /* 0x040fe20008410000 */
[----:B------:R-:W-:-:S04]  /*186f0*/  FSETP.NEU.FTZ.AND P0, PT, R132, -INF , PT ;  /* 0xff8000008400780b */ /* 0x000fc80003f1d000 */
[----:B------:R-:W-:Y:S02]  /*18700*/  FSEL R2, R2, RZ, P0 ;  /* 0x000000ff02027208 */ /* 0x000fe40000000000 */
[----:B------:R-:W-:-:S03]  /*18710*/  FSEL R5, R132, RZ, P0 ;  /* 0x000000ff84057208 */ /* 0x000fc60000000000 */
[----:B------:R-:W-:Y:S02]  /*18720*/  FFMA.FTZ R4, R24, UR10, -R2 ;  /* 0x0000000a18047c23 */ /* 0x000fe40008010802 */
[----:B------:R-:W-:Y:S02]  /*18730*/  FADD.FTZ R5, R6, -R5 ;  /* 0x8000000506057221 */ /* 0x000fe40000010000 */
[----:B------:R1:W-:Y:S02]  /*18740*/  MUFU.EX2 R7, R4 ;  /* 0x0000000400077308 */ /* 0x0003e40000000800 */
[----:B------:R-:W-:Y:S01]  /*18750*/  FMUL.FTZ R6, R5, UR10 ;  /* 0x0000000a05067c20 */ /* 0x000fe20008410000 */
        /* <DEDUP_REMOVED lines=70> */
[----:B------:R-:W1:Y:S01]  /*18bc0*/  MUFU.EX2 R0, R0 ;  /* 0x0000000000007308 */ /* 0x000e620000000800 */
[----:B------:R-:W-:Y:S01]  /*18bd0*/  MOV R22, R224 ;  /* 0x000000e000167202 */ /* 0x000fe20000000f00 */
[----:B------:R-:W-:-:S02]  /*18be0*/  IMAD.MOV.U32 R120, RZ, RZ, R136 ;  /* 0x000000ffff787224 */ /* 0x000fc400078e0088 */
        /* <DEDUP_REMOVED lines=32> */
[----:B------:R-:W-:Y:S01]  /*18df0*/  FFMA.FTZ R122, R231, R4, R7 ;  /* 0x00000004e77a7223 */ /* 0x000fe20000010007 */
[----:B------:R-:W-:Y:S01]  /*18e00*/  FFMA.FTZ R4, R42, UR10, -R3 ;  /* 0x0000000a2a047c23 */ /* 0x000fe20008010803 */
[----:B------:R1:W-:Y:S08]  /*18e10*/  MUFU.EX2 R231, R5 ;  /* 0x0000000500e77308 */ /* 0x0003f00000000800 */
[----:B------:R3:W-:Y:S01]  /*18e20*/  MUFU.EX2 R229, R4 ;  /* 0x0000000400e57308 */ /* 0x0007e20000000800 */
[----:B-1----:R-:W-:-:S05]  /*18e30*/  FSEL R5, R134, RZ, P1 ;  /* 0x000000ff86057208 */ /* 0x002fca0000800000 */
[----:B------:R-:W-:Y:S02]  /*18e40*/  FADD.FTZ R5, R19, -R5 ;  /* 0x8000000513057221 */ /* 0x000fe40000010000 */
[----:B------:R-:W1:Y:S01]  /*18e50*/  LDSM.16.MT88.4 R16, [R225+0xc000] ;  /* 0x00c00000e110783b */ /* 0x000e620000004200 */
[----:B---3--:R-:W-:-:S04]  /*18e60*/  FFMA.FTZ R4, R40, UR10, -R3 ;  /* 0x0000000a28047c23 */ /* 0x008fc80008010803 */
[----:B------:R3:W-:Y:S01]  /*18e70*/  MUFU.EX2 R106, R4 ;  /* 0x00000004006a7308 */ /* 0x0007e20000000800 */
[----:B------:R-:W-:Y:S01]  /*18e80*/  FMUL.FTZ R5, R5, UR10 ;  /* 0x0000000a05057c20 */ /* 0x000fe20008410000 */
[----:B----4-:R-:W-:Y:S01]  /*18e90*/  FFMA.FTZ R143, R143, R0, R8 ;  /* 0x000000008f8f7223 */ /* 0x010fe20000010008 */
[----:B---3--:R-:W-:-:S05]  /*18ea0*/  FFMA.FTZ R4, R44, UR10, -R2 ;  /* 0x0000000a2c047c23 */ /* 0x008fca0008010802 */
[----:B------:R3:W4:Y:S08]  /*18eb0*/  MUFU.EX2 R224, R4 ;  /* 0x0000000400e07308 */ /* 0x0007300000000800 */
[----:B------:R-:W1:Y:S01]  /*18ec0*/  MUFU.EX2 R0, R5 ;  /* 0x0000000500007308 */ /* 0x000e620000000800 */
[----:B---3--:R-:W-:-:S07]  /*18ed0*/  FFMA.FTZ R4, R43, UR10, -R2 ;  /* 0x0000000a2b047c23 */ /* 0x008fce0008010802 */
[----:B------:R3:W-:Y:S02]  /*18ee0*/  MUFU.EX2 R40, R4 ;  /* 0x0000000400287308 */ /* 0x0007e40000000800 */
[----:B---3--:R-:W-:-:S06]  /*18ef0*/  FFMA.FTZ R4, R41, UR10, -R2 ;  /* 0x0000000a29047c23 */ /* 0x008fcc0008010802 */
[----:B------:R3:W3:Y:S01]  /*18f00*/  MUFU.EX2 R43, R4 ;  /* 0x00000004002b7308 */ /* 0x0006e20000000800 */
[----:B------:R-:W-:Y:S02]  /*18f10*/  MOV R42, R59 ;  /* 0x0000003b002a7202 */ /* 0x000fe40000000f00 */
[----:B------:R-:W-:Y:S01]  /*18f20*/  MOV R41, R57 ;  /* 0x0000003900297202 */ /* 0x000fe20000000f00 */
[----:B------:R-:W-:Y:S01]  /*18f30*/  IMAD.MOV.U32 R105, RZ, RZ, R11 ;  /* 0x000000ffff697224 */ /* 0x000fe200078e000b */
[----:B----4-:R-:W-:Y:S01]  /*18f40*/  F2FP.F16.F32.PACK_AB R5, R224, R7 ;  /* 0x00000007e005723e */ /* 0x010fe200000000ff */
[----:B-1----:R-:W-:Y:S01]  /*18f50*/  FMUL.FTZ R174, R174, R0 ;  /* 0x00000000aeae7220 */ /* 0x002fe20000410000 */
[----:B------:R-:W-:Y:S01]  /*18f60*/  F2FP.F16.F32.PACK_AB R8, R230, R8 ;  /* 0x00000008e608723e */ /* 0x000fe200000000ff */
[----:B------:R-:W-:Y:S01]  /*18f70*/  FMUL.FTZ R175, R175, R0 ;  /* 0x00000000afaf7220 */ /* 0x000fe20000410000 */
[----:B------:R-:W-:Y:S01]  /*18f80*/  F2FP.F16.F32.PACK_AB R11, R109, R42 ;  /* 0x0000002a6d0b723e */ /* 0x000fe200000000ff */
[-C--:B------:R-:W-:Y:S01]  /*18f90*/  FMUL.FTZ R170, R170, R0.reuse ;  /* 0x00000000aaaa7220 */ /* 0x080fe20000410000 */
[----:B------:R-:W-:Y:S01]  /*18fa0*/  F2FP.F16.F32.PACK_AB R6, R106, R229 ;  /* 0x000000e56a06723e */ /* 0x000fe200000000ff */
[----:B------:R-:W-:Y:S01]  /*18fb0*/  FMUL.FTZ R171, R171, R0 ;  /* 0x00000000abab7220 */ /* 0x000fe20000410000 */
[----:B---3--:R-:W-:-:S02]  /*18fc0*/  F2FP.F16.F32.PACK_AB R4, R231, R15 ;  /* 0x0000000fe704723e */ /* 0x008fc400000000ff */
[----:B------:R-:W-:Y:S01]  /*18fd0*/  F2FP.F16.F32.PACK_AB R7, R43, R40 ;  /* 0x000000282b07723e */ /* 0x000fe200000000ff */
[----:B--2---:R-:W-:Y:S01]  /*18fe0*/  FFMA.FTZ R136, R10, R0, R9 ;  /* 0x000000000a887223 */ /* 0x004fe20000010009 */
[----:B------:R-:W-:Y:S02]  /*18ff0*/  F2FP.F16.F32.PACK_AB R9, R22, R9 ;  /* 0x000000091609723e */ /* 0x000fe400000000ff */
[----:B------:R-:W-:Y:S01]  /*19000*/  F2FP.F16.F32.PACK_AB R10, R120, R41 ;  /* 0x00000029780a723e */ /* 0x000fe200000000ff */
[----:B------:R-:W-:Y:S02]  /*19010*/  IMAD.MOV.U32 R121, RZ, RZ, R58 ;  /* 0x000000ffff797224 */ /* 0x000fe400078e003a */
[----:B------:R-:W-:Y:S01]  /*19020*/  HMMA.16816.F32 R204, R4, R16, R204 ;  /* 0x0000001004cc723c */ /* 0x000fe200000018cc */
[----:B------:R-:W-:-:S05]  /*19030*/  IMAD.MOV.U32 R21, RZ, RZ, R56 ;  /* 0x000000ffff157224 */ /* 0x000fca00078e0038 */
[----:B------:R-:W-:Y:S06]  /*19040*/  HMMA.16816.F32 R172, R8, R16, R172 ;  /* 0x0000001008ac723c */ /* 0x000fec00000018ac */
[-C--:B------:R-:W-:Y:S06]  /*19050*/  HMMA.16816.F32 R200, R4, R18.reuse, R200 ;  /* 0x0000001204c8723c */ /* 0x080fec00000018c8 */
[----:B------:R-:W-:Y:S01]  /*19060*/  HMMA.16816.F32 R56, R8, R18, R168 ;  /* 0x000000120838723c */ /* 0x000fe200000018a8 */
[----:B------:R-:W1:Y:S01]  /*19070*/  LDSM.16.MT88.4 R16, [R226+0xc000] ;  /* 0x00c00000e210783b */ /* 0x000e620000004200 */
[----:B------:R-:W-:-:S02]  /*19080*/  MOV R108, R67 ;  /* 0x00000043006c7202 */ /* 0x000fc40000000f00 */
[----:B------:R-:W-:Y:S01]  /*19090*/  MOV R23, R66 ;  /* 0x0000004200177202 */ /* 0x000fe20000000f00 */
[-C--:B------:R-:W-:Y:S01]  /*190a0*/  FMUL.FTZ R166, R166, R0.reuse ;  /* 0x00000000a6a67220 */ /* 0x080fe20000410000 */
[----:B------:R-:W-:Y:S01]  /*190b0*/  MOV R104, R65 ;  /* 0x0000004100687202 */ /* 0x000fe20000000f00 */
[----:B------:R-:W-:Y:S01]  /*190c0*/  FMUL.FTZ R167, R167, R0 ;  /* 0x00000000a7a77220 */ /* 0x000fe20000410000 */
[----:B------:R-:W-:Y:S01]  /*190d0*/  MOV R20, R64 ;  /* 0x0000004000147202 */ /* 0x000fe20000000f00 */
[-C--:B------:R-:W-:Y:S01]  /*190e0*/  FMUL.FTZ R162, R162, R0.reuse ;  /* 0x00000000a2a27220 */ /* 0x080fe20000410000 */
        /* <DEDUP_REMOVED lines=11> */
[----:B-1----:R-:W-:Y:S07]  /*191a0*/  HMMA.16816.F32 R64, R4, R16, R196 ;  /* 0x000000100440723c */ /* 0x002fee00000018c4 */
[----:B------:R-:W-:-:S02]  /*191b0*/  MOV R197, R108 ;  /* 0x0000006c00c57202 */ /* 0x000fc40000000f00 */
[----:B------:R-:W-:Y:S02]  /*191c0*/  MOV R108, R104 ;  /* 0x00000068006c7202 */ /* 0x000fe40000000f00 */
[----:B------:R-:W-:Y:S02]  /*191d0*/  MOV R104, R60 ;  /* 0x0000003c00687202 */ /* 0x000fe40000000f00 */
[----:B------:R-:W-:Y:S06]  /*191e0*/  HMMA.16816.F32 R60, R4, R18, R192 ;  /* 0x00000012043c723c */ /* 0x000fec00000018c0 */
[----:B------:R-:W-:Y:S01]  /*191f0*/  HMMA.16816.F32 R164, R8, R16, R164 ;  /* 0x0000001008a4723c */ /* 0x000fe200000018a4 */
[----:B------:R-:W-:-:S05]  /*19200*/  MOV R194, R52 ;  /* 0x0000003400c27202 */ /* 0x000fca0000000f00 */
        /* <DEDUP_REMOVED lines=34> */
[----:B------:R-:W-:Y:S01]  /*19430*/  MOV R188, R110 ;  /* 0x0000006e00bc7202 */ /* 0x000fe20000000f00 */
[-C--:B------:R-:W-:Y:S01]  /*19440*/  FMUL.FTZ R82, R82, R0.reuse ;  /* 0x0000000052527220 */ /* 0x080fe20000410000 */
[----:B------:R-:W-:Y:S01]  /*19450*/  FMUL.FTZ R83, R83, R0 ;  /* 0x0000000053537220 */ /* 0x000fe20000410000 */
[----:B------:R-:W-:Y:S02]  /*19460*/  MOV R169, R127 ;  /* 0x0000007f00a97202 */ /* 0x000fe40000000f00 */
[----:B------:R-:W-:Y:S02]  /*19470*/  MOV R189, R126 ;  /* 0x0000007e00bd7202 */ /* 0x000fe40000000f00 */
[----:B------:R-:W-:-:S02]  /*19480*/  MOV R110, R125 ;  /* 0x0000007d006e7202 */ /* 0x000fc40000000f00 */
[----:B------:R-:W-:Y:S01]  /*19490*/  MOV R107, R124 ;  /* 0x0000007c006b7202 */ /* 0x000fe20000000f00 */
[----:B------:R-:W-:Y:S01]  /*194a0*/  IMAD.MOV.U32 R191, RZ, RZ, R15 ;  /* 0x000000ffffbf7224 */ /* 0x000fe200078e000f */
[----:B------:R-:W-:Y:S02]  /*194b0*/  MOV R168, R122 ;  /* 0x0000007a00a87202 */ /* 0x000fe40000000f00 */
[----:B------:R-:W-:Y:S02]  /*194c0*/  MOV R196, R120 ;  /* 0x0000007800c47202 */ /* 0x000fe40000000f00 */
[----:B------:R-:W-:Y:S02]  /*194d0*/  MOV R170, R22 ;  /* 0x0000001600aa7202 */ /* 0x000fe40000000f00 */
[----:B------:R-:W-:Y:S02]  /*194e0*/  MOV R15, R21 ;  /* 0x00000015000f7202 */ /* 0x000fe40000000f00 */
[----:B------:R-:W-:Y:S01]  /*194f0*/  MOV R199, R20 ;  /* 0x0000001400c77202 */ /* 0x000fe20000000f00 */
[----:B-1----:R-:W-:Y:S07]  /*19500*/  HMMA.16816.F32 R124, R8, R16, R68 ;  /* 0x00000010087c723c */ /* 0x002fee0000001844 */
[----:B------:R-:W-:Y:S01]  /*19510*/  IMAD.MOV.U32 R71, RZ, RZ, R42 ;  /* 0x000000ffff477224 */ /* 0x000fe200078e002a */
[----:B------:R-:W-:-:S02]  /*19520*/  MOV R70, R123 ;  /* 0x0000007b00467202 */ /* 0x000fc40000000f00 */
[----:B------:R-:W-:Y:S01]  /*19530*/  MOV R42, R121 ;  /* 0x00000079002a7202 */ /* 0x000fe20000000f00 */
[----:B------:R-:W-:Y:S01]  /*19540*/  IMAD.MOV.U32 R69, RZ, RZ, R111 ;  /* 0x000000ffff457224 */ /* 0x000fe200078e006f */
[----:B------:R-:W-:Y:S01]  /*19550*/  HMMA.16816.F32 R120, R4, R16, R72 ;  /* 0x000000100478723c */ /* 0x000fe20000001848 */
[----:B------:R-:W-:-:S06]  /*19560*/  MOV R68, R110 ;  /* 0x0000006e00447202 */ /* 0x000fcc0000000f00 */
[----:B------:R-:W-:Y:S01]  /*19570*/  IMAD.MOV.U32 R75, RZ, RZ, R109 ;  /* 0x000000ffff4b7224 */ /* 0x000fe200078e006d */
[----:B------:R-:W-:Y:S01]  /*19580*/  MOV R74, R108 ;  /* 0x0000006c004a7202 */ /* 0x000fe20000000f00 */
[----:B------:R-:W-:Y:S01]  /*19590*/  IMAD.MOV.U32 R72, RZ, RZ, R23 ;  /* 0x000000ffff487224 */ /* 0x000fe200078e0017 */
        /* <DEDUP_REMOVED lines=26> */
[----:B-1----:R-:W-:Y:S07]  /*19740*/  HMMA.16816.F32 R88, R4, R16, R24 ;  /* 0x000000100458723c */ /* 0x002fee0000001818 */
[----:B------:R-:W-:Y:S01]  /*19750*/  IMAD.MOV.U32 R26, RZ, RZ, R40 ;  /* 0x000000ffff1a7224 */ /* 0x000fe200078e0028 */
[----:B------:R-:W-:-:S03]  /*19760*/  MOV R27, R42 ;  /* 0x0000002a001b7202 */ /* 0x000fc60000000f00 */
[----:B------:R-:W-:Y:S01]  /*19770*/  FFMA.FTZ R0, R26, UR10, -R13 ;  /* 0x0000000a1a007c23 */ /* 0x000fe2000801080d */
        /* <DEDUP_REMOVED lines=13> */
[-C--:B------:R-:W-:Y:S01]  /*19850*/  HMMA.16816.F32 R84, R4, R18.reuse, R28 ;  /* 0x000000120454723c */ /* 0x080fe2000000181c */
[----:B------:R-:W-:Y:S01]  /*19860*/  MOV R189, R191 ;  /* 0x000000bf00bd7202 */ /* 0x000fe20000000f00 */
[----:B------:R-:W-:Y:S01]  /*19870*/  IMAD.MOV.U32 R190, RZ, RZ, R160 ;  /* 0x000000ffffbe7224 */ /* 0x000fe200078e00a0 */
[----:B------:R-:W-:Y:S01]  /*19880*/  MOV R24, R26 ;  /* 0x0000001a00187202 */ /* 0x000fe20000000f00 */
[----:B------:R-:W-:Y:S02]  /*19890*/  IMAD.MOV.U32 R26, RZ, RZ, R72 ;  /* 0x000000ffff1a7224 */ /* 0x000fe400078e0048 */
[----:B------:R-:W-:Y:S01]  /*198a0*/  HMMA.16816.F32 R112, R8, R18, R112 ;  /* 0x000000120870723c */ /* 0x000fe20000001870 */
[----:B------:R-:W1:Y:S01]  /*198b0*/  LDSM.16.MT88.4 R16, [R227+0xe000] ;  /* 0x00e00000e310783b */ /* 0x000e620000004200 */
[----:B------:R-:W-:Y:S01]  /*198c0*/  MOV R191, R161 ;  /* 0x000000a100bf7202 */ /* 0x000fe20000000f00 */
[----:B------:R-:W-:Y:S01]  /*198d0*/  IMAD.MOV.U32 R161, RZ, RZ, R194 ;  /* 0x000000ffffa17224 */ /* 0x000fe200078e00c2 */
[----:B------:R-:W-:-:S02]  /*198e0*/  MOV R160, R192 ;  /* 0x000000c000a07202 */ /* 0x000fc40000000f00 */
[----:B------:R-:W-:Y:S02]  /*198f0*/  MOV R192, R197 ;  /* 0x000000c500c07202 */ /* 0x000fe40000000f00 */
[----:B------:R-:W-:Y:S01]  /*19900*/  MOV R72, R74 ;  /* 0x0000004a00487202 */ /* 0x000fe20000000f00 */
[----:B------:R2:W-:Y:S01]  /*19910*/  MUFU.EX2 R197, R0 ;  /* 0x0000000000c57308 */ /* 0x0005e20000000800 */
[----:B------:R-:W-:Y:S01]  /*19920*/  MOV R194, R198 ;  /* 0x000000c600c27202 */ /* 0x000fe20000000f00 */
[----:B------:R-:W-:Y:S01]  /*19930*/  IMAD.MOV.U32 R198, RZ, RZ, R235 ;  /* 0x000000ffffc67224 */ /* 0x000fe200078e00eb */
[----:B------:R-:W-:Y:S01]  /*19940*/  MOV R74, R68 ;  /* 0x00000044004a7202 */ /* 0x000fe20000000f00 */
[----:B------:R-:W-:Y:S01]  /*19950*/  IMAD.MOV.U32 R68, RZ, RZ, R70 ;  /* 0x000000ffff447224 */ /* 0x000fe200078e0046 */
[----:B------:R-:W-:Y:S02]  /*19960*/  MOV R70, R188 ;  /* 0x000000bc00467202 */ /* 0x000fe40000000f00 */
[----:B------:R-:W-:Y:S01]  /*19970*/  MOV R162, R43 ;  /* 0x0000002b00a27202 */ /* 0x000fe20000000f00 */
[--C-:B------:R-:W-:Y:S01]  /*19980*/  FFMA.FTZ R214, R214, UR10, -R13.reuse ;  /* 0x0000000ad6d67c23 */ /* 0x100fe2000801080d */
[----:B------:R-:W-:Y:S01]  /*19990*/  MOV R188, R190 ;  /* 0x000000be00bc7202 */ /* 0x000fe20000000f00 */
[----:B------:R-:W-:Y:S01]  /*199a0*/  IMAD.MOV.U32 R190, RZ, RZ, R160 ;  /* 0x000000ffffbe7224 */ /* 0x000fe200078e00a0 */
[----:B------:R-:W-:Y:S01]  /*199b0*/  MOV R160, R192 ;  /* 0x000000c000a07202 */ /* 0x000fe20000000f00 */
[--C-:B------:R-:W-:Y:S01]  /*199c0*/  FFMA.FTZ R210, R210, UR10, -R13.reuse ;  /* 0x0000000ad2d27c23 */ /* 0x100fe2000801080d */
[----:B--2---:R-:W-:Y:S01]  /*199d0*/  FFMA.FTZ R0, R25, UR10, -R13 ;  /* 0x0000000a19007c23 */ /* 0x004fe2000801080d */
[----:B------:R-:W-:Y:S01]  /*199e0*/  MOV R25, R27 ;  /* 0x0000001b00197202 */ /* 0x000fe20000000f00 */
[--C-:B------:R-:W-:Y:S01]  /*199f0*/  FFMA.FTZ R215, R215, UR10, -R12.reuse ;  /* 0x0000000ad7d77c23 */ /* 0x100fe2000801080c */
        /* <DEDUP_REMOVED lines=8> */
[----:B------:R2:W-:Y:S01]  /*19a80*/  MUFU.EX2 R198, R0 ;  /* 0x0000000000c67308 */ /* 0x0005e20000000800 */
        /* <DEDUP_REMOVED lines=8> */
[----:B-1----:R-:W-:Y:S01]  /*19b10*/  HMMA.16816.F32 R80, R4, R16, R32 ;  /* 0x000000100450723c */ /* 0x002fe20000001820 */
[----:B------:R-:W-:Y:S01]  /*19b20*/  FFMA.FTZ R208, R208, UR10, -R3 ;  /* 0x0000000ad0d07c23 */ /* 0x000fe20008010803 */
[--C-:B------:R-:W-:Y:S01]  /*19b30*/  FFMA.FTZ R213, R213, UR10, -R2.reuse ;  /* 0x0000000ad5d57c23 */ /* 0x100fe20008010802 */
[----:B------:R-:W-:Y:S01]  /*19b40*/  FFMA.FTZ R209, R209, UR10, -R2 ;  /* 0x0000000ad1d17c23 */ /* 0x000fe20008010802 */
[----:B------:R-:W-:Y:S01]  /*19b50*/  FADD.FTZ R170, R170, R136 ;  /* 0x00000088aaaa7221 */ /* 0x000fe20000010000 */
[----:B------:R3:W5:Y:S01]  /*19b60*/  LDL.LU R235, [R1+0xac] ;  /* 0x0000ac0001eb7983 */ /* 0x0007620000300800 */
[----:B--2---:R-:W-:Y:S01]  /*19b70*/  FFMA.FTZ R0, R24, UR10, -R13 ;  /* 0x0000000a18007c23 */ /* 0x004fe2000801080d */
[----:B------:R-:W-:-:S02]  /*19b80*/  MOV R24, R26 ;  /* 0x0000001a00187202 */ /* 0x000fc40000000f00 */
[----:B------:R-:W-:Y:S01]  /*19b90*/  MOV R27, R73 ;  /* 0x00000049001b7202 */ /* 0x000fe20000000f00 */
[----:B------:R-:W-:Y:S01]  /*19ba0*/  HMMA.16816.F32 R76, R4, R18, R36 ;  /* 0x00000012044c723c */ /* 0x000fe20000001824 */
        /* <DEDUP_REMOVED lines=9> */
[----:B------:R-:W-:Y:S01]  /*19c40*/  HMMA.16816.F32 R116, R8, R16, R116 ;  /* 0x000000100874723c */ /* 0x000fe20000001874 */
[----:B------:R-:W-:-:S05]  /*19c50*/  MOV R192, R199 ;  /* 0x000000c700c07202 */ /* 0x000fca0000000f00 */
[----:B------:R-:W-:Y:S01]  /*19c60*/  HMMA.16816.F32 R40, R8, R18, R128 ;  /* 0x000000120828723c */ /* 0x000fe20000001880 */
[----:B------:R1:W-:Y:S01]  /*19c70*/  MUFU.EX2 R199, R0 ;  /* 0x0000000000c77308 */ /* 0x0003e20000000800 */
[----:B------:R-:W-:Y:S01]  /*19c80*/  MOV R73, R75 ;  /* 0x0000004b00497202 */ /* 0x000fe20000000f00 */
[----:B------:R-:W-:Y:S01]  /*19c90*/  IMAD.MOV.U32 R75, RZ, RZ, R69 ;  /* 0x000000ffff4b7224 */ /* 0x000fe200078e0045 */
[----:B------:R-:W-:Y:S01]  /*19ca0*/  MOV R69, R71 ;  /* 0x0000004700457202 */ /* 0x000fe20000000f00 */
[----:B------:R-:W-:Y:S01]  /*19cb0*/  IMAD.MOV.U32 R71, RZ, RZ, R189 ;  /* 0x000000ffff477224 */ /* 0x000fe200078e00bd */
[----:B------:R-:W-:Y:S01]  /*19cc0*/  MOV R189, R191 ;  /* 0x000000bf00bd7202 */ /* 0x000fe20000000f00 */
[----:B------:R3:W5:Y:S01]  /*19cd0*/  LDL.LU R234, [R1+0xa8] ;  /* 0x0000a80001ea7983 */ /* 0x0007620000300800 */
[----:B------:R-:W-:Y:S01]  /*19ce0*/  MOV R191, R161 ;  /* 0x000000a100bf7202 */ /* 0x000fe20000000f00 */
[----:B-1----:R-:W-:Y:S01]  /*19cf0*/  FFMA.FTZ R0, R31, UR10, -R13 ;  /* 0x0000000a1f007c23 */ /* 0x002fe2000801080d */
        /* <DEDUP_REMOVED lines=17> */
[----:B------:R1:W2:Y:S01]  /*19e10*/  MUFU.EX2 R5, R0 ;  /* 0x0000000000057308 */ /* 0x0002a20000000800 */
        /* <DEDUP_REMOVED lines=16> */
[----:B-1----:R-:W-:Y:S01]  /*19f20*/  FFMA.FTZ R0, R31, UR10, -R12 ;  /* 0x0000000a1f007c23 */ /* 0x002fe2000801080c */
[----:B------:R-:W-:-:S02]  /*19f30*/  MOV R31, R25 ;  /* 0x00000019001f7202 */ /* 0x000fc40000000f00 */
[----:B------:R-:W-:Y:S01]  /*19f40*/  MOV R25, R27 ;  /* 0x0000001b00197202 */ /* 0x000fe20000000f00 */
[----:B------:R-:W-:Y:S01]  /*19f50*/  MUFU.EX2 R210, R210 ;  /* 0x000000d200d27308 */ /* 0x000fe20000000800 */
[----:B------:R-:W-:Y:S01]  /*19f60*/  MOV R27, R73 ;  /* 0x00000049001b7202 */ /* 0x000fe20000000f00 */
[----:B------:R3:W5:Y:S01]  /*19f70*/  LDL.LU R232, [R1+0xa0] ;  /* 0x0000a00001e87983 */ /* 0x0007620000300800 */
[----:B------:R-:W-:Y:S02]  /*19f80*/  MOV R160, R161 ;  /* 0x000000a100a07202 */ /* 0x000fe40000000f00 */
[----:B------:R-:W-:Y:S02]  /*19f90*/  MOV R73, R75 ;  /* 0x0000004b00497202 */ /* 0x000fe40000000f00 */
[----:B------:R-:W-:Y:S02]  /*19fa0*/  MOV R161, R194 ;  /* 0x000000c200a17202 */ /* 0x000fe40000000f00 */
[----:B------:R-:W-:Y:S01]  /*19fb0*/  MOV R75, R71 ;  /* 0x00000047004b7202 */ /* 0x000fe20000000f00 */
[----:B------:R1:W-:Y:S01]  /*19fc0*/  MUFU.EX2 R194, R0 ;  /* 0x0000000000c27308 */ /* 0x0003e20000000800 */
        /* <DEDUP_REMOVED lines=9> */
[----:B-1----:R-:W-:Y:S01]  /*1a060*/  FFMA.FTZ R0, R30, UR10, -R12 ;  /* 0x0000000a1e007c23 */ /* 0x002fe2000801080c */
[----:B------:R-:W-:Y:S01]  /*1a070*/  MOV R30, R24 ;  /* 0x00000018001e7202 */ /* 0x000fe20000000f00 */
[----:B------:R-:W-:Y:S01]  /*1a080*/  MUFU.EX2 R215, R215 ;  /* 0x000000d700d77308 */ /* 0x000fe20000000800 */
[----:B------:R-:W-:Y:S01]  /*1a090*/  MOV R24, R26 ;  /* 0x0000001a00187202 */ /* 0x000fe20000000f00 */
[----:B------:R3:W5:Y:S01]  /*1a0a0*/  LDL.LU R231, [R1+0x9c] ;  /* 0x00009c0001e77983 */ /* 0x0007620000300800 */
        /* <DEDUP_REMOVED lines=12> */
[----:B------:R-:W-:Y:S01]  /*1a170*/  MOV R24, R26 ;  /* 0x0000001a00187202 */ /* 0x000fe20000000f00 */
[----:B------:R1:W-:Y:S01]  /*1a180*/  MUFU.EX2 R195, R0 ;  /* 0x0000000000c37308 */ /* 0x0003e20000000800 */
[----:B------:R-:W-:Y:S02]  /*1a190*/  MOV R26, R72 ;  /* 0x00000048001a7202 */ /* 0x000fe40000000f00 */
[----:B------:R-:W-:Y:S02]  /*1a1a0*/  MOV R72, R74 ;  /* 0x0000004a00487202 */ /* 0x000fe40000000f00 */
[----:B------:R-:W-:-:S02]  /*1a1b0*/  MOV R74, R68 ;  /* 0x00000044004a7202 */ /* 0x000fc40000000f00 */
[----:B------:R-:W-:Y:S01]  /*1a1c0*/  MOV R68, R189 ;  /* 0x000000bd00447202 */ /* 0x000fe20000000f00 */
[----:B------:R-:W-:Y:S01]  /*1a1d0*/  IMAD.MOV.U32 R189, RZ, RZ, R191 ;  /* 0x000000ffffbd7224 */ /* 0x000fe200078e00bf */
[----:B------:R-:W-:Y:S01]  /*1a1e0*/  MOV R191, R196 ;  /* 0x000000c400bf7202 */ /* 0x000fe20000000f00 */
[----:B-1----:R-:W-:Y:S01]  /*1a1f0*/  FFMA.FTZ R0, R29, UR10, -R12 ;  /* 0x0000000a1d007c23 */ /* 0x002fe2000801080c */
[----:B------:R-:W-:Y:S01]  /*1a200*/  IMAD.MOV.U32 R29, RZ, RZ, R31 ;  /* 0x000000ffff1d7224 */ /* 0x000fe200078e001f */
[----:B------:R-:W-:Y:S02]  /*1a210*/  MOV R31, R25 ;  /* 0x00000019001f7202 */ /* 0x000fe40000000f00 */
[----:B------:R1:W-:Y:S01]  /*1a220*/  MUFU.EX2 R196, R0 ;  /* 0x0000000000c47308 */ /* 0x0003e20000000800 */
[----:B------:R-:W-:Y:S01]  /*1a230*/  IMAD.MOV.U32 R25, RZ, RZ, R27 ;  /* 0x000000ffff197224 */ /* 0x000fe200078e001b */
[----:B------:R-:W-:Y:S02]  /*1a240*/  MOV R161, R192 ;  /* 0x000000c000a17202 */ /* 0x000fe40000000f00 */
[----:B------:R-:W-:Y:S01]  /*1a250*/  MOV R27, R73 ;  /* 0x00000049001b7202 */ /* 0x000fe20000000f00 */
[----:B------:R-:W-:Y:S01]  /*1a260*/  IMAD.MOV.U32 R73, RZ, RZ, R75 ;  /* 0x000000ffff497224 */ /* 0x000fe200078e004b */
[----:B------:R-:W-:-:S02]  /*1a270*/  MOV R192, R171 ;  /* 0x000000ab00c07202 */ /* 0x000fc40000000f00 */
[----:B------:R-:W-:Y:S01]  /*1a280*/  MOV R75, R71 ;  /* 0x00000047004b7202 */ /* 0x000fe20000000f00 */
[----:B-1----:R-:W-:Y:S01]  /*1a290*/  FFMA.FTZ R0, R28, UR10, -R12 ;  /* 0x0000000a1c007c23 */ /* 0x002fe2000801080c */
[----:B------:R-:W-:Y:S01]  /*1a2a0*/  IMAD.MOV.U32 R28, RZ, RZ, R29 ;  /* 0x000000ffff1c7224 */ /* 0x000fe200078e001d */
[----:B------:R-:W-:Y:S02]  /*1a2b0*/  MOV R29, R30 ;  /* 0x0000001e001d7202 */ /* 0x000fe40000000f00 */
[----:B------:R-:W-:Y:S02]  /*1a2c0*/  MOV R30, R31 ;  /* 0x0000001f001e7202 */ /* 0x000fe40000000f00 */
[----:B------:R-:W-:Y:S01]  /*1a2d0*/  MOV R31, R24 ;  /* 0x00000018001f7202 */ /* 0x000fe20000000f00 */
[----:B------:R-:W-:Y:S01]  /*1a2e0*/  IMAD.MOV.U32 R24, RZ, RZ, R25 ;  /* 0x000000ffff187224 */ /* 0x000fe200078e0019 */
[----:B------:R-:W-:Y:S01]  /*1a2f0*/  MOV R25, R26 ;  /* 0x0000001a00197202 */ /* 0x000fe20000000f00 */
[----:B------:R1:W4:Y:S01]  /*1a300*/  MUFU.EX2 R6, R0 ;  /* 0x0000000000067308 */ /* 0x0003220000000800 */
[----:B------:R-:W-:-:S02]  /*1a310*/  MOV R26, R27 ;  /* 0x0000001b001a7202 */ /* 0x000fc40000000f00 */
[----:B------:R-:W-:Y:S02]  /*1a320*/  MOV R71, R192 ;  /* 0x000000c000477202 */ /* 0x000fe40000000f00 */
[----:B------:R-:W-:Y:S01]  /*1a330*/  MOV R27, R72 ;  /* 0x00000048001b7202 */ /* 0x000fe20000000f00 */
[----:B------:R-:W-:Y:S01]  /*1a340*/  IMAD.MOV.U32 R72, RZ, RZ, R73 ;  /* 0x000000ffff487224 */ /* 0x000fe200078e0049 */
[----:B------:R-:W-:Y:S02]  /*1a350*/  MOV R73, R74 ;  /* 0x0000004a00497202 */ /* 0x000fe40000000f00 */
[----:B------:R-:W-:Y:S02]  /*1a360*/  MOV R192, R229 ;  /* 0x000000e500c07202 */ /* 0x000fe40000000f00 */
[----:B------:R-:W-:Y:S01]  /*1a370*/  MOV R74, R75 ;  /* 0x0000004b004a7202 */ /* 0x000fe20000000f00 */
[----:B-1----:R-:W-:Y:S01]  /*1a380*/  FFMA.FTZ R0, R28, UR10, -R3 ;  /* 0x0000000a1c007c23 */ /* 0x002fe20008010803 */
[----:B------:R-:W-:-:S02]  /*1a390*/  MOV R28, R29 ;  /* 0x0000001d001c7202 */ /* 0x000fc40000000f00 */
[----:B------:R-:W-:Y:S02]  /*1a3a0*/  MOV R29, R30 ;  /* 0x0000001e001d7202 */ /* 0x000fe40000000f00 */
[----:B------:R-:W-:Y:S01]  /*1a3b0*/  MOV R30, R31 ;  /* 0x0000001f001e7202 */ /* 0x000fe20000000f00 */
[----:B------:R-:W-:Y:S01]  /*1a3c0*/  IMAD.MOV.U32 R31, RZ, RZ, R24 ;  /* 0x000000ffff1f7224 */ /* 0x000fe200078e0018 */
        /* <DEDUP_REMOVED lines=17> */
[--C-:B------:R-:W-:Y:S01]  /*1a4e0*/  FFMA.FTZ R36, R30, UR10, -R13.reuse ;  /* 0x0000000a1e247c23 */ /* 0x100fe2000801080d */
[----:B------:R1:W-:Y:S01]  /*1a4f0*/  MUFU.EX2 R193, R0 ;  /* 0x0000000000c17308 */ /* 0x0003e20000000800 */
[----:B------:R-:W-:Y:S01]  /*1a500*/  MOV R30, R26 ;  /* 0x0000001a001e7202 */ /* 0x000fe20000000f00 */
[----:B------:R-:W-:Y:S01]  /*1a510*/  FFMA.FTZ R37, R29, UR10, -R13 ;  /* 0x0000000a1d257c23 */ /* 0x000fe2000801080d */
[----:B------:R-:W-:Y:S02]  /*1a520*/  MOV R26, R74 ;  /* 0x0000004a001a7202 */ /* 0x000fe40000000f00 */
[----:B------:R-:W-:Y:S02]  /*1a530*/  MOV R74, R192 ;  /* 0x000000c0004a7202 */ /* 0x000fe40000000f00 */
[----:B------:R-:W-:-:S02]  /*1a540*/  MOV R29, R25 ;  /* 0x00000019001d7202 */ /* 0x000fc40000000f00 */
[----:B------:R-:W-:Y:S01]  /*1a550*/  MOV R25, R73 ;  /* 0x0000004900197202 */ /* 0x000fe20000000f00 */
[----:B-1----:R-:W-:Y:S01]  /*1a560*/  FFMA.FTZ R0, R28, UR10, -R3 ;  /* 0x0000000a1c007c23 */ /* 0x002fe20008010803 */
[----:B------:R-:W-:Y:S01]  /*1a570*/  IMAD.MOV.U32 R28, RZ, RZ, R31 ;  /* 0x000000ffff1c7224 */ /* 0x000fe200078e001f */
[----:B------:R-:W-:Y:S01]  /*1a580*/  MOV R31, R24 ;  /* 0x00000018001f7202 */ /* 0x000fe20000000f00 */
[----:B------:R-:W-:Y:S01]  /*1a590*/  IMAD.MOV.U32 R24, RZ, RZ, R27 ;  /* 0x000000ffff187224 */ /* 0x000fe200078e001b */
[----:B------:R1:W-:Y:S01]  /*1a5a0*/  MUFU.EX2 R192, R0 ;  /* 0x0000000000c07308 */ /* 0x0003e20000000800 */
[----:B------:R-:W-:Y:S01]  /*1a5b0*/  MOV R27, R72 ;  /* 0x00000048001b7202 */ /* 0x000fe20000000f00 */
[----:B------:R-:W-:Y:S01]  /*1a5c0*/  IMAD.MOV.U32 R72, RZ, RZ, R68 ;  /* 0x000000ffff487224 */ /* 0x000fe200078e0044 */
[----:B------:R-:W-:Y:S02]  /*1a5d0*/  MOV R73, R191 ;  /* 0x000000bf00497202 */ /* 0x000fe40000000f00 */
[----:B------:R-:W-:-:S02]  /*1a5e0*/  MOV R68, R168 ;  /* 0x000000a800447202 */ /* 0x000fc40000000f00 */
[----:B------:R-:W-:Y:S01]  /*1a5f0*/  MOV R39, R72 ;  /* 0x0000004800277202 */ /* 0x000fe20000000f00 */
[----:B------:R-:W-:Y:S02]  /*1a600*/  IMAD.MOV.U32 R72, RZ, RZ, R74 ;  /* 0x000000ffff487224 */ /* 0x000fe400078e004a */
[----:B------:R-:W-:Y:S01]  /*1a610*/  FFMA.FTZ R32, R28, UR10, -R12 ;  /* 0x0000000a1c207c23 */ /* 0x000fe2000801080c */
[----:B-1----:R-:W-:-:S04]  /*1a620*/  FFMA.FTZ R0, R169, UR10, -R3 ;  /* 0x0000000aa9007c23 */ /* 0x002fc80008010803 */
[----:B------:R1:W-:Y:S01]  /*1a630*/  MUFU.EX2 R191, R0 ;  /* 0x0000000000bf7308 */ /* 0x0003e20000000800 */
[----:B------:R-:W-:Y:S01]  /*1a640*/  MOV R74, R69 ;  /* 0x00000045004a7202 */ /* 0x000fe20000000f00 */
[----:B------:R-:W-:Y:S01]  /*1a650*/  IMAD.MOV.U32 R33, RZ, RZ, R29 ;  /* 0x000000ffff217224 */ /* 0x000fe200078e001d */
[----:B------:R-:W-:Y:S01]  /*1a660*/  MOV R28, R30 ;  /* 0x0000001e001c7202 */ /* 0x000fe20000000f00 */
[----:B------:R-:W-:Y:S02]  /*1a670*/  IMAD.MOV.U32 R69, RZ, RZ, R162 ;  /* 0x000000ffff457224 */ /* 0x000fe400078e00a2 */
        /* <DEDUP_REMOVED lines=9> */
[----:B------:R-:W-:Y:S02]  /*1a710*/  MOV R68, R70 ;  /* 0x0000004600447202 */ /* 0x000fe40000000f00 */
[----:B------:R-:W-:Y:S01]  /*1a720*/  MOV R70, R163 ;  /* 0x000000a300467202 */ /* 0x000fe20000000f00 */
[----:B------:R-:W-:Y:S02]  /*1a730*/  FFMA.FTZ R163, R141, UR10, -R12 ;  /* 0x0000000a8da37c23 */ /* 0x000fe4000801080c */
[----:B------:R-:W1:Y:S01]  /*1a740*/  LDSM.16.MT88.4 R12, [R225+0xc800] ;  /* 0x00c80000e10c783b */ /* 0x000e620000004200 */
[----:B------:R3:W1:Y:S01]  /*1a750*/  MUFU.EX2 R8, R0 ;  /* 0x0000000000087308 */ /* 0x0006620000000800 */
[----:B--2---:R-:W-:Y:S01]  /*1a760*/  MOV R219, R5 ;  /* 0x0000000500db7202 */ /* 0x004fe20000000f00 */
[----:B------:R-:W-:Y:S01]  /*1a770*/  IMAD.MOV.U32 R5, RZ, RZ, R25 ;  /* 0x000000ffff057224 */ /* 0x000fe200078e0019 */
[----:B------:R-:W-:Y:S01]  /*1a780*/  MOV R7, R73 ;  /* 0x0000004900077202 */ /* 0x000fe20000000f00 */
[--C-:B------:R-:W-:Y:S01]  /*1a790*/  FFMA.FTZ R28, R28, UR10, -R3.reuse ;  /* 0x0000000a1c1c7c23 */ /* 0x100fe20008010803 */
[----:B------:R-:W-:Y:S01]  /*1a7a0*/  MOV R73, R161 ;  /* 0x000000a100497202 */ /* 0x000fe20000000f00 */
[--C-:B------:R-:W-:Y:S01]  /*1a7b0*/  FFMA.FTZ R26, R26, UR10, -R3.reuse ;  /* 0x0000000a1a1a7c23 */ /* 0x100fe20008010803 */
[--C-:B------:R-:W-:Y:S01]  /*1a7c0*/  FFMA.FTZ R25, R220, UR10, -R3.reuse ;  /* 0x0000000adc197c23 */ /* 0x100fe20008010803 */
[----:B------:R-:W-:Y:S01]  /*1a7d0*/  FFMA.FTZ R161, R138, UR10, -R3 ;  /* 0x0000000a8aa17c23 */ /* 0x000fe20008010803 */
[----:B---3--:R-:W-:Y:S01]  /*1a7e0*/  FFMA.FTZ R0, R33, UR10, -R2 ;  /* 0x0000000a21007c23 */ /* 0x008fe20008010802 */
[----:B------:R-:W-:-:S02]  /*1a7f0*/  MOV R33, R24 ;  /* 0x0000001800217202 */ /* 0x000fc40000000f00 */
[----:B------:R-:W-:Y:S01]  /*1a800*/  MOV R24, R27 ;  /* 0x0000001b00187202 */ /* 0x000fe20000000f00 */
[----:B------:R-:W-:Y:S01]  /*1a810*/  FFMA.FTZ R27, R188, UR10, -R3 ;  /* 0x0000000abc1b7c23 */ /* 0x000fe20008010803 */
[----:B------:R-:W-:Y:S02]  /*1a820*/  IMAD.MOV.U32 R188, RZ, RZ, R190 ;  /* 0x000000ffffbc7224 */ /* 0x000fe400078e00be */
[----:B------:R2:W-:Y:S01]  /*1a830*/  MUFU.EX2 R190, R0 ;  /* 0x0000000000be7308 */ /* 0x0005e20000000800 */
[----:B----4-:R-:W-:Y:S01]  /*1a840*/  MOV R223, R6 ;  /* 0x0000000600df7202 */ /* 0x010fe20000000f00 */
[----:B------:R-:W-:Y:S01]  /*1a850*/  FFMA.FTZ R3, R33, UR10, -R2 ;  /* 0x0000000a21037c23 */ /* 0x000fe20008010802 */
[----:B------:R-:W-:Y:S02]  /*1a860*/  MOV R6, R72 ;  /* 0x0000004800067202 */ /* 0x000fe40000000f00 */
[----:B------:R-:W-:Y:S01]  /*1a870*/  MOV R72, R74 ;  /* 0x0000004a00487202 */ /* 0x000fe20000000f00 */
[----:B------:R-:W-:-:S02]  /*1a880*/  IMAD.MOV.U32 R74, RZ, RZ, R189 ;  /* 0x000000ffff4a7224 */ /* 0x000fc400078e00bd */
[----:B------:R3:W4:Y:S01]  /*1a890*/  MUFU.EX2 R189, R4 ;  /* 0x0000000400bd7308 */ /* 0x0007220000000800 */
[----:B--2---:R-:W-:-:S07]  /*1a8a0*/  FFMA.FTZ R0, R24, UR10, -R2 ;  /* 0x0000000a18007c23 */ /* 0x004fce0008010802 */
[----:B------:R-:W-:Y:S08]  /*1a8b0*/  MUFU.EX2 R128, R3 ;  /* 0x0000000300807308 */ /* 0x000ff00000000800 */
[----:B------:R-:W2:Y:S01]  /*1a8c0*/  MUFU.EX2 R0, R0 ;  /* 0x0000000000007308 */ /* 0x000ea20000000800 */
[----:B-1----:R-:W-:Y:S01]  /*1a8d0*/  MOV R141, R8 ;  /* 0x00000008008d7202 */ /* 0x002fe20000000f00 */
[----:B------:R-:W-:Y:S01]  /*1a8e0*/  IMAD.MOV.U32 R139, RZ, RZ, R5 ;  /* 0x000000ffff8b7224 */ /* 0x000fe200078e0005 */
[----:B------:R-:W-:-:S02]  /*1a8f0*/  MOV R17, R39 ;  /* 0x0000002700117202 */ /* 0x000fc40000000f00 */
[----:B------:R-:W-:Y:S02]  /*1a900*/  MOV R217, R6 ;  /* 0x0000000600d97202 */ /* 0x000fe40000000f00 */
[----:B------:R-:W-:Y:S02]  /*1a910*/  MOV R129, R7 ;  /* 0x0000000700817202 */ /* 0x000fe40000000f00 */
[----:B------:R-:W-:Y:S02]  /*1a920*/  F2FP.F16.F32.PACK_AB R8, R198, R197 ;  /* 0x000000c5c608723e */ /* 0x000fe400000000ff */
[----:B------:R-:W-:Y:S02]  /*1a930*/  F2FP.F16.F32.PACK_AB R9, R195, R194 ;  /* 0x000000c2c309723e */ /* 0x000fe400000000ff */
[----:B------:R-:W-:Y:S02]  /*1a940*/  F2FP.F16.F32.PACK_AB R10, R219, R199 ;  /* 0x000000c7db0a723e */ /* 0x000fe400000000ff */
[----:B------:R-:W-:-:S02]  /*1a950*/  F2FP.F16.F32.PACK_AB R11, R223, R196 ;  /* 0x000000c4df0b723e */ /* 0x000fc400000000ff */
[----:B---3--:R-:W-:Y:S02]  /*1a960*/  F2FP.F16.F32.PACK_AB R4, R192, R193 ;  /* 0x000000c1c004723e */ /* 0x008fe400000000ff */
[----:B----4-:R-:W-:Y:S02]  /*1a970*/  F2FP.F16.F32.PACK_AB R5, R189, R190 ;  /* 0x000000bebd05723e */ /* 0x010fe400000000ff */
[----:B------:R-:W-:Y:S02]  /*1a980*/  F2FP.F16.F32.PACK_AB R6, R141, R191 ;  /* 0x000000bf8d06723e */ /* 0x000fe400000000ff */
[----:B--2---:R-:W-:Y:S02]  /*1a990*/  F2FP.F16.F32.PACK_AB R7, R0, R128 ;  /* 0x000000800007723e */ /* 0x004fe400000000ff */
[----:B------:R-:W-:Y:S02]  /*1a9a0*/  MOV R222, R17 ;  /* 0x0000001100de7202 */ /* 0x000fe40000000f00 */
[----:B------:R-:W1:Y:S01]  /*1a9b0*/  LDSM.16.MT88.4 R16, [R226+0xc800] ;  /* 0x00c80000e210783b */ /* 0x000e620000004200 */
[-C--:B------:R-:W-:Y:S06]  /*1a9c0*/  HMMA.16816.F32 R172, R8, R12.reuse, R172 ;  /* 0x0000000c08ac723c */ /* 0x080fec00000018ac */
[C---:B------:R-:W-:Y:S06]  /*1a9d0*/  HMMA.16816.F32 R204, R4.reuse, R12, R204 ;  /* 0x0000000c04cc723c */ /* 0x040fec00000018cc */
[-C--:B------:R-:W-:Y:S06]  /*1a9e0*/  HMMA.16816.F32 R200, R4, R14.reuse, R200 ;  /* 0x0000000e04c8723c */ /* 0x080fec00000018c8 */
[----:B------:R-:W-:Y:S01]  /*1a9f0*/  HMMA.16816.F32 R56, R8, R14, R56 ;  /* 0x0000000e0838723c */ /* 0x000fe20000001838 */
[----:B------:R-:W2:Y:S01]  /*1aa00*/  LDSM.16.MT88.4 R12, [R228+0xc800] ;  /* 0x00c80000e40c783b */ /* 0x000ea20000004200 */
[----:B------:R-:W-:Y:S01]  /*1aa10*/  MOV R130, R72 ;  /* 0x0000004800827202 */ /* 0x000fe20000000f00 */
[----:B------:R-:W-:Y:S01]  /*1aa20*/  FADD.FTZ R3, R74, R73 ;  /* 0x000000494a037221 */ /* 0x000fe20000010000 */
[----:B------:R-:W-:-:S02]  /*1aa30*/  IMAD.MOV.U32 R131, RZ, RZ, R75 ;  /* 0x000000ffff837224 */ /* 0x000fc400078e004b */
[----:B------:R-:W-:Y:S01]  /*1aa40*/  FFMA.FTZ R39, R218, UR10, -R2 ;  /* 0x0000000ada277c23 */ /* 0x000fe20008010802 */
[----:B------:R-:W-:Y:S01]  /*1aa50*/  IMAD.MOV.U32 R218, RZ, RZ, R68 ;  /* 0x000000ffffda7224 */ /* 0x000fe200078e0044 */
[----:B------:R-:W-:Y:S02]  /*1aa60*/  MOV R220, R69 ;  /* 0x0000004500dc7202 */ /* 0x000fe40000000f00 */
[----:B------:R-:W-:Y:S01]  /*1aa70*/  MOV R221, R71 ;  /* 0x0000004700dd7202 */ /* 0x000fe20000000f00 */
[-C--:B-1----:R-:W-:Y:S06]  /*1aa80*/  HMMA.16816.F32 R72, R8, R16.reuse, R164 ;  /* 0x000000100848723c */ /* 0x082fec00000018a4 */
[----:B------:R-:W-:Y:S01]  /*1aa90*/  HMMA.16816.F32 R64, R4, R16, R64 ;  /* 0x000000100440723c */ /* 0x000fe20000001840 */
[----:B------:R-:W-:-:S02]  /*1aaa0*/  MOV R165, R219 ;  /* 0x000000db00a57202 */ /* 0x000fc40000000f00 */
[----:B------:R-:W-:-:S03]  /*1aab0*/  MOV R219, R70 ;  /* 0x0000004600db7202 */ /* 0x000fc60000000f00 */
[-C--:B------:R-:W-:Y:S06]  /*1aac0*/  HMMA.16816.F32 R60, R4, R18.reuse, R60 ;  /* 0x00000012043c723c */ /* 0x080fec000000183c */
[C---:B------:R-:W-:Y:S01]  /*1aad0*/  HMMA.16816.F32 R52, R8.reuse, R18, R52 ;  /* 0x000000120834723c */ /* 0x040fe20000001834 */
[----:B------:R-:W1:Y:S05]  /*1aae0*/  LDSM.16.MT88.4 R16, [R227+0xc800] ;  /* 0x00c80000e310783b */ /* 0x000e6a0000004200 */
[-C--:B--2---:R-:W-:Y:S06]  /*1aaf0*/  HMMA.16816.F32 R48, R8, R12.reuse, R48 ;  /* 0x0000000c0830723c */ /* 0x084fec0000001830 */
[C---:B------:R-:W-:Y:S06]  /*1ab00*/  HMMA.16816.F32 R44, R4.reuse, R12, R44 ;  /* 0x0000000c042c723c */ /* 0x040fec000000182c */
[-C--:B------:R-:W-:Y:S06]  /*1ab10*/  HMMA.16816.F32 R184, R4, R14.reuse, R184 ;  /* 0x0000000e04b8723c */ /* 0x080fec00000018b8 */
[----:B------:R-:W-:Y:S01]  /*1ab20*/  HMMA.16816.F32 R68, R8, R14, R152 ;  /* 0x0000000e0844723c */ /* 0x000fe20000001898 */
[----:B------:R-:W2:Y:S01]  /*1ab30*/  LDSM.16.MT88.4 R12, [R225+0xe800] ;  /* 0x00e80000e10c783b */ /* 0x000ea20000004200 */
[----:B------:R-:W-:Y:S01]  /*1ab40*/  MOV R171, R230 ;  /* 0x000000e600ab7202 */ /* 0x000fe20000000f00 */
[--C-:B------:R-:W-:Y:S01]  /*1ab50*/  FFMA.FTZ R24, R188, UR10, -R2.reuse ;  /* 0x0000000abc187c23 */ /* 0x100fe20008010802 */
[--C-:B------:R-:W-:Y:S01]  /*1ab60*/  FFMA.FTZ R33, R160, UR10, -R2.reuse ;  /* 0x0000000aa0217c23 */ /* 0x100fe20008010802 */
[--C-:B------:R-:W-:Y:S01]  /*1ab70*/  FFMA.FTZ R160, R142, UR10, -R2.reuse ;  /* 0x0000000a8ea07c23 */ /* 0x100fe20008010802 */
[----:B------:R-:W-:Y:S01]  /*1ab80*/  FFMA.FTZ R188, R140, UR10, -R2 ;  /* 0x0000000a8cbc7c23 */ /* 0x000fe20008010802 */
[----:B------:R-:W-:Y:S01]  /*1ab90*/  MOV R166, R0 ;  /* 0x0000000000a67202 */ /* 0x000fe20000000f00 */
[----:B------:R-:W-:-:S02]  /*1aba0*/  IMAD.MOV.U32 R164, RZ, RZ, R223 ;  /* 0x000000ffffa47224 */ /* 0x000fc400078e00df */
[----:B------:R-:W-:Y:S01]  /*1abb0*/  FADD.FTZ R171, R171, R143 ;  /* 0x0000008fabab7221 */ /* 0x000fe20000010000 */
[----:B------:R-:W-:Y:S01]  /*1abc0*/  MOV R167, R141 ;  /* 0x0000008d00a77202 */ /* 0x000fe20000000f00 */
[----:B------:R-:W-:Y:S01]  /*1abd0*/  MUFU.EX2 R37, R37 ;  /* 0x0000002500257308 */ /* 0x000fe20000000800 */
[----:B------:R-:W-:Y:S01]  /*1abe0*/  MOV R223, R139 ;  /* 0x0000008b00df7202 */ /* 0x000fe20000000f00 */
[----:B------:R3:W5:Y:S01]  /*1abf0*/  LDL.LU R230, [R1+0x98] ;  /* 0x0000980001e67983 */ /* 0x0007620000300800 */
[----:B------:R-:W-:Y:S01]  /*1ac00*/  MOV R2, R129 ;  /* 0x0000008100027202 */ /* 0x000fe20000000f00 */
[----:B-1----:R-:W-:Y:S01]  /*1ac10*/  HMMA.16816.F32 R152, R8, R18, R144 ;  /* 0x000000120898723c */ /* 0x002fe20000001890 */
[----:B------:R-:W-:-:S03]  /*1ac20*/  MOV R0, R130 ;  /* 0x0000008200007202 */ /* 0x000fc60000000f00 */
[----:B------:R-:W-:Y:S01]  /*1ac30*/  MUFU.EX2 R36, R36 ;  /* 0x0000002400247308 */ /* 0x000fe20000000800 */
[----:B------:R3:W5:Y:S01]  /*1ac40*/  LDL.LU R229, [R1+0x94] ;  /* 0x0000940001e57983 */ /* 0x0007620000300800 */
[-C--:B------:R-:W-:Y:S06]  /*1ac50*/  HMMA.16816.F32 R148, R8, R16.reuse, R148 ;  /* 0x000000100894723c */ /* 0x080fec0000001894 */
[C---:B------:R-:W-:Y:S06]  /*1ac60*/  HMMA.16816.F32 R180, R4.reuse, R16, R180 ;  /* 0x0000001004b4723c */ /* 0x040fec00000018b4 */
[C---:B------:R-:W-:Y:S01]  /*1ac70*/  HMMA.16816.F32 R176, R4.reuse, R18, R176 ;  /* 0x0000001204b0723c */ /* 0x040fe200000018b0 */
[----:B------:R-:W1:Y:S05]  /*1ac80*/  LDSM.16.MT88.4 R16, [R228+0xe800] ;  /* 0x00e80000e410783b */ /* 0x000e6a0000004200 */
[----:B--2---:R-:W-:Y:S06]  /*1ac90*/  HMMA.16816.F32 R136, R4, R12, R120 ;  /* 0x0000000c0488723c */ /* 0x004fec0000001878 */
[----:B------:R-:W-:Y:S01]  /*1aca0*/  HMMA.16816.F32 R140, R8, R14, R20 ;  /* 0x0000000e088c723c */ /* 0x000fe20000001814 */
[----:B------:R-:W2:Y:S01]  /*1acb0*/  LDSM.16.MT88.4 R20, [R226+0xe800] ;  /* 0x00e80000e214783b */ /* 0x000ea20000004200 */
[----:B------:R-:W-:-:S04]  /*1acc0*/  FADD.FTZ R2, R217, R2 ;  /* 0x00000002d9027221 */ /* 0x000fc80000010000 */
[----:B------:R-:W-:Y:S01]  /*1acd0*/  HMMA.16816.F32 R144, R8, R12, R124 ;  /* 0x0000000c0890723c */ /* 0x000fe2000000187c */
[----:B------:R-:W-:Y:S01]  /*1ace0*/  MUFU.EX2 R31, R31 ;  /* 0x0000001f001f7308 */ /* 0x000fe20000000800 */
[----:B------:R3:W5:Y:S05]  /*1acf0*/  LDL.LU R224, [R1+0x90] ;  /* 0x0000900001e07983 */ /* 0x00076a0000300800 */
[----:B------:R-:W-:Y:S01]  /*1ad00*/  IMAD.MOV.U32 R126, RZ, RZ, R128 ;  /* 0x000000ffff7e7224 */ /* 0x000fe200078e0080 */
[----:B------:R-:W-:Y:S02]  /*1ad10*/  MOV R127, R131 ;  /* 0x00000083007f7202 */ /* 0x000fe40000000f00 */
[C---:B------:R-:W-:Y:S01]  /*1ad20*/  HMMA.16816.F32 R128, R4.reuse, R14, R108 ;  /* 0x0000000e0480723c */ /* 0x040fe2000000186c */
[----:B------:R-:W4:Y:S05]  /*1ad30*/  LDSM.16.MT88.4 R12, [R227+0xe800] ;  /* 0x00e80000e30c783b */ /* 0x000f2a0000004200 */
[C---:B-1----:R-:W-:Y:S06]  /*1ad40*/  HMMA.16816.F32 R84, R4.reuse, R18, R84 ;  /* 0x000000120454723c */ /* 0x042fec0000001854 */
[C---:B--2---:R-:W-:Y:S06]  /*1ad50*/  HMMA.16816.F32 R108, R4.reuse, R20, R104 ;  /* 0x00000014046c723c */ /* 0x044fec0000001868 */
[C---:B------:R-:W-:Y:S06]  /*1ad60*/  HMMA.16816.F32 R92, R4.reuse, R22, R92 ;  /* 0x00000016045c723c */ /* 0x040fec000000185c */
[C---:B------:R-:W-:Y:S06]  /*1ad70*/  HMMA.16816.F32 R104, R4.reuse, R16, R88 ;  /* 0x000000100468723c */ /* 0x040fec0000001858 */
[----:B----4-:R-:W-:Y:S01]  /*1ad80*/  HMMA.16816.F32 R120, R4, R12, R80 ;  /* 0x0000000c0478723c */ /* 0x010fe20000001850 */
[----:B------:R-:W-:-:S02]  /*1ad90*/  MOV R91, R126 ;  /* 0x0000007e005b7202 */ /* 0x000fc40000000f00 */
[----:B------:R-:W-:-:S03]  /*1ada0*/  MOV R90, R127 ;  /* 0x0000007f005a7202 */ /* 0x000fc60000000f00 */
[----:B------:R-:W-:Y:S01]  /*1adb0*/  HMMA.16816.F32 R80, R4, R14, R76 ;  /* 0x0000000e0450723c */ /* 0x000fe2000000184c */
[----:B------:R-:W1:Y:S05]  /*1adc0*/  MUFU.EX2 R4, R26 ;  /* 0x0000001a00047308 */ /* 0x000e6a0000000800 */
[C---:B------:R-:W-:Y:S06]  /*1add0*/  HMMA.16816.F32 R124, R8.reuse, R20, R156 ;  /* 0x00000014087c723c */ /* 0x040fec000000189c */
[C---:B------:R-:W-:Y:S01]  /*1ade0*/  HMMA.16816.F32 R96, R8.reuse, R22, R96 ;  /* 0x000000160860723c */ /* 0x040fe20000001860 */
[----:B------:R-:W2:Y:S01]  /*1adf0*/  LDSM.16.MT88.4 R20, [R225+0xd000] ;  /* 0x00d00000e114783b */ /* 0x000ea20000004200 */
[----:B------:R-:W-:Y:S01]  /*1ae00*/  IMAD.MOV.U32 R89, RZ, RZ, R0 ;  /* 0x000000ffff597224 */ /* 0x000fe200078e0000 */
[----:B------:R-:W-:Y:S01]  /*1ae10*/  MOV R0, R218 ;  /* 0x000000da00007202 */ /* 0x000fe20000000f00 */
[----:B------:R-:W-:Y:S01]  /*1ae20*/  IMAD.MOV.U32 R78, RZ, RZ, R222 ;  /* 0x000000ffff4e7224 */ /* 0x000fe200078e00de */
[----:B------:R-:W-:Y:S01]  /*1ae30*/  MOV R218, R221 ;  /* 0x000000dd00da7202 */ /* 0x000fe20000000f00 */
[----:B------:R-:W4:Y:S02]  /*1ae40*/  MUFU.EX2 R5, R34 ;  /* 0x0000002200057308 */ /* 0x000f240000000800 */
[----:B------:R-:W-:Y:S01]  /*1ae50*/  FADD.FTZ R0, R0, R171 ;  /* 0x000000ab00007221 */ /* 0x000fe20000010000 */
[----:B-1----:R-:W-:Y:S01]  /*1ae60*/  MOV R171, R4 ;  /* 0x0000000400ab7202 */ /* 0x002fe20000000f00 */
[----:B------:R-:W-:Y:S01]  /*1ae70*/  FADD.FTZ R3, R78, R3 ;  /* 0x000000034e037221 */ /* 0x000fe20000010000 */
[----:B------:R-:W-:Y:S01]  /*1ae80*/  MOV R88, R223 ;  /* 0x000000df00587202 */ /* 0x000fe20000000f00 */
[----:B------:R-:W-:Y:S01]  /*1ae90*/  FADD.FTZ R4, R219, R170 ;  /* 0x000000aadb047221 */ /* 0x000fe20000010000 */
[----:B------:R-:W-:Y:S01]  /*1aea0*/  FADD.FTZ R156, R218, R0 ;  /* 0x00000000da9c7221 */ /* 0x000fe20000010000 */
[----:B------:R-:W-:Y:S01]  /*1aeb0*/  MOV R78, R220 ;  /* 0x000000dc004e7202 */ /* 0x000fe20000000f00 */
[----:B------:R-:W-:Y:S08]  /*1aec0*/  MUFU.EX2 R79, R35 ;  /* 0x00000023004f7308 */ /* 0x000ff00000000800 */
[----:B------:R-:W-:Y:S08]  /*1aed0*/  MUFU.EX2 R223, R32 ;  /* 0x0000002000df7308 */ /* 0x000ff00000000800 */
        /* <DEDUP_REMOVED lines=8> */
[----:B------:R-:W2:Y:S01]  /*1af60*/  MUFU.EX2 R220, R39 ;  /* 0x0000002700dc7308 */ /* 0x000ea20000000800 */
[----:B----4-:R-:W-:Y:S01]  /*1af70*/  MOV R170, R5 ;  /* 0x0000000500aa7202 */ /* 0x010fe20000000f00 */
[----:B------:R-:W-:Y:S01]  /*1af80*/  FADD.FTZ R157, R88, R2 ;  /* 0x00000002589d7221 */ /* 0x000fe20000010000 */
[----:B------:R-:W-:Y:S01]  /*1af90*/  HMMA.16816.F32 R100, R8, R16, R100 ;  /* 0x000000100864723c */ /* 0x000fe20000001864 */
[----:B------:R-:W-:Y:S01]  /*1afa0*/  FADD.FTZ R2, R89, R4 ;  /* 0x0000000459027221 */ /* 0x000fe20000010000 */
[----:B-1----:R-:W-:-:S02]  /*1afb0*/  F2FP.F16.F32.PACK_AB R4, R222, R221 ;  /* 0x000000ddde04723e */ /* 0x002fc400000000ff */
[----:B---3--:R-:W-:Y:S02]  /*1afc0*/  F2FP.F16.F32.PACK_AB R5, R219, R217 ;  /* 0x000000d9db05723e */ /* 0x008fe400000000ff */
[C---:B------:R-:W-:Y:S01]  /*1afd0*/  HMMA.16816.F32 R112, R8.reuse, R18, R112 ;  /* 0x000000120870723c */ /* 0x040fe20000001870 */
[----:B------:R-:W-:Y:S01]  /*1afe0*/  F2FP.F16.F32.PACK_AB R6, R25, R171 ;  /* 0x000000ab1906723e */ /* 0x000fe200000000ff */
[----:B------:R-:W1:Y:S04]  /*1aff0*/  LDSM.16.MT88.4 R16, [R226+0xd000] ;  /* 0x00d00000e210783b */ /* 0x000e680000004200 */
[----:B------:R-:W-:Y:S01]  /*1b000*/  HMMA.16816.F32 R116, R8, R12, R116 ;  /* 0x0000000c0874723c */ /* 0x000fe20000001874 */
[----:B--2---:R-:W-:-:S05]  /*1b010*/  F2FP.F16.F32.PACK_AB R7, R220, R218 ;  /* 0x000000dadc07723e */ /* 0x004fca00000000ff */
[----:B------:R-:W-:Y:S01]  /*1b020*/  HMMA.16816.F32 R40, R8, R14, R40 ;  /* 0x0000000e0828723c */ /* 0x000fe20000001828 */
[----:B------:R-:W2:Y:S06]  /*1b030*/  LDSM.16.MT88.4 R12, [R228+0xd000] ;  /* 0x00d00000e40c783b */ /* 0x000eac0000004200 */
[----:B------:R-:W-:Y:S02]  /*1b040*/  F2FP.F16.F32.PACK_AB R8, R36, R37 ;  /* 0x000000252408723e */ /* 0x000fe400000000ff */
[----:B------:R-:W-:Y:S02]  /*1b050*/  F2FP.F16.F32.PACK_AB R9, R31, R223 ;  /* 0x000000df1f09723e */ /* 0x000fe400000000ff */
[----:B------:R-:W-:-:S02]  /*1b060*/  F2FP.F16.F32.PACK_AB R10, R170, R79 ;  /* 0x0000004faa0a723e */ /* 0x000fc400000000ff */
[----:B------:R-:W-:Y:S01]  /*1b070*/  F2FP.F16.F32.PACK_AB R11, R29, R30 ;  /* 0x0000001e1d0b723e */ /* 0x000fe200000000ff */
[-C--:B------:R-:W-:Y:S06]  /*1b080*/  HMMA.16816.F32 R204, R4, R20.reuse, R204 ;  /* 0x0000001404cc723c */ /* 0x080fec00000018cc */
[----:B------:R-:W-:Y:S06]  /*1b090*/  HMMA.16816.F32 R172, R8, R20, R172 ;  /* 0x0000001408ac723c */ /* 0x000fec00000018ac */
[-C--:B------:R-:W-:Y:S06]  /*1b0a0*/  HMMA.16816.F32 R200, R4, R22.reuse, R200 ;  /* 0x0000001604c8723c */ /* 0x080fec00000018c8 */
[C---:B------:R-:W-:Y:S01]  /*1b0b0*/  HMMA.16816.F32 R32, R8.reuse, R22, R56 ;  /* 0x000000160820723c */ /* 0x040fe20000001838 */
[----:B------:R-:W3:Y:S01]  /*1b0c0*/  LDSM.16.MT88.4 R20, [R225+0xf000] ;  /* 0x00f00000e114783b */ /* 0x000ee20000004200 */
[----:B------:R-:W-:Y:S01]  /*1b0d0*/  FADD.FTZ R0, R90, R3 ;  /* 0x000000035a007221 */ /* 0x000fe20000010000 */
[----:B------:R-:W-:Y:S01]  /*1b0e0*/  IMAD.MOV.U32 R3, RZ, RZ, R91 ;  /* 0x000000ffff037224 */ /* 0x000fe200078e005b */
[----:B------:R-:W-:Y:S01]  /*1b0f0*/  MOV R91, R164 ;  /* 0x000000a4005b7202 */ /* 0x000fe20000000f00 */
[----:B------:R-:W-:Y:S01]  /*1b100*/  IMAD.MOV.U32 R88, RZ, RZ, R167 ;  /* 0x000000ffff587224 */ /* 0x000fe200078e00a7 */
[----:B------:R-:W-:Y:S01]  /*1b110*/  MOV R90, R165 ;  /* 0x000000a5005a7202 */ /* 0x000fe20000000f00 */
[----:B-1----:R-:W-:Y:S01]  /*1b120*/  HMMA.16816.F32 R56, R8, R18, R52 ;  /* 0x000000120838723c */ /* 0x002fe20000001834 */
[----:B------:R-:W-:-:S05]  /*1b130*/  MOV R89, R166 ;  /* 0x000000a600597202 */ /* 0x000fca0000000f00 */
[C---:B------:R-:W-:Y:S06]  /*1b140*/  HMMA.16816.F32 R164, R8.reuse, R16, R72 ;  /* 0x0000001008a4723c */ /* 0x040fec0000001848 */
[C---:B--2---:R-:W-:Y:S06]  /*1b150*/  HMMA.16816.F32 R52, R8.reuse, R12, R48 ;  /* 0x0000000c0834723c */ /* 0x044fec0000001830 */
[----:B------:R-:W-:Y:S06]  /*1b160*/  HMMA.16816.F32 R48, R8, R14, R68 ;  /* 0x0000000e0830723c */ /* 0x000fec0000001844 */
[----:B------:R-:W-:Y:S01]  /*1b170*/  HMMA.16816.F32 R64, R4, R16, R64 ;  /* 0x000000100440723c */ /* 0x000fe20000001840 */
[----:B------:R-:W-:Y:S01]  /*1b180*/  MOV R68, R30 ;  /* 0x0000001e00447202 */ /* 0x000fe20000000f00 */
[----:B------:R-:W-:Y:S01]  /*1b190*/  IMAD.MOV.U32 R71, RZ, RZ, R29 ;  /* 0x000000ffff477224 */ /* 0x000fe200078e001d */
[----:B------:R-:W-:-:S02]  /*1b1a0*/  MOV R70, R25 ;  /* 0x0000001900467202 */ /* 0x000fc40000000f00 */
[----:B------:R-:W1:Y:S01]  /*1b1b0*/  LDSM.16.MT88.4 R24, [R227+0xd000] ;  /* 0x00d00000e318783b */ /* 0x000e620000004200 */
[C---:B------:R-:W-:Y:S03]  /*1b1c0*/  HMMA.16816.F32 R60, R4.reuse, R18, R60 ;  /* 0x00000012043c723c */ /* 0x040fe6000000183c */
[----:B------:R-:W2:Y:S03]  /*1b1d0*/  LDSM.16.MT88.4 R16, [R226+0xf000] ;  /* 0x00f00000e210783b */ /* 0x000ea60000004200 */
[C---:B---3--:R-:W-:Y:S06]  /*1b1e0*/  HMMA.16816.F32 R72, R4.reuse, R20, R136 ;  /* 0x000000140448723c */ /* 0x048fec0000001888 */
[----:B------:R-:W-:Y:S01]  /*1b1f0*/  HMMA.16816.F32 R44, R4, R12, R44 ;  /* 0x0000000c042c723c */ /* 0x000fe2000000182c */
[----:B------:R-:W-:-:S02]  /*1b200*/  MOV R138, R31 ;  /* 0x0000001f008a7202 */ /* 0x000fc40000000f00 */
[----:B------:R-:W3:Y:S03]  /*1b210*/  LDSM.16.MT88.4 R28, [R227+0xf000] ;  /* 0x00f00000e31c783b */ /* 0x000ee60000004200 */
[C---:B------:R-:W-:Y:S01]  /*1b220*/  HMMA.16816.F32 R184, R4.reuse, R14, R184 ;  /* 0x0000000e04b8723c */ /* 0x040fe200000018b8 */
[----:B------:R-:W4:Y:S01]  /*1b230*/  LDSM.16.MT88.4 R12, [R228+0xf000] ;  /* 0x00f00000e40c783b */ /* 0x000f220000004200 */
[----:B------:R-:W-:Y:S02]  /*1b240*/  MOV R139, R79 ;  /* 0x0000004f008b7202 */ /* 0x000fe40000000f00 */
[----:B------:R-:W-:Y:S01]  /*1b250*/  MOV R69, R78 ;  /* 0x0000004e00457202 */ /* 0x000fe20000000f00 */
[----:B------:R-:W-:Y:S01]  /*1b260*/  IMAD.MOV.U32 R159, RZ, RZ, R91 ;  /* 0x000000ffff9f7224 */ /* 0x000fe200078e005b */
[----:B------:R-:W-:Y:S01]  /*1b270*/  HMMA.16816.F32 R76, R4, R22, R128 ;  /* 0x00000016044c723c */ /* 0x000fe20000001880 */
[----:B------:R-:W-:-:S06]  /*1b280*/  MOV R158, R90 ;  /* 0x0000005a009e7202 */ /* 0x000fcc0000000f00 */
[----:B------:R-:W-:Y:S01]  /*1b290*/  MOV R131, R88 ;  /* 0x0000005800837202 */ /* 0x000fe20000000f00 */
[----:B------:R-:W-:Y:S01]  /*1b2a0*/  IMAD.MOV.U32 R130, RZ, RZ, R89 ;  /* 0x000000ffff827224 */ /* 0x000fe200078e0059 */
[----:B------:R-:W-:Y:S02]  /*1b2b0*/  MOV R129, R37 ;  /* 0x0000002500817202 */ /* 0x000fe40000000f00 */
[----:B------:R-:W-:Y:S01]  /*1b2c0*/  MOV R128, R36 ;  /* 0x0000002400807202 */ /* 0x000fe20000000f00 */
[C---:B-1----:R-:W-:Y:S06]  /*1b2d0*/  HMMA.16816.F32 R180, R4.reuse, R24, R180 ;  /* 0x0000001804b4723c */ /* 0x042fec00000018b4 */
[C---:B--2---:R-:W-:Y:S06]  /*1b2e0*/  HMMA.16816.F32 R88, R4.reuse, R16, R108 ;  /* 0x000000100458723c */ /* 0x044fec000000186c */
[C---:B------:R-:W-:Y:S06]  /*1b2f0*/  HMMA.16816.F32 R176, R4.reuse, R26, R176 ;  /* 0x0000001a04b0723c */ /* 0x040fec00000018b0 */
[C---:B---3--:R-:W-:Y:S06]  /*1b300*/  HMMA.16816.F32 R36, R4.reuse, R30, R80 ;  /* 0x0000001e0424723c */ /* 0x048fec0000001850 */
[C---:B------:R-:W-:Y:S01]  /*1b310*/  HMMA.16816.F32 R92, R4.reuse, R18, R92 ;  /* 0x00000012045c723c */ /* 0x040fe2000000185c */
[----:B------:R-:W-:Y:S01]  /*1b320*/  MOV R83, R138 ;  /* 0x0000008a00537202 */ /* 0x000fe20000000f00 */
[----:B------:R-:W-:Y:S01]  /*1b330*/  IMAD.MOV.U32 R80, RZ, RZ, R171 ;  /* 0x000000ffff507224 */ /* 0x000fe200078e00ab */
[----:B------:R-:W-:Y:S01]  /*1b340*/  MOV R82, R139 ;  /* 0x0000008b00527202 */ /* 0x000fe20000000f00 */
[----:B------:R-:W-:Y:S02]  /*1b350*/  MUFU.EX2 R138, R169 ;  /* 0x000000a9008a7308 */ /* 0x000fe40000000800 */
[C---:B----4-:R-:W-:Y:S06]  /*1b360*/  HMMA.16816.F32 R104, R4.reuse, R12, R104 ;  /* 0x0000000c0468723c */ /* 0x050fec0000001868 */
[C---:B------:R-:W-:Y:S01]  /*1b370*/  HMMA.16816.F32 R108, R4.reuse, R14, R84 ;  /* 0x0000000e046c723c */ /* 0x040fe20000001854 */
[----:B------:R1:W-:Y:S05]  /*1b380*/  MUFU.EX2 R139, R168 ;  /* 0x000000a8008b7308 */ /* 0x0003ea0000000800 */
[----:B------:R-:W-:Y:S07]  /*1b390*/  HMMA.16816.F32 R120, R4, R28, R120 ;  /* 0x0000001c0478723c */ /* 0x000fee0000001878 */
[----:B------:R-:W-:-:S02]  /*1b3a0*/  MOV R7, R170 ;  /* 0x000000aa00077202 */ /* 0x000fc40000000f00 */
[----:B-1----:R-:W1:Y:S01]  /*1b3b0*/  LDSM.16.MT88.4 R168, [R225+0xd800] ;  /* 0x00d80000e1a8783b */ /* 0x002e620000004200 */
[----:B------:R-:W-:Y:S01]  /*1b3c0*/  MOV R81, R68 ;  /* 0x0000004400517202 */ /* 0x000fe20000000f00 */
[----:B------:R-:W-:Y:S01]  /*1b3d0*/  IMAD.MOV.U32 R4, RZ, RZ, R69 ;  /* 0x000000ffff047224 */ /* 0x000fe200078e0045 */
[----:B------:R-:W-:Y:S01]  /*1b3e0*/  MOV R5, R70 ;  /* 0x0000004600057202 */ /* 0x000fe20000000f00 */
[C---:B------:R-:W-:Y:S01]  /*1b3f0*/  HMMA.16816.F32 R148, R8.reuse, R24, R148 ;  /* 0x000000180894723c */ /* 0x040fe20000001894 */
[----:B------:R-:W-:Y:S01]  /*1b400*/  MOV R6, R71 ;  /* 0x0000004700067202 */ /* 0x000fe20000000f00 */
[----:B------:R-:W2:Y:S04]  /*1b410*/  MUFU.EX2 R211, R211 ;  /* 0x000000d300d37308 */ /* 0x000ea80000000800 */
[C---:B------:R-:W-:Y:S04]  /*1b420*/  HMMA.16816.F32 R68, R8.reuse, R20, R144 ;  /* 0x000000140844723c */ /* 0x040fe80000001890 */
[----:B------:R-:W-:Y:S02]  /*1b430*/  MUFU.EX2 R136, R163 ;  /* 0x000000a300887308 */ /* 0x000fe40000000800 */
[C---:B------:R-:W-:Y:S06]  /*1b440*/  HMMA.16816.F32 R84, R8.reuse, R16, R124 ;  /* 0x000000100854723c */ /* 0x040fec000000187c */
[C---:B------:R-:W-:Y:S01]  /*1b450*/  HMMA.16816.F32 R100, R8.reuse, R12, R100 ;  /* 0x0000000c0864723c */ /* 0x040fe20000001864 */
[----:B------:R-:W-:Y:S05]  /*1b460*/  MUFU.EX2 R137, R162 ;  /* 0x000000a200897308 */ /* 0x000fea0000000800 */
[C---:B------:R-:W-:Y:S03]  /*1b470*/  HMMA.16816.F32 R116, R8.reuse, R28, R116 ;  /* 0x0000001c0874723c */ /* 0x040fe60000001874 */
[----:B------:R-:W-:Y:S03]  /*1b480*/  MUFU.EX2 R216, R216 ;  /* 0x000000d800d87308 */ /* 0x000fe60000000800 */
[C---:B------:R-:W-:Y:S05]  /*1b490*/  HMMA.16816.F32 R40, R8.reuse, R30, R40 ;  /* 0x0000001e0828723c */ /* 0x040fea0000001828 */
[----:B------:R-:W3:Y:S01]  /*1b4a0*/  MUFU.EX2 R212, R212 ;  /* 0x000000d400d47308 */ /* 0x000ee20000000800 */
[C---:B------:R-:W-:Y:S07]  /*1b4b0*/  HMMA.16816.F32 R24, R8.reuse, R26, R152 ;  /* 0x0000001a0818723c */ /* 0x040fee0000001898 */
[----:B------:R-:W-:Y:S01]  /*1b4c0*/  MUFU.EX2 R208, R208 ;  /* 0x000000d000d07308 */ /* 0x000fe20000000800 */
[C---:B------:R-:W-:Y:S07]  /*1b4d0*/  HMMA.16816.F32 R20, R8.reuse, R22, R140 ;  /* 0x000000160814723c */ /* 0x040fee000000188c */
[----:B------:R-:W-:Y:S01]  /*1b4e0*/  MUFU.EX2 R213, R213 ;  /* 0x000000d500d57308 */ /* 0x000fe20000000800 */
[C---:B------:R-:W-:Y:S07]  /*1b4f0*/  HMMA.16816.F32 R16, R8.reuse, R18, R96 ;  /* 0x000000120810723c */ /* 0x040fee0000001860 */
[----:B------:R-:W4:Y:S01]  /*1b500*/  MUFU.EX2 R209, R209 ;  /* 0x000000d100d17308 */ /* 0x000f220000000800 */
[----:B------:R-:W-:Y:S01]  /*1b510*/  HMMA.16816.F32 R12, R8, R14, R112 ;  /* 0x0000000e080c723c */ /* 0x000fe20000001870 */
[----:B------:R-:W-:Y:S01]  /*1b520*/  FADD.FTZ R4, R4, R157 ;  /* 0x0000009d04047221 */ /* 0x000fe20000010000 */
[----:B------:R-:W-:Y:S01]  /*1b530*/  FADD.FTZ R0, R193, R0 ;  /* 0x00000000c1007221 */ /* 0x000fe20000010000 */
[----:B------:R-:W-:Y:S04]  /*1b540*/  LDSM.16.MT88.4 R144, [R227+0xd800] ;  /* 0x00d80000e390783b */ /* 0x000fe80000004200 */
[----:B------:R-:W1:Y:S08]  /*1b550*/  MUFU.EX2 R29, R161 ;  /* 0x000000a1001d7308 */ /* 0x000e700000000800 */
[----:B------:R3:W-:Y:S01]  /*1b560*/  MUFU.EX2 R28, R160 ;  /* 0x000000a0001c7308 */ /* 0x0007e20000000800 */
[----:B------:R-:W-:Y:S01]  /*1b570*/  MOV R141, R7 ;  /* 0x00000007008d7202 */ /* 0x000fe20000000f00 */
[----:B------:R-:W-:Y:S01]  /*1b580*/  IMAD.MOV.U32 R140, RZ, RZ, R80 ;  /* 0x000000ffff8c7224 */ /* 0x000fe200078e0050 */
[----:B------:R-:W-:Y:S01]  /*1b590*/  MOV R31, R81 ;  /* 0x00000051001f7202 */ /* 0x000fe20000000f00 */
[----:B------:R-:W-:Y:S04]  /*1b5a0*/  LDSM.16.MT88.4 R152, [R228+0xd800] ;  /* 0x00d80000e498783b */ /* 0x000fe80000004200 */
[----:B------:R-:W1:Y:S01]  /*1b5b0*/  MUFU.EX2 R10, R188 ;  /* 0x000000bc000a7308 */ /* 0x000e620000000800 */
[----:B------:R-:W-:Y:S01]  /*1b5c0*/  MOV R30, R82 ;  /* 0x00000052001e7202 */ /* 0x000fe20000000f00 */
[----:B------:R-:W-:Y:S01]  /*1b5d0*/  IMAD.MOV.U32 R7, RZ, RZ, R128 ;  /* 0x000000ffff077224 */ /* 0x000fe200078e0080 */
[----:B------:R-:W-:Y:S01]  /*1b5e0*/  MOV R80, R129 ;  /* 0x0000008100507202 */ /* 0x000fe20000000f00 */
[----:B------:R-:W-:Y:S01]  /*1b5f0*/  LDSM.16.MT88.4 R96, [R226+0xf800] ;  /* 0x00f80000e260783b */ /* 0x000fe20000004200 */
[----:B------:R-:W-:-:S02]  /*1b600*/  MOV R81, R130 ;  /* 0x0000008200517202 */ /* 0x000fc40000000f00 */
[----:B------:R-:W-:Y:S01]  /*1b610*/  MOV R82, R131 ;  /* 0x0000008300527202 */ /* 0x000fe20000000f00 */
[----:B------:R-:W-:Y:S01]  /*1b620*/  LDSM.16.MT88.4 R112, [R228+0xf800] ;  /* 0x00f80000e470783b */ /* 0x000fe20000004200 */
[----:B------:R-:W-:Y:S02]  /*1b630*/  F2FP.F16.F32.PACK_AB R128, R210, R214 ;  /* 0x000000d6d280723e */ /* 0x000fe400000000ff */
[----:B--2---:R-:W-:Y:S01]  /*1b640*/  F2FP.F16.F32.PACK_AB R129, R211, R215 ;  /* 0x000000d7d381723e */ /* 0x004fe200000000ff */
[----:B---3--:R-:W2:Y:S01]  /*1b650*/  LDSM.16.MT88.4 R160, [R226+0xd800] ;  /* 0x00d80000e2a0783b */ /* 0x008ea20000004200 */
[----:B------:R-:W-:Y:S02]  /*1b660*/  F2FP.F16.F32.PACK_AB R124, R212, R216 ;  /* 0x000000d8d47c723e */ /* 0x000fe400000000ff */
[----:B----4-:R-:W-:Y:S02]  /*1b670*/  F2FP.F16.F32.PACK_AB R125, R209, R213 ;  /* 0x000000d5d17d723e */ /* 0x010fe400000000ff */
[----:B------:R-:W-:-:S02]  /*1b680*/  F2FP.F16.F32.PACK_AB R130, R138, R139 ;  /* 0x0000008b8a82723e */ /* 0x000fc400000000ff */
[----:B------:R-:W-:Y:S02]  /*1b690*/  F2FP.F16.F32.PACK_AB R131, R137, R136 ;  /* 0x000000888983723e */ /* 0x000fe400000000ff */
[----:B-1----:R-:W-:Y:S02]  /*1b6a0*/  F2FP.F16.F32.PACK_AB R126, R29, R208 ;  /* 0x000000d01d7e723e */ /* 0x002fe400000000ff */
[----:B------:R-:W-:Y:S01]  /*1b6b0*/  F2FP.F16.F32.PACK_AB R127, R10, R28 ;  /* 0x0000001c0a7f723e */ /* 0x000fe200000000ff */
[----:B------:R-:W-:Y:S01]  /*1b6c0*/  FADD.FTZ R4, R190, R4 ;  /* 0x00000004be047221 */ /* 0x000fe20000010000 */
[----:B------:R-:W-:Y:S01]  /*1b6d0*/  MOV R11, R83 ;  /* 0x00000053000b7202 */ /* 0x000fe20000000f00 */
[----:B------:R-:W-:Y:S02]  /*1b6e0*/  IMAD.MOV.U32 R83, RZ, RZ, R3 ;  /* 0x000000ffff537224 */ /* 0x000fe400078e0003 */
[----:B------:R-:W-:Y:S01]  /*1b6f0*/  FADD.FTZ R0, R192, R0 ;  /* 0x00000000c0007221 */ /* 0x000fe20000010000 */
[----:B------:R-:W-:Y:S01]  /*1b700*/  HMMA.16816.F32 R172, R128, R168, R172 ;  /* 0x000000a880ac723c */ /* 0x000fe200000018ac */
[----:B------:R-:W-:Y:S01]  /*1b710*/  MOV R143, R5 ;  /* 0x00000005008f7202 */ /* 0x000fe20000000f00 */
[----:B------:R-:W-:Y:S01]  /*1b720*/  FADD.FTZ R8, R189, R4 ;  /* 0x00000004bd087221 */ /* 0x000fe20000010000 */
[----:B------:R-:W-:Y:S01]  /*1b730*/  FADD.FTZ R9, R191, R0 ;  /* 0x00000000bf097221 */ /* 0x000fe20000010000 */
[----:B------:R-:W-:-:S02]  /*1b740*/  MOV R142, R6 ;  /* 0x00000006008e7202 */ /* 0x000fc40000000f00 */
[----:B------:R-:W-:Y:S01]  /*1b750*/  HMMA.16816.F32 R204, R124, R168, R204 ;  /* 0x000000a87ccc723c */ /* 0x000fe200000018cc */
[----:B------:R-:W-:-:S05]  /*1b760*/  MOV R0, R83 ;  /* 0x0000005300007202 */ /* 0x000fca0000000f00 */
[-C--:B------:R-:W-:Y:S06]  /*1b770*/  HMMA.16816.F32 R200, R124, R170.reuse, R200 ;  /* 0x000000aa7cc8723c */ /* 0x080fec00000018c8 */
[----:B------:R-:W-:Y:S07]  /*1b780*/  HMMA.16816.F32 R168, R128, R170, R32 ;  /* 0x000000aa80a8723c */ /* 0x000fee0000001820 */
[----:B------:R-:W-:Y:S01]  /*1b790*/  MOV R35, R7 ;  /* 0x0000000700237202 */ /* 0x000fe20000000f00 */
[----:B------:R-:W-:Y:S01]  /*1b7a0*/  IMAD.MOV.U32 R32, RZ, RZ, R82 ;  /* 0x000000ffff207224 */ /* 0x000fe200078e0052 */
[----:B------:R-:W-:Y:S01]  /*1b7b0*/  MOV R34, R80 ;  /* 0x0000005000227202 */ /* 0x000fe20000000f00 */
[----:B------:R-:W-:Y:S01]  /*1b7c0*/  LDSM.16.MT88.4 R4, [R227+0xf800] ;  /* 0x00f80000e304783b */ /* 0x000fe20000004200 */
[----:B------:R-:W-:-:S03]  /*1b7d0*/  MOV R33, R81 ;  /* 0x0000005100217202 */ /* 0x000fc60000000f00 */
[----:B------:R-:W1:Y:S01]  /*1b7e0*/  LDSM.16.MT88.4 R80, [R225+0xf800] ;  /* 0x00f80000e150783b */ /* 0x000e620000004200 */
[----:B------:R-:W-:Y:S01]  /*1b7f0*/  FADD.FTZ R3, R197, R156 ;  /* 0x0000009cc5037221 */ /* 0x000fe20000010000 */
[----:B------:R-:W-:-:S03]  /*1b800*/  FADD.FTZ R2, R194, R2 ;  /* 0x00000002c2027221 */ /* 0x000fc60000010000 */
[----:B------:R-:W-:Y:S01]  /*1b810*/  FADD.FTZ R3, R198, R3 ;  /* 0x00000003c6037221 */ /* 0x000fe20000010000 */
[----:B------:R-:W-:-:S03]  /*1b820*/  FADD.FTZ R2, R195, R2 ;  /* 0x00000002c3027221 */ /* 0x000fc60000010000 */
[----:B------:R-:W-:Y:S01]  /*1b830*/  FADD.FTZ R3, R199, R3 ;  /* 0x00000003c7037221 */ /* 0x000fe20000010000 */
[----:B------:R-:W-:Y:S02]  /*1b840*/  FADD.FTZ R2, R196, R2 ;  /* 0x00000002c4027221 */ /* 0x000fe40000010000 */
[----:B--2---:R-:W-:Y:S01]  /*1b850*/  HMMA.16816.F32 R196, R124, R160, R64 ;  /* 0x000000a07cc4723c */ /* 0x004fe20000001840 */
[----:B------:R-:W-:-:S06]  /*1b860*/  FADD.FTZ R0, R0, R8 ;  /* 0x0000000800007221 */ /* 0x000fcc0000010000 */
[----:B------:R-:W-:Y:S02]  /*1b870*/  MOV R66, R158 ;  /* 0x0000009e00427202 */ /* 0x000fe40000000f00 */
[----:B------:R-:W-:Y:S01]  /*1b880*/  MOV R67, R159 ;  /* 0x0000009f00437202 */ /* 0x000fe20000000f00 */
[C---:B------:R-:W-:Y:S02]  /*1b890*/  HMMA.16816.F32 R192, R124.reuse, R162, R60 ;  /* 0x000000a27cc0723c */ /* 0x040fe4000000183c */
[----:B------:R-:W-:Y:S02]  /*1b8a0*/  FADD.FTZ R3, R66, R3 ;  /* 0x0000000342037221 */ /* 0x000fe40000010000 */
[----:B------:R-:W-:Y:S02]  /*1b8b0*/  FADD.FTZ R2, R67, R2 ;  /* 0x0000000243027221 */ /* 0x000fe40000010000 */
[----:B------:R-:W-:Y:S02]  /*1b8c0*/  HMMA.16816.F32 R188, R124, R152, R44 ;  /* 0x000000987cbc723c */ /* 0x000fe4000000182c */
[----:B------:R-:W-:-:S04]  /*1b8d0*/  FADD.FTZ R2, R223, R2 ;  /* 0x00000002df027221 */ /* 0x000fc80000010000 */
        /* <DEDUP_REMOVED lines=62> */
.L_x_1000:
        /* <DEDUP_REMOVED lines=33> */
.L_x_1010:
        /* <DEDUP_REMOVED lines=85> */
.L_x_1008:
        /* <DEDUP_REMOVED lines=252> */
[----:B------:R-:W-:Y:S03]  /*1d3e0*/  FMUL.FTZ R6, R6, UR5 ;  /* 0x0000000506067c20 */ /* 0x000fe60008410000 */
[----:B------:R2:W3:Y:S01]  /*1d3f0*/  MUFU.TANH R141, R4 ;  /* 0x00000004008d7308 */ /* 0x0004e20000002400 */
        /* <DEDUP_REMOVED lines=18> */
[----:B--23--:R-:W-:Y:S11]  /*1d520*/  @P0 BRA `(.L_x_1010) ;  /* 0xffffffe800680947 */ /* 0x00cff6000383ffff */
.L_x_1009:
[----:B------:R1:W-:Y:S01]  /*1d530*/  STL [R1+0xb0], R236 ;  /* 0x0000b0ec01007387 */ /* 0x0003e20000100800 */
[----:B------:R2:W-:Y:S01]  /*1d540*/  MUFU.TANH R133, R6 ;  /* 0x0000000600857308 */ /* 0x0005e20000002400 */
[----:B------:R-:W-:Y:S02]  /*1d550*/  IMAD.U32 R0, RZ, RZ, UR9 ;  /* 0x00000009ff007e24 */ /* 0x000fe4000f8e00ff */
[----:B------:R-:W-:Y:S01]  /*1d560*/  FMUL.FTZ R5, R5, UR5 ;  /* 0x0000000505057c20 */ /* 0x000fe20008410000 */
[----:B------:R-:W-:Y:S01]  /*1d570*/  STL [R1+0xac], R235 ;  /* 0x0000aceb01007387 */ /* 0x000fe20000100800 */
[----:B------:R-:W-:Y:S01]  /*1d580*/  FMUL.FTZ R132, R7, UR5 ;  /* 0x0000000507847c20 */ /* 0x000fe20008410000 */
[----:B------:R-:W-:Y:S01]  /*1d590*/  FMUL.FTZ R8, R8, UR5 ;  /* 0x0000000508087c20 */ /* 0x000fe20008410000 */
[----:B------:R-:W-:Y:S01]  /*1d5a0*/  FMUL.FTZ R9, R9, UR5 ;  /* 0x0000000509097c20 */ /* 0x000fe20008410000 */
[----:B------:R-:W-:Y:S02]  /*1d5b0*/  STL [R1+0xa8], R234 ;  /* 0x0000a8ea01007387 */ /* 0x000fe40000100800 */
[----:B------:R3:W3:Y:S01]  /*1d5c0*/  MUFU.TANH R136, R5 ;  /* 0x0000000500887308 */ /* 0x0006e20000002400 */
[----:B------:R-:W-:Y:S01]  /*1d5d0*/  FMUL.FTZ R11, R11, UR5 ;  /* 0x000000050b0b7c20 */ /* 0x000fe20008410000 */
[----:B------:R-:W-:Y:S01]  /*1d5e0*/  FMUL.FTZ R12, R12, UR5 ;  /* 0x000000050c0c7c20 */ /* 0x000fe20008410000 */
[----:B------:R-:W-:Y:S01]  /*1d5f0*/  STL [R1+0xa4], R233 ;  /* 0x0000a4e901007387 */ /* 0x000fe20000100800 */
[----:B------:R-:W-:Y:S01]  /*1d600*/  FMUL.FTZ R10, R10, UR5 ;  /* 0x000000050a0a7c20 */ /* 0x000fe20008410000 */
[----:B------:R-:W-:Y:S01]  /*1d610*/  FMUL.FTZ R13, R13, UR5 ;  /* 0x000000050d0d7c20 */ /* 0x000fe20008410000 */
[----:B------:R-:W-:Y:S01]  /*1d620*/  FMUL.FTZ R15, R15, UR5 ;  /* 0x000000050f0f7c20 */ /* 0x000fe20008410000 */
[----:B------:R-:W-:Y:S03]  /*1d630*/  STL [R1+0xa0], R232 ;  /* 0x0000a0e801007387 */ /* 0x000fe60000100800 */
[----:B------:R-:W3:Y:S01]  /*1d640*/  MUFU.TANH R134, R132 ;  /* 0x0000008400867308 */ /* 0x000ee20000002400 */
        /* <DEDUP_REMOVED lines=10> */
[----:B------:R3:W-:Y:S01]  /*1d6f0*/  STL [R1+0x94], R229 ;  /* 0x000094e501007387 */ /* 0x0007e20000100800 */
[----:B------:R-:W-:Y:S01]  /*1d700*/  FMUL.FTZ R21, R21, UR5 ;  /* 0x0000000515157c20 */ /* 0x000fe20008410000 */
[----:B------:R-:W-:Y:S01]  /*1d710*/  FMUL.FTZ R23, R23, UR5 ;  /* 0x0000000517177c20 */ /* 0x000fe20008410000 */
[----:B------:R-:W-:Y:S01]  /*1d720*/  FMUL.FTZ R25, R25, UR5 ;  /* 0x0000000519197c20 */ /* 0x000fe20008410000 */
[----:B------:R3:W-:Y:S03]  /*1d730*/  STL [R1+0x90], R224 ;  /* 0x000090e001007387 */ /* 0x0007e60000100800 */
[----:B------:R-:W3:Y:S01]  /*1d740*/  MUFU.TANH R8, R9 ;  /* 0x0000000900087308 */ /* 0x000ee20000002400 */
[----:B------:R-:W-:Y:S01]  /*1d750*/  FMUL.FTZ R24, R24, UR5 ;  /* 0x0000000518187c20 */ /* 0x000fe20008410000 */
[----:B------:R-:W-:Y:S01]  /*1d760*/  FMUL.FTZ R27, R27, UR5 ;  /* 0x000000051b1b7c20 */ /* 0x000fe20008410000 */
[----:B------:R-:W3:Y:S01]  /*1d770*/  LDL R143, [R1+0x8] ;  /* 0x00000800018f7983 */ /* 0x000ee20000100800 */
[----:B------:R-:W-:Y:S01]  /*1d780*/  FMUL.FTZ R26, R26, UR5 ;  /* 0x000000051a1a7c20 */ /* 0x000fe20008410000 */
[----:B------:R-:W-:Y:S01]  /*1d790*/  FMUL.FTZ R28, R28, UR5 ;  /* 0x000000051c1c7c20 */ /* 0x000fe20008410000 */
[----:B------:R-:W-:Y:S01]  /*1d7a0*/  FMUL.FTZ R29, R29, UR5 ;  /* 0x000000051d1d7c20 */ /* 0x000fe20008410000 */
[----:B------:R-:W3:Y:S03]  /*1d7b0*/  LDL R142, [R1] ;  /* 0x00000000018e7983 */ /* 0x000ee60000100800 */
[----:B------:R3:W3:Y:S01]  /*1d7c0*/  MUFU.TANH R9, R11 ;  /* 0x0000000b00097308 */ /* 0x0006e20000002400 */
[----:B------:R-:W-:Y:S01]  /*1d7d0*/  FMUL.FTZ R31, R31, UR5 ;  /* 0x000000051f1f7c20 */ /* 0x000fe20008410000 */
[----:B------:R-:W-:Y:S01]  /*1d7e0*/  FMUL.FTZ R33, R33, UR5 ;  /* 0x0000000521217c20 */ /* 0x000fe20008410000 */
[----:B-1----:R-:W3:Y:S01]  /*1d7f0*/  LDL R236, [R1+0x4] ;  /* 0x0000040001ec7983 */ /* 0x002ee20000100800 */
[----:B------:R-:W-:Y:S01]  /*1d800*/  FMUL.FTZ R30, R30, UR5 ;  /* 0x000000051e1e7c20 */ /* 0x000fe20008410000 */
[----:B------:R-:W-:Y:S01]  /*1d810*/  FMUL.FTZ R32, R32, UR5 ;  /* 0x0000000520207c20 */ /* 0x000fe20008410000 */
[----:B------:R-:W-:Y:S01]  /*1d820*/  FMUL.FTZ R34, R34, UR5 ;  /* 0x0000000522227c20 */ /* 0x000fe20008410000 */
[----:B----4-:R-:W1:Y:S03]  /*1d830*/  S2R R2, SR_TID.X ;  /* 0x0000000000027919 */ /* 0x010e660000002100 */
[----:B------:R-:W-:Y:S01]  /*1d840*/  MUFU.TANH R10, R10 ;  /* 0x0000000a000a7308 */ /* 0x000fe20000002400 */
        /* <DEDUP_REMOVED lines=35> */
[----:B------:R-:W-:Y:S01]  /*1da80*/  UISETP.GT.AND UP0, UPT, UR9, UR15, UPT ;  /* 0x0000000f0900728c */ /* 0x000fe2000bf04270 */
[----:B------:R-:W-:Y:S05]  /*1da90*/  UMOV UR29, UR9 ;  /* 0x00000009001d7c82 */ /* 0x000fea0008000000 */
        /* <DEDUP_REMOVED lines=10> */
[----:B-1----:R-:W-:Y:S05]  /*1db40*/  IMAD.SHL.U32 R2, R2, 0x2, RZ ;  /* 0x0000000202027824 */ /* 0x002fea00078e00ff */
[----:B------:R-:W-:Y:S04]  /*1db50*/  LOP3.LUT R2, R2, 0x6, RZ, 0xc0, !PT ;  /* 0x0000000602027812 */ /* 0x000fe800078ec0ff */
[----:B------:R-:W-:Y:S04]  /*1db60*/  LEA R0, R0, R2, 0x6 ;  /* 0x0000000200007211 */ /* 0x000fe800078e30ff */
[----:B------:R-:W-:Y:S01]  /*1db70*/  IADD3 R3, R250, -R0, RZ ;  /* 0x80000000fa037210 */ /* 0x000fe20007ffe0ff */
[C---:B------:R-:W-:Y:S01]  /*1db80*/  VIADD R2, R0.reuse, 0x1 ;  /* 0x0000000100027836 */ /* 0x040fe20000000000 */
[----:B------:R-:W-:Y:S01]  /*1db90*/  ISETP.GE.AND P4, PT, R0, R247, PT ;  /* 0x000000f70000720c */ /* 0x000fe20003f86270 */
[C---:B--2---:R-:W-:Y:S01]  /*1dba0*/  IMAD.IADD R6, R248.reuse, 0x1, -R0 ;  /* 0x00000001f8067824 */ /* 0x044fe200078e0a00 */
[----:B---3--:R-:W-:Y:S01]  /*1dbb0*/  IABS R5, R3 ;  /* 0x0000000300057213 */ /* 0x008fe20000000000 */
[--C-:B------:R-:W-:Y:S01]  /*1dbc0*/  IMAD.IADD R4, R248, 0x1, -R2.reuse ;  /* 0x00000001f8047824 */ /* 0x100fe200078e0a02 */
[----:B------:R-:W-:Y:S01]  /*1dbd0*/  ISETP.GE.AND P2, PT, R2, R247, PT ;  /* 0x000000f70200720c */ /* 0x000fe20003f46270 */
[----:B------:R-:W-:Y:S01]  /*1dbe0*/  IMAD.IADD R7, R250, 0x1, -R2 ;  /* 0x00000001fa077824 */ /* 0x000fe200078e0a02 */
[----:B------:R-:W-:Y:S02]  /*1dbf0*/  IABS R6, R6 ;  /* 0x0000000600067213 */ /* 0x000fe40000000000 */
[----:B------:R-:W-:Y:S02]  /*1dc00*/  IABS R4, R4 ;  /* 0x0000000400047213 */ /* 0x000fe40000000000 */
[----:B------:R-:W-:Y:S02]  /*1dc10*/  I2FP.F32.S32 R6, R6 ;  /* 0x0000000600067245 */ /* 0x000fe40000201400 */
[----:B------:R-:W-:Y:S02]  /*1dc20*/  I2FP.F32.S32 R4, R4 ;  /* 0x0000000400047245 */ /* 0x000fe40000201400 */
[----:B------:R-:W-:Y:S01]  /*1dc30*/  I2FP.F32.S32 R5, R5 ;  /* 0x0000000500057245 */ /* 0x000fe20000201400 */
[----:B------:R-:W-:Y:S01]  /*1dc40*/  FFMA.FTZ R135, R6, -UR19, R141 ;  /* 0x8000001306877c23 */ /* 0x000fe2000801008d */
[----:B------:R-:W-:Y:S01]  /*1dc50*/  IABS R3, R7 ;  /* 0x0000000700037213 */ /* 0x000fe20000000000 */
[----:B------:R-:W-:Y:S01]  /*1dc60*/  FFMA.FTZ R136, R4, -UR19, R136 ;  /* 0x8000001304887c23 */ /* 0x000fe20008010088 */
[----:B------:R-:W-:Y:S01]  /*1dc70*/  IADD3 R4, R249, -R0, RZ ;  /* 0x80000000f9047210 */ /* 0x000fe20007ffe0ff */
[----:B------:R-:W-:Y:S01]  /*1dc80*/  FFMA.FTZ R133, R5, -UR19, R133 ;  /* 0x8000001305857c23 */ /* 0x000fe20008010085 */
[----:B------:R-:W-:Y:S01]  /*1dc90*/  I2FP.F32.S32 R3, R3 ;  /* 0x0000000300037245 */ /* 0x000fe20000201400 */
[----:B------:R1:W2:Y:S01]  /*1dca0*/  MUFU.TANH R141, R12 ;  /* 0x0000000c008d7308 */ /* 0x0002a20000002400 */
[----:B------:R-:W-:Y:S01]  /*1dcb0*/  IABS R5, R4 ;  /* 0x0000000400057213 */ /* 0x000fe20000000000 */
[----:B------:R-:W-:Y:S01]  /*1dcc0*/  IMAD.IADD R7, R251, 0x1, -R0 ;  /* 0x00000001fb077824 */ /* 0x000fe200078e0a00 */
[----:B------:R-:W-:Y:S01]  /*1dcd0*/  IADD3 R4, R249, -R2, RZ ;  /* 0x80000002f9047210 */ /* 0x000fe20007ffe0ff */
[----:B------:R-:W-:Y:S01]  /*1dce0*/  FFMA.FTZ R134, R3, -UR19, R134 ;  /* 0x8000001303867c23 */ /* 0x000fe20008010086 */
[----:B------:R-:W-:Y:S01]  /*1dcf0*/  ISETP.GE.AND P1, PT, R2, R246, PT ;  /* 0x000000f60200720c */ /* 0x000fe20003f26270 */
[----:B------:R-:W-:Y:S01]  /*1dd00*/  VIADD R3, R0, 0x8 ;  /* 0x0000000800037836 */ /* 0x000fe20000000000 */
[----:B------:R-:W-:Y:S01]  /*1dd10*/  IABS R11, R4 ;  /* 0x00000004000b7213 */ /* 0x000fe20000000000 */
[----:B------:R-:W-:Y:S01]  /*1dd20*/  IMAD.MOV.U32 R4, RZ, RZ, R5 ;  /* 0x000000ffff047224 */ /* 0x000fe200078e0005 */
[C---:B------:R-:W-:Y:S01]  /*1dd30*/  ISETP.GE.AND P5, PT, R2.reuse, R245, PT ;  /* 0x000000f50200720c */ /* 0x040fe20003fa6270 */
[----:B------:R-:W-:Y:S01]  /*1dd40*/  IMAD.IADD R6, R251, 0x1, -R2 ;  /* 0x00000001fb067824 */ /* 0x000fe200078e0a02 */
[C---:B------:R-:W-:Y:S02]  /*1dd50*/  ISETP.GE.AND P6, PT, R2.reuse, R244, PT ;  /* 0x000000f40200720c */ /* 0x040fe40003fc6270 */
[----:B------:R-:W-:Y:S02]  /*1dd60*/  I2FP.F32.S32 R4, R4 ;  /* 0x0000000400047245 */ /* 0x000fe40000201400 */
[----:B------:R-:W-:Y:S02]  /*1dd70*/  ISETP.GE.OR P6, PT, R2, R252, !P6 ;  /* 0x000000fc0200720c */ /* 0x000fe400077c6670 */
[----:B------:R-:W-:Y:S01]  /*1dd80*/  I2FP.F32.S32 R11, R11 ;  /* 0x0000000b000b7245 */ /* 0x000fe20000201400 */
[----:B-1----:R-:W-:Y:S01]  /*1dd90*/  FFMA.FTZ R12, R4, -UR19, R132 ;  /* 0x80000013040c7c23 */ /* 0x002fe20008010084 */
[----:B------:R-:W-:Y:S01]  /*1dda0*/  IADD3 R4, R249, -R3, RZ ;  /* 0x80000003f9047210 */ /* 0x000fe20007ffe0ff */
[----:B------:R-:W1:Y:S01]  /*1ddb0*/  MUFU.TANH R132, R14 ;  /* 0x0000000e00847308 */ /* 0x000e620000002400 */
[----:B------:R-:W-:Y:S01]  /*1ddc0*/  IABS R5, R6 ;  /* 0x0000000600057213 */ /* 0x000fe20000000000 */
[----:B------:R-:W-:Y:S01]  /*1ddd0*/  FFMA.FTZ R11, R11, -UR19, R8 ;  /* 0x800000130b0b7c23 */ /* 0x000fe20008010008 */
[----:B------:R-:W-:Y:S02]  /*1dde0*/  IABS R4, R4 ;  /* 0x0000000400047213 */ /* 0x000fe40000000000 */
[----:B------:R-:W-:Y:S02]  /*1ddf0*/  ISETP.GE.AND P0, PT, R0, R246, PT ;  /* 0x000000f60000720c */ /* 0x000fe40003f06270 */
[----:B------:R-:W-:Y:S03]  /*1de00*/  I2FP.F32.S32 R5, R5 ;  /* 0x0000000500057245 */ /* 0x000fe60000201400 */
[----:B------:R-:W-:Y:S01]  /*1de10*/  MUFU.TANH R14, R16 ;  /* 0x00000010000e7308 */ /* 0x000fe20000002400 */
[----:B------:R-:W-:Y:S01]  /*1de20*/  I2FP.F32.S32 R8, R4 ;  /* 0x0000000400087245 */ /* 0x000fe20000201400 */
[----:B------:R-:W-:Y:S01]  /*1de30*/  FFMA.FTZ R9, R5, -UR19, R9 ;  /* 0x8000001305097c23 */ /* 0x000fe20008010009 */
[----:B------:R-:W-:Y:S03]  /*1de40*/  IADD3 R5, R251, -R3, RZ ;  /* 0x80000003fb057210 */ /* 0x000fe60007ffe0ff */
[----:B--2---:R-:W-:Y:S04]  /*1de50*/  FFMA.FTZ R8, R8, -UR19, R141 ;  /* 0x8000001308087c23 */ /* 0x004fe8000801008d */
[----:B------:R-:W-:Y:S01]  /*1de60*/  MUFU.TANH R16, R24 ;  /* 0x0000001800107308 */ /* 0x000fe20000002400 */
[----:B------:R-:W-:Y:S02]  /*1de70*/  IABS R5, R5 ;  /* 0x0000000500057213 */ /* 0x000fe40000000000 */
[----:B------:R-:W-:Y:S02]  /*1de80*/  FSEL R229, R9, -INF , !P6 ;  /* 0xff80000009e57808 */ /* 0x000fe40007000000 */
[-C--:B------:R-:W-:Y:S02]  /*1de90*/  ISETP.GE.OR P2, PT, R2, R143.reuse, !P2 ;  /* 0x0000008f0200720c */ /* 0x080fe40005746670 */
[----:B------:R-:W-:Y:S02]  /*1dea0*/  ISETP.GE.OR P4, PT, R0, R143, !P4 ;  /* 0x0000008f0000720c */ /* 0x000fe40006786670 */
[C---:B------:R-:W-:Y:S02]  /*1deb0*/  ISETP.GE.OR P5, PT, R2.reuse, R142, !P5 ;  /* 0x0000008e0200720c */ /* 0x040fe40006fa6670 */
[----:B------:R-:W-:Y:S01]  /*1dec0*/  FSEL R141, R135, -INF , !P4 ;  /* 0xff800000878d7808 */ /* 0x000fe20006000000 */
[----:B------:R-:W-:Y:S01]  /*1ded0*/  IMAD.MOV.U32 R135, RZ, RZ, R143 ;  /* 0x000000ffff877224 */ /* 0x000fe200078e008f */
[-C--:B------:R-:W-:Y:S02]  /*1dee0*/  ISETP.GE.OR P1, PT, R2, R236.reuse, !P1 ;  /* 0x000000ec0200720c */ /* 0x080fe40004f26670 */
[----:B------:R-:W-:Y:S02]  /*1def0*/  IABS R2, R7 ;  /* 0x0000000700027213 */ /* 0x000fe40000000000 */
[C---:B------:R-:W-:Y:S02]  /*1df00*/  ISETP.GE.OR P0, PT, R0.reuse, R236, !P0 ;  /* 0x000000ec0000720c */ /* 0x040fe40004706670 */
[----:B------:R-:W-:Y:S02]  /*1df10*/  I2FP.F32.S32 R2, R2 ;  /* 0x0000000200027245 */ /* 0x000fe40000201400 */
[----:B------:R-:W-:Y:S02]  /*1df20*/  FSEL R223, R133, -INF , !P0 ;  /* 0xff80000085df7808 */ /* 0x000fe40004000000 */
[----:B------:R-:W-:Y:S01]  /*1df30*/  ISETP.GE.AND P4, PT, R0, R245, PT ;  /* 0x000000f50000720c */ /* 0x000fe20003f86270 */
[----:B------:R-:W-:Y:S01]  /*1df40*/  FFMA.FTZ R10, R2, -UR19, R10 ;  /* 0x80000013020a7c23 */ /* 0x000fe2000801000a */
[----:B------:R-:W-:Y:S01]  /*1df50*/  MOV R133, R142 ;  /* 0x0000008e00857202 */ /* 0x000fe20000000f00 */
[C---:B------:R-:W-:Y:S01]  /*1df60*/  VIADD R2, R0.reuse, 0x9 ;  /* 0x0000000900027836 */ /* 0x040fe20000000000 */
[----:B------:R-:W-:Y:S02]  /*1df70*/  ISETP.GE.AND P0, PT, R0, R244, PT ;  /* 0x000000f40000720c */ /* 0x000fe40003f06270 */
[----:B------:R-:W-:Y:S01]  /*1df80*/  FSEL R222, R134, -INF , !P1 ;  /* 0xff80000086de7808 */ /* 0x000fe20004800000 */
[--C-:B------:R-:W-:Y:S01]  /*1df90*/  IMAD.IADD R6, R249, 0x1, -R2.reuse ;  /* 0x00000001f9067824 */ /* 0x100fe200078e0a02 */
[C---:B------:R-:W-:Y:S01]  /*1dfa0*/  ISETP.GE.OR P4, PT, R0.reuse, R133, !P4 ;  /* 0x000000850000720c */ /* 0x040fe20006786670 */
[----:B------:R-:W-:Y:S01]  /*1dfb0*/  IMAD.IADD R7, R251, 0x1, -R2 ;  /* 0x00000001fb077824 */ /* 0x000fe200078e0a02 */
[----:B------:R-:W-:Y:S02]  /*1dfc0*/  ISETP.GE.OR P0, PT, R0, R252, !P0 ;  /* 0x000000fc0000720c */ /* 0x000fe40004706670 */
[----:B------:R-:W-:Y:S02]  /*1dfd0*/  IABS R6, R6 ;  /* 0x0000000600067213 */ /* 0x000fe40000000000 */
[----:B------:R-:W-:Y:S02]  /*1dfe0*/  IABS R4, R7 ;  /* 0x0000000700047213 */ /* 0x000fe40000000000 */
[----:B------:R-:W-:Y:S02]  /*1dff0*/  I2FP.F32.S32 R7, R6 ;  /* 0x0000000600077245 */ /* 0x000fe40000201400 */
[----:B------:R-:W-:Y:S02]  /*1e000*/  FSEL R221, R136, -INF , !P2 ;  /* 0xff80000088dd7808 */ /* 0x000fe40005000000 */
[-C--:B------:R-:W-:Y:S01]  /*1e010*/  ISETP.GE.AND P1, PT, R2, R245.reuse, PT ;  /* 0x000000f50200720c */ /* 0x080fe20003f26270 */
[----:B------:R-:W-:Y:S01]  /*1e020*/  MUFU.TANH R136, R63 ;  /* 0x0000003f00887308 */ /* 0x000fe20000002400 */
[----:B------:R-:W-:Y:S02]  /*1e030*/  ISETP.GE.AND P2, PT, R3, R245, PT ;  /* 0x000000f50300720c */ /* 0x000fe40003f46270 */
[----:B------:R-:W-:Y:S01]  /*1e040*/  I2FP.F32.S32 R6, R5 ;  /* 0x0000000500067245 */ /* 0x000fe20000201400 */
[----:B------:R-:W-:Y:S01]  /*1e050*/  FFMA.FTZ R5, R7, -UR19, R13 ;  /* 0x8000001307057c23 */ /* 0x000fe2000801000d */
[----:B------:R-:W-:Y:S02]  /*1e060*/  FSEL R219, R12, -INF , !P4 ;  /* 0xff8000000cdb7808 */ /* 0x000fe40006000000 */
[----:B------:R-:W-:Y:S01]  /*1e070*/  FSEL R220, R11, -INF , !P5 ;  /* 0xff8000000bdc7808 */ /* 0x000fe20006800000 */
[----:B-1----:R-:W-:Y:S01]  /*1e080*/  FFMA.FTZ R132, R6, -UR19, R132 ;  /* 0x8000001306847c23 */ /* 0x002fe20008010084 */
[----:B------:R-:W-:Y:S01]  /*1e090*/  FSEL R230, R10, -INF , !P0 ;  /* 0xff8000000ae67808 */ /* 0x000fe20004000000 */
[----:B------:R-:W1:Y:S01]  /*1e0a0*/  MUFU.TANH R12, R18 ;  /* 0x00000012000c7308 */ /* 0x000e620000002400 */
[----:B------:R-:W-:Y:S02]  /*1e0b0*/  ISETP.GE.OR P1, PT, R2, R133, !P1 ;  /* 0x000000850200720c */ /* 0x000fe40004f26670 */
[C---:B------:R-:W-:Y:S02]  /*1e0c0*/  ISETP.GE.AND P4, PT, R3.reuse, R244, PT ;  /* 0x000000f40300720c */ /* 0x040fe40003f86270 */
[C---:B------:R-:W-:Y:S02]  /*1e0d0*/  ISETP.GE.AND P5, PT, R3.reuse, R247, PT ;  /* 0x000000f70300720c */ /* 0x040fe40003fa6270 */
[C---:B------:R-:W-:Y:S03]  /*1e0e0*/  ISETP.GE.AND P0, PT, R3.reuse, R246, PT ;  /* 0x000000f60300720c */ /* 0x040fe60003f06270 */
[----:B------:R-:W-:Y:S01]  /*1e0f0*/  MUFU.TANH R11, R19 ;  /* 0x00000013000b7308 */ /* 0x000fe20000002400 */
[----:B------:R-:W-:Y:S02]  /*1e100*/  ISETP.GE.OR P2, PT, R3, R133, !P2 ;  /* 0x000000850300720c */ /* 0x000fe40005746670 */
[----:B------:R-:W-:Y:S02]  /*1e110*/  I2FP.F32.S32 R4, R4 ;  /* 0x0000000400047245 */ /* 0x000fe40000201400 */
[----:B------:R-:W-:Y:S01]  /*1e120*/  FSEL R231, R5, -INF , !P1 ;  /* 0xff80000005e77808 */ /* 0x000fe20004800000 */
[----:B------:R-:W-:Y:S01]  /*1e130*/  IMAD.IADD R5, R248, 0x1, -R3 ;  /* 0x00000001f8057824 */ /* 0x000fe200078e0a03 */
[----:B------:R-:W-:Y:S01]  /*1e140*/  FSEL R232, R8, -INF , !P2 ;  /* 0xff80000008e87808 */ /* 0x000fe20005000000 */
[----:B------:R-:W-:Y:S01]  /*1e150*/  FFMA.FTZ R15, R4, -UR19, R15 ;  /* 0x80000013040f7c23 */ /* 0x000fe2000801000f */
[C---:B------:R-:W-:Y:S01]  /*1e160*/  ISETP.GE.OR P4, PT, R3.reuse, R252, !P4 ;  /* 0x000000fc0300720c */ /* 0x040fe20006786670 */
[----:B------:R-:W-:Y:S01]  /*1e170*/  MUFU.TANH R19, R23 ;  /* 0x0000001700137308 */ /* 0x000fe20000002400 */
[C---:B------:R-:W-:Y:S02]  /*1e180*/  ISETP.GE.OR P5, PT, R3.reuse, R135, !P5 ;  /* 0x000000870300720c */ /* 0x040fe40006fa6670 */
[----:B------:R-:W-:Y:S01]  /*1e190*/  ISETP.GE.OR P0, PT, R3, R236, !P0 ;  /* 0x000000ec0300720c */ /* 0x000fe20004706670 */
[----:B------:R-:W-:Y:S01]  /*1e1a0*/  IMAD.IADD R3, R250, 0x1, -R3 ;  /* 0x00000001fa037824 */ /* 0x000fe200078e0a03 */
[C---:B------:R-:W-:Y:S02]  /*1e1b0*/  ISETP.GE.AND P6, PT, R2.reuse, R244, PT ;  /* 0x000000f40200720c */ /* 0x040fe40003fc6270 */
[C---:B------:R-:W-:Y:S03]  /*1e1c0*/  ISETP.GE.AND P2, PT, R2.reuse, R247, PT ;  /* 0x000000f70200720c */ /* 0x040fe60003f46270 */
[----:B------:R-:W-:Y:S01]  /*1e1d0*/  MUFU.TANH R18, R30 ;  /* 0x0000001e00127308 */ /* 0x000fe20000002400 */
[----:B------:R-:W-:Y:S02]  /*1e1e0*/  ISETP.GE.AND P1, PT, R2, R246, PT ;  /* 0x000000f60200720c */ /* 0x000fe40003f26270 */
[----:B------:R-:W-:Y:S02]  /*1e1f0*/  IADD3 R4, R248, -R2, RZ ;  /* 0x80000002f8047210 */ /* 0x000fe40007ffe0ff */
[C---:B------:R-:W-:Y:S02]  /*1e200*/  ISETP.GE.OR P6, PT, R2.reuse, R252, !P6 ;  /* 0x000000fc0200720c */ /* 0x040fe400077c6670 */
[C---:B------:R-:W-:Y:S03]  /*1e210*/  ISETP.GE.OR P2, PT, R2.reuse, R135, !P2 ;  /* 0x000000870200720c */ /* 0x040fe60005746670 */
[----:B------:R-:W2:Y:S01]  /*1e220*/  MUFU.TANH R13, R17 ;  /* 0x00000011000d7308 */ /* 0x000ea20000002400 */
[----:B------:R-:W-:Y:S01]  /*1e230*/  ISETP.GE.OR P1, PT, R2, R236, !P1 ;  /* 0x000000ec0200720c */ /* 0x000fe20004f26670 */
[----:B------:R-:W-:Y:S01]  /*1e240*/  IMAD.IADD R2, R250, 0x1, -R2 ;  /* 0x00000001fa027824 */ /* 0x000fe200078e0a02 */
[----:B------:R-:W-:Y:S02]  /*1e250*/  IABS R3, R3 ;  /* 0x0000000300037213 */ /* 0x000fe40000000000 */
[----:B------:R-:W-:Y:S02]  /*1e260*/  IABS R8, R5 ;  /* 0x0000000500087213 */ /* 0x000fe40000000000 */
[----:B------:R-:W-:Y:S03]  /*1e270*/  IABS R6, R4 ;  /* 0x0000000400067213 */ /* 0x000fe60000000000 */
[----:B------:R-:W-:Y:S01]  /*1e280*/  MUFU.TANH R5, R20 ;  /* 0x0000001400057308 */ /* 0x000fe20000002400 */
[----:B------:R-:W-:Y:S02]  /*1e290*/  I2FP.F32.S32 R3, R3 ;  /* 0x0000000300037245 */ /* 0x000fe40000201400 */
[----:B------:R-:W-:Y:S01]  /*1e2a0*/  IABS R7, R2 ;  /* 0x0000000200077213 */ /* 0x000fe20000000000 */
[----:B------:R-:W-:Y:S01]  /*1e2b0*/  IMAD.MOV.U32 R2, RZ, RZ, R8 ;  /* 0x000000ffff027224 */ /* 0x000fe200078e0008 */
[----:B------:R-:W-:Y:S01]  /*1e2c0*/  I2FP.F32.S32 R6, R6 ;  /* 0x0000000600067245 */ /* 0x000fe20000201400 */
[----:B-1----:R-:W-:Y:S01]  /*1e2d0*/  FFMA.FTZ R12, R3, -UR19, R12 ;  /* 0x80000013030c7c23 */ /* 0x002fe2000801000c */
[----:B------:R-:W-:Y:S03]  /*1e2e0*/  I2FP.F32.S32 R7, R7 ;  /* 0x0000000700077245 */ /* 0x000fe60000201400 */
[----:B------:R-:W1:Y:S01]  /*1e2f0*/  MUFU.TANH R4, R22 ;  /* 0x0000001600047308 */ /* 0x000e620000002400 */
[----:B------:R-:W-:Y:S01]  /*1e300*/  IADD3 R3, R0, 0x10, RZ ;  /* 0x0000001000037810 */ /* 0x000fe20007ffe0ff */
[----:B--2---:R-:W-:Y:S01]  /*1e310*/  FFMA.FTZ R13, R6, -UR19, R13 ;  /* 0x80000013060d7c23 */ /* 0x004fe2000801000d */
[----:B------:R-:W-:Y:S01]  /*1e320*/  I2FP.F32.S32 R2, R2 ;  /* 0x0000000200027245 */ /* 0x000fe20000201400 */
[----:B------:R-:W-:Y:S01]  /*1e330*/  FFMA.FTZ R11, R7, -UR19, R11 ;  /* 0x80000013070b7c23 */ /* 0x000fe2000801000b */
[----:B------:R-:W-:Y:S01]  /*1e340*/  IADD3 R6, R250, -R3, RZ ;  /* 0x80000003fa067210 */ /* 0x000fe20007ffe0ff */
[----:B------:R-:W-:Y:S01]  /*1e350*/  IMAD.IADD R7, R248, 0x1, -R3 ;  /* 0x00000001f8077824 */ /* 0x000fe200078e0a03 */
[----:B------:R-:W-:Y:S01]  /*1e360*/  FSEL R218, R15, -INF , !P6 ;  /* 0xff8000000fda7808 */ /* 0x000fe20007000000 */
[----:B------:R-:W-:Y:S01]  /*1e370*/  FFMA.FTZ R14, R2, -UR19, R14 ;  /* 0x80000013020e7c23 */ /* 0x000fe2000801000e */
[----:B------:R-:W-:Y:S01]  /*1e380*/  IABS R6, R6 ;  /* 0x0000000600067213 */ /* 0x000fe20000000000 */
[----:B------:R-:W-:Y:S01]  /*1e390*/  VIADD R2, R0, 0x11 ;  /* 0x0000001100027836 */ /* 0x000fe20000000000 */
[----:B------:R-:W-:Y:S01]  /*1e3a0*/  IABS R9, R7 ;  /* 0x0000000700097213 */ /* 0x000fe20000000000 */
[----:B------:R-:W2:Y:S01]  /*1e3b0*/  MUFU.TANH R20, R21 ;  /* 0x0000001500147308 */ /* 0x000ea20000002400 */
[----:B------:R-:W-:Y:S01]  /*1e3c0*/  I2FP.F32.S32 R6, R6 ;  /* 0x0000000600067245 */ /* 0x000fe20000201400 */
[--C-:B------:R-:W-:Y:S01]  /*1e3d0*/  IMAD.IADD R8, R248, 0x1, -R2.reuse ;  /* 0x00000001f8087824 */ /* 0x100fe200078e0a02 */
[----:B------:R-:W-:Y:S01]  /*1e3e0*/  I2FP.F32.S32 R9, R9 ;  /* 0x0000000900097245 */ /* 0x000fe20000201400 */
[----:B------:R-:W-:Y:S01]  /*1e3f0*/  IMAD.IADD R10, R250, 0x1, -R2 ;  /* 0x00000001fa0a7824 */ /* 0x000fe200078e0a02 */
[----:B------:R-:W-:Y:S01]  /*1e400*/  ISETP.GE.AND P6, PT, R3, R246, PT ;  /* 0x000000f60300720c */ /* 0x000fe20003fc6270 */
[----:B-1----:R-:W-:Y:S01]  /*1e410*/  FFMA.FTZ R4, R6, -UR19, R4 ;  /* 0x8000001306047c23 */ /* 0x002fe20008010004 */
[----:B------:R-:W-:Y:S01]  /*1e420*/  FSEL R217, R132, -INF , !P4 ;  /* 0xff80000084d97808 */ /* 0x000fe20006000000 */
[----:B------:R-:W-:Y:S01]  /*1e430*/  FFMA.FTZ R5, R9, -UR19, R5 ;  /* 0x8000001309057c23 */ /* 0x000fe20008010005 */
[C---:B------:R-:W-:Y:S01]  /*1e440*/  ISETP.GE.AND P4, PT, R3.reuse, R247, PT ;  /* 0x000000f70300720c */ /* 0x040fe20003f86270 */
[----:B------:R-:W1:Y:S01]  /*1e450*/  MUFU.TANH R15, R25 ;  /* 0x00000019000f7308 */ /* 0x000e620000002400 */
[----:B------:R-:W-:Y:S02]  /*1e460*/  IABS R8, R8 ;  /* 0x0000000800087213 */ /* 0x000fe40000000000 */
[C---:B------:R-:W-:Y:S02]  /*1e470*/  ISETP.GE.OR P6, PT, R3.reuse, R236, !P6 ;  /* 0x000000ec0300720c */ /* 0x040fe400077c6670 */
[C---:B------:R-:W-:Y:S02]  /*1e480*/  ISETP.GE.OR P4, PT, R3.reuse, R135, !P4 ;  /* 0x000000870300720c */ /* 0x040fe40006786670 */
[----:B------:R-:W-:Y:S03]  /*1e490*/  FSEL R212, R14, -INF , !P5 ;  /* 0xff8000000ed47808 */ /* 0x000fe60006800000 */
[----:B------:R-:W-:Y:S01]  /*1e4a0*/  MUFU.TANH R17, R31 ;  /* 0x0000001f00117308 */ /* 0x000fe20000002400 */
[----:B------:R-:W-:Y:S02]  /*1e4b0*/  FSEL R214, R12, -INF , !P0 ;  /* 0xff8000000cd67808 */ /* 0x000fe40004000000 */
[----:B------:R-:W-:Y:S02]  /*1e4c0*/  I2FP.F32.S32 R8, R8 ;  /* 0x0000000800087245 */ /* 0x000fe40000201400 */
[C---:B------:R-:W-:Y:S02]  /*1e4d0*/  ISETP.GE.AND P5, PT, R3.reuse, R245, PT ;  /* 0x000000f50300720c */ /* 0x040fe40003fa6270 */
[----:B------:R-:W-:Y:S01]  /*1e4e0*/  ISETP.GE.AND P0, PT, R3, R244, PT ;  /* 0x000000f40300720c */ /* 0x000fe20003f06270 */
[----:B--2---:R-:W-:Y:S01]  /*1e4f0*/  FFMA.FTZ R20, R8, -UR19, R20 ;  /* 0x8000001308147c23 */ /* 0x004fe20008010014 */
[----:B------:R-:W-:Y:S01]  /*1e500*/  FSEL R216, R4, -INF , !P6 ;  /* 0xff80000004d87808 */ /* 0x000fe20007000000 */
[----:B------:R-:W-:Y:S01]  /*1e510*/  IMAD.IADD R4, R249, 0x1, -R2 ;  /* 0x00000001f9047824 */ /* 0x000fe200078e0a02 */
[----:B------:R-:W-:Y:S01]  /*1e520*/  FSEL R215, R5, -INF , !P4 ;  /* 0xff80000005d77808 */ /* 0x000fe20006000000 */
[----:B------:R-:W-:Y:S01]  /*1e530*/  MUFU.TANH R12, R26 ;  /* 0x0000001a000c7308 */ /* 0x000fe20000002400 */
[----:B------:R-:W-:Y:S02]  /*1e540*/  IADD3 R5, R249, -R3, RZ ;  /* 0x80000003f9057210 */ /* 0x000fe40007ffe0ff */
[C---:B------:R-:W-:Y:S02]  /*1e550*/  ISETP.GE.OR P5, PT, R3.reuse, R133, !P5 ;  /* 0x000000850300720c */ /* 0x040fe40006fa6670 */
[----:B------:R-:W-:Y:S01]  /*1e560*/  ISETP.GE.OR P0, PT, R3, R252, !P0 ;  /* 0x000000fc0300720c */ /* 0x000fe20004706670 */
[----:B------:R-:W-:Y:S01]  /*1e570*/  IMAD.IADD R3, R251, 0x1, -R3 ;  /* 0x00000001fb037824 */ /* 0x000fe200078e0a03 */
[----:B------:R-:W-:Y:S03]  /*1e580*/  IABS R7, R10 ;  /* 0x0000000a00077213 */ /* 0x000fe60000000000 */
[----:B------:R-:W-:Y:S01]  /*1e590*/  MUFU.TANH R14, R32 ;  /* 0x00000020000e7308 */ /* 0x000fe20000002400 */
[----:B------:R-:W-:Y:S02]  /*1e5a0*/  FSEL R132, R13, -INF , !P2 ;  /* 0xff8000000d847808 */ /* 0x000fe40005000000 */
[----:B------:R-:W-:Y:S02]  /*1e5b0*/  FSEL R213, R11, -INF , !P1 ;  /* 0xff8000000bd57808 */ /* 0x000fe40004800000 */
[----:B------:R-:W-:Y:S02]  /*1e5c0*/  IABS R8, R4 ;  /* 0x0000000400087213 */ /* 0x000fe40000000000 */
[C---:B------:R-:W-:Y:S03]  /*1e5d0*/  ISETP.GE.AND P2, PT, R2.reuse, R247, PT ;  /* 0x000000f70200720c */ /* 0x040fe60003f46270 */
[----:B------:R-:W2:Y:S01]  /*1e5e0*/  MUFU.TANH R13, R27 ;  /* 0x0000001b000d7308 */ /* 0x000ea20000002400 */
[C---:B------:R-:W-:Y:S02]  /*1e5f0*/  ISETP.GE.AND P1, PT, R2.reuse, R246, PT ;  /* 0x000000f60200720c */ /* 0x040fe40003f26270 */
[C---:B------:R-:W-:Y:S02]  /*1e600*/  ISETP.GE.AND P4, PT, R2.reuse, R245, PT ;  /* 0x000000f50200720c */ /* 0x040fe40003f86270 */
[C---:B------:R-:W-:Y:S02]  /*1e610*/  ISETP.GE.AND P6, PT, R2.reuse, R244, PT ;  /* 0x000000f40200720c */ /* 0x040fe40003fc6270 */
[----:B------:R-:W-:Y:S03]  /*1e620*/  IABS R5, R5 ;  /* 0x0000000500057213 */ /* 0x000fe60000000000 */
[----:B------:R-:W-:Y:S01]  /*1e630*/  MUFU.TANH R26, R47 ;  /* 0x0000002f001a7308 */ /* 0x000fe20000002400 */
[----:B------:R-:W-:Y:S02]  /*1e640*/  I2FP.F32.S32 R7, R7 ;  /* 0x0000000700077245 */ /* 0x000fe40000201400 */
[----:B------:R-:W-:Y:S01]  /*1e650*/  IABS R6, R3 ;  /* 0x0000000300067213 */ /* 0x000fe20000000000 */
[----:B------:R-:W-:Y:S01]  /*1e660*/  IMAD.MOV.U32 R3, RZ, RZ, R8 ;  /* 0x000000ffff037224 */ /* 0x000fe200078e0008 */
[C---:B------:R-:W-:Y:S01]  /*1e670*/  ISETP.GE.OR P2, PT, R2.reuse, R135, !P2 ;  /* 0x000000870200720c */ /* 0x040fe20005746670 */
[----:B------:R-:W-:Y:S01]  /*1e680*/  FFMA.FTZ R19, R7, -UR19, R19 ;  /* 0x8000001307137c23 */ /* 0x000fe20008010013 */
[C---:B------:R-:W-:Y:S03]  /*1e690*/  ISETP.GE.OR P1, PT, R2.reuse, R236, !P1 ;  /* 0x000000ec0200720c */ /* 0x040fe60004f26670 */
[----:B------:R-:W-:Y:S01]  /*1e6a0*/  MUFU.TANH R23, R51 ;  /* 0x0000003300177308 */ /* 0x000fe20000002400 */
[C---:B------:R-:W-:Y:S01]  /*1e6b0*/  ISETP.GE.OR P4, PT, R2.reuse, R133, !P4 ;  /* 0x000000850200720c */ /* 0x040fe20006786670 */
[----:B------:R-:W-:Y:S01]  /*1e6c0*/  IMAD.MOV.U32 R4, RZ, RZ, R5 ;  /* 0x000000ffff047224 */ /* 0x000fe200078e0005 */
[----:B------:R-:W-:Y:S02]  /*1e6d0*/  ISETP.GE.OR P6, PT, R2, R252, !P6 ;  /* 0x000000fc0200720c */ /* 0x000fe400077c6670 */
[----:B------:R-:W-:Y:S02]  /*1e6e0*/  IADD3 R2, R251, -R2, RZ ;  /* 0x80000002fb027210 */ /* 0x000fe40007ffe0ff */
[----:B------:R-:W-:Y:S03]  /*1e6f0*/  I2FP.F32.S32 R3, R3 ;  /* 0x0000000300037245 */ /* 0x000fe60000201400 */
[----:B------:R-:W-:Y:S01]  /*1e700*/  MUFU.TANH R5, R28 ;  /* 0x0000001c00057308 */ /* 0x000fe20000002400 */
[----:B------:R-:W-:Y:S02]  /*1e710*/  IABS R7, R2 ;  /* 0x0000000200077213 */ /* 0x000fe40000000000 */
[----:B------:R-:W-:Y:S01]  /*1e720*/  I2FP.F32.S32 R2, R4 ;  /* 0x0000000400027245 */ /* 0x000fe20000201400 */
[----:B-1----:R-:W-:Y:S01]  /*1e730*/  FFMA.FTZ R15, R3, -UR19, R15 ;  /* 0x80000013030f7c23 */ /* 0x002fe2000801000f */
[----:B------:R-:W-:Y:S02]  /*1e740*/  I2FP.F32.S32 R7, R7 ;  /* 0x0000000700077245 */ /* 0x000fe40000201400 */
[----:B------:R-:W-:Y:S01]  /*1e750*/  I2FP.F32.S32 R6, R6 ;  /* 0x0000000600067245 */ /* 0x000fe20000201400 */
[----:B------:R-:W-:Y:S01]  /*1e760*/  FFMA.FTZ R16, R2, -UR19, R16 ;  /* 0x8000001302107c23 */ /* 0x000fe20008010010 */
[C---:B------:R-:W-:Y:S01]  /*1e770*/  IADD3 R3, R0.reuse, 0x18, RZ ;  /* 0x0000001800037810 */ /* 0x040fe20007ffe0ff */
[----:B------:R-:W-:Y:S01]  /*1e780*/  VIADD R2, R0, 0x19 ;  /* 0x0000001900027836 */ /* 0x000fe20000000000 */
[----:B------:R-:W-:Y:S01]  /*1e790*/  FSEL R210, R20, -INF , !P2 ;  /* 0xff80000014d27808 */ /* 0x000fe20005000000 */
[----:B------:R-:W1:Y:S01]  /*1e7a0*/  MUFU.TANH R4, R29 ;  /* 0x0000001d00047308 */ /* 0x000e620000002400 */
[----:B------:R-:W-:Y:S01]  /*1e7b0*/  FSEL R209, R19, -INF , !P1 ;  /* 0xff80000013d17808 */ /* 0x000fe20004800000 */
[----:B--2---:R-:W-:Y:S01]  /*1e7c0*/  FFMA.FTZ R13, R7, -UR19, R13 ;  /* 0x80000013070d7c23 */ /* 0x004fe2000801000d */
[-C--:B------:R-:W-:Y:S01]  /*1e7d0*/  ISETP.GE.AND P2, PT, R3, R245.reuse, PT ;  /* 0x000000f50300720c */ /* 0x080fe20003f46270 */
[----:B------:R-:W-:Y:S01]  /*1e7e0*/  FFMA.FTZ R12, R6, -UR19, R12 ;  /* 0x80000013060c7c23 */ /* 0x000fe2000801000c */
[C---:B------:R-:W-:Y:S01]  /*1e7f0*/  IADD3 R6, R249.reuse, -R2, RZ ;  /* 0x80000002f9067210 */ /* 0x040fe20007ffe0ff */
[--C-:B------:R-:W-:Y:S01]  /*1e800*/  IMAD.IADD R7, R249, 0x1, -R3.reuse ;  /* 0x00000001f9077824 */ /* 0x100fe200078e0a03 */
[----:B------:R-:W-:Y:S03]  /*1e810*/  ISETP.GE.AND P1, PT, R2, R245, PT ;  /* 0x000000f50200720c */ /* 0x000fe60003f26270 */
[----:B------:R-:W-:Y:S01]  /*1e820*/  MUFU.TANH R19, R49 ;  /* 0x0000003100137308 */ /* 0x000fe20000002400 */
[----:B------:R-:W-:Y:S01]  /*1e830*/  IABS R8, R6 ;  /* 0x0000000600087213 */ /* 0x000fe20000000000 */
[C---:B------:R-:W-:Y:S01]  /*1e840*/  IMAD.IADD R11, R251.reuse, 0x1, -R2 ;  /* 0x00000001fb0b7824 */ /* 0x040fe200078e0a02 */
[----:B------:R-:W-:Y:S01]  /*1e850*/  IABS R10, R7 ;  /* 0x00000007000a7213 */ /* 0x000fe20000000000 */
[----:B------:R-:W-:Y:S01]  /*1e860*/  IMAD.IADD R9, R251, 0x1, -R3 ;  /* 0x00000001fb097824 */ /* 0x000fe200078e0a03 */
[----:B------:R-:W-:Y:S02]  /*1e870*/  I2FP.F32.S32 R8, R8 ;  /* 0x0000000800087245 */ /* 0x000fe40000201400 */
[----:B------:R-:W-:Y:S02]  /*1e880*/  I2FP.F32.S32 R10, R10 ;  /* 0x0000000a000a7245 */ /* 0x000fe40000201400 */
[-C--:B------:R-:W-:Y:S01]  /*1e890*/  ISETP.GE.OR P2, PT, R3, R133.reuse, !P2 ;  /* 0x000000850300720c */ /* 0x080fe20005746670 */
[----:B-1----:R-:W-:Y:S01]  /*1e8a0*/  FFMA.FTZ R4, R8, -UR19, R4 ;  /* 0x8000001308047c23 */ /* 0x002fe20008010004 */
[----:B------:R-:W-:Y:S01]  /*1e8b0*/  ISETP.GE.OR P1, PT, R2, R133, !P1 ;  /* 0x000000850200720c */ /* 0x000fe20004f26670 */
[----:B------:R-:W-:Y:S01]  /*1e8c0*/  FFMA.FTZ R5, R10, -UR19, R5 ;  /* 0x800000130a057c23 */ /* 0x000fe20008010005 */
[----:B------:R-:W-:Y:S02]  /*1e8d0*/  IABS R7, R11 ;  /* 0x0000000b00077213 */ /* 0x000fe40000000000 */
[----:B------:R-:W-:Y:S01]  /*1e8e0*/  FSEL R233, R13, -INF , !P6 ;  /* 0xff8000000de97808 */ /* 0x000fe20007000000 */
[----:B------:R-:W-:Y:S01]  /*1e8f0*/  MUFU.TANH R11, R35 ;  /* 0x00000023000b7308 */ /* 0x000fe20000002400 */
[----:B------:R-:W-:Y:S02]  /*1e900*/  FSEL R143, R5, -INF , !P2 ;  /* 0xff800000058f7808 */ /* 0x000fe40005000000 */
[----:B------:R-:W-:Y:S01]  /*1e910*/  FSEL R142, R4, -INF , !P1 ;  /* 0xff800000048e7808 */ /* 0x000fe20004800000 */
[----:B------:R-:W-:Y:S01]  /*1e920*/  IMAD.IADD R4, R248, 0x1, -R2 ;  /* 0x00000001f8047824 */ /* 0x000fe200078e0a02 */
[C---:B------:R-:W-:Y:S02]  /*1e930*/  ISETP.GE.AND P6, PT, R2.reuse, R244, PT ;  /* 0x000000f40200720c */ /* 0x040fe40003fc6270 */
[C---:B------:R-:W-:Y:S03]  /*1e940*/  ISETP.GE.AND P2, PT, R2.reuse, R247, PT ;  /* 0x000000f70200720c */ /* 0x040fe60003f46270 */
[----:B------:R-:W1:Y:S01]  /*1e950*/  MUFU.TANH R13, R33 ;  /* 0x00000021000d7308 */ /* 0x000e620000002400 */
[----:B------:R-:W-:Y:S02]  /*1e960*/  ISETP.GE.AND P1, PT, R2, R246, PT ;  /* 0x000000f60200720c */ /* 0x000fe40003f26270 */
[----:B------:R-:W-:Y:S02]  /*1e970*/  IADD3 R5, R248, -R3, RZ ;  /* 0x80000003f8057210 */ /* 0x000fe40007ffe0ff */
[----:B------:R-:W-:Y:S02]  /*1e980*/  I2FP.F32.S32 R7, R7 ;  /* 0x0000000700077245 */ /* 0x000fe40000201400 */
[----:B------:R-:W-:Y:S02]  /*1e990*/  FSEL R211, R16, -INF , !P5 ;  /* 0xff80000010d37808 */ /* 0x000fe40006800000 */
[----:B------:R-:W-:Y:S01]  /*1e9a0*/  FSEL R208, R15, -INF , !P4 ;  /* 0xff8000000fd07808 */ /* 0x000fe20006000000 */
[----:B------:R-:W-:Y:S01]  /*1e9b0*/  MUFU.TANH R16, R52 ;  /* 0x0000003400107308 */ /* 0x000fe20000002400 */
[----:B------:R-:W-:Y:S01]  /*1e9c0*/  FSEL R235, R12, -INF , !P0 ;  /* 0xff8000000ceb7808 */ /* 0x000fe20004000000 */
[----:B------:R-:W-:Y:S01]  /*1e9d0*/  FFMA.FTZ R17, R7, -UR19, R17 ;  /* 0x8000001307117c23 */ /* 0x000fe20008010011 */
[C---:B------:R-:W-:Y:S02]  /*1e9e0*/  ISETP.GE.AND P5, PT, R3.reuse, R244, PT ;  /* 0x000000f40300720c */ /* 0x040fe40003fa6270 */
[C---:B------:R-:W-:Y:S02]  /*1e9f0*/  ISETP.GE.AND P4, PT, R3.reuse, R247, PT ;  /* 0x000000f70300720c */ /* 0x040fe40003f86270 */
[C---:B------:R-:W-:Y:S03]  /*1ea00*/  ISETP.GE.AND P0, PT, R3.reuse, R246, PT ;  /* 0x000000f60300720c */ /* 0x040fe60003f06270 */
[----:B------:R-:W2:Y:S01]  /*1ea10*/  MUFU.TANH R12, R34 ;  /* 0x00000022000c7308 */ /* 0x000ea20000002400 */
[C---:B------:R-:W-:Y:S02]  /*1ea20*/  ISETP.GE.OR P6, PT, R2.reuse, R252, !P6 ;  /* 0x000000fc0200720c */ /* 0x040fe400077c6670 */
[C---:B------:R-:W-:Y:S02]  /*1ea30*/  ISETP.GE.OR P2, PT, R2.reuse, R135, !P2 ;  /* 0x000000870200720c */ /* 0x040fe40005746670 */
[----:B------:R-:W-:Y:S02]  /*1ea40*/  ISETP.GE.OR P1, PT, R2, R236, !P1 ;  /* 0x000000ec0200720c */ /* 0x000fe40004f26670 */
[C---:B------:R-:W-:Y:S03]  /*1ea50*/  IADD3 R2, R250.reuse, -R2, RZ ;  /* 0x80000002fa027210 */ /* 0x040fe60007ffe0ff */
[----:B------:R-:W-:Y:S01]  /*1ea60*/  MUFU.TANH R15, R55 ;  /* 0x00000037000f7308 */ /* 0x000fe20000002400 */
[----:B------:R-:W-:Y:S02]  /*1ea70*/  IABS R5, R5 ;  /* 0x0000000500057213 */ /* 0x000fe40000000000 */
[C---:B------:R-:W-:Y:S02]  /*1ea80*/  ISETP.GE.OR P5, PT, R3.reuse, R252, !P5 ;  /* 0x000000fc0300720c */ /* 0x040fe40006fa6670 */
[C---:B------:R-:W-:Y:S02]  /*1ea90*/  ISETP.GE.OR P4, PT, R3.reuse, R135, !P4 ;  /* 0x000000870300720c */ /* 0x040fe40006786670 */
[----:B------:R-:W-:Y:S01]  /*1eaa0*/  ISETP.GE.OR P0, PT, R3, R236, !P0 ;  /* 0x000000ec0300720c */ /* 0x000fe20004706670 */
[----:B------:R-:W-:Y:S01]  /*1eab0*/  IMAD.IADD R3, R250, 0x1, -R3 ;  /* 0x00000001fa037824 */ /* 0x000fe200078e0a03 */
[----:B------:R-:W-:Y:S01]  /*1eac0*/  IABS R7, R2 ;  /* 0x0000000200077213 */ /* 0x000fe20000000000 */
[----:B------:R-:W-:Y:S01]  /*1ead0*/  IMAD.MOV.U32 R2, RZ, RZ, R5 ;  /* 0x000000ffff027224 */ /* 0x000fe200078e0005 */
[----:B------:R-:W-:Y:S01]  /*1eae0*/  IABS R4, R4 ;  /* 0x0000000400047213 */ /* 0x000fe20000000000 */
[----:B------:R-:W3:Y:S01]  /*1eaf0*/  MUFU.TANH R5, R38 ;  /* 0x0000002600057308 */ /* 0x000ee20000002400 */
[----:B------:R-:W-:Y:S02]  /*1eb00*/  IABS R6, R9 ;  /* 0x0000000900067213 */ /* 0x000fe40000000000 */
[----:B------:R-:W-:Y:S02]  /*1eb10*/  IABS R3, R3 ;  /* 0x0000000300037213 */ /* 0x000fe40000000000 */
[----:B------:R-:W-:Y:S02]  /*1eb20*/  I2FP.F32.S32 R4, R4 ;  /* 0x0000000400047245 */ /* 0x000fe40000201400 */
[----:B------:R-:W-:Y:S02]  /*1eb30*/  I2FP.F32.S32 R6, R6 ;  /* 0x0000000600067245 */ /* 0x000fe40000201400 */
[----:B------:R-:W-:Y:S01]  /*1eb40*/  I2FP.F32.S32 R2, R2 ;  /* 0x0000000200027245 */ /* 0x000fe20000201400 */
[----:B-1----:R-:W-:Y:S01]  /*1eb50*/  FFMA.FTZ R13, R4, -UR19, R13 ;  /* 0x80000013040d7c23 */ /* 0x002fe2000801000d */
[----:B------:R-:W-:Y:S01]  /*1eb60*/  I2FP.F32.S32 R3, R3 ;  /* 0x0000000300037245 */ /* 0x000fe20000201400 */
[----:B------:R-:W-:Y:S01]  /*1eb70*/  VIADD R4, R0, 0x20 ;  /* 0x0000002000047836 */ /* 0x000fe20000000000 */
[----:B------:R-:W-:Y:S01]  /*1eb80*/  I2FP.F32.S32 R7, R7 ;  /* 0x0000000700077245 */ /* 0x000fe20000201400 */
[----:B------:R-:W-:Y:S01]  /*1eb90*/  FFMA.FTZ R18, R6, -UR19, R18 ;  /* 0x8000001306127c23 */ /* 0x000fe20008010012 */
[----:B------:R-:W-:Y:S01]  /*1eba0*/  FSEL R224, R17, -INF , !P6 ;  /* 0xff80000011e07808 */ /* 0x000fe20007000000 */
[----:B------:R-:W-:Y:S01]  /*1ebb0*/  FFMA.FTZ R14, R2, -UR19, R14 ;  /* 0x80000013020e7c23 */ /* 0x000fe2000801000e */
[----:B------:R-:W-:Y:S01]  /*1ebc0*/  IADD3 R2, R0, 0x21, RZ ;  /* 0x0000002100027810 */ /* 0x000fe20007ffe0ff */
[----:B------:R-:W-:Y:S01]  /*1ebd0*/  FMUL.FTZ R6, R36, UR5 ;  /* 0x0000000524067c20 */ /* 0x000fe20008410000 */
[----:B------:R-:W-:Y:S01]  /*1ebe0*/  ISETP.GE.AND P6, PT, R4, R246, PT ;  /* 0x000000f60400720c */ /* 0x000fe20003fc6270 */
[----:B--2---:R-:W-:Y:S01]  /*1ebf0*/  FFMA.FTZ R12, R3, -UR19, R12 ;  /* 0x80000013030c7c23 */ /* 0x004fe2000801000c */
[----:B------:R-:W-:Y:S01]  /*1ec00*/  FFMA.FTZ R11, R7, -UR19, R11 ;  /* 0x80000013070b7c23 */ /* 0x000fe2000801000b */
[--C-:B------:R-:W-:Y:S01]  /*1ec10*/  IMAD.IADD R3, R250, 0x1, -R4.reuse ;  /* 0x00000001fa037824 */ /* 0x100fe200078e0a04 */
[C---:B------:R-:W-:Y:S01]  /*1ec20*/  IADD3 R8, R248.reuse, -R2, RZ ;  /* 0x80000002f8087210 */ /* 0x040fe20007ffe0ff */
[----:B------:R-:W-:Y:S01]  /*1ec30*/  IMAD.IADD R7, R248, 0x1, -R4 ;  /* 0x00000001f8077824 */ /* 0x000fe200078e0a04 */
[----:B------:R-:W1:Y:S01]  /*1ec40*/  MUFU.TANH R6, R6 ;  /* 0x0000000600067308 */ /* 0x000e620000002400 */
[----:B------:R-:W-:Y:S01]  /*1ec50*/  IMAD.IADD R10, R250, 0x1, -R2 ;  /* 0x00000001fa0a7824 */ /* 0x000fe200078e0a02 */
[----:B------:R-:W-:Y:S02]  /*1ec60*/  IABS R3, R3 ;  /* 0x0000000300037213 */ /* 0x000fe40000000000 */
[----:B------:R-:W-:Y:S02]  /*1ec70*/  IABS R9, R7 ;  /* 0x0000000700097213 */ /* 0x000fe40000000000 */
[----:B------:R-:W-:Y:S02]  /*1ec80*/  IABS R8, R8 ;  /* 0x0000000800087213 */ /* 0x000fe40000000000 */
[----:B------:R-:W-:Y:S02]  /*1ec90*/  IABS R7, R10 ;  /* 0x0000000a00077213 */ /* 0x000fe40000000000 */
[----:B------:R2:W-:Y:S01]  /*1eca0*/  MUFU.TANH R17, R54 ;  /* 0x0000003600117308 */ /* 0x0005e20000002400 */
[----:B------:R-:W-:Y:S02]  /*1ecb0*/  I2FP.F32.S32 R3, R3 ;  /* 0x0000000300037245 */ /* 0x000fe40000201400 */
[----:B------:R-:W-:Y:S02]  /*1ecc0*/  I2FP.F32.S32 R8, R8 ;  /* 0x0000000800087245 */ /* 0x000fe40000201400 */
[----:B------:R-:W-:Y:S01]  /*1ecd0*/  I2FP.F32.S32 R7, R7 ;  /* 0x0000000700077245 */ /* 0x000fe20000201400 */
[----:B---3--:R-:W-:Y:S01]  /*1ece0*/  FFMA.FTZ R5, R3, -UR19, R5 ;  /* 0x8000001303057c23 */ /* 0x008fe20008010005 */
[----:B------:R-:W-:Y:S01]  /*1ecf0*/  ISETP.GE.OR P6, PT, R4, R236, !P6 ;  /* 0x000000ec0400720c */ /* 0x000fe200077c6670 */
[----:B------:R-:W-:Y:S01]  /*1ed00*/  FFMA.FTZ R10, R8, -UR19, R37 ;  /* 0x80000013080a7c23 */ /* 0x000fe20008010025 */
[----:B------:R-:W-:Y:S01]  /*1ed10*/  I2FP.F32.S32 R9, R9 ;  /* 0x0000000900097245 */ /* 0x000fe20000201400 */
[----:B------:R-:W-:Y:S01]  /*1ed20*/  FFMA.FTZ R8, R7, -UR19, R39 ;  /* 0x8000001307087c23 */ /* 0x000fe20008010027 */
[----:B------:R-:W-:Y:S01]  /*1ed30*/  FSEL R234, R18, -INF , !P5 ;  /* 0xff80000012ea7808 */ /* 0x000fe20006800000 */
[----:B------:R-:W-:Y:S01]  /*1ed40*/  VIADD R3, R0, 0x28 ;  /* 0x0000002800037836 */ /* 0x000fe20000000000 */
[C---:B------:R-:W-:Y:S01]  /*1ed50*/  ISETP.GE.AND P5, PT, R4.reuse, R247, PT ;  /* 0x000000f70400720c */ /* 0x040fe20003fa6270 */
[----:B-1----:R-:W-:Y:S01]  /*1ed60*/  FFMA.FTZ R6, R9, -UR19, R6 ;  /* 0x8000001309067c23 */ /* 0x002fe20008010006 */
[----:B------:R-:W-:Y:S01]  /*1ed70*/  IADD3 R7, R249, -R4, RZ ;  /* 0x80000004f9077210 */ /* 0x000fe20007ffe0ff */
[----:B------:R-:W-:Y:S01]  /*1ed80*/  MUFU.TANH R18, R53 ;  /* 0x0000003500127308 */ /* 0x000fe20000002400 */
[----:B------:R-:W-:Y:S01]  /*1ed90*/  FSEL R34, R5, -INF , !P6 ;  /* 0xff80000005227808 */ /* 0x000fe20007000000 */
[----:B------:R-:W-:Y:S01]  /*1eda0*/  IMAD.IADD R5, R251, 0x1, -R4 ;  /* 0x00000001fb057824 */ /* 0x000fe200078e0a04 */
[----:B------:R-:W-:Y:S01]  /*1edb0*/  ISETP.GE.OR P5, PT, R4, R135, !P5 ;  /* 0x000000870400720c */ /* 0x000fe20006fa6670 */
[----:B--2---:R-:W-:Y:S01]  /*1edc0*/  IMAD.MOV.U32 R54, RZ, RZ, R235 ;  /* 0x000000ffff367224 */ /* 0x004fe200078e00eb */
[----:B------:R-:W-:Y:S01]  /*1edd0*/  IABS R9, R7 ;  /* 0x0000000700097213 */ /* 0x000fe20000000000 */
[----:B------:R-:W-:Y:S01]  /*1ede0*/  IMAD.MOV.U32 R55, RZ, RZ, R234 ;  /* 0x000000ffff377224 */ /* 0x000fe200078e00ea */
[----:B------:R-:W-:Y:S02]  /*1edf0*/  FSEL R38, R12, -INF , !P0 ;  /* 0xff8000000c267808 */ /* 0x000fe40004000000 */
[----:B------:R-:W-:Y:S02]  /*1ee00*/  FSEL R36, R11, -INF , !P1 ;  /* 0xff8000000b247808 */ /* 0x000fe40004800000 */
[----:B------:R-:W-:Y:S02]  /*1ee10*/  FSEL R37, R13, -INF , !P2 ;  /* 0xff8000000d257808 */ /* 0x000fe40005000000 */
[----:B------:R-:W-:Y:S01]  /*1ee20*/  FSEL R35, R6, -INF , !P5 ;  /* 0xff80000006237808 */ /* 0x000fe20006800000 */
[C---:B------:R-:W-:Y:S01]  /*1ee30*/  IMAD.IADD R6, R249.reuse, 0x1, -R2 ;  /* 0x00000001f9067824 */ /* 0x040fe200078e0a02 */
[----:B------:R-:W-:Y:S01]  /*1ee40*/  FSEL R39, R14, -INF , !P4 ;  /* 0xff8000000e277808 */ /* 0x000fe20006000000 */
[----:B------:R-:W-:Y:S01]  /*1ee50*/  MUFU.TANH R13, R56 ;  /* 0x00000038000d7308 */ /* 0x000fe20000002400 */
[----:B------:R-:W-:Y:S01]  /*1ee60*/  IABS R7, R5 ;  /* 0x0000000500077213 */ /* 0x000fe20000000000 */
[----:B------:R-:W-:Y:S01]  /*1ee70*/  IMAD.MOV.U32 R5, RZ, RZ, R9 ;  /* 0x000000ffff057224 */ /* 0x000fe200078e0009 */
[C---:B------:R-:W-:Y:S02]  /*1ee80*/  ISETP.GE.AND P1, PT, R2.reuse, R246, PT ;  /* 0x000000f60200720c */ /* 0x040fe40003f26270 */
[----:B------:R-:W-:Y:S02]  /*1ee90*/  ISETP.GE.AND P2, PT, R2, R247, PT ;  /* 0x000000f70200720c */ /* 0x000fe40003f46270 */
[CC--:B------:R-:W-:Y:S03]  /*1eea0*/  ISETP.GE.AND P4, PT, R4.reuse, R245.reuse, PT ;  /* 0x000000f50400720c */ /* 0x0c0fe60003f86270 */
[----:B------:R-:W1:Y:S01]  /*1eeb0*/  MUFU.TANH R9, R44 ;  /* 0x0000002c00097308 */ /* 0x000e620000002400 */
[-C--:B------:R-:W-:Y:S02]  /*1eec0*/  ISETP.GE.AND P0, PT, R4, R244.reuse, PT ;  /* 0x000000f40400720c */ /* 0x080fe40003f06270 */
[C---:B------:R-:W-:Y:S02]  /*1eed0*/  ISETP.GE.AND P5, PT, R2.reuse, R245, PT ;  /* 0x000000f50200720c */ /* 0x040fe40003fa6270 */
[C---:B------:R-:W-:Y:S02]  /*1eee0*/  ISETP.GE.AND P6, PT, R2.reuse, R244, PT ;  /* 0x000000f40200720c */ /* 0x040fe40003fc6270 */
[C---:B------:R-:W-:Y:S03]  /*1eef0*/  ISETP.GE.OR P1, PT, R2.reuse, R236, !P1 ;  /* 0x000000ec0200720c */ /* 0x040fe60004f26670 */
[----:B------:R-:W2:Y:S01]  /*1ef00*/  MUFU.TANH R14, R57 ;  /* 0x00000039000e7308 */ /* 0x000ea20000002400 */
[----:B------:R-:W-:Y:S02]  /*1ef10*/  ISETP.GE.OR P2, PT, R2, R135, !P2 ;  /* 0x000000870200720c */ /* 0x000fe40005746670 */
[CC--:B------:R-:W-:Y:S02]  /*1ef20*/  ISETP.GE.OR P4, PT, R4.reuse, R133.reuse, !P4 ;  /* 0x000000850400720c */ /* 0x0c0fe40006786670 */
[-C--:B------:R-:W-:Y:S01]  /*1ef30*/  ISETP.GE.OR P0, PT, R4, R252.reuse, !P0 ;  /* 0x000000fc0400720c */ /* 0x080fe20004706670 */
[----:B------:R-:W-:Y:S01]  /*1ef40*/  IMAD.IADD R4, R249, 0x1, -R3 ;  /* 0x00000001f9047824 */ /* 0x000fe200078e0a03 */
[C---:B------:R-:W-:Y:S02]  /*1ef50*/  ISETP.GE.OR P5, PT, R2.reuse, R133, !P5 ;  /* 0x000000850200720c */ /* 0x040fe40006fa6670 */
[----:B------:R-:W-:Y:S02]  /*1ef60*/  ISETP.GE.OR P6, PT, R2, R252, !P6 ;  /* 0x000000fc0200720c */ /* 0x000fe400077c6670 */
[----:B------:R-:W-:Y:S02]  /*1ef70*/  IADD3 R2, R251, -R2, RZ ;  /* 0x80000002fb027210 */ /* 0x000fe40007ffe0ff */
[----:B------:R-:W-:Y:S02]  /*1ef80*/  IABS R6, R6 ;  /* 0x0000000600067213 */ /* 0x000fe40000000000 */
[----:B------:R-:W-:Y:S02]  /*1ef90*/  IABS R11, R2 ;  /* 0x00000002000b7213 */ /* 0x000fe40000000000 */
[----:B------:R-:W-:Y:S02]  /*1efa0*/  IABS R2, R4 ;  /* 0x0000000400027213 */ /* 0x000fe40000000000 */
[----:B------:R-:W-:Y:S02]  /*1efb0*/  I2FP.F32.S32 R4, R6 ;  /* 0x0000000600047245 */ /* 0x000fe40000201400 */
[----:B------:R-:W-:Y:S02]  /*1efc0*/  I2FP.F32.S32 R2, R2 ;  /* 0x0000000200027245 */ /* 0x000fe40000201400 */
[----:B------:R-:W-:Y:S01]  /*1efd0*/  I2FP.F32.S32 R5, R5 ;  /* 0x0000000500057245 */ /* 0x000fe20000201400 */
[----:B------:R-:W-:Y:S01]  /*1efe0*/  FFMA.FTZ R4, R4, -UR19, R41 ;  /* 0x8000001304047c23 */ /* 0x000fe20008010029 */
[----:B------:R-:W-:Y:S01]  /*1eff0*/  I2FP.F32.S32 R6, R11 ;  /* 0x0000000b00067245 */ /* 0x000fe20000201400 */
[----:B-1----:R-:W-:Y:S01]  /*1f000*/  FFMA.FTZ R9, R2, -UR19, R9 ;  /* 0x8000001302097c23 */ /* 0x002fe20008010009 */
[----:B------:R-:W-:Y:S01]  /*1f010*/  IADD3 R2, R0, 0x29, RZ ;  /* 0x0000002900027810 */ /* 0x000fe20007ffe0ff */
[----:B------:R-:W-:Y:S01]  /*1f020*/  FFMA.FTZ R5, R5, -UR19, R40 ;  /* 0x8000001305057c23 */ /* 0x000fe20008010028 */
[----:B------:R-:W-:Y:S01]  /*1f030*/  FSEL R31, R4, -INF , !P5 ;  /* 0xff800000041f7808 */ /* 0x000fe20006800000 */
[----:B------:R-:W-:Y:S01]  /*1f040*/  FFMA.FTZ R43, R6, -UR19, R43 ;  /* 0x80000013062b7c23 */ /* 0x000fe2000801002b */
[--C-:B------:R-:W-:Y:S01]  /*1f050*/  IMAD.IADD R6, R251, 0x1, -R3.reuse ;  /* 0x00000001fb067824 */ /* 0x100fe200078e0a03 */
[----:B------:R-:W-:Y:S01]  /*1f060*/  I2FP.F32.S32 R7, R7 ;  /* 0x0000000700077245 */ /* 0x000fe20000201400 */
[----:B------:R-:W-:Y:S01]  /*1f070*/  IMAD.IADD R4, R249, 0x1, -R2 ;  /* 0x00000001f9047824 */ /* 0x000fe200078e0a02 */
[----:B------:R-:W-:Y:S01]  /*1f080*/  FSEL R33, R5, -INF , !P4 ;  /* 0xff80000005217808 */ /* 0x000fe20006000000 */
[----:B------:R-:W1:Y:S01]  /*1f090*/  MUFU.TANH R11, R60 ;  /* 0x0000003c000b7308 */ /* 0x000e620000002400 */
[----:B------:R-:W-:Y:S01]  /*1f0a0*/  FSEL R32, R10, -INF , !P2 ;  /* 0xff8000000a207808 */ /* 0x000fe20005000000 */
[----:B------:R-:W-:Y:S01]  /*1f0b0*/  FFMA.FTZ R42, R7, -UR19, R42 ;  /* 0x80000013072a7c23 */ /* 0x000fe2000801002a */
[----:B------:R-:W-:Y:S01]  /*1f0c0*/  FSEL R30, R8, -INF , !P1 ;  /* 0xff800000081e7808 */ /* 0x000fe20004800000 */
[----:B------:R-:W-:Y:S01]  /*1f0d0*/  IMAD.IADD R7, R250, 0x1, -R3 ;  /* 0x00000001fa077824 */ /* 0x000fe200078e0a03 */
[----:B------:R-:W-:Y:S02]  /*1f0e0*/  IABS R5, R4 ;  /* 0x0000000400057213 */ /* 0x000fe40000000000 */
[C---:B------:R-:W-:Y:S02]  /*1f0f0*/  ISETP.GE.AND P4, PT, R3.reuse, R246, PT ;  /* 0x000000f60300720c */ /* 0x040fe40003f86270 */
[C---:B------:R-:W-:Y:S02]  /*1f100*/  ISETP.GE.AND P1, PT, R3.reuse, R247, PT ;  /* 0x000000f70300720c */ /* 0x040fe40003f26270 */
[C---:B------:R-:W-:Y:S02]  /*1f110*/  ISETP.GE.AND P2, PT, R3.reuse, R245, PT ;  /* 0x000000f50300720c */ /* 0x040fe40003f46270 */
[C---:B------:R-:W-:Y:S02]  /*1f120*/  ISETP.GE.AND P5, PT, R3.reuse, R244, PT ;  /* 0x000000f40300720c */ /* 0x040fe40003fa6270 */
[----:B------:R-:W-:Y:S02]  /*1f130*/  IABS R4, R6 ;  /* 0x0000000600047213 */ /* 0x000fe40000000000 */
[----:B------:R-:W-:Y:S02]  /*1f140*/  IADD3 R8, R248, -R3, RZ ;  /* 0x80000003f8087210 */ /* 0x000fe40007ffe0ff */
[C---:B------:R-:W-:Y:S02]  /*1f150*/  ISETP.GE.OR P4, PT, R3.reuse, R236, !P4 ;  /* 0x000000ec0300720c */ /* 0x040fe40006786670 */
[C---:B------:R-:W-:Y:S02]  /*1f160*/  ISETP.GE.OR P1, PT, R3.reuse, R135, !P1 ;  /* 0x000000870300720c */ /* 0x040fe40004f26670 */
[C---:B------:R-:W-:Y:S02]  /*1f170*/  ISETP.GE.OR P2, PT, R3.reuse, R133, !P2 ;  /* 0x000000850300720c */ /* 0x040fe40005746670 */
[----:B------:R-:W-:Y:S01]  /*1f180*/  ISETP.GE.OR P5, PT, R3, R252, !P5 ;  /* 0x000000fc0300720c */ /* 0x000fe20006fa6670 */
[----:B------:R-:W-:Y:S01]  /*1f190*/  IMAD.MOV.U32 R3, RZ, RZ, R4 ;  /* 0x000000ffff037224 */ /* 0x000fe200078e0004 */
[----:B------:R-:W-:Y:S02]  /*1f1a0*/  IADD3 R4, R251, -R2, RZ ;  /* 0x80000002fb047210 */ /* 0x000fe40007ffe0ff */
[----:B------:R-:W-:Y:S02]  /*1f1b0*/  IABS R8, R8 ;  /* 0x0000000800087213 */ /* 0x000fe40000000000 */
[----:B------:R-:W-:Y:S02]  /*1f1c0*/  I2FP.F32.S32 R6, R5 ;  /* 0x0000000500067245 */ /* 0x000fe40000201400 */
[----:B------:R-:W-:Y:S02]  /*1f1d0*/  I2FP.F32.S32 R5, R3 ;  /* 0x0000000300057245 */ /* 0x000fe40000201400 */
[----:B------:R-:W-:Y:S01]  /*1f1e0*/  IABS R3, R4 ;  /* 0x0000000400037213 */ /* 0x000fe20000000000 */
[----:B------:R-:W-:Y:S01]  /*1f1f0*/  IMAD.MOV.U32 R4, RZ, RZ, R8 ;  /* 0x000000ffff047224 */ /* 0x000fe200078e0008 */
[----:B------:R-:W-:Y:S01]  /*1f200*/  IABS R7, R7 ;  /* 0x0000000700077213 */ /* 0x000fe20000000000 */
[----:B------:R-:W-:Y:S01]  /*1f210*/  FFMA.FTZ R46, R5, -UR19, R46 ;  /* 0x80000013052e7c23 */ /* 0x000fe2000801002e */
[----:B------:R-:W-:Y:S01]  /*1f220*/  I2FP.F32.S32 R3, R3 ;  /* 0x0000000300037245 */ /* 0x000fe20000201400 */
[----:B------:R-:W-:Y:S01]  /*1f230*/  FFMA.FTZ R6, R6, -UR19, R45 ;  /* 0x8000001306067c23 */ /* 0x000fe2000801002d */
[----:B------:R-:W-:Y:S01]  /*1f240*/  I2FP.F32.S32 R4, R4 ;  /* 0x0000000400047245 */ /* 0x000fe20000201400 */
[----:B------:R-:W-:Y:S01]  /*1f250*/  IMAD.MOV.U32 R5, RZ, RZ, R7 ;  /* 0x000000ffff057224 */ /* 0x000fe200078e0007 */
[----:B------:R-:W-:Y:S01]  /*1f260*/  FSEL R29, R9, -INF , !P2 ;  /* 0xff800000091d7808 */ /* 0x000fe20005000000 */
[----:B------:R-:W-:Y:S01]  /*1f270*/  FFMA.FTZ R26, R3, -UR19, R26 ;  /* 0x80000013031a7c23 */ /* 0x000fe2000801001a */
[----:B------:R-:W-:Y:S01]  /*1f280*/  ISETP.GE.AND P2, PT, R2, R245, PT ;  /* 0x000000f50200720c */ /* 0x000fe20003f46270 */
[----:B------:R-:W-:Y:S01]  /*1f290*/  FFMA.FTZ R4, R4, -UR19, R48 ;  /* 0x8000001304047c23 */ /* 0x000fe20008010030 */
[----:B------:R-:W-:Y:S02]  /*1f2a0*/  I2FP.F32.S32 R5, R5 ;  /* 0x0000000500057245 */ /* 0x000fe40000201400 */
[----:B------:R-:W-:Y:S02]  /*1f2b0*/  ISETP.GE.OR P2, PT, R2, R133, !P2 ;  /* 0x000000850200720c */ /* 0x000fe40005746670 */
[----:B------:R-:W-:Y:S01]  /*1f2c0*/  FSEL R27, R4, -INF , !P1 ;  /* 0xff800000041b7808 */ /* 0x000fe20004800000 */
[----:B------:R-:W-:Y:S01]  /*1f2d0*/  FFMA.FTZ R3, R5, -UR19, R50 ;  /* 0x8000001305037c23 */ /* 0x000fe20008010032 */
[----:B------:R-:W-:Y:S02]  /*1f2e0*/  IADD3 R4, R248, -R2, RZ ;  /* 0x80000002f8047210 */ /* 0x000fe40007ffe0ff */
[----:B------:R-:W-:Y:S02]  /*1f2f0*/  FSEL R28, R6, -INF , !P2 ;  /* 0xff800000061c7808 */ /* 0x000fe40005000000 */
[----:B------:R-:W-:Y:S02]  /*1f300*/  FSEL R25, R3, -INF , !P4 ;  /* 0xff80000003197808 */ /* 0x000fe40006000000 */
[----:B------:R-:W-:Y:S01]  /*1f310*/  IABS R3, R4 ;  /* 0x0000000400037213 */ /* 0x000fe20000000000 */
[----:B------:R-:W-:Y:S01]  /*1f320*/  VIADD R4, R0, 0x30 ;  /* 0x0000003000047836 */ /* 0x000fe20000000000 */
[----:B------:R-:W-:Y:S02]  /*1f330*/  ISETP.GE.AND P1, PT, R2, R246, PT ;  /* 0x000000f60200720c */ /* 0x000fe40003f26270 */
[----:B------:R-:W-:Y:S01]  /*1f340*/  I2FP.F32.S32 R3, R3 ;  /* 0x0000000300037245 */ /* 0x000fe20000201400 */
[----:B------:R-:W-:Y:S01]  /*1f350*/  IMAD.IADD R5, R248, 0x1, -R4 ;  /* 0x00000001f8057824 */ /* 0x000fe200078e0a04 */
[C---:B------:R-:W-:Y:S02]  /*1f360*/  ISETP.GE.AND P2, PT, R2.reuse, R247, PT ;  /* 0x000000f70200720c */ /* 0x040fe40003f46270 */
[C---:B------:R-:W-:Y:S01]  /*1f370*/  ISETP.GE.AND P4, PT, R2.reuse, R244, PT ;  /* 0x000000f40200720c */ /* 0x040fe20003f86270 */
[----:B------:R-:W-:Y:S01]  /*1f380*/  FFMA.FTZ R19, R3, -UR19, R19 ;  /* 0x8000001303137c23 */ /* 0x000fe20008010013 */
[C---:B------:R-:W-:Y:S02]  /*1f390*/  ISETP.GE.OR P1, PT, R2.reuse, R236, !P1 ;  /* 0x000000ec0200720c */ /* 0x040fe40004f26670 */
[----:B------:R-:W-:Y:S02]  /*1f3a0*/  ISETP.GE.OR P2, PT, R2, R135, !P2 ;  /* 0x000000870200720c */ /* 0x000fe40005746670 */
[----:B------:R-:W-:Y:S02]  /*1f3b0*/  IADD3 R3, R0, 0x31, RZ ;  /* 0x0000003100037810 */ /* 0x000fe40007ffe0ff */
[----:B------:R-:W-:Y:S01]  /*1f3c0*/  ISETP.GE.OR P4, PT, R2, R252, !P4 ;  /* 0x000000fc0200720c */ /* 0x000fe20006786670 */
[----:B------:R-:W-:Y:S01]  /*1f3d0*/  IMAD.IADD R2, R250, 0x1, -R2 ;  /* 0x00000001fa027824 */ /* 0x000fe200078e0a02 */
[----:B------:R-:W-:Y:S02]  /*1f3e0*/  IADD3 R7, R248, -R3, RZ ;  /* 0x80000003f8077210 */ /* 0x000fe40007ffe0ff */
        /* <DEDUP_REMOVED lines=12> */
[----:B------:R-:W-:Y:S01]  /*1f4b0*/  IADD3 R5, R250, -R3, RZ ;  /* 0x80000003fa057210 */ /* 0x000fe20007ffe0ff */
[----:B------:R-:W-:Y:S01]  /*1f4c0*/  FFMA.FTZ R17, R2, -UR19, R17 ;  /* 0x8000001302117c23 */ /* 0x000fe20008010011 */
[----:B------:R-:W-:Y:S02]  /*1f4d0*/  VIADD R2, R0, 0x38 ;  /* 0x0000003800027836 */ /* 0x000fe40000000000 */
[----:B------:R-:W-:Y:S01]  /*1f4e0*/  FFMA.FTZ R16, R6, -UR19, R16 ;  /* 0x8000001306107c23 */ /* 0x000fe20008010010 */
[----:B------:R-:W-:Y:S01]  /*1f4f0*/  IABS R7, R5 ;  /* 0x0000000500077213 */ /* 0x000fe20000000000 */
[----:B------:R-:W-:Y:S01]  /*1f500*/  VIADD R0, R0, 0x39 ;  /* 0x0000003900007836 */ /* 0x000fe20000000000 */
[----:B------:R-:W-:Y:S01]  /*1f510*/  IABS R5, R8 ;  /* 0x0000000800057213 */ /* 0x000fe20000000000 */
[C---:B------:R-:W-:Y:S01]  /*1f520*/  IMAD.IADD R6, R249.reuse, 0x1, -R4 ;  /* 0x00000001f9067824 */ /* 0x040fe200078e0a04 */
[----:B------:R-:W-:Y:S01]  /*1f530*/  I2FP.F32.S32 R10, R7 ;  /* 0x00000007000a7245 */ /* 0x000fe20000201400 */
[C---:B------:R-:W-:Y:S01]  /*1f540*/  IMAD.IADD R7, R249.reuse, 0x1, -R0 ;  /* 0x00000001f9077824 */ /* 0x040fe200078e0a00 */
[----:B------:R-:W-:Y:S02]  /*1f550*/  IADD3 R12, R249, -R2, RZ ;  /* 0x80000002f90c7210 */ /* 0x000fe40007ffe0ff */
[----:B------:R-:W-:Y:S01]  /*1f560*/  IABS R6, R6 ;  /* 0x0000000600067213 */ /* 0x000fe20000000000 */
[----:B------:R-:W-:Y:S01]  /*1f570*/  FFMA.FTZ R15, R10, -UR19, R15 ;  /* 0x800000130a0f7c23 */ /* 0x000fe2000801000f */
[----:B------:R-:W-:Y:S01]  /*1f580*/  I2FP.F32.S32 R8, R5 ;  /* 0x0000000500087245 */ /* 0x000fe20000201400 */
[----:B------:R-:W3:Y:S01]  /*1f590*/  MUFU.TANH R10, R64 ;  /* 0x00000040000a7308 */ /* 0x000ee20000002400 */
[----:B------:R-:W-:Y:S02]  /*1f5a0*/  I2FP.F32.S32 R9, R6 ;  /* 0x0000000600097245 */ /* 0x000fe40000201400 */
[----:B------:R-:W-:Y:S01]  /*1f5b0*/  FSEL R24, R19, -INF , !P2 ;  /* 0xff80000013187808 */ /* 0x000fe20005000000 */
[----:B--2---:R-:W-:Y:S01]  /*1f5c0*/  FFMA.FTZ R14, R8, -UR19, R14 ;  /* 0x80000013080e7c23 */ /* 0x004fe2000801000e */
[----:B------:R-:W-:Y:S01]  /*1f5d0*/  IABS R5, R7 ;  /* 0x0000000700057213 */ /* 0x000fe20000000000 */
[----:B------:R-:W-:Y:S01]  /*1f5e0*/  FFMA.FTZ R13, R9, -UR19, R13 ;  /* 0x80000013090d7c23 */ /* 0x000fe2000801000d */
[C---:B------:R-:W-:Y:S03]  /*1f5f0*/  ISETP.GE.AND P2, PT, R4.reuse, R247, PT ;  /* 0x000000f70400720c */ /* 0x040fe60003f46270 */
[----:B------:R-:W2:Y:S01]  /*1f600*/  MUFU.TANH R8, R66 ;  /* 0x0000004200087308 */ /* 0x000ea20000002400 */
[----:B------:R-:W-:Y:S01]  /*1f610*/  IABS R6, R12 ;  /* 0x0000000c00067213 */ /* 0x000fe20000000000 */
[----:B------:R-:W-:Y:S01]  /*1f620*/  FMUL.FTZ R9, R67, UR5 ;  /* 0x0000000543097c20 */ /* 0x000fe20008410000 */
[----:B------:R-:W-:Y:S02]  /*1f630*/  I2FP.F32.S32 R5, R5 ;  /* 0x0000000500057245 */ /* 0x000fe40000201400 */
[----:B------:R-:W-:Y:S02]  /*1f640*/  ISETP.GE.OR P2, PT, R4, R135, !P2 ;  /* 0x000000870400720c */ /* 0x000fe40005746670 */
[----:B------:R-:W-:Y:S01]  /*1f650*/  I2FP.F32.S32 R6, R6 ;  /* 0x0000000600067245 */ /* 0x000fe20000201400 */
[----:B------:R-:W-:Y:S01]  /*1f660*/  FFMA.FTZ R12, R5, -UR19, R61 ;  /* 0x80000013050c7c23 */ /* 0x000fe2000801003d */
[----:B------:R-:W-:Y:S01]  /*1f670*/  FSEL R23, R23, -INF , !P1 ;  /* 0xff80000017177808 */ /* 0x000fe20004800000 */
[----:B------:R-:W-:Y:S01]  /*1f680*/  IMAD.IADD R5, R248, 0x1, -R2 ;  /* 0x00000001f8057824 */ /* 0x000fe200078e0a02 */
[----:B------:R-:W-:Y:S01]  /*1f690*/  ISETP.GE.AND P1, PT, R4, R246, PT ;  /* 0x000000f60400720c */ /* 0x000fe20003f26270 */
[----:B-1----:R-:W-:Y:S01]  /*1f6a0*/  FFMA.FTZ R11, R6, -UR19, R11 ;  /* 0x80000013060b7c23 */ /* 0x002fe2000801000b */
[----:B------:R-:W-:Y:S01]  /*1f6b0*/  FSEL R22, R16, -INF , !P2 ;  /* 0xff80000010167808 */ /* 0x000fe20005000000 */
[----:B------:R-:W1:Y:S01]  /*1f6c0*/  MUFU.TANH R9, R9 ;  /* 0x0000000900097308 */ /* 0x000e620000002400 */
[C---:B------:R-:W-:Y:S02]  /*1f6d0*/  ISETP.GE.AND P2, PT, R3.reuse, R247, PT ;  /* 0x000000f70300720c */ /* 0x040fe40003f46270 */
[----:B------:R-:W-:Y:S02]  /*1f6e0*/  IADD3 R6, R250, -R2, RZ ;  /* 0x80000002fa067210 */ /* 0x000fe40007ffe0ff */
[----:B------:R-:W-:Y:S02]  /*1f6f0*/  ISETP.GE.OR P1, PT, R4, R236, !P1 ;  /* 0x000000ec0400720c */ /* 0x000fe40004f26670 */
[----:B------:R-:W-:Y:S02]  /*1f700*/  ISETP.GE.OR P2, PT, R3, R135, !P2 ;  /* 0x000000870300720c */ /* 0x000fe40005746670 */
[----:B------:R-:W-:Y:S02]  /*1f710*/  IABS R7, R6 ;  /* 0x0000000600077213 */ /* 0x000fe40000000000 */
[----:B------:R-:W-:Y:S02]  /*1f720*/  IABS R5, R5 ;  /* 0x0000000500057213 */ /* 0x000fe40000000000 */
[----:B------:R-:W-:Y:S02]  /*1f730*/  FSEL R21, R17, -INF , !P1 ;  /* 0xff80000011157808 */ /* 0x000fe40004800000 */
[C---:B------:R-:W-:Y:S02]  /*1f740*/  ISETP.GE.AND P1, PT, R3.reuse, R246, PT ;  /* 0x000000f60300720c */ /* 0x040fe40003f26270 */
[----:B------:R-:W-:Y:S02]  /*1f750*/  FSEL R20, R18, -INF , !P2 ;  /* 0xff80000012147808 */ /* 0x000fe40005000000 */
[C---:B------:R-:W-:Y:S02]  /*1f760*/  ISETP.GE.AND P2, PT, R4.reuse, R245, PT ;  /* 0x000000f50400720c */ /* 0x040fe40003f46270 */
[----:B------:R-:W-:Y:S01]  /*1f770*/  I2FP.F32.S32 R6, R5 ;  /* 0x0000000500067245 */ /* 0x000fe20000201400 */
[----:B------:R-:W-:Y:S01]  /*1f780*/  IMAD.MOV.U32 R5, RZ, RZ, R7 ;  /* 0x000000ffff057224 */ /* 0x000fe200078e0007 */
[----:B------:R-:W-:Y:S02]  /*1f790*/  ISETP.GE.OR P1, PT, R3, R236, !P1 ;  /* 0x000000ec0300720c */ /* 0x000fe40004f26670 */
[----:B------:R-:W-:Y:S01]  /*1f7a0*/  ISETP.GE.OR P2, PT, R4, R133, !P2 ;  /* 0x000000850400720c */ /* 0x000fe20005746670 */
[----:B---3--:R-:W-:Y:S01]  /*1f7b0*/  FFMA.FTZ R10, R6, -UR19, R10 ;  /* 0x80000013060a7c23 */ /* 0x008fe2000801000a */
[----:B------:R-:W-:Y:S02]  /*1f7c0*/  I2FP.F32.S32 R5, R5 ;  /* 0x0000000500057245 */ /* 0x000fe40000201400 */
[----:B------:R-:W-:Y:S02]  /*1f7d0*/  FSEL R19, R15, -INF , !P1 ;  /* 0xff8000000f137808 */ /* 0x000fe40004800000 */
[----:B------:R-:W-:Y:S01]  /*1f7e0*/  FSEL R18, R13, -INF , !P2 ;  /* 0xff8000000d127808 */ /* 0x000fe20005000000 */
[----:B--2---:R-:W-:Y:S01]  /*1f7f0*/  FFMA.FTZ R8, R5, -UR19, R8 ;  /* 0x8000001305087c23 */ /* 0x004fe20008010008 */
[CC--:B------:R-:W-:Y:S01]  /*1f800*/  ISETP.GE.AND P1, PT, R3.reuse, R245.reuse, PT ;  /* 0x000000f50300720c */ /* 0x0c0fe20003f26270 */
[----:B------:R-:W-:Y:S01]  /*1f810*/  IMAD.IADD R5, R248, 0x1, -R0 ;  /* 0x00000001f8057824 */ /* 0x000fe200078e0a00 */
[C---:B------:R-:W-:Y:S02]  /*1f820*/  ISETP.GE.AND P2, PT, R2.reuse, R245, PT ;  /* 0x000000f50200720c */ /* 0x040fe40003f46270 */
[-C--:B------:R-:W-:Y:S02]  /*1f830*/  ISETP.GE.OR P1, PT, R3, R133.reuse, !P1 ;  /* 0x000000850300720c */ /* 0x080fe40004f26670 */
[----:B------:R-:W-:Y:S02]  /*1f840*/  ISETP.GE.OR P2, PT, R2, R133, !P2 ;  /* 0x000000850200720c */ /* 0x000fe40005746670 */
[----:B------:R-:W-:Y:S02]  /*1f850*/  IADD3 R7, R250, -R0, RZ ;  /* 0x80000000fa077210 */ /* 0x000fe40007ffe0ff */
[----:B------:R-:W-:Y:S02]  /*1f860*/  FSEL R17, R14, -INF , !P1 ;  /* 0xff8000000e117808 */ /* 0x000fe40004800000 */
[----:B------:R-:W-:Y:S01]  /*1f870*/  FSEL R16, R11, -INF , !P2 ;  /* 0xff8000000b107808 */ /* 0x000fe20005000000 */
[----:B------:R-:W-:Y:S01]  /*1f880*/  MUFU.TANH R14, R58 ;  /* 0x0000003a000e7308 */ /* 0x000fe20000002400 */
[----:B------:R-:W-:Y:S02]  /*1f890*/  ISETP.GE.AND P1, PT, R0, R245, PT ;  /* 0x000000f50000720c */ /* 0x000fe40003f26270 */
[----:B------:R-:W-:Y:S02]  /*1f8a0*/  IABS R6, R5 ;  /* 0x0000000500067213 */ /* 0x000fe40000000000 */
[----:B------:R-:W-:Y:S02]  /*1f8b0*/  IABS R5, R7 ;  /* 0x0000000700057213 */ /* 0x000fe40000000000 */
[----:B------:R-:W-:Y:S02]  /*1f8c0*/  ISETP.GE.AND P2, PT, R2, R247, PT ;  /* 0x000000f70200720c */ /* 0x000fe40003f46270 */
[----:B------:R-:W-:Y:S02]  /*1f8d0*/  ISETP.GE.OR P1, PT, R0, R133, !P1 ;  /* 0x000000850000720c */ /* 0x000fe40004f26670 */
[----:B------:R-:W-:Y:S02]  /*1f8e0*/  ISETP.GE.OR P2, PT, R2, R135, !P2 ;  /* 0x000000870200720c */ /* 0x000fe40005746670 */
[----:B------:R-:W-:Y:S02]  /*1f8f0*/  I2FP.F32.S32 R5, R5 ;  /* 0x0000000500057245 */ /* 0x000fe40000201400 */
[----:B------:R-:W-:Y:S02]  /*1f900*/  I2FP.F32.S32 R6, R6 ;  /* 0x0000000600067245 */ /* 0x000fe40000201400 */
[----:B------:R-:W-:Y:S01]  /*1f910*/  FSEL R15, R12, -INF , !P1 ;  /* 0xff8000000c0f7808 */ /* 0x000fe20004800000 */
[----:B-1----:R-:W-:Y:S01]  /*1f920*/  FFMA.FTZ R9, R5, -UR19, R9 ;  /* 0x8000001305097c23 */ /* 0x002fe20008010009 */
[----:B------:R-:W-:Y:S01]  /*1f930*/  FSEL R12, R10, -INF , !P2 ;  /* 0xff8000000a0c7808 */ /* 0x000fe20005000000 */
[----:B------:R-:W-:Y:S01]  /*1f940*/  FFMA.FTZ R7, R6, -UR19, R65 ;  /* 0x8000001306077c23 */ /* 0x000fe20008010041 */
[C---:B------:R-:W-:Y:S02]  /*1f950*/  ISETP.GE.AND P2, PT, R0.reuse, R247, PT ;  /* 0x000000f70000720c */ /* 0x040fe40003f46270 */
        /* <DEDUP_REMOVED lines=9> */
[----:B------:R-:W-:Y:S02]  /*1f9f0*/  ISETP.GE.AND P1, PT, R2, R246, PT ;  /* 0x000000f60200720c */ /* 0x000fe40003f26270 */
[----:B------:R-:W-:Y:S02]  /*1fa00*/  FMNMX.FTZ R135, R132, R135, !PT ;  /* 0x0000008784877209 */ /* 0x000fe40007810000 */
[----:B------:R-:W-:Y:S02]  /*1fa10*/  FMNMX.FTZ R5, R232, R5, !PT ;  /* 0x00000005e8057209 */ /* 0x000fe40007810000 */
[----:B------:R-:W-:Y:S02]  /*1fa20*/  ISETP.GE.OR P1, PT, R2, R236, !P1 ;  /* 0x000000ec0200720c */ /* 0x000fe40004f26670 */
[----:B------:R-:W-:Y:S02]  /*1fa30*/  FMNMX.FTZ R6, R213, R6, !PT ;  /* 0x00000006d5067209 */ /* 0x000fe40007810000 */
[----:B------:R-:W-:Y:S02]  /*1fa40*/  FMNMX.FTZ R135, R215, R135, !PT ;  /* 0x00000087d7877209 */ /* 0x000fe40007810000 */
[----:B------:R-:W-:Y:S02]  /*1fa50*/  FMNMX.FTZ R5, R231, R5, !PT ;  /* 0x00000005e7057209 */ /* 0x000fe40007810000 */
[----:B------:R-:W-:Y:S02]  /*1fa60*/  FMNMX.FTZ R6, R216, R6, !PT ;  /* 0x00000006d8067209 */ /* 0x000fe40007810000 */
[----:B------:R-:W-:Y:S02]  /*1fa70*/  FSEL R13, R8, -INF , !P1 ;  /* 0xff800000080d7808 */ /* 0x000fe40004800000 */
[----:B------:R-:W-:Y:S02]  /*1fa80*/  ISETP.GE.AND P1, PT, R0, R246, PT ;  /* 0x000000f60000720c */ /* 0x000fe40003f26270 */
[----:B------:R-:W-:Y:S01]  /*1fa90*/  FSEL R11, R7, -INF , !P2 ;  /* 0xff800000070b7808 */ /* 0x000fe20005000000 */
[----:B------:R-:W-:Y:S01]  /*1faa0*/  IMAD.IADD R7, R251, 0x1, -R4 ;  /* 0x00000001fb077824 */ /* 0x000fe200078e0a04 */
[----:B------:R-:W-:Y:S02]  /*1fab0*/  FMNMX.FTZ R135, R210, R135, !PT ;  /* 0x00000087d2877209 */ /* 0x000fe40007810000 */
[----:B------:R-:W-:Y:S02]  /*1fac0*/  ISETP.GE.AND P2, PT, R4, R244, PT ;  /* 0x000000f40400720c */ /* 0x000fe40003f46270 */
[----:B------:R-:W-:Y:S02]  /*1fad0*/  FMNMX.FTZ R5, R211, R5, !PT ;  /* 0x00000005d3057209 */ /* 0x000fe40007810000 */
[----:B------:R-:W-:Y:S02]  /*1fae0*/  FMNMX.FTZ R6, R209, R6, !PT ;  /* 0x00000006d1067209 */ /* 0x000fe40007810000 */
[----:B------:R-:W-:Y:S02]  /*1faf0*/  ISETP.GE.OR P1, PT, R0, R236, !P1 ;  /* 0x000000ec0000720c */ /* 0x000fe40004f26670 */
[----:B------:R-:W-:Y:S02]  /*1fb00*/  ISETP.GE.OR P2, PT, R4, R252, !P2 ;  /* 0x000000fc0400720c */ /* 0x000fe40005746670 */
[----:B------:R-:W-:Y:S02]  /*1fb10*/  FMNMX.FTZ R135, R39, R135, !PT ;  /* 0x0000008727877209 */ /* 0x000fe40007810000 */
[----:B------:R-:W-:Y:S02]  /*1fb20*/  FMNMX.FTZ R4, R208, R5, !PT ;  /* 0x00000005d0047209 */ /* 0x000fe40007810000 */
[----:B------:R-:W-:Y:S01]  /*1fb30*/  FMNMX.FTZ R5, R38, R6, !PT ;  /* 0x0000000626057209 */ /* 0x000fe20007810000 */
[----:B------:R-:W-:Y:S01]  /*1fb40*/  IMAD.IADD R6, R251, 0x1, -R3 ;  /* 0x00000001fb067824 */ /* 0x000fe200078e0a03 */
[----:B------:R-:W-:Y:S02]  /*1fb50*/  FSEL R10, R9, -INF , !P1 ;  /* 0xff800000090a7808 */ /* 0x000fe40004800000 */
[----:B------:R-:W-:Y:S01]  /*1fb60*/  FMNMX.FTZ R135, R37, R135, !PT ;  /* 0x0000008725877209 */ /* 0x000fe20007810000 */
[----:B------:R-:W1:Y:S01]  /*1fb70*/  MUFU.TANH R9, R59 ;  /* 0x0000003b00097308 */ /* 0x000e620000002400 */
        /* <DEDUP_REMOVED lines=22> */
[----:B------:R-:W-:Y:S02]  /*1fce0*/  IABS R6, R6 ;  /* 0x0000000600067213 */ /* 0x000fe40000000000 */
[----:B------:R-:W-:Y:S02]  /*1fcf0*/  FMNMX.FTZ R135, R11, R135, !PT ;  /* 0x000000870b877209 */ /* 0x000fe40007810000 */
[----:B------:R-:W-:Y:S02]  /*1fd00*/  FMNMX.FTZ R3, R28, R3, !PT ;  /* 0x000000031c037209 */ /* 0x000fe40007810000 */
[----:B------:R-:W-:Y:S02]  /*1fd10*/  FMNMX.FTZ R134, R10, R4, !PT ;  /* 0x000000040a867209 */ /* 0x000fe40007810000 */
[----:B------:R-:W-:Y:S02]  /*1fd20*/  I2FP.F32.S32 R4, R6 ;  /* 0x0000000600047245 */ /* 0x000fe40000201400 */
[----:B------:R-:W2:Y:S01]  /*1fd30*/  SHFL.BFLY PT, R6, R135, 0x2, 0x1f ;  /* 0x0c401f0087067f89 */ /* 0x000ea200000e0000 */
[----:B------:R-:W-:Y:S02]  /*1fd40*/  FMNMX.FTZ R3, R18, R3, !PT ;  /* 0x0000000312037209 */ /* 0x000fe40007810000 */
[----:B------:R-:W-:Y:S01]  /*1fd50*/  IABS R7, R7 ;  /* 0x0000000700077213 */ /* 0x000fe20000000000 */
[----:B-1----:R-:W-:Y:S01]  /*1fd60*/  FFMA.FTZ R9, R4, -UR19, R9 ;  /* 0x8000001304097c23 */ /* 0x002fe20008010009 */
[----:B------:R-:W-:Y:S01]  /*1fd70*/  FMNMX.FTZ R3, R17, R3, !PT ;  /* 0x0000000311037209 */ /* 0x000fe20007810000 */
[----:B------:R-:W-:Y:S01]  /*1fd80*/  IMAD.IADD R4, R251, 0x1, -R2 ;  /* 0x00000001fb047824 */ /* 0x000fe200078e0a02 */
[----:B------:R-:W-:Y:S02]  /*1fd90*/  MOV R5, R7 ;  /* 0x0000000700057202 */ /* 0x000fe40000000f00 */
[----:B------:R-:W-:Y:S01]  /*1fda0*/  FMNMX.FTZ R3, R16, R3, !PT ;  /* 0x0000000310037209 */ /* 0x000fe20007810000 */
[----:B------:R-:W1:Y:S01]  /*1fdb0*/  SHFL.BFLY PT, R7, R134, 0x2, 0x1f ;  /* 0x0c401f0086077f89 */ /* 0x000e6200000e0000 */
[----:B------:R-:W-:Y:S02]  /*1fdc0*/  I2FP.F32.S32 R5, R5 ;  /* 0x0000000500057245 */ /* 0x000fe40000201400 */
[----:B------:R-:W-:Y:S02]  /*1fdd0*/  FMNMX.FTZ R133, R15, R3, !PT ;  /* 0x000000030f857209 */ /* 0x000fe40007810000 */
[----:B------:R-:W-:Y:S01]  /*1fde0*/  FMNMX.FTZ R3, R230, R140, !PT ;  /* 0x0000008ce6037209 */ /* 0x000fe20007810000 */
[----:B------:R-:W-:Y:S01]  /*1fdf0*/  FFMA.FTZ R14, R5, -UR19, R14 ;  /* 0x80000013050e7c23 */ /* 0x000fe2000801000e */
[----:B------:R-:W-:Y:S01]  /*1fe00*/  MOV R67, R233 ;  /* 0x000000e900437202 */ /* 0x000fe20000000f00 */
[----:B------:R-:W3:Y:S01]  /*1fe10*/  SHFL.BFLY PT, R8, R133, 0x2, 0x1f ;  /* 0x0c401f0085087f89 */ /* 0x000ee200000e0000 */
[----:B------:R-:W-:Y:S01]  /*1fe20*/  FMNMX.FTZ R3, R229, R3, !PT ;  /* 0x00000003e5037209 */ /* 0x000fe20007810000 */
[----:B------:R-:W4:Y:S01]  /*1fe30*/  MUFU.TANH R5, R62 ;  /* 0x0000003e00057308 */ /* 0x000f220000002400 */
[----:B------:R-:W-:Y:S02]  /*1fe40*/  FSEL R51, R42, -INF , !P0 ;  /* 0xff8000002a337808 */ /* 0x000fe40004000000 */
[----:B------:R-:W-:Y:S02]  /*1fe50*/  FMNMX.FTZ R3, R217, R3, !PT ;  /* 0x00000003d9037209 */ /* 0x000fe40007810000 */
[----:B--2---:R-:W-:Y:S02]  /*1fe60*/  FMNMX.FTZ R135, R135, R6, !PT ;  /* 0x0000000687877209 */ /* 0x004fe40007810000 */
[----:B------:R-:W-:Y:S02]  /*1fe70*/  FMNMX.FTZ R3, R218, R3, !PT ;  /* 0x00000003da037209 */ /* 0x000fe40007810000 */
[----:B------:R-:W-:Y:S01]  /*1fe80*/  ISETP.GE.AND P0, PT, R2, R244, PT ;  /* 0x000000f40200720c */ /* 0x000fe20003f06270 */
[----:B------:R-:W2:Y:S01]  /*1fe90*/  SHFL.BFLY PT, R6, R135, 0x1, 0x1f ;  /* 0x0c201f0087067f89 */ /* 0x000ea200000e0000 */
[----:B------:R-:W-:Y:S02]  /*1fea0*/  FMNMX.FTZ R3, R54, R3, !PT ;  /* 0x0000000336037209 */ /* 0x000fe40007810000 */
[----:B------:R-:W-:Y:S02]  /*1feb0*/  ISETP.GE.OR P0, PT, R2, R252, !P0 ;  /* 0x000000fc0200720c */ /* 0x000fe40004706670 */
[----:B------:R-:W-:Y:S02]  /*1fec0*/  FMNMX.FTZ R3, R67, R3, !PT ;  /* 0x0000000343037209 */ /* 0x000fe40007810000 */
[----:B-1----:R-:W-:Y:S02]  /*1fed0*/  FMNMX.FTZ R134, R134, R7, !PT ;  /* 0x0000000786867209 */ /* 0x002fe40007810000 */
[----:B------:R-:W-:Y:S02]  /*1fee0*/  FMNMX.FTZ R2, R55, R3, !PT ;  /* 0x0000000337027209 */ /* 0x000fe40007810000 */
[----:B------:R-:W-:Y:S01]  /*1fef0*/  IABS R3, R4 ;  /* 0x0000000400037213 */ /* 0x000fe20000000000 */
[----:B------:R-:W1:Y:S01]  /*1ff00*/  SHFL.BFLY PT, R7, R134, 0x1, 0x1f ;  /* 0x0c201f0086077f89 */ /* 0x000e6200000e0000 */
[----:B---3--:R-:W-:Y:S01]  /*1ff10*/  FMNMX.FTZ R133, R133, R8, !PT ;  /* 0x0000000885857209 */ /* 0x008fe20007810000 */
[----:B------:R-:W-:Y:S01]  /*1ff20*/  IMAD.IADD R4, R251, 0x1, -R0 ;  /* 0x00000001fb047824 */ /* 0x000fe200078e0a00 */
[----:B------:R-:W-:Y:S02]  /*1ff30*/  MOV R8, R3 ;  /* 0x0000000300087202 */ /* 0x000fe40000000f00 */
[----:B------:R-:W-:Y:S02]  /*1ff40*/  FMNMX.FTZ R2, R224, R2, !PT ;  /* 0x00000002e0027209 */ /* 0x000fe40007810000 */
[----:B------:R-:W-:Y:S02]  /*1ff50*/  I2FP.F32.S32 R8, R8 ;  /* 0x0000000800087245 */ /* 0x000fe40000201400 */
[----:B------:R-:W-:Y:S02]  /*1ff60*/  FMNMX.FTZ R2, R51, R2, !PT ;  /* 0x0000000233027209 */ /* 0x000fe40007810000 */
[----:B------:R-:W-:Y:S01]  /*1ff70*/  FSEL R41, R43, -INF , !P6 ;  /* 0xff8000002b297808 */ /* 0x000fe20007000000 */
[----:B----4-:R-:W-:Y:S01]  /*1ff80*/  FFMA.FTZ R5, R8, -UR19, R5 ;  /* 0x8000001308057c23 */ /* 0x010fe20008010005 */
[----:B--2---:R-:W-:Y:S01]  /*1ff90*/  FMNMX.FTZ R135, R135, R6, !PT ;  /* 0x0000000687877209 */ /* 0x004fe20007810000 */
[----:B------:R-:W2:Y:S01]  /*1ffa0*/  SHFL.BFLY PT, R8, R133, 0x1, 0x1f ;  /* 0x0c201f0085087f89 */ /* 0x000ea200000e0000 */
[----:B------:R-:W-:Y:S02]  /*1ffb0*/  FSEL R45, R46, -INF , !P5 ;  /* 0xff8000002e2d7808 */ /* 0x000fe40006800000 */
[----:B------:R-:W-:Y:S02]  /*1ffc0*/  FMNMX.FTZ R3, R41, R2, !PT ;  /* 0x0000000229037209 */ /* 0x000fe40007810000 */
[----:B------:R-:W-:Y:S01]  /*1ffd0*/  FSEL R44, R5, -INF , !P0 ;  /* 0xff800000052c7808 */ /* 0x000fe20004000000 */
[----:B------:R-:W-:Y:S01]  /*1ffe0*/  FMUL.FTZ R5, R135, UR4 ;  /* 0x0000000487057c20 */ /* 0x000fe20008410000 */
[----:B------:R-:W-:Y:S02]  /*1fff0*/  FSEL R47, R14, -INF , !P2 ;  /* 0xff8000000e2f7808 */ /* 0x000fe40005000000 */
[----:B------:R-:W-:Y:S02]  /*20000*/  FSEL R57, R26, -INF , !P4 ;  /* 0xff8000001a397808 */ /* 0x000fe40006000000 */
[----:B------:R-:W-:Y:S02]  /*20010*/  FMNMX.FTZ R3, R45, R3, !PT ;  /* 0x000000032d037209 */ /* 0x000fe40007810000 */
[----:B------:R-:W-:Y:S02]  /*20020*/  FSETP.NEU.FTZ.AND P2, PT, R135, -INF , PT ;  /* 0xff8000008700780b */ /* 0x000fe40003f5d000 */
[----:B------:R-:W-:Y:S02]  /*20030*/  IABS R2, R4 ;  /* 0x0000000400027213 */ /* 0x000fe40000000000 */
[----:B------:R-:W-:Y:S02]  /*20040*/  FSEL R5, R5, RZ, P2 ;  /* 0x000000ff05057208 */ /* 0x000fe40001000000 */
[----:B------:R-:W-:Y:S02]  /*20050*/  FMNMX.FTZ R3, R57, R3, !PT ;  /* 0x0000000339037209 */ /* 0x000fe40007810000 */
[----:B------:R-:W-:Y:S01]  /*20060*/  I2FP.F32.S32 R4, R2 ;  /* 0x0000000200047245 */ /* 0x000fe20000201400 */
[--C-:B------:R-:W-:Y:S01]  /*20070*/  FFMA.FTZ R6, R212, UR4, -R5.reuse ;  /* 0x00000004d4067c23 */ /* 0x100fe20008010805 */
[----:B------:R-:W-:Y:S01]  /*20080*/  FMNMX.FTZ R2, R47, R3, !PT ;  /* 0x000000032f027209 */ /* 0x000fe20007810000 */
[--C-:B------:R-:W-:Y:S01]  /*20090*/  FFMA.FTZ R3, R141, UR4, -R5.reuse ;  /* 0x000000048d037c23 */ /* 0x100fe20008010805 */
[----:B-1----:R-:W-:Y:S01]  /*200a0*/  FMNMX.FTZ R134, R134, R7, !PT ;  /* 0x0000000786867209 */ /* 0x002fe20007810000 */
[----:B------:R-:W-:Y:S01]  /*200b0*/  FFMA.FTZ R136, R4, -UR19, R136 ;  /* 0x8000001304887c23 */ /* 0x000fe20008010088 */
[----:B------:R-:W-:Y:S01]  /*200c0*/  FSEL R48, R9, -INF , !P1 ;  /* 0xff80000009307808 */ /* 0x000fe20004800000 */
[----:B------:R1:W-:Y:S01]  /*200d0*/  MUFU.EX2 R26, R3 ;  /* 0x00000003001a7308 */ /* 0x0003e20000000800 */
[C---:B------:R-:W-:Y:S01]  /*200e0*/  FSETP.NEU.FTZ.AND P1, PT, R134.reuse, -INF , PT ;  /* 0xff8000008600780b */ /* 0x040fe20003f3d000 */
[----:B------:R-:W-:Y:S01]  /*200f0*/  FMUL.FTZ R7, R134, UR4 ;  /* 0x0000000486077c20 */ /* 0x000fe20008410000 */
[----:B------:R-:W-:Y:S01]  /*20100*/  ISETP.GE.AND P4, PT, R0, R244, PT ;  /* 0x000000f40000720c */ /* 0x000fe20003f86270 */
[--C-:B------:R-:W-:Y:S01]  /*20110*/  FFMA.FTZ R233, R37, UR4, -R5.reuse ;  /* 0x0000000425e97c23 */ /* 0x100fe20008010805 */
[----:B--2---:R-:W-:Y:S01]  /*20120*/  FMNMX.FTZ R133, R133, R8, !PT ;  /* 0x0000000885857209 */ /* 0x004fe20007810000 */
[----:B------:R-:W-:Y:S01]  /*20130*/  FFMA.FTZ R59, R12, UR4, -R5 ;  /* 0x000000040c3b7c23 */ /* 0x000fe20008010805 */
[----:B------:R-:W-:Y:S03]  /*20140*/  FSEL R7, R7, RZ, P1 ;  /* 0x000000ff07077208 */ /* 0x000fe60000800000 */
[----:B------:R2:W-:Y:S01]  /*20150*/  MUFU.EX2 R50, R6 ;  /* 0x0000000600327308 */ /* 0x0005e20000000800 */
[----:B------:R-:W-:Y:S01]  /*20160*/  ISETP.GE.OR P4, PT, R0, R252, !P4 ;  /* 0x000000fc0000720c */ /* 0x000fe20006786670 */
[----:B------:R-:W-:Y:S01]  /*20170*/  FMUL.FTZ R8, R133, UR4 ;  /* 0x0000000485087c20 */ /* 0x000fe20008410000 */
[----:B------:R-:W-:Y:S01]  /*20180*/  FMNMX.FTZ R0, R48, R2, !PT ;  /* 0x0000000230007209 */ /* 0x000fe20007810000 */
[----:B------:R-:W-:Y:S01]  /*20190*/  FFMA.FTZ R56, R30, UR4, -R7 ;  /* 0x000000041e387c23 */ /* 0x000fe20008010807 */
[----:B------:R-:W-:Y:S01]  /*201a0*/  FSEL R136, R136, -INF , !P4 ;  /* 0xff80000088887808 */ /* 0x000fe20006000000 */
[----:B------:R-:W-:Y:S01]  /*201b0*/  IMAD.MOV.U32 R30, RZ, RZ, R54 ;  /* 0x000000ffff1e7224 */ /* 0x000fe200078e0036 */
[----:B------:R-:W-:Y:S01]  /*201c0*/  FMNMX.FTZ R0, R44, R0, !PT ;  /* 0x000000002c007209 */ /* 0x000fe20007810000 */
[----:B------:R-:W-:Y:S01]  /*201d0*/  FFMA.FTZ R42, R39, UR4, -R5 ;  /* 0x00000004272a7c23 */ /* 0x000fe20008010805 */
[----:B-1----:R-:W-:Y:S01]  /*201e0*/  FFMA.FTZ R3, R223, UR4, -R7 ;  /* 0x00000004df037c23 */ /* 0x002fe20008010807 */
[----:B------:R-:W-:Y:S01]  /*201f0*/  FSETP.NEU.FTZ.AND P0, PT, R133, -INF , PT ;  /* 0xff8000008500780b */ /* 0x000fe20003f1d000 */
[--C-:B------:R-:W-:Y:S01]  /*20200*/  FFMA.FTZ R63, R32, UR4, -R5.reuse ;  /* 0x00000004203f7c23 */ /* 0x100fe20008010805 */
[----:B------:R-:W-:Y:S01]  /*20210*/  FMNMX.FTZ R0, R136, R0, !PT ;  /* 0x0000000088007209 */ /* 0x000fe20007810000 */
[----:B------:R1:W-:Y:S01]  /*20220*/  MUFU.EX2 R141, R3 ;  /* 0x00000003008d7308 */ /* 0x0003e20000000800 */
[----:B------:R-:W-:Y:S01]  /*20230*/  FSEL R8, R8, RZ, P0 ;  /* 0x000000ff08087208 */ /* 0x000fe20000000000 */
[----:B------:R-:W-:Y:S01]  /*20240*/  FFMA.FTZ R24, R24, UR4, -R5 ;  /* 0x0000000418187c23 */ /* 0x000fe20008010805 */
[----:B------:R-:W-:Y:S01]  /*20250*/  FSEL R4, R134, RZ, P1 ;  /* 0x000000ff86047208 */ /* 0x000fe20000800000 */
[----:B------:R-:W3:Y:S01]  /*20260*/  SHFL.BFLY PT, R2, R0, 0x2, 0x1f ;  /* 0x0c401f0000027f89 */ /* 0x000ee200000e0000 */
[----:B--2---:R-:W-:Y:S01]  /*20270*/  FFMA.FTZ R6, R213, UR4, -R7 ;  /* 0x00000004d5067c23 */ /* 0x004fe20008010807 */
[----:B------:R-:W-:Y:S01]  /*20280*/  FFMA.FTZ R9, R231, UR4, -R8 ;  /* 0x00000004e7097c23 */ /* 0x000fe20008010808 */
[--C-:B------:R-:W-:Y:S01]  /*20290*/  FFMA.FTZ R231, R27, UR4, -R5.reuse ;  /* 0x000000041be77c23 */ /* 0x100fe20008010805 */
[----:B------:R-:W-:Y:S02]  /*202a0*/  FADD.FTZ R4, -R4, R138 ;  /* 0x0000008a04047221 */ /* 0x000fe40000010100 */
[----:B------:R2:W-:Y:S01]  /*202b0*/  MUFU.EX2 R235, R6 ;  /* 0x0000000600eb7308 */ /* 0x0005e20000000800 */
[----:B------:R-:W-:Y:S01]  /*202c0*/  FFMA.FTZ R11, R11, UR4, -R5 ;  /* 0x000000040b0b7c23 */ /* 0x000fe20008010805 */
[--C-:B------:R-:W-:Y:S01]  /*202d0*/  FFMA.FTZ R66, R21, UR4, -R7.reuse ;  /* 0x0000000415427c23 */ /* 0x100fe20008010807 */
[----:B------:R-:W-:Y:S01]  /*202e0*/  FFMA.FTZ R212, R209, UR4, -R7 ;  /* 0x00000004d1d47c23 */ /* 0x000fe20008010807 */
[----:B------:R-:W-:Y:S01]  /*202f0*/  FFMA.FTZ R209, R142, UR4, -R8 ;  /* 0x000000048ed17c23 */ /* 0x000fe20008010808 */
[----:B------:R-:W-:Y:S02]  /*20300*/  IMAD.MOV.U32 R12, RZ, RZ, R41 ;  /* 0x000000ffff0c7224 */ /* 0x000fe400078e0029 */
[--C-:B------:R-:W-:Y:S01]  /*20310*/  FFMA.FTZ R213, R36, UR4, -R7.reuse ;  /* 0x0000000424d57c23 */ /* 0x100fe20008010807 */
[----:B------:R-:W-:Y:S02]  /*20320*/  IMAD.MOV.U32 R142, RZ, RZ, R66 ;  /* 0x000000ffff8e7224 */ /* 0x000fe400078e0042 */
[--C-:B-1----:R-:W-:Y:S01]  /*20330*/  FFMA.FTZ R3, R219, UR4, -R8.reuse ;  /* 0x00000004db037c23 */ /* 0x102fe20008010808 */
[----:B------:R-:W-:Y:S01]  /*20340*/  MUFU.EX2 R234, R9 ;  /* 0x0000000900ea7308 */ /* 0x000fe20000000800 */
[--C-:B------:R-:W-:Y:S01]  /*20350*/  FFMA.FTZ R41, R33, UR4, -R8.reuse ;  /* 0x0000000421297c23 */ /* 0x100fe20008010808 */
[--C-:B------:R-:W-:Y:S01]  /*20360*/  FFMA.FTZ R46, R17, UR4, -R8.reuse ;  /* 0x00000004112e7c23 */ /* 0x100fe20008010808 */
[----:B------:R-:W-:Y:S01]  /*20370*/  FFMA.FTZ R43, R16, UR4, -R8 ;  /* 0x00000004102b7c23 */ /* 0x000fe20008010808 */
[----:B------:R-:W-:Y:S01]  /*20380*/  MOV R27, R47 ;  /* 0x0000002f001b7202 */ /* 0x000fe20000000f00 */
[----:B------:R-:W-:Y:S02]  /*20390*/  IMAD.MOV.U32 R39, RZ, RZ, R224 ;  /* 0x000000ffff277224 */ /* 0x000fe400078e00e0 */
[--C-:B------:R-:W-:Y:S01]  /*203a0*/  FFMA.FTZ R211, R211, UR4, -R8.reuse ;  /* 0x00000004d3d37c23 */ /* 0x100fe20008010808 */
[--C-:B------:R-:W-:Y:S02]  /*203b0*/  FFMA.FTZ R208, R208, UR4, -R8.reuse ;  /* 0x00000004d0d07c23 */ /* 0x100fe40008010808 */
[----:B------:R1:W-:Y:S01]  /*203c0*/  MUFU.EX2 R14, R3 ;  /* 0x00000003000e7308 */ /* 0x0003e20000000800 */
[--C-:B--2---:R-:W-:Y:S01]  /*203d0*/  FFMA.FTZ R6, R232, UR4, -R8.reuse ;  /* 0x00000004e8067c23 */ /* 0x104fe20008010808 */
[----:B---3--:R-:W-:Y:S01]  /*203e0*/  FMNMX.FTZ R0, R0, R2, !PT ;  /* 0x0000000200007209 */ /* 0x008fe20007810000 */
[----:B------:R-:W-:Y:S01]  /*203f0*/  FFMA.FTZ R2, R222, UR4, -R7 ;  /* 0x00000004de027c23 */ /* 0x000fe20008010807 */
[--C-:B------:R-:W-:Y:S01]  /*20400*/  FFMA.FTZ R222, R215, UR4, -R5.reuse ;  /* 0x00000004d7de7c23 */ /* 0x100fe20008010805 */
[----:B------:R-:W-:Y:S01]  /*20410*/  FFMA.FTZ R215, R210, UR4, -R5 ;  /* 0x00000004d2d77c23 */ /* 0x000fe20008010805 */
[--C-:B------:R-:W-:Y:S01]  /*20420*/  FFMA.FTZ R138, R143, UR4, -R8.reuse ;  /* 0x000000048f8a7c23 */ /* 0x100fe20008010808 */
[--C-:B------:R-:W-:Y:S01]  /*20430*/  FFMA.FTZ R15, R15, UR4, -R8.reuse ;  /* 0x000000040f0f7c23 */ /* 0x100fe20008010808 */
[--C-:B------:R-:W-:Y:S01]  /*20440*/  FFMA.FTZ R58, R13, UR4, -R7.reuse ;  /* 0x000000040d3a7c23 */ /* 0x100fe20008010807 */
[--C-:B------:R-:W-:Y:S01]  /*20450*/  FFMA.FTZ R61, R29, UR4, -R8.reuse ;  /* 0x000000041d3d7c23 */ /* 0x100fe20008010808 */
[--C-:B------:R-:W-:Y:S01]  /*20460*/  FFMA.FTZ R60, R28, UR4, -R8.reuse ;  /* 0x000000041c3c7c23 */ /* 0x100fe20008010808 */
[--C-:B------:R-:W-:Y:S01]  /*20470*/  FFMA.FTZ R47, R18, UR4, -R8.reuse ;  /* 0x00000004122f7c23 */ /* 0x100fe20008010808 */
[----:B------:R-:W-:Y:S01]  /*20480*/  FFMA.FTZ R232, R25, UR4, -R7 ;  /* 0x0000000419e87c23 */ /* 0x000fe20008010807 */
[----:B------:R-:W-:Y:S02]  /*20490*/  IMAD.MOV.U32 R13, RZ, RZ, R27 ;  /* 0x000000ffff0d7224 */ /* 0x000fe400078e001b */
[--C-:B------:R-:W-:Y:S01]  /*204a0*/  FFMA.FTZ R216, R216, UR4, -R7.reuse ;  /* 0x00000004d8d87c23 */ /* 0x100fe20008010807 */
[--C-:B------:R-:W-:Y:S01]  /*204b0*/  FFMA.FTZ R224, R34, UR4, -R7.reuse ;  /* 0x0000000422e07c23 */ /* 0x100fe20008010807 */
[----:B------:R-:W-:Y:S01]  /*204c0*/  FFMA.FTZ R62, R19, UR4, -R7 ;  /* 0x00000004133e7c23 */ /* 0x000fe20008010807 */
[----:B-1----:R-:W-:Y:S01]  /*204d0*/  FFMA.FTZ R3, R221, UR4, -R5 ;  /* 0x00000004dd037c23 */ /* 0x002fe20008010805 */
[----:B------:R-:W-:Y:S01]  /*204e0*/  MOV R143, R55 ;  /* 0x00000037008f7202 */ /* 0x000fe20000000f00 */
[----:B------:R1:W-:Y:S01]  /*204f0*/  MUFU.EX2 R221, R2 ;  /* 0x0000000200dd7308 */ /* 0x0003e20000000800 */
[----:B------:R-:W-:Y:S01]  /*20500*/  FFMA.FTZ R10, R10, UR4, -R7 ;  /* 0x000000040a0a7c23 */ /* 0x000fe20008010807 */
[----:B------:R-:W-:Y:S01]  /*20510*/  MOV R28, R39 ;  /* 0x00000027001c7202 */ /* 0x000fe20000000f00 */
[----:B------:R-:W-:Y:S07]  /*20520*/  IMAD.MOV.U32 R27, RZ, RZ, R51 ;  /* 0x000000ffff1b7224 */ /* 0x000fee00078e0033 */
[----:B------:R2:W-:Y:S10]  /*20530*/  MUFU.EX2 R219, R3 ;  /* 0x0000000300db7308 */ /* 0x0005f40000000800 */
[----:B------:R-:W-:Y:S01]  /*20540*/  MUFU.EX2 R233, R233 ;  /* 0x000000e900e97308 */ /* 0x000fe20000000800 */
[----:B-1----:R-:W-:Y:S09]  /*20550*/  FFMA.FTZ R2, R220, UR4, -R8 ;  /* 0x00000004dc027c23 */ /* 0x002ff20008010808 */
[----:B------:R1:W-:Y:S01]  /*20560*/  MUFU.EX2 R40, R2 ;  /* 0x0000000200287308 */ /* 0x0003e20000000800 */
[----:B--2---:R-:W2:Y:S09]  /*20570*/  SHFL.BFLY PT, R3, R0, 0x1, 0x1f ;  /* 0x0c201f0000037f89 */ /* 0x004eb200000e0000 */
[----:B------:R3:W-:Y:S10]  /*20580*/  MUFU.EX2 R220, R6 ;  /* 0x0000000600dc7308 */ /* 0x0007f40000000800 */
[----:B------:R-:W-:Y:S01]  /*20590*/  MUFU.EX2 R224, R224 ;  /* 0x000000e000e07308 */ /* 0x000fe20000000800 */
[----:B-1----:R-:W-:Y:S09]  /*205a0*/  FFMA.FTZ R2, R132, UR4, -R5 ;  /* 0x0000000484027c23 */ /* 0x002ff20008010805 */
[----:B------:R1:W-:Y:S01]  /*205b0*/  MUFU.EX2 R236, R2 ;  /* 0x0000000200ec7308 */ /* 0x0003e20000000800 */
[----:B--2---:R-:W-:Y:S02]  /*205c0*/  FMNMX.FTZ R132, R0, R3, !PT ;  /* 0x0000000300847209 */ /* 0x004fe40007810000 */
[----:B------:R-:W-:Y:S02]  /*205d0*/  FSEL R0, R133, RZ, P0 ;  /* 0x000000ff85007208 */ /* 0x000fe40000000000 */
[----:B------:R-:W-:Y:S03]  /*205e0*/  FSETP.NEU.FTZ.AND P0, PT, R132, -INF , PT ;  /* 0xff8000008400780b */ /* 0x000fe60003f1d000 */
[----:B------:R-:W-:Y:S01]  /*205f0*/  FADD.FTZ R3, -R0, R139 ;  /* 0x0000008b00037221 */ /* 0x000fe20000010100 */
[----:B------:R-:W-:Y:S01]  /*20600*/  FSEL R0, R132, RZ, P0 ;  /* 0x000000ff84007208 */ /* 0x000fe20000000000 */
[----:B------:R-:W-:Y:S02]  /*20610*/  MUFU.EX2 R232, R232 ;  /* 0x000000e800e87308 */ /* 0x000fe40000000800 */
[----:B------:R-:W-:Y:S02]  /*20620*/  FMUL.FTZ R3, R3, UR4 ;  /* 0x0000000403037c20 */ /* 0x000fe40008410000 */
[----:B---3--:R-:W-:Y:S01]  /*20630*/  FADD.FTZ R6, -R0, R140 ;  /* 0x0000008c00067221 */ /* 0x008fe20000010100 */
[----:B------:R-:W-:Y:S01]  /*20640*/  FFMA.FTZ R140, R22, UR4, -R5 ;  /* 0x00000004168c7c23 */ /* 0x000fe20008010805 */
[----:B------:R-:W-:Y:S02]  /*20650*/  IMAD.MOV.U32 R22, RZ, RZ, R44 ;  /* 0x000000ffff167224 */ /* 0x000fe400078e002c */
[--C-:B-1----:R-:W-:Y:S01]  /*20660*/  FFMA.FTZ R2, R214, UR4, -R7.reuse ;  /* 0x00000004d6027c23 */ /* 0x102fe20008010807 */
[--C-:B------:R-:W-:Y:S01]  /*20670*/  FFMA.FTZ R214, R38, UR4, -R7.reuse ;  /* 0x0000000426d67c23 */ /* 0x100fe20008010807 */
[----:B------:R-:W-:Y:S01]  /*20680*/  FFMA.FTZ R44, R23, UR4, -R7 ;  /* 0x00000004172c7c23 */ /* 0x000fe20008010807 */
[----:B------:R-:W2:Y:S01]  /*20690*/  LDL.LU R38, [R1+0x2c] ;  /* 0x00002c0001267983 */ /* 0x000ea20000300800 */
[----:B------:R1:W-:Y:S01]  /*206a0*/  MUFU.EX2 R223, R2 ;  /* 0x0000000200df7308 */ /* 0x0003e20000000800 */
[----:B------:R-:W-:Y:S02]  /*206b0*/  MOV R25, R22 ;  /* 0x0000001600197202 */ /* 0x000fe40000000f00 */
[----:B-1----:R-:W-:Y:S05]  /*206c0*/  FSEL R2, R135, RZ, P2 ;  /* 0x000000ff87027208 */ /* 0x002fea0001000000 */
[----:B------:R-:W-:Y:S01]  /*206d0*/  FADD.FTZ R2, -R2, R137 ;  /* 0x0000008902027221 */ /* 0x000fe20000010100 */
[----:B------:R-:W-:Y:S05]  /*206e0*/  FMUL.FTZ R137, R132, UR4 ;  /* 0x0000000484897c20 */ /* 0x000fea0008410000 */
[----:B------:R-:W-:Y:S02]  /*206f0*/  FSEL R137, R137, RZ, P0 ;  /* 0x000000ff89897208 */ /* 0x000fe40000000000 */
[----:B------:R-:W-:Y:S03]  /*20700*/  PLOP3.LUT P0, PT, PT, PT, UP0, 0x80, 0x0 ;  /* 0x000000000000781c */ /* 0x000fe60003f0f008 */
[--C-:B------:R-:W-:Y:S01]  /*20710*/  FFMA.FTZ R0, R230, UR4, -R137.reuse ;  /* 0x00000004e6007c23 */ /* 0x100fe20008010889 */
[----:B------:R-:W-:Y:S01]  /*20720*/  FFMA.FTZ R9, R229, UR4, -R137 ;  /* 0x00000004e5097c23 */ /* 0x000fe20008010889 */
[--C-:B------:R-:W-:Y:S01]  /*20730*/  FFMA.FTZ R229, R35, UR4, -R5.reuse ;  /* 0x0000000423e57c23 */ /* 0x100fe20008010805 */
[----:B------:R-:W-:Y:S01]  /*20740*/  FFMA.FTZ R230, R20, UR4, -R5 ;  /* 0x0000000414e67c23 */ /* 0x000fe20008010805 */
[----:B------:R1:W-:Y:S01]  /*20750*/  MUFU.EX2 R139, R0 ;  /* 0x00000000008b7308 */ /* 0x0003e20000000800 */
[----:B------:R-:W-:Y:S01]  /*20760*/  FFMA.FTZ R5, R218, UR4, -R137 ;  /* 0x00000004da057c23 */ /* 0x000fe20008010889 */
[----:B------:R-:W-:Y:S04]  /*20770*/  IMAD.MOV.U32 R35, RZ, RZ, R48 ;  /* 0x000000ffff237224 */ /* 0x000fe800078e0030 */
[----:B------:R-:W-:Y:S04]  /*20780*/  IMAD.MOV.U32 R29, RZ, RZ, R35 ;  /* 0x000000ffff1d7224 */ /* 0x000fe800078e0023 */
[----:B------:R3:W-:Y:S10]  /*20790*/  MUFU.EX2 R210, R9 ;  /* 0x0000000900d27308 */ /* 0x0007f40000000800 */
[----:B------:R-:W-:Y:S01]  /*207a0*/  MUFU.EX2 R218, R5 ;  /* 0x0000000500da7308 */ /* 0x000fe20000000800 */
[----:B-1----:R-:W-:Y:S09]  /*207b0*/  FFMA.FTZ R0, R217, UR4, -R137 ;  /* 0x00000004d9007c23 */ /* 0x002ff20008010889 */
[----:B------:R1:W-:Y:S01]  /*207c0*/  MUFU.EX2 R217, R0 ;  /* 0x0000000000d97308 */ /* 0x0003e20000000800 */
[----:B---3--:R-:W-:Y:S01]  /*207d0*/  FFMA.FTZ R9, R31, UR4, -R8 ;  /* 0x000000041f097c23 */ /* 0x008fe20008010808 */
[----:B------:R-:W-:Y:S02]  /*207e0*/  IMAD.MOV.U32 R31, RZ, RZ, R67 ;  /* 0x000000ffff1f7224 */ /* 0x000fe400078e0043 */
[----:B------:R-:W-:Y:S06]  /*207f0*/  FMUL.FTZ R8, R6, UR4 ;  /* 0x0000000406087c20 */ /* 0x000fec0008410000 */
[----:B------:R-:W-:Y:S01]  /*20800*/  MUFU.EX2 R229, R229 ;  /* 0x000000e500e57308 */ /* 0x000fe20000000800 */
[----:B-1----:R-:W-:Y:S09]  /*20810*/  FMUL.FTZ R0, R2, UR4 ;  /* 0x0000000402007c20 */ /* 0x002ff20008410000 */
[----:B------:R-:W1:Y:S02]  /*20820*/  MUFU.EX2 R2, R0 ;  /* 0x0000000000027308 */ /* 0x000e640000000800 */
[----:B-1----:R-:W-:Y:S01]  /*20830*/  FMUL.FTZ R64, R2, R144 ;  /* 0x0000009002407220 */ /* 0x002fe20000410000 */
[----:B------:R-:W-:Y:S01]  /*20840*/  FMUL.FTZ R0, R4, UR4 ;  /* 0x0000000404007c20 */ /* 0x000fe20008410000 */
[----:B------:R-:W3:Y:S01]  /*20850*/  LDL.LU R144, [R1+0x34] ;  /* 0x0000340001907983 */ /* 0x000ee20000300800 */
[C---:B------:R-:W-:Y:S01]  /*20860*/  FMUL.FTZ R37, R2.reuse, R157 ;  /* 0x0000009d02257220 */ /* 0x040fe20000410000 */
[C---:B------:R-:W-:Y:S01]  /*20870*/  FMUL.FTZ R65, R2.reuse, R145 ;  /* 0x0000009102417220 */ /* 0x040fe20000410000 */
[C---:B------:R-:W-:Y:S01]  /*20880*/  FMUL.FTZ R48, R2.reuse, R152 ;  /* 0x0000009802307220 */ /* 0x040fe20000410000 */
[C---:B------:R-:W-:Y:S02]  /*20890*/  FMUL.FTZ R4, R2.reuse, R172 ;  /* 0x000000ac02047220 */ /* 0x040fe40000410000 */
        /* <DEDUP_REMOVED lines=80> */
[----:B------:R-:W-:Y:S01]  /*20da0*/  MUFU.EX2 R167, R216 ;  /* 0x000000d800a77308 */ /* 0x000fe20000000800 */
[----:B------:R-:W-:Y:S02]  /*20db0*/  IMAD.MOV.U32 R169, RZ, RZ, R15 ;  /* 0x000000ffffa97224 */ /* 0x000fe400078e000f */
[----:B------:R-:W-:Y:S02]  /*20dc0*/  IMAD.MOV.U32 R161, RZ, RZ, R44 ;  /* 0x000000ffffa17224 */ /* 0x000fe400078e002c */
[----:B------:R-:W-:Y:S01]  /*20dd0*/  FFMA.FTZ R159, R159, UR4, -R137 ;  /* 0x000000049f9f7c23 */ /* 0x000fe20008010889 */
[----:B------:R-:W-:Y:S02]  /*20de0*/  IMAD.MOV.U32 R173, RZ, RZ, R28 ;  /* 0x000000ffffad7224 */ /* 0x000fe400078e001c */
[----:B------:R-:W-:Y:S02]  /*20df0*/  IMAD.MOV.U32 R175, RZ, RZ, R161 ;  /* 0x000000ffffaf7224 */ /* 0x000fe400078e00a1 */
[----:B------:R-:W-:Y:S02]  /*20e00*/  IMAD.MOV.U32 R161, RZ, RZ, R60 ;  /* 0x000000ffffa17224 */ /* 0x000fe400078e003c */
[----:B------:R-:W-:Y:S02]  /*20e10*/  IMAD.MOV.U32 R170, RZ, RZ, R46 ;  /* 0x000000ffffaa7224 */ /* 0x000fe400078e002e */
[----:B------:R-:W-:Y:S02]  /*20e20*/  IMAD.MOV.U32 R154, RZ, RZ, R62 ;  /* 0x000000ffff9a7224 */ /* 0x000fe400078e003e */
[----:B--2---:R-:W-:Y:S01]  /*20e30*/  FFMA.FTZ R152, R2, R38, R26 ;  /* 0x0000002602987223 */ /* 0x004fe2000001001a */
[----:B------:R-:W-:Y:S01]  /*20e40*/  FMUL.FTZ R38, R0, R158 ;  /* 0x0000009e00267220 */ /* 0x000fe20000410000 */
[----:B------:R-:W1:Y:S01]  /*20e50*/  MUFU.EX2 R2, R3 ;  /* 0x0000000300027308 */ /* 0x000e620000000800 */
[----:B------:R-:W-:Y:S01]  /*20e60*/  IMAD.MOV.U32 R158, RZ, RZ, R140 ;  /* 0x000000ffff9e7224 */ /* 0x000fe200078e008c */
[----:B------:R-:W-:Y:S01]  /*20e70*/  F2FP.F16.F32.PACK_AB R140, R219, R26 ;  /* 0x0000001adb8c723e */ /* 0x000fe200000000ff */
[C---:B-1----:R-:W-:Y:S01]  /*20e80*/  FMUL.FTZ R25, R2.reuse, R197 ;  /* 0x000000c502197220 */ /* 0x042fe20000410000 */
[C---:B------:R-:W-:Y:S01]  /*20e90*/  FMUL.FTZ R45, R2.reuse, R185 ;  /* 0x000000b9022d7220 */ /* 0x040fe20000410000 */
[----:B------:R-:W-:Y:S01]  /*20ea0*/  MOV R197, R40 ;  /* 0x0000002800c57202 */ /* 0x000fe20000000f00 */
[----:B------:R-:W-:Y:S02]  /*20eb0*/  IMAD.MOV.U32 R185, RZ, RZ, R148 ;  /* 0x000000ffffb97224 */ /* 0x000fe400078e0094 */
[C---:B------:R-:W-:Y:S01]  /*20ec0*/  FMUL.FTZ R40, R2.reuse, R188 ;  /* 0x000000bc02287220 */ /* 0x040fe20000410000 */
[----:B------:R-:W-:Y:S01]  /*20ed0*/  MOV R188, R160 ;  /* 0x000000a000bc7202 */ /* 0x000fe20000000f00 */
[C---:B------:R-:W-:Y:S01]  /*20ee0*/  FMUL.FTZ R56, R2.reuse, R180 ;  /* 0x000000b402387220 */ /* 0x040fe20000410000 */
[----:B------:R-:W-:Y:S01]  /*20ef0*/  MOV R160, R168 ;  /* 0x000000a800a07202 */ /* 0x000fe20000000f00 */
[----:B------:R-:W-:Y:S01]  /*20f00*/  IMAD.MOV.U32 R168, RZ, RZ, R142 ;  /* 0x000000ffffa87224 */ /* 0x000fe200078e008e */
[----:B------:R-:W-:Y:S01]  /*20f10*/  MOV R180, R143 ;  /* 0x0000008f00b47202 */ /* 0x000fe20000000f00 */
[----:B------:R-:W-:Y:S01]  /*20f20*/  FMUL.FTZ R24, R2, R196 ;  /* 0x000000c402187220 */ /* 0x000fe20000410000 */
[----:B------:R-:W-:Y:S01]  /*20f30*/  F2FP.F16.F32.PACK_AB R142, R236, R185 ;  /* 0x000000b9ec8e723e */ /* 0x000fe200000000ff */
[----:B------:R-:W-:Y:S01]  /*20f40*/  IMAD.MOV.U32 R196, RZ, RZ, R149 ;  /* 0x000000ffffc47224 */ /* 0x000fe200078e0095 */
[----:B------:R-:W-:Y:S01]  /*20f50*/  F2FP.F16.F32.PACK_AB R143, R235, R223 ;  /* 0x000000dfeb8f723e */ /* 0x000fe200000000ff */
[C---:B------:R-:W-:Y:S01]  /*20f60*/  FMUL.FTZ R9, R2.reuse, R205 ;  /* 0x000000cd02097220 */ /* 0x040fe20000410000 */
[----:B------:R-:W-:Y:S01]  /*20f70*/  MOV R148, R61 ;  /* 0x0000003d00947202 */ /* 0x000fe20000000f00 */
[C---:B------:R-:W-:Y:S01]  /*20f80*/  FMUL.FTZ R12, R2.reuse, R200 ;  /* 0x000000c8020c7220 */ /* 0x040fe20000410000 */
[----:B------:R-:W-:Y:S01]  /*20f90*/  MOV R3, R156 ;  /* 0x0000009c00037202 */ /* 0x000fe20000000f00 */
[C---:B------:R-:W-:Y:S01]  /*20fa0*/  FMUL.FTZ R13, R2.reuse, R201 ;  /* 0x000000c9020d7220 */ /* 0x040fe20000410000 */
[----:B------:R-:W-:Y:S01]  /*20fb0*/  MOV R162, R148 ;  /* 0x0000009400a27202 */ /* 0x000fe20000000f00 */
[C---:B------:R-:W-:Y:S01]  /*20fc0*/  FMUL.FTZ R44, R2.reuse, R184 ;  /* 0x000000b8022c7220 */ /* 0x040fe20000410000 */
[----:B------:R-:W-:Y:S01]  /*20fd0*/  F2FP.F16.F32.PACK_AB R148, R197, R14 ;  /* 0x0000000ec594723e */ /* 0x000fe200000000ff */
[----:B------:R-:W-:Y:S01]  /*20fe0*/  FMUL.FTZ R57, R2, R181 ;  /* 0x000000b502397220 */ /* 0x000fe20000410000 */
[----:B------:R-:W-:Y:S01]  /*20ff0*/  F2FP.F16.F32.PACK_AB R149, R210, R139 ;  /* 0x0000008bd295723e */ /* 0x000fe200000000ff */
[----:B------:R-:W-:Y:S01]  /*21000*/  IMAD.MOV.U32 R181, RZ, RZ, R30 ;  /* 0x000000ffffb57224 */ /* 0x000fe200078e001e */
[----:B------:R-:W-:Y:S01]  /*21010*/  MOV R205, R27 ;  /* 0x0000001b00cd7202 */ /* 0x000fe20000000f00 */
[C---:B------:R-:W-:Y:S01]  /*21020*/  FMUL.FTZ R28, R2.reuse, R192 ;  /* 0x000000c0021c7220 */ /* 0x040fe20000410000 */
[----:B------:R-:W-:Y:S01]  /*21030*/  MOV R184, R31 ;  /* 0x0000001f00b87202 */ /* 0x000fe20000000f00 */
[C---:B------:R-:W-:Y:S01]  /*21040*/  FMUL.FTZ R29, R2.reuse, R193 ;  /* 0x000000c1021d7220 */ /* 0x040fe20000410000 */
[C---:B------:R-:W-:Y:S01]  /*21050*/  FMUL.FTZ R60, R2.reuse, R176 ;  /* 0x000000b0023c7220 */ /* 0x040fe20000410000 */
        /* <DEDUP_REMOVED lines=20> */
[----:B------:R-:W-:Y:S01]  /*211a0*/  MOV R200, R174 ;  /* 0x000000ae00c87202 */ /* 0x000fe20000000f00 */
[C---:B------:R-:W-:Y:S01]  /*211b0*/  FMUL.FTZ R120, R2.reuse, R120 ;  /* 0x0000007802787220 */ /* 0x040fe20000410000 */
[C---:B------:R-:W-:Y:S01]  /*211c0*/  FMUL.FTZ R121, R2.reuse, R121 ;  /* 0x0000007902797220 */ /* 0x040fe20000410000 */
[C---:B------:R-:W-:Y:S01]  /*211d0*/  FMUL.FTZ R124, R2.reuse, R124 ;  /* 0x0000007c027c7220 */ /* 0x040fe20000410000 */
[----:B------:R-:W-:Y:S01]  /*211e0*/  FMUL.FTZ R125, R2, R125 ;  /* 0x0000007d027d7220 */ /* 0x000fe20000410000 */
[----:B------:R-:W-:Y:S01]  /*211f0*/  IMAD.MOV.U32 R201, RZ, RZ, R165 ;  /* 0x000000ffffc97224 */ /* 0x000fe200078e00a5 */
[----:B------:R-:W-:Y:S01]  /*21200*/  MUFU.EX2 R173, R215 ;  /* 0x000000d700ad7308 */ /* 0x000fe20000000800 */
[----:B------:R-:W-:Y:S09]  /*21210*/  FFMA.FTZ R160, R160, UR4, -R137 ;  /* 0x00000004a0a07c23 */ /* 0x000ff20008010889 */
[----:B------:R-:W-:Y:S10]  /*21220*/  MUFU.EX2 R165, R222 ;  /* 0x000000de00a57308 */ /* 0x000ff40000000800 */
[----:B------:R-:W-:Y:S10]  /*21230*/  MUFU.EX2 R174, R212 ;  /* 0x000000d400ae7308 */ /* 0x000ff40000000800 */
[----:B------:R-:W-:Y:S01]  /*21240*/  MUFU.EX2 R177, R214 ;  /* 0x000000d600b17308 */ /* 0x000fe20000000800 */
[----:B---3--:R-:W-:Y:S01]  /*21250*/  FFMA.FTZ R157, R0, R144, R141 ;  /* 0x00000090009d7223 */ /* 0x008fe2000001008d */
[----:B------:R-:W-:Y:S01]  /*21260*/  F2FP.F16.F32.PACK_AB R141, R221, R141 ;  /* 0x0000008ddd8d723e */ /* 0x000fe200000000ff */
[----:B------:R-:W1:Y:S07]  /*21270*/  LDSM.16.MT88.4 R144, [R225+0xc000] ;  /* 0x00c00000e190783b */ /* 0x000e6e0000004200 */
[----:B------:R2:W3:Y:S10]  /*21280*/  MUFU.EX2 R0, R8 ;  /* 0x0000000800007308 */ /* 0x0004f40000000800 */
[----:B------:R-:W-:Y:S10]  /*21290*/  MUFU.EX2 R161, R161 ;  /* 0x000000a100a17308 */ /* 0x000ff40000000800 */
[----:B------:R-:W-:Y:S01]  /*212a0*/  MUFU.EX2 R162, R162 ;  /* 0x000000a200a27308 */ /* 0x000fe20000000800 */
[C---:B--2---:R-:W-:Y:S01]  /*212b0*/  FMUL.FTZ R8, R2.reuse, R204 ;  /* 0x000000cc02087220 */ /* 0x044fe20000410000 */
[----:B------:R-:W-:Y:S02]  /*212c0*/  IMAD.MOV.U32 R204, RZ, RZ, R11 ;  /* 0x000000ffffcc7224 */ /* 0x000fe400078e000b */
[----:B----4-:R-:W-:Y:S01]  /*212d0*/  FFMA.FTZ R156, R2, R150, R14 ;  /* 0x00000096029c7223 */ /* 0x010fe2000001000e */
[----:B------:R-:W-:Y:S01]  /*212e0*/  F2FP.F16.F32.PACK_AB R150, R234, R220 ;  /* 0x000000dcea96723e */ /* 0x000fe200000000ff */
        /* <DEDUP_REMOVED lines=14> */
[----:B------:R2:W-:Y:S01]  /*213d0*/  MUFU.EX2 R182, R213 ;  /* 0x000000d500b67308 */ /* 0x0005e20000000800 */
[C---:B------:R-:W-:Y:S01]  /*213e0*/  FMUL.FTZ R62, R0.reuse, R178 ;  /* 0x000000b2003e7220 */ /* 0x040fe20000410000 */
[-C--:B-1----:R-:W-:Y:S05]  /*213f0*/  HMMA.16816.F32 R4, R140, R144.reuse, R4 ;  /* 0x000000908c04723c */ /* 0x082fea0000001804 */
[C---:B------:R-:W-:Y:S01]  /*21400*/  FMUL.FTZ R63, R0.reuse, R179 ;  /* 0x000000b3003f7220 */ /* 0x040fe20000410000 */
[C---:B------:R-:W-:Y:S02]  /*21410*/  HMMA.16816.F32 R8, R148.reuse, R144, R8 ;  /* 0x000000909408723c */ /* 0x040fe40000001808 */
[----:B------:R1:W-:Y:S03]  /*21420*/  MUFU.EX2 R179, R138 ;  /* 0x0000008a00b37308 */ /* 0x0003e60000000800 */
[C---:B------:R-:W-:Y:S01]  /*21430*/  FMUL.FTZ R74, R0.reuse, R74 ;  /* 0x0000004a004a7220 */ /* 0x040fe20000410000 */
[-C--:B------:R-:W-:Y:S01]  /*21440*/  HMMA.16816.F32 R12, R148, R146.reuse, R12 ;  /* 0x00000092940c723c */ /* 0x080fe2000000180c */
[----:B--2---:R-:W-:Y:S05]  /*21450*/  LDSM.16.MT88.4 R212, [R225+0xf800] ;  /* 0x00f80000e1d4783b */ /* 0x004fea0000004200 */
[----:B------:R-:W-:Y:S01]  /*21460*/  MUFU.EX2 R176, R176 ;  /* 0x000000b000b07308 */ /* 0x000fe20000000800 */
[C---:B------:R-:W-:Y:S01]  /*21470*/  FMUL.FTZ R75, R0.reuse, R75 ;  /* 0x0000004b004b7220 */ /* 0x040fe20000410000 */
[C---:B------:R-:W-:Y:S01]  /*21480*/  HMMA.16816.F32 R16, R140.reuse, R146, R16 ;  /* 0x000000928c10723c */ /* 0x040fe20000001810 */
[----:B------:R-:W2:Y:S03]  /*21490*/  LDSM.16.MT88.4 R144, [R226+0xc000] ;  /* 0x00c00000e290783b */ /* 0x000ea60000004200 */
[C---:B------:R-:W-:Y:S01]  /*214a0*/  FMUL.FTZ R78, R0.reuse, R78 ;  /* 0x0000004e004e7220 */ /* 0x040fe20000410000 */
[C---:B------:R-:W-:Y:S01]  /*214b0*/  FMUL.FTZ R79, R0.reuse, R79 ;  /* 0x0000004f004f7220 */ /* 0x040fe20000410000 */
[C---:B------:R-:W-:Y:S02]  /*214c0*/  FMUL.FTZ R90, R0.reuse, R90 ;  /* 0x0000005a005a7220 */ /* 0x040fe40000410000 */
[----:B------:R-:W3:Y:S03]  /*214d0*/  MUFU.EX2 R201, R201 ;  /* 0x000000c900c97308 */ /* 0x000ee60000000800 */
[C---:B------:R-:W-:Y:S01]  /*214e0*/  FMUL.FTZ R91, R0.reuse, R91 ;  /* 0x0000005b005b7220 */ /* 0x040fe20000410000 */
[C---:B------:R-:W-:Y:S01]  /*214f0*/  FMUL.FTZ R94, R0.reuse, R94 ;  /* 0x0000005e005e7220 */ /* 0x040fe20000410000 */
[----:B-1----:R-:W4:Y:S01]  /*21500*/  LDL.LU R138, [R1+0x38] ;  /* 0x00003800018a7983 */ /* 0x002f220000300800 */
        /* <DEDUP_REMOVED lines=9> */
[----:B------:R-:W-:Y:S01]  /*215a0*/  FFMA.FTZ R178, R192, UR4, -R137 ;  /* 0x00000004c0b27c23 */ /* 0x000fe20008010889 */
[----:B------:R-:W-:Y:S01]  /*215b0*/  MOV R207, R180 ;  /* 0x000000b400cf7202 */ /* 0x000fe20000000f00 */
[----:B------:R-:W-:Y:S01]  /*215c0*/  IMAD.MOV.U32 R2, RZ, RZ, R181 ;  /* 0x000000ffff027224 */ /* 0x000fe200078e00b5 */
[----:B------:R-:W-:Y:S01]  /*215d0*/  MOV R180, R175 ;  /* 0x000000af00b47202 */ /* 0x000fe20000000f00 */
[----:B------:R-:W-:Y:S01]  /*215e0*/  IMAD.MOV.U32 R206, RZ, RZ, R184 ;  /* 0x000000ffffce7224 */ /* 0x000fe200078e00b8 */
[----:B------:R-:W-:Y:S01]  /*215f0*/  MUFU.EX2 R175, R208 ;  /* 0x000000d000af7308 */ /* 0x000fe20000000800 */
[----:B------:R-:W-:Y:S01]  /*21600*/  FFMA.FTZ R2, R2, UR4, -R137 ;  /* 0x0000000402027c23 */ /* 0x000fe20008010889 */
[----:B------:R-:W-:Y:S01]  /*21610*/  IMAD.MOV.U32 R184, RZ, RZ, R188 ;  /* 0x000000ffffb87224 */ /* 0x000fe200078e00bc */
[----:B------:R-:W-:Y:S01]  /*21620*/  MOV R181, R189 ;  /* 0x000000bd00b57202 */ /* 0x000fe20000000f00 */
[----:B------:R-:W-:Y:S01]  /*21630*/  IMAD.MOV.U32 R189, RZ, RZ, R200 ;  /* 0x000000ffffbd7224 */ /* 0x000fe200078e00c8 */
[----:B------:R-:W-:Y:S01]  /*21640*/  MOV R200, R153 ;  /* 0x0000009900c87202 */ /* 0x000fe20000000f00 */
[----:B------:R-:W-:Y:S01]  /*21650*/  IMAD.MOV.U32 R202, RZ, RZ, R207 ;  /* 0x000000ffffca7224 */ /* 0x000fe200078e00cf */
[----:B------:R-:W-:Y:S03]  /*21660*/  MOV R153, R231 ;  /* 0x000000e700997202 */ /* 0x000fe60000000f00 */
[----:B------:R-:W-:Y:S01]  /*21670*/  MUFU.EX2 R198, R178 ;  /* 0x000000b200c67308 */ /* 0x000fe20000000800 */
[----:B------:R-:W-:Y:S01]  /*21680*/  MOV R207, R206 ;  /* 0x000000ce00cf7202 */ /* 0x000fe20000000f00 */
[----:B------:R-:W-:Y:S01]  /*21690*/  IMAD.MOV.U32 R206, RZ, RZ, R181 ;  /* 0x000000ffffce7224 */ /* 0x000fe200078e00b5 */
[----:B------:R-:W-:Y:S01]  /*216a0*/  MOV R188, R196 ;  /* 0x000000c400bc7202 */ /* 0x000fe20000000f00 */
[----:B------:R-:W-:Y:S02]  /*216b0*/  IMAD.MOV.U32 R196, RZ, RZ, R3 ;  /* 0x000000ffffc47224 */ /* 0x000fe400078e0003 */
[----:B------:R-:W-:Y:S04]  /*216c0*/  IMAD.MOV.U32 R3, RZ, RZ, R172 ;  /* 0x000000ffff037224 */ /* 0x000fe800078e00ac */
[----:B------:R-:W-:Y:S01]  /*216d0*/  MUFU.EX2 R172, R211 ;  /* 0x000000d300ac7308 */ /* 0x000fe20000000800 */
[-C--:B--2---:R-:W-:Y:S03]  /*216e0*/  HMMA.16816.F32 R20, R140, R144.reuse, R20 ;  /* 0x000000908c14723c */ /* 0x084fe60000001814 */
[--C-:B------:R-:W-:Y:S01]  /*216f0*/  FFMA.FTZ R3, R3, UR4, -R137.reuse ;  /* 0x0000000403037c23 */ /* 0x100fe20008010889 */
[----:B------:R-:W-:Y:S01]  /*21700*/  MOV R181, R196 ;  /* 0x000000c400b57202 */ /* 0x000fe20000000f00 */
[----:B------:R-:W-:Y:S01]  /*21710*/  IMAD.MOV.U32 R196, RZ, RZ, R200 ;  /* 0x000000ffffc47224 */ /* 0x000fe200078e00c8 */
[C---:B------:R-:W-:Y:S03]  /*21720*/  HMMA.16816.F32 R24, R148.reuse, R144, R24 ;  /* 0x000000909418723c */ /* 0x040fe60000001818 */
[----:B------:R-:W-:Y:S02]  /*21730*/  MUFU.EX2 R231, R209 ;  /* 0x000000d100e77308 */ /* 0x000fe40000000800 */
[----:B------:R-:W-:Y:S01]  /*21740*/  MOV R200, R205 ;  /* 0x000000cd00c87202 */ /* 0x000fe20000000f00 */
[-C--:B------:R-:W-:Y:S07]  /*21750*/  HMMA.16816.F32 R28, R148, R146.reuse, R28 ;  /* 0x00000092941c723c */ /* 0x080fee000000181c */
[----:B------:R-:W-:Y:S01]  /*21760*/  MUFU.EX2 R192, R153 ;  /* 0x0000009900c07308 */ /* 0x000fe20000000800 */
[----:B------:R-:W-:Y:S01]  /*21770*/  IMAD.MOV.U32 R205, RZ, RZ, R204 ;  /* 0x000000ffffcd7224 */ /* 0x000fe200078e00cc */
[C---:B------:R-:W-:Y:S01]  /*21780*/  HMMA.16816.F32 R32, R140.reuse, R146, R32 ;  /* 0x000000928c20723c */ /* 0x040fe20000001820 */
[----:B------:R-:W1:Y:S07]  /*21790*/  LDSM.16.MT88.4 R144, [R228+0xc000] ;  /* 0x00c00000e490783b */ /* 0x000e6e0000004200 */
[----:B------:R-:W-:Y:S03]  /*217a0*/  MUFU.EX2 R194, R3 ;  /* 0x0000000300c27308 */ /* 0x000fe60000000800 */
[----:B------:R-:W-:Y:S01]  /*217b0*/  MOV R204, R163 ;  /* 0x000000a300cc7202 */ /* 0x000fe20000000f00 */
[----:B------:R-:W-:Y:S01]  /*217c0*/  IMAD.MOV.U32 R163, RZ, RZ, R166 ;  /* 0x000000ffffa37224 */ /* 0x000fe200078e00a6 */
[----:B------:R-:W-:Y:S01]  /*217d0*/  MOV R166, R171 ;  /* 0x000000ab00a67202 */ /* 0x000fe20000000f00 */
[----:B------:R-:W-:Y:S01]  /*217e0*/  IMAD.MOV.U32 R171, RZ, RZ, R170 ;  /* 0x000000ffffab7224 */ /* 0x000fe200078e00aa */
[----:B------:R-:W-:Y:S03]  /*217f0*/  MOV R170, R164 ;  /* 0x000000a400aa7202 */ /* 0x000fe60000000f00 */
[----:B------:R-:W-:Y:S10]  /*21800*/  MUFU.EX2 R195, R188 ;  /* 0x000000bc00c37308 */ /* 0x000ff40000000800 */
[----:B------:R2:W-:Y:S02]  /*21810*/  MUFU.EX2 R164, R2 ;  /* 0x0000000200a47308 */ /* 0x0005e40000000800 */
[--C-:B--2---:R-:W-:Y:S01]  /*21820*/  FFMA.FTZ R2, R207, UR4, -R137.reuse ;  /* 0x00000004cf027c23 */ /* 0x104fe20008010889 */
[----:B------:R-:W-:Y:S01]  /*21830*/  IMAD.MOV.U32 R207, RZ, RZ, R206 ;  /* 0x000000ffffcf7224 */ /* 0x000fe200078e00ce */
[----:B------:R-:W-:Y:S01]  /*21840*/  MOV R206, R196 ;  /* 0x000000c400ce7202 */ /* 0x000fe20000000f00 */
[-C--:B-1----:R-:W-:Y:S03]  /*21850*/  HMMA.16816.F32 R36, R140, R144.reuse, R36 ;  /* 0x000000908c24723c */ /* 0x082fe60000001824 */
[----:B------:R-:W-:Y:S01]  /*21860*/  IMAD.MOV.U32 R196, RZ, RZ, R200 ;  /* 0x000000ffffc47224 */ /* 0x000fe200078e00c8 */
[----:B------:R-:W-:Y:S01]  /*21870*/  MOV R200, R205 ;  /* 0x000000cd00c87202 */ /* 0x000fe20000000f00 */
[----:B------:R-:W-:Y:S01]  /*21880*/  IMAD.MOV.U32 R205, RZ, RZ, R204 ;  /* 0x000000ffffcd7224 */ /* 0x000fe200078e00cc */
[C---:B------:R-:W-:Y:S02]  /*21890*/  HMMA.16816.F32 R40, R148.reuse, R144, R40 ;  /* 0x000000909428723c */ /* 0x040fe40000001828 */
[----:B------:R-:W-:Y:S03]  /*218a0*/  MUFU.EX2 R199, R200 ;  /* 0x000000c800c77308 */ /* 0x000fe60000000800 */
[----:B------:R-:W-:Y:S01]  /*218b0*/  MOV R204, R163 ;  /* 0x000000a300cc7202 */ /* 0x000fe20000000f00 */
[-C--:B------:R-:W-:Y:S06]  /*218c0*/  HMMA.16816.F32 R44, R148, R146.reuse, R44 ;  /* 0x00000092942c723c */ /* 0x080fec000000182c */
[----:B------:R-:W-:Y:S01]  /*218d0*/  MUFU.EX2 R200, R170 ;  /* 0x000000aa00c87308 */ /* 0x000fe20000000800 */
[----:B------:R-:W-:Y:S01]  /*218e0*/  IMAD.MOV.U32 R163, RZ, RZ, R166 ;  /* 0x000000ffffa37224 */ /* 0x000fe200078e00a6 */
[C---:B------:R-:W-:Y:S01]  /*218f0*/  HMMA.16816.F32 R48, R140.reuse, R146, R48 ;  /* 0x000000928c30723c */ /* 0x040fe20000001830 */
[----:B------:R-:W1:Y:S07]  /*21900*/  LDSM.16.MT88.4 R144, [R227+0xc000] ;  /* 0x00c00000e390783b */ /* 0x000e6e0000004200 */
[----:B------:R2:W-:Y:S03]  /*21910*/  MUFU.EX2 R166, R2 ;  /* 0x0000000200a67308 */ /* 0x0005e60000000800 */
[--C-:B--2---:R-:W-:Y:S07]  /*21920*/  FFMA.FTZ R2, R202, UR4, -R137.reuse ;  /* 0x00000004ca027c23 */ /* 0x104fee0008010889 */
[----:B------:R-:W-:Y:S10]  /*21930*/  MUFU.EX2 R202, R205 ;  /* 0x000000cd00ca7308 */ /* 0x000ff40000000800 */
[----:B------:R2:W-:Y:S01]  /*21940*/  MUFU.EX2 R183, R2 ;  /* 0x0000000200b77308 */ /* 0x0005e20000000800 */
[-C--:B-1----:R-:W-:Y:S06]  /*21950*/  HMMA.16816.F32 R52, R140, R144.reuse, R52 ;  /* 0x000000908c34723c */ /* 0x082fec0000001834 */
[C---:B------:R-:W-:Y:S05]  /*21960*/  HMMA.16816.F32 R56, R148.reuse, R144, R56 ;  /* 0x000000909438723c */ /* 0x040fea0000001838 */
[--C-:B--2---:R-:W-:Y:S01]  /*21970*/  FFMA.FTZ R2, R207, UR4, -R137.reuse ;  /* 0x00000004cf027c23 */ /* 0x104fe20008010889 */
[-C--:B------:R-:W-:Y:S05]  /*21980*/  HMMA.16816.F32 R60, R148, R146.reuse, R60 ;  /* 0x00000092943c723c */ /* 0x080fea000000183c */
[----:B------:R-:W-:Y:S01]  /*21990*/  MOV R207, R196 ;  /* 0x000000c400cf7202 */ /* 0x000fe20000000f00 */
[C---:B------:R-:W-:Y:S01]  /*219a0*/  HMMA.16816.F32 R64, R140.reuse, R146, R64 ;  /* 0x000000928c40723c */ /* 0x040fe20000001840 */
[----:B------:R-:W1:Y:S04]  /*219b0*/  LDSM.16.MT88.4 R144, [R225+0xe000] ;  /* 0x00e00000e190783b */ /* 0x000e680000004200 */
[----:B------:R-:W-:Y:S01]  /*219c0*/  IMAD.MOV.U32 R196, RZ, RZ, R168 ;  /* 0x000000ffffc47224 */ /* 0x000fe200078e00a8 */
[----:B------:R-:W-:Y:S02]  /*219d0*/  MOV R168, R230 ;  /* 0x000000e600a87202 */ /* 0x000fe40000000f00 */
[----:B------:R2:W-:Y:S10]  /*219e0*/  MUFU.EX2 R230, R2 ;  /* 0x0000000200e67308 */ /* 0x0005f40000000800 */
[----:B------:R-:W-:Y:S01]  /*219f0*/  MUFU.EX2 R168, R168 ;  /* 0x000000a800a87308 */ /* 0x000fe20000000800 */
[--C-:B--2---:R-:W-:Y:S01]  /*21a00*/  FFMA.FTZ R2, R181, UR4, -R137.reuse ;  /* 0x00000004b5027c23 */ /* 0x104fe20008010889 */
[----:B------:R-:W-:Y:S01]  /*21a10*/  MOV R181, R180 ;  /* 0x000000b400b57202 */ /* 0x000fe20000000f00 */
[----:B------:R-:W-:Y:S01]  /*21a20*/  FFMA.FTZ R180, R136, UR4, -R137 ;  /* 0x0000000488b47c23 */ /* 0x000fe20008010889 */
[----:B------:R-:W-:Y:S06]  /*21a30*/  FADD.FTZ R136, R219, R152 ;  /* 0x00000098db887221 */ /* 0x000fec0000010000 */
[----:B------:R-:W2:Y:S10]  /*21a40*/  MUFU.EX2 R190, R181 ;  /* 0x000000b500be7308 */ /* 0x000eb40000000800 */
[----:B------:R-:W-:Y:S01]  /*21a50*/  MUFU.EX2 R181, R189 ;  /* 0x000000bd00b57308 */ /* 0x000fe20000000800 */
[-C--:B-1----:R-:W-:Y:S09]  /*21a60*/  HMMA.16816.F32 R68, R140, R144.reuse, R68 ;  /* 0x000000908c44723c */ /* 0x082ff20000001844 */
[----:B------:R-:W-:Y:S01]  /*21a70*/  MUFU.EX2 R189, R193 ;  /* 0x000000c100bd7308 */ /* 0x000fe20000000800 */
[C---:B------:R-:W-:Y:S06]  /*21a80*/  HMMA.16816.F32 R72, R148.reuse, R144, R72 ;  /* 0x000000909448723c */ /* 0x040fec0000001848 */
[-C--:B------:R-:W-:Y:S03]  /*21a90*/  HMMA.16816.F32 R76, R148, R146.reuse, R76 ;  /* 0x00000092944c723c */ /* 0x080fe6000000184c */
[----:B------:R1:W-:Y:S03]  /*21aa0*/  MUFU.EX2 R193, R2 ;  /* 0x0000000200c17308 */ /* 0x0003e60000000800 */
[C---:B------:R-:W-:Y:S01]  /*21ab0*/  HMMA.16816.F32 R80, R140.reuse, R146, R80 ;  /* 0x000000928c50723c */ /* 0x040fe20000001850 */
[----:B------:R-:W3:Y:S04]  /*21ac0*/  LDSM.16.MT88.4 R144, [R226+0xe000] ;  /* 0x00e00000e290783b */ /* 0x000ee80000004200 */
[----:B-1----:R-:W-:Y:S06]  /*21ad0*/  FADD.FTZ R2, R221, R157 ;  /* 0x0000009ddd027221 */ /* 0x002fec0000010000 */
[----:B------:R-:W-:Y:S01]  /*21ae0*/  FADD.FTZ R157, R223, R2 ;  /* 0x00000002df9d7221 */ /* 0x000fe20000010000 */
[-C--:B---3--:R-:W-:Y:S06]  /*21af0*/  HMMA.16816.F32 R84, R140, R144.reuse, R84 ;  /* 0x000000908c54723c */ /* 0x088fec0000001854 */
[C---:B------:R-:W-:Y:S06]  /*21b00*/  HMMA.16816.F32 R88, R148.reuse, R144, R88 ;  /* 0x000000909458723c */ /* 0x040fec0000001858 */
[-C--:B------:R-:W-:Y:S06]  /*21b10*/  HMMA.16816.F32 R92, R148, R146.reuse, R92 ;  /* 0x00000092945c723c */ /* 0x080fec000000185c */
[C---:B------:R-:W-:Y:S01]  /*21b20*/  HMMA.16816.F32 R96, R140.reuse, R146, R96 ;  /* 0x000000928c60723c */ /* 0x040fe20000001860 */
[----:B------:R-:W1:Y:S04]  /*21b30*/  LDSM.16.MT88.4 R144, [R228+0xe000] ;  /* 0x00e00000e490783b */ /* 0x000e680000004200 */
[----:B----4-:R-:W-:Y:S01]  /*21b40*/  FFMA.FTZ R139, R0, R138, R139 ;  /* 0x0000008a008b7223 */ /* 0x010fe2000001008b */
[--C-:B------:R-:W-:Y:S01]  /*21b50*/  FFMA.FTZ R138, R207, UR4, -R137.reuse ;  /* 0x00000004cf8a7c23 */ /* 0x100fe20008010889 */
[----:B------:R-:W-:Y:S01]  /*21b60*/  FFMA.FTZ R0, R184, UR4, -R137 ;  /* 0x00000004b8007c23 */ /* 0x000fe20008010889 */
[----:B------:R-:W-:Y:S03]  /*21b70*/  F2FP.F16.F32.PACK_AB R137, R201, R224 ;  /* 0x000000e0c989723e */ /* 0x000fe600000000ff */
[----:B------:R-:W-:Y:S01]  /*21b80*/  FADD.FTZ R3, R210, R139 ;  /* 0x0000008bd2037221 */ /* 0x000fe20000010000 */
[----:B--2---:R-:W-:Y:S01]  /*21b90*/  F2FP.F16.F32.PACK_AB R139, R190, R232 ;  /* 0x000000e8be8b723e */ /* 0x004fe200000000ff */
[----:B------:R-:W-:Y:S01]  /*21ba0*/  LDSM.16.MT88.4 R208, [R227+0xd800] ;  /* 0x00d80000e3d0783b */ /* 0x000fe20000004200 */
[----:B------:R-:W-:Y:S01]  /*21bb0*/  MOV R184, R196 ;  /* 0x000000c400b87202 */ /* 0x000fe20000000f00 */
[----:B------:R-:W-:Y:S02]  /*21bc0*/  IMAD.MOV.U32 R196, RZ, RZ, R155 ;  /* 0x000000ffffc47224 */ /* 0x000fe400078e009b */
[----:B------:R-:W-:Y:S01]  /*21bd0*/  FADD.FTZ R2, R217, R3 ;  /* 0x00000003d9027221 */ /* 0x000fe20000010000 */
[----:B------:R-:W-:Y:S01]  /*21be0*/  IMAD.MOV.U32 R207, RZ, RZ, R206 ;  /* 0x000000ffffcf7224 */ /* 0x000fe200078e00ce */
[----:B------:R2:W-:Y:S01]  /*21bf0*/  MUFU.EX2 R188, R0 ;  /* 0x0000000000bc7308 */ /* 0x0005e20000000800 */
[----:B------:R-:W-:Y:S01]  /*21c00*/  IMAD.MOV.U32 R206, RZ, RZ, R197 ;  /* 0x000000ffffce7224 */ /* 0x000fe200078e00c5 */
[----:B------:R-:W-:Y:S01]  /*21c10*/  MOV R197, R154 ;  /* 0x0000009a00c57202 */ /* 0x000fe20000000f00 */
[----:B------:R-:W-:Y:S01]  /*21c20*/  FADD.FTZ R2, R218, R2 ;  /* 0x00000002da027221 */ /* 0x000fe20000010000 */
[----:B------:R-:W-:Y:S03]  /*21c30*/  LDSM.16.MT88.4 R152, [R225+0xd000] ;  /* 0x00d00000e198783b */ /* 0x000fe60000004200 */
[----:B------:R-:W-:Y:S03]  /*21c40*/  FADD.FTZ R2, R164, R2 ;  /* 0x00000002a4027221 */ /* 0x000fe60000010000 */
[----:B------:R-:W3:Y:S01]  /*21c50*/  MUFU.EX2 R203, R196 ;  /* 0x000000c400cb7308 */ /* 0x000ee20000000800 */
[----:B------:R-:W-:Y:S01]  /*21c60*/  FADD.FTZ R2, R166, R2 ;  /* 0x00000002a6027221 */ /* 0x000fe20000010000 */
[----:B------:R-:W-:Y:S01]  /*21c70*/  LDSM.16.MT88.4 R216, [R226+0xf800] ;  /* 0x00f80000e2d8783b */ /* 0x000fe20000004200 */
[-C--:B-1----:R-:W-:Y:S07]  /*21c80*/  HMMA.16816.F32 R100, R140, R144.reuse, R100 ;  /* 0x000000908c64723c */ /* 0x082fee0000001864 */
[----:B------:R-:W-:Y:S01]  /*21c90*/  MUFU.EX2 R196, R169 ;  /* 0x000000a900c47308 */ /* 0x000fe20000000800 */
[----:B--2---:R-:W-:Y:S03]  /*21ca0*/  FADD.FTZ R0, R206, R156 ;  /* 0x0000009cce007221 */ /* 0x004fe60000010000 */
[----:B------:R-:W-:Y:S01]  /*21cb0*/  FADD.FTZ R156, R185, R136 ;  /* 0x00000088b99c7221 */ /* 0x000fe20000010000 */
[----:B------:R-:W-:Y:S01]  /*21cc0*/  F2FP.F16.F32.PACK_AB R136, R161, R229 ;  /* 0x000000e5a188723e */ /* 0x000fe200000000ff */
[C---:B------:R-:W-:Y:S04]  /*21cd0*/  HMMA.16816.F32 R104, R148.reuse, R144, R104 ;  /* 0x000000909468723c */ /* 0x040fe80000001868 */
[----:B------:R-:W1:Y:S01]  /*21ce0*/  MUFU.EX2 R191, R207 ;  /* 0x000000cf00bf7308 */ /* 0x000e620000000800 */
[----:B------:R-:W-:Y:S01]  /*21cf0*/  IMAD.MOV.U32 R185, RZ, RZ, R158 ;  /* 0x000000ffffb97224 */ /* 0x000fe200078e009e */
[-C--:B------:R-:W-:Y:S05]  /*21d00*/  HMMA.16816.F32 R108, R148, R146.reuse, R108 ;  /* 0x00000092946c723c */ /* 0x080fea000000186c */
[----:B------:R-:W-:Y:S01]  /*21d10*/  FADD.FTZ R158, R220, R0 ;  /* 0x00000000dc9e7221 */ /* 0x000fe20000010000 */
[C---:B------:R-:W-:Y:S01]  /*21d20*/  HMMA.16816.F32 R112, R140.reuse, R146, R112 ;  /* 0x000000928c70723c */ /* 0x040fe20000001870 */
[----:B------:R-:W2:Y:S01]  /*21d30*/  LDSM.16.MT88.4 R144, [R227+0xe000] ;  /* 0x00e00000e390783b */ /* 0x000ea20000004200 */
[----:B------:R-:W-:Y:S03]  /*21d40*/  MUFU.EX2 R0, R197 ;  /* 0x000000c500007308 */ /* 0x000fe60000000800 */
[----:B------:R-:W-:Y:S01]  /*21d50*/  FADD.FTZ R3, R234, R158 ;  /* 0x0000009eea037221 */ /* 0x000fe20000010000 */
[----:B---3--:R-:W-:Y:S03]  /*21d60*/  MOV R178, R203 ;  /* 0x000000cb00b27202 */ /* 0x008fe60000000f00 */
[----:B------:R-:W-:Y:S03]  /*21d70*/  LDSM.16.MT88.4 R220, [R228+0xf800] ;  /* 0x00f80000e4dc783b */ /* 0x000fe60000004200 */
[----:B------:R1:W3:Y:S01]  /*21d80*/  MUFU.EX2 R186, R138 ;  /* 0x0000008a00ba7308 */ /* 0x0002e20000000800 */
[----:B------:R-:W-:Y:S04]  /*21d90*/  FADD.FTZ R3, R172, R3 ;  /* 0x00000003ac037221 */ /* 0x000fe80000010000 */
[----:B------:R-:W-:Y:S05]  /*21da0*/  FADD.FTZ R3, R175, R3 ;  /* 0x00000003af037221 */ /* 0x000fea0000010000 */
[----:B------:R-:W-:Y:S01]  /*21db0*/  MUFU.EX2 R187, R185 ;  /* 0x000000b900bb7308 */ /* 0x000fe20000000800 */
[----:B------:R-:W-:Y:S04]  /*21dc0*/  FADD.FTZ R3, R179, R3 ;  /* 0x00000003b3037221 */ /* 0x000fe80000010000 */
[----:B------:R-:W-:Y:S05]  /*21dd0*/  FADD.FTZ R3, R231, R3 ;  /* 0x00000003e7037221 */ /* 0x000fea0000010000 */
[----:B------:R-:W-:Y:S01]  /*21de0*/  MUFU.EX2 R185, R184 ;  /* 0x000000b800b97308 */ /* 0x000fe20000000800 */
[----:B-1----:R-:W-:Y:S09]  /*21df0*/  F2FP.F16.F32.PACK_AB R138, R191, R192 ;  /* 0x000000c0bf8a723e */ /* 0x002ff200000000ff */
[----:B------:R-:W-:Y:S01]  /*21e00*/  MUFU.EX2 R184, R163 ;  /* 0x000000a300b87308 */ /* 0x000fe20000000800 */
[-C--:B--2---:R-:W-:Y:S09]  /*21e10*/  HMMA.16816.F32 R116, R140, R144.reuse, R116 ;  /* 0x000000908c74723c */ /* 0x084ff20000001874 */
[----:B------:R1:W2:Y:S01]  /*21e20*/  MUFU.EX2 R163, R171 ;  /* 0x000000ab00a37308 */ /* 0x0002a20000000800 */
[C---:B------:R-:W-:Y:S09]  /*21e30*/  HMMA.16816.F32 R120, R148.reuse, R144, R120 ;  /* 0x000000909478723c */ /* 0x040ff20000001878 */
[----:B------:R-:W-:Y:S01]  /*21e40*/  MUFU.EX2 R197, R204 ;  /* 0x000000cc00c57308 */ /* 0x000fe20000000800 */
[-C--:B------:R-:W-:Y:S01]  /*21e50*/  HMMA.16816.F32 R124, R148, R146.reuse, R124 ;  /* 0x00000092947c723c */ /* 0x080fe2000000187c */
[----:B------:R-:W4:Y:S02]  /*21e60*/  LDSM.16.MT88.4 R148, [R225+0xc800] ;  /* 0x00c80000e194783b */ /* 0x000f240000004200 */
[----:B------:R-:W-:Y:S03]  /*21e70*/  F2FP.F16.F32.PACK_AB R144, R175, R172 ;  /* 0x000000acaf90723e */ /* 0x000fe600000000ff */
        /* <DEDUP_REMOVED lines=8> */
[----:B------:R-:W-:Y:S03]  /*21f00*/  F2FP.F16.F32.PACK_AB R147, R230, R183 ;  /* 0x000000b7e693723e */ /* 0x000fe600000000ff */
[-C--:B----4-:R-:W-:Y:S06]  /*21f10*/  HMMA.16816.F32 R4, R140, R148.reuse, R4 ;  /* 0x000000948c04723c */ /* 0x090fec0000001804 */
[C---:B------:R-:W-:Y:S06]  /*21f20*/  HMMA.16816.F32 R8, R144.reuse, R148, R8 ;  /* 0x000000949008723c */ /* 0x040fec0000001808 */
[-C--:B------:R-:W-:Y:S06]  /*21f30*/  HMMA.16816.F32 R12, R144, R150.reuse, R12 ;  /* 0x00000096900c723c */ /* 0x080fec000000180c */
[C---:B------:R-:W-:Y:S01]  /*21f40*/  HMMA.16816.F32 R16, R140.reuse, R150, R16 ;  /* 0x000000968c10723c */ /* 0x040fe20000001810 */
[----:B------:R-:W4:Y:S05]  /*21f50*/  LDSM.16.MT88.4 R148, [R226+0xc800] ;  /* 0x00c80000e294783b */ /* 0x000f2a0000004200 */
        /* <DEDUP_REMOVED lines=32> */
[-C--:B------:R-:W-:Y:S01]  /*22160*/  HMMA.16816.F32 R124, R144, R150.reuse, R124 ;  /* 0x00000096907c723c */ /* 0x080fe2000000187c */
[----:B------:R-:W4:Y:S05]  /*22170*/  LDSM.16.MT88.4 R144, [R226+0xd000] ;  /* 0x00d00000e290783b */ /* 0x000f2a0000004200 */
[----:B------:R-:W-:Y:S03]  /*22180*/  HMMA.16816.F32 R128, R140, R150, R128 ;  /* 0x000000968c80723c */ /* 0x000fe60000001880 */
[----:B------:R-:W1:Y:S03]  /*22190*/  LDSM.16.MT88.4 R148, [R228+0xd000] ;  /* 0x00d00000e494783b */ /* 0x000e660000004200 */
[-C--:B------:R-:W-:Y:S05]  /*221a0*/  HMMA.16816.F32 R4, R136, R152.reuse, R4 ;  /* 0x000000988804723c */ /* 0x080fea0000001804 */
[----:B------:R-:W-:Y:S02]  /*221b0*/  F2FP.F16.F32.PACK_AB R142, R189, R162 ;  /* 0x000000a2bd8e723e */ /* 0x000fe400000000ff */
[----:B------:R-:W-:Y:S04]  /*221c0*/  F2FP.F16.F32.PACK_AB R140, R195, R181 ;  /* 0x000000b5c38c723e */ /* 0x000fe800000000ff */
[----:B---3--:R-:W-:Y:S02]  /*221d0*/  F2FP.F16.F32.PACK_AB R141, R194, R186 ;  /* 0x000000bac28d723e */ /* 0x008fe400000000ff */
[----:B------:R-:W-:Y:S07]  /*221e0*/  F2FP.F16.F32.PACK_AB R143, R188, R193 ;  /* 0x000000c1bc8f723e */ /* 0x000fee00000000ff */
        /* <DEDUP_REMOVED lines=25> */
[C---:B------:R-:W-:Y:S01]  /*22380*/  HMMA.16816.F32 R88, R140.reuse, R148, R88 ;  /* 0x000000948c58723c */ /* 0x040fe20000001858 */
[----:B------:R1:W-:Y:S05]  /*22390*/  MUFU.EX2 R149, R159 ;  /* 0x0000009f00957308 */ /* 0x0003ea0000000800 */
[-C--:B------:R-:W-:Y:S05]  /*223a0*/  HMMA.16816.F32 R92, R140, R150.reuse, R92 ;  /* 0x000000968c5c723c */ /* 0x080fea000000185c */
[----:B------:R-:W-:Y:S01]  /*223b0*/  FADD.FTZ R148, R236, R156 ;  /* 0x0000009cec947221 */ /* 0x000fe20000010000 */
[C---:B------:R-:W-:Y:S01]  /*223c0*/  HMMA.16816.F32 R96, R136.reuse, R150, R96 ;  /* 0x000000968860723c */ /* 0x040fe20000001860 */
[----:B------:R2:W5:Y:S04]  /*223d0*/  LDL.LU R236, [R1+0xb0] ;  /* 0x0000b00001ec7983 */ /* 0x0005680000300800 */
[----:B------:R-:W-:Y:S01]  /*223e0*/  MOV R156, R161 ;  /* 0x000000a1009c7202 */ /* 0x000fe20000000f00 */
[-C--:B---3--:R-:W-:Y:S05]  /*223f0*/  HMMA.16816.F32 R100, R136, R152.reuse, R100 ;  /* 0x000000988864723c */ /* 0x088fea0000001864 */
[----:B------:R-:W-:Y:S01]  /*22400*/  IMAD.MOV.U32 R151, RZ, RZ, R162 ;  /* 0x000000ffff977224 */ /* 0x000fe200078e00a2 */
[C---:B------:R-:W-:Y:S01]  /*22410*/  HMMA.16816.F32 R104, R140.reuse, R152, R104 ;  /* 0x000000988c68723c */ /* 0x040fe20000001868 */
[----:B------:R3:W3:Y:S04]  /*22420*/  MUFU.EX2 R152, R160 ;  /* 0x000000a000987308 */ /* 0x0006e80000000800 */
[----:B------:R-:W-:Y:S01]  /*22430*/  MOV R150, R168 ;  /* 0x000000a800967202 */ /* 0x000fe20000000f00 */
[-C--:B------:R-:W-:Y:S01]  /*22440*/  HMMA.16816.F32 R108, R140, R154.reuse, R108 ;  /* 0x0000009a8c6c723c */ /* 0x080fe2000000186c */
[----:B------:R-:W3:Y:S04]  /*22450*/  LDSM.16.MT88.4 R168, [R225+0xd800] ;  /* 0x00d80000e1a8783b */ /* 0x000ee80000004200 */
[----:B-1----:R-:W-:Y:S01]  /*22460*/  IMAD.MOV.U32 R159, RZ, RZ, R0 ;  /* 0x000000ffff9f7224 */ /* 0x002fe200078e0000 */
[C---:B------:R-:W-:Y:S05]  /*22470*/  HMMA.16816.F32 R112, R136.reuse, R154, R112 ;  /* 0x0000009a8870723c */ /* 0x040fea0000001870 */
[----:B------:R-:W-:Y:S01]  /*22480*/  FADD.FTZ R0, R235, R157 ;  /* 0x0000009deb007221 */ /* 0x000fe20000010000 */
[-C--:B----4-:R-:W-:Y:S01]  /*22490*/  HMMA.16816.F32 R116, R136, R144.reuse, R116 ;  /* 0x000000908874723c */ /* 0x090fe20000001874 */
[----:B------:R4:W5:Y:S04]  /*224a0*/  LDL.LU R235, [R1+0xac] ;  /* 0x0000ac0001eb7983 */ /* 0x0009680000300800 */
[----:B--2---:R-:W-:Y:S01]  /*224b0*/  MOV R157, R163 ;  /* 0x000000a3009d7202 */ /* 0x004fe20000000f00 */
[C---:B------:R-:W-:Y:S01]  /*224c0*/  HMMA.16816.F32 R120, R140.reuse, R144, R120 ;  /* 0x000000908c78723c */ /* 0x040fe20000001878 */
[----:B---3--:R-:W1:Y:S04]  /*224d0*/  LDSM.16.MT88.4 R160, [R226+0xd800] ;  /* 0x00d80000e2a0783b */ /* 0x008e680000004200 */
[----:B------:R-:W-:Y:S01]  /*224e0*/  FADD.FTZ R148, R165, R148 ;  /* 0x00000094a5947221 */ /* 0x000fe20000010000 */
[-C--:B------:R-:W-:Y:S01]  /*224f0*/  HMMA.16816.F32 R124, R140, R146.reuse, R124 ;  /* 0x000000928c7c723c */ /* 0x080fe2000000187c */
[----:B------:R2:W3:Y:S04]  /*22500*/  MUFU.EX2 R165, R180 ;  /* 0x000000b400a57308 */ /* 0x0004e80000000800 */
[----:B------:R-:W-:Y:S01]  /*22510*/  FADD.FTZ R0, R167, R0 ;  /* 0x00000000a7007221 */ /* 0x000fe20000010000 */
[----:B------:R-:W-:Y:S05]  /*22520*/  HMMA.16816.F32 R128, R136, R146, R128 ;  /* 0x000000928880723c */ /* 0x000fea0000001880 */
[----:B------:R-:W-:Y:S01]  /*22530*/  FADD.FTZ R148, R173, R148 ;  /* 0x00000094ad947221 */ /* 0x000fe20000010000 */
[----:B------:R-:W-:Y:S01]  /*22540*/  FADD.FTZ R0, R174, R0 ;  /* 0x00000000ae007221 */ /* 0x000fe20000010000 */
[----:B------:R-:W-:Y:S01]  /*22550*/  IMAD.MOV.U32 R145, RZ, RZ, R202 ;  /* 0x000000ffff917224 */ /* 0x000fe200078e00ca */
[----:B------:R-:W-:Y:S03]  /*22560*/  F2FP.F16.F32.PACK_AB R136, R150, R187 ;  /* 0x000000bb9688723e */ /* 0x000fe600000000ff */
[----:B------:R-:W-:Y:S01]  /*22570*/  FADD.FTZ R234, R176, R148 ;  /* 0x00000094b0ea7221 */ /* 0x000fe20000010000 */
[----:B------:R-:W-:Y:S01]  /*22580*/  FADD.FTZ R0, R177, R0 ;  /* 0x00000000b1007221 */ /* 0x000fe20000010000 */
[----:B------:R-:W-:Y:S01]  /*22590*/  MOV R176, R199 ;  /* 0x000000c700b07202 */ /* 0x000fe20000000f00 */
[----:B------:R-:W-:Y:S01]  /*225a0*/  IMAD.MOV.U32 R158, RZ, RZ, R152 ;  /* 0x000000ffff9e7224 */ /* 0x000fe200078e0098 */
[----:B------:R-:W-:Y:S01]  /*225b0*/  MOV R177, R197 ;  /* 0x000000c500b17202 */ /* 0x000fe20000000f00 */
[----:B--2---:R-:W-:Y:S01]  /*225c0*/  IMAD.MOV.U32 R180, RZ, RZ, R200 ;  /* 0x000000ffffb47224 */ /* 0x004fe200078e00c8 */
[----:B------:R-:W-:Y:S01]  /*225d0*/  F2FP.F16.F32.PACK_AB R137, R159, R185 ;  /* 0x000000b99f89723e */ /* 0x000fe200000000ff */
[----:B------:R-:W-:Y:S01]  /*225e0*/  IMAD.MOV.U32 R148, RZ, RZ, R198 ;  /* 0x000000ffff947224 */ /* 0x000fe200078e00c6 */
[----:B------:R-:W-:Y:S01]  /*225f0*/  F2FP.F16.F32.PACK_AB R138, R176, R178 ;  /* 0x000000b2b08a723e */ /* 0x000fe200000000ff */
[----:B------:R-:W2:Y:S01]  /*22600*/  LDSM.16.MT88.4 R152, [R228+0xd800] ;  /* 0x00d80000e498783b */ /* 0x000ea20000004200 */
[----:B------:R-:W-:Y:S01]  /*22610*/  F2FP.F16.F32.PACK_AB R139, R177, R145 ;  /* 0x00000091b18b723e */ /* 0x000fe200000000ff */
[----:B------:R-:W-:Y:S01]  /*22620*/  IMAD.MOV.U32 R147, RZ, RZ, R195 ;  /* 0x000000ffff937224 */ /* 0x000fe200078e00c3 */
[----:B---3--:R-:W-:Y:S02]  /*22630*/  MOV R146, R165 ;  /* 0x000000a500927202 */ /* 0x008fe40000000f00 */
[----:B------:R-:W-:Y:S02]  /*22640*/  F2FP.F16.F32.PACK_AB R140, R157, R184 ;  /* 0x000000b89d8c723e */ /* 0x000fe400000000ff */
[----:B------:R-:W-:Y:S01]  /*22650*/  F2FP.F16.F32.PACK_AB R142, R179, R180 ;  /* 0x000000b4b38e723e */ /* 0x000fe200000000ff */
[-C--:B------:R-:W-:Y:S01]  /*22660*/  HMMA.16816.F32 R172, R136, R168.reuse, R4 ;  /* 0x000000a888ac723c */ /* 0x080fe20000001804 */
[----:B------:R-:W3:Y:S02]  /*22670*/  LDSM.16.MT88.4 R4, [R227+0xf800] ;  /* 0x00f80000e304783b */ /* 0x000ee40000004200 */
[----:B------:R-:W-:Y:S02]  /*22680*/  F2FP.F16.F32.PACK_AB R141, R158, R149 ;  /* 0x000000959e8d723e */ /* 0x000fe400000000ff */
[----:B------:R-:W-:Y:S02]  /*22690*/  F2FP.F16.F32.PACK_AB R143, R146, R148 ;  /* 0x00000094928f723e */ /* 0x000fe400000000ff */
[----:B------:R-:W-:Y:S05]  /*226a0*/  MOV R144, R201 ;  /* 0x000000c900907202 */ /* 0x000fea0000000f00 */
        /* <DEDUP_REMOVED lines=16> */
[----:B------:R-:W-:Y:S01]  /*227b0*/  IMAD.MOV.U32 R17, RZ, RZ, R158 ;  /* 0x000000ffff117224 */ /* 0x000fe200078e009e */
[----:B------:R-:W-:Y:S01]  /*227c0*/  MOV R16, R157 ;  /* 0x0000009d00107202 */ /* 0x000fe20000000f00 */
[----:B------:R-:W-:Y:S01]  /*227d0*/  IMAD.MOV.U32 R33, RZ, RZ, R156 ;  /* 0x000000ffff217224 */ /* 0x000fe200078e009c */
[----:B------:R-:W-:Y:S02]  /*227e0*/  MOV R23, R159 ;  /* 0x0000009f00177202 */ /* 0x000fe40000000f00 */
[-C--:B--2---:R-:W-:Y:S03]  /*227f0*/  HMMA.16816.F32 R156, R136, R152.reuse, R36 ;  /* 0x00000098889c723c */ /* 0x084fe60000001824 */
[----:B------:R-:W-:Y:S01]  /*22800*/  MOV R32, R186 ;  /* 0x000000ba00207202 */ /* 0x000fe20000000f00 */
[----:B------:R-:W-:Y:S01]  /*22810*/  IMAD.MOV.U32 R28, RZ, RZ, R10 ;  /* 0x000000ffff1c7224 */ /* 0x000fe200078e000a */
[----:B------:R-:W-:Y:S01]  /*22820*/  MOV R34, R144 ;  /* 0x0000009000227202 */ /* 0x000fe20000000f00 */
[----:B------:R-:W-:Y:S01]  /*22830*/  IMAD.MOV.U32 R24, RZ, RZ, R189 ;  /* 0x000000ffff187224 */ /* 0x000fe200078e00bd */
[----:B------:R-:W-:Y:S01]  /*22840*/  MOV R37, R183 ;  /* 0x000000b700257202 */ /* 0x000fe20000000f00 */
[----:B------:R-:W-:Y:S03]  /*22850*/  IMAD.MOV.U32 R38, RZ, RZ, R182 ;  /* 0x000000ffff267224 */ /* 0x000fe600078e00b6 */
        /* <DEDUP_REMOVED lines=29> */
[----:B------:R4:W5:Y:S01]  /*22a30*/  LDL.LU R231, [R1+0x9c] ;  /* 0x00009c0001e77983 */ /* 0x0009620000300800 */
        /* <DEDUP_REMOVED lines=8> */
[----:B------:R-:W-:Y:S01]  /*22ac0*/  FADD.FTZ R9, R229, R8 ;  /* 0x00000008e5097221 */ /* 0x000fe20000010000 */
[----:B------:R-:W-:Y:S01]  /*22ad0*/  FADD.FTZ R8, R224, R0 ;  /* 0x00000000e0087221 */ /* 0x000fe20000010000 */
[----:B------:R4:W5:Y:S01]  /*22ae0*/  LDL.LU R229, [R1+0x94] ;  /* 0x0000940001e57983 */ /* 0x0009620000300800 */
[----:B------:R-:W-:Y:S01]  /*22af0*/  MOV R25, R188 ;  /* 0x000000bc00197202 */ /* 0x000fe20000000f00 */
[----:B------:R-:W-:Y:S01]  /*22b00*/  IMAD.MOV.U32 R26, RZ, RZ, R187 ;  /* 0x000000ffff1a7224 */ /* 0x000fe200078e00bb */
[----:B------:R-:W-:Y:S01]  /*22b10*/  MOV R31, R190 ;  /* 0x000000be001f7202 */ /* 0x000fe20000000f00 */
[----:B------:R4:W5:Y:S01]  /*22b20*/  LDL.LU R224, [R1+0x90] ;  /* 0x0000900001e07983 */ /* 0x0009620000300800 */
[C---:B------:R-:W-:Y:S04]  /*22b30*/  HMMA.16816.F32 R188, R140.reuse, R152, R40 ;  /* 0x000000988cbc723c */ /* 0x040fe80000001828 */
[----:B------:R-:W-:Y:S01]  /*22b40*/  IMAD.MOV.U32 R27, RZ, RZ, R185 ;  /* 0x000000ffff1b7224 */ /* 0x000fe200078e00b9 */
[----:B------:R-:W-:Y:S01]  /*22b50*/  MOV R20, R184 ;  /* 0x000000b800147202 */ /* 0x000fe20000000f00 */
[----:B------:R-:W-:Y:S01]  /*22b60*/  IMAD.MOV.U32 R10, RZ, RZ, R179 ;  /* 0x000000ffff0a7224 */ /* 0x000fe200078e00b3 */
[-C--:B------:R-:W-:Y:S04]  /*22b70*/  HMMA.16816.F32 R184, R140, R154.reuse, R44 ;  /* 0x0000009a8cb8723c */ /* 0x080fe8000000182c */
[----:B------:R-:W-:Y:S01]  /*22b80*/  MOV R29, R11 ;  /* 0x0000000b001d7202 */ /* 0x000fe20000000f00 */
[----:B------:R-:W-:Y:S01]  /*22b90*/  IMAD.MOV.U32 R11, RZ, RZ, R146 ;  /* 0x000000ffff0b7224 */ /* 0x000fe200078e0092 */
[C---:B------:R-:W-:Y:S05]  /*22ba0*/  HMMA.16816.F32 R152, R136.reuse, R154, R48 ;  /* 0x0000009a8898723c */ /* 0x040fea0000001830 */
[----:B------:R-:W-:Y:S02]  /*22bb0*/  IMAD.MOV.U32 R22, RZ, RZ, R150 ;  /* 0x000000ffff167224 */ /* 0x000fe400078e0096 */
[----:B------:R-:W-:Y:S01]  /*22bc0*/  FADD.FTZ R8, R39, R8 ;  /* 0x0000000827087221 */ /* 0x000fe20000010000 */
[----:B------:R-:W-:Y:S03]  /*22bd0*/  IMAD.MOV.U32 R21, RZ, RZ, R149 ;  /* 0x000000ffff157224 */ /* 0x000fe600078e0095 */
[----:B------:R-:W-:Y:S01]  /*22be0*/  FADD.FTZ R0, R36, R3 ;  /* 0x0000000324007221 */ /* 0x000fe20000010000 */
[-C--:B------:R-:W-:Y:S03]  /*22bf0*/  HMMA.16816.F32 R148, R136, R208.reuse, R52 ;  /* 0x000000d08894723c */ /* 0x080fe60000001834 */
[----:B------:R-:W-:Y:S02]  /*22c00*/  IMAD.MOV.U32 R19, RZ, RZ, R145 ;  /* 0x000000ffff137224 */ /* 0x000fe400078e0091 */
[----:B------:R-:W-:Y:S01]  /*22c10*/  FADD.FTZ R3, R32, R0 ;  /* 0x0000000020037221 */ /* 0x000fe20000010000 */
[----:B------:R-:W-:Y:S01]  /*22c20*/  FADD.FTZ R2, R37, R2 ;  /* 0x0000000225027221 */ /* 0x000fe20000010000 */
[C---:B------:R-:W-:Y:S04]  /*22c30*/  HMMA.16816.F32 R180, R140.reuse, R208, R56 ;  /* 0x000000d08cb4723c */ /* 0x040fe80000001838 */
[----:B------:R-:W-:Y:S02]  /*22c40*/  FADD.FTZ R0, R33, R2 ;  /* 0x0000000221007221 */ /* 0x000fe40000010000 */
        /* <DEDUP_REMOVED lines=52> */
.L_x_1007:
        /* <DEDUP_REMOVED lines=16> */
[----:B-----5:R-:W-:Y:S02]  /*23090*/  SHF.R.S32.HI R136, RZ, 0x1f, R140 ;  /* 0x0000001fff887819 */ /* 0x020fe4000001148c */
        /* <DEDUP_REMOVED lines=104> */
.L_x_1011:
        /* <DEDUP_REMOVED lines=23> */
.L_x_1012:
        /* <DEDUP_REMOVED lines=329> */
.L_x_1014:
[----:B------:R-:W-:Y:S05]  /*24d20*/  BSYNC B0 ;  /* 0x0000000000007941 */ /* 0x000fea0003800000 */
.L_x_1013:
        /* <DEDUP_REMOVED lines=36> */
.L_x_1016:
[----:B------:R-:W-:Y:S05]  /*24f70*/  BSYNC B0 ;  /* 0x0000000000007941 */ /* 0x000fea0003800000 */
.L_x_1015:
        /* <DEDUP_REMOVED lines=23> */
.L_x_1018:
[----:B------:R-:W-:Y:S05]  /*250f0*/  BSYNC B0 ;  /* 0x0000000000007941 */ /* 0x000fea0003800000 */
.L_x_1017:
        /* <DEDUP_REMOVED lines=22> */
.L_x_1020:
[----:B------:R-:W-:Y:S05]  /*25260*/  BSYNC B0 ;  /* 0x0000000000007941 */ /* 0x000fea0003800000 */
.L_x_1019:
        /* <DEDUP_REMOVED lines=21> */
.L_x_1022:
[----:B------:R-:W-:Y:S05]  /*253c0*/  BSYNC B0 ;  /* 0x0000000000007941 */ /* 0x000fea0003800000 */
.L_x_1021:
        /* <DEDUP_REMOVED lines=21> */
.L_x_1024:
[----:B------:R-:W-:Y:S05]  /*25520*/  BSYNC B0 ;  /* 0x0000000000007941 */ /* 0x000fea0003800000 */
.L_x_1023:
        /* <DEDUP_REMOVED lines=21> */
.L_x_1026:
[----:B------:R-:W-:Y:S05]  /*25680*/  BSYNC B0 ;  /* 0x0000000000007941 */ /* 0x000fea0003800000 */
.L_x_1025:
        /* <DEDUP_REMOVED lines=21> */
.L_x_1028:
[----:B------:R-:W-:Y:S05]  /*257e0*/  BSYNC B0 ;  /* 0x0000000000007941 */ /* 0x000fea0003800000 */
.L_x_1027:
        /* <DEDUP_REMOVED lines=21> */
.L_x_1029:
        /* <DEDUP_REMOVED lines=12> */
.L_x_2928:


//--------------------- .text._ZN5flash16flash_fwd_kernelI23Flash_fwd_kernel_traitsILi128ELi128ELi32ELi4ELb0ELb0EN7cutlass6half_tE19Flash_kernel_traitsILi128ELi128ELi32ELi4ES3_EELb0ELb0ELb0ELb0ELb0ELb1ELb0ELb0EEEvNS_16Flash_fwd_paramsE --------------------------
	.section	.text._ZN5flash16flash_fwd_kernelI23Flash_fwd_kernel_traitsILi128ELi128ELi32ELi4ELb0ELb0EN7cutlass6half_tE19Flash_kernel_traitsILi128ELi128ELi32ELi4ES3_EELb0ELb0ELb0ELb0ELb0ELb1ELb0ELb0EEEvNS_16Flash_fwd_paramsE,"ax",@progbits
	.align	128
        .global         _ZN5flash16flash_fwd_kernelI23Flash_fwd_kernel_traitsILi128ELi128ELi32ELi4ELb0ELb0EN7cutlass6half_tE19Flash_kernel_traitsILi128ELi128ELi32ELi4ES3_EELb0ELb0ELb0ELb0ELb0ELb1ELb0ELb0EEEvNS_16Flash_fwd_paramsE
        .type           _ZN5flash16flash_fwd_kernelI23Flash_fwd_kernel_traitsILi128ELi128ELi32ELi4ELb0ELb0EN7cutlass6half_tE19Flash_kernel_traitsILi128ELi128ELi32ELi4ES3_EELb0ELb0ELb0ELb0ELb0ELb1ELb0ELb0EEEvNS_16Flash_fwd_paramsE,@function
        .size           _ZN5flash16flash_fwd_kernelI23Flash_fwd_kernel_traitsILi128ELi128ELi32ELi4ELb0ELb0EN7cutlass6half_tE19Flash_kernel_traitsILi128ELi128ELi32ELi4ES3_EELb0ELb0ELb0ELb0ELb0ELb1ELb0ELb0EEEvNS_16Flash_fwd_paramsE,(.L_x_2929 - _ZN5flash16flash_fwd_kernelI23Flash_fwd_kernel_traitsILi128ELi128ELi32ELi4ELb0ELb0EN7cutlass6half_tE19Flash_kernel_traitsILi128ELi128ELi32ELi4ES3_EELb0ELb0ELb0ELb0ELb0ELb1ELb0ELb0EEEvNS_16Flash_fwd_paramsE)
        .other          _ZN5flash16flash_fwd_kernelI23Flash_fwd_kernel_traitsILi128ELi128ELi32ELi4ELb0ELb0EN7cutlass6half_tE19Flash_kernel_traitsILi128ELi128ELi32ELi4ES3_EELb0ELb0ELb0ELb0ELb0ELb1ELb0ELb0EEEvNS_16Flash_fwd_paramsE,@"STO_CUDA_ENTRY STV_DEFAULT"
_ZN5flash16flash_fwd_kernelI23Flash_fwd_kernel_traitsILi128ELi128ELi32ELi4ELb0ELb0EN7cutlass6half_tE19Flash_kernel_traitsILi128ELi128ELi32ELi4ES3_EELb0ELb0ELb0ELb0ELb0ELb1ELb0ELb0EEEvNS_16Flash_fwd_paramsE:
.text._ZN5flash16flash_fwd_kernelI23Flash_fwd_kernel_traitsILi128ELi128ELi32ELi4ELb0ELb0EN7cutlass6half_tE19Flash_kernel_traitsILi128ELi128ELi32ELi4ES3_EELb0ELb0ELb0ELb0ELb0ELb1ELb0ELb0EEEvNS_16Flash_fwd_paramsE:
[----:B------:R-:W1:Y:S08]  /*0000*/  LDC R1, c[0x0][0x28] ;  /* 0x00000a00ff017b82 */ /* 0x000e700000000800 */
[----:B------:R-:W2:Y:S01]  /*0010*/  LDC.64 R2, c[0x0][0x300] ;  /* 0x0000c000ff027b82 */ /* 0x000ea20000000a00 */
[----:B------:R-:W3:Y:S01]  /*0020*/  S2R R40, SR_CTAID.Y ;  /* 0x0000000000287919 */ /* 0x000ee20000002600 */
[----:B------:R-:W-:Y:S01]  /*0030*/  ULDC.64 UR4, c[0x0][0x2f0] ;  /* 0x0000bc0000047ab9 */ /* 0x000fe20000000a00 */
[----:B------:R-:W-:Y:S01]  /*0040*/  IMAD.MOV.U32 R17, RZ, RZ, -0x1 ;  /* 0xffffffffff117424 */ /* 0x000fe200078e00ff */
[----:B------:R-:W-:Y:S01]  /*0050*/  ISETP.NE.U32.AND P2, PT, RZ, UR4, PT ;  /* 0x00000004ff007c0c */ /* 0x000fe2000bf45070 */
[----:B------:R-:W-:Y:S01]  /*0060*/  ULDC.64 UR14, c[0x0][0x208] ;  /* 0x00008200000e7ab9 */ /* 0x000fe20000000a00 */
[----:B-1----:R-:W-:-:S02]  /*0070*/  VIADD R1, R1, 0xfffffff0 ;  /* 0xfffffff001017836 */ /* 0x002fc40000000000 */
[----:B------:R-:W3:Y:S01]  /*0080*/  LDC.64 R4, c[0x0][0x2f0] ;  /* 0x0000bc00ff047b82 */ /* 0x000ee20000000a00 */
[----:B------:R-:W-:-:S07]  /*0090*/  ISETP.NE.AND.EX P2, PT, RZ, UR5, PT, P2 ;  /* 0x00000005ff007c0c */ /* 0x000fce000bf45320 */
[----:B------:R-:W1:Y:S01]  /*00a0*/  LDC.U8 R10, c[0x0][0x3c2] ;  /* 0x0000f080ff0a7b82 */ /* 0x000e620000000000 */
[----:B--2---:R-:W-:-:S07]  /*00b0*/  ISETP.NE.U32.AND P1, PT, R2, RZ, PT ;  /* 0x000000ff0200720c */ /* 0x004fce0003f25070 */
[----:B------:R-:W2:Y:S01]  /*00c0*/  LDC.64 R8, c[0x0][0x2f8] ;  /* 0x0000be00ff087b82 */ /* 0x000ea20000000a00 */
[----:B------:R-:W-:Y:S01]  /*00d0*/  ISETP.NE.AND.EX P1, PT, R3, RZ, PT, P1 ;  /* 0x000000ff0300720c */ /* 0x000fe20003f25310 */
[----:B---3--:R-:W-:-:S06]  /*00e0*/  IMAD.WIDE R4, R40, 0x4, R4 ;  /* 0x0000000428047825 */ /* 0x008fcc00078e0204 */
[----:B------:R-:W3:Y:S01]  /*00f0*/  LDC.64 R2, c[0x0][0x2f8] ;  /* 0x0000be00ff027b82 */ /* 0x000ee20000000a00 */
[----:B------:R-:W4:Y:S04]  /*0100*/  @P2 LDG.E R17, desc[UR14][R4.64] ;  /* 0x0000000e04112981 */ /* 0x000f28000c1e1900 */
[----:B------:R1:W4:Y:S03]  /*0110*/  @P2 LDG.E R0, desc[UR14][R4.64+0x4] ;  /* 0x0000040e04002981 */ /* 0x000326000c1e1900 */
[----:B------:R-:W1:Y:S01]  /*0120*/  @P1 LDC.64 R6, c[0x0][0x300] ;  /* 0x0000c000ff061b82 */ /* 0x000e620000000a00 */
[----:B------:R-:W-:Y:S02]  /*0130*/  IMAD.MOV.U32 R24, RZ, RZ, RZ ;  /* 0x000000ffff187224 */ /* 0x000fe400078e00ff */
[----:B-1----:R-:W-:-:S05]  /*0140*/  @P1 IMAD.WIDE R4, R40, 0x4, R6 ;  /* 0x0000000428041825 */ /* 0x002fca00078e0206 */
[----:B------:R1:W5:Y:S01]  /*0150*/  @P1 LDG.E R24, desc[UR14][R4.64] ;  /* 0x0000000e04181981 */ /* 0x000362000c1e1900 */
[----:B------:R-:W-:Y:S02]  /*0160*/  ISETP.NE.AND P3, PT, R10, RZ, PT ;  /* 0x000000ff0a00720c */ /* 0x000fe40003f65270 */
[----:B---3--:R-:W-:-:S04]  /*0170*/  ISETP.EQ.U32.AND P0, PT, R2, RZ, PT ;  /* 0x000000ff0200720c */ /* 0x008fc80003f02070 */
[----:B------:R-:W-:Y:S01]  /*0180*/  ISETP.EQ.OR.EX P0, PT, R3, RZ, !P3, P0 ;  /* 0x000000ff0300720c */ /* 0x000fe20005f02700 */
[----:B------:R-:W-:Y:S02]  /*0190*/  IMAD.MOV.U32 R36, RZ, RZ, -0x1 ;  /* 0xffffffffff247424 */ /* 0x000fe400078e00ff */
[----:B--2---:R-:W-:Y:S01]  /*01a0*/  IMAD.WIDE R6, R40, 0x4, R8 ;  /* 0x0000000428067825 */ /* 0x004fe200078e0208 */
[----:B------:R-:W2:Y:S01]  /*01b0*/  S2R R244, SR_CTAID.X ;  /* 0x0000000000f47919 */ /* 0x000ea20000002500 */
[----:B------:R-:W3:Y:S01]  /*01c0*/  S2R R30, SR_CTAID.Z ;  /* 0x00000000001e7919 */ /* 0x000ee20000002700 */
[----:B------:R-:W1:Y:S07]  /*01d0*/  S2R R70, SR_TID.X ;  /* 0x0000000000467919 */ /* 0x000e6e0000002100 */
[----:B------:R1:W5:Y:S01]  /*01e0*/  @!P0 LDG.E R36, desc[UR14][R6.64] ;  /* 0x0000000e06248981 */ /* 0x000362000c1e1900 */
[----:B------:R-:W-:-:S04]  /*01f0*/  ISETP.NE.U32.AND P0, PT, R2, RZ, PT ;  /* 0x000000ff0200720c */ /* 0x000fc80003f05070 */
[----:B------:R-:W-:Y:S01]  /*0200*/  ISETP.NE.AND.EX P0, PT, R3, RZ, PT, P0 ;  /* 0x000000ff0300720c */ /* 0x000fe20003f05300 */
[----:B----4-:R-:W-:Y:S01]  /*0210*/  @P2 IMAD.IADD R14, R0, 0x1, -R17 ;  /* 0x00000001000e2824 */ /* 0x010fe200078e0a11 */
[----:B------:R4:W-:Y:S05]  /*0220*/  STL [R1+0xc], R17 ;  /* 0x00000c1101007387 */ /* 0x0009ea0000100800 */
[----:B------:R-:W1:Y:S06]  /*0230*/  @!P2 LDC R14, c[0x0][0x2c4] ;  /* 0x0000b100ff0eab82 */ /* 0x000e6c0000000800 */
[----:B--23--:R-:W-:Y:S05]  /*0240*/  @!P0 BRA `(.L_x_1030) ;  /* 0x0000000000108947 */ /* 0x00cfea0003800000 */
[----:B------:R-:W1:Y:S02]  /*0250*/  @P3 LDG.E R0, desc[UR14][R6.64+0x4] ;  /* 0x0000040e06003981 */ /* 0x000e64000c1e1900 */
[----:B-1---5:R-:W-:-:S06]  /*0260*/  @P3 IADD3 R4, R0, -R36, RZ ;  /* 0x8000002400043210 */ /* 0x022fcc0007ffe0ff */
[----:B------:R2:W5:Y:S01]  /*0270*/  @!P3 LDG.E R4, desc[UR14][R6.64] ;  /* 0x0000000e0604b981 */ /* 0x000562000c1e1900 */
[----:B------:R-:W-:Y:S05]  /*0280*/  BRA `(.L_x_1031) ;  /* 0x0000000000047947 */ /* 0x000fea0003800000 */
.L_x_1030:
[----:B-1----:R-:W1:Y:S02]  /*0290*/  LDC R4, c[0x0][0x2c8] ;  /* 0x0000b200ff047b82 */ /* 0x002e640000000800 */
.L_x_1031:
[----:B------:R-:W3:Y:S02]  /*02a0*/  LDC.64 R2, c[0x0][0x308] ;  /* 0x0000c200ff027b82 */ /* 0x000ee40000000a00 */
[----:B---3--:R-:W-:-:S04]  /*02b0*/  ISETP.NE.U32.AND P2, PT, R2, RZ, PT ;  /* 0x000000ff0200720c */ /* 0x008fc80003f45070 */
[----:B------:R-:W-:-:S13]  /*02c0*/  ISETP.NE.AND.EX P2, PT, R3, RZ, PT, P2 ;  /* 0x000000ff0300720c */ /* 0x000fda0003f45320 */
[----:B------:R-:W3:Y:S08]  /*02d0*/  @P2 LDC.64 R2, c[0x0][0x308] ;  /* 0x0000c200ff022b82 */ /* 0x000ef00000000a00 */
[----:B------:R-:W4:Y:S01]  /*02e0*/  @!P2 LDC R5, c[0x0][0x2cc] ;  /* 0x0000b300ff05ab82 */ /* 0x000f220000000800 */
[----:B---3--:R-:W-:-:S05]  /*02f0*/  @P2 IMAD.WIDE R2, R40, 0x4, R2 ;  /* 0x0000000428022825 */ /* 0x008fca00078e0202 */
[----:B------:R-:W3:Y:S01]  /*0300*/  @P2 LDG.E R0, desc[UR14][R2.64] ;  /* 0x0000000e02002981 */ /* 0x000ee2000c1e1900 */
[----:B------:R-:W-:-:S05]  /*0310*/  IMAD.SHL.U32 R16, R244, 0x80, RZ ;  /* 0x00000080f4107824 */ /* 0x000fca00078e00ff */
[----:B------:R-:W-:Y:S01]  /*0320*/  ISETP.GT.AND P0, PT, R14, R16, PT ;  /* 0x000000100e00720c */ /* 0x000fe20003f04270 */
[----:B------:R-:W2:Y:S02]  /*0330*/  @!P2 LDC.64 R2, c[0x0][0x318] ;  /* 0x0000c600ff02ab82 */ /* 0x000ea40000000a00 */
[----:B--2---:R-:W-:-:S04]  /*0340*/  @!P2 ISETP.NE.U32.AND P1, PT, R2, RZ, PT ;  /* 0x000000ff0200a20c */ /* 0x004fc80003f25070 */
[----:B------:R-:W-:Y:S01]  /*0350*/  @!P2 ISETP.NE.AND.EX P1, PT, R3, RZ, PT, P1 ;  /* 0x000000ff0300a20c */ /* 0x000fe20003f25310 */
[----:B---3-5:R-:W-:-:S03]  /*0360*/  @P2 IMAD.IADD R68, R0, 0x1, -R24 ;  /* 0x0000000100442824 */ /* 0x028fc600078e0a18 */
[----:B----4-:R-:W-:-:S04]  /*0370*/  @!P2 SEL R0, R5, RZ, P1 ;  /* 0x000000ff0500a207 */ /* 0x010fc80000800000 */
[----:B-1----:R-:W-:Y:S01]  /*0380*/  @!P2 IADD3 R68, R0, R4, -R24 ;  /* 0x000000040044a210 */ /* 0x002fe20007ffe818 */
[----:B------:R-:W-:Y:S06]  /*0390*/  @!P0 EXIT ;  /* 0x000000000000894d */ /* 0x000fec0003800000 */
[C---:B------:R-:W-:Y:S01]  /*03a0*/  ISETP.GE.AND P0, PT, R68.reuse, 0x1, PT ;  /* 0x000000014400780c */ /* 0x040fe20003f06270 */
[----:B------:R-:W-:-:S05]  /*03b0*/  VIADD R0, R68, 0x1f ;  /* 0x0000001f44007836 */ /* 0x000fca0000000000 */
[----:B------:R-:W-:-:S04]  /*03c0*/  SHF.R.S32.HI R2, RZ, 0x1f, R0 ;  /* 0x0000001fff027819 */ /* 0x000fc80000011400 */
[----:B------:R-:W-:-:S03]  /*03d0*/  LEA.HI R226, R2, R0, RZ, 0x5 ;  /* 0x0000000002e27211 */ /* 0x000fc600078f28ff */
[----:B------:R-:W-:Y:S05]  /*03e0*/  @!P0 BRA `(.L_x_1032) ;  /* 0x0000007c00f48947 */ /* 0x000fea0003800000 */
[----:B------:R-:W1:Y:S01]  /*03f0*/  LDC R22, c[0x0][0x278] ;  /* 0x00009e00ff167b82 */ /* 0x000e620000000800 */
[----:B------:R-:W-:Y:S01]  /*0400*/  ISETP.NE.AND P0, PT, R17, -0x1, PT ;  /* 0xffffffff1100780c */ /* 0x000fe20003f05270 */
[----:B------:R-:W-:Y:S01]  /*0410*/  IMAD.IADD R34, R14, 0x1, -R16 ;  /* 0x000000010e227824 */ /* 0x000fe200078e0a10 */
[----:B------:R-:W-:Y:S01]  /*0420*/  SHF.R.S32.HI R41, RZ, 0x1f, R70 ;  /* 0x0000001fff297819 */ /* 0x000fe20000011446 */
[----:B------:R-:W-:Y:S01]  /*0430*/  ULDC.64 UR4, c[0x0][0x258] ;  /* 0x0000960000047ab9 */ /* 0x000fe20000000a00 */
[----:B------:R-:W-:Y:S02]  /*0440*/  IABS R11, R30 ;  /* 0x0000001e000b7213 */ /* 0x000fe40000000000 */
[----:B------:R-:W-:Y:S01]  /*0450*/  LEA.HI R7, R41, R70, RZ, 0x3 ;  /* 0x0000004629077211 */ /* 0x000fe200078f18ff */
[----:B------:R2:W-:Y:S01]  /*0460*/  STL [R1+0x8], R34 ;  /* 0x0000082201007387 */ /* 0x0005e20000100800 */
[----:B------:R-:W-:Y:S02]  /*0470*/  LEA.HI.SX32 R69, R226, 0xffffffff, 0x1b ;  /* 0xffffffffe2457811 */ /* 0x000fe400078fdaff */
[----:B------:R-:W-:-:S03]  /*0480*/  SHF.R.S32.HI R10, RZ, 0x3, R7 ;  /* 0x00000003ff0a7819 */ /* 0x000fc60000011407 */
[----:B------:R-:W3:Y:S01]  /*0490*/  @!P0 LDC.64 R8, c[0x0][0x228] ;  /* 0x00008a00ff088b82 */ /* 0x000ee20000000a00 */
[C---:B------:R-:W-:Y:S01]  /*04a0*/  ISETP.GE.AND P1, PT, R10.reuse, R34, PT ;  /* 0x000000220a00720c */ /* 0x040fe20003f26270 */
[----:B------:R-:W-:-:S06]  /*04b0*/  VIADD R35, R10, 0x10 ;  /* 0x000000100a237836 */ /* 0x000fcc0000000000 */
[----:B------:R-:W4:Y:S01]  /*04c0*/  @P0 LDC.64 R12, c[0x0][0x240] ;  /* 0x00009000ff0c0b82 */ /* 0x000f220000000a00 */
[----:B-1----:R-:W-:-:S04]  /*04d0*/  IABS R15, R22 ;  /* 0x00000016000f7213 */ /* 0x002fc80000000000 */
[----:B------:R-:W1:Y:S03]  /*04e0*/  I2F.RP R2, R15 ;  /* 0x0000000f00027306 */ /* 0x000e660000209400 */
[----:B------:R-:W5:Y:S05]  /*04f0*/  @!P1 LDC.64 R20, c[0x0][0x210] ;  /* 0x00008400ff149b82 */ /* 0x000f6a0000000a00 */
[----:B-1----:R-:W1:Y:S02]  /*0500*/  MUFU.RCP R2, R2 ;  /* 0x0000000200027308 */ /* 0x002e640000001000 */
[----:B-1----:R-:W-:-:S06]  /*0510*/  VIADD R2, R2, 0xffffffe ;  /* 0x0ffffffe02027836 */ /* 0x002fcc0000000000 */
[----:B------:R-:W1:Y:S02]  /*0520*/  F2I.FTZ.U32.TRUNC.NTZ R3, R2 ;  /* 0x0000000200037305 */ /* 0x000e64000021f000 */
[----:B-1----:R-:W-:Y:S02]  /*0530*/  IMAD.MOV R0, RZ, RZ, -R3 ;  /* 0x000000ffff007224 */ /* 0x002fe400078e0a03 */
[----:B------:R-:W-:Y:S02]  /*0540*/  IMAD.MOV.U32 R2, RZ, RZ, RZ ;  /* 0x000000ffff027224 */ /* 0x000fe400078e00ff */
[----:B------:R-:W-:-:S04]  /*0550*/  IMAD R0, R0, R15, RZ ;  /* 0x0000000f00007224 */ /* 0x000fc800078e02ff */
[----:B------:R-:W-:Y:S01]  /*0560*/  IMAD.HI.U32 R2, R3, R0, R2 ;  /* 0x0000000003027227 */ /* 0x000fe200078e0002 */
[----:B------:R-:W-:-:S03]  /*0570*/  @!P0 SHF.R.S32.HI R3, RZ, 0x1f, R40 ;  /* 0x0000001fff038819 */ /* 0x000fc60000011428 */
[----:B------:R-:W-:Y:S02]  /*0580*/  VIADD R0, R10, 0x20 ;  /* 0x000000200a007836 */ /* 0x000fe40000000000 */
[----:B------:R-:W-:-:S03]  /*0590*/  IMAD.HI.U32 R6, R2, R11, RZ ;  /* 0x0000000b02067227 */ /* 0x000fc600078e00ff */
[----:B------:R-:W-:Y:S01]  /*05a0*/  ISETP.GE.AND P5, PT, R0, R34, PT ;  /* 0x000000220000720c */ /* 0x000fe20003fa6270 */
[----:B---3--:R-:W-:Y:S02]  /*05b0*/  @!P0 IMAD R5, R3, R8, RZ ;  /* 0x0000000803058224 */ /* 0x008fe400078e02ff */
[----:B------:R-:W-:Y:S02]  /*05c0*/  IMAD.MOV R4, RZ, RZ, -R6 ;  /* 0x000000ffff047224 */ /* 0x000fe400078e0a06 */
[----:B----4-:R-:W-:-:S04]  /*05d0*/  @P0 IMAD.WIDE.U32 R2, R17, R12, RZ ;  /* 0x0000000c11020225 */ /* 0x010fc800078e00ff */
[C---:B------:R-:W-:Y:S02]  /*05e0*/  @!P0 IMAD R9, R40.reuse, R9, R5 ;  /* 0x0000000928098224 */ /* 0x040fe400078e0205 */
[----:B------:R-:W-:Y:S01]  /*05f0*/  IMAD R0, R15, R4, R11 ;  /* 0x000000040f007224 */ /* 0x000fe200078e020b */
[----:B------:R-:W-:Y:S01]  /*0600*/  SHF.R.S32.HI R11, RZ, 0x1f, R10 ;  /* 0x0000001fff0b7819 */ /* 0x000fe2000001140a */
[----:B------:R-:W-:Y:S01]  /*0610*/  @!P0 IMAD.WIDE.U32 R4, R40, R8, RZ ;  /* 0x0000000828048225 */ /* 0x000fe200078e00ff */
[----:B------:R-:W-:Y:S02]  /*0620*/  LOP3.LUT R8, R7, 0xfffffff8, RZ, 0xc0, !PT ;  /* 0xfffffff807087812 */ /* 0x000fe400078ec0ff */
[----:B------:R-:W-:Y:S01]  /*0630*/  ISETP.GT.U32.AND P3, PT, R15, R0, PT ;  /* 0x000000000f00720c */ /* 0x000fe20003f64070 */
[----:B------:R-:W-:Y:S01]  /*0640*/  @P0 IMAD R3, R17, R13, R3 ;  /* 0x0000000d11030224 */ /* 0x000fe200078e0203 */
[----:B------:R-:W-:Y:S01]  /*0650*/  IADD3 R7, R10, 0x30, RZ ;  /* 0x000000300a077810 */ /* 0x000fe20007ffe0ff */
[----:B------:R-:W1:Y:S01]  /*0660*/  @!P1 LDC.64 R12, c[0x0][0x240] ;  /* 0x00009000ff0c9b82 */ /* 0x000e620000000a00 */
[----:B------:R-:W-:-:S02]  /*0670*/  IMAD.IADD R39, R70, 0x1, -R8 ;  /* 0x0000000146277824 */ /* 0x000fc400078e0a08 */
[----:B------:R-:W-:Y:S01]  /*0680*/  @!P0 IMAD.MOV.U32 R2, RZ, RZ, R4 ;  /* 0x000000ffff028224 */ /* 0x000fe200078e0004 */
[----:B------:R-:W-:Y:S01]  /*0690*/  SHF.R.S32.HI R4, RZ, 0x1f, R30 ;  /* 0x0000001fff047819 */ /* 0x000fe2000001141e */
[----:B------:R-:W-:Y:S01]  /*06a0*/  IMAD.SHL.U32 R28, R39, 0x8, RZ ;  /* 0x00000008271c7824 */ /* 0x000fe200078e00ff */
[----:B------:R-:W-:Y:S01]  /*06b0*/  ISETP.GE.AND P2, PT, R7, R34, PT ;  /* 0x000000220700720c */ /* 0x000fe20003f46270 */
[----:B------:R-:W-:Y:S01]  /*06c0*/  @!P0 IMAD.IADD R3, R5, 0x1, R9 ;  /* 0x0000000105038824 */ /* 0x000fe200078e0209 */
[----:B------:R-:W-:Y:S01]  /*06d0*/  LOP3.LUT R7, R30, R22, RZ, 0x3c, !PT ;  /* 0x000000161e077212 */ /* 0x000fe200078e3cff */
[----:B------:R-:W-:Y:S01]  /*06e0*/  IMAD R4, R4, UR4, RZ ;  /* 0x0000000404047c24 */ /* 0x000fe2000f8e02ff */
[----:B------:R-:W-:Y:S01]  /*06f0*/  SHF.R.S32.HI R29, RZ, 0x1f, R28 ;  /* 0x0000001fff1d7819 */ /* 0x000fe2000001141c */
[----:B------:R-:W-:Y:S01]  /*0700*/  @!P3 IMAD.IADD R0, R0, 0x1, -R15 ;  /* 0x000000010000b824 */ /* 0x000fe200078e0a0f */
[----:B------:R-:W-:Y:S01]  /*0710*/  IADD3 R2, P0, R28, R2, RZ ;  /* 0x000000021c027210 */ /* 0x000fe20007f1e0ff */
[----:B------:R-:W-:Y:S01]  /*0720*/  IMAD.WIDE R244, R244, 0x80, R10 ;  /* 0x00000080f4f47825 */ /* 0x000fe200078e020a */
[----:B------:R-:W-:-:S02]  /*0730*/  LEA.HI R9, R41, R70, RZ, 0x6 ;  /* 0x0000004629097211 */ /* 0x000fc400078f30ff */
[----:B------:R-:W-:Y:S01]  /*0740*/  IADD3.X R3, R29, R3, RZ, P0, !PT ;  /* 0x000000031d037210 */ /* 0x000fe200007fe4ff */
[----:B------:R-:W-:Y:S01]  /*0750*/  IMAD R4, R30, UR5, R4 ;  /* 0x000000051e047c24 */ /* 0x000fe2000f8e0204 */
[----:B------:R-:W-:Y:S01]  /*0760*/  ISETP.GE.AND P0, PT, R35, R34, PT ;  /* 0x000000222300720c */ /* 0x000fe20003f06270 */
[----:B------:R-:W-:Y:S01]  /*0770*/  @!P3 VIADD R6, R6, 0x1 ;  /* 0x000000010606b836 */ /* 0x000fe20000000000 */
[----:B------:R-:W-:Y:S01]  /*0780*/  ISETP.GE.U32.AND P6, PT, R0, R15, PT ;  /* 0x0000000f0000720c */ /* 0x000fe20003fc6070 */
[----:B------:R-:W-:Y:S01]  /*0790*/  IMAD.WIDE.U32 R16, R30, UR4, R2 ;  /* 0x000000041e107c25 */ /* 0x000fe2000f8e0002 */
[----:B------:R-:W3:Y:S01]  /*07a0*/  S2UR UR4, SR_CgaCtaId ;  /* 0x00000000000479c3 */ /* 0x000ee20000008800 */
[----:B------:R-:W-:Y:S01]  /*07b0*/  ISETP.GE.AND P4, PT, R7, RZ, PT ;  /* 0x000000ff0700720c */ /* 0x000fe20003f86270 */
[----:B------:R-:W-:Y:S01]  /*07c0*/  UMOV UR5, 0x400 ;  /* 0x0000040000057882 */ /* 0x000fe20000000000 */
[----:B------:R-:W-:Y:S01]  /*07d0*/  IMAD.SHL.U32 R0, R10, 0x40, RZ ;  /* 0x000000400a007824 */ /* 0x000fe200078e00ff */
[----:B------:R-:W4:Y:S01]  /*07e0*/  @!P2 S2R R33, SR_CgaCtaId ;  /* 0x000000000021a919 */ /* 0x000f220000008800 */
[----:B-1----:R-:W-:-:S02]  /*07f0*/  @!P1 IMAD R2, R245, R12, RZ ;  /* 0x0000000cf5029224 */ /* 0x002fc400078e02ff */
[----:B------:R-:W-:Y:S01]  /*0800*/  IMAD.IADD R15, R17, 0x1, R4 ;  /* 0x00000001110f7824 */ /* 0x000fe200078e0204 */
[----:B------:R-:W-:Y:S01]  /*0810*/  LOP3.LUT R0, R0, 0x1c0, RZ, 0xc0, !PT ;  /* 0x000001c000007812 */ /* 0x000fe200078ec0ff */
[----:B------:R-:W-:Y:S01]  /*0820*/  @!P1 IMAD.MOV.U32 R14, RZ, RZ, R16 ;  /* 0x000000ffff0e9224 */ /* 0x000fe200078e0010 */
[----:B------:R-:W1:Y:S01]  /*0830*/  @!P0 S2R R18, SR_CgaCtaId ;  /* 0x0000000000128919 */ /* 0x000e620000008800 */
[----:B------:R-:W-:Y:S01]  /*0840*/  @!P1 IMAD R8, R244, R13, R2 ;  /* 0x0000000df4089224 */ /* 0x000fe200078e0202 */
[----:B------:R-:W-:Y:S01]  /*0850*/  LOP3.LUT R4, R0, 0x38, R28, 0xf8, !PT ;  /* 0x0000003800047812 */ /* 0x000fe200078ef81c */
[----:B------:R-:W-:Y:S01]  /*0860*/  @!P1 IMAD.WIDE.U32 R2, R244, R12, R14 ;  /* 0x0000000cf4029225 */ /* 0x000fe200078e000e */
[----:B------:R-:W-:Y:S01]  /*0870*/  SHF.R.U32.HI R0, RZ, 0x3, R0 ;  /* 0x00000003ff007819 */ /* 0x000fe20000011600 */
[----:B------:R-:W2:Y:S02]  /*0880*/  @!P0 LDC.64 R12, c[0x0][0x240] ;  /* 0x00009000ff0c8b82 */ /* 0x000ea40000000a00 */
[----:B------:R-:W-:Y:S01]  /*0890*/  IMAD.SHL.U32 R7, R9, 0x8, RZ ;  /* 0x0000000809077824 */ /* 0x000fe200078e00ff */
[----:B------:R-:W-:Y:S01]  /*08a0*/  LOP3.LUT R5, R4, R0, RZ, 0x3c, !PT ;  /* 0x0000000004057212 */ /* 0x000fe200078e3cff */
[----:B------:R-:W-:Y:S01]  /*08b0*/  @P6 VIADD R6, R6, 0x1 ;  /* 0x0000000106066836 */ /* 0x000fe20000000000 */
[----:B------:R-:W-:Y:S01]  /*08c0*/  @!P1 IADD3 R0, R3, R8, RZ ;  /* 0x0000000803009210 */ /* 0x000fe20007ffe0ff */
[----:B------:R-:W4:Y:S01]  /*08d0*/  @!P5 S2R R9, SR_CgaCtaId ;  /* 0x000000000009d919 */ /* 0x000f220000008800 */
[C---:B-----5:R-:W-:Y:S01]  /*08e0*/  @!P1 LEA R4, P3, R2.reuse, R20, 0x1 ;  /* 0x0000001402049211 */ /* 0x060fe200078608ff */
[----:B------:R-:W-:Y:S01]  /*08f0*/  IMAD.MOV.U32 R32, RZ, RZ, R6 ;  /* 0x000000ffff207224 */ /* 0x000fe200078e0006 */
[----:B------:R-:W-:Y:S01]  /*0900*/  LOP3.LUT R19, R5, 0xfffffe00, R7, 0xf8, !PT ;  /* 0xfffffe0005137812 */ /* 0x000fe200078ef807 */
[----:B------:R-:W5:Y:S01]  /*0910*/  @!P0 LDC.64 R26, c[0x0][0x210] ;  /* 0x00008400ff1a8b82 */ /* 0x000f620000000a00 */
[----:B------:R-:W-:Y:S01]  /*0920*/  @!P1 LEA.HI.X R5, R2, R21, R0, 0x1, P3 ;  /* 0x0000001502059211 */ /* 0x000fe200018f0c00 */
[----:B------:R-:W-:Y:S01]  /*0930*/  @!P4 IMAD.MOV R32, RZ, RZ, -R32 ;  /* 0x000000ffff20c224 */ /* 0x000fe200078e0a20 */
[----:B------:R-:W-:Y:S01]  /*0940*/  ISETP.NE.AND P3, PT, R22, RZ, PT ;  /* 0x000000ff1600720c */ /* 0x000fe20003f65270 */
[----:B---3--:R-:W-:Y:S01]  /*0950*/  ULEA UR4, UR4, UR5, 0x18 ;  /* 0x0000000504047291 */ /* 0x008fe2000f8ec03f */
[----:B------:R-:W-:Y:S01]  /*0960*/  @!P0 IADD3 R6, P4, R244, 0x10, RZ ;  /* 0x00000010f4068810 */ /* 0x000fe20007f9e0ff */
[C---:B------:R-:W-:Y:S01]  /*0970*/  VIADD R3, R10.reuse, 0x40 ;  /* 0x000000400a037836 */ /* 0x040fe20000000000 */
[----:B------:R-:W-:Y:S01]  /*0980*/  IADD3 R2, R10, 0x50, RZ ;  /* 0x000000500a027810 */ /* 0x000fe20007ffe0ff */
[----:B------:R-:W3:Y:S01]  /*0990*/  @!P5 LDC.64 R20, c[0x0][0x240] ;  /* 0x00009000ff14db82 */ /* 0x000ee20000000a00 */
[----:B------:R-:W-:Y:S01]  /*09a0*/  @!P5 IADD3 R8, P6, R244, 0x20, RZ ;  /* 0x00000020f408d810 */ /* 0x000fe20007fde0ff */
[----:B------:R-:W-:Y:S01]  /*09b0*/  @!P0 IMAD.X R0, RZ, RZ, R245, P4 ;  /* 0x000000ffff008224 */ /* 0x000fe200020e06f5 */
[----:B------:R-:W-:-:S02]  /*09c0*/  LEA R227, R19, UR4, 0x1 ;  /* 0x0000000413e37c11 */ /* 0x000fc4000f8e08ff */
[----:B------:R-:W-:Y:S01]  /*09d0*/  ISETP.GE.AND P4, PT, R3, R34, PT ;  /* 0x000000220300720c */ /* 0x000fe20003f86270 */
[----:B--2---:R-:W-:Y:S02]  /*09e0*/  @!P0 IMAD R0, R0, R12, RZ ;  /* 0x0000000c00008224 */ /* 0x004fe400078e02ff */
[----:B------:R-:W-:Y:S01]  /*09f0*/  @!P3 LOP3.LUT R32, RZ, R22, RZ, 0x33, !PT ;  /* 0x00000016ff20b212 */ /* 0x000fe200078e33ff */
[----:B------:R-:W-:Y:S01]  /*0a00*/  @!PT LDS RZ, [RZ] ;  /* 0x00000000fffff984 */ /* 0x000fe20000000800 */
[----:B------:R-:W-:Y:S01]  /*0a10*/  @!PT LDS RZ, [RZ] ;  /* 0x00000000fffff984 */ /* 0x000fe20000000800 */
[----:B------:R-:W-:Y:S01]  /*0a20*/  @!PT LDS RZ, [RZ] ;  /* 0x00000000fffff984 */ /* 0x000fe20000000800 */
[----:B------:R-:W-:Y:S01]  /*0a30*/  @!P1 LDGSTS.E.BYPASS.LTC128B.128 [R227], desc[UR14][R4.64] ;  /* 0x0000000004e39fae */ /* 0x000fe2000b901d4e */
[----:B------:R-:W-:Y:S01]  /*0a40*/  ISETP.GE.AND P3, PT, R2, R34, PT ;  /* 0x000000220200720c */ /* 0x000fe20003f66270 */
[----:B------:R-:W-:Y:S01]  /*0a50*/  @!P0 IMAD.MOV.U32 R2, RZ, RZ, R16 ;  /* 0x000000ffff028224 */ /* 0x000fe200078e0010 */
[----:B------:R-:W2:Y:S01]  /*0a60*/  @!P5 LDC.64 R30, c[0x0][0x210] ;  /* 0x00008400ff1edb82 */ /* 0x000ea20000000a00 */
[----:B------:R1:W-:Y:S01]  /*0a70*/  @!P1 LDGSTS.E.BYPASS.LTC128B.128 [R227+0x4000], desc[UR14][R4.64+0x80] ;  /* 0x0400008004e39fae */ /* 0x0003e2000b901d4e */
[----:B------:R-:W-:Y:S02]  /*0a80*/  @!P0 IMAD.MOV.U32 R3, RZ, RZ, R15 ;  /* 0x000000ffff038224 */ /* 0x000fe400078e000f */
[----:B------:R-:W-:-:S02]  /*0a90*/  @!P5 IMAD.X R7, RZ, RZ, R245, P6 ;  /* 0x000000ffff07d224 */ /* 0x000fc400030e06f5 */
[C---:B------:R-:W-:Y:S01]  /*0aa0*/  @!P0 IMAD.WIDE.U32 R2, R6.reuse, R12, R2 ;  /* 0x0000000c06028225 */ /* 0x040fe200078e0002 */
[----:B------:R-:W2:Y:S01]  /*0ab0*/  @!P4 S2R R25, SR_CgaCtaId ;  /* 0x000000000019c919 */ /* 0x000ea20000008800 */
[----:B------:R-:W2:Y:S02]  /*0ac0*/  @!P2 LDC.64 R22, c[0x0][0x240] ;  /* 0x00009000ff16ab82 */ /* 0x000ea40000000a00 */
[----:B-1----:R-:W-:Y:S01]  /*0ad0*/  @!P0 IMAD R5, R6, R13, R0 ;  /* 0x0000000d06058224 */ /* 0x002fe200078e0200 */
[----:B------:R-:W-:Y:S01]  /*0ae0*/  @!P0 MOV R4, 0x400 ;  /* 0x0000040000048802 */ /* 0x000fe20000000f00 */
[----:B------:R-:W-:-:S04]  /*0af0*/  VIADD R0, R10, 0x60 ;  /* 0x000000600a007836 */ /* 0x000fc80000000000 */
[----:B------:R-:W1:Y:S01]  /*0b00*/  @!P4 LDC.64 R12, c[0x0][0x240] ;  /* 0x00009000ff0ccb82 */ /* 0x000e620000000a00 */
[----:B------:R-:W-:Y:S02]  /*0b10*/  @!P0 LEA R6, R18, R4, 0x18 ;  /* 0x0000000412068211 */ /* 0x000fe400078ec0ff */
[----:B------:R-:W-:Y:S01]  /*0b20*/  ISETP.GE.AND P1, PT, R0, R34, PT ;  /* 0x000000220000720c */ /* 0x000fe20003f26270 */
[----:B------:R-:W1:Y:S01]  /*0b30*/  @!P3 S2R R18, SR_CgaCtaId ;  /* 0x000000000012b919 */ /* 0x000e620000008800 */
[----:B------:R-:W-:Y:S02]  /*0b40*/  @!P5 MOV R0, 0x400 ;  /* 0x000004000000d802 */ /* 0x000fe40000000f00 */
[----:B------:R-:W-:Y:S01]  /*0b50*/  @!P0 IADD3 R5, R3, R5, RZ ;  /* 0x0000000503058210 */ /* 0x000fe20007ffe0ff */
[----:B---3--:R-:W-:Y:S01]  /*0b60*/  @!P5 IMAD R3, R7, R20, RZ ;  /* 0x000000140703d224 */ /* 0x008fe200078e02ff */
[C---:B-----5:R-:W-:Y:S02]  /*0b70*/  @!P0 LEA R4, P6, R2.reuse, R26, 0x1 ;  /* 0x0000001a02048211 */ /* 0x060fe400078c08ff */
[----:B----4-:R-:W-:Y:S01]  /*0b80*/  @!P5 LEA R9, R9, R0, 0x18 ;  /* 0x000000000909d211 */ /* 0x010fe200078ec0ff */
[----:B------:R-:W-:Y:S01]  /*0b90*/  @!P0 IMAD R0, R19, 0x2, R6 ;  /* 0x0000000213008824 */ /* 0x000fe200078e0206 */
[----:B------:R-:W-:Y:S01]  /*0ba0*/  @!P0 LEA.HI.X R5, R2, R27, R5, 0x1, P6 ;  /* 0x0000001b02058211 */ /* 0x000fe200030f0c05 */
[----:B------:R-:W-:Y:S01]  /*0bb0*/  @!P5 IMAD R7, R8, R21, R3 ;  /* 0x000000150807d224 */ /* 0x000fe200078e0203 */
[----:B------:R-:W3:Y:S01]  /*0bc0*/  @!P2 LDC.64 R26, c[0x0][0x210] ;  /* 0x00008400ff1aab82 */ /* 0x000ee20000000a00 */
[----:B------:R-:W-:-:S02]  /*0bd0*/  @!P5 IMAD.MOV.U32 R2, RZ, RZ, R16 ;  /* 0x000000ffff02d224 */ /* 0x000fc400078e0010 */
[----:B------:R-:W-:Y:S01]  /*0be0*/  @!P5 IMAD.MOV.U32 R3, RZ, RZ, R15 ;  /* 0x000000ffff03d224 */ /* 0x000fe200078e000f */
[----:B------:R-:W-:Y:S01]  /*0bf0*/  @!P0 LDGSTS.E.BYPASS.LTC128B.128 [R0+0x800], desc[UR14][R4.64] ;  /* 0x0080000004008fae */ /* 0x000fe2000b901d4e */
[----:B------:R-:W-:-:S03]  /*0c00*/  @!P5 IMAD.WIDE.U32 R2, R8, R20, R2 ;  /* 0x000000140802d225 */ /* 0x000fc600078e0002 */
[----:B------:R4:W-:Y:S01]  /*0c10*/  @!P0 LDGSTS.E.BYPASS.LTC128B.128 [R0+0x4800], desc[UR14][R4.64+0x80] ;  /* 0x0480008004008fae */ /* 0x0009e2000b901d4e */
[----:B------:R-:W-:Y:S01]  /*0c20*/  @!P2 IADD3 R6, P0, R244, 0x30, RZ ;  /* 0x00000030f406a810 */ /* 0x000fe20007f1e0ff */
[----:B------:R-:W5:Y:S01]  /*0c30*/  @!P3 LDC.64 R20, c[0x0][0x240] ;  /* 0x00009000ff14bb82 */ /* 0x000f620000000a00 */
[----:B------:R-:W-:Y:S02]  /*0c40*/  VIADD R8, R10, 0x70 ;  /* 0x000000700a087836 */ /* 0x000fe40000000000 */
[----:B----4-:R-:W-:Y:S01]  /*0c50*/  @!P5 IMAD.IADD R0, R3, 0x1, R7 ;  /* 0x000000010300d824 */ /* 0x010fe200078e0207 */
[C---:B--2---:R-:W-:Y:S02]  /*0c60*/  @!P5 LEA R4, P6, R2.reuse, R30, 0x1 ;  /* 0x0000001e0204d211 */ /* 0x044fe400078c08ff */
[----:B------:R-:W-:Y:S02]  /*0c70*/  @!P2 IADD3.X R7, RZ, R245, RZ, P0, !PT ;  /* 0x000000f5ff07a210 */ /* 0x000fe400007fe4ff */
[----:B------:R-:W-:Y:S01]  /*0c80*/  @!P5 LEA.HI.X R5, R2, R31, R0, 0x1, P6 ;  /* 0x0000001f0205d211 */ /* 0x000fe200030f0c00 */
[----:B------:R-:W-:Y:S01]  /*0c90*/  @!P5 IMAD R0, R19, 0x2, R9 ;  /* 0x000000021300d824 */ /* 0x000fe200078e0209 */
[----:B------:R-:W-:Y:S01]  /*0ca0*/  @!P2 MOV R3, 0x400 ;  /* 0x000004000003a802 */ /* 0x000fe20000000f00 */
[----:B------:R-:W-:Y:S01]  /*0cb0*/  @!P2 IMAD R2, R7, R22, RZ ;  /* 0x000000160702a224 */ /* 0x000fe200078e02ff */
[----:B------:R-:W2:Y:S01]  /*0cc0*/  @!P4 LDC.64 R30, c[0x0][0x210] ;  /* 0x00008400ff1ecb82 */ /* 0x000ea20000000a00 */
[----:B------:R-:W-:Y:S01]  /*0cd0*/  ISETP.GE.AND P0, PT, R8, R34, PT ;  /* 0x000000220800720c */ /* 0x000fe20003f06270 */
[----:B------:R-:W-:Y:S01]  /*0ce0*/  @!P5 LDGSTS.E.BYPASS.LTC128B.128 [R0+0x1000], desc[UR14][R4.64] ;  /* 0x010000000400dfae */ /* 0x000fe2000b901d4e */
[----:B------:R-:W-:Y:S01]  /*0cf0*/  @!P2 LEA R33, R33, R3, 0x18 ;  /* 0x000000032121a211 */ /* 0x000fe200078ec0ff */
[----:B------:R-:W-:-:S02]  /*0d00*/  @!P2 IMAD R7, R6, R23, R2 ;  /* 0x000000170607a224 */ /* 0x000fc400078e0202 */
[----:B------:R-:W-:Y:S01]  /*0d10*/  @!P2 IMAD.MOV.U32 R2, RZ, RZ, R16 ;  /* 0x000000ffff02a224 */ /* 0x000fe200078e0010 */
[----:B------:R4:W-:Y:S01]  /*0d20*/  @!P5 LDGSTS.E.BYPASS.LTC128B.128 [R0+0x5000], desc[UR14][R4.64+0x80] ;  /* 0x050000800400dfae */ /* 0x0009e2000b901d4e */
[----:B------:R-:W-:Y:S02]  /*0d30*/  @!P2 IMAD.MOV.U32 R3, RZ, RZ, R15 ;  /* 0x000000ffff03a224 */ /* 0x000fe400078e000f */
[----:B------:R-:W-:Y:S02]  /*0d40*/  @!P2 IMAD.WIDE.U32 R2, R6, R22, R2 ;  /* 0x000000160602a225 */ /* 0x000fe400078e0002 */
[----:B------:R-:W2:Y:S02]  /*0d50*/  @!P3 LDC.64 R22, c[0x0][0x210] ;  /* 0x00008400ff16bb82 */ /* 0x000ea40000000a00 */
[----:B------:R-:W-:Y:S02]  /*0d60*/  @!P2 IMAD.IADD R7, R3, 0x1, R7 ;  /* 0x000000010307a824 */ /* 0x000fe400078e0207 */
[----:B------:R-:W-:Y:S01]  /*0d70*/  @!P4 IMAD.MOV.U32 R3, RZ, RZ, R15 ;  /* 0x000000ffff03c224 */ /* 0x000fe200078e000f */
[----:B----4-:R-:W-:-:S02]  /*0d80*/  @!P4 IADD3 R4, P5, R244, 0x40, RZ ;  /* 0x00000040f404c810 */ /* 0x010fc40007fbe0ff */
[----:B------:R-:W-:Y:S02]  /*0d90*/  @!P3 MOV R0, 0x400 ;  /* 0x000004000000b802 */ /* 0x000fe40000000f00 */
[----:B------:R-:W-:Y:S01]  /*0da0*/  @!P4 MOV R5, 0x400 ;  /* 0x000004000005c802 */ /* 0x000fe20000000f00 */
[----:B------:R-:W-:Y:S01]  /*0db0*/  @!P4 IMAD.X R8, RZ, RZ, R245, P5 ;  /* 0x000000ffff08c224 */ /* 0x000fe200028e06f5 */
[----:B---3--:R-:W-:Y:S02]  /*0dc0*/  @!P2 LEA R6, P5, R2, R26, 0x1 ;  /* 0x0000001a0206a211 */ /* 0x008fe400078a08ff */
[----:B-1----:R-:W-:Y:S01]  /*0dd0*/  @!P3 LEA R34, R18, R0, 0x18 ;  /* 0x000000001222b211 */ /* 0x002fe200078ec0ff */
[----:B------:R-:W-:Y:S01]  /*0de0*/  @!P4 IMAD R0, R8, R12, RZ ;  /* 0x0000000c0800c224 */ /* 0x000fe200078e02ff */
[----:B------:R-:W-:Y:S01]  /*0df0*/  @!P2 LEA.HI.X R7, R2, R27, R7, 0x1, P5 ;  /* 0x0000001b0207a211 */ /* 0x000fe200028f0c07 */
[----:B------:R-:W-:Y:S01]  /*0e00*/  IMAD R18, R69, -0x20, R68 ;  /* 0xffffffe045127824 */ /* 0x000fe200078e0244 */
[----:B------:R-:W-:-:S02]  /*0e10*/  @!P4 MOV R2, R16 ;  /* 0x000000100002c202 */ /* 0x000fc40000000f00 */
[----:B------:R-:W-:Y:S02]  /*0e20*/  @!P3 IADD3 R9, P5, R244, 0x50, RZ ;  /* 0x00000050f409b810 */ /* 0x000fe40007fbe0ff */
[----:B------:R-:W-:Y:S01]  /*0e30*/  @!P4 LEA R25, R25, R5, 0x18 ;  /* 0x000000051919c211 */ /* 0x000fe200078ec0ff */
[----:B------:R-:W-:Y:S01]  /*0e40*/  @!P4 IMAD R5, R4, R13, R0 ;  /* 0x0000000d0405c224 */ /* 0x000fe200078e0200 */
[----:B------:R-:W-:Y:S01]  /*0e50*/  ISETP.GE.AND P6, PT, R10, R18, PT ;  /* 0x000000120a00720c */ /* 0x000fe20003fc6270 */
[----:B------:R-:W-:Y:S02]  /*0e60*/  @!P4 IMAD.WIDE.U32 R2, R4, R12, R2 ;  /* 0x0000000c0402c225 */ /* 0x000fe400078e0002 */
[----:B------:R-:W1:Y:S02]  /*0e70*/  @!P1 LDC.64 R12, c[0x0][0x240] ;  /* 0x00009000ff0c9b82 */ /* 0x000e640000000a00 */
[----:B------:R-:W-:Y:S02]  /*0e80*/  @!P3 IMAD.X R4, RZ, RZ, R245, P5 ;  /* 0x000000ffff04b224 */ /* 0x000fe400028e06f5 */
[----:B------:R-:W-:-:S02]  /*0e90*/  @!P4 IMAD.IADD R3, R3, 0x1, R5 ;  /* 0x000000010303c824 */ /* 0x000fc400078e0205 */
[----:B-----5:R-:W-:Y:S01]  /*0ea0*/  @!P3 IMAD R8, R4, R20, RZ ;  /* 0x000000140408b224 */ /* 0x020fe200078e02ff */
[C---:B--2---:R-:W-:Y:S01]  /*0eb0*/  @!P4 LEA R4, P5, R2.reuse, R30, 0x1 ;  /* 0x0000001e0204c211 */ /* 0x044fe200078a08ff */
[----:B------:R-:W-:Y:S01]  /*0ec0*/  @!P2 IMAD R0, R19, 0x2, R33 ;  /* 0x000000021300a824 */ /* 0x000fe200078e0221 */
[----:B------:R-:W-:Y:S01]  /*0ed0*/  P2R R33, PR, RZ, 0x40 ;  /* 0x00000040ff217803 */ /* 0x000fe20000000000 */
[----:B------:R-:W2:Y:S01]  /*0ee0*/  @!P6 S2R R26, SR_CgaCtaId ;  /* 0x00000000001ae919 */ /* 0x000ea20000008800 */
[----:B------:R-:W-:Y:S01]  /*0ef0*/  @!P4 LEA.HI.X R5, R2, R31, R3, 0x1, P5 ;  /* 0x0000001f0205c211 */ /* 0x000fe200028f0c03 */
[----:B------:R-:W-:Y:S01]  /*0f00*/  @!P3 IMAD.MOV.U32 R2, RZ, RZ, R16 ;  /* 0x000000ffff02b224 */ /* 0x000fe200078e0010 */
[----:B------:R-:W-:Y:S01]  /*0f10*/  @!P3 MOV R3, R15 ;  /* 0x0000000f0003b202 */ /* 0x000fe20000000f00 */
[----:B------:R-:W-:Y:S01]  /*0f20*/  @!P2 LDGSTS.E.BYPASS.LTC128B.128 [R0+0x1800], desc[UR14][R6.64] ;  /* 0x018000000600afae */ /* 0x000fe2000b901d4e */
[----:B------:R-:W-:-:S03]  /*0f30*/  ISETP.GE.AND P6, PT, R35, R18, PT ;  /* 0x000000122300720c */ /* 0x000fc60003fc6270 */
[----:B------:R3:W-:Y:S01]  /*0f40*/  @!P2 LDGSTS.E.BYPASS.LTC128B.128 [R0+0x5800], desc[UR14][R6.64+0x80] ;  /* 0x058000800600afae */ /* 0x0007e2000b901d4e */
[----:B------:R-:W-:Y:S01]  /*0f50*/  @!P3 IMAD.WIDE.U32 R2, R9, R20, R2 ;  /* 0x000000140902b225 */ /* 0x000fe200078e0002 */
[----:B------:R-:W-:-:S13]  /*0f60*/  ISETP.NE.AND P2, PT, R36, -0x1, PT ;  /* 0xffffffff2400780c */ /* 0x000fda0003f45270 */
[----:B------:R-:W4:Y:S01]  /*0f70*/  @P2 LDC.64 R172, c[0x0][0x250] ;  /* 0x00009400ffac2b82 */ /* 0x000f220000000a00 */
[----:B---3--:R-:W-:Y:S01]  /*0f80*/  @!P3 IMAD R6, R9, R21, R8 ;  /* 0x000000150906b224 */ /* 0x008fe200078e0208 */
[----:B------:R-:W-:-:S06]  /*0f90*/  @!P1 IADD3 R7, P5, R244, 0x60, RZ ;  /* 0x00000060f4079810 */ /* 0x000fcc0007fbe0ff */
[----:B------:R-:W3:Y:S01]  /*0fa0*/  @!P1 LDC.64 R20, c[0x0][0x210] ;  /* 0x00008400ff149b82 */ /* 0x000ee20000000a00 */
[----:B------:R-:W-:Y:S01]  /*0fb0*/  @!P4 IMAD R0, R19, 0x2, R25 ;  /* 0x000000021300c824 */ /* 0x000fe200078e0219 */
[----:B------:R-:W5:Y:S01]  /*0fc0*/  @!P0 S2R R9, SR_CgaCtaId ;  /* 0x0000000000098919 */ /* 0x000f620000008800 */
[----:B------:R-:W-:Y:S02]  /*0fd0*/  @!P3 IMAD.IADD R3, R3, 0x1, R6 ;  /* 0x000000010303b824 */ /* 0x000fe400078e0206 */
[----:B------:R-:W-:Y:S01]  /*0fe0*/  @!P1 IMAD.X R8, RZ, RZ, R245, P5 ;  /* 0x000000ffff089224 */ /* 0x000fe200028e06f5 */
[----:B------:R-:W-:Y:S01]  /*0ff0*/  @!P4 LDGSTS.E.BYPASS.LTC128B.128 [R0+0x2000], desc[UR14][R4.64] ;  /* 0x020000000400cfae */ /* 0x000fe2000b901d4e */
[----:B------:R-:W-:-:S03]  /*1000*/  ISETP.GE.AND P5, PT, R10, R18, PT ;  /* 0x000000120a00720c */ /* 0x000fc60003fa6270 */
[----:B------:R2:W-:Y:S01]  /*1010*/  @!P4 LDGSTS.E.BYPASS.LTC128B.128 [R0+0x6000], desc[UR14][R4.64+0x80] ;  /* 0x060000800400cfae */ /* 0x0005e2000b901d4e */
[----:B------:R-:W4:Y:S01]  /*1020*/  @!P1 S2R R25, SR_CgaCtaId ;  /* 0x0000000000199919 */ /* 0x000f220000008800 */
[----:B--2---:R-:W-:Y:S01]  /*1030*/  @!P3 LEA R4, P4, R2, R22, 0x1 ;  /* 0x000000160204b211 */ /* 0x004fe200078808ff */
[----:B-1----:R-:W-:Y:S01]  /*1040*/  @!P1 IMAD R0, R8, R12, RZ ;  /* 0x0000000c08009224 */ /* 0x002fe200078e02ff */
[----:B------:R-:W1:Y:S01]  /*1050*/  @!P6 S2R R22, SR_CgaCtaId ;  /* 0x000000000016e919 */ /* 0x000e620000008800 */
[----:B------:R-:W-:Y:S02]  /*1060*/  LEA.HI R8, R41, R70, RZ, 0x4 ;  /* 0x0000004629087211 */ /* 0x000fe400078f20ff */
[----:B------:R-:W-:Y:S01]  /*1070*/  @!P3 LEA.HI.X R5, R2, R23, R3, 0x1, P4 ;  /* 0x000000170205b211 */ /* 0x000fe200020f0c03 */
[----:B------:R-:W-:Y:S02]  /*1080*/  @!P1 IMAD.MOV.U32 R2, RZ, RZ, R16 ;  /* 0x000000ffff029224 */ /* 0x000fe400078e0010 */
[----:B------:R-:W-:-:S02]  /*1090*/  @!P1 IMAD.MOV.U32 R3, RZ, RZ, R15 ;  /* 0x000000ffff039224 */ /* 0x000fc400078e000f */
[----:B------:R-:W-:Y:S01]  /*10a0*/  @!P1 IMAD R6, R7, R13, R0 ;  /* 0x0000000d07069224 */ /* 0x000fe200078e0200 */
[----:B------:R-:W-:Y:S01]  /*10b0*/  @!P3 LEA R0, R19, R34, 0x1 ;  /* 0x000000221300b211 */ /* 0x000fe200078e08ff */
[----:B------:R-:W-:Y:S01]  /*10c0*/  @!P1 IMAD.WIDE.U32 R2, R7, R12, R2 ;  /* 0x0000000c07029225 */ /* 0x000fe200078e0002 */
[----:B------:R-:W-:Y:S01]  /*10d0*/  SHF.R.S32.HI R7, RZ, 0x4, R8 ;  /* 0x00000004ff077819 */ /* 0x000fe20000011408 */
[----:B------:R-:W2:Y:S02]  /*10e0*/  @P2 LDC.64 R12, c[0x0][0x248] ;  /* 0x00009200ff0c2b82 */ /* 0x000ea40000000a00 */
[----:B------:R-:W-:Y:S01]  /*10f0*/  @!P3 LDGSTS.E.BYPASS.LTC128B.128 [R0+0x2800], desc[UR14][R4.64] ;  /* 0x028000000400bfae */ /* 0x000fe2000b901d4e */
[----:B------:R-:W-:Y:S01]  /*1100*/  @!P1 IMAD.IADD R3, R3, 0x1, R6 ;  /* 0x0000000103039824 */ /* 0x000fe200078e0206 */
[----:B---3--:R-:W-:Y:S02]  /*1110*/  @!P1 LEA R20, P4, R2, R20, 0x1 ;  /* 0x0000001402149211 */ /* 0x008fe400078808ff */
[----:B------:R3:W-:Y:S01]  /*1120*/  @!P3 LDGSTS.E.BYPASS.LTC128B.128 [R0+0x6800], desc[UR14][R4.64+0x80] ;  /* 0x068000800400bfae */ /* 0x0007e2000b901d4e */
[----:B------:R-:W-:-:S02]  /*1130*/  ISETP.NE.AND P3, PT, R33, RZ, PT ;  /* 0x000000ff2100720c */ /* 0x000fc40003f65270 */
[----:B------:R-:W-:Y:S02]  /*1140*/  @!P1 LEA.HI.X R21, R2, R21, R3, 0x1, P4 ;  /* 0x0000001502159211 */ /* 0x000fe400020f0c03 */
[----:B------:R-:W-:Y:S02]  /*1150*/  LOP3.LUT R3, R8, 0xfffffff0, RZ, 0xc0, !PT ;  /* 0xfffffff008037812 */ /* 0x000fe400078ec0ff */
[----:B------:R-:W-:Y:S02]  /*1160*/  ISETP.GE.AND P4, PT, R35, R18, PT ;  /* 0x000000122300720c */ /* 0x000fe40003f86270 */
[----:B------:R-:W1:Y:S01]  /*1170*/  @!P0 LDC.64 R34, c[0x0][0x240] ;  /* 0x00009000ff228b82 */ /* 0x000e620000000a00 */
[----:B------:R-:W-:Y:S01]  /*1180*/  IMAD.IADD R6, R70, 0x1, -R3 ;  /* 0x0000000146067824 */ /* 0x000fe200078e0a03 */
[----:B------:R-:W-:-:S04]  /*1190*/  @!P1 MOV R3, 0x400 ;  /* 0x0000040000039802 */ /* 0x000fc80000000f00 */
[----:B----4-:R-:W-:Y:S02]  /*11a0*/  @!P1 LEA R27, R25, R3, 0x18 ;  /* 0x00000003191b9211 */ /* 0x010fe400078ec0ff */
[----:B---3--:R-:W-:Y:S02]  /*11b0*/  LEA.HI R4, R8, R7, RZ, 0x1 ;  /* 0x0000000708047211 */ /* 0x008fe400078f08ff */
[----:B------:R-:W-:Y:S02]  /*11c0*/  @!P3 MOV R0, 0x400 ;  /* 0x000004000000b802 */ /* 0x000fe40000000f00 */
[----:B------:R-:W-:Y:S01]  /*11d0*/  LOP3.LUT R2, R4, 0xfffffffe, RZ, 0xc0, !PT ;  /* 0xfffffffe04027812 */ /* 0x000fe200078ec0ff */
[----:B------:R-:W-:Y:S01]  /*11e0*/  @P2 IMAD.IADD R4, R24, 0x1, R36 ;  /* 0x0000000118042824 */ /* 0x000fe200078e0224 */
[----:B------:R-:W-:Y:S02]  /*11f0*/  SHF.R.S32.HI R5, RZ, 0x1f, R6 ;  /* 0x0000001fff057819 */ /* 0x000fe40000011406 */
[----:B------:R-:W-:Y:S01]  /*1200*/  @!P3 LEA R31, R26, R0, 0x18 ;  /* 0x000000001a1fb211 */ /* 0x000fe200078ec0ff */
[----:B------:R-:W-:Y:S01]  /*1210*/  IMAD.IADD R37, R7, 0x1, -R2 ;  /* 0x0000000107257824 */ /* 0x000fe200078e0a02 */
[----:B------:R-:W-:Y:S01]  /*1220*/  @!P0 MOV R2, 0x400 ;  /* 0x0000040000028802 */ /* 0x000fe20000000f00 */
[----:B------:R-:W-:Y:S01]  /*1230*/  @P2 IMAD.IADD R0, R24, 0x1, R36 ;  /* 0x0000000118002824 */ /* 0x000fe200078e0224 */
[----:B------:R-:W-:Y:S01]  /*1240*/  LEA.HI R36, R5, R6, RZ, 0x3 ;  /* 0x0000000605247211 */ /* 0x000fe200078f18ff */
[----:B--2---:R-:W-:Y:S01]  /*1250*/  @P2 IMAD R7, R4, R13, RZ ;  /* 0x0000000d04072224 */ /* 0x004fe200078e02ff */
[----:B-----5:R-:W-:Y:S01]  /*1260*/  @!P0 LEA R23, R9, R2, 0x18 ;  /* 0x0000000209178211 */ /* 0x020fe200078ec0ff */
[----:B------:R-:W-:Y:S01]  /*1270*/  @P2 IMAD R9, R0, R173, RZ ;  /* 0x000000ad00092224 */ /* 0x000fe200078e02ff */
[----:B------:R-:W-:Y:S01]  /*1280*/  LOP3.LUT R8, R36, 0xfffffff8, RZ, 0xc0, !PT ;  /* 0xfffffff824087812 */ /* 0x000fe200078ec0ff */
[----:B------:R-:W-:Y:S01]  /*1290*/  @P2 IMAD.WIDE.U32 R2, R0, R172, RZ ;  /* 0x000000ac00022225 */ /* 0x000fe200078e00ff */
[----:B------:R-:W-:-:S02]  /*12a0*/  @!P6 MOV R0, 0x400 ;  /* 0x000004000000e802 */ /* 0x000fc40000000f00 */
[----:B------:R-:W-:Y:S01]  /*12b0*/  IADD3 R38, R6, -R8, RZ ;  /* 0x8000000806267210 */ /* 0x000fe20007ffe0ff */
[----:B------:R-:W-:Y:S01]  /*12c0*/  @P2 IMAD.WIDE.U32 R4, R4, R12, RZ ;  /* 0x0000000c04042225 */ /* 0x000fe200078e00ff */
[----:B-1----:R-:W-:-:S03]  /*12d0*/  @!P6 LEA R26, R22, R0, 0x18 ;  /* 0x00000000161ae211 */ /* 0x002fc600078ec0ff */
[----:B------:R-:W-:Y:S02]  /*12e0*/  @P2 IMAD.IADD R30, R3, 0x1, R9 ;  /* 0x00000001031e2824 */ /* 0x000fe400078e0209 */
[----:B------:R-:W-:Y:S02]  /*12f0*/  @P2 IMAD.MOV.U32 R25, RZ, RZ, R2 ;  /* 0x000000ffff192224 */ /* 0x000fe400078e0002 */
[----:B------:R-:W-:Y:S02]  /*1300*/  @P2 IMAD.IADD R9, R5, 0x1, R7 ;  /* 0x0000000105092824 */ /* 0x000fe400078e0207 */
[----:B------:R-:W-:Y:S01]  /*1310*/  @P2 IMAD.MOV.U32 R8, RZ, RZ, R4 ;  /* 0x000000ffff082224 */ /* 0x000fe200078e0004 */
[----:B------:R-:W-:Y:S06]  /*1320*/  @P2 BRA `(.L_x_1033) ;  /* 0x0000000000342947 */ /* 0x000fec0003800000 */
[----:B------:R-:W1:Y:S01]  /*1330*/  LDC.64 R12, c[0x0][0x248] ;  /* 0x00009200ff0c7b82 */ /* 0x000e620000000a00 */
[----:B------:R-:W-:Y:S02]  /*1340*/  SHF.R.S32.HI R0, RZ, 0x1f, R24 ;  /* 0x0000001fff007819 */ /* 0x000fe40000011418 */
[----:B------:R-:W-:-:S05]  /*1350*/  SHF.R.S32.HI R6, RZ, 0x1f, R40 ;  /* 0x0000001fff067819 */ /* 0x000fca0000011428 */
[----:B------:R-:W2:Y:S01]  /*1360*/  LDC.64 R4, c[0x0][0x230] ;  /* 0x00008c00ff047b82 */ /* 0x000ea20000000a00 */
[-C--:B-1----:R-:W-:Y:S02]  /*1370*/  IMAD R0, R0, R12.reuse, RZ ;  /* 0x0000000c00007224 */ /* 0x082fe400078e02ff */
[----:B------:R-:W-:-:S04]  /*1380*/  IMAD.WIDE.U32 R2, R24, R12, RZ ;  /* 0x0000000c18027225 */ /* 0x000fc800078e00ff */
[----:B------:R-:W-:Y:S02]  /*1390*/  IMAD R0, R24, R13, R0 ;  /* 0x0000000d18007224 */ /* 0x000fe400078e0200 */
[----:B--2---:R-:W-:-:S03]  /*13a0*/  IMAD R6, R6, R4, RZ ;  /* 0x0000000406067224 */ /* 0x004fc600078e02ff */
[----:B------:R-:W-:Y:S01]  /*13b0*/  IADD3 R3, R3, R0, RZ ;  /* 0x0000000003037210 */ /* 0x000fe20007ffe0ff */
[C---:B------:R-:W-:Y:S02]  /*13c0*/  IMAD R5, R40.reuse, R5, R6 ;  /* 0x0000000528057224 */ /* 0x040fe400078e0206 */
[----:B------:R-:W-:-:S05]  /*13d0*/  IMAD.WIDE.U32 R2, R40, R4, R2 ;  /* 0x0000000428027225 */ /* 0x000fca00078e0002 */
[----:B------:R-:W-:Y:S02]  /*13e0*/  IADD3 R9, R3, R5, RZ ;  /* 0x0000000503097210 */ /* 0x000fe40007ffe0ff */
[----:B------:R-:W-:Y:S02]  /*13f0*/  MOV R8, R2 ;  /* 0x0000000200087202 */ /* 0x000fe40000000f00 */
.L_x_1033:
[----:B------:R-:W-:Y:S01]  /*1400*/  @!P0 IADD3 R18, P3, R244, 0x70, RZ ;  /* 0x00000070f4128810 */ /* 0x000fe20007f7e0ff */
[----:B------:R-:W-:-:S12]  /*1410*/  @P2 BRA `(.L_x_1034) ;  /* 0x0000000000342947 */ /* 0x000fd80003800000 */
        /* <DEDUP_REMOVED lines=12> */
[----:B------:R-:W-:-:S07]  /*14e0*/  MOV R25, R2 ;  /* 0x0000000200197202 */ /* 0x000fce0000000f00 */
.L_x_1034:
[----:B------:R-:W-:Y:S01]  /*14f0*/  @!P0 IMAD.X R7, RZ, RZ, R245, P3 ;  /* 0x000000ffff078224 */ /* 0x000fe200018e06f5 */
[----:B------:R-:W-:Y:S01]  /*1500*/  ISETP.NE.AND P3, PT, R33, RZ, PT ;  /* 0x000000ff2100720c */ /* 0x000fe20003f65270 */
[-C--:B------:R-:W-:Y:S01]  /*1510*/  IMAD R0, R11, R12.reuse, RZ ;  /* 0x0000000c0b007224 */ /* 0x080fe200078e02ff */
[----:B------:R-:W-:Y:S01]  /*1520*/  SHF.R.S32.HI R14, RZ, 0x1f, R32 ;  /* 0x0000001fff0e7819 */ /* 0x000fe20000011420 */
[----:B------:R-:W-:Y:S01]  /*1530*/  IMAD.WIDE.U32 R2, R10, R12, R28 ;  /* 0x0000000c0a027225 */ /* 0x000fe200078e001c */
[----:B------:R-:W-:Y:S01]  /*1540*/  ULDC.64 UR6, c[0x0][0x260] ;  /* 0x0000980000067ab9 */ /* 0x000fe20000000a00 */
[----:B------:R-:W-:Y:S02]  /*1550*/  SHF.L.U64.HI R249, R12, 0x5, R13 ;  /* 0x000000050cf97819 */ /* 0x000fe4000001020d */
[C---:B------:R-:W-:Y:S01]  /*1560*/  @!P1 IMAD R6, R19.reuse, 0x2, R27 ;  /* 0x0000000213069824 */ /* 0x040fe200078e021b */
[----:B------:R-:W-:Y:S01]  /*1570*/  IADD3 R2, P2, R8, R2, RZ ;  /* 0x0000000208027210 */ /* 0x000fe20007f5e0ff */
[----:B------:R-:W-:Y:S01]  /*1580*/  IMAD R0, R10, R13, R0 ;  /* 0x0000000d0a007224 */ /* 0x000fe200078e0200 */
[----:B------:R-:W-:Y:S01]  /*1590*/  SHF.L.U64.HI R71, R12, 0x4, R13 ;  /* 0x000000040c477819 */ /* 0x000fe2000001020d */
[----:B------:R-:W-:Y:S01]  /*15a0*/  @!P6 IMAD R17, R19, 0x2, R26 ;  /* 0x000000021311e824 */ /* 0x000fe200078e021a */
[----:B------:R-:W-:Y:S01]  /*15b0*/  @!PT LDS RZ, [RZ] ;  /* 0x00000000fffff984 */ /* 0x000fe20000000800 */
[----:B------:R-:W-:Y:S01]  /*15c0*/  @!PT LDS RZ, [RZ] ;  /* 0x00000000fffff984 */ /* 0x000fe20000000800 */
[----:B------:R-:W-:Y:S01]  /*15d0*/  @!PT LDS RZ, [RZ] ;  /* 0x00000000fffff984 */ /* 0x000fe20000000800 */
[----:B------:R-:W-:Y:S01]  /*15e0*/  @!P1 LDGSTS.E.BYPASS.LTC128B.128 [R6+0x3000], desc[UR14][R20.64] ;  /* 0x0300000014069fae */ /* 0x000fe2000b901d4e */
[----:B------:R-:W1:Y:S01]  /*15f0*/  @!P0 LDC.64 R26, c[0x0][0x210] ;  /* 0x00008400ff1a8b82 */ /* 0x000e620000000a00 */
[----:B------:R-:W-:Y:S01]  /*1600*/  IADD3.X R3, R9, R3, R0, P2, !PT ;  /* 0x0000000309037210 */ /* 0x000fe200017fe400 */
[----:B------:R-:W-:Y:S01]  /*1610*/  @!P0 IMAD.MOV.U32 R4, RZ, RZ, R16 ;  /* 0x000000ffff048224 */ /* 0x000fe200078e0010 */
[----:B------:R2:W-:Y:S01]  /*1620*/  @!P1 LDGSTS.E.BYPASS.LTC128B.128 [R6+0x7000], desc[UR14][R20.64+0x80] ;  /* 0x0700008014069fae */ /* 0x0005e2000b901d4e */
[----:B------:R-:W-:Y:S01]  /*1630*/  @!P0 IMAD.MOV.U32 R5, RZ, RZ, R15 ;  /* 0x000000ffff058224 */ /* 0x000fe200078e000f */
[----:B------:R-:W-:Y:S01]  /*1640*/  SHF.R.S32.HI R16, RZ, 0x1f, R69 ;  /* 0x0000001fff107819 */ /* 0x000fe20000011445 */
[----:B------:R-:W-:-:S02]  /*1650*/  @!P0 IMAD R0, R7, R34, RZ ;  /* 0x0000002207008224 */ /* 0x000fc400078e02ff */
[C---:B------:R-:W-:Y:S02]  /*1660*/  @!P0 IMAD R23, R19.reuse, 0x2, R23 ;  /* 0x0000000213178824 */ /* 0x040fe400078e0217 */
[----:B------:R-:W-:Y:S02]  /*1670*/  @!P3 IMAD R22, R19, 0x2, R31 ;  /* 0x000000021316b824 */ /* 0x000fe400078e021f */
[C---:B------:R-:W-:Y:S02]  /*1680*/  @!P0 IMAD R9, R18.reuse, R35, R0 ;  /* 0x0000002312098224 */ /* 0x040fe400078e0200 */
[----:B------:R-:W-:Y:S02]  /*1690*/  @!P0 IMAD.WIDE.U32 R4, R18, R34, R4 ;  /* 0x0000002212048225 */ /* 0x000fe400078e0004 */
[----:B------:R-:W3:Y:S02]  /*16a0*/  @!P3 LDC.64 R18, c[0x0][0x218] ;  /* 0x00008600ff12bb82 */ /* 0x000ee40000000a00 */
[----:B------:R-:W-:-:S04]  /*16b0*/  IMAD.WIDE.U32 R42, R32, UR6, R2 ;  /* 0x00000006202a7c25 */ /* 0x000fc8000f8e0002 */
[-C--:B------:R-:W-:Y:S01]  /*16c0*/  IMAD.WIDE.U32 R2, R10, R172.reuse, R28 ;  /* 0x000000ac0a027225 */ /* 0x080fe200078e001c */
[----:B------:R-:W-:Y:S03]  /*16d0*/  STL.64 [R1], R42 ;  /* 0x0000002a01007387 */ /* 0x000fe60000100a00 */
[----:B------:R-:W-:Y:S01]  /*16e0*/  IMAD R0, R11, R172, RZ ;  /* 0x000000ac0b007224 */ /* 0x000fe200078e02ff */
[----:B------:R-:W-:Y:S01]  /*16f0*/  IADD3 R8, P1, R25, R2, RZ ;  /* 0x0000000219087210 */ /* 0x000fe20007f3e0ff */
[----:B------:R-:W-:Y:S01]  /*1700*/  @!P0 IMAD.IADD R2, R5, 0x1, R9 ;  /* 0x0000000105028824 */ /* 0x000fe200078e0209 */
[----:B--2---:R-:W2:Y:S01]  /*1710*/  @!P6 LDC.64 R20, c[0x0][0x218] ;  /* 0x00008600ff14eb82 */ /* 0x004ea20000000a00 */
[----:B------:R-:W-:Y:S02]  /*1720*/  IMAD R6, R14, UR6, RZ ;  /* 0x000000060e067c24 */ /* 0x000fe4000f8e02ff */
[----:B------:R-:W-:-:S02]  /*1730*/  IMAD R7, R10, R173, R0 ;  /* 0x000000ad0a077224 */ /* 0x000fc400078e0200 */
[----:B------:R-:W-:Y:S01]  /*1740*/  IMAD R15, R32, UR7, R6 ;  /* 0x00000007200f7c24 */ /* 0x000fe2000f8e0206 */
[----:B-1----:R-:W-:Y:S01]  /*1750*/  @!P0 LEA R6, P2, R4, R26, 0x1 ;  /* 0x0000001a04068211 */ /* 0x002fe200078408ff */
[----:B------:R-:W-:Y:S01]  /*1760*/  IMAD.SHL.U32 R248, R12, 0x20, RZ ;  /* 0x000000200cf87824 */ /* 0x000fe200078e00ff */
[----:B------:R-:W-:Y:S01]  /*1770*/  IADD3.X R9, R30, R3, R7, P1, !PT ;  /* 0x000000031e097210 */ /* 0x000fe20000ffe407 */
[----:B------:R-:W-:Y:S01]  /*1780*/  IMAD R0, R249, R69, RZ ;  /* 0x00000045f9007224 */ /* 0x000fe200078e02ff */
[----:B------:R-:W-:Y:S01]  /*1790*/  @!P0 LEA.HI.X R7, R4, R27, R2, 0x1, P2 ;  /* 0x0000001b04078211 */ /* 0x000fe200010f0c02 */
[----:B------:R-:W-:Y:S01]  /*17a0*/  IMAD.IADD R247, R43, 0x1, R15 ;  /* 0x000000012bf77824 */ /* 0x000fe200078e020f */
[----:B------:R-:W-:Y:S01]  /*17b0*/  ULDC.64 UR6, c[0x0][0x268] ;  /* 0x00009a0000067ab9 */ /* 0x000fe20000000a00 */
[----:B------:R-:W-:Y:S02]  /*17c0*/  IMAD.MOV.U32 R246, RZ, RZ, R42 ;  /* 0x000000fffff67224 */ /* 0x000fe400078e002a */
[-C--:B------:R-:W-:Y:S01]  /*17d0*/  IMAD R0, R16, R248.reuse, R0 ;  /* 0x000000f810007224 */ /* 0x080fe200078e0200 */
[----:B------:R-:W-:Y:S01]  /*17e0*/  @!P0 LDGSTS.E.BYPASS.LTC128B.128 [R23+0x3800], desc[UR14][R6.64] ;  /* 0x0380000006178fae */ /* 0x000fe2000b901d4e */
[----:B------:R-:W-:-:S03]  /*17f0*/  IMAD.WIDE.U32 R2, R69, R248, R246 ;  /* 0x000000f845027225 */ /* 0x000fc600078e00f6 */
[----:B------:R1:W-:Y:S01]  /*1800*/  @!P0 LDGSTS.E.BYPASS.LTC128B.128 [R23+0x7800], desc[UR14][R6.64+0x80] ;  /* 0x0780008006178fae */ /* 0x0003e2000b901d4e */
[----:B------:R-:W-:Y:S01]  /*1810*/  IMAD.SHL.U32 R94, R12, 0x10, RZ ;  /* 0x000000100c5e7824 */ /* 0x000fe200078e00ff */
[----:B---3--:R-:W-:Y:S01]  /*1820*/  @!P3 LEA R4, P2, R2, R18, 0x1 ;  /* 0x000000120204b211 */ /* 0x008fe200078408ff */
[----:B------:R-:W-:Y:S01]  /*1830*/  IMAD R5, R14, UR6, RZ ;  /* 0x000000060e057c24 */ /* 0x000fe2000f8e02ff */
[----:B------:R-:W3:Y:S01]  /*1840*/  @!P5 LDC.64 R12, c[0x0][0x220] ;  /* 0x00008800ff0cdb82 */ /* 0x000ee20000000a00 */
[----:B------:R-:W-:Y:S01]  /*1850*/  IMAD.IADD R0, R3, 0x1, R0 ;  /* 0x0000000103007824 */ /* 0x000fe200078e0200 */
[----:B------:R-:W-:Y:S01]  /*1860*/  @!P6 IADD3 R3, P1, R94, R2, RZ ;  /* 0x000000025e03e210 */ /* 0x000fe20007f3e0ff */
[C---:B------:R-:W-:Y:S02]  /*1870*/  IMAD R14, R32.reuse, UR7, R5 ;  /* 0x00000007200e7c24 */ /* 0x040fe4000f8e0205 */
[----:B------:R-:W-:Y:S01]  /*1880*/  IMAD.WIDE.U32 R250, R32, UR6, R8 ;  /* 0x0000000620fa7c25 */ /* 0x000fe2000f8e0008 */
[----:B------:R-:W-:-:S03]  /*1890*/  @!P3 LEA.HI.X R5, R2, R19, R0, 0x1, P2 ;  /* 0x000000130205b211 */ /* 0x000fc600010f0c00 */
[----:B------:R-:W-:Y:S01]  /*18a0*/  @!P6 IMAD.X R0, R71, 0x1, R0, P1 ;  /* 0x000000014700e824 */ /* 0x000fe200008e0600 */
[----:B--2---:R-:W-:Y:S01]  /*18b0*/  @!P6 LEA R2, P1, R3, R20, 0x1 ;  /* 0x000000140302e211 */ /* 0x004fe200078208ff */
[----:B------:R-:W-:Y:S01]  /*18c0*/  @!P3 LDGSTS.E.BYPASS.LTC128B.128 [R22+0x8000], desc[UR14][R4.64] ;  /* 0x080000000416bfae */ /* 0x000fe2000b901d4e */
[----:B------:R-:W-:Y:S02]  /*18d0*/  IMAD.IADD R252, R251, 0x1, R14 ;  /* 0x00000001fbfc7824 */ /* 0x000fe400078e020e */
[----:B------:R-:W-:Y:S01]  /*18e0*/  @!P6 LEA.HI.X R3, R3, R21, R0, 0x1, P1 ;  /* 0x000000150303e211 */ /* 0x000fe200008f0c00 */
[----:B------:R2:W-:Y:S01]  /*18f0*/  @!P3 LDGSTS.E.BYPASS.LTC128B.128 [R22+0x9000], desc[UR14][R4.64+0x80] ;  /* 0x090000800416bfae */ /* 0x0005e2000b901d4e */
[----:B------:R-:W-:-:S03]  /*1900*/  SHF.L.U32 R0, R39, 0x6, RZ ;  /* 0x0000000627007819 */ /* 0x000fc600000006ff */
[----:B------:R-:W-:Y:S01]  /*1910*/  @!P6 LDGSTS.E.BYPASS.LTC128B.128 [R17+0x8800], desc[UR14][R2.64] ;  /* 0x088000000211efae */ /* 0x000fe2000b901d4e */
[----:B------:R-:W-:-:S03]  /*1920*/  LOP3.LUT R0, R0, 0x1c0, RZ, 0xc0, !PT ;  /* 0x000001c000007812 */ /* 0x000fc600078ec0ff */
[----:B------:R4:W-:Y:S01]  /*1930*/  @!P6 LDGSTS.E.BYPASS.LTC128B.128 [R17+0x9800], desc[UR14][R2.64+0x80] ;  /* 0x098000800211efae */ /* 0x0009e2000b901d4e */
[----:B-1----:R-:W-:Y:S02]  /*1940*/  IMAD.SHL.U32 R6, R10, 0x8, RZ ;  /* 0x000000080a067824 */ /* 0x002fe400078e00ff */
[----:B------:R-:W1:Y:S01]  /*1950*/  @!P4 LDC.64 R10, c[0x0][0x220] ;  /* 0x00008800ff0acb82 */ /* 0x000e620000000a00 */
[----:B------:R-:W0:Y:S01]  /*1960*/  LDGDEPBAR ;  /* 0x00000000000079af */ /* 0x000e220000000000 */
[----:B------:R-:W-:Y:S01]  /*1970*/  IMAD.SHL.U32 R7, R37, 0x8, RZ ;  /* 0x0000000825077824 */ /* 0x000fe200078e00ff */
[----:B------:R-:W-:Y:S02]  /*1980*/  LOP3.LUT R8, R0, 0x8, R6, 0xf8, !PT ;  /* 0x0000000800087812 */ /* 0x000fe400078ef806 */
[----:B------:R-:W-:-:S04]  /*1990*/  SHF.R.U32.HI R6, RZ, 0x3, R0 ;  /* 0x00000003ff067819 */ /* 0x000fc80000011600 */
[----:B------:R-:W-:Y:S02]  /*19a0*/  LOP3.LUT R9, R8, R6, RZ, 0x3c, !PT ;  /* 0x0000000608097212 */ /* 0x000fe400078e3cff */
[----:B------:R-:W-:-:S04]  /*19b0*/  LEA.HI R8, R41, R70, RZ, 0x5 ;  /* 0x0000004629087211 */ /* 0x000fc800078f28ff */
[----:B------:R-:W-:Y:S01]  /*19c0*/  SHF.R.S32.HI R8, RZ, 0x5, R8 ;  /* 0x00000005ff087819 */ /* 0x000fe20000011408 */
[----:B--2---:R-:W-:Y:S02]  /*19d0*/  IMAD.SHL.U32 R4, R38, 0x40, RZ ;  /* 0x0000004026047824 */ /* 0x004fe400078e00ff */
[----:B------:R-:W-:-:S03]  /*19e0*/  IMAD R5, R16, R172, RZ ;  /* 0x000000ac10057224 */ /* 0x000fc600078e02ff */
[----:B------:R-:W-:Y:S01]  /*19f0*/  LOP3.LUT R4, R4, 0x1c0, RZ, 0xc0, !PT ;  /* 0x000001c004047812 */ /* 0x000fe200078ec0ff */
[C---:B------:R-:W-:Y:S02]  /*1a00*/  IMAD R5, R69.reuse, R173, R5 ;  /* 0x000000ad45057224 */ /* 0x040fe400078e0205 */
[----:B----4-:R-:W-:Y:S01]  /*1a10*/  IMAD.WIDE.U32 R2, R69, R172, RZ ;  /* 0x000000ac45027225 */ /* 0x010fe200078e00ff */
[----:B------:R-:W-:-:S04]  /*1a20*/  DEPBAR.LE SB0, 0x0 ;  /* 0x000080000000791a */ /* 0x000fc80000000000 */
[----:B------:R-:W-:Y:S01]  /*1a30*/  BAR.SYNC.DEFER_BLOCKING 0x0 ;  /* 0x0000000000007b1d */ /* 0x000fe20000010000 */
[----:B------:R-:W-:Y:S01]  /*1a40*/  LOP3.LUT R7, R4, 0x8, R7, 0xf8, !PT ;  /* 0x0000000804077812 */ /* 0x000fe200078ef807 */
[----:B------:R-:W-:Y:S01]  /*1a50*/  IMAD.IADD R3, R3, 0x1, R5 ;  /* 0x0000000103037824 */ /* 0x000fe200078e0205 */
[----:B------:R-:W-:Y:S01]  /*1a60*/  SHF.R.U32.HI R4, RZ, 0x3, R4 ;  /* 0x00000003ff047819 */ /* 0x000fe20000011604 */
[----:B------:R-:W-:Y:S01]  /*1a70*/  IMAD.SHL.U32 R5, R36, 0x40, RZ ;  /* 0x0000004024057824 */ /* 0x000fe200078e00ff */
[C---:B------:R-:W-:Y:S02]  /*1a80*/  LEA R0, P0, R2.reuse, R250, 0x5 ;  /* 0x000000fa02007211 */ /* 0x040fe400078028ff */
[----:B------:R-:W-:Y:S02]  /*1a90*/  LOP3.LUT R93, R7, R4, RZ, 0x3c, !PT ;  /* 0x00000004075d7212 */ /* 0x000fe400078e3cff */
[----:B------:R-:W-:Y:S02]  /*1aa0*/  LEA.HI.X R2, R2, R252, R3, 0x5, P0 ;  /* 0x000000fc02027211 */ /* 0x000fe400000f2c03 */
[----:B---3--:R-:W-:-:S02]  /*1ab0*/  @!P5 LEA R4, P0, R0, R12, 0x1 ;  /* 0x0000000c0004d211 */ /* 0x008fc400078008ff */
[----:B------:R-:W-:Y:S02]  /*1ac0*/  @!P4 LEA R3, P1, R172, R0, 0x4 ;  /* 0x00000000ac03c211 */ /* 0x000fe400078220ff */
[----:B------:R-:W-:Y:S02]  /*1ad0*/  LOP3.LUT R92, R5, 0xfffffe00, RZ, 0xc0, !PT ;  /* 0xfffffe00055c7812 */ /* 0x000fe400078ec0ff */
[----:B------:R-:W-:Y:S01]  /*1ae0*/  @!P5 LEA.HI.X R5, R0, R13, R2, 0x1, P0 ;  /* 0x0000000d0005d211 */ /* 0x000fe200000f0c02 */
[----:B------:R-:W-:Y:S01]  /*1af0*/  IMAD R0, R37, 0x200, R9 ;  /* 0x0000020025007824 */ /* 0x000fe200078e0209 */
[C---:B-1----:R-:W-:Y:S01]  /*1b00*/  @!P4 LEA R6, P0, R3.reuse, R10, 0x1 ;  /* 0x0000000a0306c211 */ /* 0x042fe200078008ff */
[----:B------:R-:W-:Y:S01]  /*1b10*/  IMAD R8, R8, 0x400, R92 ;  /* 0x0000040008087824 */ /* 0x000fe200078e025c */
[----:B------:R-:W-:Y:S02]  /*1b20*/  @!P4 LEA.HI.X R2, R172, R2, R173, 0x4, P1 ;  /* 0x00000002ac02c211 */ /* 0x000fe400008f24ad */
[----:B------:R-:W-:Y:S01]  /*1b30*/  LEA R139, R0, UR4, 0x1 ;  /* 0x00000004008b7c11 */ /* 0x000fe2000f8e08ff */
[----:B------:R-:W-:Y:S01]  /*1b40*/  @P5 STS.128 [R227+0xa000], RZ ;  /* 0x00a000ffe3005388 */ /* 0x000fe20000000c00 */
[----:B------:R-:W-:Y:S01]  /*1b50*/  @!P4 LEA.HI.X R7, R3, R11, R2, 0x1, P0 ;  /* 0x0000000b0307c211 */ /* 0x000fe200000f0c02 */
[----:B------:R-:W-:Y:S01]  /*1b60*/  IMAD.IADD R2, R93, 0x1, R8 ;  /* 0x000000015d027824 */ /* 0x000fe200078e0208 */
[----:B------:R-:W-:Y:S01]  /*1b70*/  R2P PR, R38, 0x6 ;  /* 0x0000000626007804 */ /* 0x000fe20000000000 */
[----:B------:R-:W-:Y:S01]  /*1b80*/  @P5 STS.128 [R227+0xb000], RZ ;  /* 0x00b000ffe3005388 */ /* 0x000fe20000000c00 */
[----:B------:R-:W-:-:S02]  /*1b90*/  IMAD.MOV.U32 R3, RZ, RZ, 0x10 ;  /* 0x00000010ff037424 */ /* 0x000fc400078e00ff */
[----:B------:R-:W-:Y:S01]  /*1ba0*/  LEA R213, R2, UR4, 0x1 ;  /* 0x0000000402d57c11 */ /* 0x000fe2000f8e08ff */
[----:B------:R-:W-:Y:S01]  /*1bb0*/  @!PT LDS RZ, [RZ] ;  /* 0x00000000fffff984 */ /* 0x000fe20000000800 */
[----:B------:R-:W-:Y:S01]  /*1bc0*/  @!PT LDS RZ, [RZ] ;  /* 0x00000000fffff984 */ /* 0x000fe20000000800 */
[----:B------:R-:W-:Y:S01]  /*1bd0*/  @!PT LDS RZ, [RZ] ;  /* 0x00000000fffff984 */ /* 0x000fe20000000800 */
[----:B------:R-:W-:Y:S01]  /*1be0*/  @!P5 LDGSTS.E.BYPASS.LTC128B.128 [R227+0xa000], desc[UR14][R4.64] ;  /* 0x0a00000004e3dfae */ /* 0x000fe2000b901d4e */
[----:B------:R-:W-:Y:S01]  /*1bf0*/  MOV R2, 0xffffffe0 ;  /* 0xffffffe000027802 */ /* 0x000fe20000000f00 */
[----:B------:R-:W-:Y:S01]  /*1c00*/  VIADD R0, R139, 0x8000 ;  /* 0x000080008b007836 */ /* 0x000fe20000000000 */
[----:B------:R-:W-:Y:S01]  /*1c10*/  SEL R3, R3, 0xfffffff0, !P1 ;  /* 0xfffffff003037807 */ /* 0x000fe20004800000 */
[----:B------:R-:W-:Y:S01]  /*1c20*/  @!P5 LDGSTS.E.BYPASS.LTC128B.128 [R227+0xb000], desc[UR14][R4.64+0x80] ;  /* 0x0b00008004e3dfae */ /* 0x000fe2000b901d4e */
[----:B------:R-:W-:Y:S01]  /*1c30*/  SEL R2, R2, 0x20, P2 ;  /* 0x0000002002027807 */ /* 0x000fe20001000000 */
[----:B------:R-:W-:Y:S01]  /*1c40*/  VIADD R222, R139, 0x8020 ;  /* 0x000080208bde7836 */ /* 0x000fe20000000000 */
[----:B------:R-:W-:Y:S01]  /*1c50*/  R2P PR, R39, 0x6 ;  /* 0x0000000627007804 */ /* 0x000fe20000000000 */
[----:B------:R-:W-:Y:S01]  /*1c60*/  @P4 STS.128 [R227+0xa800], RZ ;  /* 0x00a800ffe3004388 */ /* 0x000fe20000000c00 */
[----:B------:R-:W-:-:S02]  /*1c70*/  IMAD R215, R3, 0x2, R213 ;  /* 0x0000000203d77824 */ /* 0x000fc400078e02d5 */
[C---:B------:R-:W-:Y:S01]  /*1c80*/  IMAD R221, R2.reuse, 0x2, R213 ;  /* 0x0000000202dd7824 */ /* 0x040fe200078e02d5 */
[----:B------:R-:W-:Y:S01]  /*1c90*/  @P4 STS.128 [R227+0xb800], RZ ;  /* 0x00b800ffe3004388 */ /* 0x000fe20000000c00 */
[----:B------:R-:W-:-:S03]  /*1ca0*/  IMAD R220, R2, 0x2, R215 ;  /* 0x0000000202dc7824 */ /* 0x000fc600078e02d7 */
[----:B------:R-:W-:Y:S01]  /*1cb0*/  @!PT LDS RZ, [RZ] ;  /* 0x00000000fffff984 */ /* 0x000fe20000000800 */
[----:B------:R-:W-:Y:S01]  /*1cc0*/  @!PT LDS RZ, [RZ] ;  /* 0x00000000fffff984 */ /* 0x000fe20000000800 */
[----:B------:R-:W-:Y:S01]  /*1cd0*/  @!PT LDS RZ, [RZ] ;  /* 0x00000000fffff984 */ /* 0x000fe20000000800 */
[----:B------:R-:W-:Y:S04]  /*1ce0*/  @!P4 LDGSTS.E.BYPASS.LTC128B.128 [R227+0xa800], desc[UR14][R6.64] ;  /* 0x0a80000006e3cfae */ /* 0x000fe8000b901d4e */
[----:B------:R1:W-:Y:S01]  /*1cf0*/  @!P4 LDGSTS.E.BYPASS.LTC128B.128 [R227+0xb800], desc[UR14][R6.64+0x80] ;  /* 0x0b80008006e3cfae */ /* 0x0003e2000b901d4e */
[----:B------:R-:W-:Y:S02]  /*1d00*/  @P1 VIADD R222, R0, 0xffffffe0 ;  /* 0xffffffe000de1836 */ /* 0x000fe40000000000 */
[----:B------:R-:W-:Y:S01]  /*1d10*/  IMAD.MOV.U32 R0, RZ, RZ, 0x40 ;  /* 0x00000040ff007424 */ /* 0x000fe200078e00ff */
[----:B------:R-:W-:Y:S04]  /*1d20*/  LDSM.16.M88.4 R8, [R213] ;  /* 0x00000000d508783b */ /* 0x000fe80000000200 */
[----:B------:R-:W2:Y:S01]  /*1d30*/  LDSM.16.M88.4 R20, [R139+0x8000] ;  /* 0x008000008b14783b */ /* 0x000ea20000000200 */
[----:B------:R-:W-:-:S03]  /*1d40*/  SEL R0, R0, 0xffffffc0, !P2 ;  /* 0xffffffc000007807 */ /* 0x000fc60005000000 */
[----:B------:R-:W3:Y:S02]  /*1d50*/  LDSM.16.M88.4 R28, [R139+0x8800] ;  /* 0x008800008b1c783b */ /* 0x000ee40000000200 */
[----:B------:R-:W-:Y:S02]  /*1d60*/  IMAD.IADD R219, R139, 0x1, R0 ;  /* 0x000000018bdb7824 */ /* 0x000fe400078e0200 */
[----:B------:R-:W-:Y:S01]  /*1d70*/  LDSM.16.M88.4 R16, [R215] ;  /* 0x00000000d710783b */ /* 0x000fe20000000200 */
[----:B------:R-:W-:Y:S01]  /*1d80*/  IMAD.IADD R218, R0, 0x1, R222 ;  /* 0x0000000100da7824 */ /* 0x000fe200078e02de */
[----:B------:R-:W-:Y:S02]  /*1d90*/  SHF.L.U32 R0, R70, 0x1, RZ ;  /* 0x0000000146007819 */ /* 0x000fe400000006ff */
[----:B------:R-:W-:Y:S02]  /*1da0*/  LDSM.16.M88.4 R32, [R222] ;  /* 0x00000000de20783b */ /* 0x000fe40000000200 */
[----:B------:R-:W-:-:S02]  /*1db0*/  LOP3.LUT R0, R0, 0x6, RZ, 0xc0, !PT ;  /* 0x0000000600007812 */ /* 0x000fc400078ec0ff */
[----:B------:R-:W-:Y:S03]  /*1dc0*/  LDSM.16.M88.4 R12, [R215+0x2000] ;  /* 0x00200000d70c783b */ /* 0x000fe60000000200 */
[----:B------:R-:W-:Y:S01]  /*1dd0*/  IMAD R0, R69, 0x20, R0 ;  /* 0x0000002045007824 */ /* 0x000fe200078e0200 */
[----:B-1----:R-:W1:Y:S04]  /*1de0*/  LDSM.16.M88.4 R4, [R213+0x2000] ;  /* 0x00200000d504783b */ /* 0x002e680000000200 */
[----:B------:R-:W4:Y:S04]  /*1df0*/  LDSM.16.M88.4 R36, [R222+0x800] ;  /* 0x00080000de24783b */ /* 0x000f280000000200 */
[----:B------:R-:W-:Y:S04]  /*1e00*/  LDSM.16.M88.4 R40, [R219+0x8000] ;  /* 0x00800000db28783b */ /* 0x000fe80000000200 */
[----:B------:R-:W-:Y:S04]  /*1e10*/  LDSM.16.M88.4 R24, [R221] ;  /* 0x00000000dd18783b */ /* 0x000fe80000000200 */
[----:B------:R-:W-:Y:S01]  /*1e20*/  LDSM.16.M88.4 R72, [R219+0x8800] ;  /* 0x00880000db48783b */ /* 0x000fe20000000200 */
[C---:B--2---:R-:W-:Y:S03]  /*1e30*/  HMMA.16816.F32 R56, R8.reuse, R20, RZ ;  /* 0x000000140838723c */ /* 0x044fe600000018ff */
[----:B------:R-:W0:Y:S03]  /*1e40*/  LDGDEPBAR ;  /* 0x00000000000079af */ /* 0x000e260000000000 */
[C---:B------:R-:W-:Y:S06]  /*1e50*/  HMMA.16816.F32 R80, R8.reuse, R22, RZ ;  /* 0x000000160850723c */ /* 0x040fec00000018ff */
[C---:B---3--:R-:W-:Y:S06]  /*1e60*/  HMMA.16816.F32 R88, R8.reuse, R28, RZ ;  /* 0x0000001c0858723c */ /* 0x048fec00000018ff */
[----:B------:R-:W-:Y:S01]  /*1e70*/  HMMA.16816.F32 R76, R8, R30, RZ ;  /* 0x0000001e084c723c */ /* 0x000fe200000018ff */
[----:B------:R-:W-:Y:S05]  /*1e80*/  LDSM.16.M88.4 R8, [R220+0x2000] ;  /* 0x00200000dc08783b */ /* 0x000fea0000000200 */
[C---:B-1----:R-:W-:Y:S06]  /*1e90*/  HMMA.16816.F32 R52, R4.reuse, R20, RZ ;  /* 0x000000140434723c */ /* 0x042fec00000018ff */
[C---:B------:R-:W-:Y:S06]  /*1ea0*/  HMMA.16816.F32 R48, R4.reuse, R22, RZ ;  /* 0x000000160430723c */ /* 0x040fec00000018ff */
[C---:B------:R-:W-:Y:S06]  /*1eb0*/  HMMA.16816.F32 R44, R4.reuse, R28, RZ ;  /* 0x0000001c042c723c */ /* 0x040fec00000018ff */
[----:B------:R-:W-:Y:S01]  /*1ec0*/  HMMA.16816.F32 R60, R4, R30, RZ ;  /* 0x0000001e043c723c */ /* 0x000fe200000018ff */
[----:B------:R-:W1:Y:S05]  /*1ed0*/  LDSM.16.M88.4 R4, [R221+0x2000] ;  /* 0x00200000dd04783b */ /* 0x000e6a0000000200 */
[-C--:B------:R-:W-:Y:S06]  /*1ee0*/  HMMA.16816.F32 R84, R16, R32.reuse, R56 ;  /* 0x000000201054723c */ /* 0x080fec0000001838 */
[C---:B------:R-:W-:Y:S01]  /*1ef0*/  HMMA.16816.F32 R56, R12.reuse, R32, R52 ;  /* 0x000000200c38723c */ /* 0x040fe20000001834 */
[----:B------:R-:W-:Y:S05]  /*1f00*/  LDSM.16.M88.4 R52, [R218+0x800] ;  /* 0x00080000da34783b */ /* 0x000fea0000000200 */
[C---:B------:R-:W-:Y:S01]  /*1f10*/  HMMA.16816.F32 R28, R12.reuse, R34, R48 ;  /* 0x000000220c1c723c */ /* 0x040fe20000001830 */
[----:B------:R-:W-:Y:S05]  /*1f20*/  LDSM.16.M88.4 R48, [R139+0x9800] ;  /* 0x009800008b30783b */ /* 0x000fea0000000200 */
[C---:B----4-:R-:W-:Y:S01]  /*1f30*/  HMMA.16816.F32 R64, R12.reuse, R36, R44 ;  /* 0x000000240c40723c */ /* 0x050fe2000000182c */
[----:B------:R-:W2:Y:S05]  /*1f40*/  LDSM.16.M88.4 R44, [R218] ;  /* 0x00000000da2c783b */ /* 0x000eaa0000000200 */
[----:B------:R-:W-:Y:S01]  /*1f50*/  HMMA.16816.F32 R20, R12, R38, R60 ;  /* 0x000000260c14723c */ /* 0x000fe2000000183c */
[----:B------:R-:W3:Y:S05]  /*1f60*/  LDSM.16.M88.4 R12, [R220] ;  /* 0x00000000dc0c783b */ /* 0x000eea0000000200 */
[C---:B------:R-:W-:Y:S06]  /*1f70*/  HMMA.16816.F32 R80, R16.reuse, R34, R80 ;  /* 0x000000221050723c */ /* 0x040fec0000001850 */
[C---:B------:R-:W-:Y:S06]  /*1f80*/  HMMA.16816.F32 R88, R16.reuse, R36, R88 ;  /* 0x000000241058723c */ /* 0x040fec0000001858 */
[----:B------:R-:W-:Y:S06]  /*1f90*/  HMMA.16816.F32 R60, R16, R38, R76 ;  /* 0x00000026103c723c */ /* 0x000fec000000184c */
[-C--:B-1----:R-:W-:Y:S06]  /*1fa0*/  HMMA.16816.F32 R56, R4, R40.reuse, R56 ;  /* 0x000000280438723c */ /* 0x082fec0000001838 */
[----:B------:R-:W-:Y:S06]  /*1fb0*/  HMMA.16816.F32 R36, R24, R40, R84 ;  /* 0x000000281824723c */ /* 0x000fec0000001854 */
[C---:B------:R-:W-:Y:S01]  /*1fc0*/  HMMA.16816.F32 R32, R4.reuse, R42, R28 ;  /* 0x0000002a0420723c */ /* 0x040fe2000000181c */
[----:B------:R-:W-:Y:S05]  /*1fd0*/  LDSM.16.M88.4 R28, [R139+0x9000] ;  /* 0x009000008b1c783b */ /* 0x000fea0000000200 */
[C---:B------:R-:W-:Y:S06]  /*1fe0*/  HMMA.16816.F32 R64, R4.reuse, R72, R64 ;  /* 0x000000480440723c */ /* 0x040fec0000001840 */
[----:B------:R-:W-:Y:S01]  /*1ff0*/  HMMA.16816.F32 R16, R4, R74, R20 ;  /* 0x0000004a0410723c */ /* 0x000fe20000001814 */
[----:B------:R-:W1:Y:S04]  /*2000*/  LDSM.16.M88.4 R4, [R213+0x6000] ;  /* 0x00600000d504783b */ /* 0x000e680000000200 */
[----:B------:R-:W4:Y:S01]  /*2010*/  LDSM.16.M88.4 R20, [R213+0x4000] ;  /* 0x00400000d514783b */ /* 0x000f220000000200 */
[C---:B------:R-:W-:Y:S03]  /*2020*/  HMMA.16816.F32 R80, R24.reuse, R42, R80 ;  /* 0x0000002a1850723c */ /* 0x040fe60000001850 */
[----:B------:R-:W-:Y:S03]  /*2030*/  LDSM.16.M88.4 R40, [R222+0x1000] ;  /* 0x00100000de28783b */ /* 0x000fe60000000200 */
[C---:B------:R-:W-:Y:S06]  /*2040*/  HMMA.16816.F32 R76, R24.reuse, R72, R88 ;  /* 0x00000048184c723c */ /* 0x040fec0000001858 */
[----:B------:R-:W-:Y:S01]  /*2050*/  HMMA.16816.F32 R72, R24, R74, R60 ;  /* 0x0000004a1848723c */ /* 0x000fe2000000183c */
[----:B------:R-:W-:Y:S04]  /*2060*/  LDSM.16.M88.4 R24, [R215+0x4000] ;  /* 0x00400000d718783b */ /* 0x000fe80000000200 */
[----:B------:R-:W-:Y:S01]  /*2070*/  LDSM.16.M88.4 R60, [R222+0x1800] ;  /* 0x00180000de3c783b */ /* 0x000fe20000000200 */
[-C--:B--2---:R-:W-:Y:S06]  /*2080*/  HMMA.16816.F32 R56, R8, R44.reuse, R56 ;  /* 0x0000002c0838723c */ /* 0x084fec0000001838 */
[----:B---3--:R-:W-:Y:S06]  /*2090*/  HMMA.16816.F32 R36, R12, R44, R36 ;  /* 0x0000002c0c24723c */ /* 0x008fec0000001824 */
[C---:B------:R-:W-:Y:S06]  /*20a0*/  HMMA.16816.F32 R32, R8.reuse, R46, R32 ;  /* 0x0000002e0820723c */ /* 0x040fec0000001820 */
[C---:B------:R-:W-:Y:S06]  /*20b0*/  HMMA.16816.F32 R64, R8.reuse, R52, R64 ;  /* 0x000000340840723c */ /* 0x040fec0000001840 */
[----:B------:R-:W-:Y:S01]  /*20c0*/  HMMA.16816.F32 R8, R8, R54, R16 ;  /* 0x000000360808723c */ /* 0x000fe20000001810 */
[----:B------:R-:W2:Y:S05]  /*20d0*/  LDSM.16.M88.4 R16, [R215+0x6000] ;  /* 0x00600000d710783b */ /* 0x000eaa0000000200 */
[C---:B------:R-:W-:Y:S06]  /*20e0*/  HMMA.16816.F32 R84, R12.reuse, R46, R80 ;  /* 0x0000002e0c54723c */ /* 0x040fec0000001850 */
[C---:B------:R-:W-:Y:S06]  /*20f0*/  HMMA.16816.F32 R80, R12.reuse, R52, R76 ;  /* 0x000000340c50723c */ /* 0x040fec000000184c */
[----:B------:R-:W-:Y:S06]  /*2100*/  HMMA.16816.F32 R76, R12, R54, R72 ;  /* 0x000000360c4c723c */ /* 0x000fec0000001848 */
[-C--:B-1----:R-:W-:Y:S06]  /*2110*/  HMMA.16816.F32 R72, R4, R28.reuse, R56 ;  /* 0x0000001c0448723c */ /* 0x082fec0000001838 */
[----:B----4-:R-:W-:Y:S01]  /*2120*/  HMMA.16816.F32 R56, R20, R28, R36 ;  /* 0x0000001c1438723c */ /* 0x010fe20000001824 */
[----:B------:R-:W-:Y:S05]  /*2130*/  LDSM.16.M88.4 R36, [R219+0x9000] ;  /* 0x00900000db24783b */ /* 0x000fea0000000200 */
[C---:B------:R-:W-:Y:S01]  /*2140*/  HMMA.16816.F32 R52, R4.reuse, R30, R32 ;  /* 0x0000001e0434723c */ /* 0x040fe20000001820 */
[----:B------:R-:W-:Y:S05]  /*2150*/  LDSM.16.M88.4 R32, [R219+0x9800] ;  /* 0x00980000db20783b */ /* 0x000fea0000000200 */
[C---:B------:R-:W-:Y:S06]  /*2160*/  HMMA.16816.F32 R44, R4.reuse, R48, R64 ;  /* 0x00000030042c723c */ /* 0x040fec0000001840 */
[----:B------:R-:W-:Y:S01]  /*2170*/  HMMA.16816.F32 R12, R4, R50, R8 ;  /* 0x00000032040c723c */ /* 0x000fe20000001808 */
[----:B------:R-:W1:Y:S04]  /*2180*/  LDSM.16.M88.4 R4, [R221+0x6000] ;  /* 0x00600000dd04783b */ /* 0x000e680000000200 */
[----:B------:R-:W3:Y:S01]  /*2190*/  LDSM.16.M88.4 R8, [R221+0x4000] ;  /* 0x00400000dd08783b */ /* 0x000ee20000000200 */
[C---:B------:R-:W-:Y:S03]  /*21a0*/  HMMA.16816.F32 R84, R20.reuse, R30, R84 ;  /* 0x0000001e1454723c */ /* 0x040fe60000001854 */
[----:B------:R-:W-:Y:S03]  /*21b0*/  LDSM.16.M88.4 R28, [R218+0x1800] ;  /* 0x00180000da1c783b */ /* 0x000fe60000000200 */
[C---:B------:R-:W-:Y:S06]  /*21c0*/  HMMA.16816.F32 R80, R20.reuse, R48, R80 ;  /* 0x000000301450723c */ /* 0x040fec0000001850 */
[----:B------:R-:W-:Y:S01]  /*21d0*/  HMMA.16816.F32 R76, R20, R50, R76 ;  /* 0x00000032144c723c */ /* 0x000fe2000000184c */
[----:B------:R-:W-:Y:S05]  /*21e0*/  LDSM.16.M88.4 R20, [R218+0x1000] ;  /* 0x00100000da14783b */ /* 0x000fea0000000200 */
[-C--:B--2---:R-:W-:Y:S06]  /*21f0*/  HMMA.16816.F32 R72, R16, R40.reuse, R72 ;  /* 0x000000281048723c */ /* 0x084fec0000001848 */
[----:B------:R-:W-:Y:S06]  /*2200*/  HMMA.16816.F32 R64, R24, R40, R56 ;  /* 0x000000281840723c */ /* 0x000fec0000001838 */
[C---:B------:R-:W-:Y:S06]  /*2210*/  HMMA.16816.F32 R56, R16.reuse, R42, R52 ;  /* 0x0000002a1038723c */ /* 0x040fec0000001834 */
[C---:B------:R-:W-:Y:S06]  /*2220*/  HMMA.16816.F32 R52, R16.reuse, R60, R44 ;  /* 0x0000003c1034723c */ /* 0x040fec000000182c */
[----:B------:R-:W-:Y:S01]  /*2230*/  HMMA.16816.F32 R44, R16, R62, R12 ;  /* 0x0000003e102c723c */ /* 0x000fe2000000180c */
[----:B------:R-:W2:Y:S04]  /*2240*/  LDSM.16.M88.4 R12, [R220+0x6000] ;  /* 0x00600000dc0c783b */ /* 0x000ea80000000200 */
[----:B------:R-:W4:Y:S01]  /*2250*/  LDSM.16.M88.4 R16, [R220+0x4000] ;  /* 0x00400000dc10783b */ /* 0x000f220000000200 */
[----:B------:R-:W-:Y:S01]  /*2260*/  HMMA.16816.F32 R40, R24, R42, R84 ;  /* 0x0000002a1828723c */ /* 0x000fe20000001854 */
[----:B------:R-:W-:-:S05]  /*2270*/  DEPBAR.LE SB0, 0x0 ;  /* 0x000080000000791a */ /* 0x000fca0000000000 */
[C---:B------:R-:W-:Y:S06]  /*2280*/  HMMA.16816.F32 R48, R24.reuse, R60, R80 ;  /* 0x0000003c1830723c */ /* 0x040fec0000001850 */
[----:B------:R-:W-:Y:S06]  /*2290*/  HMMA.16816.F32 R24, R24, R62, R76 ;  /* 0x0000003e1818723c */ /* 0x000fec000000184c */
[-C--:B-1----:R-:W-:Y:S06]  /*22a0*/  HMMA.16816.F32 R72, R4, R36.reuse, R72 ;  /* 0x000000240448723c */ /* 0x082fec0000001848 */
[----:B---3--:R-:W-:Y:S06]  /*22b0*/  HMMA.16816.F32 R60, R8, R36, R64 ;  /* 0x00000024083c723c */ /* 0x008fec0000001840 */
[C---:B------:R-:W-:Y:S06]  /*22c0*/  HMMA.16816.F32 R56, R4.reuse, R38, R56 ;  /* 0x000000260438723c */ /* 0x040fec0000001838 */
[C---:B------:R-:W-:Y:S06]  /*22d0*/  HMMA.16816.F32 R52, R4.reuse, R32, R52 ;  /* 0x000000200434723c */ /* 0x040fec0000001834 */
[----:B------:R-:W-:Y:S06]  /*22e0*/  HMMA.16816.F32 R44, R4, R34, R44 ;  /* 0x00000022042c723c */ /* 0x000fec000000182c */
[C---:B------:R-:W-:Y:S06]  /*22f0*/  HMMA.16816.F32 R40, R8.reuse, R38, R40 ;  /* 0x000000260828723c */ /* 0x040fec0000001828 */
[C---:B------:R-:W-:Y:S06]  /*2300*/  HMMA.16816.F32 R36, R8.reuse, R32, R48 ;  /* 0x000000200824723c */ /* 0x040fec0000001830 */
[----:B------:R-:W-:Y:S06]  /*2310*/  HMMA.16816.F32 R32, R8, R34, R24 ;  /* 0x000000220820723c */ /* 0x000fec0000001818 */
[-C--:B--2---:R-:W-:Y:S06]  /*2320*/  HMMA.16816.F32 R8, R12, R20.reuse, R72 ;  /* 0x000000140c08723c */ /* 0x084fec0000001848 */
[----:B----4-:R-:W-:Y:S06]  /*2330*/  HMMA.16816.F32 R4, R16, R20, R60 ;  /* 0x000000141004723c */ /* 0x010fec000000183c */
[C---:B------:R-:W-:Y:S06]  /*2340*/  HMMA.16816.F32 R48, R12.reuse, R22, R56 ;  /* 0x000000160c30723c */ /* 0x040fec0000001838 */
[C---:B------:R-:W-:Y:S06]  /*2350*/  HMMA.16816.F32 R64, R12.reuse, R28, R52 ;  /* 0x0000001c0c40723c */ /* 0x040fec0000001834 */
[----:B------:R-:W-:Y:S06]  /*2360*/  HMMA.16816.F32 R60, R12, R30, R44 ;  /* 0x0000001e0c3c723c */ /* 0x000fec000000182c */
[----:B------:R-:W-:Y:S01]  /*2370*/  HMMA.16816.F32 R40, R16, R22, R40 ;  /* 0x000000161028723c */ /* 0x000fe20000001828 */
[----:B------:R-:W-:-:S02]  /*2380*/  VIADD R14, R0, 0x1 ;  /* 0x00000001000e7836 */ /* 0x000fc40000000000 */
[C---:B------:R-:W-:Y:S02]  /*2390*/  VIADD R13, R0.reuse, 0x8 ;  /* 0x00000008000d7836 */ /* 0x040fe40000000000 */
[----:B------:R-:W-:Y:S01]  /*23a0*/  VIADD R12, R0, 0x9 ;  /* 0x00000009000c7836 */ /* 0x000fe20000000000 */
[----:B------:R-:W-:Y:S01]  /*23b0*/  BAR.SYNC.DEFER_BLOCKING 0x0 ;  /* 0x0000000000007b1d */ /* 0x000fe20000010000 */
[-C--:B------:R-:W-:Y:S01]  /*23c0*/  ISETP.GE.AND P0, PT, R14, R68.reuse, PT ;  /* 0x000000440e00720c */ /* 0x080fe20003f06270 */
[C---:B------:R-:W-:Y:S01]  /*23d0*/  VIADD R15, R0.reuse, 0x10 ;  /* 0x00000010000f7836 */ /* 0x040fe20000000000 */
[----:B------:R-:W-:Y:S01]  /*23e0*/  ISETP.GE.AND P1, PT, R13, R68, PT ;  /* 0x000000440d00720c */ /* 0x000fe20003f26270 */
[C---:B------:R-:W-:Y:S01]  /*23f0*/  VIADD R14, R0.reuse, 0x11 ;  /* 0x00000011000e7836 */ /* 0x040fe20000000000 */
[----:B------:R-:W-:Y:S01]  /*2400*/  FSEL R23, R11, -INF , !P0 ;  /* 0xff8000000b177808 */ /* 0x000fe20004000000 */
[----:B------:R-:W-:Y:S01]  /*2410*/  VIADD R13, R0, 0x18 ;  /* 0x00000018000d7836 */ /* 0x000fe20000000000 */
[----:B------:R-:W-:Y:S01]  /*2420*/  FSEL R20, R9, -INF , !P0 ;  /* 0xff80000009147808 */ /* 0x000fe20004000000 */
[----:B------:R-:W-:Y:S01]  /*2430*/  HMMA.16816.F32 R36, R16, R28, R36 ;  /* 0x0000001c1024723c */ /* 0x000fe20000001824 */
[----:B------:R-:W-:-:S02]  /*2440*/  FSEL R69, R7, -INF , !P0 ;  /* 0xff80000007457808 */ /* 0x000fc40004000000 */
[----:B------:R-:W-:Y:S02]  /*2450*/  FSEL R24, R5, -INF , !P0 ;  /* 0xff80000005187808 */ /* 0x000fe40004000000 */
[----:B------:R-:W-:Y:S01]  /*2460*/  ISETP.GE.AND P0, PT, R68, 0x21, PT ;  /* 0x000000214400780c */ /* 0x000fe20003f06270 */
[----:B------:R-:W-:Y:S01]  /*2470*/  HMMA.16816.F32 R32, R16, R30, R32 ;  /* 0x0000001e1020723c */ /* 0x000fe20000001820 */
[-C--:B------:R-:W-:Y:S02]  /*2480*/  ISETP.GE.AND P6, PT, R12, R68.reuse, PT ;  /* 0x000000440c00720c */ /* 0x080fe40003fc6270 */
[----:B------:R-:W-:Y:S02]  /*2490*/  P2R R12, PR, RZ, 0x2 ;  /* 0x00000002ff0c7803 */ /* 0x000fe40000000000 */
[CC--:B------:R-:W-:Y:S01]  /*24a0*/  ISETP.GE.AND P1, PT, R0.reuse, R68.reuse, PT ;  /* 0x000000440000720c */ /* 0x0c0fe20003f26270 */
[----:B------:R-:W-:Y:S01]  /*24b0*/  VIADD R0, R0, 0x19 ;  /* 0x0000001900007836 */ /* 0x000fe20000000000 */
[----:B------:R-:W-:-:S02]  /*24c0*/  ISETP.GE.AND P5, PT, R15, R68, PT ;  /* 0x000000440f00720c */ /* 0x000fc40003fa6270 */
[-C--:B------:R-:W-:Y:S02]  /*24d0*/  ISETP.GE.AND P4, PT, R14, R68.reuse, PT ;  /* 0x000000440e00720c */ /* 0x080fe40003f86270 */
[----:B------:R-:W-:Y:S02]  /*24e0*/  ISETP.GE.AND P3, PT, R13, R68, PT ;  /* 0x000000440d00720c */ /* 0x000fe40003f66270 */
[----:B------:R-:W-:Y:S02]  /*24f0*/  FSEL R22, R10, -INF , !P1 ;  /* 0xff8000000a167808 */ /* 0x000fe40004800000 */
[----:B------:R-:W-:Y:S02]  /*2500*/  FSEL R21, R8, -INF , !P1 ;  /* 0xff80000008157808 */ /* 0x000fe40004800000 */
[----:B------:R-:W-:Y:S02]  /*2510*/  FSEL R70, R6, -INF , !P1 ;  /* 0xff80000006467808 */ /* 0x000fe40004800000 */
[----:B------:R-:W-:-:S02]  /*2520*/  FSEL R15, R4, -INF , !P1 ;  /* 0xff800000040f7808 */ /* 0x000fc40004800000 */
[----:B------:R-:W-:Y:S01]  /*2530*/  ISETP.GE.AND P2, PT, R0, R68, PT ;  /* 0x000000440000720c */ /* 0x000fe20003f46270 */
[----:B------:R-:W-:-:S12]  /*2540*/  @!P0 BRA `(.L_x_1035) ;  /* 0x00000000004c8947 */ /* 0x000fd80003800000 */
[----:B------:R-:W-:Y:S01]  /*2550*/  LEA.HI.SX32 R0, R226, 0xfffffffe, 0x1b ;  /* 0xfffffffee2007811 */ /* 0x000fe200078fdaff */
[----:B------:R-:W-:-:S03]  /*2560*/  ULDC.64 UR6, c[0x0][0x218] ;  /* 0x0000860000067ab9 */ /* 0x000fc60000000a00 */
[----:B------:R-:W-:Y:S01]  /*2570*/  SHF.R.S32.HI R5, RZ, 0x1f, R0 ;  /* 0x0000001fff057819 */ /* 0x000fe20000011400 */
[----:B------:R-:W-:Y:S02]  /*2580*/  IMAD R4, R249, R0, RZ ;  /* 0x00000000f9047224 */ /* 0x000fe400078e02ff */
[----:B------:R-:W-:-:S04]  /*2590*/  IMAD.WIDE.U32 R6, R0, R248, R246 ;  /* 0x000000f800067225 */ /* 0x000fc800078e00f6 */
[----:B------:R-:W-:Y:S01]  /*25a0*/  IMAD R0, R5, R248, R4 ;  /* 0x000000f805007224 */ /* 0x000fe200078e0204 */
[----:B------:R-:W-:-:S03]  /*25b0*/  LEA R4, P1, R6, UR6, 0x1 ;  /* 0x0000000606047c11 */ /* 0x000fc6000f8208ff */
[----:B------:R-:W-:-:S05]  /*25c0*/  IMAD.IADD R0, R7, 0x1, R0 ;  /* 0x0000000107007824 */ /* 0x000fca00078e0200 */
[----:B------:R-:W-:Y:S02]  /*25d0*/  LEA.HI.X R5, R6, UR7, R0, 0x1, P1 ;  /* 0x0000000706057c11 */ /* 0x000fe400088f0c00 */
[----:B------:R-:W-:-:S03]  /*25e0*/  LEA R6, P1, R94, R4, 0x1 ;  /* 0x000000045e067211 */ /* 0x000fc600078208ff */
[----:B------:R-:W-:Y:S01]  /*25f0*/  @!PT LDS RZ, [RZ] ;  /* 0x00000000fffff984 */ /* 0x000fe20000000800 */
[----:B------:R-:W-:Y:S01]  /*2600*/  @!PT LDS RZ, [RZ] ;  /* 0x00000000fffff984 */ /* 0x000fe20000000800 */
[----:B------:R-:W-:Y:S01]  /*2610*/  @!PT LDS RZ, [RZ] ;  /* 0x00000000fffff984 */ /* 0x000fe20000000800 */
[----:B------:R1:W-:Y:S01]  /*2620*/  LDGSTS.E.BYPASS.LTC128B.128 [R227+0x8000], desc[UR14][R4.64] ;  /* 0x0800000004e37fae */ /* 0x0003e2000b901d4e */
[----:B------:R-:W-:-:S03]  /*2630*/  LEA.HI.X R7, R94, R5, R71, 0x1, P1 ;  /* 0x000000055e077211 */ /* 0x000fc600008f0c47 */
[----:B------:R1:W-:Y:S04]  /*2640*/  LDGSTS.E.BYPASS.LTC128B.128 [R227+0x9000], desc[UR14][R4.64+0x80] ;  /* 0x0900008004e37fae */ /* 0x0003e8000b901d4e */
[----:B------:R1:W-:Y:S04]  /*2650*/  LDGSTS.E.BYPASS.LTC128B.128 [R227+0x8800], desc[UR14][R6.64] ;  /* 0x0880000006e37fae */ /* 0x0003e8000b901d4e */
[----:B------:R1:W-:Y:S04]  /*2660*/  LDGSTS.E.BYPASS.LTC128B.128 [R227+0x9800], desc[UR14][R6.64+0x80] ;  /* 0x0980008006e37fae */ /* 0x0003e8000b901d4e */
[----:B------:R-:W0:Y:S02]  /*2670*/  LDGDEPBAR ;  /* 0x00000000000079af */ /* 0x000e240000000000 */
.L_x_1035:
[----:B------:R-:W-:Y:S01]  /*2680*/  ISETP.NE.AND P1, PT, R12, RZ, PT ;  /* 0x000000ff0c00720c */ /* 0x000fe20003f25270 */
[----:B------:R-:W-:Y:S01]  /*2690*/  ULDC UR5, c[0x0][0x2ec] ;  /* 0x0000bb0000057ab9 */ /* 0x000fe20000000800 */
[----:B-1----:R-:W-:Y:S02]  /*26a0*/  FMNMX.FTZ R4, R15, R24, !PT ;  /* 0x000000180f047209 */ /* 0x002fe40007810000 */
[----:B------:R-:W-:Y:S02]  /*26b0*/  FSEL R44, R40, -INF , !P1 ;  /* 0xff800000282c7808 */ /* 0x000fe40004800000 */
[----:B------:R-:W-:Y:S02]  /*26c0*/  FSEL R8, R48, -INF , !P1 ;  /* 0xff80000030087808 */ /* 0x000fe40004800000 */
[----:B------:R-:W-:Y:S02]  /*26d0*/  FMNMX.FTZ R0, R21, R20, !PT ;  /* 0x0000001415007209 */ /* 0x000fe40007810000 */
[----:B------:R-:W-:-:S02]  /*26e0*/  FSEL R54, R41, -INF , !P6 ;  /* 0xff80000029367808 */ /* 0x000fc40007000000 */
[----:B------:R-:W-:Y:S02]  /*26f0*/  FMNMX.FTZ R4, R44, R4, !PT ;  /* 0x000000042c047209 */ /* 0x000fe40007810000 */
[----:B------:R-:W-:Y:S02]  /*2700*/  FSEL R9, R49, -INF , !P6 ;  /* 0xff80000031097808 */ /* 0x000fe40007000000 */
[----:B------:R-:W-:Y:S02]  /*2710*/  FMNMX.FTZ R0, R8, R0, !PT ;  /* 0x0000000008007209 */ /* 0x000fe40007810000 */
        /* <DEDUP_REMOVED lines=16> */
[----:B------:R-:W-:Y:S02]  /*2820*/  FMNMX.FTZ R4, R72, R4, !PT ;  /* 0x0000000448047209 */ /* 0x000fe40007810000 */
[----:B------:R-:W-:Y:S02]  /*2830*/  FMNMX.FTZ R134, R55, R0, !PT ;  /* 0x0000000037867209 */ /* 0x000fe40007810000 */
[----:B------:R-:W-:Y:S01]  /*2840*/  FSEL R10, R50, -INF , !P1 ;  /* 0xff800000320a7808 */ /* 0x000fe20004800000 */
[----:B------:R-:W1:Y:S01]  /*2850*/  SHFL.BFLY PT, R136, R4, 0x2, 0x1f ;  /* 0x0c401f0004887f89 */ /* 0x000e6200000e0000 */
[----:B------:R-:W-:Y:S02]  /*2860*/  FMNMX.FTZ R0, R22, R23, !PT ;  /* 0x0000001716007209 */ /* 0x000fe40007810000 */
[----:B------:R-:W-:Y:S01]  /*2870*/  FSEL R11, R51, -INF , !P6 ;  /* 0xff800000330b7808 */ /* 0x000fe20007000000 */
[----:B------:R-:W2:Y:S01]  /*2880*/  SHFL.BFLY PT, R5, R134, 0x2, 0x1f ;  /* 0x0c401f0086057f89 */ /* 0x000ea200000e0000 */
[----:B------:R-:W-:-:S02]  /*2890*/  FMNMX.FTZ R0, R10, R0, !PT ;  /* 0x000000000a007209 */ /* 0x000fc40007810000 */
[----:B------:R-:W-:Y:S02]  /*28a0*/  FSEL R53, R66, -INF , !P5 ;  /* 0xff80000042357808 */ /* 0x000fe40006800000 */
[----:B------:R-:W-:Y:S02]  /*28b0*/  FMNMX.FTZ R0, R11, R0, !PT ;  /* 0x000000000b007209 */ /* 0x000fe40007810000 */
[----:B------:R-:W-:Y:S02]  /*28c0*/  FSEL R52, R67, -INF , !P4 ;  /* 0xff80000043347808 */ /* 0x000fe40006000000 */
[----:B------:R-:W-:Y:S02]  /*28d0*/  FMNMX.FTZ R0, R53, R0, !PT ;  /* 0x0000000035007209 */ /* 0x000fe40007810000 */
[----:B------:R-:W-:Y:S02]  /*28e0*/  FSEL R51, R62, -INF , !P3 ;  /* 0xff8000003e337808 */ /* 0x000fe40005800000 */
[----:B------:R-:W-:-:S02]  /*28f0*/  FMNMX.FTZ R0, R52, R0, !PT ;  /* 0x0000000034007209 */ /* 0x000fc40007810000 */
[----:B------:R-:W-:Y:S02]  /*2900*/  FSEL R50, R63, -INF , !P2 ;  /* 0xff8000003f327808 */ /* 0x000fe40005000000 */
[----:B------:R-:W-:Y:S02]  /*2910*/  FMNMX.FTZ R0, R51, R0, !PT ;  /* 0x0000000033007209 */ /* 0x000fe40007810000 */
[----:B------:R-:W-:Y:S02]  /*2920*/  FSEL R48, R42, -INF , !P1 ;  /* 0xff8000002a307808 */ /* 0x000fe40004800000 */
[----:B------:R-:W-:Y:S02]  /*2930*/  FMNMX.FTZ R0, R50, R0, !PT ;  /* 0x0000000032007209 */ /* 0x000fe40007810000 */
[----:B-1----:R-:W-:Y:S02]  /*2940*/  FMNMX.FTZ R136, R4, R136, !PT ;  /* 0x0000008804887209 */ /* 0x002fe40007810000 */
[----:B--2---:R-:W-:Y:S01]  /*2950*/  FMNMX.FTZ R134, R134, R5, !PT ;  /* 0x0000000586867209 */ /* 0x004fe20007810000 */
[----:B------:R-:W1:Y:S01]  /*2960*/  SHFL.BFLY PT, R4, R0, 0x2, 0x1f ;  /* 0x0c401f0000047f89 */ /* 0x000e6200000e0000 */
[----:B------:R-:W-:-:S02]  /*2970*/  FMNMX.FTZ R6, R70, R69, !PT ;  /* 0x0000004546067209 */ /* 0x000fc40007810000 */
[----:B------:R-:W-:Y:S01]  /*2980*/  FSEL R49, R43, -INF , !P6 ;  /* 0xff8000002b317808 */ /* 0x000fe20007000000 */
[----:B------:R-:W2:Y:S01]  /*2990*/  SHFL.BFLY PT, R5, R136, 0x1, 0x1f ;  /* 0x0c201f0088057f89 */ /* 0x000ea200000e0000 */
[----:B------:R-:W-:Y:S02]  /*29a0*/  FMNMX.FTZ R6, R48, R6, !PT ;  /* 0x0000000630067209 */ /* 0x000fe40007810000 */
[----:B------:R-:W-:Y:S01]  /*29b0*/  FSEL R61, R38, -INF , !P5 ;  /* 0xff800000263d7808 */ /* 0x000fe20006800000 */
[----:B------:R-:W3:Y:S01]  /*29c0*/  SHFL.BFLY PT, R7, R134, 0x1, 0x1f ;  /* 0x0c201f0086077f89 */ /* 0x000ee200000e0000 */
[----:B------:R-:W-:Y:S02]  /*29d0*/  FSEL R63, R39, -INF , !P4 ;  /* 0xff800000273f7808 */ /* 0x000fe40006000000 */
[----:B------:R-:W-:Y:S02]  /*29e0*/  FSEL R60, R34, -INF , !P3 ;  /* 0xff800000223c7808 */ /* 0x000fe40005800000 */
[----:B------:R-:W-:-:S02]  /*29f0*/  FSEL R62, R35, -INF , !P2 ;  /* 0xff800000233e7808 */ /* 0x000fc40005000000 */
[----:B-1----:R-:W-:Y:S02]  /*2a00*/  FMNMX.FTZ R132, R0, R4, !PT ;  /* 0x0000000400847209 */ /* 0x002fe40007810000 */
[----:B------:R-:W-:Y:S02]  /*2a10*/  FMNMX.FTZ R0, R49, R6, !PT ;  /* 0x0000000631007209 */ /* 0x000fe40007810000 */
[----:B--2---:R-:W-:Y:S02]  /*2a20*/  FMNMX.FTZ R136, R136, R5, !PT ;  /* 0x0000000588887209 */ /* 0x004fe40007810000 */
[----:B------:R-:W-:Y:S01]  /*2a30*/  FMNMX.FTZ R0, R61, R0, !PT ;  /* 0x000000003d007209 */ /* 0x000fe20007810000 */
[----:B------:R-:W1:Y:S01]  /*2a40*/  SHFL.BFLY PT, R5, R132, 0x1, 0x1f ;  /* 0x0c201f0084057f89 */ /* 0x000e6200000e0000 */
[----:B---3--:R-:W-:Y:S01]  /*2a50*/  FMNMX.FTZ R134, R134, R7, !PT ;  /* 0x0000000786867209 */ /* 0x008fe20007810000 */
[----:B------:R-:W-:Y:S01]  /*2a60*/  FMUL.FTZ R14, R136, UR5 ;  /* 0x00000005880e7c20 */ /* 0x000fe20008410000 */
[----:B------:R-:W-:-:S02]  /*2a70*/  FMNMX.FTZ R0, R63, R0, !PT ;  /* 0x000000003f007209 */ /* 0x000fc40007810000 */
[----:B------:R-:W-:Y:S01]  /*2a80*/  FSETP.NEU.FTZ.AND P3, PT, R136, -INF , PT ;  /* 0xff8000008800780b */ /* 0x000fe20003f7d000 */
[----:B------:R-:W-:Y:S01]  /*2a90*/  FMUL.FTZ R13, R134, UR5 ;  /* 0x00000005860d7c20 */ /* 0x000fe20008410000 */
[----:B------:R-:W-:Y:S02]  /*2aa0*/  FMNMX.FTZ R4, R60, R0, !PT ;  /* 0x000000003c047209 */ /* 0x000fe40007810000 */
[----:B------:R-:W-:Y:S02]  /*2ab0*/  FSEL R14, R14, RZ, P3 ;  /* 0x000000ff0e0e7208 */ /* 0x000fe40001800000 */
[----:B------:R-:W-:Y:S02]  /*2ac0*/  FMNMX.FTZ R4, R62, R4, !PT ;  /* 0x000000043e047209 */ /* 0x000fe40007810000 */
[----:B------:R-:W-:Y:S01]  /*2ad0*/  FSETP.NEU.FTZ.AND P1, PT, R134, -INF , PT ;  /* 0xff8000008600780b */ /* 0x000fe20003f3d000 */
[----:B------:R-:W-:Y:S02]  /*2ae0*/  FFMA.FTZ R0, R15, UR5, -R14 ;  /* 0x000000050f007c23 */ /* 0x000fe4000801080e */
[----:B------:R-:W2:Y:S01]  /*2af0*/  SHFL.BFLY PT, R6, R4, 0x2, 0x1f ;  /* 0x0c401f0004067f89 */ /* 0x000ea200000e0000 */
[----:B------:R-:W-:Y:S01]  /*2b00*/  FSEL R13, R13, RZ, P1 ;  /* 0x000000ff0d0d7208 */ /* 0x000fe20000800000 */
[----:B------:R3:W-:Y:S01]  /*2b10*/  MUFU.EX2 R73, R0 ;  /* 0x0000000000497308 */ /* 0x0007e20000000800 */
[----:B-1----:R-:W-:-:S04]  /*2b20*/  FMNMX.FTZ R132, R132, R5, !PT ;  /* 0x0000000584847209 */ /* 0x002fc80007810000 */
[C---:B------:R-:W-:Y:S01]  /*2b30*/  FSETP.NEU.FTZ.AND P1, PT, R132.reuse, -INF , PT ;  /* 0xff8000008400780b */ /* 0x040fe20003f3d000 */
[----:B------:R-:W-:-:S05]  /*2b40*/  FMUL.FTZ R12, R132, UR5 ;  /* 0x00000005840c7c20 */ /* 0x000fca0008410000 */
[----:B------:R-:W-:Y:S01]  /*2b50*/  FSEL R12, R12, RZ, P1 ;  /* 0x000000ff0c0c7208 */ /* 0x000fe20000800000 */
[----:B---3--:R-:W-:-:S04]  /*2b60*/  FFMA.FTZ R0, R21, UR5, -R13 ;  /* 0x0000000515007c23 */ /* 0x008fc8000801080d */
[----:B------:R1:W-:Y:S01]  /*2b70*/  MUFU.EX2 R75, R0 ;  /* 0x00000000004b7308 */ /* 0x0003e20000000800 */
[----:B--2---:R-:W-:Y:S01]  /*2b80*/  FMNMX.FTZ R4, R4, R6, !PT ;  /* 0x0000000604047209 */ /* 0x004fe20007810000 */
[----:B------:R-:W-:-:S04]  /*2b90*/  FFMA.FTZ R5, R22, UR5, -R12 ;  /* 0x0000000516057c23 */ /* 0x000fc8000801080c */
[----:B------:R-:W2:Y:S02]  /*2ba0*/  SHFL.BFLY PT, R135, R4, 0x1, 0x1f ;  /* 0x0c201f0004877f89 */ /* 0x000ea400000e0000 */
[----:B------:R-:W-:Y:S01]  /*2bb0*/  MUFU.EX2 R80, R5 ;  /* 0x0000000500507308 */ /* 0x000fe20000000800 */
[----:B-1----:R-:W-:-:S07]  /*2bc0*/  FFMA.FTZ R0, R20, UR5, -R13 ;  /* 0x0000000514007c23 */ /* 0x002fce000801080d */
[----:B------:R1:W3:Y:S01]  /*2bd0*/  MUFU.EX2 R74, R0 ;  /* 0x00000000004a7308 */ /* 0x0002e20000000800 */
[----:B--2---:R-:W-:-:S04]  /*2be0*/  FMNMX.FTZ R135, R4, R135, !PT ;  /* 0x0000008704877209 */ /* 0x004fc80007810000 */
[----:B------:R-:W-:Y:S01]  /*2bf0*/  FSETP.NEU.FTZ.AND P1, PT, R135, -INF , PT ;  /* 0xff8000008700780b */ /* 0x000fe20003f3d000 */
[----:B-1----:R-:W-:Y:S01]  /*2c00*/  FFMA.FTZ R0, R8, UR5, -R13 ;  /* 0x0000000508007c23 */ /* 0x002fe2000801080d */
[----:B---3--:R-:W-:-:S03]  /*2c10*/  F2FP.F16.F32.PACK_AB R4, R74, R75 ;  /* 0x0000004b4a04723e */ /* 0x008fc600000000ff */
[----:B------:R1:W-:Y:S02]  /*2c20*/  MUFU.EX2 R177, R0 ;  /* 0x0000000000b17308 */ /* 0x0003e40000000800 */
[----:B-1----:R-:W-:-:S06]  /*2c30*/  FFMA.FTZ R0, R9, UR5, -R13 ;  /* 0x0000000509007c23 */ /* 0x002fcc000801080d */
[----:B------:R1:W2:Y:S02]  /*2c40*/  MUFU.EX2 R178, R0 ;  /* 0x0000000000b27308 */ /* 0x0002a40000000800 */
[----:B-1----:R-:W-:Y:S01]  /*2c50*/  IMAD.IADD R0, R92, 0x1, R93 ;  /* 0x000000015c007824 */ /* 0x002fe200078e025d */
[----:B--2---:R-:W-:-:S04]  /*2c60*/  F2FP.F16.F32.PACK_AB R6, R178, R177 ;  /* 0x000000b1b206723e */ /* 0x004fc800000000ff */
[----:B------:R-:W-:Y:S01]  /*2c70*/  LEA R212, R0, UR4, 0x1 ;  /* 0x0000000400d47c11 */ /* 0x000fe2000f8e08ff */
[----:B------:R-:W-:-:S04]  /*2c80*/  FFMA.FTZ R0, R23, UR5, -R12 ;  /* 0x0000000517007c23 */ /* 0x000fc8000801080c */
[----:B------:R1:W2:Y:S01]  /*2c90*/  MUFU.EX2 R225, R0 ;  /* 0x0000000000e17308 */ /* 0x0002a20000000800 */
[--C-:B------:R-:W-:Y:S01]  /*2ca0*/  IMAD R214, R3, 0x2, R212.reuse ;  /* 0x0000000203d67824 */ /* 0x100fe200078e02d4 */
[----:B------:R-:W3:Y:S01]  /*2cb0*/  LDSM.16.MT88.4 R36, [R212+0xa000] ;  /* 0x00a00000d424783b */ /* 0x000ee20000004200 */
[----:B------:R-:W-:Y:S02]  /*2cc0*/  IMAD R217, R2, 0x2, R212 ;  /* 0x0000000202d97824 */ /* 0x000fe400078e02d4 */
[----:B------:R-:W-:Y:S01]  /*2cd0*/  FFMA.FTZ R3, R54, UR5, -R14 ;  /* 0x0000000536037c23 */ /* 0x000fe2000801080e */
[----:B------:R-:W-:Y:S02]  /*2ce0*/  IMAD R216, R2, 0x2, R214 ;  /* 0x0000000202d87824 */ /* 0x000fe400078e02d6 */
[----:B------:R-:W-:Y:S01]  /*2cf0*/  FMUL.FTZ R2, R135, UR5 ;  /* 0x0000000587027c20 */ /* 0x000fe20008410000 */
[----:B------:R-:W4:Y:S01]  /*2d00*/  LDSM.16.MT88.4 R32, [R214+0xa000] ;  /* 0x00a00000d620783b */ /* 0x000f220000004200 */
[----:B------:R-:W-:Y:S03]  /*2d10*/  MUFU.EX2 R174, R3 ;  /* 0x0000000300ae7308 */ /* 0x000fe60000000800 */
[----:B------:R-:W5:Y:S04]  /*2d20*/  LDSM.16.MT88.4 R28, [R217+0xa000] ;  /* 0x00a00000d91c783b */ /* 0x000f680000004200 */
[----:B------:R-:W5:Y:S01]  /*2d30*/  LDSM.16.MT88.4 R20, [R212+0xb000] ;  /* 0x00b00000d414783b */ /* 0x000f620000004200 */
[----:B-1----:R-:W-:Y:S01]  /*2d40*/  FFMA.FTZ R0, R10, UR5, -R12 ;  /* 0x000000050a007c23 */ /* 0x002fe2000801080c */
[----:B--2---:R-:W-:-:S02]  /*2d50*/  F2FP.F16.F32.PACK_AB R5, R225, R80 ;  /* 0x00000050e105723e */ /* 0x004fc400000000ff */
[----:B------:R-:W1:Y:S01]  /*2d60*/  LDSM.16.MT88.4 R16, [R214+0xb000] ;  /* 0x00b00000d610783b */ /* 0x000e620000004200 */
[----:B------:R2:W-:Y:S03]  /*2d70*/  MUFU.EX2 R175, R0 ;  /* 0x0000000000af7308 */ /* 0x0005e60000000800 */
[----:B------:R-:W1:Y:S04]  /*2d80*/  LDSM.16.MT88.4 R40, [R217+0xb000] ;  /* 0x00b00000d928783b */ /* 0x000e680000004200 */
[----:B------:R-:W-:Y:S04]  /*2d90*/  LDSM.16.MT88.4 R92, [R212+0xb800] ;  /* 0x00b80000d45c783b */ /* 0x000fe80000004200 */
[----:B------:R-:W-:Y:S04]  /*2da0*/  LDSM.16.MT88.4 R152, [R212+0xa800] ;  /* 0x00a80000d498783b */ /* 0x000fe80000004200 */
[----:B------:R-:W-:Y:S01]  /*2db0*/  LDSM.16.MT88.4 R120, [R217+0xb800] ;  /* 0x00b80000d978783b */ /* 0x000fe20000004200 */
[----:B--2---:R-:W-:-:S04]  /*2dc0*/  FFMA.FTZ R0, R11, UR5, -R12 ;  /* 0x000000050b007c23 */ /* 0x004fc8000801080c */
[----:B------:R2:W3:Y:S02]  /*2dd0*/  MUFU.EX2 R176, R0 ;  /* 0x0000000000b07308 */ /* 0x0004e40000000800 */
[--C-:B--2---:R-:W-:Y:S01]  /*2de0*/  FFMA.FTZ R0, R24, UR5, -R14.reuse ;  /* 0x0000000518007c23 */ /* 0x104fe2000801080e */
[----:B---3--:R-:W-:Y:S01]  /*2df0*/  F2FP.F16.F32.PACK_AB R7, R176, R175 ;  /* 0x000000afb007723e */ /* 0x008fe200000000ff */
[----:B------:R-:W2:Y:S04]  /*2e00*/  LDSM.16.MT88.4 R24, [R216+0xa000] ;  /* 0x00a00000d818783b */ /* 0x000ea80000004200 */
[----:B------:R3:W1:Y:S02]  /*2e10*/  MUFU.EX2 R224, R0 ;  /* 0x0000000000e07308 */ /* 0x0006640000000800 */
[C---:B------:R-:W-:Y:S06]  /*2e20*/  HMMA.16816.F32 R140, R4.reuse, R36, RZ ;  /* 0x00000024048c723c */ /* 0x040fec00000018ff */
[C---:B----4-:R-:W-:Y:S06]  /*2e30*/  HMMA.16816.F32 R76, R4.reuse, R32, RZ ;  /* 0x00000020044c723c */ /* 0x050fec00000018ff */
[C---:B-----5:R-:W-:Y:S01]  /*2e40*/  HMMA.16816.F32 R84, R4.reuse, R28, RZ ;  /* 0x0000001c0454723c */ /* 0x060fe200000018ff */
[----:B---3--:R-:W-:Y:S01]  /*2e50*/  FFMA.FTZ R0, R44, UR5, -R14 ;  /* 0x000000052c007c23 */ /* 0x008fe2000801080e */
[----:B-1----:R-:W-:Y:S01]  /*2e60*/  F2FP.F16.F32.PACK_AB R8, R224, R73 ;  /* 0x00000049e008723e */ /* 0x002fe200000000ff */
[----:B------:R-:W1:Y:S02]  /*2e70*/  LDSM.16.MT88.4 R44, [R216+0xb000] ;  /* 0x00b00000d82c783b */ /* 0x000e640000004200 */
[----:B------:R3:W4:Y:S01]  /*2e80*/  MUFU.EX2 R138, R0 ;  /* 0x00000000008a7308 */ /* 0x0007220000000800 */
[C---:B------:R-:W-:Y:S06]  /*2e90*/  HMMA.16816.F32 R96, R4.reuse, R20, RZ ;  /* 0x000000140460723c */ /* 0x040fec00000018ff */
[C---:B------:R-:W-:Y:S06]  /*2ea0*/  HMMA.16816.F32 R100, R4.reuse, R16, RZ ;  /* 0x000000100464723c */ /* 0x040fec00000018ff */
[----:B------:R-:W-:Y:S01]  /*2eb0*/  HMMA.16816.F32 R112, R4, R40, RZ ;  /* 0x000000280470723c */ /* 0x000fe200000018ff */
[----:B---3--:R-:W-:-:S02]  /*2ec0*/  FSEL R0, R2, RZ, P1 ;  /* 0x000000ff02007208 */ /* 0x008fc40000800000 */
[----:B----4-:R-:W-:-:S03]  /*2ed0*/  F2FP.F16.F32.PACK_AB R10, R174, R138 ;  /* 0x0000008aae0a723e */ /* 0x010fc600000000ff */
[----:B--2---:R-:W-:Y:S01]  /*2ee0*/  HMMA.16816.F32 R88, R4, R24, RZ ;  /* 0x000000180458723c */ /* 0x004fe200000018ff */
[----:B------:R-:W-:-:S04]  /*2ef0*/  FFMA.FTZ R2, R70, UR5, -R0 ;  /* 0x0000000546027c23 */ /* 0x000fc80008010800 */
[----:B------:R2:W-:Y:S01]  /*2f00*/  MUFU.EX2 R223, R2 ;  /* 0x0000000200df7308 */ /* 0x0005e20000000800 */
[C---:B------:R-:W-:Y:S06]  /*2f10*/  HMMA.16816.F32 R148, R4.reuse, R38, RZ ;  /* 0x000000260494723c */ /* 0x040fec00000018ff */
[C---:B------:R-:W-:Y:S06]  /*2f20*/  HMMA.16816.F32 R104, R4.reuse, R34, RZ ;  /* 0x000000220468723c */ /* 0x040fec00000018ff */
[----:B-1----:R-:W-:Y:S01]  /*2f30*/  HMMA.16816.F32 R124, R4, R44, RZ ;  /* 0x0000002c047c723c */ /* 0x002fe200000018ff */
[----:B--2---:R-:W-:-:S05]  /*2f40*/  FFMA.FTZ R2, R69, UR5, -R0 ;  /* 0x0000000545027c23 */ /* 0x004fca0008010800 */
[C---:B------:R-:W-:Y:S01]  /*2f50*/  HMMA.16816.F32 R116, R4.reuse, R30, RZ ;  /* 0x0000001e0474723c */ /* 0x040fe200000018ff */
        /* <DEDUP_REMOVED lines=8> */
[----:B------:R-:W-:Y:S01]  /*2fe0*/  HMMA.16816.F32 R196, R4, R46, RZ ;  /* 0x0000002e04c4723c */ /* 0x000fe200000018ff */
[----:B-1----:R-:W-:-:S04]  /*2ff0*/  FFMA.FTZ R2, R49, UR5, -R0 ;  /* 0x0000000531027c23 */ /* 0x002fc80008010800 */
[----:B------:R-:W1:Y:S02]  /*3000*/  MUFU.EX2 R137, R2 ;  /* 0x0000000200897308 */ /* 0x000e640000000800 */
[----:B-1----:R-:W-:Y:S01]  /*3010*/  F2FP.F16.F32.PACK_AB R11, R137, R133 ;  /* 0x00000085890b723e */ /* 0x002fe200000000ff */
[----:B------:R-:W-:-:S06]  /*3020*/  FFMA.FTZ R2, R58, UR5, -R14 ;  /* 0x000000053a027c23 */ /* 0x000fcc000801080e */
[C---:B------:R-:W-:Y:S06]  /*3030*/  HMMA.16816.F32 R4, R8.reuse, R34, RZ ;  /* 0x000000220804723c */ /* 0x040fec00000018ff */
[C---:B------:R-:W-:Y:S01]  /*3040*/  HMMA.16816.F32 R204, R8.reuse, R36, RZ ;  /* 0x0000002408cc723c */ /* 0x040fe200000018ff */
[----:B------:R-:W-:Y:S01]  /*3050*/  MOV R35, R80 ;  /* 0x0000005000237202 */ /* 0x000fe20000000f00 */
[----:B------:R-:W-:Y:S01]  /*3060*/  IMAD.MOV.U32 R34, RZ, RZ, R75 ;  /* 0x000000ffff227224 */ /* 0x000fe200078e004b */
[----:B------:R-:W-:Y:S03]  /*3070*/  LDSM.16.MT88.4 R80, [R216+0xa800] ;  /* 0x00a80000d850783b */ /* 0x000fe60000004200 */
[C---:B------:R-:W-:Y:S06]  /*3080*/  HMMA.16816.F32 R108, R8.reuse, R38, RZ ;  /* 0x00000026086c723c */ /* 0x040fec00000018ff */
[C---:B------:R-:W-:Y:S01]  /*3090*/  HMMA.16816.F32 R36, R8.reuse, R32, RZ ;  /* 0x000000200824723c */ /* 0x040fe200000018ff */
[----:B------:R1:W-:Y:S05]  /*30a0*/  MUFU.EX2 R33, R2 ;  /* 0x0000000200217308 */ /* 0x0003ea0000000800 */
[----:B------:R-:W-:Y:S01]  /*30b0*/  MOV R48, R4 ;  /* 0x0000000400307202 */ /* 0x000fe20000000f00 */
[----:B------:R-:W-:Y:S01]  /*30c0*/  IMAD.MOV.U32 R49, RZ, RZ, R5 ;  /* 0x000000ffff317224 */ /* 0x000fe200078e0005 */
[----:B------:R-:W-:Y:S01]  /*30d0*/  HMMA.16816.F32 R192, R8, R28, RZ ;  /* 0x0000001c08c0723c */ /* 0x000fe200000018ff */
[----:B------:R-:W-:-:S02]  /*30e0*/  IMAD.MOV.U32 R66, RZ, RZ, R6 ;  /* 0x000000ffff427224 */ /* 0x000fc400078e0006 */
[----:B------:R-:W-:-:S03]  /*30f0*/  IMAD.MOV.U32 R65, RZ, RZ, R7 ;  /* 0x000000ffff417224 */ /* 0x000fc600078e0007 */
[----:B------:R-:W-:Y:S01]  /*3100*/  HMMA.16816.F32 R4, R8, R30, RZ ;  /* 0x0000001e0804723c */ /* 0x000fe200000018ff */
[----:B-1----:R-:W-:-:S03]  /*3110*/  FFMA.FTZ R2, R59, UR5, -R13 ;  /* 0x000000053b027c23 */ /* 0x002fc6000801080d */
[----:B------:R-:W-:Y:S02]  /*3120*/  MOV R64, R108 ;  /* 0x0000006c00407202 */ /* 0x000fe40000000f00 */
[C---:B------:R-:W-:Y:S01]  /*3130*/  HMMA.16816.F32 R188, R8.reuse, R24, RZ ;  /* 0x0000001808bc723c */ /* 0x040fe200000018ff */
[----:B------:R-:W-:Y:S01]  /*3140*/  IMAD.MOV.U32 R70, RZ, RZ, R109 ;  /* 0x000000ffff467224 */ /* 0x000fe200078e006d */
[----:B------:R1:W-:Y:S01]  /*3150*/  MUFU.EX2 R32, R2 ;  /* 0x0000000200207308 */ /* 0x0003e20000000800 */
[----:B------:R-:W-:Y:S02]  /*3160*/  IMAD.MOV.U32 R69, RZ, RZ, R110 ;  /* 0x000000ffff457224 */ /* 0x000fe400078e006e */
[----:B------:R-:W-:Y:S01]  /*3170*/  IMAD.MOV.U32 R54, RZ, RZ, R111 ;  /* 0x000000ffff367224 */ /* 0x000fe200078e006f */
[----:B------:R-:W-:Y:S01]  /*3180*/  HMMA.16816.F32 R184, R8, R20, RZ ;  /* 0x0000001408b8723c */ /* 0x000fe200000018ff */
[----:B------:R-:W-:Y:S01]  /*3190*/  LDSM.16.MT88.4 R108, [R214+0xb800] ;  /* 0x00b80000d66c783b */ /* 0x000fe20000004200 */
[----:B------:R-:W-:-:S02]  /*31a0*/  IMAD.MOV.U32 R31, RZ, RZ, R74 ;  /* 0x000000ffff1f7224 */ /* 0x000fc400078e004a */
[----:B------:R-:W-:Y:S02]  /*31b0*/  IMAD.MOV.U32 R30, RZ, RZ, R73 ;  /* 0x000000ffff1e7224 */ /* 0x000fe400078e0049 */
[C---:B------:R-:W-:Y:S06]  /*31c0*/  HMMA.16816.F32 R240, R8.reuse, R26, RZ ;  /* 0x0000001a08f0723c */ /* 0x040fec00000018ff */
[----:B------:R-:W-:Y:S01]  /*31d0*/  MOV R15, R7 ;  /* 0x00000007000f7202 */ /* 0x000fe20000000f00 */
[----:B-1----:R-:W-:Y:S01]  /*31e0*/  FFMA.FTZ R2, R57, UR5, -R13 ;  /* 0x0000000539027c23 */ /* 0x002fe2000801080d */
[----:B------:R-:W-:Y:S01]  /*31f0*/  IMAD.MOV.U32 R58, RZ, RZ, R5 ;  /* 0x000000ffff3a7224 */ /* 0x000fe200078e0005 */
[----:B------:R-:W-:Y:S01]  /*3200*/  HMMA.16816.F32 R236, R8, R22, RZ ;  /* 0x0000001608ec723c */ /* 0x000fe200000018ff */
[----:B------:R-:W-:Y:S01]  /*3210*/  IMAD.MOV.U32 R57, RZ, RZ, R6 ;  /* 0x000000ffff397224 */ /* 0x000fe200078e0006 */
[----:B------:R1:W2:Y:S01]  /*3220*/  MUFU.EX2 R29, R2 ;  /* 0x00000002001d7308 */ /* 0x0002a20000000800 */
[----:B------:R-:W-:-:S02]  /*3230*/  IMAD.MOV.U32 R27, RZ, RZ, R15 ;  /* 0x000000ffff1b7224 */ /* 0x000fc400078e000f */
[----:B------:R-:W-:Y:S01]  /*3240*/  IMAD.MOV.U32 R3, RZ, RZ, R4 ;  /* 0x000000ffff037224 */ /* 0x000fe200078e0004 */
[----:B------:R-:W-:Y:S01]  /*3250*/  HMMA.16816.F32 R180, R8, R16, RZ ;  /* 0x0000001008b4723c */ /* 0x000fe200000018ff */
[----:B------:R-:W3:Y:S01]  /*3260*/  LDSM.16.MT88.4 R4, [R214+0xa800] ;  /* 0x00a80000d604783b */ /* 0x000ee20000004200 */
[----:B------:R-:W-:-:S04]  /*3270*/  MOV R26, R57 ;  /* 0x00000039001a7202 */ /* 0x000fc80000000f00 */
[C---:B------:R-:W-:Y:S01]  /*3280*/  HMMA.16816.F32 R232, R8.reuse, R18, RZ ;  /* 0x0000001208e8723c */ /* 0x040fe200000018ff */
[----:B------:R-:W-:Y:S05]  /*3290*/  LDSM.16.MT88.4 R16, [R216+0xb800] ;  /* 0x00b80000d810783b */ /* 0x000fea0000004200 */
[----:B------:R-:W-:Y:S01]  /*32a0*/  HMMA.16816.F32 R160, R8, R40, RZ ;  /* 0x0000002808a0723c */ /* 0x000fe200000018ff */
[----:B-1----:R-:W-:Y:S01]  /*32b0*/  FFMA.FTZ R2, R56, UR5, -R13 ;  /* 0x0000000538027c23 */ /* 0x002fe2000801080d */
[----:B--2---:R-:W-:-:S03]  /*32c0*/  F2FP.F16.F32.PACK_AB R168, R29, R32 ;  /* 0x000000201da8723e */ /* 0x004fc600000000ff */
[----:B------:R1:W-:Y:S01]  /*32d0*/  MUFU.EX2 R28, R2 ;  /* 0x00000002001c7308 */ /* 0x0003e20000000800 */
[C---:B------:R-:W-:Y:S06]  /*32e0*/  HMMA.16816.F32 R228, R8.reuse, R42, RZ ;  /* 0x0000002a08e4723c */ /* 0x040fec00000018ff */
[C---:B------:R-:W-:Y:S06]  /*32f0*/  HMMA.16816.F32 R164, R8.reuse, R44, RZ ;  /* 0x0000002c08a4723c */ /* 0x040fec00000018ff */
[----:B------:R-:W-:Y:S01]  /*3300*/  HMMA.16816.F32 R208, R8, R46, RZ ;  /* 0x0000002e08d0723c */ /* 0x000fe200000018ff */
[----:B-1----:R-:W-:Y:S01]  /*3310*/  FFMA.FTZ R2, R55, UR5, -R13 ;  /* 0x0000000537027c23 */ /* 0x002fe2000801080d */
[----:B------:R-:W-:-:S03]  /*3320*/  IMAD.MOV.U32 R55, RZ, RZ, R64 ;  /* 0x000000ffff377224 */ /* 0x000fc600078e0040 */
[----:B------:R1:W2:Y:S02]  /*3330*/  MUFU.EX2 R25, R2 ;  /* 0x0000000200197308 */ /* 0x0002a40000000800 */
[----:B-1----:R-:W-:Y:S01]  /*3340*/  FFMA.FTZ R2, R53, UR5, -R12 ;  /* 0x0000000535027c23 */ /* 0x002fe2000801080c */
[----:B--2---:R-:W-:Y:S01]  /*3350*/  F2FP.F16.F32.PACK_AB R170, R25, R28 ;  /* 0x0000001c19aa723e */ /* 0x004fe200000000ff */
[----:B------:R-:W-:-:S04]  /*3360*/  IMAD.MOV.U32 R53, RZ, RZ, R58 ;  /* 0x000000ffff357224 */ /* 0x000fc800078e003a */
[----:B------:R1:W-:Y:S02]  /*3370*/  MUFU.EX2 R24, R2 ;  /* 0x0000000200187308 */ /* 0x0003e40000000800 */
[----:B-1----:R-:W-:Y:S01]  /*3380*/  FFMA.FTZ R2, R52, UR5, -R12 ;  /* 0x0000000534027c23 */ /* 0x002fe2000801080c */
[----:B------:R-:W-:-:S05]  /*3390*/  IMAD.MOV.U32 R52, RZ, RZ, R3 ;  /* 0x000000ffff347224 */ /* 0x000fca00078e0003 */
[----:B------:R1:W2:Y:S02]  /*33a0*/  MUFU.EX2 R21, R2 ;  /* 0x0000000200157308 */ /* 0x0002a40000000800 */
[----:B-1----:R-:W-:Y:S01]  /*33b0*/  FFMA.FTZ R2, R51, UR5, -R12 ;  /* 0x0000000533027c23 */ /* 0x002fe2000801080c */
[----:B------:R-:W-:Y:S01]  /*33c0*/  IMAD.MOV.U32 R51, RZ, RZ, R65 ;  /* 0x000000ffff337224 */ /* 0x000fe200078e0041 */
[----:B--2---:R-:W-:-:S04]  /*33d0*/  F2FP.F16.F32.PACK_AB R169, R21, R24 ;  /* 0x0000001815a9723e */ /* 0x004fc800000000ff */
[----:B------:R1:W-:Y:S02]  /*33e0*/  MUFU.EX2 R20, R2 ;  /* 0x0000000200147308 */ /* 0x0003e40000000800 */
[----:B-1----:R-:W-:Y:S01]  /*33f0*/  FFMA.FTZ R2, R50, UR5, -R12 ;  /* 0x0000000532027c23 */ /* 0x002fe2000801080c */
[----:B------:R-:W-:Y:S02]  /*3400*/  MOV R50, R66 ;  /* 0x0000004200327202 */ /* 0x000fe40000000f00 */
[----:B------:R-:W1:Y:S03]  /*3410*/  LDSM.16.MT88.4 R64, [R217+0xa800] ;  /* 0x00a80000d940783b */ /* 0x000e660000004200 */
[----:B------:R2:W4:Y:S02]  /*3420*/  MUFU.EX2 R15, R2 ;  /* 0x00000002000f7308 */ /* 0x0005240000000800 */
[----:B--2---:R-:W-:Y:S01]  /*3430*/  FFMA.FTZ R2, R68, UR5, -R14 ;  /* 0x0000000544027c23 */ /* 0x004fe2000801080e */
[----:B----4-:R-:W-:-:S05]  /*3440*/  F2FP.F16.F32.PACK_AB R171, R15, R20 ;  /* 0x000000140fab723e */ /* 0x010fca00000000ff */
[----:B------:R2:W4:Y:S02]  /*3450*/  MUFU.EX2 R13, R2 ;  /* 0x00000002000d7308 */ /* 0x0005240000000800 */
[C---:B---3--:R-:W-:Y:S06]  /*3460*/  HMMA.16816.F32 R40, R168.reuse, R4, R76 ;  /* 0x00000004a828723c */ /* 0x048fec000000184c */
[C---:B------:R-:W-:Y:S06]  /*3470*/  HMMA.16816.F32 R76, R168.reuse, R82, R128 ;  /* 0x00000052a84c723c */ /* 0x040fec0000001880 */
[----:B------:R-:W-:Y:S01]  /*3480*/  HMMA.16816.F32 R44, R168, R6, R104 ;  /* 0x00000006a82c723c */ /* 0x000fe20000001868 */
[----:B--2---:R-:W-:Y:S01]  /*3490*/  FFMA.FTZ R2, R71, UR5, -R14 ;  /* 0x0000000547027c23 */ /* 0x004fe2000801080e */
[----:B----4-:R-:W-:-:S03]  /*34a0*/  F2FP.F16.F32.PACK_AB R128, R13, R33 ;  /* 0x000000210d80723e */ /* 0x010fc600000000ff */
[----:B------:R2:W-:Y:S01]  /*34b0*/  MUFU.EX2 R12, R2 ;  /* 0x00000002000c7308 */ /* 0x0005e20000000800 */
[C---:B-1----:R-:W-:Y:S06]  /*34c0*/  HMMA.16816.F32 R56, R168.reuse, R64, R84 ;  /* 0x00000040a838723c */ /* 0x042fec0000001854 */
[C---:B------:R-:W-:Y:S06]  /*34d0*/  HMMA.16816.F32 R156, R168.reuse, R94, R156 ;  /* 0x0000005ea89c723c */ /* 0x040fec000000189c */
[----:B------:R-:W-:Y:S01]  /*34e0*/  HMMA.16816.F32 R140, R168, R152, R140 ;  /* 0x00000098a88c723c */ /* 0x000fe2000000188c */
[----:B--2---:R-:W-:-:S05]  /*34f0*/  FFMA.FTZ R2, R72, UR5, -R14 ;  /* 0x0000000548027c23 */ /* 0x004fca000801080e */
        /* <DEDUP_REMOVED lines=8> */
[C---:B------:R-:W-:Y:S06]  /*3580*/  HMMA.16816.F32 R124, R168.reuse, R16, R124 ;  /* 0x00000010a87c723c */ /* 0x040fec000000187c */
[C---:B------:R-:W-:Y:S06]  /*3590*/  HMMA.16816.F32 R148, R168.reuse, R154, R148 ;  /* 0x0000009aa894723c */ /* 0x040fec0000001894 */
[----:B------:R-:W-:Y:S01]  /*35a0*/  HMMA.16816.F32 R104, R168, R110, R144 ;  /* 0x0000006ea868723c */ /* 0x000fe20000001890 */
[----:B-1----:R-:W-:-:S04]  /*35b0*/  FFMA.FTZ R2, R63, UR5, -R0 ;  /* 0x000000053f027c23 */ /* 0x002fc80008010800 */
[----:B------:R1:W2:Y:S02]  /*35c0*/  MUFU.EX2 R3, R2 ;  /* 0x0000000200037308 */ /* 0x0002a40000000800 */
[--C-:B-1----:R-:W-:Y:S01]  /*35d0*/  FFMA.FTZ R2, R60, UR5, -R0.reuse ;  /* 0x000000053c027c23 */ /* 0x102fe20008010800 */
[----:B------:R-:W-:Y:S01]  /*35e0*/  FFMA.FTZ R0, R62, UR5, -R0 ;  /* 0x000000053e007c23 */ /* 0x000fe20008010800 */
[----:B--2---:R-:W-:Y:S01]  /*35f0*/  F2FP.F16.F32.PACK_AB R129, R3, R8 ;  /* 0x000000080381723e */ /* 0x004fe200000000ff */
[C---:B------:R-:W-:Y:S03]  /*3600*/  HMMA.16816.F32 R60, R168.reuse, R66, R116 ;  /* 0x00000042a83c723c */ /* 0x040fe60000001874 */
[----:B------:R-:W-:Y:S03]  /*3610*/  MUFU.EX2 R2, R2 ;  /* 0x0000000200027308 */ /* 0x000fe60000000800 */
[C---:B------:R-:W-:Y:S05]  /*3620*/  HMMA.16816.F32 R116, R168.reuse, R122, R200 ;  /* 0x0000007aa874723c */ /* 0x040fea00000018c8 */
[----:B------:R-:W1:Y:S01]  /*3630*/  MUFU.EX2 R0, R0 ;  /* 0x0000000000007308 */ /* 0x000e620000000800 */
        /* <DEDUP_REMOVED lines=9> */
[----:B-1----:R-:W-:-:S07]  /*36d0*/  F2FP.F16.F32.PACK_AB R131, R0, R2 ;  /* 0x000000020083723e */ /* 0x002fce00000000ff */
[C---:B------:R-:W-:Y:S06]  /*36e0*/  HMMA.16816.F32 R36, R128.reuse, R4, R36 ;  /* 0x000000048024723c */ /* 0x040fec0000001824 */
[----:B------:R-:W-:Y:S01]  /*36f0*/  HMMA.16816.F32 R48, R128, R6, R48 ;  /* 0x000000068030723c */ /* 0x000fe20000001830 */
[----:B------:R-:W-:Y:S01]  /*3700*/  FADD.FTZ R5, R30, R224 ;  /* 0x000000e01e057221 */ /* 0x000fe20000010000 */
[----:B------:R-:W-:Y:S01]  /*3710*/  FADD.FTZ R4, R223, R179 ;  /* 0x000000b3df047221 */ /* 0x000fe20000010000 */
[C---:B------:R-:W-:Y:S01]  /*3720*/  IADD3 R224, R222.reuse, 0x1000, RZ ;  /* 0x00001000dee07810 */ /* 0x040fe20007ffe0ff */
[----:B------:R-:W-:-:S02]  /*3730*/  VIADD R223, R222, 0x1800 ;  /* 0x00001800dedf7836 */ /* 0x000fc40000000000 */
[----:B------:R-:W-:Y:S01]  /*3740*/  FADD.FTZ R5, R138, R5 ;  /* 0x000000058a057221 */ /* 0x000fe20000010000 */
[----:B------:R-:W-:Y:S01]  /*3750*/  FADD.FTZ R4, R133, R4 ;  /* 0x0000000485047221 */ /* 0x000fe20000010000 */
[----:B------:R-:W-:Y:S01]  /*3760*/  FADD.FTZ R6, R34, R31 ;  /* 0x0000001f22067221 */ /* 0x000fe20000010000 */
[----:B------:R-:W-:Y:S01]  /*3770*/  FADD.FTZ R7, R35, R225 ;  /* 0x000000e123077221 */ /* 0x000fe20000010000 */
[C---:B------:R-:W-:Y:S01]  /*3780*/  HMMA.16816.F32 R84, R128.reuse, R92, R184 ;  /* 0x0000005c8054723c */ /* 0x040fe200000018b8 */
[----:B------:R-:W-:Y:S01]  /*3790*/  FADD.FTZ R5, R174, R5 ;  /* 0x00000005ae057221 */ /* 0x000fe20000010000 */
[----:B------:R-:W-:Y:S01]  /*37a0*/  FADD.FTZ R6, R177, R6 ;  /* 0x00000006b1067221 */ /* 0x000fe20000010000 */
[----:B------:R-:W-:Y:S01]  /*37b0*/  FADD.FTZ R7, R175, R7 ;  /* 0x00000007af077221 */ /* 0x000fe20000010000 */
[----:B------:R-:W-:Y:S01]  /*37c0*/  FADD.FTZ R4, R137, R4 ;  /* 0x0000000489047221 */ /* 0x000fe20000010000 */
[----:B------:R-:W-:Y:S01]  /*37d0*/  FADD.FTZ R5, R33, R5 ;  /* 0x0000000521057221 */ /* 0x000fe20000010000 */
[----:B------:R-:W-:Y:S01]  /*37e0*/  HMMA.16816.F32 R92, R128, R94, R236 ;  /* 0x0000005e805c723c */ /* 0x000fe200000018ec */
[----:B------:R-:W-:-:S02]  /*37f0*/  VIADD R225, R222, 0x800 ;  /* 0x00000800dee17836 */ /* 0x000fc40000000000 */
[----:B------:R-:W-:Y:S01]  /*3800*/  FADD.FTZ R8, R8, R4 ;  /* 0x0000000408087221 */ /* 0x000fe20000010000 */
[----:B------:R-:W-:-:S03]  /*3810*/  FADD.FTZ R13, R13, R5 ;  /* 0x000000050d0d7221 */ /* 0x000fc60000010000 */
[----:B------:R-:W-:Y:S01]  /*3820*/  FADD.FTZ R3, R3, R8 ;  /* 0x0000000803037221 */ /* 0x000fe20000010000 */
[----:B------:R-:W-:Y:S01]  /*3830*/  FADD.FTZ R239, R178, R6 ;  /* 0x00000006b2ef7221 */ /* 0x000fe20000010000 */
[----:B------:R-:W-:Y:S01]  /*3840*/  FADD.FTZ R238, R176, R7 ;  /* 0x00000007b0ee7221 */ /* 0x000fe20000010000 */
[C---:B------:R-:W-:Y:S01]  /*3850*/  HMMA.16816.F32 R144, R128.reuse, R152, R204 ;  /* 0x000000988090723c */ /* 0x040fe200000018cc */
[----:B------:R-:W-:Y:S01]  /*3860*/  FADD.FTZ R12, R12, R13 ;  /* 0x0000000d0c0c7221 */ /* 0x000fe20000010000 */
[----:B------:R-:W-:Y:S01]  /*3870*/  FADD.FTZ R239, R32, R239 ;  /* 0x000000ef20ef7221 */ /* 0x000fe20000010000 */
[----:B------:R-:W-:Y:S01]  /*3880*/  FADD.FTZ R238, R24, R238 ;  /* 0x000000ee18ee7221 */ /* 0x000fe20000010000 */
[----:B------:R-:W-:Y:S02]  /*3890*/  FADD.FTZ R2, R2, R3 ;  /* 0x0000000302027221 */ /* 0x000fe40000010000 */
[----:B------:R-:W-:Y:S01]  /*38a0*/  FADD.FTZ R239, R29, R239 ;  /* 0x000000ef1def7221 */ /* 0x000fe20000010000 */
[----:B------:R-:W-:Y:S01]  /*38b0*/  FADD.FTZ R238, R21, R238 ;  /* 0x000000ee15ee7221 */ /* 0x000fe20000010000 */
[----:B------:R-:W-:Y:S02]  /*38c0*/  HMMA.16816.F32 R52, R128, R64, R192 ;  /* 0x000000408034723c */ /* 0x000fe400000018c0 */
[----:B------:R-:W-:Y:S01]  /*38d0*/  FADD.FTZ R239, R28, R239 ;  /* 0x000000ef1cef7221 */ /* 0x000fe20000010000 */
[----:B------:R-:W-:-:S03]  /*38e0*/  FADD.FTZ R238, R20, R238 ;  /* 0x000000ee14ee7221 */ /* 0x000fc60000010000 */
[----:B------:R-:W-:Y:S01]  /*38f0*/  HMMA.16816.F32 R68, R128, R80, R188 ;  /* 0x000000508044723c */ /* 0x000fe200000018bc */
[----:B------:R-:W-:Y:S01]  /*3900*/  FADD.FTZ R239, R25, R239 ;  /* 0x000000ef19ef7221 */ /* 0x000fe20000010000 */
[----:B------:R-:W-:-:S04]  /*3910*/  FADD.FTZ R238, R15, R238 ;  /* 0x000000ee0fee7221 */ /* 0x000fc80000010000 */
        /* <DEDUP_REMOVED lines=9> */
[C---:B------:R-:W-:Y:S06]  /*39b0*/  HMMA.16816.F32 R120, R128.reuse, R122, R228 ;  /* 0x0000007a8078723c */ /* 0x040fec00000018e4 */
[----:B------:R-:W-:Y:S01]  /*39c0*/  HMMA.16816.F32 R128, R128, R18, R208 ;  /* 0x000000128080723c */ /* 0x000fe200000018d0 */
[----:B------:R-:W-:-:S08]  /*39d0*/  NOP ;  /* 0x0000000000007918 */ /* 0x000fd00000000000 */
[----:B------:R-:W-:-:S15]  /*39e0*/  @!P0 BRA `(.L_x_1036) ;  /* 0x0000002000b08947 */ /* 0x000fde0003800000 */
[C---:B------:R-:W-:Y:S01]  /*39f0*/  SHF.L.U64.HI R242, R172.reuse, 0x5, R173 ;  /* 0x00000005acf27819 */ /* 0x040fe200000102ad */
[----:B------:R-:W-:Y:S01]  /*3a00*/  IMAD.SHL.U32 R243, R172, 0x20, RZ ;  /* 0x00000020acf37824 */ /* 0x000fe200078e00ff */
[----:B------:R-:W-:Y:S01]  /*3a10*/  LEA.HI.SX32 R226, R226, 0xfffffffe, 0x1b ;  /* 0xfffffffee2e27811 */ /* 0x000fe200078fdaff */
        /* <DEDUP_REMOVED lines=10> */
.L_x_1039:
[----:B------:R-:W2:Y:S01]  /*3ac0*/  LDL.64 R228, [R1] ;  /* 0x0000000001e47983 */ /* 0x000ea20000100a00 */
[----:B------:R-:W-:Y:S04]  /*3ad0*/  VIADD R0, R226, 0xffffffff ;  /* 0xffffffffe2007836 */ /* 0x000fe80000000000 */
[----:B------:R-:W-:Y:S01]  /*3ae0*/  IMAD.WIDE.U32 R172, R0, UR8, RZ ;  /* 0x0000000800ac7c25 */ /* 0x000fe2000f8e00ff */
[----:B------:R-:W-:Y:S05]  /*3af0*/  SHF.R.S32.HI R2, RZ, 0x1f, R0 ;  /* 0x0000001fff027819 */ /* 0x000fea0000011400 */
[----:B------:R-:W-:Y:S04]  /*3b00*/  IMAD R2, R2, UR8, RZ ;  /* 0x0000000802027c24 */ /* 0x000fe8000f8e02ff */
[----:B------:R-:W-:Y:S04]  /*3b10*/  IMAD R2, R0, UR9, R2 ;  /* 0x0000000900027c24 */ /* 0x000fe8000f8e0202 */
[----:B------:R-:W-:Y:S01]  /*3b20*/  IMAD.IADD R2, R173, 0x1, R2 ;  /* 0x00000001ad027824 */ /* 0x000fe200078e0202 */
[----:B--2---:R-:W-:Y:S04]  /*3b30*/  LEA R0, P1, R172, R228, 0x5 ;  /* 0x000000e4ac007211 */ /* 0x004fe800078228ff */
[----:B------:R-:W-:Y:S02]  /*3b40*/  LEA R134, P2, R0, UR6, 0x1 ;  /* 0x0000000600867c11 */ /* 0x000fe4000f8408ff */
[----:B------:R-:W-:Y:S02]  /*3b50*/  LEA.HI.X R2, R172, R247, R2, 0x5, P1 ;  /* 0x000000f7ac027211 */ /* 0x000fe400008f2c02 */
[----:B------:R-:W-:Y:S02]  /*3b60*/  IADD3 R172, P1, R248, R134, RZ ;  /* 0x00000086f8ac7210 */ /* 0x000fe40007f3e0ff */
[----:B------:R-:W-:Y:S05]  /*3b70*/  LEA.HI.X R135, R0, UR7, R2, 0x1, P2 ;  /* 0x0000000700877c11 */ /* 0x000fea00090f0c02 */
[----:B------:R-:W-:Y:S01]  /*3b80*/  @!PT LDS RZ, [RZ] ;  /* 0x00000000fffff984 */ /* 0x000fe20000000800 */
[----:B------:R-:W-:Y:S01]  /*3b90*/  @!PT LDS RZ, [RZ] ;  /* 0x00000000fffff984 */ /* 0x000fe20000000800 */
[----:B------:R-:W-:Y:S01]  /*3ba0*/  @!PT LDS RZ, [RZ] ;  /* 0x00000000fffff984 */ /* 0x000fe20000000800 */
[----:B------:R1:W-:Y:S01]  /*3bb0*/  LDGSTS.E.BYPASS.LTC128B.128 [R227+0x8000], desc[UR14][R134.64] ;  /* 0x0800000086e37fae */ /* 0x0003e2000b901d4e */
[----:B------:R-:W-:Y:S03]  /*3bc0*/  IMAD.X R173, R249, 0x1, R135, P1 ;  /* 0x00000001f9ad7824 */ /* 0x000fe600008e0687 */
[----:B------:R1:W-:Y:S04]  /*3bd0*/  LDGSTS.E.BYPASS.LTC128B.128 [R227+0x9000], desc[UR14][R134.64+0x80] ;  /* 0x0900008086e37fae */ /* 0x0003e8000b901d4e */
[----:B------:R1:W-:Y:S04]  /*3be0*/  LDGSTS.E.BYPASS.LTC128B.128 [R227+0x8800], desc[UR14][R172.64] ;  /* 0x08800000ace37fae */ /* 0x0003e8000b901d4e */
[----:B------:R1:W-:Y:S04]  /*3bf0*/  LDGSTS.E.BYPASS.LTC128B.128 [R227+0x9800], desc[UR14][R172.64+0x80] ;  /* 0x09800080ace37fae */ /* 0x0003e8000b901d4e */
[----:B------:R-:W0:Y:S01]  /*3c00*/  LDGDEPBAR ;  /* 0x00000000000079af */ /* 0x000e220000000000 */
[----:B------:R-:W-:Y:S05]  /*3c10*/  BRA `(.L_x_1038) ;  /* 0x0000000800447947 */ /* 0x000fea0003800000 */
.L_x_1037:
[----:B------:R-:W-:Y:S01]  /*3c20*/  SHF.R.S32.HI R0, RZ, 0x1f, R226 ;  /* 0x0000001fff007819 */ /* 0x000fe200000114e2 */
[----:B------:R-:W-:Y:S04]  /*3c30*/  DEPBAR.LE SB0, 0x0 ;  /* 0x000080000000791a */ /* 0x000fe80000000000 */
[----:B------:R-:W-:Y:S01]  /*3c40*/  BAR.SYNC.DEFER_BLOCKING 0x0 ;  /* 0x0000000000007b1d */ /* 0x000fe20000010000 */
[----:B------:R-:W-:Y:S02]  /*3c50*/  IMAD R0, R0, UR12, RZ ;  /* 0x0000000c00007c24 */ /* 0x000fe4000f8e02ff */
[C---:B------:R-:W-:Y:S04]  /*3c60*/  IMAD.WIDE.U32 R6, R226.reuse, UR12, RZ ;  /* 0x0000000ce2067c25 */ /* 0x040fe8000f8e00ff */
[----:B------:R-:W-:Y:S01]  /*3c70*/  IMAD R2, R226, UR13, R0 ;  /* 0x0000000de2027c24 */ /* 0x000fe2000f8e0200 */
[----:B------:R-:W-:Y:S03]  /*3c80*/  LEA R0, P0, R6, R250, 0x5 ;  /* 0x000000fa06007211 */ /* 0x000fe600078028ff */
[----:B------:R-:W-:Y:S01]  /*3c90*/  IMAD.IADD R2, R7, 0x1, R2 ;  /* 0x0000000107027824 */ /* 0x000fe200078e0202 */
[----:B------:R-:W-:Y:S04]  /*3ca0*/  LEA R4, P1, R0, UR10, 0x1 ;  /* 0x0000000a00047c11 */ /* 0x000fe8000f8208ff */
[----:B------:R-:W-:Y:S02]  /*3cb0*/  LEA.HI.X R7, R6, R252, R2, 0x5, P0 ;  /* 0x000000fc06077211 */ /* 0x000fe400000f2c02 */
[----:B------:R-:W-:Y:S02]  /*3cc0*/  IADD3 R6, P0, R4, R243, RZ ;  /* 0x000000f304067210 */ /* 0x000fe40007f1e0ff */
[----:B------:R-:W-:Y:S05]  /*3cd0*/  LEA.HI.X R5, R0, UR11, R7, 0x1, P1 ;  /* 0x0000000b00057c11 */ /* 0x000fea00088f0c07 */
[----:B------:R-:W-:Y:S01]  /*3ce0*/  @!PT LDS RZ, [RZ] ;  /* 0x00000000fffff984 */ /* 0x000fe20000000800 */
[----:B------:R-:W-:Y:S01]  /*3cf0*/  @!PT LDS RZ, [RZ] ;  /* 0x00000000fffff984 */ /* 0x000fe20000000800 */
[----:B------:R-:W-:Y:S01]  /*3d00*/  @!PT LDS RZ, [RZ] ;  /* 0x00000000fffff984 */ /* 0x000fe20000000800 */
[----:B------:R-:W-:Y:S01]  /*3d10*/  LDGSTS.E.BYPASS.LTC128B.128 [R227+0xa000], desc[UR14][R4.64] ;  /* 0x0a00000004e37fae */ /* 0x000fe2000b901d4e */
[----:B------:R-:W-:Y:S01]  /*3d20*/  IMAD.X R7, R5, 0x1, R242, P0 ;  /* 0x0000000105077824 */ /* 0x000fe200000e06f2 */
[----:B------:R-:W-:Y:S03]  /*3d30*/  ISETP.GT.AND P0, PT, R226, RZ, PT ;  /* 0x000000ffe200720c */ /* 0x000fe60003f04270 */
[----:B------:R-:W-:Y:S05]  /*3d40*/  LDGSTS.E.BYPASS.LTC128B.128 [R227+0xb000], desc[UR14][R4.64+0x80] ;  /* 0x0b00008004e37fae */ /* 0x000fea000b901d4e */
[----:B------:R-:W-:Y:S05]  /*3d50*/  LDGSTS.E.BYPASS.LTC128B.128 [R227+0xa800], desc[UR14][R6.64] ;  /* 0x0a80000006e37fae */ /* 0x000fea000b901d4e */
[----:B------:R1:W-:Y:S05]  /*3d60*/  LDGSTS.E.BYPASS.LTC128B.128 [R227+0xb800], desc[UR14][R6.64+0x80] ;  /* 0x0b80008006e37fae */ /* 0x0003ea000b901d4e */
[----:B------:R-:W-:Y:S05]  /*3d70*/  LDSM.16.M88.4 R32, [R213] ;  /* 0x00000000d520783b */ /* 0x000fea0000000200 */
[----:B------:R-:W1:Y:S05]  /*3d80*/  LDSM.16.M88.4 R16, [R139+0x8000] ;  /* 0x008000008b10783b */ /* 0x000e6a0000000200 */
[----:B------:R-:W2:Y:S05]  /*3d90*/  LDSM.16.M88.4 R28, [R213+0x2000] ;  /* 0x00200000d51c783b */ /* 0x000eaa0000000200 */
[----:B------:R-:W3:Y:S05]  /*3da0*/  LDSM.16.M88.4 R172, [R139+0x8800] ;  /* 0x008800008bac783b */ /* 0x000eea0000000200 */
[----:B------:R-:W0:Y:S05]  /*3db0*/  LDGDEPBAR ;  /* 0x00000000000079af */ /* 0x000e2a0000000000 */
[----:B------:R-:W-:Y:S05]  /*3dc0*/  LDSM.16.M88.4 R176, [R215] ;  /* 0x00000000d7b0783b */ /* 0x000fea0000000200 */
[----:B------:R-:W4:Y:S05]  /*3dd0*/  LDSM.16.M88.4 R180, [R222] ;  /* 0x00000000deb4783b */ /* 0x000f2a0000000200 */
[----:B------:R-:W5:Y:S05]  /*3de0*/  LDSM.16.M88.4 R184, [R215+0x2000] ;  /* 0x00200000d7b8783b */ /* 0x000f6a0000000200 */
[----:B------:R-:W5:Y:S05]  /*3df0*/  LDSM.16.M88.4 R188, [R225] ;  /* 0x00000000e1bc783b */ /* 0x000f6a0000000200 */
[----:B------:R-:W-:Y:S01]  /*3e00*/  LDSM.16.M88.4 R192, [R221] ;  /* 0x00000000ddc0783b */ /* 0x000fe20000000200 */
[-C--:B-1----:R-:W-:Y:S04]  /*3e10*/  HMMA.16816.F32 R4, R32, R16.reuse, RZ ;  /* 0x000000102004723c */ /* 0x082fe800000018ff */
[----:B------:R-:W1:Y:S02]  /*3e20*/  LDSM.16.M88.4 R196, [R219+0x8000] ;  /* 0x00800000dbc4783b */ /* 0x000e640000000200 */
[C---:B--2---:R-:W-:Y:S03]  /*3e30*/  HMMA.16816.F32 R8, R28.reuse, R16, RZ ;  /* 0x000000101c08723c */ /* 0x044fe600000018ff */
[----:B------:R-:W2:Y:S03]  /*3e40*/  LDSM.16.M88.4 R200, [R221+0x2000] ;  /* 0x00200000ddc8783b */ /* 0x000ea60000000200 */
[-C--:B------:R-:W-:Y:S02]  /*3e50*/  HMMA.16816.F32 R12, R28, R18.reuse, RZ ;  /* 0x000000121c0c723c */ /* 0x080fe400000018ff */
[----:B------:R-:W-:Y:S04]  /*3e60*/  LDSM.16.M88.4 R204, [R218] ;  /* 0x00000000dacc783b */ /* 0x000fe80000000200 */
[C---:B------:R-:W-:Y:S01]  /*3e70*/  HMMA.16816.F32 R16, R32.reuse, R18, RZ ;  /* 0x000000122010723c */ /* 0x040fe200000018ff */
[----:B------:R-:W-:Y:S05]  /*3e80*/  LDSM.16.M88.4 R208, [R220+0x2000] ;  /* 0x00200000dcd0783b */ /* 0x000fea0000000200 */
[-C--:B---3--:R-:W-:Y:S06]  /*3e90*/  HMMA.16816.F32 R20, R32, R172.reuse, RZ ;  /* 0x000000ac2014723c */ /* 0x088fec00000018ff */
[C---:B------:R-:W-:Y:S06]  /*3ea0*/  HMMA.16816.F32 R24, R28.reuse, R172, RZ ;  /* 0x000000ac1c18723c */ /* 0x040fec00000018ff */
[-C--:B------:R-:W-:Y:S06]  /*3eb0*/  HMMA.16816.F32 R28, R28, R174.reuse, RZ ;  /* 0x000000ae1c1c723c */ /* 0x080fec00000018ff */
[----:B------:R-:W-:Y:S01]  /*3ec0*/  HMMA.16816.F32 R32, R32, R174, RZ ;  /* 0x000000ae2020723c */ /* 0x000fe200000018ff */
[----:B------:R-:W3:Y:S05]  /*3ed0*/  LDSM.16.M88.4 R172, [R219+0x8800] ;  /* 0x00880000dbac783b */ /* 0x000eea0000000200 */
[-C--:B----4-:R-:W-:Y:S06]  /*3ee0*/  HMMA.16816.F32 R4, R176, R180.reuse, R4 ;  /* 0x000000b4b004723c */ /* 0x090fec0000001804 */
[C---:B-----5:R-:W-:Y:S06]  /*3ef0*/  HMMA.16816.F32 R8, R184.reuse, R180, R8 ;  /* 0x000000b4b808723c */ /* 0x060fec0000001808 */
[-C--:B------:R-:W-:Y:S06]  /*3f00*/  HMMA.16816.F32 R12, R184, R182.reuse, R12 ;  /* 0x000000b6b80c723c */ /* 0x080fec000000180c */
[C---:B------:R-:W-:Y:S01]  /*3f10*/  HMMA.16816.F32 R16, R176.reuse, R182, R16 ;  /* 0x000000b6b010723c */ /* 0x040fe20000001810 */
[----:B------:R-:W4:Y:S05]  /*3f20*/  LDSM.16.M88.4 R180, [R220] ;  /* 0x00000000dcb4783b */ /* 0x000f2a0000000200 */
[-C--:B------:R-:W-:Y:S06]  /*3f30*/  HMMA.16816.F32 R20, R176, R188.reuse, R20 ;  /* 0x000000bcb014723c */ /* 0x080fec0000001814 */
[C---:B------:R-:W-:Y:S06]  /*3f40*/  HMMA.16816.F32 R24, R184.reuse, R188, R24 ;  /* 0x000000bcb818723c */ /* 0x040fec0000001818 */
[-C--:B------:R-:W-:Y:S01]  /*3f50*/  HMMA.16816.F32 R28, R184, R190.reuse, R28 ;  /* 0x000000beb81c723c */ /* 0x080fe2000000181c */
[----:B------:R-:W-:Y:S05]  /*3f60*/  LDSM.16.M88.4 R184, [R213+0x4000] ;  /* 0x00400000d5b8783b */ /* 0x000fea0000000200 */
[----:B------:R-:W-:Y:S01]  /*3f70*/  HMMA.16816.F32 R32, R176, R190, R32 ;  /* 0x000000beb020723c */ /* 0x000fe20000001820 */
[----:B------:R-:W5:Y:S05]  /*3f80*/  LDSM.16.M88.4 R176, [R218+0x800] ;  /* 0x00080000dab0783b */ /* 0x000f6a0000000200 */
[-C--:B-1----:R-:W-:Y:S01]  /*3f90*/  HMMA.16816.F32 R4, R192, R196.reuse, R4 ;  /* 0x000000c4c004723c */ /* 0x082fe20000001804 */
[----:B------:R-:W1:Y:S05]  /*3fa0*/  LDSM.16.M88.4 R188, [R139+0x9000] ;  /* 0x009000008bbc783b */ /* 0x000e6a0000000200 */
[C---:B--2---:R-:W-:Y:S06]  /*3fb0*/  HMMA.16816.F32 R8, R200.reuse, R196, R8 ;  /* 0x000000c4c808723c */ /* 0x044fec0000001808 */
[-C--:B------:R-:W-:Y:S06]  /*3fc0*/  HMMA.16816.F32 R12, R200, R198.reuse, R12 ;  /* 0x000000c6c80c723c */ /* 0x080fec000000180c */
[C---:B------:R-:W-:Y:S01]  /*3fd0*/  HMMA.16816.F32 R16, R192.reuse, R198, R16 ;  /* 0x000000c6c010723c */ /* 0x040fe20000001810 */
[----:B------:R-:W2:Y:S05]  /*3fe0*/  LDSM.16.M88.4 R196, [R213+0x6000] ;  /* 0x00600000d5c4783b */ /* 0x000eaa0000000200 */
[-C--:B---3--:R-:W-:Y:S06]  /*3ff0*/  HMMA.16816.F32 R20, R192, R172.reuse, R20 ;  /* 0x000000acc014723c */ /* 0x088fec0000001814 */
[C---:B------:R-:W-:Y:S06]  /*4000*/  HMMA.16816.F32 R24, R200.reuse, R172, R24 ;  /* 0x000000acc818723c */ /* 0x040fec0000001818 */
[-C--:B------:R-:W-:Y:S01]  /*4010*/  HMMA.16816.F32 R28, R200, R174.reuse, R28 ;  /* 0x000000aec81c723c */ /* 0x080fe2000000181c */
[----:B------:R-:W-:Y:S05]  /*4020*/  LDSM.16.M88.4 R200, [R224] ;  /* 0x00000000e0c8783b */ /* 0x000fea0000000200 */
[----:B------:R-:W-:Y:S01]  /*4030*/  HMMA.16816.F32 R32, R192, R174, R32 ;  /* 0x000000aec020723c */ /* 0x000fe20000001820 */
[----:B------:R-:W3:Y:S05]  /*4040*/  LDSM.16.M88.4 R172, [R139+0x9800] ;  /* 0x009800008bac783b */ /* 0x000eea0000000200 */
[-C--:B----4-:R-:W-:Y:S01]  /*4050*/  HMMA.16816.F32 R4, R180, R204.reuse, R4 ;  /* 0x000000ccb404723c */ /* 0x090fe20000001804 */
[----:B------:R-:W4:Y:S05]  /*4060*/  LDSM.16.M88.4 R192, [R215+0x4000] ;  /* 0x00400000d7c0783b */ /* 0x000f2a0000000200 */
[C---:B------:R-:W-:Y:S06]  /*4070*/  HMMA.16816.F32 R8, R208.reuse, R204, R8 ;  /* 0x000000ccd008723c */ /* 0x040fec0000001808 */
[-C--:B------:R-:W-:Y:S06]  /*4080*/  HMMA.16816.F32 R12, R208, R206.reuse, R12 ;  /* 0x000000ced00c723c */ /* 0x080fec000000180c */
[C---:B------:R-:W-:Y:S01]  /*4090*/  HMMA.16816.F32 R16, R180.reuse, R206, R16 ;  /* 0x000000ceb410723c */ /* 0x040fe20000001810 */
[----:B------:R-:W4:Y:S05]  /*40a0*/  LDSM.16.M88.4 R204, [R215+0x6000] ;  /* 0x00600000d7cc783b */ /* 0x000f2a0000000200 */
[-C--:B-----5:R-:W-:Y:S06]  /*40b0*/  HMMA.16816.F32 R20, R180, R176.reuse, R20 ;  /* 0x000000b0b414723c */ /* 0x0a0fec0000001814 */
[C---:B------:R-:W-:Y:S06]  /*40c0*/  HMMA.16816.F32 R24, R208.reuse, R176, R24 ;  /* 0x000000b0d018723c */ /* 0x040fec0000001818 */
[-C--:B------:R-:W-:Y:S01]  /*40d0*/  HMMA.16816.F32 R28, R208, R178.reuse, R28 ;  /* 0x000000b2d01c723c */ /* 0x080fe2000000181c */
[----:B------:R-:W-:Y:S05]  /*40e0*/  LDSM.16.M88.4 R208, [R221+0x6000] ;  /* 0x00600000ddd0783b */ /* 0x000fea0000000200 */
[----:B------:R-:W-:Y:S01]  /*40f0*/  HMMA.16816.F32 R32, R180, R178, R32 ;  /* 0x000000b2b420723c */ /* 0x000fe20000001820 */
[----:B------:R-:W5:Y:S05]  /*4100*/  LDSM.16.M88.4 R176, [R223] ;  /* 0x00000000dfb0783b */ /* 0x000f6a0000000200 */
[-C--:B-1----:R-:W-:Y:S01]  /*4110*/  HMMA.16816.F32 R4, R184, R188.reuse, R4 ;  /* 0x000000bcb804723c */ /* 0x082fe20000001804 */
[----:B------:R-:W-:Y:S05]  /*4120*/  LDSM.16.M88.4 R180, [R221+0x4000] ;  /* 0x00400000ddb4783b */ /* 0x000fea0000000200 */
[C---:B--2---:R-:W-:Y:S06]  /*4130*/  HMMA.16816.F32 R8, R196.reuse, R188, R8 ;  /* 0x000000bcc408723c */ /* 0x044fec0000001808 */
[-C--:B------:R-:W-:Y:S06]  /*4140*/  HMMA.16816.F32 R12, R196, R190.reuse, R12 ;  /* 0x000000bec40c723c */ /* 0x080fec000000180c */
[C---:B------:R-:W-:Y:S01]  /*4150*/  HMMA.16816.F32 R16, R184.reuse, R190, R16 ;  /* 0x000000beb810723c */ /* 0x040fe20000001810 */
[----:B------:R-:W1:Y:S05]  /*4160*/  LDSM.16.M88.4 R188, [R219+0x9000] ;  /* 0x00900000dbbc783b */ /* 0x000e6a0000000200 */
[-C--:B---3--:R-:W-:Y:S06]  /*4170*/  HMMA.16816.F32 R20, R184, R172.reuse, R20 ;  /* 0x000000acb814723c */ /* 0x088fec0000001814 */
[C---:B------:R-:W-:Y:S06]  /*4180*/  HMMA.16816.F32 R24, R196.reuse, R172, R24 ;  /* 0x000000acc418723c */ /* 0x040fec0000001818 */
[-C--:B------:R-:W-:Y:S01]  /*4190*/  HMMA.16816.F32 R28, R196, R174.reuse, R28 ;  /* 0x000000aec41c723c */ /* 0x080fe2000000181c */
[----:B------:R-:W-:Y:S05]  /*41a0*/  LDSM.16.M88.4 R196, [R218+0x1000] ;  /* 0x00100000dac4783b */ /* 0x000fea0000000200 */
[----:B------:R-:W-:Y:S01]  /*41b0*/  HMMA.16816.F32 R32, R184, R174, R32 ;  /* 0x000000aeb820723c */ /* 0x000fe20000001820 */
[----:B------:R-:W2:Y:S05]  /*41c0*/  LDSM.16.M88.4 R172, [R219+0x9800] ;  /* 0x00980000dbac783b */ /* 0x000eaa0000000200 */
[-C--:B----4-:R-:W-:Y:S01]  /*41d0*/  HMMA.16816.F32 R4, R192, R200.reuse, R4 ;  /* 0x000000c8c004723c */ /* 0x090fe20000001804 */
[----:B------:R-:W3:Y:S05]  /*41e0*/  LDSM.16.M88.4 R184, [R220+0x4000] ;  /* 0x00400000dcb8783b */ /* 0x000eea0000000200 */
[C---:B------:R-:W-:Y:S06]  /*41f0*/  HMMA.16816.F32 R8, R204.reuse, R200, R8 ;  /* 0x000000c8cc08723c */ /* 0x040fec0000001808 */
[-C--:B------:R-:W-:Y:S06]  /*4200*/  HMMA.16816.F32 R12, R204, R202.reuse, R12 ;  /* 0x000000cacc0c723c */ /* 0x080fec000000180c */
[C---:B------:R-:W-:Y:S01]  /*4210*/  HMMA.16816.F32 R16, R192.reuse, R202, R16 ;  /* 0x000000cac010723c */ /* 0x040fe20000001810 */
[----:B------:R-:W4:Y:S05]  /*4220*/  LDSM.16.M88.4 R200, [R220+0x6000] ;  /* 0x00600000dcc8783b */ /* 0x000f2a0000000200 */
[-C--:B-----5:R-:W-:Y:S06]  /*4230*/  HMMA.16816.F32 R20, R192, R176.reuse, R20 ;  /* 0x000000b0c014723c */ /* 0x0a0fec0000001814 */
[C---:B------:R-:W-:Y:S06]  /*4240*/  HMMA.16816.F32 R24, R204.reuse, R176, R24 ;  /* 0x000000b0cc18723c */ /* 0x040fec0000001818 */
[-C--:B------:R-:W-:Y:S06]  /*4250*/  HMMA.16816.F32 R28, R204, R178.reuse, R28 ;  /* 0x000000b2cc1c723c */ /* 0x080fec000000181c */
[----:B------:R-:W-:Y:S01]  /*4260*/  HMMA.16816.F32 R32, R192, R178, R32 ;  /* 0x000000b2c020723c */ /* 0x000fe20000001820 */
[----:B------:R-:W5:Y:S01]  /*4270*/  LDSM.16.M88.4 R176, [R218+0x1800] ;  /* 0x00180000dab0783b */ /* 0x000f620000000200 */
[----:B------:R-:W-:Y:S04]  /*4280*/  DEPBAR.LE SB0, 0x0 ;  /* 0x000080000000791a */ /* 0x000fe80000000000 */
[-C--:B-1----:R-:W-:Y:S01]  /*4290*/  HMMA.16816.F32 R4, R180, R188.reuse, R4 ;  /* 0x000000bcb404723c */ /* 0x082fe20000001804 */
[----:B------:R-:W-:Y:S05]  /*42a0*/  BAR.SYNC.DEFER_BLOCKING 0x0 ;  /* 0x0000000000007b1d */ /* 0x000fea0000010000 */
[C---:B------:R-:W-:Y:S06]  /*42b0*/  HMMA.16816.F32 R8, R208.reuse, R188, R8 ;  /* 0x000000bcd008723c */ /* 0x040fec0000001808 */
[-C--:B------:R-:W-:Y:S06]  /*42c0*/  HMMA.16816.F32 R12, R208, R190.reuse, R12 ;  /* 0x000000bed00c723c */ /* 0x080fec000000180c */
[C---:B------:R-:W-:Y:S06]  /*42d0*/  HMMA.16816.F32 R16, R180.reuse, R190, R16 ;  /* 0x000000beb410723c */ /* 0x040fec0000001810 */
[-C--:B--2---:R-:W-:Y:S06]  /*42e0*/  HMMA.16816.F32 R20, R180, R172.reuse, R20 ;  /* 0x000000acb414723c */ /* 0x084fec0000001814 */
[C---:B------:R-:W-:Y:S06]  /*42f0*/  HMMA.16816.F32 R24, R208.reuse, R172, R24 ;  /* 0x000000acd018723c */ /* 0x040fec0000001818 */
[-C--:B------:R-:W-:Y:S06]  /*4300*/  HMMA.16816.F32 R28, R208, R174.reuse, R28 ;  /* 0x000000aed01c723c */ /* 0x080fec000000181c */
[----:B------:R-:W-:Y:S06]  /*4310*/  HMMA.16816.F32 R32, R180, R174, R32 ;  /* 0x000000aeb420723c */ /* 0x000fec0000001820 */
[-C--:B---3--:R-:W-:Y:S06]  /*4320*/  HMMA.16816.F32 R4, R184, R196.reuse, R4 ;  /* 0x000000c4b804723c */ /* 0x088fec0000001804 */
[C---:B----4-:R-:W-:Y:S06]  /*4330*/  HMMA.16816.F32 R8, R200.reuse, R196, R8 ;  /* 0x000000c4c808723c */ /* 0x050fec0000001808 */
[-C--:B------:R-:W-:Y:S06]  /*4340*/  HMMA.16816.F32 R12, R200, R198.reuse, R12 ;  /* 0x000000c6c80c723c */ /* 0x080fec000000180c */
[C---:B------:R-:W-:Y:S06]  /*4350*/  HMMA.16816.F32 R16, R184.reuse, R198, R16 ;  /* 0x000000c6b810723c */ /* 0x040fec0000001810 */
[----:B------:R-:W-:Y:S01]  /*4360*/  FMNMX.FTZ R2, R4, R3, !PT ;  /* 0x0000000304027209 */ /* 0x000fe20007810000 */
[-C--:B-----5:R-:W-:Y:S04]  /*4370*/  HMMA.16816.F32 R20, R184, R176.reuse, R20 ;  /* 0x000000b0b814723c */ /* 0x0a0fe80000001814 */
[----:B------:R-:W-:Y:S02]  /*4380*/  FMNMX.FTZ R0, R6, R133, !PT ;  /* 0x0000008506007209 */ /* 0x000fe40007810000 */
[----:B------:R-:W-:Y:S01]  /*4390*/  FMNMX.FTZ R2, R5, R2, !PT ;  /* 0x0000000205027209 */ /* 0x000fe20007810000 */
[C---:B------:R-:W-:Y:S04]  /*43a0*/  HMMA.16816.F32 R24, R200.reuse, R176, R24 ;  /* 0x000000b0c818723c */ /* 0x040fe80000001818 */
[----:B------:R-:W-:Y:S02]  /*43b0*/  FMNMX.FTZ R132, R7, R0, !PT ;  /* 0x0000000007847209 */ /* 0x000fe40007810000 */
        /* <DEDUP_REMOVED lines=23> */
.L_x_1038:
[----:B-1----:R-:W1:Y:S01]  /*4530*/  SHFL.BFLY PT, R135, R136, 0x2, 0x1f ;  /* 0x0c401f0088877f89 */ /* 0x002e6200000e0000 */
[----:B------:R-:W-:Y:S02]  /*4540*/  FMNMX.FTZ R134, R35, R174, !PT ;  /* 0x000000ae23867209 */ /* 0x000fe40007810000 */
[----:B------:R-:W-:Y:S05]  /*4550*/  FMNMX.FTZ R2, R25, R132, !PT ;  /* 0x0000008419027209 */ /* 0x000fea0007810000 */
[----:B------:R-:W-:Y:S01]  /*4560*/  LDSM.16.MT88.4 R176, [R214+0xa000] ;  /* 0x00a00000d6b0783b */ /* 0x000fe20000004200 */
[----:B------:R-:W-:Y:S02]  /*4570*/  FMNMX.FTZ R0, R26, R175, !PT ;  /* 0x000000af1a007209 */ /* 0x000fe40007810000 */
[----:B------:R-:W-:Y:S02]  /*4580*/  FMNMX.FTZ R2, R28, R2, !PT ;  /* 0x000000021c027209 */ /* 0x000fe40007810000 */
[----:B------:R-:W-:Y:S02]  /*4590*/  FMNMX.FTZ R0, R27, R0, !PT ;  /* 0x000000001b007209 */ /* 0x000fe40007810000 */
[----:B------:R-:W-:Y:S01]  /*45a0*/  FMNMX.FTZ R132, R29, R2, !PT ;  /* 0x000000021d847209 */ /* 0x000fe20007810000 */
[----:B------:R-:W2:Y:S01]  /*45b0*/  SHFL.BFLY PT, R173, R134, 0x2, 0x1f ;  /* 0x0c401f0086ad7f89 */ /* 0x000ea200000e0000 */
[----:B------:R-:W-:Y:S02]  /*45c0*/  FMNMX.FTZ R0, R30, R0, !PT ;  /* 0x000000001e007209 */ /* 0x000fe40007810000 */
[----:B------:R-:W-:Y:S05]  /*45d0*/  IADD3 R226, R226, -0x1, RZ ;  /* 0xffffffffe2e27810 */ /* 0x000fea0007ffe0ff */
[----:B------:R-:W3:Y:S01]  /*45e0*/  SHFL.BFLY PT, R172, R132, 0x2, 0x1f ;  /* 0x0c401f0084ac7f89 */ /* 0x000ee200000e0000 */
[----:B------:R-:W-:Y:S07]  /*45f0*/  FMNMX.FTZ R0, R31, R0, !PT ;  /* 0x000000001f007209 */ /* 0x000fee0007810000 */
[----:B------:R-:W-:Y:S08]  /*4600*/  LDSM.16.MT88.4 R184, [R217+0xb800] ;  /* 0x00b80000d9b8783b */ /* 0x000ff00000004200 */
[----:B------:R-:W4:Y:S08]  /*4610*/  SHFL.BFLY PT, R2, R0, 0x2, 0x1f ;  /* 0x0c401f0000027f89 */ /* 0x000f3000000e0000 */
[----:B------:R-:W-:Y:S01]  /*4620*/  LDSM.16.MT88.4 R188, [R216+0xb800] ;  /* 0x00b80000d8bc783b */ /* 0x000fe20000004200 */
[----:B-1----:R-:W-:Y:S02]  /*4630*/  FMNMX.FTZ R136, R136, R135, !PT ;  /* 0x0000008788887209 */ /* 0x002fe40007810000 */
[----:B--2---:R-:W-:Y:S05]  /*4640*/  FMNMX.FTZ R134, R134, R173, !PT ;  /* 0x000000ad86867209 */ /* 0x004fea0007810000 */
[----:B------:R-:W1:Y:S01]  /*4650*/  SHFL.BFLY PT, R135, R136, 0x1, 0x1f ;  /* 0x0c201f0088877f89 */ /* 0x000e6200000e0000 */
[----:B---3--:R-:W-:Y:S07]  /*4660*/  FMNMX.FTZ R172, R132, R172, !PT ;  /* 0x000000ac84ac7209 */ /* 0x008fee0007810000 */
[----:B------:R-:W2:Y:S08]  /*4670*/  SHFL.BFLY PT, R173, R134, 0x1, 0x1f ;  /* 0x0c201f0086ad7f89 */ /* 0x000eb000000e0000 */
[----:B------:R-:W3:Y:S01]  /*4680*/  SHFL.BFLY PT, R174, R172, 0x1, 0x1f ;  /* 0x0c201f00acae7f89 */ /* 0x000ee200000e0000 */
[----:B----4-:R-:W-:Y:S07]  /*4690*/  FMNMX.FTZ R2, R0, R2, !PT ;  /* 0x0000000200027209 */ /* 0x010fee0007810000 */
        /* <DEDUP_REMOVED lines=8> */
[----:B------:R-:W1:Y:S02]  /*4720*/  LDSM.16.MT88.4 R172, [R212+0xa000] ;  /* 0x00a00000d4ac783b */ /* 0x000e640000004200 */
[----:B------:R2:W3:Y:S01]  /*4730*/  MUFU.EX2 R133, R3 ;  /* 0x0000000300857308 */ /* 0x0004e20000000800 */
[----:B------:R-:W-:Y:S01]  /*4740*/  FMUL.FTZ R180, R134, UR4 ;  /* 0x0000000486b47c20 */ /* 0x000fe20008410000 */
[----:B----4-:R-:W-:Y:S05]  /*4750*/  FMNMX.FTZ R132, R2, R132, !PT ;  /* 0x0000008402847209 */ /* 0x010fea0007810000 */
        /* <DEDUP_REMOVED lines=69> */
[C---:B---3--:R-:W-:Y:S01]  /*4bb0*/  FMUL.FTZ R10, R0.reuse, R142 ;  /* 0x0000008e000a7220 */ /* 0x048fe20000410000 */
[----:B------:R-:W-:Y:S01]  /*4bc0*/  FMUL.FTZ R75, R0, R75 ;  /* 0x0000004b004b7220 */ /* 0x000fe20000410000 */
[C---:B------:R-:W-:Y:S01]  /*4bd0*/  FMUL.FTZ R76, R2.reuse, R76 ;  /* 0x0000004c024c7220 */ /* 0x040fe20000410000 */
[----:B------:R-:W-:Y:S01]  /*4be0*/  FMUL.FTZ R77, R2, R77 ;  /* 0x0000004d024d7220 */ /* 0x000fe20000410000 */
[C---:B------:R-:W-:Y:S01]  /*4bf0*/  FMUL.FTZ R78, R0.reuse, R78 ;  /* 0x0000004e004e7220 */ /* 0x040fe20000410000 */
[----:B------:R-:W-:Y:S01]  /*4c00*/  FMUL.FTZ R79, R0, R79 ;  /* 0x0000004f004f7220 */ /* 0x000fe20000410000 */
[--C-:B------:R-:W-:Y:S03]  /*4c10*/  FFMA.FTZ R20, R20, UR4, -R137.reuse ;  /* 0x0000000414147c23 */ /* 0x100fe60008010889 */
[----:B------:R3:W-:Y:S01]  /*4c20*/  MUFU.EX2 R234, R16 ;  /* 0x0000001000ea7308 */ /* 0x0007e20000000800 */
[----:B--2---:R-:W-:Y:S01]  /*4c30*/  FMUL.FTZ R11, R0, R143 ;  /* 0x0000008f000b7220 */ /* 0x004fe20000410000 */
[----:B------:R-:W-:Y:S01]  /*4c40*/  FFMA.FTZ R21, R21, UR4, -R137 ;  /* 0x0000000415157c23 */ /* 0x000fe20008010889 */
[--C-:B------:R-:W-:Y:S01]  /*4c50*/  FFMA.FTZ R22, R22, UR4, -R138.reuse ;  /* 0x0000000416167c23 */ /* 0x100fe2000801088a */
[C---:B------:R-:W-:Y:S01]  /*4c60*/  FMUL.FTZ R80, R133.reuse, R80 ;  /* 0x0000005085507220 */ /* 0x040fe20000410000 */
[C---:B------:R-:W-:Y:S01]  /*4c70*/  FMUL.FTZ R81, R133.reuse, R81 ;  /* 0x0000005185517220 */ /* 0x040fe20000410000 */
[C---:B------:R-:W-:Y:S01]  /*4c80*/  FMUL.FTZ R96, R133.reuse, R96 ;  /* 0x0000006085607220 */ /* 0x040fe20000410000 */
[----:B------:R-:W-:Y:S03]  /*4c90*/  FMUL.FTZ R97, R133, R97 ;  /* 0x0000006185617220 */ /* 0x000fe60000410000 */
[----:B------:R-:W2:Y:S01]  /*4ca0*/  MUFU.EX2 R236, R17 ;  /* 0x0000001100ec7308 */ /* 0x000ea20000000800 */
        /* <DEDUP_REMOVED lines=8> */
[----:B---3--:R-:W-:Y:S01]  /*4d30*/  FMUL.FTZ R16, R133, R152 ;  /* 0x0000009885107220 */ /* 0x008fe20000410000 */
        /* <DEDUP_REMOVED lines=9> */
[C---:B------:R-:W-:Y:S01]  /*4dd0*/  FMUL.FTZ R99, R3.reuse, R99 ;  /* 0x0000006303637220 */ /* 0x040fe20000410000 */
[----:B------:R-:W-:Y:S01]  /*4de0*/  FFMA.FTZ R34, R34, UR4, -R138 ;  /* 0x0000000422227c23 */ /* 0x000fe2000801088a */
[C---:B------:R-:W-:Y:S01]  /*4df0*/  FMUL.FTZ R100, R2.reuse, R100 ;  /* 0x0000006402647220 */ /* 0x040fe20000410000 */
[----:B------:R-:W-:Y:S01]  /*4e00*/  FMUL.FTZ R101, R2, R101 ;  /* 0x0000006502657220 */ /* 0x000fe20000410000 */
[C---:B------:R-:W-:Y:S03]  /*4e10*/  FMUL.FTZ R102, R0.reuse, R102 ;  /* 0x0000006600667220 */ /* 0x040fe60000410000 */
[----:B------:R2:W-:Y:S01]  /*4e20*/  MUFU.EX2 R235, R4 ;  /* 0x0000000400eb7308 */ /* 0x0005e20000000800 */
[----:B----4-:R-:W-:Y:S01]  /*4e30*/  FMUL.FTZ R18, R3, R154 ;  /* 0x0000009a03127220 */ /* 0x010fe20000410000 */
[----:B------:R-:W-:Y:S01]  /*4e40*/  FMUL.FTZ R103, R0, R103 ;  /* 0x0000006700677220 */ /* 0x000fe20000410000 */
[C---:B------:R-:W-:Y:S01]  /*4e50*/  FMUL.FTZ R104, R2.reuse, R104 ;  /* 0x0000006802687220 */ /* 0x040fe20000410000 */
[----:B------:R-:W-:Y:S01]  /*4e60*/  FMUL.FTZ R105, R2, R105 ;  /* 0x0000006902697220 */ /* 0x000fe20000410000 */
[C---:B------:R-:W-:Y:S01]  /*4e70*/  FMUL.FTZ R106, R0.reuse, R106 ;  /* 0x0000006a006a7220 */ /* 0x040fe20000410000 */
[----:B------:R-:W-:Y:S01]  /*4e80*/  FMUL.FTZ R107, R0, R107 ;  /* 0x0000006b006b7220 */ /* 0x000fe20000410000 */
[----:B------:R-:W-:Y:S03]  /*4e90*/  FMUL.FTZ R108, R133, R108 ;  /* 0x0000006c856c7220 */ /* 0x000fe60000410000 */
[----:B------:R4:W5:Y:S01]  /*4ea0*/  MUFU.EX2 R237, R5 ;  /* 0x0000000500ed7308 */ /* 0x0009620000000800 */
[----:B---3--:R-:W-:Y:S01]  /*4eb0*/  F2FP.F16.F32.PACK_AB R143, R232, R230 ;  /* 0x000000e6e88f723e */ /* 0x008fe200000000ff */
[----:B------:R-:W-:Y:S01]  /*4ec0*/  FMUL.FTZ R19, R3, R155 ;  /* 0x0000009b03137220 */ /* 0x000fe20000410000 */
[----:B------:R-:W-:Y:S01]  /*4ed0*/  FMUL.FTZ R109, R133, R109 ;  /* 0x0000006d856d7220 */ /* 0x000fe20000410000 */
[----:B------:R-:W-:Y:S01]  /*4ee0*/  LDSM.16.MT88.4 R152, [R216+0xa000] ;  /* 0x00a00000d898783b */ /* 0x000fe20000004200 */
[C---:B------:R-:W-:Y:S01]  /*4ef0*/  FMUL.FTZ R110, R3.reuse, R110 ;  /* 0x0000006e036e7220 */ /* 0x040fe20000410000 */
[----:B------:R-:W-:Y:S01]  /*4f00*/  FMUL.FTZ R111, R3, R111 ;  /* 0x0000006f036f7220 */ /* 0x000fe20000410000 */
[C---:B------:R-:W-:Y:S03]  /*4f10*/  FMUL.FTZ R112, R2.reuse, R112 ;  /* 0x0000007002707220 */ /* 0x040fe60000410000 */
[----:B------:R3:W-:Y:S01]  /*4f20*/  MUFU.EX2 R231, R6 ;  /* 0x0000000600e77308 */ /* 0x0007e20000000800 */
[----:B--2---:R-:W-:Y:S01]  /*4f30*/  FMUL.FTZ R4, R133, R144 ;  /* 0x0000009085047220 */ /* 0x004fe20000410000 */
[----:B------:R-:W-:Y:S01]  /*4f40*/  F2FP.F16.F32.PACK_AB R144, R229, R211 ;  /* 0x000000d3e590723e */ /* 0x000fe200000000ff */
[----:B------:R-:W-:Y:S01]  /*4f50*/  FMUL.FTZ R113, R2, R113 ;  /* 0x0000007102717220 */ /* 0x000fe20000410000 */
[C---:B------:R-:W-:Y:S01]  /*4f60*/  FMUL.FTZ R114, R0.reuse, R114 ;  /* 0x0000007200727220 */ /* 0x040fe20000410000 */
[----:B------:R-:W-:Y:S01]  /*4f70*/  FMUL.FTZ R115, R0, R115 ;  /* 0x0000007300737220 */ /* 0x000fe20000410000 */
[C---:B------:R-:W-:Y:S01]  /*4f80*/  FMUL.FTZ R116, R2.reuse, R116 ;  /* 0x0000007402747220 */ /* 0x040fe20000410000 */
[----:B------:R-:W-:Y:S03]  /*4f90*/  FMUL.FTZ R117, R2, R117 ;  /* 0x0000007502757220 */ /* 0x000fe60000410000 */
[----:B------:R2:W1:Y:S01]  /*4fa0*/  MUFU.EX2 R233, R7 ;  /* 0x0000000700e97308 */ /* 0x0004620000000800 */
[----:B----4-:R-:W-:Y:S01]  /*4fb0*/  FMUL.FTZ R5, R133, R145 ;  /* 0x0000009185057220 */ /* 0x010fe20000410000 */
[----:B-----5:R-:W-:Y:S01]  /*4fc0*/  F2FP.F16.F32.PACK_AB R140, R237, R235 ;  /* 0x000000ebed8c723e */ /* 0x020fe200000000ff */
[C---:B------:R-:W-:Y:S01]  /*4fd0*/  FMUL.FTZ R118, R0.reuse, R118 ;  /* 0x0000007600767220 */ /* 0x040fe20000410000 */
[----:B------:R-:W-:Y:S01]  /*4fe0*/  F2FP.F16.F32.PACK_AB R145, R209, R207 ;  /* 0x000000cfd191723e */ /* 0x000fe200000000ff */
[----:B------:R-:W-:Y:S01]  /*4ff0*/  FMUL.FTZ R119, R0, R119 ;  /* 0x0000007700777220 */ /* 0x000fe20000410000 */
[--C-:B------:R-:W-:Y:S01]  /*5000*/  FFMA.FTZ R24, R24, UR4, -R180.reuse ;  /* 0x0000000418187c23 */ /* 0x100fe200080108b4 */
[--C-:B------:R-:W-:Y:S03]  /*5010*/  FFMA.FTZ R25, R25, UR4, -R180.reuse ;  /* 0x0000000419197c23 */ /* 0x100fe600080108b4 */
[----:B------:R4:W-:Y:S01]  /*5020*/  MUFU.EX2 R210, R12 ;  /* 0x0000000c00d27308 */ /* 0x0009e20000000800 */
[----:B---3--:R-:W-:Y:S01]  /*5030*/  FMUL.FTZ R6, R3, R146 ;  /* 0x0000009203067220 */ /* 0x008fe20000410000 */
[--C-:B------:R-:W-:Y:S01]  /*5040*/  FFMA.FTZ R26, R26, UR4, -R181.reuse ;  /* 0x000000041a1a7c23 */ /* 0x100fe200080108b5 */
[--C-:B------:R-:W-:Y:S01]  /*5050*/  FFMA.FTZ R27, R27, UR4, -R181.reuse ;  /* 0x000000041b1b7c23 */ /* 0x100fe200080108b5 */
[C---:B------:R-:W-:Y:S01]  /*5060*/  FMUL.FTZ R120, R133.reuse, R120 ;  /* 0x0000007885787220 */ /* 0x040fe20000410000 */
[----:B------:R-:W-:Y:S01]  /*5070*/  FMUL.FTZ R121, R133, R121 ;  /* 0x0000007985797220 */ /* 0x000fe20000410000 */
[C---:B------:R-:W-:Y:S01]  /*5080*/  FMUL.FTZ R122, R3.reuse, R122 ;  /* 0x0000007a037a7220 */ /* 0x040fe20000410000 */
[C---:B------:R-:W-:Y:S03]  /*5090*/  FMUL.FTZ R123, R3.reuse, R123 ;  /* 0x0000007b037b7220 */ /* 0x040fe60000410000 */
[----:B------:R-:W3:Y:S01]  /*50a0*/  MUFU.EX2 R228, R13 ;  /* 0x0000000d00e47308 */ /* 0x000ee20000000800 */
[----:B--2---:R-:W-:Y:S01]  /*50b0*/  FMUL.FTZ R7, R3, R147 ;  /* 0x0000009303077220 */ /* 0x004fe20000410000 */
[----:B-1----:R-:W-:Y:S01]  /*50c0*/  F2FP.F16.F32.PACK_AB R141, R233, R231 ;  /* 0x000000e7e98d723e */ /* 0x002fe200000000ff */
[--C-:B------:R-:W-:Y:S01]  /*50d0*/  FFMA.FTZ R28, R28, UR4, -R180.reuse ;  /* 0x000000041c1c7c23 */ /* 0x100fe200080108b4 */
[----:B------:R-:W-:Y:S01]  /*50e0*/  FFMA.FTZ R180, R29, UR4, -R180 ;  /* 0x000000041db47c23 */ /* 0x000fe200080108b4 */
[--C-:B------:R-:W-:Y:S01]  /*50f0*/  FFMA.FTZ R30, R30, UR4, -R181.reuse ;  /* 0x000000041e1e7c23 */ /* 0x100fe200080108b5 */
[----:B------:R-:W-:Y:S01]  /*5100*/  FFMA.FTZ R181, R31, UR4, -R181 ;  /* 0x000000041fb57c23 */ /* 0x000fe200080108b5 */
[C---:B------:R-:W-:Y:S03]  /*5110*/  FMUL.FTZ R92, R133.reuse, R92 ;  /* 0x0000005c855c7220 */ /* 0x040fe60000410000 */
[----:B------:R1:W-:Y:S01]  /*5120*/  MUFU.EX2 R206, R14 ;  /* 0x0000000e00ce7308 */ /* 0x0003e20000000800 */
[-C--:B------:R-:W-:Y:S05]  /*5130*/  HMMA.16816.F32 R4, R140, R172.reuse, R4 ;  /* 0x000000ac8c04723c */ /* 0x080fea0000001804 */
[----:B----4-:R-:W-:Y:S01]  /*5140*/  FMUL.FTZ R12, R2, R148 ;  /* 0x00000094020c7220 */ /* 0x010fe20000410000 */
[----:B------:R-:W-:Y:S03]  /*5150*/  FMUL.FTZ R93, R133, R93 ;  /* 0x0000005d855d7220 */ /* 0x000fe60000410000 */
[----:B------:R-:W2:Y:S02]  /*5160*/  MUFU.EX2 R208, R15 ;  /* 0x0000000f00d07308 */ /* 0x000ea40000000800 */
[----:B---3--:R-:W-:Y:S01]  /*5170*/  F2FP.F16.F32.PACK_AB R146, R228, R210 ;  /* 0x000000d2e492723e */ /* 0x008fe200000000ff */
[C---:B------:R-:W-:Y:S01]  /*5180*/  FMUL.FTZ R13, R2.reuse, R149 ;  /* 0x00000095020d7220 */ /* 0x040fe20000410000 */
[C---:B------:R-:W-:Y:S01]  /*5190*/  FMUL.FTZ R94, R3.reuse, R94 ;  /* 0x0000005e035e7220 */ /* 0x040fe20000410000 */
[----:B------:R-:W-:Y:S01]  /*51a0*/  FMUL.FTZ R95, R3, R95 ;  /* 0x0000005f035f7220 */ /* 0x000fe20000410000 */
[----:B------:R-:W-:Y:S04]  /*51b0*/  FMUL.FTZ R88, R2, R88 ;  /* 0x0000005802587220 */ /* 0x000fe80000410000 */
[----:B------:R-:W-:Y:S01]  /*51c0*/  MUFU.EX2 R192, R180 ;  /* 0x000000b400c07308 */ /* 0x000fe20000000800 */
        /* <DEDUP_REMOVED lines=8> */
[----:B--2---:R-:W-:Y:S01]  /*5250*/  F2FP.F16.F32.PACK_AB R147, R208, R206 ;  /* 0x000000ced093723e */ /* 0x004fe200000000ff */
[----:B------:R-:W-:Y:S01]  /*5260*/  FMUL.FTZ R15, R0, R151 ;  /* 0x00000097000f7220 */ /* 0x000fe20000410000 */
[C---:B------:R-:W-:Y:S01]  /*5270*/  FMUL.FTZ R87, R3.reuse, R87 ;  /* 0x0000005703577220 */ /* 0x040fe20000410000 */
[----:B------:R-:W2:Y:S01]  /*5280*/  LDSM.16.MT88.4 R148, [R217+0xa000] ;  /* 0x00a00000d994783b */ /* 0x000ea20000004200 */
[C---:B------:R-:W-:Y:S01]  /*5290*/  FMUL.FTZ R124, R2.reuse, R124 ;  /* 0x0000007c027c7220 */ /* 0x040fe20000410000 */
[----:B------:R-:W-:Y:S01]  /*52a0*/  FMUL.FTZ R125, R2, R125 ;  /* 0x0000007d027d7220 */ /* 0x000fe20000410000 */
[C---:B------:R-:W-:Y:S01]  /*52b0*/  FMUL.FTZ R126, R0.reuse, R126 ;  /* 0x0000007e007e7220 */ /* 0x040fe20000410000 */
[C---:B------:R-:W-:Y:S02]  /*52c0*/  HMMA.16816.F32 R8, R144.reuse, R172, R8 ;  /* 0x000000ac9008723c */ /* 0x040fe40000001808 */
[----:B------:R3:W4:Y:S02]  /*52d0*/  MUFU.EX2 R205, R21 ;  /* 0x0000001500cd7308 */ /* 0x0007240000000800 */
[----:B------:R-:W-:Y:S01]  /*52e0*/  FMUL.FTZ R127, R0, R127 ;  /* 0x0000007f007f7220 */ /* 0x000fe20000410000 */
[C---:B------:R-:W-:Y:S01]  /*52f0*/  FMUL.FTZ R29, R2.reuse, R169 ;  /* 0x000000a9021d7220 */ /* 0x040fe20000410000 */
[-C--:B------:R-:W-:Y:S06]  /*5300*/  HMMA.16816.F32 R12, R144, R174.reuse, R12 ;  /* 0x000000ae900c723c */ /* 0x080fec000000180c */
[----:B------:R5:W-:Y:S01]  /*5310*/  MUFU.EX2 R201, R22 ;  /* 0x0000001600c97308 */ /* 0x000be20000000800 */
[C---:B-1----:R-:W-:Y:S01]  /*5320*/  FMUL.FTZ R20, R2.reuse, R156 ;  /* 0x0000009c02147220 */ /* 0x042fe20000410000 */
[C---:B------:R-:W-:Y:S01]  /*5330*/  HMMA.16816.F32 R16, R140.reuse, R174, R16 ;  /* 0x000000ae8c10723c */ /* 0x040fe20000001810 */
[----:B------:R-:W1:Y:S07]  /*5340*/  LDSM.16.MT88.4 R172, [R212+0xb000] ;  /* 0x00b00000d4ac783b */ /* 0x000e6e0000004200 */
[----:B------:R4:W-:Y:S01]  /*5350*/  MUFU.EX2 R199, R34 ;  /* 0x0000002200c77308 */ /* 0x0009e20000000800 */
[-C--:B------:R-:W-:Y:S03]  /*5360*/  HMMA.16816.F32 R36, R140, R176.reuse, R36 ;  /* 0x000000b08c24723c */ /* 0x080fe60000001824 */
[----:B---3--:R-:W-:Y:S03]  /*5370*/  FMUL.FTZ R21, R2, R157 ;  /* 0x0000009d02157220 */ /* 0x008fe60000410000 */
[C---:B------:R-:W-:Y:S03]  /*5380*/  HMMA.16816.F32 R40, R144.reuse, R176, R40 ;  /* 0x000000b09028723c */ /* 0x040fe60000001828 */
[----:B------:R3:W-:Y:S02]  /*5390*/  MUFU.EX2 R197, R24 ;  /* 0x0000001800c57308 */ /* 0x0007e40000000800 */
[----:B-----5:R-:W-:Y:S01]  /*53a0*/  FMUL.FTZ R22, R0, R158 ;  /* 0x0000009e00167220 */ /* 0x020fe20000410000 */
[-C--:B------:R-:W-:Y:S07]  /*53b0*/  HMMA.16816.F32 R44, R144, R178.reuse, R44 ;  /* 0x000000b2902c723c */ /* 0x080fee000000182c */
[----:B------:R5:W-:Y:S01]  /*53c0*/  MUFU.EX2 R196, R25 ;  /* 0x0000001900c47308 */ /* 0x000be20000000800 */
[--C-:B------:R-:W-:Y:S01]  /*53d0*/  FFMA.FTZ R176, R32, UR4, -R137.reuse ;  /* 0x0000000420b07c23 */ /* 0x100fe20008010889 */
[C---:B------:R-:W-:Y:S04]  /*53e0*/  HMMA.16816.F32 R48, R140.reuse, R178, R48 ;  /* 0x000000b28c30723c */ /* 0x040fe80000001830 */
[----:B----4-:R-:W-:Y:S02]  /*53f0*/  FMUL.FTZ R34, R3, R162 ;  /* 0x000000a203227220 */ /* 0x010fe40000410000 */
[-C--:B--2---:R-:W-:Y:S02]  /*5400*/  HMMA.16816.F32 R52, R140, R148.reuse, R52 ;  /* 0x000000948c34723c */ /* 0x084fe40000001834 */
[----:B------:R-:W-:Y:S03]  /*5410*/  MUFU.EX2 R202, R176 ;  /* 0x000000b000ca7308 */ /* 0x000fe60000000800 */
[C---:B---3--:R-:W-:Y:S01]  /*5420*/  FMUL.FTZ R24, R133.reuse, R164 ;  /* 0x000000a485187220 */ /* 0x048fe20000410000 */
[C---:B------:R-:W-:Y:S06]  /*5430*/  HMMA.16816.F32 R56, R144.reuse, R148, R56 ;  /* 0x000000949038723c */ /* 0x040fec0000001838 */
[----:B------:R2:W-:Y:S01]  /*5440*/  MUFU.EX2 R195, R26 ;  /* 0x0000001a00c37308 */ /* 0x0005e20000000800 */
[----:B-----5:R-:W-:Y:S01]  /*5450*/  FMUL.FTZ R25, R133, R165 ;  /* 0x000000a585197220 */ /* 0x020fe20000410000 */
[-C--:B------:R-:W-:Y:S03]  /*5460*/  HMMA.16816.F32 R60, R144, R150.reuse, R60 ;  /* 0x00000096903c723c */ /* 0x080fe6000000183c */
[--C-:B------:R-:W-:Y:S03]  /*5470*/  FFMA.FTZ R32, R23, UR4, -R138.reuse ;  /* 0x0000000417207c23 */ /* 0x100fe6000801088a */
[C---:B------:R-:W-:Y:S01]  /*5480*/  HMMA.16816.F32 R64, R140.reuse, R150, R64 ;  /* 0x000000968c40723c */ /* 0x040fe20000001840 */
[----:B------:R-:W3:Y:S01]  /*5490*/  LDSM.16.MT88.4 R148, [R214+0xb000] ;  /* 0x00b00000d694783b */ /* 0x000ee20000004200 */
[----:B------:R4:W-:Y:S03]  /*54a0*/  MUFU.EX2 R194, R27 ;  /* 0x0000001b00c27308 */ /* 0x0009e60000000800 */
[----:B------:R-:W-:Y:S01]  /*54b0*/  FMUL.FTZ R23, R0, R159 ;  /* 0x0000009f00177220 */ /* 0x000fe20000410000 */
[-C--:B------:R-:W-:Y:S03]  /*54c0*/  HMMA.16816.F32 R68, R140, R152.reuse, R68 ;  /* 0x000000988c44723c */ /* 0x080fe60000001844 */
[----:B------:R-:W-:Y:S03]  /*54d0*/  LDSM.16.MT88.4 R156, [R214+0xa800] ;  /* 0x00a80000d69c783b */ /* 0x000fe60000004200 */
[----:B------:R5:W3:Y:S01]  /*54e0*/  MUFU.EX2 R203, R32 ;  /* 0x0000002000cb7308 */ /* 0x000ae20000000800 */
[C---:B--2---:R-:W-:Y:S01]  /*54f0*/  FMUL.FTZ R26, R3.reuse, R166 ;  /* 0x000000a6031a7220 */ /* 0x044fe20000410000 */
[C---:B------:R-:W-:Y:S03]  /*5500*/  HMMA.16816.F32 R72, R144.reuse, R152, R72 ;  /* 0x000000989048723c */ /* 0x040fe60000001848 */
[----:B------:R-:W-:Y:S03]  /*5510*/  LDSM.16.MT88.4 R176, [R212+0xb800] ;  /* 0x00b80000d4b0783b */ /* 0x000fe60000004200 */
[-C--:B------:R-:W-:Y:S02]  /*5520*/  HMMA.16816.F32 R76, R144, R154.reuse, R76 ;  /* 0x0000009a904c723c */ /* 0x080fe4000000184c */
[----:B------:R2:W-:Y:S03]  /*5530*/  MUFU.EX2 R193, R28 ;  /* 0x0000001c00c17308 */ /* 0x0005e60000000800 */
[----:B----4-:R-:W-:Y:S01]  /*5540*/  FMUL.FTZ R27, R3, R167 ;  /* 0x000000a7031b7220 */ /* 0x010fe20000410000 */
[C---:B------:R-:W-:Y:S01]  /*5550*/  HMMA.16816.F32 R80, R140.reuse, R154, R80 ;  /* 0x0000009a8c50723c */ /* 0x040fe20000001850 */
[----:B------:R-:W4:Y:S04]  /*5560*/  LDSM.16.MT88.4 R152, [R217+0xb000] ;  /* 0x00b00000d998783b */ /* 0x000f280000004200 */
[----:B-----5:R-:W-:Y:S01]  /*5570*/  FMUL.FTZ R32, R133, R160 ;  /* 0x000000a085207220 */ /* 0x020fe20000410000 */
[-C--:B-1----:R-:W-:Y:S03]  /*5580*/  HMMA.16816.F32 R84, R140, R172.reuse, R84 ;  /* 0x000000ac8c54723c */ /* 0x082fe60000001854 */
[----:B------:R-:W-:Y:S02]  /*5590*/  LDSM.16.MT88.4 R164, [R216+0xa800] ;  /* 0x00a80000d8a4783b */ /* 0x000fe40000004200 */
[----:B------:R-:W-:Y:S01]  /*55a0*/  FFMA.FTZ R137, R33, UR4, -R137 ;  /* 0x0000000421897c23 */ /* 0x000fe20008010889 */
[C---:B------:R-:W-:Y:S03]  /*55b0*/  HMMA.16816.F32 R88, R144.reuse, R172, R88 ;  /* 0x000000ac9058723c */ /* 0x040fe60000001858 */
[----:B------:R-:W1:Y:S02]  /*55c0*/  MUFU.EX2 R200, R137 ;  /* 0x0000008900c87308 */ /* 0x000e640000000800 */
[----:B------:R-:W-:Y:S01]  /*55d0*/  FMUL.FTZ R33, R133, R161 ;  /* 0x000000a185217220 */ /* 0x000fe20000410000 */
[-C--:B------:R-:W-:Y:S07]  /*55e0*/  HMMA.16816.F32 R20, R144, R174.reuse, R20 ;  /* 0x000000ae9014723c */ /* 0x080fee0000001814 */
[----:B------:R5:W-:Y:S01]  /*55f0*/  MUFU.EX2 R137, R181 ;  /* 0x000000b500897308 */ /* 0x000be20000000800 */
[C---:B------:R-:W-:Y:S04]  /*5600*/  HMMA.16816.F32 R92, R140.reuse, R174, R92 ;  /* 0x000000ae8c5c723c */ /* 0x040fe8000000185c */
[----:B------:R-:W-:Y:S02]  /*5610*/  FFMA.FTZ R138, R35, UR4, -R138 ;  /* 0x00000004238a7c23 */ /* 0x000fe4000801088a */
[-C--:B---3--:R-:W-:Y:S03]  /*5620*/  HMMA.16816.F32 R96, R140, R148.reuse, R96 ;  /* 0x000000948c60723c */ /* 0x088fe60000001860 */
[----:B------:R-:W3:Y:S02]  /*5630*/  MUFU.EX2 R198, R138 ;  /* 0x0000008a00c67308 */ /* 0x000ee40000000800 */
[----:B------:R-:W-:Y:S01]  /*5640*/  FMUL.FTZ R35, R3, R163 ;  /* 0x000000a303237220 */ /* 0x000fe20000410000 */
[C---:B------:R-:W-:Y:S01]  /*5650*/  HMMA.16816.F32 R100, R144.reuse, R148, R100 ;  /* 0x000000949064723c */ /* 0x040fe20000001864 */
[----:B------:R-:W-:Y:S04]  /*5660*/  LDSM.16.MT88.4 R160, [R217+0xa800] ;  /* 0x00a80000d9a0783b */ /* 0x000fe80000004200 */
[----:B--2---:R-:W-:Y:S01]  /*5670*/  FMUL.FTZ R28, R2, R168 ;  /* 0x000000a8021c7220 */ /* 0x004fe20000410000 */
[-C--:B------:R-:W-:Y:S01]  /*5680*/  HMMA.16816.F32 R104, R144, R150.reuse, R104 ;  /* 0x000000969068723c */ /* 0x080fe20000001868 */
[----:B------:R2:W3:Y:S02]  /*5690*/  MUFU.EX2 R138, R30 ;  /* 0x0000001e008a7308 */ /* 0x0004e40000000800 */
[----:B-----5:R-:W-:Y:S02]  /*56a0*/  LDSM.16.MT88.4 R180, [R214+0xb800] ;  /* 0x00b80000d6b4783b */ /* 0x020fe40000004200 */
[----:B------:R-:W-:Y:S01]  /*56b0*/  F2FP.F16.F32.PACK_AB R172, R205, R204 ;  /* 0x000000cccdac723e */ /* 0x000fe200000000ff */
[C---:B------:R-:W-:Y:S05]  /*56c0*/  HMMA.16816.F32 R108, R140.reuse, R150, R108 ;  /* 0x000000968c6c723c */ /* 0x040fea000000186c */
[----:B------:R-:W5:Y:S01]  /*56d0*/  LDSM.16.MT88.4 R148, [R216+0xb000] ;  /* 0x00b00000d894783b */ /* 0x000f620000004200 */
[-C--:B----4-:R-:W-:Y:S05]  /*56e0*/  HMMA.16816.F32 R32, R140, R152.reuse, R32 ;  /* 0x000000988c20723c */ /* 0x090fea0000001820 */
[C---:B------:R-:W-:Y:S01]  /*56f0*/  FMUL.FTZ R31, R0.reuse, R171 ;  /* 0x000000ab001f7220 */ /* 0x040fe20000410000 */
[C---:B------:R-:W-:Y:S05]  /*5700*/  HMMA.16816.F32 R112, R144.reuse, R152, R112 ;  /* 0x000000989070723c */ /* 0x040fea0000001870 */
[----:B--2---:R-:W-:Y:S01]  /*5710*/  FMUL.FTZ R30, R0, R170 ;  /* 0x000000aa001e7220 */ /* 0x004fe20000410000 */
[-C--:B------:R-:W-:Y:S05]  /*5720*/  HMMA.16816.F32 R116, R144, R154.reuse, R116 ;  /* 0x0000009a9074723c */ /* 0x080fea0000001874 */
[C---:B------:R-:W-:Y:S01]  /*5730*/  FMUL.FTZ R128, R133.reuse, R128 ;  /* 0x0000008085807220 */ /* 0x040fe20000410000 */
[C---:B------:R-:W-:Y:S01]  /*5740*/  HMMA.16816.F32 R120, R140.reuse, R154, R120 ;  /* 0x0000009a8c78723c */ /* 0x040fe20000001878 */
[----:B------:R-:W2:Y:S04]  /*5750*/  LDSM.16.MT88.4 R152, [R212+0xa800] ;  /* 0x00a80000d498783b */ /* 0x000ea80000004200 */
[----:B------:R-:W-:Y:S01]  /*5760*/  FMUL.FTZ R129, R133, R129 ;  /* 0x0000008185817220 */ /* 0x000fe20000410000 */
[C---:B------:R-:W-:Y:S01]  /*5770*/  FMUL.FTZ R130, R3.reuse, R130 ;  /* 0x0000008203827220 */ /* 0x040fe20000410000 */
[----:B------:R-:W-:Y:S01]  /*5780*/  FMUL.FTZ R131, R3, R131 ;  /* 0x0000008303837220 */ /* 0x000fe20000410000 */
[----:B------:R-:W-:Y:S03]  /*5790*/  F2FP.F16.F32.PACK_AB R173, R203, R201 ;  /* 0x000000c9cbad723e */ /* 0x000fe600000000ff */
[----:B-1----:R-:W-:Y:S01]  /*57a0*/  F2FP.F16.F32.PACK_AB R174, R200, R202 ;  /* 0x000000cac8ae723e */ /* 0x002fe200000000ff */
[----:B------:R-:W-:Y:S01]  /*57b0*/  FFMA.FTZ R133, R133, R241, R235 ;  /* 0x000000f185857223 */ /* 0x000fe200000100eb */
[----:B---3--:R-:W-:Y:S01]  /*57c0*/  F2FP.F16.F32.PACK_AB R175, R198, R199 ;  /* 0x000000c7c6af723e */ /* 0x008fe200000000ff */
[----:B------:R-:W-:Y:S01]  /*57d0*/  FFMA.FTZ R3, R3, R240, R231 ;  /* 0x000000f003037223 */ /* 0x000fe200000100e7 */
[----:B------:R-:W-:Y:S01]  /*57e0*/  F2FP.F16.F32.PACK_AB R168, R196, R197 ;  /* 0x000000c5c4a8723e */ /* 0x000fe200000000ff */
[----:B------:R-:W-:Y:S01]  /*57f0*/  FFMA.FTZ R2, R2, R239, R211 ;  /* 0x000000ef02027223 */ /* 0x000fe200000100d3 */
[----:B------:R-:W-:Y:S01]  /*5800*/  F2FP.F16.F32.PACK_AB R169, R194, R195 ;  /* 0x000000c3c2a9723e */ /* 0x000fe200000000ff */
[----:B------:R-:W-:Y:S01]  /*5810*/  FFMA.FTZ R0, R0, R238, R207 ;  /* 0x000000ee00007223 */ /* 0x000fe200000100cf */
[----:B------:R-:W-:Y:S01]  /*5820*/  F2FP.F16.F32.PACK_AB R170, R192, R193 ;  /* 0x000000c1c0aa723e */ /* 0x000fe200000000ff */
[----:B------:R-:W-:Y:S01]  /*5830*/  FADD.FTZ R133, R237, R133 ;  /* 0x00000085ed857221 */ /* 0x000fe20000010000 */
[-C--:B-----5:R-:W-:Y:S03]  /*5840*/  HMMA.16816.F32 R24, R140, R148.reuse, R24 ;  /* 0x000000948c18723c */ /* 0x0a0fe60000001818 */
[----:B------:R-:W-:Y:S01]  /*5850*/  F2FP.F16.F32.PACK_AB R171, R137, R138 ;  /* 0x0000008a89ab723e */ /* 0x000fe200000000ff */
[----:B------:R-:W-:Y:S01]  /*5860*/  FADD.FTZ R3, R233, R3 ;  /* 0x00000003e9037221 */ /* 0x000fe20000010000 */
[----:B------:R-:W-:Y:S01]  /*5870*/  FADD.FTZ R0, R209, R0 ;  /* 0x00000000d1007221 */ /* 0x000fe20000010000 */
[C---:B------:R-:W-:Y:S05]  /*5880*/  HMMA.16816.F32 R124, R144.reuse, R148, R124 ;  /* 0x00000094907c723c */ /* 0x040fea000000187c */
[----:B------:R-:W-:Y:S01]  /*5890*/  FADD.FTZ R3, R230, R3 ;  /* 0x00000003e6037221 */ /* 0x000fe20000010000 */
[-C--:B------:R-:W-:Y:S05]  /*58a0*/  HMMA.16816.F32 R28, R144, R150.reuse, R28 ;  /* 0x00000096901c723c */ /* 0x080fea000000181c */
[----:B------:R-:W-:Y:S01]  /*58b0*/  FADD.FTZ R0, R206, R0 ;  /* 0x00000000ce007221 */ /* 0x000fe20000010000 */
[----:B------:R-:W-:Y:S05]  /*58c0*/  HMMA.16816.F32 R128, R140, R150, R128 ;  /* 0x000000968c80723c */ /* 0x000fea0000001880 */
[----:B------:R-:W-:Y:S01]  /*58d0*/  FADD.FTZ R3, R232, R3 ;  /* 0x00000003e8037221 */ /* 0x000fe20000010000 */
[-C--:B--2---:R-:W-:Y:S06]  /*58e0*/  HMMA.16816.F32 R144, R172, R152.reuse, R4 ;  /* 0x00000098ac90723c */ /* 0x084fec0000001804 */
        /* <DEDUP_REMOVED lines=52> */
[C---:B------:R-:W-:Y:S06]  /*5c30*/  HMMA.16816.F32 R120, R172.reuse, R186, R120 ;  /* 0x000000baac78723c */ /* 0x040fec0000001878 */
[-C--:B------:R-:W-:Y:S06]  /*5c40*/  HMMA.16816.F32 R164, R172, R188.reuse, R24 ;  /* 0x000000bcaca4723c */ /* 0x080fec0000001818 */
[C---:B------:R-:W-:Y:S06]  /*5c50*/  HMMA.16816.F32 R124, R168.reuse, R188, R124 ;  /* 0x000000bca87c723c */ /* 0x040fec000000187c */
[-C--:B------:R-:W-:Y:S06]  /*5c60*/  HMMA.16816.F32 R168, R168, R190.reuse, R28 ;  /* 0x000000bea8a8723c */ /* 0x080fec000000181c */
[----:B------:R-:W-:Y:S01]  /*5c70*/  HMMA.16816.F32 R128, R172, R190, R128 ;  /* 0x000000beac80723c */ /* 0x000fe20000001880 */
[----:B------:R-:W-:Y:S11]  /*5c80*/  @!UPT UIADD3 URZ, URZ, URZ, URZ ;  /* 0x0000003f3f3ff290 */ /* 0x000ff6000fffe03f */
[----:B------:R-:W-:Y:S01]  /*5c90*/  @!UPT UIADD3 URZ, URZ, URZ, URZ ;  /* 0x0000003f3f3ff290 */ /* 0x000fe2000fffe03f */
[----:B------:R-:W-:Y:S11]  /*5ca0*/  @P0 BRA `(.L_x_1037) ;  /* 0xffffffdc00dc0947 */ /* 0x000ff6000383ffff */
.L_x_1036:
[----:B------:R-:W2:Y:S01]  /*5cb0*/  LDL R12, [R1+0xc] ;  /* 0x00000c00010c7983 */ /* 0x000ea20000100800 */
[----:B------:R-:W1:Y:S01]  /*5cc0*/  S2UR UR4, SR_CgaCtaId ;  /* 0x00000000000479c3 */ /* 0x000e620000008800 */
[----:B------:R-:W-:Y:S02]  /*5cd0*/  UMOV UR5, 0x400 ;  /* 0x0000040000057882 */ /* 0x000fe40000000000 */
[----:B------:R-:W3:Y:S04]  /*5ce0*/  SHFL.BFLY PT, R0, R241, 0x2, 0x1f ;  /* 0x0c401f00f1007f89 */ /* 0x000ee800000e0000 */
[----:B------:R-:W4:Y:S04]  /*5cf0*/  SHFL.BFLY PT, R3, R240, 0x2, 0x1f ;  /* 0x0c401f00f0037f89 */ /* 0x000f2800000e0000 */
[----:B------:R-:W5:Y:S01]  /*5d00*/  SHFL.BFLY PT, R2, R238, 0x2, 0x1f ;  /* 0x0c401f00ee027f89 */ /* 0x000f6200000e0000 */
[----:B------:R-:W5:Y:S01]  /*5d10*/  S2R R9, SR_TID.X ;  /* 0x0000000000097919 */ /* 0x000f620000002100 */
[----:B-1----:R-:W-:Y:S01]  /*5d20*/  ULEA UR4, UR4, UR5, 0x18 ;  /* 0x0000000504047291 */ /* 0x002fe2000f8ec03f */
[----:B---3--:R-:W-:-:S02]  /*5d30*/  FADD.FTZ R241, R0, R241 ;  /* 0x000000f100f17221 */ /* 0x008fc40000010000 */
[----:B------:R-:W1:Y:S01]  /*5d40*/  SHFL.BFLY PT, R0, R239, 0x2, 0x1f ;  /* 0x0c401f00ef007f89 */ /* 0x000e6200000e0000 */
[----:B----4-:R-:W-:-:S03]  /*5d50*/  FADD.FTZ R240, R3, R240 ;  /* 0x000000f003f07221 */ /* 0x010fc60000010000 */
[----:B------:R-:W3:Y:S01]  /*5d60*/  SHFL.BFLY PT, R4, R241, 0x1, 0x1f ;  /* 0x0c201f00f1047f89 */ /* 0x000ee200000e0000 */
[----:B-----5:R-:W-:-:S03]  /*5d70*/  FADD.FTZ R238, R2, R238 ;  /* 0x000000ee02ee7221 */ /* 0x020fc60000010000 */
[----:B------:R-:W4:Y:S04]  /*5d80*/  SHFL.BFLY PT, R6, R240, 0x1, 0x1f ;  /* 0x0c201f00f0067f89 */ /* 0x000f2800000e0000 */
[----:B------:R-:W5:Y:S01]  /*5d90*/  SHFL.BFLY PT, R5, R238, 0x1, 0x1f ;  /* 0x0c201f00ee057f89 */ /* 0x000f6200000e0000 */
[----:B------:R-:W-:-:S04]  /*5da0*/  SHF.R.S32.HI R8, RZ, 0x1f, R9 ;  /* 0x0000001fff087819 */ /* 0x000fc80000011409 */
[----:B------:R-:W-:Y:S01]  /*5db0*/  LEA.HI R7, R8, R9, RZ, 0x2 ;  /* 0x0000000908077211 */ /* 0x000fe200078f10ff */
[----:B-1----:R-:W-:Y:S01]  /*5dc0*/  FADD.FTZ R239, R0, R239 ;  /* 0x000000ef00ef7221 */ /* 0x002fe20000010000 */
[----:B------:R-:W-:Y:S02]  /*5dd0*/  MOV R0, 0x3f800000 ;  /* 0x3f80000000007802 */ /* 0x000fe40000000f00 */
[--C-:B------:R-:W-:Y:S01]  /*5de0*/  SHF.R.S32.HI R2, RZ, 0x2, R7.reuse ;  /* 0x00000002ff027819 */ /* 0x100fe20000011407 */
[----:B---3--:R-:W-:Y:S01]  /*5df0*/  FADD.FTZ R241, R241, R4 ;  /* 0x00000004f1f17221 */ /* 0x008fe20000010000 */
[----:B------:R-:W1:Y:S01]  /*5e00*/  SHFL.BFLY PT, R3, R239, 0x1, 0x1f ;  /* 0x0c201f00ef037f89 */ /* 0x000e6200000e0000 */
[----:B------:R-:W-:Y:S01]  /*5e10*/  SHF.R.S32.HI R4, RZ, 0x1f, R7 ;  /* 0x0000001fff047819 */ /* 0x000fe20000011407 */
[----:B----4-:R-:W-:Y:S02]  /*5e20*/  FADD.FTZ R240, R240, R6 ;  /* 0x00000006f0f07221 */ /* 0x010fe40000010000 */
[----:B------:R-:W-:-:S02]  /*5e30*/  FSETP.NE.FTZ.AND P4, PT, R241, RZ, PT ;  /* 0x000000fff100720b */ /* 0x000fc40003f95000 */
[----:B------:R-:W-:Y:S01]  /*5e40*/  LEA.HI R4, R4, R2, RZ, 0x3 ;  /* 0x0000000204047211 */ /* 0x000fe200078f18ff */
[----:B-----5:R-:W-:Y:S01]  /*5e50*/  FADD.FTZ R133, R238, R5 ;  /* 0x00000005ee857221 */ /* 0x020fe20000010000 */
[----:B------:R-:W-:Y:S02]  /*5e60*/  FSETP.NE.FTZ.AND P3, PT, R240, RZ, PT ;  /* 0x000000fff000720b */ /* 0x000fe40003f75000 */
[----:B------:R-:W-:Y:S02]  /*5e70*/  LEA.HI R5, R8, R9, RZ, 0x5 ;  /* 0x0000000908057211 */ /* 0x000fe400078f28ff */
[----:B------:R-:W-:-:S04]  /*5e80*/  LOP3.LUT R4, R4, 0xfffffff8, RZ, 0xc0, !PT ;  /* 0xfffffff804047812 */ /* 0x000fc800078ec0ff */
[----:B------:R-:W-:Y:S01]  /*5e90*/  IADD3 R2, R2, -R4, RZ ;  /* 0x8000000402027210 */ /* 0x000fe20007ffe0ff */
[----:B------:R-:W3:Y:S03]  /*5ea0*/  @P4 MUFU.RCP R0, R241 ;  /* 0x000000f100004308 */ /* 0x000ee60000001000 */
[----:B------:R-:W-:Y:S01]  /*5eb0*/  SHF.L.U32 R21, R2, 0x6, RZ ;  /* 0x0000000602157819 */ /* 0x000fe200000006ff */
[----:B-1----:R-:W-:Y:S01]  /*5ec0*/  FADD.FTZ R239, R239, R3 ;  /* 0x00000003efef7221 */ /* 0x002fe20000010000 */
[----:B------:R-:W-:Y:S02]  /*5ed0*/  LOP3.LUT R3, R7, 0x3ffffffc, RZ, 0xc0, !PT ;  /* 0x3ffffffc07037812 */ /* 0x000fe400078ec0ff */
[----:B------:R-:W-:Y:S02]  /*5ee0*/  LOP3.LUT R21, R21, 0x1c0, RZ, 0xc0, !PT ;  /* 0x000001c015157812 */ /* 0x000fe400078ec0ff */
[----:B------:R-:W-:-:S02]  /*5ef0*/  IADD3 R6, -R3, R9, RZ ;  /* 0x0000000903067210 */ /* 0x000fc40007ffe1ff */
[----:B------:R-:W-:Y:S02]  /*5f00*/  MOV R3, 0x3f800000 ;  /* 0x3f80000000037802 */ /* 0x000fe40000000f00 */
[----:B------:R-:W-:Y:S01]  /*5f10*/  LEA.HI R21, R21, R21, RZ, 0x1d ;  /* 0x0000001515157211 */ /* 0x000fe200078fe8ff */
[C---:B---3--:R-:W-:Y:S01]  /*5f20*/  FMUL.FTZ R172, R0.reuse, R81 ;  /* 0x0000005100ac7220 */ /* 0x048fe20000410000 */
[----:B------:R-:W-:Y:S01]  /*5f30*/  SHF.R.S32.HI R81, RZ, 0x5, R5 ;  /* 0x00000005ff517819 */ /* 0x000fe20000011405 */
        /* <DEDUP_REMOVED lines=32> */
[----:B------:R-:W-:Y:S01]  /*6140*/  LEA R0, R81, R6, 0x9 ;  /* 0x0000000651007211 */ /* 0x000fe200078e48ff */
[C---:B-1----:R-:W-:Y:S01]  /*6150*/  FMUL.FTZ R146, R3.reuse, R146 ;  /* 0x0000009203927220 */ /* 0x042fe20000410000 */
[----:B------:R-:W-:Y:S01]  /*6160*/  MOV R84, 0xffffffe0 ;  /* 0xffffffe000547802 */ /* 0x000fe20000000f00 */
[C---:B------:R-:W-:Y:S01]  /*6170*/  FMUL.FTZ R147, R3.reuse, R147 ;  /* 0x0000009303937220 */ /* 0x040fe20000410000 */
[----:B------:R-:W-:Y:S01]  /*6180*/  LEA R21, R0, R21, 0x1 ;  /* 0x0000001500157211 */ /* 0x000fe200078e08ff */
[C---:B------:R-:W-:Y:S01]  /*6190*/  FMUL.FTZ R154, R3.reuse, R154 ;  /* 0x0000009a039a7220 */ /* 0x040fe20000410000 */
[----:B------:R-:W-:Y:S01]  /*61a0*/  MOV R80, 0x40 ;  /* 0x0000004000507802 */ /* 0x000fe20000000f00 */
[----:B------:R-:W-:Y:S01]  /*61b0*/  FMUL.FTZ R155, R3, R155 ;  /* 0x0000009b039b7220 */ /* 0x000fe20000410000 */
[----:B------:R-:W-:-:S02]  /*61c0*/  LEA R21, R21, UR4, 0x1 ;  /* 0x0000000415157c11 */ /* 0x000fc4000f8e08ff */
[----:B--2---:R-:W-:-:S04]  /*61d0*/  ISETP.NE.AND P0, PT, R12, -0x1, PT ;  /* 0xffffffff0c00780c */ /* 0x004fc80003f05270 */
[----:B------:R-:W-:-:S05]  /*61e0*/  R2P PR, R2, 0x6 ;  /* 0x0000000602007804 */ /* 0x000fca0000000000 */
[----:B------:R-:W-:Y:S02]  /*61f0*/  SEL R84, R84, 0x20, P1 ;  /* 0x0000002054547807 */ /* 0x000fe40000800000 */
[----:B------:R-:W-:Y:S02]  /*6200*/  SEL R80, R80, 0xffffffc0, !P2 ;  /* 0xffffffc050507807 */ /* 0x000fe40005000000 */
[----:B------:R-:W1:Y:S02]  /*6210*/  @P0 LDC.64 R8, c[0x0][0x298] ;  /* 0x0000a600ff080b82 */ /* 0x000e640000000a00 */
[----:B-1----:R-:W-:-:S04]  /*6220*/  @P0 IMAD.WIDE.U32 R4, R12, R8, RZ ;  /* 0x000000080c040225 */ /* 0x002fc800078e00ff */
[----:B------:R-:W-:Y:S01]  /*6230*/  FMUL.FTZ R8, R3, R38 ;  /* 0x0000002603087220 */ /* 0x000fe20000410000 */
[----:B------:R-:W-:Y:S01]  /*6240*/  @P0 IMAD R92, R12, R9, R5 ;  /* 0x000000090c5c0224 */ /* 0x000fe200078e0205 */
[----:B------:R-:W-:Y:S01]  /*6250*/  @P0 MOV R85, R4 ;  /* 0x0000000400550202 */ /* 0x000fe20000000f00 */
[----:B------:R-:W-:Y:S06]  /*6260*/  @P0 BRA `(.L_x_1040) ;  /* 0x0000000000200947 */ /* 0x000fec0003800000 */
[----:B------:R-:W1:Y:S01]  /*6270*/  S2R R9, SR_CTAID.Y ;  /* 0x0000000000097919 */ /* 0x000e620000002600 */
[----:B------:R-:W2:Y:S01]  /*6280*/  LDC.64 R6, c[0x0][0x290] ;  /* 0x0000a400ff067b82 */ /* 0x000ea20000000a00 */
[----:B-1----:R-:W-:Y:S01]  /*6290*/  SHF.R.S32.HI R0, RZ, 0x1f, R9 ;  /* 0x0000001fff007819 */ /* 0x002fe20000011409 */
[----:B--2---:R-:W-:-:S04]  /*62a0*/  IMAD.WIDE.U32 R4, R9, R6, RZ ;  /* 0x0000000609047225 */ /* 0x004fc800078e00ff */
[----:B------:R-:W-:Y:S01]  /*62b0*/  IMAD R0, R0, R6, RZ ;  /* 0x0000000600007224 */ /* 0x000fe200078e02ff */
[----:B------:R-:W-:-:S03]  /*62c0*/  MOV R85, R4 ;  /* 0x0000000400557202 */ /* 0x000fc60000000f00 */
[----:B------:R-:W-:-:S05]  /*62d0*/  IMAD R7, R9, R7, R0 ;  /* 0x0000000709077224 */ /* 0x000fca00078e0200 */
[----:B------:R-:W-:-:S07]  /*62e0*/  IADD3 R92, R5, R7, RZ ;  /* 0x00000007055c7210 */ /* 0x000fce0007ffe0ff */
.L_x_1040:
[----:B------:R-:W-:Y:S01]  /*62f0*/  ULDC.U8 UR4, c[0x0][0x3d8] ;  /* 0x0000f60000047ab9 */ /* 0x000fe20000000000 */
[----:B------:R-:W-:Y:S01]  /*6300*/  LOP3.LUT R2, R2, 0x1, RZ, 0xc0, !PT ;  /* 0x0000000102027812 */ /* 0x000fe200078ec0ff */
[C---:B------:R-:W-:Y:S01]  /*6310*/  FMUL.FTZ R10, R3.reuse, R39 ;  /* 0x00000027030a7220 */ /* 0x040fe20000410000 */
[----:B------:R-:W-:Y:S01]  /*6320*/  ISETP.NE.AND P1, PT, RZ, UR4, PT ;  /* 0x00000004ff007c0c */ /* 0x000fe2000bf25270 */
[----:B------:R-:W-:Y:S01]  /*6330*/  ULDC.U8 UR4, c[0x0][0x3d9] ;  /* 0x0000f64000047ab9 */ /* 0x000fe20000000000 */
[----:B------:R-:W-:Y:S01]  /*6340*/  ISETP.NE.U32.AND P2, PT, R2, 0x1, PT ;  /* 0x000000010200780c */ /* 0x000fe20003f45070 */
[C---:B------:R-:W-:Y:S01]  /*6350*/  FMUL.FTZ R15, R3.reuse, R50 ;  /* 0x00000032030f7220 */ /* 0x040fe20000410000 */
[----:B------:R-:W-:Y:S01]  /*6360*/  ISETP.NE.OR P6, PT, RZ, UR4, !P1 ;  /* 0x00000004ff007c0c */ /* 0x000fe2000cfc5670 */
[C---:B------:R-:W-:Y:S01]  /*6370*/  FMUL.FTZ R7, R3.reuse, R51 ;  /* 0x0000003303077220 */ /* 0x040fe20000410000 */
[C---:B------:R-:W-:Y:S01]  /*6380*/  FMUL.FTZ R54, R3.reuse, R54 ;  /* 0x0000003603367220 */ /* 0x040fe20000410000 */
[C---:B------:R-:W-:Y:S01]  /*6390*/  FMUL.FTZ R18, R3.reuse, R55 ;  /* 0x0000003703127220 */ /* 0x040fe20000410000 */
[C---:B------:R-:W-:Y:S01]  /*63a0*/  FMUL.FTZ R66, R3.reuse, R66 ;  /* 0x0000004203427220 */ /* 0x040fe20000410000 */
[----:B------:R-:W-:Y:S01]  /*63b0*/  FMUL.FTZ R67, R3, R67 ;  /* 0x0000004303437220 */ /* 0x000fe20000410000 */
[----:B------:R-:W-:-:S02]  /*63c0*/  PLOP3.LUT P5, PT, PT, PT, PT, 0x8, 0x0 ;  /* 0x000000000000781c */ /* 0x000fc40003fae170 */
[----:B------:R-:W-:-:S05]  /*63d0*/  CS2R R68, SRZ ;  /* 0x0000000000447805 */ /* 0x000fca000001ff00 */
[----:B------:R-:W-:Y:S06]  /*63e0*/  @P6 BRA `(.L_x_1041) ;  /* 0x00000000001c6947 */ /* 0x000fec0003800000 */
[----:B------:R-:W1:Y:S01]  /*63f0*/  S2R R0, SR_CTAID.Y ;  /* 0x0000000000007919 */ /* 0x000e620000002600 */
[----:B------:R-:W1:Y:S01]  /*6400*/  LDC R2, c[0x0][0x2c4] ;  /* 0x0000b100ff027b82 */ /* 0x000e620000000800 */
[----:B------:R-:W-:Y:S01]  /*6410*/  PLOP3.LUT P5, PT, PT, PT, PT, 0x80, 0x0 ;  /* 0x000000000000781c */ /* 0x000fe20003faf070 */
[----:B-1----:R-:W-:-:S05]  /*6420*/  IMAD R0, R0, R2, RZ ;  /* 0x0000000200007224 */ /* 0x002fca00078e02ff */
[----:B------:R-:W-:-:S04]  /*6430*/  SEL R0, R0, R12, !P0 ;  /* 0x0000000c00007207 */ /* 0x000fc80004000000 */
[--C-:B------:R-:W-:Y:S01]  /*6440*/  SHF.R.S32.HI R69, RZ, 0x1f, R0.reuse ;  /* 0x0000001fff457819 */ /* 0x100fe20000011400 */
[----:B------:R-:W-:-:S07]  /*6450*/  IMAD.MOV.U32 R68, RZ, RZ, R0 ;  /* 0x000000ffff447224 */ /* 0x000fce00078e0000 */
.L_x_1041:
[----:B------:R-:W2:Y:S01]  /*6460*/  LDL R177, [R1+0x8] ;  /* 0x0000080001b17983 */ /* 0x000ea20000100800 */
[----:B------:R-:W-:Y:S01]  /*6470*/  ISETP.NE.AND P0, PT, RZ, UR4, PT ;  /* 0x00000004ff007c0c */ /* 0x000fe2000bf05270 */
[----:B------:R-:W-:Y:S01]  /*6480*/  IMAD.MOV.U32 R0, RZ, RZ, 0x3f800000 ;  /* 0x3f800000ff007424 */ /* 0x000fe200078e00ff */
[----:B------:R-:W-:Y:S01]  /*6490*/  IADD3 R20, R21, -0x10, RZ ;  /* 0xfffffff015147810 */ /* 0x000fe20007ffe0ff */
[----:B------:R-:W-:Y:S01]  /*64a0*/  FMUL.FTZ R70, R3, R70 ;  /* 0x0000004603467220 */ /* 0x000fe20000410000 */
[----:B------:R-:W-:Y:S01]  /*64b0*/  @P2 IADD3 R20, R21, 0x10, RZ ;  /* 0x0000001015142810 */ /* 0x000fe20007ffe0ff */
[C---:B------:R-:W-:Y:S01]  /*64c0*/  FMUL.FTZ R71, R3.reuse, R71 ;  /* 0x0000004703477220 */ /* 0x040fe20000410000 */
[----:B------:R-:W-:Y:S01]  /*64d0*/  PLOP3.LUT P2, PT, PT, PT, PT, 0x8, 0x0 ;  /* 0x000000000000781c */ /* 0x000fe20003f4e170 */
[----:B------:R-:W-:Y:S01]  /*64e0*/  FMUL.FTZ R82, R3, R82 ;  /* 0x0000005203527220 */ /* 0x000fe20000410000 */
[----:B------:R-:W-:Y:S01]  /*64f0*/  FSETP.NE.FTZ.AND P6, PT, R239, RZ, PT ;  /* 0x000000ffef00720b */ /* 0x000fe20003fd5000 */
[C---:B------:R-:W-:Y:S01]  /*6500*/  FMUL.FTZ R83, R3.reuse, R83 ;  /* 0x0000005303537220 */ /* 0x040fe20000410000 */
[----:B------:R-:W-:Y:S01]  /*6510*/  MOV R2, 0x3f800000 ;  /* 0x3f80000000027802 */ /* 0x000fe20000000f00 */
[C---:B------:R-:W-:Y:S01]  /*6520*/  FMUL.FTZ R86, R3.reuse, R86 ;  /* 0x0000005603567220 */ /* 0x040fe20000410000 */
[C---:B------:R-:W-:Y:S01]  /*6530*/  FMUL.FTZ R39, R3.reuse, R87 ;  /* 0x0000005703277220 */ /* 0x040fe20000410000 */
[----:B------:R-:W-:Y:S01]  /*6540*/  @!P0 PLOP3.LUT P2, PT, P1, PT, PT, 0x80, 0x0 ;  /* 0x000000000000881c */ /* 0x000fe20000f4f070 */
[----:B------:R-:W-:Y:S01]  /*6550*/  FMUL.FTZ R94, R3, R94 ;  /* 0x0000005e035e7220 */ /* 0x000fe20000410000 */
[----:B------:R-:W-:Y:S01]  /*6560*/  FSETP.NE.FTZ.AND P1, PT, R133, RZ, PT ;  /* 0x000000ff8500720b */ /* 0x000fe20003f35000 */
        /* <DEDUP_REMOVED lines=15> */
[----:B------:R-:W-:Y:S01]  /*6660*/  F2FP.F16.F32.PACK_AB R5, R145, R144 ;  /* 0x000000909105723e */ /* 0x000fe200000000ff */
[----:B------:R-:W4:Y:S01]  /*6670*/  S2UR UR4, SR_CTAID.X ;  /* 0x00000000000479c3 */ /* 0x000f220000002500 */
[----:B------:R-:W-:Y:S01]  /*6680*/  F2FP.F16.F32.PACK_AB R4, R147, R146 ;  /* 0x000000929304723e */ /* 0x000fe200000000ff */
[----:B------:R-:W-:Y:S01]  /*6690*/  BSSY B0, `(.L_x_1042) ;  /* 0x000012f000007945 */ /* 0x000fe20003800000 */
[----:B------:R-:W-:Y:S01]  /*66a0*/  F2FP.F16.F32.PACK_AB R11, R11, R36 ;  /* 0x000000240b0b723e */ /* 0x000fe200000000ff */
[----:B------:R5:W-:Y:S01]  /*66b0*/  STS [R21], R5 ;  /* 0x0000000515007388 */ /* 0x000be20000000800 */
        /* <DEDUP_REMOVED lines=66> */
[----:B------:R-:W-:Y:S01]  /*6ae0*/  STS [R21+0x400], R4 ;  /* 0x0004000415007388 */ /* 0x000fe20000000800 */
[----:B------:R-:W-:-:S02]  /*6af0*/  F2FP.F16.F32.PACK_AB R0, R155, R154 ;  /* 0x0000009a9b00723e */ /* 0x000fc400000000ff */
[----:B------:R-:W-:Y:S01]  /*6b00*/  F2FP.F16.F32.PACK_AB R6, R143, R6 ;  /* 0x000000068f06723e */ /* 0x000fe200000000ff */
[----:B------:R-:W-:Y:S01]  /*6b10*/  STS [R20], R2 ;  /* 0x0000000214007388 */ /* 0x000fe20000000800 */
        /* <DEDUP_REMOVED lines=16> */
[----:B------:R-:W-:Y:S02]  /*6c20*/  F2FP.F16.F32.PACK_AB R16, R32, R137 ;  /* 0x000000892010723e */ /* 0x000fe400000000ff */
[----:B------:R-:W-:Y:S02]  /*6c30*/  F2FP.F16.F32.PACK_AB R15, R67, R66 ;  /* 0x00000042430f723e */ /* 0x000fe400000000ff */
[----:B-----5:R-:W-:Y:S02]  /*6c40*/  IADD3 R5, R80, R20, RZ ;  /* 0x0000001450057210 */ /* 0x020fe40007ffe0ff */
[----:B-1----:R-:W-:Y:S02]  /*6c50*/  IADD3 R0, R21, R84, RZ ;  /* 0x0000005415007210 */ /* 0x002fe40007ffe0ff */
[----:B------:R-:W-:Y:S02]  /*6c60*/  F2FP.F16.F32.PACK_AB R17, R17, R56 ;  /* 0x000000381111723e */ /* 0x000fe400000000ff */
[----:B---3--:R-:W-:Y:S01]  /*6c70*/  IADD3 R6, R84, R20, RZ ;  /* 0x0000001454067210 */ /* 0x008fe20007ffe0ff */
[----:B------:R1:W-:Y:S01]  /*6c80*/  STS [R0], R11 ;  /* 0x0000000b00007388 */ /* 0x0003e20000000800 */
[----:B------:R-:W-:Y:S01]  /*6c90*/  F2FP.F16.F32.PACK_AB R24, R59, R24 ;  /* 0x000000183b18723e */ /* 0x000fe200000000ff */
[----:B----4-:R-:W-:-:S02]  /*6ca0*/  IMAD.IADD R3, R21, 0x1, R80 ;  /* 0x0000000115037824 */ /* 0x010fc400078e0250 */
[----:B------:R-:W-:Y:S01]  /*6cb0*/  STS [R0+0x400], R10 ;  /* 0x0004000a00007388 */ /* 0x000fe20000000800 */
[----:B------:R-:W-:Y:S01]  /*6cc0*/  F2FP.F16.F32.PACK_AB R50, R50, R60 ;  /* 0x0000003c3232723e */ /* 0x000fe200000000ff */
[----:B------:R-:W-:Y:S01]  /*6cd0*/  IMAD.IADD R4, R6, 0x1, R80 ;  /* 0x0000000106047824 */ /* 0x000fe200078e0250 */
[----:B------:R-:W-:Y:S01]  /*6ce0*/  F2FP.F16.F32.PACK_AB R49, R63, R49 ;  /* 0x000000313f31723e */ /* 0x000fe200000000ff */
[----:B------:R-:W-:Y:S01]  /*6cf0*/  STS [R6], R8 ;  /* 0x0000000806007388 */ /* 0x000fe20000000800 */
[----:B------:R-:W-:Y:S01]  /*6d00*/  F2FP.F16.F32.PACK_AB R48, R138, R139 ;  /* 0x0000008b8a30723e */ /* 0x000fe200000000ff */
[----:B------:R-:W-:Y:S01]  /*6d10*/  @P3 MUFU.LG2 R13, R240 ;  /* 0x000000f0000d3308 */ /* 0x000fe20000000c00 */
[----:B------:R-:W-:Y:S01]  /*6d20*/  F2FP.F16.F32.PACK_AB R47, R71, R70 ;  /* 0x00000046472f723e */ /* 0x000fe200000000ff */
[----:B------:R-:W-:Y:S01]  /*6d30*/  STS [R6+0x400], R7 ;  /* 0x0004000706007388 */ /* 0x000fe20000000800 */
[----:B------:R-:W-:Y:S02]  /*6d40*/  IADD3 R2, R0, R80, RZ ;  /* 0x0000005000027210 */ /* 0x000fe40007ffe0ff */
[----:B------:R-:W-:Y:S01]  /*6d50*/  F2FP.F16.F32.PACK_AB R44, R172, R173 ;  /* 0x000000adac2c723e */ /* 0x000fe200000000ff */
[----:B------:R3:W-:Y:S01]  /*6d60*/  STS [R0+0x2000], R9 ;  /* 0x0020000900007388 */ /* 0x0007e20000000800 */
[----:B------:R-:W-:Y:S01]  /*6d70*/  F2FP.F16.F32.PACK_AB R43, R83, R82 ;  /* 0x00000052532b723e */ /* 0x000fe200000000ff */
[----:B------:R-:W-:Y:S01]  /*6d80*/  @P6 MUFU.LG2 R12, R239 ;  /* 0x000000ef000c6308 */ /* 0x000fe20000000c00 */
[----:B------:R-:W-:Y:S01]  /*6d90*/  F2FP.F16.F32.PACK_AB R46, R73, R72 ;  /* 0x00000048492e723e */ /* 0x000fe200000000ff */
[----:B------:R4:W-:Y:S01]  /*6da0*/  STS [R0+0x2400], R14 ;  /* 0x0024000e00007388 */ /* 0x0009e20000000800 */
[----:B------:R-:W-:-:S02]  /*6db0*/  F2FP.F16.F32.PACK_AB R45, R75, R45 ;  /* 0x0000002d4b2d723e */ /* 0x000fc400000000ff */
[----:B------:R-:W-:Y:S01]  /*6dc0*/  F2FP.F16.F32.PACK_AB R42, R77, R76 ;  /* 0x0000004c4d2a723e */ /* 0x000fe200000000ff */
[----:B------:R5:W-:Y:S01]  /*6dd0*/  STS [R6+0x2000], R23 ;  /* 0x0020001706007388 */ /* 0x000be20000000800 */
[----:B------:R-:W-:Y:S01]  /*6de0*/  F2FP.F16.F32.PACK_AB R41, R79, R41 ;  /* 0x000000294f29723e */ /* 0x000fe200000000ff */
[----:B-1----:R-:W1:Y:S01]  /*6df0*/  @P0 LDC R11, c[0x0][0x2c0] ;  /* 0x0000b000ff0b0b82 */ /* 0x002e620000000800 */
[----:B------:R-:W-:Y:S01]  /*6e00*/  F2FP.F16.F32.PACK_AB R40, R174, R175 ;  /* 0x000000afae28723e */ /* 0x000fe200000000ff */
[----:B------:R-:W-:Y:S01]  /*6e10*/  STS [R6+0x2400], R22 ;  /* 0x0024001606007388 */ /* 0x000fe20000000800 */
[----:B------:R-:W-:Y:S02]  /*6e20*/  F2FP.F16.F32.PACK_AB R39, R39, R86 ;  /* 0x000000562727723e */ /* 0x000fe400000000ff */
[----:B------:R-:W-:Y:S01]  /*6e30*/  F2FP.F16.F32.PACK_AB R36, R93, R176 ;  /* 0x000000b05d24723e */ /* 0x000fe200000000ff */
[----:B------:R-:W-:Y:S01]  /*6e40*/  STS [R3], R19 ;  /* 0x0000001303007388 */ /* 0x000fe20000000800 */
[----:B------:R-:W-:-:S02]  /*6e50*/  F2FP.F16.F32.PACK_AB R35, R35, R94 ;  /* 0x0000005e2323723e */ /* 0x000fc400000000ff */
[----:B------:R-:W-:Y:S01]  /*6e60*/  F2FP.F16.F32.PACK_AB R38, R38, R88 ;  /* 0x000000582626723e */ /* 0x000fe200000000ff */
[----:B------:R5:W-:Y:S01]  /*6e70*/  STS [R3+0x400], R18 ;  /* 0x0004001203007388 */ /* 0x000be20000000800 */
[----:B------:R-:W-:Y:S02]  /*6e80*/  F2FP.F16.F32.PACK_AB R37, R91, R37 ;  /* 0x000000255b25723e */ /* 0x000fe400000000ff */
[----:B------:R-:W-:Y:S01]  /*6e90*/  F2FP.F16.F32.PACK_AB R34, R34, R156 ;  /* 0x0000009c2222723e */ /* 0x000fe200000000ff */
[----:B------:R-:W-:Y:S01]  /*6ea0*/  STS [R5], R16 ;  /* 0x0000001005007388 */ /* 0x000fe20000000800 */
[----:B------:R-:W-:Y:S01]  /*6eb0*/  F2FP.F16.F32.PACK_AB R33, R159, R33 ;  /* 0x000000219f21723e */ /* 0x000fe200000000ff */
[----:B---3--:R-:W3:Y:S01]  /*6ec0*/  @P0 LDC.64 R8, c[0x0][0x2c0] ;  /* 0x0000b000ff080b82 */ /* 0x008ee20000000a00 */
[----:B------:R-:W-:Y:S01]  /*6ed0*/  F2FP.F16.F32.PACK_AB R32, R97, R96 ;  /* 0x000000606120723e */ /* 0x000fe200000000ff */
[----:B------:R-:W-:Y:S01]  /*6ee0*/  STS [R5+0x400], R15 ;  /* 0x0004000f05007388 */ /* 0x000fe20000000800 */
[----:B------:R-:W-:-:S02]  /*6ef0*/  F2FP.F16.F32.PACK_AB R31, R31, R98 ;  /* 0x000000621f1f723e */ /* 0x000fc400000000ff */
[----:B------:R-:W-:Y:S01]  /*6f00*/  F2FP.F16.F32.PACK_AB R28, R109, R108 ;  /* 0x0000006c6d1c723e */ /* 0x000fe200000000ff */
[----:B------:R1:W-:Y:S01]  /*6f10*/  STS [R3+0x2000], R17 ;  /* 0x0020001103007388 */ /* 0x0003e20000000800 */
[----:B------:R-:W-:Y:S01]  /*6f20*/  F2FP.F16.F32.PACK_AB R27, R27, R110 ;  /* 0x0000006e1b1b723e */ /* 0x000fe200000000ff */
[----:B----4-:R-:W4:Y:S01]  /*6f30*/  @P3 LDC R14, c[0x0][0x2e8] ;  /* 0x0000ba00ff0e3b82 */ /* 0x010f220000000800 */
[----:B------:R-:W-:Y:S01]  /*6f40*/  F2FP.F16.F32.PACK_AB R30, R30, R100 ;  /* 0x000000641e1e723e */ /* 0x000fe200000000ff */
[----:B------:R-:W-:Y:S01]  /*6f50*/  STS [R3+0x2400], R24 ;  /* 0x0024001803007388 */ /* 0x000fe20000000800 */
[----:B------:R-:W-:Y:S01]  /*6f60*/  F2FP.F16.F32.PACK_AB R29, R103, R29 ;  /* 0x0000001d671d723e */ /* 0x000fe200000000ff */
[----:B-----5:R-:W-:Y:S01]  /*6f70*/  IMAD.MOV.U32 R23, RZ, RZ, 0x7f800000 ;  /* 0x7f800000ff177424 */ /* 0x020fe200078e00ff */
[----:B------:R-:W-:Y:S01]  /*6f80*/  F2FP.F16.F32.PACK_AB R26, R26, R104 ;  /* 0x000000681a1a723e */ /* 0x000fe200000000ff */
[----:B------:R-:W-:Y:S01]  /*6f90*/  STS [R5+0x2000], R50 ;  /* 0x0020003205007388 */ /* 0x000fe20000000800 */
[----:B------:R-:W-:-:S02]  /*6fa0*/  F2FP.F16.F32.PACK_AB R25, R107, R25 ;  /* 0x000000196b19723e */ /* 0x000fc400000000ff */
[----:B------:R-:W-:Y:S01]  /*6fb0*/  F2FP.F16.F32.PACK_AB R66, R161, R160 ;  /* 0x000000a0a142723e */ /* 0x000fe200000000ff */
[----:B------:R-:W-:Y:S01]  /*6fc0*/  STS [R5+0x2400], R49 ;  /* 0x0024003105007388 */ /* 0x000fe20000000800 */
[----:B------:R-:W-:Y:S01]  /*6fd0*/  F2FP.F16.F32.PACK_AB R65, R65, R162 ;  /* 0x000000a24141723e */ /* 0x000fe200000000ff */
[----:B------:R-:W5:Y:S01]  /*6fe0*/  @!P0 LDC R18, c[0x0][0x270] ;  /* 0x00009c00ff128b82 */ /* 0x000f620000000800 */
        /* <DEDUP_REMOVED lines=8> */
[----:B------:R-:W-:Y:S01]  /*7070*/  F2FP.F16.F32.PACK_AB R59, R119, R118 ;  /* 0x00000076773b723e */ /* 0x000fe200000000ff */
[----:B-1----:R-:W1:Y:S01]  /*7080*/  @P6 LDC R17, c[0x0][0x2e8] ;  /* 0x0000ba00ff116b82 */ /* 0x002e620000000800 */
        /* <DEDUP_REMOVED lines=12> */
[----:B------:R-:W-:Y:S01]  /*7150*/  MOV R16, 0x7f800000 ;  /* 0x7f80000000107802 */ /* 0x000fe20000000f00 */
[----:B------:R-:W-:Y:S01]  /*7160*/  STS [R4+0x2400], R41 ;  /* 0x0024002904007388 */ /* 0x000fe20000000800 */
[----:B------:R-:W-:-:S02]  /*7170*/  @!P0 MOV R11, 0x1 ;  /* 0x00000001000b8802 */ /* 0x000fc40000000f00 */
[----:B------:R-:W-:Y:S01]  /*7180*/  MOV R22, 0x7f800000 ;  /* 0x7f80000000167802 */ /* 0x000fe20000000f00 */
        /* <DEDUP_REMOVED lines=12> */
[----:B---3--:R-:W-:-:S03]  /*7250*/  MOV R21, 0x7f800000 ;  /* 0x7f80000000157802 */ /* 0x008fc60000000f00 */
[----:B------:R-:W-:Y:S04]  /*7260*/  STS [R0+0x6000], R30 ;  /* 0x0060001e00007388 */ /* 0x000fe80000000800 */
[----:B------:R-:W-:Y:S04]  /*7270*/  STS [R0+0x6400], R29 ;  /* 0x0064001d00007388 */ /* 0x000fe80000000800 */
[----:B------:R-:W-:Y:S04]  /*7280*/  STS [R6+0x6000], R26 ;  /* 0x0060001a06007388 */ /* 0x000fe80000000800 */
[----:B------:R3:W-:Y:S01]  /*7290*/  STS [R6+0x6400], R25 ;  /* 0x0064001906007388 */ /* 0x0007e20000000800 */
[----:B------:R-:W4:Y:S03]  /*72a0*/  S2R R15, SR_TID.X ;  /* 0x00000000000f7919 */ /* 0x000f260000002100 */
[----:B------:R-:W-:Y:S04]  /*72b0*/  STS [R3+0x4000], R66 ;  /* 0x0040004203007388 */ /* 0x000fe80000000800 */
[----:B------:R-:W-:Y:S04]  /*72c0*/  STS [R3+0x4400], R65 ;  /* 0x0044004103007388 */ /* 0x000fe80000000800 */
[----:B------:R-:W-:Y:S04]  /*72d0*/  STS [R5+0x4000], R62 ;  /* 0x0040003e05007388 */ /* 0x000fe80000000800 */
[----:B------:R-:W-:Y:S04]  /*72e0*/  STS [R5+0x4400], R61 ;  /* 0x0044003d05007388 */ /* 0x000fe80000000800 */
[----:B------:R-:W-:Y:S01]  /*72f0*/  STS [R3+0x6000], R64 ;  /* 0x0060004003007388 */ /* 0x000fe20000000800 */
[----:B---3--:R-:W3:Y:S03]  /*7300*/  @!P0 LDC R6, c[0x0][0x2c4] ;  /* 0x0000b100ff068b82 */ /* 0x008ee60000000800 */
[----:B------:R4:W-:Y:S04]  /*7310*/  STS [R3+0x6400], R63 ;  /* 0x0064003f03007388 */ /* 0x0009e80000000800 */
[----:B------:R-:W-:Y:S04]  /*7320*/  STS [R5+0x6000], R60 ;  /* 0x0060003c05007388 */ /* 0x000fe80000000800 */
[----:B------:R5:W-:Y:S04]  /*7330*/  STS [R5+0x6400], R59 ;  /* 0x0064003b05007388 */ /* 0x000be80000000800 */
[----:B------:R-:W-:Y:S04]  /*7340*/  STS [R2+0x4000], R58 ;  /* 0x0040003a02007388 */ /* 0x000fe80000000800 */
[----:B------:R-:W-:Y:S04]  /*7350*/  STS [R2+0x4400], R57 ;  /* 0x0044003902007388 */ /* 0x000fe80000000800 */
[----:B------:R-:W-:Y:S01]  /*7360*/  STS [R4+0x4000], R54 ;  /* 0x0040003604007388 */ /* 0x000fe20000000800 */
[----:B---3--:R-:W3:Y:S03]  /*7370*/  @P2 LDC R6, c[0x0][0x2e4] ;  /* 0x0000b900ff062b82 */ /* 0x008ee60000000800 */
[----:B------:R-:W-:Y:S01]  /*7380*/  STS [R4+0x4400], R53 ;  /* 0x0044003504007388 */ /* 0x000fe20000000800 */
[----:B----4-:R-:W-:-:S03]  /*7390*/  SHF.R.S32.HI R3, RZ, 0x1f, R15 ;  /* 0x0000001fff037819 */ /* 0x010fc6000001140f */
[----:B------:R-:W-:Y:S01]  /*73a0*/  STS [R2+0x6000], R56 ;  /* 0x0060003802007388 */ /* 0x000fe20000000800 */
[CC--:B------:R-:W-:Y:S02]  /*73b0*/  LEA.HI R0, R3.reuse, R15.reuse, RZ, 0x5 ;  /* 0x0000000f03007211 */ /* 0x0c0fe400078f28ff */
[-C--:B------:R-:W-:Y:S01]  /*73c0*/  LEA.HI R3, R3, R15.reuse, RZ, 0x3 ;  /* 0x0000000f03037211 */ /* 0x080fe200078f18ff */
[----:B------:R4:W-:Y:S01]  /*73d0*/  STS [R2+0x6400], R55 ;  /* 0x0064003702007388 */ /* 0x0009e20000000800 */
[----:B------:R-:W-:Y:S02]  /*73e0*/  LOP3.LUT R0, R0, 0xffffffe0, RZ, 0xc0, !PT ;  /* 0xffffffe000007812 */ /* 0x000fe400078ec0ff */
[----:B------:R-:W-:Y:S01]  /*73f0*/  SHF.R.S32.HI R10, RZ, 0x3, R3 ;  /* 0x00000003ff0a7819 */ /* 0x000fe20000011403 */
[----:B------:R-:W-:Y:S01]  /*7400*/  STS [R4+0x6000], R52 ;  /* 0x0060003404007388 */ /* 0x000fe20000000800 */
[----:B-----5:R-:W-:Y:S01]  /*7410*/  IADD3 R5, -R0, R15, RZ ;  /* 0x0000000f00057210 */ /* 0x020fe20007ffe1ff */
[----:B------:R-:W-:Y:S01]  /*7420*/  @P0 IMAD.MOV.U32 R0, RZ, RZ, 0x1 ;  /* 0x00000001ff000424 */ /* 0x000fe200078e00ff */
[----:B------:R-:W-:Y:S01]  /*7430*/  IADD3 R7, R10, 0x10, RZ ;  /* 0x000000100a077810 */ /* 0x000fe20007ffe0ff */
[----:B------:R5:W-:Y:S01]  /*7440*/  STS [R4+0x6400], R51 ;  /* 0x0064003304007388 */ /* 0x000be20000000800 */
[----:B------:R-:W-:-:S02]  /*7450*/  LOP3.LUT R3, R3, 0xfffffff8, RZ, 0xc0, !PT ;  /* 0xfffffff803037812 */ /* 0x000fc400078ec0ff */
[----:B------:R-:W-:Y:S01]  /*7460*/  IADD3 R24, R10, 0x40, RZ ;  /* 0x000000400a187810 */ /* 0x000fe20007ffe0ff */
[----:B------:R-:W-:Y:S01]  /*7470*/  BAR.SYNC.DEFER_BLOCKING 0x0 ;  /* 0x0000000000007b1d */ /* 0x000fe20000010000 */
[----:B---3--:R-:W-:Y:S01]  /*7480*/  @!P0 IMAD R0, R6, R18, RZ ;  /* 0x0000001206008224 */ /* 0x008fe200078e02ff */
[----:B------:R-:W-:Y:S02]  /*7490*/  IADD3 R15, -R3, R15, RZ ;  /* 0x0000000f030f7210 */ /* 0x000fe40007ffe1ff */
[----:B------:R-:W-:Y:S02]  /*74a0*/  IADD3 R3, R10, 0x20, RZ ;  /* 0x000000200a037810 */ /* 0x000fe40007ffe0ff */
[----:B------:R-:W-:Y:S01]  /*74b0*/  SHF.L.U32 R20, R15, 0x3, RZ ;  /* 0x000000030f147819 */ /* 0x000fe200000006ff */
[----:B------:R-:W3:Y:S01]  /*74c0*/  S2R R19, SR_CTAID.Y ;  /* 0x0000000000137919 */ /* 0x000ee20000002600 */
[----:B--2---:R-:W-:Y:S01]  /*74d0*/  ISETP.GE.AND P2, PT, R3, R177, PT ;  /* 0x000000b10300720c */ /* 0x004fe20003f46270 */
[----:B------:R-:W-:Y:S01]  /*74e0*/  IMAD R3, R11, UR4, RZ ;  /* 0x000000040b037c24 */ /* 0x000fe2000f8e02ff */
[----:B------:R-:W2:Y:S01]  /*74f0*/  S2R R25, SR_CTAID.Z ;  /* 0x0000000000197919 */ /* 0x000ea20000002700 */
[----:B----4-:R-:W4:Y:S01]  /*7500*/  @P4 MUFU.LG2 R2, R241 ;  /* 0x000000f100024308 */ /* 0x010f220000000c00 */
[----:B-----5:R-:W5:Y:S01]  /*7510*/  @P4 LDC R4, c[0x0][0x2e8] ;  /* 0x0000ba00ff044b82 */ /* 0x020f620000000800 */
[----:B------:R1:W1:Y:S04]  /*7520*/  LDS.128 R32, [R227+0x3800] ;  /* 0x00380000e3207984 */ /* 0x0002680000000c00 */
[----:B------:R1:W1:Y:S01]  /*7530*/  LDS.128 R28, [R227+0x7800] ;  /* 0x00780000e31c7984 */ /* 0x0002620000000c00 */
[----:B----4-:R-:W-:Y:S01]  /*7540*/  @P4 FMUL.FTZ R2, R2, 0.69314718246459960938 ;  /* 0x3f31721802024820 */ /* 0x010fe20000410000 */
[----:B---3--:R-:W-:-:S03]  /*7550*/  IMAD R0, R19, R0, RZ ;  /* 0x0000000013007224 */ /* 0x008fc600078e02ff */
[----:B-----5:R-:W-:Y:S01]  /*7560*/  @P4 FFMA.FTZ R16, R136, R4, R2 ;  /* 0x0000000488104223 */ /* 0x020fe20000010002 */
[----:B------:R-:W-:Y:S01]  /*7570*/  @P0 IMAD R2, R9, R8, RZ ;  /* 0x0000000809020224 */ /* 0x000fe200078e02ff */
[----:B------:R-:W-:Y:S01]  /*7580*/  ISETP.GE.AND P4, PT, R7, R177, PT ;  /* 0x000000b10700720c */ /* 0x000fe20003f86270 */
[----:B------:R-:W3:Y:S01]  /*7590*/  @P1 LDC R9, c[0x0][0x2e8] ;  /* 0x0000ba00ff091b82 */ /* 0x000ee20000000800 */
[----:B------:R-:W4:Y:S01]  /*75a0*/  @P1 MUFU.LG2 R7, R133 ;  /* 0x0000008500071308 */ /* 0x000f220000000c00 */
[----:B------:R-:W-:Y:S01]  /*75b0*/  @!P0 MOV R2, R6 ;  /* 0x0000000600028202 */ /* 0x000fe20000000f00 */
[----:B------:R-:W-:Y:S01]  /*75c0*/  @P6 FMUL.FTZ R6, R12, 0.69314718246459960938 ;  /* 0x3f3172180c066820 */ /* 0x000fe20000410000 */
[----:B------:R-:W-:Y:S01]  /*75d0*/  SEL R0, R0, RZ, !P5 ;  /* 0x000000ff00007207 */ /* 0x000fe20006800000 */
[----:B------:R-:W-:Y:S01]  /*75e0*/  @P3 FMUL.FTZ R4, R13, 0.69314718246459960938 ;  /* 0x3f3172180d043820 */ /* 0x000fe20000410000 */
[----:B------:R-:W-:Y:S01]  /*75f0*/  IADD3 R8, R10, 0x30, RZ ;  /* 0x000000300a087810 */ /* 0x000fe20007ffe0ff */
[----:B-1----:R-:W-:Y:S01]  /*7600*/  @P6 FFMA.FTZ R22, R134, R17, R6 ;  /* 0x0000001186166223 */ /* 0x002fe20000010006 */
[----:B------:R-:W-:Y:S01]  /*7610*/  LOP3.LUT P6, RZ, R5, 0x3, RZ, 0xc0, !PT ;  /* 0x0000000305ff7812 */ /* 0x000fe200078cc0ff */
[----:B--2---:R-:W-:-:S02]  /*7620*/  IMAD R0, R25, R2, R0 ;  /* 0x0000000219007224 */ /* 0x004fc400078e0200 */
[----:B------:R-:W-:Y:S01]  /*7630*/  @P3 FFMA.FTZ R23, R135, R14, R4 ;  /* 0x0000000e87173223 */ /* 0x000fe20000010004 */
[----:B------:R-:W-:Y:S01]  /*7640*/  IMAD.SHL.U32 R2, R3, 0x80, RZ ;  /* 0x0000008003027824 */ /* 0x000fe200078e00ff */
[----:B------:R-:W-:-:S04]  /*7650*/  ISETP.GE.AND P0, PT, R8, R177, PT ;  /* 0x000000b10800720c */ /* 0x000fc80003f06270 */
[----:B------:R-:W-:Y:S01]  /*7660*/  IADD3 R13, P5, P3, R2, R68, R0 ;  /* 0x00000044020d7210 */ /* 0x000fe20007bbe000 */
[----:B----4-:R-:W-:Y:S01]  /*7670*/  @P1 FMUL.FTZ R3, R7, 0.69314718246459960938 ;  /* 0x3f31721807031820 */ /* 0x010fe20000410000 */
[----:B------:R-:W-:Y:S02]  /*7680*/  SHF.R.S32.HI R4, RZ, 0x1f, R2 ;  /* 0x0000001fff047819 */ /* 0x000fe40000011402 */
[----:B------:R-:W-:Y:S01]  /*7690*/  SHF.R.S32.HI R0, RZ, 0x1f, R0 ;  /* 0x0000001fff007819 */ /* 0x000fe20000011400 */
[----:B---3--:R-:W-:-:S03]  /*76a0*/  @P1 FFMA.FTZ R21, R132, R9, R3 ;  /* 0x0000000984151223 */ /* 0x008fc60000010003 */
        /* <DEDUP_REMOVED lines=9> */
[----:B------:R-:W-:-:S04]  /*7740*/  IMAD R3, R3, 0x10, R0 ;  /* 0x0000001003037824 */ /* 0x000fc800078e0200 */
[C---:B------:R-:W-:Y:S01]  /*7750*/  VIADD R5, R3.reuse, 0x8 ;  /* 0x0000000803057836 */ /* 0x040fe20000000000 */
[C---:B------:R-:W-:Y:S01]  /*7760*/  ISETP.GE.AND P1, PT, R3.reuse, R177, PT ;  /* 0x000000b10300720c */ /* 0x040fe20003f26270 */
[----:B------:R-:W-:-:S03]  /*7770*/  VIADD R6, R3, 0x40 ;  /* 0x0000004003067836 */ /* 0x000fc60000000000 */
[-C--:B------:R-:W-:Y:S02]  /*7780*/  ISETP.GE.AND P6, PT, R5, R177.reuse, PT ;  /* 0x000000b10500720c */ /* 0x080fe40003fc6270 */
[----:B------:R-:W-:-:S07]  /*7790*/  ISETP.GE.AND P5, PT, R6, R177, PT ;  /* 0x000000b10600720c */ /* 0x000fce0003fa6270 */
[----:B------:R-:W1:Y:S01]  /*77a0*/  @!P1 LDC.64 R8, c[0x0][0x2b0] ;  /* 0x0000ac00ff089b82 */ /* 0x000e620000000a00 */
[----:B------:R-:W-:-:S05]  /*77b0*/  @!P1 IMAD R0, R3, R11, RZ ;  /* 0x0000000b03009224 */ /* 0x000fca00078e02ff */
[C---:B------:R-:W-:Y:S02]  /*77c0*/  @!P1 IADD3 R4, P3, R0.reuse, R13, RZ ;  /* 0x0000000d00049210 */ /* 0x040fe40007f7e0ff */
[----:B------:R-:W2:Y:S02]  /*77d0*/  @!P6 LDC.64 R18, c[0x0][0x2b0] ;  /* 0x0000ac00ff12eb82 */ /* 0x000ea40000000a00 */
[----:B------:R-:W-:-:S06]  /*77e0*/  @!P1 LEA.HI.X.SX32 R0, R0, R12, 0x1, P3 ;  /* 0x0000000c00009211 */ /* 0x000fcc00018f0eff */
[----:B------:R-:W3:Y:S01]  /*77f0*/  @!P5 LDC.64 R14, c[0x0][0x2b0] ;  /* 0x0000ac00ff0edb82 */ /* 0x000ee20000000a00 */
[----:B-1----:R-:W-:Y:S01]  /*7800*/  @!P1 LEA R2, P3, R4, R8, 0x2 ;  /* 0x0000000804029211 */ /* 0x002fe200078610ff */
[----:B------:R-:W-:-:S03]  /*7810*/  VIADD R8, R3, 0x48 ;  /* 0x0000004803087836 */ /* 0x000fc60000000000 */
[----:B------:R-:W-:Y:S01]  /*7820*/  @!P1 LEA.HI.X R3, R4, R9, R0, 0x2, P3 ;  /* 0x0000000904039211 */ /* 0x000fe200018f1400 */
[----:B------:R-:W-:Y:S01]  /*7830*/  @!P6 IMAD R4, R5, R11, RZ ;  /* 0x0000000b0504e224 */ /* 0x000fe200078e02ff */
[----:B------:R-:W-:-:S03]  /*7840*/  ISETP.GE.AND P3, PT, R8, R177, PT ;  /* 0x000000b10800720c */ /* 0x000fc60003f66270 */
[----:B------:R1:W-:Y:S01]  /*7850*/  @!P1 STG.E desc[UR14][R2.64], R16 ;  /* 0x0000001002009986 */ /* 0x0003e2000c10190e */
[----:B------:R-:W-:-:S09]  /*7860*/  @!P6 IADD3 R0, P1, R4, R13, RZ ;  /* 0x0000000d0400e210 */ /* 0x000fd20007f3e0ff */
[----:B-1----:R-:W1:Y:S01]  /*7870*/  @!P3 LDC.64 R16, c[0x0][0x2b0] ;  /* 0x0000ac00ff10bb82 */ /* 0x002e620000000a00 */
[----:B------:R-:W-:Y:S01]  /*7880*/  @!P5 IMAD R3, R6, R11, RZ ;  /* 0x0000000b0603d224 */ /* 0x000fe200078e02ff */
[----:B------:R-:W-:Y:S02]  /*7890*/  @!P6 LEA.HI.X.SX32 R2, R4, R12, 0x1, P1 ;  /* 0x0000000c0402e211 */ /* 0x000fe400008f0eff */
[----:B--2---:R-:W-:-:S04]  /*78a0*/  @!P6 LEA R6, P1, R0, R18, 0x2 ;  /* 0x000000120006e211 */ /* 0x004fc800078210ff */
[----:B------:R-:W-:Y:S01]  /*78b0*/  @!P6 LEA.HI.X R7, R0, R19, R2, 0x2, P1 ;  /* 0x000000130007e211 */ /* 0x000fe200008f1402 */
[----:B------:R-:W-:Y:S01]  /*78c0*/  @!P3 IMAD R2, R8, R11, RZ ;  /* 0x0000000b0802b224 */ /* 0x000fe200078e02ff */
[----:B------:R-:W-:-:S03]  /*78d0*/  @!P5 IADD3 R0, P1, R3, R13, RZ ;  /* 0x0000000d0300d210 */ /* 0x000fc60007f3e0ff */
[----:B------:R2:W-:Y:S01]  /*78e0*/  @!P6 STG.E desc[UR14][R6.64], R23 ;  /* 0x000000170600e986 */ /* 0x0005e2000c10190e */
[----:B------:R-:W-:Y:S02]  /*78f0*/  @!P5 LEA.HI.X.SX32 R3, R3, R12, 0x1, P1 ;  /* 0x0000000c0303d211 */ /* 0x000fe400008f0eff */
[----:B---3--:R-:W-:-:S04]  /*7900*/  @!P5 LEA R4, P1, R0, R14, 0x2 ;  /* 0x0000000e0004d211 */ /* 0x008fc800078210ff */
[----:B------:R-:W-:Y:S02]  /*7910*/  @!P5 LEA.HI.X R5, R0, R15, R3, 0x2, P1 ;  /* 0x0000000f0005d211 */ /* 0x000fe400008f1403 */
[----:B------:R-:W-:-:S03]  /*7920*/  @!P3 IADD3 R0, P1, R2, R13, RZ ;  /* 0x0000000d0200b210 */ /* 0x000fc60007f3e0ff */
[----:B------:R2:W-:Y:S01]  /*7930*/  @!P5 STG.E desc[UR14][R4.64], R22 ;  /* 0x000000160400d986 */ /* 0x0005e2000c10190e */
[----:B------:R-:W-:Y:S02]  /*7940*/  @!P3 LEA.HI.X.SX32 R3, R2, R12, 0x1, P1 ;  /* 0x0000000c0203b211 */ /* 0x000fe400008f0eff */
[----:B-1----:R-:W-:-:S04]  /*7950*/  @!P3 LEA R2, P1, R0, R16, 0x2 ;  /* 0x000000100002b211 */ /* 0x002fc800078210ff */
[----:B------:R-:W-:-:S05]  /*7960*/  @!P3 LEA.HI.X R3, R0, R17, R3, 0x2, P1 ;  /* 0x000000110003b211 */ /* 0x000fca00008f1403 */
[----:B------:R2:W-:Y:S04]  /*7970*/  @!P3 STG.E desc[UR14][R2.64], R21 ;  /* 0x000000150200b986 */ /* 0x0005e8000c10190e */
.L_x_1043:
[----:B------:R-:W-:Y:S05]  /*7980*/  BSYNC B0 ;  /* 0x0000000000007941 */ /* 0x000fea0003800000 */
.L_x_1042:
[----:B--2---:R-:W-:Y:S01]  /*7990*/  IADD3 R2, P1, R20, R85, RZ ;  /* 0x0000005514027210 */ /* 0x004fe20007f3e0ff */
[C---:B------:R-:W-:Y:S01]  /*79a0*/  VIADD R5, R10.reuse, 0x50 ;  /* 0x000000500a057836 */ /* 0x040fe20000000000 */
[----:B------:R-:W-:Y:S01]  /*79b0*/  SHF.R.S32.HI R0, RZ, 0x1f, R20 ;  /* 0x0000001fff007819 */ /* 0x000fe20000011414 */
[C---:B------:R-:W-:Y:S01]  /*79c0*/  VIADD R18, R10.reuse, 0x70 ;  /* 0x000000700a127836 */ /* 0x040fe20000000000 */
[----:B------:R-:W-:Y:S01]  /*79d0*/  IADD3 R4, R10, 0x60, RZ ;  /* 0x000000600a047810 */ /* 0x000fe20007ffe0ff */
[----:B------:R1:W2:Y:S01]  /*79e0*/  LDS.128 R12, [R227] ;  /* 0x00000000e30c7984 */ /* 0x0002a20000000c00 */
[----:B------:R-:W-:Y:S01]  /*79f0*/  SHF.R.S32.HI R6, RZ, 0x1f, R25 ;  /* 0x0000001fff067819 */ /* 0x000fe20000011419 */
[----:B------:R-:W-:Y:S01]  /*7a00*/  IMAD.X R3, R0, 0x1, R92, P1 ;  /* 0x0000000100037824 */ /* 0x000fe200008e065c */
[-C--:B------:R-:W-:Y:S01]  /*7a10*/  ISETP.GE.AND P1, PT, R10, R177.reuse, PT ;  /* 0x000000b10a00720c */ /* 0x080fe20003f26270 */
[----:B------:R-:W-:Y:S01]  /*7a20*/  ULDC.64 UR4, c[0x0][0x2a0] ;  /* 0x0000a80000047ab9 */ /* 0x000fe20000000a00 */
[----:B------:R1:W3:Y:S01]  /*7a30*/  LDS.128 R8, [R227+0x4000] ;  /* 0x00400000e3087984 */ /* 0x0002e20000000c00 */
[----:B------:R-:W-:Y:S01]  /*7a40*/  IMAD R0, R6, UR4, RZ ;  /* 0x0000000406007c24 */ /* 0x000fe2000f8e02ff */
[----:B------:R-:W-:Y:S01]  /*7a50*/  BSSY B0, `(.L_x_1044) ;  /* 0x0000013000007945 */ /* 0x000fe20003800000 */
[----:B------:R-:W-:Y:S01]  /*7a60*/  IMAD.WIDE.U32 R16, R25, UR4, R2 ;  /* 0x0000000419107c25 */ /* 0x000fe2000f8e0002 */
[----:B------:R-:W-:-:S02]  /*7a70*/  ISETP.GE.AND P6, PT, R24, R177, PT ;  /* 0x000000b11800720c */ /* 0x000fc40003fc6270 */
[-C--:B------:R-:W-:Y:S01]  /*7a80*/  ISETP.GE.AND P5, PT, R5, R177.reuse, PT ;  /* 0x000000b10500720c */ /* 0x080fe20003fa6270 */
[----:B------:R-:W-:Y:S01]  /*7a90*/  IMAD R0, R25, UR5, R0 ;  /* 0x0000000519007c24 */ /* 0x000fe2000f8e0200 */
[----:B------:R-:W-:-:S04]  /*7aa0*/  ISETP.GE.AND P3, PT, R4, R177, PT ;  /* 0x000000b10400720c */ /* 0x000fc80003f66270 */
[----:B------:R-:W-:Y:S01]  /*7ab0*/  IADD3 R7, R17, R0, RZ ;  /* 0x0000000011077210 */ /* 0x000fe20007ffe0ff */
[----:B------:R-:W-:Y:S08]  /*7ac0*/  @P1 BRA `(.L_x_1045) ;  /* 0x00000000002c1947 */ /* 0x000ff00003800000 */
        /* <DEDUP_REMOVED lines=11> */
.L_x_1045:
[----:B------:R-:W-:Y:S05]  /*7b80*/  BSYNC B0 ;  /* 0x0000000000007941 */ /* 0x000fea0003800000 */
.L_x_1044:
[----:B--2-4-:R2:W4:Y:S01]  /*7b90*/  LDS.128 R12, [R227+0x800] ;  /* 0x00080000e30c7984 */ /* 0x0145220000000c00 */
[----:B------:R-:W-:Y:S01]  /*7ba0*/  BSSY B0, `(.L_x_1046) ;  /* 0x0000012000007945 */ /* 0x000fe20003800000 */
[----:B------:R-:W-:Y:S02]  /*7bb0*/  ISETP.GE.AND P1, PT, R18, R177, PT ;  /* 0x000000b11200720c */ /* 0x000fe40003f26270 */
        /* <DEDUP_REMOVED lines=16> */
.L_x_1047:
[----:B------:R-:W-:Y:S05]  /*7cc0*/  BSYNC B0 ;  /* 0x0000000000007941 */ /* 0x000fea0003800000 */
.L_x_1046:
        /* <DEDUP_REMOVED lines=18> */
.L_x_1049:
[----:B------:R-:W-:Y:S05]  /*7df0*/  BSYNC B0 ;  /* 0x0000000000007941 */ /* 0x000fea0003800000 */
.L_x_1048:
        /* <DEDUP_REMOVED lines=18> */
.L_x_1051:
[----:B------:R-:W-:Y:S05]  /*7f20*/  BSYNC B0 ;  /* 0x0000000000007941 */ /* 0x000fea0003800000 */
.L_x_1050:
        /* <DEDUP_REMOVED lines=18> */
.L_x_1053:
[----:B------:R-:W-:Y:S05]  /*8050*/  BSYNC B0 ;  /* 0x0000000000007941 */ /* 0x000fea0003800000 */
.L_x_1052:
        /* <DEDUP_REMOVED lines=18> */
.L_x_1055:
[----:B------:R-:W-:Y:S05]  /*8180*/  BSYNC B0 ;  /* 0x0000000000007941 */ /* 0x000fea0003800000 */
.L_x_1054:
        /* <DEDUP_REMOVED lines=18> */
.L_x_1057:
[----:B------:R-:W-:Y:S05]  /*82b0*/  BSYNC B0 ;  /* 0x0000000000007941 */ /* 0x000fea0003800000 */
.L_x_1056:
        /* <DEDUP_REMOVED lines=16> */
.L_x_1032:
[----:B------:R-:W2:Y:S01]  /*83c0*/  LDL.LU R17, [R1+0xc] ;  /* 0x00000c0001117983 */ /* 0x000ea20000300800 */
[----:B------:R-:W1:Y:S01]  /*83d0*/  LDC.U8 R0, c[0x0][0x3d9] ;  /* 0x0000f640ff007b82 */ /* 0x000e620000000000 */
[----:B------:R-:W-:Y:S01]  /*83e0*/  SHF.R.S32.HI R13, RZ, 0x1f, R70 ;  /* 0x0000001fff0d7819 */ /* 0x000fe20000011446 */
[----:B------:R-:W-:Y:S01]  /*83f0*/  IMAD.IADD R14, R14, 0x1, -R16 ;  /* 0x000000010e0e7824 */ /* 0x000fe200078e0a10 */
[----:B------:R-:W-:Y:S01]  /*8400*/  CS2R R18, SRZ ;  /* 0x0000000000127805 */ /* 0x000fe2000001ff00 */
[----:B------:R-:W-:Y:S01]  /*8410*/  ULDC.64 UR4, c[0x0][0x2a0] ;  /* 0x0000a80000047ab9 */ /* 0x000fe20000000a00 */
[----:B------:R-:W-:Y:S01]  /*8420*/  LEA.HI R13, R13, R70, RZ, 0x3 ;  /* 0x000000460d0d7211 */ /* 0x000fe200078f18ff */
[----:B------:R-:W-:Y:S01]  /*8430*/  BSSY B0, `(.L_x_1058) ;  /* 0x0000048000007945 */ /* 0x000fe20003800000 */
[----:B------:R-:W-:Y:S01]  /*8440*/  LOP3.LUT P6, RZ, R70, 0x7, RZ, 0xc0, !PT ;  /* 0x0000000746ff7812 */ /* 0x000fe200078cc0ff */
[----:B------:R-:W3:Y:S01]  /*8450*/  LDC.U8 R4, c[0x0][0x3d8] ;  /* 0x0000f600ff047b82 */ /* 0x000ee20000000000 */
[----:B------:R-:W-:-:S02]  /*8460*/  LOP3.LUT R8, R13, 0x1ffffff8, RZ, 0xc0, !PT ;  /* 0x1ffffff80d087812 */ /* 0x000fc400078ec0ff */
[----:B-1----:R-:W-:Y:S02]  /*8470*/  ISETP.NE.AND P0, PT, R0, RZ, PT ;  /* 0x000000ff0000720c */ /* 0x002fe40003f05270 */
[C---:B---3--:R-:W-:Y:S02]  /*8480*/  ISETP.NE.AND P3, PT, R4.reuse, RZ, PT ;  /* 0x000000ff0400720c */ /* 0x048fe40003f65270 */
[----:B------:R-:W-:Y:S02]  /*8490*/  ISETP.NE.AND P1, PT, R4, RZ, !P0 ;  /* 0x000000ff0400720c */ /* 0x000fe40004725270 */
[----:B------:R-:W-:-:S07]  /*84a0*/  ISETP.NE.OR P3, PT, R0, RZ, !P3 ;  /* 0x000000ff0000720c */ /* 0x000fce0005f65670 */
[----:B------:R-:W1:Y:S08]  /*84b0*/  @!P0 LDC R9, c[0x0][0x2c4] ;  /* 0x0000b100ff098b82 */ /* 0x000e700000000800 */
[----:B------:R-:W3:Y:S08]  /*84c0*/  @!P0 LDC R15, c[0x0][0x270] ;  /* 0x00009c00ff0f8b82 */ /* 0x000ef00000000800 */
[----:B------:R-:W4:Y:S08]  /*84d0*/  @!P3 LDC R12, c[0x0][0x2c4] ;  /* 0x0000b100ff0cbb82 */ /* 0x000f300000000800 */
[----:B-1----:R-:W3:Y:S08]  /*84e0*/  @P1 LDC R9, c[0x0][0x2e4] ;  /* 0x0000b900ff091b82 */ /* 0x002ef00000000800 */
[----:B------:R-:W1:Y:S08]  /*84f0*/  @P0 LDC.64 R10, c[0x0][0x2c0] ;  /* 0x0000b000ff0a0b82 */ /* 0x000e700000000a00 */
[----:B------:R-:W1:Y:S01]  /*8500*/  @P0 LDC R20, c[0x0][0x2c0] ;  /* 0x0000b000ff140b82 */ /* 0x000e620000000800 */
[----:B------:R-:W-:Y:S01]  /*8510*/  @!P0 IMAD.MOV.U32 R20, RZ, RZ, 0x1 ;  /* 0x00000001ff148424 */ /* 0x000fe200078e00ff */
[----:B--2---:R-:W-:-:S02]  /*8520*/  ISETP.NE.AND P4, PT, R17, -0x1, PT ;  /* 0xffffffff1100780c */ /* 0x004fc40003f85270 */
[----:B------:R-:W-:-:S11]  /*8530*/  ISETP.NE.OR P2, PT, R17, -0x1, P3 ;  /* 0xffffffff1100780c */ /* 0x000fd60001f45670 */
[----:B------:R-:W2:Y:S01]  /*8540*/  @!P4 LDC.64 R2, c[0x0][0x290] ;  /* 0x0000a400ff02cb82 */ /* 0x000ea20000000a00 */
[----:B------:R-:W-:-:S07]  /*8550*/  @!P4 SHF.R.S32.HI R0, RZ, 0x1f, R40 ;  /* 0x0000001fff00c819 */ /* 0x000fce0000011428 */
[----:B------:R-:W5:Y:S01]  /*8560*/  @P4 LDC.64 R6, c[0x0][0x298] ;  /* 0x0000a600ff064b82 */ /* 0x000f620000000a00 */
[----:B--2---:R-:W-:-:S04]  /*8570*/  @!P4 IMAD R0, R0, R2, RZ ;  /* 0x000000020000c224 */ /* 0x004fc800078e02ff */
[C---:B------:R-:W-:Y:S02]  /*8580*/  @!P4 IMAD R0, R40.reuse, R3, R0 ;  /* 0x000000032800c224 */ /* 0x040fe400078e0200 */
[----:B------:R-:W-:-:S04]  /*8590*/  @!P4 IMAD.WIDE.U32 R2, R40, R2, RZ ;  /* 0x000000022802c225 */ /* 0x000fc800078e00ff */
[----:B-----5:R-:W-:-:S04]  /*85a0*/  @P4 IMAD.WIDE.U32 R4, R17, R6, RZ ;  /* 0x0000000611044225 */ /* 0x020fc800078e00ff */
[----:B------:R-:W-:Y:S02]  /*85b0*/  @P4 IMAD R6, R17, R7, R5 ;  /* 0x0000000711064224 */ /* 0x000fe400078e0205 */
[----:B------:R-:W-:Y:S01]  /*85c0*/  IMAD.IADD R5, R70, 0x1, -R8 ;  /* 0x0000000146057824 */ /* 0x000fe200078e0a08 */
[----:B------:R-:W-:Y:S01]  /*85d0*/  SHF.R.S32.HI R8, RZ, 0x3, R13 ;  /* 0x00000003ff087819 */ /* 0x000fe2000001140d */
[----:B------:R-:W-:Y:S02]  /*85e0*/  @!P4 IMAD.MOV.U32 R4, RZ, RZ, R2 ;  /* 0x000000ffff04c224 */ /* 0x000fe400078e0002 */
[----:B------:R-:W-:Y:S01]  /*85f0*/  IMAD.SHL.U32 R5, R5, 0x8, RZ ;  /* 0x0000000805057824 */ /* 0x000fe200078e00ff */
[C---:B------:R-:W-:Y:S01]  /*8600*/  IADD3 R22, R8.reuse, 0x20, RZ ;  /* 0x0000002008167810 */ /* 0x040fe20007ffe0ff */
[----:B------:R-:W-:Y:S01]  /*8610*/  @!P4 IMAD.IADD R6, R3, 0x1, R0 ;  /* 0x000000010306c824 */ /* 0x000fe200078e0200 */
[----:B------:R-:W-:Y:S01]  /*8620*/  ISETP.GE.OR P5, PT, R8, R14, P6 ;  /* 0x0000000e0800720c */ /* 0x000fe200037a6670 */
[----:B----4-:R-:W-:Y:S01]  /*8630*/  @!P2 IMAD R17, R40, R12, RZ ;  /* 0x0000000c2811a224 */ /* 0x010fe200078e02ff */
[----:B------:R-:W-:Y:S01]  /*8640*/  IADD3 R2, P1, R5, R4, RZ ;  /* 0x0000000405027210 */ /* 0x000fe20007f3e0ff */
[----:B------:R-:W-:Y:S01]  /*8650*/  @P0 IMAD.MOV.U32 R0, RZ, RZ, 0x1 ;  /* 0x00000001ff000424 */ /* 0x000fe200078e00ff */
[----:B------:R-:W-:Y:S01]  /*8660*/  SHF.R.S32.HI R4, RZ, 0x1f, R30 ;  /* 0x0000001fff047819 */ /* 0x000fe2000001141e */
[----:B---3--:R-:W-:Y:S01]  /*8670*/  @!P0 IMAD R0, R9, R15, RZ ;  /* 0x0000000f09008224 */ /* 0x008fe200078e02ff */
[----:B------:R-:W-:Y:S01]  /*8680*/  LEA.HI.X.SX32 R3, R5, R6, 0x1, P1 ;  /* 0x0000000605037211 */ /* 0x000fe200008f0eff */
[----:B------:R1:W-:Y:S01]  /*8690*/  @!P2 STL [R1+0xc], R17 ;  /* 0x00000c110100a387 */ /* 0x0003e20000100800 */
[----:B------:R-:W-:Y:S01]  /*86a0*/  ISETP.GE.AND P1, PT, R8, R14, PT ;  /* 0x0000000e0800720c */ /* 0x000fe20003f26270 */
[----:B------:R-:W-:Y:S01]  /*86b0*/  IMAD R0, R40, R0, RZ ;  /* 0x0000000028007224 */ /* 0x000fe200078e02ff */
[----:B------:R-:W-:Y:S01]  /*86c0*/  @!P3 SHF.R.S32.HI R19, RZ, 0x1f, R17 ;  /* 0x0000001fff13b819 */ /* 0x000fe20000011411 */
[C---:B------:R-:W-:Y:S01]  /*86d0*/  VIADD R21, R8.reuse, 0x10 ;  /* 0x0000001008157836 */ /* 0x040fe20000000000 */
[----:B------:R-:W-:Y:S01]  /*86e0*/  @!P3 MOV R18, R17 ;  /* 0x000000110012b202 */ /* 0x000fe20000000f00 */
[----:B------:R-:W-:Y:S01]  /*86f0*/  VIADD R24, R8, 0x30 ;  /* 0x0000003008187836 */ /* 0x000fe20000000000 */
[----:B------:R-:W-:Y:S01]  /*8700*/  SEL R15, R0, RZ, P3 ;  /* 0x000000ff000f7207 */ /* 0x000fe20001800000 */
[----:B------:R-:W-:Y:S01]  /*8710*/  VIADD R26, R8, 0x40 ;  /* 0x00000040081a7836 */ /* 0x000fe20000000000 */
[-C--:B------:R-:W-:Y:S01]  /*8720*/  ISETP.GE.AND P2, PT, R21, R14.reuse, PT ;  /* 0x0000000e1500720c */ /* 0x080fe20003f46270 */
[----:B------:R-:W-:Y:S01]  /*8730*/  IMAD.WIDE.U32 R12, R30, UR4, R2 ;  /* 0x000000041e0c7c25 */ /* 0x000fe2000f8e0002 */
[----:B------:R-:W-:-:S02]  /*8740*/  ISETP.GE.AND P4, PT, R24, R14, PT ;  /* 0x0000000e1800720c */ /* 0x000fc40003f86270 */
[----:B------:R-:W-:Y:S02]  /*8750*/  ISETP.GE.AND P3, PT, R26, R14, PT ;  /* 0x0000000e1a00720c */ /* 0x000fe40003f66270 */
[----:B------:R-:W-:Y:S01]  /*8760*/  IADD3 R27, R8, 0x50, RZ ;  /* 0x00000050081b7810 */ /* 0x000fe20007ffe0ff */
[----:B-1----:R-:W-:Y:S02]  /*8770*/  @P0 IMAD R17, R11, R10, RZ ;  /* 0x0000000a0b110224 */ /* 0x002fe400078e02ff */
[----:B------:R-:W-:Y:S02]  /*8780*/  IMAD R10, R4, UR4, RZ ;  /* 0x00000004040a7c24 */ /* 0x000fe4000f8e02ff */
[----:B------:R-:W-:Y:S01]  /*8790*/  @!P0 IMAD.MOV.U32 R17, RZ, RZ, R9 ;  /* 0x000000ffff118224 */ /* 0x000fe200078e0009 */
[----:B------:R-:W-:Y:S01]  /*87a0*/  SHF.R.S32.HI R9, RZ, 0x1f, R8 ;  /* 0x0000001fff097819 */ /* 0x000fe20000011408 */
[----:B------:R-:W-:Y:S01]  /*87b0*/  IMAD R10, R30, UR5, R10 ;  /* 0x000000051e0a7c24 */ /* 0x000fe2000f8e020a */
[----:B------:R-:W-:Y:S01]  /*87c0*/  ISETP.GE.AND P0, PT, R22, R14, PT ;  /* 0x0000000e1600720c */ /* 0x000fe20003f06270 */
[----:B------:R-:W-:-:S04]  /*87d0*/  IMAD.WIDE R6, R244, 0x80, R8 ;  /* 0x00000080f4067825 */ /* 0x000fc800078e0208 */
[----:B------:R-:W-:Y:S01]  /*87e0*/  IMAD.IADD R11, R10, 0x1, R13 ;  /* 0x000000010a0b7824 */ /* 0x000fe200078e020d */
[----:B------:R-:W-:Y:S07]  /*87f0*/  @P1 BRA `(.L_x_1059) ;  /* 0x00000000002c1947 */ /* 0x000fee0003800000 */
        /* <DEDUP_REMOVED lines=11> */
.L_x_1059:
[----:B------:R-:W-:Y:S05]  /*88b0*/  BSYNC B0 ;  /* 0x0000000000007941 */ /* 0x000fea0003800000 */
.L_x_1058:
[----:B------:R-:W-:Y:S01]  /*88c0*/  BSSY B0, `(.L_x_1060) ;  /* 0x0000012000007945 */ /* 0x000fe20003800000 */
[----:B------:R-:W-:Y:S02]  /*88d0*/  ISETP.GE.AND P1, PT, R27, R14, PT ;  /* 0x0000000e1b00720c */ /* 0x000fe40003f26270 */
        /* <DEDUP_REMOVED lines=16> */
.L_x_1061:
[----:B------:R-:W-:Y:S05]  /*89e0*/  BSYNC B0 ;  /* 0x0000000000007941 */ /* 0x000fea0003800000 */
.L_x_1060:
        /* <DEDUP_REMOVED lines=18> */
.L_x_1063:
[----:B------:R-:W-:Y:S05]  /*8b10*/  BSYNC B0 ;  /* 0x0000000000007941 */ /* 0x000fea0003800000 */
.L_x_1062:
[----:B------:R-:W-:Y:S01]  /*8b20*/  BSSY B0, `(.L_x_1064) ;  /* 0x0000011000007945 */ /* 0x000fe20003800000 */
[----:B------:R-:W-:-:S03]  /*8b30*/  ISETP.GE.AND P0, PT, R23, R14, PT ;  /* 0x0000000e1700720c */ /* 0x000fc60003f06270 */
        /* <DEDUP_REMOVED lines=15> */
.L_x_1065:
[----:B------:R-:W-:Y:S05]  /*8c30*/  BSYNC B0 ;  /* 0x0000000000007941 */ /* 0x000fea0003800000 */
.L_x_1064:
[----:B------:R-:W-:Y:S01]  /*8c40*/  BSSY B0, `(.L_x_1066) ;  /* 0x0000011000007945 */ /* 0x000fe20003800000 */
[----:B------:R-:W-:-:S03]  /*8c50*/  ISETP.GE.OR P4, PT, R21, R14, P6 ;  /* 0x0000000e1500720c */ /* 0x000fc60003786670 */
        /* <DEDUP_REMOVED lines=15> */
.L_x_1067:
[----:B------:R-:W-:Y:S05]  /*8d50*/  BSYNC B0 ;  /* 0x0000000000007941 */ /* 0x000fea0003800000 */
.L_x_1066:
[----:B------:R-:W-:Y:S01]  /*8d60*/  BSSY B0, `(.L_x_1068) ;  /* 0x0000013000007945 */ /* 0x000fe20003800000 */
[----:B------:R-:W-:Y:S01]  /*8d70*/  ISETP.GE.OR P3, PT, R22, R14, P6 ;  /* 0x0000000e1600720c */ /* 0x000fe20003766670 */
[----:B------:R-:W-:Y:S02]  /*8d80*/  IMAD R17, R30, R17, R15 ;  /* 0x000000111e117224 */ /* 0x000fe400078e020f */
[----:B------:R-:W-:Y:S01]  /*8d90*/  IMAD R16, R16, R20, RZ ;  /* 0x0000001410107224 */ /* 0x000fe200078e02ff */
        /* <DEDUP_REMOVED lines=15> */
.L_x_1069:
[----:B------:R-:W-:Y:S05]  /*8e90*/  BSYNC B0 ;  /* 0x0000000000007941 */ /* 0x000fea0003800000 */
.L_x_1068:
        /* <DEDUP_REMOVED lines=16> */
.L_x_1071:
[----:B------:R-:W-:Y:S05]  /*8fa0*/  BSYNC B0 ;  /* 0x0000000000007941 */ /* 0x000fea0003800000 */
.L_x_1070:
[----:B------:R-:W-:Y:S01]  /*8fb0*/  BSSY B0, `(.L_x_1072) ;  /* 0x0000013000007945 */ /* 0x000fe20003800000 */
[--C-:B------:R-:W-:Y:S02]  /*8fc0*/  IADD3 R15, P2, P1, R16, R18, R17.reuse ;  /* 0x00000012100f7210 */ /* 0x100fe4000795e011 */
[----:B------:R-:W-:Y:S02]  /*8fd0*/  SHF.R.S32.HI R16, RZ, 0x1f, R16 ;  /* 0x0000001fff107819 */ /* 0x000fe40000011410 */
[----:B------:R-:W-:Y:S01]  /*8fe0*/  SHF.R.S32.HI R17, RZ, 0x1f, R17 ;  /* 0x0000001fff117819 */ /* 0x000fe20000011411 */
        /* <DEDUP_REMOVED lines=15> */
.L_x_1073:
[----:B------:R-:W-:Y:S05]  /*90e0*/  BSYNC B0 ;  /* 0x0000000000007941 */ /* 0x000fea0003800000 */
.L_x_1072:
[----:B------:R-:W-:Y:S01]  /*90f0*/  BSSY B0, `(.L_x_1074) ;  /* 0x000000b000007945 */ /* 0x000fe20003800000 */
[----:B-1234-:R-:W-:-:S03]  /*9100*/  IADD3.X R4, R16, R19, R17, P2, P1 ;  /* 0x0000001310047210 */ /* 0x01efc600017e2411 */
[----:B------:R-:W-:Y:S05]  /*9110*/  @P5 BRA `(.L_x_1075) ;  /* 0x0000000000205947 */ /* 0x000fea0003800000 */
[----:B------:R-:W-:Y:S01]  /*9120*/  IMAD R0, R8, R20, RZ ;  /* 0x0000001408007224 */ /* 0x000fe200078e02ff */
[----:B------:R-:W-:-:S04]  /*9130*/  ULDC.64 UR4, c[0x0][0x2b0] ;  /* 0x0000ac0000047ab9 */ /* 0x000fc80000000a00 */
[----:B------:R-:W-:-:S04]  /*9140*/  IADD3 R3, P0, R0, R15, RZ ;  /* 0x0000000f00037210 */ /* 0x000fc80007f1e0ff */
[----:B------:R-:W-:Y:S02]  /*9150*/  LEA.HI.X.SX32 R0, R0, R4, 0x1, P0 ;  /* 0x0000000400007211 */ /* 0x000fe400000f0eff */
[----:B------:R-:W-:-:S04]  /*9160*/  LEA R2, P0, R3, UR4, 0x2 ;  /* 0x0000000403027c11 */ /* 0x000fc8000f8010ff */
[----:B------:R-:W-:Y:S01]  /*9170*/  LEA.HI.X R3, R3, UR5, R0, 0x2, P0 ;  /* 0x0000000503037c11 */ /* 0x000fe200080f1400 */
[----:B------:R-:W-:-:S05]  /*9180*/  IMAD.MOV.U32 R0, RZ, RZ, 0x7f800000 ;  /* 0x7f800000ff007424 */ /* 0x000fca00078e00ff */
[----:B------:R1:W-:Y:S03]  /*9190*/  STG.E desc[UR14][R2.64], R0 ;  /* 0x0000000002007986 */ /* 0x0003e6000c10190e */
.L_x_1075:
[----:B------:R-:W-:Y:S05]  /*91a0*/  BSYNC B0 ;  /* 0x0000000000007941 */ /* 0x000fea0003800000 */
.L_x_1074:
[----:B------:R-:W-:Y:S01]  /*91b0*/  BSSY B0, `(.L_x_1076) ;  /* 0x000000f000007945 */ /* 0x000fe20003800000 */
[-C--:B------:R-:W-:Y:S02]  /*91c0*/  ISETP.GE.OR P5, PT, R24, R14.reuse, P6 ;  /* 0x0000000e1800720c */ /* 0x080fe400037a6670 */
[-C--:B------:R-:W-:Y:S02]  /*91d0*/  ISETP.GE.OR P2, PT, R26, R14.reuse, P6 ;  /* 0x0000000e1a00720c */ /* 0x080fe40003746670 */
[-C--:B------:R-:W-:Y:S02]  /*91e0*/  ISETP.GE.OR P1, PT, R27, R14.reuse, P6 ;  /* 0x0000000e1b00720c */ /* 0x080fe40003726670 */
[-C--:B------:R-:W-:Y:S02]  /*91f0*/  ISETP.GE.OR P0, PT, R25, R14.reuse, P6 ;  /* 0x0000000e1900720c */ /* 0x080fe40003706670 */
[----:B------:R-:W-:Y:S01]  /*9200*/  ISETP.GE.OR P6, PT, R23, R14, P6 ;  /* 0x0000000e1700720c */ /* 0x000fe200037c6670 */
[----:B------:R-:W-:-:S12]  /*9210*/  @P4 BRA `(.L_x_1077) ;  /* 0x0000000000204947 */ /* 0x000fd80003800000 */
[----:B-1----:R-:W-:Y:S01]  /*9220*/  IMAD R0, R21, R20, RZ ;  /* 0x0000001415007224 */ /* 0x002fe200078e02ff */
[----:B------:R-:W-:-:S04]  /*9230*/  ULDC.64 UR4, c[0x0][0x2b0] ;  /* 0x0000ac0000047ab9 */ /* 0x000fc80000000a00 */
[----:B------:R-:W-:-:S04]  /*9240*/  IADD3 R3, P4, R0, R15, RZ ;  /* 0x0000000f00037210 */ /* 0x000fc80007f9e0ff */
[----:B------:R-:W-:Y:S02]  /*9250*/  LEA.HI.X.SX32 R0, R0, R4, 0x1, P4 ;  /* 0x0000000400007211 */ /* 0x000fe400020f0eff */
[----:B------:R-:W-:-:S04]  /*9260*/  LEA R2, P4, R3, UR4, 0x2 ;  /* 0x0000000403027c11 */ /* 0x000fc8000f8810ff */
[----:B------:R-:W-:Y:S01]  /*9270*/  LEA.HI.X R3, R3, UR5, R0, 0x2, P4 ;  /* 0x0000000503037c11 */ /* 0x000fe2000a0f1400 */
[----:B------:R-:W-:-:S05]  /*9280*/  IMAD.MOV.U32 R0, RZ, RZ, 0x7f800000 ;  /* 0x7f800000ff007424 */ /* 0x000fca00078e00ff */
[----:B------:R2:W-:Y:S03]  /*9290*/  STG.E desc[UR14][R2.64], R0 ;  /* 0x0000000002007986 */ /* 0x0005e6000c10190e */
.L_x_1077:
[----:B------:R-:W-:Y:S05]  /*92a0*/  BSYNC B0 ;  /* 0x0000000000007941 */ /* 0x000fea0003800000 */
.L_x_1076:
[----:B------:R-:W-:Y:S04]  /*92b0*/  BSSY B0, `(.L_x_1078) ;  /* 0x000000a000007945 */ /* 0x000fe80003800000 */
[----:B------:R-:W-:Y:S05]  /*92c0*/  @P3 BRA `(.L_x_1079) ;  /* 0x0000000000203947 */ /* 0x000fea0003800000 */
[----:B-12---:R-:W-:Y:S01]  /*92d0*/  IMAD R0, R22, R20, RZ ;  /* 0x0000001416007224 */ /* 0x006fe200078e02ff */
[----:B------:R-:W-:-:S04]  /*92e0*/  ULDC.64 UR4, c[0x0][0x2b0] ;  /* 0x0000ac0000047ab9 */ /* 0x000fc80000000a00 */
[----:B------:R-:W-:-:S04]  /*92f0*/  IADD3 R3, P3, R0, R15, RZ ;  /* 0x0000000f00037210 */ /* 0x000fc80007f7e0ff */
[----:B------:R-:W-:Y:S02]  /*9300*/  LEA.HI.X.SX32 R0, R0, R4, 0x1, P3 ;  /* 0x0000000400007211 */ /* 0x000fe400018f0eff */
[----:B------:R-:W-:-:S04]  /*9310*/  LEA R2, P3, R3, UR4, 0x2 ;  /* 0x0000000403027c11 */ /* 0x000fc8000f8610ff */
[----:B------:R-:W-:Y:S01]  /*9320*/  LEA.HI.X R3, R3, UR5, R0, 0x2, P3 ;  /* 0x0000000503037c11 */ /* 0x000fe200098f1400 */
[----:B------:R-:W-:-:S05]  /*9330*/  IMAD.MOV.U32 R0, RZ, RZ, 0x7f800000 ;  /* 0x7f800000ff007424 */ /* 0x000fca00078e00ff */
[----:B------:R3:W-:Y:S03]  /*9340*/  STG.E desc[UR14][R2.64], R0 ;  /* 0x0000000002007986 */ /* 0x0007e6000c10190e */
.L_x_1079:
[----:B------:R-:W-:Y:S05]  /*9350*/  BSYNC B0 ;  /* 0x0000000000007941 */ /* 0x000fea0003800000 */
.L_x_1078:
[----:B------:R-:W-:Y:S04]  /*9360*/  BSSY B0, `(.L_x_1080) ;  /* 0x000000a000007945 */ /* 0x000fe80003800000 */
[----:B------:R-:W-:Y:S05]  /*9370*/  @P5 BRA `(.L_x_1081) ;  /* 0x0000000000205947 */ /* 0x000fea0003800000 */
[----:B-123--:R-:W-:Y:S01]  /*9380*/  IMAD R0, R24, R20, RZ ;  /* 0x0000001418007224 */ /* 0x00efe200078e02ff */
[----:B------:R-:W-:-:S04]  /*9390*/  ULDC.64 UR4, c[0x0][0x2b0] ;  /* 0x0000ac0000047ab9 */ /* 0x000fc80000000a00 */
[----:B------:R-:W-:-:S04]  /*93a0*/  IADD3 R3, P3, R0, R15, RZ ;  /* 0x0000000f00037210 */ /* 0x000fc80007f7e0ff */
[----:B------:R-:W-:Y:S02]  /*93b0*/  LEA.HI.X.SX32 R0, R0, R4, 0x1, P3 ;  /* 0x0000000400007211 */ /* 0x000fe400018f0eff */
[----:B------:R-:W-:-:S04]  /*93c0*/  LEA R2, P3, R3, UR4, 0x2 ;  /* 0x0000000403027c11 */ /* 0x000fc8000f8610ff */
[----:B------:R-:W-:Y:S01]  /*93d0*/  LEA.HI.X R3, R3, UR5, R0, 0x2, P3 ;  /* 0x0000000503037c11 */ /* 0x000fe200098f1400 */
[----:B------:R-:W-:-:S05]  /*93e0*/  IMAD.MOV.U32 R0, RZ, RZ, 0x7f800000 ;  /* 0x7f800000ff007424 */ /* 0x000fca00078e00ff */
[----:B------:R4:W-:Y:S03]  /*93f0*/  STG.E desc[UR14][R2.64], R0 ;  /* 0x0000000002007986 */ /* 0x0009e6000c10190e */
.L_x_1081:
[----:B------:R-:W-:Y:S05]  /*9400*/  BSYNC B0 ;  /* 0x0000000000007941 */ /* 0x000fea0003800000 */
.L_x_1080:
[----:B------:R-:W-:Y:S04]  /*9410*/  BSSY B0, `(.L_x_1082) ;  /* 0x000000a000007945 */ /* 0x000fe80003800000 */
[----:B------:R-:W-:Y:S05]  /*9420*/  @P2 BRA `(.L_x_1083) ;  /* 0x0000000000202947 */ /* 0x000fea0003800000 */
[----:B-1234-:R-:W-:Y:S01]  /*9430*/  IMAD R0, R26, R20, RZ ;  /* 0x000000141a007224 */ /* 0x01efe200078e02ff */
[----:B------:R-:W-:-:S04]  /*9440*/  ULDC.64 UR4, c[0x0][0x2b0] ;  /* 0x0000ac0000047ab9 */ /* 0x000fc80000000a00 */
[----:B------:R-:W-:-:S04]  /*9450*/  IADD3 R3, P2, R0, R15, RZ ;  /* 0x0000000f00037210 */ /* 0x000fc80007f5e0ff */
[----:B------:R-:W-:Y:S02]  /*9460*/  LEA.HI.X.SX32 R0, R0, R4, 0x1, P2 ;  /* 0x0000000400007211 */ /* 0x000fe400010f0eff */
[----:B------:R-:W-:-:S04]  /*9470*/  LEA R2, P2, R3, UR4, 0x2 ;  /* 0x0000000403027c11 */ /* 0x000fc8000f8410ff */
[----:B------:R-:W-:Y:S01]  /*9480*/  LEA.HI.X R3, R3, UR5, R0, 0x2, P2 ;  /* 0x0000000503037c11 */ /* 0x000fe200090f1400 */
[----:B------:R-:W-:-:S05]  /*9490*/  IMAD.MOV.U32 R0, RZ, RZ, 0x7f800000 ;  /* 0x7f800000ff007424 */ /* 0x000fca00078e00ff */
[----:B------:R1:W-:Y:S03]  /*94a0*/  STG.E desc[UR14][R2.64], R0 ;  /* 0x0000000002007986 */ /* 0x0003e6000c10190e */
.L_x_1083:
[----:B------:R-:W-:Y:S05]  /*94b0*/  BSYNC B0 ;  /* 0x0000000000007941 */ /* 0x000fea0003800000 */
.L_x_1082:
        /* <DEDUP_REMOVED lines=10> */
.L_x_1085:
[----:B------:R-:W-:Y:S05]  /*9560*/  BSYNC B0 ;  /* 0x0000000000007941 */ /* 0x000fea0003800000 */
.L_x_1084:
        /* <DEDUP_REMOVED lines=10> */
.L_x_1087:
[----:B------:R-:W-:Y:S05]  /*9610*/  BSYNC B0 ;  /* 0x0000000000007941 */ /* 0x000fea0003800000 */
.L_x_1086:
[----:B------:R-:W-:Y:S05]  /*9620*/  @P6 EXIT ;  /* 0x000000000000694d */ /* 0x000fea0003800000 */
[----:B-1234-:R-:W-:Y:S01]  /*9630*/  IMAD R0, R23, R20, RZ ;  /* 0x0000001417007224 */ /* 0x01efe200078e02ff */
[----:B------:R-:W-:-:S04]  /*9640*/  ULDC.64 UR4, c[0x0][0x2b0] ;  /* 0x0000ac0000047ab9 */ /* 0x000fc80000000a00 */
[----:B------:R-:W-:-:S04]  /*9650*/  IADD3 R3, P0, R0, R15, RZ ;  /* 0x0000000f00037210 */ /* 0x000fc80007f1e0ff */
[----:B------:R-:W-:Y:S02]  /*9660*/  LEA.HI.X.SX32 R0, R0, R4, 0x1, P0 ;  /* 0x0000000400007211 */ /* 0x000fe400000f0eff */
[----:B------:R-:W-:-:S04]  /*9670*/  LEA R2, P0, R3, UR4, 0x2 ;  /* 0x0000000403027c11 */ /* 0x000fc8000f8010ff */
[----:B------:R-:W-:Y:S01]  /*9680*/  LEA.HI.X R3, R3, UR5, R0, 0x2, P0 ;  /* 0x0000000503037c11 */ /* 0x000fe200080f1400 */
[----:B------:R-:W-:-:S05]  /*9690*/  IMAD.MOV.U32 R0, RZ, RZ, 0x7f800000 ;  /* 0x7f800000ff007424 */ /* 0x000fca00078e00ff */
[----:B------:R-:W-:Y:S01]  /*96a0*/  STG.E desc[UR14][R2.64], R0 ;  /* 0x0000000002007986 */ /* 0x000fe2000c10190e */
[----:B------:R-:W-:Y:S05]  /*96b0*/  EXIT ;  /* 0x000000000000794d */ /* 0x000fea0003800000 */
.L_x_1088:
        /* <DEDUP_REMOVED lines=12> */
.L_x_2929:


//--------------------- .text._ZN5flash16flash_fwd_kernelI23Flash_fwd_kernel_traitsILi128ELi128ELi32ELi4ELb0ELb0EN7cutlass6half_tE19Flash_kernel_traitsILi128ELi128ELi32ELi4ES3_EELb0ELb0ELb0ELb0ELb1ELb1ELb0ELb0EEEvNS_16Flash_fwd_paramsE --------------------------
	.section	.text._ZN5flash16flash_fwd_kernelI23Flash_fwd_kernel_traitsILi128ELi128ELi32ELi4ELb0ELb0EN7cutlass6half_tE19Flash_kernel_traitsILi128ELi128ELi32ELi4ES3_EELb0ELb0ELb0ELb0ELb1ELb1ELb0ELb0EEEvNS_16Flash_fwd_paramsE,"ax",@progbits
	.align	128
        .global         _ZN5flash16flash_fwd_kernelI23Flash_fwd_kernel_traitsILi128ELi128ELi32ELi4ELb0ELb0EN7cutlass6half_tE19Flash_kernel_traitsILi128ELi128ELi32ELi4ES3_EELb0ELb0ELb0ELb0ELb1ELb1ELb0ELb0EEEvNS_16Flash_fwd_paramsE
        .type           _ZN5flash16flash_fwd_kernelI23Flash_fwd_kernel_traitsILi128ELi128ELi32ELi4ELb0ELb0EN7cutlass6half_tE19Flash_kernel_traitsILi128ELi128ELi32ELi4ES3_EELb0ELb0ELb0ELb0ELb1ELb1ELb0ELb0EEEvNS_16Flash_fwd_paramsE,@function
        .size           _ZN5flash16flash_fwd_kernelI23Flash_fwd_kernel_traitsILi128ELi128ELi32ELi4ELb0ELb0EN7cutlass6half_tE19Flash_kernel_traitsILi128ELi128ELi32ELi4ES3_EELb0ELb0ELb0ELb0ELb1ELb1ELb0ELb0EEEvNS_16Flash_fwd_paramsE,(.L_x_2930 - _ZN5flash16flash_fwd_kernelI23Flash_fwd_kernel_traitsILi128ELi128ELi32ELi4ELb0ELb0EN7cutlass6half_tE19Flash_kernel_traitsILi128ELi128ELi32ELi4ES3_EELb0ELb0ELb0ELb0ELb1ELb1ELb0ELb0EEEvNS_16Flash_fwd_paramsE)
        .other          _ZN5flash16flash_fwd_kernelI23Flash_fwd_kernel_traitsILi128ELi128ELi32ELi4ELb0ELb0EN7cutlass6half_tE19Flash_kernel_traitsILi128ELi128ELi32ELi4ES3_EELb0ELb0ELb0ELb0ELb1ELb1ELb0ELb0EEEvNS_16Flash_fwd_paramsE,@"STO_CUDA_ENTRY STV_DEFAULT"
_ZN5flash16flash_fwd_kernelI23Flash_fwd_kernel_traitsILi128ELi128ELi32ELi4ELb0ELb0EN7cutlass6half_tE19Flash_kernel_traitsILi128ELi128ELi32ELi4ES3_EELb0ELb0ELb0ELb0ELb1ELb1ELb0ELb0EEEvNS_16Flash_fwd_paramsE:
.text._ZN5flash16flash_fwd_kernelI23Flash_fwd_kernel_traitsILi128ELi128ELi32ELi4ELb0ELb0EN7cutlass6half_tE19Flash_kernel_traitsILi128ELi128ELi32ELi4ES3_EELb0ELb0ELb0ELb0ELb1ELb1ELb0ELb0EEEvNS_16Flash_fwd_paramsE:
[----:B------:R-:W-:Y:S08]  /*0000*/  LDC R1, c[0x0][0x28] ;  /* 0x00000a00ff017b82 */ /* 0x000ff00000000800 */
[----:B------:R-:W1:Y:S01]  /*0010*/  LDC.64 R4, c[0x0][0x300] ;  /* 0x0000c000ff047b82 */ /* 0x000e620000000a00 */
[----:B------:R-:W2:Y:S01]  /*0020*/  S2R R28, SR_CTAID.Y ;  /* 0x00000000001c7919 */ /* 0x000ea20000002600 */
[----:B------:R-:W-:Y:S01]  /*0030*/  IMAD.MOV.U32 R20, RZ, RZ, RZ ;  /* 0x000000ffff147224 */ /* 0x000fe200078e00ff */
[----:B------:R-:W-:Y:S01]  /*0040*/  ULDC.64 UR16, c[0x0][0x208] ;  /* 0x0000820000107ab9 */ /* 0x000fe20000000a00 */
[----:B------:R-:W-:-:S04]  /*0050*/  ULDC UR4, c[0x0][0x2c4] ;  /* 0x0000b10000047ab9 */ /* 0x000fc80000000800 */
[----:B------:R-:W3:Y:S01]  /*0060*/  LDC.64 R2, c[0x0][0x308] ;  /* 0x0000c200ff027b82 */ /* 0x000ee20000000a00 */
[----:B-1----:R-:W-:-:S04]  /*0070*/  ISETP.NE.U32.AND P0, PT, R4, RZ, PT ;  /* 0x000000ff0400720c */ /* 0x002fc80003f05070 */
[----:B------:R-:W-:Y:S02]  /*0080*/  ISETP.NE.AND.EX P0, PT, R5, RZ, PT, P0 ;  /* 0x000000ff0500720c */ /* 0x000fe40003f05300 */
[----:B---3--:R-:W-:-:S04]  /*0090*/  ISETP.NE.U32.AND P3, PT, R2, RZ, PT ;  /* 0x000000ff0200720c */ /* 0x008fc80003f65070 */
[----:B------:R-:W-:-:S07]  /*00a0*/  ISETP.NE.AND.EX P3, PT, R3, RZ, PT, P3 ;  /* 0x000000ff0300720c */ /* 0x000fce0003f65330 */
[----:B------:R-:W2:Y:S08]  /*00b0*/  @P0 LDC.64 R6, c[0x0][0x300] ;  /* 0x0000c000ff060b82 */ /* 0x000eb00000000a00 */
[----:B------:R-:W1:Y:S01]  /*00c0*/  @P3 LDC.64 R4, c[0x0][0x308] ;  /* 0x0000c200ff043b82 */ /* 0x000e620000000a00 */
[----:B--2---:R-:W-:-:S05]  /*00d0*/  @P0 IMAD.WIDE R2, R28, 0x4, R6 ;  /* 0x000000041c020825 */ /* 0x004fca00078e0206 */
[----:B------:R1:W5:Y:S02]  /*00e0*/  @P0 LDG.E R20, desc[UR16][R2.64] ;  /* 0x0000001002140981 */ /* 0x000364000c1e1900 */
[----:B-1----:R-:W-:-:S05]  /*00f0*/  @P3 IMAD.WIDE R2, R28, 0x4, R4 ;  /* 0x000000041c023825 */ /* 0x002fca00078e0204 */
[----:B------:R1:W5:Y:S01]  /*0100*/  @P3 LDG.E R22, desc[UR16][R2.64] ;  /* 0x0000001002163981 */ /* 0x000362000c1e1900 */
[----:B------:R-:W2:Y:S02]  /*0110*/  S2R R4, SR_CTAID.X ;  /* 0x0000000000047919 */ /* 0x000ea40000002500 */
[----:B--2---:R-:W-:-:S05]  /*0120*/  IMAD.SHL.U32 R0, R4, 0x80, RZ ;  /* 0x0000008004007824 */ /* 0x004fca00078e00ff */
[----:B------:R-:W-:-:S13]  /*0130*/  ISETP.GE.AND P0, PT, R0, UR4, PT ;  /* 0x0000000400007c0c */ /* 0x000fda000bf06270 */
[----:B-1----:R-:W-:Y:S05]  /*0140*/  @P0 EXIT ;  /* 0x000000000000094d */ /* 0x002fea0003800000 */
[----:B------:R-:W1:Y:S01]  /*0150*/  S2R R251, SR_TID.X ;  /* 0x0000000000fb7919 */ /* 0x000e620000002100 */
[----:B------:R-:W2:Y:S01]  /*0160*/  LDC R31, c[0x0][0x278] ;  /* 0x00009e00ff1f7b82 */ /* 0x000ea20000000800 */
[----:B------:R-:W-:Y:S01]  /*0170*/  SHF.R.S32.HI R27, RZ, 0x1f, R28 ;  /* 0x0000001fff1b7819 */ /* 0x000fe2000001141c */
[----:B------:R-:W-:Y:S01]  /*0180*/  ULDC.64 UR4, c[0x0][0x228] ;  /* 0x00008a0000047ab9 */ /* 0x000fe20000000a00 */
[----:B------:R-:W3:Y:S01]  /*0190*/  S2R R32, SR_CTAID.Z ;  /* 0x0000000000207919 */ /* 0x000ee20000002700 */
[----:B------:R-:W-:Y:S01]  /*01a0*/  ULDC.64 UR6, c[0x0][0x240] ;  /* 0x0000900000067ab9 */ /* 0x000fe20000000a00 */
[----:B------:R-:W-:Y:S01]  /*01b0*/  ULDC.64 UR8, c[0x0][0x210] ;  /* 0x0000840000087ab9 */ /* 0x000fe20000000a00 */
[----:B------:R-:W-:Y:S01]  /*01c0*/  IMAD R9, R27, UR4, RZ ;  /* 0x000000041b097c24 */ /* 0x000fe2000f8e02ff */
[----:B------:R-:W-:Y:S01]  /*01d0*/  USHF.L.U32 UR12, UR6, 0x5, URZ ;  /* 0x00000005060c7899 */ /* 0x000fe2000800063f */
[----:B------:R-:W4:Y:S01]  /*01e0*/  S2UR UR10, SR_CgaCtaId ;  /* 0x00000000000a79c3 */ /* 0x000f220000008800 */
[----:B-----5:R-:W-:-:S07]  /*01f0*/  @P3 IMAD.IADD R90, R22, 0x1, -R20 ;  /* 0x00000001165a3824 */ /* 0x020fce00078e0a14 */
[----:B------:R-:W4:Y:S01]  /*0200*/  @!P3 LDC.64 R16, c[0x0][0x318] ;  /* 0x0000c600ff10bb82 */ /* 0x000f220000000a00 */
[----:B--2---:R-:W-:-:S07]  /*0210*/  IABS R0, R31 ;  /* 0x0000001f00007213 */ /* 0x004fce0000000000 */
[----:B------:R-:W2:Y:S01]  /*0220*/  LDC.64 R88, c[0x0][0x248] ;  /* 0x00009200ff587b82 */ /* 0x000ea20000000a00 */
[----:B------:R-:W-:Y:S01]  /*0230*/  IMAD.MOV.U32 R25, RZ, RZ, R0 ;  /* 0x000000ffff197224 */ /* 0x000fe200078e0000 */
[----:B-1----:R-:W-:-:S03]  /*0240*/  SHF.R.S32.HI R26, RZ, 0x1f, R251 ;  /* 0x0000001fff1a7819 */ /* 0x002fc600000114fb */
[----:B------:R-:W1:Y:S03]  /*0250*/  I2F.RP R10, R25 ;  /* 0x00000019000a7306 */ /* 0x000e660000209400 */
[----:B------:R-:W3:Y:S01]  /*0260*/  @!P3 LDC.64 R18, c[0x0][0x2c8] ;  /* 0x0000b200ff12bb82 */ /* 0x000ee20000000a00 */
[CC--:B------:R-:W-:Y:S02]  /*0270*/  LEA.HI R11, R26.reuse, R251.reuse, RZ, 0x3 ;  /* 0x000000fb1a0b7211 */ /* 0x0c0fe400078f18ff */
[----:B------:R-:W-:Y:S02]  /*0280*/  LEA.HI R7, R26, R251, RZ, 0x4 ;  /* 0x000000fb1a077211 */ /* 0x000fe400078f20ff */
[----:B------:R-:W-:Y:S02]  /*0290*/  LOP3.LUT R0, R11, 0xfffffff8, RZ, 0xc0, !PT ;  /* 0xfffffff80b007812 */ /* 0x000fe400078ec0ff */
[----:B------:R-:W-:-:S02]  /*02a0*/  SHF.R.S32.HI R14, RZ, 0x3, R11 ;  /* 0x00000003ff0e7819 */ /* 0x000fc4000001140b */
[----:B------:R-:W-:Y:S01]  /*02b0*/  SHF.R.S32.HI R6, RZ, 0x4, R7 ;  /* 0x00000004ff067819 */ /* 0x000fe20000011407 */
[----:B------:R-:W-:Y:S01]  /*02c0*/  IMAD.IADD R29, R251, 0x1, -R0 ;  /* 0x00000001fb1d7824 */ /* 0x000fe200078e0a00 */
[--C-:B------:R-:W-:Y:S01]  /*02d0*/  SHF.R.S32.HI R15, RZ, 0x1f, R14.reuse ;  /* 0x0000001fff0f7819 */ /* 0x100fe2000001140e */
[----:B------:R-:W-:Y:S01]  /*02e0*/  IMAD.SHL.U32 R0, R14, 0x40, RZ ;  /* 0x000000400e007824 */ /* 0x000fe200078e00ff */
[----:B------:R-:W-:Y:S01]  /*02f0*/  LEA.HI R2, R7, R6, RZ, 0x1 ;  /* 0x0000000607027211 */ /* 0x000fe200078f08ff */
[----:B------:R-:W-:Y:S01]  /*0300*/  IMAD.SHL.U32 R12, R29, 0x8, RZ ;  /* 0x000000081d0c7824 */ /* 0x000fe200078e00ff */
[----:B----4-:R-:W-:Y:S01]  /*0310*/  @!P3 ISETP.NE.U32.AND P2, PT, R16, RZ, PT ;  /* 0x000000ff1000b20c */ /* 0x010fe20003f45070 */
[----:B------:R-:W-:Y:S01]  /*0320*/  IMAD.WIDE R4, R4, 0x80, R14 ;  /* 0x0000008004047825 */ /* 0x000fe200078e020e */
[----:B------:R-:W-:Y:S02]  /*0330*/  LOP3.LUT R0, R0, 0x1c0, RZ, 0xc0, !PT ;  /* 0x000001c000007812 */ /* 0x000fe400078ec0ff */
[----:B------:R-:W-:Y:S01]  /*0340*/  LOP3.LUT R2, R2, 0xfffffffe, RZ, 0xc0, !PT ;  /* 0xfffffffe02027812 */ /* 0x000fe200078ec0ff */
[----:B------:R-:W-:Y:S01]  /*0350*/  IMAD R5, R5, UR6, RZ ;  /* 0x0000000605057c24 */ /* 0x000fe2000f8e02ff */
[----:B------:R-:W-:Y:S01]  /*0360*/  SHF.R.U32.HI R3, RZ, 0x3, R0 ;  /* 0x00000003ff037819 */ /* 0x000fe20000011600 */
[----:B--2---:R-:W-:Y:S01]  /*0370*/  IMAD.SHL.U32 R244, R88, 0x20, RZ ;  /* 0x0000002058f47824 */ /* 0x004fe200078e00ff */
[----:B------:R-:W-:Y:S01]  /*0380*/  LOP3.LUT R0, R0, 0x38, R12, 0xf8, !PT ;  /* 0x0000003800007812 */ /* 0x000fe200078ef80c */
[----:B------:R-:W-:Y:S01]  /*0390*/  IMAD.IADD R23, R6, 0x1, -R2 ;  /* 0x0000000106177824 */ /* 0x000fe200078e0a02 */
[----:B------:R-:W-:-:S02]  /*03a0*/  SHF.R.S32.HI R13, RZ, 0x1f, R12 ;  /* 0x0000001fff0d7819 */ /* 0x000fc4000001140c */
[----:B------:R-:W-:Y:S01]  /*03b0*/  LOP3.LUT R8, R0, R3, RZ, 0x3c, !PT ;  /* 0x0000000300087212 */ /* 0x000fe200078e3cff */
[C---:B------:R-:W-:Y:S01]  /*03c0*/  IMAD R0, R28.reuse, UR5, R9 ;  /* 0x000000051c007c24 */ /* 0x040fe2000f8e0209 */
[----:B------:R-:W-:Y:S01]  /*03d0*/  LOP3.LUT R6, R7, 0xfffffff0, RZ, 0xc0, !PT ;  /* 0xfffffff007067812 */ /* 0x000fe200078ec0ff */
[----:B------:R-:W-:Y:S01]  /*03e0*/  IMAD.WIDE.U32 R2, R28, UR4, R12 ;  /* 0x000000041c027c25 */ /* 0x000fe2000f8e000c */
[----:B-1----:R1:W2:Y:S01]  /*03f0*/  MUFU.RCP R9, R10 ;  /* 0x0000000a00097308 */ /* 0x0022a20000001000 */
[----:B---3--:R-:W-:Y:S01]  /*0400*/  SHF.R.S32.HI R7, RZ, 0x1f, R32 ;  /* 0x0000001fff077819 */ /* 0x008fe20000011420 */
[----:B------:R-:W-:Y:S01]  /*0410*/  ULDC.64 UR4, c[0x0][0x258] ;  /* 0x0000960000047ab9 */ /* 0x000fe20000000a00 */
[----:B------:R-:W-:Y:S01]  /*0420*/  IMAD.IADD R3, R3, 0x1, R0 ;  /* 0x0000000103037824 */ /* 0x000fe200078e0200 */
[----:B------:R-:W-:Y:S01]  /*0430*/  @!P3 ISETP.NE.AND.EX P2, PT, R17, RZ, PT, P2 ;  /* 0x000000ff1100b20c */ /* 0x000fe20003f45320 */
[----:B------:R-:W-:Y:S01]  /*0440*/  IMAD.IADD R0, R251, 0x1, -R6 ;  /* 0x00000001fb007824 */ /* 0x000fe200078e0a06 */
[-C--:B------:R-:W-:Y:S01]  /*0450*/  LEA.HI R6, R26, R251.reuse, RZ, 0x6 ;  /* 0x000000fb1a067211 */ /* 0x080fe200078f30ff */
[----:B------:R-:W-:Y:S01]  /*0460*/  IMAD R7, R7, UR4, RZ ;  /* 0x0000000407077c24 */ /* 0x000fe2000f8e02ff */
[----:B------:R-:W-:Y:S01]  /*0470*/  SHF.L.U64.HI R245, R88, 0x5, R89 ;  /* 0x0000000558f57819 */ /* 0x000fe20000010259 */
[----:B------:R-:W-:Y:S01]  /*0480*/  IMAD.WIDE.U32 R2, R32, UR4, R2 ;  /* 0x0000000420027c25 */ /* 0x000fe2000f8e0002 */
[----:B------:R-:W-:Y:S01]  /*0490*/  USHF.L.U64.HI UR4, UR6, 0x5, UR7 ;  /* 0x0000000506047899 */ /* 0x000fe20008010207 */
[----:B------:R-:W-:-:S02]  /*04a0*/  LEA.HI R237, R26, R251, RZ, 0x5 ;  /* 0x000000fb1aed7211 */ /* 0x000fc400078f28ff */
[----:B------:R-:W-:Y:S02]  /*04b0*/  IMAD.SHL.U32 R6, R6, 0x8, RZ ;  /* 0x0000000806067824 */ /* 0x000fe400078e00ff */
[----:B------:R-:W-:Y:S01]  /*04c0*/  IMAD R7, R32, UR5, R7 ;  /* 0x0000000520077c24 */ /* 0x000fe2000f8e0207 */
[----:B------:R-:W-:Y:S01]  /*04d0*/  UMOV UR5, 0x400 ;  /* 0x0000040000057882 */ /* 0x000fe20000000000 */
[----:B-1----:R-:W-:Y:S01]  /*04e0*/  SHF.R.S32.HI R10, RZ, 0x1f, R0 ;  /* 0x0000001fff0a7819 */ /* 0x002fe20000011400 */
[----:B------:R-:W-:Y:S01]  /*04f0*/  ULEA UR5, UR10, UR5, 0x18 ;  /* 0x000000050a057291 */ /* 0x000fe2000f8ec03f */
[----:B------:R-:W-:Y:S01]  /*0500*/  LOP3.LUT R226, R8, 0x7ffffe00, R6, 0xf8, !PT ;  /* 0x7ffffe0008e27812 */ /* 0x000fe200078ef806 */
[----:B--2---:R-:W-:Y:S01]  /*0510*/  VIADD R8, R9, 0xffffffe ;  /* 0x0ffffffe09087836 */ /* 0x004fe20000000000 */
[----:B------:R-:W-:Y:S01]  /*0520*/  LEA.HI R21, R10, R0, RZ, 0x3 ;  /* 0x000000000a157211 */ /* 0x000fe200078f18ff */
[----:B------:R-:W-:Y:S01]  /*0530*/  IMAD.IADD R3, R3, 0x1, R7 ;  /* 0x0000000103037824 */ /* 0x000fe200078e0207 */
[----:B------:R-:W-:Y:S01]  /*0540*/  ULDC.64 UR10, c[0x0][0x250] ;  /* 0x00009400000a7ab9 */ /* 0x000fe20000000a00 */
[----:B------:R-:W-:Y:S01]  /*0550*/  IMAD.SHL.U32 R7, R29, 0x40, RZ ;  /* 0x000000401d077824 */ /* 0x000fe200078e00ff */
[----:B------:R-:W-:Y:S01]  /*0560*/  LOP3.LUT R6, R21, 0xfffffff8, RZ, 0xc0, !PT ;  /* 0xfffffff815067812 */ /* 0x000fe200078ec0ff */
[----:B------:R1:W2:Y:S01]  /*0570*/  F2I.FTZ.U32.TRUNC.NTZ R9, R8 ;  /* 0x0000000800097305 */ /* 0x0002a2000021f000 */
[----:B------:R-:W-:Y:S01]  /*0580*/  IMAD.WIDE.U32 R2, R4, UR6, R2 ;  /* 0x0000000604027c25 */ /* 0x000fe2000f8e0002 */
[----:B------:R-:W-:Y:S01]  /*0590*/  LEA R226, R226, UR5, 0x1 ;  /* 0x00000005e2e27c11 */ /* 0x000fe2000f8e08ff */
[----:B------:R-:W-:-:S02]  /*05a0*/  USHF.L.U32 UR14, UR10, 0x5, URZ ;  /* 0x000000050a0e7899 */ /* 0x000fc4000800063f */
[----:B------:R-:W-:Y:S01]  /*05b0*/  IMAD.IADD R30, R0, 0x1, -R6 ;  /* 0x00000001001e7824 */ /* 0x000fe200078e0a06 */
[----:B------:R-:W-:Y:S01]  /*05c0*/  LOP3.LUT R0, R7, 0x1c0, RZ, 0xc0, !PT ;  /* 0x000001c007007812 */ /* 0x000fe200078ec0ff */
[----:B------:R-:W-:Y:S01]  /*05d0*/  IMAD R6, R4, UR7, R5 ;  /* 0x0000000704067c24 */ /* 0x000fe2000f8e0205 */
[----:B------:R-:W-:Y:S01]  /*05e0*/  LEA R4, P0, R2, UR8, 0x1 ;  /* 0x0000000802047c11 */ /* 0x000fe2000f8008ff */
[----:B------:R-:W-:Y:S01]  /*05f0*/  ULDC.64 UR6, c[0x0][0x230] ;  /* 0x00008c0000067ab9 */ /* 0x000fe20000000a00 */
[----:B------:R-:W-:Y:S01]  /*0600*/  LOP3.LUT R5, R0, 0x8, R11, 0xf8, !PT ;  /* 0x0000000800057812 */ /* 0x000fe200078ef80b */
[----:B------:R-:W-:Y:S01]  /*0610*/  IMAD.IADD R3, R3, 0x1, R6 ;  /* 0x0000000103037824 */ /* 0x000fe200078e0206 */
[----:B------:R-:W-:Y:S01]  /*0620*/  SHF.R.U32.HI R0, RZ, 0x3, R0 ;  /* 0x00000003ff007819 */ /* 0x000fe20000011600 */
[----:B------:R-:W-:Y:S01]  /*0630*/  IMAD R11, R27, UR6, RZ ;  /* 0x000000061b0b7c24 */ /* 0x000fe2000f8e02ff */
[----:B------:R-:W-:Y:S01]  /*0640*/  USHF.L.U64.HI UR15, UR10, 0x5, UR11 ;  /* 0x000000050a0f7899 */ /* 0x000fe2000801020b */
[----:B-1----:R-:W-:Y:S01]  /*0650*/  IMAD.MOV.U32 R8, RZ, RZ, RZ ;  /* 0x000000ffff087224 */ /* 0x002fe200078e00ff */
[----:B------:R-:W-:Y:S01]  /*0660*/  LOP3.LUT R24, R5, R0, RZ, 0x3c, !PT ;  /* 0x0000000005187212 */ /* 0x000fe200078e3cff */
[----:B--2---:R-:W-:Y:S01]  /*0670*/  IMAD.MOV R0, RZ, RZ, -R9 ;  /* 0x000000ffff007224 */ /* 0x004fe200078e0a09 */
[----:B------:R-:W-:Y:S01]  /*0680*/  LEA.HI.X R5, R2, UR9, R3, 0x1, P0 ;  /* 0x0000000902057c11 */ /* 0x000fe200080f0c03 */
[----:B------:R-:W-:Y:S01]  /*0690*/  IMAD R11, R28, UR7, R11 ;  /* 0x000000071c0b7c24 */ /* 0x000fe2000f8e020b */
[----:B------:R-:W-:Y:S01]  /*06a0*/  IADD3 R2, P0, R4, UR12, RZ ;  /* 0x0000000c04027c10 */ /* 0x000fe2000ff1e0ff */
[----:B------:R-:W-:Y:S01]  /*06b0*/  IMAD R0, R0, R25, RZ ;  /* 0x0000001900007224 */ /* 0x000fe200078e02ff */
[----:B------:R-:W-:Y:S01]  /*06c0*/  ULDC.64 UR8, c[0x0][0x268] ;  /* 0x00009a0000087ab9 */ /* 0x000fe20000000a00 */
[----:B------:R-:W-:Y:S01]  /*06d0*/  @!PT LDS RZ, [RZ] ;  /* 0x00000000fffff984 */ /* 0x000fe20000000800 */
[----:B------:R-:W-:Y:S01]  /*06e0*/  @!PT LDS RZ, [RZ] ;  /* 0x00000000fffff984 */ /* 0x000fe20000000800 */
[----:B------:R-:W-:Y:S01]  /*06f0*/  @!PT LDS RZ, [RZ] ;  /* 0x00000000fffff984 */ /* 0x000fe20000000800 */
[----:B------:R-:W-:Y:S01]  /*0700*/  LDGSTS.E.BYPASS.LTC128B.128 [R226], desc[UR16][R4.64] ;  /* 0x0000000004e27fae */ /* 0x000fe2000b901d50 */
[----:B------:R-:W-:Y:S01]  /*0710*/  IADD3.X R3, R5, UR4, RZ, P0, !PT ;  /* 0x0000000405037c10 */ /* 0x000fe200087fe4ff */
[----:B------:R-:W-:Y:S01]  /*0720*/  IMAD.HI.U32 R8, R9, R0, R8 ;  /* 0x0000000009087227 */ /* 0x000fe200078e0008 */
[----:B------:R-:W-:Y:S01]  /*0730*/  IADD3 R6, P0, R2, UR12, RZ ;  /* 0x0000000c02067c10 */ /* 0x000fe2000ff1e0ff */
[----:B------:R1:W-:Y:S03]  /*0740*/  LDGSTS.E.BYPASS.LTC128B.128 [R226+0x4000], desc[UR16][R4.64+0x80] ;  /* 0x0400008004e27fae */ /* 0x0003e6000b901d50 */
[----:B------:R-:W-:Y:S01]  /*0750*/  IADD3.X R7, R3, UR4, RZ, P0, !PT ;  /* 0x0000000403077c10 */ /* 0x000fe200087fe4ff */
[----:B------:R-:W-:Y:S04]  /*0760*/  LDGSTS.E.BYPASS.LTC128B.128 [R226+0x800], desc[UR16][R2.64] ;  /* 0x0080000002e27fae */ /* 0x000fe8000b901d50 */
[----:B------:R2:W-:Y:S04]  /*0770*/  LDGSTS.E.BYPASS.LTC128B.128 [R226+0x4800], desc[UR16][R2.64+0x80] ;  /* 0x0480008002e27fae */ /* 0x0005e8000b901d50 */
[----:B------:R-:W-:Y:S04]  /*0780*/  LDGSTS.E.BYPASS.LTC128B.128 [R226+0x1000], desc[UR16][R6.64] ;  /* 0x0100000006e27fae */ /* 0x000fe8000b901d50 */
[----:B------:R3:W-:Y:S01]  /*0790*/  LDGSTS.E.BYPASS.LTC128B.128 [R226+0x5000], desc[UR16][R6.64+0x80] ;  /* 0x0500008006e27fae */ /* 0x0007e2000b901d50 */
[----:B-1----:R-:W-:-:S05]  /*07a0*/  IABS R4, R32 ;  /* 0x0000002000047213 */ /* 0x002fca0000000000 */
[----:B------:R-:W-:Y:S01]  /*07b0*/  IMAD.MOV.U32 R0, RZ, RZ, R4 ;  /* 0x000000ffff007224 */ /* 0x000fe200078e0004 */
[----:B--2---:R-:W-:-:S03]  /*07c0*/  IADD3 R2, P0, R6, UR12, RZ ;  /* 0x0000000c06027c10 */ /* 0x004fc6000ff1e0ff */
[----:B------:R-:W-:Y:S01]  /*07d0*/  IMAD.HI.U32 R10, R8, R0, RZ ;  /* 0x00000000080a7227 */ /* 0x000fe200078e00ff */
[----:B------:R-:W-:Y:S02]  /*07e0*/  IADD3.X R3, R7, UR4, RZ, P0, !PT ;  /* 0x0000000407037c10 */ /* 0x000fe400087fe4ff */
[----:B------:R-:W-:Y:S01]  /*07f0*/  IADD3 R4, P0, R2, UR12, RZ ;  /* 0x0000000c02047c10 */ /* 0x000fe2000ff1e0ff */
[----:B---3--:R-:W-:Y:S02]  /*0800*/  IMAD.MOV R6, RZ, RZ, -R10 ;  /* 0x000000ffff067224 */ /* 0x008fe400078e0a0a */
[----:B------:R-:W-:Y:S01]  /*0810*/  LDGSTS.E.BYPASS.LTC128B.128 [R226+0x1800], desc[UR16][R2.64] ;  /* 0x0180000002e27fae */ /* 0x000fe2000b901d50 */
[----:B------:R-:W-:Y:S01]  /*0820*/  IADD3.X R5, R3, UR4, RZ, P0, !PT ;  /* 0x0000000403057c10 */ /* 0x000fe200087fe4ff */
[C---:B------:R-:W-:Y:S02]  /*0830*/  IMAD R6, R25.reuse, R6, R0 ;  /* 0x0000000619067224 */ /* 0x040fe400078e0200 */
[----:B------:R1:W-:Y:S03]  /*0840*/  LDGSTS.E.BYPASS.LTC128B.128 [R226+0x5800], desc[UR16][R2.64+0x80] ;  /* 0x0580008002e27fae */ /* 0x0003e6000b901d50 */
[----:B------:R-:W-:Y:S01]  /*0850*/  ISETP.GT.U32.AND P1, PT, R25, R6, PT ;  /* 0x000000061900720c */ /* 0x000fe20003f24070 */
[----:B------:R-:W-:Y:S04]  /*0860*/  LDGSTS.E.BYPASS.LTC128B.128 [R226+0x2000], desc[UR16][R4.64] ;  /* 0x0200000004e27fae */ /* 0x000fe8000b901d50 */
[----:B------:R2:W-:Y:S08]  /*0870*/  LDGSTS.E.BYPASS.LTC128B.128 [R226+0x6000], desc[UR16][R4.64+0x80] ;  /* 0x0600008004e27fae */ /* 0x0005f0000b901d50 */
[----:B------:R-:W-:-:S02]  /*0880*/  @!P1 IMAD.IADD R6, R6, 0x1, -R25 ;  /* 0x0000000106069824 */ /* 0x000fc400078e0a19 */
[----:B------:R-:W-:Y:S01]  /*0890*/  @!P1 VIADD R10, R10, 0x1 ;  /* 0x000000010a0a9836 */ /* 0x000fe20000000000 */
[----:B------:R-:W-:Y:S02]  /*08a0*/  ISETP.NE.AND P1, PT, R31, RZ, PT ;  /* 0x000000ff1f00720c */ /* 0x000fe40003f25270 */
[----:B------:R-:W-:Y:S02]  /*08b0*/  ISETP.GE.U32.AND P4, PT, R6, R25, PT ;  /* 0x000000190600720c */ /* 0x000fe40003f86070 */
[----:B-1----:R-:W-:-:S04]  /*08c0*/  IADD3 R2, P0, R4, UR12, RZ ;  /* 0x0000000c04027c10 */ /* 0x002fc8000ff1e0ff */
[----:B------:R-:W-:Y:S02]  /*08d0*/  IADD3.X R3, R5, UR4, RZ, P0, !PT ;  /* 0x0000000405037c10 */ /* 0x000fe400087fe4ff */
[----:B------:R-:W-:-:S05]  /*08e0*/  IADD3 R8, P0, R2, UR12, RZ ;  /* 0x0000000c02087c10 */ /* 0x000fca000ff1e0ff */
[----:B------:R-:W-:Y:S01]  /*08f0*/  @P4 VIADD R10, R10, 0x1 ;  /* 0x000000010a0a4836 */ /* 0x000fe20000000000 */
[----:B------:R-:W-:Y:S01]  /*0900*/  LDGSTS.E.BYPASS.LTC128B.128 [R226+0x2800], desc[UR16][R2.64] ;  /* 0x0280000002e27fae */ /* 0x000fe2000b901d50 */
[----:B------:R-:W-:Y:S02]  /*0910*/  IADD3.X R9, R3, UR4, RZ, P0, !PT ;  /* 0x0000000403097c10 */ /* 0x000fe400087fe4ff */
[----:B------:R-:W-:Y:S01]  /*0920*/  IADD3 R0, P0, R14, R20, RZ ;  /* 0x000000140e007210 */ /* 0x000fe20007f1e0ff */
[----:B------:R1:W-:Y:S01]  /*0930*/  LDGSTS.E.BYPASS.LTC128B.128 [R226+0x6800], desc[UR16][R2.64+0x80] ;  /* 0x0680008002e27fae */ /* 0x0003e2000b901d50 */
[----:B--2---:R-:W-:-:S03]  /*0940*/  LOP3.LUT R4, R32, R31, RZ, 0x3c, !PT ;  /* 0x0000001f20047212 */ /* 0x004fc600078e3cff */
[----:B------:R-:W-:Y:S04]  /*0950*/  LDGSTS.E.BYPASS.LTC128B.128 [R226+0x3000], desc[UR16][R8.64] ;  /* 0x0300000008e27fae */ /* 0x000fe8000b901d50 */
[----:B------:R2:W-:Y:S01]  /*0960*/  LDGSTS.E.BYPASS.LTC128B.128 [R226+0x7000], desc[UR16][R8.64+0x80] ;  /* 0x0700008008e27fae */ /* 0x0005e2000b901d50 */
[----:B-1----:R-:W-:Y:S02]  /*0970*/  LEA.HI.X.SX32 R2, R20, R15, 0x1, P0 ;  /* 0x0000000f14027211 */ /* 0x002fe400000f0eff */
[----:B------:R-:W-:Y:S01]  /*0980*/  ISETP.GE.AND P0, PT, R4, RZ, PT ;  /* 0x000000ff0400720c */ /* 0x000fe20003f06270 */
[----:B------:R-:W-:-:S04]  /*0990*/  IMAD.WIDE.U32 R4, R0, UR10, R12 ;  /* 0x0000000a00047c25 */ /* 0x000fc8000f8e000c */
[C---:B------:R-:W-:Y:S02]  /*09a0*/  IMAD R3, R2.reuse, UR10, RZ ;  /* 0x0000000a02037c24 */ /* 0x040fe4000f8e02ff */
[-C--:B------:R-:W-:Y:S02]  /*09b0*/  IMAD R2, R2, R88.reuse, RZ ;  /* 0x0000005802027224 */ /* 0x080fe400078e02ff */
[C---:B------:R-:W-:Y:S02]  /*09c0*/  IMAD R14, R0.reuse, UR11, R3 ;  /* 0x0000000b000e7c24 */ /* 0x040fe4000f8e0203 */
[C---:B------:R-:W-:Y:S02]  /*09d0*/  IMAD R6, R0.reuse, R89, R2 ;  /* 0x0000005900067224 */ /* 0x040fe400078e0202 */
[----:B------:R-:W-:Y:S01]  /*09e0*/  IMAD.WIDE.U32 R2, R0, R88, R12 ;  /* 0x0000005800027225 */ /* 0x000fe200078e000c */
[----:B------:R-:W-:-:S03]  /*09f0*/  @!P3 SEL R0, R19, RZ, P2 ;  /* 0x000000ff1300b207 */ /* 0x000fc60001000000 */
[----:B------:R-:W-:Y:S01]  /*0a00*/  IMAD.IADD R3, R3, 0x1, R6 ;  /* 0x0000000103037824 */ /* 0x000fe200078e0206 */
[----:B------:R-:W-:Y:S01]  /*0a10*/  @!P3 IADD3 R90, R0, R18, -R20 ;  /* 0x00000012005ab210 */ /* 0x000fe20007ffe814 */
[----:B------:R-:W-:Y:S02]  /*0a20*/  IMAD.MOV.U32 R0, RZ, RZ, R10 ;  /* 0x000000ffff007224 */ /* 0x000fe400078e000a */
[----:B------:R-:W-:Y:S01]  /*0a30*/  IMAD.WIDE.U32 R6, R28, UR6, R2 ;  /* 0x000000061c067c25 */ /* 0x000fe2000f8e0002 */
[----:B------:R-:W-:-:S03]  /*0a40*/  ULDC.64 UR6, c[0x0][0x238] ;  /* 0x00008e0000067ab9 */ /* 0x000fc60000000a00 */
[----:B------:R-:W-:Y:S02]  /*0a50*/  IMAD.IADD R3, R5, 0x1, R14 ;  /* 0x0000000105037824 */ /* 0x000fe400078e020e */
[----:B------:R-:W-:Y:S02]  /*0a60*/  VIADD R5, R90, 0x1f ;  /* 0x0000001f5a057836 */ /* 0x000fe40000000000 */
[----:B------:R-:W-:Y:S01]  /*0a70*/  @!P0 IMAD.MOV R0, RZ, RZ, -R0 ;  /* 0x000000ffff008224 */ /* 0x000fe200078e0a00 */
[----:B------:R-:W-:Y:S01]  /*0a80*/  @!P1 LOP3.LUT R0, RZ, R31, RZ, 0x33, !PT ;  /* 0x0000001fff009212 */ /* 0x000fe200078e33ff */
[----:B------:R-:W-:Y:S01]  /*0a90*/  IMAD.MOV.U32 R2, RZ, RZ, R4 ;  /* 0x000000ffff027224 */ /* 0x000fe200078e0004 */
[----:B------:R-:W-:Y:S01]  /*0aa0*/  SHF.R.S32.HI R4, RZ, 0x1f, R5 ;  /* 0x0000001fff047819 */ /* 0x000fe20000011405 */
[----:B------:R-:W-:Y:S01]  /*0ab0*/  IMAD R10, R27, UR6, RZ ;  /* 0x000000061b0a7c24 */ /* 0x000fe2000f8e02ff */
[----:B------:R-:W-:Y:S01]  /*0ac0*/  SHF.R.S32.HI R12, RZ, 0x1f, R0 ;  /* 0x0000001fff0c7819 */ /* 0x000fe20000011400 */
[----:B------:R-:W-:Y:S01]  /*0ad0*/  IMAD.WIDE.U32 R2, R28, UR6, R2 ;  /* 0x000000061c027c25 */ /* 0x000fe2000f8e0002 */
[----:B------:R-:W-:-:S02]  /*0ae0*/  LEA.HI R227, R4, R5, RZ, 0x5 ;  /* 0x0000000504e37211 */ /* 0x000fc400078f28ff */
[----:B--2---:R-:W-:Y:S01]  /*0af0*/  IADD3 R8, P1, R8, UR12, RZ ;  /* 0x0000000c08087c10 */ /* 0x004fe2000ff3e0ff */
[----:B------:R-:W-:Y:S01]  /*0b00*/  IMAD R10, R28, UR7, R10 ;  /* 0x000000071c0a7c24 */ /* 0x000fe2000f8e020a */
[----:B------:R-:W-:Y:S01]  /*0b10*/  ULDC.64 UR6, c[0x0][0x260] ;  /* 0x0000980000067ab9 */ /* 0x000fe20000000a00 */
[----:B------:R-:W-:Y:S01]  /*0b20*/  IMAD.IADD R7, R7, 0x1, R11 ;  /* 0x0000000107077824 */ /* 0x000fe200078e020b */
[----:B------:R-:W-:Y:S01]  /*0b30*/  LEA.HI.SX32 R11, R227, 0xffffffff, 0x1b ;  /* 0xffffffffe30b7811 */ /* 0x000fe200078fdaff */
[----:B------:R-:W-:Y:S01]  /*0b40*/  IMAD R4, R12, UR6, RZ ;  /* 0x000000060c047c24 */ /* 0x000fe2000f8e02ff */
[----:B------:R-:W-:Y:S01]  /*0b50*/  IADD3.X R9, R9, UR4, RZ, P1, !PT ;  /* 0x0000000409097c10 */ /* 0x000fe20008ffe4ff */
[----:B------:R-:W-:Y:S01]  /*0b60*/  IMAD.IADD R5, R3, 0x1, R10 ;  /* 0x0000000103057824 */ /* 0x000fe200078e020a */
[----:B------:R-:W-:Y:S01]  /*0b70*/  SHF.R.S32.HI R3, RZ, 0x1f, R11 ;  /* 0x0000001fff037819 */ /* 0x000fe2000001140b */
[C---:B------:R-:W-:Y:S01]  /*0b80*/  IMAD R10, R0.reuse, UR7, R4 ;  /* 0x00000007000a7c24 */ /* 0x040fe2000f8e0204 */
[----:B------:R-:W-:Y:S01]  /*0b90*/  UIADD3 UR4, UR5, 0x8000, URZ ;  /* 0x0000800005047890 */ /* 0x000fe2000fffe03f */
[----:B------:R-:W-:Y:S01]  /*0ba0*/  IMAD.WIDE.U32 R248, R0, UR6, R6 ;  /* 0x0000000600f87c25 */ /* 0x000fe2000f8e0006 */
[----:B------:R-:W-:Y:S01]  /*0bb0*/  ULDC.64 UR6, c[0x0][0x218] ;  /* 0x0000860000067ab9 */ /* 0x000fe20000000a00 */
[----:B------:R-:W-:Y:S02]  /*0bc0*/  LDGSTS.E.BYPASS.LTC128B.128 [R226+0x3800], desc[UR16][R8.64] ;  /* 0x0380000008e27fae */ /* 0x000fe4000b901d50 */
[----:B------:R-:W-:-:S02]  /*0bd0*/  IMAD R6, R245, R11, RZ ;  /* 0x0000000bf5067224 */ /* 0x000fc400078e02ff */
[----:B------:R-:W-:Y:S01]  /*0be0*/  IMAD.IADD R243, R249, 0x1, R10 ;  /* 0x00000001f9f37824 */ /* 0x000fe200078e020a */
[----:B------:R-:W-:Y:S01]  /*0bf0*/  LDGSTS.E.BYPASS.LTC128B.128 [R226+0x7800], desc[UR16][R8.64+0x80] ;  /* 0x0780008008e27fae */ /* 0x000fe2000b901d50 */
[----:B------:R-:W-:Y:S02]  /*0c00*/  IMAD.MOV.U32 R242, RZ, RZ, R248 ;  /* 0x000000fffff27224 */ /* 0x000fe400078e00f8 */
[----:B------:R-:W-:Y:S02]  /*0c10*/  IMAD.MOV.U32 R4, RZ, RZ, R2 ;  /* 0x000000ffff047224 */ /* 0x000fe400078e0002 */
[CC--:B------:R-:W-:Y:S02]  /*0c20*/  IMAD R2, R3.reuse, R244.reuse, R6 ;  /* 0x000000f403027224 */ /* 0x0c0fe400078e0206 */
[----:B------:R-:W-:Y:S02]  /*0c30*/  IMAD R3, R3, UR10, RZ ;  /* 0x0000000a03037c24 */ /* 0x000fe4000f8e02ff */
[----:B------:R-:W-:-:S04]  /*0c40*/  IMAD.WIDE.U32 R6, R11, R244, R242 ;  /* 0x000000f40b067225 */ /* 0x000fc800078e00f2 */
[----:B------:R-:W-:Y:S02]  /*0c50*/  IMAD R13, R11, UR11, R3 ;  /* 0x0000000b0b0d7c24 */ /* 0x000fe4000f8e0203 */
[----:B------:R-:W-:Y:S02]  /*0c60*/  IMAD R3, R12, UR8, RZ ;  /* 0x000000080c037c24 */ /* 0x000fe4000f8e02ff */
[----:B------:R-:W-:Y:S01]  /*0c70*/  IMAD.IADD R7, R7, 0x1, R2 ;  /* 0x0000000107077824 */ /* 0x000fe200078e0202 */
[----:B------:R-:W-:Y:S01]  /*0c80*/  LEA R2, P0, R6, UR6, 0x1 ;  /* 0x0000000606027c11 */ /* 0x000fe2000f8008ff */
[----:B------:R-:W-:-:S03]  /*0c90*/  IMAD.WIDE.U32 R246, R0, UR8, R4 ;  /* 0x0000000800f67c25 */ /* 0x000fc6000f8e0004 */
[----:B------:R-:W-:Y:S01]  /*0ca0*/  IADD3 R4, P1, R2, R244, RZ ;  /* 0x000000f402047210 */ /* 0x000fe20007f3e0ff */
[----:B------:R-:W-:Y:S01]  /*0cb0*/  IMAD R5, R0, UR9, R3 ;  /* 0x0000000900057c24 */ /* 0x000fe2000f8e0203 */
[----:B------:R-:W-:Y:S01]  /*0cc0*/  LEA.HI.X R3, R6, UR7, R7, 0x1, P0 ;  /* 0x0000000706037c11 */ /* 0x000fe200080f0c07 */
[----:B------:R-:W-:Y:S01]  /*0cd0*/  IMAD.WIDE.U32 R10, R11, UR10, RZ ;  /* 0x0000000a0b0a7c25 */ /* 0x000fe2000f8e00ff */
[----:B------:R-:W-:-:S03]  /*0ce0*/  ULDC.64 UR8, c[0x0][0x220] ;  /* 0x0000880000087ab9 */ /* 0x000fc60000000a00 */
[----:B------:R-:W-:Y:S01]  /*0cf0*/  IMAD.IADD R250, R247, 0x1, R5 ;  /* 0x00000001f7fa7824 */ /* 0x000fe200078e0205 */
[----:B------:R-:W-:Y:S01]  /*0d00*/  LDGSTS.E.BYPASS.LTC128B.128 [R226+0x8000], desc[UR16][R2.64] ;  /* 0x0800000002e27fae */ /* 0x000fe2000b901d50 */
[----:B------:R-:W-:Y:S01]  /*0d10*/  IMAD.X R5, R3, 0x1, R245, P1 ;  /* 0x0000000103057824 */ /* 0x000fe200008e06f5 */
[----:B------:R-:W-:Y:S01]  /*0d20*/  LEA R6, P0, R10, R246, 0x5 ;  /* 0x000000f60a067211 */ /* 0x000fe200078028ff */
[----:B------:R-:W-:Y:S01]  /*0d30*/  IMAD.IADD R0, R11, 0x1, R13 ;  /* 0x000000010b007824 */ /* 0x000fe200078e020d */
[----:B------:R1:W-:Y:S01]  /*0d40*/  LDGSTS.E.BYPASS.LTC128B.128 [R226+0x9000], desc[UR16][R2.64+0x80] ;  /* 0x0900008002e27fae */ /* 0x0003e2000b901d50 */
[----:B------:R-:W-:-:S03]  /*0d50*/  LOP3.LUT P1, RZ, R30, 0x2, RZ, 0xc0, !PT ;  /* 0x000000021eff7812 */ /* 0x000fc6000782c0ff */
[----:B------:R-:W-:Y:S01]  /*0d60*/  LDGSTS.E.BYPASS.LTC128B.128 [R226+0x8800], desc[UR16][R4.64] ;  /* 0x0880000004e27fae */ /* 0x000fe2000b901d50 */
[----:B------:R-:W-:Y:S01]  /*0d70*/  LEA.HI.X R10, R10, R250, R0, 0x5, P0 ;  /* 0x000000fa0a0a7211 */ /* 0x000fe200000f2c00 */
[----:B------:R-:W-:Y:S02]  /*0d80*/  IMAD.SHL.U32 R0, R30, 0x40, RZ ;  /* 0x000000401e007824 */ /* 0x000fe400078e00ff */
[----:B------:R2:W-:Y:S03]  /*0d90*/  LDGSTS.E.BYPASS.LTC128B.128 [R226+0x9800], desc[UR16][R4.64+0x80] ;  /* 0x0980008004e27fae */ /* 0x0005e6000b901d50 */
[----:B------:R-:W-:Y:S01]  /*0da0*/  LOP3.LUT R0, R0, 0x1c0, RZ, 0xc0, !PT ;  /* 0x000001c000007812 */ /* 0x000fe200078ec0ff */
[----:B------:R-:W0:Y:S01]  /*0db0*/  LDGDEPBAR ;  /* 0x00000000000079af */ /* 0x000e220000000000 */
[----:B-1----:R-:W-:-:S05]  /*0dc0*/  IMAD.SHL.U32 R2, R23, 0x8, RZ ;  /* 0x0000000817027824 */ /* 0x002fca00078e00ff */
[----:B------:R-:W-:Y:S02]  /*0dd0*/  LOP3.LUT R3, R0, 0x8, R2, 0xf8, !PT ;  /* 0x0000000800037812 */ /* 0x000fe400078ef802 */
[----:B------:R-:W-:Y:S01]  /*0de0*/  SHF.R.U32.HI R0, RZ, 0x3, R0 ;  /* 0x00000003ff007819 */ /* 0x000fe20000011600 */
[----:B--2---:R-:W-:Y:S01]  /*0df0*/  IMAD.SHL.U32 R5, R21, 0x40, RZ ;  /* 0x0000004015057824 */ /* 0x004fe200078e00ff */
[----:B------:R-:W-:-:S04]  /*0e00*/  DEPBAR.LE SB0, 0x0 ;  /* 0x000080000000791a */ /* 0x000fc80000000000 */
[----:B------:R-:W-:Y:S02]  /*0e10*/  SHF.R.S32.HI R2, RZ, 0x5, R237 ;  /* 0x00000005ff027819 */ /* 0x000fe400000114ed */
[----:B------:R-:W-:Y:S01]  /*0e20*/  LOP3.LUT R92, R5, 0xfffffe00, RZ, 0xc0, !PT ;  /* 0xfffffe00055c7812 */ /* 0x000fe200078ec0ff */
[----:B------:R-:W-:Y:S01]  /*0e30*/  BAR.SYNC.DEFER_BLOCKING 0x0 ;  /* 0x0000000000007b1d */ /* 0x000fe20000010000 */
[----:B------:R-:W-:Y:S02]  /*0e40*/  LEA R4, P0, R6, UR8, 0x1 ;  /* 0x0000000806047c11 */ /* 0x000fe4000f8008ff */
[----:B------:R-:W-:Y:S01]  /*0e50*/  LOP3.LUT R91, R3, R0, RZ, 0x3c, !PT ;  /* 0x00000000035b7212 */ /* 0x000fe200078e3cff */
[----:B------:R-:W-:Y:S01]  /*0e60*/  IMAD R2, R2, 0x400, R92 ;  /* 0x0000040002027824 */ /* 0x000fe200078e025c */
[----:B------:R-:W-:Y:S01]  /*0e70*/  LEA.HI.X R5, R6, UR9, R10, 0x1, P0 ;  /* 0x0000000906057c11 */ /* 0x000fe200080f0c0a */
[----:B------:R-:W-:Y:S01]  /*0e80*/  IMAD R0, R23, 0x200, R24 ;  /* 0x0000020017007824 */ /* 0x000fe200078e0218 */
[----:B------:R-:W-:Y:S01]  /*0e90*/  IADD3 R6, P0, R4, UR14, RZ ;  /* 0x0000000e04067c10 */ /* 0x000fe2000ff1e0ff */
[----:B------:R-:W-:-:S02]  /*0ea0*/  IMAD.IADD R2, R2, 0x1, R91 ;  /* 0x0000000102027824 */ /* 0x000fc400078e025b */
[----:B------:R-:W-:Y:S01]  /*0eb0*/  IMAD.MOV.U32 R3, RZ, RZ, 0x20 ;  /* 0x00000020ff037424 */ /* 0x000fe200078e00ff */
[----:B------:R-:W-:Y:S02]  /*0ec0*/  IADD3.X R7, R5, UR15, RZ, P0, !PT ;  /* 0x0000000f05077c10 */ /* 0x000fe400087fe4ff */
[----:B------:R-:W-:Y:S02]  /*0ed0*/  LEA R212, R2, UR5, 0x1 ;  /* 0x0000000502d47c11 */ /* 0x000fe4000f8e08ff */
[C---:B------:R-:W-:Y:S02]  /*0ee0*/  LEA R28, R0.reuse, UR5, 0x1 ;  /* 0x00000005001c7c11 */ /* 0x040fe4000f8e08ff */
[----:B------:R-:W-:Y:S02]  /*0ef0*/  LOP3.LUT P0, RZ, R29, 0x2, RZ, 0xc0, !PT ;  /* 0x000000021dff7812 */ /* 0x000fe4000780c0ff */
[----:B------:R-:W-:Y:S01]  /*0f00*/  LEA R221, R0, UR4, 0x1 ;  /* 0x0000000400dd7c11 */ /* 0x000fe2000f8e08ff */
[----:B------:R-:W-:Y:S01]  /*0f10*/  IMAD.MOV.U32 R0, RZ, RZ, 0x40 ;  /* 0x00000040ff007424 */ /* 0x000fe200078e00ff */
[----:B------:R-:W-:-:S02]  /*0f20*/  SEL R3, R3, 0xffffffe0, !P1 ;  /* 0xffffffe003037807 */ /* 0x000fc40004800000 */
[----:B------:R-:W-:Y:S01]  /*0f30*/  LOP3.LUT P1, RZ, R30, 0x4, RZ, 0xc0, !PT ;  /* 0x000000041eff7812 */ /* 0x000fe2000782c0ff */
[----:B------:R-:W-:Y:S01]  /*0f40*/  @!PT LDS RZ, [RZ] ;  /* 0x00000000fffff984 */ /* 0x000fe20000000800 */
[----:B------:R-:W-:Y:S01]  /*0f50*/  @!PT LDS RZ, [RZ] ;  /* 0x00000000fffff984 */ /* 0x000fe20000000800 */
[----:B------:R-:W-:Y:S01]  /*0f60*/  @!PT LDS RZ, [RZ] ;  /* 0x00000000fffff984 */ /* 0x000fe20000000800 */
[----:B------:R-:W-:Y:S01]  /*0f70*/  LDGSTS.E.BYPASS.LTC128B.128 [R226+0xa000], desc[UR16][R4.64] ;  /* 0x0a00000004e27fae */ /* 0x000fe2000b901d50 */
[C---:B------:R-:W-:Y:S02]  /*0f80*/  VIADD R222, R221.reuse, 0x20 ;  /* 0x00000020ddde7836 */ /* 0x040fe40000000000 */
[----:B------:R-:W-:Y:S01]  /*0f90*/  IMAD.IADD R214, R212, 0x1, R3 ;  /* 0x00000001d4d67824 */ /* 0x000fe200078e0203 */
[----:B------:R-:W-:Y:S01]  /*0fa0*/  LDGSTS.E.BYPASS.LTC128B.128 [R226+0xb000], desc[UR16][R4.64+0x80] ;  /* 0x0b00008004e27fae */ /* 0x000fe2000b901d50 */
[----:B------:R-:W-:Y:S01]  /*0fb0*/  SEL R2, R0, 0xffffffc0, !P1 ;  /* 0xffffffc000027807 */ /* 0x000fe20004800000 */
[----:B------:R-:W-:Y:S01]  /*0fc0*/  @P0 VIADD R222, R221, 0xffffffe0 ;  /* 0xffffffe0ddde0836 */ /* 0x000fe20000000000 */
[----:B------:R-:W-:Y:S01]  /*0fd0*/  LOP3.LUT P0, RZ, R29, 0x4, RZ, 0xc0, !PT ;  /* 0x000000041dff7812 */ /* 0x000fe2000780c0ff */
[----:B------:R-:W-:Y:S02]  /*0fe0*/  LDGSTS.E.BYPASS.LTC128B.128 [R226+0xa800], desc[UR16][R6.64] ;  /* 0x0a80000006e27fae */ /* 0x000fe4000b901d50 */
[--C-:B------:R-:W-:Y:S01]  /*0ff0*/  IMAD.IADD R220, R212, 0x1, R2.reuse ;  /* 0x00000001d4dc7824 */ /* 0x100fe200078e0202 */
[----:B------:R-:W-:Y:S01]  /*1000*/  SEL R0, R0, 0xffffffc0, !P0 ;  /* 0xffffffc000007807 */ /* 0x000fe20004000000 */
[----:B------:R1:W-:Y:S01]  /*1010*/  LDGSTS.E.BYPASS.LTC128B.128 [R226+0xb800], desc[UR16][R6.64+0x80] ;  /* 0x0b80008006e27fae */ /* 0x0003e2000b901d50 */
[----:B------:R-:W-:Y:S01]  /*1020*/  IMAD.IADD R218, R214, 0x1, R2 ;  /* 0x00000001d6da7824 */ /* 0x000fe200078e0202 */
[----:B------:R-:W-:-:S02]  /*1030*/  ISETP.GE.AND P0, PT, R90, 0x21, PT ;  /* 0x000000215a00780c */ /* 0x000fc40003f06270 */
[----:B------:R-:W-:Y:S01]  /*1040*/  LDSM.16.M88.4 R8, [R212] ;  /* 0x00000000d408783b */ /* 0x000fe20000000200 */
[----:B------:R-:W-:Y:S02]  /*1050*/  IMAD.IADD R219, R221, 0x1, R0 ;  /* 0x00000001dddb7824 */ /* 0x000fe400078e0200 */
[----:B------:R-:W-:Y:S01]  /*1060*/  IMAD.IADD R217, R0, 0x1, R222 ;  /* 0x0000000100d97824 */ /* 0x000fe200078e02de */
[----:B------:R-:W2:Y:S04]  /*1070*/  LDSM.16.M88.4 R16, [R28+0x8000] ;  /* 0x008000001c10783b */ /* 0x000ea80000000200 */
[----:B------:R-:W3:Y:S04]  /*1080*/  LDSM.16.M88.4 R32, [R28+0x8800] ;  /* 0x008800001c20783b */ /* 0x000ee80000000200 */
[----:B------:R-:W-:Y:S04]  /*1090*/  LDSM.16.M88.4 R20, [R214] ;  /* 0x00000000d614783b */ /* 0x000fe80000000200 */
[----:B------:R-:W-:Y:S04]  /*10a0*/  LDSM.16.M88.4 R24, [R222] ;  /* 0x00000000de18783b */ /* 0x000fe80000000200 */
[----:B------:R-:W-:Y:S04]  /*10b0*/  LDSM.16.M88.4 R12, [R214+0x2000] ;  /* 0x00200000d60c783b */ /* 0x000fe80000000200 */
[----:B-1----:R-:W1:Y:S04]  /*10c0*/  LDSM.16.M88.4 R4, [R212+0x2000] ;  /* 0x00200000d404783b */ /* 0x002e680000000200 */
[----:B------:R-:W4:Y:S04]  /*10d0*/  LDSM.16.M88.4 R48, [R222+0x800] ;  /* 0x00080000de30783b */ /* 0x000f280000000200 */
[----:B------:R-:W-:Y:S04]  /*10e0*/  LDSM.16.M88.4 R40, [R219] ;  /* 0x00000000db28783b */ /* 0x000fe80000000200 */
[----:B------:R-:W-:Y:S04]  /*10f0*/  LDSM.16.M88.4 R52, [R219+0x800] ;  /* 0x00080000db34783b */ /* 0x000fe80000000200 */
[----:B------:R-:W0:Y:S01]  /*1100*/  LDGDEPBAR ;  /* 0x00000000000079af */ /* 0x000e220000000000 */
[C---:B--2---:R-:W-:Y:S06]  /*1110*/  HMMA.16816.F32 R64, R8.reuse, R16, RZ ;  /* 0x000000100840723c */ /* 0x044fec00000018ff */
[C---:B------:R-:W-:Y:S06]  /*1120*/  HMMA.16816.F32 R44, R8.reuse, R18, RZ ;  /* 0x00000012082c723c */ /* 0x040fec00000018ff */
[C---:B---3--:R-:W-:Y:S06]  /*1130*/  HMMA.16816.F32 R76, R8.reuse, R32, RZ ;  /* 0x00000020084c723c */ /* 0x048fec00000018ff */
[----:B------:R-:W-:Y:S01]  /*1140*/  HMMA.16816.F32 R72, R8, R34, RZ ;  /* 0x000000220848723c */ /* 0x000fe200000018ff */
[----:B------:R-:W-:Y:S05]  /*1150*/  LDSM.16.M88.4 R8, [R218+0x2000] ;  /* 0x00200000da08783b */ /* 0x000fea0000000200 */
[C---:B-1----:R-:W-:Y:S06]  /*1160*/  HMMA.16816.F32 R60, R4.reuse, R16, RZ ;  /* 0x00000010043c723c */ /* 0x042fec00000018ff */
[C---:B------:R-:W-:Y:S01]  /*1170*/  HMMA.16816.F32 R56, R4.reuse, R18, RZ ;  /* 0x000000120438723c */ /* 0x040fe200000018ff */
[----:B------:R-:W-:Y:S05]  /*1180*/  LDSM.16.M88.4 R16, [R220] ;  /* 0x00000000dc10783b */ /* 0x000fea0000000200 */
[C---:B------:R-:W-:Y:S06]  /*1190*/  HMMA.16816.F32 R36, R4.reuse, R32, RZ ;  /* 0x000000200424723c */ /* 0x040fec00000018ff */
[----:B------:R-:W-:Y:S01]  /*11a0*/  HMMA.16816.F32 R68, R4, R34, RZ ;  /* 0x000000220444723c */ /* 0x000fe200000018ff */
[----:B------:R-:W1:Y:S05]  /*11b0*/  LDSM.16.M88.4 R4, [R220+0x2000] ;  /* 0x00200000dc04783b */ /* 0x000e6a0000000200 */
[-C--:B------:R-:W-:Y:S06]  /*11c0*/  HMMA.16816.F32 R80, R20, R24.reuse, R64 ;  /* 0x000000181450723c */ /* 0x080fec0000001840 */
[C---:B------:R-:W-:Y:S06]  /*11d0*/  HMMA.16816.F32 R64, R12.reuse, R24, R60 ;  /* 0x000000180c40723c */ /* 0x040fec000000183c */
[-C--:B------:R-:W-:Y:S06]  /*11e0*/  HMMA.16816.F32 R60, R12, R26.reuse, R56 ;  /* 0x0000001a0c3c723c */ /* 0x080fec0000001838 */
[----:B------:R-:W-:Y:S01]  /*11f0*/  HMMA.16816.F32 R56, R20, R26, R44 ;  /* 0x0000001a1438723c */ /* 0x000fe2000000182c */
[----:B------:R-:W-:Y:S05]  /*1200*/  LDSM.16.M88.4 R44, [R217+0x800] ;  /* 0x00080000d92c783b */ /* 0x000fea0000000200 */
[C---:B----4-:R-:W-:Y:S01]  /*1210*/  HMMA.16816.F32 R32, R12.reuse, R48, R36 ;  /* 0x000000300c20723c */ /* 0x050fe20000001824 */
[----:B------:R-:W2:Y:S05]  /*1220*/  LDSM.16.M88.4 R36, [R217] ;  /* 0x00000000d924783b */ /* 0x000eaa0000000200 */
[----:B------:R-:W-:Y:S01]  /*1230*/  HMMA.16816.F32 R24, R12, R50, R68 ;  /* 0x000000320c18723c */ /* 0x000fe20000001844 */
[----:B------:R-:W3:Y:S05]  /*1240*/  LDSM.16.M88.4 R12, [R218] ;  /* 0x00000000da0c783b */ /* 0x000eea0000000200 */
[C---:B------:R-:W-:Y:S06]  /*1250*/  HMMA.16816.F32 R76, R20.reuse, R48, R76 ;  /* 0x00000030144c723c */ /* 0x040fec000000184c */
[----:B------:R-:W-:Y:S06]  /*1260*/  HMMA.16816.F32 R20, R20, R50, R72 ;  /* 0x000000321414723c */ /* 0x000fec0000001848 */
[-C--:B-1----:R-:W-:Y:S06]  /*1270*/  HMMA.16816.F32 R48, R4, R40.reuse, R64 ;  /* 0x000000280430723c */ /* 0x082fec0000001840 */
[C---:B------:R-:W-:Y:S06]  /*1280*/  HMMA.16816.F32 R68, R16.reuse, R40, R80 ;  /* 0x000000281044723c */ /* 0x040fec0000001850 */
[-C--:B------:R-:W-:Y:S01]  /*1290*/  HMMA.16816.F32 R64, R16, R42.reuse, R56 ;  /* 0x0000002a1040723c */ /* 0x080fe20000001838 */
[----:B------:R-:W-:Y:S05]  /*12a0*/  LDSM.16.M88.4 R56, [R28+0x9800] ;  /* 0x009800001c38783b */ /* 0x000fea0000000200 */
[C---:B------:R-:W-:Y:S06]  /*12b0*/  HMMA.16816.F32 R72, R4.reuse, R42, R60 ;  /* 0x0000002a0448723c */ /* 0x040fec000000183c */
[C---:B------:R-:W-:Y:S01]  /*12c0*/  HMMA.16816.F32 R60, R4.reuse, R52, R32 ;  /* 0x00000034043c723c */ /* 0x040fe20000001820 */
[----:B------:R-:W-:Y:S04]  /*12d0*/  LDSM.16.M88.4 R32, [R28+0x9000] ;  /* 0x009000001c20783b */ /* 0x000fe80000000200 */
[----:B------:R-:W-:Y:S01]  /*12e0*/  LDSM.16.M88.4 R28, [R214+0x4000] ;  /* 0x00400000d61c783b */ /* 0x000fe20000000200 */
[----:B------:R-:W-:Y:S03]  /*12f0*/  HMMA.16816.F32 R84, R4, R54, R24 ;  /* 0x000000360454723c */ /* 0x000fe60000001818 */
[----:B------:R-:W1:Y:S03]  /*1300*/  LDSM.16.M88.4 R4, [R212+0x6000] ;  /* 0x00600000d404783b */ /* 0x000e660000000200 */
[C---:B------:R-:W-:Y:S01]  /*1310*/  HMMA.16816.F32 R80, R16.reuse, R52, R76 ;  /* 0x000000341050723c */ /* 0x040fe2000000184c */
[----:B------:R-:W4:Y:S05]  /*1320*/  LDSM.16.M88.4 R24, [R212+0x4000] ;  /* 0x00400000d418783b */ /* 0x000f2a0000000200 */
[----:B------:R-:W-:Y:S01]  /*1330*/  HMMA.16816.F32 R52, R16, R54, R20 ;  /* 0x000000361034723c */ /* 0x000fe20000001814 */
[----:B------:R-:W-:Y:S05]  /*1340*/  LDSM.16.M88.4 R20, [R214+0x6000] ;  /* 0x00600000d614783b */ /* 0x000fea0000000200 */
[-C--:B--2---:R-:W-:Y:S06]  /*1350*/  HMMA.16816.F32 R48, R8, R36.reuse, R48 ;  /* 0x000000240830723c */ /* 0x084fec0000001830 */
[C---:B---3--:R-:W-:Y:S06]  /*1360*/  HMMA.16816.F32 R40, R12.reuse, R36, R68 ;  /* 0x000000240c28723c */ /* 0x048fec0000001844 */
[-C--:B------:R-:W-:Y:S06]  /*1370*/  HMMA.16816.F32 R16, R12, R38.reuse, R64 ;  /* 0x000000260c10723c */ /* 0x080fec0000001840 */
[C---:B------:R-:W-:Y:S01]  /*1380*/  HMMA.16816.F32 R72, R8.reuse, R38, R72 ;  /* 0x000000260848723c */ /* 0x040fe20000001848 */
[----:B------:R-:W2:Y:S05]  /*1390*/  LDSM.16.M88.4 R36, [R222+0x1000] ;  /* 0x00100000de24783b */ /* 0x000eaa0000000200 */
[C---:B------:R-:W-:Y:S06]  /*13a0*/  HMMA.16816.F32 R60, R8.reuse, R44, R60 ;  /* 0x0000002c083c723c */ /* 0x040fec000000183c */
[----:B------:R-:W-:Y:S06]  /*13b0*/  HMMA.16816.F32 R76, R8, R46, R84 ;  /* 0x0000002e084c723c */ /* 0x000fec0000001854 */
[C---:B------:R-:W-:Y:S06]  /*13c0*/  HMMA.16816.F32 R80, R12.reuse, R44, R80 ;  /* 0x0000002c0c50723c */ /* 0x040fec0000001850 */
[----:B------:R-:W-:Y:S01]  /*13d0*/  HMMA.16816.F32 R68, R12, R46, R52 ;  /* 0x0000002e0c44723c */ /* 0x000fe20000001834 */
[----:B------:R-:W3:Y:S04]  /*13e0*/  LDSM.16.M88.4 R44, [R222+0x1800] ;  /* 0x00180000de2c783b */ /* 0x000ee80000000200 */
[----:B------:R-:W-:Y:S01]  /*13f0*/  LDSM.16.M88.4 R12, [R220+0x4000] ;  /* 0x00400000dc0c783b */ /* 0x000fe20000000200 */
[-C--:B-1----:R-:W-:Y:S06]  /*1400*/  HMMA.16816.F32 R64, R4, R32.reuse, R48 ;  /* 0x000000200440723c */ /* 0x082fec0000001830 */
[C---:B----4-:R-:W-:Y:S01]  /*1410*/  HMMA.16816.F32 R52, R24.reuse, R32, R40 ;  /* 0x000000201834723c */ /* 0x050fe20000001828 */
[----:B------:R-:W-:Y:S05]  /*1420*/  LDSM.16.M88.4 R40, [R219+0x1000] ;  /* 0x00100000db28783b */ /* 0x000fea0000000200 */
[-C--:B------:R-:W-:Y:S01]  /*1430*/  HMMA.16816.F32 R48, R24, R34.reuse, R16 ;  /* 0x000000221830723c */ /* 0x080fe20000001810 */
[----:B------:R-:W1:Y:S05]  /*1440*/  LDSM.16.M88.4 R16, [R220+0x6000] ;  /* 0x00600000dc10783b */ /* 0x000e6a0000000200 */
[C---:B------:R-:W-:Y:S01]  /*1450*/  HMMA.16816.F32 R72, R4.reuse, R34, R72 ;  /* 0x000000220448723c */ /* 0x040fe20000001848 */
[----:B------:R-:W4:Y:S05]  /*1460*/  LDSM.16.M88.4 R32, [R219+0x1800] ;  /* 0x00180000db20783b */ /* 0x000f2a0000000200 */
[C---:B------:R-:W-:Y:S06]  /*1470*/  HMMA.16816.F32 R8, R4.reuse, R56, R60 ;  /* 0x000000380408723c */ /* 0x040fec000000183c */
[----:B------:R-:W-:Y:S06]  /*1480*/  HMMA.16816.F32 R4, R4, R58, R76 ;  /* 0x0000003a0404723c */ /* 0x000fec000000184c */
[C---:B------:R-:W-:Y:S06]  /*1490*/  HMMA.16816.F32 R80, R24.reuse, R56, R80 ;  /* 0x000000381850723c */ /* 0x040fec0000001850 */
[----:B------:R-:W-:Y:S01]  /*14a0*/  HMMA.16816.F32 R56, R24, R58, R68 ;  /* 0x0000003a1838723c */ /* 0x000fe20000001844 */
[----:B------:R-:W-:Y:S05]  /*14b0*/  LDSM.16.M88.4 R24, [R217+0x1000] ;  /* 0x00100000d918783b */ /* 0x000fea0000000200 */
[-C--:B--2---:R-:W-:Y:S06]  /*14c0*/  HMMA.16816.F32 R60, R20, R36.reuse, R64 ;  /* 0x00000024143c723c */ /* 0x084fec0000001840 */
[C---:B------:R-:W-:Y:S06]  /*14d0*/  HMMA.16816.F32 R64, R28.reuse, R36, R52 ;  /* 0x000000241c40723c */ /* 0x040fec0000001834 */
[-C--:B------:R-:W-:Y:S06]  /*14e0*/  HMMA.16816.F32 R48, R28, R38.reuse, R48 ;  /* 0x000000261c30723c */ /* 0x080fec0000001830 */
[C---:B------:R-:W-:Y:S06]  /*14f0*/  HMMA.16816.F32 R76, R20.reuse, R38, R72 ;  /* 0x00000026144c723c */ /* 0x040fec0000001848 */
[C---:B---3--:R-:W-:Y:S01]  /*1500*/  HMMA.16816.F32 R72, R20.reuse, R44, R8 ;  /* 0x0000002c1448723c */ /* 0x048fe20000001808 */
[----:B------:R-:W-:Y:S05]  /*1510*/  LDSM.16.M88.4 R8, [R218+0x4000] ;  /* 0x00400000da08783b */ /* 0x000fea0000000200 */
[----:B------:R-:W-:Y:S01]  /*1520*/  HMMA.16816.F32 R68, R20, R46, R4 ;  /* 0x0000002e1444723c */ /* 0x000fe20000001804 */
[----:B------:R-:W2:Y:S04]  /*1530*/  LDSM.16.M88.4 R4, [R218+0x6000] ;  /* 0x00600000da04783b */ /* 0x000ea80000000200 */
[----:B------:R-:W3:Y:S01]  /*1540*/  LDSM.16.M88.4 R20, [R217+0x1800] ;  /* 0x00180000d914783b */ /* 0x000ee20000000200 */
[----:B------:R-:W-:Y:S01]  /*1550*/  HMMA.16816.F32 R36, R28, R44, R80 ;  /* 0x0000002c1c24723c */ /* 0x000fe20000001850 */
[----:B------:R-:W-:-:S05]  /*1560*/  DEPBAR.LE SB0, 0x0 ;  /* 0x000080000000791a */ /* 0x000fca0000000000 */
[----:B------:R-:W-:Y:S06]  /*1570*/  HMMA.16816.F32 R44, R28, R46, R56 ;  /* 0x0000002e1c2c723c */ /* 0x000fec0000001838 */
[-C--:B-1----:R-:W-:Y:S06]  /*1580*/  HMMA.16816.F32 R52, R16, R40.reuse, R60 ;  /* 0x000000281034723c */ /* 0x082fec000000183c */
[C---:B------:R-:W-:Y:S06]  /*1590*/  HMMA.16816.F32 R56, R12.reuse, R40, R64 ;  /* 0x000000280c38723c */ /* 0x040fec0000001840 */
[-C--:B------:R-:W-:Y:S06]  /*15a0*/  HMMA.16816.F32 R48, R12, R42.reuse, R48 ;  /* 0x0000002a0c30723c */ /* 0x080fec0000001830 */
[----:B------:R-:W-:Y:S06]  /*15b0*/  HMMA.16816.F32 R40, R16, R42, R76 ;  /* 0x0000002a1028723c */ /* 0x000fec000000184c */
[-C--:B----4-:R-:W-:Y:S06]  /*15c0*/  HMMA.16816.F32 R36, R12, R32.reuse, R36 ;  /* 0x000000200c24723c */ /* 0x090fec0000001824 */
[C---:B------:R-:W-:Y:S06]  /*15d0*/  HMMA.16816.F32 R28, R16.reuse, R32, R72 ;  /* 0x00000020101c723c */ /* 0x040fec0000001848 */
[-C--:B------:R-:W-:Y:S06]  /*15e0*/  HMMA.16816.F32 R16, R16, R34.reuse, R68 ;  /* 0x000000221010723c */ /* 0x080fec0000001844 */
[----:B------:R-:W-:Y:S06]  /*15f0*/  HMMA.16816.F32 R12, R12, R34, R44 ;  /* 0x000000220c0c723c */ /* 0x000fec000000182c */
[-C--:B--2---:R-:W-:Y:S06]  /*1600*/  HMMA.16816.F32 R32, R4, R24.reuse, R52 ;  /* 0x000000180420723c */ /* 0x084fec0000001834 */
[C---:B------:R-:W-:Y:S06]  /*1610*/  HMMA.16816.F32 R56, R8.reuse, R24, R56 ;  /* 0x000000180838723c */ /* 0x040fec0000001838 */
[-C--:B------:R-:W-:Y:S06]  /*1620*/  HMMA.16816.F32 R60, R8, R26.reuse, R48 ;  /* 0x0000001a083c723c */ /* 0x080fec0000001830 */
[----:B------:R-:W-:Y:S06]  /*1630*/  HMMA.16816.F32 R40, R4, R26, R40 ;  /* 0x0000001a0428723c */ /* 0x000fec0000001828 */
[----:B---3--:R-:W-:Y:S01]  /*1640*/  HMMA.16816.F32 R76, R8, R20, R36 ;  /* 0x00000014084c723c */ /* 0x008fe20000001824 */
[----:B------:R-:W-:-:S05]  /*1650*/  FMNMX.FTZ R0, R32, R33, !PT ;  /* 0x0000002120007209 */ /* 0x000fca0007810000 */
[----:B------:R-:W-:Y:S06]  /*1660*/  HMMA.16816.F32 R48, R4, R20, R28 ;  /* 0x000000140430723c */ /* 0x000fec000000181c */
[-C--:B------:R-:W-:Y:S06]  /*1670*/  HMMA.16816.F32 R84, R8, R22.reuse, R12 ;  /* 0x000000160854723c */ /* 0x080fec000000180c */
[----:B------:R-:W-:Y:S01]  /*1680*/  HMMA.16816.F32 R52, R4, R22, R16 ;  /* 0x000000160434723c */ /* 0x000fe20000001810 */
[----:B------:R-:W-:-:S04]  /*1690*/  FMNMX.FTZ R0, R40, R0, !PT ;  /* 0x0000000028007209 */ /* 0x000fc80007810000 */
[----:B------:R-:W-:Y:S02]  /*16a0*/  FMNMX.FTZ R0, R41, R0, !PT ;  /* 0x0000000029007209 */ /* 0x000fe40007810000 */
[----:B------:R-:W-:-:S04]  /*16b0*/  FMNMX.FTZ R4, R56, R57, !PT ;  /* 0x0000003938047209 */ /* 0x000fc80007810000 */
[----:B------:R-:W-:Y:S02]  /*16c0*/  FMNMX.FTZ R4, R60, R4, !PT ;  /* 0x000000043c047209 */ /* 0x000fe40007810000 */
[----:B------:R-:W-:Y:S02]  /*16d0*/  FMNMX.FTZ R0, R48, R0, !PT ;  /* 0x0000000030007209 */ /* 0x000fe40007810000 */
[----:B------:R-:W-:Y:S02]  /*16e0*/  FMNMX.FTZ R4, R61, R4, !PT ;  /* 0x000000043d047209 */ /* 0x000fe40007810000 */
[----:B------:R-:W-:Y:S02]  /*16f0*/  FMNMX.FTZ R0, R49, R0, !PT ;  /* 0x0000000031007209 */ /* 0x000fe40007810000 */
[----:B------:R-:W-:-:S04]  /*1700*/  FMNMX.FTZ R4, R76, R4, !PT ;  /* 0x000000044c047209 */ /* 0x000fc80007810000 */
[----:B------:R-:W-:Y:S02]  /*1710*/  FMNMX.FTZ R4, R77, R4, !PT ;  /* 0x000000044d047209 */ /* 0x000fe40007810000 */
[----:B------:R-:W-:Y:S02]  /*1720*/  FMNMX.FTZ R0, R52, R0, !PT ;  /* 0x0000000034007209 */ /* 0x000fe40007810000 */
[----:B------:R-:W-:Y:S02]  /*1730*/  FMNMX.FTZ R4, R84, R4, !PT ;  /* 0x0000000454047209 */ /* 0x000fe40007810000 */
[----:B------:R-:W-:Y:S02]  /*1740*/  FMNMX.FTZ R11, R53, R0, !PT ;  /* 0x00000000350b7209 */ /* 0x000fe40007810000 */
[----:B------:R-:W-:Y:S01]  /*1750*/  FMNMX.FTZ R10, R85, R4, !PT ;  /* 0x00000004550a7209 */ /* 0x000fe20007810000 */
[----:B------:R-:W-:Y:S06]  /*1760*/  BAR.SYNC.DEFER_BLOCKING 0x0 ;  /* 0x0000000000007b1d */ /* 0x000fec0000010000 */
[----:B------:R-:W-:Y:S05]  /*1770*/  @!P0 BRA `(.L_x_1089) ;  /* 0x0000000000508947 */ /* 0x000fea0003800000 */
[----:B------:R-:W-:Y:S01]  /*1780*/  LEA.HI.SX32 R0, R227, 0xfffffffe, 0x1b ;  /* 0xfffffffee3007811 */ /* 0x000fe200078fdaff */
[----:B------:R-:W-:-:S03]  /*1790*/  IMAD.SHL.U32 R9, R88, 0x10, RZ ;  /* 0x0000001058097824 */ /* 0x000fc600078e00ff */
[----:B------:R-:W-:Y:S01]  /*17a0*/  SHF.R.S32.HI R5, RZ, 0x1f, R0 ;  /* 0x0000001fff057819 */ /* 0x000fe20000011400 */
[----:B------:R-:W-:Y:S02]  /*17b0*/  IMAD R4, R245, R0, RZ ;  /* 0x00000000f5047224 */ /* 0x000fe400078e02ff */
[----:B------:R-:W-:-:S04]  /*17c0*/  IMAD.WIDE.U32 R6, R0, R244, R242 ;  /* 0x000000f400067225 */ /* 0x000fc800078e00f2 */
[----:B------:R-:W-:Y:S01]  /*17d0*/  IMAD R0, R5, R244, R4 ;  /* 0x000000f405007224 */ /* 0x000fe200078e0204 */
[----:B------:R-:W-:-:S03]  /*17e0*/  LEA R4, P2, R6, UR6, 0x1 ;  /* 0x0000000606047c11 */ /* 0x000fc6000f8408ff */
[----:B------:R-:W-:Y:S01]  /*17f0*/  IMAD.IADD R0, R7, 0x1, R0 ;  /* 0x0000000107007824 */ /* 0x000fe200078e0200 */
[----:B------:R-:W-:Y:S02]  /*1800*/  SHF.L.U64.HI R7, R88, 0x4, R89 ;  /* 0x0000000458077819 */ /* 0x000fe40000010259 */
[----:B------:R-:W-:Y:S02]  /*1810*/  LEA R8, P1, R9, R4, 0x1 ;  /* 0x0000000409087211 */ /* 0x000fe400078208ff */
[----:B------:R-:W-:-:S04]  /*1820*/  LEA.HI.X R5, R6, UR7, R0, 0x1, P2 ;  /* 0x0000000706057c11 */ /* 0x000fc800090f0c00 */
[----:B------:R-:W-:Y:S01]  /*1830*/  LEA.HI.X R9, R9, R5, R7, 0x1, P1 ;  /* 0x0000000509097211 */ /* 0x000fe200008f0c07 */
[----:B------:R-:W-:Y:S01]  /*1840*/  @!PT LDS RZ, [RZ] ;  /* 0x00000000fffff984 */ /* 0x000fe20000000800 */
[----:B------:R-:W-:Y:S01]  /*1850*/  @!PT LDS RZ, [RZ] ;  /* 0x00000000fffff984 */ /* 0x000fe20000000800 */
[----:B------:R-:W-:Y:S01]  /*1860*/  @!PT LDS RZ, [RZ] ;  /* 0x00000000fffff984 */ /* 0x000fe20000000800 */
[----:B------:R1:W-:Y:S04]  /*1870*/  LDGSTS.E.BYPASS.LTC128B.128 [R226+0x8000], desc[UR16][R4.64] ;  /* 0x0800000004e27fae */ /* 0x0003e8000b901d50 */
[----:B------:R1:W-:Y:S04]  /*1880*/  LDGSTS.E.BYPASS.LTC128B.128 [R226+0x9000], desc[UR16][R4.64+0x80] ;  /* 0x0900008004e27fae */ /* 0x0003e8000b901d50 */
[----:B------:R1:W-:Y:S04]  /*1890*/  LDGSTS.E.BYPASS.LTC128B.128 [R226+0x8800], desc[UR16][R8.64] ;  /* 0x0880000008e27fae */ /* 0x0003e8000b901d50 */
[----:B------:R1:W-:Y:S04]  /*18a0*/  LDGSTS.E.BYPASS.LTC128B.128 [R226+0x9800], desc[UR16][R8.64+0x80] ;  /* 0x0980008008e27fae */ /* 0x0003e8000b901d50 */
[----:B------:R-:W0:Y:S02]  /*18b0*/  LDGDEPBAR ;  /* 0x00000000000079af */ /* 0x000e240000000000 */
.L_x_1089:
[----:B-1----:R-:W1:Y:S01]  /*18c0*/  SHFL.BFLY PT, R4, R10, 0x2, 0x1f ;  /* 0x0c401f000a047f89 */ /* 0x002e6200000e0000 */
[----:B------:R-:W-:Y:S01]  /*18d0*/  FMNMX.FTZ R0, R34, R35, !PT ;  /* 0x0000002322007209 */ /* 0x000fe20007810000 */
[----:B------:R-:W-:Y:S02]  /*18e0*/  ULDC UR4, c[0x0][0x2ec] ;  /* 0x0000bb0000047ab9 */ /* 0x000fe40000000800 */
[----:B------:R-:W2:Y:S01]  /*18f0*/  SHFL.BFLY PT, R6, R11, 0x2, 0x1f ;  /* 0x0c401f000b067f89 */ /* 0x000ea200000e0000 */
[----:B------:R-:W-:-:S04]  /*1900*/  FMNMX.FTZ R0, R42, R0, !PT ;  /* 0x000000002a007209 */ /* 0x000fc80007810000 */
[----:B------:R-:W-:-:S04]  /*1910*/  FMNMX.FTZ R0, R43, R0, !PT ;  /* 0x000000002b007209 */ /* 0x000fc80007810000 */
[----:B------:R-:W-:-:S04]  /*1920*/  FMNMX.FTZ R0, R50, R0, !PT ;  /* 0x0000000032007209 */ /* 0x000fc80007810000 */
[----:B------:R-:W-:-:S04]  /*1930*/  FMNMX.FTZ R0, R51, R0, !PT ;  /* 0x0000000033007209 */ /* 0x000fc80007810000 */
[----:B------:R-:W-:Y:S02]  /*1940*/  FMNMX.FTZ R5, R54, R0, !PT ;  /* 0x0000000036057209 */ /* 0x000fe40007810000 */
[----:B-1----:R-:W-:Y:S02]  /*1950*/  FMNMX.FTZ R0, R10, R4, !PT ;  /* 0x000000040a007209 */ /* 0x002fe40007810000 */
[----:B------:R-:W-:Y:S02]  /*1960*/  FMNMX.FTZ R5, R55, R5, !PT ;  /* 0x0000000537057209 */ /* 0x000fe40007810000 */
[----:B--2---:R-:W-:Y:S01]  /*1970*/  FMNMX.FTZ R4, R11, R6, !PT ;  /* 0x000000060b047209 */ /* 0x004fe20007810000 */
[----:B------:R-:W1:Y:S01]  /*1980*/  SHFL.BFLY PT, R7, R0, 0x1, 0x1f ;  /* 0x0c201f0000077f89 */ /* 0x000e6200000e0000 */
[----:B------:R-:W-:-:S03]  /*1990*/  FMNMX.FTZ R6, R58, R59, !PT ;  /* 0x0000003b3a067209 */ /* 0x000fc60007810000 */
[----:B------:R-:W2:Y:S01]  /*19a0*/  SHFL.BFLY PT, R9, R4, 0x1, 0x1f ;  /* 0x0c201f0004097f89 */ /* 0x000ea200000e0000 */
[----:B------:R-:W-:-:S03]  /*19b0*/  FMNMX.FTZ R6, R62, R6, !PT ;  /* 0x000000063e067209 */ /* 0x000fc60007810000 */
[----:B------:R-:W3:Y:S01]  /*19c0*/  SHFL.BFLY PT, R8, R5, 0x2, 0x1f ;  /* 0x0c401f0005087f89 */ /* 0x000ee200000e0000 */
[----:B------:R-:W-:-:S04]  /*19d0*/  FMNMX.FTZ R6, R63, R6, !PT ;  /* 0x000000063f067209 */ /* 0x000fc80007810000 */
[----:B------:R-:W-:Y:S02]  /*19e0*/  FMNMX.FTZ R6, R78, R6, !PT ;  /* 0x000000064e067209 */ /* 0x000fe40007810000 */
[----:B-1----:R-:W-:Y:S02]  /*19f0*/  FMNMX.FTZ R136, R0, R7, !PT ;  /* 0x0000000700887209 */ /* 0x002fe40007810000 */
[----:B--2---:R-:W-:-:S03]  /*1a00*/  FMNMX.FTZ R134, R4, R9, !PT ;  /* 0x0000000904867209 */ /* 0x004fc60007810000 */
[C---:B------:R-:W-:Y:S01]  /*1a10*/  FMUL.FTZ R4, R136.reuse, UR4 ;  /* 0x0000000488047c20 */ /* 0x040fe20008410000 */
[----:B------:R-:W-:Y:S02]  /*1a20*/  FSETP.NEU.FTZ.AND P1, PT, R136, -INF , PT ;  /* 0xff8000008800780b */ /* 0x000fe40003f3d000 */
[----:B---3--:R-:W-:Y:S02]  /*1a30*/  FMNMX.FTZ R0, R5, R8, !PT ;  /* 0x0000000805007209 */ /* 0x008fe40007810000 */
[----:B------:R-:W-:Y:S02]  /*1a40*/  FMNMX.FTZ R5, R79, R6, !PT ;  /* 0x000000064f057209 */ /* 0x000fe40007810000 */
[----:B------:R-:W-:Y:S01]  /*1a50*/  FSEL R14, R4, RZ, P1 ;  /* 0x000000ff040e7208 */ /* 0x000fe20000800000 */
[----:B------:R-:W1:Y:S01]  /*1a60*/  SHFL.BFLY PT, R7, R0, 0x1, 0x1f ;  /* 0x0c201f0000077f89 */ /* 0x000e6200000e0000 */
[----:B------:R-:W-:Y:S01]  /*1a70*/  FMNMX.FTZ R6, R86, R5, !PT ;  /* 0x0000000556067209 */ /* 0x000fe20007810000 */
[C---:B------:R-:W-:Y:S01]  /*1a80*/  FMUL.FTZ R5, R134.reuse, UR4 ;  /* 0x0000000486057c20 */ /* 0x040fe20008410000 */
[----:B------:R-:W-:-:S02]  /*1a90*/  FSETP.NEU.FTZ.AND P1, PT, R134, -INF , PT ;  /* 0xff8000008600780b */ /* 0x000fc40003f3d000 */
[----:B------:R-:W-:Y:S01]  /*1aa0*/  FMNMX.FTZ R4, R87, R6, !PT ;  /* 0x0000000657047209 */ /* 0x000fe20007810000 */
[----:B------:R-:W-:Y:S01]  /*1ab0*/  FFMA.FTZ R6, R56, UR4, -R14 ;  /* 0x0000000438067c23 */ /* 0x000fe2000801080e */
[----:B------:R-:W-:-:S03]  /*1ac0*/  FSEL R13, R5, RZ, P1 ;  /* 0x000000ff050d7208 */ /* 0x000fc60000800000 */
[----:B------:R2:W-:Y:S02]  /*1ad0*/  MUFU.EX2 R234, R6 ;  /* 0x0000000600ea7308 */ /* 0x0005e40000000800 */
[----:B------:R-:W-:-:S06]  /*1ae0*/  FFMA.FTZ R5, R32, UR4, -R13 ;  /* 0x0000000420057c23 */ /* 0x000fcc000801080d */
[----:B------:R3:W-:Y:S01]  /*1af0*/  MUFU.EX2 R233, R5 ;  /* 0x0000000500e97308 */ /* 0x0007e20000000800 */
[----:B-1----:R-:W-:Y:S01]  /*1b00*/  FMNMX.FTZ R132, R0, R7, !PT ;  /* 0x0000000700847209 */ /* 0x002fe20007810000 */
[----:B------:R-:W-:Y:S01]  /*1b10*/  FFMA.FTZ R0, R40, UR4, -R13 ;  /* 0x0000000428007c23 */ /* 0x000fe2000801080d */
[----:B--2---:R-:W1:Y:S02]  /*1b20*/  SHFL.BFLY PT, R6, R4, 0x2, 0x1f ;  /* 0x0c401f0004067f89 */ /* 0x004e6400000e0000 */
[----:B------:R-:W-:-:S03]  /*1b30*/  FSETP.NEU.FTZ.AND P1, PT, R132, -INF , PT ;  /* 0xff8000008400780b */ /* 0x000fc60003f3d000 */
[----:B------:R2:W-:Y:S01]  /*1b40*/  MUFU.EX2 R235, R0 ;  /* 0x0000000000eb7308 */ /* 0x0005e20000000800 */
[----:B---3--:R-:W-:-:S07]  /*1b50*/  FFMA.FTZ R5, R33, UR4, -R13 ;  /* 0x0000000421057c23 */ /* 0x008fce000801080d */
[----:B------:R3:W4:Y:S01]  /*1b60*/  MUFU.EX2 R232, R5 ;  /* 0x0000000500e87308 */ /* 0x0007220000000800 */
[----:B--2---:R-:W-:Y:S01]  /*1b70*/  FMUL.FTZ R0, R132, UR4 ;  /* 0x0000000484007c20 */ /* 0x004fe20008410000 */
[----:B-1----:R-:W-:-:S04]  /*1b80*/  FMNMX.FTZ R4, R4, R6, !PT ;  /* 0x0000000604047209 */ /* 0x002fc80007810000 */
[----:B------:R-:W-:Y:S02]  /*1b90*/  FSEL R12, R0, RZ, P1 ;  /* 0x000000ff000c7208 */ /* 0x000fe40000800000 */
[----:B------:R-:W-:Y:S01]  /*1ba0*/  LOP3.LUT R0, R91, R92, RZ, 0xfc, !PT ;  /* 0x0000005c5b007212 */ /* 0x000fe200078efcff */
[----:B------:R-:W1:Y:S01]  /*1bb0*/  SHFL.BFLY PT, R6, R4, 0x1, 0x1f ;  /* 0x0c201f0004067f89 */ /* 0x000e6200000e0000 */
[----:B---3--:R-:W-:Y:S02]  /*1bc0*/  FFMA.FTZ R5, R41, UR4, -R13 ;  /* 0x0000000429057c23 */ /* 0x008fe4000801080d */
[----:B------:R-:W-:Y:S01]  /*1bd0*/  LEA R139, R0, UR5, 0x1 ;  /* 0x00000005008b7c11 */ /* 0x000fe2000f8e08ff */
[----:B------:R-:W-:Y:S01]  /*1be0*/  FFMA.FTZ R0, R35, UR4, -R12 ;  /* 0x0000000423007c23 */ /* 0x000fe2000801080c */
[----:B------:R2:W3:Y:S02]  /*1bf0*/  MUFU.EX2 R236, R5 ;  /* 0x0000000500ec7308 */ /* 0x0004e40000000800 */
[-C--:B------:R-:W-:Y:S01]  /*1c00*/  IADD3 R213, R3, R139.reuse, RZ ;  /* 0x0000008b03d57210 */ /* 0x080fe20007ffe0ff */
[----:B------:R-:W-:Y:S01]  /*1c10*/  FFMA.FTZ R3, R61, UR4, -R14 ;  /* 0x000000043d037c23 */ /* 0x000fe2000801080e */
[C---:B------:R-:W-:Y:S01]  /*1c20*/  IADD3 R216, R2.reuse, R139, RZ ;  /* 0x0000008b02d87210 */ /* 0x040fe20007ffe0ff */
[----:B------:R-:W5:Y:S01]  /*1c30*/  LDSM.16.MT88.4 R36, [R139+0xa000] ;  /* 0x00a000008b24783b */ /* 0x000f620000004200 */
[----:B------:R-:W-:-:S02]  /*1c40*/  IADD3 R215, R2, R213, RZ ;  /* 0x000000d502d77210 */ /* 0x000fc40007ffe0ff */
[----:B------:R3:W-:Y:S01]  /*1c50*/  MUFU.EX2 R228, R0 ;  /* 0x0000000000e47308 */ /* 0x0007e20000000800 */
[----:B------:R-:W-:Y:S04]  /*1c60*/  LDSM.16.MT88.4 R28, [R216+0xa000] ;  /* 0x00a00000d81c783b */ /* 0x000fe80000004200 */
[----:B------:R-:W-:Y:S03]  /*1c70*/  LDSM.16.MT88.4 R24, [R215+0xa000] ;  /* 0x00a00000d718783b */ /* 0x000fe60000004200 */
[----:B------:R-:W-:Y:S01]  /*1c80*/  MUFU.EX2 R225, R3 ;  /* 0x0000000300e17308 */ /* 0x000fe20000000800 */
[----:B--2---:R-:W-:Y:S01]  /*1c90*/  FFMA.FTZ R5, R34, UR4, -R12 ;  /* 0x0000000422057c23 */ /* 0x004fe2000801080c */
[----:B------:R-:W-:Y:S01]  /*1ca0*/  LDSM.16.MT88.4 R20, [R139+0xb000] ;  /* 0x00b000008b14783b */ /* 0x000fe20000004200 */
[----:B-1----:R-:W-:-:S02]  /*1cb0*/  FMNMX.FTZ R135, R4, R6, !PT ;  /* 0x0000000604877209 */ /* 0x002fc40007810000 */
[----:B----4-:R-:W-:Y:S01]  /*1cc0*/  F2FP.F16.F32.PACK_AB R4, R232, R233 ;  /* 0x000000e9e804723e */ /* 0x010fe200000000ff */
[----:B------:R-:W1:Y:S01]  /*1cd0*/  LDSM.16.MT88.4 R32, [R213+0xa000] ;  /* 0x00a00000d520783b */ /* 0x000e620000004200 */
[C---:B------:R-:W-:Y:S01]  /*1ce0*/  FSETP.NEU.FTZ.AND P1, PT, R135.reuse, -INF , PT ;  /* 0xff8000008700780b */ /* 0x040fe20003f3d000 */
[----:B------:R-:W-:Y:S01]  /*1cf0*/  FMUL.FTZ R2, R135, UR4 ;  /* 0x0000000487027c20 */ /* 0x000fe20008410000 */
[----:B---3--:R-:W-:Y:S01]  /*1d00*/  FFMA.FTZ R0, R42, UR4, -R12 ;  /* 0x000000042a007c23 */ /* 0x008fe2000801080c */
[----:B------:R-:W2:Y:S01]  /*1d10*/  LDSM.16.MT88.4 R16, [R213+0xb000] ;  /* 0x00b00000d510783b */ /* 0x000ea20000004200 */
[----:B------:R-:W3:Y:S01]  /*1d20*/  MUFU.EX2 R230, R5 ;  /* 0x0000000500e67308 */ /* 0x000ee20000000800 */
[----:B------:R-:W-:Y:S02]  /*1d30*/  F2FP.F16.F32.PACK_AB R6, R236, R235 ;  /* 0x000000ebec06723e */ /* 0x000fe400000000ff */
[----:B------:R-:W-:Y:S04]  /*1d40*/  LDSM.16.MT88.4 R44, [R215+0xb000] ;  /* 0x00b00000d72c783b */ /* 0x000fe80000004200 */
[----:B------:R-:W-:Y:S01]  /*1d50*/  LDSM.16.MT88.4 R80, [R215+0xa800] ;  /* 0x00a80000d750783b */ /* 0x000fe20000004200 */
[----:B------:R4:W-:Y:S03]  /*1d60*/  MUFU.EX2 R229, R0 ;  /* 0x0000000000e57308 */ /* 0x0009e60000000800 */
[----:B------:R-:W-:Y:S04]  /*1d70*/  LDSM.16.MT88.4 R108, [R213+0xb800] ;  /* 0x00b80000d56c783b */ /* 0x000fe80000004200 */
[----:B------:R-:W-:Y:S01]  /*1d80*/  LDSM.16.MT88.4 R152, [R139+0xa800] ;  /* 0x00a800008b98783b */ /* 0x000fe20000004200 */
[----:B---3--:R-:W-:-:S03]  /*1d90*/  F2FP.F16.F32.PACK_AB R5, R228, R230 ;  /* 0x000000e6e405723e */ /* 0x008fc600000000ff */
[----:B------:R-:W-:Y:S04]  /*1da0*/  LDSM.16.MT88.4 R64, [R216+0xa800] ;  /* 0x00a80000d840783b */ /* 0x000fe80000004200 */
[----:B------:R-:W-:Y:S01]  /*1db0*/  LDSM.16.MT88.4 R92, [R139+0xb800] ;  /* 0x00b800008b5c783b */ /* 0x000fe20000004200 */
[----:B----4-:R-:W-:-:S03]  /*1dc0*/  FFMA.FTZ R0, R43, UR4, -R12 ;  /* 0x000000042b007c23 */ /* 0x010fc6000801080c */
[----:B------:R-:W3:Y:S01]  /*1dd0*/  LDSM.16.MT88.4 R40, [R216+0xb000] ;  /* 0x00b00000d828783b */ /* 0x000ee20000004200 */
[----:B------:R4:W5:Y:S03]  /*1de0*/  MUFU.EX2 R231, R0 ;  /* 0x0000000000e77308 */ /* 0x0009660000000800 */
[----:B------:R-:W-:Y:S01]  /*1df0*/  LDSM.16.MT88.4 R120, [R216+0xb800] ;  /* 0x00b80000d878783b */ /* 0x000fe20000004200 */
[----:B----4-:R-:W-:Y:S01]  /*1e00*/  FFMA.FTZ R0, R57, UR4, -R14 ;  /* 0x0000000439007c23 */ /* 0x010fe2000801080e */
[----:B-----5:R-:W-:-:S03]  /*1e10*/  F2FP.F16.F32.PACK_AB R7, R231, R229 ;  /* 0x000000e5e707723e */ /* 0x020fc600000000ff */
[----:B------:R4:W5:Y:S04]  /*1e20*/  MUFU.EX2 R211, R0 ;  /* 0x0000000000d37308 */ /* 0x0009680000000800 */
[C---:B------:R-:W-:Y:S06]  /*1e30*/  HMMA.16816.F32 R140, R4.reuse, R36, RZ ;  /* 0x00000024048c723c */ /* 0x040fec00000018ff */
[C---:B-1----:R-:W-:Y:S06]  /*1e40*/  HMMA.16816.F32 R68, R4.reuse, R32, RZ ;  /* 0x000000200444723c */ /* 0x042fec00000018ff */
[----:B------:R-:W-:Y:S01]  /*1e50*/  HMMA.16816.F32 R72, R4, R24, RZ ;  /* 0x000000180448723c */ /* 0x000fe200000018ff */
[----:B----4-:R-:W-:Y:S01]  /*1e60*/  FFMA.FTZ R0, R60, UR4, -R14 ;  /* 0x000000043c007c23 */ /* 0x010fe2000801080e */
[----:B-----5:R-:W-:-:S03]  /*1e70*/  F2FP.F16.F32.PACK_AB R8, R211, R234 ;  /* 0x000000ead308723e */ /* 0x020fc600000000ff */
[----:B------:R1:W4:Y:S01]  /*1e80*/  MUFU.EX2 R224, R0 ;  /* 0x0000000000e07308 */ /* 0x0003220000000800 */
[C---:B------:R-:W-:Y:S06]  /*1e90*/  HMMA.16816.F32 R88, R4.reuse, R20, RZ ;  /* 0x000000140458723c */ /* 0x040fec00000018ff */
[C---:B--2---:R-:W-:Y:S06]  /*1ea0*/  HMMA.16816.F32 R100, R4.reuse, R16, RZ ;  /* 0x000000100464723c */ /* 0x044fec00000018ff */
[----:B---3--:R-:W-:Y:S01]  /*1eb0*/  HMMA.16816.F32 R112, R4, R40, RZ ;  /* 0x000000280470723c */ /* 0x008fe200000018ff */
[----:B-1----:R-:W-:-:S05]  /*1ec0*/  FSEL R0, R2, RZ, P1 ;  /* 0x000000ff02007208 */ /* 0x002fca0000800000 */
[----:B------:R-:W-:Y:S01]  /*1ed0*/  HMMA.16816.F32 R124, R4, R44, RZ ;  /* 0x0000002c047c723c */ /* 0x000fe200000018ff */
[----:B----4-:R-:W-:Y:S01]  /*1ee0*/  F2FP.F16.F32.PACK_AB R10, R225, R224 ;  /* 0x000000e0e10a723e */ /* 0x010fe200000000ff */
[----:B------:R-:W-:-:S04]  /*1ef0*/  FFMA.FTZ R2, R58, UR4, -R0 ;  /* 0x000000043a027c23 */ /* 0x000fc80008010800 */
[C---:B------:R-:W-:Y:S01]  /*1f00*/  HMMA.16816.F32 R148, R4.reuse, R38, RZ ;  /* 0x000000260494723c */ /* 0x040fe200000018ff */
[----:B------:R1:W-:Y:S05]  /*1f10*/  MUFU.EX2 R208, R2 ;  /* 0x0000000200d07308 */ /* 0x0003ea0000000800 */
[C---:B------:R-:W-:Y:S06]  /*1f20*/  HMMA.16816.F32 R96, R4.reuse, R30, RZ ;  /* 0x0000001e0460723c */ /* 0x040fec00000018ff */
[----:B------:R-:W-:Y:S01]  /*1f30*/  HMMA.16816.F32 R104, R4, R26, RZ ;  /* 0x0000001a0468723c */ /* 0x000fe200000018ff */
[----:B-1----:R-:W-:-:S05]  /*1f40*/  FFMA.FTZ R2, R59, UR4, -R0 ;  /* 0x000000043b027c23 */ /* 0x002fca0008010800 */
[C---:B------:R-:W-:Y:S01]  /*1f50*/  HMMA.16816.F32 R156, R4.reuse, R22, RZ ;  /* 0x00000016049c723c */ /* 0x040fe200000018ff */
[----:B------:R1:W2:Y:S05]  /*1f60*/  MUFU.EX2 R3, R2 ;  /* 0x0000000200037308 */ /* 0x0002aa0000000800 */
[C---:B------:R-:W-:Y:S06]  /*1f70*/  HMMA.16816.F32 R56, R4.reuse, R28, RZ ;  /* 0x0000001c0438723c */ /* 0x040fec00000018ff */
[C---:B------:R-:W-:Y:S06]  /*1f80*/  HMMA.16816.F32 R116, R4.reuse, R18, RZ ;  /* 0x000000120474723c */ /* 0x040fec00000018ff */
[----:B------:R-:W-:Y:S01]  /*1f90*/  HMMA.16816.F32 R172, R4, R42, RZ ;  /* 0x0000002a04ac723c */ /* 0x000fe200000018ff */
[----:B-1----:R-:W-:Y:S01]  /*1fa0*/  FFMA.FTZ R2, R62, UR4, -R0 ;  /* 0x000000043e027c23 */ /* 0x002fe20008010800 */
[----:B--2---:R-:W-:Y:S01]  /*1fb0*/  F2FP.F16.F32.PACK_AB R9, R3, R208 ;  /* 0x000000d00309723e */ /* 0x004fe200000000ff */
[----:B------:R-:W-:-:S02]  /*1fc0*/  FADD.FTZ R3, R208, R3 ;  /* 0x00000003d0037221 */ /* 0x000fc40000010000 */
[----:B------:R1:W2:Y:S01]  /*1fd0*/  MUFU.EX2 R210, R2 ;  /* 0x0000000200d27308 */ /* 0x0002a20000000800 */
[----:B------:R-:W-:Y:S01]  /*1fe0*/  HMMA.16816.F32 R144, R4, R46, RZ ;  /* 0x0000002e0490723c */ /* 0x000fe200000018ff */
[----:B-1----:R-:W-:Y:S01]  /*1ff0*/  FFMA.FTZ R2, R63, UR4, -R0 ;  /* 0x000000043f027c23 */ /* 0x002fe20008010800 */
[----:B--2---:R-:W-:-:S04]  /*2000*/  FADD.FTZ R3, R210, R3 ;  /* 0x00000003d2037221 */ /* 0x004fc80000010000 */
[----:B------:R-:W-:Y:S01]  /*2010*/  HMMA.16816.F32 R60, R4, R34, RZ ;  /* 0x00000022043c723c */ /* 0x000fe200000018ff */
[----:B------:R-:W1:Y:S01]  /*2020*/  LDSM.16.MT88.4 R4, [R215+0xb800] ;  /* 0x00b80000d704783b */ /* 0x000e620000004200 */
[----:B------:R2:W3:Y:S02]  /*2030*/  MUFU.EX2 R223, R2 ;  /* 0x0000000200df7308 */ /* 0x0004e40000000800 */
[----:B--2---:R-:W-:Y:S01]  /*2040*/  FFMA.FTZ R2, R76, UR4, -R14 ;  /* 0x000000044c027c23 */ /* 0x004fe2000801080e */
[C---:B---3--:R-:W-:Y:S01]  /*2050*/  F2FP.F16.F32.PACK_AB R11, R223.reuse, R210 ;  /* 0x000000d2df0b723e */ /* 0x048fe200000000ff */
[----:B------:R-:W-:Y:S01]  /*2060*/  FADD.FTZ R3, R223, R3 ;  /* 0x00000003df037221 */ /* 0x000fe20000010000 */
[----:B------:R-:W-:-:S03]  /*2070*/  IADD3 R223, R222, 0x1800, RZ ;  /* 0x00001800dedf7810 */ /* 0x000fc60007ffe0ff */
[----:B------:R2:W-:Y:S02]  /*2080*/  MUFU.EX2 R209, R2 ;  /* 0x0000000200d17308 */ /* 0x0005e40000000800 */
[C---:B------:R-:W-:Y:S06]  /*2090*/  HMMA.16816.F32 R164, R8.reuse, R44, RZ ;  /* 0x0000002c08a4723c */ /* 0x040fec00000018ff */
[C---:B------:R-:W-:Y:S06]  /*20a0*/  HMMA.16816.F32 R176, R8.reuse, R36, RZ ;  /* 0x0000002408b0723c */ /* 0x040fec00000018ff */
[----:B------:R-:W-:Y:S01]  /*20b0*/  HMMA.16816.F32 R200, R8, R38, RZ ;  /* 0x0000002608c8723c */ /* 0x000fe200000018ff */
[----:B--2---:R-:W-:-:S04]  /*20c0*/  FFMA.FTZ R2, R48, UR4, -R13 ;  /* 0x0000000430027c23 */ /* 0x004fc8000801080d */
[----:B------:R2:W-:Y:S01]  /*20d0*/  MUFU.EX2 R207, R2 ;  /* 0x0000000200cf7308 */ /* 0x0005e20000000800 */
[C---:B------:R-:W-:Y:S06]  /*20e0*/  HMMA.16816.F32 R36, R8.reuse, R32, RZ ;  /* 0x000000200824723c */ /* 0x040fec00000018ff */
[C---:B------:R-:W-:Y:S06]  /*20f0*/  HMMA.16816.F32 R196, R8.reuse, R34, RZ ;  /* 0x0000002208c4723c */ /* 0x040fec00000018ff */
[----:B------:R-:W-:Y:S01]  /*2100*/  HMMA.16816.F32 R32, R8, R28, RZ ;  /* 0x0000001c0820723c */ /* 0x000fe200000018ff */
[----:B--2---:R-:W-:-:S05]  /*2110*/  FFMA.FTZ R2, R49, UR4, -R13 ;  /* 0x0000000431027c23 */ /* 0x004fca000801080d */
[C---:B------:R-:W-:Y:S01]  /*2120*/  HMMA.16816.F32 R192, R8.reuse, R30, RZ ;  /* 0x0000001e08c0723c */ /* 0x040fe200000018ff */
[----:B------:R2:W3:Y:S05]  /*2130*/  MUFU.EX2 R206, R2 ;  /* 0x0000000200ce7308 */ /* 0x0004ea0000000800 */
[C---:B------:R-:W-:Y:S06]  /*2140*/  HMMA.16816.F32 R28, R8.reuse, R24, RZ ;  /* 0x00000018081c723c */ /* 0x040fec00000018ff */
[C---:B------:R-:W-:Y:S06]  /*2150*/  HMMA.16816.F32 R188, R8.reuse, R26, RZ ;  /* 0x0000001a08bc723c */ /* 0x040fec00000018ff */
[----:B------:R-:W-:Y:S01]  /*2160*/  HMMA.16816.F32 R24, R8, R20, RZ ;  /* 0x000000140818723c */ /* 0x000fe200000018ff */
[----:B--2---:R-:W-:Y:S01]  /*2170*/  FFMA.FTZ R2, R52, UR4, -R13 ;  /* 0x0000000434027c23 */ /* 0x004fe2000801080d */
[----:B---3--:R-:W-:-:S03]  /*2180*/  F2FP.F16.F32.PACK_AB R168, R206, R207 ;  /* 0x000000cfcea8723e */ /* 0x008fc600000000ff */
        /* <DEDUP_REMOVED lines=8> */
[----:B------:R-:W-:Y:S01]  /*2210*/  HMMA.16816.F32 R8, R8, R46, RZ ;  /* 0x0000002e0808723c */ /* 0x000fe200000018ff */
[----:B--2---:R-:W-:Y:S01]  /*2220*/  FFMA.FTZ R2, R50, UR4, -R12 ;  /* 0x0000000432027c23 */ /* 0x004fe2000801080c */
[----:B---3--:R-:W-:-:S03]  /*2230*/  F2FP.F16.F32.PACK_AB R170, R239, R205 ;  /* 0x000000cdefaa723e */ /* 0x008fc600000000ff */
[----:B------:R2:W-:Y:S02]  /*2240*/  MUFU.EX2 R204, R2 ;  /* 0x0000000200cc7308 */ /* 0x0005e40000000800 */
[--C-:B--2---:R-:W-:Y:S02]  /*2250*/  FFMA.FTZ R2, R51, UR4, -R12.reuse ;  /* 0x0000000433027c23 */ /* 0x104fe4000801080c */
[----:B------:R-:W2:Y:S04]  /*2260*/  LDSM.16.MT88.4 R48, [R213+0xa800] ;  /* 0x00a80000d530783b */ /* 0x000ea80000004200 */
[----:B------:R3:W4:Y:S02]  /*2270*/  MUFU.EX2 R138, R2 ;  /* 0x00000002008a7308 */ /* 0x0007240000000800 */
[----:B---3--:R-:W-:Y:S01]  /*2280*/  FFMA.FTZ R2, R54, UR4, -R12 ;  /* 0x0000000436027c23 */ /* 0x008fe2000801080c */
[----:B----4-:R-:W-:-:S05]  /*2290*/  F2FP.F16.F32.PACK_AB R169, R138, R204 ;  /* 0x000000cc8aa9723e */ /* 0x010fca00000000ff */
[----:B------:R3:W-:Y:S02]  /*22a0*/  MUFU.EX2 R137, R2 ;  /* 0x0000000200897308 */ /* 0x0007e40000000800 */
[----:B---3--:R-:W-:-:S06]  /*22b0*/  FFMA.FTZ R2, R55, UR4, -R12 ;  /* 0x0000000437027c23 */ /* 0x008fcc000801080c */
[----:B------:R3:W4:Y:S02]  /*22c0*/  MUFU.EX2 R238, R2 ;  /* 0x0000000200ee7308 */ /* 0x0007240000000800 */
[----:B---3--:R-:W-:Y:S01]  /*22d0*/  FFMA.FTZ R2, R77, UR4, -R14 ;  /* 0x000000044d027c23 */ /* 0x008fe2000801080e */
[----:B----4-:R-:W-:-:S05]  /*22e0*/  F2FP.F16.F32.PACK_AB R171, R238, R137 ;  /* 0x00000089eeab723e */ /* 0x010fca00000000ff */
[----:B------:R3:W4:Y:S02]  /*22f0*/  MUFU.EX2 R133, R2 ;  /* 0x0000000200857308 */ /* 0x0007240000000800 */
[C---:B-1----:R-:W-:Y:S06]  /*2300*/  HMMA.16816.F32 R124, R168.reuse, R4, R124 ;  /* 0x00000004a87c723c */ /* 0x042fec000000187c */
[C---:B--2---:R-:W-:Y:S06]  /*2310*/  HMMA.16816.F32 R44, R168.reuse, R50, R60 ;  /* 0x00000032a82c723c */ /* 0x044fec000000183c */
[----:B------:R-:W-:Y:S01]  /*2320*/  HMMA.16816.F32 R140, R168, R152, R140 ;  /* 0x00000098a88c723c */ /* 0x000fe2000000188c */
[----:B---3--:R-:W-:Y:S01]  /*2330*/  FFMA.FTZ R2, R84, UR4, -R14 ;  /* 0x0000000454027c23 */ /* 0x008fe2000801080e */
[----:B----4-:R-:W-:-:S03]  /*2340*/  F2FP.F16.F32.PACK_AB R128, R133, R209 ;  /* 0x000000d18580723e */ /* 0x010fc600000000ff */
[----:B------:R1:W-:Y:S01]  /*2350*/  MUFU.EX2 R15, R2 ;  /* 0x00000002000f7308 */ /* 0x0003e20000000800 */
[C---:B------:R-:W-:Y:S06]  /*2360*/  HMMA.16816.F32 R40, R168.reuse, R48, R68 ;  /* 0x00000030a828723c */ /* 0x040fec0000001844 */
[C---:B------:R-:W-:Y:S06]  /*2370*/  HMMA.16816.F32 R56, R168.reuse, R64, R56 ;  /* 0x00000040a838723c */ /* 0x040fec0000001838 */
        /* <DEDUP_REMOVED lines=9> */
[----:B------:R1:W2:Y:S01]  /*2410*/  MUFU.EX2 R14, R2 ;  /* 0x00000002000e7308 */ /* 0x0002a20000000800 */
[C---:B------:R-:W-:Y:S06]  /*2420*/  HMMA.16816.F32 R60, R168.reuse, R66, R96 ;  /* 0x00000042a83c723c */ /* 0x040fec0000001860 */
[----:B------:R-:W-:Y:S01]  /*2430*/  HMMA.16816.F32 R156, R168, R94, R156 ;  /* 0x0000005ea89c723c */ /* 0x000fe2000000189c */
[----:B-1----:R-:W-:Y:S01]  /*2440*/  FFMA.FTZ R2, R79, UR4, -R0 ;  /* 0x000000044f027c23 */ /* 0x002fe20008010800 */
[----:B--2---:R-:W-:-:S04]  /*2450*/  FADD.FTZ R3, R14, R3 ;  /* 0x000000030e037221 */ /* 0x004fc80000010000 */
[C---:B------:R-:W-:Y:S01]  /*2460*/  HMMA.16816.F32 R76, R168.reuse, R82, R104 ;  /* 0x00000052a84c723c */ /* 0x040fe20000001868 */
[----:B------:R1:W2:Y:S05]  /*2470*/  MUFU.EX2 R13, R2 ;  /* 0x00000002000d7308 */ /* 0x0002aa0000000800 */
[C---:B------:R-:W-:Y:S06]  /*2480*/  HMMA.16816.F32 R104, R168.reuse, R110, R116 ;  /* 0x0000006ea868723c */ /* 0x040fec0000001874 */
[C---:B------:R-:W-:Y:S06]  /*2490*/  HMMA.16816.F32 R116, R168.reuse, R122, R172 ;  /* 0x0000007aa874723c */ /* 0x040fec00000018ac */
[----:B------:R-:W-:Y:S01]  /*24a0*/  HMMA.16816.F32 R168, R168, R6, R144 ;  /* 0x00000006a8a8723c */ /* 0x000fe20000001890 */
[--C-:B-1----:R-:W-:Y:S01]  /*24b0*/  FFMA.FTZ R2, R86, UR4, -R0.reuse ;  /* 0x0000000456027c23 */ /* 0x102fe20008010800 */
[----:B------:R-:W-:Y:S01]  /*24c0*/  FFMA.FTZ R0, R87, UR4, -R0 ;  /* 0x0000000457007c23 */ /* 0x000fe20008010800 */
[C---:B--2---:R-:W-:Y:S01]  /*24d0*/  F2FP.F16.F32.PACK_AB R129, R13.reuse, R14 ;  /* 0x0000000e0d81723e */ /* 0x044fe200000000ff */
[----:B------:R-:W-:Y:S01]  /*24e0*/  FADD.FTZ R3, R13, R3 ;  /* 0x000000030d037221 */ /* 0x000fe20000010000 */
[----:B------:R1:W2:Y:S08]  /*24f0*/  MUFU.EX2 R12, R2 ;  /* 0x00000002000c7308 */ /* 0x0002b00000000800 */
[----:B------:R-:W3:Y:S01]  /*2500*/  MUFU.EX2 R240, R0 ;  /* 0x0000000000f07308 */ /* 0x000ee20000000800 */
[----:B-1----:R-:W-:Y:S01]  /*2510*/  FADD.FTZ R2, R233, R232 ;  /* 0x000000e8e9027221 */ /* 0x002fe20000010000 */
[----:B--2---:R-:W-:-:S03]  /*2520*/  FADD.FTZ R3, R12, R3 ;  /* 0x000000030c037221 */ /* 0x004fc60000010000 */
[----:B------:R-:W-:Y:S01]  /*2530*/  FADD.FTZ R2, R235, R2 ;  /* 0x00000002eb027221 */ /* 0x000fe20000010000 */
[----:B---3--:R-:W-:-:S03]  /*2540*/  F2FP.F16.F32.PACK_AB R131, R240, R12 ;  /* 0x0000000cf083723e */ /* 0x008fc600000000ff */
[----:B------:R-:W-:Y:S01]  /*2550*/  FADD.FTZ R2, R236, R2 ;  /* 0x00000002ec027221 */ /* 0x000fe20000010000 */
[----:B------:R-:W-:Y:S01]  /*2560*/  LOP3.LUT R0, R237, 0xffffffe0, RZ, 0xc0, !PT ;  /* 0xffffffe0ed007812 */ /* 0x000fe200078ec0ff */
[----:B------:R-:W-:Y:S02]  /*2570*/  FADD.FTZ R240, R240, R3 ;  /* 0x00000003f0f07221 */ /* 0x000fe40000010000 */
[----:B------:R-:W-:Y:S01]  /*2580*/  FADD.FTZ R2, R207, R2 ;  /* 0x00000002cf027221 */ /* 0x000fe20000010000 */
[----:B------:R-:W-:Y:S01]  /*2590*/  IADD3 R251, -R0, R251, RZ ;  /* 0x000000fb00fb7210 */ /* 0x000fe20007ffe1ff */
[----:B------:R-:W-:Y:S01]  /*25a0*/  HMMA.16816.F32 R164, R128, R4, R164 ;  /* 0x0000000480a4723c */ /* 0x000fe200000018a4 */
[----:B------:R-:W-:Y:S01]  /*25b0*/  FADD.FTZ R0, R234, R211 ;  /* 0x000000d3ea007221 */ /* 0x000fe20000010000 */
[----:B------:R-:W-:-:S03]  /*25c0*/  FADD.FTZ R2, R206, R2 ;  /* 0x00000002ce027221 */ /* 0x000fc60000010000 */
[----:B------:R-:W-:Y:S01]  /*25d0*/  FADD.FTZ R0, R224, R0 ;  /* 0x00000000e0007221 */ /* 0x000fe20000010000 */
[C---:B------:R-:W-:Y:S01]  /*25e0*/  HMMA.16816.F32 R144, R128.reuse, R152, R176 ;  /* 0x000000988090723c */ /* 0x040fe200000018b0 */
[----:B------:R-:W-:Y:S01]  /*25f0*/  FADD.FTZ R5, R230, R228 ;  /* 0x000000e4e6057221 */ /* 0x000fe20000010000 */
[----:B------:R-:W-:Y:S01]  /*2600*/  FADD.FTZ R2, R205, R2 ;  /* 0x00000002cd027221 */ /* 0x000fe20000010000 */
[----:B------:R-:W-:Y:S01]  /*2610*/  FADD.FTZ R4, R225, R0 ;  /* 0x00000000e1047221 */ /* 0x000fe20000010000 */
[C---:B------:R-:W-:Y:S01]  /*2620*/  IADD3 R225, R222.reuse, 0x800, RZ ;  /* 0x00000800dee17810 */ /* 0x040fe20007ffe0ff */
[----:B------:R-:W-:Y:S01]  /*2630*/  FADD.FTZ R5, R229, R5 ;  /* 0x00000005e5057221 */ /* 0x000fe20000010000 */
[C---:B------:R-:W-:Y:S01]  /*2640*/  HMMA.16816.F32 R36, R128.reuse, R48, R36 ;  /* 0x000000308024723c */ /* 0x040fe20000001824 */
[----:B------:R-:W-:Y:S01]  /*2650*/  FADD.FTZ R4, R209, R4 ;  /* 0x00000004d1047221 */ /* 0x000fe20000010000 */
[----:B------:R-:W-:Y:S01]  /*2660*/  FADD.FTZ R239, R239, R2 ;  /* 0x00000002efef7221 */ /* 0x000fe20000010000 */
[----:B------:R-:W-:Y:S01]  /*2670*/  FADD.FTZ R0, R231, R5 ;  /* 0x00000005e7007221 */ /* 0x000fe20000010000 */
[----:B------:R-:W-:Y:S01]  /*2680*/  IADD3 R224, R222, 0x1000, RZ ;  /* 0x00001000dee07810 */ /* 0x000fe20007ffe0ff */
[----:B------:R-:W-:Y:S01]  /*2690*/  FADD.FTZ R4, R133, R4 ;  /* 0x0000000485047221 */ /* 0x000fe20000010000 */
[----:B------:R-:W-:Y:S01]  /*26a0*/  HMMA.16816.F32 R52, R128, R64, R32 ;  /* 0x000000408034723c */ /* 0x000fe20000001820 */
[----:B------:R-:W-:-:S02]  /*26b0*/  FADD.FTZ R0, R204, R0 ;  /* 0x00000000cc007221 */ /* 0x000fc40000010000 */
[----:B------:R-:W-:Y:S02]  /*26c0*/  FADD.FTZ R4, R15, R4 ;  /* 0x000000040f047221 */ /* 0x000fe40000010000 */
        /* <DEDUP_REMOVED lines=16> */
[----:B------:R-:W-:-:S08]  /*27d0*/  NOP ;  /* 0x0000000000007918 */ /* 0x000fd00000000000 */
[----:B------:R-:W-:-:S15]  /*27e0*/  @!P0 BRA `(.L_x_1090) ;  /* 0x0000002000a48947 */ /* 0x000fde0003800000 */
        /* <DEDUP_REMOVED lines=11> */
.L_x_1093:
[----:B------:R-:W-:Y:S04]  /*28a0*/  VIADD R0, R227, 0xffffffff ;  /* 0xffffffffe3007836 */ /* 0x000fe80000000000 */
[----:B------:R-:W-:Y:S01]  /*28b0*/  IMAD.WIDE.U32 R172, R0, UR8, RZ ;  /* 0x0000000800ac7c25 */ /* 0x000fe2000f8e00ff */
[----:B------:R-:W-:Y:S05]  /*28c0*/  SHF.R.S32.HI R2, RZ, 0x1f, R0 ;  /* 0x0000001fff027819 */ /* 0x000fea0000011400 */
[----:B------:R-:W-:Y:S04]  /*28d0*/  IMAD R2, R2, UR8, RZ ;  /* 0x0000000802027c24 */ /* 0x000fe8000f8e02ff */
        /* <DEDUP_REMOVED lines=17> */
.L_x_1091:
        /* <DEDUP_REMOVED lines=10> */
[----:B------:R-:W-:Y:S02]  /*2a90*/  IADD3 R6, P0, R4, UR14, RZ ;  /* 0x0000000e04067c10 */ /* 0x000fe4000ff1e0ff */
[----:B------:R-:W-:Y:S04]  /*2aa0*/  LEA.HI.X R5, R0, UR11, R7, 0x1, P1 ;  /* 0x0000000b00057c11 */ /* 0x000fe800088f0c07 */
[----:B------:R-:W-:Y:S01]  /*2ab0*/  IADD3.X R7, R5, UR15, RZ, P0, !PT ;  /* 0x0000000f05077c10 */ /* 0x000fe200087fe4ff */
[----:B------:R-:W-:Y:S01]  /*2ac0*/  @!PT LDS RZ, [RZ] ;  /* 0x00000000fffff984 */ /* 0x000fe20000000800 */
[----:B------:R-:W-:Y:S01]  /*2ad0*/  @!PT LDS RZ, [RZ] ;  /* 0x00000000fffff984 */ /* 0x000fe20000000800 */
[----:B------:R-:W-:Y:S01]  /*2ae0*/  @!PT LDS RZ, [RZ] ;  /* 0x00000000fffff984 */ /* 0x000fe20000000800 */
[----:B------:R-:W-:Y:S01]  /*2af0*/  LDGSTS.E.BYPASS.LTC128B.128 [R226+0xa000], desc[UR16][R4.64] ;  /* 0x0a00000004e27fae */ /* 0x000fe2000b901d50 */
[----:B------:R-:W-:Y:S04]  /*2b00*/  ISETP.GT.AND P0, PT, R227, RZ, PT ;  /* 0x000000ffe300720c */ /* 0x000fe80003f04270 */
[----:B------:R-:W-:Y:S05]  /*2b10*/  LDGSTS.E.BYPASS.LTC128B.128 [R226+0xb000], desc[UR16][R4.64+0x80] ;  /* 0x0b00008004e27fae */ /* 0x000fea000b901d50 */
[----:B------:R-:W-:Y:S05]  /*2b20*/  LDGSTS.E.BYPASS.LTC128B.128 [R226+0xa800], desc[UR16][R6.64] ;  /* 0x0a80000006e27fae */ /* 0x000fea000b901d50 */
[----:B------:R1:W-:Y:S05]  /*2b30*/  LDGSTS.E.BYPASS.LTC128B.128 [R226+0xb800], desc[UR16][R6.64+0x80] ;  /* 0x0b80008006e27fae */ /* 0x0003ea000b901d50 */
[----:B------:R-:W-:Y:S05]  /*2b40*/  LDSM.16.M88.4 R32, [R212] ;  /* 0x00000000d420783b */ /* 0x000fea0000000200 */
[----:B------:R-:W1:Y:S05]  /*2b50*/  LDSM.16.M88.4 R16, [R221] ;  /* 0x00000000dd10783b */ /* 0x000e6a0000000200 */
        /* <DEDUP_REMOVED lines=9> */
[----:B------:R-:W1:Y:S02]  /*2bf0*/  LDSM.16.M88.4 R196, [R219] ;  /* 0x00000000dbc4783b */ /* 0x000e640000000200 */
        /* <DEDUP_REMOVED lines=112> */
.L_x_1092:
        /* <DEDUP_REMOVED lines=376> */
.L_x_1090:
[----:B------:R-:W1:Y:S01]  /*4a80*/  SHFL.BFLY PT, R0, R241, 0x2, 0x1f ;  /* 0x0c401f00f1007f89 */ /* 0x000e6200000e0000 */
[----:B------:R-:W2:Y:S01]  /*4a90*/  S2UR UR4, SR_CgaCtaId ;  /* 0x00000000000479c3 */ /* 0x000ea20000008800 */
[----:B------:R-:W-:Y:S01]  /*4aa0*/  UMOV UR5, 0x400 ;  /* 0x0000040000057882 */ /* 0x000fe20000000000 */
[----:B------:R-:W-:Y:S01]  /*4ab0*/  BSSY B0, `(.L_x_1094) ;  /* 0x00001a7000007945 */ /* 0x000fe20003800000 */
[----:B------:R-:W3:Y:S04]  /*4ac0*/  SHFL.BFLY PT, R3, R240, 0x2, 0x1f ;  /* 0x0c401f00f0037f89 */ /* 0x000ee800000e0000 */
[----:B------:R-:W4:Y:S01]  /*4ad0*/  SHFL.BFLY PT, R2, R238, 0x2, 0x1f ;  /* 0x0c401f00ee027f89 */ /* 0x000f2200000e0000 */
[----:B------:R-:W5:Y:S01]  /*4ae0*/  S2R R172, SR_TID.X ;  /* 0x0000000000ac7919 */ /* 0x000f620000002100 */
[----:B-1----:R-:W-:Y:S01]  /*4af0*/  FADD.FTZ R241, R0, R241 ;  /* 0x000000f100f17221 */ /* 0x002fe20000010000 */
[----:B--2---:R-:W-:Y:S01]  /*4b00*/  ULEA UR4, UR4, UR5, 0x18 ;  /* 0x0000000504047291 */ /* 0x004fe2000f8ec03f */
[----:B------:R-:W1:Y:S01]  /*4b10*/  SHFL.BFLY PT, R0, R239, 0x2, 0x1f ;  /* 0x0c401f00ef007f89 */ /* 0x000e6200000e0000 */
[----:B---3--:R-:W-:Y:S01]  /*4b20*/  FADD.FTZ R240, R3, R240 ;  /* 0x000000f003f07221 */ /* 0x008fe20000010000 */
[----:B------:R-:W-:-:S02]  /*4b30*/  ULDC.U8 UR5, c[0x0][0x3d8] ;  /* 0x0000f60000057ab9 */ /* 0x000fc40000000000 */
[----:B------:R-:W2:Y:S01]  /*4b40*/  SHFL.BFLY PT, R4, R241, 0x1, 0x1f ;  /* 0x0c201f00f1047f89 */ /* 0x000ea200000e0000 */
[----:B----4-:R-:W-:-:S03]  /*4b50*/  FADD.FTZ R238, R2, R238 ;  /* 0x000000ee02ee7221 */ /* 0x010fc60000010000 */
[----:B------:R-:W3:Y:S04]  /*4b60*/  SHFL.BFLY PT, R5, R240, 0x1, 0x1f ;  /* 0x0c201f00f0057f89 */ /* 0x000ee800000e0000 */
[----:B------:R-:W4:Y:S01]  /*4b70*/  SHFL.BFLY PT, R2, R238, 0x1, 0x1f ;  /* 0x0c201f00ee027f89 */ /* 0x000f2200000e0000 */
[----:B-----5:R-:W-:-:S04]  /*4b80*/  SHF.R.S32.HI R138, RZ, 0x1f, R172 ;  /* 0x0000001fff8a7819 */ /* 0x020fc800000114ac */
[----:B------:R-:W-:Y:S01]  /*4b90*/  LEA.HI R173, R138, R172, RZ, 0x3 ;  /* 0x000000ac8aad7211 */ /* 0x000fe200078f18ff */
[----:B-1----:R-:W-:Y:S01]  /*4ba0*/  FADD.FTZ R239, R0, R239 ;  /* 0x000000ef00ef7221 */ /* 0x002fe20000010000 */
[----:B------:R-:W-:Y:S01]  /*4bb0*/  MOV R0, 0x3f800000 ;  /* 0x3f80000000007802 */ /* 0x000fe20000000f00 */
[----:B--2---:R-:W-:-:S03]  /*4bc0*/  FADD.FTZ R241, R241, R4 ;  /* 0x00000004f1f17221 */ /* 0x004fc60000010000 */
[----:B------:R-:W1:Y:S01]  /*4bd0*/  SHFL.BFLY PT, R3, R239, 0x1, 0x1f ;  /* 0x0c201f00ef037f89 */ /* 0x000e6200000e0000 */
[-C--:B------:R-:W-:Y:S01]  /*4be0*/  LEA.HI R4, R138, R172.reuse, RZ, 0x2 ;  /* 0x000000ac8a047211 */ /* 0x080fe200078f10ff */
[----:B---3--:R-:W-:Y:S01]  /*4bf0*/  FADD.FTZ R240, R240, R5 ;  /* 0x00000005f0f07221 */ /* 0x008fe20000010000 */
[----:B------:R-:W-:Y:S02]  /*4c00*/  FSETP.NE.FTZ.AND P5, PT, R241, RZ, PT ;  /* 0x000000fff100720b */ /* 0x000fe40003fb5000 */
[----:B------:R-:W-:Y:S01]  /*4c10*/  LOP3.LUT R5, R4, 0x3ffffffc, RZ, 0xc0, !PT ;  /* 0x3ffffffc04057812 */ /* 0x000fe200078ec0ff */
[----:B----4-:R-:W-:Y:S01]  /*4c20*/  FADD.FTZ R238, R238, R2 ;  /* 0x00000002eeee7221 */ /* 0x010fe20000010000 */
[----:B------:R-:W-:Y:S02]  /*4c30*/  FSETP.NE.FTZ.AND P4, PT, R240, RZ, PT ;  /* 0x000000fff000720b */ /* 0x000fe40003f95000 */
[----:B------:R-:W-:Y:S02]  /*4c40*/  LOP3.LUT R2, R173, 0xfffffff8, RZ, 0xc0, !PT ;  /* 0xfffffff8ad027812 */ /* 0x000fe400078ec0ff */
[----:B------:R-:W-:-:S02]  /*4c50*/  LEA.HI R138, R138, R172, RZ, 0x5 ;  /* 0x000000ac8a8a7211 */ /* 0x000fc400078f28ff */
[-C--:B------:R-:W-:Y:S02]  /*4c60*/  IADD3 R139, -R5, R172.reuse, RZ ;  /* 0x000000ac058b7210 */ /* 0x080fe40007ffe1ff */
[----:B------:R-:W-:Y:S01]  /*4c70*/  IADD3 R172, -R2, R172, RZ ;  /* 0x000000ac02ac7210 */ /* 0x000fe20007ffe1ff */
[----:B------:R-:W2:Y:S01]  /*4c80*/  @P5 MUFU.RCP R0, R241 ;  /* 0x000000f100005308 */ /* 0x000ea20000001000 */
[----:B------:R-:W-:Y:S02]  /*4c90*/  MOV R2, 0x3f800000 ;  /* 0x3f80000000027802 */ /* 0x000fe40000000f00 */
[----:B------:R-:W-:Y:S01]  /*4ca0*/  FSETP.NE.FTZ.AND P0, PT, R238, RZ, PT ;  /* 0x000000ffee00720b */ /* 0x000fe20003f15000 */
[----:B-1----:R-:W-:Y:S01]  /*4cb0*/  FADD.FTZ R239, R239, R3 ;  /* 0x00000003efef7221 */ /* 0x002fe20000010000 */
[----:B------:R-:W-:-:S04]  /*4cc0*/  MOV R3, 0x3f800000 ;  /* 0x3f80000000037802 */ /* 0x000fc80000000f00 */
[----:B------:R-:W-:Y:S02]  /*4cd0*/  FSETP.NE.FTZ.AND P3, PT, R239, RZ, PT ;  /* 0x000000ffef00720b */ /* 0x000fe40003f75000 */
[----:B------:R-:W1:Y:S01]  /*4ce0*/  @P4 MUFU.RCP R3, R240 ;  /* 0x000000f000034308 */ /* 0x000e620000001000 */
[C---:B--2---:R-:W-:Y:S01]  /*4cf0*/  FMUL.FTZ R12, R0.reuse, R37 ;  /* 0x00000025000c7220 */ /* 0x044fe20000410000 */
[C---:B------:R-:W-:Y:S01]  /*4d00*/  FMUL.FTZ R144, R0.reuse, R144 ;  /* 0x0000009000907220 */ /* 0x040fe20000410000 */
[C---:B------:R-:W-:Y:S01]  /*4d10*/  FMUL.FTZ R6, R0.reuse, R145 ;  /* 0x0000009100067220 */ /* 0x040fe20000410000 */
[C---:B------:R-:W-:Y:S01]  /*4d20*/  FMUL.FTZ R152, R0.reuse, R152 ;  /* 0x0000009800987220 */ /* 0x040fe20000410000 */
[C---:B------:R-:W-:Y:S01]  /*4d30*/  FMUL.FTZ R153, R0.reuse, R153 ;  /* 0x0000009900997220 */ /* 0x040fe20000410000 */
[C---:B------:R-:W-:Y:S01]  /*4d40*/  FMUL.FTZ R15, R0.reuse, R36 ;  /* 0x00000024000f7220 */ /* 0x040fe20000410000 */
[C---:B------:R-:W-:Y:S01]  /*4d50*/  FMUL.FTZ R23, R0.reuse, R48 ;  /* 0x0000003000177220 */ /* 0x040fe20000410000 */
[----:B------:R-:W-:-:S03]  /*4d60*/  FMUL.FTZ R49, R0, R49 ;  /* 0x0000003100317220 */ /* 0x000fc60000410000 */
        /* <DEDUP_REMOVED lines=29> */
[C---:B--2---:R-:W-:Y:S01]  /*4f40*/  FMUL.FTZ R21, R2.reuse, R57 ;  /* 0x0000003902157220 */ /* 0x044fe20000410000 */
        /* <DEDUP_REMOVED lines=100> */
[----:B------:R-:W-:Y:S02]  /*5590*/  F2FP.F16.F32.PACK_AB R15, R49, R23 ;  /* 0x00000017310f723e */ /* 0x000fe400000000ff */
[----:B------:R-:W-:Y:S02]  /*55a0*/  F2FP.F16.F32.PACK_AB R23, R30, R33 ;  /* 0x000000211e17723e */ /* 0x000fe400000000ff */
[----:B------:R-:W-:Y:S02]  /*55b0*/  F2FP.F16.F32.PACK_AB R32, R32, R60 ;  /* 0x0000003c2020723e */ /* 0x000fe400000000ff */
[----:B------:R-:W-:Y:S02]  /*55c0*/  SHF.R.S32.HI R33, RZ, 0x5, R138 ;  /* 0x00000005ff217819 */ /* 0x000fe4000001148a */
[----:B------:R-:W-:-:S02]  /*55d0*/  LOP3.LUT R0, R0, 0x1c0, RZ, 0xc0, !PT ;  /* 0x000001c000007812 */ /* 0x000fc400078ec0ff */
[----:B------:R-:W-:Y:S02]  /*55e0*/  LOP3.LUT R60, R3, 0x1, RZ, 0xc0, !PT ;  /* 0x00000001033c7812 */ /* 0x000fe400078ec0ff */
[----:B------:R-:W-:Y:S02]  /*55f0*/  LEA R2, R33, R139, 0x9 ;  /* 0x0000008b21027211 */ /* 0x000fe400078e48ff */
[----:B------:R-:W-:Y:S02]  /*5600*/  LEA.HI R0, R0, R0, RZ, 0x1d ;  /* 0x0000000000007211 */ /* 0x000fe400078fe8ff */
[----:B------:R-:W-:Y:S02]  /*5610*/  ISETP.NE.U32.AND P1, PT, R60, 0x1, PT ;  /* 0x000000013c00780c */ /* 0x000fe40003f25070 */
[----:B------:R-:W-:Y:S02]  /*5620*/  LEA R0, R2, R0, 0x1 ;  /* 0x0000000002007211 */ /* 0x000fe400078e08ff */
[----:B------:R-:W-:-:S02]  /*5630*/  F2FP.F16.F32.PACK_AB R6, R6, R144 ;  /* 0x000000900606723e */ /* 0x000fc400000000ff */
[----:B------:R-:W-:Y:S01]  /*5640*/  LEA R0, R0, UR4, 0x1 ;  /* 0x0000000400007c11 */ /* 0x000fe2000f8e08ff */
[----:B------:R-:W-:Y:S01]  /*5650*/  ULDC.U8 UR4, c[0x0][0x3d9] ;  /* 0x0000f64000047ab9 */ /* 0x000fe20000000000 */
[----:B------:R-:W-:Y:S02]  /*5660*/  F2FP.F16.F32.PACK_AB R5, R5, R146 ;  /* 0x000000920505723e */ /* 0x000fe400000000ff */
[C---:B------:R-:W-:Y:S01]  /*5670*/  IADD3 R2, R0.reuse, -0x10, RZ ;  /* 0xfffffff000027810 */ /* 0x040fe20007ffe0ff */
[----:B------:R1:W-:Y:S01]  /*5680*/  STS [R0], R6 ;  /* 0x0000000600007388 */ /* 0x0003e20000000800 */
[----:B------:R-:W-:Y:S02]  /*5690*/  F2FP.F16.F32.PACK_AB R4, R153, R152 ;  /* 0x000000989904723e */ /* 0x000fe400000000ff */
[----:B------:R-:W-:Y:S01]  /*56a0*/  @P1 IADD3 R2, R0, 0x10, RZ ;  /* 0x0000001000021810 */ /* 0x000fe20007ffe0ff */
[----:B------:R-:W-:Y:S01]  /*56b0*/  STS [R0+0x400], R5 ;  /* 0x0004000500007388 */ /* 0x000fe20000000800 */
[----:B------:R-:W-:-:S02]  /*56c0*/  R2P PR, R3, 0x6 ;  /* 0x0000000603007804 */ /* 0x000fc40000000000 */
[----:B------:R-:W-:Y:S01]  /*56d0*/  MOV R3, 0x20 ;  /* 0x0000002000037802 */ /* 0x000fe20000000f00 */
[----:B------:R2:W-:Y:S01]  /*56e0*/  STS [R2], R4 ;  /* 0x0000000402007388 */ /* 0x0005e20000000800 */
[----:B------:R-:W-:Y:S02]  /*56f0*/  F2FP.F16.F32.PACK_AB R7, R7, R154 ;  /* 0x0000009a0707723e */ /* 0x000fe400000000ff */
        /* <DEDUP_REMOVED lines=10> */
[----:B-1----:R-:W-:Y:S01]  /*57a0*/  MOV R6, 0x40 ;  /* 0x0000004000067802 */ /* 0x002fe20000000f00 */
[----:B------:R-:W-:Y:S01]  /*57b0*/  STS [R2+0x2000], R10 ;  /* 0x0020000a02007388 */ /* 0x000fe20000000800 */
[----:B------:R-:W-:Y:S02]  /*57c0*/  F2FP.F16.F32.PACK_AB R18, R43, R18 ;  /* 0x000000122b12723e */ /* 0x000fe400000000ff */
[----:B------:R-:W-:Y:S01]  /*57d0*/  SEL R6, R6, 0xffffffc0, !P2 ;  /* 0xffffffc006067807 */ /* 0x000fe20005000000 */
[----:B------:R1:W-:Y:S01]  /*57e0*/  STS [R2+0x2400], R13 ;  /* 0x0024000d02007388 */ /* 0x0003e20000000800 */
[----:B------:R-:W-:-:S02]  /*57f0*/  F2FP.F16.F32.PACK_AB R17, R17, R44 ;  /* 0x0000002c1111723e */ /* 0x000fc400000000ff */
[----:B--2---:R-:W-:Y:S02]  /*5800*/  SEL R4, R3, 0xffffffe0, !P1 ;  /* 0xffffffe003047807 */ /* 0x004fe40004800000 */
[----:B------:R-:W-:Y:S02]  /*5810*/  ISETP.NE.AND P1, PT, RZ, UR4, PT ;  /* 0x00000004ff007c0c */ /* 0x000fe4000bf25270 */
[----:B------:R-:W-:Y:S02]  /*5820*/  IADD3 R3, R0, R4, RZ ;  /* 0x0000000400037210 */ /* 0x000fe40007ffe0ff */
[----:B---3--:R-:W-:Y:S02]  /*5830*/  IADD3 R7, R4, R2, RZ ;  /* 0x0000000204077210 */ /* 0x008fe40007ffe0ff */
[----:B------:R-:W-:Y:S01]  /*5840*/  F2FP.F16.F32.PACK_AB R24, R47, R24 ;  /* 0x000000182f18723e */ /* 0x000fe200000000ff */
[----:B------:R2:W-:Y:S01]  /*5850*/  STS [R3+0x400], R11 ;  /* 0x0004000b03007388 */ /* 0x0005e20000000800 */
[----:B------:R-:W-:Y:S01]  /*5860*/  F2FP.F16.F32.PACK_AB R22, R55, R54 ;  /* 0x000000363716723e */ /* 0x000fe200000000ff */
[----:B----4-:R-:W3:Y:S01]  /*5870*/  @P4 MUFU.LG2 R9, R240 ;  /* 0x000000f000094308 */ /* 0x010ee20000000c00 */
[----:B------:R-:W-:Y:S01]  /*5880*/  F2FP.F16.F32.PACK_AB R21, R21, R19 ;  /* 0x000000131515723e */ /* 0x000fe200000000ff */
[----:B------:R4:W-:Y:S01]  /*5890*/  STS [R3], R12 ;  /* 0x0000000c03007388 */ /* 0x0009e20000000800 */
[----:B------:R-:W-:-:S02]  /*58a0*/  IADD3 R5, R0, R6, RZ ;  /* 0x0000000600057210 */ /* 0x000fc40007ffe0ff */
[----:B------:R-:W-:Y:S01]  /*58b0*/  F2FP.F16.F32.PACK_AB R20, R37, R133 ;  /* 0x000000852514723e */ /* 0x000fe200000000ff */
[----:B------:R-:W-:Y:S01]  /*58c0*/  STS [R7], R15 ;  /* 0x0000000f07007388 */ /* 0x000fe20000000800 */
[----:B------:R-:W-:Y:S02]  /*58d0*/  F2FP.F16.F32.PACK_AB R19, R26, R27 ;  /* 0x0000001b1a13723e */ /* 0x000fe400000000ff */
[----:B-----5:R-:W-:Y:S01]  /*58e0*/  IADD3 R8, R6, R2, RZ ;  /* 0x0000000206087210 */ /* 0x020fe20007ffe0ff */
[----:B------:R5:W-:Y:S01]  /*58f0*/  STS [R7+0x400], R14 ;  /* 0x0004000e07007388 */ /* 0x000be20000000800 */
[----:B------:R-:W-:Y:S01]  /*5900*/  F2FP.F16.F32.PACK_AB R25, R59, R25 ;  /* 0x000000193b19723e */ /* 0x000fe200000000ff */
[----:B-1----:R-:W1:Y:S01]  /*5910*/  @P5 LDC R13, c[0x0][0x2e8] ;  /* 0x0000ba00ff0d5b82 */ /* 0x002e620000000800 */
[----:B------:R-:W-:Y:S01]  /*5920*/  F2FP.F16.F32.PACK_AB R31, R63, R31 ;  /* 0x0000001f3f1f723e */ /* 0x000fe200000000ff */
[----:B------:R3:W-:Y:S01]  /*5930*/  STS [R3+0x2000], R16 ;  /* 0x0020001003007388 */ /* 0x0007e20000000800 */
[----:B------:R-:W-:-:S02]  /*5940*/  F2FP.F16.F32.PACK_AB R30, R69, R137 ;  /* 0x00000089451e723e */ /* 0x000fc400000000ff */
[----:B------:R-:W-:Y:S01]  /*5950*/  F2FP.F16.F32.PACK_AB R29, R29, R70 ;  /* 0x000000461d1d723e */ /* 0x000fe200000000ff */
[----:B------:R-:W-:Y:S01]  /*5960*/  STS [R3+0x2400], R18 ;  /* 0x0024001203007388 */ /* 0x000fe20000000800 */
[----:B------:R-:W-:Y:S02]  /*5970*/  IADD3 R4, R3, R6, RZ ;  /* 0x0000000603047210 */ /* 0x000fe40007ffe0ff */
[----:B------:R-:W-:Y:S01]  /*5980*/  F2FP.F16.F32.PACK_AB R27, R81, R80 ;  /* 0x00000050511b723e */ /* 0x000fe200000000ff */
[----:B------:R3:W-:Y:S01]  /*5990*/  STS [R7+0x2000], R17 ;  /* 0x0020001107007388 */ /* 0x0007e20000000800 */
[----:B--2---:R-:W2:Y:S01]  /*59a0*/  @P1 LDC.64 R10, c[0x0][0x2c0] ;  /* 0x0000b000ff0a1b82 */ /* 0x004ea20000000a00 */
[----:B------:R-:W-:Y:S02]  /*59b0*/  F2FP.F16.F32.PACK_AB R26, R83, R82 ;  /* 0x00000052531a723e */ /* 0x000fe400000000ff */
[----:B------:R-:W-:Y:S01]  /*59c0*/  STS [R7+0x2400], R24 ;  /* 0x0024001807007388 */ /* 0x000fe20000000800 */
[----:B------:R-:W-:-:S02]  /*59d0*/  IADD3 R6, R7, R6, RZ ;  /* 0x0000000607067210 */ /* 0x000fc40007ffe0ff */
[----:B------:R-:W-:Y:S01]  /*59e0*/  F2FP.F16.F32.PACK_AB R28, R28, R72 ;  /* 0x000000481c1c723e */ /* 0x000fe200000000ff */
[----:B------:R-:W-:Y:S01]  /*59f0*/  STS [R5], R23 ;  /* 0x0000001705007388 */ /* 0x000fe20000000800 */
[----:B------:R-:W-:Y:S01]  /*5a00*/  F2FP.F16.F32.PACK_AB R52, R75, R52 ;  /* 0x000000344b34723e */ /* 0x000fe200000000ff */
[----:B----4-:R-:W4:Y:S01]  /*5a10*/  @P4 LDC R12, c[0x0][0x2e8] ;  /* 0x0000ba00ff0c4b82 */ /* 0x010f220000000800 */
[----:B------:R-:W-:Y:S01]  /*5a20*/  F2FP.F16.F32.PACK_AB R51, R51, R76 ;  /* 0x0000004c3333723e */ /* 0x000fe200000000ff */
[----:B------:R-:W-:Y:S01]  /*5a30*/  STS [R5+0x400], R22 ;  /* 0x0004001605007388 */ /* 0x000fe20000000800 */
[----:B------:R-:W-:Y:S01]  /*5a40*/  F2FP.F16.F32.PACK_AB R50, R79, R50 ;  /* 0x000000324f32723e */ /* 0x000fe200000000ff */
[----:B-----5:R-:W-:Y:S01]  /*5a50*/  @P3 MUFU.LG2 R14, R239 ;  /* 0x000000ef000e3308 */ /* 0x020fe20000000c00 */
[----:B------:R-:W-:Y:S01]  /*5a60*/  F2FP.F16.F32.PACK_AB R49, R85, R84 ;  /* 0x000000545531723e */ /* 0x000fe200000000ff */
[----:B------:R-:W-:Y:S01]  /*5a70*/  STS [R8], R20 ;  /* 0x0000001408007388 */ /* 0x000fe20000000800 */
[----:B------:R-:W-:Y:S01]  /*5a80*/  F2FP.F16.F32.PACK_AB R48, R48, R86 ;  /* 0x000000563030723e */ /* 0x000fe200000000ff */
[----:B---3--:R-:W3:Y:S01]  /*5a90*/  @P3 LDC R16, c[0x0][0x2e8] ;  /* 0x0000ba00ff103b82 */ /* 0x008ee20000000800 */
[----:B------:R-:W-:Y:S01]  /*5aa0*/  F2FP.F16.F32.PACK_AB R45, R93, R92 ;  /* 0x0000005c5d2d723e */ /* 0x000fe200000000ff */
[----:B------:R-:W-:Y:S01]  /*5ab0*/  STS [R8+0x400], R19 ;  /* 0x0004001308007388 */ /* 0x000fe20000000800 */
[----:B------:R-:W-:-:S02]  /*5ac0*/  F2FP.F16.F32.PACK_AB R44, R95, R94 ;  /* 0x0000005e5f2c723e */ /* 0x000fc400000000ff */
[----:B------:R-:W-:Y:S01]  /*5ad0*/  F2FP.F16.F32.PACK_AB R47, R89, R88 ;  /* 0x00000058592f723e */ /* 0x000fe200000000ff */
[----:B------:R-:W-:Y:S01]  /*5ae0*/  STS [R5+0x2000], R21 ;  /* 0x0020001505007388 */ /* 0x000fe20000000800 */
[----:B------:R-:W-:Y:S01]  /*5af0*/  F2FP.F16.F32.PACK_AB R46, R91, R46 ;  /* 0x0000002e5b2e723e */ /* 0x000fe200000000ff */
[----:B------:R-:W5:Y:S01]  /*5b00*/  @P0 LDC R17, c[0x0][0x2e8] ;  /* 0x0000ba00ff110b82 */ /* 0x000f620000000800 */
[----:B------:R-:W-:Y:S01]  /*5b10*/  F2FP.F16.F32.PACK_AB R43, R157, R156 ;  /* 0x0000009c9d2b723e */ /* 0x000fe200000000ff */
[----:B------:R1:W-:Y:S01]  /*5b20*/  STS [R5+0x2400], R25 ;  /* 0x0024001905007388 */ /* 0x0003e20000000800 */
[----:B------:R-:W-:Y:S02]  /*5b30*/  F2FP.F16.F32.PACK_AB R42, R159, R42 ;  /* 0x0000002a9f2a723e */ /* 0x000fe400000000ff */
[----:B------:R-:W-:Y:S01]  /*5b40*/  F2FP.F16.F32.PACK_AB R41, R97, R96 ;  /* 0x000000606129723e */ /* 0x000fe200000000ff */
[----:B------:R-:W-:Y:S01]  /*5b50*/  STS [R8+0x2000], R32 ;  /* 0x0020002008007388 */ /* 0x000fe20000000800 */
[----:B------:R-:W-:-:S02]  /*5b60*/  F2FP.F16.F32.PACK_AB R40, R99, R98 ;  /* 0x000000626328723e */ /* 0x000fc400000000ff */
[----:B------:R-:W-:Y:S01]  /*5b70*/  ISETP.NE.AND P2, PT, RZ, UR5, PT ;  /* 0x00000005ff007c0c */ /* 0x000fe2000bf45270 */
[----:B------:R-:W-:Y:S01]  /*5b80*/  STS [R8+0x2400], R31 ;  /* 0x0024001f08007388 */ /* 0x000fe20000000800 */
[----:B------:R-:W-:Y:S02]  /*5b90*/  F2FP.F16.F32.PACK_AB R37, R109, R108 ;  /* 0x0000006c6d25723e */ /* 0x000fe400000000ff */
        /* <DEDUP_REMOVED lines=8> */
[----:B------:R-:W-:Y:S02]  /*5c20*/  ISETP.NE.OR P6, PT, RZ, UR4, !P2 ;  /* 0x00000004ff007c0c */ /* 0x000fe4000d7c5670 */
        /* <DEDUP_REMOVED lines=8> */
[----:B------:R-:W-:Y:S01]  /*5cb0*/  F2FP.F16.F32.PACK_AB R56, R115, R56 ;  /* 0x000000387338723e */ /* 0x000fe200000000ff */
[----:B------:R-:W4:Y:S01]  /*5cc0*/  @!P6 LDC R15, c[0x0][0x2c4] ;  /* 0x0000b100ff0feb82 */ /* 0x000f220000000800 */
        /* <DEDUP_REMOVED lines=12> */
[----:B-1----:R-:W-:Y:S01]  /*5d90*/  MOV R25, 0x7f800000 ;  /* 0x7f80000000197802 */ /* 0x002fe20000000f00 */
[----:B------:R-:W-:Y:S01]  /*5da0*/  STS [R2+0x4000], R45 ;  /* 0x0040002d02007388 */ /* 0x000fe20000000800 */
[----:B------:R-:W-:-:S02]  /*5db0*/  F2FP.F16.F32.PACK_AB R67, R67, R168 ;  /* 0x000000a84343723e */ /* 0x000fc400000000ff */
[----:B------:R-:W-:Y:S01]  /*5dc0*/  F2FP.F16.F32.PACK_AB R66, R171, R66 ;  /* 0x00000042ab42723e */ /* 0x000fe200000000ff */
[----:B------:R-:W-:Y:S01]  /*5dd0*/  STS [R2+0x4400], R44 ;  /* 0x0044002c02007388 */ /* 0x000fe20000000800 */
[----:B------:R-:W-:Y:S02]  /*5de0*/  MOV R24, 0x7f800000 ;  /* 0x7f80000000187802 */ /* 0x000fe40000000f00 */
[----:B------:R-:W-:Y:S01]  /*5df0*/  MOV R23, 0x7f800000 ;  /* 0x7f80000000177802 */ /* 0x000fe20000000f00 */
[----:B------:R-:W-:Y:S01]  /*5e00*/  STS [R0+0x6000], R47 ;  /* 0x0060002f00007388 */ /* 0x000fe20000000800 */
[----:B------:R-:W-:-:S03]  /*5e10*/  MOV R22, 0x7f800000 ;  /* 0x7f80000000167802 */ /* 0x000fc60000000f00 */
[----:B------:R1:W-:Y:S04]  /*5e20*/  STS [R0+0x6400], R46 ;  /* 0x0064002e00007388 */ /* 0x0003e80000000800 */
        /* <DEDUP_REMOVED lines=12> */
[----:B------:R-:W5:Y:S03]  /*5ef0*/  S2R R26, SR_CTAID.Y ;  /* 0x00000000001a7919 */ /* 0x000f660000002600 */
[----:B------:R-:W-:Y:S04]  /*5f00*/  STS [R5+0x4000], R59 ;  /* 0x0040003b05007388 */ /* 0x000fe80000000800 */
[----:B------:R-:W-:Y:S04]  /*5f10*/  STS [R5+0x4400], R58 ;  /* 0x0044003a05007388 */ /* 0x000fe80000000800 */
[----:B------:R-:W-:Y:S04]  /*5f20*/  STS [R8+0x4000], R55 ;  /* 0x0040003708007388 */ /* 0x000fe80000000800 */
[----:B------:R-:W-:Y:S01]  /*5f30*/  STS [R8+0x4400], R54 ;  /* 0x0044003608007388 */ /* 0x000fe20000000800 */
[----:B------:R-:W4:Y:S01]  /*5f40*/  S2R R29, SR_CTAID.X ;  /* 0x00000000001d7919 */ /* 0x000f220000002500 */
[----:B---3--:R-:W-:-:S02]  /*5f50*/  @P1 IMAD R7, R11, R10, RZ ;  /* 0x0000000a0b071224 */ /* 0x008fc400078e02ff */
[----:B------:R-:W2:Y:S01]  /*5f60*/  @!P1 LDC R11, c[0x0][0x2c4] ;  /* 0x0000b100ff0b9b82 */ /* 0x000ea20000000800 */
[----:B------:R-:W-:Y:S01]  /*5f70*/  STS [R5+0x6000], R57 ;  /* 0x0060003905007388 */ /* 0x000fe20000000800 */
[----:B------:R-:W3:Y:S03]  /*5f80*/  @P5 MUFU.LG2 R10, R241 ;  /* 0x000000f1000a5308 */ /* 0x000ee60000000c00 */
[----:B------:R1:W-:Y:S04]  /*5f90*/  STS [R5+0x6400], R56 ;  /* 0x0064003805007388 */ /* 0x0003e80000000800 */
[----:B------:R-:W-:Y:S01]  /*5fa0*/  STS [R8+0x6000], R53 ;  /* 0x0060003508007388 */ /* 0x000fe20000000800 */
[----:B-----5:R-:W-:-:S03]  /*5fb0*/  SHF.R.S32.HI R27, RZ, 0x1f, R26 ;  /* 0x0000001fff1b7819 */ /* 0x020fc6000001141a */
[----:B------:R5:W-:Y:S01]  /*5fc0*/  STS [R8+0x6400], R61 ;  /* 0x0064003d08007388 */ /* 0x000be20000000800 */
[----:B------:R-:W3:Y:S03]  /*5fd0*/  S2R R28, SR_CTAID.Z ;  /* 0x00000000001c7919 */ /* 0x000ee60000002700 */
[----:B------:R-:W-:Y:S01]  /*5fe0*/  STS [R4+0x4000], R60 ;  /* 0x0040003c04007388 */ /* 0x000fe20000000800 */
[----:B--2---:R-:W-:-:S03]  /*5ff0*/  @!P1 SEL R7, R11, R2, !P2 ;  /* 0x000000020b079207 */ /* 0x004fc60005000000 */
[----:B------:R-:W-:Y:S01]  /*6000*/  STS [R4+0x4400], R63 ;  /* 0x0044003f04007388 */ /* 0x000fe20000000800 */
[----:B------:R-:W-:-:S03]  /*6010*/  CS2R R2, SRZ ;  /* 0x0000000000027805 */ /* 0x000fc6000001ff00 */
[----:B------:R-:W-:Y:S01]  /*6020*/  STS [R6+0x4000], R62 ;  /* 0x0040003e06007388 */ /* 0x000fe20000000800 */
[----:B-1----:R-:W-:Y:S01]  /*6030*/  @P1 MOV R5, 0x1 ;  /* 0x0000000100051802 */ /* 0x002fe20000000f00 */
[----:B------:R-:W-:Y:S02]  /*6040*/  @!P1 IMAD R5, R7, R0, RZ ;  /* 0x0000000007059224 */ /* 0x000fe400078e02ff */
[----:B------:R-:W-:Y:S01]  /*6050*/  STS [R6+0x4400], R64 ;  /* 0x0044004006007388 */ /* 0x000fe20000000800 */
[C---:B----4-:R-:W-:Y:S02]  /*6060*/  @!P6 IMAD R0, R26.reuse, R15, RZ ;  /* 0x0000000f1a00e224 */ /* 0x050fe400078e02ff */
[----:B------:R-:W1:Y:S01]  /*6070*/  @P0 MUFU.LG2 R15, R238 ;  /* 0x000000ee000f0308 */ /* 0x000e620000000c00 */
[----:B------:R-:W-:Y:S01]  /*6080*/  STS [R4+0x6000], R65 ;  /* 0x0060004104007388 */ /* 0x000fe20000000800 */
[----:B-----5:R-:W2:Y:S01]  /*6090*/  @P1 LDC R8, c[0x0][0x2c0] ;  /* 0x0000b000ff081b82 */ /* 0x020ea20000000800 */
[----:B------:R-:W-:Y:S01]  /*60a0*/  IMAD R5, R26, R5, RZ ;  /* 0x000000051a057224 */ /* 0x000fe200078e02ff */
[----:B------:R-:W-:Y:S01]  /*60b0*/  @!P6 SHF.R.S32.HI R3, RZ, 0x1f, R0 ;  /* 0x0000001fff03e819 */ /* 0x000fe20000011400 */
[----:B------:R4:W-:Y:S01]  /*60c0*/  STS [R4+0x6400], R68 ;  /* 0x0064004404007388 */ /* 0x0009e20000000800 */
[----:B------:R-:W-:-:S03]  /*60d0*/  @!P6 MOV R2, R0 ;  /* 0x000000000002e202 */ /* 0x000fc60000000f00 */
[----:B------:R-:W-:Y:S04]  /*60e0*/  STS [R6+0x6000], R67 ;  /* 0x0060004306007388 */ /* 0x000fe80000000800 */
[----:B------:R5:W-:Y:S01]  /*60f0*/  STS [R6+0x6400], R66 ;  /* 0x0064004206007388 */ /* 0x000be20000000800 */
[----:B------:R-:W-:Y:S01]  /*6100*/  @!P1 MOV R8, 0x1 ;  /* 0x0000000100089802 */ /* 0x000fe20000000f00 */
[----:B----4-:R-:W-:Y:S01]  /*6110*/  @P4 FMUL.FTZ R4, R9, 0.69314718246459960938 ;  /* 0x3f31721809044820 */ /* 0x010fe20000410000 */
[----:B------:R-:W-:-:S03]  /*6120*/  SEL R9, R5, RZ, P6 ;  /* 0x000000ff05097207 */ /* 0x000fc60003000000 */
[----:B--2---:R-:W-:Y:S02]  /*6130*/  IMAD R5, R29, R8, RZ ;  /* 0x000000081d057224 */ /* 0x004fe400078e02ff */
[----:B------:R-:W-:Y:S01]  /*6140*/  @P4 FFMA.FTZ R25, R135, R12, R4 ;  /* 0x0000000c87194223 */ /* 0x000fe20000010004 */
[----:B------:R-:W-:Y:S01]  /*6150*/  BAR.SYNC.DEFER_BLOCKING 0x0 ;  /* 0x0000000000007b1d */ /* 0x000fe20000010000 */
[----:B------:R-:W-:Y:S01]  /*6160*/  LOP3.LUT P4, RZ, R251, 0x3, RZ, 0xc0, !PT ;  /* 0x00000003fbff7812 */ /* 0x000fe2000788c0ff */
[----:B---3--:R-:W-:Y:S02]  /*6170*/  IMAD R4, R28, R7, R9 ;  /* 0x000000071c047224 */ /* 0x008fe400078e0209 */
[----:B-----5:R-:W-:Y:S01]  /*6180*/  @P5 FMUL.FTZ R6, R10, 0.69314718246459960938 ;  /* 0x3f3172180a065820 */ /* 0x020fe20000410000 */
        /* <DEDUP_REMOVED lines=57> */
.L_x_1095:
[----:B------:R-:W-:Y:S05]  /*6520*/  BSYNC B0 ;  /* 0x0000000000007941 */ /* 0x000fea0003800000 */
.L_x_1094:
        /* <DEDUP_REMOVED lines=71> */
.L_x_1096:
        /* <DEDUP_REMOVED lines=14> */
.L_x_2930:


//--------------------- .text._ZN5flash16flash_fwd_kernelI23Flash_fwd_kernel_traitsILi128ELi128ELi32ELi4ELb0ELb0EN7cutlass6half_tE19Flash_kernel_traitsILi128ELi128ELi32ELi4ES3_EELb0ELb0ELb0ELb0ELb0ELb0ELb0ELb0EEEvNS_16Flash_fwd_paramsE --------------------------
	.section	.text._ZN5flash16flash_fwd_kernelI23Flash_fwd_kernel_traitsILi128ELi128ELi32ELi4ELb0ELb0EN7cutlass6half_tE19Flash_kernel_traitsILi128ELi128ELi32ELi4ES3_EELb0ELb0ELb0ELb0ELb0ELb0ELb0ELb0EEEvNS_16Flash_fwd_paramsE,"ax",@progbits
	.align	128
        .global         _ZN5flash16flash_fwd_kernelI23Flash_fwd_kernel_traitsILi128ELi128ELi32ELi4ELb0ELb0EN7cutlass6half_tE19Flash_kernel_traitsILi128ELi128ELi32ELi4ES3_EELb0ELb0ELb0ELb0ELb0ELb0ELb0ELb0EEEvNS_16Flash_fwd_paramsE
        .type           _ZN5flash16flash_fwd_kernelI23Flash_fwd_kernel_traitsILi128ELi128ELi32ELi4ELb0ELb0EN7cutlass6half_tE19Flash_kernel_traitsILi128ELi128ELi32ELi4ES3_EELb0ELb0ELb0ELb0ELb0ELb0ELb0ELb0EEEvNS_16Flash_fwd_paramsE,@function
        .size           _ZN5flash16flash_fwd_kernelI23Flash_fwd_kernel_traitsILi128ELi128ELi32ELi4ELb0ELb0EN7cutlass6half_tE19Flash_kernel_traitsILi128ELi128ELi32ELi4ES3_EELb0ELb0ELb0ELb0ELb0ELb0ELb0ELb0EEEvNS_16Flash_fwd_paramsE,(.L_x_2931 - _ZN5flash16flash_fwd_kernelI23Flash_fwd_kernel_traitsILi128ELi128ELi32ELi4ELb0ELb0EN7cutlass6half_tE19Flash_kernel_traitsILi128ELi128ELi32ELi4ES3_EELb0ELb0ELb0ELb0ELb0ELb0ELb0ELb0EEEvNS_16Flash_fwd_paramsE)
        .other          _ZN5flash16flash_fwd_kernelI23Flash_fwd_kernel_traitsILi128ELi128ELi32ELi4ELb0ELb0EN7cutlass6half_tE19Flash_kernel_traitsILi128ELi128ELi32ELi4ES3_EELb0ELb0ELb0ELb0ELb0ELb0ELb0ELb0EEEvNS_16Flash_fwd_paramsE,@"STO_CUDA_ENTRY STV_DEFAULT"
_ZN5flash16flash_fwd_kernelI23Flash_fwd_kernel_traitsILi128ELi128ELi32ELi4ELb0ELb0EN7cutlass6half_tE19Flash_kernel_traitsILi128ELi128ELi32ELi4ES3_EELb0ELb0ELb0ELb0ELb0ELb0ELb0ELb0EEEvNS_16Flash_fwd_paramsE:
.text._ZN5flash16flash_fwd_kernelI23Flash_fwd_kernel_traitsILi128ELi128ELi32ELi4ELb0ELb0EN7cutlass6half_tE19Flash_kernel_traitsILi128ELi128ELi32ELi4ES3_EELb0ELb0ELb0ELb0ELb0ELb0ELb0ELb0EEEvNS_16Flash_fwd_paramsE:
        /* <DEDUP_REMOVED lines=28> */
[----:B------:R-:W3:Y:S08]  /*01c0*/  S2R R33, SR_CTAID.Z ;  /* 0x0000000000217919 */ /* 0x000ef00000002700 */
[----:B------:R1:W5:Y:S01]  /*01d0*/  @!P0 LDG.E R13, desc[UR8][R6.64] ;  /* 0x00000008060d8981 */ /* 0x000362000c1e1900 */
[----:B------:R-:W-:-:S04]  /*01e0*/  ISETP.NE.U32.AND P0, PT, R2, RZ, PT ;  /* 0x000000ff0200720c */ /* 0x000fc80003f05070 */
[----:B------:R-:W-:Y:S01]  /*01f0*/  ISETP.NE.AND.EX P0, PT, R3, RZ, PT, P0 ;  /* 0x000000ff0300720c */ /* 0x000fe20003f05300 */
[----:B----4-:R-:W-:Y:S01]  /*0200*/  @P2 IMAD.IADD R14, R0, 0x1, -R17 ;  /* 0x00000001000e2824 */ /* 0x010fe200078e0a11 */
[----:B------:R1:W-:Y:S05]  /*0210*/  STL [R1+0x18], R17 ;  /* 0x0000181101007387 */ /* 0x0003ea0000100800 */
[----:B------:R-:W4:Y:S06]  /*0220*/  @!P2 LDC R14, c[0x0][0x2c4] ;  /* 0x0000b100ff0eab82 */ /* 0x000f2c0000000800 */
[----:B--23--:R-:W-:Y:S05]  /*0230*/  @!P0 BRA `(.L_x_1097) ;  /* 0x0000000000108947 */ /* 0x00cfea0003800000 */
[----:B------:R-:W1:Y:S02]  /*0240*/  @P3 LDG.E R0, desc[UR8][R6.64+0x4] ;  /* 0x0000040806003981 */ /* 0x000e64000c1e1900 */
[----:B-1---5:R-:W-:-:S06]  /*0250*/  @P3 IADD3 R4, R0, -R13, RZ ;  /* 0x8000000d00043210 */ /* 0x022fcc0007ffe0ff */
[----:B------:R2:W5:Y:S01]  /*0260*/  @!P3 LDG.E R4, desc[UR8][R6.64] ;  /* 0x000000080604b981 */ /* 0x000562000c1e1900 */
[----:B------:R-:W-:Y:S05]  /*0270*/  BRA `(.L_x_1098) ;  /* 0x0000000000047947 */ /* 0x000fea0003800000 */
.L_x_1097:
[----:B-1----:R-:W1:Y:S02]  /*0280*/  LDC R4, c[0x0][0x2c8] ;  /* 0x0000b200ff047b82 */ /* 0x002e640000000800 */
.L_x_1098:
[----:B------:R-:W3:Y:S02]  /*0290*/  LDC.64 R2, c[0x0][0x308] ;  /* 0x0000c200ff027b82 */ /* 0x000ee40000000a00 */
[----:B---3--:R-:W-:-:S04]  /*02a0*/  ISETP.NE.U32.AND P1, PT, R2, RZ, PT ;  /* 0x000000ff0200720c */ /* 0x008fc80003f25070 */
[----:B------:R-:W-:-:S13]  /*02b0*/  ISETP.NE.AND.EX P1, PT, R3, RZ, PT, P1 ;  /* 0x000000ff0300720c */ /* 0x000fda0003f25310 */
[----:B------:R-:W3:Y:S01]  /*02c0*/  @P1 LDC.64 R2, c[0x0][0x308] ;  /* 0x0000c200ff021b82 */ /* 0x000ee20000000a00 */
[----:B------:R-:W-:-:S07]  /*02d0*/  IMAD.SHL.U32 R29, R26, 0x80, RZ ;  /* 0x000000801a1d7824 */ /* 0x000fce00078e00ff */
[----:B------:R-:W1:Y:S01]  /*02e0*/  @!P1 LDC R5, c[0x0][0x2cc] ;  /* 0x0000b300ff059b82 */ /* 0x000e620000000800 */
[----:B----4-:R-:W-:Y:S01]  /*02f0*/  ISETP.GT.AND P0, PT, R14, R29, PT ;  /* 0x0000001d0e00720c */ /* 0x010fe20003f04270 */
[----:B---3--:R-:W-:-:S05]  /*0300*/  @P1 IMAD.WIDE R2, R31, 0x4, R2 ;  /* 0x000000041f021825 */ /* 0x008fca00078e0202 */
[----:B------:R3:W5:Y:S01]  /*0310*/  @P1 LDG.E R0, desc[UR8][R2.64] ;  /* 0x0000000802001981 */ /* 0x000762000c1e1900 */
[----:B------:R-:W4:Y:S06]  /*0320*/  @!P1 LDC.64 R2, c[0x0][0x318] ;  /* 0x0000c600ff029b82 */ /* 0x000f2c0000000a00 */
[----:B-1-3--:R-:W-:Y:S05]  /*0330*/  @!P0 EXIT ;  /* 0x000000000000894d */ /* 0x00afea0003800000 */
[----:B----4-:R-:W-:Y:S01]  /*0340*/  @!P1 ISETP.NE.U32.AND P0, PT, R2, RZ, PT ;  /* 0x000000ff0200920c */ /* 0x010fe20003f05070 */
[----:B-----5:R-:W-:Y:S01]  /*0350*/  @P1 IMAD.IADD R64, R0, 0x1, -R9 ;  /* 0x0000000100401824 */ /* 0x020fe200078e0a09 */
[----:B------:R-:W1:Y:S02]  /*0360*/  S2R R99, SR_TID.X ;  /* 0x0000000000637919 */ /* 0x000e640000002100 */
[----:B------:R-:W-:-:S04]  /*0370*/  @!P1 ISETP.NE.AND.EX P0, PT, R3, RZ, PT, P0 ;  /* 0x000000ff0300920c */ /* 0x000fc80003f05300 */
[----:B------:R-:W-:-:S04]  /*0380*/  @!P1 SEL R0, R5, RZ, P0 ;  /* 0x000000ff05009207 */ /* 0x000fc80000000000 */
[----:B------:R-:W-:-:S04]  /*0390*/  @!P1 IADD3 R64, R0, R4, -R9 ;  /* 0x0000000400409210 */ /* 0x000fc80007ffe809 */
[C---:B------:R-:W-:Y:S01]  /*03a0*/  ISETP.GE.AND P0, PT, R64.reuse, 0x1, PT ;  /* 0x000000014000780c */ /* 0x040fe20003f06270 */
[----:B------:R-:W-:-:S05]  /*03b0*/  VIADD R0, R64, 0x1f ;  /* 0x0000001f40007836 */ /* 0x000fca0000000000 */
[----:B------:R-:W-:-:S04]  /*03c0*/  SHF.R.S32.HI R2, RZ, 0x1f, R0 ;  /* 0x0000001fff027819 */ /* 0x000fc80000011400 */
[----:B------:R-:W-:-:S03]  /*03d0*/  LEA.HI R227, R2, R0, RZ, 0x5 ;  /* 0x0000000002e37211 */ /* 0x000fc600078f28ff */
[----:B------:R-:W-:Y:S05]  /*03e0*/  @!P0 BRA `(.L_x_1099) ;  /* 0x0000008c00c88947 */ /* 0x000fea0003800000 */
[----:B------:R-:W3:Y:S01]  /*03f0*/  LDC R19, c[0x0][0x278] ;  /* 0x00009e00ff137b82 */ /* 0x000ee20000000800 */
[----:B------:R-:W-:Y:S02]  /*0400*/  ISETP.NE.AND P2, PT, R17, -0x1, PT ;  /* 0xffffffff1100780c */ /* 0x000fe40003f45270 */
[----:B-1----:R-:W-:Y:S02]  /*0410*/  SHF.R.S32.HI R32, RZ, 0x1f, R99 ;  /* 0x0000001fff207819 */ /* 0x002fe40000011463 */
[----:B------:R-:W-:Y:S02]  /*0420*/  IADD3 R22, -R29, R14, RZ ;  /* 0x0000000e1d167210 */ /* 0x000fe40007ffe1ff */
[----:B------:R-:W-:Y:S02]  /*0430*/  LEA.HI R5, R32, R99, RZ, 0x3 ;  /* 0x0000006320057211 */ /* 0x000fe400078f18ff */
[----:B------:R-:W-:Y:S01]  /*0440*/  IABS R10, R33 ;  /* 0x00000021000a7213 */ /* 0x000fe20000000000 */
[----:B------:R1:W-:Y:S01]  /*0450*/  STL [R1+0x4], R22 ;  /* 0x0000041601007387 */ /* 0x0003e20000100800 */
[----:B------:R-:W-:-:S02]  /*0460*/  SHF.R.S32.HI R12, RZ, 0x3, R5 ;  /* 0x00000003ff0c7819 */ /* 0x000fc40000011405 */
[----:B------:R-:W-:Y:S01]  /*0470*/  ISETP.NE.AND P1, PT, R13, -0x1, PT ;  /* 0xffffffff0d00780c */ /* 0x000fe20003f25270 */
[----:B--2---:R-:W2:Y:S01]  /*0480*/  @!P2 LDC.64 R6, c[0x0][0x228] ;  /* 0x00008a00ff06ab82 */ /* 0x004ea20000000a00 */
[----:B------:R-:W-:Y:S01]  /*0490*/  LEA.HI R23, R32, R99, RZ, 0x4 ;  /* 0x0000006320177211 */ /* 0x000fe200078f20ff */
[----:B------:R-:W-:-:S05]  /*04a0*/  VIADD R4, R12, 0x20 ;  /* 0x000000200c047836 */ /* 0x000fca0000000000 */
[----:B------:R-:W-:Y:S01]  /*04b0*/  ISETP.GE.AND P4, PT, R4, R22, PT ;  /* 0x000000160400720c */ /* 0x000fe20003f86270 */
[----:B------:R-:W4:Y:S01]  /*04c0*/  @P2 LDC.64 R14, c[0x0][0x240] ;  /* 0x00009000ff0e2b82 */ /* 0x000f220000000a00 */
[----:B------:R-:W-:Y:S02]  /*04d0*/  @!P2 SHF.R.S32.HI R4, RZ, 0x1f, R31 ;  /* 0x0000001fff04a819 */ /* 0x000fe4000001141f */
[----:B---3--:R-:W-:-:S05]  /*04e0*/  IABS R0, R19 ;  /* 0x0000001300007213 */ /* 0x008fca0000000000 */
[----:B------:R-:W-:Y:S01]  /*04f0*/  IMAD.MOV.U32 R16, RZ, RZ, R0 ;  /* 0x000000ffff107224 */ /* 0x000fe200078e0000 */
[----:B------:R-:W3:Y:S03]  /*0500*/  @P1 LDC.64 R24, c[0x0][0x250] ;  /* 0x00009400ff181b82 */ /* 0x000ee60000000a00 */
[----:B------:R-:W5:Y:S01]  /*0510*/  I2F.RP R2, R16 ;  /* 0x0000001000027306 */ /* 0x000f620000209400 */
[----:B--2---:R-:W-:-:S04]  /*0520*/  @!P2 IMAD R4, R4, R6, RZ ;  /* 0x000000060404a224 */ /* 0x004fc800078e02ff */
[----:B------:R-:W2:Y:S01]  /*0530*/  @P1 LDC.64 R20, c[0x0][0x248] ;  /* 0x00009200ff141b82 */ /* 0x000ea20000000a00 */
[C---:B------:R-:W-:Y:S02]  /*0540*/  @!P2 IMAD R8, R31.reuse, R7, R4 ;  /* 0x000000071f08a224 */ /* 0x040fe400078e0204 */
[----:B------:R-:W-:Y:S01]  /*0550*/  @!P2 IMAD.WIDE.U32 R6, R31, R6, RZ ;  /* 0x000000061f06a225 */ /* 0x000fe200078e00ff */
[----:B-----5:R-:W5:Y:S03]  /*0560*/  MUFU.RCP R2, R2 ;  /* 0x0000000200027308 */ /* 0x020f660000001000 */
[----:B-----5:R-:W-:-:S05]  /*0570*/  VIADD R2, R2, 0xffffffe ;  /* 0x0ffffffe02027836 */ /* 0x020fca0000000000 */
[----:B------:R-:W5:Y:S02]  /*0580*/  F2I.FTZ.U32.TRUNC.NTZ R3, R2 ;  /* 0x0000000200037305 */ /* 0x000f64000021f000 */
[----:B-----5:R-:W-:Y:S02]  /*0590*/  IMAD.MOV R0, RZ, RZ, -R3 ;  /* 0x000000ffff007224 */ /* 0x020fe400078e0a03 */
[----:B------:R-:W-:Y:S02]  /*05a0*/  IMAD.MOV.U32 R2, RZ, RZ, RZ ;  /* 0x000000ffff027224 */ /* 0x000fe400078e00ff */
[----:B------:R-:W-:-:S04]  /*05b0*/  IMAD R0, R0, R16, RZ ;  /* 0x0000001000007224 */ /* 0x000fc800078e02ff */
[----:B------:R-:W-:Y:S01]  /*05c0*/  IMAD.HI.U32 R2, R3, R0, R2 ;  /* 0x0000000003027227 */ /* 0x000fe200078e0002 */
[----:B------:R-:W-:-:S03]  /*05d0*/  LOP3.LUT R3, R5, 0xfffffff8, RZ, 0xc0, !PT ;  /* 0xfffffff805037812 */ /* 0x000fc600078ec0ff */
[----:B------:R-:W-:Y:S02]  /*05e0*/  VIADD R0, R12, 0x30 ;  /* 0x000000300c007836 */ /* 0x000fe40000000000 */
[----:B------:R-:W-:Y:S01]  /*05f0*/  IMAD.HI.U32 R11, R2, R10, RZ ;  /* 0x0000000a020b7227 */ /* 0x000fe200078e00ff */
[----:B------:R-:W-:Y:S02]  /*0600*/  IADD3 R2, R12, 0x40, RZ ;  /* 0x000000400c027810 */ /* 0x000fe40007ffe0ff */
[-C--:B------:R-:W-:Y:S01]  /*0610*/  ISETP.GE.AND P3, PT, R0, R22.reuse, PT ;  /* 0x000000160000720c */ /* 0x080fe20003f66270 */
[----:B------:R-:W-:Y:S01]  /*0620*/  IMAD.MOV R0, RZ, RZ, -R11 ;  /* 0x000000ffff007224 */ /* 0x000fe200078e0a0b */
[----:B------:R-:W-:Y:S01]  /*0630*/  ISETP.GE.AND P0, PT, R2, R22, PT ;  /* 0x000000160200720c */ /* 0x000fe20003f06270 */
[----:B------:R-:W-:Y:S02]  /*0640*/  IMAD.SHL.U32 R2, R12, 0x40, RZ ;  /* 0x000000400c027824 */ /* 0x000fe400078e00ff */
[----:B------:R-:W-:-:S02]  /*0650*/  IMAD.IADD R28, R99, 0x1, -R3 ;  /* 0x00000001631c7824 */ /* 0x000fc400078e0a03 */
[----:B------:R-:W-:Y:S01]  /*0660*/  IMAD R4, R16, R0, R10 ;  /* 0x0000000010047224 */ /* 0x000fe200078e020a */
[----:B------:R-:W-:Y:S01]  /*0670*/  LOP3.LUT R0, R2, 0x1c0, RZ, 0xc0, !PT ;  /* 0x000001c002007812 */ /* 0x000fe200078ec0ff */
[C---:B----4-:R-:W-:Y:S01]  /*0680*/  @P2 IMAD.WIDE.U32 R2, R17.reuse, R14, RZ ;  /* 0x0000000e11022225 */ /* 0x050fe200078e00ff */
[----:B------:R-:W-:Y:S02]  /*0690*/  SHF.L.U32 R172, R28, 0x3, RZ ;  /* 0x000000031cac7819 */ /* 0x000fe400000006ff */
[----:B------:R-:W-:Y:S01]  /*06a0*/  ISETP.GT.U32.AND P5, PT, R16, R4, PT ;  /* 0x000000041000720c */ /* 0x000fe20003fa4070 */
[----:B------:R-:W-:Y:S01]  /*06b0*/  @P2 IMAD R18, R17, R15, R3 ;  /* 0x0000000f11122224 */ /* 0x000fe200078e0203 */
[----:B------:R-:W-:Y:S01]  /*06c0*/  LOP3.LUT R5, R0, 0x38, R172, 0xf8, !PT ;  /* 0x0000003800057812 */ /* 0x000fe200078ef8ac */
[----:B------:R-:W-:Y:S01]  /*06d0*/  @P2 IMAD.MOV.U32 R17, RZ, RZ, R2 ;  /* 0x000000ffff112224 */ /* 0x000fe200078e0002 */
[----:B------:R-:W-:Y:S01]  /*06e0*/  SHF.R.U32.HI R0, RZ, 0x3, R0 ;  /* 0x00000003ff007819 */ /* 0x000fe20000011600 */
[----:B------:R-:W-:Y:S01]  /*06f0*/  @!P2 IMAD.IADD R18, R7, 0x1, R8 ;  /* 0x000000010712a824 */ /* 0x000fe200078e0208 */
[----:B------:R-:W-:-:S02]  /*0700*/  @!P2 MOV R17, R6 ;  /* 0x000000060011a202 */ /* 0x000fc40000000f00 */
[----:B------:R-:W-:Y:S02]  /*0710*/  LOP3.LUT R14, R5, R0, RZ, 0x3c, !PT ;  /* 0x00000000050e7212 */ /* 0x000fe400078e3cff */
[----:B------:R-:W-:Y:S02]  /*0720*/  LOP3.LUT R0, R23, 0xfffffff0, RZ, 0xc0, !PT ;  /* 0xfffffff017007812 */ /* 0x000fe400078ec0ff */
[----:B------:R-:W-:Y:S01]  /*0730*/  LOP3.LUT R2, R33, R19, RZ, 0x3c, !PT ;  /* 0x0000001321027212 */ /* 0x000fe200078e3cff */
[----:B------:R-:W-:Y:S01]  /*0740*/  @!P5 IMAD.IADD R4, R4, 0x1, -R16 ;  /* 0x000000010404d824 */ /* 0x000fe200078e0a10 */
[----:B------:R-:W-:Y:S01]  /*0750*/  LEA.HI R10, R32, R99, RZ, 0x6 ;  /* 0x00000063200a7211 */ /* 0x000fe200078f30ff */
[----:B------:R-:W-:Y:S01]  /*0760*/  IMAD.IADD R6, R99, 0x1, -R0 ;  /* 0x0000000163067824 */ /* 0x000fe200078e0a00 */
[----:B------:R-:W-:Y:S02]  /*0770*/  ISETP.GE.AND P2, PT, R2, RZ, PT ;  /* 0x000000ff0200720c */ /* 0x000fe40003f46270 */
[----:B------:R-:W-:Y:S01]  /*0780*/  @P1 IADD3 R0, R9, R13, RZ ;  /* 0x0000000d09001210 */ /* 0x000fe20007ffe0ff */
[----:B------:R-:W-:Y:S01]  /*0790*/  IMAD.SHL.U32 R10, R10, 0x8, RZ ;  /* 0x000000080a0a7824 */ /* 0x000fe200078e00ff */
[----:B------:R-:W-:-:S02]  /*07a0*/  SHF.R.S32.HI R2, RZ, 0x1f, R6 ;  /* 0x0000001fff027819 */ /* 0x000fc40000011406 */
[----:B------:R-:W-:Y:S01]  /*07b0*/  ISETP.GE.U32.AND P6, PT, R4, R16, PT ;  /* 0x000000100400720c */ /* 0x000fe20003fc6070 */
[----:B------:R-:W-:Y:S01]  /*07c0*/  @P1 IMAD.IADD R4, R9, 0x1, R13 ;  /* 0x0000000109041824 */ /* 0x000fe200078e020d */
[----:B------:R-:W-:Y:S01]  /*07d0*/  LEA.HI R30, R2, R6, RZ, 0x3 ;  /* 0x00000006021e7211 */ /* 0x000fe200078f18ff */
[----:B---3--:R-:W-:Y:S01]  /*07e0*/  @P1 IMAD R8, R0, R25, RZ ;  /* 0x0000001900081224 */ /* 0x008fe200078e02ff */
[----:B------:R-:W-:Y:S01]  /*07f0*/  LOP3.LUT R226, R14, 0xfffffe00, R10, 0xf8, !PT ;  /* 0xfffffe000ee27812 */ /* 0x000fe200078ef80a */
[----:B------:R-:W-:Y:S01]  /*0800*/  @P1 IMAD.WIDE.U32 R2, R0, R24, RZ ;  /* 0x0000001800021225 */ /* 0x000fe200078e00ff */
[----:B------:R-:W-:-:S03]  /*0810*/  LOP3.LUT R7, R30, 0xfffffff8, RZ, 0xc0, !PT ;  /* 0xfffffff81e077812 */ /* 0x000fc600078ec0ff */
[----:B--2---:R-:W-:Y:S01]  /*0820*/  @P1 IMAD R0, R4, R21, RZ ;  /* 0x0000001504001224 */ /* 0x004fe200078e02ff */
[----:B------:R-:W-:Y:S01]  /*0830*/  IADD3 R29, R6, -R7, RZ ;  /* 0x80000007061d7210 */ /* 0x000fe20007ffe0ff */
[----:B------:R-:W-:-:S04]  /*0840*/  @P1 IMAD.WIDE.U32 R4, R4, R20, RZ ;  /* 0x0000001404041225 */ /* 0x000fc800078e00ff */
[----:B------:R-:W-:Y:S01]  /*0850*/  @P1 IMAD.IADD R16, R3, 0x1, R8 ;  /* 0x0000000103101824 */ /* 0x000fe200078e0208 */
[----:B------:R-:W-:Y:S01]  /*0860*/  @P1 IADD3 R15, R5, R0, RZ ;  /* 0x00000000050f1210 */ /* 0x000fe20007ffe0ff */
[----:B------:R-:W-:Y:S02]  /*0870*/  @P1 IMAD.MOV.U32 R14, RZ, RZ, R2 ;  /* 0x000000ffff0e1224 */ /* 0x000fe400078e0002 */
[----:B------:R-:W-:Y:S01]  /*0880*/  @P1 IMAD.MOV.U32 R10, RZ, RZ, R4 ;  /* 0x000000ffff0a1224 */ /* 0x000fe200078e0004 */
[----:B-1----:R-:W-:Y:S06]  /*0890*/  @P1 BRA `(.L_x_1100) ;  /* 0x0000000000341947 */ /* 0x002fec0003800000 */
        /* <DEDUP_REMOVED lines=13> */
.L_x_1100:
[----:B------:R-:W-:Y:S05]  /*0970*/  @P1 BRA `(.L_x_1101) ;  /* 0x0000000000341947 */ /* 0x000fea0003800000 */
        /* <DEDUP_REMOVED lines=13> */
.L_x_1101:
[----:B------:R-:W-:Y:S01]  /*0a50*/  @!P5 VIADD R11, R11, 0x1 ;  /* 0x000000010b0bd836 */ /* 0x000fe20000000000 */
[----:B------:R-:W-:Y:S01]  /*0a60*/  SHF.R.S32.HI R173, RZ, 0x1f, R172 ;  /* 0x0000001fffad7819 */ /* 0x000fe200000114ac */
[----:B------:R-:W-:Y:S01]  /*0a70*/  ULDC.64 UR4, c[0x0][0x258] ;  /* 0x0000960000047ab9 */ /* 0x000fe20000000a00 */
[----:B------:R-:W-:Y:S01]  /*0a80*/  SHF.R.S32.HI R13, RZ, 0x1f, R12 ;  /* 0x0000001fff0d7819 */ /* 0x000fe2000001140c */
[----:B------:R-:W-:Y:S01]  /*0a90*/  @P6 VIADD R11, R11, 0x1 ;  /* 0x000000010b0b6836 */ /* 0x000fe20000000000 */
[----:B------:R-:W-:Y:S01]  /*0aa0*/  ISETP.NE.AND P5, PT, R19, RZ, PT ;  /* 0x000000ff1300720c */ /* 0x000fe20003fa5270 */
[--C-:B------:R-:W-:Y:S01]  /*0ab0*/  IMAD.WIDE.U32 R4, R12, R20, R172.reuse ;  /* 0x000000140c047225 */ /* 0x100fe200078e00ac */
[----:B------:R-:W-:Y:S01]  /*0ac0*/  IADD3 R6, P1, R172, R17, RZ ;  /* 0x00000011ac067210 */ /* 0x000fe20007f3e0ff */
[----:B------:R-:W1:Y:S01]  /*0ad0*/  S2UR UR10, SR_CgaCtaId ;  /* 0x00000000000a79c3 */ /* 0x000e620000008800 */
[----:B------:R-:W-:Y:S01]  /*0ae0*/  MOV R0, R11 ;  /* 0x0000000b00007202 */ /* 0x000fe20000000f00 */
[C---:B------:R-:W-:Y:S01]  /*0af0*/  IMAD.WIDE.U32 R2, R12.reuse, R24, R172 ;  /* 0x000000180c027225 */ /* 0x040fe200078e00ac */
[----:B------:R-:W-:Y:S01]  /*0b00*/  IADD3.X R7, R173, R18, RZ, P1, !PT ;  /* 0x00000012ad077210 */ /* 0x000fe20000ffe4ff */
[----:B------:R-:W-:Y:S01]  /*0b10*/  ULDC.64 UR6, c[0x0][0x260] ;  /* 0x0000980000067ab9 */ /* 0x000fe20000000a00 */
[----:B------:R-:W-:Y:S01]  /*0b20*/  ISETP.GE.AND P6, PT, R12, R22, PT ;  /* 0x000000160c00720c */ /* 0x000fe20003fc6270 */
[C---:B------:R-:W-:Y:S01]  /*0b30*/  IMAD R9, R13.reuse, R24, RZ ;  /* 0x000000180d097224 */ /* 0x040fe200078e02ff */
[----:B------:R-:W-:Y:S01]  /*0b40*/  IADD3 R2, P1, R14, R2, RZ ;  /* 0x000000020e027210 */ /* 0x000fe20007f3e0ff */
[----:B------:R-:W-:Y:S01]  /*0b50*/  IMAD R8, R13, R20, RZ ;  /* 0x000000140d087224 */ /* 0x000fe200078e02ff */
[----:B------:R-:W-:Y:S01]  /*0b60*/  BSSY B0, `(.L_x_1102) ;  /* 0x000003f000007945 */ /* 0x000fe20003800000 */
[----:B------:R-:W-:Y:S01]  /*0b70*/  @!P2 IMAD.MOV R0, RZ, RZ, -R0 ;  /* 0x000000ffff00a224 */ /* 0x000fe200078e0a00 */
[----:B------:R-:W-:Y:S01]  /*0b80*/  IADD3 R4, P2, R10, R4, RZ ;  /* 0x000000040a047210 */ /* 0x000fe20007f5e0ff */
[C---:B------:R-:W-:Y:S01]  /*0b90*/  IMAD R9, R12.reuse, R25, R9 ;  /* 0x000000190c097224 */ /* 0x040fe200078e0209 */
[----:B------:R-:W-:Y:S01]  /*0ba0*/  SHF.R.S32.HI R10, RZ, 0x1f, R33 ;  /* 0x0000001fff0a7819 */ /* 0x000fe20000011421 */
[C---:B------:R-:W-:Y:S01]  /*0bb0*/  IMAD R8, R12.reuse, R21, R8 ;  /* 0x000000150c087224 */ /* 0x040fe200078e0208 */
[----:B------:R-:W-:Y:S01]  /*0bc0*/  @!P5 LOP3.LUT R0, RZ, R19, RZ, 0x33, !PT ;  /* 0x00000013ff00d212 */ /* 0x000fe200078e33ff */
[----:B------:R-:W-:Y:S01]  /*0bd0*/  VIADD R27, R12, 0x10 ;  /* 0x000000100c1b7836 */ /* 0x000fe20000000000 */
[----:B------:R-:W-:Y:S01]  /*0be0*/  IADD3.X R3, R16, R3, R9, P1, !PT ;  /* 0x0000000310037210 */ /* 0x000fe20000ffe409 */
[----:B------:R-:W-:Y:S01]  /*0bf0*/  IMAD R9, R10, UR4, RZ ;  /* 0x000000040a097c24 */ /* 0x000fe2000f8e02ff */
[----:B------:R-:W-:Y:S01]  /*0c00*/  IADD3.X R5, R15, R5, R8, P2, !PT ;  /* 0x000000050f057210 */ /* 0x000fe200017fe408 */
[----:B------:R-:W-:Y:S01]  /*0c10*/  IMAD.WIDE.U32 R14, R33, UR4, R6 ;  /* 0x00000004210e7c25 */ /* 0x000fe2000f8e0006 */
[----:B------:R-:W-:-:S02]  /*0c20*/  SHF.R.S32.HI R8, RZ, 0x1f, R0 ;  /* 0x0000001fff087819 */ /* 0x000fc40000011400 */
[----:B------:R-:W-:Y:S01]  /*0c30*/  ISETP.GE.AND P5, PT, R27, R22, PT ;  /* 0x000000161b00720c */ /* 0x000fe20003fa6270 */
[----:B------:R-:W-:Y:S01]  /*0c40*/  IMAD R9, R33, UR5, R9 ;  /* 0x0000000521097c24 */ /* 0x000fe2000f8e0209 */
[----:B------:R-:W-:Y:S01]  /*0c50*/  ULDC.64 UR4, c[0x0][0x268] ;  /* 0x00009a0000047ab9 */ /* 0x000fe20000000a00 */
[----:B------:R-:W-:Y:S01]  /*0c60*/  IMAD.WIDE.U32 R36, R0, UR6, R4 ;  /* 0x0000000600247c25 */ /* 0x000fe2000f8e0004 */
[----:B------:R-:W-:Y:S02]  /*0c70*/  R2P PR, R29, 0x6 ;  /* 0x000000061d007804 */ /* 0x000fe40000000000 */
[----:B------:R-:W-:Y:S01]  /*0c80*/  IADD3 R244, R172, 0x40, RZ ;  /* 0x00000040acf47810 */ /* 0x000fe20007ffe0ff */
[----:B------:R-:W-:Y:S01]  /*0c90*/  IMAD.WIDE.U32 R34, R0, UR4, R2 ;  /* 0x0000000400227c25 */ /* 0x000fe2000f8e0002 */
[----:B------:R2:W-:Y:S03]  /*0ca0*/  STL.64 [R1+0x10], R36 ;  /* 0x0000102401007387 */ /* 0x0005e60000100a00 */
[C---:B------:R-:W-:Y:S01]  /*0cb0*/  IMAD R6, R8.reuse, UR6, RZ ;  /* 0x0000000608067c24 */ /* 0x040fe2000f8e02ff */
[----:B------:R2:W-:Y:S01]  /*0cc0*/  STL.64 [R1+0x8], R34 ;  /* 0x0000082201007387 */ /* 0x0005e20000100a00 */
[----:B------:R-:W-:Y:S01]  /*0cd0*/  IMAD R4, R8, UR4, RZ ;  /* 0x0000000408047c24 */ /* 0x000fe2000f8e02ff */
[----:B------:R-:W-:Y:S01]  /*0ce0*/  UMOV UR4, 0x400 ;  /* 0x0000040000047882 */ /* 0x000fe20000000000 */
[C---:B------:R-:W-:Y:S01]  /*0cf0*/  IMAD R19, R0.reuse, UR7, R6 ;  /* 0x0000000700137c24 */ /* 0x040fe2000f8e0206 */
[----:B-1----:R-:W-:Y:S01]  /*0d00*/  ULEA UR4, UR10, UR4, 0x18 ;  /* 0x000000040a047291 */ /* 0x002fe2000f8ec03f */
[----:B------:R-:W-:Y:S01]  /*0d10*/  IMAD R31, R0, UR5, R4 ;  /* 0x00000005001f7c24 */ /* 0x000fe2000f8e0204 */
[----:B------:R-:W-:Y:S01]  /*0d20*/  MOV R4, 0x10 ;  /* 0x0000001000047802 */ /* 0x000fe20000000f00 */
[----:B------:R-:W-:Y:S01]  /*0d30*/  VIADD R16, R12, 0x50 ;  /* 0x000000500c107836 */ /* 0x000fe20000000000 */
[----:B------:R-:W-:Y:S01]  /*0d40*/  MOV R0, 0x20 ;  /* 0x0000002000007802 */ /* 0x000fe20000000f00 */
[----:B------:R-:W-:Y:S01]  /*0d50*/  IMAD.WIDE R2, R26, 0x80, R12 ;  /* 0x000000801a027825 */ /* 0x000fe200078e020c */
[----:B------:R-:W-:-:S02]  /*0d60*/  SEL R4, R4, 0xfffffff0, !P1 ;  /* 0xfffffff004047807 */ /* 0x000fc40004800000 */
[----:B------:R-:W-:Y:S01]  /*0d70*/  SEL R0, R0, 0xffffffe0, !P2 ;  /* 0xffffffe000007807 */ /* 0x000fe20005000000 */
[----:B------:R-:W-:Y:S01]  /*0d80*/  IMAD.IADD R11, R15, 0x1, R9 ;  /* 0x000000010f0b7824 */ /* 0x000fe200078e0209 */
        /* <DEDUP_REMOVED lines=28> */
.L_x_1103:
[----:B------:R-:W-:Y:S05]  /*0f50*/  BSYNC B0 ;  /* 0x0000000000007941 */ /* 0x000fea0003800000 */
.L_x_1102:
[----:B------:R-:W-:Y:S01]  /*0f60*/  BSSY B0, `(.L_x_1104) ;  /* 0x0000021000007945 */ /* 0x000fe20003800000 */
[----:B------:R-:W-:Y:S02]  /*0f70*/  ISETP.GE.AND P1, PT, R16, R22, PT ;  /* 0x000000161000720c */ /* 0x000fe40003f26270 */
[----:B------:R-:W-:Y:S01]  /*0f80*/  IADD3 R16, R12, 0x60, RZ ;  /* 0x000000600c107810 */ /* 0x000fe20007ffe0ff */
        /* <DEDUP_REMOVED lines=9> */
[----:B------:R-:W-:-:S04]  /*1020*/  IMAD.MOV.U32 R6, RZ, RZ, R14 ;  /* 0x000000ffff067224 */ /* 0x000fc800078e000e */
[----:B-1-3--:R-:W1:Y:S01]  /*1030*/  @!P5 LDC.64 R8, c[0x0][0x210] ;  /* 0x00008400ff08db82 */ /* 0x00ae620000000a00 */
        /* <DEDUP_REMOVED lines=19> */
.L_x_1105:
[----:B------:R-:W-:Y:S05]  /*1170*/  BSYNC B0 ;  /* 0x0000000000007941 */ /* 0x000fea0003800000 */
.L_x_1104:
        /* <DEDUP_REMOVED lines=13> */
[----:B-1-34-:R-:W1:Y:S01]  /*1250*/  @!P5 LDC.64 R8, c[0x0][0x210] ;  /* 0x00008400ff08db82 */ /* 0x01ae620000000a00 */
        /* <DEDUP_REMOVED lines=19> */
.L_x_1107:
[----:B------:R-:W-:Y:S05]  /*1390*/  BSYNC B0 ;  /* 0x0000000000007941 */ /* 0x000fea0003800000 */
.L_x_1106:
[----:B------:R-:W-:Y:S01]  /*13a0*/  LEA.HI.SX32 R65, R227, 0xffffffff, 0x1b ;  /* 0xffffffffe3417811 */ /* 0x000fe200078fdaff */
[----:B------:R-:W-:Y:S01]  /*13b0*/  BSSY B0, `(.L_x_1108) ;  /* 0x0000021000007945 */ /* 0x000fe20003800000 */
[----:B------:R-:W-:-:S03]  /*13c0*/  ISETP.GE.AND P4, PT, R16, R22, PT ;  /* 0x000000161000720c */ /* 0x000fc60003f86270 */
[----:B------:R-:W-:Y:S01]  /*13d0*/  IMAD R22, R65, -0x20, R64 ;  /* 0xffffffe041167824 */ /* 0x000fe200078e0240 */
[----:B------:R-:W-:Y:S09]  /*13e0*/  @P3 BRA `(.L_x_1109) ;  /* 0x0000000000743947 */ /* 0x000ff20003800000 */
        /* <DEDUP_REMOVED lines=29> */
.L_x_1109:
[----:B------:R-:W-:Y:S05]  /*15c0*/  BSYNC B0 ;  /* 0x0000000000007941 */ /* 0x000fea0003800000 */
.L_x_1108:
[----:B------:R-:W-:Y:S01]  /*15d0*/  SHF.R.S32.HI R17, RZ, 0x4, R23 ;  /* 0x00000004ff117819 */ /* 0x000fe20000011417 */
[----:B------:R-:W-:Y:S01]  /*15e0*/  BSSY B0, `(.L_x_1110) ;  /* 0x0000021000007945 */ /* 0x000fe20003800000 */
[----:B------:R-:W-:Y:S02]  /*15f0*/  ISETP.GE.AND P3, PT, R12, R22, PT ;  /* 0x000000160c00720c */ /* 0x000fe40003f66270 */
[----:B------:R-:W-:Y:S01]  /*1600*/  LEA.HI R16, R23, R17, RZ, 0x1 ;  /* 0x0000001117107211 */ /* 0x000fe200078f08ff */
        /* <DEDUP_REMOVED lines=30> */
.L_x_1111:
[----:B------:R-:W-:Y:S05]  /*17f0*/  BSYNC B0 ;  /* 0x0000000000007941 */ /* 0x000fea0003800000 */
.L_x_1110:
[----:B------:R-:W-:Y:S01]  /*1800*/  LOP3.LUT R16, R16, 0xfffffffe, RZ, 0xc0, !PT ;  /* 0xfffffffe10107812 */ /* 0x000fe200078ec0ff */
[----:B------:R-:W-:Y:S01]  /*1810*/  BSSY B0, `(.L_x_1112) ;  /* 0x0000021000007945 */ /* 0x000fe20003800000 */
[----:B------:R-:W-:-:S03]  /*1820*/  ISETP.GE.AND P0, PT, R12, R22, PT ;  /* 0x000000160c00720c */ /* 0x000fc60003f06270 */
[----:B------:R-:W-:Y:S01]  /*1830*/  IMAD.IADD R23, R17, 0x1, -R16 ;  /* 0x0000000111177824 */ /* 0x000fe200078e0a10 */
        /* <DEDUP_REMOVED lines=30> */
.L_x_1113:
[----:B------:R-:W-:Y:S05]  /*1a20*/  BSYNC B0 ;  /* 0x0000000000007941 */ /* 0x000fea0003800000 */
.L_x_1112:
        /* <DEDUP_REMOVED lines=31> */
.L_x_1115:
[----:B------:R-:W-:Y:S05]  /*1c20*/  BSYNC B0 ;  /* 0x0000000000007941 */ /* 0x000fea0003800000 */
.L_x_1114:
[C---:B------:R-:W-:Y:S01]  /*1c30*/  SHF.L.U64.HI R98, R20.reuse, 0x5, R21 ;  /* 0x0000000514627819 */ /* 0x040fe20000010215 */
[----:B------:R-:W-:Y:S01]  /*1c40*/  IMAD.IADD R251, R37, 0x1, R19 ;  /* 0x0000000125fb7824 */ /* 0x000fe200078e0213 */
[----:B------:R-:W-:Y:S01]  /*1c50*/  SHF.R.S32.HI R19, RZ, 0x1f, R65 ;  /* 0x0000001fff137819 */ /* 0x000fe20000011441 */
[----:B------:R-:W-:Y:S01]  /*1c60*/  IMAD.SHL.U32 R67, R20, 0x20, RZ ;  /* 0x0000002014437824 */ /* 0x000fe200078e00ff */
[----:B------:R-:W-:Y:S01]  /*1c70*/  MOV R250, R36 ;  /* 0x0000002400fa7202 */ /* 0x000fe20000000f00 */
[----:B------:R-:W-:Y:S01]  /*1c80*/  IMAD R5, R98, R65, RZ ;  /* 0x0000004162057224 */ /* 0x000fe200078e02ff */
[----:B------:R-:W-:Y:S01]  /*1c90*/  BSSY B0, `(.L_x_1116) ;  /* 0x0000023000007945 */ /* 0x000fe20003800000 */
[----:B------:R-:W-:Y:S02]  /*1ca0*/  ISETP.GE.AND P1, PT, R27, R22, PT ;  /* 0x000000161b00720c */ /* 0x000fe40003f26270 */
[----:B------:R-:W-:Y:S01]  /*1cb0*/  SHF.L.U32 R26, R28, 0x6, RZ ;  /* 0x000000061c1a7819 */ /* 0x000fe200000006ff */
[----:B------:R-:W-:-:S04]  /*1cc0*/  IMAD.WIDE.U32 R6, R65, R67, R250 ;  /* 0x0000004341067225 */ /* 0x000fc800078e00fa */
[----:B------:R-:W-:Y:S01]  /*1cd0*/  IMAD R18, R19, R67, R5 ;  /* 0x0000004313127224 */ /* 0x000fe200078e0205 */
[----:B------:R-:W-:Y:S06]  /*1ce0*/  @P4 BRA `(.L_x_1117) ;  /* 0x0000000000744947 */ /* 0x000fec0003800000 */
[----:B------:R-:W-:Y:S01]  /*1cf0*/  ULDC UR5, c[0x0][0x2d0] ;  /* 0x0000b40000057ab9 */ /* 0x000fe20000000800 */
[----:B------:R-:W-:Y:S01]  /*1d00*/  IADD3 R5, P2, R2, 0x70, RZ ;  /* 0x0000007002057810 */ /* 0x000fe20007f5e0ff */
[----:B------:R-:W-:Y:S01]  /*1d10*/  ULDC.64 UR6, c[0x0][0x240] ;  /* 0x0000900000067ab9 */ /* 0x000fe20000000a00 */
[----:B------:R-:W-:-:S03]  /*1d20*/  ISETP.GE.AND P4, PT, R172, UR5, PT ;  /* 0x00000005ac007c0c */ /* 0x000fc6000bf86270 */
[----:B------:R-:W-:Y:S01]  /*1d30*/  IMAD.X R2, RZ, RZ, R3, P2 ;  /* 0x000000ffff027224 */ /* 0x000fe200010e0603 */
[----:B------:R-:W-:Y:S02]  /*1d40*/  MOV R3, R11 ;  /* 0x0000000b00037202 */ /* 0x000fe40000000f00 */
[----:B------:R-:W-:Y:S01]  /*1d50*/  ISETP.GE.AND P2, PT, R244, UR5, PT ;  /* 0x00000005f4007c0c */ /* 0x000fe2000bf46270 */
[----:B------:R-:W-:Y:S02]  /*1d60*/  IMAD R10, R2, UR6, RZ ;  /* 0x00000006020a7c24 */ /* 0x000fe4000f8e02ff */
[----:B------:R-:W-:-:S04]  /*1d70*/  IMAD.MOV.U32 R2, RZ, RZ, R14 ;  /* 0x000000ffff027224 */ /* 0x000fc800078e000e */
[----:B------:R-:W5:Y:S01]  /*1d80*/  @!P4 LDC.64 R16, c[0x0][0x210] ;  /* 0x00008400ff10cb82 */ /* 0x000f620000000a00 */
[C---:B-1-34-:R-:W-:Y:S01]  /*1d90*/  IMAD.WIDE.U32 R8, R5.reuse, UR6, R2 ;  /* 0x0000000605087c25 */ /* 0x05afe2000f8e0002 */
[----:B------:R1:W-:Y:S03]  /*1da0*/  @P4 STS.128 [R226+0x3800], RZ ;  /* 0x003800ffe2004388 */ /* 0x0003e60000000c00 */
[----:B------:R-:W-:-:S04]  /*1db0*/  IMAD R5, R5, UR7, R10 ;  /* 0x0000000705057c24 */ /* 0x000fc8000f8e020a */
        /* <DEDUP_REMOVED lines=16> */
.L_x_1117:
[----:B------:R-:W-:Y:S05]  /*1ec0*/  BSYNC B0 ;  /* 0x0000000000007941 */ /* 0x000fea0003800000 */
.L_x_1116:
[----:B------:R-:W-:Y:S01]  /*1ed0*/  BSSY B0, `(.L_x_1118) ;  /* 0x0000019000007945 */ /* 0x000fe20003800000 */
[----:B------:R-:W-:Y:S01]  /*1ee0*/  IMAD.SHL.U32 R12, R12, 0x8, RZ ;  /* 0x000000080c0c7824 */ /* 0x000fe200078e00ff */
[----:B-1-34-:R-:W-:Y:S02]  /*1ef0*/  LOP3.LUT R8, R26, 0x1c0, RZ, 0xc0, !PT ;  /* 0x000001c01a087812 */ /* 0x01afe400078ec0ff */
[----:B------:R-:W-:Y:S01]  /*1f00*/  IADD3 R5, R7, R18, RZ ;  /* 0x0000001207057210 */ /* 0x000fe20007ffe0ff */
[----:B------:R-:W-:Y:S06]  /*1f10*/  @P3 BRA `(.L_x_1119) ;  /* 0x0000000000503947 */ /* 0x000fec0003800000 */
        /* <DEDUP_REMOVED lines=20> */
.L_x_1119:
[----:B------:R-:W-:Y:S05]  /*2060*/  BSYNC B0 ;  /* 0x0000000000007941 */ /* 0x000fea0003800000 */
.L_x_1118:
[----:B------:R-:W-:Y:S01]  /*2070*/  BSSY B0, `(.L_x_1120) ;  /* 0x000001a000007945 */ /* 0x000fe20003800000 */
[C---:B------:R-:W-:Y:S02]  /*2080*/  SHF.L.U64.HI R252, R20.reuse, 0x4, R21 ;  /* 0x0000000414fc7819 */ /* 0x040fe40000010215 */
[----:B------:R-:W-:Y:S01]  /*2090*/  SHF.L.U32 R245, R20, 0x4, RZ ;  /* 0x0000000414f57819 */ /* 0x000fe200000006ff */
[----:B------:R-:W-:Y:S06]  /*20a0*/  @P1 BRA `(.L_x_1121) ;  /* 0x0000000000581947 */ /* 0x000fec0003800000 */
[----:B------:R-:W-:Y:S01]  /*20b0*/  ULDC UR5, c[0x0][0x2d0] ;  /* 0x0000b40000057ab9 */ /* 0x000fe20000000800 */
[----:B------:R-:W-:Y:S02]  /*20c0*/  IADD3 R6, P3, R245, R6, RZ ;  /* 0x00000006f5067210 */ /* 0x000fe40007f7e0ff */
[----:B------:R-:W-:Y:S02]  /*20d0*/  ISETP.GE.AND P2, PT, R172, UR5, PT ;  /* 0x00000005ac007c0c */ /* 0x000fe4000bf46270 */
[----:B------:R-:W-:Y:S01]  /*20e0*/  ISETP.GE.AND P1, PT, R244, UR5, PT ;  /* 0x00000005f4007c0c */ /* 0x000fe2000bf26270 */
[----:B------:R-:W-:-:S10]  /*20f0*/  IMAD.X R5, R252, 0x1, R5, P3 ;  /* 0x00000001fc057824 */ /* 0x000fd400018e0605 */
        /* <DEDUP_REMOVED lines=17> */
.L_x_1121:
[----:B------:R-:W-:Y:S05]  /*2210*/  BSYNC B0 ;  /* 0x0000000000007941 */ /* 0x000fea0003800000 */
.L_x_1120:
[----:B------:R-:W0:Y:S01]  /*2220*/  LDGDEPBAR ;  /* 0x00000000000079af */ /* 0x000e220000000000 */
[----:B-1-34-:R-:W-:Y:S01]  /*2230*/  LOP3.LUT R3, R8, 0x8, R12, 0xf8, !PT ;  /* 0x0000000808037812 */ /* 0x01afe200078ef80c */
[----:B------:R-:W-:Y:S01]  /*2240*/  IMAD.IADD R11, R35, 0x1, R31 ;  /* 0x00000001230b7824 */ /* 0x000fe200078e021f */
[----:B------:R-:W-:Y:S01]  /*2250*/  SHF.R.U32.HI R8, RZ, 0x3, R8 ;  /* 0x00000003ff087819 */ /* 0x000fe20000011608 */
[----:B------:R-:W-:Y:S01]  /*2260*/  IMAD.SHL.U32 R2, R29, 0x40, RZ ;  /* 0x000000401d027824 */ /* 0x000fe200078e00ff */
[----:B------:R-:W-:Y:S01]  /*2270*/  LEA.HI R6, R32, R99, RZ, 0x5 ;  /* 0x0000006320067211 */ /* 0x000fe200078f28ff */
[----:B------:R-:W-:Y:S01]  /*2280*/  IMAD.SHL.U32 R5, R23, 0x8, RZ ;  /* 0x0000000817057824 */ /* 0x000fe200078e00ff */
[----:B------:R-:W-:Y:S01]  /*2290*/  LOP3.LUT R10, R3, R8, RZ, 0x3c, !PT ;  /* 0x00000008030a7212 */ /* 0x000fe200078e3cff */
[----:B------:R1:W-:Y:S01]  /*22a0*/  STL [R1], R11 ;  /* 0x0000000b01007387 */ /* 0x0003e20000100800 */
[----:B------:R-:W-:Y:S01]  /*22b0*/  LOP3.LUT R2, R2, 0x1c0, RZ, 0xc0, !PT ;  /* 0x000001c002027812 */ /* 0x000fe200078ec0ff */
[----:B------:R-:W-:Y:S01]  /*22c0*/  IMAD.SHL.U32 R3, R30, 0x40, RZ ;  /* 0x000000401e037824 */ /* 0x000fe200078e00ff */
[----:B------:R-:W-:Y:S01]  /*22d0*/  SHF.R.S32.HI R66, RZ, 0x5, R6 ;  /* 0x00000005ff427819 */ /* 0x000fe20000011406 */
[-C--:B------:R-:W-:Y:S01]  /*22e0*/  IMAD.WIDE.U32 R6, R65, R24.reuse, RZ ;  /* 0x0000001841067225 */ /* 0x080fe200078e00ff */
[----:B------:R-:W-:Y:S01]  /*22f0*/  LOP3.LUT R9, R2, 0x8, R5, 0xf8, !PT ;  /* 0x0000000802097812 */ /* 0x000fe200078ef805 */
[----:B------:R-:W-:Y:S01]  /*2300*/  BSSY B0, `(.L_x_1122) ;  /* 0x0000028000007945 */ /* 0x000fe20003800000 */
[----:B------:R-:W-:Y:S01]  /*2310*/  SHF.R.U32.HI R8, RZ, 0x3, R2 ;  /* 0x00000003ff087819 */ /* 0x000fe20000011602 */
[----:B------:R-:W-:Y:S01]  /*2320*/  IMAD R5, R19, R24, RZ ;  /* 0x0000001813057224 */ /* 0x000fe200078e02ff */
[----:B------:R-:W-:-:S02]  /*2330*/  LOP3.LUT R97, R3, 0xfffffe00, RZ, 0xc0, !PT ;  /* 0xfffffe0003617812 */ /* 0x000fc400078ec0ff */
[----:B------:R-:W-:Y:S01]  /*2340*/  LOP3.LUT R96, R9, R8, RZ, 0x3c, !PT ;  /* 0x0000000809607212 */ /* 0x000fe200078e3cff */
[----:B------:R-:W-:Y:S01]  /*2350*/  IMAD R2, R65, R25, R5 ;  /* 0x0000001941027224 */ /* 0x000fe200078e0205 */
[----:B------:R-:W-:Y:S01]  /*2360*/  LEA R5, P2, R6, R34, 0x5 ;  /* 0x0000002206057211 */ /* 0x000fe200078428ff */
[----:B------:R-:W-:Y:S01]  /*2370*/  IMAD R3, R66, 0x400, R97 ;  /* 0x0000040042037824 */ /* 0x000fe200078e0261 */
[----:B------:R-:W-:Y:S01]  /*2380*/  ISETP.GE.AND P1, PT, R27, R22, PT ;  /* 0x000000161b00720c */ /* 0x000fe20003f26270 */
[----:B------:R-:W-:-:S04]  /*2390*/  DEPBAR.LE SB0, 0x0 ;  /* 0x000080000000791a */ /* 0x000fc80000000000 */
[----:B------:R-:W-:Y:S01]  /*23a0*/  BAR.SYNC.DEFER_BLOCKING 0x0 ;  /* 0x0000000000007b1d */ /* 0x000fe20000010000 */
[----:B------:R-:W-:Y:S02]  /*23b0*/  IMAD.IADD R7, R7, 0x1, R2 ;  /* 0x0000000107077824 */ /* 0x000fe400078e0202 */
[----:B------:R-:W-:Y:S02]  /*23c0*/  IMAD R2, R23, 0x200, R10 ;  /* 0x0000020017027824 */ /* 0x000fe400078e020a */
[----:B------:R-:W-:Y:S01]  /*23d0*/  IMAD.IADD R3, R96, 0x1, R3 ;  /* 0x0000000160037824 */ /* 0x000fe200078e0203 */
[----:B------:R-:W-:Y:S02]  /*23e0*/  LEA.HI.X R6, R6, R11, R7, 0x5, P2 ;  /* 0x0000000b06067211 */ /* 0x000fe400010f2c07 */
[----:B------:R-:W-:Y:S02]  /*23f0*/  LEA R139, R2, UR4, 0x1 ;  /* 0x00000004028b7c11 */ /* 0x000fe4000f8e08ff */
[----:B------:R-:W-:Y:S01]  /*2400*/  LEA R213, R3, UR4, 0x1 ;  /* 0x0000000403d57c11 */ /* 0x000fe2000f8e08ff */
[----:B------:R1:W-:Y:S04]  /*2410*/  @P0 STS.128 [R226+0xa000], RZ ;  /* 0x00a000ffe2000388 */ /* 0x0003e80000000c00 */
[----:B------:R1:W-:Y:S01]  /*2420*/  @P0 STS.128 [R226+0xb000], RZ ;  /* 0x00b000ffe2000388 */ /* 0x0003e20000000c00 */
[----:B------:R-:W-:Y:S05]  /*2430*/  @P0 BRA `(.L_x_1123) ;  /* 0x0000000000500947 */ /* 0x000fea0003800000 */
[----:B------:R-:W-:Y:S02]  /*2440*/  ULDC UR5, c[0x0][0x2d0] ;  /* 0x0000b40000057ab9 */ /* 0x000fe40000000800 */
[----:B------:R-:W-:Y:S02]  /*2450*/  ISETP.GE.AND P2, PT, R172, UR5, PT ;  /* 0x00000005ac007c0c */ /* 0x000fe4000bf46270 */
[----:B------:R-:W-:-:S11]  /*2460*/  ISETP.GE.AND P0, PT, R244, UR5, PT ;  /* 0x00000005f4007c0c */ /* 0x000fd6000bf06270 */
        /* <DEDUP_REMOVED lines=17> */
.L_x_1123:
[----:B------:R-:W-:Y:S05]  /*2580*/  BSYNC B0 ;  /* 0x0000000000007941 */ /* 0x000fea0003800000 */
.L_x_1122:
[----:B------:R1:W-:Y:S01]  /*2590*/  @P1 STS.128 [R226+0xa800], RZ ;  /* 0x00a800ffe2001388 */ /* 0x0003e20000000c00 */
[----:B------:R-:W-:Y:S03]  /*25a0*/  BSSY B0, `(.L_x_1124) ;  /* 0x000001b000007945 */ /* 0x000fe60003800000 */
[----:B------:R1:W-:Y:S01]  /*25b0*/  @P1 STS.128 [R226+0xb800], RZ ;  /* 0x00b800ffe2001388 */ /* 0x0003e20000000c00 */
[----:B------:R-:W-:Y:S05]  /*25c0*/  @P1 BRA `(.L_x_1125) ;  /* 0x0000000000601947 */ /* 0x000fea0003800000 */
[----:B------:R-:W-:Y:S01]  /*25d0*/  ULDC UR5, c[0x0][0x2d0] ;  /* 0x0000b40000057ab9 */ /* 0x000fe20000000800 */
[----:B---34-:R-:W-:Y:S01]  /*25e0*/  IMAD.WIDE.U32 R2, R24, 0x10, RZ ;  /* 0x0000001018027825 */ /* 0x018fe200078e00ff */
[----:B------:R-:W-:Y:S02]  /*25f0*/  ISETP.GE.AND P1, PT, R172, UR5, PT ;  /* 0x00000005ac007c0c */ /* 0x000fe4000bf26270 */
[----:B------:R-:W-:Y:S01]  /*2600*/  ISETP.GE.AND P0, PT, R244, UR5, PT ;  /* 0x00000005f4007c0c */ /* 0x000fe2000bf06270 */
[----:B------:R-:W-:Y:S01]  /*2610*/  IMAD.SHL.U32 R7, R25, 0x10, RZ ;  /* 0x0000001019077824 */ /* 0x000fe200078e00ff */
[----:B------:R-:W-:-:S04]  /*2620*/  IADD3 R5, P2, R5, R2, RZ ;  /* 0x0000000205057210 */ /* 0x000fc80007f5e0ff */
[----:B------:R-:W-:-:S05]  /*2630*/  IADD3.X R6, R6, R3, R7, P2, !PT ;  /* 0x0000000306067210 */ /* 0x000fca00017fe407 */
        /* <DEDUP_REMOVED lines=17> */
.L_x_1125:
[----:B------:R-:W-:Y:S05]  /*2750*/  BSYNC B0 ;  /* 0x0000000000007941 */ /* 0x000fea0003800000 */
.L_x_1124:
[----:B-1----:R-:W-:Y:S01]  /*2760*/  LDSM.16.M88.4 R8, [R213+0x2000] ;  /* 0x00200000d508783b */ /* 0x002fe20000000200 */
[----:B------:R-:W-:Y:S01]  /*2770*/  R2P PR, R28, 0x6 ;  /* 0x000000061c007804 */ /* 0x000fe20000000000 */
[C---:B---34-:R-:W-:Y:S02]  /*2780*/  VIADD R2, R139.reuse, 0x8000 ;  /* 0x000080008b027836 */ /* 0x058fe40000000000 */
[----:B--2---:R-:W1:Y:S01]  /*2790*/  LDSM.16.M88.4 R36, [R139+0x8800] ;  /* 0x008800008b24783b */ /* 0x004e620000000200 */
[----:B------:R-:W-:Y:S02]  /*27a0*/  VIADD R222, R139, 0x8020 ;  /* 0x000080208bde7836 */ /* 0x000fe40000000000 */
[--C-:B------:R-:W-:Y:S01]  /*27b0*/  IMAD R215, R4, 0x2, R213.reuse ;  /* 0x0000000204d77824 */ /* 0x100fe200078e02d5 */
[----:B------:R-:W2:Y:S01]  /*27c0*/  LDSM.16.M88.4 R24, [R139+0x8000] ;  /* 0x008000008b18783b */ /* 0x000ea20000000200 */
[C---:B------:R-:W-:Y:S02]  /*27d0*/  IMAD R221, R0.reuse, 0x2, R213 ;  /* 0x0000000200dd7824 */ /* 0x040fe400078e02d5 */
[----:B------:R-:W-:Y:S01]  /*27e0*/  IMAD R220, R0, 0x2, R215 ;  /* 0x0000000200dc7824 */ /* 0x000fe200078e02d7 */
[----:B------:R-:W3:Y:S02]  /*27f0*/  LDSM.16.M88.4 R16, [R213] ;  /* 0x00000000d510783b */ /* 0x000ee40000000200 */
[----:B------:R-:W-:-:S02]  /*2800*/  @P1 VIADD R222, R2, 0xffffffe0 ;  /* 0xffffffe002de1836 */ /* 0x000fc40000000000 */
[----:B------:R-:W-:Y:S01]  /*2810*/  LDSM.16.M88.4 R12, [R215+0x2000] ;  /* 0x00200000d70c783b */ /* 0x000fe20000000200 */
[----:B------:R-:W-:Y:S02]  /*2820*/  IMAD.MOV.U32 R2, RZ, RZ, 0x40 ;  /* 0x00000040ff027424 */ /* 0x000fe400078e00ff */
[C---:B------:R-:W-:Y:S01]  /*2830*/  VIADD R225, R222.reuse, 0x800 ;  /* 0x00000800dee17836 */ /* 0x040fe20000000000 */
[----:B------:R-:W4:Y:S01]  /*2840*/  LDSM.16.M88.4 R40, [R222+0x800] ;  /* 0x00080000de28783b */ /* 0x000f220000000200 */
[----:B------:R-:W-:Y:S01]  /*2850*/  VIADD R224, R222, 0x1000 ;  /* 0x00001000dee07836 */ /* 0x000fe20000000000 */
[----:B------:R-:W-:Y:S01]  /*2860*/  SEL R2, R2, 0xffffffc0, !P2 ;  /* 0xffffffc002027807 */ /* 0x000fe20005000000 */
[----:B------:R-:W-:Y:S01]  /*2870*/  VIADD R223, R222, 0x1800 ;  /* 0x00001800dedf7836 */ /* 0x000fe20000000000 */
[----:B------:R-:W5:Y:S03]  /*2880*/  LDSM.16.M88.4 R32, [R222] ;  /* 0x00000000de20783b */ /* 0x000f660000000200 */
[----:B------:R-:W-:Y:S01]  /*2890*/  IMAD.IADD R219, R139, 0x1, R2 ;  /* 0x000000018bdb7824 */ /* 0x000fe200078e0202 */
[----:B------:R-:W5:Y:S01]  /*28a0*/  LDSM.16.M88.4 R20, [R215] ;  /* 0x00000000d714783b */ /* 0x000f620000000200 */
[----:B------:R-:W-:-:S02]  /*28b0*/  IMAD.IADD R218, R2, 0x1, R222 ;  /* 0x0000000102da7824 */ /* 0x000fc400078e02de */
[----:B------:R-:W-:Y:S01]  /*28c0*/  IMAD.SHL.U32 R2, R99, 0x2, RZ ;  /* 0x0000000263027824 */ /* 0x000fe200078e00ff */
[----:B------:R-:W-:Y:S04]  /*28d0*/  LDSM.16.M88.4 R72, [R219+0x8800] ;  /* 0x00880000db48783b */ /* 0x000fe80000000200 */
[----:B------:R-:W-:Y:S01]  /*28e0*/  LDSM.16.M88.4 R28, [R221] ;  /* 0x00000000dd1c783b */ /* 0x000fe20000000200 */
[----:B------:R-:W-:-:S03]  /*28f0*/  LOP3.LUT R2, R2, 0x6, RZ, 0xc0, !PT ;  /* 0x0000000602027812 */ /* 0x000fc600078ec0ff */
[----:B------:R-:W0:Y:S02]  /*2900*/  LDGDEPBAR ;  /* 0x00000000000079af */ /* 0x000e240000000000 */
[----:B------:R-:W-:Y:S01]  /*2910*/  IMAD R2, R65, 0x20, R2 ;  /* 0x0000002041027824 */ /* 0x000fe200078e0202 */
[C---:B-1----:R-:W-:Y:S03]  /*2920*/  HMMA.16816.F32 R48, R8.reuse, R36, RZ ;  /* 0x000000240830723c */ /* 0x042fe600000018ff */
[C---:B------:R-:W-:Y:S01]  /*2930*/  VIADD R5, R2.reuse, 0x8 ;  /* 0x0000000802057836 */ /* 0x040fe20000000000 */
[CC--:B------:R-:W-:Y:S01]  /*2940*/  ISETP.GE.AND P3, PT, R2.reuse, R64.reuse, PT ;  /* 0x000000400200720c */ /* 0x0c0fe20003f66270 */
[C---:B------:R-:W-:Y:S01]  /*2950*/  VIADD R3, R2.reuse, 0x9 ;  /* 0x0000000902037836 */ /* 0x040fe20000000000 */
[C---:B--2---:R-:W-:Y:S02]  /*2960*/  HMMA.16816.F32 R56, R8.reuse, R24, RZ ;  /* 0x000000180838723c */ /* 0x044fe400000018ff */
[-C--:B------:R-:W-:Y:S01]  /*2970*/  ISETP.GE.AND P6, PT, R5, R64.reuse, PT ;  /* 0x000000400500720c */ /* 0x080fe20003fc6270 */
[C---:B------:R-:W-:Y:S01]  /*2980*/  VIADD R5, R2.reuse, 0x11 ;  /* 0x0000001102057836 */ /* 0x040fe20000000000 */
[-C--:B------:R-:W-:Y:S01]  /*2990*/  ISETP.GE.AND P5, PT, R3, R64.reuse, PT ;  /* 0x000000400300720c */ /* 0x080fe20003fa6270 */
[C---:B------:R-:W-:Y:S01]  /*29a0*/  VIADD R3, R2.reuse, 0x18 ;  /* 0x0000001802037836 */ /* 0x040fe20000000000 */
[----:B------:R-:W-:Y:S02]  /*29b0*/  HMMA.16816.F32 R52, R8, R26, RZ ;  /* 0x0000001a0834723c */ /* 0x000fe400000018ff */
[----:B------:R-:W-:Y:S01]  /*29c0*/  ISETP.GE.AND P2, PT, R5, R64, PT ;  /* 0x000000400500720c */ /* 0x000fe20003f46270 */
[----:B------:R-:W-:Y:S01]  /*29d0*/  VIADD R6, R2, 0x1 ;  /* 0x0000000102067836 */ /* 0x000fe20000000000 */
[----:B------:R-:W-:-:S02]  /*29e0*/  SHF.R.S32.HI R5, RZ, 0x1f, R66 ;  /* 0x0000001fff057819 */ /* 0x000fc40000011442 */
[----:B------:R-:W-:Y:S01]  /*29f0*/  ISETP.GE.AND P1, PT, R3, R64, PT ;  /* 0x000000400300720c */ /* 0x000fe20003f26270 */
[----:B------:R-:W-:Y:S01]  /*2a00*/  HMMA.16816.F32 R44, R8, R38, RZ ;  /* 0x00000026082c723c */ /* 0x000fe200000018ff */
[----:B------:R-:W-:Y:S01]  /*2a10*/  LDSM.16.M88.4 R8, [R221+0x2000] ;  /* 0x00200000dd08783b */ /* 0x000fe20000000200 */
[----:B------:R-:W-:Y:S01]  /*2a20*/  LEA.HI R3, R5, R66, RZ, 0x2 ;  /* 0x0000004205037211 */ /* 0x000fe200078f10ff */
[----:B------:R-:W-:Y:S01]  /*2a30*/  VIADD R5, R2, 0x19 ;  /* 0x0000001902057836 */ /* 0x000fe20000000000 */
[----:B------:R-:W-:Y:S01]  /*2a40*/  ISETP.GE.AND P0, PT, R6, R64, PT ;  /* 0x000000400600720c */ /* 0x000fe20003f06270 */
[----:B------:R-:W-:Y:S01]  /*2a50*/  VIADD R6, R2, 0x10 ;  /* 0x0000001002067836 */ /* 0x000fe20000000000 */
[----:B---3--:R-:W-:Y:S01]  /*2a60*/  HMMA.16816.F32 R68, R16, R24, RZ ;  /* 0x000000181044723c */ /* 0x008fe200000018ff */
[----:B------:R-:W-:-:S03]  /*2a70*/  LOP3.LUT R2, R3, 0xfffffffc, RZ, 0xc0, !PT ;  /* 0xfffffffc03027812 */ /* 0x000fc600078ec0ff */
[----:B------:R-:W-:Y:S02]  /*2a80*/  ISETP.GE.AND P4, PT, R6, R64, PT ;  /* 0x000000400600720c */ /* 0x000fe40003f86270 */
[----:B------:R-:W-:Y:S01]  /*2a90*/  HMMA.16816.F32 R60, R16, R26, RZ ;  /* 0x0000001a103c723c */ /* 0x000fe200000018ff */
[----:B------:R-:W1:Y:S01]  /*2aa0*/  LDSM.16.M88.4 R24, [R219+0x8000] ;  /* 0x00800000db18783b */ /* 0x000e620000000200 */
[----:B------:R-:W-:Y:S01]  /*2ab0*/  IMAD.IADD R3, R66, 0x1, -R2 ;  /* 0x0000000142037824 */ /* 0x000fe200078e0a02 */
[----:B------:R-:W-:-:S03]  /*2ac0*/  LOP3.LUT R2, R96, R97, RZ, 0xfc, !PT ;  /* 0x0000006160027212 */ /* 0x000fc600078efcff */
[C---:B------:R-:W-:Y:S01]  /*2ad0*/  HMMA.16816.F32 R88, R16.reuse, R36, RZ ;  /* 0x000000241058723c */ /* 0x040fe200000018ff */
[----:B------:R-:W-:Y:S05]  /*2ae0*/  STL [R1+0x1c], R3 ;  /* 0x00001c0301007387 */ /* 0x000fea0000100800 */
[----:B------:R-:W-:Y:S01]  /*2af0*/  HMMA.16816.F32 R84, R16, R38, RZ ;  /* 0x000000261054723c */ /* 0x000fe200000018ff */
[----:B------:R-:W-:Y:S05]  /*2b00*/  LDSM.16.M88.4 R16, [R220] ;  /* 0x00000000dc10783b */ /* 0x000fea0000000200 */
[C---:B----4-:R-:W-:Y:S06]  /*2b10*/  HMMA.16816.F32 R76, R12.reuse, R40, R48 ;  /* 0x000000280c4c723c */ /* 0x050fec0000001830 */
[C---:B-----5:R-:W-:Y:S01]  /*2b20*/  HMMA.16816.F32 R80, R12.reuse, R32, R56 ;  /* 0x000000200c50723c */ /* 0x060fe20000001838 */
[----:B------:R-:W-:Y:S05]  /*2b30*/  LDSM.16.M88.4 R56, [R218+0x800] ;  /* 0x00080000da38783b */ /* 0x000fea0000000200 */
[C---:B------:R-:W-:Y:S06]  /*2b40*/  HMMA.16816.F32 R52, R12.reuse, R34, R52 ;  /* 0x000000220c34723c */ /* 0x040fec0000001834 */
[----:B------:R-:W-:Y:S01]  /*2b50*/  HMMA.16816.F32 R48, R12, R42, R44 ;  /* 0x0000002a0c30723c */ /* 0x000fe2000000182c */
[----:B------:R-:W-:Y:S05]  /*2b60*/  LDSM.16.M88.4 R12, [R220+0x2000] ;  /* 0x00200000dc0c783b */ /* 0x000fea0000000200 */
[C---:B------:R-:W-:Y:S06]  /*2b70*/  HMMA.16816.F32 R36, R20.reuse, R32, R68 ;  /* 0x000000201424723c */ /* 0x040fec0000001844 */
[C---:B------:R-:W-:Y:S01]  /*2b80*/  HMMA.16816.F32 R44, R20.reuse, R34, R60 ;  /* 0x00000022142c723c */ /* 0x040fe2000000183c */
[----:B------:R-:W2:Y:S05]  /*2b90*/  LDSM.16.M88.4 R32, [R218] ;  /* 0x00000000da20783b */ /* 0x000eaa0000000200 */
[C---:B------:R-:W-:Y:S06]  /*2ba0*/  HMMA.16816.F32 R88, R20.reuse, R40, R88 ;  /* 0x000000281458723c */ /* 0x040fec0000001858 */
[----:B------:R-:W-:Y:S06]  /*2bb0*/  HMMA.16816.F32 R68, R20, R42, R84 ;  /* 0x0000002a1444723c */ /* 0x000fec0000001854 */
[C---:B-1----:R-:W-:Y:S06]  /*2bc0*/  HMMA.16816.F32 R80, R8.reuse, R24, R80 ;  /* 0x000000180850723c */ /* 0x042fec0000001850 */
[C---:B------:R-:W-:Y:S06]  /*2bd0*/  HMMA.16816.F32 R92, R8.reuse, R72, R76 ;  /* 0x00000048085c723c */ /* 0x040fec000000184c */
[C---:B------:R-:W-:Y:S01]  /*2be0*/  HMMA.16816.F32 R60, R8.reuse, R26, R52 ;  /* 0x0000001a083c723c */ /* 0x040fe20000001834 */
[----:B------:R-:W-:Y:S05]  /*2bf0*/  LDSM.16.M88.4 R52, [R139+0x9800] ;  /* 0x009800008b34783b */ /* 0x000fea0000000200 */
[----:B------:R-:W-:Y:S01]  /*2c00*/  HMMA.16816.F32 R48, R8, R74, R48 ;  /* 0x0000004a0830723c */ /* 0x000fe20000001830 */
[----:B------:R-:W-:Y:S05]  /*2c10*/  LDSM.16.M88.4 R8, [R213+0x6000] ;  /* 0x00600000d508783b */ /* 0x000fea0000000200 */
[C---:B------:R-:W-:Y:S01]  /*2c20*/  HMMA.16816.F32 R40, R28.reuse, R24, R36 ;  /* 0x000000181c28723c */ /* 0x040fe20000001824 */
[----:B------:R-:W-:Y:S05]  /*2c30*/  LDSM.16.M88.4 R36, [R139+0x9000] ;  /* 0x009000008b24783b */ /* 0x000fea0000000200 */
[C---:B------:R-:W-:Y:S01]  /*2c40*/  HMMA.16816.F32 R20, R28.reuse, R26, R44 ;  /* 0x0000001a1c14723c */ /* 0x040fe2000000182c */
[----:B------:R-:W1:Y:S05]  /*2c50*/  LDSM.16.M88.4 R24, [R213+0x4000] ;  /* 0x00400000d518783b */ /* 0x000e6a0000000200 */
[C---:B------:R-:W-:Y:S06]  /*2c60*/  HMMA.16816.F32 R76, R28.reuse, R72, R88 ;  /* 0x000000481c4c723c */ /* 0x040fec0000001858 */
[----:B------:R-:W-:Y:S01]  /*2c70*/  HMMA.16816.F32 R68, R28, R74, R68 ;  /* 0x0000004a1c44723c */ /* 0x000fe20000001844 */
[----:B------:R-:W-:Y:S05]  /*2c80*/  LDSM.16.M88.4 R28, [R215+0x4000] ;  /* 0x00400000d71c783b */ /* 0x000fea0000000200 */
[C---:B--2---:R-:W-:Y:S06]  /*2c90*/  HMMA.16816.F32 R44, R12.reuse, R32, R80 ;  /* 0x000000200c2c723c */ /* 0x044fec0000001850 */
[C---:B------:R-:W-:Y:S06]  /*2ca0*/  HMMA.16816.F32 R84, R12.reuse, R34, R60 ;  /* 0x000000220c54723c */ /* 0x040fec000000183c */
[C---:B------:R-:W-:Y:S06]  /*2cb0*/  HMMA.16816.F32 R92, R12.reuse, R56, R92 ;  /* 0x000000380c5c723c */ /* 0x040fec000000185c */
[----:B------:R-:W-:Y:S01]  /*2cc0*/  HMMA.16816.F32 R72, R12, R58, R48 ;  /* 0x0000003a0c48723c */ /* 0x000fe20000001830 */
[----:B------:R-:W-:Y:S05]  /*2cd0*/  LDSM.16.M88.4 R48, [R222+0x1800] ;  /* 0x00180000de30783b */ /* 0x000fea0000000200 */
[C---:B------:R-:W-:Y:S01]  /*2ce0*/  HMMA.16816.F32 R12, R16.reuse, R32, R40 ;  /* 0x00000020100c723c */ /* 0x040fe20000001828 */
[----:B------:R-:W2:Y:S05]  /*2cf0*/  LDSM.16.M88.4 R40, [R222+0x1000] ;  /* 0x00100000de28783b */ /* 0x000eaa0000000200 */
[C---:B------:R-:W-:Y:S01]  /*2d00*/  HMMA.16816.F32 R80, R16.reuse, R34, R20 ;  /* 0x000000221050723c */ /* 0x040fe20000001814 */
[----:B------:R-:W3:Y:S05]  /*2d10*/  LDSM.16.M88.4 R20, [R215+0x6000] ;  /* 0x00600000d714783b */ /* 0x000eea0000000200 */
[C---:B------:R-:W-:Y:S06]  /*2d20*/  HMMA.16816.F32 R88, R16.reuse, R56, R76 ;  /* 0x000000381058723c */ /* 0x040fec000000184c */
[----:B------:R-:W-:Y:S06]  /*2d30*/  HMMA.16816.F32 R68, R16, R58, R68 ;  /* 0x0000003a1044723c */ /* 0x000fec0000001844 */
[-C--:B-1----:R-:W-:Y:S01]  /*2d40*/  HMMA.16816.F32 R60, R24, R36.reuse, R12 ;  /* 0x00000024183c723c */ /* 0x082fe2000000180c */
[----:B------:R-:W-:Y:S05]  /*2d50*/  LDSM.16.M88.4 R12, [R221+0x4000] ;  /* 0x00400000dd0c783b */ /* 0x000fea0000000200 */
[C---:B------:R-:W-:Y:S01]  /*2d60*/  HMMA.16816.F32 R76, R8.reuse, R36, R44 ;  /* 0x00000024084c723c */ /* 0x040fe2000000182c */
[----:B------:R-:W1:Y:S05]  /*2d70*/  LDSM.16.M88.4 R44, [R219+0x9000] ;  /* 0x00900000db2c783b */ /* 0x000e6a0000000200 */
[C---:B------:R-:W-:Y:S06]  /*2d80*/  HMMA.16816.F32 R56, R8.reuse, R38, R84 ;  /* 0x000000260838723c */ /* 0x040fec0000001854 */
[C---:B------:R-:W-:Y:S06]  /*2d90*/  HMMA.16816.F32 R32, R8.reuse, R52, R92 ;  /* 0x000000340820723c */ /* 0x040fec000000185c */
[----:B------:R-:W-:Y:S01]  /*2da0*/  HMMA.16816.F32 R16, R8, R54, R72 ;  /* 0x000000360810723c */ /* 0x000fe20000001848 */
[----:B------:R-:W4:Y:S05]  /*2db0*/  LDSM.16.M88.4 R8, [R221+0x6000] ;  /* 0x00600000dd08783b */ /* 0x000f2a0000000200 */
[C---:B------:R-:W-:Y:S01]  /*2dc0*/  HMMA.16816.F32 R72, R24.reuse, R38, R80 ;  /* 0x000000261848723c */ /* 0x040fe20000001850 */
[----:B------:R-:W5:Y:S05]  /*2dd0*/  LDSM.16.M88.4 R36, [R219+0x9800] ;  /* 0x00980000db24783b */ /* 0x000f6a0000000200 */
[C---:B------:R-:W-:Y:S06]  /*2de0*/  HMMA.16816.F32 R88, R24.reuse, R52, R88 ;  /* 0x000000341858723c */ /* 0x040fec0000001858 */
[----:B------:R-:W-:Y:S06]  /*2df0*/  HMMA.16816.F32 R24, R24, R54, R68 ;  /* 0x000000361818723c */ /* 0x000fec0000001844 */
[-C--:B--2---:R-:W-:Y:S06]  /*2e00*/  HMMA.16816.F32 R80, R28, R40.reuse, R60 ;  /* 0x000000281c50723c */ /* 0x084fec000000183c */
[C---:B---3--:R-:W-:Y:S06]  /*2e10*/  HMMA.16816.F32 R84, R20.reuse, R40, R76 ;  /* 0x000000281454723c */ /* 0x048fec000000184c */
[C---:B------:R-:W-:Y:S06]  /*2e20*/  HMMA.16816.F32 R52, R20.reuse, R42, R56 ;  /* 0x0000002a1434723c */ /* 0x040fec0000001838 */
[C---:B------:R-:W-:Y:S01]  /*2e30*/  HMMA.16816.F32 R76, R20.reuse, R48, R32 ;  /* 0x00000030144c723c */ /* 0x040fe20000001820 */
[----:B------:R-:W-:Y:S05]  /*2e40*/  LDSM.16.M88.4 R32, [R218+0x1000] ;  /* 0x00100000da20783b */ /* 0x000fea0000000200 */
[----:B------:R-:W-:Y:S01]  /*2e50*/  HMMA.16816.F32 R68, R20, R50, R16 ;  /* 0x000000321444723c */ /* 0x000fe20000001810 */
[----:B------:R-:W2:Y:S04]  /*2e60*/  LDSM.16.M88.4 R20, [R220+0x4000] ;  /* 0x00400000dc14783b */ /* 0x000ea80000000200 */
[----:B------:R-:W3:Y:S01]  /*2e70*/  LDSM.16.M88.4 R16, [R220+0x6000] ;  /* 0x00600000dc10783b */ /* 0x000ee20000000200 */
[C---:B------:R-:W-:Y:S06]  /*2e80*/  HMMA.16816.F32 R60, R28.reuse, R42, R72 ;  /* 0x0000002a1c3c723c */ /* 0x040fec0000001848 */
[C---:B------:R-:W-:Y:S06]  /*2e90*/  HMMA.16816.F32 R56, R28.reuse, R48, R88 ;  /* 0x000000301c38723c */ /* 0x040fec0000001858 */
[----:B------:R-:W-:Y:S01]  /*2ea0*/  HMMA.16816.F32 R48, R28, R50, R24 ;  /* 0x000000321c30723c */ /* 0x000fe20000001818 */
[----:B------:R-:W3:Y:S01]  /*2eb0*/  LDSM.16.M88.4 R24, [R218+0x1800] ;  /* 0x00180000da18783b */ /* 0x000ee20000000200 */
[----:B------:R-:W-:-:S04]  /*2ec0*/  DEPBAR.LE SB0, 0x0 ;  /* 0x000080000000791a */ /* 0x000fc80000000000 */
[-C--:B-1----:R-:W-:Y:S06]  /*2ed0*/  HMMA.16816.F32 R28, R12, R44.reuse, R80 ;  /* 0x0000002c0c1c723c */ /* 0x082fec0000001850 */
[C---:B----4-:R-:W-:Y:S06]  /*2ee0*/  HMMA.16816.F32 R40, R8.reuse, R44, R84 ;  /* 0x0000002c0828723c */ /* 0x050fec0000001854 */
[C---:B------:R-:W-:Y:S06]  /*2ef0*/  HMMA.16816.F32 R52, R8.reuse, R46, R52 ;  /* 0x0000002e0834723c */ /* 0x040fec0000001834 */
[C---:B-----5:R-:W-:Y:S06]  /*2f00*/  HMMA.16816.F32 R76, R8.reuse, R36, R76 ;  /* 0x00000024084c723c */ /* 0x060fec000000184c */
[----:B------:R-:W-:Y:S06]  /*2f10*/  HMMA.16816.F32 R68, R8, R38, R68 ;  /* 0x000000260844723c */ /* 0x000fec0000001844 */
[C---:B------:R-:W-:Y:S06]  /*2f20*/  HMMA.16816.F32 R60, R12.reuse, R46, R60 ;  /* 0x0000002e0c3c723c */ /* 0x040fec000000183c */
[C---:B------:R-:W-:Y:S06]  /*2f30*/  HMMA.16816.F32 R8, R12.reuse, R36, R56 ;  /* 0x000000240c08723c */ /* 0x040fec0000001838 */
[----:B------:R-:W-:Y:S06]  /*2f40*/  HMMA.16816.F32 R48, R12, R38, R48 ;  /* 0x000000260c30723c */ /* 0x000fec0000001830 */
[-C--:B--2---:R-:W-:Y:S06]  /*2f50*/  HMMA.16816.F32 R28, R20, R32.reuse, R28 ;  /* 0x00000020141c723c */ /* 0x084fec000000181c */
[C---:B---3--:R-:W-:Y:S06]  /*2f60*/  HMMA.16816.F32 R40, R16.reuse, R32, R40 ;  /* 0x000000201028723c */ /* 0x048fec0000001828 */
[C---:B------:R-:W-:Y:S06]  /*2f70*/  HMMA.16816.F32 R12, R16.reuse, R34, R52 ;  /* 0x00000022100c723c */ /* 0x040fec0000001834 */
[----:B------:R-:W-:Y:S06]  /*2f80*/  HMMA.16816.F32 R44, R16, R24, R76 ;  /* 0x00000018102c723c */ /* 0x000fec000000184c */
[----:B------:R-:W-:Y:S01]  /*2f90*/  HMMA.16816.F32 R32, R20, R34, R60 ;  /* 0x000000221420723c */ /* 0x000fe2000000183c */
[----:B------:R-:W-:-:S02]  /*2fa0*/  FSEL R52, R30, -INF , !P3 ;  /* 0xff8000001e347808 */ /* 0x000fc40005800000 */
[----:B------:R-:W-:Y:S02]  /*2fb0*/  FSEL R30, R28, -INF , !P3 ;  /* 0xff8000001c1e7808 */ /* 0x000fe40005800000 */
[----:B------:R-:W-:Y:S01]  /*2fc0*/  FSEL R53, R31, -INF , !P0 ;  /* 0xff8000001f357808 */ /* 0x000fe20004000000 */
[----:B------:R-:W-:Y:S01]  /*2fd0*/  HMMA.16816.F32 R8, R20, R24, R8 ;  /* 0x000000181408723c */ /* 0x000fe20000001808 */
[----:B------:R-:W-:Y:S02]  /*2fe0*/  FSEL R38, R42, -INF , !P3 ;  /* 0xff8000002a267808 */ /* 0x000fe40005800000 */
[----:B------:R-:W-:Y:S02]  /*2ff0*/  FSEL R37, R43, -INF , !P0 ;  /* 0xff8000002b257808 */ /* 0x000fe40004000000 */
[----:B------:R-:W-:Y:S01]  /*3000*/  FSEL R36, R41, -INF , !P0 ;  /* 0xff80000029247808 */ /* 0x000fe20004000000 */
[----:B------:R-:W-:Y:S01]  /*3010*/  HMMA.16816.F32 R16, R16, R26, R68 ;  /* 0x0000001a1010723c */ /* 0x000fe20000001844 */
[----:B------:R-:W-:-:S02]  /*3020*/  FSEL R25, R40, -INF , !P3 ;  /* 0xff80000028197808 */ /* 0x000fc40005800000 */
[----:B------:R-:W-:Y:S02]  /*3030*/  ISETP.GE.AND P3, PT, R64, 0x21, PT ;  /* 0x000000214000780c */ /* 0x000fe40003f66270 */
[----:B------:R-:W-:Y:S01]  /*3040*/  FSEL R39, R29, -INF , !P0 ;  /* 0xff8000001d277808 */ /* 0x000fe20004000000 */
[----:B------:R-:W-:Y:S01]  /*3050*/  HMMA.16816.F32 R20, R20, R26, R48 ;  /* 0x0000001a1414723c */ /* 0x000fe20000001830 */
[----:B------:R-:W-:Y:S02]  /*3060*/  ISETP.GE.AND P0, PT, R5, R64, PT ;  /* 0x000000400500720c */ /* 0x000fe40003f06270 */
        /* <DEDUP_REMOVED lines=27> */
[----:B------:R-:W-:Y:S01]  /*3220*/  LEA.HI.SX32 R6, R227, 0xfffffffe, 0x1b ;  /* 0xfffffffee3067811 */ /* 0x000fe200078fdaff */
[----:B------:R-:W-:Y:S01]  /*3230*/  BSSY B0, `(.L_x_1127) ;  /* 0x000002b000007945 */ /* 0x000fe20003800000 */
[----:B------:R-:W-:Y:S02]  /*3240*/  ISETP.GE.AND P2, PT, R172, UR5, PT ;  /* 0x00000005ac007c0c */ /* 0x000fe4000bf46270 */
[----:B------:R-:W-:Y:S01]  /*3250*/  ISETP.GE.AND P1, PT, R244, UR5, PT ;  /* 0x00000005f4007c0c */ /* 0x000fe2000bf26270 */
[----:B------:R-:W-:Y:S01]  /*3260*/  IMAD R5, R98, R6, RZ ;  /* 0x0000000662057224 */ /* 0x000fe200078e02ff */
[----:B------:R-:W-:Y:S01]  /*3270*/  SHF.R.S32.HI R3, RZ, 0x1f, R6 ;  /* 0x0000001fff037819 */ /* 0x000fe20000011406 */
[----:B------:R-:W-:-:S04]  /*3280*/  IMAD.WIDE.U32 R6, R6, R67, R250 ;  /* 0x0000004306067225 */ /* 0x000fc800078e00fa */
[----:B------:R-:W-:Y:S01]  /*3290*/  IMAD R5, R3, R67, R5 ;  /* 0x0000004303057224 */ /* 0x000fe200078e0205 */
[----:B------:R-:W-:-:S03]  /*32a0*/  IADD3 R3, P5, R245, R6, RZ ;  /* 0x00000006f5037210 */ /* 0x000fc60007fbe0ff */
[----:B------:R-:W1:Y:S01]  /*32b0*/  @!P2 LDC.64 R12, c[0x0][0x218] ;  /* 0x00008600ff0cab82 */ /* 0x000e620000000a00 */
[----:B------:R-:W-:Y:S01]  /*32c0*/  IMAD.IADD R5, R7, 0x1, R5 ;  /* 0x0000000107057824 */ /* 0x000fe200078e0205 */
[----:B------:R2:W-:Y:S03]  /*32d0*/  @P2 STS.128 [R226+0x8000], RZ ;  /* 0x008000ffe2002388 */ /* 0x0005e60000000c00 */
[----:B------:R-:W-:-:S03]  /*32e0*/  IMAD.X R7, R252, 0x1, R5, P5 ;  /* 0x00000001fc077824 */ /* 0x000fc600028e0605 */
[----:B------:R-:W3:Y:S08]  /*32f0*/  @!P1 LDC.64 R8, c[0x0][0x218] ;  /* 0x00008600ff089b82 */ /* 0x000ef00000000a00 */
[----:B------:R-:W4:Y:S01]  /*3300*/  @!P2 LDC.64 R10, c[0x0][0x218] ;  /* 0x00008600ff0aab82 */ /* 0x000f220000000a00 */
[----:B-1----:R-:W-:-:S04]  /*3310*/  @!P2 LEA R12, P6, R6, R12, 0x1 ;  /* 0x0000000c060ca211 */ /* 0x002fc800078c08ff */
[C---:B------:R-:W-:Y:S02]  /*3320*/  @!P2 LEA.HI.X R13, R6.reuse, R13, R5, 0x1, P6 ;  /* 0x0000000d060da211 */ /* 0x040fe400030f0c05 */
[----:B---3--:R-:W-:-:S03]  /*3330*/  @!P1 LEA R8, P0, R6, R8, 0x1 ;  /* 0x0000000806089211 */ /* 0x008fc600078008ff */
[----:B------:R-:W-:Y:S01]  /*3340*/  @!PT LDS RZ, [RZ] ;  /* 0x00000000fffff984 */ /* 0x000fe20000000800 */
[----:B------:R-:W-:Y:S01]  /*3350*/  @!PT LDS RZ, [RZ] ;  /* 0x00000000fffff984 */ /* 0x000fe20000000800 */
[----:B------:R-:W-:Y:S01]  /*3360*/  @!PT LDS RZ, [RZ] ;  /* 0x00000000fffff984 */ /* 0x000fe20000000800 */
[----:B------:R2:W-:Y:S01]  /*3370*/  @!P2 LDGSTS.E.BYPASS.LTC128B.128 [R226+0x8000], desc[UR8][R12.64] ;  /* 0x080000000ce2afae */ /* 0x0005e2000b901d48 */
[----:B------:R-:W-:-:S03]  /*3380*/  @!P1 LEA.HI.X R9, R6, R9, R5, 0x1, P0 ;  /* 0x0000000906099211 */ /* 0x000fc600000f0c05 */
[----:B------:R2:W-:Y:S01]  /*3390*/  @P1 STS.128 [R226+0x9000], RZ ;  /* 0x009000ffe2001388 */ /* 0x0005e20000000c00 */
[----:B----4-:R-:W-:-:S03]  /*33a0*/  @!P2 LEA R10, P4, R3, R10, 0x1 ;  /* 0x0000000a030aa211 */ /* 0x010fc600078808ff */
[----:B------:R-:W-:Y:S01]  /*33b0*/  @!PT LDS RZ, [RZ] ;  /* 0x00000000fffff984 */ /* 0x000fe20000000800 */
[----:B------:R-:W-:Y:S01]  /*33c0*/  @!PT LDS RZ, [RZ] ;  /* 0x00000000fffff984 */ /* 0x000fe20000000800 */
[----:B------:R-:W-:Y:S01]  /*33d0*/  @!PT LDS RZ, [RZ] ;  /* 0x00000000fffff984 */ /* 0x000fe20000000800 */
[----:B------:R2:W-:Y:S01]  /*33e0*/  @!P1 LDGSTS.E.BYPASS.LTC128B.128 [R226+0x9000], desc[UR8][R8.64+0x80] ;  /* 0x0900008008e29fae */ /* 0x0005e2000b901d48 */
[----:B------:R-:W-:-:S03]  /*33f0*/  @!P2 LEA.HI.X R11, R3, R11, R7, 0x1, P4 ;  /* 0x0000000b030ba211 */ /* 0x000fc600020f0c07 */
        /* <DEDUP_REMOVED lines=14> */
.L_x_1128:
[----:B------:R-:W-:Y:S05]  /*34e0*/  BSYNC B0 ;  /* 0x0000000000007941 */ /* 0x000fea0003800000 */
.L_x_1127:
[----:B------:R-:W0:Y:S02]  /*34f0*/  LDGDEPBAR ;  /* 0x00000000000079af */ /* 0x000e240000000000 */
.L_x_1126:
[----:B------:R-:W-:Y:S01]  /*3500*/  FMNMX.FTZ R134, R25, R36, !PT ;  /* 0x0000002419867209 */ /* 0x000fe20007810000 */
[----:B------:R-:W-:Y:S01]  /*3510*/  ULDC UR5, c[0x0][0x2ec] ;  /* 0x0000bb0000057ab9 */ /* 0x000fe20000000800 */
        /* <DEDUP_REMOVED lines=13> */
[----:B------:R-:W-:Y:S01]  /*35f0*/  LEA R212, R2, UR4, 0x1 ;  /* 0x0000000402d47c11 */ /* 0x000fe2000f8e08ff */
[----:B-1----:R-:W1:Y:S03]  /*3600*/  SHFL.BFLY PT, R6, R134, 0x2, 0x1f ;  /* 0x0c401f0086067f89 */ /* 0x002e6600000e0000 */
[-C--:B------:R-:W-:Y:S01]  /*3610*/  LEA R214, R4, R212.reuse, 0x1 ;  /* 0x000000d404d67211 */ /* 0x080fe200078e08ff */
[----:B------:R-:W3:Y:S01]  /*3620*/  SHFL.BFLY PT, R5, R3, 0x2, 0x1f ;  /* 0x0c401f0003057f89 */ /* 0x000ee200000e0000 */
[----:B------:R-:W-:-:S02]  /*3630*/  LEA R217, R0, R212, 0x1 ;  /* 0x000000d400d97211 */ /* 0x000fc400078e08ff */
[----:B------:R-:W-:Y:S01]  /*3640*/  LEA R216, R0, R214, 0x1 ;  /* 0x000000d600d87211 */ /* 0x000fe200078e08ff */
[----:B------:R-:W-:Y:S04]  /*3650*/  LDSM.16.MT88.4 R20, [R212+0xa000] ;  /* 0x00a00000d414783b */ /* 0x000fe80000004200 */
[----:B------:R-:W-:Y:S04]  /*3660*/  LDSM.16.MT88.4 R48, [R214+0xa000] ;  /* 0x00a00000d630783b */ /* 0x000fe80000004200 */
[----:B------:R-:W-:Y:S04]  /*3670*/  LDSM.16.MT88.4 R64, [R217+0xa000] ;  /* 0x00a00000d940783b */ /* 0x000fe80000004200 */
[----:B------:R-:W-:Y:S01]  /*3680*/  LDSM.16.MT88.4 R80, [R212+0xb000] ;  /* 0x00b00000d450783b */ /* 0x000fe20000004200 */
[----:B-1----:R-:W-:-:S03]  /*3690*/  FMNMX.FTZ R134, R134, R6, !PT ;  /* 0x0000000686867209 */ /* 0x002fc60007810000 */
[----:B------:R-:W-:Y:S01]  /*36a0*/  LDSM.16.MT88.4 R92, [R214+0xb000] ;  /* 0x00b00000d65c783b */ /* 0x000fe20000004200 */
[----:B---3--:R-:W-:-:S03]  /*36b0*/  FMNMX.FTZ R3, R3, R5, !PT ;  /* 0x0000000503037209 */ /* 0x008fc60007810000 */
[----:B------:R-:W1:Y:S01]  /*36c0*/  SHFL.BFLY PT, R6, R134, 0x1, 0x1f ;  /* 0x0c201f0086067f89 */ /* 0x000e6200000e0000 */
[----:B------:R-:W-:-:S03]  /*36d0*/  FMNMX.FTZ R5, R30, R39, !PT ;  /* 0x000000271e057209 */ /* 0x000fc60007810000 */
[----:B------:R-:W3:Y:S01]  /*36e0*/  SHFL.BFLY PT, R132, R3, 0x1, 0x1f ;  /* 0x0c201f0003847f89 */ /* 0x000ee200000e0000 */
        /* <DEDUP_REMOVED lines=8> */
[----:B------:R-:W-:Y:S02]  /*3770*/  FMNMX.FTZ R5, R55, R5, !PT ;  /* 0x0000000537057209 */ /* 0x000fe40007810000 */
[----:B-1----:R-:W-:Y:S01]  /*3780*/  FMNMX.FTZ R134, R134, R6, !PT ;  /* 0x0000000686867209 */ /* 0x002fe20007810000 */
[----:B------:R-:W-:Y:S01]  /*3790*/  LDSM.16.MT88.4 R180, [R214+0xb800] ;  /* 0x00b80000d6b4783b */ /* 0x000fe20000004200 */
[----:B------:R-:W-:Y:S02]  /*37a0*/  FMNMX.FTZ R5, R54, R5, !PT ;  /* 0x0000000536057209 */ /* 0x000fe40007810000 */
[----:B---3--:R-:W-:Y:S01]  /*37b0*/  FMNMX.FTZ R132, R3, R132, !PT ;  /* 0x0000008403847209 */ /* 0x008fe20007810000 */
[C---:B--2---:R-:W-:Y:S01]  /*37c0*/  FMUL.FTZ R8, R134.reuse, UR5 ;  /* 0x0000000586087c20 */ /* 0x044fe20008410000 */
[----:B------:R-:W-:Y:S01]  /*37d0*/  FSETP.NEU.FTZ.AND P0, PT, R134, -INF , PT ;  /* 0xff8000008600780b */ /* 0x000fe20003f1d000 */
[----:B------:R-:W1:Y:S02]  /*37e0*/  SHFL.BFLY PT, R7, R5, 0x2, 0x1f ;  /* 0x0c401f0005077f89 */ /* 0x000e6400000e0000 */
[----:B------:R-:W-:Y:S01]  /*37f0*/  FMUL.FTZ R3, R132, UR5 ;  /* 0x0000000584037c20 */ /* 0x000fe20008410000 */
[----:B------:R-:W-:Y:S01]  /*3800*/  FSEL R8, R8, RZ, P0 ;  /* 0x000000ff08087208 */ /* 0x000fe20000000000 */
[----:B------:R-:W-:Y:S01]  /*3810*/  LDSM.16.MT88.4 R184, [R217+0xb800] ;  /* 0x00b80000d9b8783b */ /* 0x000fe20000004200 */
[----:B------:R-:W-:-:S03]  /*3820*/  FSETP.NEU.FTZ.AND P0, PT, R132, -INF , PT ;  /* 0xff8000008400780b */ /* 0x000fc60003f1d000 */
[----:B------:R-:W-:Y:S01]  /*3830*/  FFMA.FTZ R6, R25, UR5, -R8 ;  /* 0x0000000519067c23 */ /* 0x000fe20008010808 */
[----:B------:R-:W-:Y:S01]  /*3840*/  FSEL R3, R3, RZ, P0 ;  /* 0x000000ff03037208 */ /* 0x000fe20000000000 */
[----:B------:R-:W-:Y:S02]  /*3850*/  LDSM.16.MT88.4 R188, [R216+0xb800] ;  /* 0x00b80000d8bc783b */ /* 0x000fe40000004200 */
[----:B------:R2:W-:Y:S02]  /*3860*/  MUFU.EX2 R232, R6 ;  /* 0x0000000600e87308 */ /* 0x0005e40000000800 */
[--C-:B------:R-:W-:Y:S01]  /*3870*/  FFMA.FTZ R2, R37, UR5, -R3.reuse ;  /* 0x0000000525027c23 */ /* 0x100fe20008010803 */
[--C-:B------:R-:W-:Y:S01]  /*3880*/  FFMA.FTZ R0, R15, UR5, -R3.reuse ;  /* 0x000000050f007c23 */ /* 0x100fe20008010803 */
[----:B------:R-:W-:-:S04]  /*3890*/  FFMA.FTZ R4, R26, UR5, -R3 ;  /* 0x000000051a047c23 */ /* 0x000fc80008010803 */
[----:B------:R1:W-:Y:S08]  /*38a0*/  MUFU.EX2 R228, R2 ;  /* 0x0000000200e47308 */ /* 0x0003f00000000800 */
[----:B------:R3:W-:Y:S01]  /*38b0*/  MUFU.EX2 R230, R0 ;  /* 0x0000000000e67308 */ /* 0x0007e20000000800 */
[----:B--2---:R-:W-:-:S07]  /*38c0*/  FFMA.FTZ R6, R36, UR5, -R8 ;  /* 0x0000000524067c23 */ /* 0x004fce0008010808 */
[----:B------:R2:W4:Y:S01]  /*38d0*/  MUFU.EX2 R231, R6 ;  /* 0x0000000600e77308 */ /* 0x0005220000000800 */
[----:B-1----:R-:W-:-:S05]  /*38e0*/  FMNMX.FTZ R2, R5, R7, !PT ;  /* 0x0000000705027209 */ /* 0x002fca0007810000 */
[----:B------:R-:W1:Y:S02]  /*38f0*/  SHFL.BFLY PT, R9, R2, 0x1, 0x1f ;  /* 0x0c201f0002097f89 */ /* 0x000e6400000e0000 */
[----:B------:R4:W5:Y:S01]  /*3900*/  MUFU.EX2 R211, R4 ;  /* 0x0000000400d37308 */ /* 0x0009620000000800 */
[----:B---3--:R-:W-:-:S04]  /*3910*/  FMNMX.FTZ R0, R52, R53, !PT ;  /* 0x0000003534007209 */ /* 0x008fc80007810000 */
[----:B------:R-:W-:-:S04]  /*3920*/  FMNMX.FTZ R0, R34, R0, !PT ;  /* 0x0000000022007209 */ /* 0x000fc80007810000 */
[----:B------:R-:W-:Y:S01]  /*3930*/  FMNMX.FTZ R0, R35, R0, !PT ;  /* 0x0000000023007209 */ /* 0x000fe20007810000 */
[----:B--2---:R-:W-:-:S03]  /*3940*/  FFMA.FTZ R6, R24, UR5, -R8 ;  /* 0x0000000518067c23 */ /* 0x004fc60008010808 */
[----:B------:R-:W-:Y:S01]  /*3950*/  FMNMX.FTZ R0, R70, R0, !PT ;  /* 0x0000000046007209 */ /* 0x000fe20007810000 */
[----:B------:R2:W-:Y:S03]  /*3960*/  MUFU.EX2 R233, R6 ;  /* 0x0000000600e97308 */ /* 0x0005e60000000800 */
[----:B------:R-:W-:Y:S02]  /*3970*/  FMNMX.FTZ R0, R71, R0, !PT ;  /* 0x0000000047007209 */ /* 0x000fe40007810000 */
[----:B----4-:R-:W-:Y:S02]  /*3980*/  F2FP.F16.F32.PACK_AB R4, R231, R232 ;  /* 0x000000e8e704723e */ /* 0x010fe400000000ff */
[----:B------:R-:W-:Y:S02]  /*3990*/  FMNMX.FTZ R0, R84, R0, !PT ;  /* 0x0000000054007209 */ /* 0x000fe40007810000 */
[----:B-1----:R-:W-:-:S02]  /*39a0*/  FMNMX.FTZ R136, R2, R9, !PT ;  /* 0x0000000902887209 */ /* 0x002fc40007810000 */
[----:B------:R-:W-:Y:S02]  /*39b0*/  FMNMX.FTZ R0, R85, R0, !PT ;  /* 0x0000000055007209 */ /* 0x000fe40007810000 */
[C---:B------:R-:W-:Y:S01]  /*39c0*/  FSETP.NEU.FTZ.AND P0, PT, R136.reuse, -INF , PT ;  /* 0xff8000008800780b */ /* 0x040fe20003f1d000 */
[----:B------:R-:W-:Y:S01]  /*39d0*/  FMUL.FTZ R2, R136, UR5 ;  /* 0x0000000588027c20 */ /* 0x000fe20008410000 */
[----:B-----5:R-:W-:Y:S01]  /*39e0*/  F2FP.F16.F32.PACK_AB R7, R230, R211 ;  /* 0x000000d3e607723e */ /* 0x020fe200000000ff */
[----:B------:R-:W1:Y:S01]  /*39f0*/  SHFL.BFLY PT, R10, R0, 0x2, 0x1f ;  /* 0x0c401f00000a7f89 */ /* 0x000e6200000e0000 */
[----:B--2---:R-:W-:Y:S02]  /*3a00*/  FFMA.FTZ R6, R14, UR5, -R8 ;  /* 0x000000050e067c23 */ /* 0x004fe40008010808 */
[----:B------:R-:W-:Y:S01]  /*3a10*/  FSEL R2, R2, RZ, P0 ;  /* 0x000000ff02027208 */ /* 0x000fe20000000000 */
[----:B------:R-:W2:Y:S01]  /*3a20*/  LDSM.16.MT88.4 R12, [R216+0xa000] ;  /* 0x00a00000d80c783b */ /* 0x000ea20000004200 */
[----:B------:R3:W4:Y:S03]  /*3a30*/  MUFU.EX2 R234, R6 ;  /* 0x0000000600ea7308 */ /* 0x0007260000000800 */
[----:B------:R-:W-:-:S05]  /*3a40*/  FFMA.FTZ R9, R30, UR5, -R2 ;  /* 0x000000051e097c23 */ /* 0x000fca0008010802 */
[----:B------:R5:W-:Y:S01]  /*3a50*/  MUFU.EX2 R204, R9 ;  /* 0x0000000900cc7308 */ /* 0x000be20000000800 */
[----:B---3--:R-:W-:Y:S01]  /*3a60*/  FFMA.FTZ R6, R38, UR5, -R3 ;  /* 0x0000000526067c23 */ /* 0x008fe20008010803 */
[----:B-1----:R-:W-:-:S06]  /*3a70*/  FMNMX.FTZ R0, R0, R10, !PT ;  /* 0x0000000a00007209 */ /* 0x002fcc0007810000 */
[----:B------:R4:W1:Y:S01]  /*3a80*/  MUFU.EX2 R229, R6 ;  /* 0x0000000600e57308 */ /* 0x0008620000000800 */
[--C-:B-----5:R-:W-:Y:S02]  /*3a90*/  FFMA.FTZ R9, R27, UR5, -R8.reuse ;  /* 0x000000051b097c23 */ /* 0x120fe40008010808 */
[----:B------:R-:W-:Y:S05]  /*3aa0*/  LDSM.16.MT88.4 R24, [R214+0xa800] ;  /* 0x00a80000d618783b */ /* 0x000fea0000004200 */
[----:B------:R3:W-:Y:S01]  /*3ab0*/  MUFU.EX2 R208, R9 ;  /* 0x0000000900d07308 */ /* 0x0007e20000000800 */
[----:B----4-:R-:W-:Y:S02]  /*3ac0*/  F2FP.F16.F32.PACK_AB R6, R234, R233 ;  /* 0x000000e9ea06723e */ /* 0x010fe400000000ff */
[----:B-1----:R-:W-:Y:S01]  /*3ad0*/  F2FP.F16.F32.PACK_AB R5, R228, R229 ;  /* 0x000000e5e405723e */ /* 0x002fe200000000ff */
[----:B---3--:R-:W-:-:S06]  /*3ae0*/  FFMA.FTZ R9, R28, UR5, -R8 ;  /* 0x000000051c097c23 */ /* 0x008fcc0008010808 */
[C---:B------:R-:W-:Y:S01]  /*3af0*/  HMMA.16816.F32 R140, R4.reuse, R20, RZ ;  /* 0x00000014048c723c */ /* 0x040fe200000018ff */
[----:B------:R1:W3:Y:S05]  /*3b00*/  MUFU.EX2 R209, R9 ;  /* 0x0000000900d17308 */ /* 0x0002ea0000000800 */
[C---:B------:R-:W-:Y:S06]  /*3b10*/  HMMA.16816.F32 R40, R4.reuse, R48, RZ ;  /* 0x000000300428723c */ /* 0x040fec00000018ff */
[C---:B------:R-:W-:Y:S06]  /*3b20*/  HMMA.16816.F32 R56, R4.reuse, R64, RZ ;  /* 0x000000400438723c */ /* 0x040fec00000018ff */
[----:B--2---:R-:W-:Y:S01]  /*3b30*/  HMMA.16816.F32 R72, R4, R12, RZ ;  /* 0x0000000c0448723c */ /* 0x004fe200000018ff */
[--C-:B-1----:R-:W-:Y:S01]  /*3b40*/  FFMA.FTZ R9, R16, UR5, -R8.reuse ;  /* 0x0000000510097c23 */ /* 0x102fe20008010808 */
[----:B------:R-:W-:Y:S01]  /*3b50*/  FFMA.FTZ R8, R17, UR5, -R8 ;  /* 0x0000000511087c23 */ /* 0x000fe20008010808 */
[----:B---3--:R-:W-:-:S02]  /*3b60*/  F2FP.F16.F32.PACK_AB R168, R209, R208 ;  /* 0x000000d0d1a8723e */ /* 0x008fc400000000ff */
[----:B------:R1:W-:Y:S01]  /*3b70*/  MUFU.EX2 R210, R9 ;  /* 0x0000000900d27308 */ /* 0x0003e20000000800 */
[C---:B------:R-:W-:Y:S06]  /*3b80*/  HMMA.16816.F32 R88, R4.reuse, R80, RZ ;  /* 0x000000500458723c */ /* 0x040fec00000018ff */
[C---:B------:R-:W-:Y:S01]  /*3b90*/  HMMA.16816.F32 R100, R4.reuse, R92, RZ ;  /* 0x0000005c0464723c */ /* 0x040fe200000018ff */
[----:B------:R2:W3:Y:S05]  /*3ba0*/  MUFU.EX2 R241, R8 ;  /* 0x0000000800f17308 */ /* 0x0004ea0000000800 */
[C---:B------:R-:W-:Y:S01]  /*3bb0*/  HMMA.16816.F32 R112, R4.reuse, R120, RZ ;  /* 0x000000780470723c */ /* 0x040fe200000018ff */
[----:B-1----:R-:W1:Y:S05]  /*3bc0*/  SHFL.BFLY PT, R9, R0, 0x1, 0x1f ;  /* 0x0c201f0000097f89 */ /* 0x002e6a00000e0000 */
[----:B------:R-:W-:Y:S01]  /*3bd0*/  HMMA.16816.F32 R124, R4, R108, RZ ;  /* 0x0000006c047c723c */ /* 0x000fe200000018ff */
[----:B--2---:R-:W-:-:S05]  /*3be0*/  FFMA.FTZ R8, R31, UR5, -R3 ;  /* 0x000000051f087c23 */ /* 0x004fca0008010803 */
[C---:B------:R-:W-:Y:S01]  /*3bf0*/  HMMA.16816.F32 R148, R4.reuse, R22, RZ ;  /* 0x000000160494723c */ /* 0x040fe200000018ff */
[----:B---3--:R-:W-:Y:S01]  /*3c00*/  F2FP.F16.F32.PACK_AB R170, R241, R210 ;  /* 0x000000d2f1aa723e */ /* 0x008fe200000000ff */
[----:B------:R2:W-:Y:S04]  /*3c10*/  MUFU.EX2 R205, R8 ;  /* 0x0000000800cd7308 */ /* 0x0005e80000000800 */
[C---:B------:R-:W-:Y:S06]  /*3c20*/  HMMA.16816.F32 R44, R4.reuse, R50, RZ ;  /* 0x00000032042c723c */ /* 0x040fec00000018ff */
[----:B------:R-:W-:Y:S01]  /*3c30*/  HMMA.16816.F32 R60, R4, R66, RZ ;  /* 0x00000042043c723c */ /* 0x000fe200000018ff */
[----:B-1----:R-:W-:Y:S01]  /*3c40*/  FMNMX.FTZ R135, R0, R9, !PT ;  /* 0x0000000900877209 */ /* 0x002fe20007810000 */
[----:B------:R-:W-:-:S04]  /*3c50*/  FFMA.FTZ R0, R39, UR5, -R2 ;  /* 0x0000000527007c23 */ /* 0x000fc80008010802 */
[C---:B------:R-:W-:Y:S01]  /*3c60*/  HMMA.16816.F32 R76, R4.reuse, R14, RZ ;  /* 0x0000000e044c723c */ /* 0x040fe200000018ff */
[----:B------:R-:W-:Y:S01]  /*3c70*/  FSETP.NEU.FTZ.AND P0, PT, R135, -INF , PT ;  /* 0xff8000008700780b */ /* 0x000fe20003f1d000 */
[----:B--2---:R-:W-:Y:S01]  /*3c80*/  FFMA.FTZ R8, R29, UR5, -R3 ;  /* 0x000000051d087c23 */ /* 0x004fe20008010803 */
[----:B------:R1:W-:Y:S01]  /*3c90*/  MUFU.EX2 R201, R0 ;  /* 0x0000000000c97308 */ /* 0x0003e20000000800 */
[----:B------:R-:W2:Y:S02]  /*3ca0*/  LDSM.16.MT88.4 R28, [R217+0xa800] ;  /* 0x00a80000d91c783b */ /* 0x000ea40000004200 */
[C---:B------:R-:W-:Y:S05]  /*3cb0*/  HMMA.16816.F32 R156, R4.reuse, R82, RZ ;  /* 0x00000052049c723c */ /* 0x040fea00000018ff */
[----:B------:R3:W4:Y:S01]  /*3cc0*/  MUFU.EX2 R206, R8 ;  /* 0x0000000800ce7308 */ /* 0x0007220000000800 */
[C---:B------:R-:W-:Y:S06]  /*3cd0*/  HMMA.16816.F32 R104, R4.reuse, R94, RZ ;  /* 0x0000005e0468723c */ /* 0x040fec00000018ff */
[----:B------:R-:W-:Y:S01]  /*3ce0*/  HMMA.16816.F32 R116, R4, R122, RZ ;  /* 0x0000007a0474723c */ /* 0x000fe200000018ff */
[----:B-1----:R-:W-:-:S04]  /*3cf0*/  FFMA.FTZ R0, R32, UR5, -R2 ;  /* 0x0000000520007c23 */ /* 0x002fc80008010802 */
[----:B------:R-:W-:Y:S01]  /*3d00*/  MUFU.EX2 R202, R0 ;  /* 0x0000000000ca7308 */ /* 0x000fe20000000800 */
[----:B------:R-:W-:Y:S01]  /*3d10*/  HMMA.16816.F32 R36, R4, R110, RZ ;  /* 0x0000006e0424723c */ /* 0x000fe200000018ff */
[--C-:B---3--:R-:W-:Y:S01]  /*3d20*/  FFMA.FTZ R8, R18, UR5, -R3.reuse ;  /* 0x0000000512087c23 */ /* 0x108fe20008010803 */
[----:B------:R-:W-:Y:S01]  /*3d30*/  FFMA.FTZ R3, R19, UR5, -R3 ;  /* 0x0000000513037c23 */ /* 0x000fe20008010803 */
[----:B----4-:R-:W-:Y:S01]  /*3d40*/  F2FP.F16.F32.PACK_AB R169, R206, R205 ;  /* 0x000000cdcea9723e */ /* 0x010fe200000000ff */
[----:B------:R-:W1:Y:S03]  /*3d50*/  LDSM.16.MT88.4 R16, [R216+0xa800] ;  /* 0x00a80000d810783b */ /* 0x000e660000004200 */
[----:B------:R3:W-:Y:S01]  /*3d60*/  MUFU.EX2 R207, R8 ;  /* 0x0000000800cf7308 */ /* 0x0007e20000000800 */
[----:B------:R-:W-:-:S07]  /*3d70*/  F2FP.F16.F32.PACK_AB R4, R201, R204 ;  /* 0x000000ccc904723e */ /* 0x000fce00000000ff */
[----:B------:R4:W5:Y:S01]  /*3d80*/  MUFU.EX2 R240, R3 ;  /* 0x0000000300f07308 */ /* 0x0009620000000800 */
[----:B---3--:R-:W-:-:S05]  /*3d90*/  FMUL.FTZ R8, R135, UR5 ;  /* 0x0000000587087c20 */ /* 0x008fca0008410000 */
[----:B------:R-:W-:Y:S01]  /*3da0*/  FSEL R0, R8, RZ, P0 ;  /* 0x000000ff08007208 */ /* 0x000fe20000000000 */
[----:B----4-:R-:W-:Y:S01]  /*3db0*/  FFMA.FTZ R3, R33, UR5, -R2 ;  /* 0x0000000521037c23 */ /* 0x010fe20008010802 */
[----:B-----5:R-:W-:-:S03]  /*3dc0*/  F2FP.F16.F32.PACK_AB R171, R240, R207 ;  /* 0x000000cff0ab723e */ /* 0x020fc600000000ff */
[----:B------:R3:W4:Y:S04]  /*3dd0*/  MUFU.EX2 R203, R3 ;  /* 0x0000000300cb7308 */ /* 0x0007280000000800 */
[C---:B------:R-:W-:Y:S06]  /*3de0*/  HMMA.16816.F32 R140, R168.reuse, R152, R140 ;  /* 0x00000098a88c723c */ /* 0x040fec000000188c */
[C---:B------:R-:W-:Y:S06]  /*3df0*/  HMMA.16816.F32 R40, R168.reuse, R24, R40 ;  /* 0x00000018a828723c */ /* 0x040fec0000001828 */
[----:B--2---:R-:W-:Y:S01]  /*3e00*/  HMMA.16816.F32 R56, R168, R28, R56 ;  /* 0x0000001ca838723c */ /* 0x004fe20000001838 */
[----:B---3--:R-:W-:Y:S01]  /*3e10*/  FFMA.FTZ R3, R52, UR5, -R0 ;  /* 0x0000000534037c23 */ /* 0x008fe20008010800 */
        /* <DEDUP_REMOVED lines=23> */
[----:B--2---:R-:W-:-:S03]  /*3f90*/  F2FP.F16.F32.PACK_AB R7, R197, R199 ;  /* 0x000000c7c507723e */ /* 0x004fc600000000ff */
[----:B------:R1:W-:Y:S04]  /*3fa0*/  MUFU.EX2 R196, R3 ;  /* 0x0000000300c47308 */ /* 0x0003e80000000800 */
[C---:B------:R-:W-:Y:S06]  /*3fb0*/  HMMA.16816.F32 R144, R4.reuse, R20, RZ ;  /* 0x000000140490723c */ /* 0x040fec00000018ff */
[C---:B------:R-:W-:Y:S06]  /*3fc0*/  HMMA.16816.F32 R192, R4.reuse, R22, RZ ;  /* 0x0000001604c0723c */ /* 0x040fec00000018ff */
[----:B------:R-:W-:Y:S01]  /*3fd0*/  HMMA.16816.F32 R36, R4, R48, RZ ;  /* 0x000000300424723c */ /* 0x000fe200000018ff */
[----:B-1----:R-:W-:-:S04]  /*3fe0*/  FFMA.FTZ R3, R68, UR5, -R2 ;  /* 0x0000000544037c23 */ /* 0x002fc80008010802 */
[----:B------:R1:W2:Y:S01]  /*3ff0*/  MUFU.EX2 R175, R3 ;  /* 0x0000000300af7308 */ /* 0x0002a20000000800 */
[C---:B------:R-:W-:Y:S06]  /*4000*/  HMMA.16816.F32 R160, R4.reuse, R120, RZ ;  /* 0x0000007804a0723c */ /* 0x040fec00000018ff */
[C---:B------:R-:W-:Y:S06]  /*4010*/  HMMA.16816.F32 R48, R4.reuse, R50, RZ ;  /* 0x000000320430723c */ /* 0x040fec00000018ff */
[----:B------:R-:W-:Y:S01]  /*4020*/  HMMA.16816.F32 R32, R4, R14, RZ ;  /* 0x0000000e0420723c */ /* 0x000fe200000018ff */
[--C-:B-1----:R-:W-:Y:S01]  /*4030*/  FFMA.FTZ R3, R55, UR5, -R2.reuse ;  /* 0x0000000537037c23 */ /* 0x102fe20008010802 */
[----:B------:R-:W-:-:S04]  /*4040*/  FFMA.FTZ R2, R54, UR5, -R2 ;  /* 0x0000000536027c23 */ /* 0x000fc80008010802 */
[C---:B------:R-:W-:Y:S01]  /*4050*/  HMMA.16816.F32 R20, R4.reuse, R82, RZ ;  /* 0x000000520414723c */ /* 0x040fe200000018ff */
[----:B--2---:R-:W-:Y:S01]  /*4060*/  F2FP.F16.F32.PACK_AB R128, R175, R196 ;  /* 0x000000c4af80723e */ /* 0x004fe200000000ff */
[----:B------:R1:W-:Y:S04]  /*4070*/  MUFU.EX2 R174, R3 ;  /* 0x0000000300ae7308 */ /* 0x0003e80000000800 */
[C---:B------:R-:W-:Y:S04]  /*4080*/  HMMA.16816.F32 R52, R4.reuse, R64, RZ ;  /* 0x000000400434723c */ /* 0x040fe800000018ff */
[----:B------:R2:W3:Y:S02]  /*4090*/  MUFU.EX2 R243, R2 ;  /* 0x0000000200f37308 */ /* 0x0004e40000000800 */
[C---:B------:R-:W-:Y:S06]  /*40a0*/  HMMA.16816.F32 R64, R4.reuse, R66, RZ ;  /* 0x000000420440723c */ /* 0x040fec00000018ff */
[----:B------:R-:W-:Y:S01]  /*40b0*/  HMMA.16816.F32 R96, R4, R92, RZ ;  /* 0x0000005c0460723c */ /* 0x000fe200000018ff */
[----:B-1----:R-:W-:-:S04]  /*40c0*/  FADD.FTZ R3, R200, R198 ;  /* 0x000000c6c8037221 */ /* 0x002fc80000010000 */
[----:B------:R-:W-:Y:S01]  /*40d0*/  FADD.FTZ R3, R199, R3 ;  /* 0x00000003c7037221 */ /* 0x000fe20000010000 */
[C---:B------:R-:W-:Y:S01]  /*40e0*/  HMMA.16816.F32 R164, R4.reuse, R108, RZ ;  /* 0x0000006c04a4723c */ /* 0x040fe200000018ff */
[--C-:B--2---:R-:W-:Y:S02]  /*40f0*/  FFMA.FTZ R2, R70, UR5, -R0.reuse ;  /* 0x0000000546027c23 */ /* 0x104fe40008010800 */
[----:B------:R-:W-:Y:S01]  /*4100*/  FADD.FTZ R3, R197, R3 ;  /* 0x00000003c5037221 */ /* 0x000fe20000010000 */
[----:B---3--:R-:W-:Y:S02]  /*4110*/  F2FP.F16.F32.PACK_AB R130, R243, R174 ;  /* 0x000000aef382723e */ /* 0x008fe400000000ff */
[C---:B------:R-:W-:Y:S01]  /*4120*/  HMMA.16816.F32 R8, R4.reuse, R94, RZ ;  /* 0x0000005e0408723c */ /* 0x040fe200000018ff */
[----:B------:R1:W2:Y:S05]  /*4130*/  MUFU.EX2 R138, R2 ;  /* 0x00000002008a7308 */ /* 0x0002aa0000000800 */
[----:B------:R-:W-:Y:S01]  /*4140*/  HMMA.16816.F32 R120, R4, R122, RZ ;  /* 0x0000007a0478723c */ /* 0x000fe200000018ff */
[----:B-1----:R-:W-:Y:S01]  /*4150*/  FFMA.FTZ R2, R71, UR5, -R0 ;  /* 0x0000000547027c23 */ /* 0x002fe20008010800 */
[----:B--2---:R-:W-:-:S04]  /*4160*/  FADD.FTZ R3, R138, R3 ;  /* 0x000000038a037221 */ /* 0x004fc80000010000 */
[C---:B------:R-:W-:Y:S01]  /*4170*/  HMMA.16816.F32 R68, R4.reuse, R12, RZ ;  /* 0x0000000c0444723c */ /* 0x040fe200000018ff */
[----:B------:R1:W2:Y:S05]  /*4180*/  MUFU.EX2 R137, R2 ;  /* 0x0000000200897308 */ /* 0x0002aa0000000800 */
[----:B------:R-:W-:Y:S01]  /*4190*/  HMMA.16816.F32 R12, R4, R110, RZ ;  /* 0x0000006e040c723c */ /* 0x000fe200000018ff */
[--C-:B-1----:R-:W-:Y:S01]  /*41a0*/  FFMA.FTZ R2, R84, UR5, -R0.reuse ;  /* 0x0000000554027c23 */ /* 0x102fe20008010800 */
[----:B------:R-:W-:Y:S01]  /*41b0*/  FFMA.FTZ R0, R85, UR5, -R0 ;  /* 0x0000000555007c23 */ /* 0x000fe20008010800 */
[----:B--2---:R-:W-:-:S03]  /*41c0*/  F2FP.F16.F32.PACK_AB R129, R137, R138 ;  /* 0x0000008a8981723e */ /* 0x004fc600000000ff */
[----:B------:R-:W-:Y:S01]  /*41d0*/  HMMA.16816.F32 R84, R4, R80, RZ ;  /* 0x000000500454723c */ /* 0x000fe200000018ff */
[----:B------:R1:W2:Y:S01]  /*41e0*/  MUFU.EX2 R133, R2 ;  /* 0x0000000200857308 */ /* 0x0002a20000000800 */
[----:B------:R-:W-:-:S05]  /*41f0*/  FADD.FTZ R3, R137, R3 ;  /* 0x0000000389037221 */ /* 0x000fca0000010000 */
[----:B------:R-:W-:Y:S02]  /*4200*/  FADD.FTZ R5, R229, R228 ;  /* 0x000000e4e5057221 */ /* 0x000fe40000010000 */
[----:B------:R3:W4:Y:S02]  /*4210*/  MUFU.EX2 R242, R0 ;  /* 0x0000000000f27308 */ /* 0x0007240000000800 */
[----:B------:R-:W-:Y:S01]  /*4220*/  FADD.FTZ R5, R211, R5 ;  /* 0x00000005d3057221 */ /* 0x000fe20000010000 */
[----:B-1----:R-:W-:Y:S01]  /*4230*/  FADD.FTZ R2, R232, R231 ;  /* 0x000000e7e8027221 */ /* 0x002fe20000010000 */
[----:B--2---:R-:W-:-:S03]  /*4240*/  FADD.FTZ R3, R133, R3 ;  /* 0x0000000385037221 */ /* 0x004fc60000010000 */
[----:B------:R-:W-:Y:S01]  /*4250*/  FADD.FTZ R2, R233, R2 ;  /* 0x00000002e9027221 */ /* 0x000fe20000010000 */
[----:B---3--:R-:W-:-:S03]  /*4260*/  FADD.FTZ R0, R204, R201 ;  /* 0x000000c9cc007221 */ /* 0x008fc60000010000 */
[----:B------:R-:W-:Y:S01]  /*4270*/  FADD.FTZ R2, R234, R2 ;  /* 0x00000002ea027221 */ /* 0x000fe20000010000 */
[C---:B----4-:R-:W-:Y:S01]  /*4280*/  F2FP.F16.F32.PACK_AB R131, R242.reuse, R133 ;  /* 0x00000085f283723e */ /* 0x050fe200000000ff */
[----:B------:R-:W-:Y:S01]  /*4290*/  FADD.FTZ R242, R242, R3 ;  /* 0x00000003f2f27221 */ /* 0x000fe20000010000 */
        /* <DEDUP_REMOVED lines=8> */
[----:B------:R-:W-:Y:S02]  /*4320*/  FADD.FTZ R2, R210, R2 ;  /* 0x00000002d2027221 */ /* 0x000fe40000010000 */
        /* <DEDUP_REMOVED lines=24> */
[----:B------:R-:W-:Y:S01]  /*44b0*/  ULDC UR4, c[0x0][0x2d0] ;  /* 0x0000b40000047ab9 */ /* 0x000fe20000000800 */
[----:B------:R-:W1:Y:S01]  /*44c0*/  LDC.64 R228, c[0x0][0x250] ;  /* 0x00009400ffe47b82 */ /* 0x000e620000000a00 */
[----:B------:R-:W-:Y:S01]  /*44d0*/  ISETP.GE.AND P3, PT, R172, UR4, PT ;  /* 0x00000004ac007c0c */ /* 0x000fe2000bf66270 */
[----:B------:R-:W-:Y:S01]  /*44e0*/  IMAD.MOV.U32 R133, RZ, RZ, R135 ;  /* 0x000000ffff857224 */ /* 0x000fe200078e0087 */
[----:B------:R-:W-:Y:S01]  /*44f0*/  LEA.HI.SX32 R227, R227, 0xfffffffe, 0x1b ;  /* 0xfffffffee3e37811 */ /* 0x000fe200078fdaff */
[----:B------:R-:W-:Y:S01]  /*4500*/  IMAD.MOV.U32 R3, RZ, RZ, R136 ;  /* 0x000000ffff037224 */ /* 0x000fe200078e0088 */
[----:B------:R-:W-:Y:S01]  /*4510*/  MOV R138, R132 ;  /* 0x00000084008a7202 */ /* 0x000fe20000000f00 */
[----:B------:R-:W-:Y:S01]  /*4520*/  IMAD.MOV.U32 R137, RZ, RZ, R134 ;  /* 0x000000ffff897224 */ /* 0x000fe200078e0086 */
[----:B------:R-:W-:Y:S01]  /*4530*/  ULDC UR5, c[0x0][0x2d0] ;  /* 0x0000b40000057ab9 */ /* 0x000fe20000000800 */
[----:B------:R-:W-:Y:S01]  /*4540*/  ULDC UR4, c[0x0][0x2ec] ;  /* 0x0000bb0000047ab9 */ /* 0x000fe20000000800 */
[----:B------:R-:W-:-:S05]  /*4550*/  ULDC.64 UR6, c[0x0][0x248] ;  /* 0x0000920000067ab9 */ /* 0x000fca0000000a00 */
[----:B------:R-:W2:Y:S08]  /*4560*/  @!P3 LDC.64 R248, c[0x0][0x220] ;  /* 0x00008800fff8bb82 */ /* 0x000eb00000000a00 */
[----:B------:R-:W3:Y:S01]  /*4570*/  @!P3 LDC.64 R246, c[0x0][0x220] ;  /* 0x00008800fff6bb82 */ /* 0x000ee20000000a00 */
[----:B------:R-:W-:Y:S05]  /*4580*/  BRA `(.L_x_1130) ;  /* 0x0000000000b47947 */ /* 0x000fea0003800000 */
.L_x_1132:
[----:B------:R-:W2:Y:S01]  /*4590*/  LDL.64 R230, [R1+0x10] ;  /* 0x0000100001e67983 */ /* 0x000ea20000100a00 */
[----:B------:R-:W1:Y:S01]  /*45a0*/  @!P3 LDC.64 R176, c[0x0][0x218] ;  /* 0x00008600ffb0bb82 */ /* 0x000e620000000a00 */
[----:B------:R-:W-:Y:S02]  /*45b0*/  VIADD R0, R227, 0xffffffff ;  /* 0xffffffffe3007836 */ /* 0x000fe40000000000 */
[----:B------:R3:W-:Y:S02]  /*45c0*/  @P3 STS.128 [R226+0x8000], RZ ;  /* 0x008000ffe2003388 */ /* 0x0007e40000000c00 */
[----:B------:R-:W-:Y:S01]  /*45d0*/  IMAD.WIDE.U32 R134, R0, UR6, RZ ;  /* 0x0000000600867c25 */ /* 0x000fe2000f8e00ff */
[----:B------:R-:W-:Y:S02]  /*45e0*/  SHF.R.S32.HI R2, RZ, 0x1f, R0 ;  /* 0x0000001fff027819 */ /* 0x000fe40000011400 */
[----:B------:R-:W4:Y:S03]  /*45f0*/  @!P2 LDC.64 R172, c[0x0][0x218] ;  /* 0x00008600ffacab82 */ /* 0x000f260000000a00 */
[----:B------:R-:W-:Y:S04]  /*4600*/  IMAD R2, R2, UR6, RZ ;  /* 0x0000000602027c24 */ /* 0x000fe8000f8e02ff */
[----:B------:R-:W-:Y:S01]  /*4610*/  IMAD R2, R0, UR7, R2 ;  /* 0x0000000700027c24 */ /* 0x000fe2000f8e0202 */
[----:B------:R-:W5:Y:S03]  /*4620*/  @!P3 LDC.64 R174, c[0x0][0x218] ;  /* 0x00008600ffaebb82 */ /* 0x000f660000000a00 */
[----:B------:R-:W-:Y:S05]  /*4630*/  IMAD.IADD R132, R135, 0x1, R2 ;  /* 0x0000000187847824 */ /* 0x000fea00078e0202 */
[----:B------:R-:W3:Y:S01]  /*4640*/  @!P2 LDC.64 R178, c[0x0][0x218] ;  /* 0x00008600ffb2ab82 */ /* 0x000ee20000000a00 */
[----:B--2---:R-:W-:Y:S04]  /*4650*/  LEA R0, P1, R134, R230, 0x5 ;  /* 0x000000e686007211 */ /* 0x004fe800078228ff */
[----:B-1----:R-:W-:Y:S02]  /*4660*/  @!P3 LEA R176, P6, R0, R176, 0x1 ;  /* 0x000000b000b0b211 */ /* 0x002fe400078c08ff */
[----:B------:R-:W-:Y:S02]  /*4670*/  LEA.HI.X R132, R134, R251, R132, 0x5, P1 ;  /* 0x000000fb86847211 */ /* 0x000fe400008f2c84 */
[C---:B----4-:R-:W-:Y:S02]  /*4680*/  @!P2 LEA R172, P1, R0.reuse, R172, 0x1 ;  /* 0x000000ac00aca211 */ /* 0x050fe400078208ff */
[C-C-:B------:R-:W-:Y:S02]  /*4690*/  @!P3 LEA.HI.X R177, R0.reuse, R177, R132.reuse, 0x1, P6 ;  /* 0x000000b100b1b211 */ /* 0x140fe400030f0c84 */
[--C-:B------:R-:W-:Y:S02]  /*46a0*/  @!P2 LEA.HI.X R173, R0, R173, R132.reuse, 0x1, P1 ;  /* 0x000000ad00ada211 */ /* 0x100fe400008f0c84 */
[----:B------:R-:W-:Y:S01]  /*46b0*/  IADD3 R2, P0, R245, R0, RZ ;  /* 0x00000000f5027210 */ /* 0x000fe20007f1e0ff */
[----:B------:R-:W-:Y:S01]  /*46c0*/  @!PT LDS RZ, [RZ] ;  /* 0x00000000fffff984 */ /* 0x000fe20000000800 */
[----:B------:R-:W-:Y:S01]  /*46d0*/  @!PT LDS RZ, [RZ] ;  /* 0x00000000fffff984 */ /* 0x000fe20000000800 */
[----:B------:R-:W-:Y:S01]  /*46e0*/  @!PT LDS RZ, [RZ] ;  /* 0x00000000fffff984 */ /* 0x000fe20000000800 */
[----:B------:R1:W-:Y:S03]  /*46f0*/  @!P3 LDGSTS.E.BYPASS.LTC128B.128 [R226+0x8000], desc[UR8][R176.64] ;  /* 0x08000000b0e2bfae */ /* 0x0003e6000b901d48 */
[----:B-----5:R-:W-:Y:S01]  /*4700*/  @!P3 LEA R174, P5, R2, R174, 0x1 ;  /* 0x000000ae02aeb211 */ /* 0x020fe200078a08ff */
[----:B------:R1:W-:Y:S01]  /*4710*/  @P2 STS.128 [R226+0x9000], RZ ;  /* 0x009000ffe2002388 */ /* 0x0003e20000000c00 */
[----:B------:R-:W-:Y:S01]  /*4720*/  IMAD.X R135, R252, 0x1, R132, P0 ;  /* 0x00000001fc877824 */ /* 0x000fe200000e0684 */
[C---:B---3--:R-:W-:Y:S02]  /*4730*/  @!P2 LEA R134, P0, R2.reuse, R178, 0x1 ;  /* 0x000000b20286a211 */ /* 0x048fe400078008ff */
[----:B------:R-:W-:Y:S01]  /*4740*/  @!PT LDS RZ, [RZ] ;  /* 0x00000000fffff984 */ /* 0x000fe20000000800 */
[----:B------:R-:W-:Y:S01]  /*4750*/  @!PT LDS RZ, [RZ] ;  /* 0x00000000fffff984 */ /* 0x000fe20000000800 */
[----:B------:R-:W-:Y:S01]  /*4760*/  @!PT LDS RZ, [RZ] ;  /* 0x00000000fffff984 */ /* 0x000fe20000000800 */
[----:B------:R1:W-:Y:S02]  /*4770*/  @!P2 LDGSTS.E.BYPASS.LTC128B.128 [R226+0x9000], desc[UR8][R172.64+0x80] ;  /* 0x09000080ace2afae */ /* 0x0003e4000b901d48 */
[C-C-:B------:R-:W-:Y:S02]  /*4780*/  @!P3 LEA.HI.X R175, R2.reuse, R175, R135.reuse, 0x1, P5 ;  /* 0x000000af02afb211 */ /* 0x140fe400028f0c87 */
[----:B------:R1:W-:Y:S01]  /*4790*/  @P3 STS.128 [R226+0x8800], RZ ;  /* 0x008800ffe2003388 */ /* 0x0003e20000000c00 */
        /* <DEDUP_REMOVED lines=12> */
.L_x_1130:
[----:B------:R-:W4:Y:S01]  /*4860*/  LDL.64 R12, [R1+0x8] ;  /* 0x00000800010c7983 */ /* 0x000f220000100a00 */
[----:B------:R-:W-:Y:S01]  /*4870*/  ISETP.GE.AND P2, PT, R244, UR5, PT ;  /* 0x00000005f4007c0c */ /* 0x000fe2000bf46270 */
[----:B------:R-:W-:Y:S04]  /*4880*/  DEPBAR.LE SB0, 0x0 ;  /* 0x000080000000791a */ /* 0x000fe80000000000 */
[----:B------:R-:W5:Y:S01]  /*4890*/  LDL R10, [R1] ;  /* 0x00000000010a7983 */ /* 0x000f620000100800 */
[----:B------:R-:W-:Y:S01]  /*48a0*/  SHF.R.S32.HI R0, RZ, 0x1f, R227 ;  /* 0x0000001fff007819 */ /* 0x000fe200000114e3 */
[CC--:B-1----:R-:W-:Y:S06]  /*48b0*/  IMAD.WIDE.U32 R4, R227.reuse, R228.reuse, RZ ;  /* 0x000000e4e3047225 */ /* 0x0c2fec00078e00ff */
[----:B------:R-:W1:Y:S08]  /*48c0*/  @!P2 LDC.64 R8, c[0x0][0x220] ;  /* 0x00008800ff08ab82 */ /* 0x000e700000000a00 */
[----:B------:R-:W-:Y:S01]  /*48d0*/  BAR.SYNC.DEFER_BLOCKING 0x0 ;  /* 0x0000000000007b1d */ /* 0x000fe20000010000 */
[----:B------:R-:W-:Y:S04]  /*48e0*/  IMAD R0, R0, R228, RZ ;  /* 0x000000e400007224 */ /* 0x000fe800078e02ff */
[----:B------:R-:W-:Y:S04]  /*48f0*/  IMAD R2, R227, R229, R0 ;  /* 0x000000e5e3027224 */ /* 0x000fe800078e0200 */
[----:B------:R-:W-:Y:S01]  /*4900*/  IMAD.IADD R5, R5, 0x1, R2 ;  /* 0x0000000105057824 */ /* 0x000fe200078e0202 */
[----:B------:R-:W-:Y:S01]  /*4910*/  @P3 STS.128 [R226+0xa000], RZ ;  /* 0x00a000ffe2003388 */ /* 0x000fe20000000c00 */
[----:B------:R-:W3:Y:S01]  /*4920*/  @!P2 LDC.64 R6, c[0x0][0x220] ;  /* 0x00008800ff06ab82 */ /* 0x000ee20000000a00 */
[----:B----4-:R-:W-:Y:S04]  /*4930*/  LEA R0, P1, R4, R12, 0x5 ;  /* 0x0000000c04007211 */ /* 0x010fe800078228ff */
[----:B--2---:R-:W-:Y:S02]  /*4940*/  @!P3 LEA R12, P5, R0, R248, 0x1 ;  /* 0x000000f8000cb211 */ /* 0x004fe400078a08ff */
[----:B-----5:R-:W-:Y:S02]  /*4950*/  LEA.HI.X R4, R4, R10, R5, 0x5, P1 ;  /* 0x0000000a04047211 */ /* 0x020fe400008f2c05 */
[C---:B-1----:R-:W-:Y:S02]  /*4960*/  @!P2 LEA R8, P1, R0.reuse, R8, 0x1 ;  /* 0x000000080008a211 */ /* 0x042fe400078208ff */
[C-C-:B------:R-:W-:Y:S02]  /*4970*/  @!P3 LEA.HI.X R13, R0.reuse, R249, R4.reuse, 0x1, P5 ;  /* 0x000000f9000db211 */ /* 0x140fe400028f0c04 */
[----:B------:R-:W-:Y:S02]  /*4980*/  @!P2 LEA.HI.X R9, R0, R9, R4, 0x1, P1 ;  /* 0x000000090009a211 */ /* 0x000fe400008f0c04 */
[----:B------:R-:W-:Y:S01]  /*4990*/  LEA R2, P0, R228, R0, 0x4 ;  /* 0x00000000e4027211 */ /* 0x000fe200078020ff */
[----:B------:R-:W-:Y:S01]  /*49a0*/  @!PT LDS RZ, [RZ] ;  /* 0x00000000fffff984 */ /* 0x000fe20000000800 */
[----:B------:R-:W-:Y:S01]  /*49b0*/  @!PT LDS RZ, [RZ] ;  /* 0x00000000fffff984 */ /* 0x000fe20000000800 */
[----:B------:R-:W-:Y:S01]  /*49c0*/  @!PT LDS RZ, [RZ] ;  /* 0x00000000fffff984 */ /* 0x000fe20000000800 */
[----:B------:R-:W-:Y:S03]  /*49d0*/  @!P3 LDGSTS.E.BYPASS.LTC128B.128 [R226+0xa000], desc[UR8][R12.64] ;  /* 0x0a0000000ce2bfae */ /* 0x000fe6000b901d48 */
[----:B---3--:R-:W-:Y:S01]  /*49e0*/  @!P3 LEA R10, P4, R2, R246, 0x1 ;  /* 0x000000f6020ab211 */ /* 0x008fe200078808ff */
[----:B------:R-:W-:Y:S01]  /*49f0*/  @P2 STS.128 [R226+0xb000], RZ ;  /* 0x00b000ffe2002388 */ /* 0x000fe20000000c00 */
[----:B------:R-:W-:Y:S02]  /*4a00*/  LEA.HI.X R5, R228, R4, R229, 0x4, P0 ;  /* 0x00000004e4057211 */ /* 0x000fe400000f24e5 */
[C---:B------:R-:W-:Y:S01]  /*4a10*/  @!P2 LEA R6, P0, R2.reuse, R6, 0x1 ;  /* 0x000000060206a211 */ /* 0x040fe200078008ff */
[----:B------:R-:W-:Y:S01]  /*4a20*/  @!PT LDS RZ, [RZ] ;  /* 0x00000000fffff984 */ /* 0x000fe20000000800 */
[----:B------:R-:W-:Y:S01]  /*4a30*/  @!PT LDS RZ, [RZ] ;  /* 0x00000000fffff984 */ /* 0x000fe20000000800 */
[----:B------:R-:W-:Y:S01]  /*4a40*/  @!PT LDS RZ, [RZ] ;  /* 0x00000000fffff984 */ /* 0x000fe20000000800 */
[----:B------:R-:W-:Y:S01]  /*4a50*/  @!P2 LDGSTS.E.BYPASS.LTC128B.128 [R226+0xb000], desc[UR8][R8.64+0x80] ;  /* 0x0b00008008e2afae */ /* 0x000fe2000b901d48 */
[C-C-:B------:R-:W-:Y:S02]  /*4a60*/  @!P3 LEA.HI.X R11, R2.reuse, R247, R5.reuse, 0x1, P4 ;  /* 0x000000f7020bb211 */ /* 0x140fe400020f0c05 */
[----:B------:R-:W-:Y:S01]  /*4a70*/  @!P2 LEA.HI.X R7, R2, R7, R5, 0x1, P0 ;  /* 0x000000070207a211 */ /* 0x000fe200000f0c05 */
[----:B------:R-:W-:Y:S01]  /*4a80*/  @P3 STS.128 [R226+0xa800], RZ ;  /* 0x00a800ffe2003388 */ /* 0x000fe20000000c00 */
[----:B------:R-:W-:Y:S03]  /*4a90*/  ISETP.GT.AND P4, PT, R227, RZ, PT ;  /* 0x000000ffe300720c */ /* 0x000fe60003f84270 */
        /* <DEDUP_REMOVED lines=9> */
[----:B------:R-:W-:Y:S04]  /*4b30*/  LDSM.16.M88.4 R32, [R213] ;  /* 0x00000000d520783b */ /* 0x000fe80000000200 */
[----:B------:R-:W1:Y:S04]  /*4b40*/  LDSM.16.M88.4 R16, [R139+0x8000] ;  /* 0x008000008b10783b */ /* 0x000e680000000200 */
[----:B------:R-:W2:Y:S04]  /*4b50*/  LDSM.16.M88.4 R28, [R213+0x2000] ;  /* 0x00200000d51c783b */ /* 0x000ea80000000200 */
[----:B------:R-:W3:Y:S04]  /*4b60*/  LDSM.16.M88.4 R172, [R139+0x8800] ;  /* 0x008800008bac783b */ /* 0x000ee80000000200 */
[----:B------:R-:W0:Y:S04]  /*4b70*/  LDGDEPBAR ;  /* 0x00000000000079af */ /* 0x000e280000000000 */
[----:B------:R-:W-:Y:S04]  /*4b80*/  LDSM.16.M88.4 R176, [R215] ;  /* 0x00000000d7b0783b */ /* 0x000fe80000000200 */
[----:B------:R-:W4:Y:S04]  /*4b90*/  LDSM.16.M88.4 R180, [R222] ;  /* 0x00000000deb4783b */ /* 0x000f280000000200 */
[----:B------:R-:W5:Y:S04]  /*4ba0*/  LDSM.16.M88.4 R184, [R215+0x2000] ;  /* 0x00200000d7b8783b */ /* 0x000f680000000200 */
[----:B------:R-:W5:Y:S04]  /*4bb0*/  LDSM.16.M88.4 R188, [R225] ;  /* 0x00000000e1bc783b */ /* 0x000f680000000200 */
[----:B------:R-:W-:Y:S04]  /*4bc0*/  LDSM.16.M88.4 R192, [R221] ;  /* 0x00000000ddc0783b */ /* 0x000fe80000000200 */
[----:B------:R-:W5:Y:S01]  /*4bd0*/  LDSM.16.M88.4 R196, [R219+0x8000] ;  /* 0x00800000dbc4783b */ /* 0x000f620000000200 */
[-C--:B-1----:R-:W-:Y:S03]  /*4be0*/  HMMA.16816.F32 R4, R32, R16.reuse, RZ ;  /* 0x000000102004723c */ /* 0x082fe600000018ff */
[----:B------:R-:W1:Y:S04]  /*4bf0*/  LDSM.16.M88.4 R200, [R221+0x2000] ;  /* 0x00200000ddc8783b */ /* 0x000e680000000200 */
[----:B------:R-:W-:Y:S01]  /*4c00*/  LDSM.16.M88.4 R204, [R218] ;  /* 0x00000000dacc783b */ /* 0x000fe20000000200 */
[C---:B--2---:R-:W-:Y:S03]  /*4c10*/  HMMA.16816.F32 R8, R28.reuse, R16, RZ ;  /* 0x000000101c08723c */ /* 0x044fe600000018ff */
[----:B------:R-:W-:Y:S03]  /*4c20*/  LDSM.16.M88.4 R208, [R220+0x2000] ;  /* 0x00200000dcd0783b */ /* 0x000fe60000000200 */
[-C--:B------:R-:W-:Y:S06]  /*4c30*/  HMMA.16816.F32 R12, R28, R18.reuse, RZ ;  /* 0x000000121c0c723c */ /* 0x080fec00000018ff */
[C---:B------:R-:W-:Y:S06]  /*4c40*/  HMMA.16816.F32 R16, R32.reuse, R18, RZ ;  /* 0x000000122010723c */ /* 0x040fec00000018ff */
[-C--:B---3--:R-:W-:Y:S06]  /*4c50*/  HMMA.16816.F32 R20, R32, R172.reuse, RZ ;  /* 0x000000ac2014723c */ /* 0x088fec00000018ff */
[C---:B------:R-:W-:Y:S06]  /*4c60*/  HMMA.16816.F32 R24, R28.reuse, R172, RZ ;  /* 0x000000ac1c18723c */ /* 0x040fec00000018ff */
[-C--:B------:R-:W-:Y:S06]  /*4c70*/  HMMA.16816.F32 R28, R28, R174.reuse, RZ ;  /* 0x000000ae1c1c723c */ /* 0x080fec00000018ff */
[----:B------:R-:W-:Y:S01]  /*4c80*/  HMMA.16816.F32 R32, R32, R174, RZ ;  /* 0x000000ae2020723c */ /* 0x000fe200000018ff */
[----:B------:R-:W2:Y:S05]  /*4c90*/  LDSM.16.M88.4 R172, [R219+0x8800] ;  /* 0x00880000dbac783b */ /* 0x000eaa0000000200 */
[-C--:B----4-:R-:W-:Y:S06]  /*4ca0*/  HMMA.16816.F32 R4, R176, R180.reuse, R4 ;  /* 0x000000b4b004723c */ /* 0x090fec0000001804 */
[C---:B-----5:R-:W-:Y:S06]  /*4cb0*/  HMMA.16816.F32 R8, R184.reuse, R180, R8 ;  /* 0x000000b4b808723c */ /* 0x060fec0000001808 */
[-C--:B------:R-:W-:Y:S06]  /*4cc0*/  HMMA.16816.F32 R12, R184, R182.reuse, R12 ;  /* 0x000000b6b80c723c */ /* 0x080fec000000180c */
[C---:B------:R-:W-:Y:S01]  /*4cd0*/  HMMA.16816.F32 R16, R176.reuse, R182, R16 ;  /* 0x000000b6b010723c */ /* 0x040fe20000001810 */
[----:B------:R-:W3:Y:S05]  /*4ce0*/  LDSM.16.M88.4 R180, [R220] ;  /* 0x00000000dcb4783b */ /* 0x000eea0000000200 */
[-C--:B------:R-:W-:Y:S06]  /*4cf0*/  HMMA.16816.F32 R20, R176, R188.reuse, R20 ;  /* 0x000000bcb014723c */ /* 0x080fec0000001814 */
[C---:B------:R-:W-:Y:S06]  /*4d00*/  HMMA.16816.F32 R24, R184.reuse, R188, R24 ;  /* 0x000000bcb818723c */ /* 0x040fec0000001818 */
[-C--:B------:R-:W-:Y:S01]  /*4d10*/  HMMA.16816.F32 R28, R184, R190.reuse, R28 ;  /* 0x000000beb81c723c */ /* 0x080fe2000000181c */
[----:B------:R-:W-:Y:S05]  /*4d20*/  LDSM.16.M88.4 R184, [R213+0x4000] ;  /* 0x00400000d5b8783b */ /* 0x000fea0000000200 */
[----:B------:R-:W-:Y:S01]  /*4d30*/  HMMA.16816.F32 R32, R176, R190, R32 ;  /* 0x000000beb020723c */ /* 0x000fe20000001820 */
[----:B------:R-:W4:Y:S04]  /*4d40*/  LDSM.16.M88.4 R176, [R218+0x800] ;  /* 0x00080000dab0783b */ /* 0x000f280000000200 */
[----:B------:R-:W5:Y:S01]  /*4d50*/  LDSM.16.M88.4 R188, [R139+0x9000] ;  /* 0x009000008bbc783b */ /* 0x000f620000000200 */
[-C--:B------:R-:W-:Y:S06]  /*4d60*/  HMMA.16816.F32 R4, R192, R196.reuse, R4 ;  /* 0x000000c4c004723c */ /* 0x080fec0000001804 */
[C---:B-1----:R-:W-:Y:S06]  /*4d70*/  HMMA.16816.F32 R8, R200.reuse, R196, R8 ;  /* 0x000000c4c808723c */ /* 0x042fec0000001808 */
[-C--:B------:R-:W-:Y:S06]  /*4d80*/  HMMA.16816.F32 R12, R200, R198.reuse, R12 ;  /* 0x000000c6c80c723c */ /* 0x080fec000000180c */
[C---:B------:R-:W-:Y:S01]  /*4d90*/  HMMA.16816.F32 R16, R192.reuse, R198, R16 ;  /* 0x000000c6c010723c */ /* 0x040fe20000001810 */
[----:B------:R-:W1:Y:S05]  /*4da0*/  LDSM.16.M88.4 R196, [R213+0x6000] ;  /* 0x00600000d5c4783b */ /* 0x000e6a0000000200 */
[-C--:B--2---:R-:W-:Y:S06]  /*4db0*/  HMMA.16816.F32 R20, R192, R172.reuse, R20 ;  /* 0x000000acc014723c */ /* 0x084fec0000001814 */
[C---:B------:R-:W-:Y:S06]  /*4dc0*/  HMMA.16816.F32 R24, R200.reuse, R172, R24 ;  /* 0x000000acc818723c */ /* 0x040fec0000001818 */
[-C--:B------:R-:W-:Y:S01]  /*4dd0*/  HMMA.16816.F32 R28, R200, R174.reuse, R28 ;  /* 0x000000aec81c723c */ /* 0x080fe2000000181c */
[----:B------:R-:W-:Y:S05]  /*4de0*/  LDSM.16.M88.4 R200, [R224] ;  /* 0x00000000e0c8783b */ /* 0x000fea0000000200 */
[----:B------:R-:W-:Y:S01]  /*4df0*/  HMMA.16816.F32 R32, R192, R174, R32 ;  /* 0x000000aec020723c */ /* 0x000fe20000001820 */
[----:B------:R-:W2:Y:S04]  /*4e00*/  LDSM.16.M88.4 R172, [R139+0x9800] ;  /* 0x009800008bac783b */ /* 0x000ea80000000200 */
[----:B------:R-:W2:Y:S01]  /*4e10*/  LDSM.16.M88.4 R192, [R215+0x4000] ;  /* 0x00400000d7c0783b */ /* 0x000ea20000000200 */
[-C--:B---3--:R-:W-:Y:S06]  /*4e20*/  HMMA.16816.F32 R4, R180, R204.reuse, R4 ;  /* 0x000000ccb404723c */ /* 0x088fec0000001804 */
[C---:B------:R-:W-:Y:S06]  /*4e30*/  HMMA.16816.F32 R8, R208.reuse, R204, R8 ;  /* 0x000000ccd008723c */ /* 0x040fec0000001808 */
[-C--:B------:R-:W-:Y:S06]  /*4e40*/  HMMA.16816.F32 R12, R208, R206.reuse, R12 ;  /* 0x000000ced00c723c */ /* 0x080fec000000180c */
[C---:B------:R-:W-:Y:S01]  /*4e50*/  HMMA.16816.F32 R16, R180.reuse, R206, R16 ;  /* 0x000000ceb410723c */ /* 0x040fe20000001810 */
[----:B------:R-:W3:Y:S05]  /*4e60*/  LDSM.16.M88.4 R204, [R215+0x6000] ;  /* 0x00600000d7cc783b */ /* 0x000eea0000000200 */
[-C--:B----4-:R-:W-:Y:S06]  /*4e70*/  HMMA.16816.F32 R20, R180, R176.reuse, R20 ;  /* 0x000000b0b414723c */ /* 0x090fec0000001814 */
[C---:B------:R-:W-:Y:S06]  /*4e80*/  HMMA.16816.F32 R24, R208.reuse, R176, R24 ;  /* 0x000000b0d018723c */ /* 0x040fec0000001818 */
[-C--:B------:R-:W-:Y:S01]  /*4e90*/  HMMA.16816.F32 R28, R208, R178.reuse, R28 ;  /* 0x000000b2d01c723c */ /* 0x080fe2000000181c */
[----:B------:R-:W-:Y:S05]  /*4ea0*/  LDSM.16.M88.4 R208, [R221+0x6000] ;  /* 0x00600000ddd0783b */ /* 0x000fea0000000200 */
[----:B------:R-:W-:Y:S01]  /*4eb0*/  HMMA.16816.F32 R32, R180, R178, R32 ;  /* 0x000000b2b420723c */ /* 0x000fe20000001820 */
[----:B------:R-:W4:Y:S04]  /*4ec0*/  LDSM.16.M88.4 R176, [R223] ;  /* 0x00000000dfb0783b */ /* 0x000f280000000200 */
[----:B------:R-:W-:Y:S01]  /*4ed0*/  LDSM.16.M88.4 R180, [R221+0x4000] ;  /* 0x00400000ddb4783b */ /* 0x000fe20000000200 */
[-C--:B-----5:R-:W-:Y:S06]  /*4ee0*/  HMMA.16816.F32 R4, R184, R188.reuse, R4 ;  /* 0x000000bcb804723c */ /* 0x0a0fec0000001804 */
[C---:B-1----:R-:W-:Y:S06]  /*4ef0*/  HMMA.16816.F32 R8, R196.reuse, R188, R8 ;  /* 0x000000bcc408723c */ /* 0x042fec0000001808 */
[-C--:B------:R-:W-:Y:S06]  /*4f00*/  HMMA.16816.F32 R12, R196, R190.reuse, R12 ;  /* 0x000000bec40c723c */ /* 0x080fec000000180c */
[C---:B------:R-:W-:Y:S01]  /*4f10*/  HMMA.16816.F32 R16, R184.reuse, R190, R16 ;  /* 0x000000beb810723c */ /* 0x040fe20000001810 */
[----:B------:R-:W1:Y:S05]  /*4f20*/  LDSM.16.M88.4 R188, [R219+0x9000] ;  /* 0x00900000dbbc783b */ /* 0x000e6a0000000200 */
[-C--:B--2---:R-:W-:Y:S06]  /*4f30*/  HMMA.16816.F32 R20, R184, R172.reuse, R20 ;  /* 0x000000acb814723c */ /* 0x084fec0000001814 */
[C---:B------:R-:W-:Y:S06]  /*4f40*/  HMMA.16816.F32 R24, R196.reuse, R172, R24 ;  /* 0x000000acc418723c */ /* 0x040fec0000001818 */
[-C--:B------:R-:W-:Y:S01]  /*4f50*/  HMMA.16816.F32 R28, R196, R174.reuse, R28 ;  /* 0x000000aec41c723c */ /* 0x080fe2000000181c */
[----:B------:R-:W-:Y:S05]  /*4f60*/  LDSM.16.M88.4 R196, [R218+0x1000] ;  /* 0x00100000dac4783b */ /* 0x000fea0000000200 */
[----:B------:R-:W-:Y:S01]  /*4f70*/  HMMA.16816.F32 R32, R184, R174, R32 ;  /* 0x000000aeb820723c */ /* 0x000fe20000001820 */
[----:B------:R-:W2:Y:S04]  /*4f80*/  LDSM.16.M88.4 R172, [R219+0x9800] ;  /* 0x00980000dbac783b */ /* 0x000ea80000000200 */
[----:B------:R-:W5:Y:S01]  /*4f90*/  LDSM.16.M88.4 R184, [R220+0x4000] ;  /* 0x00400000dcb8783b */ /* 0x000f620000000200 */
[-C--:B------:R-:W-:Y:S06]  /*4fa0*/  HMMA.16816.F32 R4, R192, R200.reuse, R4 ;  /* 0x000000c8c004723c */ /* 0x080fec0000001804 */
[C---:B---3--:R-:W-:Y:S06]  /*4fb0*/  HMMA.16816.F32 R8, R204.reuse, R200, R8 ;  /* 0x000000c8cc08723c */ /* 0x048fec0000001808 */
[-C--:B------:R-:W-:Y:S06]  /*4fc0*/  HMMA.16816.F32 R12, R204, R202.reuse, R12 ;  /* 0x000000cacc0c723c */ /* 0x080fec000000180c */
[C---:B------:R-:W-:Y:S01]  /*4fd0*/  HMMA.16816.F32 R16, R192.reuse, R202, R16 ;  /* 0x000000cac010723c */ /* 0x040fe20000001810 */
[----:B------:R-:W3:Y:S05]  /*4fe0*/  LDSM.16.M88.4 R200, [R220+0x6000] ;  /* 0x00600000dcc8783b */ /* 0x000eea0000000200 */
[-C--:B----4-:R-:W-:Y:S06]  /*4ff0*/  HMMA.16816.F32 R20, R192, R176.reuse, R20 ;  /* 0x000000b0c014723c */ /* 0x090fec0000001814 */
[C---:B------:R-:W-:Y:S06]  /*5000*/  HMMA.16816.F32 R24, R204.reuse, R176, R24 ;  /* 0x000000b0cc18723c */ /* 0x040fec0000001818 */
[-C--:B------:R-:W-:Y:S06]  /*5010*/  HMMA.16816.F32 R28, R204, R178.reuse, R28 ;  /* 0x000000b2cc1c723c */ /* 0x080fec000000181c */
[----:B------:R-:W-:Y:S01]  /*5020*/  HMMA.16816.F32 R32, R192, R178, R32 ;  /* 0x000000b2c020723c */ /* 0x000fe20000001820 */
[----:B------:R-:W4:Y:S01]  /*5030*/  LDSM.16.M88.4 R176, [R218+0x1800] ;  /* 0x00180000dab0783b */ /* 0x000f220000000200 */
        /* <DEDUP_REMOVED lines=10> */
[-C--:B-----5:R-:W-:Y:S06]  /*50e0*/  HMMA.16816.F32 R4, R184, R196.reuse, R4 ;  /* 0x000000c4b804723c */ /* 0x0a0fec0000001804 */
[C---:B---3--:R-:W-:Y:S06]  /*50f0*/  HMMA.16816.F32 R8, R200.reuse, R196, R8 ;  /* 0x000000c4c808723c */ /* 0x048fec0000001808 */
[-C--:B------:R-:W-:Y:S06]  /*5100*/  HMMA.16816.F32 R12, R200, R198.reuse, R12 ;  /* 0x000000c6c80c723c */ /* 0x080fec000000180c */
[C---:B------:R-:W-:Y:S06]  /*5110*/  HMMA.16816.F32 R16, R184.reuse, R198, R16 ;  /* 0x000000c6b810723c */ /* 0x040fec0000001810 */
[----:B------:R-:W-:Y:S01]  /*5120*/  FMNMX.FTZ R2, R4, R3, !PT ;  /* 0x0000000304027209 */ /* 0x000fe20007810000 */
[-C--:B----4-:R-:W-:Y:S04]  /*5130*/  HMMA.16816.F32 R20, R184, R176.reuse, R20 ;  /* 0x000000b0b814723c */ /* 0x090fe80000001814 */
        /* <DEDUP_REMOVED lines=27> */
.L_x_1131:
        /* <DEDUP_REMOVED lines=376> */
.L_x_1129:
[----:B------:R-:W2:Y:S01]  /*6a70*/  LDL R11, [R1+0x18] ;  /* 0x00001800010b7983 */ /* 0x000ea20000100800 */
[----:B------:R-:W1:Y:S01]  /*6a80*/  S2UR UR4, SR_CgaCtaId ;  /* 0x00000000000479c3 */ /* 0x000e620000008800 */
[----:B------:R-:W-:Y:S02]  /*6a90*/  UMOV UR5, 0x400 ;  /* 0x0000040000057882 */ /* 0x000fe40000000000 */
[----:B------:R-:W3:Y:S04]  /*6aa0*/  SHFL.BFLY PT, R0, R243, 0x2, 0x1f ;  /* 0x0c401f00f3007f89 */ /* 0x000ee800000e0000 */
[----:B------:R-:W4:Y:S01]  /*6ab0*/  SHFL.BFLY PT, R2, R242, 0x2, 0x1f ;  /* 0x0c401f00f2027f89 */ /* 0x000f2200000e0000 */
[----:B------:R-:W5:Y:S03]  /*6ac0*/  S2R R9, SR_TID.X ;  /* 0x0000000000097919 */ /* 0x000f660000002100 */
[----:B------:R-:W5:Y:S01]  /*6ad0*/  SHFL.BFLY PT, R3, R240, 0x2, 0x1f ;  /* 0x0c401f00f0037f89 */ /* 0x000f6200000e0000 */
[----:B-1----:R-:W-:Y:S01]  /*6ae0*/  ULEA UR4, UR4, UR5, 0x18 ;  /* 0x0000000504047291 */ /* 0x002fe2000f8ec03f */
[----:B---3--:R-:W-:-:S02]  /*6af0*/  FADD.FTZ R243, R0, R243 ;  /* 0x000000f300f37221 */ /* 0x008fc40000010000 */
[----:B------:R-:W1:Y:S01]  /*6b00*/  SHFL.BFLY PT, R0, R241, 0x2, 0x1f ;  /* 0x0c401f00f1007f89 */ /* 0x000e6200000e0000 */
[----:B----4-:R-:W-:-:S03]  /*6b10*/  FADD.FTZ R242, R2, R242 ;  /* 0x000000f202f27221 */ /* 0x010fc60000010000 */
[----:B------:R-:W3:Y:S04]  /*6b20*/  SHFL.BFLY PT, R4, R243, 0x1, 0x1f ;  /* 0x0c201f00f3047f89 */ /* 0x000ee800000e0000 */
[----:B------:R-:W4:Y:S01]  /*6b30*/  SHFL.BFLY PT, R2, R242, 0x1, 0x1f ;  /* 0x0c201f00f2027f89 */ /* 0x000f2200000e0000 */
[----:B-----5:R-:W-:Y:S01]  /*6b40*/  FADD.FTZ R240, R3, R240 ;  /* 0x000000f003f07221 */ /* 0x020fe20000010000 */
[----:B------:R-:W-:-:S04]  /*6b50*/  SHF.R.S32.HI R3, RZ, 0x1f, R9 ;  /* 0x0000001fff037819 */ /* 0x000fc80000011409 */
[----:B------:R-:W5:Y:S01]  /*6b60*/  SHFL.BFLY PT, R8, R240, 0x1, 0x1f ;  /* 0x0c201f00f0087f89 */ /* 0x000f6200000e0000 */
[----:B-1----:R-:W-:Y:S01]  /*6b70*/  FADD.FTZ R241, R0, R241 ;  /* 0x000000f100f17221 */ /* 0x002fe20000010000 */
[----:B------:R-:W-:Y:S01]  /*6b80*/  MOV R0, 0x3f800000 ;  /* 0x3f80000000007802 */ /* 0x000fe20000000f00 */
[----:B---3--:R-:W-:-:S03]  /*6b90*/  FADD.FTZ R243, R243, R4 ;  /* 0x00000004f3f37221 */ /* 0x008fc60000010000 */
[----:B------:R-:W1:Y:S01]  /*6ba0*/  SHFL.BFLY PT, R7, R241, 0x1, 0x1f ;  /* 0x0c201f00f1077f89 */ /* 0x000e6200000e0000 */
[----:B------:R-:W-:Y:S01]  /*6bb0*/  LEA.HI R4, R3, R9, RZ, 0x2 ;  /* 0x0000000903047211 */ /* 0x000fe200078f10ff */
[----:B----4-:R-:W-:Y:S01]  /*6bc0*/  FADD.FTZ R242, R242, R2 ;  /* 0x00000002f2f27221 */ /* 0x010fe20000010000 */
[----:B------:R-:W-:Y:S02]  /*6bd0*/  FSETP.NE.FTZ.AND P4, PT, R243, RZ, PT ;  /* 0x000000fff300720b */ /* 0x000fe40003f95000 */
[--C-:B------:R-:W-:Y:S02]  /*6be0*/  SHF.R.S32.HI R2, RZ, 0x2, R4.reuse ;  /* 0x00000002ff027819 */ /* 0x100fe40000011404 */
[----:B------:R-:W-:Y:S02]  /*6bf0*/  SHF.R.S32.HI R5, RZ, 0x1f, R4 ;  /* 0x0000001fff057819 */ /* 0x000fe40000011404 */
[----:B------:R-:W-:Y:S01]  /*6c00*/  LOP3.LUT R4, R4, 0x3ffffffc, RZ, 0xc0, !PT ;  /* 0x3ffffffc04047812 */ /* 0x000fe200078ec0ff */
[----:B-----5:R-:W-:Y:S01]  /*6c10*/  FADD.FTZ R133, R240, R8 ;  /* 0x00000008f0857221 */ /* 0x020fe20000010000 */
[----:B------:R-:W-:-:S02]  /*6c20*/  LEA.HI R6, R5, R2, RZ, 0x3 ;  /* 0x0000000205067211 */ /* 0x000fc400078f18ff */
[-C--:B------:R-:W-:Y:S02]  /*6c30*/  LEA.HI R3, R3, R9.reuse, RZ, 0x5 ;  /* 0x0000000903037211 */ /* 0x080fe400078f28ff */
[----:B------:R-:W-:Y:S01]  /*6c40*/  IADD3 R5, -R4, R9, RZ ;  /* 0x0000000904057210 */ /* 0x000fe20007ffe1ff */
[----:B------:R-:W3:Y:S01]  /*6c50*/  @P4 MUFU.RCP R0, R243 ;  /* 0x000000f300004308 */ /* 0x000ee20000001000 */
[----:B------:R-:W-:Y:S02]  /*6c60*/  FSETP.NE.FTZ.AND P3, PT, R242, RZ, PT ;  /* 0x000000fff200720b */ /* 0x000fe40003f75000 */
[----:B------:R-:W-:Y:S02]  /*6c70*/  LOP3.LUT R4, R6, 0xfffffff8, RZ, 0xc0, !PT ;  /* 0xfffffff806047812 */ /* 0x000fe400078ec0ff */
[----:B------:R-:W-:Y:S01]  /*6c80*/  SHF.R.S32.HI R3, RZ, 0x5, R3 ;  /* 0x00000005ff037819 */ /* 0x000fe20000011403 */
[----:B-1----:R-:W-:Y:S01]  /*6c90*/  FADD.FTZ R241, R241, R7 ;  /* 0x00000007f1f17221 */ /* 0x002fe20000010000 */
[----:B------:R-:W-:-:S02]  /*6ca0*/  IADD3 R2, R2, -R4, RZ ;  /* 0x8000000402027210 */ /* 0x000fc40007ffe0ff */
[----:B------:R-:W-:Y:S02]  /*6cb0*/  LEA R8, R3, R5, 0x9 ;  /* 0x0000000503087211 */ /* 0x000fe400078e48ff */
[----:B------:R-:W-:Y:S02]  /*6cc0*/  MOV R3, 0x3f800000 ;  /* 0x3f80000000037802 */ /* 0x000fe40000000f00 */
[----:B------:R-:W-:Y:S01]  /*6cd0*/  SHF.L.U32 R20, R2, 0x6, RZ ;  /* 0x0000000602147819 */ /* 0x000fe200000006ff */
[----:B---3--:R-:W-:-:S03]  /*6ce0*/  FMUL.FTZ R175, R0, R80 ;  /* 0x0000005000af7220 */ /* 0x008fc60000410000 */
[----:B------:R-:W1:Y:S01]  /*6cf0*/  @P3 MUFU.RCP R3, R242 ;  /* 0x000000f200033308 */ /* 0x000e620000001000 */
[----:B------:R-:W-:Y:S01]  /*6d00*/  LOP3.LUT R20, R20, 0x1c0, RZ, 0xc0, !PT ;  /* 0x000001c014147812 */ /* 0x000fe200078ec0ff */
[C---:B------:R-:W-:Y:S01]  /*6d10*/  FMUL.FTZ R174, R0.reuse, R81 ;  /* 0x0000005100ae7220 */ /* 0x040fe20000410000 */
[----:B------:R-:W-:Y:S01]  /*6d20*/  MOV R81, 0x20 ;  /* 0x0000002000517802 */ /* 0x000fe20000000f00 */
[----:B------:R-:W-:Y:S01]  /*6d30*/  FMUL.FTZ R177, R0, R84 ;  /* 0x0000005400b17220 */ /* 0x000fe20000410000 */
[----:B------:R-:W-:Y:S01]  /*6d40*/  LEA.HI R20, R20, R20, RZ, 0x1d ;  /* 0x0000001414147211 */ /* 0x000fe200078fe8ff */
[C---:B------:R-:W-:Y:S01]  /*6d50*/  FMUL.FTZ R176, R0.reuse, R85 ;  /* 0x0000005500b07220 */ /* 0x040fe20000410000 */
[----:B------:R-:W-:Y:S01]  /*6d60*/  MOV R80, 0x40 ;  /* 0x0000004000507802 */ /* 0x000fe20000000f00 */
[----:B------:R-:W-:Y:S01]  /*6d70*/  FMUL.FTZ R144, R0, R144 ;  /* 0x0000009000907220 */ /* 0x000fe20000410000 */
        /* <DEDUP_REMOVED lines=31> */
[C---:B------:R-:W-:Y:S01]  /*6f70*/  FMUL.FTZ R154, R3.reuse, R154 ;  /* 0x0000009a039a7220 */ /* 0x040fe20000410000 */
[C---:B------:R-:W-:Y:S01]  /*6f80*/  FMUL.FTZ R155, R3.reuse, R155 ;  /* 0x0000009b039b7220 */ /* 0x040fe20000410000 */
[----:B------:R-:W-:Y:S01]  /*6f90*/  FMUL.FTZ R21, R3, R38 ;  /* 0x0000002603157220 */ /* 0x000fe20000410000 */
[----:B--2---:R-:W-:-:S04]  /*6fa0*/  ISETP.NE.AND P0, PT, R11, -0x1, PT ;  /* 0xffffffff0b00780c */ /* 0x004fc80003f05270 */
[----:B------:R-:W-:-:S05]  /*6fb0*/  R2P PR, R2, 0x6 ;  /* 0x0000000602007804 */ /* 0x000fca0000000000 */
[----:B------:R-:W-:Y:S02]  /*6fc0*/  SEL R81, R81, 0xffffffe0, !P1 ;  /* 0xffffffe051517807 */ /* 0x000fe40004800000 */
[----:B------:R-:W-:Y:S02]  /*6fd0*/  SEL R80, R80, 0xffffffc0, !P2 ;  /* 0xffffffc050507807 */ /* 0x000fe40005000000 */
[----:B------:R-:W1:Y:S02]  /*6fe0*/  @P0 LDC.64 R6, c[0x0][0x298] ;  /* 0x0000a600ff060b82 */ /* 0x000e640000000a00 */
[----:B-1----:R-:W-:-:S04]  /*6ff0*/  @P0 IMAD.WIDE.U32 R4, R11, R6, RZ ;  /* 0x000000060b040225 */ /* 0x002fc800078e00ff */
        /* <DEDUP_REMOVED lines=10> */
[----:B------:R-:W-:Y:S02]  /*70a0*/  IADD3 R85, R5, R7, RZ ;  /* 0x0000000705557210 */ /* 0x000fe40007ffe0ff */
.L_x_1133:
        /* <DEDUP_REMOVED lines=23> */
.L_x_1134:
[----:B------:R-:W2:Y:S01]  /*7220*/  LDL R178, [R1+0x4] ;  /* 0x0000040001b27983 */ /* 0x000ea20000100800 */
[----:B------:R-:W-:Y:S01]  /*7230*/  ISETP.NE.AND P0, PT, RZ, UR4, PT ;  /* 0x00000004ff007c0c */ /* 0x000fe2000bf05270 */
[----:B------:R-:W-:Y:S01]  /*7240*/  IMAD.MOV.U32 R0, RZ, RZ, 0x3f800000 ;  /* 0x3f800000ff007424 */ /* 0x000fe200078e00ff */
[C---:B------:R-:W-:Y:S01]  /*7250*/  IADD3 R19, R20.reuse, -0x10, RZ ;  /* 0xfffffff014137810 */ /* 0x040fe20007ffe0ff */
[C---:B------:R-:W-:Y:S01]  /*7260*/  FMUL.FTZ R70, R3.reuse, R70 ;  /* 0x0000004603467220 */ /* 0x040fe20000410000 */
        /* <DEDUP_REMOVED lines=100> */
[----:B------:R-:W-:Y:S01]  /*78b0*/  F2FP.F16.F32.PACK_AB R0, R155, R154 ;  /* 0x0000009a9b00723e */ /* 0x000fe200000000ff */
[----:B-----5:R-:W-:Y:S01]  /*78c0*/  IMAD.IADD R5, R80, 0x1, R19 ;  /* 0x0000000150057824 */ /* 0x020fe200078e0213 */
        /* <DEDUP_REMOVED lines=18> */
[----:B------:R-:W-:Y:S02]  /*79f0*/  F2FP.F16.F32.PACK_AB R16, R65, R139 ;  /* 0x0000008b4110723e */ /* 0x000fe400000000ff */
[----:B------:R-:W-:-:S02]  /*7a00*/  F2FP.F16.F32.PACK_AB R15, R67, R30 ;  /* 0x0000001e430f723e */ /* 0x000fc400000000ff */
[----:B------:R-:W-:Y:S02]  /*7a10*/  F2FP.F16.F32.PACK_AB R17, R17, R56 ;  /* 0x000000381111723e */ /* 0x000fe400000000ff */
[C---:B-1----:R-:W-:Y:S02]  /*7a20*/  IADD3 R0, R20.reuse, R81, RZ ;  /* 0x0000005114007210 */ /* 0x042fe40007ffe0ff */
[----:B------:R-:W-:Y:S02]  /*7a30*/  F2FP.F16.F32.PACK_AB R24, R59, R24 ;  /* 0x000000183b18723e */ /* 0x000fe400000000ff */
[----:B---3--:R-:W-:Y:S01]  /*7a40*/  IADD3 R13, R81, R19, RZ ;  /* 0x00000013510d7210 */ /* 0x008fe20007ffe0ff */
[----:B------:R1:W-:Y:S01]  /*7a50*/  STS [R0], R10 ;  /* 0x0000000a00007388 */ /* 0x0003e20000000800 */
[----:B------:R-:W-:Y:S02]  /*7a60*/  F2FP.F16.F32.PACK_AB R49, R49, R60 ;  /* 0x0000003c3131723e */ /* 0x000fe400000000ff */
[----:B-----5:R-:W-:Y:S01]  /*7a70*/  IADD3 R3, R20, R80, RZ ;  /* 0x0000005014037210 */ /* 0x020fe20007ffe0ff */
[----:B------:R-:W-:Y:S01]  /*7a80*/  STS [R0+0x400], R9 ;  /* 0x0004000900007388 */ /* 0x000fe20000000800 */
[----:B------:R-:W-:-:S02]  /*7a90*/  F2FP.F16.F32.PACK_AB R48, R63, R48 ;  /* 0x000000303f30723e */ /* 0x000fc400000000ff */
[----:B------:R-:W-:Y:S01]  /*7aa0*/  F2FP.F16.F32.PACK_AB R47, R172, R173 ;  /* 0x000000adac2f723e */ /* 0x000fe200000000ff */
[----:B------:R3:W-:Y:S01]  /*7ab0*/  STS [R13], R7 ;  /* 0x000000070d007388 */ /* 0x0007e20000000800 */
[----:B------:R-:W-:Y:S01]  /*7ac0*/  F2FP.F16.F32.PACK_AB R46, R71, R70 ;  /* 0x00000046472e723e */ /* 0x000fe200000000ff */
[----:B----4-:R-:W-:Y:S01]  /*7ad0*/  @P6 MUFU.LG2 R12, R241 ;  /* 0x000000f1000c6308 */ /* 0x010fe20000000c00 */
[----:B------:R-:W-:Y:S01]  /*7ae0*/  IADD3 R2, R0, R80, RZ ;  /* 0x0000005000027210 */ /* 0x000fe20007ffe0ff */
[----:B------:R4:W-:Y:S01]  /*7af0*/  STS [R13+0x400], R6 ;  /* 0x000400060d007388 */ /* 0x0009e20000000800 */
[----:B------:R-:W-:Y:S02]  /*7b00*/  F2FP.F16.F32.PACK_AB R43, R174, R175 ;  /* 0x000000afae2b723e */ /* 0x000fe400000000ff */
[----:B------:R-:W-:Y:S01]  /*7b10*/  F2FP.F16.F32.PACK_AB R42, R83, R82 ;  /* 0x00000052532a723e */ /* 0x000fe200000000ff */
[----:B------:R-:W-:Y:S01]  /*7b20*/  STS [R0+0x2000], R8 ;  /* 0x0020000800007388 */ /* 0x000fe20000000800 */
[----:B------:R-:W-:-:S02]  /*7b30*/  IADD3 R4, R13, R80, RZ ;  /* 0x000000500d047210 */ /* 0x000fc40007ffe0ff */
[----:B------:R-:W-:Y:S01]  /*7b40*/  F2FP.F16.F32.PACK_AB R45, R45, R72 ;  /* 0x000000482d2d723e */ /* 0x000fe200000000ff */
[----:B------:R5:W-:Y:S01]  /*7b50*/  STS [R0+0x2400], R14 ;  /* 0x0024000e00007388 */ /* 0x000be20000000800 */
[----:B------:R-:W-:Y:S02]  /*7b60*/  F2FP.F16.F32.PACK_AB R44, R75, R44 ;  /* 0x0000002c4b2c723e */ /* 0x000fe400000000ff */
[----:B------:R-:W-:Y:S01]  /*7b70*/  F2FP.F16.F32.PACK_AB R41, R41, R76 ;  /* 0x0000004c2929723e */ /* 0x000fe200000000ff */
[----:B------:R-:W-:Y:S01]  /*7b80*/  STS [R13+0x2000], R23 ;  /* 0x002000170d007388 */ /* 0x000fe20000000800 */
[----:B------:R-:W-:Y:S01]  /*7b90*/  F2FP.F16.F32.PACK_AB R40, R79, R40 ;  /* 0x000000284f28723e */ /* 0x000fe200000000ff */
[----:B-1----:R-:W1:Y:S01]  /*7ba0*/  @P0 LDC.64 R10, c[0x0][0x2c0] ;  /* 0x0000b000ff0a0b82 */ /* 0x002e620000000a00 */
[----:B------:R-:W-:Y:S01]  /*7bb0*/  F2FP.F16.F32.PACK_AB R39, R176, R177 ;  /* 0x000000b1b027723e */ /* 0x000fe200000000ff */
[----:B------:R-:W-:Y:S01]  /*7bc0*/  STS [R13+0x2400], R22 ;  /* 0x002400160d007388 */ /* 0x000fe20000000800 */
[----:B------:R-:W-:-:S02]  /*7bd0*/  F2FP.F16.F32.PACK_AB R38, R38, R86 ;  /* 0x000000562626723e */ /* 0x000fc400000000ff */
[----:B------:R-:W-:Y:S01]  /*7be0*/  F2FP.F16.F32.PACK_AB R35, R93, R92 ;  /* 0x0000005c5d23723e */ /* 0x000fe200000000ff */
[----:B------:R-:W-:Y:S01]  /*7bf0*/  STS [R3], R21 ;  /* 0x0000001503007388 */ /* 0x000fe20000000800 */
[----:B------:R-:W-:Y:S01]  /*7c00*/  F2FP.F16.F32.PACK_AB R34, R34, R94 ;  /* 0x0000005e2222723e */ /* 0x000fe200000000ff */
[----:B---3--:R-:W3:Y:S01]  /*7c10*/  @P0 LDC R7, c[0x0][0x2c0] ;  /* 0x0000b000ff070b82 */ /* 0x008ee20000000800 */
[----:B------:R-:W-:Y:S01]  /*7c20*/  F2FP.F16.F32.PACK_AB R37, R37, R88 ;  /* 0x000000582525723e */ /* 0x000fe200000000ff */
[----:B------:R1:W-:Y:S01]  /*7c30*/  STS [R3+0x400], R18 ;  /* 0x0004001203007388 */ /* 0x0003e20000000800 */
        /* <DEDUP_REMOVED lines=11> */
[----:B-----5:R-:W5:Y:S01]  /*7cf0*/  @P3 LDC R14, c[0x0][0x2e8] ;  /* 0x0000ba00ff0e3b82 */ /* 0x020f620000000800 */
[----:B------:R-:W-:Y:S01]  /*7d00*/  F2FP.F16.F32.PACK_AB R29, R29, R100 ;  /* 0x000000641d1d723e */ /* 0x000fe200000000ff */
[----:B------:R-:W-:Y:S01]  /*7d10*/  STS [R3+0x2400], R24 ;  /* 0x0024001803007388 */ /* 0x000fe20000000800 */
[----:B------:R-:W-:Y:S02]  /*7d20*/  F2FP.F16.F32.PACK_AB R28, R103, R28 ;  /* 0x0000001c671c723e */ /* 0x000fe400000000ff */
[----:B------:R-:W-:Y:S01]  /*7d30*/  F2FP.F16.F32.PACK_AB R25, R25, R104 ;  /* 0x000000681919723e */ /* 0x000fe200000000ff */
[----:B------:R-:W-:Y:S01]  /*7d40*/  STS [R5+0x2000], R49 ;  /* 0x0020003105007388 */ /* 0x000fe20000000800 */
[----:B------:R-:W-:Y:S01]  /*7d50*/  F2FP.F16.F32.PACK_AB R66, R107, R66 ;  /* 0x000000426b42723e */ /* 0x000fe200000000ff */
[----:B------:R-:W-:Y:S01]  /*7d60*/  @!P0 IMAD.MOV.U32 R7, RZ, RZ, 0x1 ;  /* 0x00000001ff078424 */ /* 0x000fe200078e00ff */
[----:B------:R-:W-:Y:S01]  /*7d70*/  F2FP.F16.F32.PACK_AB R65, R161, R160 ;  /* 0x000000a0a141723e */ /* 0x000fe200000000ff */
[----:B------:R-:W-:Y:S01]  /*7d80*/  STS [R5+0x2400], R48 ;  /* 0x0024003005007388 */ /* 0x000fe20000000800 */
[----:B------:R-:W-:Y:S01]  /*7d90*/  F2FP.F16.F32.PACK_AB R64, R64, R162 ;  /* 0x000000a24040723e */ /* 0x000fe200000000ff */
[----:B-1----:R-:W1:Y:S01]  /*7da0*/  @P6 LDC R18, c[0x0][0x2e8] ;  /* 0x0000ba00ff126b82 */ /* 0x002e620000000800 */
[----:B------:R-:W-:Y:S01]  /*7db0*/  F2FP.F16.F32.PACK_AB R61, R121, R120 ;  /* 0x00000078793d723e */ /* 0x000fe200000000ff */
[----:B------:R-:W-:Y:S01]  /*7dc0*/  STS [R2], R47 ;  /* 0x0000002f02007388 */ /* 0x000fe20000000800 */
        /* <DEDUP_REMOVED lines=23> */
[----:B------:R-:W-:-:S02]  /*7f40*/  MOV R21, 0x7f800000 ;  /* 0x7f80000000157802 */ /* 0x000fc40000000f00 */
[----:B------:R-:W-:Y:S01]  /*7f50*/  MOV R22, 0x7f800000 ;  /* 0x7f80000000167802 */ /* 0x000fe20000000f00 */
[----:B------:R-:W-:Y:S04]  /*7f60*/  STS [R20+0x4000], R39 ;  /* 0x0040002714007388 */ /* 0x000fe80000000800 */
[----:B------:R-:W-:Y:S04]  /*7f70*/  STS [R20+0x4400], R38 ;  /* 0x0044002614007388 */ /* 0x000fe80000000800 */
[----:B------:R-:W-:Y:S04]  /*7f80*/  STS [R19+0x4000], R35 ;  /* 0x0040002313007388 */ /* 0x000fe80000000800 */
[----:B------:R-:W-:Y:S04]  /*7f90*/  STS [R19+0x4400], R34 ;  /* 0x0044002213007388 */ /* 0x000fe80000000800 */
[----:B------:R-:W-:Y:S04]  /*7fa0*/  STS [R20+0x6000], R37 ;  /* 0x0060002514007388 */ /* 0x000fe80000000800 */
[----:B------:R3:W-:Y:S01]  /*7fb0*/  STS [R20+0x6400], R36 ;  /* 0x0064002414007388 */ /* 0x0007e20000000800 */
[----:B------:R-:W5:Y:S03]  /*7fc0*/  S2R R15, SR_TID.X ;  /* 0x00000000000f7919 */ /* 0x000f660000002100 */
        /* <DEDUP_REMOVED lines=8> */
[----:B------:R3:W-:Y:S01]  /*8050*/  STS [R0+0x6400], R28 ;  /* 0x0064001c00007388 */ /* 0x0007e20000000800 */
[----:B-----5:R-:W-:-:S03]  /*8060*/  SHF.R.S32.HI R8, RZ, 0x1f, R15 ;  /* 0x0000001fff087819 */ /* 0x020fc6000001140f */
[----:B------:R-:W-:Y:S04]  /*8070*/  STS [R13+0x6000], R25 ;  /* 0x006000190d007388 */ /* 0x000fe80000000800 */
[----:B------:R5:W-:Y:S04]  /*8080*/  STS [R13+0x6400], R66 ;  /* 0x006400420d007388 */ /* 0x000be80000000800 */
[----:B------:R-:W-:Y:S04]  /*8090*/  STS [R3+0x4000], R65 ;  /* 0x0040004103007388 */ /* 0x000fe80000000800 */
[----:B------:R-:W-:Y:S04]  /*80a0*/  STS [R3+0x4400], R64 ;  /* 0x0044004003007388 */ /* 0x000fe80000000800 */
[----:B------:R-:W-:Y:S04]  /*80b0*/  STS [R5+0x4000], R61 ;  /* 0x0040003d05007388 */ /* 0x000fe80000000800 */
[----:B------:R-:W-:Y:S01]  /*80c0*/  STS [R5+0x4400], R60 ;  /* 0x0044003c05007388 */ /* 0x000fe20000000800 */
[----:B---3--:R-:W3:Y:S03]  /*80d0*/  @P4 MUFU.LG2 R0, R243 ;  /* 0x000000f300004308 */ /* 0x008ee60000000c00 */
[----:B------:R-:W-:Y:S04]  /*80e0*/  STS [R3+0x6000], R63 ;  /* 0x0060003f03007388 */ /* 0x000fe80000000800 */
[----:B------:R1:W-:Y:S01]  /*80f0*/  STS [R3+0x6400], R62 ;  /* 0x0064003e03007388 */ /* 0x0003e20000000800 */
[----:B-----5:R-:W5:Y:S03]  /*8100*/  @P3 MUFU.LG2 R13, R242 ;  /* 0x000000f2000d3308 */ /* 0x020f660000000c00 */
[----:B------:R-:W-:Y:S04]  /*8110*/  STS [R5+0x6000], R59 ;  /* 0x0060003b05007388 */ /* 0x000fe80000000800 */
[----:B------:R4:W-:Y:S01]  /*8120*/  STS [R5+0x6400], R58 ;  /* 0x0064003a05007388 */ /* 0x0009e20000000800 */
[----:B---3--:R-:W-:-:S03]  /*8130*/  @P4 FMUL.FTZ R0, R0, 0.69314718246459960938 ;  /* 0x3f31721800004820 */ /* 0x008fc60000410000 */
[----:B------:R-:W-:Y:S04]  /*8140*/  STS [R2+0x4000], R57 ;  /* 0x0040003902007388 */ /* 0x000fe80000000800 */
[----:B------:R-:W-:Y:S04]  /*8150*/  STS [R2+0x4400], R56 ;  /* 0x0044003802007388 */ /* 0x000fe80000000800 */
[----:B------:R-:W-:Y:S04]  /*8160*/  STS [R4+0x4000], R53 ;  /* 0x0040003504007388 */ /* 0x000fe80000000800 */
[----:B------:R-:W-:Y:S01]  /*8170*/  STS [R4+0x4400], R52 ;  /* 0x0044003404007388 */ /* 0x000fe20000000800 */
[----:B-1----:R-:W1:Y:S03]  /*8180*/  @P4 LDC R3, c[0x0][0x2e8] ;  /* 0x0000ba00ff034b82 */ /* 0x002e660000000800 */
[----:B------:R-:W-:Y:S04]  /*8190*/  STS [R2+0x6000], R55 ;  /* 0x0060003702007388 */ /* 0x000fe80000000800 */
[----:B------:R-:W-:Y:S01]  /*81a0*/  STS [R2+0x6400], R54 ;  /* 0x0064003602007388 */ /* 0x000fe20000000800 */
[----:B----4-:R-:W-:Y:S01]  /*81b0*/  @P0 MOV R5, 0x1 ;  /* 0x0000000100050802 */ /* 0x010fe20000000f00 */
[----:B------:R-:W-:-:S02]  /*81c0*/  @!P0 IMAD R5, R6, R17, RZ ;  /* 0x0000001106058224 */ /* 0x000fc400078e02ff */
[----:B------:R-:W-:Y:S01]  /*81d0*/  STS [R4+0x6000], R51 ;  /* 0x0060003304007388 */ /* 0x000fe20000000800 */
[----:B------:R-:W3:Y:S03]  /*81e0*/  @P1 LDC R17, c[0x0][0x2e8] ;  /* 0x0000ba00ff111b82 */ /* 0x000ee60000000800 */
[----:B------:R4:W-:Y:S05]  /*81f0*/  STS [R4+0x6400], R50 ;  /* 0x0064003204007388 */ /* 0x0009ea0000000800 */
[----:B------:R-:W-:Y:S01]  /*8200*/  BAR.SYNC.DEFER_BLOCKING 0x0 ;  /* 0x0000000000007b1d */ /* 0x000fe20000010000 */
[----:B-1----:R-:W-:Y:S01]  /*8210*/  @P4 FFMA.FTZ R16, R136, R3, R0 ;  /* 0x0000000388104223 */ /* 0x002fe20000010000 */
[----:B------:R-:W-:-:S02]  /*8220*/  @P0 IMAD R0, R11, R10, RZ ;  /* 0x0000000a0b000224 */ /* 0x000fc400078e02ff */
[----:B------:R-:W-:Y:S02]  /*8230*/  @P6 FMUL.FTZ R11, R12, 0.69314718246459960938 ;  /* 0x3f3172180c0b6820 */ /* 0x000fe40000410000 */
[----:B------:R-:W1:Y:S01]  /*8240*/  S2R R19, SR_CTAID.Y ;  /* 0x0000000000137919 */ /* 0x000e620000002600 */
[----:B------:R-:W3:Y:S01]  /*8250*/  @P1 MUFU.LG2 R10, R133 ;  /* 0x00000085000a1308 */ /* 0x000ee20000000c00 */
[----:B------:R-:W-:Y:S01]  /*8260*/  @!P0 MOV R0, R6 ;  /* 0x0000000600008202 */ /* 0x000fe20000000f00 */
[----:B------:R-:W-:Y:S01]  /*8270*/  @P6 FFMA.FTZ R21, R134, R18, R11 ;  /* 0x0000001286156223 */ /* 0x000fe2000001000b */
[----:B------:R-:W3:Y:S01]  /*8280*/  S2R R23, SR_CTAID.Z ;  /* 0x0000000000177919 */ /* 0x000ee20000002700 */
[CC--:B----4-:R-:W-:Y:S02]  /*8290*/  LEA.HI R4, R8.reuse, R15.reuse, RZ, 0x5 ;  /* 0x0000000f08047211 */ /* 0x0d0fe400078f28ff */
[----:B------:R-:W-:Y:S01]  /*82a0*/  LEA.HI R8, R8, R15, RZ, 0x3 ;  /* 0x0000000f08087211 */ /* 0x000fe200078f18ff */
[----:B------:R4:W4:Y:S01]  /*82b0*/  LDS.128 R28, [R226+0x3800] ;  /* 0x00380000e21c7984 */ /* 0x0009220000000c00 */
[----:B------:R-:W-:-:S02]  /*82c0*/  LOP3.LUT R4, R4, 0xffffffe0, RZ, 0xc0, !PT ;  /* 0xffffffe004047812 */ /* 0x000fc400078ec0ff */
[----:B------:R-:W-:Y:S02]  /*82d0*/  SHF.R.S32.HI R2, RZ, 0x3, R8 ;  /* 0x00000003ff027819 */ /* 0x000fe40000011408 */
[----:B------:R-:W-:Y:S01]  /*82e0*/  LOP3.LUT R8, R8, 0xfffffff8, RZ, 0xc0, !PT ;  /* 0xfffffff808087812 */ /* 0x000fe200078ec0ff */
[----:B------:R-:W-:Y:S01]  /*82f0*/  IMAD.IADD R4, R15, 0x1, -R4 ;  /* 0x000000010f047824 */ /* 0x000fe200078e0a04 */
[----:B------:R-:W-:Y:S02]  /*8300*/  IADD3 R9, R2, 0x10, RZ ;  /* 0x0000001002097810 */ /* 0x000fe40007ffe0ff */
[----:B------:R-:W-:Y:S01]  /*8310*/  IADD3 R15, -R8, R15, RZ ;  /* 0x0000000f080f7210 */ /* 0x000fe20007ffe1ff */
[----:B------:R-:W-:Y:S01]  /*8320*/  VIADD R8, R2, 0x20 ;  /* 0x0000002002087836 */ /* 0x000fe20000000000 */
[----:B------:R-:W-:Y:S02]  /*8330*/  LOP3.LUT P6, RZ, R4, 0x3, RZ, 0xc0, !PT ;  /* 0x0000000304ff7812 */ /* 0x000fe400078cc0ff */
[-C--:B--2---:R-:W-:Y:S01]  /*8340*/  ISETP.GE.AND P4, PT, R9, R178.reuse, PT ;  /* 0x000000b20900720c */ /* 0x084fe20003f86270 */
[----:B-----5:R-:W-:Y:S01]  /*8350*/  @P3 FMUL.FTZ R9, R13, 0.69314718246459960938 ;  /* 0x3f3172180d093820 */ /* 0x020fe20000410000 */
[----:B------:R-:W-:Y:S01]  /*8360*/  ISETP.GE.AND P2, PT, R8, R178, PT ;  /* 0x000000b20800720c */ /* 0x000fe20003f46270 */
[----:B-1----:R-:W-:Y:S01]  /*8370*/  IMAD R8, R19, R5, RZ ;  /* 0x0000000513087224 */ /* 0x002fe200078e02ff */
[----:B------:R-:W-:Y:S01]  /*8380*/  IADD3 R5, R2, 0x30, RZ ;  /* 0x0000003002057810 */ /* 0x000fe20007ffe0ff */
[----:B------:R-:W-:Y:S01]  /*8390*/  @P3 FFMA.FTZ R22, R135, R14, R9 ;  /* 0x0000000e87163223 */ /* 0x000fe20000010009 */
[----:B------:R-:W-:-:S02]  /*83a0*/  SHF.L.U32 R24, R15, 0x3, RZ ;  /* 0x000000030f187819 */ /* 0x000fc400000006ff */
[----:B------:R-:W-:Y:S01]  /*83b0*/  SEL R6, R8, RZ, !P5 ;  /* 0x000000ff08067207 */ /* 0x000fe20006800000 */
[----:B------:R-:W-:Y:S01]  /*83c0*/  IMAD R8, R7, UR4, RZ ;  /* 0x0000000407087c24 */ /* 0x000fe2000f8e02ff */
[----:B------:R-:W-:-:S03]  /*83d0*/  ISETP.GE.AND P0, PT, R5, R178, PT ;  /* 0x000000b20500720c */ /* 0x000fc60003f06270 */
[----:B---3--:R-:W-:Y:S01]  /*83e0*/  IMAD R0, R23, R0, R6 ;  /* 0x0000000017007224 */ /* 0x008fe200078e0206 */
[----:B------:R-:W-:Y:S01]  /*83f0*/  SHF.L.U32 R5, R8, 0x7, RZ ;  /* 0x0000000708057819 */ /* 0x000fe200000006ff */
[----:B------:R-:W-:-:S03]  /*8400*/  @P1 FMUL.FTZ R6, R10, 0.69314718246459960938 ;  /* 0x3f3172180a061820 */ /* 0x000fc60000410000 */
[----:B------:R-:W-:Y:S01]  /*8410*/  IADD3 R10, P5, P3, R5, R68, R0 ;  /* 0x00000044050a7210 */ /* 0x000fe20007bbe000 */
[----:B------:R-:W-:Y:S01]  /*8420*/  @P1 FFMA.FTZ R20, R132, R17, R6 ;  /* 0x0000001184141223 */ /* 0x000fe20000010006 */
[----:B------:R-:W-:Y:S02]  /*8430*/  SHF.R.S32.HI R11, RZ, 0x1f, R5 ;  /* 0x0000001fff0b7819 */ /* 0x000fe40000011405 */
[----:B------:R-:W-:-:S04]  /*8440*/  SHF.R.S32.HI R0, RZ, 0x1f, R0 ;  /* 0x0000001fff007819 */ /* 0x000fc80000011400 */
[----:B------:R-:W-:Y:S01]  /*8450*/  IADD3.X R11, R11, R69, R0, P5, P3 ;  /* 0x000000450b0b7210 */ /* 0x000fe20002fe6400 */
[----:B----4-:R-:W-:Y:S06]  /*8460*/  @P6 BRA `(.L_x_1136) ;  /* 0x0000000000a06947 */ /* 0x010fec0003800000 */
[----:B------:R-:W2:Y:S01]  /*8470*/  LDL.LU R179, [R1+0x1c] ;  /* 0x00001c0001b37983 */ /* 0x000ea20000300800 */
[----:B------:R-:W-:-:S04]  /*8480*/  SHF.R.S32.HI R0, RZ, 0x1f, R4 ;  /* 0x0000001fff007819 */ /* 0x000fc80000011404 */
[----:B------:R-:W-:-:S04]  /*8490*/  LEA.HI R0, R0, R4, RZ, 0x2 ;  /* 0x0000000400007211 */ /* 0x000fc800078f10ff */
[----:B------:R-:W-:-:S05]  /*84a0*/  SHF.R.S32.HI R0, RZ, 0x2, R0 ;  /* 0x00000002ff007819 */ /* 0x000fca0000011400 */
[----:B--2---:R-:W-:-:S04]  /*84b0*/  IMAD R0, R179, 0x10, R0 ;  /* 0x00000010b3007824 */ /* 0x004fc800078e0200 */
[C---:B------:R-:W-:Y:S01]  /*84c0*/  VIADD R6, R0.reuse, 0x8 ;  /* 0x0000000800067836 */ /* 0x040fe20000000000 */
[C---:B------:R-:W-:Y:S01]  /*84d0*/  ISETP.GE.AND P1, PT, R0.reuse, R178, PT ;  /* 0x000000b20000720c */ /* 0x040fe20003f26270 */
[----:B------:R-:W-:-:S03]  /*84e0*/  VIADD R8, R0, 0x40 ;  /* 0x0000004000087836 */ /* 0x000fc60000000000 */
[-C--:B------:R-:W-:Y:S02]  /*84f0*/  ISETP.GE.AND P6, PT, R6, R178.reuse, PT ;  /* 0x000000b20600720c */ /* 0x080fe40003fc6270 */
[----:B------:R-:W-:-:S07]  /*8500*/  ISETP.GE.AND P5, PT, R8, R178, PT ;  /* 0x000000b20800720c */ /* 0x000fce0003fa6270 */
[----:B------:R-:W1:Y:S01]  /*8510*/  @!P1 LDC.64 R12, c[0x0][0x2b0] ;  /* 0x0000ac00ff0c9b82 */ /* 0x000e620000000a00 */
[----:B------:R-:W-:-:S03]  /*8520*/  @!P1 IMAD R4, R0, R7, RZ ;  /* 0x0000000700049224 */ /* 0x000fc600078e02ff */
[----:B------:R-:W-:Y:S02]  /*8530*/  @!P6 IMAD R6, R6, R7, RZ ;  /* 0x000000070606e224 */ /* 0x000fe400078e02ff */
[C---:B------:R-:W-:Y:S02]  /*8540*/  @!P1 IADD3 R5, P3, R4.reuse, R10, RZ ;  /* 0x0000000a04059210 */ /* 0x040fe40007f7e0ff */
[----:B------:R-:W2:Y:S02]  /*8550*/  @!P6 LDC.64 R18, c[0x0][0x2b0] ;  /* 0x0000ac00ff12eb82 */ /* 0x000ea40000000a00 */
[----:B------:R-:W-:-:S06]  /*8560*/  @!P1 LEA.HI.X.SX32 R9, R4, R11, 0x1, P3 ;  /* 0x0000000b04099211 */ /* 0x000fcc00018f0eff */
[----:B------:R-:W3:Y:S01]  /*8570*/  @!P5 LDC.64 R14, c[0x0][0x2b0] ;  /* 0x0000ac00ff0edb82 */ /* 0x000ee20000000a00 */
[----:B-1----:R-:W-:Y:S01]  /*8580*/  @!P1 LEA R4, P3, R5, R12, 0x2 ;  /* 0x0000000c05049211 */ /* 0x002fe200078610ff */
[----:B------:R-:W-:-:S03]  /*8590*/  VIADD R12, R0, 0x48 ;  /* 0x00000048000c7836 */ /* 0x000fc60000000000 */
[----:B------:R-:W-:Y:S02]  /*85a0*/  @!P1 LEA.HI.X R5, R5, R13, R9, 0x2, P3 ;  /* 0x0000000d05059211 */ /* 0x000fe400018f1409 */
[----:B------:R-:W-:-:S03]  /*85b0*/  ISETP.GE.AND P3, PT, R12, R178, PT ;  /* 0x000000b20c00720c */ /* 0x000fc60003f66270 */
[----:B------:R1:W-:Y:S01]  /*85c0*/  @!P1 STG.E desc[UR8][R4.64], R16 ;  /* 0x0000001004009986 */ /* 0x0003e2000c101908 */
[----:B------:R-:W-:-:S04]  /*85d0*/  @!P6 IADD3 R0, P1, R6, R10, RZ ;  /* 0x0000000a0600e210 */ /* 0x000fc80007f3e0ff */
[----:B------:R-:W-:-:S05]  /*85e0*/  @!P6 LEA.HI.X.SX32 R6, R6, R11, 0x1, P1 ;  /* 0x0000000b0606e211 */ /* 0x000fca00008f0eff */
[----:B-1----:R-:W1:Y:S01]  /*85f0*/  @!P3 LDC.64 R16, c[0x0][0x2b0] ;  /* 0x0000ac00ff10bb82 */ /* 0x002e620000000a00 */
[-C--:B------:R-:W-:Y:S01]  /*8600*/  @!P5 IMAD R5, R8, R7.reuse, RZ ;  /* 0x000000070805d224 */ /* 0x080fe200078e02ff */
[----:B--2---:R-:W-:Y:S01]  /*8610*/  @!P6 LEA R8, P1, R0, R18, 0x2 ;  /* 0x000000120008e211 */ /* 0x004fe200078210ff */
[----:B------:R-:W-:-:S03]  /*8620*/  @!P3 IMAD R4, R12, R7, RZ ;  /* 0x000000070c04b224 */ /* 0x000fc600078e02ff */
[----:B------:R-:W-:Y:S02]  /*8630*/  @!P6 LEA.HI.X R9, R0, R19, R6, 0x2, P1 ;  /* 0x000000130009e211 */ /* 0x000fe400008f1406 */
        /* <DEDUP_REMOVED lines=11> */
.L_x_1136:
[----:B------:R-:W-:Y:S05]  /*86f0*/  BSYNC B0 ;  /* 0x0000000000007941 */ /* 0x000fea0003800000 */
.L_x_1135:
[----:B------:R-:W-:Y:S01]  /*8700*/  VIADD R0, R2, 0x50 ;  /* 0x0000005002007836 */ /* 0x000fe20000000000 */
[----:B--2---:R-:W-:Y:S01]  /*8710*/  SHF.R.S32.HI R5, RZ, 0x1f, R24 ;  /* 0x0000001fff057819 */ /* 0x004fe20000011418 */
[----:B------:R-:W-:Y:S01]  /*8720*/  ULDC.64 UR4, c[0x0][0x2a0] ;  /* 0x0000a80000047ab9 */ /* 0x000fe20000000a00 */
[----:B------:R-:W-:Y:S01]  /*8730*/  IADD3 R4, P1, R24, R84, RZ ;  /* 0x0000005418047210 */ /* 0x000fe20007f3e0ff */
[----:B------:R1:W2:Y:S01]  /*8740*/  LDS.128 R16, [R226+0x4000] ;  /* 0x00400000e2107984 */ /* 0x0002a20000000c00 */
[----:B------:R-:W-:Y:S01]  /*8750*/  SHF.R.S32.HI R6, RZ, 0x1f, R23 ;  /* 0x0000001fff067819 */ /* 0x000fe20000011417 */
[----:B------:R-:W-:Y:S01]  /*8760*/  VIADD R3, R2, 0x40 ;  /* 0x0000004002037836 */ /* 0x000fe20000000000 */
[----:B------:R-:W-:Y:S01]  /*8770*/  IADD3.X R5, R5, R85, RZ, P1, !PT ;  /* 0x0000005505057210 */ /* 0x000fe20000ffe4ff */
[----:B------:R-:W3:Y:S01]  /*8780*/  S2R R7, SR_CTAID.X ;  /* 0x0000000000077919 */ /* 0x000ee20000002500 */
[-C--:B------:R-:W-:Y:S01]  /*8790*/  ISETP.GE.AND P3, PT, R0, R178.reuse, PT ;  /* 0x000000b20000720c */ /* 0x080fe20003f66270 */
[----:B------:R-:W-:Y:S01]  /*87a0*/  IMAD R0, R6, UR4, RZ ;  /* 0x0000000406007c24 */ /* 0x000fe2000f8e02ff */
[-C--:B------:R-:W-:Y:S01]  /*87b0*/  ISETP.GE.AND P1, PT, R2, R178.reuse, PT ;  /* 0x000000b20200720c */ /* 0x080fe20003f26270 */
[----:B------:R-:W-:Y:S01]  /*87c0*/  IMAD.WIDE.U32 R12, R23, UR4, R4 ;  /* 0x00000004170c7c25 */ /* 0x000fe2000f8e0004 */
[----:B------:R-:W-:Y:S01]  /*87d0*/  ISETP.GE.AND P5, PT, R3, R178, PT ;  /* 0x000000b20300720c */ /* 0x000fe20003fa6270 */
[----:B------:R-:W-:Y:S01]  /*87e0*/  BSSY B0, `(.L_x_1137) ;  /* 0x0000016000007945 */ /* 0x000fe20003800000 */
[----:B------:R-:W-:Y:S01]  /*87f0*/  SHF.R.S32.HI R3, RZ, 0x1f, R2 ;  /* 0x0000001fff037819 */ /* 0x000fe20000011402 */
[----:B------:R-:W-:-:S02]  /*8800*/  IMAD R0, R23, UR5, R0 ;  /* 0x0000000517007c24 */ /* 0x000fc4000f8e0200 */
[----:B------:R1:W4:Y:S01]  /*8810*/  LDS.128 R20, [R226] ;  /* 0x00000000e2147984 */ /* 0x0003220000000c00 */
[----:B------:R-:W-:Y:S02]  /*8820*/  VIADD R14, R2, 0x60 ;  /* 0x00000060020e7836 */ /* 0x000fe40000000000 */
[----:B------:R-:W-:Y:S01]  /*8830*/  IADD3 R11, R13, R0, RZ ;  /* 0x000000000d0b7210 */ /* 0x000fe20007ffe0ff */
[----:B---3--:R-:W-:Y:S02]  /*8840*/  IMAD.WIDE R8, R7, 0x80, R2 ;  /* 0x0000008007087825 */ /* 0x008fe400078e0202 */
[----:B-1----:R-:W-:Y:S05]  /*8850*/  @P1 BRA `(.L_x_1138) ;  /* 0x0000000000381947 */ /* 0x002fea0003800000 */
        /* <DEDUP_REMOVED lines=11> */
[----:B------:R-:W-:-:S09]  /*8910*/  ISETP.GE.AND P1, PT, R244, UR4, PT ;  /* 0x00000004f4007c0c */ /* 0x000fd2000bf26270 */
[----:B----4-:R1:W-:Y:S04]  /*8920*/  @!P6 STG.E.128 desc[UR8][R4.64], R20 ;  /* 0x000000140400e986 */ /* 0x0103e8000c101d08 */
[----:B--2---:R1:W-:Y:S02]  /*8930*/  @!P1 STG.E.128 desc[UR8][R4.64+0x80], R16 ;  /* 0x0000801004009986 */ /* 0x0043e4000c101d08 */
.L_x_1138:
[----:B------:R-:W-:Y:S05]  /*8940*/  BSYNC B0 ;  /* 0x0000000000007941 */ /* 0x000fea0003800000 */
.L_x_1137:
[----:B-1--4-:R1:W3:Y:S01]  /*8950*/  LDS.128 R20, [R226+0x800] ;  /* 0x00080000e2147984 */ /* 0x0122e20000000c00 */
[----:B------:R-:W-:Y:S01]  /*8960*/  BSSY B0, `(.L_x_1139) ;  /* 0x0000016000007945 */ /* 0x000fe20003800000 */
[----:B------:R-:W-:Y:S02]  /*8970*/  ISETP.GE.AND P1, PT, R14, R178, PT ;  /* 0x000000b20e00720c */ /* 0x000fe40003f26270 */
[----:B--2---:R1:W2:Y:S01]  /*8980*/  LDS.128 R16, [R226+0x4800] ;  /* 0x00480000e2107984 */ /* 0x0042a20000000c00 */
[----:B------:R-:W-:Y:S01]  /*8990*/  IADD3 R6, R2, 0x70, RZ ;  /* 0x0000007002067810 */ /* 0x000fe20007ffe0ff */
[----:B------:R-:W-:Y:S09]  /*89a0*/  @P4 BRA `(.L_x_1140) ;  /* 0x0000000000444947 */ /* 0x000ff20003800000 */
        /* <DEDUP_REMOVED lines=14> */
[----:B------:R-:W-:-:S09]  /*8a90*/  ISETP.GE.AND P4, PT, R244, UR4, PT ;  /* 0x00000004f4007c0c */ /* 0x000fd2000bf86270 */
[----:B---3--:R4:W-:Y:S04]  /*8aa0*/  @!P6 STG.E.128 desc[UR8][R2.64], R20 ;  /* 0x000000140200e986 */ /* 0x0089e8000c101d08 */
[----:B--2---:R4:W-:Y:S02]  /*8ab0*/  @!P4 STG.E.128 desc[UR8][R2.64+0x80], R16 ;  /* 0x000080100200c986 */ /* 0x0049e4000c101d08 */
.L_x_1140:
[----:B------:R-:W-:Y:S05]  /*8ac0*/  BSYNC B0 ;  /* 0x0000000000007941 */ /* 0x000fea0003800000 */
.L_x_1139:
[----:B---34-:R3:W4:Y:S01]  /*8ad0*/  LDS.128 R20, [R226+0x1000] ;  /* 0x00100000e2147984 */ /* 0x0187220000000c00 */
[----:B------:R-:W-:Y:S01]  /*8ae0*/  BSSY B0, `(.L_x_1141) ;  /* 0x0000015000007945 */ /* 0x000fe20003800000 */
[----:B------:R-:W-:Y:S02]  /*8af0*/  ISETP.GE.AND P4, PT, R6, R178, PT ;  /* 0x000000b20600720c */ /* 0x000fe40003f86270 */
[----:B--2---:R3:W2:Y:S01]  /*8b00*/  LDS.128 R16, [R226+0x5000] ;  /* 0x00500000e2107984 */ /* 0x0046a20000000c00 */
        /* <DEDUP_REMOVED lines=16> */
[----:B----4-:R4:W-:Y:S04]  /*8c10*/  @!P6 STG.E.128 desc[UR8][R2.64], R20 ;  /* 0x000000140200e986 */ /* 0x0109e8000c101d08 */
[----:B--2---:R4:W-:Y:S02]  /*8c20*/  @!P2 STG.E.128 desc[UR8][R2.64+0x80], R16 ;  /* 0x000080100200a986 */ /* 0x0049e4000c101d08 */
.L_x_1142:
[----:B------:R-:W-:Y:S05]  /*8c30*/  BSYNC B0 ;  /* 0x0000000000007941 */ /* 0x000fea0003800000 */
.L_x_1141:
[----:B----4-:R4:W1:Y:S01]  /*8c40*/  LDS.128 R20, [R226+0x1800] ;  /* 0x00180000e2147984 */ /* 0x0108620000000c00 */
[----:B------:R-:W-:Y:S03]  /*8c50*/  BSSY B0, `(.L_x_1143) ;  /* 0x0000014000007945 */ /* 0x000fe60003800000 */
[----:B--2---:R4:W2:Y:S01]  /*8c60*/  LDS.128 R16, [R226+0x5800] ;  /* 0x00580000e2107984 */ /* 0x0048a20000000c00 */
[----:B------:R-:W-:Y:S05]  /*8c70*/  @P0 BRA `(.L_x_1144) ;  /* 0x0000000000440947 */ /* 0x000fea0003800000 */
[----:B------:R-:W-:Y:S01]  /*8c80*/  IADD3 R0, P0, R8, 0x30, RZ ;  /* 0x0000003008007810 */ /* 0x000fe20007f1e0ff */
[----:B------:R-:W-:Y:S01]  /*8c90*/  ULDC.64 UR4, c[0x0][0x298] ;  /* 0x0000a60000047ab9 */ /* 0x000fe20000000a00 */
[----:B------:R-:W-:Y:S01]  /*8ca0*/  MOV R3, R11 ;  /* 0x0000000b00037202 */ /* 0x000fe20000000f00 */
[----:B------:R-:W-:Y:S02]  /*8cb0*/  ULDC UR6, c[0x0][0x2d0] ;  /* 0x0000b40000067ab9 */ /* 0x000fe40000000800 */
[----:B------:R-:W-:Y:S01]  /*8cc0*/  IMAD.X R2, RZ, RZ, R9, P0 ;  /* 0x000000ffff027224 */ /* 0x000fe200000e0609 */
[----:B------:R-:W-:Y:S02]  /*8cd0*/  ISETP.GE.AND P2, PT, R24, UR6, PT ;  /* 0x0000000618007c0c */ /* 0x000fe4000bf46270 */
[----:B------:R-:W-:Y:S01]  /*8ce0*/  ISETP.GE.AND P0, PT, R244, UR6, PT ;  /* 0x00000006f4007c0c */ /* 0x000fe2000bf06270 */
        /* <DEDUP_REMOVED lines=9> */
[----:B--2---:R1:W-:Y:S02]  /*8d80*/  @!P0 STG.E.128 desc[UR8][R2.64+0x80], R16 ;  /* 0x0000801002008986 */ /* 0x0043e4000c101d08 */
.L_x_1144:
[----:B------:R-:W-:Y:S05]  /*8d90*/  BSYNC B0 ;  /* 0x0000000000007941 */ /* 0x000fea0003800000 */
.L_x_1143:
[----:B-1----:R1:W1:Y:S01]  /*8da0*/  LDS.128 R20, [R226+0x2000] ;  /* 0x00200000e2147984 */ /* 0x0022620000000c00 */
[----:B------:R-:W-:Y:S03]  /*8db0*/  BSSY B0, `(.L_x_1145) ;  /* 0x0000014000007945 */ /* 0x000fe60003800000 */
[----:B--2---:R2:W1:Y:S01]  /*8dc0*/  LDS.128 R16, [R226+0x6000] ;  /* 0x00600000e2107984 */ /* 0x0044620000000c00 */
        /* <DEDUP_REMOVED lines=18> */
.L_x_1146:
[----:B------:R-:W-:Y:S05]  /*8ef0*/  BSYNC B0 ;  /* 0x0000000000007941 */ /* 0x000fea0003800000 */
.L_x_1145:
        /* <DEDUP_REMOVED lines=21> */
.L_x_1148:
[----:B------:R-:W-:Y:S05]  /*9050*/  BSYNC B0 ;  /* 0x0000000000007941 */ /* 0x000fea0003800000 */
.L_x_1147:
        /* <DEDUP_REMOVED lines=21> */
.L_x_1150:
[----:B------:R-:W-:Y:S05]  /*91b0*/  BSYNC B0 ;  /* 0x0000000000007941 */ /* 0x000fea0003800000 */
.L_x_1149:
        /* <DEDUP_REMOVED lines=21> */
.L_x_1099:
[----:B------:R-:W3:Y:S01]  /*9310*/  LDL R30, [R1+0x18] ;  /* 0x00001800011e7983 */ /* 0x000ee20000100800 */
[----:B------:R-:W4:Y:S01]  /*9320*/  LDC.U8 R9, c[0x0][0x3d9] ;  /* 0x0000f640ff097b82 */ /* 0x000f220000000000 */
[----:B-1----:R-:W-:Y:S01]  /*9330*/  SHF.R.S32.HI R12, RZ, 0x1f, R99 ;  /* 0x0000001fff0c7819 */ /* 0x002fe20000011463 */
[----:B------:R-:W-:Y:S01]  /*9340*/  ULDC.64 UR4, c[0x0][0x2a0] ;  /* 0x0000a80000047ab9 */ /* 0x000fe20000000a00 */
[----:B------:R-:W1:Y:S01]  /*9350*/  S2R R15, SR_CTAID.X ;  /* 0x00000000000f7919 */ /* 0x000e620000002500 */
[----:B------:R-:W-:Y:S01]  /*9360*/  IADD3 R14, -R29, R14, RZ ;  /* 0x0000000e1d0e7210 */ /* 0x000fe20007ffe1ff */
[----:B------:R-:W-:Y:S01]  /*9370*/  BSSY B0, `(.L_x_1151) ;  /* 0x000003a000007945 */ /* 0x000fe20003800000 */
[----:B------:R-:W-:Y:S02]  /*9380*/  LEA.HI R12, R12, R99, RZ, 0x3 ;  /* 0x000000630c0c7211 */ /* 0x000fe400078f18ff */
[----:B------:R-:W5:Y:S01]  /*9390*/  LDC.U8 R10, c[0x0][0x3d8] ;  /* 0x0000f600ff0a7b82 */ /* 0x000f620000000000 */
[----:B----4-:R-:W-:-:S02]  /*93a0*/  ISETP.NE.AND P0, PT, R9, RZ, PT ;  /* 0x000000ff0900720c */ /* 0x010fc40003f05270 */
[C---:B-----5:R-:W-:Y:S02]  /*93b0*/  ISETP.NE.AND P3, PT, R10.reuse, RZ, PT ;  /* 0x000000ff0a00720c */ /* 0x060fe40003f65270 */
[----:B------:R-:W-:Y:S02]  /*93c0*/  ISETP.NE.AND P2, PT, R10, RZ, !P0 ;  /* 0x000000ff0a00720c */ /* 0x000fe40004745270 */
[----:B------:R-:W-:-:S07]  /*93d0*/  ISETP.NE.OR P3, PT, R9, RZ, !P3 ;  /* 0x000000ff0900720c */ /* 0x000fce0005f65670 */
[----:B------:R-:W4:Y:S08]  /*93e0*/  @!P0 LDC R16, c[0x0][0x2c4] ;  /* 0x0000b100ff108b82 */ /* 0x000f300000000800 */
[----:B------:R-:W1:Y:S08]  /*93f0*/  @!P0 LDC R17, c[0x0][0x270] ;  /* 0x00009c00ff118b82 */ /* 0x000e700000000800 */
[----:B------:R-:W1:Y:S08]  /*9400*/  @P0 LDC R18, c[0x0][0x2c0] ;  /* 0x0000b000ff120b82 */ /* 0x000e700000000800 */
[----:B------:R-:W1:Y:S08]  /*9410*/  @P0 LDC.64 R22, c[0x0][0x2c0] ;  /* 0x0000b000ff160b82 */ /* 0x000e700000000a00 */
[----:B------:R-:W1:Y:S08]  /*9420*/  @!P3 LDC R19, c[0x0][0x2c4] ;  /* 0x0000b100ff13bb82 */ /* 0x000e700000000800 */
[----:B----4-:R-:W4:Y:S01]  /*9430*/  @P2 LDC R16, c[0x0][0x2e4] ;  /* 0x0000b900ff102b82 */ /* 0x010f220000000800 */
[----:B---3--:R-:W-:-:S13]  /*9440*/  ISETP.NE.AND P1, PT, R30, -0x1, PT ;  /* 0xffffffff1e00780c */ /* 0x008fda0003f25270 */
[----:B------:R-:W3:Y:S01]  /*9450*/  @!P1 LDC.64 R4, c[0x0][0x290] ;  /* 0x0000a400ff049b82 */ /* 0x000ee20000000a00 */
[----:B------:R-:W-:-:S07]  /*9460*/  @!P1 SHF.R.S32.HI R0, RZ, 0x1f, R31 ;  /* 0x0000001fff009819 */ /* 0x000fce000001141f */
[----:B--2---:R-:W2:Y:S01]  /*9470*/  @P1 LDC.64 R6, c[0x0][0x298] ;  /* 0x0000a600ff061b82 */ /* 0x004ea20000000a00 */
[----:B---3--:R-:W-:-:S04]  /*9480*/  @!P1 IMAD R0, R0, R4, RZ ;  /* 0x0000000400009224 */ /* 0x008fc800078e02ff */
[C---:B------:R-:W-:Y:S01]  /*9490*/  @!P1 IMAD R8, R31.reuse, R5, R0 ;  /* 0x000000051f089224 */ /* 0x040fe200078e0200 */
[----:B------:R-:W-:Y:S01]  /*94a0*/  LOP3.LUT R0, R12, 0xfffffff8, RZ, 0xc0, !PT ;  /* 0xfffffff80c007812 */ /* 0x000fe200078ec0ff */
[----:B------:R-:W-:Y:S01]  /*94b0*/  @!P1 IMAD.WIDE.U32 R4, R31, R4, RZ ;  /* 0x000000041f049225 */ /* 0x000fe200078e00ff */
[----:B------:R-:W-:-:S03]  /*94c0*/  SHF.R.S32.HI R12, RZ, 0x3, R12 ;  /* 0x00000003ff0c7819 */ /* 0x000fc6000001140c */
[----:B--2---:R-:W-:Y:S01]  /*94d0*/  @P1 IMAD.WIDE.U32 R2, R30, R6, RZ ;  /* 0x000000061e021225 */ /* 0x004fe200078e00ff */
[----:B------:R-:W-:Y:S02]  /*94e0*/  ISETP.GE.AND P4, PT, R12, R14, PT ;  /* 0x0000000e0c00720c */ /* 0x000fe40003f86270 */
[----:B------:R-:W-:Y:S01]  /*94f0*/  SHF.R.S32.HI R13, RZ, 0x1f, R12 ;  /* 0x0000001fff0d7819 */ /* 0x000fe2000001140c */
[----:B------:R-:W-:Y:S02]  /*9500*/  IMAD.IADD R0, R99, 0x1, -R0 ;  /* 0x0000000163007824 */ /* 0x000fe400078e0a00 */
[----:B------:R-:W-:Y:S02]  /*9510*/  @P1 IMAD R7, R30, R7, R3 ;  /* 0x000000071e071224 */ /* 0x000fe400078e0203 */
[----:B------:R-:W-:Y:S01]  /*9520*/  @!P1 IMAD.IADD R7, R5, 0x1, R8 ;  /* 0x0000000105079824 */ /* 0x000fe200078e0208 */
[----:B------:R-:W-:Y:S01]  /*9530*/  SHF.R.S32.HI R8, RZ, 0x1f, R33 ;  /* 0x0000001fff087819 */ /* 0x000fe20000011421 */
[----:B------:R-:W-:Y:S01]  /*9540*/  @!P1 IMAD.MOV.U32 R2, RZ, RZ, R4 ;  /* 0x000000ffff029224 */ /* 0x000fe200078e0004 */
[C---:B------:R-:W-:Y:S01]  /*9550*/  ISETP.NE.AND P1, PT, R0.reuse, RZ, PT ;  /* 0x000000ff0000720c */ /* 0x040fe20003f25270 */
[----:B------:R-:W-:-:S02]  /*9560*/  IMAD.SHL.U32 R0, R0, 0x8, RZ ;  /* 0x0000000800007824 */ /* 0x000fc400078e00ff */
[----:B------:R-:W-:Y:S02]  /*9570*/  IMAD R8, R8, UR4, RZ ;  /* 0x0000000408087c24 */ /* 0x000fe4000f8e02ff */
[----:B------:R-:W-:Y:S01]  /*9580*/  VIADD R27, R12, 0x10 ;  /* 0x000000100c1b7836 */ /* 0x000fe20000000000 */
[C---:B------:R-:W-:Y:S01]  /*9590*/  IADD3 R2, P2, R0.reuse, R2, RZ ;  /* 0x0000000200027210 */ /* 0x040fe20007f5e0ff */
[----:B------:R-:W-:Y:S01]  /*95a0*/  IMAD R8, R33, UR5, R8 ;  /* 0x0000000521087c24 */ /* 0x000fe2000f8e0208 */
[----:B------:R-:W-:Y:S01]  /*95b0*/  IADD3 R20, R0, 0x40, RZ ;  /* 0x0000004000147810 */ /* 0x000fe20007ffe0ff */
[----:B------:R-:W-:Y:S01]  /*95c0*/  VIADD R28, R12, 0x20 ;  /* 0x000000200c1c7836 */ /* 0x000fe20000000000 */
[----:B------:R-:W-:Y:S01]  /*95d0*/  LEA.HI.X.SX32 R3, R0, R7, 0x1, P2 ;  /* 0x0000000700037211 */ /* 0x000fe200010f0eff */
[----:B-1----:R-:W-:Y:S01]  /*95e0*/  IMAD.WIDE R6, R15, 0x80, R12 ;  /* 0x000000800f067825 */ /* 0x002fe200078e020c */
[----:B------:R-:W-:-:S03]  /*95f0*/  ISETP.GE.AND P2, PT, R27, R14, PT ;  /* 0x0000000e1b00720c */ /* 0x000fc60003f46270 */
[----:B------:R-:W-:-:S04]  /*9600*/  IMAD.WIDE.U32 R10, R33, UR4, R2 ;  /* 0x00000004210a7c25 */ /* 0x000fc8000f8e0002 */
[----:B------:R-:W-:Y:S01]  /*9610*/  IMAD.IADD R9, R8, 0x1, R11 ;  /* 0x0000000108097824 */ /* 0x000fe200078e020b */
[----:B----4-:R-:W-:Y:S06]  /*9620*/  @P4 BRA `(.L_x_1152) ;  /* 0x0000000000384947 */ /* 0x010fec0003800000 */
        /* <DEDUP_REMOVED lines=14> */
.L_x_1152:
[----:B------:R-:W-:Y:S05]  /*9710*/  BSYNC B0 ;  /* 0x0000000000007941 */ /* 0x000fea0003800000 */
.L_x_1151:
[----:B------:R-:W-:Y:S01]  /*9720*/  BSSY B0, `(.L_x_1153) ;  /* 0x0000015000007945 */ /* 0x000fe20003800000 */
[----:B------:R-:W-:Y:S02]  /*9730*/  ISETP.GE.AND P4, PT, R28, R14, PT ;  /* 0x0000000e1c00720c */ /* 0x000fe40003f86270 */
[----:B------:R-:W-:Y:S01]  /*9740*/  IADD3 R26, R12, 0x30, RZ ;  /* 0x000000300c1a7810 */ /* 0x000fe20007ffe0ff */
[----:B------:R-:W-:Y:S05]  /*9750*/  @P2 BRA `(.L_x_1154) ;  /* 0x0000000000442947 */ /* 0x000fea0003800000 */
[----:B-1----:R-:W-:Y:S01]  /*9760*/  IADD3 R2, P2, R6, 0x10, RZ ;  /* 0x0000001006027810 */ /* 0x002fe20007f5e0ff */
        /* <DEDUP_REMOVED lines=16> */
.L_x_1154:
[----:B------:R-:W-:Y:S05]  /*9870*/  BSYNC B0 ;  /* 0x0000000000007941 */ /* 0x000fea0003800000 */
.L_x_1153:
[----:B------:R-:W-:Y:S01]  /*9880*/  BSSY B0, `(.L_x_1155) ;  /* 0x0000014000007945 */ /* 0x000fe20003800000 */
[----:B------:R-:W-:-:S03]  /*9890*/  ISETP.GE.AND P2, PT, R26, R14, PT ;  /* 0x0000000e1a00720c */ /* 0x000fc60003f46270 */
[----:B------:R-:W-:Y:S10]  /*98a0*/  @P4 BRA `(.L_x_1156) ;  /* 0x0000000000444947 */ /* 0x000ff40003800000 */
[----:B-12---:R-:W-:Y:S01]  /*98b0*/  IADD3 R2, P4, R6, 0x20, RZ ;  /* 0x0000002006027810 */ /* 0x006fe20007f9e0ff */
        /* <DEDUP_REMOVED lines=16> */
.L_x_1156:
[----:B------:R-:W-:Y:S05]  /*99c0*/  BSYNC B0 ;  /* 0x0000000000007941 */ /* 0x000fea0003800000 */
.L_x_1155:
[----:B------:R-:W-:Y:S01]  /*99d0*/  BSSY B0, `(.L_x_1157) ;  /* 0x0000017000007945 */ /* 0x000fe20003800000 */
[----:B------:R-:W-:Y:S01]  /*99e0*/  ISETP.NE.OR P4, PT, R30, -0x1, P3 ;  /* 0xffffffff1e00780c */ /* 0x000fe20001f85670 */
[----:B------:R-:W-:Y:S01]  /*99f0*/  @P0 IMAD.MOV.U32 R15, RZ, RZ, 0x1 ;  /* 0x00000001ff0f0424 */ /* 0x000fe200078e00ff */
[C---:B------:R-:W-:Y:S01]  /*9a00*/  IADD3 R21, R12.reuse, 0x40, RZ ;  /* 0x000000400c157810 */ /* 0x040fe20007ffe0ff */
[----:B------:R-:W-:Y:S01]  /*9a10*/  VIADD R24, R12, 0x50 ;  /* 0x000000500c187836 */ /* 0x000fe20000000000 */
[----:B------:R-:W-:Y:S05]  /*9a20*/  @P2 BRA `(.L_x_1158) ;  /* 0x0000000000442947 */ /* 0x000fea0003800000 */
[----:B-123--:R-:W-:Y:S01]  /*9a30*/  IADD3 R2, P2, R6, 0x30, RZ ;  /* 0x0000003006027810 */ /* 0x00efe20007f5e0ff */
        /* <DEDUP_REMOVED lines=16> */
.L_x_1158:
[----:B------:R-:W-:Y:S05]  /*9b40*/  BSYNC B0 ;  /* 0x0000000000007941 */ /* 0x000fea0003800000 */
.L_x_1157:
[----:B------:R-:W-:Y:S01]  /*9b50*/  @!P4 IMAD R30, R31, R19, RZ ;  /* 0x000000131f1ec224 */ /* 0x000fe200078e02ff */
[----:B------:R-:W-:Y:S01]  /*9b60*/  ISETP.GE.AND P5, PT, R21, R14, PT ;  /* 0x0000000e1500720c */ /* 0x000fe20003fa6270 */
[----:B------:R-:W-:Y:S01]  /*9b70*/  BSSY B0, `(.L_x_1159) ;  /* 0x0000019000007945 */ /* 0x000fe20003800000 */
[----:B------:R-:W-:Y:S01]  /*9b80*/  @P0 IMAD R19, R23, R22, RZ ;  /* 0x0000001617130224 */ /* 0x000fe200078e02ff */
[----:B------:R-:W-:Y:S01]  /*9b90*/  ISETP.GE.AND P2, PT, R24, R14, PT ;  /* 0x0000000e1800720c */ /* 0x000fe20003f46270 */
[----:B------:R1:W-:Y:S01]  /*9ba0*/  @!P4 STL [R1+0x18], R30 ;  /* 0x0000181e0100c387 */ /* 0x0003e20000100800 */
[----:B------:R-:W-:Y:S01]  /*9bb0*/  @!P0 IMAD R15, R16, R17, RZ ;  /* 0x00000011100f8224 */ /* 0x000fe200078e02ff */
[C---:B------:R-:W-:Y:S02]  /*9bc0*/  IADD3 R22, R12.reuse, 0x60, RZ ;  /* 0x000000600c167810 */ /* 0x040fe40007ffe0ff */
[----:B------:R-:W-:-:S05]  /*9bd0*/  IADD3 R23, R12, 0x70, RZ ;  /* 0x000000700c177810 */ /* 0x000fca0007ffe0ff */
[----:B------:R-:W-:Y:S05]  /*9be0*/  @P5 BRA `(.L_x_1160) ;  /* 0x0000000000445947 */ /* 0x000fea0003800000 */
[----:B-1234-:R-:W-:Y:S01]  /*9bf0*/  IADD3 R2, P4, R6, 0x40, RZ ;  /* 0x0000004006027810 */ /* 0x01efe20007f9e0ff */
        /* <DEDUP_REMOVED lines=16> */
.L_x_1160:
[----:B------:R-:W-:Y:S05]  /*9d00*/  BSYNC B0 ;  /* 0x0000000000007941 */ /* 0x000fea0003800000 */
.L_x_1159:
[----:B-1234-:R-:W-:Y:S01]  /*9d10*/  IMAD R2, R31, R15, RZ ;  /* 0x0000000f1f027224 */ /* 0x01efe200078e02ff */
[----:B------:R-:W-:Y:S01]  /*9d20*/  BSSY B0, `(.L_x_1161) ;  /* 0x000001a000007945 */ /* 0x000fe20003800000 */
[----:B------:R-:W-:Y:S01]  /*9d30*/  @!P0 IMAD.MOV.U32 R19, RZ, RZ, R16 ;  /* 0x000000ffff138224 */ /* 0x000fe200078e0010 */
[-C--:B------:R-:W-:Y:S02]  /*9d40*/  ISETP.GE.AND P6, PT, R22, R14.reuse, PT ;  /* 0x0000000e1600720c */ /* 0x080fe40003fc6270 */
[----:B------:R-:W-:Y:S02]  /*9d50*/  CS2R R16, SRZ ;  /* 0x0000000000107805 */ /* 0x000fe4000001ff00 */
[----:B------:R-:W-:Y:S01]  /*9d60*/  ISETP.GE.AND P5, PT, R23, R14, PT ;  /* 0x0000000e1700720c */ /* 0x000fe20003fa6270 */
[----:B------:R-:W-:Y:S01]  /*9d70*/  @!P0 IMAD.MOV.U32 R18, RZ, RZ, 0x1 ;  /* 0x00000001ff128424 */ /* 0x000fe200078e00ff */
[----:B------:R-:W-:Y:S02]  /*9d80*/  @!P3 SHF.R.S32.HI R15, RZ, 0x1f, R30 ;  /* 0x0000001fff0fb819 */ /* 0x000fe4000001141e */
[----:B------:R-:W-:Y:S01]  /*9d90*/  SEL R25, R2, RZ, P3 ;  /* 0x000000ff02197207 */ /* 0x000fe20001800000 */
[----:B------:R-:W-:Y:S08]  /*9da0*/  @P2 BRA `(.L_x_1162) ;  /* 0x0000000000442947 */ /* 0x000ff00003800000 */
        /* <DEDUP_REMOVED lines=17> */
.L_x_1162:
[----:B------:R-:W-:Y:S05]  /*9ec0*/  BSYNC B0 ;  /* 0x0000000000007941 */ /* 0x000fea0003800000 */
.L_x_1161:
[----:B------:R-:W-:Y:S04]  /*9ed0*/  BSSY B0, `(.L_x_1163) ;  /* 0x0000013000007945 */ /* 0x000fe80003800000 */
        /* <DEDUP_REMOVED lines=18> */
.L_x_1164:
[----:B------:R-:W-:Y:S05]  /*a000*/  BSYNC B0 ;  /* 0x0000000000007941 */ /* 0x000fea0003800000 */
.L_x_1163:
[----:B------:R-:W-:Y:S04]  /*a010*/  BSSY B0, `(.L_x_1165) ;  /* 0x0000013000007945 */ /* 0x000fe80003800000 */
[----:B------:R-:W-:Y:S05]  /*a020*/  @P5 BRA `(.L_x_1166) ;  /* 0x0000000000445947 */ /* 0x000fea0003800000 */
[----:B------:R-:W-:Y:S01]  /*a030*/  IADD3 R8, P0, R6, 0x70, RZ ;  /* 0x0000007006087810 */ /* 0x000fe20007f1e0ff */
[----:B------:R-:W-:Y:S01]  /*a040*/  ULDC.64 UR4, c[0x0][0x298] ;  /* 0x0000a60000047ab9 */ /* 0x000fe20000000a00 */
[----:B-12---:R-:W-:Y:S01]  /*a050*/  MOV R3, R9 ;  /* 0x0000000900037202 */ /* 0x006fe20000000f00 */
        /* <DEDUP_REMOVED lines=14> */
.L_x_1166:
[----:B------:R-:W-:Y:S05]  /*a140*/  BSYNC B0 ;  /* 0x0000000000007941 */ /* 0x000fea0003800000 */
.L_x_1165:
[----:B------:R-:W-:Y:S01]  /*a150*/  ISETP.GE.OR P4, PT, R12, R14, P1 ;  /* 0x0000000e0c00720c */ /* 0x000fe20000f86670 */
[----:B------:R-:W-:Y:S01]  /*a160*/  @!P3 IMAD.MOV.U32 R16, RZ, RZ, R30 ;  /* 0x000000ffff10b224 */ /* 0x000fe200078e001e */
[----:B------:R-:W-:Y:S01]  /*a170*/  BSSY B0, `(.L_x_1167) ;  /* 0x0000013000007945 */ /* 0x000fe20003800000 */
[----:B------:R-:W-:Y:S01]  /*a180*/  IMAD R0, R29, R18, RZ ;  /* 0x000000121d007224 */ /* 0x000fe200078e02ff */
[-C--:B------:R-:W-:Y:S01]  /*a190*/  ISETP.GE.OR P0, PT, R27, R14.reuse, P1 ;  /* 0x0000000e1b00720c */ /* 0x080fe20000f06670 */
[----:B-123--:R-:W-:Y:S01]  /*a1a0*/  IMAD R2, R33, R19, R25 ;  /* 0x0000001321027224 */ /* 0x00efe200078e0219 */
[----:B------:R-:W-:Y:S01]  /*a1b0*/  ISETP.GE.OR P6, PT, R28, R14, P1 ;  /* 0x0000000e1c00720c */ /* 0x000fe20000fc6670 */
[----:B------:R-:W-:Y:S01]  /*a1c0*/  @!P3 IMAD.MOV.U32 R17, RZ, RZ, R15 ;  /* 0x000000ffff11b224 */ /* 0x000fe200078e000f */
[----:B------:R-:W-:Y:S02]  /*a1d0*/  SHF.R.S32.HI R3, RZ, 0x1f, R0 ;  /* 0x0000001fff037819 */ /* 0x000fe40000011400 */
[----:B------:R-:W-:-:S02]  /*a1e0*/  IADD3 R5, P3, P2, R0, R16, R2 ;  /* 0x0000001000057210 */ /* 0x000fc40007a7e002 */
[----:B------:R-:W-:-:S04]  /*a1f0*/  SHF.R.S32.HI R4, RZ, 0x1f, R2 ;  /* 0x0000001fff047819 */ /* 0x000fc80000011402 */
[----:B------:R-:W-:Y:S01]  /*a200*/  IADD3.X R4, R3, R17, R4, P3, P2 ;  /* 0x0000001103047210 */ /* 0x000fe20001fe4404 */
[----:B------:R-:W-:Y:S06]  /*a210*/  @P4 BRA `(.L_x_1168) ;  /* 0x0000000000204947 */ /* 0x000fec0003800000 */
        /* <DEDUP_REMOVED lines=8> */
.L_x_1168:
[----:B------:R-:W-:Y:S05]  /*a2a0*/  BSYNC B0 ;  /* 0x0000000000007941 */ /* 0x000fea0003800000 */
.L_x_1167:
        /* <DEDUP_REMOVED lines=15> */
.L_x_1170:
[----:B------:R-:W-:Y:S05]  /*a3a0*/  BSYNC B0 ;  /* 0x0000000000007941 */ /* 0x000fea0003800000 */
.L_x_1169:
        /* <DEDUP_REMOVED lines=10> */
.L_x_1172:
[----:B------:R-:W-:Y:S05]  /*a450*/  BSYNC B0 ;  /* 0x0000000000007941 */ /* 0x000fea0003800000 */
.L_x_1171:
        /* <DEDUP_REMOVED lines=10> */
.L_x_1174:
[----:B------:R-:W-:Y:S05]  /*a500*/  BSYNC B0 ;  /* 0x0000000000007941 */ /* 0x000fea0003800000 */
.L_x_1173:
        /* <DEDUP_REMOVED lines=10> */
.L_x_1176:
[----:B------:R-:W-:Y:S05]  /*a5b0*/  BSYNC B0 ;  /* 0x0000000000007941 */ /* 0x000fea0003800000 */
.L_x_1175:
        /* <DEDUP_REMOVED lines=10> */
.L_x_1178:
[----:B------:R-:W-:Y:S05]  /*a660*/  BSYNC B0 ;  /* 0x0000000000007941 */ /* 0x000fea0003800000 */
.L_x_1177:
        /* <DEDUP_REMOVED lines=10> */
.L_x_1180:
[----:B------:R-:W-:Y:S05]  /*a710*/  BSYNC B0 ;  /* 0x0000000000007941 */ /* 0x000fea0003800000 */
.L_x_1179:
        /* <DEDUP_REMOVED lines=10> */
.L_x_1181:
        /* <DEDUP_REMOVED lines=12> */
.L_x_2931:


//--------------------- .text._ZN5flash16flash_fwd_kernelI23Flash_fwd_kernel_traitsILi128ELi128ELi32ELi4ELb0ELb0EN7cutlass6half_tE19Flash_kernel_traitsILi128ELi128ELi32ELi4ES3_EELb0ELb0ELb0ELb1ELb0ELb0ELb0ELb0EEEvNS_16Flash_fwd_paramsE --------------------------
	.section	.text._ZN5flash16flash_fwd_kernelI23Flash_fwd_kernel_traitsILi128ELi128ELi32ELi4ELb0ELb0EN7cutlass6half_tE19Flash_kernel_traitsILi128ELi128ELi32ELi4ES3_EELb0ELb0ELb0ELb1ELb0ELb0ELb0ELb0EEEvNS_16Flash_fwd_paramsE,"ax",@progbits
	.align	128
        .global         _ZN5flash16flash_fwd_kernelI23Flash_fwd_kernel_traitsILi128ELi128ELi32ELi4ELb0ELb0EN7cutlass6half_tE19Flash_kernel_traitsILi128ELi128ELi32ELi4ES3_EELb0ELb0ELb0ELb1ELb0ELb0ELb0ELb0EEEvNS_16Flash_fwd_paramsE
        .type           _ZN5flash16flash_fwd_kernelI23Flash_fwd_kernel_traitsILi128ELi128ELi32ELi4ELb0ELb0EN7cutlass6half_tE19Flash_kernel_traitsILi128ELi128ELi32ELi4ES3_EELb0ELb0ELb0ELb1ELb0ELb0ELb0ELb0EEEvNS_16Flash_fwd_paramsE,@function
        .size           _ZN5flash16flash_fwd_kernelI23Flash_fwd_kernel_traitsILi128ELi128ELi32ELi4ELb0ELb0EN7cutlass6half_tE19Flash_kernel_traitsILi128ELi128ELi32ELi4ES3_EELb0ELb0ELb0ELb1ELb0ELb0ELb0ELb0EEEvNS_16Flash_fwd_paramsE,(.L_x_2932 - _ZN5flash16flash_fwd_kernelI23Flash_fwd_kernel_traitsILi128ELi128ELi32ELi4ELb0ELb0EN7cutlass6half_tE19Flash_kernel_traitsILi128ELi128ELi32ELi4ES3_EELb0ELb0ELb0ELb1ELb0ELb0ELb0ELb0EEEvNS_16Flash_fwd_paramsE)
        .other          _ZN5flash16flash_fwd_kernelI23Flash_fwd_kernel_traitsILi128ELi128ELi32ELi4ELb0ELb0EN7cutlass6half_tE19Flash_kernel_traitsILi128ELi128ELi32ELi4ES3_EELb0ELb0ELb0ELb1ELb0ELb0ELb0ELb0EEEvNS_16Flash_fwd_paramsE,@"STO_CUDA_ENTRY STV_DEFAULT"
_ZN5flash16flash_fwd_kernelI23Flash_fwd_kernel_traitsILi128ELi128ELi32ELi4ELb0ELb0EN7cutlass6half_tE19Flash_kernel_traitsILi128ELi128ELi32ELi4ES3_EELb0ELb0ELb0ELb1ELb0ELb0ELb0ELb0EEEvNS_16Flash_fwd_paramsE:
.text._ZN5flash16flash_fwd_kernelI23Flash_fwd_kernel_traitsILi128ELi128ELi32ELi4ELb0ELb0EN7cutlass6half_tE19Flash_kernel_traitsILi128ELi128ELi32ELi4ES3_EELb0ELb0ELb0ELb1ELb0ELb0ELb0ELb0EEEvNS_16Flash_fwd_paramsE:
        /* <DEDUP_REMOVED lines=40> */
.L_x_1182:
[----:B-1----:R-:W1:Y:S02]  /*0280*/  LDC R4, c[0x0][0x2c8] ;  /* 0x0000b200ff047b82 */ /* 0x002e640000000800 */
.L_x_1183:
        /* <DEDUP_REMOVED lines=17> */
[----:B------:R-:W-:-:S13]  /*03a0*/  ISETP.GE.AND P0, PT, R134, 0x1, PT ;  /* 0x000000018600780c */ /* 0x000fda0003f06270 */
[----:B------:R-:W-:Y:S05]  /*03b0*/  @!P0 BRA `(.L_x_1184) ;  /* 0x000000a000988947 */ /* 0x000fea0003800000 */
[----:B------:R-:W3:Y:S01]  /*03c0*/  LDC R22, c[0x0][0x278] ;  /* 0x00009e00ff167b82 */ /* 0x000ee20000000800 */
[----:B-1----:R-:W-:Y:S01]  /*03d0*/  SHF.R.S32.HI R40, RZ, 0x1f, R96 ;  /* 0x0000001fff287819 */ /* 0x002fe20000011460 */
[----:B------:R-:W-:Y:S01]  /*03e0*/  IMAD.IADD R25, R200, 0x1, -R250 ;  /* 0x00000001c8197824 */ /* 0x000fe200078e0afa */
[----:B------:R-:W-:Y:S02]  /*03f0*/  ISETP.NE.AND P4, PT, R23, -0x1, PT ;  /* 0xffffffff1700780c */ /* 0x000fe40003f85270 */
[-C--:B------:R-:W-:Y:S02]  /*0400*/  LEA.HI R4, R40, R96.reuse, RZ, 0x3 ;  /* 0x0000006028047211 */ /* 0x080fe400078f18ff */
[----:B------:R-:W-:Y:S01]  /*0410*/  ISETP.NE.AND P1, PT, R14, -0x1, PT ;  /* 0xffffffff0e00780c */ /* 0x000fe20003f25270 */
[----:B------:R1:W-:Y:S01]  /*0420*/  STL [R1+0xc], R25 ;  /* 0x00000c1901007387 */ /* 0x0003e20000100800 */
[----:B------:R-:W-:Y:S01]  /*0430*/  SHF.R.S32.HI R16, RZ, 0x3, R4 ;  /* 0x00000003ff107819 */ /* 0x000fe20000011404 */
[----:B------:R-:W4:Y:S01]  /*0440*/  LDC.64 R32, c[0x0][0x3c8] ;  /* 0x0000f200ff207b82 */ /* 0x000f220000000a00 */
[----:B------:R-:W-:-:S02]  /*0450*/  LEA.HI R38, R40, R96, RZ, 0x4 ;  /* 0x0000006028267211 */ /* 0x000fc400078f20ff */
[----:B------:R-:W-:-:S03]  /*0460*/  LEA.HI R10, R40, R96, RZ, 0x6 ;  /* 0x00000060280a7211 */ /* 0x000fc600078f30ff */
[----:B--2---:R-:W-:Y:S02]  /*0470*/  @!P4 SHF.R.S32.HI R6, RZ, 0x1f, R39 ;  /* 0x0000001fff06c819 */ /* 0x004fe40000011427 */
[----:B------:R-:W2:Y:S01]  /*0480*/  @P4 LDC.64 R18, c[0x0][0x240] ;  /* 0x00009000ff124b82 */ /* 0x000ea20000000a00 */
[----:B------:R-:W-:Y:S02]  /*0490*/  SHF.L.U32 R10, R10, 0x3, RZ ;  /* 0x000000030a0a7819 */ /* 0x000fe400000006ff */
[----:B---3--:R-:W-:-:S05]  /*04a0*/  IABS R17, R22 ;  /* 0x0000001600117213 */ /* 0x008fca0000000000 */
[----:B------:R-:W3:Y:S01]  /*04b0*/  @!P4 LDC.64 R12, c[0x0][0x228] ;  /* 0x00008a00ff0ccb82 */ /* 0x000ee20000000a00 */
[----:B------:R-:W-:Y:S01]  /*04c0*/  ISETP.NE.AND P5, PT, R22, RZ, PT ;  /* 0x000000ff1600720c */ /* 0x000fe20003fa5270 */
[----:B------:R-:W5:Y:S06]  /*04d0*/  I2F.RP R2, R17 ;  /* 0x0000001100027306 */ /* 0x000f6c0000209400 */
[----:B------:R-:W1:Y:S08]  /*04e0*/  @P1 LDC.64 R28, c[0x0][0x250] ;  /* 0x00009400ff1c1b82 */ /* 0x000e700000000a00 */
[----:B------:R-:W4:Y:S01]  /*04f0*/  @P1 LDC.64 R26, c[0x0][0x248] ;  /* 0x00009200ff1a1b82 */ /* 0x000f220000000a00 */
[----:B-----5:R-:W5:Y:S01]  /*0500*/  MUFU.RCP R2, R2 ;  /* 0x0000000200027308 */ /* 0x020f620000001000 */
[----:B---3--:R-:W-:-:S04]  /*0510*/  @!P4 IMAD R6, R6, R12, RZ ;  /* 0x0000000c0606c224 */ /* 0x008fc800078e02ff */
[----:B------:R-:W-:Y:S02]  /*0520*/  @!P4 IMAD R13, R39, R13, R6 ;  /* 0x0000000d270dc224 */ /* 0x000fe400078e0206 */
[----:B-----5:R-:W-:-:S04]  /*0530*/  VIADD R2, R2, 0xffffffe ;  /* 0x0ffffffe02027836 */ /* 0x020fc80000000000 */
[----:B------:R-:W3:Y:S02]  /*0540*/  F2I.FTZ.U32.TRUNC.NTZ R3, R2 ;  /* 0x0000000200037305 */ /* 0x000ee4000021f000 */
[----:B---3--:R-:W-:Y:S02]  /*0550*/  IMAD.MOV R0, RZ, RZ, -R3 ;  /* 0x000000ffff007224 */ /* 0x008fe400078e0a03 */
[----:B------:R-:W-:Y:S02]  /*0560*/  IMAD.MOV.U32 R2, RZ, RZ, RZ ;  /* 0x000000ffff027224 */ /* 0x000fe400078e00ff */
[----:B------:R-:W-:-:S04]  /*0570*/  IMAD R0, R0, R17, RZ ;  /* 0x0000001100007224 */ /* 0x000fc800078e02ff */
[----:B------:R-:W-:Y:S01]  /*0580*/  IMAD.HI.U32 R3, R3, R0, R2 ;  /* 0x0000000003037227 */ /* 0x000fe200078e0002 */
[----:B------:R-:W-:Y:S02]  /*0590*/  IABS R0, R20 ;  /* 0x0000001400007213 */ /* 0x000fe40000000000 */
[----:B------:R-:W-:Y:S02]  /*05a0*/  LOP3.LUT R2, R4, 0xfffffff8, RZ, 0xc0, !PT ;  /* 0xfffffff804027812 */ /* 0x000fe400078ec0ff */
[----:B------:R-:W-:Y:S01]  /*05b0*/  MOV R4, R0 ;  /* 0x0000000000047202 */ /* 0x000fe20000000f00 */
[----:B------:R-:W-:Y:S02]  /*05c0*/  IMAD.SHL.U32 R0, R16, 0x40, RZ ;  /* 0x0000004010007824 */ /* 0x000fe400078e00ff */
[----:B------:R-:W-:Y:S01]  /*05d0*/  IMAD.IADD R36, R96, 0x1, -R2 ;  /* 0x0000000160247824 */ /* 0x000fe200078e0a02 */
[----:B------:R-:W-:Y:S01]  /*05e0*/  LOP3.LUT R2, R38, 0xfffffff0, RZ, 0xc0, !PT ;  /* 0xfffffff026027812 */ /* 0x000fe200078ec0ff */
[----:B------:R-:W-:Y:S01]  /*05f0*/  IMAD.HI.U32 R11, R3, R4, RZ ;  /* 0x00000004030b7227 */ /* 0x000fe200078e00ff */
[----:B------:R-:W-:-:S02]  /*0600*/  LOP3.LUT R5, R0, 0x1c0, RZ, 0xc0, !PT ;  /* 0x000001c000057812 */ /* 0x000fc400078ec0ff */
[----:B------:R-:W-:Y:S01]  /*0610*/  IADD3 R0, R16, 0x20, RZ ;  /* 0x0000002010007810 */ /* 0x000fe20007ffe0ff */
[----:B------:R-:W-:Y:S01]  /*0620*/  IMAD.SHL.U32 R138, R36, 0x8, RZ ;  /* 0x00000008248a7824 */ /* 0x000fe200078e00ff */
[----:B------:R-:W-:Y:S02]  /*0630*/  SHF.R.U32.HI R7, RZ, 0x3, R5 ;  /* 0x00000003ff077819 */ /* 0x000fe40000011605 */
[----:B------:R-:W-:Y:S01]  /*0640*/  ISETP.GE.AND P3, PT, R0, R25, PT ;  /* 0x000000190000720c */ /* 0x000fe20003f66270 */
[----:B------:R-:W-:Y:S01]  /*0650*/  IMAD.IADD R0, R96, 0x1, -R2 ;  /* 0x0000000160007824 */ /* 0x000fe200078e0a02 */
[--C-:B------:R-:W-:Y:S01]  /*0660*/  LOP3.LUT R3, R5, 0x38, R138.reuse, 0xf8, !PT ;  /* 0x0000003805037812 */ /* 0x100fe200078ef88a */
[----:B------:R-:W-:Y:S01]  /*0670*/  IMAD.MOV R5, RZ, RZ, -R11 ;  /* 0x000000ffff057224 */ /* 0x000fe200078e0a0b */
[----:B------:R-:W-:Y:S02]  /*0680*/  SHF.R.S32.HI R139, RZ, 0x1f, R138 ;  /* 0x0000001fff8b7819 */ /* 0x000fe4000001148a */
[----:B------:R-:W-:Y:S01]  /*0690*/  LOP3.LUT R15, R3, R7, RZ, 0x3c, !PT ;  /* 0x00000007030f7212 */ /* 0x000fe200078e3cff */
[----:B------:R-:W-:Y:S01]  /*06a0*/  IMAD R4, R17, R5, R4 ;  /* 0x0000000511047224 */ /* 0x000fe200078e0204 */
[----:B------:R-:W-:Y:S01]  /*06b0*/  SHF.R.S32.HI R5, RZ, 0x1f, R0 ;  /* 0x0000001fff057819 */ /* 0x000fe20000011400 */
[----:B--2---:R-:W-:Y:S01]  /*06c0*/  @P4 IMAD.WIDE.U32 R2, R23, R18, RZ ;  /* 0x0000001217024225 */ /* 0x004fe200078e00ff */
[----:B------:R-:W-:-:S02]  /*06d0*/  LOP3.LUT R231, R15, 0xfffffe00, R10, 0xf8, !PT ;  /* 0xfffffe000fe77812 */ /* 0x000fc400078ef80a */
[----:B------:R-:W-:Y:S01]  /*06e0*/  ISETP.GT.U32.AND P2, PT, R17, R4, PT ;  /* 0x000000041100720c */ /* 0x000fe20003f44070 */
[----:B------:R-:W-:Y:S01]  /*06f0*/  @P4 IMAD R19, R23, R19, R3 ;  /* 0x0000001317134224 */ /* 0x000fe200078e0203 */
[----:B------:R-:W-:Y:S01]  /*0700*/  LEA.HI R35, R5, R0, RZ, 0x3 ;  /* 0x0000000005237211 */ /* 0x000fe200078f18ff */
[----:B------:R-:W-:Y:S02]  /*0710*/  VIADD R5, R16, 0x30 ;  /* 0x0000003010057836 */ /* 0x000fe40000000000 */
[----:B------:R-:W-:Y:S01]  /*0720*/  @!P4 IMAD.WIDE.U32 R6, R39, R12, RZ ;  /* 0x0000000c2706c225 */ /* 0x000fe200078e00ff */
[----:B------:R-:W-:Y:S02]  /*0730*/  LOP3.LUT R3, R35, 0xfffffff8, RZ, 0xc0, !PT ;  /* 0xfffffff823037812 */ /* 0x000fe400078ec0ff */
[----:B------:R-:W-:Y:S01]  /*0740*/  ISETP.GE.AND P0, PT, R5, R25, PT ;  /* 0x000000190500720c */ /* 0x000fe20003f06270 */
[----:B------:R-:W-:Y:S01]  /*0750*/  @P4 IMAD.MOV.U32 R8, RZ, RZ, R2 ;  /* 0x000000ffff084224 */ /* 0x000fe200078e0002 */
[----:B------:R-:W-:Y:S01]  /*0760*/  LOP3.LUT R2, R20, R22, RZ, 0x3c, !PT ;  /* 0x0000001614027212 */ /* 0x000fe200078e3cff */
[----:B------:R-:W-:Y:S01]  /*0770*/  IMAD.IADD R34, R0, 0x1, -R3 ;  /* 0x0000000100227824 */ /* 0x000fe200078e0a03 */
[----:B------:R-:W-:Y:S01]  /*0780*/  @!P4 MOV R8, R6 ;  /* 0x000000060008c202 */ /* 0x000fe20000000f00 */
[----:B------:R-:W-:Y:S01]  /*0790*/  @!P2 IMAD.IADD R4, R4, 0x1, -R17 ;  /* 0x000000010404a824 */ /* 0x000fe200078e0a11 */
[----:B------:R-:W-:Y:S01]  /*07a0*/  @!P2 IADD3 R11, R11, 0x1, RZ ;  /* 0x000000010b0ba810 */ /* 0x000fe20007ffe0ff */
[C-C-:B------:R-:W-:Y:S01]  /*07b0*/  @P1 IMAD.IADD R0, R9.reuse, 0x1, R14.reuse ;  /* 0x0000000109001824 */ /* 0x140fe200078e020e */
[----:B------:R-:W-:Y:S01]  /*07c0*/  IADD3 R18, P2, R138, R8, RZ ;  /* 0x000000088a127210 */ /* 0x000fe20007f5e0ff */
[----:B------:R-:W-:Y:S01]  /*07d0*/  @P1 IMAD.IADD R5, R9, 0x1, R14 ;  /* 0x0000000109051824 */ /* 0x000fe200078e020e */
[----:B------:R-:W-:Y:S01]  /*07e0*/  ISETP.GE.U32.AND P6, PT, R4, R17, PT ;  /* 0x000000110400720c */ /* 0x000fe20003fc6070 */
[----:B------:R-:W-:Y:S01]  /*07f0*/  @!P4 IMAD.IADD R19, R7, 0x1, R13 ;  /* 0x000000010713c824 */ /* 0x000fe200078e020d */
[----:B------:R-:W-:Y:S01]  /*0800*/  ISETP.GE.AND P4, PT, R2, RZ, PT ;  /* 0x000000ff0200720c */ /* 0x000fe20003f86270 */
[C---:B-1----:R-:W-:Y:S01]  /*0810*/  @P1 IMAD R6, R0.reuse, R29, RZ ;  /* 0x0000001d00061224 */ /* 0x042fe200078e02ff */
[----:B------:R-:W-:Y:S01]  /*0820*/  SHF.R.S32.HI R17, RZ, 0x1f, R16 ;  /* 0x0000001fff117819 */ /* 0x000fe20000011410 */
[----:B------:R-:W-:-:S04]  /*0830*/  @P1 IMAD.WIDE.U32 R2, R0, R28, RZ ;  /* 0x0000001c00021225 */ /* 0x000fc800078e00ff */
[C---:B----4-:R-:W-:Y:S02]  /*0840*/  @P1 IMAD R0, R5.reuse, R27, RZ ;  /* 0x0000001b05001224 */ /* 0x050fe400078e02ff */
[----:B------:R-:W-:Y:S02]  /*0850*/  @P1 IMAD.WIDE.U32 R4, R5, R26, RZ ;  /* 0x0000001a05041225 */ /* 0x000fe400078e00ff */
[----:B------:R-:W-:Y:S02]  /*0860*/  @P6 IADD3 R11, R11, 0x1, RZ ;  /* 0x000000010b0b6810 */ /* 0x000fe40007ffe0ff */
[----:B------:R-:W-:Y:S02]  /*0870*/  @P1 IMAD.IADD R14, R3, 0x1, R6 ;  /* 0x00000001030e1824 */ /* 0x000fe400078e0206 */
[----:B------:R-:W-:Y:S02]  /*0880*/  @P1 IMAD.MOV.U32 R12, RZ, RZ, R2 ;  /* 0x000000ffff0c1224 */ /* 0x000fe400078e0002 */
[----:B------:R-:W-:-:S02]  /*0890*/  @P1 IMAD.IADD R13, R5, 0x1, R0 ;  /* 0x00000001050d1824 */ /* 0x000fc400078e0200 */
        /* <DEDUP_REMOVED lines=15> */
.L_x_1185:
        /* <DEDUP_REMOVED lines=14> */
.L_x_1186:
[-C--:B------:R-:W-:Y:S01]  /*0a70*/  IMAD R6, R17, R26.reuse, RZ ;  /* 0x0000001a11067224 */ /* 0x080fe200078e02ff */
[----:B------:R-:W-:Y:S01]  /*0a80*/  MOV R0, R11 ;  /* 0x0000000b00007202 */ /* 0x000fe20000000f00 */
[--C-:B------:R-:W-:Y:S01]  /*0a90*/  IMAD.WIDE.U32 R4, R16, R26, R138.reuse ;  /* 0x0000001a10047225 */ /* 0x100fe200078e008a */
[----:B------:R-:W-:Y:S01]  /*0aa0*/  ISETP.NE.U32.AND P6, PT, R32, RZ, PT ;  /* 0x000000ff2000720c */ /* 0x000fe20003fc5070 */
[----:B------:R-:W1:Y:S01]  /*0ab0*/  S2UR UR10, SR_CgaCtaId ;  /* 0x00000000000a79c3 */ /* 0x000e620000008800 */
[----:B------:R-:W-:Y:S01]  /*0ac0*/  IADD3.X R19, R139, R19, RZ, P2, !PT ;  /* 0x000000138b137210 */ /* 0x000fe200017fe4ff */
[----:B------:R-:W-:Y:S01]  /*0ad0*/  IMAD.WIDE.U32 R2, R16, R28, R138 ;  /* 0x0000001c10027225 */ /* 0x000fe200078e008a */
[----:B------:R-:W-:Y:S01]  /*0ae0*/  IADD3 R4, P2, R10, R4, RZ ;  /* 0x000000040a047210 */ /* 0x000fe20007f5e0ff */
[----:B------:R-:W-:Y:S01]  /*0af0*/  ULDC.64 UR4, c[0x0][0x260] ;  /* 0x0000980000047ab9 */ /* 0x000fe20000000a00 */
[----:B------:R-:W-:Y:S01]  /*0b00*/  ISETP.NE.AND.EX P6, PT, R33, RZ, PT, P6 ;  /* 0x000000ff2100720c */ /* 0x000fe20003fc5360 */
[----:B------:R-:W-:Y:S01]  /*0b10*/  IMAD R7, R17, R28, RZ ;  /* 0x0000001c11077224 */ /* 0x000fe200078e02ff */
[----:B------:R-:W-:Y:S01]  /*0b20*/  IADD3 R2, P1, R12, R2, RZ ;  /* 0x000000020c027210 */ /* 0x000fe20007f3e0ff */
[C---:B------:R-:W-:Y:S01]  /*0b30*/  IMAD R8, R16.reuse, R27, R6 ;  /* 0x0000001b10087224 */ /* 0x040fe200078e0206 */
[----:B------:R-:W-:Y:S01]  /*0b40*/  ULDC.64 UR6, c[0x0][0x268] ;  /* 0x00009a0000067ab9 */ /* 0x000fe20000000a00 */
[C---:B------:R-:W-:Y:S01]  /*0b50*/  IMAD R7, R16.reuse, R29, R7 ;  /* 0x0000001d10077224 */ /* 0x040fe200078e0207 */
[----:B------:R-:W-:Y:S01]  /*0b60*/  SHF.R.S32.HI R21, RZ, 0x1f, R20 ;  /* 0x0000001fff157819 */ /* 0x000fe20000011414 */
[----:B------:R-:W-:Y:S01]  /*0b70*/  @!P4 IMAD.MOV R0, RZ, RZ, -R0 ;  /* 0x000000ffff00c224 */ /* 0x000fe200078e0a00 */
[----:B------:R-:W-:Y:S01]  /*0b80*/  @!P5 LOP3.LUT R0, RZ, R22, RZ, 0x33, !PT ;  /* 0x00000016ff00d212 */ /* 0x000fe200078e33ff */
[----:B------:R-:W-:Y:S01]  /*0b90*/  VIADD R31, R16, 0x10 ;  /* 0x00000010101f7836 */ /* 0x000fe20000000000 */
[----:B------:R-:W-:Y:S01]  /*0ba0*/  IADD3.X R5, R13, R5, R8, P2, !PT ;  /* 0x000000050d057210 */ /* 0x000fe200017fe408 */
[----:B------:R-:W-:Y:S01]  /*0bb0*/  BSSY B0, `(.L_x_1187) ;  /* 0x0000039000007945 */ /* 0x000fe20003800000 */
[----:B------:R-:W-:Y:S01]  /*0bc0*/  IADD3.X R3, R14, R3, R7, P1, !PT ;  /* 0x000000030e037210 */ /* 0x000fe20000ffe407 */
[----:B------:R-:W2:Y:S01]  /*0bd0*/  @P6 LDC.64 R22, c[0x0][0x3d0] ;  /* 0x0000f400ff166b82 */ /* 0x000ea20000000a00 */
[----:B------:R-:W-:Y:S01]  /*0be0*/  SHF.R.S32.HI R6, RZ, 0x1f, R0 ;  /* 0x0000001fff067819 */ /* 0x000fe20000011400 */
[----:B------:R-:W-:Y:S01]  /*0bf0*/  IMAD.WIDE.U32 R44, R0, UR4, R4 ;  /* 0x00000004002c7c25 */ /* 0x000fe2000f8e0004 */
[----:B------:R-:W-:-:S02]  /*0c00*/  ISETP.GE.AND P5, PT, R16, R25, PT ;  /* 0x000000191000720c */ /* 0x000fc40003fa6270 */
[----:B------:R-:W-:Y:S01]  /*0c10*/  ISETP.GE.AND P4, PT, R31, R25, PT ;  /* 0x000000191f00720c */ /* 0x000fe20003f86270 */
[----:B------:R-:W-:Y:S01]  /*0c20*/  IMAD.WIDE.U32 R42, R0, UR6, R2 ;  /* 0x00000006002a7c25 */ /* 0x000fe2000f8e0002 */
[----:B------:R3:W-:Y:S01]  /*0c30*/  STL.64 [R1+0x18], R44 ;  /* 0x0000182c01007387 */ /* 0x0007e20000100a00 */
[----:B------:R-:W-:Y:S02]  /*0c40*/  MOV R2, 0x20 ;  /* 0x0000002000027802 */ /* 0x000fe40000000f00 */
[C---:B------:R-:W-:Y:S01]  /*0c50*/  IMAD R7, R6.reuse, UR4, RZ ;  /* 0x0000000406077c24 */ /* 0x040fe2000f8e02ff */
[----:B------:R3:W-:Y:S01]  /*0c60*/  STL.64 [R1+0x10], R42 ;  /* 0x0000102a01007387 */ /* 0x0007e20000100a00 */
[----:B------:R-:W-:Y:S01]  /*0c70*/  IMAD R4, R6, UR6, RZ ;  /* 0x0000000606047c24 */ /* 0x000fe2000f8e02ff */
[----:B------:R-:W-:Y:S01]  /*0c80*/  R2P PR, R34, 0x6 ;  /* 0x0000000622007804 */ /* 0x000fe20000000000 */
[C---:B------:R-:W-:Y:S01]  /*0c90*/  IMAD R24, R0.reuse, UR5, R7 ;  /* 0x0000000500187c24 */ /* 0x040fe2000f8e0207 */
[----:B------:R-:W-:Y:S01]  /*0ca0*/  ULDC.64 UR4, c[0x0][0x258] ;  /* 0x0000960000047ab9 */ /* 0x000fe20000000a00 */
[----:B------:R-:W-:Y:S01]  /*0cb0*/  IMAD R37, R0, UR7, R4 ;  /* 0x0000000700257c24 */ /* 0x000fe2000f8e0204 */
[----:B------:R-:W-:Y:S01]  /*0cc0*/  MOV R4, 0x10 ;  /* 0x0000001000047802 */ /* 0x000fe20000000f00 */
[----:B------:R-:W-:Y:S01]  /*0cd0*/  IMAD R0, R21, UR4, RZ ;  /* 0x0000000415007c24 */ /* 0x000fe2000f8e02ff */
[----:B------:R-:W-:Y:S01]  /*0ce0*/  IADD3 R245, R138, 0x40, RZ ;  /* 0x000000408af57810 */ /* 0x000fe20007ffe0ff */
[----:B------:R-:W-:Y:S01]  /*0cf0*/  IMAD.WIDE.U32 R14, R20, UR4, R18 ;  /* 0x00000004140e7c25 */ /* 0x000fe2000f8e0012 */
[----:B------:R-:W-:Y:S01]  /*0d00*/  UMOV UR4, 0x400 ;  /* 0x0000040000047882 */ /* 0x000fe20000000000 */
[----:B------:R-:W-:Y:S01]  /*0d10*/  SEL R4, R4, 0xfffffff0, !P1 ;  /* 0xfffffff004047807 */ /* 0x000fe20004800000 */
[----:B-1----:R-:W-:Y:S01]  /*0d20*/  ULEA UR4, UR10, UR4, 0x18 ;  /* 0x000000040a047291 */ /* 0x002fe2000f8ec03f */
[----:B------:R-:W-:Y:S01]  /*0d30*/  IMAD R0, R20, UR5, R0 ;  /* 0x0000000514007c24 */ /* 0x000fe2000f8e0200 */
[----:B------:R-:W-:Y:S01]  /*0d40*/  SEL R2, R2, 0xffffffe0, !P2 ;  /* 0xffffffe002027807 */ /* 0x000fe20005000000 */
[----:B------:R-:W-:-:S02]  /*0d50*/  VIADD R3, R16, 0x40 ;  /* 0x0000004010037836 */ /* 0x000fc40000000000 */
[----:B------:R-:W-:Y:S01]  /*0d60*/  IMAD.WIDE R6, R30, 0x80, R16 ;  /* 0x000000801e067825 */ /* 0x000fe200078e0210 */
[----:B------:R-:W-:-:S03]  /*0d70*/  LEA R231, R231, UR4, 0x1 ;  /* 0x00000004e7e77c11 */ /* 0x000fc6000f8e08ff */
[----:B------:R-:W-:Y:S01]  /*0d80*/  IMAD.IADD R13, R15, 0x1, R0 ;  /* 0x000000010f0d7824 */ /* 0x000fe200078e0200 */
        /* <DEDUP_REMOVED lines=27> */
.L_x_1188:
[----:B------:R-:W-:Y:S05]  /*0f40*/  BSYNC B0 ;  /* 0x0000000000007941 */ /* 0x000fea0003800000 */
.L_x_1187:
[----:B------:R-:W-:Y:S01]  /*0f50*/  BSSY B0, `(.L_x_1189) ;  /* 0x0000021000007945 */ /* 0x000fe20003800000 */
[----:B------:R-:W-:Y:S02]  /*0f60*/  ISETP.GE.AND P1, PT, R3, R25, PT ;  /* 0x000000190300720c */ /* 0x000fe40003f26270 */
[----:B------:R-:W-:Y:S01]  /*0f70*/  IADD3 R5, R16, 0x50, RZ ;  /* 0x0000005010057810 */ /* 0x000fe20007ffe0ff */
        /* <DEDUP_REMOVED lines=11> */
[----:B-1--4-:R-:W1:Y:S01]  /*1030*/  @!P4 LDC.64 R10, c[0x0][0x210] ;  /* 0x00008400ff0acb82 */ /* 0x012e620000000a00 */
        /* <DEDUP_REMOVED lines=18> */
.L_x_1190:
[----:B------:R-:W-:Y:S05]  /*1160*/  BSYNC B0 ;  /* 0x0000000000007941 */ /* 0x000fea0003800000 */
.L_x_1189:
[----:B------:R-:W-:Y:S01]  /*1170*/  BSSY B0, `(.L_x_1191) ;  /* 0x0000022000007945 */ /* 0x000fe20003800000 */
[----:B------:R-:W-:Y:S01]  /*1180*/  ISETP.GE.AND P2, PT, R5, R25, PT ;  /* 0x000000190500720c */ /* 0x000fe20003f46270 */
[----:B------:R-:W-:Y:S01]  /*1190*/  VIADD R5, R134, 0x1f ;  /* 0x0000001f86057836 */ /* 0x000fe20000000000 */
        /* <DEDUP_REMOVED lines=31> */
.L_x_1192:
[----:B------:R-:W-:Y:S05]  /*1390*/  BSYNC B0 ;  /* 0x0000000000007941 */ /* 0x000fea0003800000 */
.L_x_1191:
[----:B------:R-:W-:Y:S01]  /*13a0*/  SHF.R.S32.HI R0, RZ, 0x1f, R5 ;  /* 0x0000001fff007819 */ /* 0x000fe20000011405 */
[----:B------:R-:W-:Y:S01]  /*13b0*/  BSSY B0, `(.L_x_1193) ;  /* 0x0000022000007945 */ /* 0x000fe20003800000 */
[----:B------:R-:W-:Y:S02]  /*13c0*/  ISETP.GE.AND P3, PT, R18, R25, PT ;  /* 0x000000191200720c */ /* 0x000fe40003f66270 */
[----:B------:R-:W-:Y:S01]  /*13d0*/  LEA.HI R232, R0, R5, RZ, 0x5 ;  /* 0x0000000500e87211 */ /* 0x000fe200078f28ff */
[----:B------:R-:W-:Y:S01]  /*13e0*/  VIADD R5, R16, 0x70 ;  /* 0x0000007010057836 */ /* 0x000fe20000000000 */
[----:B------:R-:W-:Y:S09]  /*13f0*/  @P0 BRA `(.L_x_1194) ;  /* 0x0000000000740947 */ /* 0x000ff20003800000 */
        /* <DEDUP_REMOVED lines=29> */
.L_x_1194:
[----:B------:R-:W-:Y:S05]  /*15d0*/  BSYNC B0 ;  /* 0x0000000000007941 */ /* 0x000fea0003800000 */
.L_x_1193:
[----:B------:R-:W-:Y:S01]  /*15e0*/  LEA.HI.SX32 R88, R232, 0xffffffff, 0x1b ;  /* 0xffffffffe8587811 */ /* 0x000fe200078fdaff */
[----:B------:R-:W-:Y:S01]  /*15f0*/  BSSY B0, `(.L_x_1195) ;  /* 0x0000021000007945 */ /* 0x000fe20003800000 */
[----:B------:R-:W-:-:S03]  /*1600*/  ISETP.GE.AND P0, PT, R5, R25, PT ;  /* 0x000000190500720c */ /* 0x000fc60003f06270 */
[----:B------:R-:W-:Y:S01]  /*1610*/  IMAD R25, R88, -0x20, R134 ;  /* 0xffffffe058197824 */ /* 0x000fe200078e0286 */
        /* <DEDUP_REMOVED lines=30> */
.L_x_1196:
[----:B------:R-:W-:Y:S05]  /*1800*/  BSYNC B0 ;  /* 0x0000000000007941 */ /* 0x000fea0003800000 */
.L_x_1195:
[----:B------:R-:W-:Y:S01]  /*1810*/  BSSY B0, `(.L_x_1197) ;  /* 0x0000021000007945 */ /* 0x000fe20003800000 */
[----:B------:R-:W-:Y:S02]  /*1820*/  ISETP.GE.AND P1, PT, R16, R25, PT ;  /* 0x000000191000720c */ /* 0x000fe40003f26270 */
[----:B------:R-:W-:Y:S01]  /*1830*/  @P6 SHF.R.S32.HI R5, RZ, 0x1f, R39 ;  /* 0x0000001fff056819 */ /* 0x000fe20000011427 */
        /* <DEDUP_REMOVED lines=30> */
.L_x_1198:
[----:B------:R-:W-:Y:S05]  /*1a20*/  BSYNC B0 ;  /* 0x0000000000007941 */ /* 0x000fea0003800000 */
.L_x_1197:
[-C--:B--2---:R-:W-:Y:S01]  /*1a30*/  @P6 IMAD R0, R5, R22.reuse, RZ ;  /* 0x0000001605006224 */ /* 0x084fe200078e02ff */
[----:B------:R-:W-:Y:S01]  /*1a40*/  BSSY B0, `(.L_x_1199) ;  /* 0x0000023000007945 */ /* 0x000fe20003800000 */
[----:B------:R-:W-:Y:S01]  /*1a50*/  ISETP.GE.AND P2, PT, R31, R25, PT ;  /* 0x000000191f00720c */ /* 0x000fe20003f46270 */
[----:B------:R-:W-:Y:S01]  /*1a60*/  @P6 IMAD.WIDE.U32 R18, R39, R22, R20 ;  /* 0x0000001627126225 */ /* 0x000fe200078e0014 */
[----:B------:R-:W-:-:S03]  /*1a70*/  SHF.R.S32.HI R30, RZ, 0x4, R38 ;  /* 0x00000004ff1e7819 */ /* 0x000fc60000011426 */
[----:B------:R-:W-:Y:S01]  /*1a80*/  @P6 IMAD R5, R39, R23, R0 ;  /* 0x0000001727056224 */ /* 0x000fe200078e0200 */
[----:B------:R-:W-:Y:S07]  /*1a90*/  @P3 BRA `(.L_x_1200) ;  /* 0x0000000000743947 */ /* 0x000fee0003800000 */
        /* <DEDUP_REMOVED lines=29> */
.L_x_1200:
[----:B------:R-:W-:Y:S05]  /*1c70*/  BSYNC B0 ;  /* 0x0000000000007941 */ /* 0x000fea0003800000 */
.L_x_1199:
[----:B------:R-:W-:Y:S01]  /*1c80*/  IMAD.IADD R99, R45, 0x1, R24 ;  /* 0x000000012d637824 */ /* 0x000fe200078e0218 */
[----:B------:R-:W-:Y:S01]  /*1c90*/  MOV R98, R44 ;  /* 0x0000002c00627202 */ /* 0x000fe20000000f00 */
[C---:B------:R-:W-:Y:S01]  /*1ca0*/  IMAD.SHL.U32 R89, R26.reuse, 0x20, RZ ;  /* 0x000000201a597824 */ /* 0x040fe200078e00ff */
[----:B------:R-:W-:Y:S01]  /*1cb0*/  SHF.L.U64.HI R94, R26, 0x5, R27 ;  /* 0x000000051a5e7819 */ /* 0x000fe2000001021b */
[----:B------:R-:W-:Y:S01]  /*1cc0*/  BSSY B0, `(.L_x_1201) ;  /* 0x0000026000007945 */ /* 0x000fe20003800000 */
[----:B------:R-:W-:Y:S01]  /*1cd0*/  SHF.R.S32.HI R24, RZ, 0x1f, R88 ;  /* 0x0000001fff187819 */ /* 0x000fe20000011458 */
[----:B------:R1:W-:Y:S01]  /*1ce0*/  STL.64 [R1], R98 ;  /* 0x0000006201007387 */ /* 0x0003e20000100a00 */
[----:B------:R-:W-:Y:S01]  /*1cf0*/  @P6 LEA R20, P3, R18, R32, 0x2 ;  /* 0x0000002012146211 */ /* 0x000fe200078610ff */
[----:B------:R-:W-:Y:S01]  /*1d00*/  IMAD R0, R94, R88, RZ ;  /* 0x000000585e007224 */ /* 0x000fe200078e02ff */
[----:B------:R-:W-:Y:S01]  /*1d10*/  @P6 IADD3 R5, R19, R5, RZ ;  /* 0x0000000513056210 */ /* 0x000fe20007ffe0ff */
        /* <DEDUP_REMOVED lines=32> */
.L_x_1202:
[----:B------:R-:W-:Y:S05]  /*1f20*/  BSYNC B0 ;  /* 0x0000000000007941 */ /* 0x000fea0003800000 */
.L_x_1201:
[----:B------:R-:W-:Y:S01]  /*1f30*/  BSSY B0, `(.L_x_1203) ;  /* 0x0000019000007945 */ /* 0x000fe20003800000 */
[----:B------:R-:W-:Y:S01]  /*1f40*/  @P6 LEA.HI.X R21, R18, R33, R5, 0x2, P3 ;  /* 0x0000002112156211 */ /* 0x000fe200018f1405 */
[----:B------:R-:W-:Y:S01]  /*1f50*/  IMAD.IADD R0, R9, 0x1, R3 ;  /* 0x0000000109007824 */ /* 0x000fe200078e0203 */
[----:B-12-4-:R-:W-:Y:S01]  /*1f60*/  LEA.HI R10, R38, R30, RZ, 0x1 ;  /* 0x0000001e260a7211 */ /* 0x016fe200078f08ff */
        /* <DEDUP_REMOVED lines=21> */
.L_x_1204:
[----:B------:R-:W-:Y:S05]  /*20c0*/  BSYNC B0 ;  /* 0x0000000000007941 */ /* 0x000fea0003800000 */
.L_x_1203:
        /* <DEDUP_REMOVED lines=26> */
.L_x_1206:
[----:B------:R-:W-:Y:S05]  /*2270*/  BSYNC B0 ;  /* 0x0000000000007941 */ /* 0x000fea0003800000 */
.L_x_1205:
[C---:B------:R-:W-:Y:S01]  /*2280*/  ISETP.GE.AND P1, PT, R16.reuse, R25, PT ;  /* 0x000000191000720c */ /* 0x040fe20003f26270 */
[----:B------:R-:W-:Y:S01]  /*2290*/  IMAD.SHL.U32 R3, R16, 0x8, RZ ;  /* 0x0000000810037824 */ /* 0x000fe200078e00ff */
[----:B------:R-:W-:Y:S01]  /*22a0*/  LOP3.LUT R10, R10, 0xfffffffe, RZ, 0xc0, !PT ;  /* 0xfffffffe0a0a7812 */ /* 0x000fe200078ec0ff */
[----:B------:R-:W-:Y:S01]  /*22b0*/  IMAD.IADD R12, R43, 0x1, R37 ;  /* 0x000000012b0c7824 */ /* 0x000fe200078e0225 */
[----:B------:R-:W0:Y:S01]  /*22c0*/  LDGDEPBAR ;  /* 0x00000000000079af */ /* 0x000e220000000000 */
[----:B------:R-:W-:-:S03]  /*22d0*/  IMAD.SHL.U32 R0, R36, 0x40, RZ ;  /* 0x0000004024007824 */ /* 0x000fc600078e00ff */
[----:B------:R3:W5:Y:S01]  /*22e0*/  @P6 LDG.E R93, desc[UR8][R20.64] ;  /* 0x00000008145d6981 */ /* 0x000762000c1e1900 */
[----:B------:R-:W-:Y:S01]  /*22f0*/  IMAD.IADD R10, R30, 0x1, -R10 ;  /* 0x000000011e0a7824 */ /* 0x000fe200078e0a0a */
[----:B------:R-:W-:Y:S01]  /*2300*/  LOP3.LUT R0, R0, 0x1c0, RZ, 0xc0, !PT ;  /* 0x000001c000007812 */ /* 0x000fe200078ec0ff */
[----:B------:R-:W-:Y:S01]  /*2310*/  IMAD.SHL.U32 R5, R34, 0x40, RZ ;  /* 0x0000004022057824 */ /* 0x000fe200078e00ff */
[----:B------:R3:W-:Y:S01]  /*2320*/  STL [R1+0x8], R12 ;  /* 0x0000080c01007387 */ /* 0x0007e20000100800 */
[----:B-12-4-:R-:W-:Y:S01]  /*2330*/  IMAD.SHL.U32 R6, R10, 0x8, RZ ;  /* 0x000000080a067824 */ /* 0x016fe200078e00ff */
[----:B------:R-:W-:Y:S01]  /*2340*/  LOP3.LUT R7, R0, 0x8, R3, 0xf8, !PT ;  /* 0x0000000800077812 */ /* 0x000fe200078ef803 */
[----:B------:R-:W-:Y:S01]  /*2350*/  BSSY B0, `(.L_x_1207) ;  /* 0x0000030000007945 */ /* 0x000fe20003800000 */
[----:B------:R-:W-:Y:S02]  /*2360*/  SHF.R.U32.HI R3, RZ, 0x3, R0 ;  /* 0x00000003ff037819 */ /* 0x000fe40000011600 */
[----:B------:R-:W-:-:S02]  /*2370*/  LEA.HI R95, R40, R96, RZ, 0x5 ;  /* 0x00000060285f7211 */ /* 0x000fc400078f28ff */
[----:B------:R-:W-:Y:S01]  /*2380*/  LOP3.LUT R11, R7, R3, RZ, 0x3c, !PT ;  /* 0x00000003070b7212 */ /* 0x000fe200078e3cff */
[----:B------:R-:W-:Y:S01]  /*2390*/  IMAD.SHL.U32 R3, R35, 0x40, RZ ;  /* 0x0000004023037824 */ /* 0x000fe200078e00ff */
[----:B------:R-:W-:Y:S01]  /*23a0*/  LOP3.LUT R0, R5, 0x1c0, RZ, 0xc0, !PT ;  /* 0x000001c005007812 */ /* 0x000fe200078ec0ff */
[-C--:B------:R-:W-:Y:S01]  /*23b0*/  IMAD R5, R24, R28.reuse, RZ ;  /* 0x0000001c18057224 */ /* 0x080fe200078e02ff */
[----:B------:R-:W-:Y:S02]  /*23c0*/  SHF.R.S32.HI R92, RZ, 0x5, R95 ;  /* 0x00000005ff5c7819 */ /* 0x000fe4000001145f */
[----:B------:R-:W-:Y:S01]  /*23d0*/  LOP3.LUT R9, R0, 0x8, R6, 0xf8, !PT ;  /* 0x0000000800097812 */ /* 0x000fe200078ef806 */
[----:B------:R-:W-:Y:S01]  /*23e0*/  IMAD.WIDE.U32 R6, R88, R28, RZ ;  /* 0x0000001c58067225 */ /* 0x000fe200078e00ff */
[----:B------:R-:W-:-:S04]  /*23f0*/  DEPBAR.LE SB0, 0x0 ;  /* 0x000080000000791a */ /* 0x000fc80000000000 */
[----:B------:R-:W-:Y:S01]  /*2400*/  BAR.SYNC.DEFER_BLOCKING 0x0 ;  /* 0x0000000000007b1d */ /* 0x000fe20000010000 */
[----:B------:R-:W-:Y:S01]  /*2410*/  SHF.R.U32.HI R8, RZ, 0x3, R0 ;  /* 0x00000003ff087819 */ /* 0x000fe20000011600 */
[----:B------:R-:W-:Y:S01]  /*2420*/  IMAD R0, R88, R29, R5 ;  /* 0x0000001d58007224 */ /* 0x000fe200078e0205 */
[----:B------:R-:W-:Y:S02]  /*2430*/  LOP3.LUT R91, R3, 0xfffffe00, RZ, 0xc0, !PT ;  /* 0xfffffe00035b7812 */ /* 0x000fe400078ec0ff */
[----:B------:R-:W-:Y:S01]  /*2440*/  LOP3.LUT R90, R9, R8, RZ, 0x3c, !PT ;  /* 0x00000008095a7212 */ /* 0x000fe200078e3cff */
[----:B------:R-:W-:Y:S01]  /*2450*/  IMAD.IADD R8, R7, 0x1, R0 ;  /* 0x0000000107087824 */ /* 0x000fe200078e0200 */
[----:B------:R-:W-:Y:S01]  /*2460*/  LEA R5, P0, R6, R42, 0x5 ;  /* 0x0000002a06057211 */ /* 0x000fe200078028ff */
[----:B------:R-:W-:Y:S01]  /*2470*/  IMAD R3, R92, 0x400, R91 ;  /* 0x000004005c037824 */ /* 0x000fe200078e025b */
[----:B------:R-:W-:Y:S01]  /*2480*/  ISETP.GE.AND P3, PT, R31, R25, PT ;  /* 0x000000191f00720c */ /* 0x000fe20003f66270 */
[----:B------:R-:W-:Y:S01]  /*2490*/  IMAD R0, R10, 0x200, R11 ;  /* 0x000002000a007824 */ /* 0x000fe200078e020b */
[----:B------:R-:W-:Y:S01]  /*24a0*/  LEA.HI.X R8, R6, R12, R8, 0x5, P0 ;  /* 0x0000000c06087211 */ /* 0x000fe200000f2c08 */
[----:B------:R-:W-:-:S03]  /*24b0*/  IMAD.IADD R3, R90, 0x1, R3 ;  /* 0x000000015a037824 */ /* 0x000fc600078e0203 */
        /* <DEDUP_REMOVED lines=25> */
.L_x_1208:
[----:B------:R-:W-:Y:S05]  /*2650*/  BSYNC B0 ;  /* 0x0000000000007941 */ /* 0x000fea0003800000 */
.L_x_1207:
[----:B------:R4:W-:Y:S01]  /*2660*/  @P3 STS.128 [R231+0xa800], RZ ;  /* 0x00a800ffe7003388 */ /* 0x0009e20000000c00 */
[----:B------:R-:W-:Y:S03]  /*2670*/  BSSY B0, `(.L_x_1209) ;  /* 0x000001b000007945 */ /* 0x000fe60003800000 */
[----:B------:R4:W-:Y:S01]  /*2680*/  @P3 STS.128 [R231+0xb800], RZ ;  /* 0x00b800ffe7003388 */ /* 0x0009e20000000c00 */
[----:B------:R-:W-:Y:S05]  /*2690*/  @P3 BRA `(.L_x_1210) ;  /* 0x0000000000603947 */ /* 0x000fea0003800000 */
[----:B------:R-:W-:Y:S01]  /*26a0*/  ULDC UR5, c[0x0][0x2d0] ;  /* 0x0000b40000057ab9 */ /* 0x000fe20000000800 */
[----:B-12---:R-:W-:Y:S01]  /*26b0*/  IMAD.WIDE.U32 R6, R28, 0x10, RZ ;  /* 0x000000101c067825 */ /* 0x006fe200078e00ff */
[----:B------:R-:W-:Y:S02]  /*26c0*/  ISETP.GE.AND P1, PT, R138, UR5, PT ;  /* 0x000000058a007c0c */ /* 0x000fe4000bf26270 */
[----:B------:R-:W-:Y:S01]  /*26d0*/  ISETP.GE.AND P0, PT, R245, UR5, PT ;  /* 0x00000005f5007c0c */ /* 0x000fe2000bf06270 */
[----:B------:R-:W-:Y:S01]  /*26e0*/  IMAD.SHL.U32 R3, R29, 0x10, RZ ;  /* 0x000000101d037824 */ /* 0x000fe200078e00ff */
[----:B------:R-:W-:-:S04]  /*26f0*/  IADD3 R0, P2, R5, R6, RZ ;  /* 0x0000000605007210 */ /* 0x000fc80007f5e0ff */
[----:B------:R-:W-:-:S05]  /*2700*/  IADD3.X R3, R8, R7, R3, P2, !PT ;  /* 0x0000000708037210 */ /* 0x000fca00017fe403 */
        /* <DEDUP_REMOVED lines=17> */
.L_x_1210:
[----:B------:R-:W-:Y:S05]  /*2820*/  BSYNC B0 ;  /* 0x0000000000007941 */ /* 0x000fea0003800000 */
.L_x_1209:
[----:B------:R-:W-:Y:S01]  /*2830*/  LDSM.16.M88.4 R8, [R218] ;  /* 0x00000000da08783b */ /* 0x000fe20000000200 */
[----:B------:R-:W-:Y:S01]  /*2840*/  R2P PR, R36, 0x6 ;  /* 0x0000000624007804 */ /* 0x000fe20000000000 */
[C---:B------:R-:W-:Y:S01]  /*2850*/  VIADD R0, R216.reuse, 0x8000 ;  /* 0x00008000d8007836 */ /* 0x040fe20000000000 */
[----:B------:R-:W4:Y:S01]  /*2860*/  @P6 LDC R5, c[0x0][0x2e8] ;  /* 0x0000ba00ff056b82 */ /* 0x000f220000000800 */
[----:B------:R-:W4:Y:S01]  /*2870*/  LDSM.16.M88.4 R24, [R216+0x8000] ;  /* 0x00800000d818783b */ /* 0x000f220000000200 */
[----:B------:R-:W-:Y:S02]  /*2880*/  VIADD R227, R216, 0x8020 ;  /* 0x00008020d8e37836 */ /* 0x000fe40000000000 */
[--C-:B------:R-:W-:Y:S01]  /*2890*/  IMAD R220, R4, 0x2, R218.reuse ;  /* 0x0000000204dc7824 */ /* 0x100fe200078e02da */
[----:B------:R-:W4:Y:S01]  /*28a0*/  LDSM.16.M88.4 R32, [R216+0x8800] ;  /* 0x00880000d820783b */ /* 0x000f220000000200 */
[C---:B------:R-:W-:Y:S02]  /*28b0*/  IMAD R226, R2.reuse, 0x2, R218 ;  /* 0x0000000202e27824 */ /* 0x040fe400078e02da */
[----:B------:R-:W-:Y:S01]  /*28c0*/  IMAD R225, R2, 0x2, R220 ;  /* 0x0000000202e17824 */ /* 0x000fe200078e02dc */
[----:B------:R-:W4:Y:S01]  /*28d0*/  LDSM.16.M88.4 R16, [R218+0x2000] ;  /* 0x00200000da10783b */ /* 0x000f220000000200 */
[----:B-12---:R-:W-:-:S02]  /*28e0*/  IMAD.SHL.U32 R7, R96, 0x2, RZ ;  /* 0x0000000260077824 */ /* 0x006fc400078e00ff */
[----:B------:R-:W-:Y:S01]  /*28f0*/  @P1 VIADD R227, R0, 0xffffffe0 ;  /* 0xffffffe000e31836 */ /* 0x000fe20000000000 */
[----:B---3--:R-:W-:Y:S01]  /*2900*/  LDSM.16.M88.4 R12, [R220] ;  /* 0x00000000dc0c783b */ /* 0x008fe20000000200 */
[----:B------:R-:W-:Y:S01]  /*2910*/  IMAD.MOV.U32 R0, RZ, RZ, 0x40 ;  /* 0x00000040ff007424 */ /* 0x000fe200078e00ff */
[----:B------:R-:W-:Y:S01]  /*2920*/  LOP3.LUT R7, R7, 0x6, RZ, 0xc0, !PT ;  /* 0x0000000607077812 */ /* 0x000fe200078ec0ff */
[----:B------:R-:W-:Y:S01]  /*2930*/  IMAD.MOV.U32 R133, RZ, RZ, RZ ;  /* 0x000000ffff857224 */ /* 0x000fe200078e00ff */
[----:B------:R-:W1:Y:S01]  /*2940*/  LDSM.16.M88.4 R36, [R227] ;  /* 0x00000000e324783b */ /* 0x000e620000000200 */
[C---:B------:R-:W-:Y:S01]  /*2950*/  VIADD R230, R227.reuse, 0x800 ;  /* 0x00000800e3e67836 */ /* 0x040fe20000000000 */
[----:B------:R-:W-:Y:S01]  /*2960*/  SEL R0, R0, 0xffffffc0, !P2 ;  /* 0xffffffc000007807 */ /* 0x000fe20005000000 */
[----:B------:R-:W-:Y:S01]  /*2970*/  IMAD R7, R88, 0x20, R7 ;  /* 0x0000002058077824 */ /* 0x000fe200078e0207 */
[----:B------:R-:W2:Y:S01]  /*2980*/  LDSM.16.M88.4 R48, [R227+0x800] ;  /* 0x00080000e330783b */ /* 0x000ea20000000200 */
[----:B------:R-:W-:-:S02]  /*2990*/  VIADD R229, R227, 0x1000 ;  /* 0x00001000e3e57836 */ /* 0x000fc40000000000 */
[----:B------:R-:W-:Y:S01]  /*29a0*/  IMAD.IADD R224, R216, 0x1, R0 ;  /* 0x00000001d8e07824 */ /* 0x000fe200078e0200 */
[----:B------:R-:W3:Y:S01]  /*29b0*/  LDSM.16.M88.4 R20, [R220+0x2000] ;  /* 0x00200000dc14783b */ /* 0x000ee20000000200 */
[----:B------:R-:W-:Y:S01]  /*29c0*/  IMAD.IADD R223, R0, 0x1, R227 ;  /* 0x0000000100df7824 */ /* 0x000fe200078e02e3 */
[----:B------:R-:W-:Y:S01]  /*29d0*/  LOP3.LUT R0, R95, 0xffffffe0, RZ, 0xc0, !PT ;  /* 0xffffffe05f007812 */ /* 0x000fe200078ec0ff */
[----:B------:R-:W-:Y:S01]  /*29e0*/  VIADD R228, R227, 0x1800 ;  /* 0x00001800e3e47836 */ /* 0x000fe20000000000 */
[----:B------:R-:W-:Y:S01]  /*29f0*/  LDSM.16.M88.4 R44, [R224+0x8000] ;  /* 0x00800000e02c783b */ /* 0x000fe20000000200 */
[----:B------:R-:W-:Y:S02]  /*2a00*/  ISETP.GE.AND P0, PT, R7, R134, PT ;  /* 0x000000860700720c */ /* 0x000fe40003f06270 */
[----:B------:R-:W-:Y:S01]  /*2a10*/  IMAD.IADD R0, R96, 0x1, -R0 ;  /* 0x0000000160007824 */ /* 0x000fe200078e0a00 */
[----:B------:R-:W-:Y:S04]  /*2a20*/  LDSM.16.M88.4 R68, [R224+0x8800] ;  /* 0x00880000e044783b */ /* 0x000fe80000000200 */
[----:B------:R-:W-:Y:S01]  /*2a30*/  LDSM.16.M88.4 R28, [R226+0x2000] ;  /* 0x00200000e21c783b */ /* 0x000fe20000000200 */
[----:B------:R-:W-:Y:S01]  /*2a40*/  SHF.R.S32.HI R3, RZ, 0x1f, R0 ;  /* 0x0000001fff037819 */ /* 0x000fe20000011400 */
[C---:B----4-:R-:W-:Y:S03]  /*2a50*/  HMMA.16816.F32 R60, R8.reuse, R24, RZ ;  /* 0x00000018083c723c */ /* 0x050fe600000018ff */
[----:B------:R-:W-:Y:S01]  /*2a60*/  LEA.HI R0, R3, R0, RZ, 0x2 ;  /* 0x0000000003007211 */ /* 0x000fe200078f10ff */
[----:B------:R-:W0:Y:S01]  /*2a70*/  LDGDEPBAR ;  /* 0x00000000000079af */ /* 0x000e220000000000 */
[----:B------:R-:W4:Y:S02]  /*2a80*/  @P6 MUFU.RCP R3, R5 ;  /* 0x0000000500036308 */ /* 0x000f240000001000 */
[----:B------:R-:W-:Y:S01]  /*2a90*/  SHF.R.S32.HI R0, RZ, 0x2, R0 ;  /* 0x00000002ff007819 */ /* 0x000fe20000011400 */
[----:B------:R-:W-:Y:S04]  /*2aa0*/  HMMA.16816.F32 R52, R8, R32, RZ ;  /* 0x000000200834723c */ /* 0x000fe800000018ff */
[----:B------:R-:W-:-:S02]  /*2ab0*/  IMAD R0, R92, 0x10, R0 ;  /* 0x000000105c007824 */ /* 0x000fc400078e0200 */
[----:B------:R-:W-:Y:S02]  /*2ac0*/  HMMA.16816.F32 R56, R8, R26, RZ ;  /* 0x0000001a0838723c */ /* 0x000fe400000018ff */
[----:B------:R-:W-:-:S04]  /*2ad0*/  IMAD.IADD R250, R250, 0x1, R0 ;  /* 0x00000001fafa7824 */ /* 0x000fc800078e0200 */
[----:B------:R-:W-:Y:S01]  /*2ae0*/  HMMA.16816.F32 R40, R8, R34, RZ ;  /* 0x000000220828723c */ /* 0x000fe200000018ff */
[----:B------:R-:W3:Y:S01]  /*2af0*/  LDSM.16.M88.4 R8, [R226] ;  /* 0x00000000e208783b */ /* 0x000ee20000000200 */
[----:B------:R-:W-:Y:S01]  /*2b00*/  IADD3 R0, R134, R250, -R200 ;  /* 0x000000fa86007210 */ /* 0x000fe20007ffe8c8 */
[----:B----45:R-:W-:-:S03]  /*2b10*/  @P6 FMUL.FTZ R133, R93, R3 ;  /* 0x000000035d856220 */ /* 0x030fc60000410000 */
[----:B------:R-:W-:Y:S01]  /*2b20*/  HMMA.16816.F32 R64, R16, R24, RZ ;  /* 0x000000181040723c */ /* 0x000fe200000018ff */
[C---:B------:R-:W-:Y:S01]  /*2b30*/  VIADD R6, R0.reuse, 0x8 ;  /* 0x0000000800067836 */ /* 0x040fe20000000000 */
[C---:B------:R-:W-:Y:S01]  /*2b40*/  IADD3 R3, R0.reuse, 0x48, RZ ;  /* 0x0000004800037810 */ /* 0x040fe20007ffe0ff */
[----:B------:R-:W-:-:S03]  /*2b50*/  VIADD R5, R0, 0x40 ;  /* 0x0000004000057836 */ /* 0x000fc60000000000 */
[C---:B------:R-:W-:Y:S06]  /*2b60*/  HMMA.16816.F32 R72, R16.reuse, R26, RZ ;  /* 0x0000001a1048723c */ /* 0x040fec00000018ff */
[C---:B------:R-:W-:Y:S06]  /*2b70*/  HMMA.16816.F32 R84, R16.reuse, R32, RZ ;  /* 0x000000201054723c */ /* 0x040fec00000018ff */
[----:B------:R-:W-:Y:S01]  /*2b80*/  HMMA.16816.F32 R80, R16, R34, RZ ;  /* 0x000000221050723c */ /* 0x000fe200000018ff */
[----:B------:R-:W-:Y:S05]  /*2b90*/  LDSM.16.M88.4 R16, [R225+0x2000] ;  /* 0x00200000e110783b */ /* 0x000fea0000000200 */
[C---:B-1----:R-:W-:Y:S01]  /*2ba0*/  HMMA.16816.F32 R76, R12.reuse, R36, R60 ;  /* 0x000000240c4c723c */ /* 0x042fe2000000183c */
[----:B------:R-:W-:Y:S05]  /*2bb0*/  LDSM.16.M88.4 R60, [R223+0x800] ;  /* 0x00080000df3c783b */ /* 0x000fea0000000200 */
[C---:B--2---:R-:W-:Y:S06]  /*2bc0*/  HMMA.16816.F32 R52, R12.reuse, R48, R52 ;  /* 0x000000300c34723c */ /* 0x044fec0000001834 */
[C---:B------:R-:W-:Y:S06]  /*2bd0*/  HMMA.16816.F32 R56, R12.reuse, R38, R56 ;  /* 0x000000260c38723c */ /* 0x040fec0000001838 */
[----:B------:R-:W-:Y:S01]  /*2be0*/  HMMA.16816.F32 R32, R12, R50, R40 ;  /* 0x000000320c20723c */ /* 0x000fe20000001828 */
[----:B------:R-:W-:Y:S04]  /*2bf0*/  LDSM.16.M88.4 R12, [R225] ;  /* 0x00000000e10c783b */ /* 0x000fe80000000200 */
[----:B------:R-:W1:Y:S01]  /*2c00*/  LDSM.16.M88.4 R40, [R223] ;  /* 0x00000000df28783b */ /* 0x000e620000000200 */
[C---:B---3--:R-:W-:Y:S06]  /*2c10*/  HMMA.16816.F32 R24, R20.reuse, R36, R64 ;  /* 0x000000241418723c */ /* 0x048fec0000001840 */
[C---:B------:R-:W-:Y:S06]  /*2c20*/  HMMA.16816.F32 R64, R20.reuse, R38, R72 ;  /* 0x000000261440723c */ /* 0x040fec0000001848 */
[C---:B------:R-:W-:Y:S06]  /*2c30*/  HMMA.16816.F32 R84, R20.reuse, R48, R84 ;  /* 0x000000301454723c */ /* 0x040fec0000001854 */
[----:B------:R-:W-:Y:S06]  /*2c40*/  HMMA.16816.F32 R48, R20, R50, R80 ;  /* 0x000000321430723c */ /* 0x000fec0000001850 */
[C---:B------:R-:W-:Y:S06]  /*2c50*/  HMMA.16816.F32 R76, R8.reuse, R44, R76 ;  /* 0x0000002c084c723c */ /* 0x040fec000000184c */
[C---:B------:R-:W-:Y:S06]  /*2c60*/  HMMA.16816.F32 R52, R8.reuse, R68, R52 ;  /* 0x000000440834723c */ /* 0x040fec0000001834 */
[C---:B------:R-:W-:Y:S06]  /*2c70*/  HMMA.16816.F32 R56, R8.reuse, R46, R56 ;  /* 0x0000002e0838723c */ /* 0x040fec0000001838 */
[----:B------:R-:W-:Y:S01]  /*2c80*/  HMMA.16816.F32 R36, R8, R70, R32 ;  /* 0x000000460824723c */ /* 0x000fe20000001820 */
[----:B------:R-:W-:Y:S04]  /*2c90*/  LDSM.16.M88.4 R32, [R216+0x9000] ;  /* 0x00900000d820783b */ /* 0x000fe80000000200 */
[----:B------:R-:W2:Y:S01]  /*2ca0*/  LDSM.16.M88.4 R8, [R218+0x4000] ;  /* 0x00400000da08783b */ /* 0x000ea20000000200 */
[C---:B------:R-:W-:Y:S03]  /*2cb0*/  HMMA.16816.F32 R20, R28.reuse, R44, R24 ;  /* 0x0000002c1c14723c */ /* 0x040fe60000001818 */
[----:B------:R-:W-:Y:S03]  /*2cc0*/  LDSM.16.M88.4 R24, [R218+0x6000] ;  /* 0x00600000da18783b */ /* 0x000fe60000000200 */
[C---:B------:R-:W-:Y:S01]  /*2cd0*/  HMMA.16816.F32 R64, R28.reuse, R46, R64 ;  /* 0x0000002e1c40723c */ /* 0x040fe20000001840 */
[----:B------:R-:W3:Y:S05]  /*2ce0*/  LDSM.16.M88.4 R44, [R216+0x9800] ;  /* 0x00980000d82c783b */ /* 0x000eea0000000200 */
[C---:B------:R-:W-:Y:S06]  /*2cf0*/  HMMA.16816.F32 R84, R28.reuse, R68, R84 ;  /* 0x000000441c54723c */ /* 0x040fec0000001854 */
[----:B------:R-:W-:Y:S01]  /*2d00*/  HMMA.16816.F32 R68, R28, R70, R48 ;  /* 0x000000461c44723c */ /* 0x000fe20000001830 */
[----:B------:R-:W-:Y:S05]  /*2d10*/  LDSM.16.M88.4 R28, [R220+0x6000] ;  /* 0x00600000dc1c783b */ /* 0x000fea0000000200 */
[C---:B-1----:R-:W-:Y:S06]  /*2d20*/  HMMA.16816.F32 R76, R12.reuse, R40, R76 ;  /* 0x000000280c4c723c */ /* 0x042fec000000184c */
[C---:B------:R-:W-:Y:S06]  /*2d30*/  HMMA.16816.F32 R80, R12.reuse, R60, R52 ;  /* 0x0000003c0c50723c */ /* 0x040fec0000001834 */
[C---:B------:R-:W-:Y:S06]  /*2d40*/  HMMA.16816.F32 R72, R12.reuse, R42, R56 ;  /* 0x0000002a0c48723c */ /* 0x040fec0000001838 */
[----:B------:R-:W-:Y:S01]  /*2d50*/  HMMA.16816.F32 R52, R12, R62, R36 ;  /* 0x0000003e0c34723c */ /* 0x000fe20000001824 */
[----:B------:R-:W-:Y:S05]  /*2d60*/  LDSM.16.M88.4 R36, [R227+0x1000] ;  /* 0x00100000e324783b */ /* 0x000fea0000000200 */
[C---:B------:R-:W-:Y:S01]  /*2d70*/  HMMA.16816.F32 R48, R16.reuse, R40, R20 ;  /* 0x000000281030723c */ /* 0x040fe20000001814 */
[----:B------:R-:W1:Y:S05]  /*2d80*/  LDSM.16.M88.4 R20, [R220+0x4000] ;  /* 0x00400000dc14783b */ /* 0x000e6a0000000200 */
[C---:B------:R-:W-:Y:S01]  /*2d90*/  HMMA.16816.F32 R12, R16.reuse, R42, R64 ;  /* 0x0000002a100c723c */ /* 0x040fe20000001840 */
[----:B------:R-:W4:Y:S05]  /*2da0*/  LDSM.16.M88.4 R40, [R227+0x1800] ;  /* 0x00180000e328783b */ /* 0x000f2a0000000200 */
[C---:B------:R-:W-:Y:S06]  /*2db0*/  HMMA.16816.F32 R84, R16.reuse, R60, R84 ;  /* 0x0000003c1054723c */ /* 0x040fec0000001854 */
[----:B------:R-:W-:Y:S01]  /*2dc0*/  HMMA.16816.F32 R60, R16, R62, R68 ;  /* 0x0000003e103c723c */ /* 0x000fe20000001844 */
[----:B------:R-:W-:Y:S05]  /*2dd0*/  LDSM.16.M88.4 R16, [R226+0x4000] ;  /* 0x00400000e210783b */ /* 0x000fea0000000200 */
[C---:B--2---:R-:W-:Y:S06]  /*2de0*/  HMMA.16816.F32 R56, R8.reuse, R32, R76 ;  /* 0x000000200838723c */ /* 0x044fec000000184c */
[C---:B------:R-:W-:Y:S06]  /*2df0*/  HMMA.16816.F32 R68, R8.reuse, R34, R72 ;  /* 0x000000220844723c */ /* 0x040fec0000001848 */
[C---:B---3--:R-:W-:Y:S06]  /*2e00*/  HMMA.16816.F32 R80, R8.reuse, R44, R80 ;  /* 0x0000002c0850723c */ /* 0x048fec0000001850 */
[----:B------:R-:W-:Y:S06]  /*2e10*/  HMMA.16816.F32 R64, R8, R46, R52 ;  /* 0x0000002e0840723c */ /* 0x000fec0000001834 */
[C---:B------:R-:W-:Y:S01]  /*2e20*/  HMMA.16816.F32 R52, R24.reuse, R32, R48 ;  /* 0x000000201834723c */ /* 0x040fe20000001830 */
[----:B------:R-:W-:Y:S05]  /*2e30*/  LDSM.16.M88.4 R48, [R224+0x9800] ;  /* 0x00980000e030783b */ /* 0x000fea0000000200 */
[C---:B------:R-:W-:Y:S01]  /*2e40*/  HMMA.16816.F32 R8, R24.reuse, R34, R12 ;  /* 0x000000221808723c */ /* 0x040fe2000000180c */
[----:B------:R-:W2:Y:S04]  /*2e50*/  LDSM.16.M88.4 R32, [R224+0x9000] ;  /* 0x00900000e020783b */ /* 0x000ea80000000200 */
[----:B------:R-:W3:Y:S01]  /*2e60*/  LDSM.16.M88.4 R12, [R226+0x6000] ;  /* 0x00600000e20c783b */ /* 0x000ee20000000200 */
[C---:B------:R-:W-:Y:S06]  /*2e70*/  HMMA.16816.F32 R72, R24.reuse, R44, R84 ;  /* 0x0000002c1848723c */ /* 0x040fec0000001854 */
[----:B------:R-:W-:Y:S06]  /*2e80*/  HMMA.16816.F32 R44, R24, R46, R60 ;  /* 0x0000002e182c723c */ /* 0x000fec000000183c */
[C---:B-1----:R-:W-:Y:S06]  /*2e90*/  HMMA.16816.F32 R24, R20.reuse, R36, R56 ;  /* 0x000000241418723c */ /* 0x042fec0000001838 */
[C---:B------:R-:W-:Y:S06]  /*2ea0*/  HMMA.16816.F32 R56, R20.reuse, R38, R68 ;  /* 0x000000261438723c */ /* 0x040fec0000001844 */
[C---:B----4-:R-:W-:Y:S06]  /*2eb0*/  HMMA.16816.F32 R80, R20.reuse, R40, R80 ;  /* 0x000000281450723c */ /* 0x050fec0000001850 */
[----:B------:R-:W-:Y:S01]  /*2ec0*/  HMMA.16816.F32 R76, R20, R42, R64 ;  /* 0x0000002a144c723c */ /* 0x000fe20000001840 */
[----:B------:R-:W-:Y:S05]  /*2ed0*/  LDSM.16.M88.4 R20, [R223+0x1000] ;  /* 0x00100000df14783b */ /* 0x000fea0000000200 */
[C---:B------:R-:W-:Y:S06]  /*2ee0*/  HMMA.16816.F32 R68, R28.reuse, R36, R52 ;  /* 0x000000241c44723c */ /* 0x040fec0000001834 */
[C---:B------:R-:W-:Y:S01]  /*2ef0*/  HMMA.16816.F32 R60, R28.reuse, R38, R8 ;  /* 0x000000261c3c723c */ /* 0x040fe20000001808 */
[----:B------:R-:W1:Y:S05]  /*2f00*/  LDSM.16.M88.4 R8, [R225+0x4000] ;  /* 0x00400000e108783b */ /* 0x000e6a0000000200 */
[C---:B------:R-:W-:Y:S01]  /*2f10*/  HMMA.16816.F32 R64, R28.reuse, R40, R72 ;  /* 0x000000281c40723c */ /* 0x040fe20000001848 */
[----:B------:R-:W4:Y:S05]  /*2f20*/  LDSM.16.M88.4 R72, [R223+0x1800] ;  /* 0x00180000df48783b */ /* 0x000f2a0000000200 */
[----:B------:R-:W-:Y:S06]  /*2f30*/  HMMA.16816.F32 R52, R28, R42, R44 ;  /* 0x0000002a1c34723c */ /* 0x000fec000000182c */
[----:B--2---:R-:W-:Y:S01]  /*2f40*/  HMMA.16816.F32 R40, R16, R32, R24 ;  /* 0x000000201028723c */ /* 0x004fe20000001818 */
[----:B------:R-:W2:Y:S01]  /*2f50*/  LDSM.16.M88.4 R24, [R225+0x6000] ;  /* 0x00600000e118783b */ /* 0x000ea20000000200 */
[----:B------:R-:W-:-:S04]  /*2f60*/  DEPBAR.LE SB0, 0x0 ;  /* 0x000080000000791a */ /* 0x000fc80000000000 */
[C---:B------:R-:W-:Y:S06]  /*2f70*/  HMMA.16816.F32 R36, R16.reuse, R34, R56 ;  /* 0x000000221024723c */ /* 0x040fec0000001838 */
[C---:B------:R-:W-:Y:S06]  /*2f80*/  HMMA.16816.F32 R44, R16.reuse, R48, R80 ;  /* 0x00000030102c723c */ /* 0x040fec0000001850 */
[----:B------:R-:W-:Y:S06]  /*2f90*/  HMMA.16816.F32 R28, R16, R50, R76 ;  /* 0x00000032101c723c */ /* 0x000fec000000184c */
[C---:B---3--:R-:W-:Y:S06]  /*2fa0*/  HMMA.16816.F32 R16, R12.reuse, R32, R68 ;  /* 0x000000200c10723c */ /* 0x048fec0000001844 */
[----:B------:R-:W-:Y:S06]  /*2fb0*/  HMMA.16816.F32 R56, R12, R48, R64 ;  /* 0x000000300c38723c */ /* 0x000fec0000001840 */
[C---:B-1----:R-:W-:Y:S06]  /*2fc0*/  HMMA.16816.F32 R64, R8.reuse, R22, R36 ;  /* 0x000000160840723c */ /* 0x042fec0000001824 */
[C---:B------:R-:W-:Y:S06]  /*2fd0*/  HMMA.16816.F32 R40, R8.reuse, R20, R40 ;  /* 0x000000140828723c */ /* 0x040fec0000001828 */
[C---:B----4-:R-:W-:Y:S06]  /*2fe0*/  HMMA.16816.F32 R76, R8.reuse, R72, R44 ;  /* 0x00000048084c723c */ /* 0x050fec000000182c */
[----:B------:R-:W-:Y:S06]  /*2ff0*/  HMMA.16816.F32 R80, R8, R74, R28 ;  /* 0x0000004a0850723c */ /* 0x000fec000000181c */
[----:B--2---:R-:W-:Y:S01]  /*3000*/  HMMA.16816.F32 R36, R24, R20, R16 ;  /* 0x000000141824723c */ /* 0x004fe20000001810 */
[----:B------:R-:W-:-:S02]  /*3010*/  IMAD.IADD R9, R0, 0x1, -R7 ;  /* 0x0000000100097824 */ /* 0x000fc400078e0a07 */
[--C-:B------:R-:W-:Y:S02]  /*3020*/  IMAD.IADD R8, R6, 0x1, -R7.reuse ;  /* 0x0000000106087824 */ /* 0x100fe400078e0a07 */
[--C-:B------:R-:W-:Y:S01]  /*3030*/  IMAD.IADD R10, R5, 0x1, -R7.reuse ;  /* 0x00000001050a7824 */ /* 0x100fe200078e0a07 */
[C---:B------:R-:W-:Y:S01]  /*3040*/  HMMA.16816.F32 R32, R12.reuse, R34, R60 ;  /* 0x000000220c20723c */ /* 0x040fe2000000183c */
[----:B------:R-:W-:Y:S02]  /*3050*/  IABS R11, R9 ;  /* 0x00000009000b7213 */ /* 0x000fe40000000000 */
[----:B------:R-:W-:Y:S02]  /*3060*/  IABS R9, R8 ;  /* 0x0000000800097213 */ /* 0x000fe40000000000 */
[----:B------:R-:W-:Y:S01]  /*3070*/  IABS R8, R10 ;  /* 0x0000000a00087213 */ /* 0x000fe20000000000 */
[----:B------:R-:W-:Y:S06]  /*3080*/  HMMA.16816.F32 R52, R12, R50, R52 ;  /* 0x000000320c34723c */ /* 0x000fec0000001834 */
[----:B------:R-:W-:Y:S01]  /*3090*/  HMMA.16816.F32 R68, R24, R72, R56 ;  /* 0x000000481844723c */ /* 0x000fe20000001838 */
[----:B------:R-:W-:-:S02]  /*30a0*/  IMAD.IADD R12, R3, 0x1, -R7 ;  /* 0x00000001030c7824 */ /* 0x000fc400078e0a07 */
[----:B------:R-:W-:-:S03]  /*30b0*/  VIADD R13, R7, 0x1 ;  /* 0x00000001070d7836 */ /* 0x000fc60000000000 */
[----:B------:R-:W-:Y:S01]  /*30c0*/  IABS R10, R12 ;  /* 0x0000000c000a7213 */ /* 0x000fe20000000000 */
[----:B------:R-:W-:Y:S01]  /*30d0*/  IMAD.MOV.U32 R12, RZ, RZ, R11 ;  /* 0x000000ffff0c7224 */ /* 0x000fe200078e000b */
[----:B------:R-:W-:Y:S01]  /*30e0*/  BAR.SYNC.DEFER_BLOCKING 0x0 ;  /* 0x0000000000007b1d */ /* 0x000fe20000010000 */
[----:B------:R-:W-:Y:S01]  /*30f0*/  IMAD.MOV.U32 R11, RZ, RZ, R9 ;  /* 0x000000ffff0b7224 */ /* 0x000fe200078e0009 */
[----:B------:R-:W-:Y:S01]  /*3100*/  ISETP.GE.AND P3, PT, R13, R134, PT ;  /* 0x000000860d00720c */ /* 0x000fe20003f66270 */
[----:B------:R-:W-:Y:S01]  /*3110*/  IMAD.MOV.U32 R9, RZ, RZ, R8 ;  /* 0x000000ffff097224 */ /* 0x000fe200078e0008 */
[----:B------:R-:W-:Y:S01]  /*3120*/  HMMA.16816.F32 R60, R24, R22, R32 ;  /* 0x00000016183c723c */ /* 0x000fe20000001820 */
[----:B------:R-:W-:Y:S01]  /*3130*/  IMAD.MOV.U32 R8, RZ, RZ, R10 ;  /* 0x000000ffff087224 */ /* 0x000fe200078e000a */
[----:B------:R-:W-:Y:S01]  /*3140*/  I2FP.F32.S32 R10, R12 ;  /* 0x0000000c000a7245 */ /* 0x000fe20000201400 */
[----:B------:R-:W-:Y:S01]  /*3150*/  VIADD R12, R7, 0x8 ;  /* 0x00000008070c7836 */ /* 0x000fe20000000000 */
[----:B------:R-:W-:Y:S01]  /*3160*/  I2FP.F32.S32 R9, R9 ;  /* 0x0000000900097245 */ /* 0x000fe20000201400 */
[----:B------:R-:W-:Y:S01]  /*3170*/  IMAD.IADD R21, R5, 0x1, -R13 ;  /* 0x0000000105157824 */ /* 0x000fe200078e0a0d */
[----:B------:R-:W-:Y:S01]  /*3180*/  I2FP.F32.S32 R8, R8 ;  /* 0x0000000800087245 */ /* 0x000fe20000201400 */
[----:B------:R-:W-:Y:S01]  /*3190*/  FFMA.FTZ R17, R10, -R133, R40 ;  /* 0x800000850a117223 */ /* 0x000fe20000010028 */
[----:B------:R-:W-:Y:S01]  /*31a0*/  I2FP.F32.S32 R11, R11 ;  /* 0x0000000b000b7245 */ /* 0x000fe20000201400 */
[----:B------:R-:W-:Y:S01]  /*31b0*/  FFMA.FTZ R15, R9, -R133, R36 ;  /* 0x80000085090f7223 */ /* 0x000fe20000010024 */
[----:B------:R-:W-:-:S02]  /*31c0*/  VIADD R10, R7, 0x10 ;  /* 0x00000010070a7836 */ /* 0x000fc40000000000 */
[-C--:B------:R-:W-:Y:S01]  /*31d0*/  FFMA.FTZ R14, R8, -R133.reuse, R38 ;  /* 0x80000085080e7223 */ /* 0x080fe20000010026 */
[----:B------:R-:W-:Y:S02]  /*31e0*/  VIADD R9, R7, 0x11 ;  /* 0x0000001107097836 */ /* 0x000fe40000000000 */
[----:B------:R-:W-:Y:S01]  /*31f0*/  FFMA.FTZ R16, R11, -R133, R42 ;  /* 0x800000850b107223 */ /* 0x000fe2000001002a */
[----:B------:R-:W-:Y:S01]  /*3200*/  VIADD R11, R7, 0x9 ;  /* 0x00000009070b7836 */ /* 0x000fe20000000000 */
[----:B------:R-:W-:Y:S01]  /*3210*/  FSEL R51, R15, -INF , !P0 ;  /* 0xff8000000f337808 */ /* 0x000fe20004000000 */
[C---:B------:R-:W-:Y:S01]  /*3220*/  VIADD R8, R7.reuse, 0x18 ;  /* 0x0000001807087836 */ /* 0x040fe20000000000 */
[----:B------:R-:W-:Y:S01]  /*3230*/  IADD3 R7, R7, 0x19, RZ ;  /* 0x0000001907077810 */ /* 0x000fe20007ffe0ff */
[----:B------:R-:W-:Y:S01]  /*3240*/  IMAD.IADD R15, R0, 0x1, -R12 ;  /* 0x00000001000f7824 */ /* 0x000fe200078e0a0c */
[----:B------:R-:W-:Y:S01]  /*3250*/  FSEL R56, R14, -INF , !P0 ;  /* 0xff8000000e387808 */ /* 0x000fe20004000000 */
[----:B------:R-:W-:Y:S01]  /*3260*/  IMAD.IADD R14, R0, 0x1, -R13 ;  /* 0x00000001000e7824 */ /* 0x000fe200078e0a0d */
[----:B------:R-:W-:Y:S01]  /*3270*/  FSEL R144, R16, -INF , !P0 ;  /* 0xff80000010907808 */ /* 0x000fe20004000000 */
[C---:B------:R-:W-:Y:S01]  /*3280*/  IMAD.IADD R16, R0.reuse, 0x1, -R11 ;  /* 0x0000000100107824 */ /* 0x040fe200078e0a0b */
[----:B------:R-:W-:Y:S01]  /*3290*/  FSEL R72, R17, -INF , !P0 ;  /* 0xff80000011487808 */ /* 0x000fe20004000000 */
[C---:B------:R-:W-:Y:S01]  /*32a0*/  IMAD.IADD R17, R0.reuse, 0x1, -R10 ;  /* 0x0000000100117824 */ /* 0x040fe200078e0a0a */
[----:B------:R-:W-:Y:S01]  /*32b0*/  IADD3 R29, -R11, R5, RZ ;  /* 0x000000050b1d7210 */ /* 0x000fe20007ffe1ff */
[----:B------:R-:W-:Y:S01]  /*32c0*/  IMAD.IADD R18, R0, 0x1, -R9 ;  /* 0x0000000100127824 */ /* 0x000fe200078e0a09 */
[-C--:B------:R-:W-:Y:S01]  /*32d0*/  ISETP.GE.AND P1, PT, R8, R134.reuse, PT ;  /* 0x000000860800720c */ /* 0x080fe20003f26270 */
[----:B------:R-:W-:Y:S01]  /*32e0*/  IMAD.IADD R20, R0, 0x1, -R8 ;  /* 0x0000000100147824 */ /* 0x000fe200078e0a08 */
[----:B------:R-:W-:Y:S01]  /*32f0*/  ISETP.GE.AND P6, PT, R12, R134, PT ;  /* 0x000000860c00720c */ /* 0x000fe20003fc6270 */
[----:B------:R-:W-:Y:S01]  /*3300*/  IMAD.IADD R19, R0, 0x1, -R7 ;  /* 0x0000000100137824 */ /* 0x000fe200078e0a07 */
[----:B------:R-:W-:Y:S01]  /*3310*/  IABS R0, R14 ;  /* 0x0000000e00007213 */ /* 0x000fe20000000000 */
[C---:B------:R-:W-:Y:S01]  /*3320*/  IMAD.IADD R23, R5.reuse, 0x1, -R12 ;  /* 0x0000000105177824 */ /* 0x040fe200078e0a0c */
[----:B------:R-:W-:Y:S01]  /*3330*/  IABS R14, R15 ;  /* 0x0000000f000e7213 */ /* 0x000fe20000000000 */
[C---:B------:R-:W-:Y:S01]  /*3340*/  IMAD.IADD R31, R5.reuse, 0x1, -R10 ;  /* 0x00000001051f7824 */ /* 0x040fe200078e0a0a */
[----:B------:R-:W-:Y:S01]  /*3350*/  IABS R15, R16 ;  /* 0x00000010000f7213 */ /* 0x000fe20000000000 */
[----:B------:R-:W-:Y:S01]  /*3360*/  IMAD.IADD R35, R5, 0x1, -R9 ;  /* 0x0000000105237824 */ /* 0x000fe200078e0a09 */
[-C--:B------:R-:W-:Y:S01]  /*3370*/  ISETP.GE.AND P5, PT, R11, R134.reuse, PT ;  /* 0x000000860b00720c */ /* 0x080fe20003fa6270 */
[----:B------:R-:W-:Y:S01]  /*3380*/  IMAD.IADD R48, R5, 0x1, -R8 ;  /* 0x0000000105307824 */ /* 0x000fe200078e0a08 */
[-C--:B------:R-:W-:Y:S01]  /*3390*/  ISETP.GE.AND P0, PT, R7, R134.reuse, PT ;  /* 0x000000860700720c */ /* 0x080fe20003f06270 */
[----:B------:R-:W-:Y:S01]  /*33a0*/  IMAD.IADD R47, R5, 0x1, -R7 ;  /* 0x00000001052f7824 */ /* 0x000fe200078e0a07 */
[----:B------:R-:W-:Y:S01]  /*33b0*/  ISETP.GE.AND P2, PT, R9, R134, PT ;  /* 0x000000860900720c */ /* 0x000fe20003f46270 */
[----:B------:R-:W-:Y:S01]  /*33c0*/  IMAD.MOV.U32 R5, RZ, RZ, R0 ;  /* 0x000000ffff057224 */ /* 0x000fe200078e0000 */
[----:B------:R-:W-:Y:S01]  /*33d0*/  MOV R0, R14 ;  /* 0x0000000e00007202 */ /* 0x000fe20000000f00 */
[--C-:B------:R-:W-:Y:S01]  /*33e0*/  IMAD.IADD R36, R6, 0x1, -R8.reuse ;  /* 0x0000000106247824 */ /* 0x100fe200078e0a08 */
[----:B------:R-:W-:Y:S01]  /*33f0*/  HMMA.16816.F32 R52, R24, R74, R52 ;  /* 0x0000004a1834723c */ /* 0x000fe20000001834 */
[----:B------:R-:W-:Y:S01]  /*3400*/  IMAD.IADD R46, R3, 0x1, -R8 ;  /* 0x00000001032e7824 */ /* 0x000fe200078e0a08 */
[----:B------:R-:W-:Y:S01]  /*3410*/  ISETP.GE.AND P4, PT, R10, R134, PT ;  /* 0x000000860a00720c */ /* 0x000fe20003f86270 */
[----:B------:R-:W-:-:S02]  /*3420*/  IMAD.MOV.U32 R8, RZ, RZ, R15 ;  /* 0x000000ffff087224 */ /* 0x000fc400078e000f */
[C---:B------:R-:W-:Y:S02]  /*3430*/  IMAD.IADD R16, R6.reuse, 0x1, -R13 ;  /* 0x0000000106107824 */ /* 0x040fe400078e0a0d */
[C---:B------:R-:W-:Y:S02]  /*3440*/  IMAD.IADD R22, R6.reuse, 0x1, -R12 ;  /* 0x0000000106167824 */ /* 0x040fe400078e0a0c */
[C---:B------:R-:W-:Y:S02]  /*3450*/  IMAD.IADD R28, R6.reuse, 0x1, -R11 ;  /* 0x00000001061c7824 */ /* 0x040fe400078e0a0b */
[C---:B------:R-:W-:Y:S02]  /*3460*/  IMAD.IADD R30, R6.reuse, 0x1, -R10 ;  /* 0x00000001061e7824 */ /* 0x040fe400078e0a0a */
[C---:B------:R-:W-:Y:S02]  /*3470*/  IMAD.IADD R33, R6.reuse, 0x1, -R9 ;  /* 0x0000000106217824 */ /* 0x040fe400078e0a09 */
[----:B------:R-:W-:Y:S01]  /*3480*/  IMAD.IADD R45, R6, 0x1, -R7 ;  /* 0x00000001062d7824 */ /* 0x000fe200078e0a07 */
[----:B------:R-:W-:Y:S01]  /*3490*/  I2FP.F32.S32 R6, R5 ;  /* 0x0000000500067245 */ /* 0x000fe20000201400 */
[C---:B------:R-:W-:Y:S01]  /*34a0*/  IMAD.IADD R13, R3.reuse, 0x1, -R13 ;  /* 0x00000001030d7824 */ /* 0x040fe200078e0a0d */
[----:B------:R-:W-:Y:S01]  /*34b0*/  I2FP.F32.S32 R5, R0 ;  /* 0x0000000000057245 */ /* 0x000fe20000201400 */
[C---:B------:R-:W-:Y:S01]  /*34c0*/  IMAD.IADD R12, R3.reuse, 0x1, -R12 ;  /* 0x00000001030c7824 */ /* 0x040fe200078e0a0c */
[----:B------:R-:W-:Y:S01]  /*34d0*/  LOP3.LUT R0, R90, R91, RZ, 0xfc, !PT ;  /* 0x0000005b5a007212 */ /* 0x000fe200078efcff */
[----:B------:R-:W-:-:S02]  /*34e0*/  IMAD.IADD R11, R3, 0x1, -R11 ;  /* 0x00000001030b7824 */ /* 0x000fc400078e0a0b */
[-C--:B------:R-:W-:Y:S01]  /*34f0*/  FFMA.FTZ R44, R6, -R133.reuse, R41 ;  /* 0x80000085062c7223 */ /* 0x080fe20000010029 */
[----:B------:R-:W-:Y:S02]  /*3500*/  IMAD.IADD R32, R3, 0x1, -R10 ;  /* 0x0000000103207824 */ /* 0x000fe400078e0a0a */
[----:B------:R-:W-:Y:S01]  /*3510*/  FFMA.FTZ R49, R5, -R133, R64 ;  /* 0x8000008505317223 */ /* 0x000fe20000010040 */
[C---:B------:R-:W-:Y:S01]  /*3520*/  IMAD.IADD R34, R3.reuse, 0x1, -R9 ;  /* 0x0000000103227824 */ /* 0x040fe200078e0a09 */
[----:B------:R-:W-:Y:S01]  /*3530*/  IABS R5, R17 ;  /* 0x0000001100057213 */ /* 0x000fe20000000000 */
[----:B------:R-:W-:Y:S01]  /*3540*/  IMAD.IADD R42, R3, 0x1, -R7 ;  /* 0x00000001032a7824 */ /* 0x000fe200078e0a07 */
[----:B------:R-:W-:Y:S02]  /*3550*/  I2FP.F32.S32 R3, R8 ;  /* 0x0000000800037245 */ /* 0x000fe40000201400 */
[----:B------:R-:W-:Y:S01]  /*3560*/  IABS R7, R19 ;  /* 0x0000001300077213 */ /* 0x000fe20000000000 */
[----:B------:R-:W-:Y:S01]  /*3570*/  IMAD.MOV.U32 R9, RZ, RZ, R5 ;  /* 0x000000ffff097224 */ /* 0x000fe200078e0005 */
[----:B------:R-:W-:Y:S01]  /*3580*/  IABS R6, R20 ;  /* 0x0000001400067213 */ /* 0x000fe20000000000 */
[----:B------:R-:W-:Y:S01]  /*3590*/  FFMA.FTZ R50, R3, -R133, R65 ;  /* 0x8000008503327223 */ /* 0x000fe20000010041 */
[----:B------:R-:W-:Y:S01]  /*35a0*/  IABS R3, R18 ;  /* 0x0000001200037213 */ /* 0x000fe20000000000 */
[----:B------:R-:W-:Y:S01]  /*35b0*/  IMAD.MOV.U32 R5, RZ, RZ, R7 ;  /* 0x000000ffff057224 */ /* 0x000fe200078e0007 */
[----:B------:R-:W-:-:S02]  /*35c0*/  I2FP.F32.S32 R6, R6 ;  /* 0x0000000600067245 */ /* 0x000fc40000201400 */
[----:B------:R-:W-:Y:S01]  /*35d0*/  I2FP.F32.S32 R9, R9 ;  /* 0x0000000900097245 */ /* 0x000fe20000201400 */
[----:B------:R-:W-:Y:S01]  /*35e0*/  IMAD.MOV.U32 R8, RZ, RZ, R3 ;  /* 0x000000ffff087224 */ /* 0x000fe200078e0003 */
[----:B------:R-:W-:Y:S01]  /*35f0*/  IABS R3, R16 ;  /* 0x0000001000037213 */ /* 0x000fe20000000000 */
[----:B------:R-:W-:Y:S01]  /*3600*/  FFMA.FTZ R41, R6, -R133, R80 ;  /* 0x8000008506297223 */ /* 0x000fe20000010050 */
[----:B------:R-:W-:Y:S01]  /*3610*/  I2FP.F32.S32 R5, R5 ;  /* 0x0000000500057245 */ /* 0x000fe20000201400 */
[----:B------:R-:W-:Y:S01]  /*3620*/  FFMA.FTZ R27, R9, -R133, R76 ;  /* 0x80000085091b7223 */ /* 0x000fe2000001004c */
[----:B------:R-:W-:Y:S02]  /*3630*/  I2FP.F32.S32 R3, R3 ;  /* 0x0000000300037245 */ /* 0x000fe40000201400 */
[----:B------:R-:W-:Y:S01]  /*3640*/  I2FP.F32.S32 R7, R8 ;  /* 0x0000000800077245 */ /* 0x000fe20000201400 */
[----:B------:R-:W-:Y:S01]  /*3650*/  FFMA.FTZ R38, R5, -R133, R81 ;  /* 0x8000008505267223 */ /* 0x000fe20000010051 */
[----:B------:R-:W-:Y:S01]  /*3660*/  IABS R5, R21 ;  /* 0x0000001500057213 */ /* 0x000fe20000000000 */
[----:B------:R-:W-:Y:S01]  /*3670*/  FFMA.FTZ R20, R3, -R133, R43 ;  /* 0x8000008503147223 */ /* 0x000fe2000001002b */
[----:B------:R-:W-:Y:S01]  /*3680*/  IABS R3, R13 ;  /* 0x0000000d00037213 */ /* 0x000fe20000000000 */
[----:B------:R-:W-:Y:S01]  /*3690*/  FFMA.FTZ R40, R7, -R133, R77 ;  /* 0x8000008507287223 */ /* 0x000fe2000001004d */
        /* <DEDUP_REMOVED lines=10> */
[----:B------:R-:W-:Y:S01]  /*3740*/  I2FP.F32.S32 R7, R5 ;  /* 0x0000000500077245 */ /* 0x000fe20000201400 */
[----:B------:R-:W-:Y:S01]  /*3750*/  FFMA.FTZ R16, R10, -R133, R37 ;  /* 0x800000850a107223 */ /* 0x000fe20000010025 */
[----:B------:R-:W-:Y:S01]  /*3760*/  I2FP.F32.S32 R5, R3 ;  /* 0x0000000300057245 */ /* 0x000fe20000201400 */
[-C--:B------:R-:W-:Y:S01]  /*3770*/  FFMA.FTZ R17, R8, -R133.reuse, R39 ;  /* 0x8000008508117223 */ /* 0x080fe20000010027 */
[----:B------:R-:W-:Y:S01]  /*3780*/  I2FP.F32.S32 R3, R6 ;  /* 0x0000000600037245 */ /* 0x000fe20000201400 */
[-C--:B------:R-:W-:Y:S01]  /*3790*/  FFMA.FTZ R26, R7, -R133.reuse, R66 ;  /* 0x80000085071a7223 */ /* 0x080fe20000010042 */
        /* <DEDUP_REMOVED lines=8> */
[----:B------:R-:W-:-:S02]  /*3820*/  IABS R3, R11 ;  /* 0x0000000b00037213 */ /* 0x000fc40000000000 */
[----:B------:R-:W-:Y:S01]  /*3830*/  MOV R6, R9 ;  /* 0x0000000900067202 */ /* 0x000fe20000000f00 */
[----:B------:R-:W-:Y:S01]  /*3840*/  IMAD.MOV.U32 R5, RZ, RZ, R7 ;  /* 0x000000ffff057224 */ /* 0x000fe200078e0007 */
[----:B------:R-:W-:Y:S02]  /*3850*/  I2FP.F32.S32 R7, R3 ;  /* 0x0000000300077245 */ /* 0x000fe40000201400 */
[----:B------:R-:W-:Y:S02]  /*3860*/  I2FP.F32.S32 R3, R6 ;  /* 0x0000000600037245 */ /* 0x000fe40000201400 */
[----:B------:R-:W-:Y:S01]  /*3870*/  I2FP.F32.S32 R8, R8 ;  /* 0x0000000800087245 */ /* 0x000fe20000201400 */
[-C--:B------:R-:W-:Y:S01]  /*3880*/  FFMA.FTZ R22, R7, -R133.reuse, R63 ;  /* 0x8000008507167223 */ /* 0x080fe2000001003f */
[----:B------:R-:W-:Y:S01]  /*3890*/  I2FP.F32.S32 R10, R10 ;  /* 0x0000000a000a7245 */ /* 0x000fe20000201400 */
[----:B------:R-:W-:Y:S01]  /*38a0*/  FFMA.FTZ R19, R3, -R133, R68 ;  /* 0x8000008503137223 */ /* 0x000fe20000010044 */
[----:B------:R-:W-:Y:S01]  /*38b0*/  I2FP.F32.S32 R5, R5 ;  /* 0x0000000500057245 */ /* 0x000fe20000201400 */
[----:B------:R-:W-:Y:S01]  /*38c0*/  FFMA.FTZ R18, R8, -R133, R61 ;  /* 0x8000008508127223 */ /* 0x000fe2000001003d */
[----:B------:R-:W-:Y:S01]  /*38d0*/  IABS R6, R33 ;  /* 0x0000002100067213 */ /* 0x000fe20000000000 */
[-C--:B------:R-:W-:Y:S01]  /*38e0*/  FFMA.FTZ R24, R10, -R133.reuse, R67 ;  /* 0x800000850a187223 */ /* 0x080fe20000010043 */
        /* <DEDUP_REMOVED lines=10> */
[----:B------:R-:W-:-:S02]  /*3990*/  I2FP.F32.S32 R7, R5 ;  /* 0x0000000500077245 */ /* 0x000fc40000201400 */
        /* <DEDUP_REMOVED lines=16> */
[----:B------:R-:W-:Y:S01]  /*3aa0*/  FSEL R47, R20, -INF , !P3 ;  /* 0xff800000142f7808 */ /* 0x000fe20005800000 */
[----:B------:R-:W-:Y:S01]  /*3ab0*/  IMAD.MOV.U32 R3, RZ, RZ, R7 ;  /* 0x000000ffff037224 */ /* 0x000fe200078e0007 */
[----:B------:R-:W-:Y:S01]  /*3ac0*/  FSEL R44, R44, -INF , !P3 ;  /* 0xff8000002c2c7808 */ /* 0x000fe20005800000 */
[----:B------:R-:W-:Y:S01]  /*3ad0*/  IMAD.MOV.U32 R6, RZ, RZ, R9 ;  /* 0x000000ffff067224 */ /* 0x000fe200078e0009 */
[----:B------:R-:W-:-:S02]  /*3ae0*/  FSEL R16, R16, -INF , !P3 ;  /* 0xff80000010107808 */ /* 0x000fc40005800000 */
[----:B------:R-:W-:Y:S02]  /*3af0*/  FSEL R20, R17, -INF , !P3 ;  /* 0xff80000011147808 */ /* 0x000fe40005800000 */
[----:B------:R-:W-:Y:S02]  /*3b00*/  ISETP.GE.AND P3, PT, R134, 0x21, PT ;  /* 0x000000218600780c */ /* 0x000fe40003f66270 */
[----:B------:R-:W-:Y:S02]  /*3b10*/  I2FP.F32.S32 R7, R5 ;  /* 0x0000000500077245 */ /* 0x000fe40000201400 */
[----:B------:R-:W-:Y:S02]  /*3b20*/  I2FP.F32.S32 R5, R3 ;  /* 0x0000000300057245 */ /* 0x000fe40000201400 */
[----:B------:R-:W-:Y:S01]  /*3b30*/  I2FP.F32.S32 R10, R10 ;  /* 0x0000000a000a7245 */ /* 0x000fe20000201400 */
[-C--:B------:R-:W-:Y:S01]  /*3b40*/  FFMA.FTZ R7, R7, -R133.reuse, R53 ;  /* 0x8000008507077223 */ /* 0x080fe20000010035 */
[----:B------:R-:W-:Y:S01]  /*3b50*/  I2FP.F32.S32 R8, R8 ;  /* 0x0000000800087245 */ /* 0x000fe20000201400 */
[-C--:B------:R-:W-:Y:S01]  /*3b60*/  FFMA.FTZ R5, R5, -R133.reuse, R54 ;  /* 0x8000008505057223 */ /* 0x080fe20000010036 */
[----:B------:R-:W-:Y:S01]  /*3b70*/  I2FP.F32.S32 R3, R6 ;  /* 0x0000000600037245 */ /* 0x000fe20000201400 */
[-C--:B------:R-:W-:Y:S01]  /*3b80*/  FFMA.FTZ R6, R10, -R133.reuse, R83 ;  /* 0x800000850a067223 */ /* 0x080fe20000010053 */
[----:B------:R-:W-:Y:S01]  /*3b90*/  FSEL R157, R27, -INF , !P4 ;  /* 0xff8000001b9d7808 */ /* 0x000fe20006000000 */
[-C--:B------:R-:W-:Y:S01]  /*3ba0*/  FFMA.FTZ R8, R8, -R133.reuse, R52 ;  /* 0x8000008508087223 */ /* 0x080fe20000010034 */
[----:B------:R-:W-:Y:S01]  /*3bb0*/  FSEL R76, R26, -INF , !P6 ;  /* 0xff8000001a4c7808 */ /* 0x000fe20007000000 */
[----:B------:R-:W-:Y:S01]  /*3bc0*/  FFMA.FTZ R3, R3, -R133, R55 ;  /* 0x8000008503037223 */ /* 0x000fe20000010037 */
        /* <DEDUP_REMOVED lines=22> */
[----:B------:R-:W-:Y:S06]  /*3d30*/  @!P3 BRA `(.L_x_1211) ;  /* 0x0000000000bcb947 */ /* 0x000fec0003800000 */
        /* <DEDUP_REMOVED lines=45> */
.L_x_1213:
[----:B------:R-:W-:Y:S05]  /*4010*/  BSYNC B0 ;  /* 0x0000000000007941 */ /* 0x000fea0003800000 */
.L_x_1212:
[----:B------:R-:W0:Y:S02]  /*4020*/  LDGDEPBAR ;  /* 0x00000000000079af */ /* 0x000e240000000000 */
.L_x_1211:
        /* <DEDUP_REMOVED lines=51> */
[--C-:B------:R-:W-:Y:S01]  /*4360*/  FFMA.FTZ R6, R51, UR5, -R8.reuse ;  /* 0x0000000533067c23 */ /* 0x100fe20008010808 */
[----:B------:R-:W-:Y:S01]  /*4370*/  FSEL R3, R3, RZ, P0 ;  /* 0x000000ff03037208 */ /* 0x000fe20000000000 */
[----:B------:R-:W-:Y:S02]  /*4380*/  LDSM.16.MT88.4 R48, [R217+0xb000] ;  /* 0x00b00000d930783b */ /* 0x000fe40000004200 */
[----:B------:R2:W-:Y:S02]  /*4390*/  MUFU.EX2 R248, R6 ;  /* 0x0000000600f87308 */ /* 0x0005e40000000800 */
[--C-:B------:R-:W-:Y:S01]  /*43a0*/  FFMA.FTZ R0, R20, UR5, -R3.reuse ;  /* 0x0000000514007c23 */ /* 0x100fe20008010803 */
[--C-:B------:R-:W-:Y:S01]  /*43b0*/  FFMA.FTZ R2, R22, UR5, -R3.reuse ;  /* 0x0000000516027c23 */ /* 0x100fe20008010803 */
[----:B------:R-:W-:Y:S01]  /*43c0*/  FFMA.FTZ R4, R23, UR5, -R3 ;  /* 0x0000000517047c23 */ /* 0x000fe20008010803 */
[----:B------:R-:W-:Y:S03]  /*43d0*/  LDSM.16.MT88.4 R172, [R221+0xb800] ;  /* 0x00b80000ddac783b */ /* 0x000fe60000004200 */
        /* <DEDUP_REMOVED lines=12> */
[----:B------:R2:W-:Y:S01]  /*44a0*/  MUFU.EX2 R249, R6 ;  /* 0x0000000600f97308 */ /* 0x0005e20000000800 */
[----:B----4-:R-:W-:Y:S02]  /*44b0*/  F2FP.F16.F32.PACK_AB R4, R247, R248 ;  /* 0x000000f8f704723e */ /* 0x010fe400000000ff */
[----:B-----5:R-:W-:Y:S02]  /*44c0*/  F2FP.F16.F32.PACK_AB R7, R246, R238 ;  /* 0x000000eef607723e */ /* 0x020fe400000000ff */
[----:B-1----:R-:W-:Y:S02]  /*44d0*/  FMNMX.FTZ R137, R0, R9, !PT ;  /* 0x0000000900897209 */ /* 0x002fe40007810000 */
[----:B------:R-:W-:Y:S02]  /*44e0*/  FMNMX.FTZ R0, R161, R2, !PT ;  /* 0x00000002a1007209 */ /* 0x000fe40007810000 */
[C---:B------:R-:W-:Y:S01]  /*44f0*/  FSETP.NEU.FTZ.AND P0, PT, R137.reuse, -INF , PT ;  /* 0xff8000008900780b */ /* 0x040fe20003f1d000 */
[----:B------:R-:W-:Y:S01]  /*4500*/  FMUL.FTZ R2, R137, UR5 ;  /* 0x0000000589027c20 */ /* 0x000fe20008410000 */
[----:B------:R-:W-:Y:S01]  /*4510*/  FMNMX.FTZ R0, R162, R0, !PT ;  /* 0x00000000a2007209 */ /* 0x000fe20007810000 */
[----:B--2---:R-:W-:-:S03]  /*4520*/  FFMA.FTZ R6, R18, UR5, -R8 ;  /* 0x0000000512067c23 */ /* 0x004fc60008010808 */
[----:B------:R-:W-:Y:S02]  /*4530*/  FMNMX.FTZ R0, R163, R0, !PT ;  /* 0x00000000a3007209 */ /* 0x000fe40007810000 */
[----:B------:R-:W-:Y:S01]  /*4540*/  FSEL R2, R2, RZ, P0 ;  /* 0x000000ff02027208 */ /* 0x000fe20000000000 */
[----:B------:R1:W2:Y:S02]  /*4550*/  MUFU.EX2 R168, R6 ;  /* 0x0000000600a87308 */ /* 0x0002a40000000800 */
[----:B------:R-:W3:Y:S02]  /*4560*/  SHFL.BFLY PT, R10, R0, 0x2, 0x1f ;  /* 0x0c401f00000a7f89 */ /* 0x000ee400000e0000 */
[----:B------:R-:W-:-:S04]  /*4570*/  FFMA.FTZ R9, R72, UR5, -R2 ;  /* 0x0000000548097c23 */ /* 0x000fc80008010802 */
[----:B------:R4:W-:Y:S01]  /*4580*/  MUFU.EX2 R214, R9 ;  /* 0x0000000900d67308 */ /* 0x0009e20000000800 */
[----:B-1----:R-:W-:-:S07]  /*4590*/  FFMA.FTZ R6, R56, UR5, -R3 ;  /* 0x0000000538067c23 */ /* 0x002fce0008010803 */
[----:B------:R2:W1:Y:S01]  /*45a0*/  MUFU.EX2 R240, R6 ;  /* 0x0000000600f07308 */ /* 0x0004620000000800 */
[--C-:B----4-:R-:W-:Y:S01]  /*45b0*/  FFMA.FTZ R9, R19, UR5, -R8.reuse ;  /* 0x0000000513097c23 */ /* 0x110fe20008010808 */
[----:B---3--:R-:W-:Y:S01]  /*45c0*/  FMNMX.FTZ R0, R0, R10, !PT ;  /* 0x0000000a00007209 */ /* 0x008fe20007810000 */
[----:B------:R-:W-:Y:S05]  /*45d0*/  LDSM.16.MT88.4 R16, [R221+0xa800] ;  /* 0x00a80000dd10783b */ /* 0x000fea0000004200 */
[----:B------:R3:W-:Y:S01]  /*45e0*/  MUFU.EX2 R235, R9 ;  /* 0x0000000900eb7308 */ /* 0x0007e20000000800 */
[----:B--2---:R-:W-:Y:S02]  /*45f0*/  F2FP.F16.F32.PACK_AB R6, R168, R249 ;  /* 0x000000f9a806723e */ /* 0x004fe400000000ff */
[----:B-1----:R-:W-:Y:S01]  /*4600*/  F2FP.F16.F32.PACK_AB R5, R239, R240 ;  /* 0x000000f0ef05723e */ /* 0x002fe200000000ff */
[----:B---3--:R-:W-:-:S06]  /*4610*/  FFMA.FTZ R9, R21, UR5, -R8 ;  /* 0x0000000515097c23 */ /* 0x008fcc0008010808 */
[C---:B------:R-:W-:Y:S01]  /*4620*/  HMMA.16816.F32 R60, R4.reuse, R38, RZ ;  /* 0x00000026043c723c */ /* 0x040fe200000018ff */
[----:B------:R-:W-:Y:S01]  /*4630*/  LDSM.16.MT88.4 R20, [R222+0xa800] ;  /* 0x00a80000de14783b */ /* 0x000fe20000004200 */
[----:B------:R1:W2:Y:S04]  /*4640*/  MUFU.EX2 R236, R9 ;  /* 0x0000000900ec7308 */ /* 0x0002a80000000800 */
[C---:B------:R-:W-:Y:S06]  /*4650*/  HMMA.16816.F32 R140, R4.reuse, R52, RZ ;  /* 0x00000034048c723c */ /* 0x040fec00000018ff */
[C---:B------:R-:W-:Y:S06]  /*4660*/  HMMA.16816.F32 R40, R4.reuse, R36, RZ ;  /* 0x000000240428723c */ /* 0x040fec00000018ff */
[C---:B------:R-:W-:Y:S01]  /*4670*/  HMMA.16816.F32 R56, R4.reuse, R32, RZ ;  /* 0x000000200438723c */ /* 0x040fe200000018ff */
[--C-:B-1----:R-:W-:Y:S01]  /*4680*/  FFMA.FTZ R9, R15, UR5, -R8.reuse ;  /* 0x000000050f097c23 */ /* 0x102fe20008010808 */
[----:B------:R-:W-:Y:S01]  /*4690*/  FFMA.FTZ R8, R14, UR5, -R8 ;  /* 0x000000050e087c23 */ /* 0x000fe20008010808 */
[----:B--2---:R-:W-:Y:S01]  /*46a0*/  F2FP.F16.F32.PACK_AB R128, R236, R235 ;  /* 0x000000ebec80723e */ /* 0x004fe200000000ff */
[----:B------:R-:W-:Y:S01]  /*46b0*/  LDSM.16.MT88.4 R12, [R219+0xa800] ;  /* 0x00a80000db0c783b */ /* 0x000fe20000004200 */
        /* <DEDUP_REMOVED lines=18> */
[----:B------:R1:W-:Y:S03]  /*47e0*/  MUFU.EX2 R211, R0 ;  /* 0x0000000000d37308 */ /* 0x0003e60000000800 */
[C---:B------:R-:W-:Y:S05]  /*47f0*/  HMMA.16816.F32 R104, R4.reuse, R66, RZ ;  /* 0x000000420468723c */ /* 0x040fea00000018ff */
[----:B------:R2:W3:Y:S01]  /*4800*/  MUFU.EX2 R233, R8 ;  /* 0x0000000800e97308 */ /* 0x0004e20000000800 */
[C---:B------:R-:W-:Y:S06]  /*4810*/  HMMA.16816.F32 R116, R4.reuse, R82, RZ ;  /* 0x000000520474723c */ /* 0x040fec00000018ff */
[----:B------:R-:W-:Y:S01]  /*4820*/  HMMA.16816.F32 R124, R4, R70, RZ ;  /* 0x00000046047c723c */ /* 0x000fe200000018ff */
[----:B-1----:R-:W-:-:S04]  /*4830*/  FFMA.FTZ R0, R45, UR5, -R2 ;  /* 0x000000052d007c23 */ /* 0x002fc80008010802 */
[----:B------:R-:W-:Y:S01]  /*4840*/  MUFU.EX2 R212, R0 ;  /* 0x0000000000d47308 */ /* 0x000fe20000000800 */
[--C-:B--2---:R-:W-:Y:S01]  /*4850*/  FFMA.FTZ R8, R25, UR5, -R3.reuse ;  /* 0x0000000519087c23 */ /* 0x104fe20008010803 */
[----:B------:R-:W-:Y:S01]  /*4860*/  FFMA.FTZ R3, R24, UR5, -R3 ;  /* 0x0000000518037c23 */ /* 0x000fe20008010803 */
[----:B---3--:R-:W-:Y:S01]  /*4870*/  F2FP.F16.F32.PACK_AB R129, R233, R215 ;  /* 0x000000d7e981723e */ /* 0x008fe200000000ff */
[----:B------:R-:W-:Y:S04]  /*4880*/  HMMA.16816.F32 R24, R4, R30, RZ ;  /* 0x0000001e0418723c */ /* 0x000fe800000018ff */
[----:B------:R1:W-:Y:S03]  /*4890*/  MUFU.EX2 R234, R8 ;  /* 0x0000000800ea7308 */ /* 0x0003e60000000800 */
[----:B------:R-:W-:-:S05]  /*48a0*/  F2FP.F16.F32.PACK_AB R4, R211, R214 ;  /* 0x000000d6d304723e */ /* 0x000fca00000000ff */
[----:B------:R2:W3:Y:S01]  /*48b0*/  MUFU.EX2 R241, R3 ;  /* 0x0000000300f17308 */ /* 0x0004e20000000800 */
[----:B-1----:R-:W-:-:S05]  /*48c0*/  FMUL.FTZ R8, R136, UR5 ;  /* 0x0000000588087c20 */ /* 0x002fca0008410000 */
[----:B------:R-:W-:Y:S01]  /*48d0*/  FSEL R0, R8, RZ, P0 ;  /* 0x000000ff08007208 */ /* 0x000fe20000000000 */
[----:B--2---:R-:W-:Y:S01]  /*48e0*/  FFMA.FTZ R3, R46, UR5, -R2 ;  /* 0x000000052e037c23 */ /* 0x004fe20008010802 */
[----:B---3--:R-:W-:-:S03]  /*48f0*/  F2FP.F16.F32.PACK_AB R131, R241, R234 ;  /* 0x000000eaf183723e */ /* 0x008fc600000000ff */
[----:B------:R1:W2:Y:S04]  /*4900*/  MUFU.EX2 R213, R3 ;  /* 0x0000000300d57308 */ /* 0x0002a80000000800 */
        /* <DEDUP_REMOVED lines=33> */
[----:B------:R1:W-:Y:S01]  /*4b20*/  MUFU.EX2 R205, R3 ;  /* 0x0000000300cd7308 */ /* 0x0003e20000000800 */
[C---:B------:R-:W-:Y:S06]  /*4b30*/  HMMA.16816.F32 R188, R4.reuse, R34, RZ ;  /* 0x0000002204bc723c */ /* 0x040fec00000018ff */
[C---:B------:R-:W-:Y:S06]  /*4b40*/  HMMA.16816.F32 R84, R4.reuse, R48, RZ ;  /* 0x000000300454723c */ /* 0x040fec00000018ff */
[----:B------:R-:W-:Y:S01]  /*4b50*/  HMMA.16816.F32 R24, R4, R36, RZ ;  /* 0x000000240418723c */ /* 0x000fe200000018ff */
[--C-:B-1----:R-:W-:Y:S01]  /*4b60*/  FFMA.FTZ R3, R156, UR5, -R2.reuse ;  /* 0x000000059c037c23 */ /* 0x102fe20008010802 */
[----:B------:R-:W-:-:S04]  /*4b70*/  FFMA.FTZ R2, R158, UR5, -R2 ;  /* 0x000000059e027c23 */ /* 0x000fc80008010802 */
[C---:B------:R-:W-:Y:S01]  /*4b80*/  HMMA.16816.F32 R192, R4.reuse, R38, RZ ;  /* 0x0000002604c0723c */ /* 0x040fe200000018ff */
[----:B------:R1:W-:Y:S05]  /*4b90*/  MUFU.EX2 R204, R3 ;  /* 0x0000000300cc7308 */ /* 0x0003ea0000000800 */
[C---:B------:R-:W-:Y:S03]  /*4ba0*/  HMMA.16816.F32 R156, R4.reuse, R64, RZ ;  /* 0x00000040049c723c */ /* 0x040fe600000018ff */
[----:B------:R2:W3:Y:S03]  /*4bb0*/  MUFU.EX2 R244, R2 ;  /* 0x0000000200f47308 */ /* 0x0004e60000000800 */
        /* <DEDUP_REMOVED lines=10> */
[C---:B------:R-:W-:Y:S06]  /*4c60*/  HMMA.16816.F32 R32, R4.reuse, R82, RZ ;  /* 0x000000520420723c */ /* 0x040fec00000018ff */
[----:B------:R-:W-:Y:S01]  /*4c70*/  HMMA.16816.F32 R124, R4, R68, RZ ;  /* 0x00000044047c723c */ /* 0x000fe200000018ff */
[----:B-1----:R-:W-:-:S05]  /*4c80*/  FFMA.FTZ R2, R161, UR5, -R0 ;  /* 0x00000005a1027c23 */ /* 0x002fca0008010800 */
[C---:B------:R-:W-:Y:S01]  /*4c90*/  HMMA.16816.F32 R28, R4.reuse, R70, RZ ;  /* 0x00000046041c723c */ /* 0x040fe200000018ff */
[----:B--2---:R-:W-:Y:S01]  /*4ca0*/  FADD.FTZ R3, R203, R3 ;  /* 0x00000003cb037221 */ /* 0x004fe20000010000 */
[----:B------:R1:W2:Y:S02]  /*4cb0*/  MUFU.EX2 R202, R2 ;  /* 0x0000000200ca7308 */ /* 0x0002a40000000800 */
[--C-:B-1----:R-:W-:Y:S01]  /*4cc0*/  FFMA.FTZ R2, R162, UR5, -R0.reuse ;  /* 0x00000005a2027c23 */ /* 0x102fe20008010800 */
[----:B------:R-:W-:Y:S01]  /*4cd0*/  FFMA.FTZ R0, R163, UR5, -R0 ;  /* 0x00000005a3007c23 */ /* 0x000fe20008010800 */
[C---:B--2---:R-:W-:Y:S01]  /*4ce0*/  F2FP.F16.F32.PACK_AB R169, R202.reuse, R203 ;  /* 0x000000cbcaa9723e */ /* 0x044fe200000000ff */
[----:B------:R-:W-:Y:S03]  /*4cf0*/  HMMA.16816.F32 R160, R4, R80, RZ ;  /* 0x0000005004a0723c */ /* 0x000fe600000018ff */
[----:B------:R1:W2:Y:S01]  /*4d00*/  MUFU.EX2 R201, R2 ;  /* 0x0000000200c97308 */ /* 0x0002a20000000800 */
[----:B------:R-:W-:-:S03]  /*4d10*/  FADD.FTZ R3, R202, R3 ;  /* 0x00000003ca037221 */ /* 0x000fc60000010000 */
[----:B------:R-:W-:Y:S01]  /*4d20*/  FADD.FTZ R5, R240, R239 ;  /* 0x000000eff0057221 */ /* 0x000fe20000010000 */
[----:B------:R-:W-:-:S03]  /*4d30*/  MOV R7, R168 ;  /* 0x000000a800077202 */ /* 0x000fc60000000f00 */
[----:B------:R3:W4:Y:S01]  /*4d40*/  MUFU.EX2 R243, R0 ;  /* 0x0000000000f37308 */ /* 0x0007220000000800 */
[----:B------:R-:W-:Y:S01]  /*4d50*/  F2FP.F16.F32.PACK_AB R168, R205, R206 ;  /* 0x000000cecda8723e */ /* 0x000fe200000000ff */
        /* <DEDUP_REMOVED lines=41> */
[----:B------:R-:W1:Y:S01]  /*4ff0*/  S2R R7, SR_TID.X ;  /* 0x0000000000077919 */ /* 0x000e620000002100 */
[----:B------:R-:W-:Y:S01]  /*5000*/  ULDC UR4, c[0x0][0x2d0] ;  /* 0x0000b40000047ab9 */ /* 0x000fe20000000800 */
[----:B------:R-:W2:Y:S01]  /*5010*/  LDC.64 R234, c[0x0][0x250] ;  /* 0x00009400ffea7b82 */ /* 0x000ea20000000a00 */
[----:B------:R-:W-:Y:S01]  /*5020*/  ISETP.GE.AND P3, PT, R138, UR4, PT ;  /* 0x000000048a007c0c */ /* 0x000fe2000bf66270 */
[----:B------:R-:W-:Y:S01]  /*5030*/  IMAD.MOV.U32 R3, RZ, RZ, R137 ;  /* 0x000000ffff037224 */ /* 0x000fe200078e0089 */
[----:B------:R-:W-:Y:S01]  /*5040*/  LEA.HI.SX32 R232, R232, 0xfffffffe, 0x1b ;  /* 0xfffffffee8e87811 */ /* 0x000fe200078fdaff */
[----:B------:R-:W-:Y:S01]  /*5050*/  IMAD.MOV.U32 R138, RZ, RZ, R135 ;  /* 0x000000ffff8a7224 */ /* 0x000fe200078e0087 */
[----:B------:R-:W-:Y:S01]  /*5060*/  MOV R139, R132 ;  /* 0x00000084008b7202 */ /* 0x000fe20000000f00 */
[----:B------:R-:W-:Y:S01]  /*5070*/  ULDC UR5, c[0x0][0x2d0] ;  /* 0x0000b40000057ab9 */ /* 0x000fe20000000800 */
[----:B------:R-:W-:Y:S01]  /*5080*/  ULDC UR4, c[0x0][0x2ec] ;  /* 0x0000bb0000047ab9 */ /* 0x000fe20000000800 */
[----:B------:R-:W-:-:S06]  /*5090*/  ULDC.64 UR6, c[0x0][0x248] ;  /* 0x0000920000067ab9 */ /* 0x000fcc0000000a00 */
[----:B------:R-:W3:Y:S08]  /*50a0*/  @!P3 LDC.64 R248, c[0x0][0x220] ;  /* 0x00008800fff8bb82 */ /* 0x000ef00000000a00 */
[----:B------:R-:W4:Y:S01]  /*50b0*/  @!P3 LDC.64 R246, c[0x0][0x220] ;  /* 0x00008800fff6bb82 */ /* 0x000f220000000a00 */
[----:B-1----:R-:W-:-:S05]  /*50c0*/  LOP3.LUT R7, R7, 0x3, RZ, 0xc0, !PT ;  /* 0x0000000307077812 */ /* 0x002fca00078ec0ff */
[----:B------:R-:W-:-:S05]  /*50d0*/  IMAD R250, R7, -0x2, R250 ;  /* 0xfffffffe07fa7824 */ /* 0x000fca00078e02fa */
[----:B------:R-:W-:Y:S01]  /*50e0*/  IADD3 R250, R134, R250, -R200 ;  /* 0x000000fa86fa7210 */ /* 0x000fe20007ffe8c8 */
[----:B------:R-:W-:Y:S01]  /*50f0*/  IMAD.MOV.U32 R134, RZ, RZ, R136 ;  /* 0x000000ffff867224 */ /* 0x000fe200078e0088 */
[----:B------:R-:W-:Y:S06]  /*5100*/  BRA `(.L_x_1215) ;  /* 0x0000000000b87947 */ /* 0x000fec0003800000 */
.L_x_1217:
[----:B------:R-:W2:Y:S01]  /*5110*/  LDL.64 R238, [R1+0x18] ;  /* 0x0000180001ee7983 */ /* 0x000ea20000100a00 */
[----:B------:R-:W1:Y:S01]  /*5120*/  @!P3 LDC.64 R176, c[0x0][0x218] ;  /* 0x00008600ffb0bb82 */ /* 0x000e620000000a00 */
[----:B------:R-:W-:Y:S02]  /*5130*/  VIADD R2, R232, 0xffffffff ;  /* 0xffffffffe8027836 */ /* 0x000fe40000000000 */
[----:B------:R-:W3:Y:S02]  /*5140*/  LDL.64 R236, [R1] ;  /* 0x0000000001ec7983 */ /* 0x000ee40000100a00 */
[----:B------:R-:W-:Y:S01]  /*5150*/  IMAD.WIDE.U32 R136, R2, UR6, RZ ;  /* 0x0000000602887c25 */ /* 0x000fe2000f8e00ff */
[----:B------:R-:W-:Y:S01]  /*5160*/  SHF.R.S32.HI R132, RZ, 0x1f, R2 ;  /* 0x0000001fff847819 */ /* 0x000fe20000011402 */
[----:B------:R4:W-:Y:S01]  /*5170*/  @P3 STS.128 [R231+0x8000], RZ ;  /* 0x008000ffe7003388 */ /* 0x0009e20000000c00 */
[----:B------:R-:W5:Y:S03]  /*5180*/  @!P2 LDC.64 R172, c[0x0][0x218] ;  /* 0x00008600ffacab82 */ /* 0x000f660000000a00 */
[----:B------:R-:W-:Y:S04]  /*5190*/  IMAD R132, R132, UR6, RZ ;  /* 0x0000000684847c24 */ /* 0x000fe8000f8e02ff */
[----:B------:R-:W-:Y:S01]  /*51a0*/  IMAD R132, R2, UR7, R132 ;  /* 0x0000000702847c24 */ /* 0x000fe2000f8e0284 */
[----:B------:R-:W4:Y:S03]  /*51b0*/  @!P3 LDC.64 R174, c[0x0][0x218] ;  /* 0x00008600ffaebb82 */ /* 0x000f260000000a00 */
[----:B------:R-:W-:Y:S05]  /*51c0*/  IMAD.IADD R135, R137, 0x1, R132 ;  /* 0x0000000189877824 */ /* 0x000fea00078e0284 */
[----:B------:R-:W4:Y:S01]  /*51d0*/  @!P2 LDC.64 R180, c[0x0][0x218] ;  /* 0x00008600ffb4ab82 */ /* 0x000f220000000a00 */
[----:B--2---:R-:W-:Y:S04]  /*51e0*/  LEA R2, P1, R136, R238, 0x5 ;  /* 0x000000ee88027211 */ /* 0x004fe800078228ff */
[----:B-1----:R-:W-:Y:S02]  /*51f0*/  @!P3 LEA R176, P6, R2, R176, 0x1 ;  /* 0x000000b002b0b211 */ /* 0x002fe400078c08ff */
[----:B---3--:R-:W-:Y:S02]  /*5200*/  LEA.HI.X R135, R136, R237, R135, 0x5, P1 ;  /* 0x000000ed88877211 */ /* 0x008fe400008f2c87 */
[C---:B-----5:R-:W-:Y:S02]  /*5210*/  @!P2 LEA R172, P1, R2.reuse, R172, 0x1 ;  /* 0x000000ac02aca211 */ /* 0x060fe400078208ff */
[C-C-:B------:R-:W-:Y:S02]  /*5220*/  @!P3 LEA.HI.X R177, R2.reuse, R177, R135.reuse, 0x1, P6 ;  /* 0x000000b102b1b211 */ /* 0x140fe400030f0c87 */
[--C-:B------:R-:W-:Y:S02]  /*5230*/  @!P2 LEA.HI.X R173, R2, R173, R135.reuse, 0x1, P1 ;  /* 0x000000ad02ada211 */ /* 0x100fe400008f0c87 */
[----:B------:R-:W-:Y:S01]  /*5240*/  IADD3 R132, P0, R251, R2, RZ ;  /* 0x00000002fb847210 */ /* 0x000fe20007f1e0ff */
[----:B------:R-:W-:Y:S01]  /*5250*/  @!PT LDS RZ, [RZ] ;  /* 0x00000000fffff984 */ /* 0x000fe20000000800 */
[----:B------:R-:W-:Y:S01]  /*5260*/  @!PT LDS RZ, [RZ] ;  /* 0x00000000fffff984 */ /* 0x000fe20000000800 */
[----:B------:R-:W-:Y:S01]  /*5270*/  @!PT LDS RZ, [RZ] ;  /* 0x00000000fffff984 */ /* 0x000fe20000000800 */
[----:B------:R1:W-:Y:S03]  /*5280*/  @!P3 LDGSTS.E.BYPASS.LTC128B.128 [R231+0x8000], desc[UR8][R176.64] ;  /* 0x08000000b0e7bfae */ /* 0x0003e6000b901d48 */
[----:B----4-:R-:W-:Y:S01]  /*5290*/  @!P3 LEA R174, P5, R132, R174, 0x1 ;  /* 0x000000ae84aeb211 */ /* 0x010fe200078a08ff */
[----:B------:R1:W-:Y:S01]  /*52a0*/  @P2 STS.128 [R231+0x9000], RZ ;  /* 0x009000ffe7002388 */ /* 0x0003e20000000c00 */
[----:B------:R-:W-:Y:S01]  /*52b0*/  IMAD.X R137, R252, 0x1, R135, P0 ;  /* 0x00000001fc897824 */ /* 0x000fe200000e0687 */
[C---:B------:R-:W-:Y:S02]  /*52c0*/  @!P2 LEA R136, P0, R132.reuse, R180, 0x1 ;  /* 0x000000b48488a211 */ /* 0x040fe400078008ff */
        /* <DEDUP_REMOVED lines=18> */
.L_x_1215:
[----:B------:R-:W5:Y:S01]  /*53f0*/  LDL.64 R12, [R1+0x10] ;  /* 0x00001000010c7983 */ /* 0x000f620000100a00 */
[----:B------:R-:W-:Y:S01]  /*5400*/  ISETP.GE.AND P2, PT, R245, UR5, PT ;  /* 0x00000005f5007c0c */ /* 0x000fe2000bf46270 */
[----:B------:R-:W-:Y:S04]  /*5410*/  DEPBAR.LE SB0, 0x0 ;  /* 0x000080000000791a */ /* 0x000fe80000000000 */
[----:B------:R-:W4:Y:S01]  /*5420*/  LDL R10, [R1+0x8] ;  /* 0x00000800010a7983 */ /* 0x000f220000100800 */
[----:B------:R-:W-:Y:S01]  /*5430*/  SHF.R.S32.HI R0, RZ, 0x1f, R232 ;  /* 0x0000001fff007819 */ /* 0x000fe200000114e8 */
[-C--:B--2---:R-:W-:Y:S06]  /*5440*/  IMAD.WIDE.U32 R4, R232, R234.reuse, RZ ;  /* 0x000000eae8047225 */ /* 0x084fec00078e00ff */
[----:B------:R-:W1:Y:S08]  /*5450*/  @!P2 LDC.64 R8, c[0x0][0x220] ;  /* 0x00008800ff08ab82 */ /* 0x000e700000000a00 */
[----:B------:R-:W-:Y:S01]  /*5460*/  BAR.SYNC.DEFER_BLOCKING 0x0 ;  /* 0x0000000000007b1d */ /* 0x000fe20000010000 */
[----:B------:R-:W-:Y:S04]  /*5470*/  IMAD R0, R0, R234, RZ ;  /* 0x000000ea00007224 */ /* 0x000fe800078e02ff */
[----:B------:R-:W-:Y:S04]  /*5480*/  IMAD R2, R232, R235, R0 ;  /* 0x000000ebe8027224 */ /* 0x000fe800078e0200 */
[----:B------:R-:W-:Y:S01]  /*5490*/  IMAD.IADD R5, R5, 0x1, R2 ;  /* 0x0000000105057824 */ /* 0x000fe200078e0202 */
[----:B------:R-:W-:Y:S01]  /*54a0*/  @P3 STS.128 [R231+0xa000], RZ ;  /* 0x00a000ffe7003388 */ /* 0x000fe20000000c00 */
[----:B------:R-:W2:Y:S01]  /*54b0*/  @!P2 LDC.64 R6, c[0x0][0x220] ;  /* 0x00008800ff06ab82 */ /* 0x000ea20000000a00 */
[----:B-----5:R-:W-:Y:S04]  /*54c0*/  LEA R0, P1, R4, R12, 0x5 ;  /* 0x0000000c04007211 */ /* 0x020fe800078228ff */
[----:B---3--:R-:W-:Y:S02]  /*54d0*/  @!P3 LEA R12, P5, R0, R248, 0x1 ;  /* 0x000000f8000cb211 */ /* 0x008fe400078a08ff */
[----:B----4-:R-:W-:Y:S02]  /*54e0*/  LEA.HI.X R4, R4, R10, R5, 0x5, P1 ;  /* 0x0000000a04047211 */ /* 0x010fe400008f2c05 */
[C---:B-1----:R-:W-:Y:S02]  /*54f0*/  @!P2 LEA R8, P1, R0.reuse, R8, 0x1 ;  /* 0x000000080008a211 */ /* 0x042fe400078208ff */
[C-C-:B------:R-:W-:Y:S02]  /*5500*/  @!P3 LEA.HI.X R13, R0.reuse, R249, R4.reuse, 0x1, P5 ;  /* 0x000000f9000db211 */ /* 0x140fe400028f0c04 */
[----:B------:R-:W-:Y:S02]  /*5510*/  @!P2 LEA.HI.X R9, R0, R9, R4, 0x1, P1 ;  /* 0x000000090009a211 */ /* 0x000fe400008f0c04 */
[----:B------:R-:W-:Y:S01]  /*5520*/  LEA R2, P0, R234, R0, 0x4 ;  /* 0x00000000ea027211 */ /* 0x000fe200078020ff */
[----:B------:R-:W-:Y:S01]  /*5530*/  @!PT LDS RZ, [RZ] ;  /* 0x00000000fffff984 */ /* 0x000fe20000000800 */
[----:B------:R-:W-:Y:S01]  /*5540*/  @!PT LDS RZ, [RZ] ;  /* 0x00000000fffff984 */ /* 0x000fe20000000800 */
[----:B------:R-:W-:Y:S01]  /*5550*/  @!PT LDS RZ, [RZ] ;  /* 0x00000000fffff984 */ /* 0x000fe20000000800 */
[----:B------:R-:W-:Y:S01]  /*5560*/  @!P3 LDGSTS.E.BYPASS.LTC128B.128 [R231+0xa000], desc[UR8][R12.64] ;  /* 0x0a0000000ce7bfae */ /* 0x000fe2000b901d48 */
[----:B------:R-:W-:Y:S02]  /*5570*/  IMAD R0, R232, -0x20, R250 ;  /* 0xffffffe0e8007824 */ /* 0x000fe400078e02fa */
[----:B------:R-:W-:Y:S03]  /*5580*/  @!P3 LEA R10, P4, R2, R246, 0x1 ;  /* 0x000000f6020ab211 */ /* 0x000fe600078808ff */
[----:B------:R-:W-:Y:S01]  /*5590*/  @P2 STS.128 [R231+0xb000], RZ ;  /* 0x00b000ffe7002388 */ /* 0x000fe20000000c00 */
[----:B------:R-:W-:Y:S01]  /*55a0*/  LEA.HI.X R5, R234, R4, R235, 0x4, P0 ;  /* 0x00000004ea057211 */ /* 0x000fe200000f24eb */
[----:B------:R-:W-:Y:S01]  /*55b0*/  VIADD R137, R0, 0x8 ;  /* 0x0000000800897836 */ /* 0x000fe20000000000 */
[C---:B--2---:R-:W-:Y:S03]  /*55c0*/  @!P2 LEA R6, P0, R2.reuse, R6, 0x1 ;  /* 0x000000060206a211 */ /* 0x044fe600078008ff */
[----:B------:R-:W-:Y:S01]  /*55d0*/  @!PT LDS RZ, [RZ] ;  /* 0x00000000fffff984 */ /* 0x000fe20000000800 */
[----:B------:R-:W-:Y:S01]  /*55e0*/  @!PT LDS RZ, [RZ] ;  /* 0x00000000fffff984 */ /* 0x000fe20000000800 */
[----:B------:R-:W-:Y:S01]  /*55f0*/  @!PT LDS RZ, [RZ] ;  /* 0x00000000fffff984 */ /* 0x000fe20000000800 */
[----:B------:R-:W-:Y:S01]  /*5600*/  @!P2 LDGSTS.E.BYPASS.LTC128B.128 [R231+0xb000], desc[UR8][R8.64+0x80] ;  /* 0x0b00008008e7afae */ /* 0x000fe2000b901d48 */
[--C-:B------:R-:W-:Y:S01]  /*5610*/  @!P3 LEA.HI.X R11, R2, R247, R5.reuse, 0x1, P4 ;  /* 0x000000f7020bb211 */ /* 0x100fe200020f0c05 */
[----:B------:R-:W-:Y:S01]  /*5620*/  VIADD R136, R0, 0x7 ;  /* 0x0000000700887836 */ /* 0x000fe20000000000 */
[----:B------:R-:W-:Y:S03]  /*5630*/  @!P2 LEA.HI.X R7, R2, R7, R5, 0x1, P0 ;  /* 0x000000070207a211 */ /* 0x000fe600000f0c05 */
[----:B------:R-:W-:Y:S01]  /*5640*/  @P3 STS.128 [R231+0xa800], RZ ;  /* 0x00a800ffe7003388 */ /* 0x000fe20000000c00 */
[C---:B------:R-:W-:Y:S01]  /*5650*/  VIADD R135, R0.reuse, 0xffffffff ;  /* 0xffffffff00877836 */ /* 0x040fe20000000000 */
[----:B------:R-:W-:Y:S01]  /*5660*/  ISETP.GE.AND P6, PT, R137, RZ, PT ;  /* 0x000000ff8900720c */ /* 0x000fe20003fc6270 */
[----:B------:R-:W-:Y:S03]  /*5670*/  VIADD R132, R0, 0x48 ;  /* 0x0000004800847836 */ /* 0x000fe60000000000 */
[----:B------:R-:W-:Y:S01]  /*5680*/  @!PT LDS RZ, [RZ] ;  /* 0x00000000fffff984 */ /* 0x000fe20000000800 */
[----:B------:R-:W-:Y:S01]  /*5690*/  @!PT LDS RZ, [RZ] ;  /* 0x00000000fffff984 */ /* 0x000fe20000000800 */
[----:B------:R-:W-:Y:S01]  /*56a0*/  @!PT LDS RZ, [RZ] ;  /* 0x00000000fffff984 */ /* 0x000fe20000000800 */
[----:B------:R-:W-:Y:S01]  /*56b0*/  @!P3 LDGSTS.E.BYPASS.LTC128B.128 [R231+0xa800], desc[UR8][R10.64] ;  /* 0x0a8000000ae7bfae */ /* 0x000fe2000b901d48 */
[----:B------:R-:W-:Y:S01]  /*56c0*/  ISETP.GE.AND P5, PT, R136, RZ, PT ;  /* 0x000000ff8800720c */ /* 0x000fe20003fa6270 */
[----:B------:R-:W-:Y:S01]  /*56d0*/  VIADD R2, R0, 0x47 ;  /* 0x0000004700027836 */ /* 0x000fe20000000000 */
[----:B------:R-:W-:Y:S03]  /*56e0*/  ISETP.GE.AND P4, PT, R135, RZ, PT ;  /* 0x000000ff8700720c */ /* 0x000fe60003f86270 */
[----:B------:R-:W-:Y:S01]  /*56f0*/  @P2 STS.128 [R231+0xb800], RZ ;  /* 0x00b800ffe7002388 */ /* 0x000fe20000000c00 */
[----:B------:R-:W-:Y:S02]  /*5700*/  ISETP.GE.AND P1, PT, R132, RZ, PT ;  /* 0x000000ff8400720c */ /* 0x000fe40003f26270 */
[----:B------:R-:W-:Y:S03]  /*5710*/  ISETP.GE.AND P0, PT, R2, RZ, PT ;  /* 0x000000ff0200720c */ /* 0x000fe60003f06270 */
[----:B------:R-:W-:Y:S01]  /*5720*/  @!PT LDS RZ, [RZ] ;  /* 0x00000000fffff984 */ /* 0x000fe20000000800 */
[----:B------:R-:W-:Y:S01]  /*5730*/  @!PT LDS RZ, [RZ] ;  /* 0x00000000fffff984 */ /* 0x000fe20000000800 */
[----:B------:R-:W-:Y:S01]  /*5740*/  @!PT LDS RZ, [RZ] ;  /* 0x00000000fffff984 */ /* 0x000fe20000000800 */
[----:B------:R1:W-:Y:S01]  /*5750*/  @!P2 LDGSTS.E.BYPASS.LTC128B.128 [R231+0xb800], desc[UR8][R6.64+0x80] ;  /* 0x0b80008006e7afae */ /* 0x0003e2000b901d48 */
[C---:B------:R-:W-:Y:S05]  /*5760*/  @!P6 IADD3 R137, -R0.reuse, -0x8, RZ ;  /* 0xfffffff80089e810 */ /* 0x040fea0007ffe1ff */
[----:B------:R-:W-:Y:S01]  /*5770*/  LDSM.16.M88.4 R32, [R218] ;  /* 0x00000000da20783b */ /* 0x000fe20000000200 */
[C---:B------:R-:W-:Y:S02]  /*5780*/  @!P5 IADD3 R136, -R0.reuse, -0x7, RZ ;  /* 0xfffffff90088d810 */ /* 0x040fe40007ffe1ff */
[C---:B------:R-:W-:Y:S03]  /*5790*/  @!P4 IADD3 R135, -R0.reuse, 0x1, RZ ;  /* 0x000000010087c810 */ /* 0x040fe60007ffe1ff */
[----:B------:R-:W1:Y:S01]  /*57a0*/  LDSM.16.M88.4 R16, [R216+0x8000] ;  /* 0x00800000d810783b */ /* 0x000e620000000200 */
[C---:B------:R-:W-:Y:S02]  /*57b0*/  @!P1 IADD3 R132, -R0.reuse, -0x48, RZ ;  /* 0xffffffb800849810 */ /* 0x040fe40007ffe1ff */
[C---:B------:R-:W-:Y:S02]  /*57c0*/  @!P0 IADD3 R2, -R0.reuse, -0x47, RZ ;  /* 0xffffffb900028810 */ /* 0x040fe40007ffe1ff */
[----:B------:R-:W-:Y:S01]  /*57d0*/  I2FP.F32.S32 R136, R136 ;  /* 0x0000008800887245 */ /* 0x000fe20000201400 */
[----:B------:R-:W2:Y:S01]  /*57e0*/  LDSM.16.M88.4 R28, [R218+0x2000] ;  /* 0x00200000da1c783b */ /* 0x000ea20000000200 */
[----:B------:R-:W-:Y:S02]  /*57f0*/  I2FP.F32.S32 R132, R132 ;  /* 0x0000008400847245 */ /* 0x000fe40000201400 */
[----:B------:R-:W-:Y:S02]  /*5800*/  I2FP.F32.S32 R2, R2 ;  /* 0x0000000200027245 */ /* 0x000fe40000201400 */
[----:B------:R-:W-:Y:S01]  /*5810*/  I2FP.F32.S32 R137, R137 ;  /* 0x0000008900897245 */ /* 0x000fe20000201400 */
[----:B------:R-:W3:Y:S06]  /*5820*/  LDSM.16.M88.4 R172, [R216+0x8800] ;  /* 0x00880000d8ac783b */ /* 0x000eec0000000200 */
[----:B------:R-:W0:Y:S06]  /*5830*/  LDGDEPBAR ;  /* 0x00000000000079af */ /* 0x000e2c0000000000 */
[----:B------:R-:W-:Y:S06]  /*5840*/  LDSM.16.M88.4 R176, [R220] ;  /* 0x00000000dcb0783b */ /* 0x000fec0000000200 */
[----:B------:R-:W4:Y:S06]  /*5850*/  LDSM.16.M88.4 R180, [R227] ;  /* 0x00000000e3b4783b */ /* 0x000f2c0000000200 */
[----:B------:R-:W5:Y:S01]  /*5860*/  LDSM.16.M88.4 R184, [R220+0x2000] ;  /* 0x00200000dcb8783b */ /* 0x000f620000000200 */
[-C--:B-1----:R-:W-:Y:S05]  /*5870*/  HMMA.16816.F32 R4, R32, R16.reuse, RZ ;  /* 0x000000102004723c */ /* 0x082fea00000018ff */
[----:B------:R-:W1:Y:S01]  /*5880*/  LDSM.16.M88.4 R188, [R230] ;  /* 0x00000000e6bc783b */ /* 0x000e620000000200 */
[C---:B--2---:R-:W-:Y:S05]  /*5890*/  HMMA.16816.F32 R8, R28.reuse, R16, RZ ;  /* 0x000000101c08723c */ /* 0x044fea00000018ff */
[----:B------:R-:W-:Y:S01]  /*58a0*/  LDSM.16.M88.4 R192, [R226] ;  /* 0x00000000e2c0783b */ /* 0x000fe20000000200 */
[-C--:B------:R-:W-:Y:S05]  /*58b0*/  HMMA.16816.F32 R12, R28, R18.reuse, RZ ;  /* 0x000000121c0c723c */ /* 0x080fea00000018ff */
[----:B------:R-:W2:Y:S01]  /*58c0*/  LDSM.16.M88.4 R196, [R224+0x8000] ;  /* 0x00800000e0c4783b */ /* 0x000ea20000000200 */
[C---:B------:R-:W-:Y:S05]  /*58d0*/  HMMA.16816.F32 R16, R32.reuse, R18, RZ ;  /* 0x000000122010723c */ /* 0x040fea00000018ff */
[----:B------:R-:W2:Y:S01]  /*58e0*/  LDSM.16.M88.4 R200, [R226+0x2000] ;  /* 0x00200000e2c8783b */ /* 0x000ea20000000200 */
[-C--:B---3--:R-:W-:Y:S05]  /*58f0*/  HMMA.16816.F32 R20, R32, R172.reuse, RZ ;  /* 0x000000ac2014723c */ /* 0x088fea00000018ff */
[----:B------:R-:W-:Y:S01]  /*5900*/  LDSM.16.M88.4 R204, [R225] ;  /* 0x00000000e1cc783b */ /* 0x000fe20000000200 */
[C---:B------:R-:W-:Y:S05]  /*5910*/  HMMA.16816.F32 R24, R28.reuse, R172, RZ ;  /* 0x000000ac1c18723c */ /* 0x040fea00000018ff */
[----:B------:R-:W-:Y:S01]  /*5920*/  LDSM.16.M88.4 R208, [R223] ;  /* 0x00000000dfd0783b */ /* 0x000fe20000000200 */
[-C--:B------:R-:W-:Y:S05]  /*5930*/  HMMA.16816.F32 R28, R28, R174.reuse, RZ ;  /* 0x000000ae1c1c723c */ /* 0x080fea00000018ff */
[----:B------:R-:W-:Y:S01]  /*5940*/  LDSM.16.M88.4 R212, [R225+0x2000] ;  /* 0x00200000e1d4783b */ /* 0x000fe20000000200 */
[----:B------:R-:W-:Y:S05]  /*5950*/  HMMA.16816.F32 R32, R32, R174, RZ ;  /* 0x000000ae2020723c */ /* 0x000fea00000018ff */
[----:B------:R-:W3:Y:S01]  /*5960*/  LDSM.16.M88.4 R172, [R224+0x8800] ;  /* 0x00880000e0ac783b */ /* 0x000ee20000000200 */
[-C--:B----4-:R-:W-:Y:S06]  /*5970*/  HMMA.16816.F32 R4, R176, R180.reuse, R4 ;  /* 0x000000b4b004723c */ /* 0x090fec0000001804 */
[C---:B-----5:R-:W-:Y:S06]  /*5980*/  HMMA.16816.F32 R8, R184.reuse, R180, R8 ;  /* 0x000000b4b808723c */ /* 0x060fec0000001808 */
[-C--:B------:R-:W-:Y:S06]  /*5990*/  HMMA.16816.F32 R12, R184, R182.reuse, R12 ;  /* 0x000000b6b80c723c */ /* 0x080fec000000180c */
[C---:B------:R-:W-:Y:S01]  /*59a0*/  HMMA.16816.F32 R16, R176.reuse, R182, R16 ;  /* 0x000000b6b010723c */ /* 0x040fe20000001810 */
[----:B------:R-:W-:Y:S05]  /*59b0*/  LDSM.16.M88.4 R180, [R218+0x4000] ;  /* 0x00400000dab4783b */ /* 0x000fea0000000200 */
        /* <DEDUP_REMOVED lines=8> */
[C---:B------:R-:W-:Y:S06]  /*5a40*/  HMMA.16816.F32 R8, R200.reuse, R196, R8 ;  /* 0x000000c4c808723c */ /* 0x040fec0000001808 */
[-C--:B------:R-:W-:Y:S06]  /*5a50*/  HMMA.16816.F32 R12, R200, R198.reuse, R12 ;  /* 0x000000c6c80c723c */ /* 0x080fec000000180c */
[C---:B------:R-:W-:Y:S01]  /*5a60*/  HMMA.16816.F32 R16, R192.reuse, R198, R16 ;  /* 0x000000c6c010723c */ /* 0x040fe20000001810 */
[----:B------:R-:W-:Y:S05]  /*5a70*/  LDSM.16.M88.4 R196, [R229] ;  /* 0x00000000e5c4783b */ /* 0x000fea0000000200 */
[-C--:B---3--:R-:W-:Y:S06]  /*5a80*/  HMMA.16816.F32 R20, R192, R172.reuse, R20 ;  /* 0x000000acc014723c */ /* 0x088fec0000001814 */
[C---:B------:R-:W-:Y:S06]  /*5a90*/  HMMA.16816.F32 R24, R200.reuse, R172, R24 ;  /* 0x000000acc818723c */ /* 0x040fec0000001818 */
[-C--:B------:R-:W-:Y:S01]  /*5aa0*/  HMMA.16816.F32 R28, R200, R174.reuse, R28 ;  /* 0x000000aec81c723c */ /* 0x080fe2000000181c */
[----:B------:R-:W-:Y:S05]  /*5ab0*/  LDSM.16.M88.4 R200, [R220+0x6000] ;  /* 0x00600000dcc8783b */ /* 0x000fea0000000200 */
[----:B------:R-:W-:Y:S01]  /*5ac0*/  HMMA.16816.F32 R32, R192, R174, R32 ;  /* 0x000000aec020723c */ /* 0x000fe20000001820 */
[----:B------:R-:W3:Y:S05]  /*5ad0*/  LDSM.16.M88.4 R172, [R216+0x9800] ;  /* 0x00980000d8ac783b */ /* 0x000eea0000000200 */
[-C--:B------:R-:W-:Y:S01]  /*5ae0*/  HMMA.16816.F32 R4, R204, R208.reuse, R4 ;  /* 0x000000d0cc04723c */ /* 0x080fe20000001804 */
[----:B------:R-:W4:Y:S05]  /*5af0*/  LDSM.16.M88.4 R192, [R220+0x4000] ;  /* 0x00400000dcc0783b */ /* 0x000f2a0000000200 */
[C---:B------:R-:W-:Y:S06]  /*5b00*/  HMMA.16816.F32 R8, R212.reuse, R208, R8 ;  /* 0x000000d0d408723c */ /* 0x040fec0000001808 */
[-C--:B------:R-:W-:Y:S06]  /*5b10*/  HMMA.16816.F32 R12, R212, R210.reuse, R12 ;  /* 0x000000d2d40c723c */ /* 0x080fec000000180c */
[C---:B------:R-:W-:Y:S01]  /*5b20*/  HMMA.16816.F32 R16, R204.reuse, R210, R16 ;  /* 0x000000d2cc10723c */ /* 0x040fe20000001810 */
[----:B------:R-:W-:Y:S05]  /*5b30*/  LDSM.16.M88.4 R208, [R224+0x9000] ;  /* 0x00900000e0d0783b */ /* 0x000fea0000000200 */
[-C--:B-1----:R-:W-:Y:S06]  /*5b40*/  HMMA.16816.F32 R20, R204, R176.reuse, R20 ;  /* 0x000000b0cc14723c */ /* 0x082fec0000001814 */
[C---:B------:R-:W-:Y:S06]  /*5b50*/  HMMA.16816.F32 R24, R212.reuse, R176, R24 ;  /* 0x000000b0d418723c */ /* 0x040fec0000001818 */
[-C--:B------:R-:W-:Y:S06]  /*5b60*/  HMMA.16816.F32 R28, R212, R178.reuse, R28 ;  /* 0x000000b2d41c723c */ /* 0x080fec000000181c */
[----:B------:R-:W-:Y:S01]  /*5b70*/  HMMA.16816.F32 R32, R204, R178, R32 ;  /* 0x000000b2cc20723c */ /* 0x000fe20000001820 */
[----:B------:R-:W1:Y:S05]  /*5b80*/  LDSM.16.M88.4 R176, [R228] ;  /* 0x00000000e4b0783b */ /* 0x000e6a0000000200 */
[-C--:B------:R-:W-:Y:S01]  /*5b90*/  HMMA.16816.F32 R4, R180, R184.reuse, R4 ;  /* 0x000000b8b404723c */ /* 0x080fe20000001804 */
[----:B------:R-:W5:Y:S05]  /*5ba0*/  LDSM.16.M88.4 R204, [R226+0x4000] ;  /* 0x00400000e2cc783b */ /* 0x000f6a0000000200 */
[C---:B--2---:R-:W-:Y:S06]  /*5bb0*/  HMMA.16816.F32 R8, R188.reuse, R184, R8 ;  /* 0x000000b8bc08723c */ /* 0x044fec0000001808 */
[-C--:B------:R-:W-:Y:S06]  /*5bc0*/  HMMA.16816.F32 R12, R188, R186.reuse, R12 ;  /* 0x000000babc0c723c */ /* 0x080fec000000180c */
[C---:B------:R-:W-:Y:S01]  /*5bd0*/  HMMA.16816.F32 R16, R180.reuse, R186, R16 ;  /* 0x000000bab410723c */ /* 0x040fe20000001810 */
[----:B------:R-:W2:Y:S05]  /*5be0*/  LDSM.16.M88.4 R184, [R226+0x6000] ;  /* 0x00600000e2b8783b */ /* 0x000eaa0000000200 */
[-C--:B---3--:R-:W-:Y:S06]  /*5bf0*/  HMMA.16816.F32 R20, R180, R172.reuse, R20 ;  /* 0x000000acb414723c */ /* 0x088fec0000001814 */
[C---:B------:R-:W-:Y:S06]  /*5c00*/  HMMA.16816.F32 R24, R188.reuse, R172, R24 ;  /* 0x000000acbc18723c */ /* 0x040fec0000001818 */
[-C--:B------:R-:W-:Y:S01]  /*5c10*/  HMMA.16816.F32 R28, R188, R174.reuse, R28 ;  /* 0x000000aebc1c723c */ /* 0x080fe2000000181c */
[----:B------:R-:W-:Y:S05]  /*5c20*/  LDSM.16.M88.4 R188, [R223+0x1000] ;  /* 0x00100000dfbc783b */ /* 0x000fea0000000200 */
        /* <DEDUP_REMOVED lines=8> */
[-C--:B-1----:R-:W-:Y:S06]  /*5cb0*/  HMMA.16816.F32 R20, R192, R176.reuse, R20 ;  /* 0x000000b0c014723c */ /* 0x082fec0000001814 */
[C---:B------:R-:W-:Y:S06]  /*5cc0*/  HMMA.16816.F32 R24, R200.reuse, R176, R24 ;  /* 0x000000b0c818723c */ /* 0x040fec0000001818 */
[-C--:B------:R-:W-:Y:S05]  /*5cd0*/  HMMA.16816.F32 R28, R200, R178.reuse, R28 ;  /* 0x000000b2c81c723c */ /* 0x080fea000000181c */
[C---:B------:R-:W-:Y:S01]  /*5ce0*/  VIADD R177, R0.reuse, 0x40 ;  /* 0x0000004000b17836 */ /* 0x040fe20000000000 */
[----:B------:R-:W-:Y:S04]  /*5cf0*/  HMMA.16816.F32 R32, R192, R178, R32 ;  /* 0x000000b2c020723c */ /* 0x000fe80000001820 */
[----:B------:R-:W-:Y:S01]  /*5d00*/  ISETP.GE.AND P6, PT, R177, RZ, PT ;  /* 0x000000ffb100720c */ /* 0x000fe20003fc6270 */
[----:B------:R-:W-:Y:S01]  /*5d10*/  VIADD R176, R0, 0x3f ;  /* 0x0000003f00b07836 */ /* 0x000fe20000000000 */
[-C--:B-----5:R-:W-:Y:S05]  /*5d20*/  HMMA.16816.F32 R4, R204, R208.reuse, R4 ;  /* 0x000000d0cc04723c */ /* 0x0a0fea0000001804 */
[----:B------:R-:W-:Y:S01]  /*5d30*/  ISETP.GE.AND P5, PT, R176, RZ, PT ;  /* 0x000000ffb000720c */ /* 0x000fe20003fa6270 */
[C---:B--2---:R-:W-:Y:S05]  /*5d40*/  HMMA.16816.F32 R8, R184.reuse, R208, R8 ;  /* 0x000000d0b808723c */ /* 0x044fea0000001808 */
[C---:B------:R-:W-:Y:S01]  /*5d50*/  @!P6 IADD3 R177, -R0.reuse, -0x40, RZ ;  /* 0xffffffc000b1e810 */ /* 0x040fe20007ffe1ff */
[-C--:B------:R-:W-:Y:S05]  /*5d60*/  HMMA.16816.F32 R12, R184, R210.reuse, R12 ;  /* 0x000000d2b80c723c */ /* 0x080fea000000180c */
[----:B------:R-:W-:Y:S01]  /*5d70*/  I2FP.F32.S32 R177, R177 ;  /* 0x000000b100b17245 */ /* 0x000fe20000201400 */
[C---:B------:R-:W-:Y:S05]  /*5d80*/  HMMA.16816.F32 R16, R204.reuse, R210, R16 ;  /* 0x000000d2cc10723c */ /* 0x040fea0000001810 */
[C---:B------:R-:W-:Y:S01]  /*5d90*/  @!P5 IADD3 R176, -R0.reuse, -0x3f, RZ ;  /* 0xffffffc100b0d810 */ /* 0x040fe20007ffe1ff */
[-C--:B---3--:R-:W-:Y:S05]  /*5da0*/  HMMA.16816.F32 R20, R204, R172.reuse, R20 ;  /* 0x000000accc14723c */ /* 0x088fea0000001814 */
[----:B------:R-:W-:Y:S01]  /*5db0*/  I2FP.F32.S32 R176, R176 ;  /* 0x000000b000b07245 */ /* 0x000fe20000201400 */
[C---:B------:R-:W-:Y:S05]  /*5dc0*/  HMMA.16816.F32 R24, R184.reuse, R172, R24 ;  /* 0x000000acb818723c */ /* 0x040fea0000001818 */
[C---:B------:R-:W-:Y:S01]  /*5dd0*/  VIADD R179, R0.reuse, 0x38 ;  /* 0x0000003800b37836 */ /* 0x040fe20000000000 */
[-C--:B------:R-:W-:Y:S04]  /*5de0*/  HMMA.16816.F32 R28, R184, R174.reuse, R28 ;  /* 0x000000aeb81c723c */ /* 0x080fe8000000181c */
[----:B------:R-:W-:Y:S01]  /*5df0*/  ISETP.GE.AND P4, PT, R179, RZ, PT ;  /* 0x000000ffb300720c */ /* 0x000fe20003f86270 */
[----:B------:R-:W-:Y:S01]  /*5e00*/  VIADD R178, R0, 0x37 ;  /* 0x0000003700b27836 */ /* 0x000fe20000000000 */
[----:B------:R-:W-:Y:S01]  /*5e10*/  HMMA.16816.F32 R32, R204, R174, R32 ;  /* 0x000000aecc20723c */ /* 0x000fe20000001820 */
[----:B------:R-:W1:Y:S01]  /*5e20*/  LDSM.16.M88.4 R172, [R223+0x1800] ;  /* 0x00180000dfac783b */ /* 0x000e620000000200 */
[----:B------:R-:W-:Y:S04]  /*5e30*/  DEPBAR.LE SB0, 0x0 ;  /* 0x000080000000791a */ /* 0x000fe80000000000 */
[----:B------:R-:W-:Y:S01]  /*5e40*/  ISETP.GE.AND P1, PT, R178, RZ, PT ;  /* 0x000000ffb200720c */ /* 0x000fe20003f26270 */
[----:B------:R-:W-:Y:S01]  /*5e50*/  BAR.SYNC.DEFER_BLOCKING 0x0 ;  /* 0x0000000000007b1d */ /* 0x000fe20000010000 */
[-C--:B----4-:R-:W-:Y:S05]  /*5e60*/  HMMA.16816.F32 R4, R180, R188.reuse, R4 ;  /* 0x000000bcb404723c */ /* 0x090fea0000001804 */
[C---:B------:R-:W-:Y:S01]  /*5e70*/  @!P4 IADD3 R179, -R0.reuse, -0x38, RZ ;  /* 0xffffffc800b3c810 */ /* 0x040fe20007ffe1ff */
[C---:B------:R-:W-:Y:S05]  /*5e80*/  HMMA.16816.F32 R8, R196.reuse, R188, R8 ;  /* 0x000000bcc408723c */ /* 0x040fea0000001808 */
[C---:B------:R-:W-:Y:S01]  /*5e90*/  @!P1 IADD3 R178, -R0.reuse, -0x37, RZ ;  /* 0xffffffc900b29810 */ /* 0x040fe20007ffe1ff */
[-C--:B------:R-:W-:Y:S05]  /*5ea0*/  HMMA.16816.F32 R12, R196, R190.reuse, R12 ;  /* 0x000000bec40c723c */ /* 0x080fea000000180c */
[----:B------:R-:W-:Y:S01]  /*5eb0*/  I2FP.F32.S32 R179, R179 ;  /* 0x000000b300b37245 */ /* 0x000fe20000201400 */
[C---:B------:R-:W-:Y:S05]  /*5ec0*/  HMMA.16816.F32 R16, R180.reuse, R190, R16 ;  /* 0x000000beb410723c */ /* 0x040fea0000001810 */
[----:B------:R-:W-:Y:S01]  /*5ed0*/  I2FP.F32.S32 R178, R178 ;  /* 0x000000b200b27245 */ /* 0x000fe20000201400 */
[C---:B------:R-:W-:Y:S01]  /*5ee0*/  VIADD R184, R0.reuse, 0xfffffff8 ;  /* 0xfffffff800b87836 */ /* 0x040fe20000000000 */
[----:B------:R-:W-:Y:S01]  /*5ef0*/  IABS R190, R0 ;  /* 0x0000000000be7213 */ /* 0x000fe20000000000 */
[----:B------:R-:W-:Y:S03]  /*5f00*/  VIADD R185, R0, 0xfffffff7 ;  /* 0xfffffff700b97836 */ /* 0x000fe60000000000 */
[----:B------:R-:W-:Y:S01]  /*5f10*/  ISETP.GE.AND P0, PT, R184, RZ, PT ;  /* 0x000000ffb800720c */ /* 0x000fe20003f06270 */
[C---:B------:R-:W-:Y:S01]  /*5f20*/  VIADD R186, R0.reuse, 0xfffffff0 ;  /* 0xfffffff000ba7836 */ /* 0x040fe20000000000 */
[----:B------:R-:W-:Y:S01]  /*5f30*/  ISETP.GE.AND P6, PT, R185, RZ, PT ;  /* 0x000000ffb900720c */ /* 0x000fe20003fc6270 */
[----:B------:R-:W-:Y:S01]  /*5f40*/  VIADD R187, R0, 0xffffffef ;  /* 0xffffffef00bb7836 */ /* 0x000fe20000000000 */
[-C--:B-1----:R-:W-:Y:S03]  /*5f50*/  HMMA.16816.F32 R20, R180, R172.reuse, R20 ;  /* 0x000000acb414723c */ /* 0x082fe60000001814 */
[----:B------:R-:W-:Y:S01]  /*5f60*/  ISETP.GE.AND P5, PT, R186, RZ, PT ;  /* 0x000000ffba00720c */ /* 0x000fe20003fa6270 */
[C---:B------:R-:W-:Y:S01]  /*5f70*/  VIADD R189, R0.reuse, 0x30 ;  /* 0x0000003000bd7836 */ /* 0x040fe20000000000 */
[----:B------:R-:W-:Y:S01]  /*5f80*/  ISETP.GE.AND P4, PT, R187, RZ, PT ;  /* 0x000000ffbb00720c */ /* 0x000fe20003f86270 */
[C---:B------:R-:W-:Y:S04]  /*5f90*/  HMMA.16816.F32 R24, R196.reuse, R172, R24 ;  /* 0x000000acc418723c */ /* 0x040fe80000001818 */
[----:B------:R-:W-:Y:S01]  /*5fa0*/  ISETP.GE.AND P1, PT, R189, RZ, PT ;  /* 0x000000ffbd00720c */ /* 0x000fe20003f26270 */
[C---:B------:R-:W-:Y:S01]  /*5fb0*/  VIADD R188, R0.reuse, 0x2f ;  /* 0x0000002f00bc7836 */ /* 0x040fe20000000000 */
[C---:B------:R-:W-:Y:S01]  /*5fc0*/  @!P0 IADD3 R184, -R0.reuse, 0x8, RZ ;  /* 0x0000000800b88810 */ /* 0x040fe20007ffe1ff */
[C---:B------:R-:W-:Y:S01]  /*5fd0*/  VIADD R193, R0.reuse, 0x28 ;  /* 0x0000002800c17836 */ /* 0x040fe20000000000 */
[C---:B------:R-:W-:Y:S01]  /*5fe0*/  @!P6 IADD3 R185, -R0.reuse, 0x9, RZ ;  /* 0x0000000900b9e810 */ /* 0x040fe20007ffe1ff */
[-C--:B------:R-:W-:Y:S03]  /*5ff0*/  HMMA.16816.F32 R28, R196, R174.reuse, R28 ;  /* 0x000000aec41c723c */ /* 0x080fe6000000181c */
[C---:B------:R-:W-:Y:S01]  /*6000*/  @!P5 IADD3 R186, -R0.reuse, 0x10, RZ ;  /* 0x0000001000bad810 */ /* 0x040fe20007ffe1ff */
[C---:B------:R-:W-:Y:S01]  /*6010*/  VIADD R195, R0.reuse, 0xffffffe8 ;  /* 0xffffffe800c37836 */ /* 0x040fe20000000000 */
[C---:B------:R-:W-:Y:S01]  /*6020*/  @!P4 IADD3 R187, -R0.reuse, 0x11, RZ ;  /* 0x0000001100bbc810 */ /* 0x040fe20007ffe1ff */
[----:B------:R-:W-:Y:S01]  /*6030*/  VIADD R194, R0, 0xffffffe7 ;  /* 0xffffffe700c27836 */ /* 0x000fe20000000000 */
[----:B------:R-:W-:Y:S01]  /*6040*/  ISETP.GE.AND P0, PT, R188, RZ, PT ;  /* 0x000000ffbc00720c */ /* 0x000fe20003f06270 */
[C---:B------:R-:W-:Y:S01]  /*6050*/  VIADD R192, R0.reuse, 0x27 ;  /* 0x0000002700c07836 */ /* 0x040fe20000000000 */
[----:B------:R-:W-:Y:S01]  /*6060*/  ISETP.GE.AND P6, PT, R193, RZ, PT ;  /* 0x000000ffc100720c */ /* 0x000fe20003fc6270 */
[----:B------:R-:W-:Y:S04]  /*6070*/  HMMA.16816.F32 R32, R180, R174, R32 ;  /* 0x000000aeb420723c */ /* 0x000fe80000001820 */
[----:B------:R-:W-:Y:S01]  /*6080*/  @!P1 IADD3 R189, -R0, -0x30, RZ ;  /* 0xffffffd000bd9810 */ /* 0x000fe20007ffe1ff */
[-C--:B------:R-:W-:Y:S01]  /*6090*/  FFMA.FTZ R7, R136, -R133.reuse, R7 ;  /* 0x8000008588077223 */ /* 0x080fe20000010007 */
[----:B------:R-:W-:Y:S01]  /*60a0*/  ISETP.GE.AND P5, PT, R195, RZ, PT ;  /* 0x000000ffc300720c */ /* 0x000fe20003fa6270 */
[-C--:B------:R-:W-:Y:S01]  /*60b0*/  FFMA.FTZ R10, R132, -R133.reuse, R10 ;  /* 0x80000085840a7223 */ /* 0x080fe2000001000a */
[----:B------:R-:W-:Y:S02]  /*60c0*/  ISETP.GE.AND P4, PT, R194, RZ, PT ;  /* 0x000000ffc200720c */ /* 0x000fe40003f86270 */
[----:B------:R-:W-:Y:S01]  /*60d0*/  ISETP.GE.AND P1, PT, R192, RZ, PT ;  /* 0x000000ffc000720c */ /* 0x000fe20003f26270 */
[-C--:B------:R-:W-:Y:S01]  /*60e0*/  FFMA.FTZ R11, R2, -R133.reuse, R11 ;  /* 0x80000085020b7223 */ /* 0x080fe2000001000b */
[C---:B------:R-:W-:Y:S01]  /*60f0*/  @!P0 IADD3 R188, -R0.reuse, -0x2f, RZ ;  /* 0xffffffd100bc8810 */ /* 0x040fe20007ffe1ff */
[-C--:B------:R-:W-:Y:S01]  /*6100*/  FFMA.FTZ R6, R137, -R133.reuse, R6 ;  /* 0x8000008589067223 */ /* 0x080fe20000010006 */
[----:B------:R-:W-:Y:S01]  /*6110*/  @!P6 IADD3 R193, -R0, -0x28, RZ ;  /* 0xffffffd800c1e810 */ /* 0x000fe20007ffe1ff */
[----:B------:R-:W-:Y:S01]  /*6120*/  FFMA.FTZ R8, R177, -R133, R8 ;  /* 0x80000085b1087223 */ /* 0x000fe20000010008 */
[----:B------:R-:W-:Y:S01]  /*6130*/  I2FP.F32.S32 R136, R135 ;  /* 0x0000008700887245 */ /* 0x000fe20000201400 */
[-C--:B------:R-:W-:Y:S01]  /*6140*/  FFMA.FTZ R9, R176, -R133.reuse, R9 ;  /* 0x80000085b0097223 */ /* 0x080fe20000010009 */
[----:B------:R-:W-:Y:S01]  /*6150*/  I2FP.F32.S32 R132, R186 ;  /* 0x000000ba00847245 */ /* 0x000fe20000201400 */
[-C--:B------:R-:W-:Y:S01]  /*6160*/  FFMA.FTZ R12, R179, -R133.reuse, R12 ;  /* 0x80000085b30c7223 */ /* 0x080fe2000001000c */
[----:B------:R-:W-:Y:S01]  /*6170*/  @!P5 IADD3 R195, -R0, 0x18, RZ ;  /* 0x0000001800c3d810 */ /* 0x000fe20007ffe1ff */
[-C--:B------:R-:W-:Y:S01]  /*6180*/  FFMA.FTZ R5, R136, -R133.reuse, R5 ;  /* 0x8000008588057223 */ /* 0x080fe20000010005 */
[----:B------:R-:W-:Y:S01]  /*6190*/  @!P4 IADD3 R194, -R0, 0x19, RZ ;  /* 0x0000001900c2c810 */ /* 0x000fe20007ffe1ff */
[-C--:B------:R-:W-:Y:S01]  /*61a0*/  FFMA.FTZ R20, R132, -R133.reuse, R20 ;  /* 0x8000008584147223 */ /* 0x080fe20000010014 */
[----:B------:R-:W-:Y:S01]  /*61b0*/  @!P1 IADD3 R192, -R0, -0x27, RZ ;  /* 0xffffffd900c09810 */ /* 0x000fe20007ffe1ff */
[----:B------:R-:W-:Y:S01]  /*61c0*/  IMAD.MOV.U32 R0, RZ, RZ, R190 ;  /* 0x000000ffff007224 */ /* 0x000fe200078e00be */
[----:B------:R-:W-:Y:S01]  /*61d0*/  I2FP.F32.S32 R135, R184 ;  /* 0x000000b800877245 */ /* 0x000fe20000201400 */
[----:B------:R-:W-:Y:S01]  /*61e0*/  FFMA.FTZ R34, R132, -R133, R34 ;  /* 0x8000008584227223 */ /* 0x000fe20000010022 */
[----:B------:R-:W-:Y:S01]  /*61f0*/  I2FP.F32.S32 R2, R187 ;  /* 0x000000bb00027245 */ /* 0x000fe20000201400 */
[-C--:B------:R-:W-:Y:S01]  /*6200*/  FFMA.FTZ R19, R136, -R133.reuse, R19 ;  /* 0x8000008588137223 */ /* 0x080fe20000010013 */
[----:B------:R-:W-:Y:S01]  /*6210*/  I2FP.F32.S32 R0, R0 ;  /* 0x0000000000007245 */ /* 0x000fe20000201400 */
[CC--:B------:R-:W-:Y:S01]  /*6220*/  FFMA.FTZ R16, R135.reuse, -R133.reuse, R16 ;  /* 0x8000008587107223 */ /* 0x0c0fe20000010010 */
[----:B------:R-:W-:Y:S01]  /*6230*/  ISETP.GT.AND P4, PT, R232, RZ, PT ;  /* 0x000000ffe800720c */ /* 0x000fe20003f84270 */
[----:B------:R-:W-:Y:S01]  /*6240*/  FFMA.FTZ R21, R2, -R133, R21 ;  /* 0x8000008502157223 */ /* 0x000fe20000010015 */
[----:B------:R-:W-:Y:S01]  /*6250*/  I2FP.F32.S32 R195, R195 ;  /* 0x000000c300c37245 */ /* 0x000fe20000201400 */
[C---:B------:R-:W-:Y:S01]  /*6260*/  FFMA.FTZ R4, R0.reuse, -R133, R4 ;  /* 0x8000008500047223 */ /* 0x040fe20000010004 */
[----:B------:R-:W-:Y:S01]  /*6270*/  I2FP.F32.S32 R189, R189 ;  /* 0x000000bd00bd7245 */ /* 0x000fe20000201400 */
[----:B------:R-:W-:Y:S01]  /*6280*/  FFMA.FTZ R18, R0, -R133, R18 ;  /* 0x8000008500127223 */ /* 0x000fe20000010012 */
[----:B------:R-:W-:Y:S01]  /*6290*/  I2FP.F32.S32 R0, R185 ;  /* 0x000000b900007245 */ /* 0x000fe20000201400 */
[----:B------:R-:W-:Y:S01]  /*62a0*/  FFMA.FTZ R35, R2, -R133, R35 ;  /* 0x8000008502237223 */ /* 0x000fe20000010023 */
[----:B------:R-:W-:Y:S01]  /*62b0*/  FMNMX.FTZ R132, R4, R3, !PT ;  /* 0x0000000304847209 */ /* 0x000fe20007810000 */
[-C--:B------:R-:W-:Y:S01]  /*62c0*/  FFMA.FTZ R22, R135, -R133.reuse, R22 ;  /* 0x8000008587167223 */ /* 0x080fe20000010016 */
        /* <DEDUP_REMOVED lines=13> */
[----:B------:R-:W-:Y:S01]  /*63a0*/  FFMA.FTZ R15, R176, -R133, R15 ;  /* 0x80000085b00f7223 */ /* 0x000fe2000001000f */
[----:B------:R-:W-:Y:S01]  /*63b0*/  FMNMX.FTZ R2, R10, R139, !PT ;  /* 0x0000008b0a027209 */ /* 0x000fe20007810000 */
[----:B------:R-:W-:Y:S01]  /*63c0*/  FFMA.FTZ R24, R189, -R133, R24 ;  /* 0x80000085bd187223 */ /* 0x000fe20000010018 */
[----:B------:R-:W-:Y:S01]  /*63d0*/  FMNMX.FTZ R132, R9, R135, !PT ;  /* 0x0000008709847209 */ /* 0x000fe20007810000 */
[----:B------:R-:W-:Y:S01]  /*63e0*/  FFMA.FTZ R26, R179, -R133, R26 ;  /* 0x80000085b31a7223 */ /* 0x000fe2000001001a */
[----:B------:R-:W-:Y:S02]  /*63f0*/  FMNMX.FTZ R135, R19, R136, !PT ;  /* 0x0000008813877209 */ /* 0x000fe40007810000 */
[----:B------:R-:W-:Y:S02]  /*6400*/  FMNMX.FTZ R137, R20, R137, !PT ;  /* 0x0000008914897209 */ /* 0x000fe40007810000 */
[----:B------:R-:W-:Y:S02]  /*6410*/  I2FP.F32.S32 R194, R194 ;  /* 0x000000c200c27245 */ /* 0x000fe40000201400 */
[----:B------:R-:W-:Y:S02]  /*6420*/  FMNMX.FTZ R2, R11, R2, !PT ;  /* 0x000000020b027209 */ /* 0x000fe40007810000 */
[----:B------:R-:W-:Y:S01]  /*6430*/  FMNMX.FTZ R132, R12, R132, !PT ;  /* 0x000000840c847209 */ /* 0x000fe20007810000 */
[----:B------:R-:W-:Y:S01]  /*6440*/  FFMA.FTZ R33, R194, -R133, R33 ;  /* 0x80000085c2217223 */ /* 0x000fe20000010021 */
[----:B------:R-:W-:Y:S02]  /*6450*/  FMNMX.FTZ R135, R22, R135, !PT ;  /* 0x0000008716877209 */ /* 0x000fe40007810000 */
[----:B------:R-:W-:Y:S02]  /*6460*/  FMNMX.FTZ R178, R21, R137, !PT ;  /* 0x0000008915b27209 */ /* 0x000fe40007810000 */
[----:B------:R-:W-:Y:S02]  /*6470*/  FMNMX.FTZ R136, R14, R2, !PT ;  /* 0x000000020e887209 */ /* 0x000fe40007810000 */
[----:B------:R-:W-:Y:S02]  /*6480*/  I2FP.F32.S32 R0, R188 ;  /* 0x000000bc00007245 */ /* 0x000fe40000201400 */
[----:B------:R-:W-:Y:S02]  /*6490*/  I2FP.F32.S32 R193, R193 ;  /* 0x000000c100c17245 */ /* 0x000fe40000201400 */
[----:B------:R-:W-:Y:S01]  /*64a0*/  FMNMX.FTZ R2, R13, R132, !PT ;  /* 0x000000840d027209 */ /* 0x000fe20007810000 */
[----:B------:R-:W-:Y:S01]  /*64b0*/  FFMA.FTZ R25, R0, -R133, R25 ;  /* 0x8000008500197223 */ /* 0x000fe20000010019 */
[----:B------:R-:W-:Y:S01]  /*64c0*/  FMNMX.FTZ R132, R23, R135, !PT ;  /* 0x0000008717847209 */ /* 0x000fe20007810000 */
[----:B------:R-:W-:Y:S01]  /*64d0*/  FFMA.FTZ R28, R193, -R133, R28 ;  /* 0x80000085c11c7223 */ /* 0x000fe2000001001c */
[----:B------:R-:W-:Y:S02]  /*64e0*/  FMNMX.FTZ R178, R32, R178, !PT ;  /* 0x000000b220b27209 */ /* 0x000fe40007810000 */
[----:B------:R-:W-:Y:S02]  /*64f0*/  I2FP.F32.S32 R192, R192 ;  /* 0x000000c000c07245 */ /* 0x000fe40000201400 */
[----:B------:R-:W-:Y:S02]  /*6500*/  FMNMX.FTZ R183, R15, R136, !PT ;  /* 0x000000880fb77209 */ /* 0x000fe40007810000 */
[----:B------:R-:W-:Y:S02]  /*6510*/  FMNMX.FTZ R179, R24, R2, !PT ;  /* 0x0000000218b37209 */ /* 0x000fe40007810000 */
[----:B------:R-:W-:Y:S02]  /*6520*/  FMNMX.FTZ R182, R34, R132, !PT ;  /* 0x0000008422b67209 */ /* 0x000fe40007810000 */
[----:B------:R-:W-:Y:S01]  /*6530*/  FMNMX.FTZ R178, R33, R178, !PT ;  /* 0x000000b221b27209 */ /* 0x000fe20007810000 */
[----:B------:R-:W-:Y:S06]  /*6540*/  @P4 BRA `(.L_x_1217) ;  /* 0xffffffe800f04947 */ /* 0x000fec000383ffff */
.L_x_1216:
[----:B-1----:R-:W1:Y:S01]  /*6550*/  SHFL.BFLY PT, R137, R178, 0x2, 0x1f ;  /* 0x0c401f00b2897f89 */ /* 0x002e6200000e0000 */
[----:B------:R-:W-:Y:S01]  /*6560*/  FMNMX.FTZ R136, R35, R182, !PT ;  /* 0x000000b623887209 */ /* 0x000fe20007810000 */
[----:B------:R-:W-:Y:S01]  /*6570*/  FFMA.FTZ R29, R192, -R133, R29 ;  /* 0x80000085c01d7223 */ /* 0x000fe2000001001d */
[----:B------:R-:W-:Y:S01]  /*6580*/  FMNMX.FTZ R132, R25, R179, !PT ;  /* 0x000000b319847209 */ /* 0x000fe20007810000 */
[----:B------:R-:W-:Y:S01]  /*6590*/  FFMA.FTZ R30, R189, -R133, R30 ;  /* 0x80000085bd1e7223 */ /* 0x000fe2000001001e */
[----:B------:R-:W-:Y:S03]  /*65a0*/  FMNMX.FTZ R2, R26, R183, !PT ;  /* 0x000000b71a027209 */ /* 0x000fe60007810000 */
[----:B------:R-:W2:Y:S01]  /*65b0*/  SHFL.BFLY PT, R172, R136, 0x2, 0x1f ;  /* 0x0c401f0088ac7f89 */ /* 0x000ea200000e0000 */
[----:B------:R-:W-:Y:S01]  /*65c0*/  FMNMX.FTZ R132, R28, R132, !PT ;  /* 0x000000841c847209 */ /* 0x000fe20007810000 */
[----:B------:R-:W-:Y:S01]  /*65d0*/  FFMA.FTZ R31, R0, -R133, R31 ;  /* 0x80000085001f7223 */ /* 0x000fe2000001001f */
[----:B------:R-:W-:Y:S05]  /*65e0*/  FMNMX.FTZ R2, R27, R2, !PT ;  /* 0x000000021b027209 */ /* 0x000fea0007810000 */
[----:B------:R-:W-:Y:S01]  /*65f0*/  LDSM.16.MT88.4 R184, [R222+0xb800] ;  /* 0x00b80000deb8783b */ /* 0x000fe20000004200 */
[----:B------:R-:W-:Y:S02]  /*6600*/  FMNMX.FTZ R174, R29, R132, !PT ;  /* 0x000000841dae7209 */ /* 0x000fe40007810000 */
[----:B------:R-:W-:Y:S04]  /*6610*/  FMNMX.FTZ R0, R30, R2, !PT ;  /* 0x000000021e007209 */ /* 0x000fe80007810000 */
[----:B------:R-:W-:Y:S01]  /*6620*/  FMNMX.FTZ R0, R31, R0, !PT ;  /* 0x000000001f007209 */ /* 0x000fe20007810000 */
[----:B------:R-:W3:Y:S08]  /*6630*/  SHFL.BFLY PT, R132, R174, 0x2, 0x1f ;  /* 0x0c401f00ae847f89 */ /* 0x000ef000000e0000 */
[----:B------:R-:W4:Y:S08]  /*6640*/  SHFL.BFLY PT, R2, R0, 0x2, 0x1f ;  /* 0x0c401f0000027f89 */ /* 0x000f3000000e0000 */
[----:B------:R-:W-:Y:S01]  /*6650*/  LDSM.16.MT88.4 R188, [R221+0xb800] ;  /* 0x00b80000ddbc783b */ /* 0x000fe20000004200 */
[----:B-1----:R-:W-:Y:S02]  /*6660*/  FMNMX.FTZ R137, R178, R137, !PT ;  /* 0x00000089b2897209 */ /* 0x002fe40007810000 */
[----:B--2---:R-:W-:Y:S05]  /*6670*/  FMNMX.FTZ R136, R136, R172, !PT ;  /* 0x000000ac88887209 */ /* 0x004fea0007810000 */
[----:B------:R-:W1:Y:S08]  /*6680*/  SHFL.BFLY PT, R135, R137, 0x1, 0x1f ;  /* 0x0c201f0089877f89 */ /* 0x000e7000000e0000 */
[----:B------:R-:W2:Y:S01]  /*6690*/  SHFL.BFLY PT, R172, R136, 0x1, 0x1f ;  /* 0x0c201f0088ac7f89 */ /* 0x000ea200000e0000 */
[----:B---3--:R-:W-:Y:S07]  /*66a0*/  FMNMX.FTZ R174, R174, R132, !PT ;  /* 0x00000084aeae7209 */ /* 0x008fee0007810000 */
[----:B------:R-:W-:Y:S01]  /*66b0*/  LDSM.16.MT88.4 R176, [R219+0xa000] ;  /* 0x00a00000dbb0783b */ /* 0x000fe20000004200 */
[----:B----4-:R-:W-:Y:S07]  /*66c0*/  FMNMX.FTZ R2, R0, R2, !PT ;  /* 0x0000000200027209 */ /* 0x010fee0007810000 */
[----:B------:R-:W3:Y:S08]  /*66d0*/  SHFL.BFLY PT, R173, R174, 0x1, 0x1f ;  /* 0x0c201f00aead7f89 */ /* 0x000ef000000e0000 */
[----:B------:R-:W4:Y:S01]  /*66e0*/  SHFL.BFLY PT, R132, R2, 0x1, 0x1f ;  /* 0x0c201f0002847f89 */ /* 0x000f2200000e0000 */
[----:B-1----:R-:W-:Y:S02]  /*66f0*/  FMNMX.FTZ R137, R137, R135, !PT ;  /* 0x0000008789897209 */ /* 0x002fe40007810000 */
[----:B--2---:R-:W-:Y:S03]  /*6700*/  FMNMX.FTZ R136, R136, R172, !PT ;  /* 0x000000ac88887209 */ /* 0x004fe60007810000 */
[C---:B------:R-:W-:Y:S01]  /*6710*/  FADD.FTZ R0, -R137.reuse, R3 ;  /* 0x0000000389007221 */ /* 0x040fe20000010100 */
[----:B------:R-:W-:Y:S03]  /*6720*/  FSETP.NEU.FTZ.AND P0, PT, R137, -INF , PT ;  /* 0xff8000008900780b */ /* 0x000fe60003f1d000 */
[----:B------:R-:W-:Y:S01]  /*6730*/  FMUL.FTZ R3, R0, UR4 ;  /* 0x0000000400037c20 */ /* 0x000fe20008410000 */
[----:B------:R-:W-:Y:S03]  /*6740*/  FADD.FTZ R0, -R136, R134 ;  /* 0x0000008688007221 */ /* 0x000fe60000010100 */
[----:B------:R1:W2:Y:S01]  /*6750*/  MUFU.EX2 R134, R3 ;  /* 0x0000000300867308 */ /* 0x0002a20000000800 */
[----:B---3--:R-:W-:Y:S02]  /*6760*/  FMNMX.FTZ R135, R174, R173, !PT ;  /* 0x000000adae877209 */ /* 0x008fe40007810000 */
[----:B------:R-:W3:Y:S01]  /*6770*/  LDSM.16.MT88.4 R172, [R217+0xa000] ;  /* 0x00a00000d9ac783b */ /* 0x000ee20000004200 */
[----:B----4-:R-:W-:Y:S02]  /*6780*/  FMNMX.FTZ R132, R2, R132, !PT ;  /* 0x0000008402847209 */ /* 0x010fe40007810000 */
[C---:B------:R-:W-:Y:S03]  /*6790*/  FMUL.FTZ R180, R135.reuse, UR4 ;  /* 0x0000000487b47c20 */ /* 0x040fe60008410000 */
        /* <DEDUP_REMOVED lines=9> */
[C---:B------:R-:W-:Y:S01]  /*6830*/  FMUL.FTZ R139, R136.reuse, UR4 ;  /* 0x00000004888b7c20 */ /* 0x040fe20008410000 */
        /* <DEDUP_REMOVED lines=49> */
[----:B------:R-:W-:Y:S03]  /*6b50*/  FMUL.FTZ R64, R134, R64 ;  /* 0x0000004086407220 */ /* 0x000fe60000410000 */
[----:B------:R1:W-:Y:S01]  /*6b60*/  MUFU.EX2 R207, R11 ;  /* 0x0000000b00cf7308 */ /* 0x0003e20000000800 */
[----:B----4-:R-:W-:Y:S01]  /*6b70*/  FMUL.FTZ R9, R2, R141 ;  /* 0x0000008d02097220 */ /* 0x010fe20000410000 */
[C---:B------:R-:W-:Y:S01]  /*6b80*/  FMUL.FTZ R65, R134.reuse, R65 ;  /* 0x0000004186417220 */ /* 0x040fe20000410000 */
[C---:B------:R-:W-:Y:S01]  /*6b90*/  FMUL.FTZ R68, R134.reuse, R68 ;  /* 0x0000004486447220 */ /* 0x040fe20000410000 */
[----:B------:R-:W-:Y:S01]  /*6ba0*/  FMUL.FTZ R69, R134, R69 ;  /* 0x0000004586457220 */ /* 0x000fe20000410000 */
        /* <DEDUP_REMOVED lines=14> */
[--C-:B------:R-:W-:Y:S01]  /*6c90*/  FFMA.FTZ R20, R20, UR4, -R138.reuse ;  /* 0x0000000414147c23 */ /* 0x100fe2000801088a */
[--C-:B------:R-:W-:Y:S01]  /*6ca0*/  FFMA.FTZ R21, R21, UR4, -R138.reuse ;  /* 0x0000000415157c23 */ /* 0x100fe2000801088a */
[--C-:B------:R-:W-:Y:S01]  /*6cb0*/  FFMA.FTZ R32, R32, UR4, -R138.reuse ;  /* 0x0000000420207c23 */ /* 0x100fe2000801088a */
[----:B------:R-:W-:Y:S01]  /*6cc0*/  FFMA.FTZ R34, R34, UR4, -R139 ;  /* 0x0000000422227c23 */ /* 0x000fe2000801088b */
[----:B------:R-:W-:Y:S03]  /*6cd0*/  FMUL.FTZ R100, R2, R100 ;  /* 0x0000006402647220 */ /* 0x000fe60000410000 */
[----:B------:R-:W1:Y:S01]  /*6ce0*/  MUFU.EX2 R239, R17 ;  /* 0x0000001100ef7308 */ /* 0x000e620000000800 */
[C---:B----4-:R-:W-:Y:S01]  /*6cf0*/  FMUL.FTZ R38, R3.reuse, R38 ;  /* 0x0000002603267220 */ /* 0x050fe20000410000 */
[C---:B------:R-:W-:Y:S01]  /*6d00*/  FMUL.FTZ R39, R3.reuse, R39 ;  /* 0x0000002703277220 */ /* 0x040fe20000410000 */
[C---:B------:R-:W-:Y:S01]  /*6d10*/  FMUL.FTZ R50, R3.reuse, R50 ;  /* 0x0000003203327220 */ /* 0x040fe20000410000 */
[C---:B------:R-:W-:Y:S01]  /*6d20*/  FMUL.FTZ R51, R3.reuse, R51 ;  /* 0x0000003303337220 */ /* 0x040fe20000410000 */
[C---:B------:R-:W-:Y:S01]  /*6d30*/  FMUL.FTZ R54, R3.reuse, R54 ;  /* 0x0000003603367220 */ /* 0x040fe20000410000 */
[C---:B------:R-:W-:Y:S01]  /*6d40*/  FMUL.FTZ R55, R3.reuse, R55 ;  /* 0x0000003703377220 */ /* 0x040fe20000410000 */
[C---:B------:R-:W-:Y:S03]  /*6d50*/  FMUL.FTZ R66, R3.reuse, R66 ;  /* 0x0000004203427220 */ /* 0x040fe60000410000 */
[----:B------:R4:W-:Y:S01]  /*6d60*/  MUFU.EX2 R214, R18 ;  /* 0x0000001200d67308 */ /* 0x0009e20000000800 */
[----:B--2---:R-:W-:Y:S01]  /*6d70*/  FMUL.FTZ R16, R134, R152 ;  /* 0x0000009886107220 */ /* 0x004fe20000410000 */
[C---:B------:R-:W-:Y:S01]  /*6d80*/  FMUL.FTZ R67, R3.reuse, R67 ;  /* 0x0000004303437220 */ /* 0x040fe20000410000 */
[C---:B------:R-:W-:Y:S01]  /*6d90*/  FMUL.FTZ R70, R3.reuse, R70 ;  /* 0x0000004603467220 */ /* 0x040fe20000410000 */
[C---:B------:R-:W-:Y:S01]  /*6da0*/  FMUL.FTZ R71, R3.reuse, R71 ;  /* 0x0000004703477220 */ /* 0x040fe20000410000 */
[C---:B------:R-:W-:Y:S01]  /*6db0*/  FMUL.FTZ R82, R3.reuse, R82 ;  /* 0x0000005203527220 */ /* 0x040fe20000410000 */
[----:B------:R-:W-:Y:S01]  /*6dc0*/  FMUL.FTZ R83, R3, R83 ;  /* 0x0000005303537220 */ /* 0x000fe20000410000 */
[----:B------:R-:W-:Y:S03]  /*6dd0*/  FMUL.FTZ R101, R2, R101 ;  /* 0x0000006502657220 */ /* 0x000fe60000410000 */
[----:B------:R-:W2:Y:S01]  /*6de0*/  MUFU.EX2 R233, R19 ;  /* 0x0000001300e97308 */ /* 0x000ea20000000800 */
[----:B-1----:R-:W-:Y:S01]  /*6df0*/  F2FP.F16.F32.PACK_AB R142, R239, R237 ;  /* 0x000000edef8e723e */ /* 0x002fe200000000ff */
        /* <DEDUP_REMOVED lines=10> */
[C---:B------:R-:W-:Y:S01]  /*6ea0*/  FMUL.FTZ R109, R134.reuse, R109 ;  /* 0x0000006d866d7220 */ /* 0x040fe20000410000 */
[C---:B------:R-:W-:Y:S01]  /*6eb0*/  FMUL.FTZ R110, R3.reuse, R110 ;  /* 0x0000006e036e7220 */ /* 0x040fe20000410000 */
[----:B------:R-:W-:Y:S01]  /*6ec0*/  FMUL.FTZ R111, R3, R111 ;  /* 0x0000006f036f7220 */ /* 0x000fe20000410000 */
[----:B------:R-:W-:Y:S03]  /*6ed0*/  FFMA.FTZ R138, R33, UR4, -R138 ;  /* 0x00000004218a7c23 */ /* 0x000fe6000801088a */
[----:B------:R4:W5:Y:S01]  /*6ee0*/  MUFU.EX2 R240, R5 ;  /* 0x0000000500f07308 */ /* 0x0009620000000800 */
[----:B--2---:R-:W-:Y:S01]  /*6ef0*/  F2FP.F16.F32.PACK_AB R143, R233, R214 ;  /* 0x000000d6e98f723e */ /* 0x004fe200000000ff */
[----:B------:R-:W-:Y:S01]  /*6f00*/  FMUL.FTZ R19, R3, R155 ;  /* 0x0000009b03137220 */ /* 0x000fe20000410000 */
[----:B------:R-:W-:Y:S01]  /*6f10*/  FMUL.FTZ R33, R134, R161 ;  /* 0x000000a186217220 */ /* 0x000fe20000410000 */
[----:B------:R-:W-:Y:S01]  /*6f20*/  LDSM.16.MT88.4 R152, [R221+0xa000] ;  /* 0x00a00000dd98783b */ /* 0x000fe20000004200 */
[C---:B------:R-:W-:Y:S01]  /*6f30*/  FMUL.FTZ R112, R2.reuse, R112 ;  /* 0x0000007002707220 */ /* 0x040fe20000410000 */
[----:B------:R-:W-:Y:S01]  /*6f40*/  FMUL.FTZ R113, R2, R113 ;  /* 0x0000007102717220 */ /* 0x000fe20000410000 */
[----:B------:R-:W-:Y:S03]  /*6f50*/  FMUL.FTZ R114, R0, R114 ;  /* 0x0000007200727220 */ /* 0x000fe60000410000 */
[----:B------:R2:W-:Y:S01]  /*6f60*/  MUFU.EX2 R215, R6 ;  /* 0x0000000600d77308 */ /* 0x0005e20000000800 */
[----:B-1----:R-:W-:Y:S01]  /*6f70*/  FMUL.FTZ R4, R134, R144 ;  /* 0x0000009086047220 */ /* 0x002fe20000410000 */
[----:B------:R-:W-:Y:S01]  /*6f80*/  F2FP.F16.F32.PACK_AB R144, R211, R210 ;  /* 0x000000d2d390723e */ /* 0x000fe200000000ff */
[----:B------:R-:W-:Y:S01]  /*6f90*/  FMUL.FTZ R115, R0, R115 ;  /* 0x0000007300737220 */ /* 0x000fe20000410000 */
[--C-:B------:R-:W-:Y:S01]  /*6fa0*/  FFMA.FTZ R28, R28, UR4, -R180.reuse ;  /* 0x000000041c1c7c23 */ /* 0x100fe200080108b4 */
[C---:B------:R-:W-:Y:S01]  /*6fb0*/  FMUL.FTZ R116, R2.reuse, R116 ;  /* 0x0000007402747220 */ /* 0x040fe20000410000 */
[----:B------:R-:W-:Y:S01]  /*6fc0*/  FMUL.FTZ R117, R2, R117 ;  /* 0x0000007502757220 */ /* 0x000fe20000410000 */
[----:B------:R-:W-:Y:S03]  /*6fd0*/  FMUL.FTZ R118, R0, R118 ;  /* 0x0000007600767220 */ /* 0x000fe60000410000 */
[----:B------:R1:W3:Y:S01]  /*6fe0*/  MUFU.EX2 R236, R7 ;  /* 0x0000000700ec7308 */ /* 0x0002e20000000800 */
[----:B----4-:R-:W-:Y:S01]  /*6ff0*/  FMUL.FTZ R5, R134, R145 ;  /* 0x0000009186057220 */ /* 0x010fe20000410000 */
[----:B-----5:R-:W-:Y:S01]  /*7000*/  F2FP.F16.F32.PACK_AB R140, R240, R238 ;  /* 0x000000eef08c723e */ /* 0x020fe200000000ff */
[----:B------:R-:W-:Y:S01]  /*7010*/  FMUL.FTZ R119, R0, R119 ;  /* 0x0000007700777220 */ /* 0x000fe20000410000 */
[----:B------:R-:W-:Y:S01]  /*7020*/  F2FP.F16.F32.PACK_AB R145, R207, R206 ;  /* 0x000000cecf91723e */ /* 0x000fe200000000ff */
[C---:B------:R-:W-:Y:S01]  /*7030*/  FMUL.FTZ R120, R134.reuse, R120 ;  /* 0x0000007886787220 */ /* 0x040fe20000410000 */
[----:B------:R-:W-:Y:S01]  /*7040*/  FMUL.FTZ R121, R134, R121 ;  /* 0x0000007986797220 */ /* 0x000fe20000410000 */
[C---:B------:R-:W-:Y:S03]  /*7050*/  FMUL.FTZ R122, R3.reuse, R122 ;  /* 0x0000007a037a7220 */ /* 0x040fe60000410000 */
[----:B------:R4:W-:Y:S01]  /*7060*/  MUFU.EX2 R212, R12 ;  /* 0x0000000c00d47308 */ /* 0x0009e20000000800 */
[C---:B--2---:R-:W-:Y:S01]  /*7070*/  FMUL.FTZ R6, R3.reuse, R146 ;  /* 0x0000009203067220 */ /* 0x044fe20000410000 */
[----:B------:R-:W-:Y:S01]  /*7080*/  FMUL.FTZ R123, R3, R123 ;  /* 0x0000007b037b7220 */ /* 0x000fe20000410000 */
[--C-:B------:R-:W-:Y:S01]  /*7090*/  FFMA.FTZ R24, R24, UR4, -R180.reuse ;  /* 0x0000000418187c23 */ /* 0x100fe200080108b4 */
[--C-:B------:R-:W-:Y:S01]  /*70a0*/  FFMA.FTZ R25, R25, UR4, -R180.reuse ;  /* 0x0000000419197c23 */ /* 0x100fe200080108b4 */
[----:B------:R-:W-:Y:S01]  /*70b0*/  FFMA.FTZ R180, R29, UR4, -R180 ;  /* 0x000000041db47c23 */ /* 0x000fe200080108b4 */
[--C-:B------:R-:W-:Y:S01]  /*70c0*/  FFMA.FTZ R26, R26, UR4, -R181.reuse ;  /* 0x000000041a1a7c23 */ /* 0x100fe200080108b5 */
[--C-:B------:R-:W-:Y:S03]  /*70d0*/  FFMA.FTZ R30, R30, UR4, -R181.reuse ;  /* 0x000000041e1e7c23 */ /* 0x100fe600080108b5 */
[----:B------:R-:W2:Y:S01]  /*70e0*/  MUFU.EX2 R213, R13 ;  /* 0x0000000d00d57308 */ /* 0x000ea20000000800 */
[C---:B-1----:R-:W-:Y:S01]  /*70f0*/  FMUL.FTZ R7, R3.reuse, R147 ;  /* 0x0000009303077220 */ /* 0x042fe20000410000 */
[----:B---3--:R-:W-:Y:S01]  /*7100*/  F2FP.F16.F32.PACK_AB R141, R236, R215 ;  /* 0x000000d7ec8d723e */ /* 0x008fe200000000ff */
[C---:B------:R-:W-:Y:S01]  /*7110*/  FMUL.FTZ R96, R134.reuse, R96 ;  /* 0x0000006086607220 */ /* 0x040fe20000410000 */
[C---:B------:R-:W-:Y:S01]  /*7120*/  FMUL.FTZ R97, R134.reuse, R97 ;  /* 0x0000006186617220 */ /* 0x040fe20000410000 */
[C---:B------:R-:W-:Y:S01]  /*7130*/  FMUL.FTZ R98, R3.reuse, R98 ;  /* 0x0000006203627220 */ /* 0x040fe20000410000 */
[----:B------:R-:W-:Y:S01]  /*7140*/  FMUL.FTZ R99, R3, R99 ;  /* 0x0000006303637220 */ /* 0x000fe20000410000 */
[----:B------:R-:W-:Y:S03]  /*7150*/  FMUL.FTZ R84, R134, R84 ;  /* 0x0000005486547220 */ /* 0x000fe60000410000 */
[----:B------:R1:W-:Y:S01]  /*7160*/  MUFU.EX2 R208, R14 ;  /* 0x0000000e00d07308 */ /* 0x0003e20000000800 */
[-C--:B------:R-:W-:Y:S05]  /*7170*/  HMMA.16816.F32 R4, R140, R172.reuse, R4 ;  /* 0x000000ac8c04723c */ /* 0x080fea0000001804 */
[----:B----4-:R-:W-:Y:S01]  /*7180*/  FMUL.FTZ R12, R2, R148 ;  /* 0x00000094020c7220 */ /* 0x010fe20000410000 */
[----:B------:R-:W-:Y:S03]  /*7190*/  FMUL.FTZ R85, R134, R85 ;  /* 0x0000005586557220 */ /* 0x000fe60000410000 */
[----:B------:R-:W3:Y:S02]  /*71a0*/  MUFU.EX2 R209, R15 ;  /* 0x0000000f00d17308 */ /* 0x000ee40000000800 */
[----:B--2---:R-:W-:Y:S01]  /*71b0*/  F2FP.F16.F32.PACK_AB R146, R213, R212 ;  /* 0x000000d4d592723e */ /* 0x004fe200000000ff */
        /* <DEDUP_REMOVED lines=13> */
[----:B---3--:R-:W-:Y:S01]  /*7290*/  F2FP.F16.F32.PACK_AB R147, R209, R208 ;  /* 0x000000d0d193723e */ /* 0x008fe200000000ff */
[C---:B------:R-:W-:Y:S01]  /*72a0*/  FMUL.FTZ R15, R0.reuse, R151 ;  /* 0x00000097000f7220 */ /* 0x040fe20000410000 */
[----:B------:R-:W-:Y:S01]  /*72b0*/  FMUL.FTZ R95, R0, R95 ;  /* 0x0000005f005f7220 */ /* 0x000fe20000410000 */
[----:B------:R-:W2:Y:S01]  /*72c0*/  LDSM.16.MT88.4 R148, [R222+0xa000] ;  /* 0x00a00000de94783b */ /* 0x000ea20000004200 */
[C---:B------:R-:W-:Y:S01]  /*72d0*/  FMUL.FTZ R124, R134.reuse, R124 ;  /* 0x0000007c867c7220 */ /* 0x040fe20000410000 */
[----:B------:R-:W-:Y:S01]  /*72e0*/  FMUL.FTZ R125, R134, R125 ;  /* 0x0000007d867d7220 */ /* 0x000fe20000410000 */
[C---:B------:R-:W-:Y:S01]  /*72f0*/  FMUL.FTZ R126, R3.reuse, R126 ;  /* 0x0000007e037e7220 */ /* 0x040fe20000410000 */
[C---:B------:R-:W-:Y:S02]  /*7300*/  HMMA.16816.F32 R8, R144.reuse, R172, R8 ;  /* 0x000000ac9008723c */ /* 0x040fe40000001808 */
[----:B------:R3:W4:Y:S02]  /*7310*/  MUFU.EX2 R204, R21 ;  /* 0x0000001500cc7308 */ /* 0x0007240000000800 */
[C---:B------:R-:W-:Y:S01]  /*7320*/  FMUL.FTZ R127, R3.reuse, R127 ;  /* 0x0000007f037f7220 */ /* 0x040fe20000410000 */
[----:B------:R-:W-:Y:S01]  /*7330*/  FMUL.FTZ R128, R2, R128 ;  /* 0x0000008002807220 */ /* 0x000fe20000410000 */
[-C--:B------:R-:W-:Y:S06]  /*7340*/  HMMA.16816.F32 R12, R144, R174.reuse, R12 ;  /* 0x000000ae900c723c */ /* 0x080fec000000180c */
[----:B------:R5:W-:Y:S01]  /*7350*/  MUFU.EX2 R200, R32 ;  /* 0x0000002000c87308 */ /* 0x000be20000000800 */
[C---:B-1----:R-:W-:Y:S01]  /*7360*/  FMUL.FTZ R20, R134.reuse, R156 ;  /* 0x0000009c86147220 */ /* 0x042fe20000410000 */
[C---:B------:R-:W-:Y:S01]  /*7370*/  HMMA.16816.F32 R16, R140.reuse, R174, R16 ;  /* 0x000000ae8c10723c */ /* 0x040fe20000001810 */
[----:B------:R-:W1:Y:S07]  /*7380*/  LDSM.16.MT88.4 R172, [R217+0xb000] ;  /* 0x00b00000d9ac783b */ /* 0x000e6e0000004200 */
[----:B------:R4:W-:Y:S01]  /*7390*/  MUFU.EX2 R198, R34 ;  /* 0x0000002200c67308 */ /* 0x0009e20000000800 */
[-C--:B------:R-:W-:Y:S03]  /*73a0*/  HMMA.16816.F32 R36, R140, R176.reuse, R36 ;  /* 0x000000b08c24723c */ /* 0x080fe60000001824 */
[C---:B---3--:R-:W-:Y:S03]  /*73b0*/  FMUL.FTZ R21, R134.reuse, R157 ;  /* 0x0000009d86157220 */ /* 0x048fe60000410000 */
[C---:B------:R-:W-:Y:S03]  /*73c0*/  HMMA.16816.F32 R40, R144.reuse, R176, R40 ;  /* 0x000000b09028723c */ /* 0x040fe60000001828 */
[----:B------:R3:W-:Y:S02]  /*73d0*/  MUFU.EX2 R197, R24 ;  /* 0x0000001800c57308 */ /* 0x0007e40000000800 */
[----:B-----5:R-:W-:Y:S01]  /*73e0*/  FMUL.FTZ R32, R134, R160 ;  /* 0x000000a086207220 */ /* 0x020fe20000410000 */
[-C--:B------:R-:W-:Y:S07]  /*73f0*/  HMMA.16816.F32 R44, R144, R178.reuse, R44 ;  /* 0x000000b2902c723c */ /* 0x080fee000000182c */
[----:B------:R5:W1:Y:S01]  /*7400*/  MUFU.EX2 R195, R25 ;  /* 0x0000001900c37308 */ /* 0x000a620000000800 */
[----:B----4-:R-:W-:Y:S01]  /*7410*/  FMUL.FTZ R34, R3, R162 ;  /* 0x000000a203227220 */ /* 0x010fe20000410000 */
[C---:B------:R-:W-:Y:S01]  /*7420*/  HMMA.16816.F32 R48, R140.reuse, R178, R48 ;  /* 0x000000b28c30723c */ /* 0x040fe20000001830 */
[----:B------:R-:W-:Y:S07]  /*7430*/  LDSM.16.MT88.4 R176, [R217+0xb800] ;  /* 0x00b80000d9b0783b */ /* 0x000fee0000004200 */
[----:B------:R4:W-:Y:S01]  /*7440*/  MUFU.EX2 R194, R26 ;  /* 0x0000001a00c27308 */ /* 0x0009e20000000800 */
[-C--:B--2---:R-:W-:Y:S03]  /*7450*/  HMMA.16816.F32 R52, R140, R148.reuse, R52 ;  /* 0x000000948c34723c */ /* 0x084fe60000001834 */
[C---:B---3--:R-:W-:Y:S03]  /*7460*/  FMUL.FTZ R24, R2.reuse, R164 ;  /* 0x000000a402187220 */ /* 0x048fe60000410000 */
[C---:B------:R-:W-:Y:S03]  /*7470*/  HMMA.16816.F32 R56, R144.reuse, R148, R56 ;  /* 0x000000949038723c */ /* 0x040fe60000001838 */
[----:B------:R-:W-:Y:S02]  /*7480*/  MUFU.EX2 R201, R138 ;  /* 0x0000008a00c97308 */ /* 0x000fe40000000800 */
[----:B-----5:R-:W-:Y:S01]  /*7490*/  FMUL.FTZ R25, R2, R165 ;  /* 0x000000a502197220 */ /* 0x020fe20000410000 */
[-C--:B------:R-:W-:Y:S07]  /*74a0*/  HMMA.16816.F32 R60, R144, R150.reuse, R60 ;  /* 0x00000096903c723c */ /* 0x080fee000000183c */
[----:B------:R2:W-:Y:S01]  /*74b0*/  MUFU.EX2 R196, R28 ;  /* 0x0000001c00c47308 */ /* 0x0005e20000000800 */
[----:B----4-:R-:W-:Y:S01]  /*74c0*/  FMUL.FTZ R26, R0, R166 ;  /* 0x000000a6001a7220 */ /* 0x010fe20000410000 */
[C---:B------:R-:W-:Y:S01]  /*74d0*/  HMMA.16816.F32 R64, R140.reuse, R150, R64 ;  /* 0x000000968c40723c */ /* 0x040fe20000001840 */
[----:B------:R-:W3:Y:S03]  /*74e0*/  LDSM.16.MT88.4 R148, [R219+0xb000] ;  /* 0x00b00000db94783b */ /* 0x000ee60000004200 */
[----:B------:R-:W-:Y:S02]  /*74f0*/  FMUL.FTZ R129, R2, R129 ;  /* 0x0000008102817220 */ /* 0x000fe40000410000 */
[-C--:B------:R-:W-:Y:S05]  /*7500*/  HMMA.16816.F32 R68, R140, R152.reuse, R68 ;  /* 0x000000988c44723c */ /* 0x080fea0000001844 */
[C---:B------:R-:W-:Y:S01]  /*7510*/  FMUL.FTZ R130, R0.reuse, R130 ;  /* 0x0000008200827220 */ /* 0x040fe20000410000 */
[C---:B------:R-:W-:Y:S05]  /*7520*/  HMMA.16816.F32 R72, R144.reuse, R152, R72 ;  /* 0x000000989048723c */ /* 0x040fea0000001848 */
[--C-:B--2---:R-:W-:Y:S01]  /*7530*/  FFMA.FTZ R28, R27, UR4, -R181.reuse ;  /* 0x000000041b1c7c23 */ /* 0x104fe200080108b5 */
[-C--:B------:R-:W-:Y:S03]  /*7540*/  HMMA.16816.F32 R76, R144, R154.reuse, R76 ;  /* 0x0000009a904c723c */ /* 0x080fe6000000184c */
[----:B------:R2:W-:Y:S02]  /*7550*/  MUFU.EX2 R193, R28 ;  /* 0x0000001c00c17308 */ /* 0x0005e40000000800 */
[C---:B------:R-:W-:Y:S01]  /*7560*/  FMUL.FTZ R27, R0.reuse, R167 ;  /* 0x000000a7001b7220 */ /* 0x040fe20000410000 */
[C---:B------:R-:W-:Y:S01]  /*7570*/  HMMA.16816.F32 R80, R140.reuse, R154, R80 ;  /* 0x0000009a8c50723c */ /* 0x040fe20000001850 */
[----:B------:R-:W4:Y:S04]  /*7580*/  LDSM.16.MT88.4 R152, [R222+0xb000] ;  /* 0x00b00000de98783b */ /* 0x000f280000004200 */
[----:B------:R-:W-:Y:S01]  /*7590*/  FFMA.FTZ R181, R31, UR4, -R181 ;  /* 0x000000041fb57c23 */ /* 0x000fe200080108b5 */
[-C--:B-1----:R-:W-:Y:S03]  /*75a0*/  HMMA.16816.F32 R84, R140, R172.reuse, R84 ;  /* 0x000000ac8c54723c */ /* 0x082fe60000001854 */
[----:B------:R-:W-:Y:S01]  /*75b0*/  LDSM.16.MT88.4 R164, [R221+0xa800] ;  /* 0x00a80000dda4783b */ /* 0x000fe20000004200 */
[----:B------:R1:W-:Y:S01]  /*75c0*/  MUFU.EX2 R138, R181 ;  /* 0x000000b5008a7308 */ /* 0x0003e20000000800 */
[----:B------:R-:W-:Y:S01]  /*75d0*/  FMUL.FTZ R131, R0, R131 ;  /* 0x0000008300837220 */ /* 0x000fe20000410000 */
[C---:B------:R-:W-:Y:S05]  /*75e0*/  HMMA.16816.F32 R88, R144.reuse, R172, R88 ;  /* 0x000000ac9058723c */ /* 0x040fea0000001858 */
[----:B--2---:R-:W-:Y:S01]  /*75f0*/  FMUL.FTZ R28, R134, R168 ;  /* 0x000000a8861c7220 */ /* 0x004fe20000410000 */
[-C--:B------:R-:W-:Y:S05]  /*7600*/  HMMA.16816.F32 R92, R144, R174.reuse, R92 ;  /* 0x000000ae905c723c */ /* 0x080fea000000185c */
[--C-:B------:R-:W-:Y:S01]  /*7610*/  FFMA.FTZ R172, R22, UR4, -R139.reuse ;  /* 0x0000000416ac7c23 */ /* 0x100fe2000801088b */
[C---:B------:R-:W-:Y:S01]  /*7620*/  HMMA.16816.F32 R96, R140.reuse, R174, R96 ;  /* 0x000000ae8c60723c */ /* 0x040fe20000001860 */
[----:B-1----:R-:W-:Y:S02]  /*7630*/  LDSM.16.MT88.4 R180, [R219+0xb800] ;  /* 0x00b80000dbb4783b */ /* 0x002fe40000004200 */
[----:B------:R1:W-:Y:S02]  /*7640*/  MUFU.EX2 R203, R172 ;  /* 0x000000ac00cb7308 */ /* 0x0003e40000000800 */
[--C-:B------:R-:W-:Y:S01]  /*7650*/  FFMA.FTZ R173, R23, UR4, -R139.reuse ;  /* 0x0000000417ad7c23 */ /* 0x100fe2000801088b */
[C---:B------:R-:W-:Y:S01]  /*7660*/  FMUL.FTZ R22, R3.reuse, R158 ;  /* 0x0000009e03167220 */ /* 0x040fe20000410000 */
[----:B------:R-:W-:Y:S01]  /*7670*/  FMUL.FTZ R23, R3, R159 ;  /* 0x0000009f03177220 */ /* 0x000fe20000410000 */
[----:B------:R-:W-:Y:S01]  /*7680*/  FFMA.FTZ R139, R35, UR4, -R139 ;  /* 0x00000004238b7c23 */ /* 0x000fe2000801088b */
[----:B------:R-:W-:Y:S02]  /*7690*/  LDSM.16.MT88.4 R156, [R219+0xa800] ;  /* 0x00a80000db9c783b */ /* 0x000fe40000004200 */
[C---:B------:R-:W-:Y:S01]  /*76a0*/  FMUL.FTZ R35, R3.reuse, R163 ;  /* 0x000000a303237220 */ /* 0x040fe20000410000 */
[----:B------:R-:W-:Y:S02]  /*76b0*/  FMUL.FTZ R29, R134, R169 ;  /* 0x000000a9861d7220 */ /* 0x000fe40000410000 */
[-C--:B---3--:R-:W-:Y:S01]  /*76c0*/  HMMA.16816.F32 R20, R140, R148.reuse, R20 ;  /* 0x000000948c14723c */ /* 0x088fe20000001814 */
[----:B------:R-:W2:Y:S02]  /*76d0*/  MUFU.EX2 R199, R139 ;  /* 0x0000008b00c77308 */ /* 0x000ea40000000800 */
[----:B------:R-:W-:Y:S01]  /*76e0*/  F2FP.F16.F32.PACK_AB R168, R204, R205 ;  /* 0x000000cdcca8723e */ /* 0x000fe200000000ff */
[----:B------:R-:W-:Y:S01]  /*76f0*/  FMUL.FTZ R31, R3, R171 ;  /* 0x000000ab031f7220 */ /* 0x000fe20000410000 */
[----:B------:R-:W-:Y:S01]  /*7700*/  LDSM.16.MT88.4 R160, [R222+0xa800] ;  /* 0x00a80000dea0783b */ /* 0x000fe20000004200 */
[C---:B------:R-:W-:Y:S05]  /*7710*/  HMMA.16816.F32 R100, R144.reuse, R148, R100 ;  /* 0x000000949064723c */ /* 0x040fea0000001864 */
[----:B------:R3:W-:Y:S01]  /*7720*/  MUFU.EX2 R139, R30 ;  /* 0x0000001e008b7308 */ /* 0x0007e20000000800 */
[----:B-1----:R-:W-:Y:S01]  /*7730*/  F2FP.F16.F32.PACK_AB R172, R195, R197 ;  /* 0x000000c5c3ac723e */ /* 0x002fe200000000ff */
[-C--:B------:R-:W-:Y:S08]  /*7740*/  HMMA.16816.F32 R104, R144, R150.reuse, R104 ;  /* 0x000000969068723c */ /* 0x080ff00000001868 */
[----:B------:R-:W1:Y:S01]  /*7750*/  MUFU.EX2 R202, R173 ;  /* 0x000000ad00ca7308 */ /* 0x000e620000000800 */
[C---:B------:R-:W-:Y:S01]  /*7760*/  HMMA.16816.F32 R108, R140.reuse, R150, R108 ;  /* 0x000000968c6c723c */ /* 0x040fe2000000186c */
[----:B------:R-:W5:Y:S03]  /*7770*/  LDSM.16.MT88.4 R148, [R221+0xb000] ;  /* 0x00b00000dd94783b */ /* 0x000f660000004200 */
[----:B--2---:R-:W-:Y:S02]  /*7780*/  F2FP.F16.F32.PACK_AB R171, R199, R198 ;  /* 0x000000c6c7ab723e */ /* 0x004fe400000000ff */
[-C--:B----4-:R-:W-:Y:S05]  /*7790*/  HMMA.16816.F32 R32, R140, R152.reuse, R32 ;  /* 0x000000988c20723c */ /* 0x090fea0000001820 */
[----:B---3--:R-:W-:Y:S01]  /*77a0*/  FMUL.FTZ R30, R3, R170 ;  /* 0x000000aa031e7220 */ /* 0x008fe20000410000 */
[C---:B------:R-:W-:Y:S05]  /*77b0*/  HMMA.16816.F32 R112, R144.reuse, R152, R112 ;  /* 0x000000989070723c */ /* 0x040fea0000001870 */
[----:B-1----:R-:W-:Y:S01]  /*77c0*/  F2FP.F16.F32.PACK_AB R169, R202, R203 ;  /* 0x000000cbcaa9723e */ /* 0x002fe200000000ff */
[-C--:B------:R-:W-:Y:S05]  /*77d0*/  HMMA.16816.F32 R116, R144, R154.reuse, R116 ;  /* 0x0000009a9074723c */ /* 0x080fea0000001874 */
[----:B------:R-:W-:Y:S01]  /*77e0*/  F2FP.F16.F32.PACK_AB R170, R201, R200 ;  /* 0x000000c8c9aa723e */ /* 0x000fe200000000ff */
[C---:B------:R-:W-:Y:S01]  /*77f0*/  HMMA.16816.F32 R120, R140.reuse, R154, R120 ;  /* 0x0000009a8c78723c */ /* 0x040fe20000001878 */
[----:B------:R-:W1:Y:S04]  /*7800*/  LDSM.16.MT88.4 R152, [R217+0xa800] ;  /* 0x00a80000d998783b */ /* 0x000e680000004200 */
[----:B------:R-:W-:Y:S01]  /*7810*/  F2FP.F16.F32.PACK_AB R174, R192, R196 ;  /* 0x000000c4c0ae723e */ /* 0x000fe200000000ff */
[----:B------:R-:W-:Y:S01]  /*7820*/  FFMA.FTZ R134, R134, R244, R238 ;  /* 0x000000f486867223 */ /* 0x000fe200000100ee */
[----:B------:R-:W-:Y:S01]  /*7830*/  F2FP.F16.F32.PACK_AB R173, R193, R194 ;  /* 0x000000c2c1ad723e */ /* 0x000fe200000000ff */
[----:B------:R-:W-:Y:S03]  /*7840*/  FFMA.FTZ R3, R3, R243, R215 ;  /* 0x000000f303037223 */ /* 0x000fe600000100d7 */
[----:B------:R-:W-:Y:S01]  /*7850*/  F2FP.F16.F32.PACK_AB R175, R138, R139 ;  /* 0x0000008b8aaf723e */ /* 0x000fe200000000ff */
[----:B------:R-:W-:Y:S01]  /*7860*/  FFMA.FTZ R2, R2, R242, R210 ;  /* 0x000000f202027223 */ /* 0x000fe200000100d2 */
[----:B------:R-:W-:Y:S01]  /*7870*/  FFMA.FTZ R0, R0, R241, R206 ;  /* 0x000000f100007223 */ /* 0x000fe200000100ce */
[----:B------:R-:W-:Y:S01]  /*7880*/  FADD.FTZ R134, R240, R134 ;  /* 0x00000086f0867221 */ /* 0x000fe20000010000 */
[----:B------:R-:W-:Y:S01]  /*7890*/  FADD.FTZ R3, R236, R3 ;  /* 0x00000003ec037221 */ /* 0x000fe20000010000 */
[-C--:B-----5:R-:W-:Y:S03]  /*78a0*/  HMMA.16816.F32 R124, R140, R148.reuse, R124 ;  /* 0x000000948c7c723c */ /* 0x0a0fe6000000187c */
[----:B------:R-:W-:Y:S03]  /*78b0*/  FADD.FTZ R0, R207, R0 ;  /* 0x00000000cf007221 */ /* 0x000fe60000010000 */
[C---:B------:R-:W-:Y:S05]  /*78c0*/  HMMA.16816.F32 R24, R144.reuse, R148, R24 ;  /* 0x000000949018723c */ /* 0x040fea0000001818 */
[----:B------:R-:W-:Y:S01]  /*78d0*/  FADD.FTZ R0, R208, R0 ;  /* 0x00000000d0007221 */ /* 0x000fe20000010000 */
[-C--:B------:R-:W-:Y:S06]  /*78e0*/  HMMA.16816.F32 R128, R144, R150.reuse, R128 ;  /* 0x000000969080723c */ /* 0x080fec0000001880 */
[----:B------:R-:W-:Y:S06]  /*78f0*/  HMMA.16816.F32 R28, R140, R150, R28 ;  /* 0x000000968c1c723c */ /* 0x000fec000000181c */
[-C--:B-1----:R-:W-:Y:S06]  /*7900*/  HMMA.16816.F32 R144, R168, R152.reuse, R4 ;  /* 0x00000098a890723c */ /* 0x082fec0000001804 */
        /* <DEDUP_REMOVED lines=41> */
[----:B------:R-:W-:Y:S01]  /*7ba0*/  IADD3 R0, R232, -0x1, RZ ;  /* 0xffffffffe8007810 */ /* 0x000fe20007ffe0ff */
        /* <DEDUP_REMOVED lines=18> */
[----:B------:R-:W-:Y:S01]  /*7cd0*/  HMMA.16816.F32 R168, R168, R190, R28 ;  /* 0x000000bea8a8723c */ /* 0x000fe2000000181c */
[----:B------:R-:W-:Y:S11]  /*7ce0*/  @!UPT UIADD3 URZ, URZ, URZ, URZ ;  /* 0x0000003f3f3ff290 */ /* 0x000ff6000fffe03f */
[----:B------:R-:W-:Y:S01]  /*7cf0*/  @!UPT UIADD3 URZ, URZ, URZ, URZ ;  /* 0x0000003f3f3ff290 */ /* 0x000fe2000fffe03f */
[----:B------:R-:W-:Y:S11]  /*7d00*/  @P4 BRA `(.L_x_1215) ;  /* 0xffffffd400b84947 */ /* 0x000ff6000383ffff */
.L_x_1214:
[----:B------:R-:W2:Y:S01]  /*7d10*/  LDL R11, [R1+0x20] ;  /* 0x00002000010b7983 */ /* 0x000ea20000100800 */
[----:B------:R-:W1:Y:S01]  /*7d20*/  S2UR UR4, SR_CgaCtaId ;  /* 0x00000000000479c3 */ /* 0x000e620000008800 */
[----:B------:R-:W-:Y:S02]  /*7d30*/  UMOV UR5, 0x400 ;  /* 0x0000040000057882 */ /* 0x000fe40000000000 */
[----:B------:R-:W3:Y:S04]  /*7d40*/  SHFL.BFLY PT, R0, R244, 0x2, 0x1f ;  /* 0x0c401f00f4007f89 */ /* 0x000ee800000e0000 */
[----:B------:R-:W4:Y:S04]  /*7d50*/  SHFL.BFLY PT, R4, R241, 0x2, 0x1f ;  /* 0x0c401f00f1047f89 */ /* 0x000f2800000e0000 */
[----:B------:R-:W5:Y:S04]  /*7d60*/  SHFL.BFLY PT, R2, R243, 0x2, 0x1f ;  /* 0x0c401f00f3027f89 */ /* 0x000f6800000e0000 */
[----:B------:R-:W5:Y:S01]  /*7d70*/  SHFL.BFLY PT, R3, R242, 0x2, 0x1f ;  /* 0x0c401f00f2037f89 */ /* 0x000f6200000e0000 */
[----:B------:R-:W5:Y:S01]  /*7d80*/  S2R R179, SR_TID.X ;  /* 0x0000000000b37919 */ /* 0x000f620000002100 */
[----:B------:R-:W5:Y:S01]  /*7d90*/  S2R R181, SR_TID.X ;  /* 0x0000000000b57919 */ /* 0x000f620000002100 */
[----:B-1----:R-:W-:Y:S01]  /*7da0*/  ULEA UR4, UR4, UR5, 0x18 ;  /* 0x0000000504047291 */ /* 0x002fe2000f8ec03f */
[----:B---3--:R-:W-:Y:S01]  /*7db0*/  FADD.FTZ R244, R0, R244 ;  /* 0x000000f400f47221 */ /* 0x008fe20000010000 */
[----:B----4-:R-:W-:-:S04]  /*7dc0*/  FADD.FTZ R241, R4, R241 ;  /* 0x000000f104f17221 */ /* 0x010fc80000010000 */
[----:B------:R-:W1:Y:S01]  /*7dd0*/  SHFL.BFLY PT, R5, R244, 0x1, 0x1f ;  /* 0x0c201f00f4057f89 */ /* 0x000e6200000e0000 */
[----:B-----5:R-:W-:-:S03]  /*7de0*/  FADD.FTZ R243, R2, R243 ;  /* 0x000000f302f37221 */ /* 0x020fc60000010000 */
[----:B------:R-:W3:Y:S01]  /*7df0*/  SHFL.BFLY PT, R0, R241, 0x1, 0x1f ;  /* 0x0c201f00f1007f89 */ /* 0x000ee200000e0000 */
[----:B------:R-:W-:-:S03]  /*7e00*/  FADD.FTZ R242, R3, R242 ;  /* 0x000000f203f27221 */ /* 0x000fc60000010000 */
[----:B------:R-:W4:Y:S04]  /*7e10*/  SHFL.BFLY PT, R3, R243, 0x1, 0x1f ;  /* 0x0c201f00f3037f89 */ /* 0x000f2800000e0000 */
[----:B------:R-:W5:Y:S01]  /*7e20*/  SHFL.BFLY PT, R2, R242, 0x1, 0x1f ;  /* 0x0c201f00f2027f89 */ /* 0x000f6200000e0000 */
[----:B------:R-:W-:-:S04]  /*7e30*/  SHF.R.S32.HI R4, RZ, 0x1f, R179 ;  /* 0x0000001fff047819 */ /* 0x000fc800000114b3 */
[-C--:B------:R-:W-:Y:S01]  /*7e40*/  LEA.HI R6, R4, R179.reuse, RZ, 0x2 ;  /* 0x000000b304067211 */ /* 0x080fe200078f10ff */
[----:B-1----:R-:W-:Y:S01]  /*7e50*/  FADD.FTZ R244, R244, R5 ;  /* 0x00000005f4f47221 */ /* 0x002fe20000010000 */
[----:B------:R-:W-:Y:S02]  /*7e60*/  LEA.HI R4, R4, R179, RZ, 0x5 ;  /* 0x000000b304047211 */ /* 0x000fe400078f28ff */
[----:B------:R-:W-:Y:S01]  /*7e70*/  SHF.R.S32.HI R180, RZ, 0x1f, R181 ;  /* 0x0000001fffb47819 */ /* 0x000fe200000114b5 */
[----:B---3--:R-:W-:Y:S01]  /*7e80*/  FADD.FTZ R134, R241, R0 ;  /* 0x00000000f1867221 */ /* 0x008fe20000010000 */
[----:B------:R-:W-:Y:S02]  /*7e90*/  FSETP.NE.FTZ.AND P4, PT, R244, RZ, PT ;  /* 0x000000fff400720b */ /* 0x000fe40003f95000 */
[----:B------:R-:W-:Y:S01]  /*7ea0*/  MOV R0, 0x3f800000 ;  /* 0x3f80000000007802 */ /* 0x000fe20000000f00 */
[----:B----4-:R-:W-:Y:S01]  /*7eb0*/  FADD.FTZ R243, R243, R3 ;  /* 0x00000003f3f37221 */ /* 0x010fe20000010000 */
[----:B------:R-:W-:-:S02]  /*7ec0*/  SHF.R.S32.HI R3, RZ, 0x1f, R6 ;  /* 0x0000001fff037819 */ /* 0x000fc40000011406 */
[----:B------:R-:W-:Y:S01]  /*7ed0*/  LOP3.LUT R7, R4, 0xffffffe0, RZ, 0xc0, !PT ;  /* 0xffffffe004077812 */ /* 0x000fe200078ec0ff */
[----:B-----5:R-:W-:Y:S01]  /*7ee0*/  FADD.FTZ R133, R242, R2 ;  /* 0x00000002f2857221 */ /* 0x020fe20000010000 */
[----:B------:R-:W-:Y:S02]  /*7ef0*/  SHF.R.S32.HI R2, RZ, 0x2, R6 ;  /* 0x00000002ff027819 */ /* 0x000fe40000011406 */
[----:B------:R-:W-:-:S03]  /*7f00*/  LOP3.LUT R6, R6, 0x3ffffffc, RZ, 0xc0, !PT ;  /* 0x3ffffffc06067812 */ /* 0x000fc600078ec0ff */
[----:B------:R-:W1:Y:S01]  /*7f10*/  @P4 MUFU.RCP R0, R244 ;  /* 0x000000f400004308 */ /* 0x000e620000001000 */
[----:B------:R-:W-:Y:S02]  /*7f20*/  LEA.HI R180, R180, R181, RZ, 0x3 ;  /* 0x000000b5b4b47211 */ /* 0x000fe400078f18ff */
[----:B------:R-:W-:Y:S02]  /*7f30*/  LEA.HI R5, R3, R2, RZ, 0x3 ;  /* 0x0000000203057211 */ /* 0x000fe400078f18ff */
[-C--:B------:R-:W-:Y:S02]  /*7f40*/  IADD3 R8, -R6, R179.reuse, RZ ;  /* 0x000000b306087210 */ /* 0x080fe40007ffe1ff */
[----:B------:R-:W-:Y:S02]  /*7f50*/  FSETP.NE.FTZ.AND P3, PT, R243, RZ, PT ;  /* 0x000000fff300720b */ /* 0x000fe40003f75000 */
[----:B------:R-:W-:Y:S02]  /*7f60*/  IADD3 R179, -R7, R179, RZ ;  /* 0x000000b307b37210 */ /* 0x000fe40007ffe1ff */
[----:B------:R-:W-:-:S02]  /*7f70*/  LOP3.LUT R3, R180, 0xfffffff8, RZ, 0xc0, !PT ;  /* 0xfffffff8b4037812 */ /* 0x000fc400078ec0ff */
[----:B------:R-:W-:Y:S02]  /*7f80*/  LOP3.LUT R5, R5, 0xfffffff8, RZ, 0xc0, !PT ;  /* 0xfffffff805057812 */ /* 0x000fe400078ec0ff */
[----:B------:R-:W-:Y:S02]  /*7f90*/  IADD3 R181, -R3, R181, RZ ;  /* 0x000000b503b57210 */ /* 0x000fe40007ffe1ff */
[----:B------:R-:W-:Y:S01]  /*7fa0*/  MOV R3, 0x3f800000 ;  /* 0x3f80000000037802 */ /* 0x000fe20000000f00 */
[----:B-1----:R-:W-:Y:S01]  /*7fb0*/  FMUL.FTZ R174, R0, R81 ;  /* 0x0000005100ae7220 */ /* 0x002fe20000410000 */
[----:B------:R-:W-:Y:S01]  /*7fc0*/  IADD3 R2, R2, -R5, RZ ;  /* 0x8000000502027210 */ /* 0x000fe20007ffe0ff */
[C---:B------:R-:W-:Y:S01]  /*7fd0*/  FMUL.FTZ R144, R0.reuse, R144 ;  /* 0x0000009000907220 */ /* 0x040fe20000410000 */
[----:B------:R-:W-:Y:S01]  /*7fe0*/  SHF.R.S32.HI R81, RZ, 0x5, R4 ;  /* 0x00000005ff517819 */ /* 0x000fe20000011404 */
[----:B------:R-:W-:Y:S01]  /*7ff0*/  FMUL.FTZ R145, R0, R145 ;  /* 0x0000009100917220 */ /* 0x000fe20000410000 */
[----:B------:R-:W-:Y:S01]  /*8000*/  SHF.L.U32 R20, R2, 0x6, RZ ;  /* 0x0000000602147819 */ /* 0x000fe200000006ff */
[----:B------:R-:W1:Y:S01]  /*8010*/  @P3 MUFU.RCP R3, R243 ;  /* 0x000000f300033308 */ /* 0x000e620000001000 */
[C---:B------:R-:W-:Y:S01]  /*8020*/  FMUL.FTZ R152, R0.reuse, R152 ;  /* 0x0000009800987220 */ /* 0x040fe20000410000 */
[----:B------:R-:W-:Y:S01]  /*8030*/  FMUL.FTZ R153, R0, R153 ;  /* 0x0000009900997220 */ /* 0x000fe20000410000 */
        /* <DEDUP_REMOVED lines=30> */
[----:B------:R-:W-:Y:S01]  /*8220*/  LEA.HI R20, R20, R20, RZ, 0x1d ;  /* 0x0000001414147211 */ /* 0x000fe200078fe8ff */
[C---:B------:R-:W-:Y:S01]  /*8230*/  FMUL.FTZ R147, R3.reuse, R147 ;  /* 0x0000009303937220 */ /* 0x040fe20000410000 */
        /* <DEDUP_REMOVED lines=24> */
.L_x_1218:
        /* <DEDUP_REMOVED lines=23> */
.L_x_1219:
[----:B------:R-:W2:Y:S01]  /*8530*/  LDL R182, [R1+0xc] ;  /* 0x00000c0001b67983 */ /* 0x000ea20000100800 */
[----:B------:R-:W-:Y:S01]  /*8540*/  ISETP.NE.AND P0, PT, RZ, UR4, PT ;  /* 0x00000004ff007c0c */ /* 0x000fe2000bf05270 */
[C---:B------:R-:W-:Y:S01]  /*8550*/  FMUL.FTZ R70, R3.reuse, R70 ;  /* 0x0000004603467220 */ /* 0x040fe20000410000 */
        /* <DEDUP_REMOVED lines=118> */
[----:B------:R-:W-:Y:S01]  /*8cc0*/  F2FP.F16.F32.PACK_AB R21, R32, R52 ;  /* 0x000000342015723e */ /* 0x000fe200000000ff */
[----:B------:R4:W-:Y:S01]  /*8cd0*/  STS [R19+0x2400], R11 ;  /* 0x0024000b13007388 */ /* 0x0009e20000000800 */
[----:B------:R-:W-:-:S02]  /*8ce0*/  F2FP.F16.F32.PACK_AB R18, R18, R16 ;  /* 0x000000101212723e */ /* 0x000fc400000000ff */
[----:B------:R-:W-:Y:S02]  /*8cf0*/  F2FP.F16.F32.PACK_AB R16, R138, R139 ;  /* 0x0000008b8a10723e */ /* 0x000fe400000000ff */
[----:B------:R-:W-:Y:S02]  /*8d00*/  F2FP.F16.F32.PACK_AB R15, R67, R27 ;  /* 0x0000001b430f723e */ /* 0x000fe400000000ff */
[-C--:B-----5:R-:W-:Y:S02]  /*8d10*/  IADD3 R5, R80, R19.reuse, RZ ;  /* 0x0000001350057210 */ /* 0x0a0fe40007ffe0ff */
[----:B-1----:R-:W-:Y:S02]  /*8d20*/  IADD3 R0, R20, R84, RZ ;  /* 0x0000005414007210 */ /* 0x002fe40007ffe0ff */
[----:B------:R-:W-:Y:S02]  /*8d30*/  F2FP.F16.F32.PACK_AB R17, R17, R56 ;  /* 0x000000381111723e */ /* 0x000fe400000000ff */
[----:B---3--:R-:W-:Y:S01]  /*8d40*/  IADD3 R13, R84, R19, RZ ;  /* 0x00000013540d7210 */ /* 0x008fe20007ffe0ff */
[----:B------:R1:W-:Y:S01]  /*8d50*/  STS [R0], R10 ;  /* 0x0000000a00007388 */ /* 0x0003e20000000800 */
[----:B------:R-:W-:-:S02]  /*8d60*/  F2FP.F16.F32.PACK_AB R24, R59, R24 ;  /* 0x000000183b18723e */ /* 0x000fc400000000ff */
[----:B----4-:R-:W-:Y:S01]  /*8d70*/  IADD3 R3, R20, R80, RZ ;  /* 0x0000005014037210 */ /* 0x010fe20007ffe0ff */
[----:B------:R-:W-:Y:S01]  /*8d80*/  STS [R0+0x400], R9 ;  /* 0x0004000900007388 */ /* 0x000fe20000000800 */
[----:B------:R-:W-:Y:S02]  /*8d90*/  F2FP.F16.F32.PACK_AB R42, R61, R60 ;  /* 0x0000003c3d2a723e */ /* 0x000fe400000000ff */
[----:B------:R-:W-:Y:S01]  /*8da0*/  F2FP.F16.F32.PACK_AB R41, R63, R41 ;  /* 0x000000293f29723e */ /* 0x000fe200000000ff */
[----:B------:R3:W-:Y:S01]  /*8db0*/  STS [R13], R7 ;  /* 0x000000070d007388 */ /* 0x0007e20000000800 */
[----:B------:R-:W-:Y:S02]  /*8dc0*/  F2FP.F16.F32.PACK_AB R40, R172, R173 ;  /* 0x000000adac28723e */ /* 0x000fe400000000ff */
[----:B------:R-:W-:Y:S01]  /*8dd0*/  F2FP.F16.F32.PACK_AB R39, R39, R70 ;  /* 0x000000462727723e */ /* 0x000fe200000000ff */
[----:B------:R4:W-:Y:S01]  /*8de0*/  STS [R13+0x400], R6 ;  /* 0x000400060d007388 */ /* 0x0009e20000000800 */
[----:B------:R-:W-:Y:S01]  /*8df0*/  IADD3 R2, R0, R80, RZ ;  /* 0x0000005000027210 */ /* 0x000fe20007ffe0ff */
[----:B------:R-:W5:Y:S01]  /*8e00*/  @P3 LDC R11, c[0x0][0x2e8] ;  /* 0x0000ba00ff0b3b82 */ /* 0x000f620000000800 */
[----:B------:R-:W-:Y:S01]  /*8e10*/  F2FP.F16.F32.PACK_AB R36, R174, R175 ;  /* 0x000000afae24723e */ /* 0x000fe200000000ff */
[----:B------:R-:W-:Y:S01]  /*8e20*/  STS [R0+0x2000], R8 ;  /* 0x0020000800007388 */ /* 0x000fe20000000800 */
[----:B------:R-:W-:-:S02]  /*8e30*/  F2FP.F16.F32.PACK_AB R35, R35, R82 ;  /* 0x000000522323723e */ /* 0x000fc400000000ff */
[----:B------:R-:W-:Y:S01]  /*8e40*/  IADD3 R4, R13, R80, RZ ;  /* 0x000000500d047210 */ /* 0x000fe20007ffe0ff */
[----:B------:R4:W-:Y:S01]  /*8e50*/  STS [R0+0x2400], R14 ;  /* 0x0024000e00007388 */ /* 0x0009e20000000800 */
        /* <DEDUP_REMOVED lines=20> */
[----:B------:R1:W-:Y:S01]  /*8fa0*/  STS [R5+0x400], R15 ;  /* 0x0004000f05007388 */ /* 0x0003e20000000800 */
[----:B------:R-:W-:Y:S01]  /*8fb0*/  F2FP.F16.F32.PACK_AB R56, R157, R156 ;  /* 0x0000009c9d38723e */ /* 0x000fe200000000ff */
[----:B------:R-:W-:Y:S01]  /*8fc0*/  @P6 MUFU.LG2 R14, R133 ;  /* 0x00000085000e6308 */ /* 0x000fe20000000c00 */
[----:B------:R-:W-:Y:S01]  /*8fd0*/  F2FP.F16.F32.PACK_AB R55, R55, R158 ;  /* 0x0000009e3737723e */ /* 0x000fe200000000ff */
[----:B------:R-:W-:Y:S01]  /*8fe0*/  STS [R3+0x2000], R17 ;  /* 0x0020001103007388 */ /* 0x000fe20000000800 */
[----:B------:R-:W-:Y:S01]  /*8ff0*/  F2FP.F16.F32.PACK_AB R52, R109, R108 ;  /* 0x0000006c6d34723e */ /* 0x000fe200000000ff */
[----:B------:R-:W2:Y:S01]  /*9000*/  @P0 LDC.64 R8, c[0x0][0x2c0] ;  /* 0x0000b000ff080b82 */ /* 0x000ea20000000a00 */
        /* <DEDUP_REMOVED lines=8> */
[----:B------:R-:W-:Y:S01]  /*9090*/  F2FP.F16.F32.PACK_AB R48, R161, R160 ;  /* 0x000000a0a130723e */ /* 0x000fe200000000ff */
[----:B-----5:R-:W-:Y:S01]  /*90a0*/  IMAD.MOV.U32 R18, RZ, RZ, 0x7f800000 ;  /* 0x7f800000ff127424 */ /* 0x020fe200078e00ff */
        /* <DEDUP_REMOVED lines=16> */
[----:B------:R-:W-:Y:S01]  /*91b0*/  F2FP.F16.F32.PACK_AB R59, R169, R168 ;  /* 0x000000a8a93b723e */ /* 0x000fe200000000ff */
[----:B------:R-:W5:Y:S01]  /*91c0*/  @P1 LDC R16, c[0x0][0x2e8] ;  /* 0x0000ba00ff101b82 */ /* 0x000f620000000800 */
        /* <DEDUP_REMOVED lines=8> */
[----:B------:R-:W-:Y:S02]  /*9250*/  SHF.R.S32.HI R12, RZ, 0x3, R180 ;  /* 0x00000003ff0c7819 */ /* 0x000fe400000114b4 */
[----:B------:R-:W-:Y:S01]  /*9260*/  MOV R23, 0x7f800000 ;  /* 0x7f80000000177802 */ /* 0x000fe20000000f00 */
[----:B------:R-:W-:Y:S01]  /*9270*/  STS [R20+0x4000], R32 ;  /* 0x0040002014007388 */ /* 0x000fe20000000800 */
[----:B------:R-:W-:-:S02]  /*9280*/  @!P0 MOV R10, 0x1 ;  /* 0x00000001000a8802 */ /* 0x000fc40000000f00 */
[----:B------:R-:W-:Y:S01]  /*9290*/  MOV R22, 0x7f800000 ;  /* 0x7f80000000167802 */ /* 0x000fe20000000f00 */
[----:B------:R-:W-:Y:S01]  /*92a0*/  STS [R20+0x4400], R31 ;  /* 0x0044001f14007388 */ /* 0x000fe20000000800 */
[----:B---3--:R-:W-:-:S03]  /*92b0*/  SHF.L.U32 R24, R181, 0x3, RZ ;  /* 0x00000003b5187819 */ /* 0x008fc600000006ff */
        /* <DEDUP_REMOVED lines=18> */
[----:B---3--:R-:W3:Y:S03]  /*93e0*/  @P4 MUFU.LG2 R0, R244 ;  /* 0x000000f400004308 */ /* 0x008ee60000000c00 */
[----:B------:R-:W-:Y:S04]  /*93f0*/  STS [R3+0x6000], R46 ;  /* 0x0060002e03007388 */ /* 0x000fe80000000800 */
[----:B------:R4:W-:Y:S04]  /*9400*/  STS [R3+0x6400], R45 ;  /* 0x0064002d03007388 */ /* 0x0009e80000000800 */
[----:B------:R-:W-:Y:S04]  /*9410*/  STS [R5+0x6000], R58 ;  /* 0x0060003a05007388 */ /* 0x000fe80000000800 */
[----:B------:R1:W-:Y:S01]  /*9420*/  STS [R5+0x6400], R57 ;  /* 0x0064003905007388 */ /* 0x0003e20000000800 */
[----:B---3--:R-:W-:-:S03]  /*9430*/  @P4 FMUL.FTZ R0, R0, 0.69314718246459960938 ;  /* 0x3f31721800004820 */ /* 0x008fc60000410000 */
[----:B------:R-:W-:Y:S04]  /*9440*/  STS [R2+0x4000], R61 ;  /* 0x0040003d02007388 */ /* 0x000fe80000000800 */
[----:B------:R-:W-:Y:S04]  /*9450*/  STS [R2+0x4400], R60 ;  /* 0x0044003c02007388 */ /* 0x000fe80000000800 */
[----:B------:R-:W-:Y:S04]  /*9460*/  STS [R4+0x4000], R59 ;  /* 0x0040003b04007388 */ /* 0x000fe80000000800 */
[----:B------:R-:W-:Y:S01]  /*9470*/  STS [R4+0x4400], R62 ;  /* 0x0044003e04007388 */ /* 0x000fe20000000800 */
[----:B----4-:R-:W3:Y:S03]  /*9480*/  @P4 LDC R3, c[0x0][0x2e8] ;  /* 0x0000ba00ff034b82 */ /* 0x010ee60000000800 */
[----:B------:R-:W-:Y:S04]  /*9490*/  STS [R2+0x6000], R64 ;  /* 0x0060004002007388 */ /* 0x000fe80000000800 */
[----:B------:R4:W-:Y:S01]  /*94a0*/  STS [R2+0x6400], R63 ;  /* 0x0064003f02007388 */ /* 0x0009e20000000800 */
[----:B-1----:R-:W1:Y:S03]  /*94b0*/  @P3 MUFU.LG2 R5, R243 ;  /* 0x000000f300053308 */ /* 0x002e660000000c00 */
[----:B------:R-:W-:Y:S04]  /*94c0*/  STS [R4+0x6000], R65 ;  /* 0x0060004104007388 */ /* 0x000fe80000000800 */
[----:B------:R5:W-:Y:S01]  /*94d0*/  STS [R4+0x6400], R66 ;  /* 0x0064004204007388 */ /* 0x000be20000000800 */
[----:B------:R-:W-:Y:S01]  /*94e0*/  BAR.SYNC.DEFER_BLOCKING 0x0 ;  /* 0x0000000000007b1d */ /* 0x000fe20000010000 */
[----:B---3--:R-:W-:Y:S01]  /*94f0*/  @P4 FFMA.FTZ R18, R137, R3, R0 ;  /* 0x0000000389124223 */ /* 0x008fe20000010000 */
[----:B------:R-:W-:Y:S01]  /*9500*/  @P0 MOV R0, 0x1 ;  /* 0x0000000100000802 */ /* 0x000fe20000000f00 */
[----:B-1----:R-:W-:-:S03]  /*9510*/  @P3 FMUL.FTZ R3, R5, 0.69314718246459960938 ;  /* 0x3f31721805033820 */ /* 0x002fc60000410000 */
[----:B------:R-:W5:Y:S01]  /*9520*/  S2R R13, SR_CTAID.Y ;  /* 0x00000000000d7919 */ /* 0x000f620000002600 */
[----:B------:R-:W-:Y:S01]  /*9530*/  @!P0 IMAD R0, R6, R7, RZ ;  /* 0x0000000706008224 */ /* 0x000fe200078e02ff */
[----:B------:R-:W-:Y:S01]  /*9540*/  LOP3.LUT P4, RZ, R179, 0x3, RZ, 0xc0, !PT ;  /* 0x00000003b3ff7812 */ /* 0x000fe2000788c0ff */
[----:B------:R-:W1:Y:S01]  /*9550*/  @P1 MUFU.LG2 R7, R134 ;  /* 0x0000008600071308 */ /* 0x000e620000000c00 */
[----:B------:R-:W3:Y:S01]  /*9560*/  S2R R25, SR_CTAID.Z ;  /* 0x0000000000197919 */ /* 0x000ee20000002700 */
[----:B----4-:R-:W-:Y:S01]  /*9570*/  IADD3 R2, R12, 0x10, RZ ;  /* 0x000000100c027810 */ /* 0x010fe20007ffe0ff */
[----:B------:R-:W-:Y:S01]  /*9580*/  @P3 FFMA.FTZ R23, R136, R11, R3 ;  /* 0x0000000b88173223 */ /* 0x000fe20000010003 */
[----:B------:R-:W-:Y:S01]  /*9590*/  IADD3 R3, R12, 0x20, RZ ;  /* 0x000000200c037810 */ /* 0x000fe20007ffe0ff */
[----:B------:R-:W-:Y:S01]  /*95a0*/  @P6 FMUL.FTZ R5, R14, 0.69314718246459960938 ;  /* 0x3f3172180e056820 */ /* 0x000fe20000410000 */
[----:B--2---:R-:W-:Y:S01]  /*95b0*/  ISETP.GE.AND P2, PT, R2, R182, PT ;  /* 0x000000b60200720c */ /* 0x004fe20003f46270 */
[----:B------:R-:W-:-:S02]  /*95c0*/  @P0 IMAD R2, R9, R8, RZ ;  /* 0x0000000809020224 */ /* 0x000fc400078e02ff */
[----:B------:R-:W-:Y:S01]  /*95d0*/  @!P0 IMAD.MOV.U32 R2, RZ, RZ, R6 ;  /* 0x000000ffff028224 */ /* 0x000fe200078e0006 */
[----:B------:R-:W-:Y:S01]  /*95e0*/  ISETP.GE.AND P0, PT, R3, R182, PT ;  /* 0x000000b60300720c */ /* 0x000fe20003f06270 */
[----:B------:R-:W-:Y:S01]  /*95f0*/  @P6 FFMA.FTZ R22, R135, R15, R5 ;  /* 0x0000000f87166223 */ /* 0x000fe20000010005 */
[----:B------:R-:W-:Y:S01]  /*9600*/  MOV R15, 0x7f800000 ;  /* 0x7f800000000f7802 */ /* 0x000fe20000000f00 */
[----:B------:R2:W4:Y:S01]  /*9610*/  LDS.128 R28, [R231+0x3800] ;  /* 0x00380000e71c7984 */ /* 0x0005220000000c00 */
[----:B-----5:R-:W-:Y:S01]  /*9620*/  IMAD R4, R13, R0, RZ ;  /* 0x000000000d047224 */ /* 0x020fe200078e02ff */
[----:B------:R-:W-:-:S04]  /*9630*/  IADD3 R0, R12, 0x30, RZ ;  /* 0x000000300c007810 */ /* 0x000fc80007ffe0ff */
[----:B------:R-:W-:Y:S01]  /*9640*/  SEL R3, R4, RZ, !P5 ;  /* 0x000000ff04037207 */ /* 0x000fe20006800000 */
[----:B------:R-:W-:Y:S01]  /*9650*/  IMAD R4, R10, UR4, RZ ;  /* 0x000000040a047c24 */ /* 0x000fe2000f8e02ff */
[----:B------:R-:W-:-:S03]  /*9660*/  ISETP.GE.AND P3, PT, R0, R182, PT ;  /* 0x000000b60000720c */ /* 0x000fc60003f66270 */
[----:B---3--:R-:W-:Y:S01]  /*9670*/  IMAD R0, R25, R2, R3 ;  /* 0x0000000219007224 */ /* 0x008fe200078e0203 */
[----:B------:R-:W-:Y:S01]  /*9680*/  SHF.L.U32 R3, R4, 0x7, RZ ;  /* 0x0000000704037819 */ /* 0x000fe200000006ff */
[----:B-1----:R-:W-:-:S03]  /*9690*/  @P1 FMUL.FTZ R2, R7, 0.69314718246459960938 ;  /* 0x3f31721807021820 */ /* 0x002fc60000410000 */
[----:B------:R-:W-:Y:S01]  /*96a0*/  IADD3 R11, P6, P5, R3, R68, R0 ;  /* 0x00000044030b7210 */ /* 0x000fe20007dde000 */
[----:B------:R-:W-:Y:S01]  /*96b0*/  @P1 FFMA.FTZ R15, R132, R16, R2 ;  /* 0x00000010840f1223 */ /* 0x000fe20000010002 */
[----:B------:R-:W-:Y:S02]  /*96c0*/  SHF.R.S32.HI R4, RZ, 0x1f, R3 ;  /* 0x0000001fff047819 */ /* 0x000fe40000011403 */
[----:B------:R-:W-:-:S04]  /*96d0*/  SHF.R.S32.HI R0, RZ, 0x1f, R0 ;  /* 0x0000001fff007819 */ /* 0x000fc80000011400 */
[----:B------:R-:W-:Y:S01]  /*96e0*/  IADD3.X R14, R4, R69, R0, P6, P5 ;  /* 0x00000045040e7210 */ /* 0x000fe200037ea400 */
[----:B--2-4-:R-:W-:Y:S06]  /*96f0*/  @P4 BRA `(.L_x_1221) ;  /* 0x0000000000c04947 */ /* 0x014fec0003800000 */
[----:B------:R-:W1:Y:S01]  /*9700*/  S2R R3, SR_TID.X ;  /* 0x0000000000037919 */ /* 0x000e620000002100 */
[----:B------:R-:W-:-:S04]  /*9710*/  SHF.R.S32.HI R2, RZ, 0x1f, R81 ;  /* 0x0000001fff027819 */ /* 0x000fc80000011451 */
[----:B------:R-:W-:-:S04]  /*9720*/  LEA.HI R2, R2, R81, RZ, 0x2 ;  /* 0x0000005102027211 */ /* 0x000fc800078f10ff */
[----:B------:R-:W-:Y:S02]  /*9730*/  LOP3.LUT R2, R2, 0xffffffc, RZ, 0xc0, !PT ;  /* 0x0ffffffc02027812 */ /* 0x000fe400078ec0ff */
[----:B-1----:R-:W-:-:S04]  /*9740*/  SHF.R.S32.HI R0, RZ, 0x1f, R3 ;  /* 0x0000001fff007819 */ /* 0x002fc80000011403 */
[----:B------:R-:W-:-:S04]  /*9750*/  LEA.HI R0, R0, R3, RZ, 0x5 ;  /* 0x0000000300007211 */ /* 0x000fc800078f28ff */
[----:B------:R-:W-:-:S05]  /*9760*/  LOP3.LUT R0, R0, 0xffffffe0, RZ, 0xc0, !PT ;  /* 0xffffffe000007812 */ /* 0x000fca00078ec0ff */
[----:B------:R-:W-:-:S05]  /*9770*/  IMAD.IADD R0, R3, 0x1, -R0 ;  /* 0x0000000103007824 */ /* 0x000fca00078e0a00 */
[----:B------:R-:W-:-:S04]  /*9780*/  SHF.R.S32.HI R3, RZ, 0x1f, R0 ;  /* 0x0000001fff037819 */ /* 0x000fc80000011400 */
[----:B------:R-:W-:Y:S01]  /*9790*/  LEA.HI R0, R3, R0, RZ, 0x2 ;  /* 0x0000000003007211 */ /* 0x000fe200078f10ff */
[----:B------:R-:W-:-:S03]  /*97a0*/  IMAD.IADD R3, R81, 0x1, -R2 ;  /* 0x0000000151037824 */ /* 0x000fc600078e0a02 */
[----:B------:R-:W-:-:S05]  /*97b0*/  SHF.R.S32.HI R0, RZ, 0x2, R0 ;  /* 0x00000002ff007819 */ /* 0x000fca0000011400 */
        /* <DEDUP_REMOVED lines=36> */
.L_x_1221:
[----:B------:R-:W-:Y:S05]  /*9a00*/  BSYNC B0 ;  /* 0x0000000000007941 */ /* 0x000fea0003800000 */
.L_x_1220:
[----:B--2---:R1:W2:Y:S01]  /*9a10*/  LDS.128 R20, [R231] ;  /* 0x00000000e7147984 */ /* 0x0042a20000000c00 */
[C---:B------:R-:W-:Y:S01]  /*9a20*/  VIADD R3, R12.reuse, 0x40 ;  /* 0x000000400c037836 */ /* 0x040fe20000000000 */
[----:B------:R-:W-:Y:S01]  /*9a30*/  SHF.R.S32.HI R4, RZ, 0x1f, R24 ;  /* 0x0000001fff047819 */ /* 0x000fe20000011418 */
[----:B------:R-:W-:Y:S01]  /*9a40*/  VIADD R0, R12, 0x50 ;  /* 0x000000500c007836 */ /* 0x000fe20000000000 */
[----:B------:R1:W3:Y:S01]  /*9a50*/  LDS.128 R16, [R231+0x4000] ;  /* 0x00400000e7107984 */ /* 0x0002e20000000c00 */
[----:B------:R-:W-:Y:S01]  /*9a60*/  IADD3 R2, P1, R24, R85, RZ ;  /* 0x0000005518027210 */ /* 0x000fe20007f3e0ff */
[----:B------:R-:W-:Y:S01]  /*9a70*/  ULDC.64 UR4, c[0x0][0x2a0] ;  /* 0x0000a80000047ab9 */ /* 0x000fe20000000a00 */
[----:B------:R-:W-:Y:S01]  /*9a80*/  ISETP.GE.AND P5, PT, R3, R182, PT ;  /* 0x000000b60300720c */ /* 0x000fe20003fa6270 */
[----:B------:R-:W4:Y:S01]  /*9a90*/  S2R R6, SR_CTAID.X ;  /* 0x0000000000067919 */ /* 0x000f220000002500 */
[----:B------:R-:W-:Y:S01]  /*9aa0*/  IADD3.X R3, R4, R96, RZ, P1, !PT ;  /* 0x0000006004037210 */ /* 0x000fe20000ffe4ff */
[----:B------:R-:W-:Y:S01]  /*9ab0*/  BSSY B0, `(.L_x_1222) ;  /* 0x000001a000007945 */ /* 0x000fe20003800000 */
[CC--:B------:R-:W-:Y:S01]  /*9ac0*/  ISETP.GE.AND P1, PT, R12.reuse, R182.reuse, PT ;  /* 0x000000b60c00720c */ /* 0x0c0fe20003f26270 */
[----:B------:R-:W-:Y:S01]  /*9ad0*/  VIADD R14, R12, 0x60 ;  /* 0x000000600c0e7836 */ /* 0x000fe20000000000 */
[----:B------:R-:W-:Y:S01]  /*9ae0*/  SHF.R.S32.HI R5, RZ, 0x1f, R25 ;  /* 0x0000001fff057819 */ /* 0x000fe20000011419 */
[----:B------:R-:W-:Y:S01]  /*9af0*/  IMAD.WIDE.U32 R10, R25, UR4, R2 ;  /* 0x00000004190a7c25 */ /* 0x000fe2000f8e0002 */
[----:B------:R-:W-:-:S02]  /*9b00*/  ISETP.GE.AND P4, PT, R0, R182, PT ;  /* 0x000000b60000720c */ /* 0x000fc40003f86270 */
[----:B------:R-:W-:Y:S01]  /*9b10*/  SHF.R.S32.HI R13, RZ, 0x1f, R12 ;  /* 0x0000001fff0d7819 */ /* 0x000fe2000001140c */
[----:B------:R-:W-:-:S04]  /*9b20*/  IMAD R0, R5, UR4, RZ ;  /* 0x0000000405007c24 */ /* 0x000fc8000f8e02ff */
[----:B------:R-:W-:-:S05]  /*9b30*/  IMAD R0, R25, UR5, R0 ;  /* 0x0000000519007c24 */ /* 0x000fca000f8e0200 */
[----:B------:R-:W-:Y:S01]  /*9b40*/  IADD3 R9, R11, R0, RZ ;  /* 0x000000000b097210 */ /* 0x000fe20007ffe0ff */
[----:B----4-:R-:W-:Y:S01]  /*9b50*/  IMAD.WIDE R6, R6, 0x80, R12 ;  /* 0x0000008006067825 */ /* 0x010fe200078e020c */
[----:B-12---:R-:W-:Y:S06]  /*9b60*/  @P1 BRA `(.L_x_1223) ;  /* 0x0000000000381947 */ /* 0x006fec0003800000 */
        /* <DEDUP_REMOVED lines=12> */
[----:B------:R1:W-:Y:S04]  /*9c30*/  @!P6 STG.E.128 desc[UR8][R2.64], R20 ;  /* 0x000000140200e986 */ /* 0x0003e8000c101d08 */
[----:B---3--:R1:W-:Y:S02]  /*9c40*/  @!P1 STG.E.128 desc[UR8][R2.64+0x80], R16 ;  /* 0x0000801002009986 */ /* 0x0083e4000c101d08 */
.L_x_1223:
[----:B------:R-:W-:Y:S05]  /*9c50*/  BSYNC B0 ;  /* 0x0000000000007941 */ /* 0x000fea0003800000 */
.L_x_1222:
[----:B------:R-:W-:Y:S01]  /*9c60*/  ISETP.GE.AND P1, PT, R14, R182, PT ;  /* 0x000000b60e00720c */ /* 0x000fe20003f26270 */
[----:B-1-3--:R1:W2:Y:S01]  /*9c70*/  LDS.128 R16, [R231+0x800] ;  /* 0x00080000e7107984 */ /* 0x00a2a20000000c00 */
[----:B------:R-:W-:Y:S01]  /*9c80*/  IADD3 R20, R12, 0x70, RZ ;  /* 0x000000700c147810 */ /* 0x000fe20007ffe0ff */
[----:B------:R-:W-:Y:S02]  /*9c90*/  BSSY B0, `(.L_x_1224) ;  /* 0x0000014000007945 */ /* 0x000fe40003800000 */
[----:B------:R1:W3:Y:S02]  /*9ca0*/  LDS.128 R12, [R231+0x4800] ;  /* 0x00480000e70c7984 */ /* 0x0002e40000000c00 */
        /* <DEDUP_REMOVED lines=16> */
[----:B--2---:R4:W-:Y:S04]  /*9db0*/  @!P6 STG.E.128 desc[UR8][R2.64], R16 ;  /* 0x000000100200e986 */ /* 0x0049e8000c101d08 */
[----:B---3--:R4:W-:Y:S02]  /*9dc0*/  @!P2 STG.E.128 desc[UR8][R2.64+0x80], R12 ;  /* 0x0000800c0200a986 */ /* 0x0089e4000c101d08 */
.L_x_1225:
[----:B------:R-:W-:Y:S05]  /*9dd0*/  BSYNC B0 ;  /* 0x0000000000007941 */ /* 0x000fea0003800000 */
.L_x_1224:
[----:B--2-4-:R2:W4:Y:S01]  /*9de0*/  LDS.128 R16, [R231+0x1000] ;  /* 0x00100000e7107984 */ /* 0x0145220000000c00 */
[----:B------:R-:W-:Y:S01]  /*9df0*/  BSSY B0, `(.L_x_1226) ;  /* 0x0000015000007945 */ /* 0x000fe20003800000 */
[----:B------:R-:W-:Y:S02]  /*9e00*/  ISETP.GE.AND P2, PT, R20, R182, PT ;  /* 0x000000b61400720c */ /* 0x000fe40003f46270 */
        /* <DEDUP_REMOVED lines=18> */
[----:B---3--:R4:W-:Y:S02]  /*9f30*/  @!P0 STG.E.128 desc[UR8][R2.64+0x80], R12 ;  /* 0x0000800c02008986 */ /* 0x0089e4000c101d08 */
.L_x_1227:
[----:B------:R-:W-:Y:S05]  /*9f40*/  BSYNC B0 ;  /* 0x0000000000007941 */ /* 0x000fea0003800000 */
.L_x_1226:
[----:B----4-:R4:W1:Y:S01]  /*9f50*/  LDS.128 R16, [R231+0x1800] ;  /* 0x00180000e7107984 */ /* 0x0108620000000c00 */
[----:B------:R-:W-:Y:S03]  /*9f60*/  BSSY B0, `(.L_x_1228) ;  /* 0x0000014000007945 */ /* 0x000fe60003800000 */
[----:B---3--:R4:W3:Y:S01]  /*9f70*/  LDS.128 R12, [R231+0x5800] ;  /* 0x00580000e70c7984 */ /* 0x0088e20000000c00 */
        /* <DEDUP_REMOVED lines=17> */
[----:B---3--:R1:W-:Y:S02]  /*a090*/  @!P0 STG.E.128 desc[UR8][R2.64+0x80], R12 ;  /* 0x0000800c02008986 */ /* 0x0083e4000c101d08 */
.L_x_1229:
[----:B------:R-:W-:Y:S05]  /*a0a0*/  BSYNC B0 ;  /* 0x0000000000007941 */ /* 0x000fea0003800000 */
.L_x_1228:
        /* <DEDUP_REMOVED lines=21> */
.L_x_1231:
[----:B------:R-:W-:Y:S05]  /*a200*/  BSYNC B0 ;  /* 0x0000000000007941 */ /* 0x000fea0003800000 */
.L_x_1230:
        /* <DEDUP_REMOVED lines=21> */
.L_x_1233:
[----:B------:R-:W-:Y:S05]  /*a360*/  BSYNC B0 ;  /* 0x0000000000007941 */ /* 0x000fea0003800000 */
.L_x_1232:
        /* <DEDUP_REMOVED lines=21> */
.L_x_1235:
[----:B------:R-:W-:Y:S05]  /*a4c0*/  BSYNC B0 ;  /* 0x0000000000007941 */ /* 0x000fea0003800000 */
.L_x_1234:
        /* <DEDUP_REMOVED lines=21> */
.L_x_1184:
        /* <DEDUP_REMOVED lines=28> */
[----:B------:R-:W-:Y:S01]  /*a7e0*/  IMAD.IADD R0, R96, 0x1, -R0 ;  /* 0x0000000160007824 */ /* 0x000fe200078e0a00 */
[----:B------:R-:W-:Y:S01]  /*a7f0*/  ISETP.GE.AND P4, PT, R12, R15, PT ;  /* 0x0000000f0c00720c */ /* 0x000fe20003f86270 */
[----:B--2---:R-:W-:Y:S01]  /*a800*/  @P1 IMAD.WIDE.U32 R2, R32, R6, RZ ;  /* 0x0000000620021225 */ /* 0x004fe200078e00ff */
[----:B------:R-:W-:-:S03]  /*a810*/  SHF.R.S32.HI R13, RZ, 0x1f, R12 ;  /* 0x0000001fff0d7819 */ /* 0x000fc6000001140c */
[----:B------:R-:W-:Y:S02]  /*a820*/  @!P1 IMAD.MOV.U32 R2, RZ, RZ, R4 ;  /* 0x000000ffff029224 */ /* 0x000fe400078e0004 */
[----:B------:R-:W-:Y:S02]  /*a830*/  IMAD.SHL.U32 R14, R0, 0x8, RZ ;  /* 0x00000008000e7824 */ /* 0x000fe400078e00ff */
[----:B------:R-:W-:Y:S01]  /*a840*/  @P1 IMAD R7, R32, R7, R3 ;  /* 0x0000000720071224 */ /* 0x000fe200078e0203 */
[----:B------:R-:W-:Y:S01]  /*a850*/  SHF.R.S32.HI R3, RZ, 0x1f, R20 ;  /* 0x0000001fff037819 */ /* 0x000fe20000011414 */
[----:B------:R-:W-:Y:S01]  /*a860*/  @!P1 IMAD.IADD R7, R5, 0x1, R8 ;  /* 0x0000000105079824 */ /* 0x000fe200078e0208 */
[----:B------:R-:W-:Y:S01]  /*a870*/  IADD3 R2, P2, R14, R2, RZ ;  /* 0x000000020e027210 */ /* 0x000fe20007f5e0ff */
[----:B------:R-:W-:Y:S01]  /*a880*/  VIADD R30, R12, 0x10 ;  /* 0x000000100c1e7836 */ /* 0x000fe20000000000 */
[----:B------:R-:W-:Y:S01]  /*a890*/  ISETP.NE.AND P1, PT, R0, RZ, PT ;  /* 0x000000ff0000720c */ /* 0x000fe20003f25270 */
[----:B------:R-:W-:Y:S01]  /*a8a0*/  IMAD R0, R3, UR4, RZ ;  /* 0x0000000403007c24 */ /* 0x000fe2000f8e02ff */
[----:B------:R-:W-:Y:S01]  /*a8b0*/  LEA.HI.X.SX32 R3, R14, R7, 0x1, P2 ;  /* 0x000000070e037211 */ /* 0x000fe200010f0eff */
[----:B-1----:R-:W-:Y:S01]  /*a8c0*/  IMAD.WIDE R6, R16, 0x80, R12 ;  /* 0x0000008010067825 */ /* 0x002fe200078e020c */
[----:B------:R-:W-:-:S02]  /*a8d0*/  ISETP.GE.AND P2, PT, R30, R15, PT ;  /* 0x0000000f1e00720c */ /* 0x000fc40003f46270 */
[----:B------:R-:W-:Y:S01]  /*a8e0*/  IADD3 R22, R14, 0x40, RZ ;  /* 0x000000400e167810 */ /* 0x000fe20007ffe0ff */
[C---:B------:R-:W-:Y:S02]  /*a8f0*/  IMAD R0, R20.reuse, UR5, R0 ;  /* 0x0000000514007c24 */ /* 0x040fe4000f8e0200 */
[----:B------:R-:W-:-:S04]  /*a900*/  IMAD.WIDE.U32 R10, R20, UR4, R2 ;  /* 0x00000004140a7c25 */ /* 0x000fc8000f8e0002 */
[----:B------:R-:W-:Y:S02]  /*a910*/  VIADD R31, R12, 0x20 ;  /* 0x000000200c1f7836 */ /* 0x000fe40000000000 */
        /* <DEDUP_REMOVED lines=16> */
.L_x_1237:
[----:B------:R-:W-:Y:S05]  /*aa20*/  BSYNC B0 ;  /* 0x0000000000007941 */ /* 0x000fea0003800000 */
.L_x_1236:
[----:B------:R-:W-:Y:S01]  /*aa30*/  BSSY B0, `(.L_x_1238) ;  /* 0x0000015000007945 */ /* 0x000fe20003800000 */
[----:B------:R-:W-:Y:S02]  /*aa40*/  ISETP.GE.AND P4, PT, R31, R15, PT ;  /* 0x0000000f1f00720c */ /* 0x000fe40003f86270 */
        /* <DEDUP_REMOVED lines=19> */
.L_x_1239:
[----:B------:R-:W-:Y:S05]  /*ab80*/  BSYNC B0 ;  /* 0x0000000000007941 */ /* 0x000fea0003800000 */
.L_x_1238:
[----:B------:R-:W-:Y:S01]  /*ab90*/  BSSY B0, `(.L_x_1240) ;  /* 0x0000014000007945 */ /* 0x000fe20003800000 */
[----:B------:R-:W-:-:S03]  /*aba0*/  ISETP.GE.AND P2, PT, R29, R15, PT ;  /* 0x0000000f1d00720c */ /* 0x000fc60003f46270 */
[----:B------:R-:W-:Y:S10]  /*abb0*/  @P4 BRA `(.L_x_1241) ;  /* 0x0000000000444947 */ /* 0x000ff40003800000 */
        /* <DEDUP_REMOVED lines=17> */
.L_x_1241:
[----:B------:R-:W-:Y:S05]  /*acd0*/  BSYNC B0 ;  /* 0x0000000000007941 */ /* 0x000fea0003800000 */
.L_x_1240:
[----:B------:R-:W-:Y:S01]  /*ace0*/  BSSY B0, `(.L_x_1242) ;  /* 0x0000017000007945 */ /* 0x000fe20003800000 */
[----:B------:R-:W-:Y:S01]  /*acf0*/  ISETP.NE.OR P4, PT, R32, -0x1, P3 ;  /* 0xffffffff2000780c */ /* 0x000fe20001f85670 */
[----:B------:R-:W-:Y:S01]  /*ad00*/  @P0 IMAD.MOV.U32 R16, RZ, RZ, 0x1 ;  /* 0x00000001ff100424 */ /* 0x000fe200078e00ff */
[C---:B------:R-:W-:Y:S01]  /*ad10*/  IADD3 R23, R12.reuse, 0x40, RZ ;  /* 0x000000400c177810 */ /* 0x040fe20007ffe0ff */
[----:B------:R-:W-:Y:S01]  /*ad20*/  VIADD R26, R12, 0x50 ;  /* 0x000000500c1a7836 */ /* 0x000fe20000000000 */
        /* <DEDUP_REMOVED lines=18> */
.L_x_1243:
[----:B------:R-:W-:Y:S05]  /*ae50*/  BSYNC B0 ;  /* 0x0000000000007941 */ /* 0x000fea0003800000 */
.L_x_1242:
[----:B------:R-:W-:Y:S01]  /*ae60*/  @!P4 IMAD R32, R39, R27, RZ ;  /* 0x0000001b2720c224 */ /* 0x000fe200078e02ff */
[----:B------:R-:W-:Y:S01]  /*ae70*/  ISETP.GE.AND P5, PT, R23, R15, PT ;  /* 0x0000000f1700720c */ /* 0x000fe20003fa6270 */
[----:B------:R-:W-:Y:S01]  /*ae80*/  BSSY B0, `(.L_x_1244) ;  /* 0x0000019000007945 */ /* 0x000fe20003800000 */
[----:B------:R-:W-:Y:S01]  /*ae90*/  @!P0 IMAD R16, R17, R19, RZ ;  /* 0x0000001311108224 */ /* 0x000fe200078e02ff */
[----:B------:R-:W-:Y:S01]  /*aea0*/  ISETP.GE.AND P2, PT, R26, R15, PT ;  /* 0x0000000f1a00720c */ /* 0x000fe20003f46270 */
[----:B------:R1:W-:Y:S01]  /*aeb0*/  @!P4 STL [R1+0x20], R32 ;  /* 0x000020200100c387 */ /* 0x0003e20000100800 */
[----:B------:R-:W-:Y:S01]  /*aec0*/  @P0 IMAD R19, R25, R24, RZ ;  /* 0x0000001819130224 */ /* 0x000fe200078e02ff */
[C---:B------:R-:W-:Y:S02]  /*aed0*/  IADD3 R24, R12.reuse, 0x60, RZ ;  /* 0x000000600c187810 */ /* 0x040fe40007ffe0ff */
[----:B------:R-:W-:-:S05]  /*aee0*/  IADD3 R25, R12, 0x70, RZ ;  /* 0x000000700c197810 */ /* 0x000fca0007ffe0ff */
[----:B------:R-:W-:Y:S05]  /*aef0*/  @P5 BRA `(.L_x_1245) ;  /* 0x0000000000445947 */ /* 0x000fea0003800000 */
        /* <DEDUP_REMOVED lines=17> */
.L_x_1245:
[----:B------:R-:W-:Y:S05]  /*b010*/  BSYNC B0 ;  /* 0x0000000000007941 */ /* 0x000fea0003800000 */
.L_x_1244:
[----:B------:R-:W-:Y:S01]  /*b020*/  IMAD R0, R39, R16, RZ ;  /* 0x0000001027007224 */ /* 0x000fe200078e02ff */
        /* <DEDUP_REMOVED lines=26> */
.L_x_1247:
[----:B------:R-:W-:Y:S05]  /*b1d0*/  BSYNC B0 ;  /* 0x0000000000007941 */ /* 0x000fea0003800000 */
.L_x_1246:
[----:B------:R-:W-:Y:S04]  /*b1e0*/  BSSY B0, `(.L_x_1248) ;  /* 0x0000013000007945 */ /* 0x000fe80003800000 */
        /* <DEDUP_REMOVED lines=18> */
.L_x_1249:
[----:B------:R-:W-:Y:S05]  /*b310*/  BSYNC B0 ;  /* 0x0000000000007941 */ /* 0x000fea0003800000 */
.L_x_1248:
[----:B------:R-:W-:Y:S04]  /*b320*/  BSSY B0, `(.L_x_1250) ;  /* 0x0000013000007945 */ /* 0x000fe80003800000 */
[----:B------:R-:W-:Y:S05]  /*b330*/  @P5 BRA `(.L_x_1251) ;  /* 0x0000000000445947 */ /* 0x000fea0003800000 */
        /* <DEDUP_REMOVED lines=17> */
.L_x_1251:
[----:B------:R-:W-:Y:S05]  /*b450*/  BSYNC B0 ;  /* 0x0000000000007941 */ /* 0x000fea0003800000 */
.L_x_1250:
[-C--:B------:R-:W-:Y:S01]  /*b460*/  ISETP.GE.OR P4, PT, R12, R15.reuse, P1 ;  /* 0x0000000f0c00720c */ /* 0x080fe20000f86670 */
[----:B------:R-:W-:Y:S01]  /*b470*/  @!P3 IMAD.MOV.U32 R16, RZ, RZ, R32 ;  /* 0x000000ffff10b224 */ /* 0x000fe200078e0020 */
[----:B------:R-:W-:Y:S01]  /*b480*/  BSSY B0, `(.L_x_1252) ;  /* 0x0000013000007945 */ /* 0x000fe20003800000 */
[----:B------:R-:W-:Y:S01]  /*b490*/  IMAD R0, R250, R18, RZ ;  /* 0x00000012fa007224 */ /* 0x000fe200078e02ff */
[----:B------:R-:W-:Y:S01]  /*b4a0*/  ISETP.GE.OR P0, PT, R30, R15, P1 ;  /* 0x0000000f1e00720c */ /* 0x000fe20000f06670 */
[----:B-1234-:R-:W-:Y:S01]  /*b4b0*/  IMAD R2, R20, R19, R28 ;  /* 0x0000001314027224 */ /* 0x01efe200078e021c */
        /* <DEDUP_REMOVED lines=15> */
.L_x_1253:
[----:B------:R-:W-:Y:S05]  /*b5b0*/  BSYNC B0 ;  /* 0x0000000000007941 */ /* 0x000fea0003800000 */
.L_x_1252:
        /* <DEDUP_REMOVED lines=15> */
.L_x_1255:
[----:B------:R-:W-:Y:S05]  /*b6b0*/  BSYNC B0 ;  /* 0x0000000000007941 */ /* 0x000fea0003800000 */
.L_x_1254:
        /* <DEDUP_REMOVED lines=10> */
.L_x_1257:
[----:B------:R-:W-:Y:S05]  /*b760*/  BSYNC B0 ;  /* 0x0000000000007941 */ /* 0x000fea0003800000 */
.L_x_1256:
        /* <DEDUP_REMOVED lines=10> */
.L_x_1259:
[----:B------:R-:W-:Y:S05]  /*b810*/  BSYNC B0 ;  /* 0x0000000000007941 */ /* 0x000fea0003800000 */
.L_x_1258:
        /* <DEDUP_REMOVED lines=10> */
.L_x_1261:
[----:B------:R-:W-:Y:S05]  /*b8c0*/  BSYNC B0 ;  /* 0x0000000000007941 */ /* 0x000fea0003800000 */
.L_x_1260:
        /* <DEDUP_REMOVED lines=10> */
.L_x_1263:
[----:B------:R-:W-:Y:S05]  /*b970*/  BSYNC B0 ;  /* 0x0000000000007941 */ /* 0x000fea0003800000 */
.L_x_1262:
        /* <DEDUP_REMOVED lines=10> */
.L_x_1265:
[----:B------:R-:W-:Y:S05]  /*ba20*/  BSYNC B0 ;  /* 0x0000000000007941 */ /* 0x000fea0003800000 */
.L_x_1264:
        /* <DEDUP_REMOVED lines=10> */
.L_x_1266:
        /* <DEDUP_REMOVED lines=11> */
.L_x_2932:


//--------------------- .text._ZN5flash16flash_fwd_kernelI23Flash_fwd_kernel_traitsILi128ELi128ELi32ELi4ELb0ELb0EN7cutlass6half_tE19Flash_kernel_traitsILi128ELi128ELi32ELi4ES3_EELb0ELb0ELb1ELb0ELb0ELb1ELb0ELb0EEEvNS_16Flash_fwd_paramsE --------------------------
	.section	.text._ZN5flash16flash_fwd_kernelI23Flash_fwd_kernel_traitsILi128ELi128ELi32ELi4ELb0ELb0EN7cutlass6half_tE19Flash_kernel_traitsILi128ELi128ELi32ELi4ES3_EELb0ELb0ELb1ELb0ELb0ELb1ELb0ELb0EEEvNS_16Flash_fwd_paramsE,"ax",@progbits
	.align	128
        .global         _ZN5flash16flash_fwd_kernelI23Flash_fwd_kernel_traitsILi128ELi128ELi32ELi4ELb0ELb0EN7cutlass6half_tE19Flash_kernel_traitsILi128ELi128ELi32ELi4ES3_EELb0ELb0ELb1ELb0ELb0ELb1ELb0ELb0EEEvNS_16Flash_fwd_paramsE
        .type           _ZN5flash16flash_fwd_kernelI23Flash_fwd_kernel_traitsILi128ELi128ELi32ELi4ELb0ELb0EN7cutlass6half_tE19Flash_kernel_traitsILi128ELi128ELi32ELi4ES3_EELb0ELb0ELb1ELb0ELb0ELb1ELb0ELb0EEEvNS_16Flash_fwd_paramsE,@function
        .size           _ZN5flash16flash_fwd_kernelI23Flash_fwd_kernel_traitsILi128ELi128ELi32ELi4ELb0ELb0EN7cutlass6half_tE19Flash_kernel_traitsILi128ELi128ELi32ELi4ES3_EELb0ELb0ELb1ELb0ELb0ELb1ELb0ELb0EEEvNS_16Flash_fwd_paramsE,(.L_x_2933 - _ZN5flash16flash_fwd_kernelI23Flash_fwd_kernel_traitsILi128ELi128ELi32ELi4ELb0ELb0EN7cutlass6half_tE19Flash_kernel_traitsILi128ELi128ELi32ELi4ES3_EELb0ELb0ELb1ELb0ELb0ELb1ELb0ELb0EEEvNS_16Flash_fwd_paramsE)
        .other          _ZN5flash16flash_fwd_kernelI23Flash_fwd_kernel_traitsILi128ELi128ELi32ELi4ELb0ELb0EN7cutlass6half_tE19Flash_kernel_traitsILi128ELi128ELi32ELi4ES3_EELb0ELb0ELb1ELb0ELb0ELb1ELb0ELb0EEEvNS_16Flash_fwd_paramsE,@"STO_CUDA_ENTRY STV_DEFAULT"
_ZN5flash16flash_fwd_kernelI23Flash_fwd_kernel_traitsILi128ELi128ELi32ELi4ELb0ELb0EN7cutlass6half_tE19Flash_kernel_traitsILi128ELi128ELi32ELi4ES3_EELb0ELb0ELb1ELb0ELb0ELb1ELb0ELb0EEEvNS_16Flash_fwd_paramsE:
.text._ZN5flash16flash_fwd_kernelI23Flash_fwd_kernel_traitsILi128ELi128ELi32ELi4ELb0ELb0EN7cutlass6half_tE19Flash_kernel_traitsILi128ELi128ELi32ELi4ES3_EELb0ELb0ELb1ELb0ELb0ELb1ELb0ELb0EEEvNS_16Flash_fwd_paramsE:
        /* <DEDUP_REMOVED lines=55> */
.L_x_1267:
[----:B------:R-:W-:-:S05]  /*0370*/  ULDC UR5, c[0x0][0x2c8] ;  /* 0x0000b20000057ab9 */ /* 0x000fca0000000800 */
.L_x_1268:
        /* <DEDUP_REMOVED lines=48> */
[----:B------:R-:W-:Y:S01]  /*0680*/  UIADD3 UR29, -UR28, UR29, URZ ;  /* 0x0000001d1c1d7290 */ /* 0x000fe2000fffe13f */
[----:B------:R-:W-:Y:S01]  /*0690*/  LOP3.LUT P1, RZ, R88, 0x7, RZ, 0xc0, !PT ;  /* 0x0000000758ff7812 */ /* 0x000fe2000782c0ff */
[----:B------:R-:W-:Y:S01]  /*06a0*/  UISETP.NE.AND UP2, UPT, UR5, URZ, UPT ;  /* 0x0000003f0500728c */ /* 0x000fe2000bf45270 */
[----:B------:R-:W-:Y:S01]  /*06b0*/  LEA.HI R8, R8, R88, RZ, 0x3 ;  /* 0x0000005808087211 */ /* 0x000fe200078f18ff */
[----:B------:R-:W-:Y:S01]  /*06c0*/  UMOV UR22, URZ ;  /* 0x0000003f00167c82 */ /* 0x000fe20008000000 */
[----:B------:R-:W-:Y:S01]  /*06d0*/  UMOV UR23, URZ ;  /* 0x0000003f00177c82 */ /* 0x000fe20008000000 */
[----:B------:R-:W-:Y:S01]  /*06e0*/  IMAD.U32 R6, RZ, RZ, UR16 ;  /* 0x00000010ff067e24 */ /* 0x000fe2000f8e00ff */
        /* <DEDUP_REMOVED lines=28> */
[----:B------:R-:W-:Y:S01]  /*08b0*/  USHF.R.S32.HI UR12, URZ, 0x1f, UR4 ;  /* 0x0000001f3f0c7899 */ /* 0x000fe20008011404 */
[----:B------:R-:W-:Y:S01]  /*08c0*/  ISETP.GE.AND P4, PT, R14, UR29, PT ;  /* 0x0000001d0e007c0c */ /* 0x000fe2000bf86270 */
[----:B------:R-:W-:Y:S01]  /*08d0*/  @UP2 UIMAD UR14, UR7, UR6, URZ ;  /* 0x00000006070e22a4 */ /* 0x000fe2000f8e023f */
[----:B------:R-:W-:Y:S01]  /*08e0*/  LEA.HI.X.SX32 R3, R0, UR9, 0x1, P0 ;  /* 0x0000000900037c11 */ /* 0x000fe200080f0eff */
[----:B------:R-:W-:Y:S01]  /*08f0*/  @!UP2 ULDC UR8, c[0x0][0x2c4] ;  /* 0x0000b1000008aab9 */ /* 0x000fe20000000800 */
[----:B------:R-:W-:Y:S01]  /*0900*/  ULDC.64 UR6, c[0x0][0x2a0] ;  /* 0x0000a80000067ab9 */ /* 0x000fe20000000a00 */
        /* <DEDUP_REMOVED lines=21> */
[----:B------:R-:W-:-:S02]  /*0a60*/  UIMAD UR14, UR4, UR14, UR9 ;  /* 0x0000000e040e72a4 */ /* 0x000fc4000f8e0209 */
[----:B------:R-:W-:Y:S01]  /*0a70*/  UIMAD UR7, UR4, UR7, UR12 ;  /* 0x00000007040772a4 */ /* 0x000fe2000f8e020c */
[----:B------:R-:W-:Y:S01]  /*0a80*/  @!UP3 UMOV UR22, UR6 ;  /* 0x000000060016bc82 */ /* 0x000fe20008000000 */
[----:B------:R-:W-:Y:S02]  /*0a90*/  @!UP3 USHF.R.S32.HI UR23, URZ, 0x1f, UR6 ;  /* 0x0000001f3f17b899 */ /* 0x000fe40008011406 */
        /* <DEDUP_REMOVED lines=17> */
.L_x_1271:
[----:B------:R-:W-:Y:S05]  /*0bb0*/  BSYNC B0 ;  /* 0x0000000000007941 */ /* 0x000fea0003800000 */
.L_x_1270:
        /* <DEDUP_REMOVED lines=18> */
.L_x_1273:
[----:B------:R-:W-:Y:S05]  /*0ce0*/  BSYNC B0 ;  /* 0x0000000000007941 */ /* 0x000fea0003800000 */
.L_x_1272:
        /* <DEDUP_REMOVED lines=18> */
.L_x_1275:
[----:B------:R-:W-:Y:S05]  /*0e10*/  BSYNC B0 ;  /* 0x0000000000007941 */ /* 0x000fea0003800000 */
.L_x_1274:
        /* <DEDUP_REMOVED lines=17> */
.L_x_1277:
[----:B------:R-:W-:Y:S05]  /*0f30*/  BSYNC B0 ;  /* 0x0000000000007941 */ /* 0x000fea0003800000 */
.L_x_1276:
        /* <DEDUP_REMOVED lines=17> */
.L_x_1279:
[----:B------:R-:W-:Y:S05]  /*1050*/  BSYNC B0 ;  /* 0x0000000000007941 */ /* 0x000fea0003800000 */
.L_x_1278:
        /* <DEDUP_REMOVED lines=17> */
.L_x_1281:
[----:B------:R-:W-:Y:S05]  /*1170*/  BSYNC B0 ;  /* 0x0000000000007941 */ /* 0x000fea0003800000 */
.L_x_1280:
        /* <DEDUP_REMOVED lines=16> */
.L_x_1283:
[----:B------:R-:W-:Y:S05]  /*1280*/  BSYNC B0 ;  /* 0x0000000000007941 */ /* 0x000fea0003800000 */
.L_x_1282:
        /* <DEDUP_REMOVED lines=16> */
.L_x_1285:
[----:B------:R-:W-:Y:S05]  /*1390*/  BSYNC B0 ;  /* 0x0000000000007941 */ /* 0x000fea0003800000 */
.L_x_1284:
        /* <DEDUP_REMOVED lines=10> */
.L_x_1287:
[----:B------:R-:W-:Y:S05]  /*1440*/  BSYNC B0 ;  /* 0x0000000000007941 */ /* 0x000fea0003800000 */
.L_x_1286:
        /* <DEDUP_REMOVED lines=15> */
.L_x_1289:
[----:B------:R-:W-:Y:S05]  /*1540*/  BSYNC B0 ;  /* 0x0000000000007941 */ /* 0x000fea0003800000 */
.L_x_1288:
        /* <DEDUP_REMOVED lines=10> */
.L_x_1291:
[----:B------:R-:W-:Y:S05]  /*15f0*/  BSYNC B0 ;  /* 0x0000000000007941 */ /* 0x000fea0003800000 */
.L_x_1290:
        /* <DEDUP_REMOVED lines=10> */
.L_x_1293:
[----:B------:R-:W-:Y:S05]  /*16a0*/  BSYNC B0 ;  /* 0x0000000000007941 */ /* 0x000fea0003800000 */
.L_x_1292:
        /* <DEDUP_REMOVED lines=10> */
.L_x_1295:
[----:B------:R-:W-:Y:S05]  /*1750*/  BSYNC B0 ;  /* 0x0000000000007941 */ /* 0x000fea0003800000 */
.L_x_1294:
        /* <DEDUP_REMOVED lines=10> */
.L_x_1297:
[----:B------:R-:W-:Y:S05]  /*1800*/  BSYNC B0 ;  /* 0x0000000000007941 */ /* 0x000fea0003800000 */
.L_x_1296:
        /* <DEDUP_REMOVED lines=10> */
.L_x_1299:
[----:B------:R-:W-:Y:S05]  /*18b0*/  BSYNC B0 ;  /* 0x0000000000007941 */ /* 0x000fea0003800000 */
.L_x_1298:
        /* <DEDUP_REMOVED lines=10> */
.L_x_1269:
[----:B------:R-:W1:Y:S01]  /*1960*/  LDC R16, c[0x0][0x278] ;  /* 0x00009e00ff107b82 */ /* 0x000e620000000800 */
[----:B------:R-:W2:Y:S01]  /*1970*/  S2R R4, SR_CTAID.Z ;  /* 0x0000000000047919 */ /* 0x000ea20000002700 */
[----:B------:R-:W-:Y:S01]  /*1980*/  SHF.R.S32.HI R37, RZ, 0x1f, R88 ;  /* 0x0000001fff257819 */ /* 0x000fe20000011458 */
[----:B------:R-:W-:Y:S02]  /*1990*/  UISETP.NE.AND UP0, UPT, UR15, -0x1, UPT ;  /* 0xffffffff0f00788c */ /* 0x000fe4000bf05270 */
[----:B------:R-:W-:Y:S01]  /*19a0*/  UIADD3 UR5, -UR28, UR29, URZ ;  /* 0x0000001d1c057290 */ /* 0x000fe2000fffe13f */
[CC--:B------:R-:W-:Y:S02]  /*19b0*/  LEA.HI R7, R37.reuse, R88.reuse, RZ, 0x3 ;  /* 0x0000005825077211 */ /* 0x0c0fe400078f18ff */
[----:B------:R-:W-:-:S06]  /*19c0*/  LEA.HI R33, R37, R88, RZ, 0x4 ;  /* 0x0000005825217211 */ /* 0x000fcc00078f20ff */
[----:B------:R-:W-:Y:S02]  /*19d0*/  @UP0 ULDC.64 UR6, c[0x0][0x240] ;  /* 0x0000900000060ab9 */ /* 0x000fe40000000a00 */
[----:B------:R-:W-:-:S04]  /*19e0*/  @UP0 UIMAD.WIDE.U32 UR10, UR15, UR6, URZ ;  /* 0x000000060f0a02a5 */ /* 0x000fc8000f8e003f */
[----:B------:R-:W-:Y:S02]  /*19f0*/  @UP0 UIMAD UR9, UR15, UR7, UR11 ;  /* 0x000000070f0902a4 */ /* 0x000fe4000f8e020b */
[----:B------:R-:W-:Y:S01]  /*1a00*/  @!UP0 USHF.R.S32.HI UR11, URZ, 0x1f, UR13 ;  /* 0x0000001f3f0b8899 */ /* 0x000fe2000801140d */
[----:B-1----:R-:W-:Y:S01]  /*1a10*/  IABS R0, R16 ;  /* 0x0000001000007213 */ /* 0x002fe20000000000 */
[----:B------:R-:W-:Y:S02]  /*1a20*/  @!UP0 ULDC.64 UR6, c[0x0][0x228] ;  /* 0x00008a0000068ab9 */ /* 0x000fe40000000a00 */
[----:B------:R-:W-:Y:S02]  /*1a30*/  @!UP0 UIMAD UR11, UR11, UR6, URZ ;  /* 0x000000060b0b82a4 */ /* 0x000fe4000f8e023f */
[----:B------:R-:W-:Y:S01]  /*1a40*/  IMAD.MOV.U32 R8, RZ, RZ, R0 ;  /* 0x000000ffff087224 */ /* 0x000fe200078e0000 */
[----:B------:R-:W-:Y:S02]  /*1a50*/  @!UP0 UIMAD.WIDE.U32 UR22, UR13, UR6, URZ ;  /* 0x000000060d1682a5 */ /* 0x000fe4000f8e003f */
[----:B------:R-:W-:Y:S01]  /*1a60*/  @!UP0 UIMAD UR11, UR13, UR7, UR11 ;  /* 0x000000070d0b82a4 */ /* 0x000fe2000f8e020b */
[----:B------:R-:W1:Y:S01]  /*1a70*/  I2F.RP R2, R8 ;  /* 0x0000000800027306 */ /* 0x000e620000209400 */
[----:B--2---:R-:W-:Y:S01]  /*1a80*/  IABS R4, R4 ;  /* 0x0000000400047213 */ /* 0x004fe20000000000 */
[----:B------:R-:W-:Y:S01]  /*1a90*/  ULDC.64 UR6, c[0x0][0x258] ;  /* 0x0000960000067ab9 */ /* 0x000fe20000000a00 */
[----:B------:R-:W-:Y:S01]  /*1aa0*/  @!UP0 UIADD3 UR9, UR23, UR11, URZ ;  /* 0x0000000b17098290 */ /* 0x000fe2000fffe03f */
[----:B------:R-:W-:Y:S01]  /*1ab0*/  @!UP0 UMOV UR10, UR22 ;  /* 0x00000016000a8c82 */ /* 0x000fe20008000000 */
[----:B------:R-:W-:-:S02]  /*1ac0*/  UIADD3 UR22, UR21, -0x1, URZ ;  /* 0xffffffff15167890 */ /* 0x000fc4000fffe03f */
[----:B------:R-:W-:Y:S02]  /*1ad0*/  UISETP.NE.AND UP0, UPT, UR8, -0x1, UPT ;  /* 0xffffffff0800788c */ /* 0x000fe4000bf05270 */
[----:B------:R-:W-:Y:S01]  /*1ae0*/  UIMAD UR17, UR22, -0x20, UR25 ;  /* 0xffffffe0161178a4 */ /* 0x000fe2000f8e0219 */
[----:B-1----:R-:W1:Y:S08]  /*1af0*/  MUFU.RCP R2, R2 ;  /* 0x0000000200027308 */ /* 0x002e700000001000 */
[----:B------:R-:W-:Y:S01]  /*1b00*/  @UP0 UIADD3 UR20, UR14, UR8, URZ ;  /* 0x000000080e140290 */ /* 0x000fe2000fffe03f */
[----:B-1----:R-:W-:-:S04]  /*1b10*/  VIADD R2, R2, 0xffffffe ;  /* 0x0ffffffe02027836 */ /* 0x002fc80000000000 */
[----:B------:R-:W1:Y:S02]  /*1b20*/  F2I.FTZ.U32.TRUNC.NTZ R3, R2 ;  /* 0x0000000200037305 */ /* 0x000e64000021f000 */
[----:B-1----:R-:W-:Y:S02]  /*1b30*/  IMAD.MOV R0, RZ, RZ, -R3 ;  /* 0x000000ffff007224 */ /* 0x002fe400078e0a03 */
[----:B------:R-:W-:Y:S02]  /*1b40*/  IMAD.MOV.U32 R2, RZ, RZ, RZ ;  /* 0x000000ffff027224 */ /* 0x000fe400078e00ff */
[----:B------:R-:W-:-:S04]  /*1b50*/  IMAD R0, R0, R8, RZ ;  /* 0x0000000800007224 */ /* 0x000fc800078e02ff */
[----:B------:R-:W-:-:S04]  /*1b60*/  IMAD.HI.U32 R2, R3, R0, R2 ;  /* 0x0000000003027227 */ /* 0x000fc800078e0002 */
[----:B------:R-:W-:-:S04]  /*1b70*/  IMAD.MOV.U32 R3, RZ, RZ, R4 ;  /* 0x000000ffff037224 */ /* 0x000fc800078e0004 */
[----:B------:R-:W-:Y:S01]  /*1b80*/  IMAD.HI.U32 R6, R2, R3, RZ ;  /* 0x0000000302067227 */ /* 0x000fe200078e00ff */
[----:B------:R-:W-:-:S03]  /*1b90*/  SHF.R.S32.HI R2, RZ, 0x3, R7 ;  /* 0x00000003ff027819 */ /* 0x000fc60000011407 */
[----:B------:R-:W-:Y:S01]  /*1ba0*/  IMAD.MOV R0, RZ, RZ, -R6 ;  /* 0x000000ffff007224 */ /* 0x000fe200078e0a06 */
[C---:B------:R-:W-:Y:S01]  /*1bb0*/  ISETP.GE.AND P2, PT, R2.reuse, UR5, PT ;  /* 0x0000000502007c0c */ /* 0x040fe2000bf46270 */
[----:B------:R-:W-:Y:S02]  /*1bc0*/  VIADD R4, R2, 0x30 ;  /* 0x0000003002047836 */ /* 0x000fe40000000000 */
[----:B------:R-:W-:Y:S02]  /*1bd0*/  IMAD R0, R8, R0, R3 ;  /* 0x0000000008007224 */ /* 0x000fe400078e0203 */
[----:B------:R-:W-:Y:S01]  /*1be0*/  VIADD R3, R2, 0x40 ;  /* 0x0000004002037836 */ /* 0x000fe20000000000 */
[----:B------:R-:W-:Y:S01]  /*1bf0*/  ISETP.GE.AND P4, PT, R4, UR5, PT ;  /* 0x0000000504007c0c */ /* 0x000fe2000bf86270 */
[----:B------:R-:W-:Y:S01]  /*1c00*/  VIADD R5, R2, 0x20 ;  /* 0x0000002002057836 */ /* 0x000fe20000000000 */
[----:B------:R-:W-:Y:S01]  /*1c10*/  ISETP.GT.U32.AND P1, PT, R8, R0, PT ;  /* 0x000000000800720c */ /* 0x000fe20003f24070 */
[----:B------:R-:W-:Y:S01]  /*1c20*/  VIADD R32, R2, 0x10 ;  /* 0x0000001002207836 */ /* 0x000fe20000000000 */
[----:B------:R-:W-:-:S02]  /*1c30*/  ISETP.GE.AND P0, PT, R3, UR5, PT ;  /* 0x0000000503007c0c */ /* 0x000fc4000bf06270 */
[----:B------:R-:W-:Y:S01]  /*1c40*/  LOP3.LUT R3, R7, 0xfffffff8, RZ, 0xc0, !PT ;  /* 0xfffffff807037812 */ /* 0x000fe200078ec0ff */
[----:B------:R-:W1:Y:S01]  /*1c50*/  @!P2 LDC.64 R10, c[0x0][0x240] ;  /* 0x00009000ff0aab82 */ /* 0x000e620000000a00 */
[----:B------:R-:W-:Y:S01]  /*1c60*/  IMAD.U32 R7, RZ, RZ, UR16 ;  /* 0x00000010ff077e24 */ /* 0x000fe2000f8e00ff */
[----:B------:R-:W-:Y:S02]  /*1c70*/  ISETP.GE.AND P5, PT, R5, UR5, PT ;  /* 0x0000000505007c0c */ /* 0x000fe4000bfa6270 */
[----:B------:R-:W-:Y:S01]  /*1c80*/  IMAD.IADD R36, R88, 0x1, -R3 ;  /* 0x0000000158247824 */ /* 0x000fe200078e0a03 */
[----:B------:R-:W-:Y:S01]  /*1c90*/  SHF.R.S32.HI R3, RZ, 0x1f, R2 ;  /* 0x0000001fff037819 */ /* 0x000fe20000011402 */
[----:B------:R-:W2:Y:S02]  /*1ca0*/  @!P4 S2R R29, SR_CgaCtaId ;  /* 0x00000000001dc919 */ /* 0x000ea40000008800 */
[----:B------:R-:W-:Y:S01]  /*1cb0*/  @!P1 IMAD.IADD R0, R0, 0x1, -R8 ;  /* 0x0000000100009824 */ /* 0x000fe200078e0a08 */
[----:B------:R-:W3:Y:S01]  /*1cc0*/  @!P2 LDC.64 R12, c[0x0][0x210] ;  /* 0x00008400ff0cab82 */ /* 0x000ee20000000a00 */
[----:B------:R-:W-:-:S02]  /*1cd0*/  IMAD.SHL.U32 R22, R36, 0x8, RZ ;  /* 0x0000000824167824 */ /* 0x000fc400078e00ff */
[----:B------:R-:W-:Y:S01]  /*1ce0*/  IMAD.WIDE R24, R7, 0x80, R2 ;  /* 0x0000008007187825 */ /* 0x000fe200078e0202 */
[----:B------:R-:W-:Y:S02]  /*1cf0*/  ISETP.GE.U32.AND P6, PT, R0, R8, PT ;  /* 0x000000080000720c */ /* 0x000fe40003fc6070 */
[----:B------:R-:W-:Y:S01]  /*1d00*/  SHF.R.S32.HI R23, RZ, 0x1f, R22 ;  /* 0x0000001fff177819 */ /* 0x000fe20000011416 */
[----:B------:R-:W-:Y:S01]  /*1d10*/  @!P1 VIADD R6, R6, 0x1 ;  /* 0x0000000106069836 */ /* 0x000fe20000000000 */
[----:B------:R-:W-:Y:S01]  /*1d20*/  IADD3 R4, P3, R22, UR10, RZ ;  /* 0x0000000a16047c10 */ /* 0x000fe2000ff7e0ff */
[----:B------:R-:W-:Y:S01]  /*1d30*/  USHF.R.S32.HI UR10, URZ, 0x1f, UR4 ;  /* 0x0000001f3f0a7899 */ /* 0x000fe20008011404 */
[C---:B------:R-:W-:Y:S01]  /*1d40*/  LOP3.LUT R7, R16.reuse, UR4, RZ, 0x3c, !PT ;  /* 0x0000000410077c12 */ /* 0x040fe2000f8e3cff */
[----:B------:R-:W-:Y:S01]  /*1d50*/  IMAD.U32 R0, RZ, RZ, UR6 ;  /* 0x00000006ff007e24 */ /* 0x000fe2000f8e00ff */
[----:B------:R-:W-:Y:S01]  /*1d60*/  IADD3.X R5, R23, UR9, RZ, P3, !PT ;  /* 0x0000000917057c10 */ /* 0x000fe20009ffe4ff */
[----:B------:R-:W-:Y:S01]  /*1d70*/  UIMAD UR10, UR10, UR6, URZ ;  /* 0x000000060a0a72a4 */ /* 0x000fe2000f8e023f */
[----:B------:R-:W-:Y:S01]  /*1d80*/  ISETP.GE.AND P3, PT, R7, RZ, PT ;  /* 0x000000ff0700720c */ /* 0x000fe20003f66270 */
[-C--:B-1----:R-:W-:Y:S01]  /*1d90*/  @!P2 IMAD R7, R25, R10.reuse, RZ ;  /* 0x0000000a1907a224 */ /* 0x082fe200078e02ff */
[----:B------:R-:W-:Y:S01]  /*1da0*/  ISETP.NE.AND P1, PT, R16, RZ, PT ;  /* 0x000000ff1000720c */ /* 0x000fe20003f25270 */
[----:B------:R-:W-:Y:S01]  /*1db0*/  @P6 VIADD R6, R6, 0x1 ;  /* 0x0000000106066836 */ /* 0x000fe20000000000 */
[----:B------:R-:W-:Y:S01]  /*1dc0*/  ISETP.GE.AND P6, PT, R32, UR5, PT ;  /* 0x0000000520007c0c */ /* 0x000fe2000bfc6270 */
[----:B------:R-:W-:Y:S01]  /*1dd0*/  IMAD.WIDE.U32 R4, R0, UR4, R4 ;  /* 0x0000000400047c25 */ /* 0x000fe2000f8e0004 */
[----:B------:R-:W-:Y:S01]  /*1de0*/  UIMAD UR7, UR4, UR7, UR10 ;  /* 0x00000007040772a4 */ /* 0x000fe2000f8e020a */
[----:B------:R-:W1:Y:S01]  /*1df0*/  S2UR UR4, SR_CgaCtaId ;  /* 0x00000000000479c3 */ /* 0x000e620000008800 */
[----:B------:R-:W4:Y:S01]  /*1e00*/  @!P5 S2R R17, SR_CgaCtaId ;  /* 0x000000000011d919 */ /* 0x000f220000008800 */
[C---:B------:R-:W-:Y:S01]  /*1e10*/  IMAD.SHL.U32 R0, R2.reuse, 0x40, RZ ;  /* 0x0000004002007824 */ /* 0x040fe200078e00ff */
[----:B------:R-:W-:Y:S01]  /*1e20*/  UMOV UR6, 0x400 ;  /* 0x0000040000067882 */ /* 0x000fe20000000000 */
[----:B------:R-:W-:Y:S01]  /*1e30*/  IMAD.MOV.U32 R28, RZ, RZ, R6 ;  /* 0x000000ffff1c7224 */ /* 0x000fe200078e0006 */
[----:B------:R-:W-:Y:S01]  /*1e40*/  @UP0 ULDC.64 UR10, c[0x0][0x248] ;  /* 0x00009200000a0ab9 */ /* 0x000fe20000000a00 */
[----:B------:R-:W-:Y:S01]  /*1e50*/  VIADD R6, R2, 0x50 ;  /* 0x0000005002067836 */ /* 0x000fe20000000000 */
[----:B------:R-:W-:Y:S01]  /*1e60*/  LOP3.LUT R0, R0, 0x1c0, RZ, 0xc0, !PT ;  /* 0x000001c000007812 */ /* 0x000fe200078ec0ff */
[----:B------:R-:W-:Y:S01]  /*1e70*/  VIADD R5, R5, UR7 ;  /* 0x0000000705057c36 */ /* 0x000fe20008000000 */
[----:B------:R-:W5:Y:S01]  /*1e80*/  @!P5 LDC.64 R20, c[0x0][0x240] ;  /* 0x00009000ff14db82 */ /* 0x000f620000000a00 */
[----:B------:R-:W-:Y:S01]  /*1e90*/  @!P3 IMAD.MOV R28, RZ, RZ, -R28 ;  /* 0x000000ffff1cb224 */ /* 0x000fe200078e0a1c */
[----:B------:R-:W-:Y:S01]  /*1ea0*/  LOP3.LUT R9, R0, 0x38, R22, 0xf8, !PT ;  /* 0x0000003800097812 */ /* 0x000fe200078ef816 */
[----:B------:R-:W-:Y:S01]  /*1eb0*/  @!P2 IMAD R8, R24, R11, R7 ;  /* 0x0000000b1808a224 */ /* 0x000fe200078e0207 */
[----:B------:R-:W-:Y:S01]  /*1ec0*/  ISETP.GE.AND P3, PT, R6, UR5, PT ;  /* 0x0000000506007c0c */ /* 0x000fe2000bf66270 */
[----:B------:R-:W-:Y:S01]  /*1ed0*/  @!P2 IMAD.WIDE.U32 R6, R24, R10, R4 ;  /* 0x0000000a1806a225 */ /* 0x000fe200078e0004 */
[----:B------:R-:W-:Y:S01]  /*1ee0*/  SHF.R.U32.HI R0, RZ, 0x3, R0 ;  /* 0x00000003ff007819 */ /* 0x000fe20000011600 */
[----:B------:R-:W-:Y:S01]  /*1ef0*/  @UP0 UIMAD.WIDE.U32 UR32, UR20, UR10, URZ ;  /* 0x0000000a142002a5 */ /* 0x000fe2000f8e003f */
[----:B------:R-:W2:Y:S01]  /*1f00*/  @!P6 LDC.64 R14, c[0x0][0x240] ;  /* 0x00009000ff0eeb82 */ /* 0x000ea20000000a00 */
[----:B------:R-:W-:Y:S01]  /*1f10*/  @!P1 LOP3.LUT R28, RZ, R16, RZ, 0x33, !PT ;  /* 0x00000010ff1c9212 */ /* 0x000fe200078e33ff */
[----:B------:R-:W-:Y:S01]  /*1f20*/  @UP0 UIMAD UR20, UR20, UR11, URZ ;  /* 0x0000000b141402a4 */ /* 0x000fe2000f8e023f */
[----:B------:R-:W-:Y:S01]  /*1f30*/  LOP3.LUT R10, R9, R0, RZ, 0x3c, !PT ;  /* 0x00000000090a7212 */ /* 0x000fe200078e3cff */
[----:B------:R-:W-:Y:S01]  /*1f40*/  @!P2 IMAD.IADD R0, R7, 0x1, R8 ;  /* 0x000000010700a824 */ /* 0x000fe200078e0208 */
[C---:B---3--:R-:W-:Y:S01]  /*1f50*/  @!P2 LEA R8, P1, R6.reuse, R12, 0x1 ;  /* 0x0000000c0608a211 */ /* 0x048fe200078208ff */
[----:B------:R-:W-:Y:S01]  /*1f60*/  @UP0 UIADD3 UR20, UR33, UR20, URZ ;  /* 0x0000001421140290 */ /* 0x000fe2000fffe03f */
[----:B------:R-:W3:Y:S01]  /*1f70*/  @!P6 S2R R12, SR_CgaCtaId ;  /* 0x00000000000ce919 */ /* 0x000ee20000008800 */
[----:B------:R-:W-:Y:S01]  /*1f80*/  LEA.HI R7, R37, R88, RZ, 0x6 ;  /* 0x0000005825077211 */ /* 0x000fe200078f30ff */
[----:B------:R-:W4:Y:S01]  /*1f90*/  @!P6 LDC.64 R26, c[0x0][0x210] ;  /* 0x00008400ff1aeb82 */ /* 0x000f220000000a00 */
[----:B------:R-:W-:Y:S01]  /*1fa0*/  @!P2 LEA.HI.X R9, R6, R13, R0, 0x1, P1 ;  /* 0x0000000d0609a211 */ /* 0x000fe200008f0c00 */
[----:B-1----:R-:W-:Y:S01]  /*1fb0*/  ULEA UR4, UR4, UR6, 0x18 ;  /* 0x0000000604047291 */ /* 0x002fe2000f8ec03f */
[----:B------:R-:W-:Y:S01]  /*1fc0*/  @!P6 IADD3 R0, P1, R24, 0x10, RZ ;  /* 0x000000101800e810 */ /* 0x000fe20007f3e0ff */
[----:B------:R-:W-:Y:S01]  /*1fd0*/  IMAD.SHL.U32 R6, R7, 0x8, RZ ;  /* 0x0000000807067824 */ /* 0x000fe200078e00ff */
[----:B------:R-:W-:-:S03]  /*1fe0*/  @UP0 UIADD3 UR6, UR14, UR8, URZ ;  /* 0x000000080e060290 */ /* 0x000fc6000fffe03f */
[----:B------:R-:W1:Y:S01]  /*1ff0*/  @!P5 LDC.64 R30, c[0x0][0x210] ;  /* 0x00008400ff1edb82 */ /* 0x000e620000000a00 */
[----:B------:R-:W-:Y:S01]  /*2000*/  LOP3.LUT R16, R10, 0xfffffe00, R6, 0xf8, !PT ;  /* 0xfffffe000a107812 */ /* 0x000fe200078ef806 */
[--C-:B------:R-:W-:Y:S01]  /*2010*/  @!P6 IMAD.X R10, RZ, RZ, R25.reuse, P1 ;  /* 0x000000ffff0ae224 */ /* 0x100fe200008e0619 */
[----:B------:R-:W-:Y:S01]  /*2020*/  @!P5 IADD3 R11, P1, R24, 0x20, RZ ;  /* 0x00000020180bd810 */ /* 0x000fe20007f3e0ff */
[----:B------:R-:W-:Y:S01]  /*2030*/  VIADD R6, R2, 0x60 ;  /* 0x0000006002067836 */ /* 0x000fe20000000000 */
[----:B------:R-:W-:Y:S01]  /*2040*/  LEA R239, R16, UR4, 0x1 ;  /* 0x0000000410ef7c11 */ /* 0x000fe2000f8e08ff */
[----:B------:R-:W-:Y:S01]  /*2050*/  @UP0 ULDC.64 UR8, c[0x0][0x250] ;  /* 0x0000940000080ab9 */ /* 0x000fe20000000a00 */
[----:B--2---:R-:W-:Y:S01]  /*2060*/  @!P6 IMAD R10, R10, R14, RZ ;  /* 0x0000000e0a0ae224 */ /* 0x004fe200078e02ff */
[----:B------:R-:W-:Y:S01]  /*2070*/  @UP0 UIMAD.WIDE.U32 UR30, UR6, UR8, URZ ;  /* 0x00000008061e02a5 */ /* 0x000fe2000f8e003f */
[----:B------:R-:W-:Y:S01]  /*2080*/  @!P5 IMAD.X R7, RZ, RZ, R25, P1 ;  /* 0x000000ffff07d224 */ /* 0x000fe200008e0619 */
[----:B------:R-:W-:Y:S01]  /*2090*/  @!PT LDS RZ, [RZ] ;  /* 0x00000000fffff984 */ /* 0x000fe20000000800 */
[----:B------:R-:W-:Y:S01]  /*20a0*/  @!PT LDS RZ, [RZ] ;  /* 0x00000000fffff984 */ /* 0x000fe20000000800 */
[----:B------:R-:W-:Y:S01]  /*20b0*/  @!PT LDS RZ, [RZ] ;  /* 0x00000000fffff984 */ /* 0x000fe20000000800 */
[----:B------:R-:W-:Y:S01]  /*20c0*/  @!P2 LDGSTS.E.BYPASS.LTC128B.128 [R239], desc[UR18][R8.64] ;  /* 0x0000000008efafae */ /* 0x000fe2000b901d52 */
[----:B------:R-:W-:Y:S01]  /*20d0*/  @!P6 IMAD R10, R0, R15, R10 ;  /* 0x0000000f000ae224 */ /* 0x000fe200078e020a */
[----:B------:R-:W-:Y:S01]  /*20e0*/  @UP0 UIMAD UR6, UR6, UR9, URZ ;  /* 0x00000009060602a4 */ /* 0x000fe2000f8e023f */
[----:B-----5:R-:W-:Y:S01]  /*20f0*/  @!P5 IMAD R7, R7, R20, RZ ;  /* 0x000000140707d224 */ /* 0x020fe200078e02ff */
[----:B------:R2:W-:Y:S01]  /*2100*/  @!P2 LDGSTS.E.BYPASS.LTC128B.128 [R239+0x4000], desc[UR18][R8.64+0x80] ;  /* 0x0400008008efafae */ /* 0x0005e2000b901d52 */
[----:B------:R-:W-:Y:S01]  /*2110*/  ISETP.GE.AND P2, PT, R6, UR5, PT ;  /* 0x0000000506007c0c */ /* 0x000fe2000bf46270 */
[----:B------:R-:W-:Y:S01]  /*2120*/  @UP0 UIADD3 UR24, UR31, UR6, URZ ;  /* 0x000000061f180290 */ /* 0x000fe2000fffe03f */
[----:B------:R-:W-:-:S02]  /*2130*/  @!P5 IMAD R18, R11, R21, R7 ;  /* 0x000000150b12d224 */ /* 0x000fc400078e0207 */
[----:B------:R-:W-:Y:S01]  /*2140*/  @!P5 IMAD.WIDE.U32 R6, R11, R20, R4 ;  /* 0x000000140b06d225 */ /* 0x000fe200078e0004 */
[----:B------:R-:W-:Y:S01]  /*2150*/  @!P6 MOV R11, 0x400 ;  /* 0x00000400000be802 */ /* 0x000fe20000000f00 */
[----:B------:R-:W5:Y:S03]  /*2160*/  @!P0 LDC.64 R20, c[0x0][0x210] ;  /* 0x00008400ff148b82 */ /* 0x000f660000000a00 */
[----:B---3--:R-:W-:Y:S02]  /*2170*/  @!P6 LEA R13, R12, R11, 0x18 ;  /* 0x0000000b0c0de211 */ /* 0x008fe400078ec0ff */
[----:B------:R-:W-:-:S04]  /*2180*/  @!P4 MOV R12, 0x400 ;  /* 0x00000400000cc802 */ /* 0x000fc80000000f00 */
[----:B------:R-:W-:Y:S01]  /*2190*/  @!P4 LEA R29, R29, R12, 0x18 ;  /* 0x0000000c1d1dc211 */ /* 0x000fe200078ec0ff */
[----:B--2---:R-:W-:Y:S01]  /*21a0*/  @!P6 IMAD.WIDE.U32 R8, R0, R14, R4 ;  /* 0x0000000e0008e225 */ /* 0x004fe200078e0004 */
[----:B------:R-:W-:Y:S01]  /*21b0*/  @!P5 MOV R0, 0x400 ;  /* 0x000004000000d802 */ /* 0x000fe20000000f00 */
[----:B------:R-:W2:Y:S02]  /*21c0*/  @!P4 LDC.64 R14, c[0x0][0x240] ;  /* 0x00009000ff0ecb82 */ /* 0x000ea40000000a00 */
[----:B------:R-:W-:Y:S01]  /*21d0*/  @!P6 IMAD.IADD R9, R9, 0x1, R10 ;  /* 0x000000010909e824 */ /* 0x000fe200078e020a */
[C---:B----4-:R-:W-:Y:S02]  /*21e0*/  @!P6 LEA R10, P1, R8.reuse, R26, 0x1 ;  /* 0x0000001a080ae211 */ /* 0x050fe400078208ff */
[----:B------:R-:W-:Y:S01]  /*21f0*/  @!P5 LEA R17, R17, R0, 0x18 ;  /* 0x000000001111d211 */ /* 0x000fe200078ec0ff */
[----:B------:R-:W-:Y:S01]  /*2200*/  @!P5 IMAD.IADD R0, R7, 0x1, R18 ;  /* 0x000000010700d824 */ /* 0x000fe200078e0212 */
[----:B------:R-:W-:Y:S01]  /*2210*/  @!P6 LEA.HI.X R11, R8, R27, R9, 0x1, P1 ;  /* 0x0000001b080be211 */ /* 0x000fe200008f0c09 */
[----:B------:R-:W3:Y:S01]  /*2220*/  @!P0 LDC.64 R18, c[0x0][0x240] ;  /* 0x00009000ff128b82 */ /* 0x000ee20000000a00 */
[----:B-1----:R-:W-:-:S02]  /*2230*/  @!P5 LEA R8, P1, R6, R30, 0x1 ;  /* 0x0000001e0608d211 */ /* 0x002fc400078208ff */
[----:B------:R-:W1:Y:S02]  /*2240*/  @!P0 S2R R30, SR_CgaCtaId ;  /* 0x00000000001e8919 */ /* 0x000e640000008800 */
[----:B------:R-:W-:Y:S01]  /*2250*/  @!P5 LEA.HI.X R9, R6, R31, R0, 0x1, P1 ;  /* 0x0000001f0609d211 */ /* 0x000fe200008f0c00 */
[----:B------:R-:W-:Y:S01]  /*2260*/  @!P6 IMAD R6, R16, 0x2, R13 ;  /* 0x000000021006e824 */ /* 0x000fe200078e020d */
[----:B------:R-:W-:Y:S01]  /*2270*/  @!P4 IADD3 R7, P1, R24, 0x30, RZ ;  /* 0x000000301807c810 */ /* 0x000fe20007f3e0ff */
[----:B------:R-:W4:Y:S01]  /*2280*/  @!P4 LDC.64 R26, c[0x0][0x210] ;  /* 0x00008400ff1acb82 */ /* 0x000f220000000a00 */
[----:B------:R-:W-:Y:S02]  /*2290*/  @!P5 IMAD R0, R16, 0x2, R17 ;  /* 0x000000021000d824 */ /* 0x000fe400078e0211 */
[----:B------:R-:W-:Y:S01]  /*22a0*/  @!P6 LDGSTS.E.BYPASS.LTC128B.128 [R6+0x800], desc[UR18][R10.64] ;  /* 0x008000000a06efae */ /* 0x000fe2000b901d52 */
[----:B------:R-:W-:-:S03]  /*22b0*/  @!P4 IMAD.X R12, RZ, RZ, R25, P1 ;  /* 0x000000ffff0cc224 */ /* 0x000fc600008e0619 */
[----:B------:R2:W-:Y:S01]  /*22c0*/  @!P6 LDGSTS.E.BYPASS.LTC128B.128 [R6+0x4800], desc[UR18][R10.64+0x80] ;  /* 0x048000800a06efae */ /* 0x0005e2000b901d52 */
[----:B------:R-:W-:-:S03]  /*22d0*/  ISETP.GE.AND P6, PT, R2, UR17, PT ;  /* 0x0000001102007c0c */ /* 0x000fc6000bfc6270 */
[----:B------:R-:W-:Y:S04]  /*22e0*/  @!P5 LDGSTS.E.BYPASS.LTC128B.128 [R0+0x1000], desc[UR18][R8.64] ;  /* 0x010000000800dfae */ /* 0x000fe8000b901d52 */
[----:B------:R5:W-:Y:S06]  /*22f0*/  @!P5 LDGSTS.E.BYPASS.LTC128B.128 [R0+0x5000], desc[UR18][R8.64+0x80] ;  /* 0x050000800800dfae */ /* 0x000bec000b901d52 */
[----:B------:R-:W1:Y:S01]  /*2300*/  @!P6 S2R R17, SR_CgaCtaId ;  /* 0x000000000011e919 */ /* 0x000e620000008800 */
[----:B--2---:R-:W-:Y:S01]  /*2310*/  @!P4 IMAD R6, R12, R14, RZ ;  /* 0x0000000e0c06c224 */ /* 0x004fe200078e02ff */
[----:B------:R-:W-:Y:S01]  /*2320*/  @!P0 IADD3 R10, P1, R24, 0x40, RZ ;  /* 0x00000040180a8810 */ /* 0x000fe20007f3e0ff */
[----:B------:R-:W-:-:S04]  /*2330*/  VIADD R12, R2, 0x70 ;  /* 0x00000070020c7836 */ /* 0x000fc80000000000 */
[----:B------:R-:W-:Y:S01]  /*2340*/  @!P0 IMAD.X R11, RZ, RZ, R25, P1 ;  /* 0x000000ffff0b8224 */ /* 0x000fe200008e0619 */
[----:B------:R-:W-:Y:S01]  /*2350*/  ISETP.GE.AND P1, PT, R12, UR5, PT ;  /* 0x000000050c007c0c */ /* 0x000fe2000bf26270 */
[C---:B-----5:R-:W-:Y:S02]  /*2360*/  @!P4 IMAD R0, R7.reuse, R15, R6 ;  /* 0x0000000f0700c224 */ /* 0x060fe400078e0206 */
[----:B------:R-:W-:Y:S02]  /*2370*/  @!P4 IMAD.WIDE.U32 R6, R7, R14, R4 ;  /* 0x0000000e0706c225 */ /* 0x000fe400078e0004 */
[----:B------:R-:W2:Y:S02]  /*2380*/  @!P3 LDC.64 R14, c[0x0][0x240] ;  /* 0x00009000ff0ebb82 */ /* 0x000ea40000000a00 */
[----:B------:R-:W-:Y:S01]  /*2390*/  @!P4 IMAD.IADD R0, R7, 0x1, R0 ;  /* 0x000000010700c824 */ /* 0x000fe200078e0200 */
[----:B----4-:R-:W-:Y:S02]  /*23a0*/  @!P4 LEA R8, P5, R6, R26, 0x1 ;  /* 0x0000001a0608c211 */ /* 0x010fe400078a08ff */
[----:B------:R-:W4:Y:S01]  /*23b0*/  @!P3 S2R R26, SR_CgaCtaId ;  /* 0x00000000001ab919 */ /* 0x000f220000008800 */
[----:B------:R-:W-:-:S02]  /*23c0*/  @!P0 MOV R7, 0x400 ;  /* 0x0000040000078802 */ /* 0x000fc40000000f00 */
[----:B------:R-:W-:Y:S01]  /*23d0*/  @!P4 LEA.HI.X R9, R6, R27, R0, 0x1, P5 ;  /* 0x0000001b0609c211 */ /* 0x000fe200028f0c00 */
[----:B------:R-:W-:Y:S01]  /*23e0*/  @!P4 IMAD R0, R16, 0x2, R29 ;  /* 0x000000021000c824 */ /* 0x000fe200078e021d */
[----:B------:R-:W-:Y:S01]  /*23f0*/  ISETP.GE.AND P5, PT, R32, UR17, PT ;  /* 0x0000001120007c0c */ /* 0x000fe2000bfa6270 */
[----:B---3--:R-:W-:Y:S01]  /*2400*/  @!P0 IMAD R6, R11, R18, RZ ;  /* 0x000000120b068224 */ /* 0x008fe200078e02ff */
[----:B-1----:R-:W-:Y:S01]  /*2410*/  @!P0 LEA R13, R30, R7, 0x18 ;  /* 0x000000071e0d8211 */ /* 0x002fe200078ec0ff */
[----:B------:R-:W1:Y:S01]  /*2420*/  @!P1 S2R R29, SR_CgaCtaId ;  /* 0x00000000001d9919 */ /* 0x000e620000008800 */
[----:B------:R-:W-:Y:S04]  /*2430*/  @!P4 LDGSTS.E.BYPASS.LTC128B.128 [R0+0x1800], desc[UR18][R8.64] ;  /* 0x018000000800cfae */ /* 0x000fe8000b901d52 */
[----:B------:R3:W-:Y:S01]  /*2440*/  @!P4 LDGSTS.E.BYPASS.LTC128B.128 [R0+0x5800], desc[UR18][R8.64+0x80] ;  /* 0x058000800800cfae */ /* 0x0007e2000b901d52 */
[----:B------:R-:W-:Y:S01]  /*2450*/  @!P3 IADD3 R11, P4, R24, 0x50, RZ ;  /* 0x00000050180bb810 */ /* 0x000fe20007f9e0ff */
[----:B------:R-:W5:Y:S03]  /*2460*/  @!P2 S2R R30, SR_CgaCtaId ;  /* 0x00000000001ea919 */ /* 0x000f660000008800 */
[----:B------:R-:W1:Y:S01]  /*2470*/  @!P5 S2R R31, SR_CgaCtaId ;  /* 0x00000000001fd919 */ /* 0x000e620000008800 */
[----:B---3--:R-:W-:-:S02]  /*2480*/  @!P0 IMAD R8, R10, R19, R6 ;  /* 0x000000130a088224 */ /* 0x008fc400078e0206 */
[----:B------:R-:W-:Y:S02]  /*2490*/  @!P0 IMAD.WIDE.U32 R6, R10, R18, R4 ;  /* 0x000000120a068225 */ /* 0x000fe400078e0004 */
[----:B------:R-:W3:Y:S02]  /*24a0*/  @!P3 LDC.64 R18, c[0x0][0x210] ;  /* 0x00008400ff12bb82 */ /* 0x000ee40000000a00 */
[----:B------:R-:W-:Y:S02]  /*24b0*/  @!P3 IMAD.X R0, RZ, RZ, R25, P4 ;  /* 0x000000ffff00b224 */ /* 0x000fe400020e0619 */
[----:B------:R-:W-:Y:S01]  /*24c0*/  @!P0 IMAD.IADD R7, R7, 0x1, R8 ;  /* 0x0000000107078824 */ /* 0x000fe200078e0208 */
[----:B------:R-:W-:Y:S01]  /*24d0*/  @!P0 LEA R8, P4, R6, R20, 0x1 ;  /* 0x0000001406088211 */ /* 0x000fe200078808ff */
[----:B--2---:R-:W-:Y:S01]  /*24e0*/  @!P3 IMAD R0, R0, R14, RZ ;  /* 0x0000000e0000b224 */ /* 0x004fe200078e02ff */
[----:B------:R-:W-:Y:S02]  /*24f0*/  SHF.R.S32.HI R20, RZ, 0x4, R33 ;  /* 0x00000004ff147819 */ /* 0x000fe40000011421 */
[----:B------:R-:W-:Y:S01]  /*2500*/  @!P0 LEA.HI.X R9, R6, R21, R7, 0x1, P4 ;  /* 0x0000001506098211 */ /* 0x000fe200020f0c07 */
[----:B------:R-:W-:Y:S01]  /*2510*/  @!P3 IMAD R12, R11, R15, R0 ;  /* 0x0000000f0b0cb224 */ /* 0x000fe200078e0200 */
[----:B------:R-:W-:Y:S01]  /*2520*/  LEA.HI R10, R33, R20, RZ, 0x1 ;  /* 0x00000014210a7211 */ /* 0x000fe200078f08ff */
[----:B------:R-:W-:Y:S01]  /*2530*/  @!P0 IMAD R0, R16, 0x2, R13 ;  /* 0x0000000210008824 */ /* 0x000fe200078e020d */
[----:B------:R-:W-:Y:S01]  /*2540*/  ISETP.GE.AND P4, PT, R32, UR17, PT ;  /* 0x0000001120007c0c */ /* 0x000fe2000bf86270 */
[----:B------:R-:W-:Y:S01]  /*2550*/  @!P3 IMAD.WIDE.U32 R6, R11, R14, R4 ;  /* 0x0000000e0b06b225 */ /* 0x000fe200078e0004 */
[----:B------:R-:W-:Y:S01]  /*2560*/  LOP3.LUT R10, R10, 0xfffffffe, RZ, 0xc0, !PT ;  /* 0xfffffffe0a0a7812 */ /* 0x000fe200078ec0ff */
[----:B------:R-:W2:Y:S01]  /*2570*/  @!P2 LDC.64 R14, c[0x0][0x240] ;  /* 0x00009000ff0eab82 */ /* 0x000ea20000000a00 */
[----:B------:R-:W-:Y:S01]  /*2580*/  @!P0 LDGSTS.E.BYPASS.LTC128B.128 [R0+0x2000], desc[UR18][R8.64] ;  /* 0x0200000008008fae */ /* 0x000fe2000b901d52 */
[----:B------:R-:W-:-:S02]  /*2590*/  @!P3 IMAD.IADD R7, R7, 0x1, R12 ;  /* 0x000000010707b824 */ /* 0x000fc400078e020c */
[----:B------:R-:W-:Y:S01]  /*25a0*/  IMAD.IADD R34, R20, 0x1, -R10 ;  /* 0x0000000114227824 */ /* 0x000fe200078e0a0a */
[----:B------:R4:W-:Y:S03]  /*25b0*/  @!P0 LDGSTS.E.BYPASS.LTC128B.128 [R0+0x6000], desc[UR18][R8.64+0x80] ;  /* 0x0600008008008fae */ /* 0x0009e6000b901d52 */
[----:B------:R-:W2:Y:S01]  /*25c0*/  @!P1 LDC.64 R20, c[0x0][0x240] ;  /* 0x00009000ff149b82 */ /* 0x000ea20000000a00 */
[----:B----4-:R-:W-:Y:S02]  /*25d0*/  @!P3 MOV R9, 0x400 ;  /* 0x000004000009b802 */ /* 0x010fe40000000f00 */
[----:B---3--:R-:W-:Y:S02]  /*25e0*/  @!P3 LEA R8, P0, R6, R18, 0x1 ;  /* 0x000000120608b211 */ /* 0x008fe400078008ff */
[----:B------:R-:W-:-:S03]  /*25f0*/  @!P3 LEA R12, R26, R9, 0x18 ;  /* 0x000000091a0cb211 */ /* 0x000fc600078ec0ff */
[----:B------:R-:W3:Y:S01]  /*2600*/  @!P2 LDC.64 R26, c[0x0][0x210] ;  /* 0x00008400ff1aab82 */ /* 0x000ee20000000a00 */
[----:B------:R-:W-:Y:S02]  /*2610*/  @!P6 MOV R0, 0x400 ;  /* 0x000004000000e802 */ /* 0x000fe40000000f00 */
[----:B------:R-:W-:Y:S01]  /*2620*/  @!P3 LEA.HI.X R9, R6, R19, R7, 0x1, P0 ;  /* 0x000000130609b211 */ /* 0x000fe200000f0c07 */
[----:B------:R-:W-:Y:S01]  /*2630*/  @!P1 IMAD.MOV.U32 R7, RZ, RZ, R5 ;  /* 0x000000ffff079224 */ /* 0x000fe200078e0005 */
[----:B------:R-:W-:Y:S02]  /*2640*/  @!P6 LEA R35, R17, R0, 0x18 ;  /* 0x000000001123e211 */ /* 0x000fe400078ec0ff */
[----:B------:R-:W-:Y:S01]  /*2650*/  @!P2 MOV R6, 0x400 ;  /* 0x000004000006a802 */ /* 0x000fe20000000f00 */
[----:B------:R-:W4:Y:S01]  /*2660*/  @!P1 LDC.64 R18, c[0x0][0x210] ;  /* 0x00008400ff129b82 */ /* 0x000f220000000a00 */
[----:B------:R-:W-:Y:S02]  /*2670*/  @!P1 MOV R0, 0x400 ;  /* 0x0000040000009802 */ /* 0x000fe40000000f00 */
[----:B------:R-:W-:-:S02]  /*2680*/  @!P2 IADD3 R10, P0, R24, 0x60, RZ ;  /* 0x00000060180aa810 */ /* 0x000fc40007f1e0ff */
[----:B-----5:R-:W-:Y:S02]  /*2690*/  @!P2 LEA R32, R30, R6, 0x18 ;  /* 0x000000061e20a211 */ /* 0x020fe400078ec0ff */
[----:B-1----:R-:W-:Y:S01]  /*26a0*/  @!P1 LEA R30, R29, R0, 0x18 ;  /* 0x000000001d1e9211 */ /* 0x002fe200078ec0ff */
[----:B------:R-:W-:Y:S01]  /*26b0*/  @!P2 IMAD.X R6, RZ, RZ, R25, P0 ;  /* 0x000000ffff06a224 */ /* 0x000fe200000e0619 */
[----:B------:R-:W-:Y:S02]  /*26c0*/  @!P5 MOV R0, 0x400 ;  /* 0x000004000000d802 */ /* 0x000fe40000000f00 */
[----:B------:R-:W-:Y:S01]  /*26d0*/  @!P1 IADD3 R13, P0, R24, 0x70, RZ ;  /* 0x00000070180d9810 */ /* 0x000fe20007f1e0ff */
[----:B--2---:R-:W-:Y:S01]  /*26e0*/  @!P2 IMAD R11, R6, R14, RZ ;  /* 0x0000000e060ba224 */ /* 0x004fe200078e02ff */
[----:B------:R-:W-:Y:S01]  /*26f0*/  @!P5 LEA R31, R31, R0, 0x18 ;  /* 0x000000001f1fd211 */ /* 0x000fe200078ec0ff */
[----:B------:R-:W-:Y:S02]  /*2700*/  @!P3 IMAD R0, R16, 0x2, R12 ;  /* 0x000000021000b824 */ /* 0x000fe400078e020c */
[----:B------:R-:W-:-:S02]  /*2710*/  @!P1 IMAD.MOV.U32 R6, RZ, RZ, R4 ;  /* 0x000000ffff069224 */ /* 0x000fc400078e0004 */
[C---:B------:R-:W-:Y:S01]  /*2720*/  @!P2 IMAD R11, R10.reuse, R15, R11 ;  /* 0x0000000f0a0ba224 */ /* 0x040fe200078e020b */
[----:B------:R-:W-:Y:S01]  /*2730*/  @!P3 LDGSTS.E.BYPASS.LTC128B.128 [R0+0x2800], desc[UR18][R8.64] ;  /* 0x028000000800bfae */ /* 0x000fe2000b901d52 */
[----:B------:R-:W-:-:S03]  /*2740*/  @!P2 IMAD.WIDE.U32 R4, R10, R14, R4 ;  /* 0x0000000e0a04a225 */ /* 0x000fc600078e0004 */
[----:B------:R1:W-:Y:S01]  /*2750*/  @!P3 LDGSTS.E.BYPASS.LTC128B.128 [R0+0x6800], desc[UR18][R8.64+0x80] ;  /* 0x068000800800bfae */ /* 0x0003e2000b901d52 */
[----:B------:R-:W-:Y:S01]  /*2760*/  @!P1 IMAD.X R17, RZ, RZ, R25, P0 ;  /* 0x000000ffff119224 */ /* 0x000fe200000e0619 */
[----:B---3--:R-:W-:Y:S01]  /*2770*/  @!P2 LEA R14, P0, R4, R26, 0x1 ;  /* 0x0000001a040ea211 */ /* 0x008fe200078008ff */
[----:B-1----:R-:W-:Y:S01]  /*2780*/  @!P2 IMAD.IADD R0, R5, 0x1, R11 ;  /* 0x000000010500a824 */ /* 0x002fe200078e020b */
[----:B------:R-:W-:Y:S01]  /*2790*/  LOP3.LUT R5, R33, 0xfffffff0, RZ, 0xc0, !PT ;  /* 0xfffffff021057812 */ /* 0x000fe200078ec0ff */
[----:B------:R-:W-:-:S03]  /*27a0*/  @!P1 IMAD R9, R17, R20, RZ ;  /* 0x0000001411099224 */ /* 0x000fc600078e02ff */
[----:B------:R-:W-:Y:S01]  /*27b0*/  @!P2 LEA.HI.X R15, R4, R27, R0, 0x1, P0 ;  /* 0x0000001b040fa211 */ /* 0x000fe200000f0c00 */
[----:B------:R-:W-:Y:S01]  /*27c0*/  IMAD.IADD R0, R88, 0x1, -R5 ;  /* 0x0000000158007824 */ /* 0x000fe200078e0a05 */
[----:B------:R-:W-:Y:S01]  /*27d0*/  PLOP3.LUT P0, PT, PT, PT, UP0, 0x80, 0x0 ;  /* 0x000000000000781c */ /* 0x000fe20003f0f008 */
[----:B------:R-:W-:-:S03]  /*27e0*/  @!P1 IMAD.WIDE.U32 R4, R13, R20, R6 ;  /* 0x000000140d049225 */ /* 0x000fc600078e0006 */
[----:B------:R-:W-:Y:S01]  /*27f0*/  SHF.R.S32.HI R8, RZ, 0x1f, R0 ;  /* 0x0000001fff087819 */ /* 0x000fe20000011400 */
[----:B------:R-:W-:Y:S01]  /*2800*/  IMAD.SHL.U32 R6, R36, 0x40, RZ ;  /* 0x0000004024067824 */ /* 0x000fe200078e00ff */
[----:B----4-:R-:W-:Y:S01]  /*2810*/  @!P1 LEA R12, P3, R4, R18, 0x1 ;  /* 0x00000012040c9211 */ /* 0x010fe200078608ff */
[----:B------:R-:W-:Y:S01]  /*2820*/  IMAD.SHL.U32 R7, R2, 0x8, RZ ;  /* 0x0000000802077824 */ /* 0x000fe200078e00ff */
[----:B------:R-:W-:Y:S02]  /*2830*/  LEA.HI R24, R8, R0, RZ, 0x3 ;  /* 0x0000000008187211 */ /* 0x000fe400078f18ff */
[----:B------:R-:W-:Y:S02]  /*2840*/  LOP3.LUT R6, R6, 0x1c0, RZ, 0xc0, !PT ;  /* 0x000001c006067812 */ /* 0x000fe400078ec0ff */
[----:B------:R-:W-:Y:S02]  /*2850*/  LOP3.LUT R8, R24, 0xfffffff8, RZ, 0xc0, !PT ;  /* 0xfffffff818087812 */ /* 0x000fe400078ec0ff */
[----:B------:R-:W-:-:S02]  /*2860*/  LOP3.LUT R7, R6, 0x8, R7, 0xf8, !PT ;  /* 0x0000000806077812 */ /* 0x000fc400078ef807 */
[----:B------:R-:W-:Y:S01]  /*2870*/  SHF.R.U32.HI R6, RZ, 0x3, R6 ;  /* 0x00000003ff067819 */ /* 0x000fe20000011606 */
[----:B------:R-:W-:Y:S02]  /*2880*/  IMAD.IADD R29, R0, 0x1, -R8 ;  /* 0x00000001001d7824 */ /* 0x000fe400078e0a08 */
[----:B------:R-:W-:Y:S01]  /*2890*/  @!P1 IMAD R0, R13, R21, R9 ;  /* 0x000000150d009224 */ /* 0x000fe200078e0209 */
[----:B------:R-:W-:Y:S01]  /*28a0*/  LOP3.LUT R25, R7, R6, RZ, 0x3c, !PT ;  /* 0x0000000607197212 */ /* 0x000fe200078e3cff */
        /* <DEDUP_REMOVED lines=13> */
.L_x_1300:
[----:B------:R-:W-:Y:S01]  /*2980*/  @!P1 IADD3 R8, R5, R0, RZ ;  /* 0x0000000005089210 */ /* 0x000fe20007ffe0ff */
        /* <DEDUP_REMOVED lines=13> */
.L_x_1301:
[C---:B------:R-:W-:Y:S01]  /*2a60*/  IMAD R0, R3.reuse, UR10, RZ ;  /* 0x0000000a03007c24 */ /* 0x040fe2000f8e02ff */
[----:B------:R-:W-:Y:S01]  /*2a70*/  @!P1 LEA.HI.X R13, R4, R19, R8, 0x1, P3 ;  /* 0x00000013040d9211 */ /* 0x000fe200018f0c08 */
[C---:B------:R-:W-:Y:S01]  /*2a80*/  IMAD.WIDE.U32 R6, R2.reuse, UR10, R22 ;  /* 0x0000000a02067c25 */ /* 0x040fe2000f8e0016 */
[----:B------:R-:W-:Y:S01]  /*2a90*/  ISETP.GE.AND P3, PT, R2, UR17, PT ;  /* 0x0000001102007c0c */ /* 0x000fe2000bf66270 */
[----:B------:R-:W1:Y:S01]  /*2aa0*/  @!P6 LDC.64 R18, c[0x0][0x218] ;  /* 0x00008600ff12eb82 */ /* 0x000e620000000a00 */
[----:B------:R-:W-:Y:S01]  /*2ab0*/  ULDC.64 UR6, c[0x0][0x260] ;  /* 0x0000980000067ab9 */ /* 0x000fe20000000a00 */
[----:B------:R-:W-:Y:S01]  /*2ac0*/  IMAD R3, R3, UR8, RZ ;  /* 0x0000000803037c24 */ /* 0x000fe2000f8e02ff */
[----:B------:R-:W-:Y:S01]  /*2ad0*/  IADD3 R6, P0, R6, UR32, RZ ;  /* 0x0000002006067c10 */ /* 0x000fe2000ff1e0ff */
[C---:B------:R-:W-:Y:S01]  /*2ae0*/  IMAD R0, R2.reuse, UR11, R0 ;  /* 0x0000000b02007c24 */ /* 0x040fe2000f8e0200 */
[----:B------:R-:W-:Y:S01]  /*2af0*/  USHF.L.U64.HI UR13, UR10, 0x5, UR11 ;  /* 0x000000050a0d7899 */ /* 0x000fe2000801020b */
[----:B------:R-:W-:Y:S01]  /*2b00*/  IMAD.SHL.U32 R8, R29, 0x40, RZ ;  /* 0x000000401d087824 */ /* 0x000fe200078e00ff */
[----:B------:R-:W-:Y:S01]  /*2b10*/  USHF.R.S32.HI UR23, URZ, 0x1f, UR22 ;  /* 0x0000001f3f177899 */ /* 0x000fe20008011416 */
[----:B------:R-:W-:Y:S01]  /*2b20*/  IMAD.WIDE.U32 R4, R2, UR8, R22 ;  /* 0x0000000802047c25 */ /* 0x000fe2000f8e0016 */
[----:B------:R-:W-:Y:S01]  /*2b30*/  IADD3.X R7, R7, UR20, R0, P0, !PT ;  /* 0x0000001407077c10 */ /* 0x000fe200087fe400 */
[----:B------:R-:W2:Y:S01]  /*2b40*/  @!P5 LDC.64 R20, c[0x0][0x218] ;  /* 0x00008600ff14db82 */ /* 0x000ea20000000a00 */
[----:B------:R-:W-:Y:S01]  /*2b50*/  LOP3.LUT R0, R8, 0x1c0, RZ, 0xc0, !PT ;  /* 0x000001c008007812 */ /* 0x000fe200078ec0ff */
[----:B------:R-:W-:Y:S01]  /*2b60*/  IMAD R11, R2, UR9, R3 ;  /* 0x00000009020b7c24 */ /* 0x000fe2000f8e0203 */
[----:B------:R-:W-:Y:S01]  /*2b70*/  IADD3 R10, P0, R4, UR30, RZ ;  /* 0x0000001e040a7c10 */ /* 0x000fe2000ff1e0ff */
[----:B------:R-:W-:Y:S01]  /*2b80*/  IMAD.SHL.U32 R2, R34, 0x8, RZ ;  /* 0x0000000822027824 */ /* 0x000fe200078e00ff */
[----:B------:R-:W-:Y:S01]  /*2b90*/  SHF.R.S32.HI R4, RZ, 0x1f, R28 ;  /* 0x0000001fff047819 */ /* 0x000fe2000001141c */
[----:B------:R-:W-:Y:S01]  /*2ba0*/  IMAD.WIDE.U32 R250, R28, UR6, R6 ;  /* 0x000000061cfa7c25 */ /* 0x000fe2000f8e0006 */
[----:B------:R-:W-:Y:S01]  /*2bb0*/  USHF.L.U32 UR14, UR10, 0x5, URZ ;  /* 0x000000050a0e7899 */ /* 0x000fe2000800063f */
[----:B------:R-:W-:Y:S01]  /*2bc0*/  IADD3.X R11, R5, UR24, R11, P0, !PT ;  /* 0x00000018050b7c10 */ /* 0x000fe200087fe40b */
[----:B------:R-:W-:Y:S01]  /*2bd0*/  UIMAD UR17, UR13, UR22, URZ ;  /* 0x000000160d1172a4 */ /* 0x000fe2000f8e023f */
[----:B------:R-:W-:Y:S01]  /*2be0*/  LOP3.LUT R2, R0, 0x8, R2, 0xf8, !PT ;  /* 0x0000000800027812 */ /* 0x000fe200078ef802 */
[----:B------:R-:W-:Y:S01]  /*2bf0*/  @!P2 IMAD R3, R16, 0x2, R32 ;  /* 0x000000021003a824 */ /* 0x000fe200078e0220 */
[----:B------:R-:W-:Y:S01]  /*2c00*/  SHF.R.U32.HI R0, RZ, 0x3, R0 ;  /* 0x00000003ff007819 */ /* 0x000fe20000011600 */
[----:B------:R-:W-:Y:S01]  /*2c10*/  IMAD.U32 R8, RZ, RZ, UR22 ;  /* 0x00000016ff087e24 */ /* 0x000fe2000f8e00ff */
[----:B------:R-:W-:Y:S01]  /*2c20*/  UIMAD UR17, UR23, UR14, UR17 ;  /* 0x0000000e171172a4 */ /* 0x000fe2000f8e0211 */
[----:B------:R-:W-:Y:S01]  /*2c30*/  IMAD.MOV.U32 R248, RZ, RZ, R250 ;  /* 0x000000fffff87224 */ /* 0x000fe200078e00fa */
[----:B------:R-:W-:Y:S01]  /*2c40*/  LOP3.LUT R85, R2, R0, RZ, 0x3c, !PT ;  /* 0x0000000002557212 */ /* 0x000fe200078e3cff */
[----:B------:R-:W-:Y:S01]  /*2c50*/  IMAD R0, R4, UR6, RZ ;  /* 0x0000000604007c24 */ /* 0x000fe2000f8e02ff */
[----:B------:R-:W-:Y:S01]  /*2c60*/  @!PT LDS RZ, [RZ] ;  /* 0x00000000fffff984 */ /* 0x000fe20000000800 */
[----:B------:R-:W-:Y:S01]  /*2c70*/  @!PT LDS RZ, [RZ] ;  /* 0x00000000fffff984 */ /* 0x000fe20000000800 */
[----:B------:R-:W-:Y:S01]  /*2c80*/  @!PT LDS RZ, [RZ] ;  /* 0x00000000fffff984 */ /* 0x000fe20000000800 */
[----:B------:R-:W-:Y:S01]  /*2c90*/  @!P2 LDGSTS.E.BYPASS.LTC128B.128 [R3+0x3000], desc[UR18][R14.64] ;  /* 0x030000000e03afae */ /* 0x000fe2000b901d52 */
[----:B------:R-:W-:Y:S01]  /*2ca0*/  USHF.L.U32 UR31, UR10, 0x4, URZ ;  /* 0x000000040a1f7899 */ /* 0x000fe2000800063f */
[----:B------:R-:W-:Y:S01]  /*2cb0*/  @!P1 IMAD R9, R16, 0x2, R30 ;  /* 0x0000000210099824 */ /* 0x000fe200078e021e */
[----:B------:R-:W-:Y:S01]  /*2cc0*/  USHF.L.U64.HI UR30, UR10, 0x4, UR11 ;  /* 0x000000040a1e7899 */ /* 0x000fe2000801020b */
[----:B------:R-:W-:Y:S01]  /*2cd0*/  IMAD R0, R28, UR7, R0 ;  /* 0x000000071c007c24 */ /* 0x000fe2000f8e0200 */
[----:B------:R3:W-:Y:S01]  /*2ce0*/  @!P2 LDGSTS.E.BYPASS.LTC128B.128 [R3+0x7000], desc[UR18][R14.64+0x80] ;  /* 0x070000800e03afae */ /* 0x0007e2000b901d52 */
[----:B------:R-:W-:Y:S01]  /*2cf0*/  ULDC.64 UR6, c[0x0][0x268] ;  /* 0x00009a0000067ab9 */ /* 0x000fe20000000a00 */
[C---:B------:R-:W-:Y:S01]  /*2d00*/  @!P6 IMAD R17, R16.reuse, 0x2, R35 ;  /* 0x000000021011e824 */ /* 0x040fe200078e0223 */
[----:B------:R-:W-:Y:S01]  /*2d10*/  USHF.L.U32 UR20, UR8, 0x5, URZ ;  /* 0x0000000508147899 */ /* 0x000fe2000800063f */
[----:B------:R-:W-:Y:S01]  /*2d20*/  IMAD.IADD R249, R251, 0x1, R0 ;  /* 0x00000001fbf97824 */ /* 0x000fe200078e0200 */
[----:B------:R-:W-:Y:S01]  /*2d30*/  @!P1 LDGSTS.E.BYPASS.LTC128B.128 [R9+0x3800], desc[UR18][R12.64] ;  /* 0x038000000c099fae */ /* 0x000fe2000b901d52 */
[----:B------:R-:W-:Y:S01]  /*2d40*/  @!P5 IMAD R16, R16, 0x2, R31 ;  /* 0x000000021010d824 */ /* 0x000fe200078e021f */
[----:B------:R-:W-:Y:S01]  /*2d50*/  USHF.L.U32 UR24, UR8, 0x4, URZ ;  /* 0x0000000408187899 */ /* 0x000fe2000800063f */
[----:B------:R-:W-:Y:S01]  /*2d60*/  IMAD.WIDE.U32 R26, R28, UR6, R10 ;  /* 0x000000061c1a7c25 */ /* 0x000fe2000f8e000a */
[----:B------:R4:W-:Y:S01]  /*2d70*/  @!P1 LDGSTS.E.BYPASS.LTC128B.128 [R9+0x7800], desc[UR18][R12.64+0x80] ;  /* 0x078000800c099fae */ /* 0x0009e2000b901d52 */
[----:B------:R-:W5:Y:S01]  /*2d80*/  @!P4 LDC.64 R10, c[0x0][0x220] ;  /* 0x00008800ff0acb82 */ /* 0x000f620000000a00 */
[----:B------:R-:W-:Y:S01]  /*2d90*/  LEA.HI R87, R37, R88, RZ, 0x5 ;  /* 0x0000005825577211 */ /* 0x000fe200078f28ff */
[----:B------:R-:W-:Y:S01]  /*2da0*/  IMAD.MOV.U32 R240, RZ, RZ, R26 ;  /* 0x000000fffff07224 */ /* 0x000fe200078e001a */
[----:B------:R-:W-:Y:S01]  /*2db0*/  STL.64 [R1+0x20], R250 ;  /* 0x000020fa01007387 */ /* 0x000fe20000100a00 */
[----:B------:R-:W-:Y:S01]  /*2dc0*/  UIADD3 UR27, UR25, -UR27, -UR29 ;  /* 0x8000001b191b7290 */ /* 0x000fe2000fffe81d */
[----:B------:R-:W-:Y:S01]  /*2dd0*/  SHF.R.S32.HI R86, RZ, 0x5, R87 ;  /* 0x00000005ff567819 */ /* 0x000fe20000011457 */
[----:B------:R-:W-:Y:S01]  /*2de0*/  UISETP.GT.AND UP0, UPT, UR22, UR12, UPT ;  /* 0x0000000c1600728c */ /* 0x000fe2000bf04270 */
[----:B------:R-:W-:Y:S04]  /*2df0*/  STL.64 [R1+0x18], R248 ;  /* 0x000018f801007387 */ /* 0x000fe80000100a00 */
[----:B------:R-:W-:Y:S01]  /*2e00*/  STL.64 [R1+0x38], R26 ;  /* 0x0000381a01007387 */ /* 0x000fe20000100a00 */
[----:B---3--:R-:W-:-:S04]  /*2e10*/  IMAD.WIDE.U32 R2, R8, UR14, R248 ;  /* 0x0000000e08027c25 */ /* 0x008fc8000f8e00f8 */
[----:B------:R-:W-:Y:S01]  /*2e20*/  VIADD R0, R3, UR17 ;  /* 0x0000001103007c36 */ /* 0x000fe20008000000 */
[C---:B------:R-:W-:Y:S01]  /*2e30*/  @!P5 IADD3 R3, P0, R2.reuse, UR31, RZ ;  /* 0x0000001f0203dc10 */ /* 0x040fe2000ff1e0ff */
[----:B------:R-:W-:Y:S01]  /*2e40*/  USHF.L.U64.HI UR17, UR8, 0x5, UR9 ;  /* 0x0000000508117899 */ /* 0x000fe20008010209 */
[----:B-1----:R-:W-:Y:S01]  /*2e50*/  @!P6 LEA R6, P1, R2, R18, 0x1 ;  /* 0x000000120206e211 */ /* 0x002fe200078208ff */
[----:B----4-:R-:W-:Y:S01]  /*2e60*/  IMAD R9, R4, UR6, RZ ;  /* 0x0000000604097c24 */ /* 0x010fe2000f8e02ff */
[----:B------:R-:W-:Y:S01]  /*2e70*/  @!P5 IADD3.X R5, R0, UR30, RZ, P0, !PT ;  /* 0x0000001e0005dc10 */ /* 0x000fe200087fe4ff */
[----:B------:R-:W1:Y:S01]  /*2e80*/  @!P3 LDC.64 R12, c[0x0][0x220] ;  /* 0x00008800ff0cbb82 */ /* 0x000e620000000a00 */
[C---:B--2---:R-:W-:Y:S01]  /*2e90*/  @!P5 LEA R4, P0, R3.reuse, R20, 0x1 ;  /* 0x000000140304d211 */ /* 0x044fe200078008ff */
[----:B------:R-:W-:Y:S01]  /*2ea0*/  IMAD R9, R28, UR7, R9 ;  /* 0x000000071c097c24 */ /* 0x000fe2000f8e0209 */
[----:B------:R-:W-:Y:S01]  /*2eb0*/  @!P6 LEA.HI.X R7, R2, R19, R0, 0x1, P1 ;  /* 0x000000130207e211 */ /* 0x000fe200008f0c00 */
[----:B------:R-:W-:Y:S01]  /*2ec0*/  UIMAD UR6, UR17, UR22, URZ ;  /* 0x00000016110672a4 */ /* 0x000fe2000f8e023f */
[----:B------:R-:W-:Y:S01]  /*2ed0*/  @!P5 LEA.HI.X R5, R3, R21, R5, 0x1, P0 ;  /* 0x000000150305d211 */ /* 0x000fe200000f0c05 */
[----:B------:R-:W-:-:S02]  /*2ee0*/  IMAD.IADD R241, R27, 0x1, R9 ;  /* 0x000000011bf17824 */ /* 0x000fc400078e0209 */
[----:B------:R-:W-:Y:S01]  /*2ef0*/  @!P6 LDGSTS.E.BYPASS.LTC128B.128 [R17+0x8000], desc[UR18][R6.64] ;  /* 0x080000000611efae */ /* 0x000fe2000b901d52 */
[----:B------:R-:W-:Y:S01]  /*2f00*/  UIMAD UR6, UR23, UR20, UR6 ;  /* 0x00000014170672a4 */ /* 0x000fe2000f8e0206 */
[----:B------:R-:W-:Y:S01]  /*2f10*/  IMAD.WIDE.U32 R2, R8, UR20, R240 ;  /* 0x0000001408027c25 */ /* 0x000fe2000f8e00f0 */
[----:B------:R-:W-:Y:S01]  /*2f20*/  USHF.L.U64.HI UR23, UR8, 0x4, UR9 ;  /* 0x0000000408177899 */ /* 0x000fe20008010209 */
[----:B------:R-:W-:Y:S03]  /*2f30*/  @!P6 LDGSTS.E.BYPASS.LTC128B.128 [R17+0x9000], desc[UR18][R6.64+0x80] ;  /* 0x090000800611efae */ /* 0x000fe6000b901d52 */
[----:B------:R-:W-:Y:S01]  /*2f40*/  VIADD R0, R3, UR6 ;  /* 0x0000000603007c36 */ /* 0x000fe20008000000 */
[----:B------:R-:W-:Y:S01]  /*2f50*/  @!P5 LDGSTS.E.BYPASS.LTC128B.128 [R16+0x8800], desc[UR18][R4.64] ;  /* 0x088000000410dfae */ /* 0x000fe2000b901d52 */
[----:B------:R-:W-:Y:S01]  /*2f60*/  @!P4 IADD3 R3, P0, R2, UR24, RZ ;  /* 0x000000180203cc10 */ /* 0x000fe2000ff1e0ff */
[----:B------:R-:W-:-:S02]  /*2f70*/  UIADD3 UR6, UR25, 0x1, -UR29 ;  /* 0x0000000119067890 */ /* 0x000fc4000fffe81d */
[----:B------:R2:W-:Y:S02]  /*2f80*/  @!P5 LDGSTS.E.BYPASS.LTC128B.128 [R16+0x9800], desc[UR18][R4.64+0x80] ;  /* 0x098000800410dfae */ /* 0x0005e4000b901d52 */
[----:B------:R-:W-:Y:S02]  /*2f90*/  UIADD3 UR26, UR6, UR26, URZ ;  /* 0x0000001a061a7290 */ /* 0x000fe4000fffe03f */
[----:B------:R-:W0:Y:S04]  /*2fa0*/  LDGDEPBAR ;  /* 0x00000000000079af */ /* 0x000e280000000000 */
[----:B------:R-:W-:Y:S01]  /*2fb0*/  STL.64 [R1+0x30], R240 ;  /* 0x000030f001007387 */ /* 0x000fe20000100a00 */
[----:B--2---:R-:W-:Y:S01]  /*2fc0*/  IMAD.SHL.U32 R5, R24, 0x40, RZ ;  /* 0x0000004018057824 */ /* 0x004fe200078e00ff */
[----:B------:R-:W-:-:S04]  /*2fd0*/  DEPBAR.LE SB0, 0x0 ;  /* 0x000080000000791a */ /* 0x000fc80000000000 */
[----:B------:R-:W-:Y:S01]  /*2fe0*/  BAR.SYNC.DEFER_BLOCKING 0x0 ;  /* 0x0000000000007b1d */ /* 0x000fe20000010000 */
[C---:B-1----:R-:W-:Y:S02]  /*2ff0*/  @!P3 LEA R4, P1, R2.reuse, R12, 0x1 ;  /* 0x0000000c0204b211 */ /* 0x042fe400078208ff */
[----:B------:R-:W-:Y:S02]  /*3000*/  LOP3.LUT R84, R5, 0xfffffe00, RZ, 0xc0, !PT ;  /* 0xfffffe0005547812 */ /* 0x000fe400078ec0ff */
[----:B------:R-:W-:Y:S02]  /*3010*/  @!P3 LEA.HI.X R5, R2, R13, R0, 0x1, P1 ;  /* 0x0000000d0205b211 */ /* 0x000fe400008f0c00 */
[----:B------:R-:W-:Y:S01]  /*3020*/  @!P4 IADD3.X R2, R0, UR23, RZ, P0, !PT ;  /* 0x000000170002cc10 */ /* 0x000fe200087fe4ff */
[----:B------:R-:W-:Y:S01]  /*3030*/  IMAD R8, R86, 0x400, R84 ;  /* 0x0000040056087824 */ /* 0x000fe200078e0254 */
[----:B-----5:R-:W-:Y:S01]  /*3040*/  @!P4 LEA R6, P0, R3, R10, 0x1 ;  /* 0x0000000a0306c211 */ /* 0x020fe200078008ff */
[----:B------:R-:W-:-:S03]  /*3050*/  IMAD R0, R34, 0x200, R25 ;  /* 0x0000020022007824 */ /* 0x000fc600078e0219 */
[----:B------:R-:W-:Y:S01]  /*3060*/  @!P4 LEA.HI.X R7, R3, R11, R2, 0x1, P0 ;  /* 0x0000000b0307c211 */ /* 0x000fe200000f0c02 */
[----:B------:R-:W-:Y:S01]  /*3070*/  IMAD.IADD R2, R85, 0x1, R8 ;  /* 0x0000000155027824 */ /* 0x000fe200078e0208 */
[----:B------:R-:W-:Y:S01]  /*3080*/  LEA R216, R0, UR4, 0x1 ;  /* 0x0000000400d87c11 */ /* 0x000fe2000f8e08ff */
[----:B------:R-:W-:Y:S01]  /*3090*/  IMAD.MOV.U32 R3, RZ, RZ, 0x10 ;  /* 0x00000010ff037424 */ /* 0x000fe200078e00ff */
[----:B------:R-:W-:Y:S01]  /*30a0*/  R2P PR, R29, 0x6 ;  /* 0x000000061d007804 */ /* 0x000fe20000000000 */
[----:B------:R-:W-:Y:S01]  /*30b0*/  IMAD.MOV.U32 R0, RZ, RZ, -0x20 ;  /* 0xffffffe0ff007424 */ /* 0x000fe200078e00ff */
[----:B------:R-:W-:Y:S01]  /*30c0*/  LEA R218, R2, UR4, 0x1 ;  /* 0x0000000402da7c11 */ /* 0x000fe2000f8e08ff */
[C---:B------:R-:W-:Y:S02]  /*30d0*/  VIADD R2, R216.reuse, 0x8000 ;  /* 0x00008000d8027836 */ /* 0x040fe40000000000 */
[----:B------:R-:W-:Y:S01]  /*30e0*/  SEL R3, R3, 0xfffffff0, !P1 ;  /* 0xfffffff003037807 */ /* 0x000fe20004800000 */
[----:B------:R-:W-:Y:S01]  /*30f0*/  VIADD R227, R216, 0x8020 ;  /* 0x00008020d8e37836 */ /* 0x000fe20000000000 */
[----:B------:R-:W-:Y:S01]  /*3100*/  @P3 STS.128 [R239+0xa000], RZ ;  /* 0x00a000ffef003388 */ /* 0x000fe20000000c00 */
[----:B------:R-:W-:-:S02]  /*3110*/  SEL R0, R0, 0x20, P2 ;  /* 0x0000002000007807 */ /* 0x000fc40001000000 */
[----:B------:R-:W-:Y:S01]  /*3120*/  R2P PR, R36, 0x6 ;  /* 0x0000000624007804 */ /* 0x000fe20000000000 */
[----:B------:R-:W-:Y:S01]  /*3130*/  @P3 STS.128 [R239+0xb000], RZ ;  /* 0x00b000ffef003388 */ /* 0x000fe20000000c00 */
[--C-:B------:R-:W-:Y:S02]  /*3140*/  IMAD R220, R3, 0x2, R218.reuse ;  /* 0x0000000203dc7824 */ /* 0x100fe400078e02da */
[C---:B------:R-:W-:Y:S01]  /*3150*/  IMAD R226, R0.reuse, 0x2, R218 ;  /* 0x0000000200e27824 */ /* 0x040fe200078e02da */
[----:B------:R-:W-:Y:S01]  /*3160*/  @!PT LDS RZ, [RZ] ;  /* 0x00000000fffff984 */ /* 0x000fe20000000800 */
[----:B------:R-:W-:Y:S01]  /*3170*/  @!PT LDS RZ, [RZ] ;  /* 0x00000000fffff984 */ /* 0x000fe20000000800 */
[----:B------:R-:W-:Y:S01]  /*3180*/  @!PT LDS RZ, [RZ] ;  /* 0x00000000fffff984 */ /* 0x000fe20000000800 */
[----:B------:R-:W-:Y:S01]  /*3190*/  @!P3 LDGSTS.E.BYPASS.LTC128B.128 [R239+0xa000], desc[UR18][R4.64] ;  /* 0x0a00000004efbfae */ /* 0x000fe2000b901d52 */
[----:B------:R-:W-:-:S03]  /*31a0*/  IMAD R225, R0, 0x2, R220 ;  /* 0x0000000200e17824 */ /* 0x000fc600078e02dc */
[----:B------:R-:W-:Y:S04]  /*31b0*/  @!P3 LDGSTS.E.BYPASS.LTC128B.128 [R239+0xb000], desc[UR18][R4.64+0x80] ;  /* 0x0b00008004efbfae */ /* 0x000fe8000b901d52 */
[----:B------:R-:W-:Y:S01]  /*31c0*/  @P4 STS.128 [R239+0xa800], RZ ;  /* 0x00a800ffef004388 */ /* 0x000fe20000000c00 */
[----:B------:R-:W-:Y:S02]  /*31d0*/  @P1 VIADD R227, R2, 0xffffffe0 ;  /* 0xffffffe002e31836 */ /* 0x000fe40000000000 */
[----:B------:R-:W-:Y:S01]  /*31e0*/  IMAD.MOV.U32 R2, RZ, RZ, 0x40 ;  /* 0x00000040ff027424 */ /* 0x000fe200078e00ff */
[----:B------:R-:W-:Y:S04]  /*31f0*/  @P4 STS.128 [R239+0xb800], RZ ;  /* 0x00b800ffef004388 */ /* 0x000fe80000000c00 */
[----:B------:R-:W-:Y:S01]  /*3200*/  @!PT LDS RZ, [RZ] ;  /* 0x00000000fffff984 */ /* 0x000fe20000000800 */
[----:B------:R-:W-:Y:S01]  /*3210*/  @!PT LDS RZ, [RZ] ;  /* 0x00000000fffff984 */ /* 0x000fe20000000800 */
[----:B------:R-:W-:Y:S01]  /*3220*/  @!PT LDS RZ, [RZ] ;  /* 0x00000000fffff984 */ /* 0x000fe20000000800 */
[----:B------:R-:W-:Y:S01]  /*3230*/  @!P4 LDGSTS.E.BYPASS.LTC128B.128 [R239+0xa800], desc[UR18][R6.64] ;  /* 0x0a80000006efcfae */ /* 0x000fe2000b901d52 */
[----:B------:R-:W-:-:S03]  /*3240*/  SEL R2, R2, 0xffffffc0, !P2 ;  /* 0xffffffc002027807 */ /* 0x000fc60005000000 */
[----:B------:R1:W-:Y:S02]  /*3250*/  @!P4 LDGSTS.E.BYPASS.LTC128B.128 [R239+0xb800], desc[UR18][R6.64+0x80] ;  /* 0x0b80008006efcfae */ /* 0x0003e4000b901d52 */
[----:B------:R-:W-:Y:S02]  /*3260*/  IMAD.IADD R224, R216, 0x1, R2 ;  /* 0x00000001d8e07824 */ /* 0x000fe400078e0202 */
[----:B------:R-:W-:Y:S01]  /*3270*/  LDSM.16.M88.4 R24, [R216+0x8000] ;  /* 0x00800000d818783b */ /* 0x000fe20000000200 */
[----:B------:R-:W-:Y:S01]  /*3280*/  IMAD.IADD R223, R2, 0x1, R227 ;  /* 0x0000000102df7824 */ /* 0x000fe200078e02e3 */
[----:B------:R-:W-:Y:S02]  /*3290*/  LOP3.LUT R2, R87, 0xffffffe0, RZ, 0xc0, !PT ;  /* 0xffffffe057027812 */ /* 0x000fe400078ec0ff */
[----:B------:R-:W-:Y:S03]  /*32a0*/  LDSM.16.M88.4 R32, [R216+0x8800] ;  /* 0x00880000d820783b */ /* 0x000fe60000000200 */
[C---:B------:R-:W-:Y:S01]  /*32b0*/  IMAD.IADD R2, R88.reuse, 0x1, -R2 ;  /* 0x0000000158027824 */ /* 0x040fe200078e0a02 */
[----:B------:R-:W2:Y:S01]  /*32c0*/  LDSM.16.M88.4 R12, [R218] ;  /* 0x00000000da0c783b */ /* 0x000ea20000000200 */
[----:B------:R-:W-:-:S03]  /*32d0*/  IMAD.SHL.U32 R88, R88, 0x2, RZ ;  /* 0x0000000258587824 */ /* 0x000fc600078e00ff */
[----:B------:R-:W-:Y:S02]  /*32e0*/  LDSM.16.M88.4 R36, [R227] ;  /* 0x00000000e324783b */ /* 0x000fe40000000200 */
[----:B------:R-:W-:Y:S02]  /*32f0*/  LOP3.LUT R247, R88, 0x6, RZ, 0xc0, !PT ;  /* 0x0000000658f77812 */ /* 0x000fe400078ec0ff */
[----:B------:R-:W-:Y:S04]  /*3300*/  LDSM.16.M88.4 R8, [R220+0x2000] ;  /* 0x00200000dc08783b */ /* 0x000fe80000000200 */
[----:B------:R-:W-:Y:S04]  /*3310*/  LDSM.16.M88.4 R44, [R227+0x800] ;  /* 0x00080000e32c783b */ /* 0x000fe80000000200 */
[----:B-1----:R-:W1:Y:S04]  /*3320*/  LDSM.16.M88.4 R4, [R218+0x2000] ;  /* 0x00200000da04783b */ /* 0x002e680000000200 */
[----:B------:R-:W3:Y:S04]  /*3330*/  LDSM.16.M88.4 R20, [R220] ;  /* 0x00000000dc14783b */ /* 0x000ee80000000200 */
[----:B------:R-:W-:Y:S04]  /*3340*/  LDSM.16.M88.4 R16, [R226+0x2000] ;  /* 0x00200000e210783b */ /* 0x000fe80000000200 */
[----:B------:R-:W4:Y:S04]  /*3350*/  LDSM.16.M88.4 R40, [R224+0x8000] ;  /* 0x00800000e028783b */ /* 0x000f280000000200 */
[----:B------:R-:W5:Y:S04]  /*3360*/  LDSM.16.M88.4 R64, [R224+0x8800] ;  /* 0x00880000e040783b */ /* 0x000f680000000200 */
[----:B------:R-:W5:Y:S01]  /*3370*/  LDSM.16.M88.4 R28, [R226] ;  /* 0x00000000e21c783b */ /* 0x000f620000000200 */
[C---:B--2---:R-:W-:Y:S03]  /*3380*/  HMMA.16816.F32 R60, R12.reuse, R24, RZ ;  /* 0x000000180c3c723c */ /* 0x044fe600000018ff */
[----:B------:R-:W0:Y:S03]  /*3390*/  LDGDEPBAR ;  /* 0x00000000000079af */ /* 0x000e260000000000 */
[C---:B------:R-:W-:Y:S06]  /*33a0*/  HMMA.16816.F32 R68, R12.reuse, R32, RZ ;  /* 0x000000200c44723c */ /* 0x040fec00000018ff */
[----:B------:R-:W-:Y:S06]  /*33b0*/  HMMA.16816.F32 R76, R12, R34, RZ ;  /* 0x000000220c4c723c */ /* 0x000fec00000018ff */
[C---:B-1----:R-:W-:Y:S06]  /*33c0*/  HMMA.16816.F32 R56, R4.reuse, R24, RZ ;  /* 0x000000180438723c */ /* 0x042fec00000018ff */
[C---:B------:R-:W-:Y:S06]  /*33d0*/  HMMA.16816.F32 R48, R4.reuse, R32, RZ ;  /* 0x000000200430723c */ /* 0x040fec00000018ff */
[C---:B------:R-:W-:Y:S06]  /*33e0*/  HMMA.16816.F32 R52, R4.reuse, R26, RZ ;  /* 0x0000001a0434723c */ /* 0x040fec00000018ff */
[----:B------:R-:W-:Y:S01]  /*33f0*/  HMMA.16816.F32 R4, R4, R34, RZ ;  /* 0x000000220404723c */ /* 0x000fe200000018ff */
[----:B------:R-:W-:Y:S05]  /*3400*/  LDSM.16.M88.4 R32, [R223] ;  /* 0x00000000df20783b */ /* 0x000fea0000000200 */
[----:B------:R-:W-:Y:S06]  /*3410*/  HMMA.16816.F32 R24, R12, R26, RZ ;  /* 0x0000001a0c18723c */ /* 0x000fec00000018ff */
[C---:B------:R-:W-:Y:S01]  /*3420*/  HMMA.16816.F32 R72, R8.reuse, R36, R56 ;  /* 0x000000240848723c */ /* 0x040fe20000001838 */
[----:B------:R-:W-:Y:S05]  /*3430*/  LDSM.16.M88.4 R56, [R223+0x800] ;  /* 0x00080000df38783b */ /* 0x000fea0000000200 */
[C---:B------:R-:W-:Y:S06]  /*3440*/  HMMA.16816.F32 R52, R8.reuse, R38, R52 ;  /* 0x000000260834723c */ /* 0x040fec0000001834 */
[C---:B------:R-:W-:Y:S06]  /*3450*/  HMMA.16816.F32 R48, R8.reuse, R44, R48 ;  /* 0x0000002c0830723c */ /* 0x040fec0000001830 */
[----:B------:R-:W-:Y:S01]  /*3460*/  HMMA.16816.F32 R12, R8, R46, R4 ;  /* 0x0000002e080c723c */ /* 0x000fe20000001804 */
[----:B------:R-:W1:Y:S05]  /*3470*/  LDSM.16.M88.4 R4, [R225+0x2000] ;  /* 0x00200000e104783b */ /* 0x000e6a0000000200 */
[C---:B---3--:R-:W-:Y:S06]  /*3480*/  HMMA.16816.F32 R8, R20.reuse, R36, R60 ;  /* 0x000000241408723c */ /* 0x048fec000000183c */
[C---:B------:R-:W-:Y:S01]  /*3490*/  HMMA.16816.F32 R36, R20.reuse, R38, R24 ;  /* 0x000000261424723c */ /* 0x040fe20000001818 */
[----:B------:R-:W2:Y:S05]  /*34a0*/  LDSM.16.M88.4 R24, [R225] ;  /* 0x00000000e118783b */ /* 0x000eaa0000000200 */
[C---:B------:R-:W-:Y:S06]  /*34b0*/  HMMA.16816.F32 R68, R20.reuse, R44, R68 ;  /* 0x0000002c1444723c */ /* 0x040fec0000001844 */
[----:B------:R-:W-:Y:S06]  /*34c0*/  HMMA.16816.F32 R60, R20, R46, R76 ;  /* 0x0000002e143c723c */ /* 0x000fec000000184c */
[C---:B----4-:R-:W-:Y:S06]  /*34d0*/  HMMA.16816.F32 R44, R16.reuse, R40, R72 ;  /* 0x00000028102c723c */ /* 0x050fec0000001848 */
[C---:B------:R-:W-:Y:S06]  /*34e0*/  HMMA.16816.F32 R20, R16.reuse, R42, R52 ;  /* 0x0000002a1014723c */ /* 0x040fec0000001834 */
[C---:B-----5:R-:W-:Y:S01]  /*34f0*/  HMMA.16816.F32 R72, R16.reuse, R64, R48 ;  /* 0x000000401048723c */ /* 0x060fe20000001830 */
[----:B------:R-:W-:Y:S05]  /*3500*/  LDSM.16.M88.4 R48, [R216+0x9800] ;  /* 0x00980000d830783b */ /* 0x000fea0000000200 */
[----:B------:R-:W-:Y:S01]  /*3510*/  HMMA.16816.F32 R52, R16, R66, R12 ;  /* 0x000000421034723c */ /* 0x000fe2000000180c */
[----:B------:R-:W-:Y:S05]  /*3520*/  LDSM.16.M88.4 R12, [R218+0x4000] ;  /* 0x00400000da0c783b */ /* 0x000fea0000000200 */
[C---:B------:R-:W-:Y:S01]  /*3530*/  HMMA.16816.F32 R16, R28.reuse, R40, R8 ;  /* 0x000000281c10723c */ /* 0x040fe20000001808 */
[----:B------:R-:W-:Y:S05]  /*3540*/  LDSM.16.M88.4 R8, [R218+0x6000] ;  /* 0x00600000da08783b */ /* 0x000fea0000000200 */
[C---:B------:R-:W-:Y:S01]  /*3550*/  HMMA.16816.F32 R40, R28.reuse, R42, R36 ;  /* 0x0000002a1c28723c */ /* 0x040fe20000001824 */
[----:B------:R-:W3:Y:S05]  /*3560*/  LDSM.16.M88.4 R36, [R216+0x9000] ;  /* 0x00900000d824783b */ /* 0x000eea0000000200 */
[C---:B------:R-:W-:Y:S06]  /*3570*/  HMMA.16816.F32 R76, R28.reuse, R64, R68 ;  /* 0x000000401c4c723c */ /* 0x040fec0000001844 */
[----:B------:R-:W-:Y:S01]  /*3580*/  HMMA.16816.F32 R60, R28, R66, R60 ;  /* 0x000000421c3c723c */ /* 0x000fe2000000183c */
[----:B------:R-:W-:Y:S05]  /*3590*/  LDSM.16.M88.4 R28, [R227+0x1000] ;  /* 0x00100000e31c783b */ /* 0x000fea0000000200 */
[C---:B-1----:R-:W-:Y:S01]  /*35a0*/  HMMA.16816.F32 R68, R4.reuse, R32, R44 ;  /* 0x000000200444723c */ /* 0x042fe2000000182c */
[----:B------:R-:W-:Y:S05]  /*35b0*/  LDSM.16.M88.4 R44, [R227+0x1800] ;  /* 0x00180000e32c783b */ /* 0x000fea0000000200 */
[C---:B------:R-:W-:Y:S01]  /*35c0*/  HMMA.16816.F32 R64, R4.reuse, R34, R20 ;  /* 0x000000220440723c */ /* 0x040fe20000001814 */
[----:B------:R-:W-:Y:S05]  /*35d0*/  LDSM.16.M88.4 R20, [R220+0x4000] ;  /* 0x00400000dc14783b */ /* 0x000fea0000000200 */
[C---:B------:R-:W-:Y:S06]  /*35e0*/  HMMA.16816.F32 R72, R4.reuse, R56, R72 ;  /* 0x000000380448723c */ /* 0x040fec0000001848 */
[----:B------:R-:W-:Y:S01]  /*35f0*/  HMMA.16816.F32 R52, R4, R58, R52 ;  /* 0x0000003a0434723c */ /* 0x000fe20000001834 */
[----:B------:R-:W1:Y:S05]  /*3600*/  LDSM.16.M88.4 R4, [R220+0x6000] ;  /* 0x00600000dc04783b */ /* 0x000e6a0000000200 */
[C---:B--2---:R-:W-:Y:S06]  /*3610*/  HMMA.16816.F32 R16, R24.reuse, R32, R16 ;  /* 0x000000201810723c */ /* 0x044fec0000001810 */
[C---:B------:R-:W-:Y:S01]  /*3620*/  HMMA.16816.F32 R32, R24.reuse, R34, R40 ;  /* 0x000000221820723c */ /* 0x040fe20000001828 */
[----:B------:R-:W-:Y:S05]  /*3630*/  LDSM.16.M88.4 R40, [R224+0x9000] ;  /* 0x00900000e028783b */ /* 0x000fea0000000200 */
[C---:B------:R-:W-:Y:S06]  /*3640*/  HMMA.16816.F32 R76, R24.reuse, R56, R76 ;  /* 0x00000038184c723c */ /* 0x040fec000000184c */
[----:B------:R-:W-:Y:S06]  /*3650*/  HMMA.16816.F32 R24, R24, R58, R60 ;  /* 0x0000003a1818723c */ /* 0x000fec000000183c */
[C---:B---3--:R-:W-:Y:S06]  /*3660*/  HMMA.16816.F32 R68, R8.reuse, R36, R68 ;  /* 0x000000240844723c */ /* 0x048fec0000001844 */
[C---:B------:R-:W-:Y:S06]  /*3670*/  HMMA.16816.F32 R64, R8.reuse, R38, R64 ;  /* 0x000000260840723c */ /* 0x040fec0000001840 */
[C---:B------:R-:W-:Y:S06]  /*3680*/  HMMA.16816.F32 R56, R8.reuse, R48, R72 ;  /* 0x000000300838723c */ /* 0x040fec0000001848 */
[----:B------:R-:W-:Y:S06]  /*3690*/  HMMA.16816.F32 R52, R8, R50, R52 ;  /* 0x000000320834723c */ /* 0x000fec0000001834 */
[C---:B------:R-:W-:Y:S01]  /*36a0*/  HMMA.16816.F32 R8, R12.reuse, R36, R16 ;  /* 0x000000240c08723c */ /* 0x040fe20000001810 */
[----:B------:R-:W2:Y:S05]  /*36b0*/  LDSM.16.M88.4 R16, [R226+0x6000] ;  /* 0x00600000e210783b */ /* 0x000eaa0000000200 */
[C---:B------:R-:W-:Y:S01]  /*36c0*/  HMMA.16816.F32 R36, R12.reuse, R38, R32 ;  /* 0x000000260c24723c */ /* 0x040fe20000001820 */
[----:B------:R-:W3:Y:S05]  /*36d0*/  LDSM.16.M88.4 R32, [R224+0x9800] ;  /* 0x00980000e020783b */ /* 0x000eea0000000200 */
[C---:B------:R-:W-:Y:S06]  /*36e0*/  HMMA.16816.F32 R80, R12.reuse, R48, R76 ;  /* 0x000000300c50723c */ /* 0x040fec000000184c */
[----:B------:R-:W-:Y:S01]  /*36f0*/  HMMA.16816.F32 R48, R12, R50, R24 ;  /* 0x000000320c30723c */ /* 0x000fe20000001818 */
[----:B------:R-:W4:Y:S04]  /*3700*/  LDSM.16.M88.4 R12, [R226+0x4000] ;  /* 0x00400000e20c783b */ /* 0x000f280000000200 */
[----:B------:R-:W-:Y:S01]  /*3710*/  LDSM.16.M88.4 R24, [R223+0x1000] ;  /* 0x00100000df18783b */ /* 0x000fe20000000200 */
[C---:B-1----:R-:W-:Y:S06]  /*3720*/  HMMA.16816.F32 R76, R4.reuse, R28, R68 ;  /* 0x0000001c044c723c */ /* 0x042fec0000001844 */
[C---:B------:R-:W-:Y:S06]  /*3730*/  HMMA.16816.F32 R68, R4.reuse, R30, R64 ;  /* 0x0000001e0444723c */ /* 0x040fec0000001840 */
[C---:B------:R-:W-:Y:S06]  /*3740*/  HMMA.16816.F32 R64, R4.reuse, R44, R56 ;  /* 0x0000002c0440723c */ /* 0x040fec0000001838 */
[----:B------:R-:W-:Y:S01]  /*3750*/  HMMA.16816.F32 R72, R4, R46, R52 ;  /* 0x0000002e0448723c */ /* 0x000fe20000001834 */
[----:B------:R-:W1:Y:S05]  /*3760*/  LDSM.16.M88.4 R4, [R225+0x6000] ;  /* 0x00600000e104783b */ /* 0x000e6a0000000200 */
[C---:B------:R-:W-:Y:S01]  /*3770*/  HMMA.16816.F32 R60, R20.reuse, R28, R8 ;  /* 0x0000001c143c723c */ /* 0x040fe20000001808 */
[----:B------:R-:W-:Y:S05]  /*3780*/  LDSM.16.M88.4 R8, [R225+0x4000] ;  /* 0x00400000e108783b */ /* 0x000fea0000000200 */
[----:B------:R-:W-:Y:S01]  /*3790*/  HMMA.16816.F32 R52, R20, R30, R36 ;  /* 0x0000001e1434723c */ /* 0x000fe20000001824 */
[----:B------:R-:W5:Y:S01]  /*37a0*/  LDSM.16.M88.4 R28, [R223+0x1800] ;  /* 0x00180000df1c783b */ /* 0x000f620000000200 */
[----:B------:R-:W-:-:S04]  /*37b0*/  DEPBAR.LE SB0, 0x0 ;  /* 0x000080000000791a */ /* 0x000fc80000000000 */
[C---:B------:R-:W-:Y:S06]  /*37c0*/  HMMA.16816.F32 R56, R20.reuse, R44, R80 ;  /* 0x0000002c1438723c */ /* 0x040fec0000001850 */
[----:B------:R-:W-:Y:S06]  /*37d0*/  HMMA.16816.F32 R20, R20, R46, R48 ;  /* 0x0000002e1414723c */ /* 0x000fec0000001830 */
[C---:B--2---:R-:W-:Y:S06]  /*37e0*/  HMMA.16816.F32 R36, R16.reuse, R40, R76 ;  /* 0x000000281024723c */ /* 0x044fec000000184c */
[C---:B------:R-:W-:Y:S06]  /*37f0*/  HMMA.16816.F32 R68, R16.reuse, R42, R68 ;  /* 0x0000002a1044723c */ /* 0x040fec0000001844 */
[C---:B---3--:R-:W-:Y:S06]  /*3800*/  HMMA.16816.F32 R64, R16.reuse, R32, R64 ;  /* 0x000000201040723c */ /* 0x048fec0000001840 */
[----:B------:R-:W-:Y:S06]  /*3810*/  HMMA.16816.F32 R48, R16, R34, R72 ;  /* 0x000000221030723c */ /* 0x000fec0000001848 */
[C---:B----4-:R-:W-:Y:S06]  /*3820*/  HMMA.16816.F32 R44, R12.reuse, R40, R60 ;  /* 0x000000280c2c723c */ /* 0x050fec000000183c */
[C---:B------:R-:W-:Y:S06]  /*3830*/  HMMA.16816.F32 R16, R12.reuse, R32, R56 ;  /* 0x000000200c10723c */ /* 0x040fec0000001838 */
[C---:B------:R-:W-:Y:S06]  /*3840*/  HMMA.16816.F32 R40, R12.reuse, R42, R52 ;  /* 0x0000002a0c28723c */ /* 0x040fec0000001834 */
[----:B------:R-:W-:Y:S06]  /*3850*/  HMMA.16816.F32 R12, R12, R34, R20 ;  /* 0x000000220c0c723c */ /* 0x000fec0000001814 */
[C---:B-1----:R-:W-:Y:S06]  /*3860*/  HMMA.16816.F32 R20, R4.reuse, R24, R36 ;  /* 0x000000180414723c */ /* 0x042fec0000001824 */
[C---:B------:R-:W-:Y:S06]  /*3870*/  HMMA.16816.F32 R68, R4.reuse, R26, R68 ;  /* 0x0000001a0444723c */ /* 0x040fec0000001844 */
[C---:B-----5:R-:W-:Y:S06]  /*3880*/  HMMA.16816.F32 R64, R4.reuse, R28, R64 ;  /* 0x0000001c0440723c */ /* 0x060fec0000001840 */
[----:B------:R-:W-:Y:S06]  /*3890*/  HMMA.16816.F32 R48, R4, R30, R48 ;  /* 0x0000001e0430723c */ /* 0x000fec0000001830 */
[----:B------:R-:W-:Y:S01]  /*38a0*/  HMMA.16816.F32 R56, R8, R24, R44 ;  /* 0x000000180838723c */ /* 0x000fe2000000182c */
[----:B------:R-:W-:-:S02]  /*38b0*/  SHF.R.S32.HI R4, RZ, 0x1f, R2 ;  /* 0x0000001fff047819 */ /* 0x000fc40000011402 */
[----:B------:R-:W-:Y:S02]  /*38c0*/  LEA R5, R86, UR28, 0x4 ;  /* 0x0000001c56057c11 */ /* 0x000fe4000f8e20ff */
[----:B------:R-:W-:Y:S01]  /*38d0*/  LEA.HI R4, R4, R2, RZ, 0x2 ;  /* 0x0000000204047211 */ /* 0x000fe200078f10ff */
[C---:B------:R-:W-:Y:S01]  /*38e0*/  HMMA.16816.F32 R44, R8.reuse, R28, R16 ;  /* 0x0000001c082c723c */ /* 0x040fe20000001810 */
[----:B------:R-:W-:Y:S02]  /*38f0*/  IMAD.U32 R2, RZ, RZ, UR22 ;  /* 0x00000016ff027e24 */ /* 0x000fe4000f8e00ff */
[----:B------:R-:W-:Y:S02]  /*3900*/  SHF.R.S32.HI R89, RZ, 0x2, R4 ;  /* 0x00000002ff597819 */ /* 0x000fe40000011404 */
[----:B------:R-:W-:Y:S01]  /*3910*/  IMAD R2, R2, 0x20, R247 ;  /* 0x0000002002027824 */ /* 0x000fe200078e02f7 */
[----:B------:R-:W-:Y:S01]  /*3920*/  HMMA.16816.F32 R52, R8, R26, R40 ;  /* 0x0000001a0834723c */ /* 0x000fe20000001828 */
[----:B------:R-:W-:Y:S01]  /*3930*/  IMAD.U32 R17, RZ, RZ, UR26 ;  /* 0x0000001aff117e24 */ /* 0x000fe2000f8e00ff */
[----:B------:R1:W-:Y:S01]  /*3940*/  STL [R1+0x28], R89 ;  /* 0x0000285901007387 */ /* 0x0003e20000100800 */
[----:B------:R-:W-:-:S02]  /*3950*/  IMAD.IADD R5, R89, 0x1, R5 ;  /* 0x0000000159057824 */ /* 0x000fc400078e0205 */
[----:B------:R-:W-:Y:S01]  /*3960*/  VIADD R4, R2, 0x1 ;  /* 0x0000000102047836 */ /* 0x000fe20000000000 */
[----:B------:R-:W-:Y:S02]  /*3970*/  HMMA.16816.F32 R40, R8, R30, R12 ;  /* 0x0000001e0828723c */ /* 0x000fe4000000180c */
[C-C-:B------:R-:W-:Y:S02]  /*3980*/  IADD3 R6, R17.reuse, 0x40, R5.reuse ;  /* 0x0000004011067810 */ /* 0x140fe40007ffe005 */
[----:B------:R-:W-:Y:S02]  /*3990*/  IADD3 R7, R17, 0x48, R5 ;  /* 0x0000004811077810 */ /* 0x000fe40007ffe005 */
[----:B------:R-:W-:Y:S01]  /*39a0*/  VIMNMX R238, R6, UR25, PT ;  /* 0x0000001906ee7c48 */ /* 0x000fe2000bfe0100 */
[----:B------:R-:W-:Y:S01]  /*39b0*/  VIADD R8, R5, 0x40 ;  /* 0x0000004005087836 */ /* 0x000fe20000000000 */
[----:B------:R-:W-:Y:S01]  /*39c0*/  VIMNMX R237, R7, UR25, PT ;  /* 0x0000001907ed7c48 */ /* 0x000fe2000bfe0100 */
[----:B------:R-:W-:Y:S01]  /*39d0*/  VIADD R9, R5, 0x48 ;  /* 0x0000004805097836 */ /* 0x000fe20000000000 */
[CC--:B------:R-:W-:Y:S01]  /*39e0*/  ISETP.GE.AND P3, PT, R2.reuse, R238.reuse, PT ;  /* 0x000000ee0200720c */ /* 0x0c0fe20003f66270 */
[----:B------:R-:W-:Y:S01]  /*39f0*/  VIADD R7, R2, 0x9 ;  /* 0x0000000902077836 */ /* 0x000fe20000000000 */
[----:B------:R-:W-:Y:S01]  /*3a00*/  VIADDMNMX R234, R8, UR27, RZ, !PT ;  /* 0x0000001b08ea7c46 */ /* 0x000fe2000f8001ff */
[----:B------:R-:W-:Y:S01]  /*3a10*/  VIADD R8, R2, 0x8 ;  /* 0x0000000802087836 */ /* 0x000fe20000000000 */
[----:B------:R-:W-:Y:S01]  /*3a20*/  ISETP.GE.AND P2, PT, R4, R238, PT ;  /* 0x000000ee0400720c */ /* 0x000fe20003f46270 */
[C---:B------:R-:W-:Y:S01]  /*3a30*/  VIADD R6, R2.reuse, 0x10 ;  /* 0x0000001002067836 */ /* 0x040fe20000000000 */
[CC--:B------:R-:W-:Y:S01]  /*3a40*/  ISETP.LT.OR P3, PT, R2.reuse, R234.reuse, P3 ;  /* 0x000000ea0200720c */ /* 0x0c0fe20001f61670 */
[C---:B------:R-:W-:Y:S01]  /*3a50*/  VIADD R11, R2.reuse, 0x18 ;  /* 0x00000018020b7836 */ /* 0x040fe20000000000 */
[----:B------:R-:W-:Y:S01]  /*3a60*/  VIADDMNMX R233, R9, UR27, RZ, !PT ;  /* 0x0000001b09e97c46 */ /* 0x000fe2000f8001ff */
[C---:B------:R-:W-:Y:S01]  /*3a70*/  VIADD R9, R2.reuse, 0x11 ;  /* 0x0000001102097836 */ /* 0x040fe20000000000 */
[----:B------:R-:W-:Y:S01]  /*3a80*/  BAR.SYNC.DEFER_BLOCKING 0x0 ;  /* 0x0000000000007b1d */ /* 0x000fe20000010000 */
[C---:B------:R-:W-:Y:S01]  /*3a90*/  ISETP.GE.AND P1, PT, R2.reuse, R237, PT ;  /* 0x000000ed0200720c */ /* 0x040fe20003f26270 */
[----:B------:R-:W-:Y:S01]  /*3aa0*/  VIADD R10, R2, 0x19 ;  /* 0x00000019020a7836 */ /* 0x000fe20000000000 */
[----:B------:R-:W-:-:S02]  /*3ab0*/  ISETP.LT.OR P2, PT, R4, R234, P2 ;  /* 0x000000ea0400720c */ /* 0x000fc40001741670 */
[----:B------:R-:W-:Y:S02]  /*3ac0*/  FSEL R19, R20, -INF , !P3 ;  /* 0xff80000014137808 */ /* 0x000fe40005800000 */
[----:B------:R-:W-:Y:S02]  /*3ad0*/  ISETP.LT.OR P1, PT, R2, R233, P1 ;  /* 0x000000e90200720c */ /* 0x000fe40000f21670 */
[----:B------:R-:W-:Y:S02]  /*3ae0*/  FSEL R20, R21, -INF , !P2 ;  /* 0xff80000015147808 */ /* 0x000fe40005000000 */
[----:B------:R-:W-:Y:S02]  /*3af0*/  ISETP.GE.AND P0, PT, R4, R237, PT ;  /* 0x000000ed0400720c */ /* 0x000fe40003f06270 */
[----:B------:R-:W-:Y:S02]  /*3b00*/  ISETP.GE.AND P2, PT, R8, R238, PT ;  /* 0x000000ee0800720c */ /* 0x000fe40003f46270 */
[----:B------:R-:W-:-:S02]  /*3b10*/  FSEL R24, R22, -INF , !P1 ;  /* 0xff80000016187808 */ /* 0x000fc40004800000 */
[----:B------:R-:W-:Y:S02]  /*3b20*/  ISETP.LT.OR P0, PT, R4, R233, P0 ;  /* 0x000000e90400720c */ /* 0x000fe40000701670 */
[----:B------:R-:W-:Y:S02]  /*3b30*/  ISETP.GE.AND P1, PT, R7, R238, PT ;  /* 0x000000ee0700720c */ /* 0x000fe40003f26270 */
[----:B------:R-:W-:Y:S02]  /*3b40*/  ISETP.LT.OR P2, PT, R8, R234, P2 ;  /* 0x000000ea0800720c */ /* 0x000fe40001741670 */
[----:B------:R-:W-:Y:S02]  /*3b50*/  FSEL R26, R23, -INF , !P0 ;  /* 0xff800000171a7808 */ /* 0x000fe40004000000 */
[----:B------:R-:W-:Y:S02]  /*3b60*/  ISETP.GE.AND P4, PT, R6, R238, PT ;  /* 0x000000ee0600720c */ /* 0x000fe40003f86270 */
[----:B------:R-:W-:-:S02]  /*3b70*/  ISETP.LT.OR P1, PT, R7, R234, P1 ;  /* 0x000000ea0700720c */ /* 0x000fc40000f21670 */
[----:B------:R-:W-:Y:S02]  /*3b80*/  FSEL R21, R68, -INF , !P2 ;  /* 0xff80000044157808 */ /* 0x000fe40005000000 */
[----:B------:R-:W-:Y:S02]  /*3b90*/  FMNMX.FTZ R12, R19, R20, !PT ;  /* 0x00000014130c7209 */ /* 0x000fe40007810000 */
[----:B------:R-:W-:Y:S02]  /*3ba0*/  PLOP3.LUT P0, PT, PT, PT, UP0, 0x80, 0x0 ;  /* 0x000000000000781c */ /* 0x000fe40003f0f008 */
[----:B------:R-:W-:Y:S02]  /*3bb0*/  ISETP.GE.AND P3, PT, R9, R238, PT ;  /* 0x000000ee0900720c */ /* 0x000fe40003f66270 */
[----:B------:R-:W-:Y:S02]  /*3bc0*/  ISETP.LT.OR P4, PT, R6, R234, P4 ;  /* 0x000000ea0600720c */ /* 0x000fe40002781670 */
[----:B------:R-:W-:-:S02]  /*3bd0*/  FSEL R23, R69, -INF , !P1 ;  /* 0xff80000045177808 */ /* 0x000fc40004800000 */
[----:B------:R-:W-:Y:S02]  /*3be0*/  FMNMX.FTZ R12, R21, R12, !PT ;  /* 0x0000000c150c7209 */ /* 0x000fe40007810000 */
[----:B------:R-:W-:Y:S02]  /*3bf0*/  ISETP.GE.AND P2, PT, R11, R238, PT ;  /* 0x000000ee0b00720c */ /* 0x000fe40003f46270 */
[----:B------:R-:W-:Y:S02]  /*3c00*/  ISETP.LT.OR P3, PT, R9, R234, P3 ;  /* 0x000000ea0900720c */ /* 0x000fe40001f61670 */
[----:B------:R-:W-:Y:S02]  /*3c10*/  FSEL R37, R64, -INF , !P4 ;  /* 0xff80000040257808 */ /* 0x000fe40006000000 */
[----:B------:R-:W-:Y:S02]  /*3c20*/  FMNMX.FTZ R12, R23, R12, !PT ;  /* 0x0000000c170c7209 */ /* 0x000fe40007810000 */
[----:B------:R-:W-:-:S02]  /*3c30*/  ISETP.GE.AND P1, PT, R10, R238, PT ;  /* 0x000000ee0a00720c */ /* 0x000fc40003f26270 */
[----:B------:R-:W-:Y:S02]  /*3c40*/  ISETP.LT.OR P2, PT, R11, R234, P2 ;  /* 0x000000ea0b00720c */ /* 0x000fe40001741670 */
[----:B------:R-:W-:Y:S02]  /*3c50*/  FSEL R36, R65, -INF , !P3 ;  /* 0xff80000041247808 */ /* 0x000fe40005800000 */
[----:B------:R-:W-:Y:S02]  /*3c60*/  FMNMX.FTZ R12, R37, R12, !PT ;  /* 0x0000000c250c7209 */ /* 0x000fe40007810000 */
[----:B------:R-:W-:Y:S02]  /*3c70*/  ISETP.LT.OR P1, PT, R10, R234, P1 ;  /* 0x000000ea0a00720c */ /* 0x000fe40000f21670 */
[----:B------:R-:W-:Y:S02]  /*3c80*/  FSEL R35, R48, -INF , !P2 ;  /* 0xff80000030237808 */ /* 0x000fe40005000000 */
[----:B------:R-:W-:Y:S01]  /*3c90*/  FMNMX.FTZ R18, R36, R12, !PT ;  /* 0x0000000c24127209 */ /* 0x000fe20007810000 */
[----:B-1----:R-:W-:Y:S08]  /*3ca0*/  @!P0 BRA `(.L_x_1302) ;  /* 0x0000000000588947 */ /* 0x002ff00003800000 */
[----:B------:R-:W-:Y:S01]  /*3cb0*/  UIADD3 UR7, UR21, -0x2, URZ ;  /* 0xfffffffe15077890 */ /* 0x000fe2000fffe03f */
[----:B------:R-:W-:-:S03]  /*3cc0*/  IMAD.U32 R16, RZ, RZ, UR30 ;  /* 0x0000001eff107e24 */ /* 0x000fc6000f8e00ff */
[----:B------:R-:W-:Y:S02]  /*3cd0*/  USHF.R.S32.HI UR6, URZ, 0x1f, UR7 ;  /* 0x0000001f3f067899 */ /* 0x000fe40008011407 */
[----:B------:R-:W-:Y:S01]  /*3ce0*/  UIMAD UR28, UR13, UR7, URZ ;  /* 0x000000070d1c72a4 */ /* 0x000fe2000f8e023f */
[----:B------:R-:W-:-:S03]  /*3cf0*/  IMAD.U32 R14, RZ, RZ, UR7 ;  /* 0x00000007ff0e7e24 */ /* 0x000fc6000f8e00ff */
[----:B------:R-:W-:Y:S01]  /*3d00*/  UIMAD UR28, UR6, UR14, UR28 ;  /* 0x0000000e061c72a4 */ /* 0x000fe2000f8e021c */
[----:B------:R-:W-:Y:S02]  /*3d10*/  IMAD.WIDE.U32 R14, R14, UR14, R248 ;  /* 0x0000000e0e0e7c25 */ /* 0x000fe4000f8e00f8 */
[----:B------:R-:W-:-:S03]  /*3d20*/  ULDC.64 UR6, c[0x0][0x218] ;  /* 0x0000860000067ab9 */ /* 0x000fc60000000a00 */
[----:B------:R-:W-:Y:S01]  /*3d30*/  VIADD R13, R15, UR28 ;  /* 0x0000001c0f0d7c36 */ /* 0x000fe20008000000 */
[C---:B------:R-:W-:Y:S02]  /*3d40*/  LEA R12, P2, R14.reuse, UR6, 0x1 ;  /* 0x000000060e0c7c11 */ /* 0x040fe4000f8408ff */
[----:B------:R-:W-:Y:S02]  /*3d50*/  MOV R15, UR31 ;  /* 0x0000001f000f7c02 */ /* 0x000fe40008000f00 */
        /* <DEDUP_REMOVED lines=11> */
.L_x_1302:
[CC--:B------:R-:W-:Y:S01]  /*3e10*/  ISETP.GE.AND P4, PT, R8.reuse, R237.reuse, PT ;  /* 0x000000ed0800720c */ /* 0x0c0fe20003f86270 */
[----:B------:R-:W-:Y:S01]  /*3e20*/  VIADD R231, R5, 0x8 ;  /* 0x0000000805e77836 */ /* 0x000fe20000000000 */
[----:B------:R-:W-:Y:S01]  /*3e30*/  FSEL R33, R49, -INF , !P1 ;  /* 0xff80000031217808 */ /* 0x000fe20004800000 */
[----:B------:R-:W-:Y:S01]  /*3e40*/  VIADD R230, R227, 0x800 ;  /* 0x00000800e3e67836 */ /* 0x000fe20000000000 */
[----:B-1----:R-:W-:Y:S01]  /*3e50*/  FMNMX.FTZ R12, R35, R18, !PT ;  /* 0x00000012230c7209 */ /* 0x002fe20007810000 */
[----:B------:R-:W-:Y:S01]  /*3e60*/  VIADD R229, R227, 0x1000 ;  /* 0x00001000e3e57836 */ /* 0x000fe20000000000 */
[----:B------:R-:W-:Y:S01]  /*3e70*/  ISETP.GE.AND P3, PT, R7, R237, PT ;  /* 0x000000ed0700720c */ /* 0x000fe20003f66270 */
[----:B------:R-:W-:Y:S01]  /*3e80*/  VIADD R228, R227, 0x1800 ;  /* 0x00001800e3e47836 */ /* 0x000fe20000000000 */
[----:B------:R-:W-:Y:S02]  /*3e90*/  ISETP.LT.OR P4, PT, R8, R233, P4 ;  /* 0x000000e90800720c */ /* 0x000fe40002781670 */
[----:B------:R-:W-:-:S02]  /*3ea0*/  FMNMX.FTZ R14, R33, R12, !PT ;  /* 0x0000000c210e7209 */ /* 0x000fc40007810000 */
[----:B------:R-:W-:Y:S02]  /*3eb0*/  ISETP.GE.AND P2, PT, R6, R237, PT ;  /* 0x000000ed0600720c */ /* 0x000fe40003f46270 */
[----:B------:R-:W-:Y:S01]  /*3ec0*/  ISETP.LT.OR P3, PT, R7, R233, P3 ;  /* 0x000000e90700720c */ /* 0x000fe20001f61670 */
[----:B------:R-:W1:Y:S01]  /*3ed0*/  SHFL.BFLY PT, R13, R14, 0x2, 0x1f ;  /* 0x0c401f000e0d7f89 */ /* 0x000e6200000e0000 */
[----:B------:R-:W-:Y:S02]  /*3ee0*/  FSEL R18, R70, -INF , !P4 ;  /* 0xff80000046127808 */ /* 0x000fe40006000000 */
[----:B------:R-:W-:Y:S02]  /*3ef0*/  FMNMX.FTZ R12, R24, R26, !PT ;  /* 0x0000001a180c7209 */ /* 0x000fe40007810000 */
[----:B------:R-:W-:Y:S02]  /*3f00*/  ISETP.GE.AND P1, PT, R9, R237, PT ;  /* 0x000000ed0900720c */ /* 0x000fe40003f26270 */
[----:B------:R-:W-:-:S02]  /*3f10*/  FSEL R22, R71, -INF , !P3 ;  /* 0xff80000047167808 */ /* 0x000fc40005800000 */
[-C--:B------:R-:W-:Y:S02]  /*3f20*/  ISETP.LT.OR P2, PT, R6, R233.reuse, P2 ;  /* 0x000000e90600720c */ /* 0x080fe40001741670 */
[----:B------:R-:W-:Y:S02]  /*3f30*/  FMNMX.FTZ R12, R18, R12, !PT ;  /* 0x0000000c120c7209 */ /* 0x000fe40007810000 */
[----:B------:R-:W-:Y:S02]  /*3f40*/  ISETP.LT.OR P3, PT, R9, R233, P1 ;  /* 0x000000e90900720c */ /* 0x000fe40000f61670 */
[----:B------:R-:W-:Y:S02]  /*3f50*/  ISETP.GE.AND P1, PT, R11, R237, PT ;  /* 0x000000ed0b00720c */ /* 0x000fe40003f26270 */
[----:B------:R-:W-:Y:S02]  /*3f60*/  FSEL R32, R66, -INF , !P2 ;  /* 0xff80000042207808 */ /* 0x000fe40005000000 */
[----:B------:R-:W-:-:S02]  /*3f70*/  FMNMX.FTZ R12, R22, R12, !PT ;  /* 0x0000000c160c7209 */ /* 0x000fc40007810000 */
[----:B------:R-:W-:Y:S02]  /*3f80*/  FSEL R31, R67, -INF , !P3 ;  /* 0xff800000431f7808 */ /* 0x000fe40005800000 */
[----:B------:R-:W-:Y:S02]  /*3f90*/  ISETP.GE.AND P2, PT, R10, R237, PT ;  /* 0x000000ed0a00720c */ /* 0x000fe40003f46270 */
[-C--:B------:R-:W-:Y:S02]  /*3fa0*/  ISETP.LT.OR P1, PT, R11, R233.reuse, P1 ;  /* 0x000000e90b00720c */ /* 0x080fe40000f21670 */
[----:B------:R-:W-:Y:S02]  /*3fb0*/  FMNMX.FTZ R12, R32, R12, !PT ;  /* 0x0000000c200c7209 */ /* 0x000fe40007810000 */
[----:B------:R-:W-:Y:S02]  /*3fc0*/  ISETP.LT.OR P2, PT, R10, R233, P2 ;  /* 0x000000e90a00720c */ /* 0x000fe40001741670 */
[----:B------:R-:W-:-:S02]  /*3fd0*/  FSEL R30, R50, -INF , !P1 ;  /* 0xff800000321e7808 */ /* 0x000fc40004800000 */
[----:B------:R-:W-:Y:S02]  /*3fe0*/  FMNMX.FTZ R12, R31, R12, !PT ;  /* 0x0000000c1f0c7209 */ /* 0x000fe40007810000 */
[----:B------:R-:W-:Y:S02]  /*3ff0*/  FSEL R29, R51, -INF , !P2 ;  /* 0xff800000331d7808 */ /* 0x000fe40005000000 */
[----:B------:R-:W-:Y:S02]  /*4000*/  FMNMX.FTZ R12, R30, R12, !PT ;  /* 0x0000000c1e0c7209 */ /* 0x000fe40007810000 */
[----:B-1----:R-:W-:Y:S01]  /*4010*/  FMNMX.FTZ R16, R14, R13, !PT ;  /* 0x0000000d0e107209 */ /* 0x002fe20007810000 */
[----:B------:R-:W-:Y:S01]  /*4020*/  IMAD.U32 R13, RZ, RZ, UR25 ;  /* 0x00000019ff0d7e24 */ /* 0x000fe2000f8e00ff */
[----:B------:R-:W-:Y:S02]  /*4030*/  FMNMX.FTZ R12, R29, R12, !PT ;  /* 0x0000000c1d0c7209 */ /* 0x000fe40007810000 */
[C---:B------:R-:W-:Y:S01]  /*4040*/  VIADDMNMX R232, R5.reuse, UR27, RZ, !PT ;  /* 0x0000001b05e87c46 */ /* 0x040fe2000f8001ff */
[----:B------:R-:W1:Y:S01]  /*4050*/  SHFL.BFLY PT, R15, R16, 0x1, 0x1f ;  /* 0x0c201f00100f7f89 */ /* 0x000e6200000e0000 */
[----:B------:R-:W-:Y:S01]  /*4060*/  VIADDMNMX R236, R5, UR26, R13, PT ;  /* 0x0000001a05ec7c46 */ /* 0x000fe2000b80010d */
[----:B------:R-:W-:Y:S01]  /*4070*/  ULDC UR26, c[0x0][0x2ec] ;  /* 0x0000bb00001a7ab9 */ /* 0x000fe20000000800 */
[----:B------:R-:W-:Y:S01]  /*4080*/  IADD3 R235, R17, 0x8, R5 ;  /* 0x0000000811eb7810 */ /* 0x000fe20007ffe005 */
[----:B------:R-:W2:Y:S01]  /*4090*/  SHFL.BFLY PT, R14, R12, 0x2, 0x1f ;  /* 0x0c401f000c0e7f89 */ /* 0x000ea200000e0000 */
[----:B------:R-:W-:-:S02]  /*40a0*/  ISETP.GE.AND P3, PT, R2, R236, PT ;  /* 0x000000ec0200720c */ /* 0x000fc40003f66270 */
[-C--:B------:R-:W-:Y:S02]  /*40b0*/  ISETP.GE.AND P2, PT, R4, R236.reuse, PT ;  /* 0x000000ec0400720c */ /* 0x080fe40003f46270 */
[----:B------:R-:W-:Y:S02]  /*40c0*/  ISETP.GE.AND P1, PT, R8, R236, PT ;  /* 0x000000ec0800720c */ /* 0x000fe40003f26270 */
[-C--:B------:R-:W-:Y:S02]  /*40d0*/  ISETP.LT.OR P3, PT, R2, R232.reuse, P3 ;  /* 0x000000e80200720c */ /* 0x080fe40001f61670 */
[----:B------:R-:W-:Y:S02]  /*40e0*/  ISETP.LT.OR P2, PT, R4, R232, P2 ;  /* 0x000000e80400720c */ /* 0x000fe40001741670 */
[----:B------:R-:W-:Y:S02]  /*40f0*/  ISETP.GE.AND P6, PT, R7, R236, PT ;  /* 0x000000ec0700720c */ /* 0x000fe40003fc6270 */
[----:B------:R-:W-:-:S02]  /*4100*/  FSEL R25, R56, -INF , !P3 ;  /* 0xff80000038197808 */ /* 0x000fc40005800000 */
[----:B------:R-:W-:Y:S02]  /*4110*/  ISETP.LT.OR P1, PT, R8, R232, P1 ;  /* 0x000000e80800720c */ /* 0x000fe40000f21670 */
[----:B------:R-:W-:Y:S02]  /*4120*/  FSEL R27, R57, -INF , !P2 ;  /* 0xff800000391b7808 */ /* 0x000fe40005000000 */
[----:B------:R-:W-:Y:S02]  /*4130*/  ISETP.GE.AND P5, PT, R6, R236, PT ;  /* 0x000000ec0600720c */ /* 0x000fe40003fa6270 */
[----:B-1----:R-:W-:Y:S02]  /*4140*/  FMNMX.FTZ R134, R16, R15, !PT ;  /* 0x0000000f10867209 */ /* 0x002fe40007810000 */
[----:B------:R-:W-:Y:S02]  /*4150*/  ISETP.LT.OR P6, PT, R7, R232, P6 ;  /* 0x000000e80700720c */ /* 0x000fe400037c1670 */
[----:B--2---:R-:W-:Y:S01]  /*4160*/  FMNMX.FTZ R12, R12, R14, !PT ;  /* 0x0000000e0c0c7209 */ /* 0x004fe20007810000 */
[----:B------:R-:W-:Y:S01]  /*4170*/  FMUL.FTZ R13, R134, UR26 ;  /* 0x0000001a860d7c20 */ /* 0x000fe20008410000 */
[----:B------:R-:W-:-:S02]  /*4180*/  FSEL R28, R52, -INF , !P1 ;  /* 0xff800000341c7808 */ /* 0x000fc40004800000 */
[----:B------:R-:W-:Y:S01]  /*4190*/  FMNMX.FTZ R15, R25, R27, !PT ;  /* 0x0000001b190f7209 */ /* 0x000fe20007810000 */
[----:B------:R-:W1:Y:S01]  /*41a0*/  SHFL.BFLY PT, R16, R12, 0x1, 0x1f ;  /* 0x0c201f000c107f89 */ /* 0x000e6200000e0000 */
[----:B------:R-:W-:Y:S02]  /*41b0*/  FSETP.NEU.FTZ.AND P1, PT, R134, -INF , PT ;  /* 0xff8000008600780b */ /* 0x000fe40003f3d000 */
[----:B------:R-:W-:Y:S02]  /*41c0*/  ISETP.GE.AND P4, PT, R9, R236, PT ;  /* 0x000000ec0900720c */ /* 0x000fe40003f86270 */
[----:B------:R-:W-:Y:S02]  /*41d0*/  ISETP.LT.OR P5, PT, R6, R232, P5 ;  /* 0x000000e80600720c */ /* 0x000fe40002fa1670 */
[----:B------:R-:W-:Y:S02]  /*41e0*/  FSEL R34, R53, -INF , !P6 ;  /* 0xff80000035227808 */ /* 0x000fe40007000000 */
[----:B------:R-:W-:-:S02]  /*41f0*/  FMNMX.FTZ R15, R28, R15, !PT ;  /* 0x0000000f1c0f7209 */ /* 0x000fc40007810000 */
[----:B------:R-:W-:Y:S02]  /*4200*/  FSEL R13, R13, RZ, P1 ;  /* 0x000000ff0d0d7208 */ /* 0x000fe40000800000 */
[----:B------:R-:W-:Y:S02]  /*4210*/  ISETP.GE.AND P3, PT, R11, R236, PT ;  /* 0x000000ec0b00720c */ /* 0x000fe40003f66270 */
[----:B------:R-:W-:Y:S01]  /*4220*/  ISETP.LT.OR P4, PT, R9, R232, P4 ;  /* 0x000000e80900720c */ /* 0x000fe20002781670 */
[----:B------:R-:W-:Y:S01]  /*4230*/  FFMA.FTZ R14, R19, UR26, -R13 ;  /* 0x0000001a130e7c23 */ /* 0x000fe2000801080d */
[----:B------:R-:W-:Y:S02]  /*4240*/  FSEL R39, R44, -INF , !P5 ;  /* 0xff8000002c277808 */ /* 0x000fe40006800000 */
[----:B------:R-:W-:Y:S01]  /*4250*/  FMNMX.FTZ R15, R34, R15, !PT ;  /* 0x0000000f220f7209 */ /* 0x000fe20007810000 */
[----:B------:R2:W-:Y:S01]  /*4260*/  MUFU.EX2 R214, R14 ;  /* 0x0000000e00d67308 */ /* 0x0005e20000000800 */
[----:B------:R-:W-:-:S02]  /*4270*/  ISETP.GE.AND P2, PT, R10, R236, PT ;  /* 0x000000ec0a00720c */ /* 0x000fc40003f46270 */
[-C--:B------:R-:W-:Y:S02]  /*4280*/  ISETP.LT.OR P3, PT, R11, R232.reuse, P3 ;  /* 0x000000e80b00720c */ /* 0x080fe40001f61670 */
[----:B------:R-:W-:Y:S02]  /*4290*/  FSEL R38, R45, -INF , !P4 ;  /* 0xff8000002d267808 */ /* 0x000fe40006000000 */
[----:B------:R-:W-:Y:S02]  /*42a0*/  FMNMX.FTZ R15, R39, R15, !PT ;  /* 0x0000000f270f7209 */ /* 0x000fe40007810000 */
[----:B------:R-:W-:Y:S02]  /*42b0*/  ISETP.LT.OR P2, PT, R10, R232, P2 ;  /* 0x000000e80a00720c */ /* 0x000fe40001741670 */
[----:B------:R-:W-:Y:S02]  /*42c0*/  FSEL R53, R40, -INF , !P3 ;  /* 0xff80000028357808 */ /* 0x000fe40005800000 */
[----:B-1----:R-:W-:Y:S01]  /*42d0*/  FMNMX.FTZ R137, R12, R16, !PT ;  /* 0x000000100c897209 */ /* 0x002fe20007810000 */
[----:B------:R-:W-:Y:S01]  /*42e0*/  FFMA.FTZ R12, R21, UR26, -R13 ;  /* 0x0000001a150c7c23 */ /* 0x000fe2000801080d */
[----:B------:R-:W-:-:S02]  /*42f0*/  FSEL R52, R41, -INF , !P2 ;  /* 0xff80000029347808 */ /* 0x000fc40005000000 */
[----:B--2---:R-:W-:Y:S01]  /*4300*/  FMNMX.FTZ R14, R38, R15, !PT ;  /* 0x0000000f260e7209 */ /* 0x004fe20007810000 */
[----:B------:R1:W-:Y:S01]  /*4310*/  MUFU.EX2 R211, R12 ;  /* 0x0000000c00d37308 */ /* 0x0003e20000000800 */
[----:B------:R-:W-:Y:S01]  /*4320*/  VIMNMX R235, R235, UR25, PT ;  /* 0x00000019ebeb7c48 */ /* 0x000fe2000bfe0100 */
[--C-:B------:R-:W-:Y:S01]  /*4330*/  FFMA.FTZ R15, R20, UR26, -R13.reuse ;  /* 0x0000001a140f7c23 */ /* 0x100fe2000801080d */
[----:B------:R-:W-:Y:S02]  /*4340*/  FMNMX.FTZ R14, R53, R14, !PT ;  /* 0x0000000e350e7209 */ /* 0x000fe40007810000 */
[----:B------:R-:W-:Y:S02]  /*4350*/  FSETP.NEU.FTZ.AND P1, PT, R137, -INF , PT ;  /* 0xff8000008900780b */ /* 0x000fe40003f3d000 */
[----:B------:R-:W-:Y:S01]  /*4360*/  FMNMX.FTZ R5, R52, R14, !PT ;  /* 0x0000000e34057209 */ /* 0x000fe20007810000 */
[----:B------:R2:W3:Y:S01]  /*4370*/  MUFU.EX2 R212, R15 ;  /* 0x0000000f00d47308 */ /* 0x0004e20000000800 */
[----:B------:R-:W-:Y:S01]  /*4380*/  VIADDMNMX R231, R231, UR27, RZ, !PT ;  /* 0x0000001be7e77c46 */ /* 0x000fe2000f8001ff */
[----:B------:R-:W-:Y:S01]  /*4390*/  FFMA.FTZ R14, R23, UR26, -R13 ;  /* 0x0000001a170e7c23 */ /* 0x000fe2000801080d */
[----:B------:R-:W-:-:S02]  /*43a0*/  ISETP.GE.AND P2, PT, R2, R235, PT ;  /* 0x000000eb0200720c */ /* 0x000fc40003f46270 */
[-C--:B------:R-:W-:Y:S02]  /*43b0*/  ISETP.GE.AND P6, PT, R4, R235.reuse, PT ;  /* 0x000000eb0400720c */ /* 0x080fe40003fc6270 */
[----:B------:R-:W-:Y:S01]  /*43c0*/  ISETP.GE.AND P5, PT, R8, R235, PT ;  /* 0x000000eb0800720c */ /* 0x000fe20003fa6270 */
[----:B------:R4:W5:Y:S01]  /*43d0*/  MUFU.EX2 R213, R14 ;  /* 0x0000000e00d57308 */ /* 0x0009620000000800 */
[----:B-1----:R-:W-:Y:S01]  /*43e0*/  FMUL.FTZ R12, R137, UR26 ;  /* 0x0000001a890c7c20 */ /* 0x002fe20008410000 */
[----:B------:R-:W-:Y:S02]  /*43f0*/  ISETP.LT.OR P6, PT, R4, R231, P6 ;  /* 0x000000e70400720c */ /* 0x000fe400037c1670 */
[----:B------:R-:W-:Y:S02]  /*4400*/  ISETP.GE.AND P4, PT, R7, R235, PT ;  /* 0x000000eb0700720c */ /* 0x000fe40003f86270 */
[----:B------:R-:W-:Y:S02]  /*4410*/  FSEL R12, R12, RZ, P1 ;  /* 0x000000ff0c0c7208 */ /* 0x000fe40000800000 */
[----:B------:R-:W-:Y:S01]  /*4420*/  ISETP.LT.OR P1, PT, R2, R231, P2 ;  /* 0x000000e70200720c */ /* 0x000fe20001721670 */
[----:B--2---:R-:W1:Y:S01]  /*4430*/  SHFL.BFLY PT, R15, R5, 0x2, 0x1f ;  /* 0x0c401f00050f7f89 */ /* 0x004e6200000e0000 */
[----:B------:R-:W-:Y:S01]  /*4440*/  IMAD.IADD R2, R84, 0x1, R85 ;  /* 0x0000000154027824 */ /* 0x000fe200078e0255 */
[----:B------:R-:W-:Y:S01]  /*4450*/  ISETP.GE.AND P2, PT, R9, R235, PT ;  /* 0x000000eb0900720c */ /* 0x000fe20003f46270 */
[----:B------:R-:W-:Y:S01]  /*4460*/  FFMA.FTZ R4, R24, UR26, -R12 ;  /* 0x0000001a18047c23 */ /* 0x000fe2000801080c */
[----:B------:R-:W-:-:S02]  /*4470*/  ISETP.LT.OR P5, PT, R8, R231, P5 ;  /* 0x000000e70800720c */ /* 0x000fc40002fa1670 */
[----:B------:R-:W-:Y:S01]  /*4480*/  LEA R217, R2, UR4, 0x1 ;  /* 0x0000000402d97c11 */ /* 0x000fe2000f8e08ff */
[--C-:B------:R-:W-:Y:S01]  /*4490*/  FFMA.FTZ R2, R26, UR26, -R12.reuse ;  /* 0x0000001a1a027c23 */ /* 0x100fe2000801080c */
[----:B------:R-:W-:Y:S01]  /*44a0*/  ISETP.LT.OR P2, PT, R9, R231, P2 ;  /* 0x000000e70900720c */ /* 0x000fe20001741670 */
[----:B------:R-:W-:Y:S01]  /*44b0*/  MUFU.EX2 R210, R4 ;  /* 0x0000000400d27308 */ /* 0x000fe20000000800 */
[----:B------:R-:W-:Y:S01]  /*44c0*/  FSEL R9, R58, -INF , !P1 ;  /* 0xff8000003a097808 */ /* 0x000fe20004800000 */
[--C-:B------:R-:W-:Y:S01]  /*44d0*/  IMAD R219, R3, 0x2, R217.reuse ;  /* 0x0000000203db7824 */ /* 0x100fe200078e02d9 */
[----:B------:R-:W-:Y:S01]  /*44e0*/  ISETP.GE.AND P1, PT, R11, R235, PT ;  /* 0x000000eb0b00720c */ /* 0x000fe20003f26270 */
[C---:B------:R-:W-:Y:S01]  /*44f0*/  IMAD R222, R0.reuse, 0x2, R217 ;  /* 0x0000000200de7824 */ /* 0x040fe200078e02d9 */
[----:B----4-:R-:W-:Y:S01]  /*4500*/  FSEL R14, R59, -INF , !P6 ;  /* 0xff8000003b0e7808 */ /* 0x010fe20007000000 */
[----:B------:R-:W-:Y:S02]  /*4510*/  IMAD R221, R0, 0x2, R219 ;  /* 0x0000000200dd7824 */ /* 0x000fe400078e02db */
[--C-:B------:R-:W-:Y:S01]  /*4520*/  FFMA.FTZ R0, R22, UR26, -R12.reuse ;  /* 0x0000001a16007c23 */ /* 0x100fe2000801080c */
[----:B------:R-:W-:Y:S01]  /*4530*/  ISETP.LT.OR P1, PT, R11, R231, P1 ;  /* 0x000000e70b00720c */ /* 0x000fe20000f21670 */
[----:B------:R1:W2:Y:S01]  /*4540*/  MUFU.EX2 R209, R2 ;  /* 0x0000000200d17308 */ /* 0x0002a20000000800 */
[----:B------:R-:W-:Y:S01]  /*4550*/  ISETP.GE.AND P3, PT, R6, R235, PT ;  /* 0x000000eb0600720c */ /* 0x000fe20003f66270 */
[----:B------:R-:W-:Y:S01]  /*4560*/  FFMA.FTZ R3, R18, UR26, -R12 ;  /* 0x0000001a12037c23 */ /* 0x000fe2000801080c */
[----:B------:R-:W-:Y:S01]  /*4570*/  ISETP.LT.OR P4, PT, R7, R231, P4 ;  /* 0x000000e70700720c */ /* 0x000fe20002781670 */
[----:B------:R-:W4:Y:S01]  /*4580*/  LDSM.16.MT88.4 R48, [R217+0xa000] ;  /* 0x00a00000d930783b */ /* 0x000f220000004200 */
[----:B------:R-:W-:-:S02]  /*4590*/  FSEL R11, R54, -INF , !P5 ;  /* 0xff800000360b7808 */ /* 0x000fc40006800000 */
[----:B------:R-:W-:Y:S01]  /*45a0*/  ISETP.LT.OR P3, PT, R6, R231, P3 ;  /* 0x000000e70600720c */ /* 0x000fe20001f61670 */
[----:B------:R3:W-:Y:S01]  /*45b0*/  MUFU.EX2 R205, R0 ;  /* 0x0000000000cd7308 */ /* 0x0007e20000000800 */
[----:B------:R-:W-:Y:S01]  /*45c0*/  ISETP.GE.AND P5, PT, R10, R235, PT ;  /* 0x000000eb0a00720c */ /* 0x000fe20003fa6270 */
[----:B------:R-:W4:Y:S01]  /*45d0*/  LDSM.16.MT88.4 R64, [R219+0xa000] ;  /* 0x00a00000db40783b */ /* 0x000f220000004200 */
[----:B------:R-:W-:Y:S02]  /*45e0*/  FSEL R16, R46, -INF , !P3 ;  /* 0xff8000002e107808 */ /* 0x000fe40005800000 */
[----:B------:R-:W-:Y:S01]  /*45f0*/  FSEL R17, R47, -INF , !P2 ;  /* 0xff8000002f117808 */ /* 0x000fe20005000000 */
[----:B------:R-:W-:Y:S01]  /*4600*/  LDSM.16.MT88.4 R68, [R222+0xa000] ;  /* 0x00a00000de44783b */ /* 0x000fe20000004200 */
[----:B------:R-:W-:Y:S01]  /*4610*/  ISETP.LT.OR P5, PT, R10, R231, P5 ;  /* 0x000000e70a00720c */ /* 0x000fe20002fa1670 */
[----:B------:R2:W2:Y:S01]  /*4620*/  MUFU.EX2 R204, R3 ;  /* 0x0000000300cc7308 */ /* 0x0004a20000000800 */
[----:B-1----:R-:W-:Y:S01]  /*4630*/  FMNMX.FTZ R2, R5, R15, !PT ;  /* 0x0000000f05027209 */ /* 0x002fe20007810000 */
[----:B------:R-:W-:Y:S01]  /*4640*/  LDSM.16.MT88.4 R20, [R221+0xa000] ;  /* 0x00a00000dd14783b */ /* 0x000fe20000004200 */
[----:B------:R-:W-:-:S02]  /*4650*/  FSEL R15, R55, -INF , !P4 ;  /* 0xff800000370f7808 */ /* 0x000fc40006000000 */
[----:B------:R-:W-:Y:S01]  /*4660*/  FSEL R18, R42, -INF , !P1 ;  /* 0xff8000002a127808 */ /* 0x000fe20004800000 */
[----:B------:R-:W-:Y:S01]  /*4670*/  LDSM.16.MT88.4 R80, [R217+0xb000] ;  /* 0x00b00000d950783b */ /* 0x000fe20000004200 */
[----:B------:R-:W-:Y:S02]  /*4680*/  FSEL R19, R43, -INF , !P5 ;  /* 0xff8000002b137808 */ /* 0x000fe40006800000 */
[----:B---3--:R-:W-:Y:S01]  /*4690*/  FMNMX.FTZ R0, R9, R14, !PT ;  /* 0x0000000e09007209 */ /* 0x008fe20007810000 */
[----:B------:R-:W-:Y:S01]  /*46a0*/  LDSM.16.MT88.4 R112, [R219+0xb000] ;  /* 0x00b00000db70783b */ /* 0x000fe20000004200 */
[----:B------:R-:W-:Y:S02]  /*46b0*/  F2FP.F16.F32.PACK_AB R4, R212, R214 ;  /* 0x000000d6d404723e */ /* 0x000fe400000000ff */
[----:B------:R-:W-:Y:S01]  /*46c0*/  FMNMX.FTZ R0, R11, R0, !PT ;  /* 0x000000000b007209 */ /* 0x000fe20007810000 */
[----:B------:R-:W-:Y:S01]  /*46d0*/  LDSM.16.MT88.4 R176, [R222+0xb000] ;  /* 0x00b00000deb0783b */ /* 0x000fe20000004200 */
[----:B-----5:R-:W-:-:S02]  /*46e0*/  F2FP.F16.F32.PACK_AB R6, R213, R211 ;  /* 0x000000d3d506723e */ /* 0x020fc400000000ff */
[----:B------:R-:W-:Y:S01]  /*46f0*/  FMNMX.FTZ R0, R15, R0, !PT ;  /* 0x000000000f007209 */ /* 0x000fe20007810000 */
[----:B--2---:R-:W1:Y:S01]  /*4700*/  SHFL.BFLY PT, R3, R2, 0x1, 0x1f ;  /* 0x0c201f0002037f89 */ /* 0x004e6200000e0000 */
[----:B------:R-:W-:Y:S02]  /*4710*/  F2FP.F16.F32.PACK_AB R5, R209, R210 ;  /* 0x000000d2d105723e */ /* 0x000fe400000000ff */
[----:B------:R-:W-:Y:S01]  /*4720*/  FMNMX.FTZ R0, R16, R0, !PT ;  /* 0x0000000010007209 */ /* 0x000fe20007810000 */
[----:B------:R-:W-:Y:S01]  /*4730*/  LDSM.16.MT88.4 R96, [R221+0xb000] ;  /* 0x00b00000dd60783b */ /* 0x000fe20000004200 */
[----:B------:R-:W-:Y:S02]  /*4740*/  F2FP.F16.F32.PACK_AB R7, R205, R204 ;  /* 0x000000cccd07723e */ /* 0x000fe400000000ff */
[----:B------:R-:W-:Y:S01]  /*4750*/  FMNMX.FTZ R0, R17, R0, !PT ;  /* 0x0000000011007209 */ /* 0x000fe20007810000 */
[----:B------:R-:W-:Y:S03]  /*4760*/  LDSM.16.MT88.4 R156, [R217+0xa800] ;  /* 0x00a80000d99c783b */ /* 0x000fe60000004200 */
[----:B------:R-:W-:Y:S01]  /*4770*/  FMNMX.FTZ R0, R18, R0, !PT ;  /* 0x0000000012007209 */ /* 0x000fe20007810000 */
[----:B------:R-:W-:Y:S01]  /*4780*/  LDSM.16.MT88.4 R172, [R219+0xa800] ;  /* 0x00a80000dbac783b */ /* 0x000fe20000004200 */
[C---:B----4-:R-:W-:Y:S02]  /*4790*/  HMMA.16816.F32 R144, R4.reuse, R48, RZ ;  /* 0x000000300490723c */ /* 0x050fe400000018ff */
[----:B------:R-:W-:Y:S01]  /*47a0*/  FMNMX.FTZ R0, R19, R0, !PT ;  /* 0x0000000013007209 */ /* 0x000fe20007810000 */
[----:B------:R-:W-:Y:S03]  /*47b0*/  LDSM.16.MT88.4 R140, [R222+0xa800] ;  /* 0x00a80000de8c783b */ /* 0x000fe60000004200 */
[----:B------:R-:W-:Y:S01]  /*47c0*/  HMMA.16816.F32 R160, R4, R64, RZ ;  /* 0x0000004004a0723c */ /* 0x000fe200000018ff */
[----:B------:R-:W2:Y:S01]  /*47d0*/  SHFL.BFLY PT, R8, R0, 0x2, 0x1f ;  /* 0x0c401f0000087f89 */ /* 0x000ea200000e0000 */
[----:B-1----:R-:W-:-:S03]  /*47e0*/  FMNMX.FTZ R136, R2, R3, !PT ;  /* 0x0000000302887209 */ /* 0x002fc60007810000 */
[----:B------:R-:W-:Y:S01]  /*47f0*/  LDSM.16.MT88.4 R180, [R217+0xb800] ;  /* 0x00b80000d9b4783b */ /* 0x000fe20000004200 */
[C---:B------:R-:W-:Y:S01]  /*4800*/  HMMA.16816.F32 R40, R4.reuse, R68, RZ ;  /* 0x000000440428723c */ /* 0x040fe200000018ff */
[C---:B------:R-:W-:Y:S01]  /*4810*/  FSETP.NEU.FTZ.AND P1, PT, R136.reuse, -INF , PT ;  /* 0xff8000008800780b */ /* 0x040fe20003f3d000 */
[----:B------:R-:W-:Y:S01]  /*4820*/  FMUL.FTZ R2, R136, UR26 ;  /* 0x0000001a88027c20 */ /* 0x000fe20008410000 */
[----:B------:R-:W-:Y:S03]  /*4830*/  LDSM.16.MT88.4 R184, [R219+0xb800] ;  /* 0x00b80000dbb8783b */ /* 0x000fe60000004200 */
[C---:B------:R-:W-:Y:S01]  /*4840*/  HMMA.16816.F32 R56, R4.reuse, R20, RZ ;  /* 0x000000140438723c */ /* 0x040fe200000018ff */
[----:B------:R-:W-:Y:S01]  /*4850*/  FSEL R2, R2, RZ, P1 ;  /* 0x000000ff02027208 */ /* 0x000fe20000800000 */
[----:B------:R-:W-:Y:S04]  /*4860*/  LDSM.16.MT88.4 R188, [R222+0xb800] ;  /* 0x00b80000debc783b */ /* 0x000fe80000004200 */
[C---:B------:R-:W-:Y:S01]  /*4870*/  HMMA.16816.F32 R72, R4.reuse, R80, RZ ;  /* 0x000000500448723c */ /* 0x040fe200000018ff */
[----:B------:R-:W-:Y:S01]  /*4880*/  FFMA.FTZ R3, R25, UR26, -R2 ;  /* 0x0000001a19037c23 */ /* 0x000fe20008010802 */
[----:B------:R-:W-:Y:S03]  /*4890*/  LDSM.16.MT88.4 R192, [R221+0xb800] ;  /* 0x00b80000ddc0783b */ /* 0x000fe60000004200 */
[----:B------:R1:W-:Y:S01]  /*48a0*/  MUFU.EX2 R132, R3 ;  /* 0x0000000300847308 */ /* 0x0003e20000000800 */
[----:B--2---:R-:W-:Y:S01]  /*48b0*/  FMNMX.FTZ R0, R0, R8, !PT ;  /* 0x0000000800007209 */ /* 0x004fe20007810000 */
[C---:B------:R-:W-:Y:S04]  /*48c0*/  HMMA.16816.F32 R88, R4.reuse, R112, RZ ;  /* 0x000000700458723c */ /* 0x040fe800000018ff */
[----:B------:R-:W2:Y:S02]  /*48d0*/  SHFL.BFLY PT, R8, R0, 0x1, 0x1f ;  /* 0x0c201f0000087f89 */ /* 0x000ea400000e0000 */
[C---:B------:R-:W-:Y:S06]  /*48e0*/  HMMA.16816.F32 R104, R4.reuse, R176, RZ ;  /* 0x000000b00468723c */ /* 0x040fec00000018ff */
[----:B------:R-:W-:Y:S01]  /*48f0*/  HMMA.16816.F32 R120, R4, R96, RZ ;  /* 0x000000600478723c */ /* 0x000fe200000018ff */
[----:B-1----:R-:W-:-:S05]  /*4900*/  FFMA.FTZ R3, R37, UR26, -R13 ;  /* 0x0000001a25037c23 */ /* 0x002fca000801080d */
[C---:B------:R-:W-:Y:S01]  /*4910*/  HMMA.16816.F32 R152, R4.reuse, R50, RZ ;  /* 0x000000320498723c */ /* 0x040fe200000018ff */
[----:B------:R1:W-:Y:S05]  /*4920*/  MUFU.EX2 R206, R3 ;  /* 0x0000000300ce7308 */ /* 0x0003ea0000000800 */
[----:B------:R-:W-:Y:S01]  /*4930*/  HMMA.16816.F32 R168, R4, R66, RZ ;  /* 0x0000004204a8723c */ /* 0x000fe200000018ff */
[----:B--2---:R-:W-:Y:S01]  /*4940*/  FMNMX.FTZ R135, R0, R8, !PT ;  /* 0x0000000800877209 */ /* 0x004fe20007810000 */
[----:B------:R-:W-:-:S04]  /*4950*/  FFMA.FTZ R0, R27, UR26, -R2 ;  /* 0x0000001a1b007c23 */ /* 0x000fc80008010802 */
[C---:B------:R-:W-:Y:S01]  /*4960*/  HMMA.16816.F32 R44, R4.reuse, R70, RZ ;  /* 0x00000046042c723c */ /* 0x040fe200000018ff */
[----:B------:R-:W2:Y:S01]  /*4970*/  LDSM.16.MT88.4 R24, [R221+0xa800] ;  /* 0x00a80000dd18783b */ /* 0x000ea20000004200 */
[C---:B------:R-:W-:Y:S01]  /*4980*/  FSETP.NEU.FTZ.AND P1, PT, R135.reuse, -INF , PT ;  /* 0xff8000008700780b */ /* 0x040fe20003f3d000 */
[----:B------:R-:W-:Y:S01]  /*4990*/  FMUL.FTZ R8, R135, UR26 ;  /* 0x0000001a87087c20 */ /* 0x000fe20008410000 */
[--C-:B-1----:R-:W-:Y:S02]  /*49a0*/  FFMA.FTZ R3, R36, UR26, -R13.reuse ;  /* 0x0000001a24037c23 */ /* 0x102fe4000801080d */
[C---:B------:R-:W-:Y:S02]  /*49b0*/  HMMA.16816.F32 R60, R4.reuse, R22, RZ ;  /* 0x00000016043c723c */ /* 0x040fe400000018ff */
[----:B------:R1:W3:Y:S04]  /*49c0*/  MUFU.EX2 R207, R3 ;  /* 0x0000000300cf7308 */ /* 0x0002e80000000800 */
[C---:B------:R-:W-:Y:S06]  /*49d0*/  HMMA.16816.F32 R76, R4.reuse, R82, RZ ;  /* 0x00000052044c723c */ /* 0x040fec00000018ff */
[C---:B------:R-:W-:Y:S06]  /*49e0*/  HMMA.16816.F32 R92, R4.reuse, R114, RZ ;  /* 0x00000072045c723c */ /* 0x040fec00000018ff */
[----:B------:R-:W-:Y:S01]  /*49f0*/  HMMA.16816.F32 R108, R4, R178, RZ ;  /* 0x000000b2046c723c */ /* 0x000fe200000018ff */
[----:B-1----:R-:W-:Y:S01]  /*4a00*/  FFMA.FTZ R3, R35, UR26, -R13 ;  /* 0x0000001a23037c23 */ /* 0x002fe2000801080d */
[----:B---3--:R-:W-:-:S03]  /*4a10*/  F2FP.F16.F32.PACK_AB R124, R207, R206 ;  /* 0x000000cecf7c723e */ /* 0x008fc600000000ff */
[----:B------:R1:W-:Y:S01]  /*4a20*/  MUFU.EX2 R208, R3 ;  /* 0x0000000300d07308 */ /* 0x0003e20000000800 */
[----:B------:R-:W-:Y:S01]  /*4a30*/  HMMA.16816.F32 R84, R4, R98, RZ ;  /* 0x000000620454723c */ /* 0x000fe200000018ff */
        /* <DEDUP_REMOVED lines=9> */
[----:B------:R1:W3:Y:S08]  /*4ad0*/  MUFU.EX2 R30, R0 ;  /* 0x00000000001e7308 */ /* 0x0002f00000000800 */
[----:B------:R4:W-:Y:S01]  /*4ae0*/  MUFU.EX2 R133, R3 ;  /* 0x0000000300857308 */ /* 0x0009e20000000800 */
[----:B-1----:R-:W-:Y:S01]  /*4af0*/  FFMA.FTZ R0, R28, UR26, -R2 ;  /* 0x0000001a1c007c23 */ /* 0x002fe20008010802 */
[----:B---3--:R-:W-:-:S06]  /*4b00*/  F2FP.F16.F32.PACK_AB R4, R30, R132 ;  /* 0x000000841e04723e */ /* 0x008fcc00000000ff */
[----:B------:R1:W-:Y:S01]  /*4b10*/  MUFU.EX2 R31, R0 ;  /* 0x00000000001f7308 */ /* 0x0003e20000000800 */
[----:B----4-:R-:W-:-:S07]  /*4b20*/  FFMA.FTZ R3, R29, UR26, -R12 ;  /* 0x0000001a1d037c23 */ /* 0x010fce000801080c */
[----:B------:R3:W4:Y:S01]  /*4b30*/  MUFU.EX2 R138, R3 ;  /* 0x00000003008a7308 */ /* 0x0007220000000800 */
[----:B-1----:R-:W-:Y:S01]  /*4b40*/  FSEL R0, R8, RZ, P1 ;  /* 0x000000ff08007208 */ /* 0x002fe20000800000 */
[----:B---3--:R-:W-:Y:S01]  /*4b50*/  FFMA.FTZ R3, R34, UR26, -R2 ;  /* 0x0000001a22037c23 */ /* 0x008fe20008010802 */
[----:B----4-:R-:W-:-:S05]  /*4b60*/  F2FP.F16.F32.PACK_AB R127, R138, R133 ;  /* 0x000000858a7f723e */ /* 0x010fca00000000ff */
[----:B------:R1:W3:Y:S02]  /*4b70*/  MUFU.EX2 R32, R3 ;  /* 0x0000000300207308 */ /* 0x0002e40000000800 */
[C---:B------:R-:W-:Y:S06]  /*4b80*/  HMMA.16816.F32 R144, R124.reuse, R156, R144 ;  /* 0x0000009c7c90723c */ /* 0x040fec0000001890 */
[C---:B------:R-:W-:Y:S06]  /*4b90*/  HMMA.16816.F32 R160, R124.reuse, R172, R160 ;  /* 0x000000ac7ca0723c */ /* 0x040fec00000018a0 */
[----:B------:R-:W-:Y:S01]  /*4ba0*/  HMMA.16816.F32 R40, R124, R140, R40 ;  /* 0x0000008c7c28723c */ /* 0x000fe20000001828 */
[----:B-1----:R-:W-:Y:S01]  /*4bb0*/  FFMA.FTZ R3, R9, UR26, -R0 ;  /* 0x0000001a09037c23 */ /* 0x002fe20008010800 */
[----:B---3--:R-:W-:-:S03]  /*4bc0*/  F2FP.F16.F32.PACK_AB R6, R32, R31 ;  /* 0x0000001f2006723e */ /* 0x008fc600000000ff */
[----:B------:R1:W-:Y:S01]  /*4bd0*/  MUFU.EX2 R29, R3 ;  /* 0x00000003001d7308 */ /* 0x0003e20000000800 */
[C---:B--2---:R-:W-:Y:S06]  /*4be0*/  HMMA.16816.F32 R56, R124.reuse, R24, R56 ;  /* 0x000000187c38723c */ /* 0x044fec0000001838 */
        /* <DEDUP_REMOVED lines=14> */
[----:B-1----:R-:W-:Y:S01]  /*4cd0*/  FFMA.FTZ R3, R15, UR26, -R0 ;  /* 0x0000001a0f037c23 */ /* 0x002fe20008010800 */
[----:B------:R-:W-:-:S04]  /*4ce0*/  FADD.FTZ R15, R214, R212 ;  /* 0x000000d4d60f7221 */ /* 0x000fc80000010000 */
        /* <DEDUP_REMOVED lines=19> */
[----:B------:R-:W-:Y:S04]  /*4e20*/  MUFU.EX2 R10, R3 ;  /* 0x00000003000a7308 */ /* 0x000fe80000000800 */
[C---:B------:R-:W-:Y:S04]  /*4e30*/  HMMA.16816.F32 R84, R4.reuse, R112, RZ ;  /* 0x000000700454723c */ /* 0x040fe800000018ff */
[----:B------:R1:W2:Y:S02]  /*4e40*/  MUFU.EX2 R9, R2 ;  /* 0x0000000200097308 */ /* 0x0002a40000000800 */
[C---:B------:R-:W-:Y:S06]  /*4e50*/  HMMA.16816.F32 R100, R4.reuse, R176, RZ ;  /* 0x000000b00464723c */ /* 0x040fec00000018ff */
[C---:B------:R-:W-:Y:S06]  /*4e60*/  HMMA.16816.F32 R52, R4.reuse, R20, RZ ;  /* 0x000000140434723c */ /* 0x040fec00000018ff */
[----:B------:R-:W-:Y:S01]  /*4e70*/  HMMA.16816.F32 R64, R4, R22, RZ ;  /* 0x000000160440723c */ /* 0x000fe200000018ff */
[----:B-1----:R-:W-:Y:S01]  /*4e80*/  FFMA.FTZ R2, R16, UR26, -R0 ;  /* 0x0000001a10027c23 */ /* 0x002fe20008010800 */
[----:B--2---:R-:W-:-:S04]  /*4e90*/  F2FP.F16.F32.PACK_AB R130, R9, R10 ;  /* 0x0000000a0982723e */ /* 0x004fc800000000ff */
[C---:B------:R-:W-:Y:S01]  /*4ea0*/  HMMA.16816.F32 R80, R4.reuse, R82, RZ ;  /* 0x000000520450723c */ /* 0x040fe200000018ff */
[----:B------:R1:W-:Y:S05]  /*4eb0*/  MUFU.EX2 R8, R2 ;  /* 0x0000000200087308 */ /* 0x0003ea0000000800 */
[C---:B------:R-:W-:Y:S06]  /*4ec0*/  HMMA.16816.F32 R116, R4.reuse, R96, RZ ;  /* 0x000000600474723c */ /* 0x040fec00000018ff */
[----:B------:R-:W-:Y:S01]  /*4ed0*/  HMMA.16816.F32 R112, R4, R114, RZ ;  /* 0x000000720470723c */ /* 0x000fe200000018ff */
[----:B-1----:R-:W-:-:S05]  /*4ee0*/  FFMA.FTZ R2, R17, UR26, -R0 ;  /* 0x0000001a11027c23 */ /* 0x002fca0008010800 */
[C---:B------:R-:W-:Y:S01]  /*4ef0*/  HMMA.16816.F32 R176, R4.reuse, R178, RZ ;  /* 0x000000b204b0723c */ /* 0x040fe200000018ff */
[----:B------:R1:W2:Y:S02]  /*4f00*/  MUFU.EX2 R3, R2 ;  /* 0x0000000200037308 */ /* 0x0002a40000000800 */
[--C-:B-1----:R-:W-:Y:S01]  /*4f10*/  FFMA.FTZ R2, R18, UR26, -R0.reuse ;  /* 0x0000001a12027c23 */ /* 0x102fe20008010800 */
[----:B------:R-:W-:Y:S01]  /*4f20*/  FFMA.FTZ R0, R19, UR26, -R0 ;  /* 0x0000001a13007c23 */ /* 0x000fe20008010800 */
[----:B--2---:R-:W-:Y:S01]  /*4f30*/  F2FP.F16.F32.PACK_AB R129, R3, R8 ;  /* 0x000000080381723e */ /* 0x004fe200000000ff */
[----:B------:R-:W-:Y:S03]  /*4f40*/  HMMA.16816.F32 R16, R4, R98, RZ ;  /* 0x000000620410723c */ /* 0x000fe600000018ff */
[----:B------:R-:W-:Y:S04]  /*4f50*/  MUFU.EX2 R2, R2 ;  /* 0x0000000200027308 */ /* 0x000fe80000000800 */
[----:B------:R-:W-:Y:S01]  /*4f60*/  FADD.FTZ R5, R132, R30 ;  /* 0x0000001e84057221 */ /* 0x000fe20000010000 */
[----:B------:R-:W-:Y:S01]  /*4f70*/  FADD.FTZ R4, R29, R28 ;  /* 0x0000001c1d047221 */ /* 0x000fe20000010000 */
[----:B------:R-:W-:-:S02]  /*4f80*/  FADD.FTZ R7, R210, R209 ;  /* 0x000000d1d2077221 */ /* 0x000fc40000010000 */
[----:B------:R-:W1:Y:S01]  /*4f90*/  MUFU.EX2 R0, R0 ;  /* 0x0000000000007308 */ /* 0x000e620000000800 */
        /* <DEDUP_REMOVED lines=16> */
[----:B-1----:R-:W-:Y:S01]  /*50a0*/  F2FP.F16.F32.PACK_AB R131, R0, R2 ;  /* 0x000000020083723e */ /* 0x002fe200000000ff */
        /* <DEDUP_REMOVED lines=8> */
[C---:B------:R-:W-:Y:S01]  /*5130*/  HMMA.16816.F32 R148, R128.reuse, R156, R148 ;  /* 0x0000009c8094723c */ /* 0x040fe20000001894 */
[----:B------:R1:W-:Y:S04]  /*5140*/  STL [R1+0xc], R244 ;  /* 0x00000cf401007387 */ /* 0x0003e80000100800 */
[----:B------:R1:W-:Y:S01]  /*5150*/  STL [R1+0x8], R245 ;  /* 0x000008f501007387 */ /* 0x0003e20000100800 */
[C---:B------:R-:W-:Y:S03]  /*5160*/  HMMA.16816.F32 R164, R128.reuse, R172, R164 ;  /* 0x000000ac80a4723c */ /* 0x040fe600000018a4 */
[----:B------:R1:W-:Y:S03]  /*5170*/  STL [R1+0x4], R246 ;  /* 0x000004f601007387 */ /* 0x0003e60000100800 */
[C---:B------:R-:W-:Y:S01]  /*5180*/  HMMA.16816.F32 R96, R128.reuse, R186, R112 ;  /* 0x000000ba8060723c */ /* 0x040fe20000001870 */
[----:B------:R1:W-:Y:S05]  /*5190*/  STL [R1], R252 ;  /* 0x000000fc01007387 */ /* 0x0003ea0000100800 */
        /* <DEDUP_REMOVED lines=14> */
[----:B-1----:R-:W-:-:S15]  /*5280*/  @!P0 BRA `(.L_x_1303) ;  /* 0x000000a800548947 */ /* 0x002fde0003800000 */
[----:B------:R-:W-:Y:S01]  /*5290*/  UIADD3 UR22, UR21, -0x2, URZ ;  /* 0xfffffffe15167890 */ /* 0x000fe2000fffe03f */
[----:B------:R-:W-:-:S04]  /*52a0*/  DEPBAR.LE SB0, 0x0 ;  /* 0x000080000000791a */ /* 0x000fc80000000000 */
[----:B------:R-:W-:Y:S01]  /*52b0*/  USHF.R.S32.HI UR4, URZ, 0x1f, UR22 ;  /* 0x0000001f3f047899 */ /* 0x000fe20008011416 */
[----:B------:R-:W-:Y:S01]  /*52c0*/  IMAD.U32 R2, RZ, RZ, UR22 ;  /* 0x00000016ff027e24 */ /* 0x000fe2000f8e00ff */
[----:B------:R-:W-:Y:S01]  /*52d0*/  UIMAD UR6, UR17, UR22, URZ ;  /* 0x00000016110672a4 */ /* 0x000fe2000f8e023f */
[----:B------:R-:W-:Y:S01]  /*52e0*/  IMAD.U32 R4, RZ, RZ, UR24 ;  /* 0x00000018ff047e24 */ /* 0x000fe2000f8e00ff */
[----:B------:R-:W-:Y:S01]  /*52f0*/  UISETP.GT.AND UP0, UPT, UR22, UR12, UPT ;  /* 0x0000000c1600728c */ /* 0x000fe2000bf04270 */
[----:B------:R-:W-:Y:S01]  /*5300*/  IMAD.WIDE.U32 R2, R2, UR20, R240 ;  /* 0x0000001402027c25 */ /* 0x000fe2000f8e00f0 */
[----:B------:R-:W-:-:S03]  /*5310*/  UIMAD UR4, UR4, UR20, UR6 ;  /* 0x00000014040472a4 */ /* 0x000fc6000f8e0206 */
[----:B------:R-:W-:Y:S01]  /*5320*/  ULDC.64 UR6, c[0x0][0x220] ;  /* 0x0000880000067ab9 */ /* 0x000fe20000000a00 */
[----:B------:R-:W-:Y:S01]  /*5330*/  BAR.SYNC.DEFER_BLOCKING 0x0 ;  /* 0x0000000000007b1d */ /* 0x000fe20000010000 */
[----:B------:R-:W-:Y:S01]  /*5340*/  LEA R10, P0, R2, UR6, 0x1 ;  /* 0x00000006020a7c11 */ /* 0x000fe2000f8008ff */
[----:B------:R-:W-:Y:S02]  /*5350*/  VIADD R0, R3, UR4 ;  /* 0x0000000403007c36 */ /* 0x000fe40008000000 */
[----:B------:R-:W-:-:S03]  /*5360*/  IMAD.U32 R3, RZ, RZ, UR24 ;  /* 0x00000018ff037e24 */ /* 0x000fc6000f8e00ff */
[----:B------:R-:W-:Y:S01]  /*5370*/  LEA.HI.X R11, R2, UR7, R0, 0x1, P0 ;  /* 0x00000007020b7c11 */ /* 0x000fe200080f0c00 */
[----:B------:R-:W-:Y:S01]  /*5380*/  IMAD.U32 R0, RZ, RZ, UR23 ;  /* 0x00000017ff007e24 */ /* 0x000fe2000f8e00ff */
[----:B------:R-:W-:-:S04]  /*5390*/  LEA R2, P0, R3, R10, 0x1 ;  /* 0x0000000a03027211 */ /* 0x000fc800078008ff */
[----:B------:R-:W-:Y:S01]  /*53a0*/  LEA.HI.X R3, R4, R11, R0, 0x1, P0 ;  /* 0x0000000b04037211 */ /* 0x000fe200000f0c00 */
[----:B------:R-:W-:-:S04]  /*53b0*/  IMAD.U32 R0, RZ, RZ, UR22 ;  /* 0x00000016ff007e24 */ /* 0x000fc8000f8e00ff */
[----:B------:R-:W-:-:S05]  /*53c0*/  IMAD R0, R0, 0x20, R247 ;  /* 0x0000002000007824 */ /* 0x000fca00078e02f7 */
[C---:B------:R-:W-:Y:S01]  /*53d0*/  ISETP.GE.AND P5, PT, R0.reuse, R236, PT ;  /* 0x000000ec0000720c */ /* 0x040fe20003fa6270 */
[----:B------:R-:W-:Y:S01]  /*53e0*/  @!PT LDS RZ, [RZ] ;  /* 0x00000000fffff984 */ /* 0x000fe20000000800 */
[----:B------:R-:W-:Y:S01]  /*53f0*/  @!PT LDS RZ, [RZ] ;  /* 0x00000000fffff984 */ /* 0x000fe20000000800 */
[----:B------:R-:W-:Y:S01]  /*5400*/  @!PT LDS RZ, [RZ] ;  /* 0x00000000fffff984 */ /* 0x000fe20000000800 */
[----:B------:R-:W-:Y:S01]  /*5410*/  LDGSTS.E.BYPASS.LTC128B.128 [R239+0xa000], desc[UR18][R10.64] ;  /* 0x0a0000000aef7fae */ /* 0x000fe2000b901d52 */
[C---:B------:R-:W-:Y:S02]  /*5420*/  ISETP.GE.AND P6, PT, R0.reuse, R235, PT ;  /* 0x000000eb0000720c */ /* 0x040fe40003fc6270 */
[C---:B------:R-:W-:Y:S01]  /*5430*/  ISETP.LT.OR P5, PT, R0.reuse, R232, P5 ;  /* 0x000000e80000720c */ /* 0x040fe20002fa1670 */
[----:B------:R-:W-:Y:S01]  /*5440*/  LDGSTS.E.BYPASS.LTC128B.128 [R239+0xb000], desc[UR18][R10.64+0x80] ;  /* 0x0b0000800aef7fae */ /* 0x000fe2000b901d52 */
[C---:B------:R-:W-:Y:S02]  /*5450*/  ISETP.LT.OR P6, PT, R0.reuse, R231, P6 ;  /* 0x000000e70000720c */ /* 0x040fe400037c1670 */
[C---:B------:R-:W-:Y:S01]  /*5460*/  ISETP.GE.AND P2, PT, R0.reuse, R238, PT ;  /* 0x000000ee0000720c */ /* 0x040fe20003f46270 */
[----:B------:R-:W-:Y:S03]  /*5470*/  LDGSTS.E.BYPASS.LTC128B.128 [R239+0xa800], desc[UR18][R2.64] ;  /* 0x0a80000002ef7fae */ /* 0x000fe6000b901d52 */
[C---:B------:R-:W-:Y:S01]  /*5480*/  ISETP.LT.OR P2, PT, R0.reuse, R234, P2 ;  /* 0x000000ea0000720c */ /* 0x040fe20001741670 */
[----:B------:R1:W-:Y:S04]  /*5490*/  LDGSTS.E.BYPASS.LTC128B.128 [R239+0xb800], desc[UR18][R2.64+0x80] ;  /* 0x0b80008002ef7fae */ /* 0x0003e8000b901d52 */
[----:B------:R-:W-:Y:S04]  /*54a0*/  LDSM.16.M88.4 R16, [R216+0x8000] ;  /* 0x00800000d810783b */ /* 0x000fe80000000200 */
[----:B------:R-:W2:Y:S04]  /*54b0*/  LDSM.16.M88.4 R4, [R218+0x2000] ;  /* 0x00200000da04783b */ /* 0x000ea80000000200 */
[----:B------:R-:W3:Y:S04]  /*54c0*/  LDSM.16.M88.4 R28, [R216+0x8800] ;  /* 0x00880000d81c783b */ /* 0x000ee80000000200 */
[----:B------:R-:W4:Y:S04]  /*54d0*/  LDSM.16.M88.4 R12, [R218] ;  /* 0x00000000da0c783b */ /* 0x000f280000000200 */
[----:B------:R-:W-:Y:S04]  /*54e0*/  LDSM.16.M88.4 R32, [R227] ;  /* 0x00000000e320783b */ /* 0x000fe80000000200 */
[----:B------:R-:W5:Y:S01]  /*54f0*/  LDSM.16.M88.4 R20, [R220+0x2000] ;  /* 0x00200000dc14783b */ /* 0x000f620000000200 */
[----:B-1----:R-:W-:-:S03]  /*5500*/  VIADD R2, R0, 0x1 ;  /* 0x0000000100027836 */ /* 0x002fc60000000000 */
[----:B------:R-:W1:Y:S01]  /*5510*/  LDSM.16.M88.4 R176, [R230] ;  /* 0x00000000e6b0783b */ /* 0x000e620000000200 */
[----:B------:R-:W-:-:S03]  /*5520*/  VIADD R3, R0, 0x11 ;  /* 0x0000001100037836 */ /* 0x000fc60000000000 */
[----:B------:R-:W1:Y:S01]  /*5530*/  LDSM.16.M88.4 R24, [R220] ;  /* 0x00000000dc18783b */ /* 0x000e620000000200 */
[C---:B------:R-:W-:Y:S02]  /*5540*/  ISETP.GE.AND P4, PT, R2.reuse, R235, PT ;  /* 0x000000eb0200720c */ /* 0x040fe40003f86270 */
[C---:B------:R-:W-:Y:S01]  /*5550*/  ISETP.GE.AND P3, PT, R2.reuse, R236, PT ;  /* 0x000000ec0200720c */ /* 0x040fe20003f66270 */
[----:B------:R-:W-:Y:S01]  /*5560*/  LDSM.16.M88.4 R184, [R224+0x8800] ;  /* 0x00880000e0b8783b */ /* 0x000fe20000000200 */
[C---:B------:R-:W-:Y:S02]  /*5570*/  ISETP.GE.AND P1, PT, R2.reuse, R238, PT ;  /* 0x000000ee0200720c */ /* 0x040fe40003f26270 */
[C---:B------:R-:W-:Y:S01]  /*5580*/  ISETP.GE.AND P0, PT, R2.reuse, R237, PT ;  /* 0x000000ed0200720c */ /* 0x040fe20003f06270 */
[----:B------:R-:W-:Y:S01]  /*5590*/  LDSM.16.M88.4 R180, [R224+0x8000] ;  /* 0x00800000e0b4783b */ /* 0x000fe20000000200 */
[C---:B------:R-:W-:Y:S02]  /*55a0*/  ISETP.LT.OR P4, PT, R2.reuse, R231, P4 ;  /* 0x000000e70200720c */ /* 0x040fe40002781670 */
[C---:B------:R-:W-:Y:S01]  /*55b0*/  ISETP.LT.OR P3, PT, R2.reuse, R232, P3 ;  /* 0x000000e80200720c */ /* 0x040fe20001f61670 */
[----:B------:R-:W0:Y:S01]  /*55c0*/  LDGDEPBAR ;  /* 0x00000000000079af */ /* 0x000e220000000000 */
[----:B------:R-:W-:-:S02]  /*55d0*/  ISETP.LT.OR P1, PT, R2, R234, P1 ;  /* 0x000000ea0200720c */ /* 0x000fc40000f21670 */
[----:B------:R-:W-:Y:S01]  /*55e0*/  ISETP.LT.OR P0, PT, R2, R233, P0 ;  /* 0x000000e90200720c */ /* 0x000fe20000701670 */
[----:B--2---:R-:W-:Y:S01]  /*55f0*/  HMMA.16816.F32 R192, R4, R18, RZ ;  /* 0x0000001204c0723c */ /* 0x004fe200000018ff */
[----:B------:R-:W-:-:S05]  /*5600*/  VIADD R2, R0, 0x8 ;  /* 0x0000000800027836 */ /* 0x000fca0000000000 */
[C---:B---3--:R-:W-:Y:S06]  /*5610*/  HMMA.16816.F32 R188, R4.reuse, R28, RZ ;  /* 0x0000001c04bc723c */ /* 0x048fec00000018ff */
[----:B------:R-:W-:Y:S06]  /*5620*/  HMMA.16816.F32 R140, R4, R30, RZ ;  /* 0x0000001e048c723c */ /* 0x000fec00000018ff */
[-C--:B----4-:R-:W-:Y:S06]  /*5630*/  HMMA.16816.F32 R200, R12, R16.reuse, RZ ;  /* 0x000000100cc8723c */ /* 0x090fec00000018ff */
[----:B------:R-:W-:Y:S06]  /*5640*/  HMMA.16816.F32 R196, R4, R16, RZ ;  /* 0x0000001004c4723c */ /* 0x000fec00000018ff */
[C---:B------:R-:W-:Y:S01]  /*5650*/  HMMA.16816.F32 R208, R12.reuse, R18, RZ ;  /* 0x000000120cd0723c */ /* 0x040fe200000018ff */
[----:B------:R-:W2:Y:S05]  /*5660*/  LDSM.16.M88.4 R16, [R226+0x2000] ;  /* 0x00200000e210783b */ /* 0x000eaa0000000200 */
[C---:B------:R-:W-:Y:S06]  /*5670*/  HMMA.16816.F32 R4, R12.reuse, R28, RZ ;  /* 0x0000001c0c04723c */ /* 0x040fec00000018ff */
[----:B------:R-:W-:Y:S01]  /*5680*/  HMMA.16816.F32 R28, R12, R30, RZ ;  /* 0x0000001e0c1c723c */ /* 0x000fe200000018ff */
[----:B------:R-:W3:Y:S05]  /*5690*/  LDSM.16.M88.4 R12, [R226] ;  /* 0x00000000e20c783b */ /* 0x000eea0000000200 */
[C---:B-----5:R-:W-:Y:S06]  /*56a0*/  HMMA.16816.F32 R204, R20.reuse, R34, R192 ;  /* 0x0000002214cc723c */ /* 0x060fec00000018c0 */
[C---:B-1----:R-:W-:Y:S06]  /*56b0*/  HMMA.16816.F32 R212, R20.reuse, R176, R188 ;  /* 0x000000b014d4723c */ /* 0x042fec00000018bc */
[----:B------:R-:W-:Y:S01]  /*56c0*/  HMMA.16816.F32 R192, R20, R178, R140 ;  /* 0x000000b214c0723c */ /* 0x000fe2000000188c */
[----:B------:R-:W-:Y:S05]  /*56d0*/  LDSM.16.M88.4 R140, [R223] ;  /* 0x00000000df8c783b */ /* 0x000fea0000000200 */
[-C--:B------:R-:W-:Y:S06]  /*56e0*/  HMMA.16816.F32 R188, R24, R32.reuse, R200 ;  /* 0x0000002018bc723c */ /* 0x080fec00000018c8 */
[----:B------:R-:W-:Y:S06]  /*56f0*/  HMMA.16816.F32 R240, R20, R32, R196 ;  /* 0x0000002014f0723c */ /* 0x000fec00000018c4 */
[C---:B------:R-:W-:Y:S06]  /*5700*/  HMMA.16816.F32 R32, R24.reuse, R34, R208 ;  /* 0x000000221820723c */ /* 0x040fec00000018d0 */
[C---:B------:R-:W-:Y:S01]  /*5710*/  HMMA.16816.F32 R20, R24.reuse, R176, R4 ;  /* 0x000000b01814723c */ /* 0x040fe20000001804 */
[----:B------:R-:W-:Y:S05]  /*5720*/  LDSM.16.M88.4 R4, [R225+0x2000] ;  /* 0x00200000e104783b */ /* 0x000fea0000000200 */
[----:B------:R-:W-:Y:S01]  /*5730*/  HMMA.16816.F32 R196, R24, R178, R28 ;  /* 0x000000b218c4723c */ /* 0x000fe2000000181c */
[----:B------:R-:W1:Y:S04]  /*5740*/  LDSM.16.M88.4 R24, [R225] ;  /* 0x00000000e118783b */ /* 0x000e680000000200 */
[----:B------:R-:W4:Y:S01]  /*5750*/  LDSM.16.M88.4 R28, [R223+0x800] ;  /* 0x00080000df1c783b */ /* 0x000f220000000200 */
[----:B--2---:R-:W-:Y:S03]  /*5760*/  HMMA.16816.F32 R200, R16, R186, R192 ;  /* 0x000000ba10c8723c */ /* 0x004fe600000018c0 */
[----:B------:R-:W-:Y:S03]  /*5770*/  LDSM.16.M88.4 R176, [R216+0x9000] ;  /* 0x00900000d8b0783b */ /* 0x000fe60000000200 */
[-C--:B---3--:R-:W-:Y:S06]  /*5780*/  HMMA.16816.F32 R192, R12, R180.reuse, R188 ;  /* 0x000000b40cc0723c */ /* 0x088fec00000018bc */
[C---:B------:R-:W-:Y:S06]  /*5790*/  HMMA.16816.F32 R208, R16.reuse, R180, R240 ;  /* 0x000000b410d0723c */ /* 0x040fec00000018f0 */
[-C--:B------:R-:W-:Y:S06]  /*57a0*/  HMMA.16816.F32 R204, R16, R182.reuse, R204 ;  /* 0x000000b610cc723c */ /* 0x080fec00000018cc */
[----:B------:R-:W-:Y:S01]  /*57b0*/  HMMA.16816.F32 R188, R12, R182, R32 ;  /* 0x000000b60cbc723c */ /* 0x000fe20000001820 */
[----:B------:R-:W-:Y:S05]  /*57c0*/  LDSM.16.M88.4 R32, [R216+0x9800] ;  /* 0x00980000d820783b */ /* 0x000fea0000000200 */
[-C--:B------:R-:W-:Y:S01]  /*57d0*/  HMMA.16816.F32 R212, R16, R184.reuse, R212 ;  /* 0x000000b810d4723c */ /* 0x080fe200000018d4 */
[----:B------:R-:W2:Y:S05]  /*57e0*/  LDSM.16.M88.4 R16, [R218+0x4000] ;  /* 0x00400000da10783b */ /* 0x000eaa0000000200 */
[C---:B------:R-:W-:Y:S01]  /*57f0*/  HMMA.16816.F32 R180, R12.reuse, R184, R20 ;  /* 0x000000b80cb4723c */ /* 0x040fe20000001814 */
[----:B------:R-:W3:Y:S05]  /*5800*/  LDSM.16.M88.4 R20, [R218+0x6000] ;  /* 0x00600000da14783b */ /* 0x000eea0000000200 */
[----:B------:R-:W-:Y:S06]  /*5810*/  HMMA.16816.F32 R12, R12, R186, R196 ;  /* 0x000000ba0c0c723c */ /* 0x000fec00000018c4 */
[-C--:B-1----:R-:W-:Y:S06]  /*5820*/  HMMA.16816.F32 R184, R24, R140.reuse, R192 ;  /* 0x0000008c18b8723c */ /* 0x082fec00000018c0 */
[C---:B------:R-:W-:Y:S06]  /*5830*/  HMMA.16816.F32 R208, R4.reuse, R140, R208 ;  /* 0x0000008c04d0723c */ /* 0x040fec00000018d0 */
[-C--:B------:R-:W-:Y:S06]  /*5840*/  HMMA.16816.F32 R204, R4, R142.reuse, R204 ;  /* 0x0000008e04cc723c */ /* 0x080fec00000018cc */
[----:B------:R-:W-:Y:S06]  /*5850*/  HMMA.16816.F32 R188, R24, R142, R188 ;  /* 0x0000008e18bc723c */ /* 0x000fec00000018bc */
[C---:B----4-:R-:W-:Y:S06]  /*5860*/  HMMA.16816.F32 R212, R4.reuse, R28, R212 ;  /* 0x0000001c04d4723c */ /* 0x050fec00000018d4 */
[----:B------:R-:W-:Y:S01]  /*5870*/  HMMA.16816.F32 R196, R4, R30, R200 ;  /* 0x0000001e04c4723c */ /* 0x000fe200000018c8 */
[----:B------:R-:W-:Y:S05]  /*5880*/  LDSM.16.M88.4 R4, [R220+0x6000] ;  /* 0x00600000dc04783b */ /* 0x000fea0000000200 */
[C---:B------:R-:W-:Y:S01]  /*5890*/  HMMA.16816.F32 R140, R24.reuse, R28, R180 ;  /* 0x0000001c188c723c */ /* 0x040fe200000018b4 */
[----:B------:R-:W-:Y:S05]  /*58a0*/  LDSM.16.M88.4 R180, [R229] ;  /* 0x00000000e5b4783b */ /* 0x000fea0000000200 */
[----:B------:R-:W-:Y:S01]  /*58b0*/  HMMA.16816.F32 R28, R24, R30, R12 ;  /* 0x0000001e181c723c */ /* 0x000fe2000000180c */
[----:B------:R-:W1:Y:S04]  /*58c0*/  LDSM.16.M88.4 R12, [R220+0x4000] ;  /* 0x00400000dc0c783b */ /* 0x000e680000000200 */
[----:B------:R-:W4:Y:S01]  /*58d0*/  LDSM.16.M88.4 R24, [R228] ;  /* 0x00000000e418783b */ /* 0x000f220000000200 */
[-C--:B--2---:R-:W-:Y:S06]  /*58e0*/  HMMA.16816.F32 R184, R16, R176.reuse, R184 ;  /* 0x000000b010b8723c */ /* 0x084fec00000018b8 */
[C---:B---3--:R-:W-:Y:S06]  /*58f0*/  HMMA.16816.F32 R208, R20.reuse, R176, R208 ;  /* 0x000000b014d0723c */ /* 0x048fec00000018d0 */
[C---:B------:R-:W-:Y:S06]  /*5900*/  HMMA.16816.F32 R204, R20.reuse, R178, R204 ;  /* 0x000000b214cc723c */ /* 0x040fec00000018cc */
[----:B------:R-:W-:Y:S06]  /*5910*/  HMMA.16816.F32 R192, R20, R34, R196 ;  /* 0x0000002214c0723c */ /* 0x000fec00000018c4 */
[----:B------:R-:W-:Y:S06]  /*5920*/  HMMA.16816.F32 R188, R16, R178, R188 ;  /* 0x000000b210bc723c */ /* 0x000fec00000018bc */
[-C--:B------:R-:W-:Y:S01]  /*5930*/  HMMA.16816.F32 R200, R20, R32.reuse, R212 ;  /* 0x0000002014c8723c */ /* 0x080fe200000018d4 */
[----:B------:R-:W-:Y:S05]  /*5940*/  LDSM.16.M88.4 R20, [R226+0x4000] ;  /* 0x00400000e214783b */ /* 0x000fea0000000200 */
[C---:B------:R-:W-:Y:S01]  /*5950*/  HMMA.16816.F32 R176, R16.reuse, R32, R140 ;  /* 0x0000002010b0723c */ /* 0x040fe2000000188c */
[----:B------:R-:W2:Y:S05]  /*5960*/  LDSM.16.M88.4 R140, [R224+0x9000] ;  /* 0x00900000e08c783b */ /* 0x000eaa0000000200 */
[----:B------:R-:W-:Y:S01]  /*5970*/  HMMA.16816.F32 R28, R16, R34, R28 ;  /* 0x00000022101c723c */ /* 0x000fe2000000181c */
[----:B------:R-:W3:Y:S04]  /*5980*/  LDSM.16.M88.4 R16, [R226+0x6000] ;  /* 0x00600000e210783b */ /* 0x000ee80000000200 */
[----:B------:R-:W5:Y:S01]  /*5990*/  LDSM.16.M88.4 R32, [R224+0x9800] ;  /* 0x00980000e020783b */ /* 0x000f620000000200 */
[-C--:B-1----:R-:W-:Y:S06]  /*59a0*/  HMMA.16816.F32 R184, R12, R180.reuse, R184 ;  /* 0x000000b40cb8723c */ /* 0x082fec00000018b8 */
[C---:B------:R-:W-:Y:S06]  /*59b0*/  HMMA.16816.F32 R196, R4.reuse, R180, R208 ;  /* 0x000000b404c4723c */ /* 0x040fec00000018d0 */
[C---:B------:R-:W-:Y:S06]  /*59c0*/  HMMA.16816.F32 R240, R4.reuse, R182, R204 ;  /* 0x000000b604f0723c */ /* 0x040fec00000018cc */
[----:B----4-:R-:W-:Y:S06]  /*59d0*/  HMMA.16816.F32 R208, R4, R26, R192 ;  /* 0x0000001a04d0723c */ /* 0x010fec00000018c0 */
[----:B------:R-:W-:Y:S06]  /*59e0*/  HMMA.16816.F32 R204, R12, R182, R188 ;  /* 0x000000b60ccc723c */ /* 0x000fec00000018bc */
[-C--:B------:R-:W-:Y:S01]  /*59f0*/  HMMA.16816.F32 R212, R4, R24.reuse, R200 ;  /* 0x0000001804d4723c */ /* 0x080fe200000018c8 */
[----:B------:R-:W-:Y:S05]  /*5a00*/  LDSM.16.M88.4 R4, [R225+0x6000] ;  /* 0x00600000e104783b */ /* 0x000fea0000000200 */
[C---:B------:R-:W-:Y:S06]  /*5a10*/  HMMA.16816.F32 R192, R12.reuse, R24, R176 ;  /* 0x000000180cc0723c */ /* 0x040fec00000018b0 */
[----:B------:R-:W-:Y:S01]  /*5a20*/  HMMA.16816.F32 R180, R12, R26, R28 ;  /* 0x0000001a0cb4723c */ /* 0x000fe2000000181c */
[----:B------:R-:W-:Y:S04]  /*5a30*/  LDSM.16.M88.4 R24, [R223+0x1000] ;  /* 0x00100000df18783b */ /* 0x000fe80000000200 */
[----:B------:R-:W1:Y:S01]  /*5a40*/  LDSM.16.M88.4 R12, [R225+0x4000] ;  /* 0x00400000e10c783b */ /* 0x000e620000000200 */
[----:B--2---:R-:W-:Y:S03]  /*5a50*/  HMMA.16816.F32 R184, R20, R140, R184 ;  /* 0x0000008c14b8723c */ /* 0x004fe600000018b8 */
[----:B------:R-:W2:Y:S01]  /*5a60*/  LDSM.16.M88.4 R28, [R223+0x1800] ;  /* 0x00180000df1c783b */ /* 0x000ea20000000200 */
[----:B------:R-:W-:-:S04]  /*5a70*/  DEPBAR.LE SB0, 0x0 ;  /* 0x000080000000791a */ /* 0x000fc80000000000 */
[C---:B---3--:R-:W-:Y:S06]  /*5a80*/  HMMA.16816.F32 R176, R16.reuse, R140, R196 ;  /* 0x0000008c10b0723c */ /* 0x048fec00000018c4 */
[-C--:B------:R-:W-:Y:S06]  /*5a90*/  HMMA.16816.F32 R200, R16, R142.reuse, R240 ;  /* 0x0000008e10c8723c */ /* 0x080fec00000018f0 */
[C---:B------:R-:W-:Y:S06]  /*5aa0*/  HMMA.16816.F32 R140, R20.reuse, R142, R204 ;  /* 0x0000008e148c723c */ /* 0x040fec00000018cc */
[-C--:B-----5:R-:W-:Y:S06]  /*5ab0*/  HMMA.16816.F32 R192, R20, R32.reuse, R192 ;  /* 0x0000002014c0723c */ /* 0x0a0fec00000018c0 */
[C---:B------:R-:W-:Y:S06]  /*5ac0*/  HMMA.16816.F32 R196, R16.reuse, R32, R212 ;  /* 0x0000002010c4723c */ /* 0x040fec00000018d4 */
[----:B------:R-:W-:Y:S06]  /*5ad0*/  HMMA.16816.F32 R188, R16, R34, R208 ;  /* 0x0000002210bc723c */ /* 0x000fec00000018d0 */
[-C--:B-1----:R-:W-:Y:S06]  /*5ae0*/  HMMA.16816.F32 R16, R12, R24.reuse, R184 ;  /* 0x000000180c10723c */ /* 0x082fec00000018b8 */
[----:B------:R-:W-:Y:S06]  /*5af0*/  HMMA.16816.F32 R176, R4, R24, R176 ;  /* 0x0000001804b0723c */ /* 0x000fec00000018b0 */
[----:B------:R-:W-:Y:S06]  /*5b00*/  HMMA.16816.F32 R180, R20, R34, R180 ;  /* 0x0000002214b4723c */ /* 0x000fec00000018b4 */
[C---:B------:R-:W-:Y:S06]  /*5b10*/  HMMA.16816.F32 R32, R12.reuse, R26, R140 ;  /* 0x0000001a0c20723c */ /* 0x040fec000000188c */
[----:B--2---:R-:W-:Y:S01]  /*5b20*/  HMMA.16816.F32 R140, R12, R28, R192 ;  /* 0x0000001c0c8c723c */ /* 0x004fe200000018c0 */
[----:B------:R-:W-:-:S02]  /*5b30*/  FSEL R16, R16, -INF , !P5 ;  /* 0xff80000010107808 */ /* 0x000fc40006800000 */
[----:B------:R-:W-:Y:S02]  /*5b40*/  FSEL R22, R18, -INF , !P6 ;  /* 0xff80000012167808 */ /* 0x000fe40007000000 */
[----:B------:R-:W-:Y:S01]  /*5b50*/  ISETP.GE.AND P5, PT, R0, R237, PT ;  /* 0x000000ed0000720c */ /* 0x000fe20003fa6270 */
[C---:B------:R-:W-:Y:S01]  /*5b60*/  HMMA.16816.F32 R200, R4.reuse, R26, R200 ;  /* 0x0000001a04c8723c */ /* 0x040fe200000018c8 */
[----:B------:R-:W-:Y:S02]  /*5b70*/  FSEL R18, R19, -INF , !P4 ;  /* 0xff80000013127808 */ /* 0x000fe40006000000 */
[----:B------:R-:W-:Y:S01]  /*5b80*/  FSEL R19, R177, -INF , !P1 ;  /* 0xff800000b1137808 */ /* 0x000fe20004800000 */
[----:B------:R-:W-:Y:S01]  /*5b90*/  BAR.SYNC.DEFER_BLOCKING 0x0 ;  /* 0x0000000000007b1d */ /* 0x000fe20000010000 */
[----:B------:R-:W-:Y:S01]  /*5ba0*/  ISETP.GE.AND P6, PT, R2, R236, PT ;  /* 0x000000ec0200720c */ /* 0x000fe20003fc6270 */
[----:B------:R-:W-:Y:S01]  /*5bb0*/  HMMA.16816.F32 R196, R4, R28, R196 ;  /* 0x0000001c04c4723c */ /* 0x000fe200000018c4 */
[----:B------:R-:W-:-:S02]  /*5bc0*/  ISETP.LT.OR P5, PT, R0, R233, P5 ;  /* 0x000000e90000720c */ /* 0x000fc40002fa1670 */
[----:B------:R-:W-:Y:S02]  /*5bd0*/  FSEL R25, R17, -INF , !P3 ;  /* 0xff80000011197808 */ /* 0x000fe40005800000 */
[----:B------:R-:W-:Y:S01]  /*5be0*/  ISETP.LT.OR P6, PT, R2, R232, P6 ;  /* 0x000000e80200720c */ /* 0x000fe200037c1670 */
[-C--:B------:R-:W-:Y:S01]  /*5bf0*/  HMMA.16816.F32 R188, R4, R30.reuse, R188 ;  /* 0x0000001e04bc723c */ /* 0x080fe200000018bc */
[----:B------:R-:W-:Y:S02]  /*5c00*/  FSEL R23, R176, -INF , !P2 ;  /* 0xff800000b0177808 */ /* 0x000fe40005000000 */
[----:B------:R-:W-:Y:S02]  /*5c10*/  FSEL R24, R178, -INF , !P5 ;  /* 0xff800000b2187808 */ /* 0x000fe40006800000 */
[----:B------:R-:W-:Y:S01]  /*5c20*/  ISETP.GE.AND P2, PT, R2, R235, PT ;  /* 0x000000eb0200720c */ /* 0x000fe20003f46270 */
[----:B------:R-:W-:Y:S01]  /*5c30*/  HMMA.16816.F32 R28, R12, R30, R180 ;  /* 0x0000001e0c1c723c */ /* 0x000fe200000018b4 */
[----:B------:R-:W-:Y:S01]  /*5c40*/  VIADD R5, R0, 0x9 ;  /* 0x0000000900057836 */ /* 0x000fe20000000000 */
[----:B------:R-:W-:Y:S01]  /*5c50*/  FMNMX.FTZ R6, R136, R16, !PT ;  /* 0x0000001088067209 */ /* 0x000fe20007810000 */
[----:B------:R-:W-:Y:S01]  /*5c60*/  VIADD R4, R0, 0x10 ;  /* 0x0000001000047836 */ /* 0x000fe20000000000 */
[----:B------:R-:W-:-:S02]  /*5c70*/  ISETP.GE.AND P5, PT, R2, R238, PT ;  /* 0x000000ee0200720c */ /* 0x000fc40003fa6270 */
[C---:B------:R-:W-:Y:S02]  /*5c80*/  ISETP.GE.AND P1, PT, R5.reuse, R235, PT ;  /* 0x000000eb0500720c */ /* 0x040fe40003f26270 */
[C---:B------:R-:W-:Y:S02]  /*5c90*/  ISETP.GE.AND P4, PT, R5.reuse, R236, PT ;  /* 0x000000ec0500720c */ /* 0x040fe40003f86270 */
[C---:B------:R-:W-:Y:S02]  /*5ca0*/  ISETP.LT.OR P1, PT, R5.reuse, R231, P1 ;  /* 0x000000e70500720c */ /* 0x040fe40000f21670 */
[----:B------:R-:W-:Y:S02]  /*5cb0*/  ISETP.GE.AND P3, PT, R2, R237, PT ;  /* 0x000000ed0200720c */ /* 0x000fe40003f66270 */
[----:B------:R-:W-:Y:S02]  /*5cc0*/  ISETP.LT.OR P4, PT, R5, R232, P4 ;  /* 0x000000e80500720c */ /* 0x000fe40002781670 */
[----:B------:R-:W-:-:S02]  /*5cd0*/  FSEL R20, R35, -INF , !P1 ;  /* 0xff80000023147808 */ /* 0x000fc40004800000 */
[----:B------:R-:W-:Y:S02]  /*5ce0*/  FSEL R15, R32, -INF , !P6 ;  /* 0xff800000200f7808 */ /* 0x000fe40007000000 */
[----:B------:R-:W-:Y:S02]  /*5cf0*/  ISETP.GE.AND P1, PT, R4, R236, PT ;  /* 0x000000ec0400720c */ /* 0x000fe40003f26270 */
[----:B------:R-:W-:Y:S02]  /*5d00*/  FMNMX.FTZ R6, R25, R6, !PT ;  /* 0x0000000619067209 */ /* 0x000fe40007810000 */
[C---:B------:R-:W-:Y:S02]  /*5d10*/  ISETP.LT.OR P2, PT, R2.reuse, R231, P2 ;  /* 0x000000e70200720c */ /* 0x040fe40001741670 */
[C---:B------:R-:W-:Y:S02]  /*5d20*/  ISETP.LT.OR P5, PT, R2.reuse, R234, P5 ;  /* 0x000000ea0200720c */ /* 0x040fe40002fa1670 */
[----:B------:R-:W-:Y:S01]  /*5d30*/  ISETP.LT.OR P3, PT, R2, R233, P3 ;  /* 0x000000e90200720c */ /* 0x000fe20001f61670 */
[C---:B------:R-:W-:Y:S01]  /*5d40*/  VIADD R2, R0.reuse, 0x18 ;  /* 0x0000001800027836 */ /* 0x040fe20000000000 */
[----:B------:R-:W-:Y:S01]  /*5d50*/  FSEL R13, R33, -INF , !P4 ;  /* 0xff800000210d7808 */ /* 0x000fe20006000000 */
[----:B------:R-:W-:Y:S01]  /*5d60*/  VIADD R0, R0, 0x19 ;  /* 0x0000001900007836 */ /* 0x000fe20000000000 */
[----:B------:R-:W-:-:S02]  /*5d70*/  ISETP.GE.AND P4, PT, R3, R236, PT ;  /* 0x000000ec0300720c */ /* 0x000fc40003f86270 */
[----:B------:R-:W-:Y:S02]  /*5d80*/  ISETP.LT.OR P1, PT, R4, R232, P1 ;  /* 0x000000e80400720c */ /* 0x000fe40000f21670 */
[----:B------:R-:W-:Y:S02]  /*5d90*/  FMNMX.FTZ R6, R15, R6, !PT ;  /* 0x000000060f067209 */ /* 0x000fe40007810000 */
[----:B------:R-:W-:Y:S02]  /*5da0*/  FSEL R17, R34, -INF , !P2 ;  /* 0xff80000022117808 */ /* 0x000fe40005000000 */
        /* <DEDUP_REMOVED lines=10> */
[----:B------:R-:W-:Y:S02]  /*5e50*/  ISETP.LT.OR P1, PT, R0, R232, P1 ;  /* 0x000000e80000720c */ /* 0x000fe40000f21670 */
[----:B------:R-:W-:Y:S02]  /*5e60*/  FSEL R195, R28, -INF , !P2 ;  /* 0xff8000001cc37808 */ /* 0x000fe40005000000 */
[----:B------:R-:W-:Y:S02]  /*5e70*/  FMNMX.FTZ R6, R193, R6, !PT ;  /* 0x00000006c1067209 */ /* 0x000fe40007810000 */
[----:B------:R-:W-:Y:S02]  /*5e80*/  ISETP.GE.AND P6, PT, R4, R235, PT ;  /* 0x000000eb0400720c */ /* 0x000fe40003fc6270 */
[----:B------:R-:W-:-:S02]  /*5e90*/  FSEL R204, R29, -INF , !P1 ;  /* 0xff8000001dcc7808 */ /* 0x000fc40004800000 */
[----:B------:R-:W-:Y:S02]  /*5ea0*/  FMNMX.FTZ R6, R195, R6, !PT ;  /* 0x00000006c3067209 */ /* 0x000fe40007810000 */
[----:B------:R-:W-:Y:S02]  /*5eb0*/  ISETP.GE.AND P4, PT, R5, R238, PT ;  /* 0x000000ee0500720c */ /* 0x000fe40003f86270 */
[----:B------:R-:W-:Y:S02]  /*5ec0*/  ISETP.LT.OR P6, PT, R4, R231, P6 ;  /* 0x000000e70400720c */ /* 0x000fe400037c1670 */
[----:B------:R-:W-:Y:S01]  /*5ed0*/  FMNMX.FTZ R12, R204, R6, !PT ;  /* 0x00000006cc0c7209 */ /* 0x000fe20007810000 */
[----:B------:R-:W-:Y:S10]  /*5ee0*/  @!P0 BRA `(.L_x_1304) ;  /* 0x0000000000608947 */ /* 0x000ff40003800000 */
[----:B------:R-:W-:-:S04]  /*5ef0*/  UIADD3 UR6, UR21, -0x3, URZ ;  /* 0xfffffffd15067890 */ /* 0x000fc8000fffe03f */
[----:B------:R-:W-:Y:S02]  /*5f00*/  USHF.R.S32.HI UR4, URZ, 0x1f, UR6 ;  /* 0x0000001f3f047899 */ /* 0x000fe40008011406 */
[----:B------:R-:W-:Y:S02]  /*5f10*/  UIMAD.WIDE.U32 UR28, UR6, UR10, URZ ;  /* 0x0000000a061c72a5 */ /* 0x000fe4000f8e003f */
[----:B------:R-:W-:-:S04]  /*5f20*/  UIMAD UR4, UR4, UR10, URZ ;  /* 0x0000000a040472a4 */ /* 0x000fc8000f8e023f */
[----:B------:R-:W-:Y:S01]  /*5f30*/  UIMAD UR4, UR6, UR11, UR4 ;  /* 0x0000000b060472a4 */ /* 0x000fe2000f8e0204 */
[----:B------:R-:W-:Y:S02]  /*5f40*/  IMAD.U32 R7, RZ, RZ, UR28 ;  /* 0x0000001cff077e24 */ /* 0x000fe4000f8e00ff */
[----:B------:R-:W-:Y:S01]  /*5f50*/  IMAD.U32 R9, RZ, RZ, UR28 ;  /* 0x0000001cff097e24 */ /* 0x000fe2000f8e00ff */
[----:B------:R-:W-:Y:S02]  /*5f60*/  UIADD3 UR4, UR29, UR4, URZ ;  /* 0x000000041d047290 */ /* 0x000fe4000fffe03f */
[----:B------:R-:W-:Y:S01]  /*5f70*/  LEA R7, P1, R7, R250, 0x5 ;  /* 0x000000fa07077211 */ /* 0x000fe200078228ff */
[----:B------:R-:W-:-:S03]  /*5f80*/  ULDC.64 UR6, c[0x0][0x218] ;  /* 0x0000860000067ab9 */ /* 0x000fc60000000a00 */
[----:B------:R-:W-:Y:S01]  /*5f90*/  IMAD.U32 R8, RZ, RZ, UR4 ;  /* 0x00000004ff087e24 */ /* 0x000fe2000f8e00ff */
[----:B------:R-:W-:-:S04]  /*5fa0*/  LEA R6, P2, R7, UR6, 0x1 ;  /* 0x0000000607067c11 */ /* 0x000fc8000f8408ff */
[----:B------:R-:W-:Y:S02]  /*5fb0*/  LEA.HI.X R9, R9, R249, R8, 0x5, P1 ;  /* 0x000000f909097211 */ /* 0x000fe400008f2c08 */
[----:B------:R-:W-:Y:S02]  /*5fc0*/  IADD3 R8, P1, R6, UR14, RZ ;  /* 0x0000000e06087c10 */ /* 0x000fe4000ff3e0ff */
[----:B------:R-:W-:-:S04]  /*5fd0*/  LEA.HI.X R7, R7, UR7, R9, 0x1, P2 ;  /* 0x0000000707077c11 */ /* 0x000fc800090f0c09 */
[----:B------:R-:W-:Y:S01]  /*5fe0*/  IADD3.X R9, R7, UR13, RZ, P1, !PT ;  /* 0x0000000d07097c10 */ /* 0x000fe20008ffe4ff */
        /* <DEDUP_REMOVED lines=8> */
.L_x_1304:
[----:B------:R-:W-:Y:S01]  /*6070*/  ISETP.GE.AND P1, PT, R5, R237, PT ;  /* 0x000000ed0500720c */ /* 0x000fe20003f26270 */
[----:B-1----:R-:W1:Y:S01]  /*6080*/  SHFL.BFLY PT, R7, R12, 0x2, 0x1f ;  /* 0x0c401f000c077f89 */ /* 0x002e6200000e0000 */
[----:B------:R-:W-:Y:S02]  /*6090*/  FMNMX.FTZ R6, R135, R22, !PT ;  /* 0x0000001687067209 */ /* 0x000fe40007810000 */
[C---:B------:R-:W-:Y:S01]  /*60a0*/  ISETP.LT.OR P4, PT, R5.reuse, R234, P4 ;  /* 0x000000ea0500720c */ /* 0x040fe20002781670 */
[----:B------:R-:W-:Y:S01]  /*60b0*/  LDSM.16.MT88.4 R32, [R217+0xa000] ;  /* 0x00a00000d920783b */ /* 0x000fe20000004200 */
[----:B------:R-:W-:Y:S02]  /*60c0*/  ISETP.LT.OR P1, PT, R5, R233, P1 ;  /* 0x000000e90500720c */ /* 0x000fe40000f21670 */
[----:B------:R-:W-:Y:S02]  /*60d0*/  FMNMX.FTZ R5, R18, R6, !PT ;  /* 0x0000000612057209 */ /* 0x000fe40007810000 */
[----:B------:R-:W-:-:S02]  /*60e0*/  FSEL R194, R142, -INF , !P6 ;  /* 0xff8000008ec27808 */ /* 0x000fc40007000000 */
[----:B------:R-:W-:Y:S02]  /*60f0*/  FMNMX.FTZ R5, R17, R5, !PT ;  /* 0x0000000511057209 */ /* 0x000fe40007810000 */
[CC--:B------:R-:W-:Y:S02]  /*6100*/  ISETP.GE.AND P2, PT, R3.reuse, R235.reuse, PT ;  /* 0x000000eb0300720c */ /* 0x0c0fe40003f46270 */
[----:B------:R-:W-:Y:S02]  /*6110*/  ISETP.GE.AND P6, PT, R2, R235, PT ;  /* 0x000000eb0200720c */ /* 0x000fe40003fc6270 */
[----:B------:R-:W-:Y:S02]  /*6120*/  FMNMX.FTZ R5, R20, R5, !PT ;  /* 0x0000000514057209 */ /* 0x000fe40007810000 */
[-C--:B------:R-:W-:Y:S02]  /*6130*/  ISETP.LT.OR P2, PT, R3, R231.reuse, P2 ;  /* 0x000000e70300720c */ /* 0x080fe40001741670 */
[----:B------:R-:W-:-:S02]  /*6140*/  ISETP.LT.OR P6, PT, R2, R231, P6 ;  /* 0x000000e70200720c */ /* 0x000fc400037c1670 */
[----:B------:R-:W-:Y:S02]  /*6150*/  FSEL R8, R200, -INF , !P5 ;  /* 0xff800000c8087808 */ /* 0x000fe40006800000 */
[----:B------:R-:W-:Y:S02]  /*6160*/  ISETP.GE.AND P5, PT, R0, R235, PT ;  /* 0x000000eb0000720c */ /* 0x000fe40003fa6270 */
[----:B------:R-:W-:Y:S02]  /*6170*/  FMNMX.FTZ R6, R194, R5, !PT ;  /* 0x00000005c2067209 */ /* 0x000fe40007810000 */
[----:B------:R-:W-:Y:S02]  /*6180*/  FMNMX.FTZ R5, R134, R23, !PT ;  /* 0x0000001786057209 */ /* 0x000fe40007810000 */
[----:B------:R-:W-:Y:S02]  /*6190*/  FSEL R206, R143, -INF , !P2 ;  /* 0xff8000008fce7808 */ /* 0x000fe40005000000 */
[----:B------:R-:W-:Y:S01]  /*61a0*/  FSEL R205, R30, -INF , !P6 ;  /* 0xff8000001ecd7808 */ /* 0x000fe20007000000 */
[----:B------:R-:W-:Y:S01]  /*61b0*/  LDSM.16.MT88.4 R140, [R221+0xa000] ;  /* 0x00a00000dd8c783b */ /* 0x000fe20000004200 */
[----:B------:R-:W-:-:S02]  /*61c0*/  ISETP.GE.AND P2, PT, R4, R238, PT ;  /* 0x000000ee0400720c */ /* 0x000fc40003f46270 */
[----:B------:R-:W-:Y:S02]  /*61d0*/  ISETP.GE.AND P6, PT, R4, R237, PT ;  /* 0x000000ed0400720c */ /* 0x000fe40003fc6270 */
[----:B------:R-:W-:Y:S02]  /*61e0*/  ISETP.LT.OR P5, PT, R0, R231, P5 ;  /* 0x000000e70000720c */ /* 0x000fe40002fa1670 */
[----:B------:R-:W-:Y:S02]  /*61f0*/  FMNMX.FTZ R5, R19, R5, !PT ;  /* 0x0000000513057209 */ /* 0x000fe40007810000 */
[C---:B------:R-:W-:Y:S02]  /*6200*/  ISETP.LT.OR P2, PT, R4.reuse, R234, P2 ;  /* 0x000000ea0400720c */ /* 0x040fe40001741670 */
[----:B------:R-:W-:Y:S02]  /*6210*/  ISETP.LT.OR P6, PT, R4, R233, P6 ;  /* 0x000000e90400720c */ /* 0x000fe400037c1670 */
[----:B------:R-:W-:-:S02]  /*6220*/  FSEL R200, R31, -INF , !P5 ;  /* 0xff8000001fc87808 */ /* 0x000fc40006800000 */
[----:B-1----:R-:W-:Y:S01]  /*6230*/  FMNMX.FTZ R4, R12, R7, !PT ;  /* 0x000000070c047209 */ /* 0x002fe20007810000 */
[----:B------:R-:W-:Y:S01]  /*6240*/  LDSM.16.MT88.4 R28, [R221+0xb000] ;  /* 0x00b00000dd1c783b */ /* 0x000fe20000004200 */
[----:B------:R-:W-:Y:S02]  /*6250*/  ISETP.GE.AND P5, PT, R3, R238, PT ;  /* 0x000000ee0300720c */ /* 0x000fe40003fa6270 */
[----:B------:R-:W-:Y:S01]  /*6260*/  FSEL R7, R201, -INF , !P4 ;  /* 0xff800000c9077808 */ /* 0x000fe20006000000 */
[----:B------:R-:W1:Y:S01]  /*6270*/  SHFL.BFLY PT, R26, R4, 0x1, 0x1f ;  /* 0x0c201f00041a7f89 */ /* 0x000e6200000e0000 */
[----:B------:R-:W-:Y:S02]  /*6280*/  FMNMX.FTZ R5, R8, R5, !PT ;  /* 0x0000000508057209 */ /* 0x000fe40007810000 */
[----:B------:R-:W-:Y:S02]  /*6290*/  ISETP.LT.OR P5, PT, R3, R234, P5 ;  /* 0x000000ea0300720c */ /* 0x000fe40002fa1670 */
[----:B------:R-:W-:-:S02]  /*62a0*/  FSEL R176, R196, -INF , !P2 ;  /* 0xff800000c4b07808 */ /* 0x000fc40005000000 */
[----:B------:R-:W-:Y:S02]  /*62b0*/  FMNMX.FTZ R6, R206, R6, !PT ;  /* 0x00000006ce067209 */ /* 0x000fe40007810000 */
[----:B------:R-:W-:Y:S02]  /*62c0*/  ISETP.GE.AND P4, PT, R3, R237, PT ;  /* 0x000000ed0300720c */ /* 0x000fe40003f86270 */
[----:B------:R-:W-:Y:S02]  /*62d0*/  ISETP.GE.AND P2, PT, R2, R238, PT ;  /* 0x000000ee0200720c */ /* 0x000fe40003f46270 */
[----:B------:R-:W-:Y:S02]  /*62e0*/  FMNMX.FTZ R5, R7, R5, !PT ;  /* 0x0000000507057209 */ /* 0x000fe40007810000 */
[----:B------:R-:W-:Y:S02]  /*62f0*/  FSEL R177, R197, -INF , !P5 ;  /* 0xff800000c5b17808 */ /* 0x000fe40006800000 */
[----:B------:R-:W-:-:S02]  /*6300*/  FMNMX.FTZ R6, R205, R6, !PT ;  /* 0x00000006cd067209 */ /* 0x000fc40007810000 */
[----:B------:R-:W-:Y:S02]  /*6310*/  ISETP.GE.AND P5, PT, R0, R238, PT ;  /* 0x000000ee0000720c */ /* 0x000fe40003fa6270 */
[----:B------:R-:W-:Y:S02]  /*6320*/  ISETP.LT.OR P2, PT, R2, R234, P2 ;  /* 0x000000ea0200720c */ /* 0x000fe40001741670 */
[----:B------:R-:W-:Y:S02]  /*6330*/  ISETP.LT.OR P4, PT, R3, R233, P4 ;  /* 0x000000e90300720c */ /* 0x000fe40002781670 */
[----:B------:R-:W-:Y:S02]  /*6340*/  FMNMX.FTZ R5, R176, R5, !PT ;  /* 0x00000005b0057209 */ /* 0x000fe40007810000 */
[----:B------:R-:W-:Y:S02]  /*6350*/  FMNMX.FTZ R3, R137, R24, !PT ;  /* 0x0000001889037209 */ /* 0x000fe40007810000 */
[----:B------:R-:W-:-:S02]  /*6360*/  FMNMX.FTZ R9, R200, R6, !PT ;  /* 0x00000006c8097209 */ /* 0x000fc40007810000 */
[----:B------:R-:W-:Y:S02]  /*6370*/  ISETP.LT.OR P5, PT, R0, R234, P5 ;  /* 0x000000ea0000720c */ /* 0x000fe40002fa1670 */
[----:B------:R-:W-:Y:S01]  /*6380*/  FSEL R178, R188, -INF , !P2 ;  /* 0xff800000bcb27808 */ /* 0x000fe20005000000 */
[----:B------:R-:W2:Y:S01]  /*6390*/  SHFL.BFLY PT, R14, R9, 0x2, 0x1f ;  /* 0x0c401f00090e7f89 */ /* 0x000ea200000e0000 */
[----:B------:R-:W-:Y:S02]  /*63a0*/  FMNMX.FTZ R12, R177, R5, !PT ;  /* 0x00000005b10c7209 */ /* 0x000fe40007810000 */
[----:B------:R-:W-:Y:S02]  /*63b0*/  FSEL R6, R202, -INF , !P3 ;  /* 0xff800000ca067808 */ /* 0x000fe40005800000 */
[----:B------:R-:W-:Y:S02]  /*63c0*/  FMNMX.FTZ R3, R21, R3, !PT ;  /* 0x0000000315037209 */ /* 0x000fe40007810000 */
[----:B------:R-:W-:-:S02]  /*63d0*/  FSEL R179, R189, -INF , !P5 ;  /* 0xff800000bdb37808 */ /* 0x000fc40006800000 */
[----:B------:R-:W-:Y:S02]  /*63e0*/  FMNMX.FTZ R12, R178, R12, !PT ;  /* 0x0000000cb20c7209 */ /* 0x000fe40007810000 */
[----:B------:R-:W-:Y:S02]  /*63f0*/  FSEL R5, R203, -INF , !P1 ;  /* 0xff800000cb057808 */ /* 0x000fe40004800000 */
[----:B------:R-:W-:Y:S02]  /*6400*/  FMNMX.FTZ R27, R6, R3, !PT ;  /* 0x00000003061b7209 */ /* 0x000fe40007810000 */
[----:B------:R-:W-:Y:S02]  /*6410*/  FMNMX.FTZ R3, R179, R12, !PT ;  /* 0x0000000cb3037209 */ /* 0x000fe40007810000 */
[----:B------:R-:W-:Y:S02]  /*6420*/  ISETP.GE.AND P2, PT, R2, R237, PT ;  /* 0x000000ed0200720c */ /* 0x000fe40003f46270 */
[----:B------:R-:W-:-:S02]  /*6430*/  FSEL R180, R198, -INF , !P6 ;  /* 0xff800000c6b47808 */ /* 0x000fc40007000000 */
[----:B------:R-:W-:Y:S02]  /*6440*/  FMNMX.FTZ R12, R5, R27, !PT ;  /* 0x0000001b050c7209 */ /* 0x000fe40007810000 */
[----:B------:R-:W-:Y:S02]  /*6450*/  ISETP.GE.AND P1, PT, R0, R237, PT ;  /* 0x000000ed0000720c */ /* 0x000fe40003f26270 */
[-C--:B------:R-:W-:Y:S02]  /*6460*/  ISETP.LT.OR P2, PT, R2, R233.reuse, P2 ;  /* 0x000000e90200720c */ /* 0x080fe40001741670 */
[----:B------:R-:W-:Y:S01]  /*6470*/  FSEL R181, R199, -INF , !P4 ;  /* 0xff800000c7b57808 */ /* 0x000fe20006000000 */
[----:B------:R-:W3:Y:S01]  /*6480*/  SHFL.BFLY PT, R2, R3, 0x2, 0x1f ;  /* 0x0c401f0003027f89 */ /* 0x000ee200000e0000 */
[----:B------:R-:W-:Y:S02]  /*6490*/  FMNMX.FTZ R12, R180, R12, !PT ;  /* 0x0000000cb40c7209 */ /* 0x000fe40007810000 */
[----:B------:R-:W-:-:S02]  /*64a0*/  ISETP.LT.OR P1, PT, R0, R233, P1 ;  /* 0x000000e90000720c */ /* 0x000fc40000f21670 */
[----:B------:R-:W-:Y:S02]  /*64b0*/  FSEL R182, R190, -INF , !P2 ;  /* 0xff800000beb67808 */ /* 0x000fe40005000000 */
[----:B------:R-:W-:Y:S02]  /*64c0*/  FMNMX.FTZ R0, R181, R12, !PT ;  /* 0x0000000cb5007209 */ /* 0x000fe40007810000 */
[----:B------:R-:W-:Y:S02]  /*64d0*/  FSEL R183, R191, -INF , !P1 ;  /* 0xff800000bfb77808 */ /* 0x000fe40004800000 */
[----:B------:R-:W-:Y:S02]  /*64e0*/  FMNMX.FTZ R0, R182, R0, !PT ;  /* 0x00000000b6007209 */ /* 0x000fe40007810000 */
[----:B-1----:R-:W-:Y:S02]  /*64f0*/  FMNMX.FTZ R215, R4, R26, !PT ;  /* 0x0000001a04d77209 */ /* 0x002fe40007810000 */
[----:B------:R-:W-:-:S02]  /*6500*/  FMNMX.FTZ R0, R183, R0, !PT ;  /* 0x00000000b7007209 */ /* 0x000fc40007810000 */
[----:B--2---:R-:W-:Y:S01]  /*6510*/  FMNMX.FTZ R9, R9, R14, !PT ;  /* 0x0000000e09097209 */ /* 0x004fe20007810000 */
[C---:B------:R-:W-:Y:S01]  /*6520*/  FMUL.FTZ R14, R215.reuse, UR26 ;  /* 0x0000001ad70e7c20 */ /* 0x040fe20008410000 */
[----:B------:R-:W-:Y:S01]  /*6530*/  FSETP.NEU.FTZ.AND P4, PT, R215, -INF , PT ;  /* 0xff800000d700780b */ /* 0x000fe20003f9d000 */
[----:B------:R-:W1:Y:S01]  /*6540*/  SHFL.BFLY PT, R12, R0, 0x2, 0x1f ;  /* 0x0c401f00000c7f89 */ /* 0x000e6200000e0000 */
[----:B------:R-:W-:Y:S02]  /*6550*/  MOV R208, R246 ;  /* 0x000000f600d07202 */ /* 0x000fe40000000f00 */
[----:B------:R-:W-:Y:S01]  /*6560*/  FSEL R14, R14, RZ, P4 ;  /* 0x000000ff0e0e7208 */ /* 0x000fe20002000000 */
[----:B------:R-:W2:Y:S01]  /*6570*/  SHFL.BFLY PT, R4, R9, 0x1, 0x1f ;  /* 0x0c201f0009047f89 */ /* 0x000ea200000e0000 */
[----:B---3--:R-:W-:Y:S02]  /*6580*/  FMNMX.FTZ R2, R3, R2, !PT ;  /* 0x0000000203027209 */ /* 0x008fe40007810000 */
[----:B------:R-:W-:Y:S01]  /*6590*/  MOV R209, R245 ;  /* 0x000000f500d17202 */ /* 0x000fe20000000f00 */
[--C-:B------:R-:W-:Y:S01]  /*65a0*/  FFMA.FTZ R3, R13, UR26, -R14.reuse ;  /* 0x0000001a0d037c23 */ /* 0x100fe2000801080e */
[--C-:B------:R-:W-:Y:S01]  /*65b0*/  FFMA.FTZ R16, R16, UR26, -R14.reuse ;  /* 0x0000001a10107c23 */ /* 0x100fe2000801080e */
[--C-:B------:R-:W-:Y:S01]  /*65c0*/  FFMA.FTZ R25, R25, UR26, -R14.reuse ;  /* 0x0000001a19197c23 */ /* 0x100fe2000801080e */
[----:B------:R-:W-:Y:S01]  /*65d0*/  MOV R210, R244 ;  /* 0x000000f400d27202 */ /* 0x000fe20000000f00 */
[----:B------:R3:W-:Y:S01]  /*65e0*/  MUFU.EX2 R251, R3 ;  /* 0x0000000300fb7308 */ /* 0x0007e20000000800 */
[----:B------:R-:W-:-:S07]  /*65f0*/  FFMA.FTZ R15, R15, UR26, -R14 ;  /* 0x0000001a0f0f7c23 */ /* 0x000fce000801080e */
[----:B------:R4:W-:Y:S01]  /*6600*/  MUFU.EX2 R250, R16 ;  /* 0x0000001000fa7308 */ /* 0x0009e20000000800 */
[----:B-1----:R-:W-:Y:S02]  /*6610*/  FMNMX.FTZ R0, R0, R12, !PT ;  /* 0x0000000c00007209 */ /* 0x002fe40007810000 */
[----:B--2---:R-:W-:-:S03]  /*6620*/  FMNMX.FTZ R214, R9, R4, !PT ;  /* 0x0000000409d67209 */ /* 0x004fc60007810000 */
[----:B---3--:R-:W1:Y:S02]  /*6630*/  SHFL.BFLY PT, R3, R0, 0x1, 0x1f ;  /* 0x0c201f0000037f89 */ /* 0x008e6400000e0000 */
[----:B------:R-:W-:Y:S01]  /*6640*/  MUFU.EX2 R249, R25 ;  /* 0x0000001900f97308 */ /* 0x000fe20000000800 */
[C---:B------:R-:W-:Y:S01]  /*6650*/  FSETP.NEU.FTZ.AND P3, PT, R214.reuse, -INF , PT ;  /* 0xff800000d600780b */ /* 0x040fe20003f7d000 */
[----:B------:R-:W-:Y:S01]  /*6660*/  FMUL.FTZ R4, R214, UR26 ;  /* 0x0000001ad6047c20 */ /* 0x000fe20008410000 */
[----:B----4-:R-:W2:Y:S04]  /*6670*/  SHFL.BFLY PT, R16, R2, 0x1, 0x1f ;  /* 0x0c201f0002107f89 */ /* 0x010ea800000e0000 */
[----:B------:R-:W-:Y:S01]  /*6680*/  FSEL R13, R4, RZ, P3 ;  /* 0x000000ff040d7208 */ /* 0x000fe20001800000 */
[----:B------:R3:W-:Y:S04]  /*6690*/  MUFU.EX2 R248, R15 ;  /* 0x0000000f00f87308 */ /* 0x0007e80000000800 */
[--C-:B------:R-:W-:Y:S01]  /*66a0*/  FFMA.FTZ R22, R22, UR26, -R13.reuse ;  /* 0x0000001a16167c23 */ /* 0x100fe2000801080d */
[--C-:B------:R-:W-:Y:S01]  /*66b0*/  FFMA.FTZ R18, R18, UR26, -R13.reuse ;  /* 0x0000001a12127c23 */ /* 0x100fe2000801080d */
[--C-:B------:R-:W-:Y:S01]  /*66c0*/  FFMA.FTZ R17, R17, UR26, -R13.reuse ;  /* 0x0000001a11117c23 */ /* 0x100fe2000801080d */
[----:B------:R-:W-:Y:S01]  /*66d0*/  FFMA.FTZ R20, R20, UR26, -R13 ;  /* 0x0000001a14147c23 */ /* 0x000fe2000801080d */
[----:B------:R-:W-:Y:S01]  /*66e0*/  MUFU.EX2 R245, R22 ;  /* 0x0000001600f57308 */ /* 0x000fe20000000800 */
[----:B-1----:R-:W-:-:S02]  /*66f0*/  FMNMX.FTZ R212, R0, R3, !PT ;  /* 0x0000000300d47209 */ /* 0x002fc40007810000 */
[----:B------:R-:W-:-:S05]  /*6700*/  FSEL R3, R215, RZ, P4 ;  /* 0x000000ffd7037208 */ /* 0x000fca0002000000 */
[----:B------:R-:W-:Y:S01]  /*6710*/  MUFU.EX2 R244, R18 ;  /* 0x0000001200f47308 */ /* 0x000fe20000000800 */
[C---:B------:R-:W-:Y:S01]  /*6720*/  FSETP.NEU.FTZ.AND P1, PT, R212.reuse, -INF , PT ;  /* 0xff800000d400780b */ /* 0x040fe20003f3d000 */
[----:B------:R-:W-:Y:S01]  /*6730*/  FMUL.FTZ R9, R212, UR26 ;  /* 0x0000001ad4097c20 */ /* 0x000fe20008410000 */
[----:B--2---:R-:W-:-:S04]  /*6740*/  FMNMX.FTZ R213, R2, R16, !PT ;  /* 0x0000001002d57209 */ /* 0x004fc80007810000 */
[----:B------:R-:W-:Y:S01]  /*6750*/  FSEL R9, R9, RZ, P1 ;  /* 0x000000ff09097208 */ /* 0x000fe20000800000 */
[----:B------:R-:W-:Y:S01]  /*6760*/  MUFU.EX2 R246, R17 ;  /* 0x0000001100f67308 */ /* 0x000fe20000000800 */
[C---:B------:R-:W-:Y:S01]  /*6770*/  FSETP.NEU.FTZ.AND P2, PT, R213.reuse, -INF , PT ;  /* 0xff800000d500780b */ /* 0x040fe20003f5d000 */
[----:B------:R-:W-:Y:S02]  /*6780*/  FMUL.FTZ R12, R213, UR26 ;  /* 0x0000001ad50c7c20 */ /* 0x000fe40008410000 */
[--C-:B------:R-:W-:Y:S01]  /*6790*/  FFMA.FTZ R0, R5, UR26, -R9.reuse ;  /* 0x0000001a05007c23 */ /* 0x100fe20008010809 */
[----:B------:R-:W-:Y:S01]  /*67a0*/  FSEL R2, R213, RZ, P2 ;  /* 0x000000ffd5027208 */ /* 0x000fe20001000000 */
[--C-:B------:R-:W-:Y:S01]  /*67b0*/  FFMA.FTZ R24, R24, UR26, -R9.reuse ;  /* 0x0000001a18187c23 */ /* 0x100fe20008010809 */
[----:B------:R-:W-:Y:S01]  /*67c0*/  FSEL R12, R12, RZ, P2 ;  /* 0x000000ff0c0c7208 */ /* 0x000fe20001000000 */
[----:B------:R1:W-:Y:S01]  /*67d0*/  MUFU.EX2 R184, R0 ;  /* 0x0000000000b87308 */ /* 0x0003e20000000800 */
[--C-:B------:R-:W-:Y:S01]  /*67e0*/  FFMA.FTZ R21, R21, UR26, -R9.reuse ;  /* 0x0000001a15157c23 */ /* 0x100fe20008010809 */
[----:B------:R-:W-:Y:S01]  /*67f0*/  FADD.FTZ R2, R134, -R2 ;  /* 0x8000000286027221 */ /* 0x000fe20000010000 */
[----:B------:R-:W-:Y:S01]  /*6800*/  FFMA.FTZ R6, R6, UR26, -R9 ;  /* 0x0000001a06067c23 */ /* 0x000fe20008010809 */
[--C-:B------:R-:W-:Y:S01]  /*6810*/  FFMA.FTZ R8, R8, UR26, -R12.reuse ;  /* 0x0000001a08087c23 */ /* 0x100fe2000801080c */
[--C-:B------:R-:W-:Y:S01]  /*6820*/  FFMA.FTZ R23, R23, UR26, -R12.reuse ;  /* 0x0000001a17177c23 */ /* 0x100fe2000801080c */
[----:B------:R-:W-:Y:S01]  /*6830*/  FMUL.FTZ R2, R2, UR26 ;  /* 0x0000001a02027c20 */ /* 0x000fe20008410000 */
[--C-:B------:R-:W-:Y:S01]  /*6840*/  FFMA.FTZ R19, R19, UR26, -R12.reuse ;  /* 0x0000001a13137c23 */ /* 0x100fe2000801080c */
[----:B------:R-:W-:Y:S01]  /*6850*/  MUFU.EX2 R186, R8 ;  /* 0x0000000800ba7308 */ /* 0x000fe20000000800 */
[--C-:B------:R-:W-:Y:S01]  /*6860*/  FFMA.FTZ R7, R7, UR26, -R12.reuse ;  /* 0x0000001a07077c23 */ /* 0x100fe2000801080c */
[----:B---3--:R-:W-:-:S06]  /*6870*/  FFMA.FTZ R15, R176, UR26, -R12 ;  /* 0x0000001ab00f7c23 */ /* 0x008fcc000801080c */
[----:B------:R2:W3:Y:S01]  /*6880*/  MUFU.EX2 R8, R2 ;  /* 0x0000000200087308 */ /* 0x0004e20000000800 */
[----:B-1----:R-:W-:-:S05]  /*6890*/  FSEL R0, R212, RZ, P1 ;  /* 0x000000ffd4007208 */ /* 0x002fca0000800000 */
[----:B------:R-:W-:Y:S02]  /*68a0*/  FADD.FTZ R0, R137, -R0 ;  /* 0x8000000089007221 */ /* 0x000fe40000010000 */
[----:B------:R-:W-:Y:S08]  /*68b0*/  MUFU.EX2 R247, R20 ;  /* 0x0000001400f77308 */ /* 0x000ff00000000800 */
[----:B------:R-:W-:Y:S01]  /*68c0*/  MUFU.EX2 R207, R23 ;  /* 0x0000001700cf7308 */ /* 0x000fe20000000800 */
[----:B--2---:R-:W-:Y:S01]  /*68d0*/  FADD.FTZ R2, R136, -R3 ;  /* 0x8000000388027221 */ /* 0x004fe20000010000 */
[----:B------:R-:W-:Y:S01]  /*68e0*/  FMUL.FTZ R3, R0, UR26 ;  /* 0x0000001a00037c20 */ /* 0x000fe20008410000 */
[----:B------:R-:W-:Y:S01]  /*68f0*/  FSEL R0, R214, RZ, P3 ;  /* 0x000000ffd6007208 */ /* 0x000fe20001800000 */
[----:B------:R-:W1:Y:S01]  /*6900*/  LDSM.16.MT88.4 R136, [R219+0xa000] ;  /* 0x00a00000db88783b */ /* 0x000e620000004200 */
[----:B------:R-:W-:Y:S01]  /*6910*/  FMUL.FTZ R2, R2, UR26 ;  /* 0x0000001a02027c20 */ /* 0x000fe20008410000 */
[-C--:B---3--:R-:W-:Y:S01]  /*6920*/  FMUL.FTZ R144, R144, R8.reuse ;  /* 0x0000000890907220 */ /* 0x088fe20000410000 */
[-C--:B------:R-:W-:Y:S01]  /*6930*/  FMUL.FTZ R145, R145, R8.reuse ;  /* 0x0000000891917220 */ /* 0x080fe20000410000 */
[----:B------:R2:W3:Y:S01]  /*6940*/  MUFU.EX2 R203, R19 ;  /* 0x0000001300cb7308 */ /* 0x0004e20000000800 */
[----:B------:R-:W-:Y:S01]  /*6950*/  FADD.FTZ R0, R135, -R0 ;  /* 0x8000000087007221 */ /* 0x000fe20000010000 */
[-C--:B------:R-:W-:Y:S01]  /*6960*/  FMUL.FTZ R152, R152, R8.reuse ;  /* 0x0000000898987220 */ /* 0x080fe20000410000 */
[----:B------:R-:W4:Y:S01]  /*6970*/  LDSM.16.MT88.4 R132, [R222+0xa000] ;  /* 0x00a00000de84783b */ /* 0x000f220000004200 */
[-C--:B------:R-:W-:Y:S01]  /*6980*/  FMUL.FTZ R153, R153, R8.reuse ;  /* 0x0000000899997220 */ /* 0x080fe20000410000 */
[----:B------:R-:W-:Y:S01]  /*6990*/  FMUL.FTZ R0, R0, UR26 ;  /* 0x0000001a00007c20 */ /* 0x000fe20008410000 */
[-C--:B------:R-:W-:Y:S01]  /*69a0*/  FMUL.FTZ R160, R160, R8.reuse ;  /* 0x00000008a0a07220 */ /* 0x080fe20000410000 */
[-C--:B------:R-:W-:Y:S01]  /*69b0*/  FMUL.FTZ R161, R161, R8.reuse ;  /* 0x00000008a1a17220 */ /* 0x080fe20000410000 */
        /* <DEDUP_REMOVED lines=8> */
[----:B------:R1:W1:Y:S01]  /*6a40*/  MUFU.EX2 R202, R21 ;  /* 0x0000001500ca7308 */ /* 0x0002620000000800 */
[----:B--2---:R-:W-:Y:S01]  /*6a50*/  LDSM.16.MT88.4 R16, [R219+0xb000] ;  /* 0x00b00000db10783b */ /* 0x004fe20000004200 */
[----:B---3--:R-:W-:Y:S01]  /*6a60*/  F2FP.F16.F32.PACK_AB R4, R203, R207 ;  /* 0x000000cfcb04723e */ /* 0x008fe200000000ff */
[-C--:B------:R-:W-:Y:S01]  /*6a70*/  FMUL.FTZ R57, R57, R8.reuse ;  /* 0x0000000839397220 */ /* 0x080fe20000410000 */
[-C--:B------:R-:W-:Y:S01]  /*6a80*/  FMUL.FTZ R60, R60, R8.reuse ;  /* 0x000000083c3c7220 */ /* 0x080fe20000410000 */
[-C--:B------:R-:W-:Y:S01]  /*6a90*/  FMUL.FTZ R61, R61, R8.reuse ;  /* 0x000000083d3d7220 */ /* 0x080fe20000410000 */
[-C--:B------:R-:W-:Y:S01]  /*6aa0*/  FMUL.FTZ R72, R72, R8.reuse ;  /* 0x0000000848487220 */ /* 0x080fe20000410000 */
[-C--:B------:R-:W-:Y:S01]  /*6ab0*/  FMUL.FTZ R73, R73, R8.reuse ;  /* 0x0000000849497220 */ /* 0x080fe20000410000 */
[----:B------:R-:W2:Y:S01]  /*6ac0*/  MUFU.EX2 R187, R7 ;  /* 0x0000000700bb7308 */ /* 0x000ea20000000800 */
[----:B-----5:R-:W-:Y:S01]  /*6ad0*/  LDSM.16.MT88.4 R24, [R222+0xb000] ;  /* 0x00b00000de18783b */ /* 0x020fe20000004200 */
[-C--:B------:R-:W-:Y:S01]  /*6ae0*/  FMUL.FTZ R76, R76, R8.reuse ;  /* 0x000000084c4c7220 */ /* 0x080fe20000410000 */
[-C--:B------:R-:W-:Y:S01]  /*6af0*/  FMUL.FTZ R77, R77, R8.reuse ;  /* 0x000000084d4d7220 */ /* 0x080fe20000410000 */
[-C--:B------:R-:W-:Y:S01]  /*6b00*/  FMUL.FTZ R88, R88, R8.reuse ;  /* 0x0000000858587220 */ /* 0x080fe20000410000 */
[-C--:B------:R-:W-:Y:S01]  /*6b10*/  FMUL.FTZ R89, R89, R8.reuse ;  /* 0x0000000859597220 */ /* 0x080fe20000410000 */
[-C--:B------:R-:W-:Y:S01]  /*6b20*/  FMUL.FTZ R92, R92, R8.reuse ;  /* 0x000000085c5c7220 */ /* 0x080fe20000410000 */
[-C--:B------:R-:W-:Y:S01]  /*6b30*/  FMUL.FTZ R93, R93, R8.reuse ;  /* 0x000000085d5d7220 */ /* 0x080fe20000410000 */
[----:B------:R2:W3:Y:S01]  /*6b40*/  MUFU.EX2 R185, R6 ;  /* 0x0000000600b97308 */ /* 0x0004e20000000800 */
[----:B-1----:R-:W1:Y:S01]  /*6b50*/  LDSM.16.MT88.4 R20, [R217+0xb000] ;  /* 0x00b00000d914783b */ /* 0x002e620000004200 */
[----:B------:R-:W-:Y:S01]  /*6b60*/  F2FP.F16.F32.PACK_AB R5, R202, R201 ;  /* 0x000000c9ca05723e */ /* 0x000fe200000000ff */
[-C--:B------:R-:W-:Y:S01]  /*6b70*/  FMUL.FTZ R104, R104, R8.reuse ;  /* 0x0000000868687220 */ /* 0x080fe20000410000 */
[-C--:B------:R-:W-:Y:S01]  /*6b80*/  FMUL.FTZ R105, R105, R8.reuse ;  /* 0x0000000869697220 */ /* 0x080fe20000410000 */
[-C--:B------:R-:W-:Y:S01]  /*6b90*/  FMUL.FTZ R108, R108, R8.reuse ;  /* 0x000000086c6c7220 */ /* 0x080fe20000410000 */
[-C--:B------:R-:W-:Y:S01]  /*6ba0*/  FMUL.FTZ R109, R109, R8.reuse ;  /* 0x000000086d6d7220 */ /* 0x080fe20000410000 */
[-C--:B------:R-:W-:Y:S01]  /*6bb0*/  FMUL.FTZ R120, R120, R8.reuse ;  /* 0x0000000878787220 */ /* 0x080fe20000410000 */
[----:B------:R-:W5:Y:S01]  /*6bc0*/  MUFU.EX2 R3, R3 ;  /* 0x0000000300037308 */ /* 0x000f620000000800 */
[-C--:B------:R-:W-:Y:S01]  /*6bd0*/  FMUL.FTZ R121, R121, R8.reuse ;  /* 0x0000000879797220 */ /* 0x080fe20000410000 */
[-C--:B------:R-:W-:Y:S01]  /*6be0*/  FMUL.FTZ R124, R124, R8.reuse ;  /* 0x000000087c7c7220 */ /* 0x080fe20000410000 */
[----:B------:R-:W-:-:S05]  /*6bf0*/  FMUL.FTZ R125, R125, R8 ;  /* 0x000000087d7d7220 */ /* 0x000fca0000410000 */
[----:B------:R-:W4:Y:S01]  /*6c00*/  MUFU.EX2 R2, R2 ;  /* 0x0000000200027308 */ /* 0x000f220000000800 */
[----:B--2---:R-:W-:Y:S02]  /*6c10*/  F2FP.F16.F32.PACK_AB R6, R187, R186 ;  /* 0x000000babb06723e */ /* 0x004fe400000000ff */
[----:B---3--:R-:W-:-:S05]  /*6c20*/  F2FP.F16.F32.PACK_AB R7, R184, R185 ;  /* 0x000000b9b807723e */ /* 0x008fca00000000ff */
[----:B------:R-:W2:Y:S01]  /*6c30*/  MUFU.EX2 R0, R0 ;  /* 0x0000000000007308 */ /* 0x000ea20000000800 */
        /* <DEDUP_REMOVED lines=32> */
[C---:B------:R-:W-:Y:S01]  /*6e40*/  HMMA.16816.F32 R144, R4.reuse, R32, R144 ;  /* 0x000000200490723c */ /* 0x040fe20000001890 */
[-C--:B----4-:R-:W-:Y:S01]  /*6e50*/  FMUL.FTZ R156, R156, R2.reuse ;  /* 0x000000029c9c7220 */ /* 0x090fe20000410000 */
[----:B------:R-:W-:Y:S01]  /*6e60*/  FMUL.FTZ R157, R157, R2 ;  /* 0x000000029d9d7220 */ /* 0x000fe20000410000 */
[-C--:B--2---:R-:W-:Y:S01]  /*6e70*/  FMUL.FTZ R158, R158, R0.reuse ;  /* 0x000000009e9e7220 */ /* 0x084fe20000410000 */
[----:B------:R-:W-:Y:S01]  /*6e80*/  FMUL.FTZ R159, R159, R0 ;  /* 0x000000009f9f7220 */ /* 0x000fe20000410000 */
[-C--:B------:R-:W-:Y:S01]  /*6e90*/  FMUL.FTZ R148, R148, R2.reuse ;  /* 0x0000000294947220 */ /* 0x080fe20000410000 */
[C---:B------:R-:W-:Y:S01]  /*6ea0*/  HMMA.16816.F32 R152, R4.reuse, R34, R152 ;  /* 0x000000220498723c */ /* 0x040fe20000001898 */
[----:B------:R-:W-:Y:S01]  /*6eb0*/  FMUL.FTZ R149, R149, R2 ;  /* 0x0000000295957220 */ /* 0x000fe20000410000 */
[-C--:B------:R-:W-:Y:S01]  /*6ec0*/  FMUL.FTZ R150, R150, R0.reuse ;  /* 0x0000000096967220 */ /* 0x080fe20000410000 */
[----:B------:R-:W-:Y:S01]  /*6ed0*/  FMUL.FTZ R151, R151, R0 ;  /* 0x0000000097977220 */ /* 0x000fe20000410000 */
[-C--:B------:R-:W-:Y:S01]  /*6ee0*/  FMUL.FTZ R164, R164, R2.reuse ;  /* 0x00000002a4a47220 */ /* 0x080fe20000410000 */
[----:B------:R-:W-:Y:S01]  /*6ef0*/  FMUL.FTZ R165, R165, R2 ;  /* 0x00000002a5a57220 */ /* 0x000fe20000410000 */
[C---:B------:R-:W-:Y:S01]  /*6f00*/  HMMA.16816.F32 R160, R4.reuse, R136, R160 ;  /* 0x0000008804a0723c */ /* 0x040fe200000018a0 */
[-C--:B------:R-:W-:Y:S01]  /*6f10*/  FMUL.FTZ R166, R166, R0.reuse ;  /* 0x00000000a6a67220 */ /* 0x080fe20000410000 */
[----:B------:R-:W-:Y:S01]  /*6f20*/  FMUL.FTZ R167, R167, R0 ;  /* 0x00000000a7a77220 */ /* 0x000fe20000410000 */
[-C--:B------:R-:W-:Y:S01]  /*6f30*/  FMUL.FTZ R172, R172, R2.reuse ;  /* 0x00000002acac7220 */ /* 0x080fe20000410000 */
        /* <DEDUP_REMOVED lines=32> */
[C---:B-1----:R-:W-:Y:S01]  /*7140*/  HMMA.16816.F32 R72, R4.reuse, R20, R72 ;  /* 0x000000140448723c */ /* 0x042fe20000001848 */
        /* <DEDUP_REMOVED lines=28> */
[----:B------:R-:W-:Y:S01]  /*7310*/  FFMA.FTZ R3, R252, R3, R201 ;  /* 0x00000003fc037223 */ /* 0x000fe200000100c9 */
[C---:B------:R-:W-:Y:S06]  /*7320*/  HMMA.16816.F32 R108, R4.reuse, R26, R108 ;  /* 0x0000001a046c723c */ /* 0x040fec000000186c */
[C---:B------:R-:W-:Y:S06]  /*7330*/  HMMA.16816.F32 R120, R4.reuse, R28, R120 ;  /* 0x0000001c0478723c */ /* 0x040fec0000001878 */
[----:B------:R-:W-:Y:S07]  /*7340*/  HMMA.16816.F32 R240, R4, R30, R124 ;  /* 0x0000001e04f0723c */ /* 0x000fee000000187c */
[----:B------:R-:W-:-:S02]  /*7350*/  F2FP.F16.F32.PACK_AB R4, R249, R250 ;  /* 0x000000faf904723e */ /* 0x000fc400000000ff */
[----:B------:R-:W-:Y:S02]  /*7360*/  F2FP.F16.F32.PACK_AB R5, R244, R245 ;  /* 0x000000f5f405723e */ /* 0x000fe400000000ff */
[----:B------:R-:W-:Y:S02]  /*7370*/  F2FP.F16.F32.PACK_AB R6, R251, R248 ;  /* 0x000000f8fb06723e */ /* 0x000fe400000000ff */
[----:B------:R-:W-:Y:S02]  /*7380*/  F2FP.F16.F32.PACK_AB R7, R247, R246 ;  /* 0x000000f6f707723e */ /* 0x000fe400000000ff */
[----:B------:R-:W-:Y:S02]  /*7390*/  MOV R127, R210 ;  /* 0x000000d2007f7202 */ /* 0x000fe40000000f00 */
[----:B------:R-:W-:Y:S02]  /*73a0*/  MOV R126, R209 ;  /* 0x000000d1007e7202 */ /* 0x000fe40000000f00 */
[----:B------:R-:W-:Y:S01]  /*73b0*/  MOV R125, R208 ;  /* 0x000000d0007d7202 */ /* 0x000fe20000000f00 */
[C---:B------:R-:W-:Y:S06]  /*73c0*/  HMMA.16816.F32 R148, R4.reuse, R32, R148 ;  /* 0x000000200494723c */ /* 0x040fec0000001894 */
[C---:B------:R-:W-:Y:S01]  /*73d0*/  HMMA.16816.F32 R208, R4.reuse, R34, R156 ;  /* 0x0000002204d0723c */ /* 0x040fe2000000189c */
[----:B------:R1:W-:Y:S01]  /*73e0*/  MUFU.EX2 R34, R15 ;  /* 0x0000000f00227308 */ /* 0x0003e20000000800 */
[----:B------:R-:W2:Y:S04]  /*73f0*/  LDSM.16.MT88.4 R156, [R217+0xa800] ;  /* 0x00a80000d99c783b */ /* 0x000ea80000004200 */
[C---:B------:R-:W-:Y:S06]  /*7400*/  HMMA.16816.F32 R164, R4.reuse, R136, R164 ;  /* 0x0000008804a4723c */ /* 0x040fec00000018a4 */
[----:B------:R-:W-:Y:S01]  /*7410*/  HMMA.16816.F32 R196, R4, R138, R172 ;  /* 0x0000008a04c4723c */ /* 0x000fe200000018ac */
[----:B------:R-:W3:Y:S01]  /*7420*/  LDSM.16.MT88.4 R172, [R219+0xa800] ;  /* 0x00a80000dbac783b */ /* 0x000ee20000004200 */
[----:B-1----:R-:W-:-:S04]  /*7430*/  FFMA.FTZ R15, R177, UR26, -R12 ;  /* 0x0000001ab10f7c23 */ /* 0x002fc8000801080c */
[C---:B------:R-:W-:Y:S01]  /*7440*/  HMMA.16816.F32 R136, R4.reuse, R22, R80 ;  /* 0x000000160488723c */ /* 0x040fe20000001850 */
[----:B------:R-:W-:Y:S01]  /*7450*/  LDSM.16.MT88.4 R80, [R217+0xb800] ;  /* 0x00b80000d950783b */ /* 0x000fe20000004200 */
[----:B------:R1:W4:Y:S04]  /*7460*/  MUFU.EX2 R35, R15 ;  /* 0x0000000f00237308 */ /* 0x0003280000000800 */
[C---:B------:R-:W-:Y:S06]  /*7470*/  HMMA.16816.F32 R68, R4.reuse, R20, R68 ;  /* 0x000000140444723c */ /* 0x040fec0000001844 */
[C---:B------:R-:W-:Y:S06]  /*7480*/  HMMA.16816.F32 R36, R4.reuse, R132, R36 ;  /* 0x000000840424723c */ /* 0x040fec0000001824 */
[----:B------:R-:W-:Y:S01]  /*7490*/  HMMA.16816.F32 R188, R4, R134, R48 ;  /* 0x0000008604bc723c */ /* 0x000fe20000001830 */
[----:B------:R-:W5:Y:S01]  /*74a0*/  LDSM.16.MT88.4 R48, [R222+0xa800] ;  /* 0x00a80000de30783b */ /* 0x000f620000004200 */
[--C-:B-1----:R-:W-:Y:S01]  /*74b0*/  FFMA.FTZ R15, R178, UR26, -R12.reuse ;  /* 0x0000001ab20f7c23 */ /* 0x102fe2000801080c */
[----:B------:R-:W-:Y:S01]  /*74c0*/  FFMA.FTZ R12, R179, UR26, -R12 ;  /* 0x0000001ab30c7c23 */ /* 0x000fe2000801080c */
[----:B------:R-:W-:-:S02]  /*74d0*/  MOV R179, R126 ;  /* 0x0000007e00b37202 */ /* 0x000fc40000000f00 */
[C---:B------:R-:W-:Y:S01]  /*74e0*/  HMMA.16816.F32 R52, R4.reuse, R140, R52 ;  /* 0x0000008c0434723c */ /* 0x040fe20000001834 */
[----:B------:R1:W-:Y:S01]  /*74f0*/  MUFU.EX2 R32, R12 ;  /* 0x0000000c00207308 */ /* 0x0003e20000000800 */
[----:B------:R-:W-:Y:S02]  /*7500*/  MOV R178, R125 ;  /* 0x0000007d00b27202 */ /* 0x000fe40000000f00 */
[----:B----4-:R-:W-:Y:S02]  /*7510*/  F2FP.F16.F32.PACK_AB R124, R35, R34 ;  /* 0x00000022237c723e */ /* 0x010fe400000000ff */
[C---:B------:R-:W-:Y:S03]  /*7520*/  HMMA.16816.F32 R100, R4.reuse, R24, R100 ;  /* 0x000000180464723c */ /* 0x040fe60000001864 */
[----:B------:R-:W4:Y:S03]  /*7530*/  MUFU.EX2 R33, R15 ;  /* 0x0000000f00217308 */ /* 0x000f260000000800 */
[----:B------:R-:W-:Y:S01]  /*7540*/  HMMA.16816.F32 R116, R4, R28, R116 ;  /* 0x0000001c0474723c */ /* 0x000fe20000001874 */
[----:B-1----:R-:W-:-:S05]  /*7550*/  FFMA.FTZ R12, R180, UR26, -R9 ;  /* 0x0000001ab40c7c23 */ /* 0x002fca0008010809 */
[C---:B------:R-:W-:Y:S01]  /*7560*/  HMMA.16816.F32 R140, R4.reuse, R142, R64 ;  /* 0x0000008e048c723c */ /* 0x040fe20000001840 */
[----:B------:R-:W-:Y:S01]  /*7570*/  MOV R180, R127 ;  /* 0x0000007f00b47202 */ /* 0x000fe20000000f00 */
[----:B------:R-:W1:Y:S01]  /*7580*/  LDSM.16.MT88.4 R64, [R221+0xa800] ;  /* 0x00a80000dd40783b */ /* 0x000e620000004200 */
[----:B------:R2:W-:Y:S03]  /*7590*/  MUFU.EX2 R22, R12 ;  /* 0x0000000c00167308 */ /* 0x0005e60000000800 */
[----:B------:R-:W-:Y:S01]  /*75a0*/  HMMA.16816.F32 R84, R4, R16, R84 ;  /* 0x000000100454723c */ /* 0x000fe20000001854 */
[----:B----4-:R-:W-:-:S05]  /*75b0*/  F2FP.F16.F32.PACK_AB R126, R32, R33 ;  /* 0x00000021207e723e */ /* 0x010fca00000000ff */
[C---:B------:R-:W-:Y:S01]  /*75c0*/  HMMA.16816.F32 R132, R4.reuse, R18, R96 ;  /* 0x000000120484723c */ /* 0x040fe20000001860 */
[----:B------:R-:W4:Y:S04]  /*75d0*/  LDSM.16.MT88.4 R96, [R219+0xb800] ;  /* 0x00b80000db60783b */ /* 0x000f280000004200 */
[----:B------:R-:W-:Y:S01]  /*75e0*/  LDSM.16.MT88.4 R16, [R221+0xb800] ;  /* 0x00b80000dd10783b */ /* 0x000fe20000004200 */
[C---:B------:R-:W-:Y:S01]  /*75f0*/  HMMA.16816.F32 R24, R4.reuse, R26, R112 ;  /* 0x0000001a0418723c */ /* 0x040fe20000001870 */
[----:B--2---:R-:W-:Y:S02]  /*7600*/  FFMA.FTZ R12, R181, UR26, -R9 ;  /* 0x0000001ab50c7c23 */ /* 0x004fe40008010809 */
[----:B------:R-:W2:Y:S02]  /*7610*/  LDSM.16.MT88.4 R112, [R222+0xb800] ;  /* 0x00b80000de70783b */ /* 0x000ea40000004200 */
[----:B------:R3:W5:Y:S01]  /*7620*/  MUFU.EX2 R20, R12 ;  /* 0x0000000c00147308 */ /* 0x0007620000000800 */
[----:B------:R-:W-:Y:S07]  /*7630*/  HMMA.16816.F32 R28, R4, R30, R128 ;  /* 0x0000001e041c723c */ /* 0x000fee0000001880 */
[----:B------:R-:W-:Y:S01]  /*7640*/  FFMA.FTZ R4, R195, UR26, -R14 ;  /* 0x0000001ac3047c23 */ /* 0x000fe2000801080e */
[----:B------:R-:W-:-:S03]  /*7650*/  FFMA.FTZ R5, R194, UR26, -R13 ;  /* 0x0000001ac2057c23 */ /* 0x000fc6000801080d */
[----:B------:R1:W-:Y:S01]  /*7660*/  MUFU.EX2 R23, R4 ;  /* 0x0000000400177308 */ /* 0x0003e20000000800 */
[--C-:B---3--:R-:W-:Y:S01]  /*7670*/  FFMA.FTZ R12, R182, UR26, -R9.reuse ;  /* 0x0000001ab60c7c23 */ /* 0x108fe20008010809 */
[----:B------:R-:W-:Y:S01]  /*7680*/  FFMA.FTZ R9, R183, UR26, -R9 ;  /* 0x0000001ab7097c23 */ /* 0x000fe20008010809 */
[----:B-----5:R-:W-:-:S05]  /*7690*/  F2FP.F16.F32.PACK_AB R125, R20, R22 ;  /* 0x00000016147d723e */ /* 0x020fca00000000ff */
[----:B------:R-:W-:Y:S08]  /*76a0*/  MUFU.EX2 R7, R5 ;  /* 0x0000000500077308 */ /* 0x000ff00000000800 */
[----:B------:R3:W-:Y:S01]  /*76b0*/  MUFU.EX2 R21, R12 ;  /* 0x0000000c00157308 */ /* 0x0007e20000000800 */
[----:B-1----:R-:W-:-:S07]  /*76c0*/  FFMA.FTZ R4, R204, UR26, -R14 ;  /* 0x0000001acc047c23 */ /* 0x002fce000801080e */
[----:B------:R1:W5:Y:S01]  /*76d0*/  MUFU.EX2 R15, R9 ;  /* 0x00000009000f7308 */ /* 0x0003620000000800 */
[----:B---3--:R-:W-:-:S07]  /*76e0*/  FFMA.FTZ R12, R192, UR26, -R14 ;  /* 0x0000001ac00c7c23 */ /* 0x008fce000801080e */
[----:B------:R-:W-:Y:S01]  /*76f0*/  MUFU.EX2 R177, R12 ;  /* 0x0000000c00b17308 */ /* 0x000fe20000000800 */
[----:B-1----:R-:W-:Y:S01]  /*7700*/  FFMA.FTZ R9, R193, UR26, -R14 ;  /* 0x0000001ac1097c23 */ /* 0x002fe2000801080e */
[----:B-----5:R-:W-:-:S06]  /*7710*/  F2FP.F16.F32.PACK_AB R127, R15, R21 ;  /* 0x000000150f7f723e */ /* 0x020fcc00000000ff */
[----:B------:R1:W3:Y:S01]  /*7720*/  MUFU.EX2 R12, R4 ;  /* 0x00000004000c7308 */ /* 0x0002e20000000800 */
[C---:B------:R-:W-:Y:S07]  /*7730*/  HMMA.16816.F32 R144, R124.reuse, R156, R144 ;  /* 0x0000009c7c90723c */ /* 0x040fee0000001890 */
[----:B------:R5:W4:Y:S01]  /*7740*/  MUFU.EX2 R176, R9 ;  /* 0x0000000900b07308 */ /* 0x000b220000000800 */
[C---:B------:R-:W-:Y:S06]  /*7750*/  HMMA.16816.F32 R152, R124.reuse, R158, R152 ;  /* 0x0000009e7c98723c */ /* 0x040fec0000001898 */
[----:B------:R-:W-:Y:S01]  /*7760*/  HMMA.16816.F32 R160, R124, R172, R160 ;  /* 0x000000ac7ca0723c */ /* 0x000fe200000018a0 */
[----:B-1----:R-:W-:Y:S01]  /*7770*/  FFMA.FTZ R4, R206, UR26, -R13 ;  /* 0x0000001ace047c23 */ /* 0x002fe2000801080d */
[----:B---3--:R-:W-:-:S03]  /*7780*/  F2FP.F16.F32.PACK_AB R130, R12, R23 ;  /* 0x000000170c82723e */ /* 0x008fc600000000ff */
[----:B------:R1:W3:Y:S01]  /*7790*/  MUFU.EX2 R6, R4 ;  /* 0x0000000400067308 */ /* 0x0002e20000000800 */
[C---:B------:R-:W-:Y:S01]  /*77a0*/  HMMA.16816.F32 R168, R124.reuse, R174, R168 ;  /* 0x000000ae7ca8723c */ /* 0x040fe200000018a8 */
[----:B-----5:R-:W-:Y:S01]  /*77b0*/  FFMA.FTZ R9, R180, R2, R250 ;  /* 0x00000002b4097223 */ /* 0x020fe200000100fa */
[----:B------:R-:W-:Y:S01]  /*77c0*/  FFMA.FTZ R2, R179, R0, R245 ;  /* 0x00000000b3027223 */ /* 0x000fe200000100f5 */
[----:B------:R-:W-:Y:S01]  /*77d0*/  FFMA.FTZ R0, R178, R8, R207 ;  /* 0x00000008b2007223 */ /* 0x000fe200000100cf */
[----:B----4-:R-:W-:Y:S01]  /*77e0*/  F2FP.F16.F32.PACK_AB R128, R176, R177 ;  /* 0x000000b1b080723e */ /* 0x010fe200000000ff */
        /* <DEDUP_REMOVED lines=9> */
[----:B-1----:R-:W-:Y:S01]  /*7880*/  FFMA.FTZ R4, R205, UR26, -R13 ;  /* 0x0000001acd047c23 */ /* 0x002fe2000801080d */
[----:B------:R-:W-:Y:S01]  /*7890*/  FADD.FTZ R8, R247, R8 ;  /* 0x00000008f7087221 */ /* 0x000fe20000010000 */
[----:B------:R-:W-:Y:S01]  /*78a0*/  FADD.FTZ R2, R187, R2 ;  /* 0x00000002bb027221 */ /* 0x000fe20000010000 */
[----:B------:R-:W-:Y:S01]  /*78b0*/  FADD.FTZ R0, R184, R0 ;  /* 0x00000000b8007221 */ /* 0x000fe20000010000 */
[----:B------:R1:W-:Y:S01]  /*78c0*/  MUFU.EX2 R5, R4 ;  /* 0x0000000400057308 */ /* 0x0003e20000000800 */
[----:B---3--:R-:W-:Y:S01]  /*78d0*/  F2FP.F16.F32.PACK_AB R129, R6, R7 ;  /* 0x000000070681723e */ /* 0x008fe200000000ff */
        /* <DEDUP_REMOVED lines=12> */
[----:B------:R-:W-:-:S02]  /*79a0*/  FADD.FTZ R249, R12, R3 ;  /* 0x000000030cf97221 */ /* 0x000fc40000010000 */
[----:B------:R-:W-:Y:S01]  /*79b0*/  FADD.FTZ R245, R32, R2 ;  /* 0x0000000220f57221 */ /* 0x000fe20000010000 */
[----:B-1----:R-:W-:Y:S01]  /*79c0*/  FFMA.FTZ R4, R200, UR26, -R13 ;  /* 0x0000001ac8047c23 */ /* 0x002fe2000801080d */
[----:B------:R-:W-:Y:S01]  /*79d0*/  FADD.FTZ R250, R15, R0 ;  /* 0x000000000ffa7221 */ /* 0x000fe20000010000 */
[----:B------:R1:W-:Y:S01]  /*79e0*/  STL [R1+0xc], R249 ;  /* 0x00000cf901007387 */ /* 0x0003e20000100800 */
[C---:B------:R-:W-:Y:S03]  /*79f0*/  HMMA.16816.F32 R44, R124.reuse, R50, R44 ;  /* 0x000000327c2c723c */ /* 0x040fe6000000182c */
[----:B------:R-:W3:Y:S03]  /*7a00*/  MUFU.EX2 R4, R4 ;  /* 0x0000000400047308 */ /* 0x000ee60000000800 */
[C---:B------:R-:W-:Y:S06]  /*7a10*/  HMMA.16816.F32 R56, R124.reuse, R64, R56 ;  /* 0x000000407c38723c */ /* 0x040fec0000001838 */
[C---:B------:R-:W-:Y:S06]  /*7a20*/  HMMA.16816.F32 R60, R124.reuse, R66, R60 ;  /* 0x000000427c3c723c */ /* 0x040fec000000183c */
[----:B------:R-:W-:Y:S01]  /*7a30*/  HMMA.16816.F32 R72, R124, R80, R72 ;  /* 0x000000507c48723c */ /* 0x000fe20000001848 */
[----:B---3--:R-:W-:Y:S01]  /*7a40*/  F2FP.F16.F32.PACK_AB R131, R4, R5 ;  /* 0x000000050483723e */ /* 0x008fe200000000ff */
[----:B------:R-:W-:-:S04]  /*7a50*/  FADD.FTZ R5, R5, R6 ;  /* 0x0000000605057221 */ /* 0x000fc80000010000 */
[----:B------:R-:W-:Y:S01]  /*7a60*/  HMMA.16816.F32 R76, R124, R82, R76 ;  /* 0x000000527c4c723c */ /* 0x000fe2000000184c */
[----:B------:R-:W-:-:S05]  /*7a70*/  FADD.FTZ R252, R4, R5 ;  /* 0x0000000504fc7221 */ /* 0x000fca0000010000 */
[----:B------:R1:W-:Y:S01]  /*7a80*/  STL [R1+0x8], R252 ;  /* 0x000008fc01007387 */ /* 0x0003e20000100800 */
[C---:B------:R-:W-:Y:S03]  /*7a90*/  HMMA.16816.F32 R88, R124.reuse, R96, R88 ;  /* 0x000000607c58723c */ /* 0x040fe60000001858 */
[----:B------:R1:W-:Y:S03]  /*7aa0*/  STL [R1+0x4], R245 ;  /* 0x000004f501007387 */ /* 0x0003e60000100800 */
[C---:B------:R-:W-:Y:S01]  /*7ab0*/  HMMA.16816.F32 R92, R124.reuse, R98, R92 ;  /* 0x000000627c5c723c */ /* 0x040fe2000000185c */
[----:B------:R1:W-:Y:S05]  /*7ac0*/  STL [R1], R250 ;  /* 0x000000fa01007387 */ /* 0x0003ea0000100800 */
        /* <DEDUP_REMOVED lines=8> */
[----:B------:R-:W-:Y:S06]  /*7b50*/  HMMA.16816.F32 R100, R128, R112, R100 ;  /* 0x000000708064723c */ /* 0x000fec0000001864 */
[----:B------:R-:W-:Y:S06]  /*7b60*/  HMMA.16816.F32 R120, R124, R16, R120 ;  /* 0x000000107c78723c */ /* 0x000fec0000001878 */
[C---:B------:R-:W-:Y:S06]  /*7b70*/  HMMA.16816.F32 R156, R128.reuse, R158, R208 ;  /* 0x0000009e809c723c */ /* 0x040fec00000018d0 */
[C---:B------:R-:W-:Y:S06]  /*7b80*/  HMMA.16816.F32 R172, R128.reuse, R174, R196 ;  /* 0x000000ae80ac723c */ /* 0x040fec00000018c4 */
[C---:B------:R-:W-:Y:S06]  /*7b90*/  HMMA.16816.F32 R48, R128.reuse, R50, R188 ;  /* 0x000000328030723c */ /* 0x040fec00000018bc */
[C---:B------:R-:W-:Y:S06]  /*7ba0*/  HMMA.16816.F32 R64, R128.reuse, R66, R140 ;  /* 0x000000428040723c */ /* 0x040fec000000188c */
[C---:B------:R-:W-:Y:S06]  /*7bb0*/  HMMA.16816.F32 R80, R128.reuse, R82, R136 ;  /* 0x000000528050723c */ /* 0x040fec0000001888 */
[----:B------:R-:W-:Y:S01]  /*7bc0*/  HMMA.16816.F32 R96, R128, R98, R132 ;  /* 0x000000628060723c */ /* 0x000fe20000001884 */
[----:B------:R-:W-:-:S02]  /*7bd0*/  MOV R136, R215 ;  /* 0x000000d700887202 */ /* 0x000fc40000000f00 */
[----:B------:R-:W-:-:S03]  /*7be0*/  MOV R137, R212 ;  /* 0x000000d400897202 */ /* 0x000fc60000000f00 */
[----:B------:R-:W-:Y:S01]  /*7bf0*/  HMMA.16816.F32 R112, R128, R114, R24 ;  /* 0x000000728070723c */ /* 0x000fe20000001818 */
[----:B------:R-:W-:Y:S02]  /*7c00*/  MOV R135, R214 ;  /* 0x000000d600877202 */ /* 0x000fe40000000f00 */
[----:B------:R-:W-:-:S03]  /*7c10*/  MOV R134, R213 ;  /* 0x000000d500867202 */ /* 0x000fc60000000f00 */
[----:B------:R-:W-:Y:S06]  /*7c20*/  HMMA.16816.F32 R116, R128, R16, R116 ;  /* 0x000000108074723c */ /* 0x000fec0000001874 */
[-C--:B------:R-:W-:Y:S06]  /*7c30*/  HMMA.16816.F32 R124, R124, R18.reuse, R240 ;  /* 0x000000127c7c723c */ /* 0x080fec00000018f0 */
[----:B------:R-:W-:Y:S01]  /*7c40*/  HMMA.16816.F32 R128, R128, R18, R28 ;  /* 0x000000128080723c */ /* 0x000fe2000000181c */
[----:B------:R-:W-:-:S08]  /*7c50*/  NOP ;  /* 0x0000000000007918 */ /* 0x000fd00000000000 */
[----:B-1----:R-:W-:-:S15]  /*7c60*/  @!P0 BRA `(.L_x_1303) ;  /* 0x0000007c00dc8947 */ /* 0x002fde0003800000 */
[----:B------:R-:W-:-:S04]  /*7c70*/  DEPBAR.LE SB0, 0x0 ;  /* 0x000080000000791a */ /* 0x000fc80000000000 */
[----:B------:R-:W-:Y:S01]  /*7c80*/  USHF.L.U32 UR4, UR8, 0x6, URZ ;  /* 0x0000000608047899 */ /* 0x000fe2000800063f */
[----:B------:R-:W1:Y:S01]  /*7c90*/  S2R R13, SR_TID.X ;  /* 0x00000000000d7919 */ /* 0x000e620000002100 */
[----:B------:R-:W-:Y:S02]  /*7ca0*/  USHF.L.U64.HI UR8, UR8, 0x6, UR9 ;  /* 0x0000000608087899 */ /* 0x000fe40008010209 */
[----:B------:R-:W-:Y:S02]  /*7cb0*/  UIADD3 UR22, UR21, -0x3, URZ ;  /* 0xfffffffd15167890 */ /* 0x000fe4000fffe03f */
[----:B------:R-:W-:Y:S01]  /*7cc0*/  IMAD.U32 R14, RZ, RZ, UR4 ;  /* 0x00000004ff0e7e24 */ /* 0x000fe2000f8e00ff */
[----:B------:R-:W-:Y:S01]  /*7cd0*/  BAR.SYNC.DEFER_BLOCKING 0x0 ;  /* 0x0000000000007b1d */ /* 0x000fe20000010000 */
[----:B------:R-:W-:Y:S01]  /*7ce0*/  IADD3 R16, P2, R10, -UR4, RZ ;  /* 0x800000040a107c10 */ /* 0x000fe2000ff5e0ff */
[----:B------:R-:W-:Y:S01]  /*7cf0*/  IMAD.U32 R0, RZ, RZ, UR8 ;  /* 0x00000008ff007e24 */ /* 0x000fe2000f8e00ff */
[----:B------:R-:W-:Y:S01]  /*7d00*/  UISETP.GT.AND UP0, UPT, UR22, UR12, UPT ;  /* 0x0000000c1600728c */ /* 0x000fe2000bf04270 */
[----:B------:R-:W-:-:S02]  /*7d10*/  IADD3 R14, P1, P0, -R14, UR20, R10 ;  /* 0x000000140e0e7c10 */ /* 0x000fc4000f83e10a */
[----:B------:R-:W-:Y:S02]  /*7d20*/  IADD3.X R17, R11, ~UR8, RZ, P2, !PT ;  /* 0x800000080b117c10 */ /* 0x000fe400097fe4ff */
[----:B------:R-:W-:Y:S01]  /*7d30*/  IADD3.X R15, ~R0, UR17, R11, P1, P0 ;  /* 0x00000011000f7c10 */ /* 0x000fe20008fe050b */
[----:B------:R-:W-:Y:S02]  /*7d40*/  IMAD.U32 R0, RZ, RZ, UR22 ;  /* 0x00000016ff007e24 */ /* 0x000fe4000f8e00ff */
[----:B------:R-:W-:Y:S01]  /*7d50*/  @!PT LDS RZ, [RZ] ;  /* 0x00000000fffff984 */ /* 0x000fe20000000800 */
[----:B------:R-:W-:Y:S01]  /*7d60*/  @!PT LDS RZ, [RZ] ;  /* 0x00000000fffff984 */ /* 0x000fe20000000800 */
[----:B------:R-:W-:Y:S01]  /*7d70*/  @!PT LDS RZ, [RZ] ;  /* 0x00000000fffff984 */ /* 0x000fe20000000800 */
[----:B------:R2:W-:Y:S01]  /*7d80*/  LDGSTS.E.BYPASS.LTC128B.128 [R239+0xa000], desc[UR18][R16.64] ;  /* 0x0a00000010ef7fae */ /* 0x0005e2000b901d52 */
[----:B-1----:R-:W-:-:S03]  /*7d90*/  IMAD.SHL.U32 R13, R13, 0x2, RZ ;  /* 0x000000020d0d7824 */ /* 0x002fc600078e00ff */
[----:B------:R2:W-:Y:S02]  /*7da0*/  LDGSTS.E.BYPASS.LTC128B.128 [R239+0xb000], desc[UR18][R16.64+0x80] ;  /* 0x0b00008010ef7fae */ /* 0x0005e4000b901d52 */
[----:B------:R-:W-:Y:S02]  /*7db0*/  LOP3.LUT R13, R13, 0x6, RZ, 0xc0, !PT ;  /* 0x000000060d0d7812 */ /* 0x000fe400078ec0ff */
[----:B------:R2:W-:Y:S04]  /*7dc0*/  LDGSTS.E.BYPASS.LTC128B.128 [R239+0xa800], desc[UR18][R14.64] ;  /* 0x0a8000000eef7fae */ /* 0x0005e8000b901d52 */
[----:B------:R2:W-:Y:S01]  /*7dd0*/  LDGSTS.E.BYPASS.LTC128B.128 [R239+0xb800], desc[UR18][R14.64+0x80] ;  /* 0x0b8000800eef7fae */ /* 0x0005e2000b901d52 */
[----:B------:R-:W-:-:S03]  /*7de0*/  IMAD R0, R0, 0x20, R13 ;  /* 0x0000002000007824 */ /* 0x000fc600078e020d */
[----:B------:R-:W-:Y:S01]  /*7df0*/  LDSM.16.M88.4 R24, [R216+0x8000] ;  /* 0x00800000d818783b */ /* 0x000fe20000000200 */
[C---:B------:R-:W-:Y:S01]  /*7e00*/  VIADD R2, R0.reuse, 0x1 ;  /* 0x0000000100027836 */ /* 0x040fe20000000000 */
[CC--:B------:R-:W-:Y:S01]  /*7e10*/  ISETP.GE.AND P3, PT, R0.reuse, R236.reuse, PT ;  /* 0x000000ec0000720c */ /* 0x0c0fe20003f66270 */
[C---:B------:R-:W-:Y:S01]  /*7e20*/  VIADD R3, R0.reuse, 0x11 ;  /* 0x0000001100037836 */ /* 0x040fe20000000000 */
[----:B------:R-:W1:Y:S01]  /*7e30*/  LDSM.16.M88.4 R4, [R218+0x2000] ;  /* 0x00200000da04783b */ /* 0x000e620000000200 */
[-C--:B------:R-:W-:Y:S02]  /*7e40*/  ISETP.GE.AND P2, PT, R0, R235.reuse, PT ;  /* 0x000000eb0000720c */ /* 0x080fe40003f46270 */
[C---:B------:R-:W-:Y:S01]  /*7e50*/  ISETP.GE.AND P4, PT, R2.reuse, R235, PT ;  /* 0x000000eb0200720c */ /* 0x040fe20003f86270 */
[----:B------:R-:W3:Y:S01]  /*7e60*/  LDSM.16.M88.4 R32, [R216+0x8800] ;  /* 0x00880000d820783b */ /* 0x000ee20000000200 */
[C---:B------:R-:W-:Y:S02]  /*7e70*/  ISETP.GE.AND P6, PT, R2.reuse, R236, PT ;  /* 0x000000ec0200720c */ /* 0x040fe40003fc6270 */
[C---:B------:R-:W-:Y:S01]  /*7e80*/  ISETP.GE.AND P1, PT, R2.reuse, R238, PT ;  /* 0x000000ee0200720c */ /* 0x040fe20003f26270 */
[----:B------:R-:W4:Y:S01]  /*7e90*/  LDSM.16.M88.4 R20, [R218] ;  /* 0x00000000da14783b */ /* 0x000f220000000200 */
[----:B------:R-:W-:-:S02]  /*7ea0*/  ISETP.GE.AND P0, PT, R2, R237, PT ;  /* 0x000000ed0200720c */ /* 0x000fc40003f06270 */
[-C--:B------:R-:W-:Y:S01]  /*7eb0*/  ISETP.LT.OR P3, PT, R0, R232.reuse, P3 ;  /* 0x000000e80000720c */ /* 0x080fe20001f61670 */
[----:B------:R-:W-:Y:S01]  /*7ec0*/  LDSM.16.M88.4 R132, [R227] ;  /* 0x00000000e384783b */ /* 0x000fe20000000200 */
[C---:B------:R-:W-:Y:S02]  /*7ed0*/  ISETP.LT.OR P4, PT, R2.reuse, R231, P4 ;  /* 0x000000e70200720c */ /* 0x040fe40002781670 */
[C---:B------:R-:W-:Y:S01]  /*7ee0*/  ISETP.LT.OR P6, PT, R2.reuse, R232, P6 ;  /* 0x000000e80200720c */ /* 0x040fe200037c1670 */
[----:B------:R-:W5:Y:S01]  /*7ef0*/  LDSM.16.M88.4 R8, [R220+0x2000] ;  /* 0x00200000dc08783b */ /* 0x000f620000000200 */
[C---:B------:R-:W-:Y:S02]  /*7f00*/  ISETP.LT.OR P1, PT, R2.reuse, R234, P1 ;  /* 0x000000ea0200720c */ /* 0x040fe40000f21670 */
[----:B------:R-:W-:Y:S01]  /*7f10*/  ISETP.LT.OR P0, PT, R2, R233, P0 ;  /* 0x000000e90200720c */ /* 0x000fe20000701670 */
[----:B------:R-:W2:Y:S01]  /*7f20*/  LDSM.16.M88.4 R136, [R230] ;  /* 0x00000000e688783b */ /* 0x000ea20000000200 */
[C---:B------:R-:W-:Y:S01]  /*7f30*/  VIADD R2, R0.reuse, 0x8 ;  /* 0x0000000800027836 */ /* 0x040fe20000000000 */
[----:B------:R-:W-:-:S02]  /*7f40*/  ISETP.GE.AND P5, PT, R0, R238, PT ;  /* 0x000000ee0000720c */ /* 0x000fc40003fa6270 */
[----:B------:R-:W2:Y:S01]  /*7f50*/  LDSM.16.M88.4 R28, [R220] ;  /* 0x00000000dc1c783b */ /* 0x000ea20000000200 */
[C---:B------:R-:W-:Y:S02]  /*7f60*/  ISETP.LT.OR P2, PT, R0.reuse, R231, P2 ;  /* 0x000000e70000720c */ /* 0x040fe40001741670 */
[----:B------:R-:W-:Y:S01]  /*7f70*/  ISETP.LT.OR P5, PT, R0, R234, P5 ;  /* 0x000000ea0000720c */ /* 0x000fe20002fa1670 */
[----:B------:R-:W-:Y:S04]  /*7f80*/  LDSM.16.M88.4 R176, [R224+0x8000] ;  /* 0x00800000e0b0783b */ /* 0x000fe80000000200 */
[----:B------:R-:W0:Y:S01]  /*7f90*/  LDGDEPBAR ;  /* 0x00000000000079af */ /* 0x000e220000000000 */
[C---:B-1----:R-:W-:Y:S06]  /*7fa0*/  HMMA.16816.F32 R192, R4.reuse, R24, RZ ;  /* 0x0000001804c0723c */ /* 0x042fec00000018ff */
[C---:B---3--:R-:W-:Y:S06]  /*7fb0*/  HMMA.16816.F32 R184, R4.reuse, R32, RZ ;  /* 0x0000002004b8723c */ /* 0x048fec00000018ff */
[C---:B------:R-:W-:Y:S06]  /*7fc0*/  HMMA.16816.F32 R188, R4.reuse, R26, RZ ;  /* 0x0000001a04bc723c */ /* 0x040fec00000018ff */
[----:B------:R-:W-:Y:S01]  /*7fd0*/  HMMA.16816.F32 R180, R4, R34, RZ ;  /* 0x0000002204b4723c */ /* 0x000fe200000018ff */
[----:B------:R-:W1:Y:S05]  /*7fe0*/  LDSM.16.M88.4 R4, [R226+0x2000] ;  /* 0x00200000e204783b */ /* 0x000e6a0000000200 */
[C---:B----4-:R-:W-:Y:S06]  /*7ff0*/  HMMA.16816.F32 R140, R20.reuse, R32, RZ ;  /* 0x00000020148c723c */ /* 0x050fec00000018ff */
[C---:B------:R-:W-:Y:S01]  /*8000*/  HMMA.16816.F32 R200, R20.reuse, R34, RZ ;  /* 0x0000002214c8723c */ /* 0x040fe200000018ff */
[----:B------:R-:W3:Y:S05]  /*8010*/  LDSM.16.M88.4 R32, [R224+0x8800] ;  /* 0x00880000e020783b */ /* 0x000eea0000000200 */
[C---:B------:R-:W-:Y:S06]  /*8020*/  HMMA.16816.F32 R196, R20.reuse, R24, RZ ;  /* 0x0000001814c4723c */ /* 0x040fec00000018ff */
[----:B------:R-:W-:Y:S06]  /*8030*/  HMMA.16816.F32 R24, R20, R26, RZ ;  /* 0x0000001a1418723c */ /* 0x000fec00000018ff */
[C---:B-----5:R-:W-:Y:S06]  /*8040*/  HMMA.16816.F32 R208, R8.reuse, R132, R192 ;  /* 0x0000008408d0723c */ /* 0x060fec00000018c0 */
[C---:B--2---:R-:W-:Y:S06]  /*8050*/  HMMA.16816.F32 R204, R8.reuse, R136, R184 ;  /* 0x0000008808cc723c */ /* 0x044fec00000018b8 */
[C---:B------:R-:W-:Y:S06]  /*8060*/  HMMA.16816.F32 R192, R8.reuse, R134, R188 ;  /* 0x0000008608c0723c */ /* 0x040fec00000018bc */
[----:B------:R-:W-:Y:S01]  /*8070*/  HMMA.16816.F32 R20, R8, R138, R180 ;  /* 0x0000008a0814723c */ /* 0x000fe200000018b4 */
[----:B------:R-:W2:Y:S05]  /*8080*/  LDSM.16.M88.4 R8, [R226] ;  /* 0x00000000e208783b */ /* 0x000eaa0000000200 */
[C---:B------:R-:W-:Y:S06]  /*8090*/  HMMA.16816.F32 R184, R28.reuse, R132, R196 ;  /* 0x000000841cb8723c */ /* 0x040fec00000018c4 */
[C---:B------:R-:W-:Y:S01]  /*80a0*/  HMMA.16816.F32 R180, R28.reuse, R136, R140 ;  /* 0x000000881cb4723c */ /* 0x040fe2000000188c */
[----:B------:R-:W-:Y:S05]  /*80b0*/  LDSM.16.M88.4 R140, [R223] ;  /* 0x00000000df8c783b */ /* 0x000fea0000000200 */
[C---:B------:R-:W-:Y:S01]  /*80c0*/  HMMA.16816.F32 R132, R28.reuse, R134, R24 ;  /* 0x000000861c84723c */ /* 0x040fe20000001818 */
[----:B------:R-:W-:Y:S05]  /*80d0*/  LDSM.16.M88.4 R24, [R225+0x2000] ;  /* 0x00200000e118783b */ /* 0x000fea0000000200 */
[----:B------:R-:W-:Y:S01]  /*80e0*/  HMMA.16816.F32 R136, R28, R138, R200 ;  /* 0x0000008a1c88723c */ /* 0x000fe200000018c8 */
[----:B------:R-:W4:Y:S05]  /*80f0*/  LDSM.16.M88.4 R28, [R223+0x800] ;  /* 0x00080000df1c783b */ /* 0x000f2a0000000200 */
[C---:B-1----:R-:W-:Y:S06]  /*8100*/  HMMA.16816.F32 R188, R4.reuse, R176, R208 ;  /* 0x000000b004bc723c */ /* 0x042fec00000018d0 */
[C---:B---3--:R-:W-:Y:S01]  /*8110*/  HMMA.16816.F32 R208, R4.reuse, R34, R20 ;  /* 0x0000002204d0723c */ /* 0x048fe20000001814 */
[----:B------:R-:W1:Y:S05]  /*8120*/  LDSM.16.M88.4 R20, [R225] ;  /* 0x00000000e114783b */ /* 0x000e6a0000000200 */
[C---:B------:R-:W-:Y:S06]  /*8130*/  HMMA.16816.F32 R240, R4.reuse, R32, R204 ;  /* 0x0000002004f0723c */ /* 0x040fec00000018cc */
[----:B------:R-:W-:Y:S01]  /*8140*/  HMMA.16816.F32 R196, R4, R178, R192 ;  /* 0x000000b204c4723c */ /* 0x000fe200000018c0 */
[----:B------:R-:W-:Y:S05]  /*8150*/  LDSM.16.M88.4 R4, [R218+0x6000] ;  /* 0x00600000da04783b */ /* 0x000fea0000000200 */
[C---:B--2---:R-:W-:Y:S06]  /*8160*/  HMMA.16816.F32 R200, R8.reuse, R176, R184 ;  /* 0x000000b008c8723c */ /* 0x044fec00000018b8 */
[C---:B------:R-:W-:Y:S01]  /*8170*/  HMMA.16816.F32 R184, R8.reuse, R178, R132 ;  /* 0x000000b208b8723c */ /* 0x040fe20000001884 */
[----:B------:R-:W-:Y:S05]  /*8180*/  LDSM.16.M88.4 R132, [R216+0x9000] ;  /* 0x00900000d884783b */ /* 0x000fea0000000200 */
[C---:B------:R-:W-:Y:S06]  /*8190*/  HMMA.16816.F32 R176, R8.reuse, R32, R180 ;  /* 0x0000002008b0723c */ /* 0x040fec00000018b4 */
[----:B------:R-:W-:Y:S01]  /*81a0*/  HMMA.16816.F32 R136, R8, R34, R136 ;  /* 0x000000220888723c */ /* 0x000fe20000001888 */
[----:B------:R-:W2:Y:S04]  /*81b0*/  LDSM.16.M88.4 R32, [R216+0x9800] ;  /* 0x00980000d820783b */ /* 0x000ea80000000200 */
[----:B------:R-:W3:Y:S01]  /*81c0*/  LDSM.16.M88.4 R8, [R218+0x4000] ;  /* 0x00400000da08783b */ /* 0x000ee20000000200 */
[C---:B----4-:R-:W-:Y:S06]  /*81d0*/  HMMA.16816.F32 R192, R24.reuse, R28, R240 ;  /* 0x0000001c18c0723c */ /* 0x050fec00000018f0 */
[C---:B------:R-:W-:Y:S06]  /*81e0*/  HMMA.16816.F32 R204, R24.reuse, R140, R188 ;  /* 0x0000008c18cc723c */ /* 0x040fec00000018bc */
[C---:B------:R-:W-:Y:S06]  /*81f0*/  HMMA.16816.F32 R196, R24.reuse, R142, R196 ;  /* 0x0000008e18c4723c */ /* 0x040fec00000018c4 */
[----:B------:R-:W-:Y:S01]  /*8200*/  HMMA.16816.F32 R180, R24, R30, R208 ;  /* 0x0000001e18b4723c */ /* 0x000fe200000018d0 */
[----:B------:R-:W-:Y:S05]  /*8210*/  LDSM.16.M88.4 R24, [R220+0x6000] ;  /* 0x00600000dc18783b */ /* 0x000fea0000000200 */
[C---:B-1----:R-:W-:Y:S06]  /*8220*/  HMMA.16816.F32 R188, R20.reuse, R140, R200 ;  /* 0x0000008c14bc723c */ /* 0x042fec00000018c8 */
[C---:B------:R-:W-:Y:S01]  /*8230*/  HMMA.16816.F32 R184, R20.reuse, R142, R184 ;  /* 0x0000008e14b8723c */ /* 0x040fe200000018b8 */
[----:B------:R-:W-:Y:S05]  /*8240*/  LDSM.16.M88.4 R140, [R229] ;  /* 0x00000000e58c783b */ /* 0x000fea0000000200 */
[C---:B------:R-:W-:Y:S06]  /*8250*/  HMMA.16816.F32 R176, R20.reuse, R28, R176 ;  /* 0x0000001c14b0723c */ /* 0x040fec00000018b0 */
[----:B------:R-:W-:Y:S01]  /*8260*/  HMMA.16816.F32 R20, R20, R30, R136 ;  /* 0x0000001e1414723c */ /* 0x000fe20000001888 */
[----:B------:R-:W1:Y:S05]  /*8270*/  LDSM.16.M88.4 R28, [R220+0x4000] ;  /* 0x00400000dc1c783b */ /* 0x000e6a0000000200 */
[C---:B--2---:R-:W-:Y:S06]  /*8280*/  HMMA.16816.F32 R240, R4.reuse, R32, R192 ;  /* 0x0000002004f0723c */ /* 0x044fec00000018c0 */
[C---:B------:R-:W-:Y:S06]  /*8290*/  HMMA.16816.F32 R200, R4.reuse, R132, R204 ;  /* 0x0000008404c8723c */ /* 0x040fec00000018cc */
[C---:B------:R-:W-:Y:S06]  /*82a0*/  HMMA.16816.F32 R196, R4.reuse, R134, R196 ;  /* 0x0000008604c4723c */ /* 0x040fec00000018c4 */
[----:B------:R-:W-:Y:S01]  /*82b0*/  HMMA.16816.F32 R192, R4, R34, R180 ;  /* 0x0000002204c0723c */ /* 0x000fe200000018b4 */
[----:B------:R-:W2:Y:S05]  /*82c0*/  LDSM.16.M88.4 R4, [R228] ;  /* 0x00000000e404783b */ /* 0x000eaa0000000200 */
[C---:B---3--:R-:W-:Y:S06]  /*82d0*/  HMMA.16816.F32 R136, R8.reuse, R132, R188 ;  /* 0x000000840888723c */ /* 0x048fec00000018bc */
[C---:B------:R-:W-:Y:S01]  /*82e0*/  HMMA.16816.F32 R180, R8.reuse, R134, R184 ;  /* 0x0000008608b4723c */ /* 0x040fe200000018b8 */
[----:B------:R-:W-:Y:S05]  /*82f0*/  LDSM.16.M88.4 R132, [R224+0x9000] ;  /* 0x00900000e084783b */ /* 0x000fea0000000200 */
[C---:B------:R-:W-:Y:S06]  /*8300*/  HMMA.16816.F32 R176, R8.reuse, R32, R176 ;  /* 0x0000002008b0723c */ /* 0x040fec00000018b0 */
[----:B------:R-:W-:Y:S01]  /*8310*/  HMMA.16816.F32 R32, R8, R34, R20 ;  /* 0x000000220820723c */ /* 0x000fe20000001814 */
[----:B------:R-:W3:Y:S04]  /*8320*/  LDSM.16.M88.4 R20, [R226+0x4000] ;  /* 0x00400000e214783b */ /* 0x000ee80000000200 */
[----:B------:R-:W4:Y:S01]  /*8330*/  LDSM.16.M88.4 R8, [R226+0x6000] ;  /* 0x00600000e208783b */ /* 0x000f220000000200 */
[-C--:B-1----:R-:W-:Y:S03]  /*8340*/  HMMA.16816.F32 R184, R28, R140.reuse, R136 ;  /* 0x0000008c1cb8723c */ /* 0x082fe60000001888 */
[----:B------:R-:W1:Y:S03]  /*8350*/  LDSM.16.M88.4 R136, [R224+0x9800] ;  /* 0x00980000e088783b */ /* 0x000e660000000200 */
[C---:B------:R-:W-:Y:S06]  /*8360*/  HMMA.16816.F32 R188, R24.reuse, R140, R200 ;  /* 0x0000008c18bc723c */ /* 0x040fec00000018c8 */
[-C--:B------:R-:W-:Y:S06]  /*8370*/  HMMA.16816.F32 R208, R24, R142.reuse, R196 ;  /* 0x0000008e18d0723c */ /* 0x080fec00000018c4 */
[----:B------:R-:W-:Y:S06]  /*8380*/  HMMA.16816.F32 R200, R28, R142, R180 ;  /* 0x0000008e1cc8723c */ /* 0x000fec00000018b4 */
[C---:B--2---:R-:W-:Y:S06]  /*8390*/  HMMA.16816.F32 R240, R24.reuse, R4, R240 ;  /* 0x0000000418f0723c */ /* 0x044fec00000018f0 */
[----:B------:R-:W-:Y:S01]  /*83a0*/  HMMA.16816.F32 R204, R24, R6, R192 ;  /* 0x0000000618cc723c */ /* 0x000fe200000018c0 */
[----:B------:R-:W-:Y:S05]  /*83b0*/  LDSM.16.M88.4 R24, [R225+0x4000] ;  /* 0x00400000e118783b */ /* 0x000fea0000000200 */
[C---:B------:R-:W-:Y:S06]  /*83c0*/  HMMA.16816.F32 R196, R28.reuse, R4, R176 ;  /* 0x000000041cc4723c */ /* 0x040fec00000018b0 */
[----:B------:R-:W-:Y:S01]  /*83d0*/  HMMA.16816.F32 R180, R28, R6, R32 ;  /* 0x000000061cb4723c */ /* 0x000fe20000001820 */
[----:B------:R-:W2:Y:S04]  /*83e0*/  LDSM.16.M88.4 R28, [R223+0x1000] ;  /* 0x00100000df1c783b */ /* 0x000ea80000000200 */
[----:B------:R-:W5:Y:S01]  /*83f0*/  LDSM.16.M88.4 R4, [R225+0x6000] ;  /* 0x00600000e104783b */ /* 0x000f620000000200 */
[----:B---3--:R-:W-:Y:S03]  /*8400*/  HMMA.16816.F32 R140, R20, R132, R184 ;  /* 0x00000084148c723c */ /* 0x008fe600000018b8 */
[----:B------:R-:W3:Y:S01]  /*8410*/  LDSM.16.M88.4 R32, [R223+0x1800] ;  /* 0x00180000df20783b */ /* 0x000ee20000000200 */
[----:B------:R-:W-:-:S04]  /*8420*/  DEPBAR.LE SB0, 0x0 ;  /* 0x000080000000791a */ /* 0x000fc80000000000 */
[C---:B----4-:R-:W-:Y:S06]  /*8430*/  HMMA.16816.F32 R176, R8.reuse, R132, R188 ;  /* 0x0000008408b0723c */ /* 0x050fec00000018bc */
[-C--:B------:R-:W-:Y:S06]  /*8440*/  HMMA.16816.F32 R192, R8, R134.reuse, R208 ;  /* 0x0000008608c0723c */ /* 0x080fec00000018d0 */
[----:B------:R-:W-:Y:S06]  /*8450*/  HMMA.16816.F32 R132, R20, R134, R200 ;  /* 0x000000861484723c */ /* 0x000fec00000018c8 */
[-C--:B-1----:R-:W-:Y:S06]  /*8460*/  HMMA.16816.F32 R188, R8, R136.reuse, R240 ;  /* 0x0000008808bc723c */ /* 0x082fec00000018f0 */
[----:B------:R-:W-:Y:S06]  /*8470*/  HMMA.16816.F32 R184, R20, R136, R196 ;  /* 0x0000008814b8723c */ /* 0x000fec00000018c4 */
[-C--:B------:R-:W-:Y:S06]  /*8480*/  HMMA.16816.F32 R8, R8, R138.reuse, R204 ;  /* 0x0000008a0808723c */ /* 0x080fec00000018cc */
[----:B------:R-:W-:Y:S06]  /*8490*/  HMMA.16816.F32 R180, R20, R138, R180 ;  /* 0x0000008a14b4723c */ /* 0x000fec00000018b4 */
[-C--:B--2---:R-:W-:Y:S06]  /*84a0*/  HMMA.16816.F32 R20, R24, R28.reuse, R140 ;  /* 0x0000001c1814723c */ /* 0x084fec000000188c */
[----:B-----5:R-:W-:Y:S06]  /*84b0*/  HMMA.16816.F32 R176, R4, R28, R176 ;  /* 0x0000001c04b0723c */ /* 0x020fec00000018b0 */
[C---:B------:R-:W-:Y:S06]  /*84c0*/  HMMA.16816.F32 R132, R24.reuse, R30, R132 ;  /* 0x0000001e1884723c */ /* 0x040fec0000001884 */
[----:B---3--:R-:W-:Y:S06]  /*84d0*/  HMMA.16816.F32 R136, R24, R32, R184 ;  /* 0x000000201888723c */ /* 0x008fec00000018b8 */
[----:B------:R-:W-:Y:S01]  /*84e0*/  HMMA.16816.F32 R192, R4, R30, R192 ;  /* 0x0000001e04c0723c */ /* 0x000fe200000018c0 */
[----:B------:R-:W-:Y:S01]  /*84f0*/  FSEL R18, R20, -INF , !P3 ;  /* 0xff80000014127808 */ /* 0x000fe20005800000 */
[----:B------:R-:W-:Y:S01]  /*8500*/  BAR.SYNC.DEFER_BLOCKING 0x0 ;  /* 0x0000000000007b1d */ /* 0x000fe20000010000 */
[----:B------:R-:W-:-:S02]  /*8510*/  ISETP.GE.AND P3, PT, R0, R237, PT ;  /* 0x000000ed0000720c */ /* 0x000fc40003f66270 */
[----:B------:R-:W-:Y:S01]  /*8520*/  FSEL R20, R23, -INF , !P4 ;  /* 0xff80000017147808 */ /* 0x000fe20006000000 */
[C---:B------:R-:W-:Y:S01]  /*8530*/  HMMA.16816.F32 R188, R4.reuse, R32, R188 ;  /* 0x0000002004bc723c */ /* 0x040fe200000018bc */
[----:B------:R-:W-:Y:S02]  /*8540*/  FSEL R23, R177, -INF , !P1 ;  /* 0xff800000b1177808 */ /* 0x000fe40004800000 */
[----:B------:R-:W-:Y:S02]  /*8550*/  FSEL R28, R21, -INF , !P6 ;  /* 0xff800000151c7808 */ /* 0x000fe40007000000 */
[----:B------:R-:W-:Y:S01]  /*8560*/  ISETP.GE.AND P6, PT, R2, R236, PT ;  /* 0x000000ec0200720c */ /* 0x000fe20003fc6270 */
[----:B------:R-:W-:Y:S01]  /*8570*/  HMMA.16816.F32 R140, R4, R34, R8 ;  /* 0x00000022048c723c */ /* 0x000fe20000001808 */
[----:B------:R-:W-:Y:S02]  /*8580*/  ISETP.LT.OR P3, PT, R0, R233, P3 ;  /* 0x000000e90000720c */ /* 0x000fe40001f61670 */
[----:B------:R-:W-:-:S02]  /*8590*/  ISETP.LT.OR P6, PT, R2, R232, P6 ;  /* 0x000000e80200720c */ /* 0x000fc400037c1670 */
[----:B------:R-:W-:Y:S01]  /*85a0*/  FSEL R22, R22, -INF , !P2 ;  /* 0xff80000016167808 */ /* 0x000fe20005000000 */
[----:B------:R-:W-:Y:S01]  /*85b0*/  HMMA.16816.F32 R32, R24, R34, R180 ;  /* 0x000000221820723c */ /* 0x000fe200000018b4 */
[C---:B------:R-:W-:Y:S01]  /*85c0*/  VIADD R5, R0.reuse, 0x9 ;  /* 0x0000000900057836 */ /* 0x040fe20000000000 */
[----:B------:R-:W-:Y:S01]  /*85d0*/  FMNMX.FTZ R6, R215, R18, !PT ;  /* 0x00000012d7067209 */ /* 0x000fe20007810000 */
[----:B------:R-:W-:Y:S01]  /*85e0*/  VIADD R4, R0, 0x10 ;  /* 0x0000001000047836 */ /* 0x000fe20000000000 */
[----:B------:R-:W-:Y:S02]  /*85f0*/  FSEL R29, R176, -INF , !P5 ;  /* 0xff800000b01d7808 */ /* 0x000fe40006800000 */
[C---:B------:R-:W-:Y:S02]  /*8600*/  ISETP.GE.AND P1, PT, R5.reuse, R235, PT ;  /* 0x000000eb0500720c */ /* 0x040fe40003f26270 */
[C---:B------:R-:W-:Y:S02]  /*8610*/  ISETP.GE.AND P4, PT, R5.reuse, R236, PT ;  /* 0x000000ec0500720c */ /* 0x040fe40003f86270 */
[----:B------:R-:W-:-:S02]  /*8620*/  ISETP.LT.OR P1, PT, R5, R231, P1 ;  /* 0x000000e70500720c */ /* 0x000fc40000f21670 */
[----:B------:R-:W-:Y:S02]  /*8630*/  FSEL R30, R178, -INF , !P3 ;  /* 0xff800000b21e7808 */ /* 0x000fe40005800000 */
[C---:B------:R-:W-:Y:S02]  /*8640*/  ISETP.GE.AND P2, PT, R2.reuse, R235, PT ;  /* 0x000000eb0200720c */ /* 0x040fe40003f46270 */
[C---:B------:R-:W-:Y:S02]  /*8650*/  ISETP.GE.AND P5, PT, R2.reuse, R238, PT ;  /* 0x000000ee0200720c */ /* 0x040fe40003fa6270 */
        /* <DEDUP_REMOVED lines=49> */
[----:B------:R-:W-:Y:S02]  /*8970*/  LEA R6, P2, R7, UR6, 0x1 ;  /* 0x0000000607067c11 */ /* 0x000fe4000f8408ff */
[----:B---3--:R-:W-:Y:S02]  /*8980*/  LEA.HI.X R9, R9, R247, R8, 0x5, P1 ;  /* 0x000000f709097211 */ /* 0x008fe400008f2c08 */
        /* <DEDUP_REMOVED lines=11> */
.L_x_1305:
[----:B-1----:R-:W1:Y:S01]  /*8a40*/  SHFL.BFLY PT, R8, R10, 0x2, 0x1f ;  /* 0x0c401f000a087f89 */ /* 0x002e6200000e0000 */
[C---:B------:R-:W-:Y:S02]  /*8a50*/  ISETP.GE.AND P1, PT, R5.reuse, R237, PT ;  /* 0x000000ed0500720c */ /* 0x040fe40003f26270 */
[----:B------:R-:W-:Y:S01]  /*8a60*/  FMNMX.FTZ R6, R214, R22, !PT ;  /* 0x00000016d6067209 */ /* 0x000fe20007810000 */
[----:B------:R-:W-:Y:S01]  /*8a70*/  LDSM.16.MT88.4 R176, [R221+0xa000] ;  /* 0x00a00000ddb0783b */ /* 0x000fe20000004200 */
[C---:B------:R-:W-:Y:S02]  /*8a80*/  ISETP.LT.OR P4, PT, R5.reuse, R234, P4 ;  /* 0x000000ea0500720c */ /* 0x040fe40002781670 */
[----:B------:R-:W-:Y:S02]  /*8a90*/  ISETP.LT.OR P1, PT, R5, R233, P1 ;  /* 0x000000e90500720c */ /* 0x000fe40000f21670 */
[----:B------:R-:W-:Y:S02]  /*8aa0*/  FMNMX.FTZ R5, R20, R6, !PT ;  /* 0x0000000614057209 */ /* 0x000fe40007810000 */
[----:B------:R-:W-:-:S02]  /*8ab0*/  FSEL R198, R138, -INF , !P6 ;  /* 0xff8000008ac67808 */ /* 0x000fc40007000000 */
[-C--:B------:R-:W-:Y:S02]  /*8ac0*/  ISETP.GE.AND P2, PT, R3, R235.reuse, PT ;  /* 0x000000eb0300720c */ /* 0x080fe40003f46270 */
[C---:B------:R-:W-:Y:S02]  /*8ad0*/  ISETP.GE.AND P6, PT, R2.reuse, R235, PT ;  /* 0x000000eb0200720c */ /* 0x040fe40003fc6270 */
[----:B------:R-:W-:Y:S02]  /*8ae0*/  FMNMX.FTZ R5, R19, R5, !PT ;  /* 0x0000000513057209 */ /* 0x000fe40007810000 */
[-C--:B------:R-:W-:Y:S02]  /*8af0*/  ISETP.LT.OR P2, PT, R3, R231.reuse, P2 ;  /* 0x000000e70300720c */ /* 0x080fe40001741670 */
[----:B------:R-:W-:Y:S02]  /*8b00*/  ISETP.LT.OR P6, PT, R2, R231, P6 ;  /* 0x000000e70200720c */ /* 0x000fe400037c1670 */
[----:B------:R-:W-:-:S02]  /*8b10*/  FMNMX.FTZ R5, R21, R5, !PT ;  /* 0x0000000515057209 */ /* 0x000fc40007810000 */
[----:B------:R-:W-:Y:S02]  /*8b20*/  FSEL R207, R139, -INF , !P2 ;  /* 0xff8000008bcf7808 */ /* 0x000fe40005000000 */
[----:B------:R-:W-:Y:S02]  /*8b30*/  FSEL R206, R34, -INF , !P6 ;  /* 0xff80000022ce7808 */ /* 0x000fe40007000000 */
[----:B------:R-:W-:Y:S02]  /*8b40*/  FSEL R7, R192, -INF , !P5 ;  /* 0xff800000c0077808 */ /* 0x000fe40006800000 */
[C---:B------:R-:W-:Y:S02]  /*8b50*/  ISETP.GE.AND P2, PT, R4.reuse, R238, PT ;  /* 0x000000ee0400720c */ /* 0x040fe40003f46270 */
[----:B------:R-:W-:Y:S02]  /*8b60*/  ISETP.GE.AND P6, PT, R4, R237, PT ;  /* 0x000000ed0400720c */ /* 0x000fe40003fc6270 */
[----:B------:R-:W-:-:S02]  /*8b70*/  ISETP.GE.AND P5, PT, R0, R235, PT ;  /* 0x000000eb0000720c */ /* 0x000fc40003fa6270 */
[----:B------:R-:W-:Y:S02]  /*8b80*/  FMNMX.FTZ R6, R198, R5, !PT ;  /* 0x00000005c6067209 */ /* 0x000fe40007810000 */
[----:B------:R-:W-:Y:S02]  /*8b90*/  FMNMX.FTZ R5, R213, R29, !PT ;  /* 0x0000001dd5057209 */ /* 0x000fe40007810000 */
[C---:B------:R-:W-:Y:S02]  /*8ba0*/  ISETP.LT.OR P2, PT, R4.reuse, R234, P2 ;  /* 0x000000ea0400720c */ /* 0x040fe40001741670 */
[----:B------:R-:W-:Y:S02]  /*8bb0*/  ISETP.LT.OR P6, PT, R4, R233, P6 ;  /* 0x000000e90400720c */ /* 0x000fe400037c1670 */
[----:B------:R-:W-:Y:S02]  /*8bc0*/  ISETP.LT.OR P5, PT, R0, R231, P5 ;  /* 0x000000e70000720c */ /* 0x000fe40002fa1670 */
[----:B-1----:R-:W-:-:S02]  /*8bd0*/  FMNMX.FTZ R4, R10, R8, !PT ;  /* 0x000000080a047209 */ /* 0x002fc40007810000 */
[----:B------:R-:W-:Y:S02]  /*8be0*/  FMNMX.FTZ R5, R23, R5, !PT ;  /* 0x0000000517057209 */ /* 0x000fe40007810000 */
[----:B------:R-:W-:Y:S01]  /*8bf0*/  FSEL R205, R35, -INF , !P5 ;  /* 0xff80000023cd7808 */ /* 0x000fe20006800000 */
[----:B------:R-:W1:Y:S01]  /*8c00*/  SHFL.BFLY PT, R12, R4, 0x1, 0x1f ;  /* 0x0c201f00040c7f89 */ /* 0x000e6200000e0000 */
[----:B------:R-:W-:Y:S02]  /*8c10*/  FMNMX.FTZ R8, R207, R6, !PT ;  /* 0x00000006cf087209 */ /* 0x000fe40007810000 */
[----:B------:R-:W-:Y:S01]  /*8c20*/  FSEL R6, R193, -INF , !P4 ;  /* 0xff800000c1067808 */ /* 0x000fe20006000000 */
[----:B------:R-:W-:Y:S01]  /*8c30*/  LDSM.16.MT88.4 R32, [R219+0xb000] ;  /* 0x00b00000db20783b */ /* 0x000fe20000004200 */
[----:B------:R-:W-:Y:S02]  /*8c40*/  ISETP.GE.AND P5, PT, R3, R238, PT ;  /* 0x000000ee0300720c */ /* 0x000fe40003fa6270 */
[----:B------:R-:W-:-:S02]  /*8c50*/  FMNMX.FTZ R5, R7, R5, !PT ;  /* 0x0000000507057209 */ /* 0x000fc40007810000 */
[C---:B------:R-:W-:Y:S02]  /*8c60*/  ISETP.GE.AND P4, PT, R3.reuse, R237, PT ;  /* 0x000000ed0300720c */ /* 0x040fe40003f86270 */
[----:B------:R-:W-:Y:S02]  /*8c70*/  ISETP.LT.OR P5, PT, R3, R234, P5 ;  /* 0x000000ea0300720c */ /* 0x000fe40002fa1670 */
[----:B------:R-:W-:Y:S02]  /*8c80*/  FSEL R132, R188, -INF , !P2 ;  /* 0xff800000bc847808 */ /* 0x000fe40005000000 */
[----:B------:R-:W-:Y:S02]  /*8c90*/  FMNMX.FTZ R5, R6, R5, !PT ;  /* 0x0000000506057209 */ /* 0x000fe40007810000 */
[----:B------:R-:W-:Y:S02]  /*8ca0*/  ISETP.GE.AND P2, PT, R2, R238, PT ;  /* 0x000000ee0200720c */ /* 0x000fe40003f46270 */
[----:B------:R-:W-:-:S02]  /*8cb0*/  FMNMX.FTZ R8, R206, R8, !PT ;  /* 0x00000008ce087209 */ /* 0x000fc40007810000 */
[----:B------:R-:W-:Y:S02]  /*8cc0*/  FSEL R133, R189, -INF , !P5 ;  /* 0xff800000bd857808 */ /* 0x000fe40006800000 */
[----:B------:R-:W-:Y:S02]  /*8cd0*/  ISETP.LT.OR P4, PT, R3, R233, P4 ;  /* 0x000000e90300720c */ /* 0x000fe40002781670 */
[----:B------:R-:W-:Y:S02]  /*8ce0*/  FMNMX.FTZ R5, R132, R5, !PT ;  /* 0x0000000584057209 */ /* 0x000fe40007810000 */
[----:B------:R-:W-:Y:S02]  /*8cf0*/  FMNMX.FTZ R3, R212, R30, !PT ;  /* 0x0000001ed4037209 */ /* 0x000fe40007810000 */
[----:B------:R-:W-:Y:S02]  /*8d00*/  ISETP.LT.OR P2, PT, R2, R234, P2 ;  /* 0x000000ea0200720c */ /* 0x000fe40001741670 */
[----:B------:R-:W-:-:S02]  /*8d10*/  FMNMX.FTZ R8, R205, R8, !PT ;  /* 0x00000008cd087209 */ /* 0x000fc40007810000 */
[----:B------:R-:W-:Y:S02]  /*8d20*/  FMNMX.FTZ R134, R133, R5, !PT ;  /* 0x0000000585867209 */ /* 0x000fe40007810000 */
[----:B------:R-:W-:Y:S01]  /*8d30*/  FSEL R5, R194, -INF , !P3 ;  /* 0xff800000c2057808 */ /* 0x000fe20005800000 */
[----:B------:R-:W2:Y:S01]  /*8d40*/  SHFL.BFLY PT, R10, R8, 0x2, 0x1f ;  /* 0x0c401f00080a7f89 */ /* 0x000ea200000e0000 */
[----:B------:R-:W-:Y:S02]  /*8d50*/  FMNMX.FTZ R9, R24, R3, !PT ;  /* 0x0000000318097209 */ /* 0x000fe40007810000 */
[----:B------:R-:W-:Y:S02]  /*8d60*/  FSEL R138, R140, -INF , !P2 ;  /* 0xff8000008c8a7808 */ /* 0x000fe40005000000 */
[----:B------:R-:W-:Y:S02]  /*8d70*/  ISETP.GE.AND P2, PT, R2, R237, PT ;  /* 0x000000ed0200720c */ /* 0x000fe40003f46270 */
[----:B------:R-:W-:-:S02]  /*8d80*/  FSEL R3, R195, -INF , !P1 ;  /* 0xff800000c3037808 */ /* 0x000fc40004800000 */
[----:B------:R-:W-:Y:S02]  /*8d90*/  FMNMX.FTZ R9, R5, R9, !PT ;  /* 0x0000000905097209 */ /* 0x000fe40007810000 */
[----:B------:R-:W-:Y:S02]  /*8da0*/  ISETP.GE.AND P5, PT, R0, R238, PT ;  /* 0x000000ee0000720c */ /* 0x000fe40003fa6270 */
[----:B------:R-:W-:Y:S02]  /*8db0*/  ISETP.LT.OR P2, PT, R2, R233, P2 ;  /* 0x000000e90200720c */ /* 0x000fe40001741670 */
[----:B------:R-:W-:Y:S02]  /*8dc0*/  FSEL R180, R190, -INF , !P6 ;  /* 0xff800000beb47808 */ /* 0x000fe40007000000 */
[----:B------:R-:W-:Y:S02]  /*8dd0*/  FMNMX.FTZ R2, R3, R9, !PT ;  /* 0x0000000903027209 */ /* 0x000fe40007810000 */
[----:B------:R-:W-:-:S02]  /*8de0*/  ISETP.LT.OR P5, PT, R0, R234, P5 ;  /* 0x000000ea0000720c */ /* 0x000fc40002fa1670 */
[----:B------:R-:W-:Y:S02]  /*8df0*/  ISETP.GE.AND P1, PT, R0, R237, PT ;  /* 0x000000ed0000720c */ /* 0x000fe40003f26270 */
[----:B-1----:R-:W-:Y:S02]  /*8e00*/  FMNMX.FTZ R136, R4, R12, !PT ;  /* 0x0000000c04887209 */ /* 0x002fe40007810000 */
[----:B------:R-:W-:Y:S02]  /*8e10*/  FSEL R181, R191, -INF , !P4 ;  /* 0xff800000bfb57808 */ /* 0x000fe40006000000 */
[----:B------:R-:W-:Y:S01]  /*8e20*/  FMNMX.FTZ R4, R180, R2, !PT ;  /* 0x00000002b4047209 */ /* 0x000fe20007810000 */
[----:B------:R-:W-:Y:S01]  /*8e30*/  FMUL.FTZ R12, R136, UR26 ;  /* 0x0000001a880c7c20 */ /* 0x000fe20008410000 */
[----:B------:R-:W-:Y:S02]  /*8e40*/  FSEL R139, R141, -INF , !P5 ;  /* 0xff8000008d8b7808 */ /* 0x000fe40006800000 */
[----:B------:R-:W-:-:S02]  /*8e50*/  FMNMX.FTZ R134, R138, R134, !PT ;  /* 0x000000868a867209 */ /* 0x000fc40007810000 */
[----:B------:R-:W-:Y:S02]  /*8e60*/  ISETP.LT.OR P1, PT, R0, R233, P1 ;  /* 0x000000e90000720c */ /* 0x000fe40000f21670 */
[----:B------:R-:W-:Y:S02]  /*8e70*/  FSEL R182, R142, -INF , !P2 ;  /* 0xff8000008eb67808 */ /* 0x000fe40005000000 */
[----:B------:R-:W-:Y:S02]  /*8e80*/  FMNMX.FTZ R0, R181, R4, !PT ;  /* 0x00000004b5007209 */ /* 0x000fe40007810000 */
[----:B------:R-:W-:Y:S02]  /*8e90*/  FMNMX.FTZ R134, R139, R134, !PT ;  /* 0x000000868b867209 */ /* 0x000fe40007810000 */
[----:B------:R-:W-:Y:S02]  /*8ea0*/  FSEL R183, R143, -INF , !P1 ;  /* 0xff8000008fb77808 */ /* 0x000fe40004800000 */
[----:B------:R-:W-:Y:S01]  /*8eb0*/  FMNMX.FTZ R0, R182, R0, !PT ;  /* 0x00000000b6007209 */ /* 0x000fe20007810000 */
[----:B------:R-:W1:Y:S01]  /*8ec0*/  SHFL.BFLY PT, R9, R134, 0x2, 0x1f ;  /* 0x0c401f0086097f89 */ /* 0x000e6200000e0000 */
[----:B--2---:R-:W-:-:S02]  /*8ed0*/  FMNMX.FTZ R135, R8, R10, !PT ;  /* 0x0000000a08877209 */ /* 0x004fc40007810000 */
[----:B------:R-:W-:Y:S01]  /*8ee0*/  FMNMX.FTZ R0, R183, R0, !PT ;  /* 0x00000000b7007209 */ /* 0x000fe20007810000 */
[----:B------:R-:W-:Y:S01]  /*8ef0*/  LDSM.16.MT88.4 R140, [R222+0xa000] ;  /* 0x00a00000de8c783b */ /* 0x000fe20000004200 */
[----:B------:R-:W-:Y:S02]  /*8f00*/  FSETP.NEU.FTZ.AND P4, PT, R136, -INF , PT ;  /* 0xff8000008800780b */ /* 0x000fe40003f9d000 */
[----:B------:R-:W-:Y:S01]  /*8f10*/  MOV R185, R252 ;  /* 0x000000fc00b97202 */ /* 0x000fe20000000f00 */
[----:B------:R-:W2:Y:S01]  /*8f20*/  SHFL.BFLY PT, R8, R0, 0x2, 0x1f ;  /* 0x0c401f0000087f89 */ /* 0x000ea200000e0000 */
[----:B------:R-:W-:Y:S02]  /*8f30*/  FSEL R12, R12, RZ, P4 ;  /* 0x000000ff0c0c7208 */ /* 0x000fe40002000000 */
[----:B------:R-:W-:Y:S01]  /*8f40*/  MOV R187, R249 ;  /* 0x000000f900bb7202 */ /* 0x000fe20000000f00 */
[----:B------:R-:W3:Y:S01]  /*8f50*/  SHFL.BFLY PT, R2, R135, 0x1, 0x1f ;  /* 0x0c201f0087027f89 */ /* 0x000ee200000e0000 */
[----:B------:R-:W-:Y:S01]  /*8f60*/  MOV R184, R250 ;  /* 0x000000fa00b87202 */ /* 0x000fe20000000f00 */
[--C-:B------:R-:W-:Y:S01]  /*8f70*/  FFMA.FTZ R18, R18, UR26, -R12.reuse ;  /* 0x0000001a12127c23 */ /* 0x100fe2000801080c */
[--C-:B------:R-:W-:Y:S01]  /*8f80*/  FFMA.FTZ R13, R13, UR26, -R12.reuse ;  /* 0x0000001a0d0d7c23 */ /* 0x100fe2000801080c */
[----:B------:R-:W-:Y:S01]  /*8f90*/  FFMA.FTZ R28, R28, UR26, -R12 ;  /* 0x0000001a1c1c7c23 */ /* 0x000fe2000801080c */
[----:B------:R-:W-:Y:S01]  /*8fa0*/  MOV R201, R245 ;  /* 0x000000f500c97202 */ /* 0x000fe20000000f00 */
[----:B------:R-:W-:Y:S03]  /*8fb0*/  MUFU.EX2 R186, R18 ;  /* 0x0000001200ba7308 */ /* 0x000fe60000000800 */
[----:B------:R-:W-:-:S02]  /*8fc0*/  MOV R194, R201 ;  /* 0x000000c900c27202 */ /* 0x000fc40000000f00 */
[----:B-1----:R-:W-:-:S03]  /*8fd0*/  FMNMX.FTZ R134, R134, R9, !PT ;  /* 0x0000000986867209 */ /* 0x002fc60007810000 */
[----:B------:R-:W-:Y:S02]  /*8fe0*/  MUFU.EX2 R195, R13 ;  /* 0x0000000d00c37308 */ /* 0x000fe40000000800 */
[----:B------:R-:W1:Y:S01]  /*8ff0*/  SHFL.BFLY PT, R9, R134, 0x1, 0x1f ;  /* 0x0c201f0086097f89 */ /* 0x000e6200000e0000 */
[----:B--2---:R-:W-:-:S05]  /*9000*/  FMNMX.FTZ R0, R0, R8, !PT ;  /* 0x0000000800007209 */ /* 0x004fca0007810000 */
[----:B------:R-:W-:Y:S01]  /*9010*/  MUFU.EX2 R203, R28 ;  /* 0x0000001c00cb7308 */ /* 0x000fe20000000800 */
[----:B---3--:R-:W-:Y:S01]  /*9020*/  FMNMX.FTZ R135, R135, R2, !PT ;  /* 0x0000000287877209 */ /* 0x008fe20007810000 */
[----:B------:R-:W2:Y:S01]  /*9030*/  SHFL.BFLY PT, R137, R0, 0x1, 0x1f ;  /* 0x0c201f0000897f89 */ /* 0x000ea200000e0000 */
[----:B------:R-:W-:Y:S02]  /*9040*/  FFMA.FTZ R2, R11, UR26, -R12 ;  /* 0x0000001a0b027c23 */ /* 0x000fe4000801080c */
[C---:B------:R-:W-:Y:S01]  /*9050*/  FSETP.NEU.FTZ.AND P3, PT, R135.reuse, -INF , PT ;  /* 0xff8000008700780b */ /* 0x040fe20003f7d000 */
[----:B------:R-:W-:Y:S02]  /*9060*/  FMUL.FTZ R4, R135, UR26 ;  /* 0x0000001a87047c20 */ /* 0x000fe40008410000 */
[----:B------:R3:W-:Y:S03]  /*9070*/  MUFU.EX2 R208, R2 ;  /* 0x0000000200d07308 */ /* 0x0007e60000000800 */
[----:B------:R-:W-:-:S05]  /*9080*/  FSEL R11, R4, RZ, P3 ;  /* 0x000000ff040b7208 */ /* 0x000fca0001800000 */
[--C-:B------:R-:W-:Y:S01]  /*9090*/  FFMA.FTZ R20, R20, UR26, -R11.reuse ;  /* 0x0000001a14147c23 */ /* 0x100fe2000801080b */
[--C-:B------:R-:W-:Y:S01]  /*90a0*/  FFMA.FTZ R22, R22, UR26, -R11.reuse ;  /* 0x0000001a16167c23 */ /* 0x100fe2000801080b */
[----:B-1----:R-:W-:Y:S01]  /*90b0*/  FMNMX.FTZ R134, R134, R9, !PT ;  /* 0x0000000986867209 */ /* 0x002fe20007810000 */
[--C-:B------:R-:W-:Y:S01]  /*90c0*/  FFMA.FTZ R19, R19, UR26, -R11.reuse ;  /* 0x0000001a13137c23 */ /* 0x100fe2000801080b */
[----:B------:R-:W1:Y:S01]  /*90d0*/  MUFU.EX2 R25, R20 ;  /* 0x0000001400197308 */ /* 0x000e620000000800 */
[----:B------:R-:W-:Y:S01]  /*90e0*/  FFMA.FTZ R21, R21, UR26, -R11 ;  /* 0x0000001a15157c23 */ /* 0x000fe2000801080b */
[C---:B------:R-:W-:Y:S01]  /*90f0*/  FSETP.NEU.FTZ.AND P2, PT, R134.reuse, -INF , PT ;  /* 0xff8000008600780b */ /* 0x040fe20003f5d000 */
[----:B------:R-:W-:Y:S01]  /*9100*/  FMUL.FTZ R10, R134, UR26 ;  /* 0x0000001a860a7c20 */ /* 0x000fe20008410000 */
[----:B---3--:R-:W-:Y:S02]  /*9110*/  FSEL R2, R136, RZ, P4 ;  /* 0x000000ff88027208 */ /* 0x008fe40002000000 */
[----:B--2---:R-:W-:-:S02]  /*9120*/  FMNMX.FTZ R137, R0, R137, !PT ;  /* 0x0000008900897209 */ /* 0x004fc40007810000 */
[----:B------:R-:W-:Y:S01]  /*9130*/  FSEL R0, R134, RZ, P2 ;  /* 0x000000ff86007208 */ /* 0x000fe20001000000 */
[----:B------:R-:W-:Y:S01]  /*9140*/  FADD.FTZ R2, R215, -R2 ;  /* 0x80000002d7027221 */ /* 0x000fe20000010000 */
[C---:B------:R-:W-:Y:S01]  /*9150*/  FSETP.NEU.FTZ.AND P1, PT, R137.reuse, -INF , PT ;  /* 0xff8000008900780b */ /* 0x040fe20003f3d000 */
[----:B------:R-:W-:Y:S01]  /*9160*/  FMUL.FTZ R9, R137, UR26 ;  /* 0x0000001a89097c20 */ /* 0x000fe20008410000 */
[----:B------:R-:W-:Y:S01]  /*9170*/  FSEL R10, R10, RZ, P2 ;  /* 0x000000ff0a0a7208 */ /* 0x000fe20001000000 */
[----:B------:R-:W-:Y:S01]  /*9180*/  FMUL.FTZ R8, R2, UR26 ;  /* 0x0000001a02087c20 */ /* 0x000fe20008410000 */
[----:B------:R-:W-:Y:S01]  /*9190*/  FADD.FTZ R2, R213, -R0 ;  /* 0x80000000d5027221 */ /* 0x000fe20000010000 */
[----:B------:R-:W-:Y:S01]  /*91a0*/  FSEL R0, R137, RZ, P1 ;  /* 0x000000ff89007208 */ /* 0x000fe20000800000 */
[----:B------:R1:W-:Y:S01]  /*91b0*/  MUFU.EX2 R18, R19 ;  /* 0x0000001300127308 */ /* 0x0003e20000000800 */
[----:B------:R-:W-:Y:S01]  /*91c0*/  FSEL R9, R9, RZ, P1 ;  /* 0x000000ff09097208 */ /* 0x000fe20000800000 */
[----:B------:R-:W-:Y:S01]  /*91d0*/  FMUL.FTZ R2, R2, UR26 ;  /* 0x0000001a02027c20 */ /* 0x000fe20008410000 */
[----:B------:R-:W-:Y:S01]  /*91e0*/  FFMA.FTZ R29, R29, UR26, -R10 ;  /* 0x0000001a1d1d7c23 */ /* 0x000fe2000801080a */
[----:B------:R-:W-:Y:S01]  /*91f0*/  FADD.FTZ R0, R212, -R0 ;  /* 0x80000000d4007221 */ /* 0x000fe20000010000 */
[--C-:B------:R-:W-:Y:S01]  /*9200*/  FFMA.FTZ R23, R23, UR26, -R10.reuse ;  /* 0x0000001a17177c23 */ /* 0x100fe2000801080a */
[--C-:B------:R-:W-:Y:S01]  /*9210*/  FFMA.FTZ R7, R7, UR26, -R10.reuse ;  /* 0x0000001a07077c23 */ /* 0x100fe2000801080a */
[----:B------:R-:W-:Y:S01]  /*9220*/  FFMA.FTZ R6, R6, UR26, -R10 ;  /* 0x0000001a06067c23 */ /* 0x000fe2000801080a */
[----:B------:R-:W-:Y:S01]  /*9230*/  FMUL.FTZ R0, R0, UR26 ;  /* 0x0000001a00007c20 */ /* 0x000fe20008410000 */
[--C-:B------:R-:W-:Y:S01]  /*9240*/  FFMA.FTZ R30, R30, UR26, -R9.reuse ;  /* 0x0000001a1e1e7c23 */ /* 0x100fe20008010809 */
[--C-:B------:R-:W-:Y:S01]  /*9250*/  FFMA.FTZ R24, R24, UR26, -R9.reuse ;  /* 0x0000001a18187c23 */ /* 0x100fe20008010809 */
[--C-:B------:R-:W-:Y:S01]  /*9260*/  FFMA.FTZ R5, R5, UR26, -R9.reuse ;  /* 0x0000001a05057c23 */ /* 0x100fe20008010809 */
[----:B------:R-:W-:Y:S01]  /*9270*/  FFMA.FTZ R3, R3, UR26, -R9 ;  /* 0x0000001a03037c23 */ /* 0x000fe20008010809 */
[----:B------:R-:W-:Y:S01]  /*9280*/  MUFU.EX2 R193, R29 ;  /* 0x0000001d00c17308 */ /* 0x000fe20000000800 */
[----:B-1----:R-:W-:-:S07]  /*9290*/  MOV R19, R25 ;  /* 0x0000001900137202 */ /* 0x002fce0000000f00 */
[----:B------:R-:W1:Y:S08]  /*92a0*/  MUFU.EX2 R192, R23 ;  /* 0x0000001700c07308 */ /* 0x000e700000000800 */
[----:B------:R-:W-:Y:S08]  /*92b0*/  MUFU.EX2 R190, R7 ;  /* 0x0000000700be7308 */ /* 0x000ff00000000800 */
[----:B------:R-:W2:Y:S01]  /*92c0*/  MUFU.EX2 R191, R6 ;  /* 0x0000000600bf7308 */ /* 0x000ea20000000800 */
[----:B-1----:R-:W-:-:S07]  /*92d0*/  F2FP.F16.F32.PACK_AB R4, R192, R193 ;  /* 0x000000c1c004723e */ /* 0x002fce00000000ff */
[----:B------:R1:W-:Y:S08]  /*92e0*/  MUFU.EX2 R252, R30 ;  /* 0x0000001e00fc7308 */ /* 0x0003f00000000800 */
[----:B------:R3:W4:Y:S01]  /*92f0*/  MUFU.EX2 R200, R24 ;  /* 0x0000001800c87308 */ /* 0x0007220000000800 */
[----:B--2---:R-:W-:-:S07]  /*9300*/  F2FP.F16.F32.PACK_AB R6, R191, R190 ;  /* 0x000000bebf06723e */ /* 0x004fce00000000ff */
[----:B------:R4:W-:Y:S01]  /*9310*/  MUFU.EX2 R189, R5 ;  /* 0x0000000500bd7308 */ /* 0x0009e20000000800 */
[----:B-1----:R-:W-:Y:S07]  /*9320*/  LDSM.16.MT88.4 R28, [R219+0xa000] ;  /* 0x00a00000db1c783b */ /* 0x002fee0000004200 */
[----:B------:R-:W1:Y:S01]  /*9330*/  MUFU.EX2 R188, R3 ;  /* 0x0000000300bc7308 */ /* 0x000e620000000800 */
[----:B---3--:R-:W-:Y:S07]  /*9340*/  LDSM.16.MT88.4 R24, [R217+0xb000] ;  /* 0x00b00000d918783b */ /* 0x008fee0000004200 */
[----:B------:R-:W2:Y:S01]  /*9350*/  MUFU.EX2 R2, R2 ;  /* 0x0000000200027308 */ /* 0x000ea20000000800 */
[----:B----4-:R-:W-:-:S07]  /*9360*/  F2FP.F16.F32.PACK_AB R5, R200, R252 ;  /* 0x000000fcc805723e */ /* 0x010fce00000000ff */
[----:B------:R-:W3:Y:S01]  /*9370*/  MUFU.EX2 R0, R0 ;  /* 0x0000000000007308 */ /* 0x000ee20000000800 */
[----:B-1----:R-:W-:Y:S02]  /*9380*/  F2FP.F16.F32.PACK_AB R7, R188, R189 ;  /* 0x000000bdbc07723e */ /* 0x002fe400000000ff */
[----:B------:R-:W-:-:S05]  /*9390*/  FSEL R3, R135, RZ, P3 ;  /* 0x000000ff87037208 */ /* 0x000fca0001800000 */
[----:B------:R-:W-:Y:S01]  /*93a0*/  MUFU.EX2 R202, R22 ;  /* 0x0000001600ca7308 */ /* 0x000fe20000000800 */
[-C--:B--2---:R-:W-:Y:S01]  /*93b0*/  FMUL.FTZ R44, R44, R2.reuse ;  /* 0x000000022c2c7220 */ /* 0x084fe20000410000 */
[-C--:B------:R-:W-:Y:S01]  /*93c0*/  FMUL.FTZ R45, R45, R2.reuse ;  /* 0x000000022d2d7220 */ /* 0x080fe20000410000 */
[-C--:B------:R-:W-:Y:S01]  /*93d0*/  FMUL.FTZ R40, R40, R2.reuse ;  /* 0x0000000228287220 */ /* 0x080fe20000410000 */
[-C--:B------:R-:W-:Y:S01]  /*93e0*/  FMUL.FTZ R41, R41, R2.reuse ;  /* 0x0000000229297220 */ /* 0x080fe20000410000 */
[----:B------:R-:W-:Y:S01]  /*93f0*/  FADD.FTZ R3, R214, -R3 ;  /* 0x80000003d6037221 */ /* 0x000fe20000010000 */
[-C--:B------:R-:W-:Y:S01]  /*9400*/  FMUL.FTZ R124, R124, R2.reuse ;  /* 0x000000027c7c7220 */ /* 0x080fe20000410000 */
[----:B------:R-:W-:Y:S01]  /*9410*/  FMUL.FTZ R125, R125, R2 ;  /* 0x000000027d7d7220 */ /* 0x000fe20000410000 */
[----:B------:R1:W-:Y:S01]  /*9420*/  MUFU.EX2 R13, R21 ;  /* 0x00000015000d7308 */ /* 0x0003e20000000800 */
[-C--:B---3--:R-:W-:Y:S01]  /*9430*/  FMUL.FTZ R46, R46, R0.reuse ;  /* 0x000000002e2e7220 */ /* 0x088fe20000410000 */
[-C--:B------:R-:W-:Y:S01]  /*9440*/  FMUL.FTZ R47, R47, R0.reuse ;  /* 0x000000002f2f7220 */ /* 0x080fe20000410000 */
[-C--:B------:R-:W-:Y:S01]  /*9450*/  FMUL.FTZ R42, R42, R0.reuse ;  /* 0x000000002a2a7220 */ /* 0x080fe20000410000 */
[-C--:B------:R-:W-:Y:S01]  /*9460*/  FMUL.FTZ R43, R43, R0.reuse ;  /* 0x000000002b2b7220 */ /* 0x080fe20000410000 */
[----:B------:R-:W-:Y:S01]  /*9470*/  FMUL.FTZ R3, R3, UR26 ;  /* 0x0000001a03037c20 */ /* 0x000fe20008410000 */
[-C--:B------:R-:W-:Y:S01]  /*9480*/  FMUL.FTZ R126, R126, R0.reuse ;  /* 0x000000007e7e7220 */ /* 0x080fe20000410000 */
[----:B------:R-:W-:Y:S01]  /*9490*/  FMUL.FTZ R127, R127, R0 ;  /* 0x000000007f7f7220 */ /* 0x000fe20000410000 */
[----:B------:R-:W2:Y:S01]  /*94a0*/  MUFU.EX2 R8, R8 ;  /* 0x0000000800087308 */ /* 0x000ea20000000800 */
[C---:B------:R-:W-:Y:S01]  /*94b0*/  HMMA.16816.F32 R248, R4.reuse, R142, R44 ;  /* 0x0000008e04f8723c */ /* 0x040fe2000000182c */
[----:B------:R-:W3:Y:S01]  /*94c0*/  LDSM.16.MT88.4 R44, [R221+0xb000] ;  /* 0x00b00000dd2c783b */ /* 0x000ee20000004200 */
[-C--:B------:R-:W-:Y:S01]  /*94d0*/  FMUL.FTZ R144, R144, R2.reuse ;  /* 0x0000000290907220 */ /* 0x080fe20000410000 */
[-C--:B------:R-:W-:Y:S01]  /*94e0*/  FMUL.FTZ R145, R145, R2.reuse ;  /* 0x0000000291917220 */ /* 0x080fe20000410000 */
[-C--:B------:R-:W-:Y:S01]  /*94f0*/  FMUL.FTZ R152, R152, R2.reuse ;  /* 0x0000000298987220 */ /* 0x080fe20000410000 */
[-C--:B------:R-:W-:Y:S01]  /*9500*/  FMUL.FTZ R153, R153, R2.reuse ;  /* 0x0000000299997220 */ /* 0x080fe20000410000 */
[C---:B------:R-:W-:Y:S01]  /*9510*/  HMMA.16816.F32 R244, R4.reuse, R140, R40 ;  /* 0x0000008c04f4723c */ /* 0x040fe20000001828 */
[----:B------:R-:W-:Y:S01]  /*9520*/  LDSM.16.MT88.4 R40, [R222+0xb000] ;  /* 0x00b00000de28783b */ /* 0x000fe20000004200 */
[----:B------:R-:W4:Y:S01]  /*9530*/  MUFU.EX2 R3, R3 ;  /* 0x0000000300037308 */ /* 0x000f220000000800 */
[-C--:B------:R-:W-:Y:S01]  /*9540*/  FMUL.FTZ R160, R160, R2.reuse ;  /* 0x00000002a0a07220 */ /* 0x080fe20000410000 */
[----:B------:R-:W-:Y:S01]  /*9550*/  FMUL.FTZ R161, R161, R2 ;  /* 0x00000002a1a17220 */ /* 0x000fe20000410000 */
[----:B-1----:R-:W1:Y:S01]  /*9560*/  LDSM.16.MT88.4 R20, [R217+0xa000] ;  /* 0x00a00000d914783b */ /* 0x002e620000004200 */
[-C--:B------:R-:W-:Y:S01]  /*9570*/  FMUL.FTZ R146, R146, R0.reuse ;  /* 0x0000000092927220 */ /* 0x080fe20000410000 */
[----:B------:R-:W-:Y:S01]  /*9580*/  FMUL.FTZ R147, R147, R0 ;  /* 0x0000000093937220 */ /* 0x000fe20000410000 */
[-C--:B------:R-:W-:Y:S01]  /*9590*/  FMUL.FTZ R168, R168, R2.reuse ;  /* 0x00000002a8a87220 */ /* 0x080fe20000410000 */
[----:B------:R-:W-:Y:S01]  /*95a0*/  FMUL.FTZ R169, R169, R2 ;  /* 0x00000002a9a97220 */ /* 0x000fe20000410000 */
[-C--:B------:R-:W-:Y:S01]  /*95b0*/  FMUL.FTZ R154, R154, R0.reuse ;  /* 0x000000009a9a7220 */ /* 0x080fe20000410000 */
[----:B------:R-:W-:Y:S01]  /*95c0*/  FMUL.FTZ R155, R155, R0 ;  /* 0x000000009b9b7220 */ /* 0x000fe20000410000 */
[----:B------:R-:W-:Y:S01]  /*95d0*/  FMUL.FTZ R56, R56, R2 ;  /* 0x0000000238387220 */ /* 0x000fe20000410000 */
[-C--:B------:R-:W-:Y:S01]  /*95e0*/  FMUL.FTZ R162, R162, R0.reuse ;  /* 0x00000000a2a27220 */ /* 0x080fe20000410000 */
[----:B------:R-:W-:Y:S01]  /*95f0*/  FMUL.FTZ R163, R163, R0 ;  /* 0x00000000a3a37220 */ /* 0x000fe20000410000 */
        /* <DEDUP_REMOVED lines=30> */
[----:B------:R-:W-:Y:S01]  /*97e0*/  FMUL.FTZ R121, R121, R2 ;  /* 0x0000000279797220 */ /* 0x000fe20000410000 */
[-C--:B------:R-:W-:Y:S01]  /*97f0*/  FMUL.FTZ R106, R106, R0.reuse ;  /* 0x000000006a6a7220 */ /* 0x080fe20000410000 */
[-C--:B------:R-:W-:Y:S01]  /*9800*/  FMUL.FTZ R107, R107, R0.reuse ;  /* 0x000000006b6b7220 */ /* 0x080fe20000410000 */
[-C--:B------:R-:W-:Y:S01]  /*9810*/  FMUL.FTZ R110, R110, R0.reuse ;  /* 0x000000006e6e7220 */ /* 0x080fe20000410000 */
[-C--:B------:R-:W-:Y:S01]  /*9820*/  FMUL.FTZ R111, R111, R0.reuse ;  /* 0x000000006f6f7220 */ /* 0x080fe20000410000 */
[-C--:B------:R-:W-:Y:S01]  /*9830*/  FMUL.FTZ R122, R122, R0.reuse ;  /* 0x000000007a7a7220 */ /* 0x080fe20000410000 */
[----:B------:R-:W-:Y:S01]  /*9840*/  FMUL.FTZ R123, R123, R0 ;  /* 0x000000007b7b7220 */ /* 0x000fe20000410000 */
[C---:B---3--:R-:W-:Y:S01]  /*9850*/  HMMA.16816.F32 R240, R4.reuse, R46, R124 ;  /* 0x0000002e04f0723c */ /* 0x048fe2000000187c */
[-C--:B--2---:R-:W-:Y:S01]  /*9860*/  FMUL.FTZ R148, R148, R8.reuse ;  /* 0x0000000894947220 */ /* 0x084fe20000410000 */
[-C--:B------:R-:W-:Y:S01]  /*9870*/  FMUL.FTZ R149, R149, R8.reuse ;  /* 0x0000000895957220 */ /* 0x080fe20000410000 */
[-C--:B----4-:R-:W-:Y:S01]  /*9880*/  FMUL.FTZ R150, R150, R3.reuse ;  /* 0x0000000396967220 */ /* 0x090fe20000410000 */
[----:B------:R-:W-:Y:S01]  /*9890*/  FMUL.FTZ R151, R151, R3 ;  /* 0x0000000397977220 */ /* 0x000fe20000410000 */
[----:B------:R-:W-:Y:S01]  /*98a0*/  FMUL.FTZ R164, R164, R8 ;  /* 0x00000008a4a47220 */ /* 0x000fe20000410000 */
[C---:B-1----:R-:W-:Y:S01]  /*98b0*/  HMMA.16816.F32 R144, R4.reuse, R20, R144 ;  /* 0x000000140490723c */ /* 0x042fe20000001890 */
[----:B------:R-:W-:Y:S01]  /*98c0*/  MOV R127, R208 ;  /* 0x000000d0007f7202 */ /* 0x000fe20000000f00 */
[----:B------:R-:W-:Y:S01]  /*98d0*/  FMUL.FTZ R165, R165, R8 ;  /* 0x00000008a5a57220 */ /* 0x000fe20000410000 */
[----:B------:R-:W-:Y:S01]  /*98e0*/  MOV R124, R203 ;  /* 0x000000cb007c7202 */ /* 0x000fe20000000f00 */
[-C--:B------:R-:W-:Y:S01]  /*98f0*/  FMUL.FTZ R166, R166, R3.reuse ;  /* 0x00000003a6a67220 */ /* 0x080fe20000410000 */
[----:B------:R-:W-:Y:S01]  /*9900*/  MOV R125, R202 ;  /* 0x000000ca007d7202 */ /* 0x000fe20000000f00 */
[C---:B------:R-:W-:Y:S01]  /*9910*/  HMMA.16816.F32 R152, R4.reuse, R22, R152 ;  /* 0x000000160498723c */ /* 0x040fe20000001898 */
[-C--:B------:R-:W-:Y:S01]  /*9920*/  FMUL.FTZ R167, R167, R3.reuse ;  /* 0x00000003a7a77220 */ /* 0x080fe20000410000 */
[-C--:B------:R-:W-:Y:S01]  /*9930*/  FMUL.FTZ R172, R172, R8.reuse ;  /* 0x00000008acac7220 */ /* 0x080fe20000410000 */
[-C--:B------:R-:W-:Y:S01]  /*9940*/  FMUL.FTZ R173, R173, R8.reuse ;  /* 0x00000008adad7220 */ /* 0x080fe20000410000 */
[-C--:B------:R-:W-:Y:S01]  /*9950*/  FMUL.FTZ R174, R174, R3.reuse ;  /* 0x00000003aeae7220 */ /* 0x080fe20000410000 */
[-C--:B------:R-:W-:Y:S01]  /*9960*/  FMUL.FTZ R175, R175, R3.reuse ;  /* 0x00000003afaf7220 */ /* 0x080fe20000410000 */
[C---:B------:R-:W-:Y:S01]  /*9970*/  HMMA.16816.F32 R160, R4.reuse, R28, R160 ;  /* 0x0000001c04a0723c */ /* 0x040fe200000018a0 */
[-C--:B------:R-:W-:Y:S01]  /*9980*/  FMUL.FTZ R68, R68, R8.reuse ;  /* 0x0000000844447220 */ /* 0x080fe20000410000 */
[----:B------:R-:W-:Y:S01]  /*9990*/  FMUL.FTZ R69, R69, R8 ;  /* 0x0000000845457220 */ /* 0x000fe20000410000 */
[-C--:B------:R-:W-:Y:S01]  /*99a0*/  FMUL.FTZ R70, R70, R3.reuse ;  /* 0x0000000346467220 */ /* 0x080fe20000410000 */
        /* <DEDUP_REMOVED lines=56> */
[----:B------:R-:W-:Y:S01]  /*9d30*/  HMMA.16816.F32 R120, R4, R44, R120 ;  /* 0x0000002c0478723c */ /* 0x000fe20000001878 */
[----:B------:R-:W-:Y:S01]  /*9d40*/  FMUL.FTZ R129, R129, R8 ;  /* 0x0000000881817220 */ /* 0x000fe20000410000 */
[-C--:B------:R-:W-:Y:S01]  /*9d50*/  FMUL.FTZ R130, R130, R3.reuse ;  /* 0x0000000382827220 */ /* 0x080fe20000410000 */
[----:B------:R-:W-:-:S04]  /*9d60*/  FMUL.FTZ R131, R131, R3 ;  /* 0x0000000383837220 */ /* 0x000fc80000410000 */
[----:B------:R-:W-:Y:S02]  /*9d70*/  F2FP.F16.F32.PACK_AB R4, R124, R186 ;  /* 0x000000ba7c04723e */ /* 0x000fe400000000ff */
[----:B------:R-:W-:Y:S02]  /*9d80*/  F2FP.F16.F32.PACK_AB R5, R19, R125 ;  /* 0x0000007d1305723e */ /* 0x000fe400000000ff */
[----:B------:R-:W-:Y:S02]  /*9d90*/  F2FP.F16.F32.PACK_AB R6, R127, R195 ;  /* 0x000000c37f06723e */ /* 0x000fe400000000ff */
[----:B------:R-:W-:-:S07]  /*9da0*/  F2FP.F16.F32.PACK_AB R7, R13, R18 ;  /* 0x000000120d07723e */ /* 0x000fce00000000ff */
[C---:B------:R-:W-:Y:S06]  /*9db0*/  HMMA.16816.F32 R148, R4.reuse, R20, R148 ;  /* 0x000000140494723c */ /* 0x040fec0000001894 */
[C---:B------:R-:W-:Y:S01]  /*9dc0*/  HMMA.16816.F32 R164, R4.reuse, R28, R164 ;  /* 0x0000001c04a4723c */ /* 0x040fe200000018a4 */
[----:B------:R-:W-:Y:S01]  /*9dd0*/  MOV R21, R13 ;  /* 0x0000000d00157202 */ /* 0x000fe20000000f00 */
[----:B------:R-:W-:Y:S01]  /*9de0*/  FFMA.FTZ R13, R132, UR26, -R10 ;  /* 0x0000001a840d7c23 */ /* 0x000fe2000801080a */
[----:B------:R-:W-:Y:S02]  /*9df0*/  MOV R20, R185 ;  /* 0x000000b900147202 */ /* 0x000fe40000000f00 */
[----:B------:R-:W-:Y:S01]  /*9e00*/  MOV R132, R21 ;  /* 0x0000001500847202 */ /* 0x000fe20000000f00 */
[----:B------:R1:W-:Y:S01]  /*9e10*/  MUFU.EX2 R28, R13 ;  /* 0x0000000d001c7308 */ /* 0x0003e20000000800 */
[----:B------:R-:W-:Y:S01]  /*9e20*/  HMMA.16816.F32 R208, R4, R30, R172 ;  /* 0x0000001e04d0723c */ /* 0x000fe200000018ac */
[----:B------:R-:W-:Y:S01]  /*9e30*/  MOV R21, R126 ;  /* 0x0000007e00157202 */ /* 0x000fe20000000f00 */
[----:B------:R-:W-:Y:S01]  /*9e40*/  LDSM.16.MT88.4 R172, [R219+0xa800] ;  /* 0x00a80000dbac783b */ /* 0x000fe20000004200 */
[----:B------:R-:W-:-:S03]  /*9e50*/  MOV R126, R192 ;  /* 0x000000c0007e7202 */ /* 0x000fc60000000f00 */
[C---:B------:R-:W-:Y:S06]  /*9e60*/  HMMA.16816.F32 R68, R4.reuse, R24, R68 ;  /* 0x000000180444723c */ /* 0x040fec0000001844 */
[----:B------:R-:W-:Y:S01]  /*9e70*/  HMMA.16816.F32 R212, R4, R22, R156 ;  /* 0x0000001604d4723c */ /* 0x000fe2000000189c */
[----:B------:R-:W2:Y:S01]  /*9e80*/  LDSM.16.MT88.4 R156, [R217+0xa800] ;  /* 0x00a80000d99c783b */ /* 0x000ea20000004200 */
[----:B-1----:R-:W-:Y:S01]  /*9e90*/  FFMA.FTZ R13, R133, UR26, -R10 ;  /* 0x0000001a850d7c23 */ /* 0x002fe2000801080a */
[----:B------:R-:W-:-:S03]  /*9ea0*/  MOV R133, R127 ;  /* 0x0000007f00857202 */ /* 0x000fc60000000f00 */
[C---:B------:R-:W-:Y:S01]  /*9eb0*/  HMMA.16816.F32 R52, R4.reuse, R176, R52 ;  /* 0x000000b00434723c */ /* 0x040fe20000001834 */
[----:B------:R-:W-:Y:S01]  /*9ec0*/  MOV R127, R193 ;  /* 0x000000c1007f7202 */ /* 0x000fe20000000f00 */
[----:B------:R1:W3:Y:S01]  /*9ed0*/  MUFU.EX2 R30, R13 ;  /* 0x0000000d001e7308 */ /* 0x0002e20000000800 */
[----:B------:R-:W-:Y:S02]  /*9ee0*/  MOV R22, R124 ;  /* 0x0000007c00167202 */ /* 0x000fe40000000f00 */
[----:B------:R-:W-:Y:S01]  /*9ef0*/  MOV R124, R187 ;  /* 0x000000bb007c7202 */ /* 0x000fe20000000f00 */
[----:B------:R-:W-:Y:S01]  /*9f00*/  HMMA.16816.F32 R36, R4, R140, R36 ;  /* 0x0000008c0424723c */ /* 0x000fe20000001824 */
[----:B------:R-:W-:-:S05]  /*9f10*/  MOV R23, R184 ;  /* 0x000000b800177202 */ /* 0x000fca0000000f00 */
[C---:B------:R-:W-:Y:S01]  /*9f20*/  HMMA.16816.F32 R200, R4.reuse, R142, R48 ;  /* 0x0000008e04c8723c */ /* 0x040fe20000001830 */
[----:B------:R-:W4:Y:S05]  /*9f30*/  LDSM.16.MT88.4 R48, [R222+0xa800] ;  /* 0x00a80000de30783b */ /* 0x000f2a0000004200 */
[C---:B------:R-:W-:Y:S01]  /*9f40*/  HMMA.16816.F32 R84, R4.reuse, R32, R84 ;  /* 0x000000200454723c */ /* 0x040fe20000001854 */
[--C-:B-1----:R-:W-:Y:S01]  /*9f50*/  FFMA.FTZ R13, R138, UR26, -R10.reuse ;  /* 0x0000001a8a0d7c23 */ /* 0x102fe2000801080a */
[----:B------:R-:W-:Y:S01]  /*9f60*/  FFMA.FTZ R10, R139, UR26, -R10 ;  /* 0x0000001a8b0a7c23 */ /* 0x000fe2000801080a */
[----:B------:R-:W-:Y:S02]  /*9f70*/  MOV R138, R18 ;  /* 0x00000012008a7202 */ /* 0x000fe40000000f00 */
[----:B------:R-:W-:Y:S01]  /*9f80*/  MOV R18, R194 ;  /* 0x000000c200127202 */ /* 0x000fe20000000f00 */
[----:B------:R1:W-:Y:S01]  /*9f90*/  MUFU.EX2 R29, R10 ;  /* 0x0000000a001d7308 */ /* 0x0003e20000000800 */
[----:B------:R-:W-:Y:S01]  /*9fa0*/  MOV R139, R195 ;  /* 0x000000c3008b7202 */ /* 0x000fe20000000f00 */
[C---:B------:R-:W-:Y:S06]  /*9fb0*/  HMMA.16816.F32 R100, R4.reuse, R40, R100 ;  /* 0x000000280464723c */ /* 0x040fec0000001864 */
[C---:B------:R-:W-:Y:S01]  /*9fc0*/  HMMA.16816.F32 R192, R4.reuse, R178, R64 ;  /* 0x000000b204c0723c */ /* 0x040fe20000001840 */
[----:B------:R-:W-:Y:S01]  /*9fd0*/  MUFU.EX2 R31, R13 ;  /* 0x0000000d001f7308 */ /* 0x000fe20000000800 */
[----:B------:R-:W5:Y:S04]  /*9fe0*/  LDSM.16.MT88.4 R64, [R221+0xa800] ;  /* 0x00a80000dd40783b */ /* 0x000f680000004200 */
[----:B------:R-:W-:Y:S01]  /*9ff0*/  HMMA.16816.F32 R176, R4, R34, R96 ;  /* 0x0000002204b0723c */ /* 0x000fe20000001860 */
[----:B------:R-:W-:Y:S01]  /*a000*/  LDSM.16.MT88.4 R96, [R219+0xb800] ;  /* 0x00b80000db60783b */ /* 0x000fe20000004200 */
[----:B-1----:R-:W-:Y:S01]  /*a010*/  FFMA.FTZ R10, R180, UR26, -R9 ;  /* 0x0000001ab40a7c23 */ /* 0x002fe20008010809 */
[----:B------:R-:W-:-:S02]  /*a020*/  MOV R180, R21 ;  /* 0x0000001500b47202 */ /* 0x000fc40000000f00 */
[----:B------:R-:W-:Y:S01]  /*a030*/  MOV R21, R186 ;  /* 0x000000ba00157202 */ /* 0x000fe20000000f00 */
[----:B------:R1:W-:Y:S01]  /*a040*/  MUFU.EX2 R24, R10 ;  /* 0x0000000a00187308 */ /* 0x0003e20000000800 */
[C---:B------:R-:W-:Y:S01]  /*a050*/  HMMA.16816.F32 R184, R4.reuse, R26, R80 ;  /* 0x0000001a04b8723c */ /* 0x040fe20000001850 */
[----:B------:R-:W5:Y:S05]  /*a060*/  LDSM.16.MT88.4 R80, [R217+0xb800] ;  /* 0x00b80000d950783b */ /* 0x000f6a0000004200 */
[C---:B------:R-:W-:Y:S01]  /*a070*/  HMMA.16816.F32 R140, R4.reuse, R42, R112 ;  /* 0x0000002a048c723c */ /* 0x040fe20000001870 */
[----:B------:R-:W5:Y:S05]  /*a080*/  LDSM.16.MT88.4 R112, [R222+0xb800] ;  /* 0x00b80000de70783b */ /* 0x000f6a0000004200 */
[----:B------:R-:W-:Y:S01]  /*a090*/  HMMA.16816.F32 R116, R4, R44, R116 ;  /* 0x0000002c0474723c */ /* 0x000fe20000001874 */
[----:B-1----:R-:W-:Y:S01]  /*a0a0*/  FFMA.FTZ R10, R181, UR26, -R9 ;  /* 0x0000001ab50a7c23 */ /* 0x002fe20008010809 */
[----:B------:R-:W-:-:S04]  /*a0b0*/  MOV R181, R126 ;  /* 0x0000007e00b57202 */ /* 0x000fc80000000f00 */
[----:B------:R-:W-:Y:S01]  /*a0c0*/  HMMA.16816.F32 R32, R4, R46, R128 ;  /* 0x0000002e0420723c */ /* 0x000fe20000001880 */
[----:B------:R-:W-:Y:S02]  /*a0d0*/  MOV R126, R18 ;  /* 0x00000012007e7202 */ /* 0x000fe40000000f00 */
[----:B------:R1:W2:Y:S04]  /*a0e0*/  MUFU.EX2 R18, R10 ;  /* 0x0000000a00127308 */ /* 0x0002a80000000800 */
[----:B------:R-:W-:Y:S01]  /*a0f0*/  FFMA.FTZ R4, R199, UR26, -R12 ;  /* 0x0000001ac7047c23 */ /* 0x000fe2000801080c */
[----:B------:R-:W-:Y:S01]  /*a100*/  FFMA.FTZ R5, R198, UR26, -R11 ;  /* 0x0000001ac6057c23 */ /* 0x000fe2000801080b */
[----:B------:R-:W-:Y:S02]  /*a110*/  MOV R198, R21 ;  /* 0x0000001500c67202 */ /* 0x000fe40000000f00 */
[----:B------:R3:W-:Y:S08]  /*a120*/  MUFU.EX2 R25, R4 ;  /* 0x0000000400197308 */ /* 0x0007f00000000800 */
[----:B------:R-:W-:Y:S01]  /*a130*/  MUFU.EX2 R7, R5 ;  /* 0x0000000500077308 */ /* 0x000fe20000000800 */
[--C-:B-1----:R-:W-:Y:S01]  /*a140*/  FFMA.FTZ R10, R182, UR26, -R9.reuse ;  /* 0x0000001ab60a7c23 */ /* 0x102fe20008010809 */
[----:B------:R-:W-:Y:S01]  /*a150*/  MOV R182, R19 ;  /* 0x0000001300b67202 */ /* 0x000fe20000000f00 */
[----:B------:R-:W-:Y:S01]  /*a160*/  FFMA.FTZ R9, R183, UR26, -R9 ;  /* 0x0000001ab7097c23 */ /* 0x000fe20008010809 */
[----:B------:R-:W-:-:S02]  /*a170*/  MOV R183, R22 ;  /* 0x0000001600b77202 */ /* 0x000fc40000000f00 */
[----:B------:R-:W-:Y:S02]  /*a180*/  MOV R22, R20 ;  /* 0x0000001400167202 */ /* 0x000fe40000000f00 */
[----:B------:R1:W-:Y:S01]  /*a190*/  MUFU.EX2 R19, R10 ;  /* 0x0000000a00137308 */ /* 0x0003e20000000800 */
[----:B---3--:R-:W-:Y:S01]  /*a1a0*/  FFMA.FTZ R4, R204, UR26, -R12 ;  /* 0x0000001acc047c23 */ /* 0x008fe2000801080c */
[----:B------:R-:W-:Y:S02]  /*a1b0*/  MOV R20, R124 ;  /* 0x0000007c00147202 */ /* 0x000fe40000000f00 */
[----:B------:R-:W-:Y:S02]  /*a1c0*/  MOV R199, R22 ;  /* 0x0000001600c77202 */ /* 0x000fe40000000f00 */
[----:B------:R-:W-:Y:S02]  /*a1d0*/  MOV R204, R20 ;  /* 0x0000001400cc7202 */ /* 0x000fe40000000f00 */
[----:B------:R3:W-:Y:S01]  /*a1e0*/  MUFU.EX2 R13, R9 ;  /* 0x00000009000d7308 */ /* 0x0007e20000000800 */
[----:B------:R-:W-:-:S02]  /*a1f0*/  F2FP.F16.F32.PACK_AB R124, R30, R28 ;  /* 0x0000001c1e7c723e */ /* 0x000fc400000000ff */
[----:B------:R-:W-:Y:S01]  /*a200*/  FFMA.FTZ R8, R204, R8, R198 ;  /* 0x00000008cc087223 */ /* 0x000fe200000100c6 */
[----:B-1----:R-:W-:Y:S01]  /*a210*/  FFMA.FTZ R10, R196, UR26, -R12 ;  /* 0x0000001ac40a7c23 */ /* 0x002fe2000801080c */
[----:B------:R-:W-:Y:S02]  /*a220*/  MOV R196, R23 ;  /* 0x0000001700c47202 */ /* 0x000fe40000000f00 */
[----:B------:R-:W-:Y:S01]  /*a230*/  MOV R23, R125 ;  /* 0x0000007d00177202 */ /* 0x000fe20000000f00 */
[----:B------:R-:W-:Y:S01]  /*a240*/  MUFU.EX2 R27, R10 ;  /* 0x0000000a001b7308 */ /* 0x000fe20000000800 */
[----:B--2---:R-:W-:Y:S01]  /*a250*/  F2FP.F16.F32.PACK_AB R125, R18, R24 ;  /* 0x00000018127d723e */ /* 0x004fe200000000ff */
[----:B------:R-:W-:Y:S01]  /*a260*/  FFMA.FTZ R0, R196, R0, R252 ;  /* 0x00000000c4007223 */ /* 0x000fe200000100fc */
[----:B---3--:R-:W-:Y:S01]  /*a270*/  FFMA.FTZ R9, R197, UR26, -R12 ;  /* 0x0000001ac5097c23 */ /* 0x008fe2000801080c */
[----:B------:R-:W-:Y:S02]  /*a280*/  MOV R12, R23 ;  /* 0x00000017000c7202 */ /* 0x000fe40000000f00 */
[----:B------:R-:W-:Y:S01]  /*a290*/  FADD.FTZ R0, R180, R0 ;  /* 0x00000000b4007221 */ /* 0x000fe20000010000 */
[----:B------:R-:W-:Y:S01]  /*a2a0*/  MOV R197, R126 ;  /* 0x0000007e00c57202 */ /* 0x000fe20000000f00 */
[----:B------:R1:W2:Y:S01]  /*a2b0*/  MUFU.EX2 R10, R4 ;  /* 0x00000004000a7308 */ /* 0x0002a20000000800 */
[----:B------:R-:W3:Y:S01]  /*a2c0*/  LDSM.16.MT88.4 R20, [R221+0xb800] ;  /* 0x00b80000dd14783b */ /* 0x000ee20000004200 */
[----:B------:R-:W-:Y:S01]  /*a2d0*/  FFMA.FTZ R3, R199, R3, R12 ;  /* 0x00000003c7037223 */ /* 0x000fe2000001000c */
[----:B------:R-:W-:Y:S01]  /*a2e0*/  FADD.FTZ R0, R189, R0 ;  /* 0x00000000bd007221 */ /* 0x000fe20000010000 */
[----:B------:R-:W-:-:S03]  /*a2f0*/  F2FP.F16.F32.PACK_AB R126, R29, R31 ;  /* 0x0000001f1d7e723e */ /* 0x000fc600000000ff */
[----:B------:R-:W-:Y:S01]  /*a300*/  FADD.FTZ R0, R188, R0 ;  /* 0x00000000bc007221 */ /* 0x000fe20000010000 */
[----:B------:R4:W5:Y:S03]  /*a310*/  MUFU.EX2 R26, R9 ;  /* 0x00000009001a7308 */ /* 0x0009660000000800 */
[----:B------:R-:W-:-:S04]  /*a320*/  FADD.FTZ R0, R24, R0 ;  /* 0x0000000018007221 */ /* 0x000fc80000010000 */
[----:B------:R-:W-:Y:S01]  /*a330*/  FADD.FTZ R0, R18, R0 ;  /* 0x0000000012007221 */ /* 0x000fe20000010000 */
[----:B-1----:R-:W-:Y:S01]  /*a340*/  FFMA.FTZ R4, R207, UR26, -R11 ;  /* 0x0000001acf047c23 */ /* 0x002fe2000801080b */
[----:B--2---:R-:W-:Y:S02]  /*a350*/  F2FP.F16.F32.PACK_AB R130, R10, R25 ;  /* 0x000000190a82723e */ /* 0x004fe400000000ff */
[----:B------:R-:W-:Y:S01]  /*a360*/  FADD.FTZ R0, R19, R0 ;  /* 0x0000000013007221 */ /* 0x000fe20000010000 */
[----:B------:R1:W2:Y:S01]  /*a370*/  MUFU.EX2 R6, R4 ;  /* 0x0000000400067308 */ /* 0x0002a20000000800 */
[----:B----4-:R-:W-:Y:S02]  /*a380*/  MOV R9, R127 ;  /* 0x0000007f00097202 */ /* 0x010fe40000000f00 */
[----:B------:R-:W-:Y:S02]  /*a390*/  F2FP.F16.F32.PACK_AB R127, R13, R19 ;  /* 0x000000130d7f723e */ /* 0x000fe400000000ff */
[----:B-----5:R-:W-:Y:S01]  /*a3a0*/  F2FP.F16.F32.PACK_AB R128, R26, R27 ;  /* 0x0000001b1a80723e */ /* 0x020fe200000000ff */
[----:B------:R-:W-:Y:S01]  /*a3b0*/  FFMA.FTZ R2, R197, R2, R9 ;  /* 0x00000002c5027223 */ /* 0x000fe20000010009 */
[----:B------:R-:W-:Y:S01]  /*a3c0*/  FADD.FTZ R9, R183, R8 ;  /* 0x00000008b7097221 */ /* 0x000fe20000010000 */
[----:B------:R-:W-:-:S02]  /*a3d0*/  FADD.FTZ R8, R182, R3 ;  /* 0x00000003b6087221 */ /* 0x000fc40000010000 */
[----:B------:R-:W-:Y:S01]  /*a3e0*/  FADD.FTZ R2, R181, R2 ;  /* 0x00000002b5027221 */ /* 0x000fe20000010000 */
[----:B------:R-:W-:Y:S01]  /*a3f0*/  FADD.FTZ R3, R139, R9 ;  /* 0x000000098b037221 */ /* 0x000fe20000010000 */
[----:B------:R-:W-:Y:S01]  /*a400*/  FADD.FTZ R8, R138, R8 ;  /* 0x000000088a087221 */ /* 0x000fe20000010000 */
[C---:B------:R-:W-:Y:S01]  /*a410*/  HMMA.16816.F32 R144, R124.reuse, R156, R144 ;  /* 0x0000009c7c90723c */ /* 0x040fe20000001890 */
[----:B-1----:R-:W-:Y:S01]  /*a420*/  FFMA.FTZ R4, R206, UR26, -R11 ;  /* 0x0000001ace047c23 */ /* 0x002fe2000801080b */
[----:B------:R-:W-:Y:S01]  /*a430*/  FADD.FTZ R2, R190, R2 ;  /* 0x00000002be027221 */ /* 0x000fe20000010000 */
[----:B------:R-:W-:Y:S01]  /*a440*/  FADD.FTZ R3, R133, R3 ;  /* 0x0000000385037221 */ /* 0x000fe20000010000 */
[----:B------:R-:W-:Y:S01]  /*a450*/  FADD.FTZ R8, R132, R8 ;  /* 0x0000000884087221 */ /* 0x000fe20000010000 */
[----:B------:R1:W-:Y:S01]  /*a460*/  MUFU.EX2 R5, R4 ;  /* 0x0000000400057308 */ /* 0x0003e20000000800 */
[----:B------:R-:W-:Y:S01]  /*a470*/  FADD.FTZ R2, R191, R2 ;  /* 0x00000002bf027221 */ /* 0x000fe20000010000 */
[----:B--2---:R-:W-:Y:S01]  /*a480*/  F2FP.F16.F32.PACK_AB R129, R6, R7 ;  /* 0x000000070681723e */ /* 0x004fe200000000ff */
        /* <DEDUP_REMOVED lines=8> */
[----:B------:R-:W-:-:S02]  /*a510*/  FADD.FTZ R3, R25, R3 ;  /* 0x0000000319037221 */ /* 0x000fc40000010000 */
[----:B------:R-:W-:Y:S02]  /*a520*/  FADD.FTZ R2, R31, R2 ;  /* 0x000000021f027221 */ /* 0x000fe40000010000 */
[----:B------:R-:W-:Y:S01]  /*a530*/  FADD.FTZ R138, R10, R3 ;  /* 0x000000030a8a7221 */ /* 0x000fe20000010000 */
[C---:B------:R-:W-:Y:S01]  /*a540*/  HMMA.16816.F32 R160, R124.reuse, R172, R160 ;  /* 0x000000ac7ca0723c */ /* 0x040fe200000018a0 */
[----:B-1----:R-:W-:Y:S01]  /*a550*/  FFMA.FTZ R4, R205, UR26, -R11 ;  /* 0x0000001acd047c23 */ /* 0x002fe2000801080b */
[----:B------:R-:W-:Y:S02]  /*a560*/  FADD.FTZ R132, R29, R2 ;  /* 0x000000021d847221 */ /* 0x000fe40000010000 */
[----:B------:R1:W-:Y:S02]  /*a570*/  STL [R1+0xc], R138 ;  /* 0x00000c8a01007387 */ /* 0x0003e40000100800 */
[C---:B------:R-:W-:Y:S01]  /*a580*/  HMMA.16816.F32 R168, R124.reuse, R174, R168 ;  /* 0x000000ae7ca8723c */ /* 0x040fe200000018a8 */
[----:B------:R-:W2:Y:S05]  /*a590*/  MUFU.EX2 R4, R4 ;  /* 0x0000000400047308 */ /* 0x000eaa0000000800 */
[C---:B------:R-:W-:Y:S06]  /*a5a0*/  HMMA.16816.F32 R40, R124.reuse, R48, R244 ;  /* 0x000000307c28723c */ /* 0x040fec00000018f4 */
[----:B------:R-:W-:Y:S01]  /*a5b0*/  HMMA.16816.F32 R44, R124, R50, R248 ;  /* 0x000000327c2c723c */ /* 0x000fe200000018f8 */
[----:B--2---:R-:W-:Y:S01]  /*a5c0*/  F2FP.F16.F32.PACK_AB R131, R4, R5 ;  /* 0x000000050483723e */ /* 0x004fe200000000ff */
[----:B------:R-:W-:-:S04]  /*a5d0*/  FADD.FTZ R5, R5, R6 ;  /* 0x0000000605057221 */ /* 0x000fc80000010000 */
[----:B------:R-:W-:Y:S01]  /*a5e0*/  HMMA.16816.F32 R56, R124, R64, R56 ;  /* 0x000000407c38723c */ /* 0x000fe20000001838 */
[----:B------:R-:W-:-:S05]  /*a5f0*/  FADD.FTZ R139, R4, R5 ;  /* 0x00000005048b7221 */ /* 0x000fca0000010000 */
[C---:B------:R-:W-:Y:S01]  /*a600*/  HMMA.16816.F32 R60, R124.reuse, R66, R60 ;  /* 0x000000427c3c723c */ /* 0x040fe2000000183c */
[----:B------:R1:W-:Y:S04]  /*a610*/  STL [R1+0x8], R139 ;  /* 0x0000088b01007387 */ /* 0x0003e80000100800 */
[----:B------:R1:W-:Y:S01]  /*a620*/  STL [R1+0x4], R132 ;  /* 0x0000048401007387 */ /* 0x0003e20000100800 */
[C---:B------:R-:W-:Y:S03]  /*a630*/  HMMA.16816.F32 R72, R124.reuse, R80, R72 ;  /* 0x000000507c48723c */ /* 0x040fe60000001848 */
[----:B------:R1:W-:Y:S03]  /*a640*/  STL [R1], R133 ;  /* 0x0000008501007387 */ /* 0x0003e60000100800 */
        /* <DEDUP_REMOVED lines=12> */
[----:B---3--:R-:W-:Y:S06]  /*a710*/  HMMA.16816.F32 R120, R124, R20, R120 ;  /* 0x000000147c78723c */ /* 0x008fec0000001878 */
        /* <DEDUP_REMOVED lines=12> */
[----:B------:R-:W-:-:S04]  /*a7e0*/  DEPBAR.LE SB0, 0x0 ;  /* 0x000080000000791a */ /* 0x000fc80000000000 */
[----:B------:R-:W-:Y:S01]  /*a7f0*/  IMAD.U32 R4, RZ, RZ, UR4 ;  /* 0x00000004ff047e24 */ /* 0x000fe2000f8e00ff */
[----:B------:R-:W-:Y:S01]  /*a800*/  BAR.SYNC.DEFER_BLOCKING 0x0 ;  /* 0x0000000000007b1d */ /* 0x000fe20000010000 */
[----:B------:R-:W-:Y:S01]  /*a810*/  IMAD.U32 R2, RZ, RZ, UR4 ;  /* 0x00000004ff027e24 */ /* 0x000fe2000f8e00ff */
[C---:B------:R-:W-:Y:S01]  /*a820*/  IADD3 R26, P5, R16.reuse, -UR4, RZ ;  /* 0x80000004101a7c10 */ /* 0x040fe2000ffbe0ff */
[----:B------:R-:W-:Y:S01]  /*a830*/  UIADD3 UR22, UR21, -0x4, URZ ;  /* 0xfffffffc15167890 */ /* 0x000fe2000fffe03f */
[----:B------:R-:W-:Y:S02]  /*a840*/  IADD3 R4, P4, P3, R16, 0x80, -R4 ;  /* 0x0000008010047810 */ /* 0x000fe40007b9e804 */
[C---:B------:R-:W-:Y:S01]  /*a850*/  IADD3 R24, P2, R14.reuse, -UR4, RZ ;  /* 0x800000040e187c10 */ /* 0x040fe2000ff5e0ff */
[----:B------:R-:W-:Y:S01]  /*a860*/  UISETP.GT.AND UP0, UPT, UR22, UR12, UPT ;  /* 0x0000000c1600728c */ /* 0x000fe2000bf04270 */
[----:B------:R-:W-:Y:S01]  /*a870*/  IADD3 R2, P1, P0, R14, 0x80, -R2 ;  /* 0x000000800e027810 */ /* 0x000fe2000783e802 */
[----:B------:R-:W1:Y:S01]  /*a880*/  S2R R247, SR_TID.X ;  /* 0x0000000000f77919 */ /* 0x000e620000002100 */
[C---:B------:R-:W-:Y:S01]  /*a890*/  IADD3.X R27, R17.reuse, ~UR8, RZ, P5, !PT ;  /* 0x80000008111b7c10 */ /* 0x040fe2000affe4ff */
[----:B------:R-:W-:Y:S01]  /*a8a0*/  IMAD.U32 R0, RZ, RZ, UR22 ;  /* 0x00000016ff007e24 */ /* 0x000fe2000f8e00ff */
[----:B------:R-:W-:-:S02]  /*a8b0*/  IADD3.X R5, R17, ~UR8, RZ, P4, P3 ;  /* 0x8000000811057c10 */ /* 0x000fc4000a7e64ff */
[C---:B------:R-:W-:Y:S02]  /*a8c0*/  IADD3.X R25, R15.reuse, ~UR8, RZ, P2, !PT ;  /* 0x800000080f197c10 */ /* 0x040fe400097fe4ff */
[----:B------:R-:W-:Y:S01]  /*a8d0*/  IADD3.X R3, R15, ~UR8, RZ, P1, P0 ;  /* 0x800000080f037c10 */ /* 0x000fe20008fe04ff */
[----:B------:R-:W-:Y:S01]  /*a8e0*/  @!PT LDS RZ, [RZ] ;  /* 0x00000000fffff984 */ /* 0x000fe20000000800 */
[----:B------:R-:W-:Y:S01]  /*a8f0*/  @!PT LDS RZ, [RZ] ;  /* 0x00000000fffff984 */ /* 0x000fe20000000800 */
[----:B------:R-:W-:Y:S01]  /*a900*/  @!PT LDS RZ, [RZ] ;  /* 0x00000000fffff984 */ /* 0x000fe20000000800 */
[----:B------:R-:W-:Y:S04]  /*a910*/  LDGSTS.E.BYPASS.LTC128B.128 [R239+0xa000], desc[UR18][R26.64] ;  /* 0x0a0000001aef7fae */ /* 0x000fe8000b901d52 */
[----:B------:R2:W-:Y:S04]  /*a920*/  LDGSTS.E.BYPASS.LTC128B.128 [R239+0xb000], desc[UR18][R4.64] ;  /* 0x0b00000004ef7fae */ /* 0x0005e8000b901d52 */
[----:B------:R-:W-:Y:S04]  /*a930*/  LDGSTS.E.BYPASS.LTC128B.128 [R239+0xa800], desc[UR18][R24.64] ;  /* 0x0a80000018ef7fae */ /* 0x000fe8000b901d52 */
[----:B------:R3:W-:Y:S04]  /*a940*/  LDGSTS.E.BYPASS.LTC128B.128 [R239+0xb800], desc[UR18][R2.64] ;  /* 0x0b80000002ef7fae */ /* 0x0007e8000b901d52 */
[----:B------:R-:W-:Y:S01]  /*a950*/  LDSM.16.M88.4 R16, [R216+0x8000] ;  /* 0x00800000d810783b */ /* 0x000fe20000000200 */
[----:B-1----:R-:W-:-:S03]  /*a960*/  IMAD.SHL.U32 R247, R247, 0x2, RZ ;  /* 0x00000002f7f77824 */ /* 0x002fc600078e00ff */
[----:B------:R-:W-:Y:S02]  /*a970*/  LDSM.16.M88.4 R28, [R216+0x8800] ;  /* 0x00880000d81c783b */ /* 0x000fe40000000200 */
[----:B------:R-:W-:Y:S02]  /*a980*/  LOP3.LUT R247, R247, 0x6, RZ, 0xc0, !PT ;  /* 0x00000006f7f77812 */ /* 0x000fe400078ec0ff */
[----:B------:R-:W1:Y:S03]  /*a990*/  LDSM.16.M88.4 R12, [R218] ;  /* 0x00000000da0c783b */ /* 0x000e660000000200 */
[----:B------:R-:W-:Y:S01]  /*a9a0*/  IMAD R0, R0, 0x20, R247 ;  /* 0x0000002000007824 */ /* 0x000fe200078e02f7 */
[----:B------:R-:W-:Y:S04]  /*a9b0*/  LDSM.16.M88.4 R32, [R227] ;  /* 0x00000000e320783b */ /* 0x000fe80000000200 */
[----:B--2---:R-:W2:Y:S01]  /*a9c0*/  LDSM.16.M88.4 R4, [R218+0x2000] ;  /* 0x00200000da04783b */ /* 0x004ea20000000200 */
[----:B------:R-:W-:-:S02]  /*a9d0*/  ISETP.GE.AND P4, PT, R0, R236, PT ;  /* 0x000000ec0000720c */ /* 0x000fc40003f86270 */
[C---:B------:R-:W-:Y:S01]  /*a9e0*/  ISETP.GE.AND P2, PT, R0.reuse, R235, PT ;  /* 0x000000eb0000720c */ /* 0x040fe20003f46270 */
[----:B------:R-:W4:Y:S01]  /*a9f0*/  LDSM.16.M88.4 R8, [R220+0x2000] ;  /* 0x00200000dc08783b */ /* 0x000f220000000200 */
[C---:B------:R-:W-:Y:S01]  /*aa00*/  ISETP.LT.OR P4, PT, R0.reuse, R232, P4 ;  /* 0x000000e80000720c */ /* 0x040fe20002781670 */
[C---:B---3--:R-:W-:Y:S02]  /*aa10*/  VIADD R2, R0.reuse, 0x1 ;  /* 0x0000000100027836 */ /* 0x048fe40000000000 */
[----:B------:R-:W3:Y:S01]  /*aa20*/  LDSM.16.M88.4 R140, [R230] ;  /* 0x00000000e68c783b */ /* 0x000ee20000000200 */
[C---:B------:R-:W-:Y:S01]  /*aa30*/  ISETP.GE.AND P5, PT, R0.reuse, R238, PT ;  /* 0x000000ee0000720c */ /* 0x040fe20003fa6270 */
[C---:B------:R-:W-:Y:S01]  /*aa40*/  VIADD R3, R0.reuse, 0x11 ;  /* 0x0000001100037836 */ /* 0x040fe20000000000 */
[----:B------:R-:W-:Y:S01]  /*aa50*/  ISETP.LT.OR P2, PT, R0, R231, P2 ;  /* 0x000000e70000720c */ /* 0x000fe20001741670 */
[----:B------:R-:W5:Y:S01]  /*aa60*/  LDSM.16.M88.4 R20, [R220] ;  /* 0x00000000dc14783b */ /* 0x000f620000000200 */
[----:B------:R-:W-:-:S02]  /*aa70*/  ISETP.GE.AND P6, PT, R2, R236, PT ;  /* 0x000000ec0200720c */ /* 0x000fc40003fc6270 */
[C---:B------:R-:W-:Y:S01]  /*aa80*/  ISETP.GE.AND P3, PT, R2.reuse, R235, PT ;  /* 0x000000eb0200720c */ /* 0x040fe20003f66270 */
[----:B------:R-:W-:Y:S01]  /*aa90*/  LDSM.16.M88.4 R180, [R224+0x8000] ;  /* 0x00800000e0b4783b */ /* 0x000fe20000000200 */
[C---:B------:R-:W-:Y:S02]  /*aaa0*/  ISETP.GE.AND P1, PT, R2.reuse, R238, PT ;  /* 0x000000ee0200720c */ /* 0x040fe40003f26270 */
[C---:B------:R-:W-:Y:S01]  /*aab0*/  ISETP.GE.AND P0, PT, R2.reuse, R237, PT ;  /* 0x000000ed0200720c */ /* 0x040fe20003f06270 */
[----:B------:R-:W0:Y:S01]  /*aac0*/  LDGDEPBAR ;  /* 0x00000000000079af */ /* 0x000e220000000000 */
[C---:B------:R-:W-:Y:S02]  /*aad0*/  ISETP.LT.OR P6, PT, R2.reuse, R232, P6 ;  /* 0x000000e80200720c */ /* 0x040fe400037c1670 */
[C---:B------:R-:W-:Y:S02]  /*aae0*/  ISETP.LT.OR P3, PT, R2.reuse, R231, P3 ;  /* 0x000000e70200720c */ /* 0x040fe40001f61670 */
[----:B------:R-:W-:-:S02]  /*aaf0*/  ISETP.LT.OR P1, PT, R2, R234, P1 ;  /* 0x000000ea0200720c */ /* 0x000fc40000f21670 */
[----:B------:R-:W-:Y:S01]  /*ab00*/  ISETP.LT.OR P0, PT, R2, R233, P0 ;  /* 0x000000e90200720c */ /* 0x000fe20000701670 */
[C---:B------:R-:W-:Y:S01]  /*ab10*/  VIADD R2, R0.reuse, 0x8 ;  /* 0x0000000800027836 */ /* 0x040fe20000000000 */
[----:B------:R-:W-:Y:S01]  /*ab20*/  ISETP.LT.OR P5, PT, R0, R234, P5 ;  /* 0x000000ea0000720c */ /* 0x000fe20002fa1670 */
[C---:B-1----:R-:W-:Y:S06]  /*ab30*/  HMMA.16816.F32 R176, R12.reuse, R28, RZ ;  /* 0x0000001c0cb0723c */ /* 0x042fec00000018ff */
[----:B------:R-:W-:Y:S06]  /*ab40*/  HMMA.16816.F32 R204, R12, R30, RZ ;  /* 0x0000001e0ccc723c */ /* 0x000fec00000018ff */
[C---:B--2---:R-:W-:Y:S06]  /*ab50*/  HMMA.16816.F32 R196, R4.reuse, R16, RZ ;  /* 0x0000001004c4723c */ /* 0x044fec00000018ff */
[C---:B------:R-:W-:Y:S06]  /*ab60*/  HMMA.16816.F32 R188, R4.reuse, R28, RZ ;  /* 0x0000001c04bc723c */ /* 0x040fec00000018ff */
[C---:B------:R-:W-:Y:S06]  /*ab70*/  HMMA.16816.F32 R192, R4.reuse, R18, RZ ;  /* 0x0000001204c0723c */ /* 0x040fec00000018ff */
[----:B------:R-:W-:Y:S01]  /*ab80*/  HMMA.16816.F32 R184, R4, R30, RZ ;  /* 0x0000001e04b8723c */ /* 0x000fe200000018ff */
[----:B------:R-:W1:Y:S04]  /*ab90*/  LDSM.16.M88.4 R4, [R226+0x2000] ;  /* 0x00200000e204783b */ /* 0x000e680000000200 */
[----:B------:R-:W2:Y:S01]  /*aba0*/  LDSM.16.M88.4 R28, [R224+0x8800] ;  /* 0x00880000e01c783b */ /* 0x000ea20000000200 */
[C---:B------:R-:W-:Y:S06]  /*abb0*/  HMMA.16816.F32 R200, R12.reuse, R16, RZ ;  /* 0x000000100cc8723c */ /* 0x040fec00000018ff */
[----:B------:R-:W-:Y:S06]  /*abc0*/  HMMA.16816.F32 R16, R12, R18, RZ ;  /* 0x000000120c10723c */ /* 0x000fec00000018ff */
[C---:B----4-:R-:W-:Y:S06]  /*abd0*/  HMMA.16816.F32 R212, R8.reuse, R32, R196 ;  /* 0x0000002008d4723c */ /* 0x050fec00000018c4 */
[C---:B---3--:R-:W-:Y:S06]  /*abe0*/  HMMA.16816.F32 R208, R8.reuse, R140, R188 ;  /* 0x0000008c08d0723c */ /* 0x048fec00000018bc */
[C---:B------:R-:W-:Y:S06]  /*abf0*/  HMMA.16816.F32 R196, R8.reuse, R34, R192 ;  /* 0x0000002208c4723c */ /* 0x040fec00000018c0 */
[----:B------:R-:W-:Y:S01]  /*ac00*/  HMMA.16816.F32 R12, R8, R142, R184 ;  /* 0x0000008e080c723c */ /* 0x000fe200000018b8 */
[----:B------:R-:W3:Y:S05]  /*ac10*/  LDSM.16.M88.4 R8, [R226] ;  /* 0x00000000e208783b */ /* 0x000eea0000000200 */
[C---:B-----5:R-:W-:Y:S06]  /*ac20*/  HMMA.16816.F32 R188, R20.reuse, R32, R200 ;  /* 0x0000002014bc723c */ /* 0x060fec00000018c8 */
[C---:B------:R-:W-:Y:S01]  /*ac30*/  HMMA.16816.F32 R184, R20.reuse, R140, R176 ;  /* 0x0000008c14b8723c */ /* 0x040fe200000018b0 */
[----:B------:R-:W-:Y:S05]  /*ac40*/  LDSM.16.M88.4 R176, [R223] ;  /* 0x00000000dfb0783b */ /* 0x000fea0000000200 */
[C---:B------:R-:W-:Y:S01]  /*ac50*/  HMMA.16816.F32 R32, R20.reuse, R34, R16 ;  /* 0x000000221420723c */ /* 0x040fe20000001810 */
[----:B------:R-:W-:Y:S05]  /*ac60*/  LDSM.16.M88.4 R16, [R225+0x2000] ;  /* 0x00200000e110783b */ /* 0x000fea0000000200 */
[----:B------:R-:W-:Y:S01]  /*ac70*/  HMMA.16816.F32 R140, R20, R142, R204 ;  /* 0x0000008e148c723c */ /* 0x000fe200000018cc */
[----:B------:R-:W4:Y:S05]  /*ac80*/  LDSM.16.M88.4 R20, [R223+0x800] ;  /* 0x00080000df14783b */ /* 0x000f2a0000000200 */
[C---:B-1----:R-:W-:Y:S06]  /*ac90*/  HMMA.16816.F32 R192, R4.reuse, R180, R212 ;  /* 0x000000b404c0723c */ /* 0x042fec00000018d4 */
[C---:B--2---:R-:W-:Y:S01]  /*aca0*/  HMMA.16816.F32 R212, R4.reuse, R30, R12 ;  /* 0x0000001e04d4723c */ /* 0x044fe2000000180c */
[----:B------:R-:W1:Y:S05]  /*acb0*/  LDSM.16.M88.4 R12, [R225] ;  /* 0x00000000e10c783b */ /* 0x000e6a0000000200 */
[C---:B------:R-:W-:Y:S06]  /*acc0*/  HMMA.16816.F32 R240, R4.reuse, R28, R208 ;  /* 0x0000001c04f0723c */ /* 0x040fec00000018d0 */
[----:B------:R-:W-:Y:S01]  /*acd0*/  HMMA.16816.F32 R200, R4, R182, R196 ;  /* 0x000000b604c8723c */ /* 0x000fe200000018c4 */
[----:B------:R-:W-:Y:S05]  /*ace0*/  LDSM.16.M88.4 R4, [R218+0x6000] ;  /* 0x00600000da04783b */ /* 0x000fea0000000200 */
[C---:B---3--:R-:W-:Y:S06]  /*acf0*/  HMMA.16816.F32 R204, R8.reuse, R180, R188 ;  /* 0x000000b408cc723c */ /* 0x048fec00000018bc */
        /* <DEDUP_REMOVED lines=58> */
[----:B------:R-:W-:-:S03]  /*b0a0*/  ISETP.GE.AND P2, PT, R2, R235, PT ;  /* 0x000000eb0200720c */ /* 0x000fc60003f46270 */
[C---:B------:R-:W-:Y:S01]  /*b0b0*/  HMMA.16816.F32 R192, R4.reuse, R28, R192 ;  /* 0x0000001c04c0723c */ /* 0x040fe200000018c0 */
[----:B------:R-:W-:Y:S02]  /*b0c0*/  FSEL R23, R13, -INF , !P6 ;  /* 0xff8000000d177808 */ /* 0x000fe40007000000 */
[----:B------:R-:W-:Y:S02]  /*b0d0*/  ISETP.GE.AND P6, PT, R2, R236, PT ;  /* 0x000000ec0200720c */ /* 0x000fe40003fc6270 */
[----:B------:R-:W-:Y:S01]  /*b0e0*/  FSEL R21, R180, -INF , !P5 ;  /* 0xff800000b4157808 */ /* 0x000fe20006800000 */
[-C--:B------:R-:W-:Y:S01]  /*b0f0*/  HMMA.16816.F32 R176, R4, R30.reuse, R8 ;  /* 0x0000001e04b0723c */ /* 0x080fe20000001808 */
[C---:B------:R-:W-:Y:S02]  /*b100*/  ISETP.LT.OR P6, PT, R2.reuse, R232, P6 ;  /* 0x000000e80200720c */ /* 0x040fe400037c1670 */
[C---:B------:R-:W-:Y:S02]  /*b110*/  ISETP.GE.AND P5, PT, R2.reuse, R238, PT ;  /* 0x000000ee0200720c */ /* 0x040fe40003fa6270 */
[----:B------:R-:W-:Y:S01]  /*b120*/  ISETP.LT.OR P2, PT, R2, R231, P2 ;  /* 0x000000e70200720c */ /* 0x000fe20001741670 */
[----:B------:R-:W-:Y:S01]  /*b130*/  HMMA.16816.F32 R28, R16, R30, R184 ;  /* 0x0000001e101c723c */ /* 0x000fe200000018b8 */
[----:B------:R-:W-:Y:S01]  /*b140*/  VIADD R5, R0, 0x9 ;  /* 0x0000000900057836 */ /* 0x000fe20000000000 */
[----:B------:R-:W-:Y:S01]  /*b150*/  FSEL R11, R12, -INF , !P4 ;  /* 0xff8000000c0b7808 */ /* 0x000fe20006000000 */
[C---:B------:R-:W-:Y:S01]  /*b160*/  VIADD R4, R0.reuse, 0x10 ;  /* 0x0000001000047836 */ /* 0x040fe20000000000 */
[----:B------:R-:W-:-:S02]  /*b170*/  ISETP.GE.AND P4, PT, R0, R237, PT ;  /* 0x000000ed0000720c */ /* 0x000fc40003f86270 */
[----:B------:R-:W-:Y:S02]  /*b180*/  FMNMX.FTZ R6, R136, R11, !PT ;  /* 0x0000000b88067209 */ /* 0x000fe40007810000 */
[----:B------:R-:W-:Y:S02]  /*b190*/  FSEL R16, R15, -INF , !P3 ;  /* 0xff8000000f107808 */ /* 0x000fe40005800000 */
[C---:B------:R-:W-:Y:S02]  /*b1a0*/  ISETP.GE.AND P3, PT, R5.reuse, R236, PT ;  /* 0x000000ec0500720c */ /* 0x040fe40003f66270 */
[----:B------:R-:W-:Y:S02]  /*b1b0*/  ISETP.LT.OR P4, PT, R0, R233, P4 ;  /* 0x000000e90000720c */ /* 0x000fe40002781670 */
[----:B------:R-:W-:Y:S02]  /*b1c0*/  ISETP.LT.OR P3, PT, R5, R232, P3 ;  /* 0x000000e80500720c */ /* 0x000fe40001f61670 */
[----:B------:R-:W-:-:S02]  /*b1d0*/  FSEL R22, R182, -INF , !P4 ;  /* 0xff800000b6167808 */ /* 0x000fc40006000000 */
[----:B------:R-:W-:Y:S02]  /*b1e0*/  ISETP.GE.AND P4, PT, R2, R237, PT ;  /* 0x000000ed0200720c */ /* 0x000fe40003f86270 */
[----:B------:R-:W-:Y:S02]  /*b1f0*/  FSEL R17, R181, -INF , !P1 ;  /* 0xff800000b5117808 */ /* 0x000fe40004800000 */
[----:B------:R-:W-:Y:S02]  /*b200*/  ISETP.GE.AND P1, PT, R5, R235, PT ;  /* 0x000000eb0500720c */ /* 0x000fe40003f26270 */
[----:B------:R-:W-:Y:S02]  /*b210*/  FSEL R13, R33, -INF , !P3 ;  /* 0xff800000210d7808 */ /* 0x000fe40005800000 */
[----:B------:R-:W-:Y:S02]  /*b220*/  FSEL R14, R32, -INF , !P6 ;  /* 0xff800000200e7808 */ /* 0x000fe40007000000 */
[----:B------:R-:W-:-:S02]  /*b230*/  ISETP.GE.AND P3, PT, R4, R236, PT ;  /* 0x000000ec0400720c */ /* 0x000fc40003f66270 */
[----:B------:R-:W-:Y:S02]  /*b240*/  FMNMX.FTZ R6, R23, R6, !PT ;  /* 0x0000000617067209 */ /* 0x000fe40007810000 */
[C---:B------:R-:W-:Y:S02]  /*b250*/  ISETP.LT.OR P5, PT, R2.reuse, R234, P5 ;  /* 0x000000ea0200720c */ /* 0x040fe40002fa1670 */
[----:B------:R-:W-:Y:S01]  /*b260*/  ISETP.LT.OR P4, PT, R2, R233, P4 ;  /* 0x000000e90200720c */ /* 0x000fe20002781670 */
[C---:B------:R-:W-:Y:S01]  /*b270*/  VIADD R2, R0.reuse, 0x18 ;  /* 0x0000001800027836 */ /* 0x040fe20000000000 */
[----:B------:R-:W-:Y:S01]  /*b280*/  ISETP.LT.OR P1, PT, R5, R231, P1 ;  /* 0x000000e70500720c */ /* 0x000fe20000f21670 */
[----:B------:R-:W-:Y:S01]  /*b290*/  VIADD R0, R0, 0x19 ;  /* 0x0000001900007836 */ /* 0x000fe20000000000 */
[----:B------:R-:W-:Y:S02]  /*b2a0*/  FSEL R15, R34, -INF , !P2 ;  /* 0xff800000220f7808 */ /* 0x000fe40005000000 */
        /* <DEDUP_REMOVED lines=50> */
.L_x_1306:
[----:B------:R-:W-:Y:S01]  /*b5d0*/  ISETP.GE.AND P3, PT, R5, R237, PT ;  /* 0x000000ed0500720c */ /* 0x000fe20003f66270 */
[----:B-1----:R-:W1:Y:S01]  /*b5e0*/  SHFL.BFLY PT, R7, R10, 0x2, 0x1f ;  /* 0x0c401f000a077f89 */ /* 0x002e6200000e0000 */
[----:B------:R-:W-:Y:S02]  /*b5f0*/  FMNMX.FTZ R6, R135, R20, !PT ;  /* 0x0000001487067209 */ /* 0x000fe40007810000 */
[C---:B------:R-:W-:Y:S02]  /*b600*/  ISETP.LT.OR P1, PT, R5.reuse, R234, P1 ;  /* 0x000000ea0500720c */ /* 0x040fe40000f21670 */
        /* <DEDUP_REMOVED lines=14> */
[----:B------:R-:W-:-:S02]  /*b6f0*/  FSEL R201, R30, -INF , !P2 ;  /* 0xff8000001ec97808 */ /* 0x000fc40005000000 */
[C---:B------:R-:W-:Y:S02]  /*b700*/  ISETP.GE.AND P6, PT, R4.reuse, R238, PT ;  /* 0x000000ee0400720c */ /* 0x040fe40003fc6270 */
[----:B------:R-:W-:Y:S02]  /*b710*/  ISETP.GE.AND P2, PT, R4, R237, PT ;  /* 0x000000ed0400720c */ /* 0x000fe40003f46270 */
[----:B------:R-:W-:Y:S02]  /*b720*/  ISETP.LT.OR P5, PT, R0, R231, P5 ;  /* 0x000000e70000720c */ /* 0x000fe40002fa1670 */
[----:B------:R-:W-:Y:S02]  /*b730*/  FMNMX.FTZ R5, R17, R5, !PT ;  /* 0x0000000511057209 */ /* 0x000fe40007810000 */
[C---:B------:R-:W-:Y:S02]  /*b740*/  ISETP.LT.OR P6, PT, R4.reuse, R234, P6 ;  /* 0x000000ea0400720c */ /* 0x040fe400037c1670 */
[----:B------:R-:W-:-:S02]  /*b750*/  ISETP.LT.OR P2, PT, R4, R233, P2 ;  /* 0x000000e90400720c */ /* 0x000fc40001741670 */
[----:B------:R-:W-:Y:S02]  /*b760*/  FSEL R196, R31, -INF , !P5 ;  /* 0xff8000001fc47808 */ /* 0x000fe40006800000 */
[----:B-1----:R-:W-:Y:S02]  /*b770*/  FMNMX.FTZ R4, R10, R7, !PT ;  /* 0x000000070a047209 */ /* 0x002fe40007810000 */
[----:B------:R-:W-:Y:S02]  /*b780*/  ISETP.GE.AND P5, PT, R3, R238, PT ;  /* 0x000000ee0300720c */ /* 0x000fe40003fa6270 */
[----:B------:R-:W-:Y:S01]  /*b790*/  FSEL R7, R197, -INF , !P1 ;  /* 0xff800000c5077808 */ /* 0x000fe20004800000 */
[----:B------:R-:W1:Y:S01]  /*b7a0*/  SHFL.BFLY PT, R28, R4, 0x1, 0x1f ;  /* 0x0c201f00041c7f89 */ /* 0x000e6200000e0000 */
[----:B------:R-:W-:Y:S02]  /*b7b0*/  FMNMX.FTZ R5, R8, R5, !PT ;  /* 0x0000000508057209 */ /* 0x000fe40007810000 */
[----:B------:R-:W-:-:S02]  /*b7c0*/  ISETP.LT.OR P5, PT, R3, R234, P5 ;  /* 0x000000ea0300720c */ /* 0x000fc40002fa1670 */
[----:B------:R-:W-:Y:S02]  /*b7d0*/  FSEL R140, R192, -INF , !P6 ;  /* 0xff800000c08c7808 */ /* 0x000fe40007000000 */
[----:B------:R-:W-:Y:S02]  /*b7e0*/  FMNMX.FTZ R6, R202, R6, !PT ;  /* 0x00000006ca067209 */ /* 0x000fe40007810000 */
[----:B------:R-:W-:Y:S02]  /*b7f0*/  ISETP.GE.AND P1, PT, R3, R237, PT ;  /* 0x000000ed0300720c */ /* 0x000fe40003f26270 */
[----:B------:R-:W-:Y:S02]  /*b800*/  ISETP.GE.AND P6, PT, R2, R238, PT ;  /* 0x000000ee0200720c */ /* 0x000fe40003fc6270 */
[----:B------:R-:W-:Y:S02]  /*b810*/  FMNMX.FTZ R5, R7, R5, !PT ;  /* 0x0000000507057209 */ /* 0x000fe40007810000 */
[----:B------:R-:W-:-:S02]  /*b820*/  FSEL R141, R193, -INF , !P5 ;  /* 0xff800000c18d7808 */ /* 0x000fc40006800000 */
[----:B------:R-:W-:Y:S02]  /*b830*/  FMNMX.FTZ R6, R201, R6, !PT ;  /* 0x00000006c9067209 */ /* 0x000fe40007810000 */
[----:B------:R-:W-:Y:S02]  /*b840*/  ISETP.GE.AND P5, PT, R0, R238, PT ;  /* 0x000000ee0000720c */ /* 0x000fe40003fa6270 */
[----:B------:R-:W-:Y:S02]  /*b850*/  ISETP.LT.OR P6, PT, R2, R234, P6 ;  /* 0x000000ea0200720c */ /* 0x000fe400037c1670 */
[----:B------:R-:W-:Y:S02]  /*b860*/  ISETP.LT.OR P1, PT, R3, R233, P1 ;  /* 0x000000e90300720c */ /* 0x000fe40000f21670 */
[----:B------:R-:W-:Y:S02]  /*b870*/  FMNMX.FTZ R5, R140, R5, !PT ;  /* 0x000000058c057209 */ /* 0x000fe40007810000 */
[----:B------:R-:W-:-:S02]  /*b880*/  FMNMX.FTZ R3, R137, R22, !PT ;  /* 0x0000001689037209 */ /* 0x000fc40007810000 */
[----:B------:R-:W-:Y:S02]  /*b890*/  FMNMX.FTZ R9, R196, R6, !PT ;  /* 0x00000006c4097209 */ /* 0x000fe40007810000 */
[----:B------:R-:W-:Y:S02]  /*b8a0*/  ISETP.LT.OR P5, PT, R0, R234, P5 ;  /* 0x000000ea0000720c */ /* 0x000fe40002fa1670 */
[----:B------:R-:W-:Y:S01]  /*b8b0*/  FSEL R142, R176, -INF , !P6 ;  /* 0xff800000b08e7808 */ /* 0x000fe20007000000 */
[----:B------:R-:W2:Y:S01]  /*b8c0*/  SHFL.BFLY PT, R12, R9, 0x2, 0x1f ;  /* 0x0c401f00090c7f89 */ /* 0x000ea200000e0000 */
[----:B------:R-:W-:Y:S02]  /*b8d0*/  FMNMX.FTZ R10, R141, R5, !PT ;  /* 0x000000058d0a7209 */ /* 0x000fe40007810000 */
[----:B------:R-:W-:Y:S02]  /*b8e0*/  FSEL R6, R198, -INF , !P4 ;  /* 0xff800000c6067808 */ /* 0x000fe40006000000 */
[----:B------:R-:W-:-:S02]  /*b8f0*/  FMNMX.FTZ R3, R19, R3, !PT ;  /* 0x0000000313037209 */ /* 0x000fc40007810000 */
[----:B------:R-:W-:Y:S02]  /*b900*/  FSEL R143, R177, -INF , !P5 ;  /* 0xff800000b18f7808 */ /* 0x000fe40006800000 */
[----:B------:R-:W-:Y:S02]  /*b910*/  FMNMX.FTZ R10, R142, R10, !PT ;  /* 0x0000000a8e0a7209 */ /* 0x000fe40007810000 */
[----:B------:R-:W-:Y:S02]  /*b920*/  FSEL R5, R199, -INF , !P3 ;  /* 0xff800000c7057808 */ /* 0x000fe40005800000 */
[----:B------:R-:W-:Y:S02]  /*b930*/  FMNMX.FTZ R29, R6, R3, !PT ;  /* 0x00000003061d7209 */ /* 0x000fe40007810000 */
[----:B------:R-:W-:Y:S02]  /*b940*/  FMNMX.FTZ R3, R143, R10, !PT ;  /* 0x0000000a8f037209 */ /* 0x000fe40007810000 */
[----:B------:R-:W-:-:S02]  /*b950*/  ISETP.GE.AND P4, PT, R2, R237, PT ;  /* 0x000000ed0200720c */ /* 0x000fc40003f86270 */
[----:B------:R-:W-:Y:S02]  /*b960*/  FSEL R176, R194, -INF , !P2 ;  /* 0xff800000c2b07808 */ /* 0x000fe40005000000 */
[----:B------:R-:W-:Y:S02]  /*b970*/  FMNMX.FTZ R10, R5, R29, !PT ;  /* 0x0000001d050a7209 */ /* 0x000fe40007810000 */
[----:B------:R-:W-:Y:S02]  /*b980*/  FSEL R177, R195, -INF , !P1 ;  /* 0xff800000c3b17808 */ /* 0x000fe40004800000 */
[----:B------:R-:W-:Y:S02]  /*b990*/  ISETP.GE.AND P1, PT, R0, R237, PT ;  /* 0x000000ed0000720c */ /* 0x000fe40003f26270 */
[-C--:B------:R-:W-:Y:S02]  /*b9a0*/  ISETP.LT.OR P4, PT, R2, R233.reuse, P4 ;  /* 0x000000e90200720c */ /* 0x080fe40002781670 */
[----:B------:R-:W-:Y:S01]  /*b9b0*/  FMNMX.FTZ R10, R176, R10, !PT ;  /* 0x0000000ab00a7209 */ /* 0x000fe20007810000 */
[----:B------:R-:W3:Y:S01]  /*b9c0*/  SHFL.BFLY PT, R2, R3, 0x2, 0x1f ;  /* 0x0c401f0003027f89 */ /* 0x000ee200000e0000 */
        /* <DEDUP_REMOVED lines=12> */
[----:B------:R-:W-:Y:S01]  /*ba90*/  MOV R204, R132 ;  /* 0x0000008400cc7202 */ /* 0x000fe20000000f00 */
[----:B------:R-:W2:Y:S01]  /*baa0*/  SHFL.BFLY PT, R4, R9, 0x1, 0x1f ;  /* 0x0c201f0009047f89 */ /* 0x000ea200000e0000 */
[----:B------:R-:W-:Y:S02]  /*bab0*/  FSEL R12, R12, RZ, P4 ;  /* 0x000000ff0c0c7208 */ /* 0x000fe40002000000 */
[----:B---3--:R-:W-:-:S02]  /*bac0*/  FMNMX.FTZ R2, R3, R2, !PT ;  /* 0x0000000203027209 */ /* 0x008fc40007810000 */
[----:B------:R-:W-:Y:S01]  /*bad0*/  MOV R189, R139 ;  /* 0x0000008b00bd7202 */ /* 0x000fe20000000f00 */
[--C-:B------:R-:W-:Y:S01]  /*bae0*/  FFMA.FTZ R11, R11, UR26, -R12.reuse ;  /* 0x0000001a0b0b7c23 */ /* 0x100fe2000801080c */
[--C-:B------:R-:W-:Y:S01]  /*baf0*/  FFMA.FTZ R23, R23, UR26, -R12.reuse ;  /* 0x0000001a17177c23 */ /* 0x100fe2000801080c */
[----:B------:R-:W3:Y:S01]  /*bb00*/  SHFL.BFLY PT, R28, R2, 0x1, 0x1f ;  /* 0x0c201f00021c7f89 */ /* 0x000ee200000e0000 */
[--C-:B------:R-:W-:Y:S01]  /*bb10*/  FFMA.FTZ R14, R14, UR26, -R12.reuse ;  /* 0x0000001a0e0e7c23 */ /* 0x100fe2000801080c */
[----:B------:R4:W5:Y:S01]  /*bb20*/  MUFU.EX2 R32, R11 ;  /* 0x0000000b00207308 */ /* 0x0009620000000800 */
[----:B------:R-:W-:Y:S01]  /*bb30*/  MOV R190, R138 ;  /* 0x0000008a00be7202 */ /* 0x000fe20000000f00 */
[----:B------:R-:W-:-:S06]  /*bb40*/  FFMA.FTZ R13, R13, UR26, -R12 ;  /* 0x0000001a0d0d7c23 */ /* 0x000fcc000801080c */
[----:B------:R5:W-:Y:S01]  /*bb50*/  MUFU.EX2 R252, R14 ;  /* 0x0000000e00fc7308 */ /* 0x000be20000000800 */
[----:B-1----:R-:W-:Y:S02]  /*bb60*/  FMNMX.FTZ R0, R0, R10, !PT ;  /* 0x0000000a00007209 */ /* 0x002fe40007810000 */
[----:B--2---:R-:W-:-:S03]  /*bb70*/  FMNMX.FTZ R215, R9, R4, !PT ;  /* 0x0000000409d77209 */ /* 0x004fc60007810000 */
[----:B------:R-:W1:Y:S02]  /*bb80*/  SHFL.BFLY PT, R3, R0, 0x1, 0x1f ;  /* 0x0c201f0000037f89 */ /* 0x000e6400000e0000 */
[----:B------:R-:W-:Y:S01]  /*bb90*/  MUFU.EX2 R205, R23 ;  /* 0x0000001700cd7308 */ /* 0x000fe20000000800 */
[C---:B------:R-:W-:Y:S01]  /*bba0*/  FSETP.NEU.FTZ.AND P3, PT, R215.reuse, -INF , PT ;  /* 0xff800000d700780b */ /* 0x040fe20003f7d000 */
[----:B----4-:R-:W-:Y:S01]  /*bbb0*/  FMUL.FTZ R11, R215, UR26 ;  /* 0x0000001ad70b7c20 */ /* 0x010fe20008410000 */
[----:B---3--:R-:W-:Y:S02]  /*bbc0*/  FMNMX.FTZ R213, R2, R28, !PT ;  /* 0x0000001c02d57209 */ /* 0x008fe40007810000 */
[----:B------:R-:W-:Y:S01]  /*bbd0*/  FSEL R2, R214, RZ, P4 ;  /* 0x000000ffd6027208 */ /* 0x000fe20002000000 */
[----:B------:R-:W-:Y:S01]  /*bbe0*/  LDSM.16.MT88.4 R28, [R219+0xb000] ;  /* 0x00b00000db1c783b */ /* 0x000fe20000004200 */
[C---:B------:R-:W-:Y:S01]  /*bbf0*/  FSETP.NEU.FTZ.AND P2, PT, R213.reuse, -INF , PT ;  /* 0xff800000d500780b */ /* 0x040fe20003f5d000 */
[----:B------:R-:W-:Y:S01]  /*bc00*/  FMUL.FTZ R10, R213, UR26 ;  /* 0x0000001ad50a7c20 */ /* 0x000fe20008410000 */
[----:B------:R-:W-:Y:S01]  /*bc10*/  FSEL R11, R11, RZ, P3 ;  /* 0x000000ff0b0b7208 */ /* 0x000fe20001800000 */
[----:B------:R-:W-:Y:S01]  /*bc20*/  FADD.FTZ R2, R136, -R2 ;  /* 0x8000000288027221 */ /* 0x000fe20000010000 */
[----:B-----5:R-:W-:Y:S01]  /*bc30*/  MOV R14, R32 ;  /* 0x00000020000e7202 */ /* 0x020fe20000000f00 */
[----:B------:R2:W-:Y:S01]  /*bc40*/  MUFU.EX2 R188, R13 ;  /* 0x0000000d00bc7308 */ /* 0x0005e20000000800 */
[----:B------:R-:W-:Y:S01]  /*bc50*/  FSEL R10, R10, RZ, P2 ;  /* 0x000000ff0a0a7208 */ /* 0x000fe20001000000 */
[--C-:B------:R-:W-:Y:S01]  /*bc60*/  FFMA.FTZ R20, R20, UR26, -R11.reuse ;  /* 0x0000001a14147c23 */ /* 0x100fe2000801080b */
[--C-:B------:R-:W-:Y:S01]  /*bc70*/  FFMA.FTZ R16, R16, UR26, -R11.reuse ;  /* 0x0000001a10107c23 */ /* 0x100fe2000801080b */
[--C-:B------:R-:W-:Y:S01]  /*bc80*/  FFMA.FTZ R18, R18, UR26, -R11.reuse ;  /* 0x0000001a12127c23 */ /* 0x100fe2000801080b */
[----:B------:R-:W-:Y:S01]  /*bc90*/  LDSM.16.MT88.4 R32, [R219+0xa000] ;  /* 0x00a00000db20783b */ /* 0x000fe20000004200 */
[--C-:B------:R-:W-:Y:S01]  /*bca0*/  FFMA.FTZ R8, R8, UR26, -R10.reuse ;  /* 0x0000001a08087c23 */ /* 0x100fe2000801080a */
[--C-:B------:R-:W-:Y:S01]  /*bcb0*/  FFMA.FTZ R21, R21, UR26, -R10.reuse ;  /* 0x0000001a15157c23 */ /* 0x100fe2000801080a */
[----:B-1----:R-:W-:Y:S01]  /*bcc0*/  FMNMX.FTZ R212, R0, R3, !PT ;  /* 0x0000000300d47209 */ /* 0x002fe20007810000 */
[--C-:B------:R-:W-:Y:S01]  /*bcd0*/  FFMA.FTZ R17, R17, UR26, -R10.reuse ;  /* 0x0000001a11117c23 */ /* 0x100fe2000801080a */
[----:B------:R-:W-:Y:S01]  /*bce0*/  FSEL R0, R213, RZ, P2 ;  /* 0x000000ffd5007208 */ /* 0x000fe20001000000 */
[----:B------:R1:W-:Y:S01]  /*bcf0*/  MUFU.EX2 R182, R8 ;  /* 0x0000000800b67308 */ /* 0x0003e20000000800 */
[C---:B------:R-:W-:Y:S01]  /*bd00*/  FSETP.NEU.FTZ.AND P1, PT, R212.reuse, -INF , PT ;  /* 0xff800000d400780b */ /* 0x040fe20003f3d000 */
[----:B------:R-:W-:Y:S01]  /*bd10*/  FMUL.FTZ R9, R212, UR26 ;  /* 0x0000001ad4097c20 */ /* 0x000fe20008410000 */
[--C-:B------:R-:W-:Y:S01]  /*bd20*/  FFMA.FTZ R7, R7, UR26, -R10.reuse ;  /* 0x0000001a07077c23 */ /* 0x100fe2000801080a */
[----:B------:R-:W-:Y:S01]  /*bd30*/  FFMA.FTZ R15, R15, UR26, -R11 ;  /* 0x0000001a0f0f7c23 */ /* 0x000fe2000801080b */
[----:B--2---:R-:W-:-:S02]  /*bd40*/  FFMA.FTZ R13, R140, UR26, -R10 ;  /* 0x0000001a8c0d7c23 */ /* 0x004fc4000801080a */
[----:B------:R-:W-:Y:S01]  /*bd50*/  FSEL R9, R9, RZ, P1 ;  /* 0x000000ff09097208 */ /* 0x000fe20000800000 */
[----:B------:R-:W-:Y:S04]  /*bd60*/  MUFU.EX2 R203, R21 ;  /* 0x0000001500cb7308 */ /* 0x000fe80000000800 */
[--C-:B------:R-:W-:Y:S01]  /*bd70*/  FFMA.FTZ R22, R22, UR26, -R9.reuse ;  /* 0x0000001a16167c23 */ /* 0x100fe20008010809 */
[--C-:B------:R-:W-:Y:S01]  /*bd80*/  FFMA.FTZ R19, R19, UR26, -R9.reuse ;  /* 0x0000001a13137c23 */ /* 0x100fe20008010809 */
[--C-:B------:R-:W-:Y:S01]  /*bd90*/  FFMA.FTZ R6, R6, UR26, -R9.reuse ;  /* 0x0000001a06067c23 */ /* 0x100fe20008010809 */
[----:B------:R-:W-:Y:S01]  /*bda0*/  FFMA.FTZ R5, R5, UR26, -R9 ;  /* 0x0000001a05057c23 */ /* 0x000fe20008010809 */
[----:B------:R-:W2:Y:S01]  /*bdb0*/  MUFU.EX2 R199, R17 ;  /* 0x0000001100c77308 */ /* 0x000ea20000000800 */
[----:B-1----:R-:W-:Y:S01]  /*bdc0*/  FMUL.FTZ R8, R2, UR26 ;  /* 0x0000001a02087c20 */ /* 0x002fe20008410000 */
[----:B------:R-:W-:Y:S01]  /*bdd0*/  FADD.FTZ R2, R134, -R0 ;  /* 0x8000000086027221 */ /* 0x000fe20000010000 */
[----:B------:R-:W-:-:S03]  /*bde0*/  FSEL R0, R212, RZ, P1 ;  /* 0x000000ffd4007208 */ /* 0x000fc60000800000 */
[----:B------:R-:W-:Y:S02]  /*bdf0*/  FMUL.FTZ R2, R2, UR26 ;  /* 0x0000001a02027c20 */ /* 0x000fe40008410000 */
[----:B------:R-:W-:Y:S01]  /*be00*/  FADD.FTZ R0, R137, -R0 ;  /* 0x8000000089007221 */ /* 0x000fe20000010000 */
[----:B------:R-:W-:Y:S01]  /*be10*/  MUFU.EX2 R183, R7 ;  /* 0x0000000700b77308 */ /* 0x000fe20000000800 */
[----:B------:R-:W-:Y:S02]  /*be20*/  LDSM.16.MT88.4 R136, [R221+0xa000] ;  /* 0x00a00000dd88783b */ /* 0x000fe40000004200 */
[----:B------:R-:W-:-:S05]  /*be30*/  FMUL.FTZ R0, R0, UR26 ;  /* 0x0000001a00007c20 */ /* 0x000fca0008410000 */
[----:B------:R1:W3:Y:S01]  /*be40*/  MUFU.EX2 R3, R2 ;  /* 0x0000000200037308 */ /* 0x0002e20000000800 */
[----:B--2---:R-:W-:-:S07]  /*be50*/  F2FP.F16.F32.PACK_AB R4, R199, R203 ;  /* 0x000000cbc704723e */ /* 0x004fce00000000ff */
[----:B------:R-:W-:Y:S08]  /*be60*/  MUFU.EX2 R197, R22 ;  /* 0x0000001600c57308 */ /* 0x000ff00000000800 */
[----:B------:R-:W2:Y:S01]  /*be70*/  MUFU.EX2 R198, R19 ;  /* 0x0000001300c67308 */ /* 0x000ea20000000800 */
[----:B-1----:R-:W-:Y:S01]  /*be80*/  FSEL R2, R215, RZ, P3 ;  /* 0x000000ffd7027208 */ /* 0x002fe20001800000 */
[-C--:B---3--:R-:W-:Y:S01]  /*be90*/  FMUL.FTZ R44, R44, R3.reuse ;  /* 0x000000032c2c7220 */ /* 0x088fe20000410000 */
[-C--:B------:R-:W-:Y:S01]  /*bea0*/  FMUL.FTZ R45, R45, R3.reuse ;  /* 0x000000032d2d7220 */ /* 0x080fe20000410000 */
[-C--:B------:R-:W-:Y:S01]  /*beb0*/  FMUL.FTZ R40, R40, R3.reuse ;  /* 0x0000000328287220 */ /* 0x080fe20000410000 */
[-C--:B------:R-:W-:Y:S01]  /*bec0*/  FMUL.FTZ R41, R41, R3.reuse ;  /* 0x0000000329297220 */ /* 0x080fe20000410000 */
[----:B------:R-:W-:Y:S01]  /*bed0*/  FADD.FTZ R2, R135, -R2 ;  /* 0x8000000287027221 */ /* 0x000fe20000010000 */
[-C--:B------:R-:W-:Y:S01]  /*bee0*/  FMUL.FTZ R124, R124, R3.reuse ;  /* 0x000000037c7c7220 */ /* 0x080fe20000410000 */
[----:B------:R-:W1:Y:S01]  /*bef0*/  LDSM.16.MT88.4 R132, [R222+0xa000] ;  /* 0x00a00000de84783b */ /* 0x000e620000004200 */
[----:B------:R3:W-:Y:S01]  /*bf00*/  MUFU.EX2 R181, R6 ;  /* 0x0000000600b57308 */ /* 0x0007e20000000800 */
[----:B------:R-:W-:Y:S01]  /*bf10*/  FMUL.FTZ R2, R2, UR26 ;  /* 0x0000001a02027c20 */ /* 0x000fe20008410000 */
[-C--:B------:R-:W-:Y:S01]  /*bf20*/  FMUL.FTZ R125, R125, R3.reuse ;  /* 0x000000037d7d7220 */ /* 0x080fe20000410000 */
[-C--:B------:R-:W-:Y:S01]  /*bf30*/  FMUL.FTZ R144, R144, R3.reuse ;  /* 0x0000000390907220 */ /* 0x080fe20000410000 */
[-C--:B------:R-:W-:Y:S01]  /*bf40*/  FMUL.FTZ R145, R145, R3.reuse ;  /* 0x0000000391917220 */ /* 0x080fe20000410000 */
[-C--:B------:R-:W-:Y:S01]  /*bf50*/  FMUL.FTZ R152, R152, R3.reuse ;  /* 0x0000000398987220 */ /* 0x080fe20000410000 */
[-C--:B------:R-:W-:Y:S01]  /*bf60*/  FMUL.FTZ R153, R153, R3.reuse ;  /* 0x0000000399997220 */ /* 0x080fe20000410000 */
[-C--:B------:R-:W-:Y:S01]  /*bf70*/  FMUL.FTZ R160, R160, R3.reuse ;  /* 0x00000003a0a07220 */ /* 0x080fe20000410000 */
[----:B------:R2:W4:Y:S01]  /*bf80*/  MUFU.EX2 R180, R5 ;  /* 0x0000000500b47308 */ /* 0x0005220000000800 */
[-C--:B------:R-:W-:Y:S01]  /*bf90*/  FMUL.FTZ R161, R161, R3.reuse ;  /* 0x00000003a1a17220 */ /* 0x080fe20000410000 */
[-C--:B------:R-:W-:Y:S01]  /*bfa0*/  FMUL.FTZ R168, R168, R3.reuse ;  /* 0x00000003a8a87220 */ /* 0x080fe20000410000 */
[-C--:B------:R-:W-:Y:S01]  /*bfb0*/  FMUL.FTZ R169, R169, R3.reuse ;  /* 0x00000003a9a97220 */ /* 0x080fe20000410000 */
[-C--:B------:R-:W-:Y:S01]  /*bfc0*/  FMUL.FTZ R56, R56, R3.reuse ;  /* 0x0000000338387220 */ /* 0x080fe20000410000 */
[-C--:B------:R-:W-:Y:S01]  /*bfd0*/  FMUL.FTZ R57, R57, R3.reuse ;  /* 0x0000000339397220 */ /* 0x080fe20000410000 */
[-C--:B------:R-:W-:Y:S01]  /*bfe0*/  FMUL.FTZ R60, R60, R3.reuse ;  /* 0x000000033c3c7220 */ /* 0x080fe20000410000 */
[-C--:B------:R-:W-:Y:S01]  /*bff0*/  FMUL.FTZ R61, R61, R3.reuse ;  /* 0x000000033d3d7220 */ /* 0x080fe20000410000 */
[----:B------:R-:W5:Y:S01]  /*c000*/  MUFU.EX2 R0, R0 ;  /* 0x0000000000007308 */ /* 0x000f620000000800 */
[----:B---3--:R-:W-:Y:S01]  /*c010*/  F2FP.F16.F32.PACK_AB R6, R183, R182 ;  /* 0x000000b6b706723e */ /* 0x008fe200000000ff */
[-C--:B------:R-:W-:Y:S01]  /*c020*/  FMUL.FTZ R72, R72, R3.reuse ;  /* 0x0000000348487220 */ /* 0x080fe20000410000 */
[-C--:B------:R-:W-:Y:S01]  /*c030*/  FMUL.FTZ R73, R73, R3.reuse ;  /* 0x0000000349497220 */ /* 0x080fe20000410000 */
[-C--:B------:R-:W-:Y:S01]  /*c040*/  FMUL.FTZ R76, R76, R3.reuse ;  /* 0x000000034c4c7220 */ /* 0x080fe20000410000 */
[-C--:B------:R-:W-:Y:S01]  /*c050*/  FMUL.FTZ R77, R77, R3.reuse ;  /* 0x000000034d4d7220 */ /* 0x080fe20000410000 */
[-C--:B------:R-:W-:Y:S01]  /*c060*/  FMUL.FTZ R88, R88, R3.reuse ;  /* 0x0000000358587220 */ /* 0x080fe20000410000 */
[----:B------:R-:W-:Y:S01]  /*c070*/  FMUL.FTZ R89, R89, R3 ;  /* 0x0000000359597220 */ /* 0x000fe20000410000 */
[----:B------:R3:W-:Y:S01]  /*c080*/  MUFU.EX2 R249, R20 ;  /* 0x0000001400f97308 */ /* 0x0007e20000000800 */
[----:B--2---:R-:W-:Y:S01]  /*c090*/  F2FP.F16.F32.PACK_AB R5, R198, R197 ;  /* 0x000000c5c605723e */ /* 0x004fe200000000ff */
[----:B------:R-:W-:Y:S01]  /*c0a0*/  FMUL.FTZ R92, R92, R3 ;  /* 0x000000035c5c7220 */ /* 0x000fe20000410000 */
[----:B----4-:R-:W-:Y:S01]  /*c0b0*/  F2FP.F16.F32.PACK_AB R7, R180, R181 ;  /* 0x000000b5b407723e */ /* 0x010fe200000000ff */
[-C--:B------:R-:W-:Y:S01]  /*c0c0*/  FMUL.FTZ R93, R93, R3.reuse ;  /* 0x000000035d5d7220 */ /* 0x080fe20000410000 */
[-C--:B------:R-:W-:Y:S01]  /*c0d0*/  FMUL.FTZ R104, R104, R3.reuse ;  /* 0x0000000368687220 */ /* 0x080fe20000410000 */
[-C--:B------:R-:W-:Y:S01]  /*c0e0*/  FMUL.FTZ R105, R105, R3.reuse ;  /* 0x0000000369697220 */ /* 0x080fe20000410000 */
[-C--:B------:R-:W-:Y:S01]  /*c0f0*/  FMUL.FTZ R108, R108, R3.reuse ;  /* 0x000000036c6c7220 */ /* 0x080fe20000410000 */
[----:B------:R-:W-:Y:S01]  /*c100*/  MUFU.EX2 R248, R16 ;  /* 0x0000001000f87308 */ /* 0x000fe20000000800 */
[-C--:B-----5:R-:W-:Y:S01]  /*c110*/  FMUL.FTZ R46, R46, R0.reuse ;  /* 0x000000002e2e7220 */ /* 0x0a0fe20000410000 */
[-C--:B------:R-:W-:Y:S01]  /*c120*/  FMUL.FTZ R47, R47, R0.reuse ;  /* 0x000000002f2f7220 */ /* 0x080fe20000410000 */
[-C--:B------:R-:W-:Y:S01]  /*c130*/  FMUL.FTZ R42, R42, R0.reuse ;  /* 0x000000002a2a7220 */ /* 0x080fe20000410000 */
[-C--:B------:R-:W-:Y:S01]  /*c140*/  FMUL.FTZ R43, R43, R0.reuse ;  /* 0x000000002b2b7220 */ /* 0x080fe20000410000 */
[-C--:B------:R-:W-:Y:S01]  /*c150*/  FMUL.FTZ R126, R126, R0.reuse ;  /* 0x000000007e7e7220 */ /* 0x080fe20000410000 */
[-C--:B------:R-:W-:Y:S01]  /*c160*/  FMUL.FTZ R127, R127, R0.reuse ;  /* 0x000000007f7f7220 */ /* 0x080fe20000410000 */
[-C--:B------:R-:W-:Y:S01]  /*c170*/  FMUL.FTZ R146, R146, R0.reuse ;  /* 0x0000000092927220 */ /* 0x080fe20000410000 */
[----:B------:R2:W-:Y:S01]  /*c180*/  MUFU.EX2 R251, R18 ;  /* 0x0000001200fb7308 */ /* 0x0005e20000000800 */
[C---:B-1----:R-:W-:Y:S01]  /*c190*/  HMMA.16816.F32 R244, R4.reuse, R134, R44 ;  /* 0x0000008604f4723c */ /* 0x042fe2000000182c */
[----:B------:R-:W1:Y:S01]  /*c1a0*/  LDSM.16.MT88.4 R44, [R221+0xb000] ;  /* 0x00b00000dd2c783b */ /* 0x000e620000004200 */
[-C--:B------:R-:W-:Y:S01]  /*c1b0*/  FMUL.FTZ R147, R147, R0.reuse ;  /* 0x0000000093937220 */ /* 0x080fe20000410000 */
[-C--:B------:R-:W-:Y:S01]  /*c1c0*/  FMUL.FTZ R154, R154, R0.reuse ;  /* 0x000000009a9a7220 */ /* 0x080fe20000410000 */
[-C--:B------:R-:W-:Y:S01]  /*c1d0*/  FMUL.FTZ R155, R155, R0.reuse ;  /* 0x000000009b9b7220 */ /* 0x080fe20000410000 */
[----:B---3--:R-:W-:Y:S01]  /*c1e0*/  LDSM.16.MT88.4 R20, [R217+0xb000] ;  /* 0x00b00000d914783b */ /* 0x008fe20000004200 */
[C---:B------:R-:W-:Y:S01]  /*c1f0*/  HMMA.16816.F32 R240, R4.reuse, R132, R40 ;  /* 0x0000008404f0723c */ /* 0x040fe20000001828 */
[----:B------:R-:W-:Y:S01]  /*c200*/  MUFU.EX2 R250, R15 ;  /* 0x0000000f00fa7308 */ /* 0x000fe20000000800 */
[-C--:B------:R-:W-:Y:S01]  /*c210*/  FMUL.FTZ R162, R162, R0.reuse ;  /* 0x00000000a2a27220 */ /* 0x080fe20000410000 */
[----:B------:R-:W-:Y:S01]  /*c220*/  LDSM.16.MT88.4 R40, [R222+0xb000] ;  /* 0x00b00000de28783b */ /* 0x000fe20000004200 */
[-C--:B------:R-:W-:Y:S01]  /*c230*/  FMUL.FTZ R163, R163, R0.reuse ;  /* 0x00000000a3a37220 */ /* 0x080fe20000410000 */
[-C--:B------:R-:W-:Y:S01]  /*c240*/  FMUL.FTZ R170, R170, R0.reuse ;  /* 0x00000000aaaa7220 */ /* 0x080fe20000410000 */
[-C--:B------:R-:W-:Y:S01]  /*c250*/  FMUL.FTZ R171, R171, R0.reuse ;  /* 0x00000000abab7220 */ /* 0x080fe20000410000 */
[-C--:B------:R-:W-:Y:S01]  /*c260*/  FMUL.FTZ R58, R58, R0.reuse ;  /* 0x000000003a3a7220 */ /* 0x080fe20000410000 */
[-C--:B------:R-:W-:Y:S01]  /*c270*/  FMUL.FTZ R59, R59, R0.reuse ;  /* 0x000000003b3b7220 */ /* 0x080fe20000410000 */
[----:B------:R-:W3:Y:S01]  /*c280*/  MUFU.EX2 R8, R8 ;  /* 0x0000000800087308 */ /* 0x000ee20000000800 */
[----:B--2---:R-:W2:Y:S01]  /*c290*/  LDSM.16.MT88.4 R16, [R217+0xa000] ;  /* 0x00a00000d910783b */ /* 0x004ea20000004200 */
[-C--:B------:R-:W-:Y:S01]  /*c2a0*/  FMUL.FTZ R62, R62, R0.reuse ;  /* 0x000000003e3e7220 */ /* 0x080fe20000410000 */
[-C--:B------:R-:W-:Y:S01]  /*c2b0*/  FMUL.FTZ R63, R63, R0.reuse ;  /* 0x000000003f3f7220 */ /* 0x080fe20000410000 */
[-C--:B------:R-:W-:Y:S01]  /*c2c0*/  FMUL.FTZ R74, R74, R0.reuse ;  /* 0x000000004a4a7220 */ /* 0x080fe20000410000 */
[-C--:B------:R-:W-:Y:S01]  /*c2d0*/  FMUL.FTZ R75, R75, R0.reuse ;  /* 0x000000004b4b7220 */ /* 0x080fe20000410000 */
[-C--:B------:R-:W-:Y:S01]  /*c2e0*/  FMUL.FTZ R78, R78, R0.reuse ;  /* 0x000000004e4e7220 */ /* 0x080fe20000410000 */
[-C--:B------:R-:W-:Y:S01]  /*c2f0*/  FMUL.FTZ R79, R79, R0.reuse ;  /* 0x000000004f4f7220 */ /* 0x080fe20000410000 */
[----:B------:R-:W4:Y:S01]  /*c300*/  MUFU.EX2 R2, R2 ;  /* 0x0000000200027308 */ /* 0x000f220000000800 */
        /* <DEDUP_REMOVED lines=13> */
[C---:B------:R-:W-:Y:S01]  /*c3e0*/  HMMA.16816.F32 R160, R4.reuse, R32, R160 ;  /* 0x0000002004a0723c */ /* 0x040fe200000018a0 */
[-C--:B---3--:R-:W-:Y:S01]  /*c3f0*/  FMUL.FTZ R164, R164, R8.reuse ;  /* 0x00000008a4a47220 */ /* 0x088fe20000410000 */
[----:B------:R-:W-:Y:S01]  /*c400*/  FMUL.FTZ R165, R165, R8 ;  /* 0x00000008a5a57220 */ /* 0x000fe20000410000 */
[-C--:B----4-:R-:W-:Y:S01]  /*c410*/  FMUL.FTZ R166, R166, R2.reuse ;  /* 0x00000002a6a67220 */ /* 0x090fe20000410000 */
[----:B------:R-:W-:Y:S01]  /*c420*/  FMUL.FTZ R167, R167, R2 ;  /* 0x00000002a7a77220 */ /* 0x000fe20000410000 */
[-C--:B------:R-:W-:Y:S01]  /*c430*/  FMUL.FTZ R172, R172, R8.reuse ;  /* 0x00000008acac7220 */ /* 0x080fe20000410000 */
[C---:B-1----:R-:W-:Y:S01]  /*c440*/  HMMA.16816.F32 R208, R4.reuse, R46, R124 ;  /* 0x0000002e04d0723c */ /* 0x042fe2000000187c */
[----:B------:R-:W-:Y:S01]  /*c450*/  FMUL.FTZ R173, R173, R8 ;  /* 0x00000008adad7220 */ /* 0x000fe20000410000 */
[-C--:B------:R-:W-:Y:S01]  /*c460*/  FMUL.FTZ R174, R174, R2.reuse ;  /* 0x00000002aeae7220 */ /* 0x080fe20000410000 */
[----:B------:R-:W-:Y:S01]  /*c470*/  FMUL.FTZ R175, R175, R2 ;  /* 0x00000002afaf7220 */ /* 0x000fe20000410000 */
[-C--:B------:R-:W-:Y:S01]  /*c480*/  FMUL.FTZ R156, R156, R8.reuse ;  /* 0x000000089c9c7220 */ /* 0x080fe20000410000 */
[----:B------:R-:W-:Y:S01]  /*c490*/  FMUL.FTZ R157, R157, R8 ;  /* 0x000000089d9d7220 */ /* 0x000fe20000410000 */
[C---:B------:R-:W-:Y:S01]  /*c4a0*/  HMMA.16816.F32 R168, R4.reuse, R34, R168 ;  /* 0x0000002204a8723c */ /* 0x040fe200000018a8 */
[----:B------:R-:W-:Y:S01]  /*c4b0*/  MOV R125, R205 ;  /* 0x000000cd007d7202 */ /* 0x000fe20000000f00 */
[-C--:B------:R-:W-:Y:S01]  /*c4c0*/  FMUL.FTZ R158, R158, R2.reuse ;  /* 0x000000029e9e7220 */ /* 0x080fe20000410000 */
[----:B------:R-:W-:Y:S01]  /*c4d0*/  FMUL.FTZ R159, R159, R2 ;  /* 0x000000029f9f7220 */ /* 0x000fe20000410000 */
[-C--:B------:R-:W-:Y:S01]  /*c4e0*/  FMUL.FTZ R148, R148, R8.reuse ;  /* 0x0000000894947220 */ /* 0x080fe20000410000 */
[----:B------:R-:W-:Y:S01]  /*c4f0*/  FMUL.FTZ R149, R149, R8 ;  /* 0x0000000895957220 */ /* 0x000fe20000410000 */
[C---:B------:R-:W-:Y:S01]  /*c500*/  HMMA.16816.F32 R56, R4.reuse, R136, R56 ;  /* 0x000000880438723c */ /* 0x040fe20000001838 */
[-C--:B------:R-:W-:Y:S01]  /*c510*/  FMUL.FTZ R150, R150, R2.reuse ;  /* 0x0000000296967220 */ /* 0x080fe20000410000 */
[----:B------:R-:W-:Y:S01]  /*c520*/  FMUL.FTZ R151, R151, R2 ;  /* 0x0000000297977220 */ /* 0x000fe20000410000 */
[----:B------:R-:W-:Y:S01]  /*c530*/  MOV R127, R204 ;  /* 0x000000cc007f7202 */ /* 0x000fe20000000f00 */
[-C--:B------:R-:W-:Y:S01]  /*c540*/  FMUL.FTZ R36, R36, R8.reuse ;  /* 0x0000000824247220 */ /* 0x080fe20000410000 */
[----:B------:R-:W-:Y:S01]  /*c550*/  FMUL.FTZ R37, R37, R8 ;  /* 0x0000000825257220 */ /* 0x000fe20000410000 */
[C---:B--2---:R-:W-:Y:S01]  /*c560*/  HMMA.16816.F32 R144, R4.reuse, R16, R144 ;  /* 0x000000100490723c */ /* 0x044fe20000001890 */
        /* <DEDUP_REMOVED lines=53> */
[----:B------:R-:W-:Y:S01]  /*c8c0*/  HMMA.16816.F32 R120, R4, R44, R120 ;  /* 0x0000002c0478723c */ /* 0x000fe20000001878 */
[----:B------:R-:W-:Y:S01]  /*c8d0*/  FMUL.FTZ R131, R131, R2 ;  /* 0x0000000283837220 */ /* 0x000fe20000410000 */
[----:B------:R-:W-:-:S02]  /*c8e0*/  MOV R126, R191 ;  /* 0x000000bf007e7202 */ /* 0x000fc40000000f00 */
[----:B------:R-:W-:Y:S02]  /*c8f0*/  MOV R15, R190 ;  /* 0x000000be000f7202 */ /* 0x000fe40000000f00 */
[----:B------:R-:W-:Y:S02]  /*c900*/  MOV R124, R189 ;  /* 0x000000bd007c7202 */ /* 0x000fe40000000f00 */
[----:B------:R-:W-:Y:S02]  /*c910*/  F2FP.F16.F32.PACK_AB R4, R125, R14 ;  /* 0x0000000e7d04723e */ /* 0x000fe400000000ff */
[----:B------:R-:W-:Y:S02]  /*c920*/  F2FP.F16.F32.PACK_AB R5, R248, R249 ;  /* 0x000000f9f805723e */ /* 0x000fe400000000ff */
[----:B------:R-:W-:Y:S02]  /*c930*/  F2FP.F16.F32.PACK_AB R6, R188, R252 ;  /* 0x000000fcbc06723e */ /* 0x000fe400000000ff */
[----:B------:R-:W-:-:S07]  /*c940*/  F2FP.F16.F32.PACK_AB R7, R251, R250 ;  /* 0x000000fafb07723e */ /* 0x000fce00000000ff */
[C---:B------:R-:W-:Y:S01]  /*c950*/  HMMA.16816.F32 R164, R4.reuse, R32, R164 ;  /* 0x0000002004a4723c */ /* 0x040fe200000018a4 */
[----:B------:R1:W-:Y:S05]  /*c960*/  MUFU.EX2 R32, R13 ;  /* 0x0000000d00207308 */ /* 0x0003ea0000000800 */
[C---:B------:R-:W-:Y:S01]  /*c970*/  HMMA.16816.F32 R192, R4.reuse, R34, R172 ;  /* 0x0000002204c0723c */ /* 0x040fe200000018ac */
[----:B------:R-:W-:Y:S05]  /*c980*/  LDSM.16.MT88.4 R172, [R219+0xa800] ;  /* 0x00a80000dbac783b */ /* 0x000fea0000004200 */
[----:B------:R-:W-:Y:S01]  /*c990*/  HMMA.16816.F32 R204, R4, R18, R156 ;  /* 0x0000001204cc723c */ /* 0x000fe2000000189c */
[----:B------:R-:W-:Y:S01]  /*c9a0*/  LDSM.16.MT88.4 R156, [R217+0xa800] ;  /* 0x00a80000d99c783b */ /* 0x000fe20000004200 */
[----:B-1----:R-:W-:-:S04]  /*c9b0*/  FFMA.FTZ R13, R141, UR26, -R10 ;  /* 0x0000001a8d0d7c23 */ /* 0x002fc8000801080a */
[C---:B------:R-:W-:Y:S01]  /*c9c0*/  HMMA.16816.F32 R148, R4.reuse, R16, R148 ;  /* 0x000000100494723c */ /* 0x040fe20000001894 */
[----:B------:R1:W2:Y:S05]  /*c9d0*/  MUFU.EX2 R34, R13 ;  /* 0x0000000d00227308 */ /* 0x0002aa0000000800 */
[----:B------:R-:W-:Y:S01]  /*c9e0*/  HMMA.16816.F32 R36, R4, R132, R36 ;  /* 0x000000840424723c */ /* 0x000fe20000001824 */
[----:B------:R-:W-:-:S05]  /*c9f0*/  MOV R16, R188 ;  /* 0x000000bc00107202 */ /* 0x000fca0000000f00 */
[C---:B------:R-:W-:Y:S01]  /*ca00*/  HMMA.16816.F32 R188, R4.reuse, R134, R48 ;  /* 0x0000008604bc723c */ /* 0x040fe20000001830 */
[----:B------:R-:W3:Y:S05]  /*ca10*/  LDSM.16.MT88.4 R48, [R222+0xa800] ;  /* 0x00a80000de30783b */ /* 0x000eea0000004200 */
[----:B------:R-:W-:Y:S01]  /*ca20*/  HMMA.16816.F32 R52, R4, R136, R52 ;  /* 0x000000880434723c */ /* 0x000fe20000001834 */
[--C-:B-1----:R-:W-:Y:S01]  /*ca30*/  FFMA.FTZ R13, R142, UR26, -R10.reuse ;  /* 0x0000001a8e0d7c23 */ /* 0x102fe2000801080a */
[----:B------:R-:W-:-:S04]  /*ca40*/  FFMA.FTZ R10, R143, UR26, -R10 ;  /* 0x0000001a8f0a7c23 */ /* 0x000fc8000801080a */
[C---:B------:R-:W-:Y:S01]  /*ca50*/  HMMA.16816.F32 R140, R4.reuse, R138, R64 ;  /* 0x0000008a048c723c */ /* 0x040fe20000001840 */
[----:B------:R1:W-:Y:S01]  /*ca60*/  MUFU.EX2 R33, R10 ;  /* 0x0000000a00217308 */ /* 0x0003e20000000800 */
[----:B------:R-:W4:Y:S04]  /*ca70*/  LDSM.16.MT88.4 R64, [R221+0xa800] ;  /* 0x00a80000dd40783b */ /* 0x000f280000004200 */
[C---:B------:R-:W-:Y:S03]  /*ca80*/  HMMA.16816.F32 R68, R4.reuse, R20, R68 ;  /* 0x000000140444723c */ /* 0x040fe60000001844 */
[----:B------:R5:W-:Y:S03]  /*ca90*/  MUFU.EX2 R35, R13 ;  /* 0x0000000d00237308 */ /* 0x000be60000000800 */
[----:B------:R-:W-:Y:S01]  /*caa0*/  HMMA.16816.F32 R136, R4, R22, R80 ;  /* 0x000000160488723c */ /* 0x000fe20000001850 */
[----:B------:R-:W4:Y:S01]  /*cab0*/  LDSM.16.MT88.4 R80, [R217+0xb800] ;  /* 0x00b80000d950783b */ /* 0x000f220000004200 */
[----:B-1----:R-:W-:-:S04]  /*cac0*/  FFMA.FTZ R10, R176, UR26, -R9 ;  /* 0x0000001ab00a7c23 */ /* 0x002fc80008010809 */
[C---:B------:R-:W-:Y:S01]  /*cad0*/  HMMA.16816.F32 R84, R4.reuse, R28, R84 ;  /* 0x0000001c0454723c */ /* 0x040fe20000001854 */
[----:B------:R1:W-:Y:S05]  /*cae0*/  MUFU.EX2 R19, R10 ;  /* 0x0000000a00137308 */ /* 0x0003ea0000000800 */
[----:B------:R-:W-:Y:S01]  /*caf0*/  HMMA.16816.F32 R132, R4, R30, R96 ;  /* 0x0000001e0484723c */ /* 0x000fe20000001860 */
[----:B-----5:R-:W-:Y:S01]  /*cb00*/  MOV R13, R124 ;  /* 0x0000007c000d7202 */ /* 0x020fe20000000f00 */
[----:B------:R-:W5:Y:S01]  /*cb10*/  LDSM.16.MT88.4 R96, [R219+0xb800] ;  /* 0x00b80000db60783b */ /* 0x000f620000004200 */
[----:B--2---:R-:W-:-:S03]  /*cb20*/  F2FP.F16.F32.PACK_AB R124, R34, R32 ;  /* 0x00000020227c723e */ /* 0x004fc600000000ff */
[C---:B------:R-:W-:Y:S06]  /*cb30*/  HMMA.16816.F32 R100, R4.reuse, R40, R100 ;  /* 0x000000280464723c */ /* 0x040fec0000001864 */
[----:B------:R-:W-:Y:S01]  /*cb40*/  HMMA.16816.F32 R28, R4, R42, R112 ;  /* 0x0000002a041c723c */ /* 0x000fe20000001870 */
[----:B------:R-:W2:Y:S01]  /*cb50*/  LDSM.16.MT88.4 R112, [R222+0xb800] ;  /* 0x00b80000de70783b */ /* 0x000ea20000004200 */
[----:B-1----:R-:W-:-:S04]  /*cb60*/  FFMA.FTZ R10, R177, UR26, -R9 ;  /* 0x0000001ab10a7c23 */ /* 0x002fc80008010809 */
[----:B------:R1:W3:Y:S01]  /*cb70*/  MUFU.EX2 R17, R10 ;  /* 0x0000000a00117308 */ /* 0x0002e20000000800 */
[C---:B------:R-:W-:Y:S06]  /*cb80*/  HMMA.16816.F32 R116, R4.reuse, R44, R116 ;  /* 0x0000002c0474723c */ /* 0x040fec0000001874 */
[----:B------:R-:W-:Y:S07]  /*cb90*/  HMMA.16816.F32 R20, R4, R46, R128 ;  /* 0x0000002e0414723c */ /* 0x000fee0000001880 */
[----:B------:R-:W-:Y:S01]  /*cba0*/  FFMA.FTZ R4, R187, UR26, -R12 ;  /* 0x0000001abb047c23 */ /* 0x000fe2000801080c */
[----:B------:R-:W-:Y:S01]  /*cbb0*/  FFMA.FTZ R5, R186, UR26, -R11 ;  /* 0x0000001aba057c23 */ /* 0x000fe2000801080b */
[----:B------:R-:W-:Y:S01]  /*cbc0*/  MOV R186, R14 ;  /* 0x0000000e00ba7202 */ /* 0x000fe20000000f00 */
[--C-:B-1----:R-:W-:Y:S01]  /*cbd0*/  FFMA.FTZ R10, R178, UR26, -R9.reuse ;  /* 0x0000001ab20a7c23 */ /* 0x102fe20008010809 */
[----:B------:R1:W-:Y:S01]  /*cbe0*/  MUFU.EX2 R176, R4 ;  /* 0x0000000400b07308 */ /* 0x0003e20000000800 */
[----:B------:R-:W-:Y:S01]  /*cbf0*/  FFMA.FTZ R9, R179, UR26, -R9 ;  /* 0x0000001ab3097c23 */ /* 0x000fe20008010809 */
[----:B------:R-:W-:-:S02]  /*cc00*/  MOV R179, R16 ;  /* 0x0000001000b37202 */ /* 0x000fc40000000f00 */
[----:B------:R-:W-:-:S04]  /*cc10*/  MOV R187, R13 ;  /* 0x0000000d00bb7202 */ /* 0x000fc80000000f00 */
[----:B------:R4:W-:Y:S01]  /*cc20*/  MUFU.EX2 R18, R10 ;  /* 0x0000000a00127308 */ /* 0x0009e20000000800 */
[----:B------:R-:W-:-:S07]  /*cc30*/  FFMA.FTZ R2, R187, R2, R249 ;  /* 0x00000002bb027223 */ /* 0x000fce00000100f9 */
[----:B------:R5:W-:Y:S01]  /*cc40*/  MUFU.EX2 R16, R9 ;  /* 0x0000000900107308 */ /* 0x000be20000000800 */
[----:B-1----:R-:W-:Y:S01]  /*cc50*/  FFMA.FTZ R4, R200, UR26, -R12 ;  /* 0x0000001ac8047c23 */ /* 0x002fe2000801080c */
[----:B------:R-:W-:-:S05]  /*cc60*/  MOV R200, R15 ;  /* 0x0000000f00c87202 */ /* 0x000fca0000000f00 */
[----:B------:R-:W-:Y:S01]  /*cc70*/  FFMA.FTZ R8, R200, R8, R186 ;  /* 0x00000008c8087223 */ /* 0x000fe200000100ba */
[----:B------:R-:W-:Y:S01]  /*cc80*/  MUFU.EX2 R7, R5 ;  /* 0x0000000500077308 */ /* 0x000fe20000000800 */
[----:B----4-:R-:W-:Y:S01]  /*cc90*/  FFMA.FTZ R10, R184, UR26, -R12 ;  /* 0x0000001ab80a7c23 */ /* 0x010fe2000801080c */
[----:B------:R-:W-:Y:S02]  /*cca0*/  MOV R184, R125 ;  /* 0x0000007d00b87202 */ /* 0x000fe40000000f00 */
[----:B---3--:R-:W-:-:S04]  /*ccb0*/  F2FP.F16.F32.PACK_AB R125, R17, R19 ;  /* 0x00000013117d723e */ /* 0x008fc800000000ff */
[----:B------:R-:W-:Y:S01]  /*ccc0*/  MUFU.EX2 R178, R10 ;  /* 0x0000000a00b27308 */ /* 0x000fe20000000800 */
[----:B-----5:R-:W-:Y:S01]  /*ccd0*/  FFMA.FTZ R9, R185, UR26, -R12 ;  /* 0x0000001ab9097c23 */ /* 0x020fe2000801080c */
[----:B------:R-:W-:Y:S01]  /*cce0*/  MOV R185, R126 ;  /* 0x0000007e00b97202 */ /* 0x000fe20000000f00 */
[----:B------:R-:W1:Y:S01]  /*ccf0*/  LDSM.16.MT88.4 R12, [R221+0xb800] ;  /* 0x00b80000dd0c783b */ /* 0x000e620000004200 */
[----:B------:R-:W-:-:S03]  /*cd00*/  F2FP.F16.F32.PACK_AB R126, R33, R35 ;  /* 0x00000023217e723e */ /* 0x000fc600000000ff */
[----:B------:R-:W-:Y:S01]  /*cd10*/  FFMA.FTZ R0, R185, R0, R197 ;  /* 0x00000000b9007223 */ /* 0x000fe200000100c5 */
[----:B------:R3:W4:Y:S03]  /*cd20*/  MUFU.EX2 R10, R4 ;  /* 0x00000004000a7308 */ /* 0x0007260000000800 */
[----:B------:R-:W-:-:S04]  /*cd30*/  FADD.FTZ R0, R198, R0 ;  /* 0x00000000c6007221 */ /* 0x000fc80000010000 */
[----:B------:R-:W-:Y:S01]  /*cd40*/  FADD.FTZ R0, R181, R0 ;  /* 0x00000000b5007221 */ /* 0x000fe20000010000 */
[----:B------:R5:W2:Y:S03]  /*cd50*/  MUFU.EX2 R177, R9 ;  /* 0x0000000900b17308 */ /* 0x000aa60000000800 */
[----:B------:R-:W-:-:S04]  /*cd60*/  FADD.FTZ R0, R180, R0 ;  /* 0x00000000b4007221 */ /* 0x000fc80000010000 */
[----:B------:R-:W-:Y:S01]  /*cd70*/  FADD.FTZ R0, R19, R0 ;  /* 0x0000000013007221 */ /* 0x000fe20000010000 */
[----:B---3--:R-:W-:Y:S01]  /*cd80*/  FFMA.FTZ R4, R202, UR26, -R11 ;  /* 0x0000001aca047c23 */ /* 0x008fe2000801080b */
[----:B----4-:R-:W-:Y:S02]  /*cd90*/  F2FP.F16.F32.PACK_AB R130, R10, R176 ;  /* 0x000000b00a82723e */ /* 0x010fe400000000ff */
[----:B------:R-:W-:Y:S01]  /*cda0*/  FADD.FTZ R0, R17, R0 ;  /* 0x0000000011007221 */ /* 0x000fe20000010000 */
[----:B------:R3:W4:Y:S03]  /*cdb0*/  MUFU.EX2 R6, R4 ;  /* 0x0000000400067308 */ /* 0x0007260000000800 */
[----:B------:R-:W-:Y:S01]  /*cdc0*/  FADD.FTZ R0, R18, R0 ;  /* 0x0000000012007221 */ /* 0x000fe20000010000 */
[----:B-----5:R-:W-:Y:S02]  /*cdd0*/  MOV R9, R127 ;  /* 0x0000007f00097202 */ /* 0x020fe40000000f00 */
[----:B------:R-:W-:-:S02]  /*cde0*/  F2FP.F16.F32.PACK_AB R127, R16, R18 ;  /* 0x00000012107f723e */ /* 0x000fc400000000ff */
[----:B--2---:R-:W-:Y:S01]  /*cdf0*/  F2FP.F16.F32.PACK_AB R128, R177, R178 ;  /* 0x000000b2b180723e */ /* 0x004fe200000000ff */
[----:B------:R-:W-:Y:S01]  /*ce00*/  FFMA.FTZ R3, R9, R3, R203 ;  /* 0x0000000309037223 */ /* 0x000fe200000100cb */
[----:B------:R-:W-:Y:S01]  /*ce10*/  FADD.FTZ R9, R184, R8 ;  /* 0x00000008b8097221 */ /* 0x000fe20000010000 */
[----:B------:R-:W-:Y:S02]  /*ce20*/  FADD.FTZ R8, R248, R2 ;  /* 0x00000002f8087221 */ /* 0x000fe40000010000 */
[----:B------:R-:W-:Y:S01]  /*ce30*/  FADD.FTZ R2, R199, R3 ;  /* 0x00000003c7027221 */ /* 0x000fe20000010000 */
[----:B------:R-:W-:Y:S01]  /*ce40*/  FADD.FTZ R3, R252, R9 ;  /* 0x00000009fc037221 */ /* 0x000fe20000010000 */
[----:B------:R-:W-:Y:S01]  /*ce50*/  FADD.FTZ R8, R250, R8 ;  /* 0x00000008fa087221 */ /* 0x000fe20000010000 */
[C---:B------:R-:W-:Y:S01]  /*ce60*/  HMMA.16816.F32 R40, R124.reuse, R48, R240 ;  /* 0x000000307c28723c */ /* 0x040fe200000018f0 */
[----:B---3--:R-:W-:Y:S01]  /*ce70*/  FFMA.FTZ R4, R201, UR26, -R11 ;  /* 0x0000001ac9047c23 */ /* 0x008fe2000801080b */
[----:B------:R-:W-:Y:S01]  /*ce80*/  FADD.FTZ R2, R182, R2 ;  /* 0x00000002b6027221 */ /* 0x000fe20000010000 */
[----:B------:R-:W-:Y:S01]  /*ce90*/  FADD.FTZ R3, R179, R3 ;  /* 0x00000003b3037221 */ /* 0x000fe20000010000 */
[----:B------:R-:W-:Y:S01]  /*cea0*/  FADD.FTZ R8, R251, R8 ;  /* 0x00000008fb087221 */ /* 0x000fe20000010000 */
[----:B------:R2:W-:Y:S01]  /*ceb0*/  MUFU.EX2 R5, R4 ;  /* 0x0000000400057308 */ /* 0x0005e20000000800 */
[----:B------:R-:W-:Y:S01]  /*cec0*/  FADD.FTZ R2, R183, R2 ;  /* 0x00000002b7027221 */ /* 0x000fe20000010000 */
        /* <DEDUP_REMOVED lines=13> */
[----:B--2---:R-:W-:Y:S01]  /*cfa0*/  FFMA.FTZ R4, R196, UR26, -R11 ;  /* 0x0000001ac4047c23 */ /* 0x004fe2000801080b */
[----:B------:R-:W-:Y:S02]  /*cfb0*/  FADD.FTZ R251, R33, R2 ;  /* 0x0000000221fb7221 */ /* 0x000fe40000010000 */
[----:B------:R2:W-:Y:S02]  /*cfc0*/  STL [R1+0xc], R240 ;  /* 0x00000cf001007387 */ /* 0x0005e40000100800 */
[C---:B------:R-:W-:Y:S01]  /*cfd0*/  HMMA.16816.F32 R160, R124.reuse, R172, R160 ;  /* 0x000000ac7ca0723c */ /* 0x040fe200000018a0 */
[----:B------:R-:W3:Y:S05]  /*cfe0*/  MUFU.EX2 R4, R4 ;  /* 0x0000000400047308 */ /* 0x000eea0000000800 */
[C---:B------:R-:W-:Y:S06]  /*cff0*/  HMMA.16816.F32 R168, R124.reuse, R174, R168 ;  /* 0x000000ae7ca8723c */ /* 0x040fec00000018a8 */
[----:B------:R-:W-:Y:S01]  /*d000*/  HMMA.16816.F32 R44, R124, R50, R244 ;  /* 0x000000327c2c723c */ /* 0x000fe200000018f4 */
[----:B---3--:R-:W-:Y:S01]  /*d010*/  F2FP.F16.F32.PACK_AB R131, R4, R5 ;  /* 0x000000050483723e */ /* 0x008fe200000000ff */
        /* <DEDUP_REMOVED lines=20> */
[----:B-1----:R-:W-:Y:S06]  /*d160*/  HMMA.16816.F32 R120, R124, R12, R120 ;  /* 0x0000000c7c78723c */ /* 0x002fec0000001878 */
        /* <DEDUP_REMOVED lines=15> */
[----:B--2---:R-:W-:-:S15]  /*d260*/  @!P0 BRA `(.L_x_1303) ;  /* 0x00000028005c8947 */ /* 0x004fde0003800000 */
        /* <DEDUP_REMOVED lines=19> */
[----:B------:R2:W-:Y:S04]  /*d3a0*/  LDGSTS.E.BYPASS.LTC128B.128 [R239+0xa000], desc[UR18][R8.64] ;  /* 0x0a00000008ef7fae */ /* 0x0005e8000b901d52 */
[----:B------:R-:W-:Y:S04]  /*d3b0*/  LDGSTS.E.BYPASS.LTC128B.128 [R239+0xb000], desc[UR18][R4.64] ;  /* 0x0b00000004ef7fae */ /* 0x000fe8000b901d52 */
[----:B------:R3:W-:Y:S04]  /*d3c0*/  LDGSTS.E.BYPASS.LTC128B.128 [R239+0xa800], desc[UR18][R6.64] ;  /* 0x0a80000006ef7fae */ /* 0x0007e8000b901d52 */
[----:B------:R4:W-:Y:S04]  /*d3d0*/  LDGSTS.E.BYPASS.LTC128B.128 [R239+0xb800], desc[UR18][R2.64] ;  /* 0x0b80000002ef7fae */ /* 0x0009e8000b901d52 */
[----:B------:R-:W-:Y:S01]  /*d3e0*/  LDSM.16.M88.4 R16, [R216+0x8000] ;  /* 0x00800000d810783b */ /* 0x000fe20000000200 */
[----:B-1----:R-:W-:-:S03]  /*d3f0*/  IMAD.SHL.U32 R243, R243, 0x2, RZ ;  /* 0x00000002f3f37824 */ /* 0x002fc600078e00ff */
[----:B------:R-:W-:Y:S02]  /*d400*/  LDSM.16.M88.4 R24, [R216+0x8800] ;  /* 0x00880000d818783b */ /* 0x000fe40000000200 */
[----:B------:R-:W-:Y:S02]  /*d410*/  LOP3.LUT R243, R243, 0x6, RZ, 0xc0, !PT ;  /* 0x00000006f3f37812 */ /* 0x000fe400078ec0ff */
[----:B------:R-:W-:Y:S03]  /*d420*/  LDSM.16.M88.4 R28, [R227] ;  /* 0x00000000e31c783b */ /* 0x000fe60000000200 */
[----:B------:R-:W-:Y:S01]  /*d430*/  IMAD R0, R0, 0x20, R243 ;  /* 0x0000002000007824 */ /* 0x000fe200078e02f3 */
[----:B--2---:R-:W1:Y:S04]  /*d440*/  LDSM.16.M88.4 R8, [R218] ;  /* 0x00000000da08783b */ /* 0x004e680000000200 */
[----:B------:R-:W-:Y:S01]  /*d450*/  LDSM.16.M88.4 R12, [R220+0x2000] ;  /* 0x00200000dc0c783b */ /* 0x000fe20000000200 */
[----:B------:R-:W-:-:S02]  /*d460*/  ISETP.GE.AND P5, PT, R0, R236, PT ;  /* 0x000000ec0000720c */ /* 0x000fc40003fa6270 */
[C---:B------:R-:W-:Y:S01]  /*d470*/  ISETP.GE.AND P1, PT, R0.reuse, R235, PT ;  /* 0x000000eb0000720c */ /* 0x040fe20003f26270 */
[----:B---3--:R-:W2:Y:S01]  /*d480*/  LDSM.16.M88.4 R4, [R218+0x2000] ;  /* 0x00200000da04783b */ /* 0x008ea20000000200 */
[C---:B------:R-:W-:Y:S01]  /*d490*/  ISETP.LT.OR P5, PT, R0.reuse, R232, P5 ;  /* 0x000000e80000720c */ /* 0x040fe20002fa1670 */
[C---:B----4-:R-:W-:Y:S02]  /*d4a0*/  VIADD R2, R0.reuse, 0x1 ;  /* 0x0000000100027836 */ /* 0x050fe40000000000 */
[----:B------:R-:W3:Y:S01]  /*d4b0*/  LDSM.16.M88.4 R32, [R230] ;  /* 0x00000000e620783b */ /* 0x000ee20000000200 */
[C---:B------:R-:W-:Y:S01]  /*d4c0*/  ISETP.GE.AND P3, PT, R0.reuse, R238, PT ;  /* 0x000000ee0000720c */ /* 0x040fe20003f66270 */
[C---:B------:R-:W-:Y:S01]  /*d4d0*/  VIADD R3, R0.reuse, 0x11 ;  /* 0x0000001100037836 */ /* 0x040fe20000000000 */
[----:B------:R-:W-:Y:S01]  /*d4e0*/  ISETP.LT.OR P1, PT, R0, R231, P1 ;  /* 0x000000e70000720c */ /* 0x000fe20000f21670 */
[----:B------:R-:W4:Y:S01]  /*d4f0*/  LDSM.16.M88.4 R20, [R220] ;  /* 0x00000000dc14783b */ /* 0x000f220000000200 */
[----:B------:R-:W-:-:S02]  /*d500*/  ISETP.GE.AND P6, PT, R2, R236, PT ;  /* 0x000000ec0200720c */ /* 0x000fc40003fc6270 */
        /* <DEDUP_REMOVED lines=10> */
[C---:B------:R-:W-:Y:S01]  /*d5b0*/  VIADD R2, R0.reuse, 0x8 ;  /* 0x0000000800027836 */ /* 0x040fe20000000000 */
[----:B------:R-:W-:Y:S01]  /*d5c0*/  ISETP.LT.OR P3, PT, R0, R234, P3 ;  /* 0x000000ea0000720c */ /* 0x000fe20001f61670 */
[C---:B-1----:R-:W-:Y:S06]  /*d5d0*/  HMMA.16816.F32 R188, R8.reuse, R16, RZ ;  /* 0x0000001008bc723c */ /* 0x042fec00000018ff */
[-C--:B------:R-:W-:Y:S06]  /*d5e0*/  HMMA.16816.F32 R200, R8, R18.reuse, RZ ;  /* 0x0000001208c8723c */ /* 0x080fec00000018ff */
[C---:B--2---:R-:W-:Y:S06]  /*d5f0*/  HMMA.16816.F32 R180, R4.reuse, R18, RZ ;  /* 0x0000001204b4723c */ /* 0x044fec00000018ff */
[C---:B------:R-:W-:Y:S06]  /*d600*/  HMMA.16816.F32 R176, R4.reuse, R24, RZ ;  /* 0x0000001804b0723c */ /* 0x040fec00000018ff */
[C---:B------:R-:W-:Y:S06]  /*d610*/  HMMA.16816.F32 R132, R4.reuse, R26, RZ ;  /* 0x0000001a0484723c */ /* 0x040fec00000018ff */
[----:B------:R-:W-:Y:S01]  /*d620*/  HMMA.16816.F32 R184, R4, R16, RZ ;  /* 0x0000001004b8723c */ /* 0x000fe200000018ff */
[----:B------:R-:W1:Y:S05]  /*d630*/  LDSM.16.M88.4 R4, [R226+0x2000] ;  /* 0x00200000e204783b */ /* 0x000e6a0000000200 */
[C---:B------:R-:W-:Y:S06]  /*d640*/  HMMA.16816.F32 R16, R8.reuse, R24, RZ ;  /* 0x000000180810723c */ /* 0x040fec00000018ff */
[----:B------:R-:W-:Y:S01]  /*d650*/  HMMA.16816.F32 R196, R8, R26, RZ ;  /* 0x0000001a08c4723c */ /* 0x000fe200000018ff */
[----:B------:R-:W2:Y:S05]  /*d660*/  LDSM.16.M88.4 R8, [R226] ;  /* 0x00000000e208783b */ /* 0x000eaa0000000200 */
[C---:B------:R-:W-:Y:S06]  /*d670*/  HMMA.16816.F32 R192, R12.reuse, R30, R180 ;  /* 0x0000001e0cc0723c */ /* 0x040fec00000018b4 */
[C---:B---3--:R-:W-:Y:S06]  /*d680*/  HMMA.16816.F32 R204, R12.reuse, R32, R176 ;  /* 0x000000200ccc723c */ /* 0x048fec00000018b0 */
[----:B------:R-:W-:Y:S01]  /*d690*/  HMMA.16816.F32 R180, R12, R34, R132 ;  /* 0x000000220cb4723c */ /* 0x000fe20000001884 */
[----:B------:R-:W-:Y:S05]  /*d6a0*/  LDSM.16.M88.4 R132, [R223] ;  /* 0x00000000df84783b */ /* 0x000fea0000000200 */
[-C--:B----4-:R-:W-:Y:S06]  /*d6b0*/  HMMA.16816.F32 R176, R20, R28.reuse, R188 ;  /* 0x0000001c14b0723c */ /* 0x090fec00000018bc */
[----:B------:R-:W-:Y:S06]  /*d6c0*/  HMMA.16816.F32 R208, R12, R28, R184 ;  /* 0x0000001c0cd0723c */ /* 0x000fec00000018b8 */
[C---:B------:R-:W-:Y:S01]  /*d6d0*/  HMMA.16816.F32 R24, R20.reuse, R32, R16 ;  /* 0x000000201418723c */ /* 0x040fe20000001810 */
[----:B------:R-:W3:Y:S05]  /*d6e0*/  LDSM.16.M88.4 R16, [R225+0x2000] ;  /* 0x00200000e110783b */ /* 0x000eea0000000200 */
[C---:B------:R-:W-:Y:S01]  /*d6f0*/  HMMA.16816.F32 R12, R20.reuse, R30, R200 ;  /* 0x0000001e140c723c */ /* 0x040fe200000018c8 */
[----:B------:R-:W4:Y:S05]  /*d700*/  LDSM.16.M88.4 R28, [R223+0x800] ;  /* 0x00080000df1c783b */ /* 0x000f2a0000000200 */
[----:B------:R-:W-:Y:S01]  /*d710*/  HMMA.16816.F32 R184, R20, R34, R196 ;  /* 0x0000002214b8723c */ /* 0x000fe200000018c4 */
[----:B------:R-:W5:Y:S04]  /*d720*/  LDSM.16.M88.4 R20, [R225] ;  /* 0x00000000e114783b */ /* 0x000f680000000200 */
[----:B------:R-:W-:Y:S01]  /*d730*/  LDSM.16.M88.4 R32, [R216+0x9000] ;  /* 0x00900000d820783b */ /* 0x000fe20000000200 */
[C---:B-1----:R-:W-:Y:S06]  /*d740*/  HMMA.16816.F32 R192, R4.reuse, R138, R192 ;  /* 0x0000008a04c0723c */ /* 0x042fec00000018c0 */
[C---:B------:R-:W-:Y:S06]  /*d750*/  HMMA.16816.F32 R204, R4.reuse, R140, R204 ;  /* 0x0000008c04cc723c */ /* 0x040fec00000018cc */
[----:B------:R-:W-:Y:S06]  /*d760*/  HMMA.16816.F32 R188, R4, R142, R180 ;  /* 0x0000008e04bc723c */ /* 0x000fec00000018b4 */
[-C--:B--2---:R-:W-:Y:S06]  /*d770*/  HMMA.16816.F32 R180, R8, R136.reuse, R176 ;  /* 0x0000008808b4723c */ /* 0x084fec00000018b0 */
[----:B------:R-:W-:Y:S01]  /*d780*/  HMMA.16816.F32 R196, R4, R136, R208 ;  /* 0x0000008804c4723c */ /* 0x000fe200000018d0 */
[----:B------:R-:W-:Y:S05]  /*d790*/  LDSM.16.M88.4 R4, [R218+0x4000] ;  /* 0x00400000da04783b */ /* 0x000fea0000000200 */
[C---:B------:R-:W-:Y:S01]  /*d7a0*/  HMMA.16816.F32 R176, R8.reuse, R138, R12 ;  /* 0x0000008a08b0723c */ /* 0x040fe2000000180c */
[----:B------:R-:W1:Y:S05]  /*d7b0*/  LDSM.16.M88.4 R12, [R218+0x6000] ;  /* 0x00600000da0c783b */ /* 0x000e6a0000000200 */
[C---:B------:R-:W-:Y:S01]  /*d7c0*/  HMMA.16816.F32 R136, R8.reuse, R140, R24 ;  /* 0x0000008c0888723c */ /* 0x040fe20000001818 */
[----:B------:R-:W2:Y:S05]  /*d7d0*/  LDSM.16.M88.4 R24, [R216+0x9800] ;  /* 0x00980000d818783b */ /* 0x000eaa0000000200 */
[----:B------:R-:W-:Y:S01]  /*d7e0*/  HMMA.16816.F32 R140, R8, R142, R184 ;  /* 0x0000008e088c723c */ /* 0x000fe200000018b8 */
[----:B------:R-:W-:Y:S05]  /*d7f0*/  LDSM.16.M88.4 R8, [R220+0x6000] ;  /* 0x00600000dc08783b */ /* 0x000fea0000000200 */
[C---:B---3--:R-:W-:Y:S06]  /*d800*/  HMMA.16816.F32 R192, R16.reuse, R134, R192 ;  /* 0x0000008610c0723c */ /* 0x048fec00000018c0 */
[----:B----4-:R-:W-:Y:S06]  /*d810*/  HMMA.16816.F32 R184, R16, R28, R204 ;  /* 0x0000001c10b8723c */ /* 0x010fec00000018cc */
[-C--:B-----5:R-:W-:Y:S06]  /*d820*/  HMMA.16816.F32 R180, R20, R132.reuse, R180 ;  /* 0x0000008414b4723c */ /* 0x0a0fec00000018b4 */
[C---:B------:R-:W-:Y:S06]  /*d830*/  HMMA.16816.F32 R196, R16.reuse, R132, R196 ;  /* 0x0000008410c4723c */ /* 0x040fec00000018c4 */
[----:B------:R-:W-:Y:S06]  /*d840*/  HMMA.16816.F32 R188, R16, R30, R188 ;  /* 0x0000001e10bc723c */ /* 0x000fec00000018bc */
[C---:B------:R-:W-:Y:S01]  /*d850*/  HMMA.16816.F32 R176, R20.reuse, R134, R176 ;  /* 0x0000008614b0723c */ /* 0x040fe200000018b0 */
[----:B------:R-:W-:Y:S05]  /*d860*/  LDSM.16.M88.4 R132, [R229] ;  /* 0x00000000e584783b */ /* 0x000fea0000000200 */
[C---:B------:R-:W-:Y:S01]  /*d870*/  HMMA.16816.F32 R16, R20.reuse, R28, R136 ;  /* 0x0000001c1410723c */ /* 0x040fe20000001888 */
[----:B------:R-:W-:Y:S05]  /*d880*/  LDSM.16.M88.4 R136, [R228] ;  /* 0x00000000e488783b */ /* 0x000fea0000000200 */
[----:B------:R-:W-:Y:S01]  /*d890*/  HMMA.16816.F32 R140, R20, R30, R140 ;  /* 0x0000001e148c723c */ /* 0x000fe2000000188c */
[----:B------:R-:W3:Y:S05]  /*d8a0*/  LDSM.16.M88.4 R20, [R220+0x4000] ;  /* 0x00400000dc14783b */ /* 0x000eea0000000200 */
[C---:B-1----:R-:W-:Y:S06]  /*d8b0*/  HMMA.16816.F32 R28, R12.reuse, R34, R192 ;  /* 0x000000220c1c723c */ /* 0x042fec00000018c0 */
[----:B--2---:R-:W-:Y:S06]  /*d8c0*/  HMMA.16816.F32 R192, R12, R24, R184 ;  /* 0x000000180cc0723c */ /* 0x004fec00000018b8 */
[-C--:B------:R-:W-:Y:S06]  /*d8d0*/  HMMA.16816.F32 R184, R4, R32.reuse, R180 ;  /* 0x0000002004b8723c */ /* 0x080fec00000018b4 */
[C---:B------:R-:W-:Y:S06]  /*d8e0*/  HMMA.16816.F32 R196, R12.reuse, R32, R196 ;  /* 0x000000200cc4723c */ /* 0x040fec00000018c4 */
[----:B------:R-:W-:Y:S06]  /*d8f0*/  HMMA.16816.F32 R188, R12, R26, R188 ;  /* 0x0000001a0cbc723c */ /* 0x000fec00000018bc */
[C---:B------:R-:W-:Y:S01]  /*d900*/  HMMA.16816.F32 R12, R4.reuse, R34, R176 ;  /* 0x00000022040c723c */ /* 0x040fe200000018b0 */
[----:B------:R-:W-:Y:S05]  /*d910*/  LDSM.16.M88.4 R32, [R224+0x9000] ;  /* 0x00900000e020783b */ /* 0x000fea0000000200 */
[C---:B------:R-:W-:Y:S01]  /*d920*/  HMMA.16816.F32 R176, R4.reuse, R24, R16 ;  /* 0x0000001804b0723c */ /* 0x040fe20000001810 */
[----:B------:R-:W-:Y:S05]  /*d930*/  LDSM.16.M88.4 R16, [R226+0x6000] ;  /* 0x00600000e210783b */ /* 0x000fea0000000200 */
[----:B------:R-:W-:Y:S01]  /*d940*/  HMMA.16816.F32 R140, R4, R26, R140 ;  /* 0x0000001a048c723c */ /* 0x000fe2000000188c */
[----:B------:R-:W1:Y:S04]  /*d950*/  LDSM.16.M88.4 R4, [R226+0x4000] ;  /* 0x00400000e204783b */ /* 0x000e680000000200 */
[----:B------:R-:W-:Y:S01]  /*d960*/  LDSM.16.M88.4 R24, [R223+0x1000] ;  /* 0x00100000df18783b */ /* 0x000fe20000000200 */
[----:B---3--:R-:W-:Y:S06]  /*d970*/  HMMA.16816.F32 R184, R20, R132, R184 ;  /* 0x0000008414b8723c */ /* 0x008fec00000018b8 */
[C---:B------:R-:W-:Y:S01]  /*d980*/  HMMA.16816.F32 R208, R8.reuse, R134, R28 ;  /* 0x0000008608d0723c */ /* 0x040fe2000000181c */
[----:B------:R-:W2:Y:S05]  /*d990*/  LDSM.16.M88.4 R28, [R224+0x9800] ;  /* 0x00980000e01c783b */ /* 0x000eaa0000000200 */
[----:B------:R-:W-:Y:S06]  /*d9a0*/  HMMA.16816.F32 R204, R8, R136, R192 ;  /* 0x0000008808cc723c */ /* 0x000fec00000018c0 */
[----:B------:R-:W-:Y:S01]  /*d9b0*/  HMMA.16816.F32 R192, R20, R134, R12 ;  /* 0x0000008614c0723c */ /* 0x000fe2000000180c */
[----:B------:R-:W3:Y:S05]  /*d9c0*/  LDSM.16.M88.4 R12, [R225+0x4000] ;  /* 0x00400000e10c783b */ /* 0x000eea0000000200 */
[C---:B------:R-:W-:Y:S06]  /*d9d0*/  HMMA.16816.F32 R196, R8.reuse, R132, R196 ;  /* 0x0000008408c4723c */ /* 0x040fec00000018c4 */
[----:B------:R-:W-:Y:S01]  /*d9e0*/  HMMA.16816.F32 R200, R8, R138, R188 ;  /* 0x0000008a08c8723c */ /* 0x000fe200000018bc */
[----:B------:R-:W4:Y:S05]  /*d9f0*/  LDSM.16.M88.4 R8, [R225+0x6000] ;  /* 0x00600000e108783b */ /* 0x000f2a0000000200 */
[C---:B------:R-:W-:Y:S06]  /*da00*/  HMMA.16816.F32 R180, R20.reuse, R136, R176 ;  /* 0x0000008814b4723c */ /* 0x040fec00000018b0 */
[----:B------:R-:W-:Y:S01]  /*da10*/  HMMA.16816.F32 R136, R20, R138, R140 ;  /* 0x0000008a1488723c */ /* 0x000fe2000000188c */
[----:B------:R-:W5:Y:S01]  /*da20*/  LDSM.16.M88.4 R20, [R223+0x1800] ;  /* 0x00180000df14783b */ /* 0x000f620000000200 */
[----:B------:R-:W-:-:S04]  /*da30*/  DEPBAR.LE SB0, 0x0 ;  /* 0x000080000000791a */ /* 0x000fc80000000000 */
[-C--:B-1----:R-:W-:Y:S06]  /*da40*/  HMMA.16816.F32 R140, R4, R32.reuse, R184 ;  /* 0x00000020048c723c */ /* 0x082fec00000018b8 */
[C---:B------:R-:W-:Y:S06]  /*da50*/  HMMA.16816.F32 R132, R16.reuse, R32, R196 ;  /* 0x000000201084723c */ /* 0x040fec00000018c4 */
[C---:B------:R-:W-:Y:S06]  /*da60*/  HMMA.16816.F32 R184, R16.reuse, R34, R208 ;  /* 0x0000002210b8723c */ /* 0x040fec00000018d0 */
[C---:B--2---:R-:W-:Y:S06]  /*da70*/  HMMA.16816.F32 R188, R16.reuse, R28, R204 ;  /* 0x0000001c10bc723c */ /* 0x044fec00000018cc */
[----:B------:R-:W-:Y:S06]  /*da80*/  HMMA.16816.F32 R176, R16, R30, R200 ;  /* 0x0000001e10b0723c */ /* 0x000fec00000018c8 */
[C---:B------:R-:W-:Y:S06]  /*da90*/  HMMA.16816.F32 R16, R4.reuse, R34, R192 ;  /* 0x000000220410723c */ /* 0x040fec00000018c0 */
[C---:B------:R-:W-:Y:S06]  /*daa0*/  HMMA.16816.F32 R180, R4.reuse, R28, R180 ;  /* 0x0000001c04b4723c */ /* 0x040fec00000018b4 */
[----:B------:R-:W-:Y:S06]  /*dab0*/  HMMA.16816.F32 R136, R4, R30, R136 ;  /* 0x0000001e0488723c */ /* 0x000fec0000001888 */
[-C--:B---3--:R-:W-:Y:S06]  /*dac0*/  HMMA.16816.F32 R4, R12, R24.reuse, R140 ;  /* 0x000000180c04723c */ /* 0x088fec000000188c */
[----:B----4-:R-:W-:Y:S06]  /*dad0*/  HMMA.16816.F32 R32, R8, R24, R132 ;  /* 0x000000180820723c */ /* 0x010fec0000001884 */
[-C--:B------:R-:W-:Y:S06]  /*dae0*/  HMMA.16816.F32 R132, R12, R26.reuse, R16 ;  /* 0x0000001a0c84723c */ /* 0x080fec0000001810 */
[----:B------:R-:W-:Y:S06]  /*daf0*/  HMMA.16816.F32 R184, R8, R26, R184 ;  /* 0x0000001a08b8723c */ /* 0x000fec00000018b8 */
[----:B------:R-:W-:Y:S01]  /*db00*/  FSEL R16, R4, -INF , !P5 ;  /* 0xff80000004107808 */ /* 0x000fe20006800000 */
[-C--:B-----5:R-:W-:Y:S01]  /*db10*/  HMMA.16816.F32 R28, R12, R20.reuse, R180 ;  /* 0x000000140c1c723c */ /* 0x0a0fe200000018b4 */
[C---:B------:R-:W-:Y:S01]  /*db20*/  ISETP.GE.AND P5, PT, R0.reuse, R237, PT ;  /* 0x000000ed0000720c */ /* 0x040fe20003fa6270 */
[----:B------:R-:W-:Y:S01]  /*db30*/  VIADD R4, R0, 0x10 ;  /* 0x0000001000047836 */ /* 0x000fe20000000000 */
[----:B------:R-:W-:Y:S01]  /*db40*/  FSEL R25, R6, -INF , !P1 ;  /* 0xff80000006197808 */ /* 0x000fe20004800000 */
[----:B------:R-:W-:Y:S01]  /*db50*/  BAR.SYNC.DEFER_BLOCKING 0x0 ;  /* 0x0000000000007b1d */ /* 0x000fe20000010000 */
[----:B------:R-:W-:Y:S01]  /*db60*/  ISETP.LT.OR P5, PT, R0, R233, P5 ;  /* 0x000000e90000720c */ /* 0x000fe20002fa1670 */
[----:B------:R-:W-:Y:S01]  /*db70*/  HMMA.16816.F32 R188, R8, R20, R188 ;  /* 0x0000001408bc723c */ /* 0x000fe200000018bc */
[----:B------:R-:W-:-:S02]  /*db80*/  FSEL R19, R32, -INF , !P3 ;  /* 0xff80000020137808 */ /* 0x000fc40005800000 */
[----:B------:R-:W-:Y:S02]  /*db90*/  FSEL R24, R34, -INF , !P5 ;  /* 0xff80000022187808 */ /* 0x000fe40006800000 */
[----:B------:R-:W-:Y:S01]  /*dba0*/  FSEL R26, R33, -INF , !P2 ;  /* 0xff800000211a7808 */ /* 0x000fe20005000000 */
[----:B------:R-:W-:Y:S01]  /*dbb0*/  HMMA.16816.F32 R176, R8, R22, R176 ;  /* 0x0000001608b0723c */ /* 0x000fe200000018b0 */
        /* <DEDUP_REMOVED lines=10> */
[----:B------:R-:W-:Y:S01]  /*dc60*/  HMMA.16816.F32 R32, R12, R22, R136 ;  /* 0x000000160c20723c */ /* 0x000fe20000001888 */
[----:B------:R-:W-:-:S02]  /*dc70*/  FSEL R17, R5, -INF , !P6 ;  /* 0xff80000005117808 */ /* 0x000fc40007000000 */
[C---:B------:R-:W-:Y:S02]  /*dc80*/  ISETP.GE.AND P0, PT, R2.reuse, R235, PT ;  /* 0x000000eb0200720c */ /* 0x040fe40003f06270 */
[----:B------:R-:W-:Y:S02]  /*dc90*/  FSEL R20, R7, -INF , !P4 ;  /* 0xff80000007147808 */ /* 0x000fe40006000000 */
[----:B------:R-:W-:Y:S02]  /*dca0*/  ISETP.LT.OR P0, PT, R2, R231, P0 ;  /* 0x000000e70200720c */ /* 0x000fe40000701670 */
[----:B------:R-:W-:Y:S02]  /*dcb0*/  FSEL R13, R134, -INF , !P3 ;  /* 0xff800000860d7808 */ /* 0x000fe40005800000 */
[----:B------:R-:W-:Y:S02]  /*dcc0*/  ISETP.GE.AND P3, PT, R4, R236, PT ;  /* 0x000000ec0400720c */ /* 0x000fe40003f66270 */
[----:B------:R-:W-:-:S02]  /*dcd0*/  FSEL R18, R132, -INF , !P1 ;  /* 0xff80000084127808 */ /* 0x000fc40004800000 */
[----:B------:R-:W-:Y:S02]  /*dce0*/  FSEL R14, R135, -INF , !P0 ;  /* 0xff800000870e7808 */ /* 0x000fe40004000000 */
[C---:B------:R-:W-:Y:S02]  /*dcf0*/  ISETP.GE.AND P6, PT, R2.reuse, R236, PT ;  /* 0x000000ec0200720c */ /* 0x040fe40003fc6270 */
[C---:B------:R-:W-:Y:S02]  /*dd00*/  ISETP.GE.AND P4, PT, R2.reuse, R238, PT ;  /* 0x000000ee0200720c */ /* 0x040fe40003f86270 */
[----:B------:R-:W-:Y:S02]  /*dd10*/  ISETP.GE.AND P1, PT, R2, R237, PT ;  /* 0x000000ed0200720c */ /* 0x000fe40003f26270 */
[C---:B------:R-:W-:Y:S02]  /*dd20*/  ISETP.LT.OR P0, PT, R4.reuse, R232, P3 ;  /* 0x000000e80400720c */ /* 0x040fe40001f01670 */
[----:B------:R-:W-:-:S02]  /*dd30*/  ISETP.GE.AND P3, PT, R4, R235, PT ;  /* 0x000000eb0400720c */ /* 0x000fc40003f66270 */
[C---:B------:R-:W-:Y:S02]  /*dd40*/  ISETP.LT.OR P6, PT, R2.reuse, R232, P6 ;  /* 0x000000e80200720c */ /* 0x040fe400037c1670 */
[C---:B------:R-:W-:Y:S02]  /*dd50*/  ISETP.LT.OR P4, PT, R2.reuse, R234, P4 ;  /* 0x000000ea0200720c */ /* 0x040fe40002781670 */
[----:B------:R-:W-:Y:S01]  /*dd60*/  ISETP.LT.OR P1, PT, R2, R233, P1 ;  /* 0x000000e90200720c */ /* 0x000fe20000f21670 */
[----:B------:R-:W-:Y:S01]  /*dd70*/  VIADD R2, R0, 0x18 ;  /* 0x0000001800027836 */ /* 0x000fe20000000000 */
[----:B------:R-:W-:Y:S01]  /*dd80*/  ISETP.LT.OR P3, PT, R4, R231, P3 ;  /* 0x000000e70400720c */ /* 0x000fe20001f61670 */
[----:B------:R-:W-:Y:S01]  /*dd90*/  VIADD R0, R0, 0x19 ;  /* 0x0000001900007836 */ /* 0x000fe20000000000 */
[----:B------:R-:W-:Y:S02]  /*dda0*/  FMNMX.FTZ R5, R214, R16, !PT ;  /* 0x00000010d6057209 */ /* 0x000fe40007810000 */
[----:B------:R-:W-:-:S02]  /*ddb0*/  FSEL R202, R30, -INF , !P3 ;  /* 0xff8000001eca7808 */ /* 0x000fc40005800000 */
[----:B------:R-:W-:Y:S02]  /*ddc0*/  FMNMX.FTZ R5, R17, R5, !PT ;  /* 0x0000000511057209 */ /* 0x000fe40007810000 */
[-C--:B------:R-:W-:Y:S02]  /*ddd0*/  ISETP.GE.AND P3, PT, R2, R236.reuse, PT ;  /* 0x000000ec0200720c */ /* 0x080fe40003f66270 */
[----:B------:R-:W-:Y:S02]  /*dde0*/  FSEL R11, R133, -INF , !P6 ;  /* 0xff800000850b7808 */ /* 0x000fe40007000000 */
[----:B------:R-:W-:Y:S02]  /*ddf0*/  ISETP.GE.AND P6, PT, R3, R236, PT ;  /* 0x000000ec0300720c */ /* 0x000fe40003fc6270 */
[----:B------:R-:W-:Y:S02]  /*de00*/  FMNMX.FTZ R5, R18, R5, !PT ;  /* 0x0000000512057209 */ /* 0x000fe40007810000 */
[----:B------:R-:W-:-:S02]  /*de10*/  ISETP.LT.OR P3, PT, R2, R232, P3 ;  /* 0x000000e80200720c */ /* 0x000fc40001f61670 */
[----:B------:R-:W-:Y:S02]  /*de20*/  ISETP.LT.OR P6, PT, R3, R232, P6 ;  /* 0x000000e80300720c */ /* 0x000fe400037c1670 */
[----:B------:R-:W-:Y:S02]  /*de30*/  FSEL R192, R28, -INF , !P0 ;  /* 0xff8000001cc07808 */ /* 0x000fe40004000000 */
[----:B------:R-:W-:Y:S02]  /*de40*/  FMNMX.FTZ R5, R11, R5, !PT ;  /* 0x000000050b057209 */ /* 0x000fe40007810000 */
[----:B------:R-:W-:Y:S02]  /*de50*/  FSEL R193, R32, -INF , !P3 ;  /* 0xff80000020c17808 */ /* 0x000fe40005800000 */
[----:B------:R-:W-:Y:S02]  /*de60*/  PLOP3.LUT P3, PT, PT, PT, UP0, 0x80, 0x0 ;  /* 0x000000000000781c */ /* 0x000fe40003f6f008 */
[----:B------:R-:W-:-:S02]  /*de70*/  ISETP.GE.AND P0, PT, R3, R235, PT ;  /* 0x000000eb0300720c */ /* 0x000fc40003f06270 */
[----:B------:R-:W-:Y:S02]  /*de80*/  FSEL R195, R29, -INF , !P6 ;  /* 0xff8000001dc37808 */ /* 0x000fe40007000000 */
[----:B------:R-:W-:Y:S02]  /*de90*/  ISETP.GE.AND P6, PT, R0, R236, PT ;  /* 0x000000ec0000720c */ /* 0x000fe40003fc6270 */
[----:B------:R-:W-:Y:S02]  /*dea0*/  FMNMX.FTZ R5, R192, R5, !PT ;  /* 0x00000005c0057209 */ /* 0x000fe40007810000 */
[----:B------:R-:W-:Y:S02]  /*deb0*/  ISETP.LT.OR P0, PT, R3, R231, P0 ;  /* 0x000000e70300720c */ /* 0x000fe40000701670 */
[----:B------:R-:W-:Y:S02]  /*dec0*/  ISETP.LT.OR P6, PT, R0, R232, P6 ;  /* 0x000000e80000720c */ /* 0x000fe400037c1670 */
[----:B------:R-:W-:-:S02]  /*ded0*/  FMNMX.FTZ R5, R195, R5, !PT ;  /* 0x00000005c3057209 */ /* 0x000fc40007810000 */
[----:B------:R-:W-:Y:S02]  /*dee0*/  FSEL R203, R31, -INF , !P0 ;  /* 0xff8000001fcb7808 */ /* 0x000fe40004000000 */
[C---:B------:R-:W-:Y:S02]  /*def0*/  ISETP.GE.AND P0, PT, R2.reuse, R235, PT ;  /* 0x000000eb0200720c */ /* 0x040fe40003f06270 */
[----:B------:R-:W-:Y:S02]  /*df00*/  FSEL R194, R33, -INF , !P6 ;  /* 0xff80000021c27808 */ /* 0x000fe40007000000 */
[----:B------:R-:W-:Y:S02]  /*df10*/  FMNMX.FTZ R5, R193, R5, !PT ;  /* 0x00000005c1057209 */ /* 0x000fe40007810000 */
[----:B------:R-:W-:Y:S02]  /*df20*/  ISETP.LT.OR P0, PT, R2, R231, P0 ;  /* 0x000000e70200720c */ /* 0x000fe40000701670 */
[----:B------:R-:W-:-:S02]  /*df30*/  FMNMX.FTZ R12, R215, R25, !PT ;  /* 0x00000019d70c7209 */ /* 0x000fc40007810000 */
        /* <DEDUP_REMOVED lines=11> */
[----:B------:R-:W-:-:S03]  /*dff0*/  UIADD3 UR4, UR7, UR4, URZ ;  /* 0x0000000407047290 */ /* 0x000fc6000fffe03f */
[----:B------:R-:W-:-:S03]  /*e000*/  ULDC.64 UR6, c[0x0][0x218] ;  /* 0x0000860000067ab9 */ /* 0x000fc60000000a00 */
[----:B------:R-:W-:Y:S01]  /*e010*/  IMAD.U32 R7, RZ, RZ, UR4 ;  /* 0x00000004ff077e24 */ /* 0x000fe2000f8e00ff */
[----:B--2---:R-:W-:-:S04]  /*e020*/  LEA R5, P3, R5, R246, 0x5 ;  /* 0x000000f605057211 */ /* 0x004fc800078628ff */
[C---:B------:R-:W-:Y:S02]  /*e030*/  LEA R6, P6, R5.reuse, UR6, 0x1 ;  /* 0x0000000605067c11 */ /* 0x040fe4000f8c08ff */
        /* <DEDUP_REMOVED lines=12> */
.L_x_1307:
[----:B-1----:R-:W1:Y:S01]  /*e100*/  SHFL.BFLY PT, R9, R10, 0x2, 0x1f ;  /* 0x0c401f000a097f89 */ /* 0x002e6200000e0000 */
[----:B------:R-:W-:Y:S02]  /*e110*/  FMNMX.FTZ R5, R20, R12, !PT ;  /* 0x0000000c14057209 */ /* 0x000fe40007810000 */
[----:B------:R-:W-:Y:S01]  /*e120*/  ISETP.GE.AND P6, PT, R0, R235, PT ;  /* 0x000000eb0000720c */ /* 0x000fe20003fc6270 */
[----:B------:R-:W-:Y:S01]  /*e130*/  LDSM.16.MT88.4 R140, [R221+0xa000] ;  /* 0x00a00000dd8c783b */ /* 0x000fe20000004200 */
[----:B------:R-:W-:Y:S02]  /*e140*/  FMNMX.FTZ R5, R13, R5, !PT ;  /* 0x000000050d057209 */ /* 0x000fe40007810000 */
[----:B------:R-:W-:Y:S01]  /*e150*/  FSEL R201, R34, -INF , !P0 ;  /* 0xff80000022c97808 */ /* 0x000fe20004000000 */
[----:B------:R-:W-:Y:S01]  /*e160*/  LDSM.16.MT88.4 R28, [R222+0xb000] ;  /* 0x00b00000de1c783b */ /* 0x000fe20000004200 */
[----:B------:R-:W-:Y:S02]  /*e170*/  ISETP.LT.OR P6, PT, R0, R231, P6 ;  /* 0x000000e70000720c */ /* 0x000fe400037c1670 */
[----:B------:R-:W-:-:S02]  /*e180*/  ISETP.GE.AND P3, PT, R4, R238, PT ;  /* 0x000000ee0400720c */ /* 0x000fc40003f66270 */
[----:B------:R-:W-:Y:S02]  /*e190*/  ISETP.GE.AND P0, PT, R4, R237, PT ;  /* 0x000000ed0400720c */ /* 0x000fe40003f06270 */
[----:B------:R-:W-:Y:S02]  /*e1a0*/  FMNMX.FTZ R5, R14, R5, !PT ;  /* 0x000000050e057209 */ /* 0x000fe40007810000 */
[----:B------:R-:W-:Y:S02]  /*e1b0*/  FSEL R200, R35, -INF , !P6 ;  /* 0xff80000023c87808 */ /* 0x000fe40007000000 */
[----:B------:R-:W-:Y:S01]  /*e1c0*/  FSEL R7, R185, -INF , !P4 ;  /* 0xff800000b9077808 */ /* 0x000fe20006000000 */
[----:B------:R-:W-:Y:S01]  /*e1d0*/  LDSM.16.MT88.4 R32, [R222+0xa000] ;  /* 0x00a00000de20783b */ /* 0x000fe20000004200 */
[C---:B------:R-:W-:Y:S02]  /*e1e0*/  ISETP.LT.OR P3, PT, R4.reuse, R234, P3 ;  /* 0x000000ea0400720c */ /* 0x040fe40001f61670 */
[----:B------:R-:W-:-:S02]  /*e1f0*/  ISETP.LT.OR P0, PT, R4, R233, P0 ;  /* 0x000000e90400720c */ /* 0x000fc40000701670 */
[C---:B------:R-:W-:Y:S02]  /*e200*/  ISETP.GE.AND P6, PT, R3.reuse, R238, PT ;  /* 0x000000ee0300720c */ /* 0x040fe40003fc6270 */
[----:B------:R-:W-:Y:S02]  /*e210*/  ISETP.GE.AND P4, PT, R3, R237, PT ;  /* 0x000000ed0300720c */ /* 0x000fe40003f86270 */
[----:B------:R-:W-:Y:S02]  /*e220*/  FMNMX.FTZ R4, R202, R5, !PT ;  /* 0x00000005ca047209 */ /* 0x000fe40007810000 */
[----:B------:R-:W-:Y:S02]  /*e230*/  FMNMX.FTZ R5, R213, R19, !PT ;  /* 0x00000013d5057209 */ /* 0x000fe40007810000 */
[C---:B------:R-:W-:Y:S02]  /*e240*/  ISETP.LT.OR P6, PT, R3.reuse, R234, P6 ;  /* 0x000000ea0300720c */ /* 0x040fe400037c1670 */
[----:B------:R-:W-:-:S02]  /*e250*/  ISETP.LT.OR P4, PT, R3, R233, P4 ;  /* 0x000000e90300720c */ /* 0x000fc40002781670 */
[----:B------:R-:W-:Y:S02]  /*e260*/  FMNMX.FTZ R8, R203, R4, !PT ;  /* 0x00000004cb087209 */ /* 0x000fe40007810000 */
[----:B-1----:R-:W-:Y:S02]  /*e270*/  FMNMX.FTZ R3, R10, R9, !PT ;  /* 0x000000090a037209 */ /* 0x002fe40007810000 */
[----:B------:R-:W-:Y:S02]  /*e280*/  FSEL R6, R184, -INF , !P5 ;  /* 0xff800000b8067808 */ /* 0x000fe40006800000 */
[----:B------:R-:W-:Y:S01]  /*e290*/  FMNMX.FTZ R4, R26, R5, !PT ;  /* 0x000000051a047209 */ /* 0x000fe20007810000 */
[----:B------:R-:W1:Y:S01]  /*e2a0*/  SHFL.BFLY PT, R10, R3, 0x1, 0x1f ;  /* 0x0c201f00030a7f89 */ /* 0x000e6200000e0000 */
[----:B------:R-:W-:Y:S02]  /*e2b0*/  FSEL R15, R188, -INF , !P3 ;  /* 0xff800000bc0f7808 */ /* 0x000fe40005800000 */
[----:B------:R-:W-:-:S02]  /*e2c0*/  FMNMX.FTZ R4, R6, R4, !PT ;  /* 0x0000000406047209 */ /* 0x000fc40007810000 */
[----:B------:R-:W-:Y:S02]  /*e2d0*/  FMNMX.FTZ R8, R201, R8, !PT ;  /* 0x00000008c9087209 */ /* 0x000fe40007810000 */
[----:B------:R-:W-:Y:S02]  /*e2e0*/  FMNMX.FTZ R5, R7, R4, !PT ;  /* 0x0000000407057209 */ /* 0x000fe40007810000 */
[----:B------:R-:W-:Y:S02]  /*e2f0*/  FSEL R132, R189, -INF , !P6 ;  /* 0xff800000bd847808 */ /* 0x000fe40007000000 */
[----:B------:R-:W-:Y:S02]  /*e300*/  FMNMX.FTZ R5, R15, R5, !PT ;  /* 0x000000050f057209 */ /* 0x000fe40007810000 */
[----:B------:R-:W-:Y:S02]  /*e310*/  FMNMX.FTZ R4, R212, R24, !PT ;  /* 0x00000018d4047209 */ /* 0x000fe40007810000 */
[----:B------:R-:W-:-:S02]  /*e320*/  FMNMX.FTZ R12, R200, R8, !PT ;  /* 0x00000008c80c7209 */ /* 0x000fc40007810000 */
[----:B------:R-:W-:Y:S02]  /*e330*/  FMNMX.FTZ R134, R132, R5, !PT ;  /* 0x0000000584867209 */ /* 0x000fe40007810000 */
[----:B------:R-:W-:Y:S01]  /*e340*/  FSEL R5, R186, -INF , !P2 ;  /* 0xff800000ba057808 */ /* 0x000fe20005000000 */
[----:B------:R-:W2:Y:S01]  /*e350*/  SHFL.BFLY PT, R9, R12, 0x2, 0x1f ;  /* 0x0c401f000c097f89 */ /* 0x000ea200000e0000 */
[----:B------:R-:W-:Y:S02]  /*e360*/  FMNMX.FTZ R8, R21, R4, !PT ;  /* 0x0000000415087209 */ /* 0x000fe40007810000 */
[C---:B------:R-:W-:Y:S02]  /*e370*/  ISETP.GE.AND P5, PT, R2.reuse, R238, PT ;  /* 0x000000ee0200720c */ /* 0x040fe40003fa6270 */
[----:B------:R-:W-:Y:S02]  /*e380*/  ISETP.GE.AND P2, PT, R2, R237, PT ;  /* 0x000000ed0200720c */ /* 0x000fe40003f46270 */
[----:B------:R-:W-:-:S02]  /*e390*/  FSEL R4, R187, -INF , !P1 ;  /* 0xff800000bb047808 */ /* 0x000fc40004800000 */
[----:B------:R-:W-:Y:S02]  /*e3a0*/  FMNMX.FTZ R8, R5, R8, !PT ;  /* 0x0000000805087209 */ /* 0x000fe40007810000 */
[----:B------:R-:W-:Y:S02]  /*e3b0*/  ISETP.GE.AND P3, PT, R0, R238, PT ;  /* 0x000000ee0000720c */ /* 0x000fe40003f66270 */
[C---:B------:R-:W-:Y:S02]  /*e3c0*/  ISETP.LT.OR P5, PT, R2.reuse, R234, P5 ;  /* 0x000000ea0200720c */ /* 0x040fe40002fa1670 */
[----:B------:R-:W-:Y:S02]  /*e3d0*/  ISETP.LT.OR P2, PT, R2, R233, P2 ;  /* 0x000000e90200720c */ /* 0x000fe40001741670 */
[----:B------:R-:W-:Y:S02]  /*e3e0*/  FSEL R138, R190, -INF , !P0 ;  /* 0xff800000be8a7808 */ /* 0x000fe40004000000 */
[----:B------:R-:W-:-:S02]  /*e3f0*/  FMNMX.FTZ R2, R4, R8, !PT ;  /* 0x0000000804027209 */ /* 0x000fc40007810000 */
[----:B------:R-:W-:Y:S02]  /*e400*/  ISETP.LT.OR P3, PT, R0, R234, P3 ;  /* 0x000000ea0000720c */ /* 0x000fe40001f61670 */
[----:B------:R-:W-:Y:S02]  /*e410*/  FSEL R133, R176, -INF , !P5 ;  /* 0xff800000b0857808 */ /* 0x000fe40006800000 */
[----:B------:R-:W-:Y:S02]  /*e420*/  ISETP.GE.AND P0, PT, R0, R237, PT ;  /* 0x000000ed0000720c */ /* 0x000fe40003f06270 */
[----:B-1----:R-:W-:Y:S02]  /*e430*/  FMNMX.FTZ R136, R3, R10, !PT ;  /* 0x0000000a03887209 */ /* 0x002fe40007810000 */
[----:B------:R-:W-:Y:S02]  /*e440*/  FSEL R180, R191, -INF , !P4 ;  /* 0xff800000bfb47808 */ /* 0x000fe40006000000 */
[----:B------:R-:W-:-:S02]  /*e450*/  FMNMX.FTZ R3, R138, R2, !PT ;  /* 0x000000028a037209 */ /* 0x000fc40007810000 */
[----:B------:R-:W-:Y:S02]  /*e460*/  FSEL R139, R177, -INF , !P3 ;  /* 0xff800000b18b7808 */ /* 0x000fe40005800000 */
[----:B------:R-:W-:Y:S02]  /*e470*/  FMNMX.FTZ R134, R133, R134, !PT ;  /* 0x0000008685867209 */ /* 0x000fe40007810000 */
[----:B------:R-:W-:Y:S02]  /*e480*/  ISETP.LT.OR P0, PT, R0, R233, P0 ;  /* 0x000000e90000720c */ /* 0x000fe40000701670 */
[----:B------:R-:W-:Y:S02]  /*e490*/  FSEL R182, R178, -INF , !P2 ;  /* 0xff800000b2b67808 */ /* 0x000fe40005000000 */
[----:B------:R-:W-:Y:S02]  /*e4a0*/  FMNMX.FTZ R0, R180, R3, !PT ;  /* 0x00000003b4007209 */ /* 0x000fe40007810000 */
[----:B------:R-:W-:-:S02]  /*e4b0*/  FMNMX.FTZ R134, R139, R134, !PT ;  /* 0x000000868b867209 */ /* 0x000fc40007810000 */
[----:B------:R-:W-:Y:S02]  /*e4c0*/  FSEL R181, R179, -INF , !P0 ;  /* 0xff800000b3b57808 */ /* 0x000fe40004000000 */
[----:B------:R-:W-:Y:S01]  /*e4d0*/  FMNMX.FTZ R0, R182, R0, !PT ;  /* 0x00000000b6007209 */ /* 0x000fe20007810000 */
[----:B------:R-:W1:Y:S01]  /*e4e0*/  SHFL.BFLY PT, R8, R134, 0x2, 0x1f ;  /* 0x0c401f0086087f89 */ /* 0x000e6200000e0000 */
[----:B--2---:R-:W-:Y:S01]  /*e4f0*/  FMNMX.FTZ R135, R12, R9, !PT ;  /* 0x000000090c877209 */ /* 0x004fe20007810000 */
[C---:B------:R-:W-:Y:S01]  /*e500*/  FMUL.FTZ R12, R136.reuse, UR26 ;  /* 0x0000001a880c7c20 */ /* 0x040fe20008410000 */
[----:B------:R-:W-:Y:S01]  /*e510*/  FMNMX.FTZ R0, R181, R0, !PT ;  /* 0x00000000b5007209 */ /* 0x000fe20007810000 */
[----:B------:R-:W-:Y:S01]  /*e520*/  LDSM.16.MT88.4 R176, [R217+0xb000] ;  /* 0x00b00000d9b0783b */ /* 0x000fe20000004200 */
[----:B------:R-:W-:Y:S02]  /*e530*/  FSETP.NEU.FTZ.AND P3, PT, R136, -INF , PT ;  /* 0xff8000008800780b */ /* 0x000fe40003f7d000 */
[----:B------:R-:W-:Y:S01]  /*e540*/  MOV R196, R241 ;  /* 0x000000f100c47202 */ /* 0x000fe20000000f00 */
[----:B------:R-:W2:Y:S01]  /*e550*/  SHFL.BFLY PT, R9, R0, 0x2, 0x1f ;  /* 0x0c401f0000097f89 */ /* 0x000ea200000e0000 */
[----:B------:R-:W-:-:S02]  /*e560*/  FSEL R12, R12, RZ, P3 ;  /* 0x000000ff0c0c7208 */ /* 0x000fc40001800000 */
[----:B------:R-:W-:Y:S01]  /*e570*/  MOV R197, R240 ;  /* 0x000000f000c57202 */ /* 0x000fe20000000f00 */
[----:B------:R-:W3:Y:S02]  /*e580*/  SHFL.BFLY PT, R2, R135, 0x1, 0x1f ;  /* 0x0c201f0087027f89 */ /* 0x000ee400000e0000 */
[--C-:B------:R-:W-:Y:S01]  /*e590*/  FFMA.FTZ R16, R16, UR26, -R12.reuse ;  /* 0x0000001a10107c23 */ /* 0x100fe2000801080c */
[--C-:B------:R-:W-:Y:S01]  /*e5a0*/  FFMA.FTZ R17, R17, UR26, -R12.reuse ;  /* 0x0000001a11117c23 */ /* 0x100fe2000801080c */
[----:B------:R-:W-:Y:S02]  /*e5b0*/  FFMA.FTZ R18, R18, UR26, -R12 ;  /* 0x0000001a12127c23 */ /* 0x000fe4000801080c */
[----:B------:R-:W-:Y:S01]  /*e5c0*/  MUFU.EX2 R249, R16 ;  /* 0x0000001000f97308 */ /* 0x000fe20000000800 */
[----:B-1----:R-:W-:-:S07]  /*e5d0*/  FMNMX.FTZ R134, R134, R8, !PT ;  /* 0x0000000886867209 */ /* 0x002fce0007810000 */
[----:B------:R-:W-:Y:S01]  /*e5e0*/  MUFU.EX2 R248, R17 ;  /* 0x0000001100f87308 */ /* 0x000fe20000000800 */
[----:B------:R-:W1:Y:S01]  /*e5f0*/  SHFL.BFLY PT, R8, R134, 0x1, 0x1f ;  /* 0x0c201f0086087f89 */ /* 0x000e6200000e0000 */
[----:B--2---:R-:W-:-:S06]  /*e600*/  FMNMX.FTZ R0, R0, R9, !PT ;  /* 0x0000000900007209 */ /* 0x004fcc0007810000 */
[----:B------:R-:W-:Y:S01]  /*e610*/  MUFU.EX2 R247, R18 ;  /* 0x0000001200f77308 */ /* 0x000fe20000000800 */
[----:B---3--:R-:W-:Y:S01]  /*e620*/  FMNMX.FTZ R135, R135, R2, !PT ;  /* 0x0000000287877209 */ /* 0x008fe20007810000 */
[----:B------:R-:W2:Y:S01]  /*e630*/  SHFL.BFLY PT, R137, R0, 0x1, 0x1f ;  /* 0x0c201f0000897f89 */ /* 0x000ea200000e0000 */
[----:B------:R-:W-:Y:S02]  /*e640*/  FFMA.FTZ R2, R11, UR26, -R12 ;  /* 0x0000001a0b027c23 */ /* 0x000fe4000801080c */
[C---:B------:R-:W-:Y:S01]  /*e650*/  FSETP.NEU.FTZ.AND P2, PT, R135.reuse, -INF , PT ;  /* 0xff8000008700780b */ /* 0x040fe20003f5d000 */
[----:B------:R-:W-:Y:S02]  /*e660*/  FMUL.FTZ R3, R135, UR26 ;  /* 0x0000001a87037c20 */ /* 0x000fe40008410000 */
[----:B------:R3:W-:Y:S03]  /*e670*/  MUFU.EX2 R250, R2 ;  /* 0x0000000200fa7308 */ /* 0x0007e60000000800 */
[----:B------:R-:W-:-:S02]  /*e680*/  FSEL R11, R3, RZ, P2 ;  /* 0x000000ff030b7208 */ /* 0x000fc40001000000 */
[----:B------:R-:W-:-:S03]  /*e690*/  FSEL R3, R135, RZ, P2 ;  /* 0x000000ff87037208 */ /* 0x000fc60001000000 */
[--C-:B------:R-:W-:Y:S01]  /*e6a0*/  FFMA.FTZ R25, R25, UR26, -R11.reuse ;  /* 0x0000001a19197c23 */ /* 0x100fe2000801080b */
[----:B------:R-:W-:Y:S01]  /*e6b0*/  FFMA.FTZ R20, R20, UR26, -R11 ;  /* 0x0000001a14147c23 */ /* 0x000fe2000801080b */
[----:B-1----:R-:W-:Y:S01]  /*e6c0*/  FMNMX.FTZ R134, R134, R8, !PT ;  /* 0x0000000886867209 */ /* 0x002fe20007810000 */
[----:B------:R-:W-:Y:S01]  /*e6d0*/  FADD.FTZ R3, R215, -R3 ;  /* 0x80000003d7037221 */ /* 0x000fe20000010000 */
[----:B------:R-:W-:Y:S01]  /*e6e0*/  MUFU.EX2 R244, R25 ;  /* 0x0000001900f47308 */ /* 0x000fe20000000800 */
[--C-:B------:R-:W-:Y:S01]  /*e6f0*/  FFMA.FTZ R13, R13, UR26, -R11.reuse ;  /* 0x0000001a0d0d7c23 */ /* 0x100fe2000801080b */
[C---:B------:R-:W-:Y:S01]  /*e700*/  FSETP.NEU.FTZ.AND P1, PT, R134.reuse, -INF , PT ;  /* 0xff8000008600780b */ /* 0x040fe20003f3d000 */
[----:B------:R-:W-:Y:S01]  /*e710*/  FMUL.FTZ R10, R134, UR26 ;  /* 0x0000001a860a7c20 */ /* 0x000fe20008410000 */
[----:B---3--:R-:W-:Y:S01]  /*e720*/  FSEL R2, R136, RZ, P3 ;  /* 0x000000ff88027208 */ /* 0x008fe20001800000 */
[----:B------:R-:W-:Y:S01]  /*e730*/  FMUL.FTZ R3, R3, UR26 ;  /* 0x0000001a03037c20 */ /* 0x000fe20008410000 */
[----:B--2---:R-:W-:Y:S01]  /*e740*/  FMNMX.FTZ R137, R0, R137, !PT ;  /* 0x0000008900897209 */ /* 0x004fe20007810000 */
[----:B------:R-:W-:Y:S01]  /*e750*/  FFMA.FTZ R14, R14, UR26, -R11 ;  /* 0x0000001a0e0e7c23 */ /* 0x000fe2000801080b */
        /* <DEDUP_REMOVED lines=8> */
[----:B------:R-:W-:Y:S01]  /*e7e0*/  MUFU.EX2 R243, R20 ;  /* 0x0000001400f37308 */ /* 0x000fe20000000800 */
        /* <DEDUP_REMOVED lines=12> */
[----:B------:R1:W-:Y:S08]  /*e8b0*/  MUFU.EX2 R242, R19 ;  /* 0x0000001300f27308 */ /* 0x0003f00000000800 */
[----:B------:R-:W-:Y:S08]  /*e8c0*/  MUFU.EX2 R241, R26 ;  /* 0x0000001a00f17308 */ /* 0x000ff00000000800 */
[----:B------:R-:W-:Y:S01]  /*e8d0*/  MUFU.EX2 R185, R6 ;  /* 0x0000000600b97308 */ /* 0x000fe20000000800 */
[----:B-1----:R-:W1:Y:S07]  /*e8e0*/  LDSM.16.MT88.4 R16, [R217+0xa000] ;  /* 0x00a00000d910783b */ /* 0x002e6e0000004200 */
[----:B------:R-:W2:Y:S08]  /*e8f0*/  MUFU.EX2 R186, R7 ;  /* 0x0000000700ba7308 */ /* 0x000eb00000000800 */
[----:B------:R3:W-:Y:S08]  /*e900*/  MUFU.EX2 R187, R24 ;  /* 0x0000001800bb7308 */ /* 0x0007f00000000800 */
[----:B------:R4:W5:Y:S01]  /*e910*/  MUFU.EX2 R240, R21 ;  /* 0x0000001500f07308 */ /* 0x0009620000000800 */
[----:B--2---:R-:W-:-:S07]  /*e920*/  F2FP.F16.F32.PACK_AB R6, R186, R185 ;  /* 0x000000b9ba06723e */ /* 0x004fce00000000ff */
[----:B------:R5:W-:Y:S01]  /*e930*/  MUFU.EX2 R184, R5 ;  /* 0x0000000500b87308 */ /* 0x000be20000000800 */
[----:B---3--:R-:W-:Y:S07]  /*e940*/  LDSM.16.MT88.4 R24, [R219+0xb000] ;  /* 0x00b00000db18783b */ /* 0x008fee0000004200 */
[----:B------:R2:W3:Y:S01]  /*e950*/  MUFU.EX2 R183, R4 ;  /* 0x0000000400b77308 */ /* 0x0004e20000000800 */
[----:B----4-:R-:W4:Y:S07]  /*e960*/  LDSM.16.MT88.4 R20, [R219+0xa000] ;  /* 0x00a00000db14783b */ /* 0x010f2e0000004200 */
[----:B------:R-:W1:Y:S01]  /*e970*/  MUFU.EX2 R2, R2 ;  /* 0x0000000200027308 */ /* 0x000e620000000800 */
[----:B-----5:R-:W-:-:S07]  /*e980*/  F2FP.F16.F32.PACK_AB R5, R240, R187 ;  /* 0x000000bbf005723e */ /* 0x020fce00000000ff */
[----:B------:R-:W5:Y:S01]  /*e990*/  MUFU.EX2 R0, R0 ;  /* 0x0000000000007308 */ /* 0x000f620000000800 */
[----:B--2---:R-:W-:Y:S02]  /*e9a0*/  F2FP.F16.F32.PACK_AB R4, R241, R242 ;  /* 0x000000f2f104723e */ /* 0x004fe400000000ff */
[----:B---3--:R-:W-:-:S05]  /*e9b0*/  F2FP.F16.F32.PACK_AB R7, R183, R184 ;  /* 0x000000b8b707723e */ /* 0x008fca00000000ff */
[----:B------:R-:W-:Y:S01]  /*e9c0*/  MUFU.EX2 R245, R13 ;  /* 0x0000000d00f57308 */ /* 0x000fe20000000800 */
[-C--:B-1----:R-:W-:Y:S01]  /*e9d0*/  FMUL.FTZ R40, R40, R2.reuse ;  /* 0x0000000228287220 */ /* 0x082fe20000410000 */
[-C--:B------:R-:W-:Y:S01]  /*e9e0*/  FMUL.FTZ R41, R41, R2.reuse ;  /* 0x0000000229297220 */ /* 0x080fe20000410000 */
[-C--:B------:R-:W-:Y:S01]  /*e9f0*/  FMUL.FTZ R144, R144, R2.reuse ;  /* 0x0000000290907220 */ /* 0x080fe20000410000 */
[-C--:B------:R-:W-:Y:S01]  /*ea00*/  FMUL.FTZ R145, R145, R2.reuse ;  /* 0x0000000291917220 */ /* 0x080fe20000410000 */
[-C--:B------:R-:W-:Y:S01]  /*ea10*/  FMUL.FTZ R152, R152, R2.reuse ;  /* 0x0000000298987220 */ /* 0x080fe20000410000 */
[-C--:B------:R-:W-:Y:S01]  /*ea20*/  FMUL.FTZ R153, R153, R2.reuse ;  /* 0x0000000299997220 */ /* 0x080fe20000410000 */
[----:B------:R-:W-:Y:S01]  /*ea30*/  FMUL.FTZ R160, R160, R2 ;  /* 0x00000002a0a07220 */ /* 0x000fe20000410000 */
[----:B------:R-:W-:Y:S01]  /*ea40*/  MUFU.EX2 R246, R14 ;  /* 0x0000000e00f67308 */ /* 0x000fe20000000800 */
[-C--:B-----5:R-:W-:Y:S01]  /*ea50*/  FMUL.FTZ R42, R42, R0.reuse ;  /* 0x000000002a2a7220 */ /* 0x0a0fe20000410000 */
[-C--:B------:R-:W-:Y:S01]  /*ea60*/  FMUL.FTZ R43, R43, R0.reuse ;  /* 0x000000002b2b7220 */ /* 0x080fe20000410000 */
[-C--:B------:R-:W-:Y:S01]  /*ea70*/  FMUL.FTZ R146, R146, R0.reuse ;  /* 0x0000000092927220 */ /* 0x080fe20000410000 */
[----:B------:R-:W-:Y:S01]  /*ea80*/  FMUL.FTZ R147, R147, R0 ;  /* 0x0000000093937220 */ /* 0x000fe20000410000 */
[-C--:B------:R-:W-:Y:S01]  /*ea90*/  FMUL.FTZ R161, R161, R2.reuse ;  /* 0x00000002a1a17220 */ /* 0x080fe20000410000 */
[-C--:B------:R-:W-:Y:S01]  /*eaa0*/  FMUL.FTZ R168, R168, R2.reuse ;  /* 0x00000002a8a87220 */ /* 0x080fe20000410000 */
[----:B------:R-:W-:Y:S01]  /*eab0*/  FMUL.FTZ R169, R169, R2 ;  /* 0x00000002a9a97220 */ /* 0x000fe20000410000 */
[----:B------:R-:W1:Y:S01]  /*eac0*/  MUFU.EX2 R8, R8 ;  /* 0x0000000800087308 */ /* 0x000e620000000800 */
[C---:B------:R-:W-:Y:S01]  /*ead0*/  HMMA.16816.F32 R212, R4.reuse, R32, R40 ;  /* 0x0000002004d4723c */ /* 0x040fe20000001828 */
[----:B------:R-:W2:Y:S01]  /*eae0*/  LDSM.16.MT88.4 R40, [R221+0xb000] ;  /* 0x00b00000dd28783b */ /* 0x000ea20000004200 */
[-C--:B------:R-:W-:Y:S01]  /*eaf0*/  FMUL.FTZ R154, R154, R0.reuse ;  /* 0x000000009a9a7220 */ /* 0x080fe20000410000 */
[----:B------:R-:W-:Y:S01]  /*eb00*/  FMUL.FTZ R155, R155, R0 ;  /* 0x000000009b9b7220 */ /* 0x000fe20000410000 */
[----:B------:R-:W-:Y:S01]  /*eb10*/  FMUL.FTZ R44, R44, R2 ;  /* 0x000000022c2c7220 */ /* 0x000fe20000410000 */
[-C--:B------:R-:W-:Y:S01]  /*eb20*/  FMUL.FTZ R162, R162, R0.reuse ;  /* 0x00000000a2a27220 */ /* 0x080fe20000410000 */
[----:B------:R-:W-:Y:S01]  /*eb30*/  FMUL.FTZ R163, R163, R0 ;  /* 0x00000000a3a37220 */ /* 0x000fe20000410000 */
[----:B------:R-:W3:Y:S01]  /*eb40*/  MUFU.EX2 R3, R3 ;  /* 0x0000000300037308 */ /* 0x000ee20000000800 */
        /* <DEDUP_REMOVED lines=45> */
[C---:B------:R-:W-:Y:S01]  /*ee20*/  HMMA.16816.F32 R144, R4.reuse, R16, R144 ;  /* 0x000000100490723c */ /* 0x040fe20000001890 */
[-C--:B-1----:R-:W-:Y:S01]  /*ee30*/  FMUL.FTZ R172, R172, R8.reuse ;  /* 0x00000008acac7220 */ /* 0x082fe20000410000 */
[-C--:B------:R-:W-:Y:S01]  /*ee40*/  FMUL.FTZ R173, R173, R8.reuse ;  /* 0x00000008adad7220 */ /* 0x080fe20000410000 */
[-C--:B---3--:R-:W-:Y:S01]  /*ee50*/  FMUL.FTZ R174, R174, R3.reuse ;  /* 0x00000003aeae7220 */ /* 0x088fe20000410000 */
        /* <DEDUP_REMOVED lines=8> */
[C---:B----4-:R-:W-:Y:S01]  /*eee0*/  HMMA.16816.F32 R160, R4.reuse, R20, R160 ;  /* 0x0000001404a0723c */ /* 0x050fe200000018a0 */
[-C--:B------:R-:W-:Y:S01]  /*eef0*/  FMUL.FTZ R50, R50, R3.reuse ;  /* 0x0000000332327220 */ /* 0x080fe20000410000 */
[-C--:B------:R-:W-:Y:S01]  /*ef00*/  FMUL.FTZ R51, R51, R3.reuse ;  /* 0x0000000333337220 */ /* 0x080fe20000410000 */
[--C-:B------:R-:W-:Y:S01]  /*ef10*/  FFMA.FTZ R13, R15, UR26, -R10.reuse ;  /* 0x0000001a0f0d7c23 */ /* 0x100fe2000801080a */
        /* <DEDUP_REMOVED lines=59> */
[----:B------:R-:W-:Y:S01]  /*f2d0*/  FMUL.FTZ R129, R129, R8 ;  /* 0x0000000881817220 */ /* 0x000fe20000410000 */
[-C--:B------:R-:W-:Y:S01]  /*f2e0*/  FMUL.FTZ R130, R130, R3.reuse ;  /* 0x0000000382827220 */ /* 0x080fe20000410000 */
[----:B------:R-:W-:Y:S01]  /*f2f0*/  FMUL.FTZ R131, R131, R3 ;  /* 0x0000000383837220 */ /* 0x000fe20000410000 */
[----:B--2---:R-:W-:Y:S01]  /*f300*/  HMMA.16816.F32 R120, R4, R40, R120 ;  /* 0x000000280478723c */ /* 0x004fe20000001878 */
[----:B------:R-:W-:Y:S01]  /*f310*/  FFMA.FTZ R14, R133, UR26, -R10 ;  /* 0x0000001a850e7c23 */ /* 0x000fe2000801080a */
[----:B------:R-:W-:Y:S01]  /*f320*/  FFMA.FTZ R0, R252, R0, R187 ;  /* 0x00000000fc007223 */ /* 0x000fe200000100bb */
[----:B------:R-:W-:-:S03]  /*f330*/  FFMA.FTZ R2, R251, R2, R242 ;  /* 0x00000002fb027223 */ /* 0x000fc600000100f2 */
[----:B------:R-:W-:Y:S01]  /*f340*/  HMMA.16816.F32 R208, R4, R42, R124 ;  /* 0x0000002a04d0723c */ /* 0x000fe2000000187c */
[----:B------:R-:W-:Y:S01]  /*f350*/  FADD.FTZ R0, R240, R0 ;  /* 0x00000000f0007221 */ /* 0x000fe20000010000 */
[----:B------:R-:W-:-:S03]  /*f360*/  FADD.FTZ R2, R241, R2 ;  /* 0x00000002f1027221 */ /* 0x000fc60000010000 */
[----:B------:R-:W-:Y:S01]  /*f370*/  FADD.FTZ R0, R184, R0 ;  /* 0x00000000b8007221 */ /* 0x000fe20000010000 */
[----:B------:R-:W-:Y:S01]  /*f380*/  FADD.FTZ R2, R185, R2 ;  /* 0x00000002b9027221 */ /* 0x000fe20000010000 */
[----:B------:R-:W-:Y:S02]  /*f390*/  F2FP.F16.F32.PACK_AB R4, R248, R249 ;  /* 0x000000f9f804723e */ /* 0x000fe400000000ff */
[----:B------:R-:W-:Y:S01]  /*f3a0*/  F2FP.F16.F32.PACK_AB R5, R243, R244 ;  /* 0x000000f4f305723e */ /* 0x000fe200000000ff */
[----:B------:R-:W-:Y:S01]  /*f3b0*/  FADD.FTZ R0, R183, R0 ;  /* 0x00000000b7007221 */ /* 0x000fe20000010000 */
[----:B------:R-:W-:Y:S01]  /*f3c0*/  F2FP.F16.F32.PACK_AB R6, R250, R247 ;  /* 0x000000f7fa06723e */ /* 0x000fe200000000ff */
[----:B------:R-:W-:Y:S01]  /*f3d0*/  FADD.FTZ R2, R186, R2 ;  /* 0x00000002ba027221 */ /* 0x000fe20000010000 */
[----:B------:R-:W-:Y:S02]  /*f3e0*/  F2FP.F16.F32.PACK_AB R7, R246, R245 ;  /* 0x000000f5f607723e */ /* 0x000fe400000000ff */
[----:B------:R-:W-:-:S02]  /*f3f0*/  MOV R127, R197 ;  /* 0x000000c5007f7202 */ /* 0x000fc40000000f00 */
[----:B------:R-:W-:-:S03]  /*f400*/  MOV R126, R196 ;  /* 0x000000c4007e7202 */ /* 0x000fc60000000f00 */
[C---:B------:R-:W-:Y:S01]  /*f410*/  HMMA.16816.F32 R196, R4.reuse, R22, R172 ;  /* 0x0000001604c4723c */ /* 0x040fe200000018ac */
[----:B------:R1:W2:Y:S01]  /*f420*/  MUFU.EX2 R22, R13 ;  /* 0x0000000d00167308 */ /* 0x0002a20000000800 */
[----:B------:R-:W-:Y:S04]  /*f430*/  LDSM.16.MT88.4 R172, [R219+0xa800] ;  /* 0x00a80000dbac783b */ /* 0x000fe80000004200 */
[C---:B------:R-:W-:Y:S06]  /*f440*/  HMMA.16816.F32 R36, R4.reuse, R32, R36 ;  /* 0x000000200424723c */ /* 0x040fec0000001824 */
[----:B------:R-:W-:Y:S01]  /*f450*/  HMMA.16816.F32 R188, R4, R34, R48 ;  /* 0x0000002204bc723c */ /* 0x000fe20000001830 */
[----:B------:R-:W-:Y:S01]  /*f460*/  LDSM.16.MT88.4 R48, [R222+0xa800] ;  /* 0x00a80000de30783b */ /* 0x000fe20000004200 */
[--C-:B-1----:R-:W-:Y:S01]  /*f470*/  FFMA.FTZ R13, R132, UR26, -R10.reuse ;  /* 0x0000001a840d7c23 */ /* 0x102fe2000801080a */
[----:B------:R-:W-:-:S03]  /*f480*/  FFMA.FTZ R10, R139, UR26, -R10 ;  /* 0x0000001a8b0a7c23 */ /* 0x000fc6000801080a */
[----:B------:R-:W-:Y:S01]  /*f490*/  HMMA.16816.F32 R52, R4, R140, R52 ;  /* 0x0000008c0434723c */ /* 0x000fe20000001834 */
[----:B--2---:R-:W-:-:S05]  /*f4a0*/  FADD.FTZ R2, R22, R2 ;  /* 0x0000000216027221 */ /* 0x004fca0000010000 */
[C---:B------:R-:W-:Y:S06]  /*f4b0*/  HMMA.16816.F32 R68, R4.reuse, R176, R68 ;  /* 0x000000b00444723c */ /* 0x040fec0000001844 */
[C---:B------:R-:W-:Y:S06]  /*f4c0*/  HMMA.16816.F32 R84, R4.reuse, R24, R84 ;  /* 0x000000180454723c */ /* 0x040fec0000001854 */
[C---:B------:R-:W-:Y:S01]  /*f4d0*/  HMMA.16816.F32 R32, R4.reuse, R26, R96 ;  /* 0x0000001a0420723c */ /* 0x040fe20000001860 */
[----:B------:R-:W-:Y:S05]  /*f4e0*/  LDSM.16.MT88.4 R96, [R219+0xb800] ;  /* 0x00b80000db60783b */ /* 0x000fea0000004200 */
[C---:B------:R-:W-:Y:S06]  /*f4f0*/  HMMA.16816.F32 R100, R4.reuse, R28, R100 ;  /* 0x0000001c0464723c */ /* 0x040fec0000001864 */
[C---:B------:R-:W-:Y:S06]  /*f500*/  HMMA.16816.F32 R148, R4.reuse, R16, R148 ;  /* 0x000000100494723c */ /* 0x040fec0000001894 */
[C---:B------:R-:W-:Y:S01]  /*f510*/  HMMA.16816.F32 R204, R4.reuse, R18, R156 ;  /* 0x0000001204cc723c */ /* 0x040fe2000000189c */
[----:B------:R1:W-:Y:S01]  /*f520*/  MUFU.EX2 R19, R10 ;  /* 0x0000000a00137308 */ /* 0x0003e20000000800 */
[----:B------:R-:W2:Y:S04]  /*f530*/  LDSM.16.MT88.4 R156, [R217+0xa800] ;  /* 0x00a80000d99c783b */ /* 0x000ea80000004200 */
[C---:B------:R-:W-:Y:S03]  /*f540*/  HMMA.16816.F32 R164, R4.reuse, R20, R164 ;  /* 0x0000001404a4723c */ /* 0x040fe600000018a4 */
[----:B------:R3:W4:Y:S03]  /*f550*/  MUFU.EX2 R21, R13 ;  /* 0x0000000d00157308 */ /* 0x0007260000000800 */
[C---:B------:R-:W-:Y:S01]  /*f560*/  HMMA.16816.F32 R140, R4.reuse, R142, R64 ;  /* 0x0000008e048c723c */ /* 0x040fe20000001840 */
[----:B------:R-:W5:Y:S04]  /*f570*/  LDSM.16.MT88.4 R64, [R221+0xa800] ;  /* 0x00a80000dd40783b */ /* 0x000f680000004200 */
[----:B------:R-:W4:Y:S01]  /*f580*/  MUFU.EX2 R20, R14 ;  /* 0x0000000e00147308 */ /* 0x000f220000000800 */
[C---:B------:R-:W-:Y:S01]  /*f590*/  HMMA.16816.F32 R176, R4.reuse, R178, R80 ;  /* 0x000000b204b0723c */ /* 0x040fe20000001850 */
[--C-:B-1----:R-:W-:Y:S01]  /*f5a0*/  FFMA.FTZ R10, R180, UR26, -R9.reuse ;  /* 0x0000001ab40a7c23 */ /* 0x102fe20008010809 */
[----:B------:R-:W-:Y:S01]  /*f5b0*/  MOV R180, R126 ;  /* 0x0000007e00b47202 */ /* 0x000fe20000000f00 */
[----:B------:R-:W1:Y:S03]  /*f5c0*/  LDSM.16.MT88.4 R80, [R217+0xb800] ;  /* 0x00b80000d950783b */ /* 0x000e660000004200 */
[C---:B------:R-:W-:Y:S01]  /*f5d0*/  HMMA.16816.F32 R28, R4.reuse, R30, R112 ;  /* 0x0000001e041c723c */ /* 0x040fe20000001870 */
[----:B------:R2:W-:Y:S01]  /*f5e0*/  MUFU.EX2 R16, R10 ;  /* 0x0000000a00107308 */ /* 0x0005e20000000800 */
[----:B---3--:R-:W-:Y:S01]  /*f5f0*/  FFMA.FTZ R13, R138, UR26, -R9 ;  /* 0x0000001a8a0d7c23 */ /* 0x008fe20008010809 */
[----:B------:R-:W3:Y:S01]  /*f600*/  LDSM.16.MT88.4 R112, [R222+0xb800] ;  /* 0x00b80000de70783b */ /* 0x000ee20000004200 */
[----:B------:R-:W-:Y:S01]  /*f610*/  FFMA.FTZ R3, R180, R3, R244 ;  /* 0x00000003b4037223 */ /* 0x000fe200000100f4 */
[----:B----4-:R-:W-:Y:S01]  /*f620*/  F2FP.F16.F32.PACK_AB R124, R21, R22 ;  /* 0x00000016157c723e */ /* 0x010fe200000000ff */
[----:B------:R-:W-:Y:S03]  /*f630*/  HMMA.16816.F32 R116, R4, R40, R116 ;  /* 0x000000280474723c */ /* 0x000fe60000001874 */
[----:B------:R-:W4:Y:S01]  /*f640*/  MUFU.EX2 R18, R13 ;  /* 0x0000000d00127308 */ /* 0x000f220000000800 */
[----:B------:R-:W-:-:S02]  /*f650*/  F2FP.F16.F32.PACK_AB R126, R19, R20 ;  /* 0x00000014137e723e */ /* 0x000fc400000000ff */
[----:B------:R-:W-:Y:S01]  /*f660*/  HMMA.16816.F32 R24, R4, R42, R128 ;  /* 0x0000002a0418723c */ /* 0x000fe20000001880 */
[----:B--2---:R-:W-:-:S06]  /*f670*/  FFMA.FTZ R10, R182, UR26, -R9 ;  /* 0x0000001ab60a7c23 */ /* 0x004fcc0008010809 */
[----:B------:R-:W-:Y:S01]  /*f680*/  FFMA.FTZ R4, R195, UR26, -R12 ;  /* 0x0000001ac3047c23 */ /* 0x000fe2000801080c */
[----:B------:R-:W-:Y:S01]  /*f690*/  FFMA.FTZ R9, R181, UR26, -R9 ;  /* 0x0000001ab5097c23 */ /* 0x000fe20008010809 */
[----:B------:R-:W-:Y:S01]  /*f6a0*/  FFMA.FTZ R5, R202, UR26, -R11 ;  /* 0x0000001aca057c23 */ /* 0x000fe2000801080b */
[----:B------:R-:W2:Y:S01]  /*f6b0*/  MUFU.EX2 R17, R10 ;  /* 0x0000000a00117308 */ /* 0x000ea20000000800 */
[----:B------:R-:W-:Y:S01]  /*f6c0*/  MOV R182, R127 ;  /* 0x0000007f00b67202 */ /* 0x000fe20000000f00 */
[----:B------:R-:W-:Y:S01]  /*f6d0*/  FADD.FTZ R7, R243, R3 ;  /* 0x00000003f3077221 */ /* 0x000fe20000010000 */
[----:B----4-:R-:W-:Y:S01]  /*f6e0*/  FADD.FTZ R0, R18, R0 ;  /* 0x0000000012007221 */ /* 0x010fe20000010000 */
[----:B------:R-:W-:Y:S02]  /*f6f0*/  F2FP.F16.F32.PACK_AB R125, R16, R18 ;  /* 0x00000012107d723e */ /* 0x000fe400000000ff */
[----:B------:R-:W-:Y:S01]  /*f700*/  FFMA.FTZ R6, R182, R8, R249 ;  /* 0x00000008b6067223 */ /* 0x000fe200000100f9 */
[----:B------:R-:W-:Y:S01]  /*f710*/  FADD.FTZ R7, R245, R7 ;  /* 0x00000007f5077221 */ /* 0x000fe20000010000 */
[----:B------:R4:W-:Y:S01]  /*f720*/  MUFU.EX2 R138, R4 ;  /* 0x00000004008a7308 */ /* 0x0009e20000000800 */
[----:B------:R-:W-:Y:S01]  /*f730*/  FADD.FTZ R0, R16, R0 ;  /* 0x0000000010007221 */ /* 0x000fe20000010000 */
[----:B------:R-:W-:Y:S01]  /*f740*/  FADD.FTZ R6, R248, R6 ;  /* 0x00000006f8067221 */ /* 0x000fe20000010000 */
[----:B------:R-:W-:-:S03]  /*f750*/  FADD.FTZ R7, R246, R7 ;  /* 0x00000007f6077221 */ /* 0x000fc60000010000 */
[----:B------:R-:W-:Y:S01]  /*f760*/  FADD.FTZ R3, R247, R6 ;  /* 0x00000006f7037221 */ /* 0x000fe20000010000 */
[----:B------:R-:W-:Y:S01]  /*f770*/  FADD.FTZ R6, R21, R2 ;  /* 0x0000000215067221 */ /* 0x000fe20000010000 */
[----:B------:R5:W1:Y:S01]  /*f780*/  MUFU.EX2 R10, R9 ;  /* 0x00000009000a7308 */ /* 0x000a620000000800 */
[----:B--2---:R-:W-:Y:S01]  /*f790*/  FADD.FTZ R0, R17, R0 ;  /* 0x0000000011007221 */ /* 0x004fe20000010000 */
[----:B------:R-:W-:-:S06]  /*f7a0*/  FADD.FTZ R3, R250, R3 ;  /* 0x00000003fa037221 */ /* 0x000fcc0000010000 */
[----:B------:R-:W2:Y:S01]  /*f7b0*/  MUFU.EX2 R23, R5 ;  /* 0x0000000500177308 */ /* 0x000ea20000000800 */
[----:B----4-:R-:W-:-:S07]  /*f7c0*/  FFMA.FTZ R4, R193, UR26, -R12 ;  /* 0x0000001ac1047c23 */ /* 0x010fce000801080c */
[----:B------:R4:W-:Y:S01]  /*f7d0*/  MUFU.EX2 R133, R4 ;  /* 0x0000000400857308 */ /* 0x0009e20000000800 */
[----:B-----5:R-:W-:Y:S01]  /*f7e0*/  FFMA.FTZ R9, R192, UR26, -R12 ;  /* 0x0000001ac0097c23 */ /* 0x020fe2000801080c */
[C---:B-1----:R-:W-:Y:S01]  /*f7f0*/  F2FP.F16.F32.PACK_AB R127, R10.reuse, R17 ;  /* 0x000000110a7f723e */ /* 0x042fe200000000ff */
[----:B------:R-:W-:-:S05]  /*f800*/  FADD.FTZ R0, R10, R0 ;  /* 0x000000000a007221 */ /* 0x000fca0000010000 */
[----:B------:R-:W1:Y:S01]  /*f810*/  MUFU.EX2 R139, R9 ;  /* 0x00000009008b7308 */ /* 0x000e620000000800 */
[----:B--2---:R-:W-:Y:S01]  /*f820*/  FADD.FTZ R7, R23, R7 ;  /* 0x0000000717077221 */ /* 0x004fe20000010000 */
[C---:B------:R-:W-:Y:S06]  /*f830*/  HMMA.16816.F32 R144, R124.reuse, R156, R144 ;  /* 0x0000009c7c90723c */ /* 0x040fec0000001890 */
[C---:B------:R-:W-:Y:S01]  /*f840*/  HMMA.16816.F32 R152, R124.reuse, R158, R152 ;  /* 0x0000009e7c98723c */ /* 0x040fe20000001898 */
[----:B----4-:R-:W-:Y:S02]  /*f850*/  FFMA.FTZ R4, R194, UR26, -R12 ;  /* 0x0000001ac2047c23 */ /* 0x010fe4000801080c */
[----:B------:R-:W2:Y:S02]  /*f860*/  LDSM.16.MT88.4 R12, [R221+0xb800] ;  /* 0x00b80000dd0c783b */ /* 0x000ea40000004200 */
[----:B------:R4:W5:Y:S01]  /*f870*/  MUFU.EX2 R132, R4 ;  /* 0x0000000400847308 */ /* 0x0009620000000800 */
[----:B------:R-:W-:Y:S01]  /*f880*/  HMMA.16816.F32 R160, R124, R172, R160 ;  /* 0x000000ac7ca0723c */ /* 0x000fe200000018a0 */
[----:B-1----:R-:W-:Y:S01]  /*f890*/  FADD.FTZ R3, R139, R3 ;  /* 0x000000038b037221 */ /* 0x002fe20000010000 */
[----:B------:R-:W-:-:S04]  /*f8a0*/  F2FP.F16.F32.PACK_AB R128, R138, R139 ;  /* 0x0000008b8a80723e */ /* 0x000fc800000000ff */
[----:B------:R-:W-:Y:S01]  /*f8b0*/  HMMA.16816.F32 R168, R124, R174, R168 ;  /* 0x000000ae7ca8723c */ /* 0x000fe200000018a8 */
[----:B------:R-:W-:-:S04]  /*f8c0*/  FADD.FTZ R3, R138, R3 ;  /* 0x000000038a037221 */ /* 0x000fc80000010000 */
[----:B------:R-:W-:Y:S01]  /*f8d0*/  FADD.FTZ R2, R133, R3 ;  /* 0x0000000385027221 */ /* 0x000fe20000010000 */
[----:B------:R-:W-:Y:S01]  /*f8e0*/  FADD.FTZ R3, R20, R6 ;  /* 0x0000000614037221 */ /* 0x000fe20000010000 */
[C---:B------:R-:W-:Y:S01]  /*f8f0*/  HMMA.16816.F32 R40, R124.reuse, R48, R212 ;  /* 0x000000307c28723c */ /* 0x040fe200000018d4 */
[----:B----4-:R-:W-:Y:S01]  /*f900*/  FFMA.FTZ R4, R203, UR26, -R11 ;  /* 0x0000001acb047c23 */ /* 0x010fe2000801080b */
[C---:B-----5:R-:W-:Y:S01]  /*f910*/  FADD.FTZ R6, R132.reuse, R2 ;  /* 0x0000000284067221 */ /* 0x060fe20000010000 */
[----:B------:R-:W-:Y:S01]  /*f920*/  F2FP.F16.F32.PACK_AB R130, R132, R133 ;  /* 0x000000858482723e */ /* 0x000fe200000000ff */
[----:B------:R-:W-:Y:S01]  /*f930*/  FADD.FTZ R2, R19, R3 ;  /* 0x0000000313027221 */ /* 0x000fe20000010000 */
[----:B------:R1:W4:Y:S01]  /*f940*/  MUFU.EX2 R9, R4 ;  /* 0x0000000400097308 */ /* 0x0003220000000800 */
[C---:B------:R-:W-:Y:S01]  /*f950*/  HMMA.16816.F32 R44, R124.reuse, R50, R44 ;  /* 0x000000327c2c723c */ /* 0x040fe2000000182c */
[----:B------:R2:W-:Y:S05]  /*f960*/  STL [R1+0xc], R6 ;  /* 0x00000c0601007387 */ /* 0x0005ea0000100800 */
[C---:B------:R-:W-:Y:S06]  /*f970*/  HMMA.16816.F32 R56, R124.reuse, R64, R56 ;  /* 0x000000407c38723c */ /* 0x040fec0000001838 */
[----:B------:R-:W-:Y:S01]  /*f980*/  HMMA.16816.F32 R60, R124, R66, R60 ;  /* 0x000000427c3c723c */ /* 0x000fe2000000183c */
[----:B-1----:R-:W-:Y:S01]  /*f990*/  FFMA.FTZ R4, R201, UR26, -R11 ;  /* 0x0000001ac9047c23 */ /* 0x002fe2000801080b */
[C---:B----4-:R-:W-:Y:S01]  /*f9a0*/  FADD.FTZ R7, R9.reuse, R7 ;  /* 0x0000000709077221 */ /* 0x050fe20000010000 */
[----:B------:R-:W-:-:S03]  /*f9b0*/  F2FP.F16.F32.PACK_AB R129, R9, R23 ;  /* 0x000000170981723e */ /* 0x000fc600000000ff */
[C---:B------:R-:W-:Y:S01]  /*f9c0*/  HMMA.16816.F32 R72, R124.reuse, R80, R72 ;  /* 0x000000507c48723c */ /* 0x040fe20000001848 */
[----:B------:R1:W-:Y:S05]  /*f9d0*/  MUFU.EX2 R5, R4 ;  /* 0x0000000400057308 */ /* 0x0003ea0000000800 */
[C---:B------:R-:W-:Y:S06]  /*f9e0*/  HMMA.16816.F32 R76, R124.reuse, R82, R76 ;  /* 0x000000527c4c723c */ /* 0x040fec000000184c */
[----:B------:R-:W-:Y:S01]  /*f9f0*/  HMMA.16816.F32 R88, R124, R96, R88 ;  /* 0x000000607c58723c */ /* 0x000fe20000001858 */
[----:B-1----:R-:W-:-:S05]  /*fa00*/  FFMA.FTZ R4, R200, UR26, -R11 ;  /* 0x0000001ac8047c23 */ /* 0x002fca000801080b */
[C---:B------:R-:W-:Y:S01]  /*fa10*/  HMMA.16816.F32 R92, R124.reuse, R98, R92 ;  /* 0x000000627c5c723c */ /* 0x040fe2000000185c */
[----:B------:R-:W1:Y:S05]  /*fa20*/  MUFU.EX2 R4, R4 ;  /* 0x0000000400047308 */ /* 0x000e6a0000000800 */
[C---:B---3--:R-:W-:Y:S06]  /*fa30*/  HMMA.16816.F32 R104, R124.reuse, R112, R104 ;  /* 0x000000707c68723c */ /* 0x048fec0000001868 */
[C---:B------:R-:W-:Y:S06]  /*fa40*/  HMMA.16816.F32 R108, R124.reuse, R114, R108 ;  /* 0x000000727c6c723c */ /* 0x040fec000000186c */
[----:B--2---:R-:W-:Y:S01]  /*fa50*/  HMMA.16816.F32 R120, R124, R12, R120 ;  /* 0x0000000c7c78723c */ /* 0x004fe20000001878 */
[----:B-1----:R-:W-:Y:S01]  /*fa60*/  F2FP.F16.F32.PACK_AB R131, R4, R5 ;  /* 0x000000050483723e */ /* 0x002fe200000000ff */
[----:B------:R-:W-:-:S04]  /*fa70*/  FADD.FTZ R5, R5, R7 ;  /* 0x0000000705057221 */ /* 0x000fc80000010000 */
[----:B------:R-:W-:Y:S01]  /*fa80*/  HMMA.16816.F32 R124, R124, R14, R208 ;  /* 0x0000000e7c7c723c */ /* 0x000fe200000018d0 */
[----:B------:R-:W-:-:S05]  /*fa90*/  FADD.FTZ R4, R4, R5 ;  /* 0x0000000504047221 */ /* 0x000fca0000010000 */
[C---:B------:R-:W-:Y:S01]  /*faa0*/  HMMA.16816.F32 R148, R128.reuse, R156, R148 ;  /* 0x0000009c8094723c */ /* 0x040fe20000001894 */
[----:B------:R1:W-:Y:S04]  /*fab0*/  STL [R1+0x8], R4 ;  /* 0x0000080401007387 */ /* 0x0003e80000100800 */
[----:B------:R1:W-:Y:S01]  /*fac0*/  STL [R1], R0 ;  /* 0x0000000001007387 */ /* 0x0003e20000100800 */
[C---:B------:R-:W-:Y:S03]  /*fad0*/  HMMA.16816.F32 R164, R128.reuse, R172, R164 ;  /* 0x000000ac80a4723c */ /* 0x040fe600000018a4 */
[----:B------:R1:W-:Y:S03]  /*fae0*/  STL [R1+0x4], R2 ;  /* 0x0000040201007387 */ /* 0x0003e60000100800 */
        /* <DEDUP_REMOVED lines=13> */
[----:B-1----:R-:W-:-:S15]  /*fbc0*/  HMMA.16816.F32 R128, R128, R14, R24 ;  /* 0x0000000e8080723c */ /* 0x002fde0000001818 */
[----:B------:R-:W-:-:S09]  /*fbd0*/  NOP ;  /* 0x0000000000007918 */ /* 0x000fd20000000000 */
.L_x_1303:
        /* <DEDUP_REMOVED lines=8> */
[----:B------:R-:W-:Y:S01]  /*fc60*/  MOV R138, R134 ;  /* 0x00000086008a7202 */ /* 0x000fe20000000f00 */
[----:B------:R-:W-:Y:S02]  /*fc70*/  USHF.L.U64.HI UR23, UR24, 0x1, UR23 ;  /* 0x0000000118177899 */ /* 0x000fe40008010217 */
        /* <DEDUP_REMOVED lines=8> */
.L_x_1311:
        /* <DEDUP_REMOVED lines=20> */
[----:B------:R-:W-:Y:S03]  /*fe40*/  IADD3.X R17, R7, UR13, RZ, P0, !PT ;  /* 0x0000000d07117c10 */ /* 0x000fe600087fe4ff */
[----:B------:R1:W-:Y:S04]  /*fe50*/  LDGSTS.E.BYPASS.LTC128B.128 [R239+0x9000], desc[UR18][R6.64+0x80] ;  /* 0x0900008006ef7fae */ /* 0x0003e8000b901d52 */
[----:B------:R1:W-:Y:S04]  /*fe60*/  LDGSTS.E.BYPASS.LTC128B.128 [R239+0x8800], desc[UR18][R16.64] ;  /* 0x0880000010ef7fae */ /* 0x0003e8000b901d52 */
[----:B------:R1:W-:Y:S04]  /*fe70*/  LDGSTS.E.BYPASS.LTC128B.128 [R239+0x9800], desc[UR18][R16.64+0x80] ;  /* 0x0980008010ef7fae */ /* 0x0003e8000b901d52 */
[----:B------:R-:W0:Y:S01]  /*fe80*/  LDGDEPBAR ;  /* 0x00000000000079af */ /* 0x000e220000000000 */
[----:B------:R-:W-:Y:S05]  /*fe90*/  BRA `(.L_x_1310) ;  /* 0x0000000c003c7947 */ /* 0x000fea0003800000 */
.L_x_1309:
[----:B-12---:R-:W2:Y:S01]  /*fea0*/  LDL.64 R4, [R1+0x10] ;  /* 0x0000100001047983 */ /* 0x006ea20000100a00 */
[----:B------:R-:W-:Y:S04]  /*feb0*/  DEPBAR.LE SB0, 0x0 ;  /* 0x000080000000791a */ /* 0x000fe80000000000 */
[----:B------:R-:W-:Y:S01]  /*fec0*/  BAR.SYNC.DEFER_BLOCKING 0x0 ;  /* 0x0000000000007b1d */ /* 0x000fe20000010000 */
[----:B------:R-:W-:Y:S04]  /*fed0*/  UIADD3 UR21, UR22, -0x1, URZ ;  /* 0xffffffff16157890 */ /* 0x000fe8000fffe03f */
[----:B------:R-:W-:Y:S02]  /*fee0*/  USHF.R.S32.HI UR26, URZ, 0x1f, UR21 ;  /* 0x0000001f3f1a7899 */ /* 0x000fe40008011415 */
[----:B------:R-:W-:Y:S01]  /*fef0*/  UIMAD UR25, UR17, UR21, URZ ;  /* 0x00000015111972a4 */ /* 0x000fe2000f8e023f */
[----:B------:R-:W-:Y:S01]  /*ff00*/  IMAD.U32 R6, RZ, RZ, UR21 ;  /* 0x00000015ff067e24 */ /* 0x000fe2000f8e00ff */
[----:B------:R-:W-:Y:S02]  /*ff10*/  UISETP.GT.AND UP0, UPT, UR21, UR12, UPT ;  /* 0x0000000c1500728c */ /* 0x000fe4000bf04270 */
[----:B------:R-:W-:Y:S01]  /*ff20*/  UIMAD UR25, UR26, UR20, UR25 ;  /* 0x000000141a1972a4 */ /* 0x000fe2000f8e0219 */
[----:B--2---:R-:W-:Y:S05]  /*ff30*/  IMAD.WIDE.U32 R6, R6, UR20, R4 ;  /* 0x0000001406067c25 */ /* 0x004fea000f8e0004 */
        /* <DEDUP_REMOVED lines=8> */
[----:B------:R-:W-:Y:S01]  /*ffc0*/  LDGSTS.E.BYPASS.LTC128B.128 [R239+0xa000], desc[UR18][R4.64] ;  /* 0x0a00000004ef7fae */ /* 0x000fe2000b901d52 */
[----:B------:R-:W-:Y:S04]  /*ffd0*/  IADD3.X R7, R5, UR23, RZ, P0, !PT ;  /* 0x0000001705077c10 */ /* 0x000fe800087fe4ff */
        /* <DEDUP_REMOVED lines=20> */
[----:B------:R-:W-:Y:S05]  /*10120*/  LDSM.16.M88.4 R208, [R223] ;  /* 0x00000000dfd0783b */ /* 0x000fea0000000200 */
[-C--:B---3--:R-:W-:Y:S01]  /*10130*/  HMMA.16816.F32 R20, R32, R140.reuse, RZ ;  /* 0x0000008c2014723c */ /* 0x088fe200000018ff */
[----:B------:R-:W-:Y:S05]  /*10140*/  LDSM.16.M88.4 R212, [R225+0x2000] ;  /* 0x00200000e1d4783b */ /* 0x000fea0000000200 */
[C---:B------:R-:W-:Y:S01]  /*10150*/  HMMA.16816.F32 R24, R28.reuse, R140, RZ ;  /* 0x0000008c1c18723c */ /* 0x040fe200000018ff */
[----:B------:R-:W3:Y:S05]  /*10160*/  S2R R2, SR_TID.X ;  /* 0x0000000000027919 */ /* 0x000eea0000002100 */
[-C--:B------:R-:W-:Y:S06]  /*10170*/  HMMA.16816.F32 R28, R28, R142.reuse, RZ ;  /* 0x0000008e1c1c723c */ /* 0x080fec00000018ff */
[----:B------:R-:W-:Y:S01]  /*10180*/  HMMA.16816.F32 R32, R32, R142, RZ ;  /* 0x0000008e2020723c */ /* 0x000fe200000018ff */
[----:B------:R-:W2:Y:S05]  /*10190*/  LDSM.16.M88.4 R140, [R224+0x8800] ;  /* 0x00880000e08c783b */ /* 0x000eaa0000000200 */
[-C--:B----4-:R-:W-:Y:S06]  /*101a0*/  HMMA.16816.F32 R4, R176, R180.reuse, R4 ;  /* 0x000000b4b004723c */ /* 0x090fec0000001804 */
[C---:B-----5:R-:W-:Y:S06]  /*101b0*/  HMMA.16816.F32 R8, R184.reuse, R180, R8 ;  /* 0x000000b4b808723c */ /* 0x060fec0000001808 */
[-C--:B------:R-:W-:Y:S05]  /*101c0*/  HMMA.16816.F32 R12, R184, R182.reuse, R12 ;  /* 0x000000b6b80c723c */ /* 0x080fea000000180c */
[----:B---3--:R-:W-:Y:S01]  /*101d0*/  IMAD.SHL.U32 R2, R2, 0x2, RZ ;  /* 0x0000000202027824 */ /* 0x008fe200078e00ff */
[C---:B------:R-:W-:Y:S01]  /*101e0*/  HMMA.16816.F32 R16, R176.reuse, R182, R16 ;  /* 0x000000b6b010723c */ /* 0x040fe20000001810 */
[----:B------:R-:W-:Y:S04]  /*101f0*/  LDSM.16.M88.4 R180, [R218+0x4000] ;  /* 0x00400000dab4783b */ /* 0x000fe80000000200 */
[----:B------:R-:W-:Y:S01]  /*10200*/  LOP3.LUT R2, R2, 0x6, RZ, 0xc0, !PT ;  /* 0x0000000602027812 */ /* 0x000fe200078ec0ff */
[-C--:B------:R-:W-:Y:S05]  /*10210*/  HMMA.16816.F32 R20, R176, R188.reuse, R20 ;  /* 0x000000bcb014723c */ /* 0x080fea0000001814 */
[----:B------:R-:W-:Y:S01]  /*10220*/  IMAD R0, R0, 0x20, R2 ;  /* 0x0000002000007824 */ /* 0x000fe200078e0202 */
[C---:B------:R-:W-:Y:S04]  /*10230*/  HMMA.16816.F32 R24, R184.reuse, R188, R24 ;  /* 0x000000bcb818723c */ /* 0x040fe80000001818 */
[C---:B------:R-:W-:Y:S01]  /*10240*/  ISETP.GE.AND P0, PT, R0.reuse, R231, PT ;  /* 0x000000e70000720c */ /* 0x040fe20003f06270 */
[C---:B------:R-:W-:Y:S01]  /*10250*/  VIADD R2, R0.reuse, 0x1 ;  /* 0x0000000100027836 */ /* 0x040fe20000000000 */
[-C--:B------:R-:W-:Y:S01]  /*10260*/  HMMA.16816.F32 R28, R184, R190.reuse, R28 ;  /* 0x000000beb81c723c */ /* 0x080fe2000000181c */
[----:B------:R-:W-:Y:S02]  /*10270*/  LDSM.16.M88.4 R184, [R216+0x9000] ;  /* 0x00900000d8b8783b */ /* 0x000fe40000000200 */
[-C--:B------:R-:W-:Y:S02]  /*10280*/  ISETP.GE.AND P1, PT, R0, R232.reuse, PT ;  /* 0x000000e80000720c */ /* 0x080fe40003f26270 */
[----:B------:R-:W-:Y:S01]  /*10290*/  ISETP.GE.AND P3, PT, R2, R232, PT ;  /* 0x000000e80200720c */ /* 0x000fe20003f66270 */
[----:B------:R-:W-:Y:S01]  /*102a0*/  HMMA.16816.F32 R32, R176, R190, R32 ;  /* 0x000000beb020723c */ /* 0x000fe20000001820 */
[----:B------:R-:W3:Y:S03]  /*102b0*/  LDSM.16.M88.4 R176, [R223+0x800] ;  /* 0x00080000dfb0783b */ /* 0x000ee60000000200 */
[C---:B------:R-:W-:Y:S01]  /*102c0*/  ISETP.GE.OR P0, PT, R0.reuse, R235, !P0 ;  /* 0x000000eb0000720c */ /* 0x040fe20004706670 */
[----:B------:R-:W-:Y:S01]  /*102d0*/  VIADD R133, R0, 0x9 ;  /* 0x0000000900857836 */ /* 0x000fe20000000000 */
[-C--:B-1----:R-:W-:Y:S01]  /*102e0*/  HMMA.16816.F32 R4, R192, R196.reuse, R4 ;  /* 0x000000c4c004723c */ /* 0x082fe20000001804 */
[----:B------:R-:W1:Y:S04]  /*102f0*/  LDSM.16.M88.4 R188, [R218+0x6000] ;  /* 0x00600000dabc783b */ /* 0x000e680000000200 */
[CC--:B------:R-:W-:Y:S01]  /*10300*/  ISETP.GE.OR P3, PT, R2.reuse, R236.reuse, !P3 ;  /* 0x000000ec0200720c */ /* 0x0c0fe20005f66670 */
[C---:B--2---:R-:W-:Y:S04]  /*10310*/  HMMA.16816.F32 R8, R200.reuse, R196, R8 ;  /* 0x000000c4c808723c */ /* 0x044fe80000001808 */
[----:B------:R-:W-:Y:S01]  /*10320*/  ISETP.GE.AND P2, PT, R2, R231, PT ;  /* 0x000000e70200720c */ /* 0x000fe20003f46270 */
[C---:B------:R-:W-:Y:S01]  /*10330*/  VIADD R134, R0.reuse, 0x8 ;  /* 0x0000000800867836 */ /* 0x040fe20000000000 */
[-C--:B------:R-:W-:Y:S03]  /*10340*/  HMMA.16816.F32 R12, R200, R198.reuse, R12 ;  /* 0x000000c6c80c723c */ /* 0x080fe6000000180c */
[----:B------:R-:W-:Y:S02]  /*10350*/  ISETP.GE.OR P1, PT, R0, R236, !P1 ;  /* 0x000000ec0000720c */ /* 0x000fe40004f26670 */
[C---:B------:R-:W-:Y:S01]  /*10360*/  ISETP.GE.OR P2, PT, R2.reuse, R235, !P2 ;  /* 0x000000eb0200720c */ /* 0x040fe20005746670 */
[C---:B------:R-:W-:Y:S01]  /*10370*/  HMMA.16816.F32 R16, R192.reuse, R198, R16 ;  /* 0x000000c6c010723c */ /* 0x040fe20000001810 */
[----:B------:R-:W-:Y:S03]  /*10380*/  LDSM.16.M88.4 R196, [R229] ;  /* 0x00000000e5c4783b */ /* 0x000fe60000000200 */
[C---:B------:R-:W-:Y:S02]  /*10390*/  ISETP.GE.AND P6, PT, R2.reuse, R234, PT ;  /* 0x000000ea0200720c */ /* 0x040fe40003fc6270 */
[-C--:B------:R-:W-:Y:S03]  /*103a0*/  HMMA.16816.F32 R20, R192, R140.reuse, R20 ;  /* 0x0000008cc014723c */ /* 0x080fe60000001814 */
[C---:B------:R-:W-:Y:S02]  /*103b0*/  ISETP.GE.AND P4, PT, R2.reuse, R233, PT ;  /* 0x000000e90200720c */ /* 0x040fe40003f86270 */
[C---:B------:R-:W-:Y:S01]  /*103c0*/  ISETP.GE.OR P6, PT, R2.reuse, R238, !P6 ;  /* 0x000000ee0200720c */ /* 0x040fe200077c6670 */
[C---:B------:R-:W-:Y:S04]  /*103d0*/  HMMA.16816.F32 R24, R200.reuse, R140, R24 ;  /* 0x0000008cc818723c */ /* 0x040fe80000001818 */
[----:B------:R-:W-:Y:S01]  /*103e0*/  ISETP.GE.OR P4, PT, R2, R237, !P4 ;  /* 0x000000ed0200720c */ /* 0x000fe20006786670 */
[----:B------:R-:W-:Y:S01]  /*103f0*/  VIADD R2, R0, 0x18 ;  /* 0x0000001800027836 */ /* 0x000fe20000000000 */
[-C--:B------:R-:W-:Y:S01]  /*10400*/  HMMA.16816.F32 R28, R200, R142.reuse, R28 ;  /* 0x0000008ec81c723c */ /* 0x080fe2000000181c */
[----:B------:R-:W-:Y:S05]  /*10410*/  LDSM.16.M88.4 R200, [R220+0x6000] ;  /* 0x00600000dcc8783b */ /* 0x000fea0000000200 */
[----:B------:R-:W-:Y:S01]  /*10420*/  HMMA.16816.F32 R32, R192, R142, R32 ;  /* 0x0000008ec020723c */ /* 0x000fe20000001820 */
[----:B------:R-:W2:Y:S05]  /*10430*/  LDSM.16.M88.4 R140, [R216+0x9800] ;  /* 0x00980000d88c783b */ /* 0x000eaa0000000200 */
[-C--:B------:R-:W-:Y:S01]  /*10440*/  HMMA.16816.F32 R4, R204, R208.reuse, R4 ;  /* 0x000000d0cc04723c */ /* 0x080fe20000001804 */
[----:B------:R-:W4:Y:S05]  /*10450*/  LDSM.16.M88.4 R192, [R220+0x4000] ;  /* 0x00400000dcc0783b */ /* 0x000f2a0000000200 */
[C---:B------:R-:W-:Y:S06]  /*10460*/  HMMA.16816.F32 R8, R212.reuse, R208, R8 ;  /* 0x000000d0d408723c */ /* 0x040fec0000001808 */
[-C--:B------:R-:W-:Y:S06]  /*10470*/  HMMA.16816.F32 R12, R212, R210.reuse, R12 ;  /* 0x000000d2d40c723c */ /* 0x080fec000000180c */
[C---:B------:R-:W-:Y:S01]  /*10480*/  HMMA.16816.F32 R16, R204.reuse, R210, R16 ;  /* 0x000000d2cc10723c */ /* 0x040fe20000001810 */
[----:B------:R-:W-:Y:S05]  /*10490*/  LDSM.16.M88.4 R208, [R224+0x9000] ;  /* 0x00900000e0d0783b */ /* 0x000fea0000000200 */
[-C--:B---3--:R-:W-:Y:S06]  /*104a0*/  HMMA.16816.F32 R20, R204, R176.reuse, R20 ;  /* 0x000000b0cc14723c */ /* 0x088fec0000001814 */
[C---:B------:R-:W-:Y:S06]  /*104b0*/  HMMA.16816.F32 R24, R212.reuse, R176, R24 ;  /* 0x000000b0d418723c */ /* 0x040fec0000001818 */
[-C--:B------:R-:W-:Y:S06]  /*104c0*/  HMMA.16816.F32 R28, R212, R178.reuse, R28 ;  /* 0x000000b2d41c723c */ /* 0x080fec000000181c */
[----:B------:R-:W-:Y:S01]  /*104d0*/  HMMA.16816.F32 R32, R204, R178, R32 ;  /* 0x000000b2cc20723c */ /* 0x000fe20000001820 */
[----:B------:R-:W3:Y:S05]  /*104e0*/  LDSM.16.M88.4 R176, [R228] ;  /* 0x00000000e4b0783b */ /* 0x000eea0000000200 */
[-C--:B------:R-:W-:Y:S01]  /*104f0*/  HMMA.16816.F32 R4, R180, R184.reuse, R4 ;  /* 0x000000b8b404723c */ /* 0x080fe20000001804 */
[----:B------:R-:W5:Y:S05]  /*10500*/  LDSM.16.M88.4 R204, [R226+0x4000] ;  /* 0x00400000e2cc783b */ /* 0x000f6a0000000200 */
        /* <DEDUP_REMOVED lines=9> */
[----:B------:R-:W2:Y:S05]  /*105a0*/  LDSM.16.M88.4 R140, [R224+0x9800] ;  /* 0x00980000e08c783b */ /* 0x000eaa0000000200 */
[-C--:B----4-:R-:W-:Y:S01]  /*105b0*/  HMMA.16816.F32 R4, R192, R196.reuse, R4 ;  /* 0x000000c4c004723c */ /* 0x090fe20000001804 */
[----:B------:R-:W4:Y:S05]  /*105c0*/  LDSM.16.M88.4 R180, [R225+0x4000] ;  /* 0x00400000e1b4783b */ /* 0x000f2a0000000200 */
[C---:B------:R-:W-:Y:S06]  /*105d0*/  HMMA.16816.F32 R8, R200.reuse, R196, R8 ;  /* 0x000000c4c808723c */ /* 0x040fec0000001808 */
[-C--:B------:R-:W-:Y:S06]  /*105e0*/  HMMA.16816.F32 R12, R200, R198.reuse, R12 ;  /* 0x000000c6c80c723c */ /* 0x080fec000000180c */
[C---:B------:R-:W-:Y:S01]  /*105f0*/  HMMA.16816.F32 R16, R192.reuse, R198, R16 ;  /* 0x000000c6c010723c */ /* 0x040fe20000001810 */
[----:B------:R-:W4:Y:S05]  /*10600*/  LDSM.16.M88.4 R196, [R225+0x6000] ;  /* 0x00600000e1c4783b */ /* 0x000f2a0000000200 */
[-C--:B---3--:R-:W-:Y:S06]  /*10610*/  HMMA.16816.F32 R20, R192, R176.reuse, R20 ;  /* 0x000000b0c014723c */ /* 0x088fec0000001814 */
[C---:B------:R-:W-:Y:S06]  /*10620*/  HMMA.16816.F32 R24, R200.reuse, R176, R24 ;  /* 0x000000b0c818723c */ /* 0x040fec0000001818 */
[-C--:B------:R-:W-:Y:S06]  /*10630*/  HMMA.16816.F32 R28, R200, R178.reuse, R28 ;  /* 0x000000b2c81c723c */ /* 0x080fec000000181c */
[----:B------:R-:W-:Y:S01]  /*10640*/  HMMA.16816.F32 R32, R192, R178, R32 ;  /* 0x000000b2c020723c */ /* 0x000fe20000001820 */
[----:B------:R-:W3:Y:S01]  /*10650*/  LDSM.16.M88.4 R176, [R223+0x1800] ;  /* 0x00180000dfb0783b */ /* 0x000ee20000000200 */
[----:B------:R-:W-:Y:S04]  /*10660*/  DEPBAR.LE SB0, 0x0 ;  /* 0x000080000000791a */ /* 0x000fe80000000000 */
[-C--:B-----5:R-:W-:Y:S01]  /*10670*/  HMMA.16816.F32 R4, R204, R208.reuse, R4 ;  /* 0x000000d0cc04723c */ /* 0x0a0fe20000001804 */
[----:B------:R-:W-:Y:S05]  /*10680*/  BAR.SYNC.DEFER_BLOCKING 0x0 ;  /* 0x0000000000007b1d */ /* 0x000fea0000010000 */
[C---:B-1----:R-:W-:Y:S06]  /*10690*/  HMMA.16816.F32 R8, R184.reuse, R208, R8 ;  /* 0x000000d0b808723c */ /* 0x042fec0000001808 */
[-C--:B------:R-:W-:Y:S06]  /*106a0*/  HMMA.16816.F32 R12, R184, R210.reuse, R12 ;  /* 0x000000d2b80c723c */ /* 0x080fec000000180c */
[C---:B------:R-:W-:Y:S06]  /*106b0*/  HMMA.16816.F32 R16, R204.reuse, R210, R16 ;  /* 0x000000d2cc10723c */ /* 0x040fec0000001810 */
[-C--:B--2---:R-:W-:Y:S06]  /*106c0*/  HMMA.16816.F32 R20, R204, R140.reuse, R20 ;  /* 0x0000008ccc14723c */ /* 0x084fec0000001814 */
[C---:B------:R-:W-:Y:S06]  /*106d0*/  HMMA.16816.F32 R24, R184.reuse, R140, R24 ;  /* 0x0000008cb818723c */ /* 0x040fec0000001818 */
[-C--:B------:R-:W-:Y:S06]  /*106e0*/  HMMA.16816.F32 R28, R184, R142.reuse, R28 ;  /* 0x0000008eb81c723c */ /* 0x080fec000000181c */
[----:B------:R-:W-:Y:S06]  /*106f0*/  HMMA.16816.F32 R32, R204, R142, R32 ;  /* 0x0000008ecc20723c */ /* 0x000fec0000001820 */
[-C--:B----4-:R-:W-:Y:S06]  /*10700*/  HMMA.16816.F32 R4, R180, R188.reuse, R4 ;  /* 0x000000bcb404723c */ /* 0x090fec0000001804 */
[C---:B------:R-:W-:Y:S06]  /*10710*/  HMMA.16816.F32 R8, R196.reuse, R188, R8 ;  /* 0x000000bcc408723c */ /* 0x040fec0000001808 */
[-C--:B------:R-:W-:Y:S06]  /*10720*/  HMMA.16816.F32 R12, R196, R190.reuse, R12 ;  /* 0x000000bec40c723c */ /* 0x080fec000000180c */
[C---:B------:R-:W-:Y:S06]  /*10730*/  HMMA.16816.F32 R16, R180.reuse, R190, R16 ;  /* 0x000000beb410723c */ /* 0x040fec0000001810 */
[----:B------:R-:W-:Y:S01]  /*10740*/  FSEL R184, R5, -INF , !P3 ;  /* 0xff80000005b87808 */ /* 0x000fe20005800000 */
[-C--:B---3--:R-:W-:Y:S03]  /*10750*/  HMMA.16816.F32 R20, R180, R176.reuse, R20 ;  /* 0x000000b0b414723c */ /* 0x088fe60000001814 */
[-C--:B------:R-:W-:Y:S01]  /*10760*/  ISETP.GE.AND P3, PT, R134, R232.reuse, PT ;  /* 0x000000e88600720c */ /* 0x080fe20003f66270 */
[----:B------:R-:W-:Y:S01]  /*10770*/  VIADD R5, R0, 0x10 ;  /* 0x0000001000057836 */ /* 0x000fe20000000000 */
[----:B------:R-:W-:Y:S01]  /*10780*/  FSEL R142, R4, -INF , !P1 ;  /* 0xff800000048e7808 */ /* 0x000fe20004800000 */
[C---:B------:R-:W-:Y:S04]  /*10790*/  HMMA.16816.F32 R24, R196.reuse, R176, R24 ;  /* 0x000000b0c418723c */ /* 0x040fe80000001818 */
[C---:B------:R-:W-:Y:S01]  /*107a0*/  ISETP.GE.AND P5, PT, R5.reuse, R232, PT ;  /* 0x000000e80500720c */ /* 0x040fe20003fa6270 */
[----:B------:R-:W-:Y:S01]  /*107b0*/  VIADD R4, R0, 0x11 ;  /* 0x0000001100047836 */ /* 0x000fe20000000000 */
[-C--:B------:R-:W-:Y:S01]  /*107c0*/  ISETP.GE.OR P3, PT, R134, R236.reuse, !P3 ;  /* 0x000000ec8600720c */ /* 0x080fe20005f66670 */
[-C--:B------:R-:W-:Y:S03]  /*107d0*/  HMMA.16816.F32 R28, R196, R178.reuse, R28 ;  /* 0x000000b2c41c723c */ /* 0x080fe6000000181c */
[----:B------:R-:W-:Y:S02]  /*107e0*/  ISETP.GE.OR P5, PT, R5, R236, !P5 ;  /* 0x000000ec0500720c */ /* 0x000fe40006fa6670 */
[----:B------:R-:W-:Y:S01]  /*107f0*/  FSEL R176, R6, -INF , !P0 ;  /* 0xff80000006b07808 */ /* 0x000fe20004000000 */
[----:B------:R-:W-:Y:S04]  /*10800*/  HMMA.16816.F32 R32, R180, R178, R32 ;  /* 0x000000b2b420723c */ /* 0x000fe80000001820 */
[----:B------:R-:W-:Y:S02]  /*10810*/  ISETP.GE.AND P0, PT, R133, R231, PT ;  /* 0x000000e78500720c */ /* 0x000fe40003f06270 */
[----:B------:R-:W-:Y:S02]  /*10820*/  FSEL R177, R7, -INF , !P2 ;  /* 0xff80000007b17808 */ /* 0x000fe40005000000 */
[C---:B------:R-:W-:Y:S02]  /*10830*/  ISETP.GE.OR P0, PT, R133.reuse, R235, !P0 ;  /* 0x000000eb8500720c */ /* 0x040fe40004706670 */
[----:B------:R-:W-:Y:S02]  /*10840*/  ISETP.GE.AND P2, PT, R133, R232, PT ;  /* 0x000000e88500720c */ /* 0x000fe40003f46270 */
[----:B------:R-:W-:Y:S02]  /*10850*/  FSEL R19, R19, -INF , !P0 ;  /* 0xff80000013137808 */ /* 0x000fe40004000000 */
[C---:B------:R-:W-:Y:S02]  /*10860*/  ISETP.GE.AND P0, PT, R4.reuse, R231, PT ;  /* 0x000000e70400720c */ /* 0x040fe40003f06270 */
[----:B------:R-:W-:Y:S02]  /*10870*/  ISETP.GE.OR P2, PT, R133, R236, !P2 ;  /* 0x000000ec8500720c */ /* 0x000fe40005746670 */
[----:B------:R-:W-:Y:S02]  /*10880*/  ISETP.GE.OR P0, PT, R4, R235, !P0 ;  /* 0x000000eb0400720c */ /* 0x000fe40004706670 */
[----:B------:R-:W-:Y:S02]  /*10890*/  FSEL R143, R17, -INF , !P2 ;  /* 0xff800000118f7808 */ /* 0x000fe40005000000 */
[----:B------:R-:W-:Y:S02]  /*108a0*/  FSEL R189, R20, -INF , !P5 ;  /* 0xff80000014bd7808 */ /* 0x000fe40006800000 */
[C---:B------:R-:W-:Y:S02]  /*108b0*/  ISETP.GE.AND P2, PT, R0.reuse, R234, PT ;  /* 0x000000ea0000720c */ /* 0x040fe40003f46270 */
[----:B------:R-:W-:Y:S02]  /*108c0*/  ISETP.GE.AND P5, PT, R0, R233, PT ;  /* 0x000000e90000720c */ /* 0x000fe40003fa6270 */
[----:B------:R-:W-:Y:S02]  /*108d0*/  FSEL R192, R23, -INF , !P0 ;  /* 0xff80000017c07808 */ /* 0x000fe40004000000 */
[----:B------:R-:W-:Y:S02]  /*108e0*/  ISETP.GE.AND P0, PT, R2, R232, PT ;  /* 0x000000e80200720c */ /* 0x000fe40003f06270 */
[C---:B------:R-:W-:Y:S02]  /*108f0*/  ISETP.GE.OR P2, PT, R0.reuse, R238, !P2 ;  /* 0x000000ee0000720c */ /* 0x040fe40005746670 */
[C---:B------:R-:W-:Y:S01]  /*10900*/  ISETP.GE.OR P5, PT, R0.reuse, R237, !P5 ;  /* 0x000000ed0000720c */ /* 0x040fe20006fa6670 */
[----:B------:R-:W-:Y:S01]  /*10910*/  VIADD R0, R0, 0x19 ;  /* 0x0000001900007836 */ /* 0x000fe20000000000 */
[----:B------:R-:W-:Y:S02]  /*10920*/  ISETP.GE.OR P0, PT, R2, R236, !P0 ;  /* 0x000000ec0200720c */ /* 0x000fe40004706670 */
[----:B------:R-:W-:Y:S02]  /*10930*/  FMNMX.FTZ R6, R142, R3, !PT ;  /* 0x000000038e067209 */ /* 0x000fe40007810000 */
[-C--:B------:R-:W-:Y:S02]  /*10940*/  ISETP.GE.AND P1, PT, R134, R231.reuse, PT ;  /* 0x000000e78600720c */ /* 0x080fe40003f26270 */
[----:B------:R-:W-:Y:S02]  /*10950*/  FSEL R194, R32, -INF , !P0 ;  /* 0xff80000020c27808 */ /* 0x000fe40004000000 */
[----:B------:R-:W-:Y:S02]  /*10960*/  FSEL R137, R16, -INF , !P3 ;  /* 0xff80000010897808 */ /* 0x000fe40005800000 */
[----:B------:R-:W-:Y:S02]  /*10970*/  FMNMX.FTZ R6, R184, R6, !PT ;  /* 0x00000006b8067209 */ /* 0x000fe40007810000 */
[----:B------:R-:W-:Y:S02]  /*10980*/  ISETP.GE.AND P0, PT, R0, R231, PT ;  /* 0x000000e70000720c */ /* 0x000fe40003f06270 */
[-C--:B------:R-:W-:Y:S02]  /*10990*/  ISETP.GE.OR P1, PT, R134, R235.reuse, !P1 ;  /* 0x000000eb8600720c */ /* 0x080fe40004f26670 */
[----:B------:R-:W-:Y:S02]  /*109a0*/  ISETP.GE.AND P3, PT, R4, R232, PT ;  /* 0x000000e80400720c */ /* 0x000fe40003f66270 */
[----:B------:R-:W-:Y:S02]  /*109b0*/  FMNMX.FTZ R6, R137, R6, !PT ;  /* 0x0000000689067209 */ /* 0x000fe40007810000 */
[----:B------:R-:W-:Y:S02]  /*109c0*/  ISETP.GE.OR P0, PT, R0, R235, !P0 ;  /* 0x000000eb0000720c */ /* 0x000fe40004706670 */
[----:B------:R-:W-:Y:S02]  /*109d0*/  FSEL R18, R18, -INF , !P1 ;  /* 0xff80000012127808 */ /* 0x000fe40004800000 */
[----:B------:R-:W-:Y:S02]  /*109e0*/  ISETP.GE.AND P1, PT, R5, R231, PT ;  /* 0x000000e70500720c */ /* 0x000fe40003f26270 */
[----:B------:R-:W-:Y:S02]  /*109f0*/  ISETP.GE.OR P3, PT, R4, R236, !P3 ;  /* 0x000000ec0400720c */ /* 0x000fe40005f66670 */
[----:B------:R-:W-:Y:S02]  /*10a00*/  FMNMX.FTZ R7, R143, R6, !PT ;  /* 0x000000068f077209 */ /* 0x000fe40007810000 */
[----:B------:R-:W-:Y:S02]  /*10a10*/  FSEL R197, R35, -INF , !P0 ;  /* 0xff80000023c57808 */ /* 0x000fe40004000000 */
[----:B------:R-:W-:Y:S02]  /*10a20*/  PLOP3.LUT P0, PT, PT, PT, UP0, 0x80, 0x0 ;  /* 0x000000000000781c */ /* 0x000fe40003f0f008 */
[----:B------:R-:W-:Y:S02]  /*10a30*/  ISETP.GE.OR P1, PT, R5, R235, !P1 ;  /* 0x000000eb0500720c */ /* 0x000fe40004f26670 */
[----:B------:R-:W-:Y:S02]  /*10a40*/  FSEL R190, R21, -INF , !P3 ;  /* 0xff80000015be7808 */ /* 0x000fe40005800000 */
[----:B------:R-:W-:Y:S02]  /*10a50*/  ISETP.GE.AND P3, PT, R0, R232, PT ;  /* 0x000000e80000720c */ /* 0x000fe40003f66270 */
[----:B------:R-:W-:Y:S02]  /*10a60*/  FMNMX.FTZ R6, R176, R132, !PT ;  /* 0x00000084b0067209 */ /* 0x000fe40007810000 */
[----:B------:R-:W-:Y:S02]  /*10a70*/  FMNMX.FTZ R7, R189, R7, !PT ;  /* 0x00000007bd077209 */ /* 0x000fe40007810000 */
[----:B------:R-:W-:Y:S02]  /*10a80*/  FSEL R191, R22, -INF , !P1 ;  /* 0xff80000016bf7808 */ /* 0x000fe40004800000 */
[----:B------:R-:W-:Y:S02]  /*10a90*/  ISETP.GE.AND P1, PT, R2, R231, PT ;  /* 0x000000e70200720c */ /* 0x000fe40003f26270 */
[----:B------:R-:W-:Y:S02]  /*10aa0*/  ISETP.GE.OR P3, PT, R0, R236, !P3 ;  /* 0x000000ec0000720c */ /* 0x000fe40005f66670 */
[----:B------:R-:W-:Y:S02]  /*10ab0*/  FMNMX.FTZ R6, R177, R6, !PT ;  /* 0x00000006b1067209 */ /* 0x000fe40007810000 */
[----:B------:R-:W-:Y:S02]  /*10ac0*/  FMNMX.FTZ R7, R190, R7, !PT ;  /* 0x00000007be077209 */ /* 0x000fe40007810000 */
[----:B------:R-:W-:Y:S02]  /*10ad0*/  ISETP.GE.OR P1, PT, R2, R235, !P1 ;  /* 0x000000eb0200720c */ /* 0x000fe40004f26670 */
[----:B------:R-:W-:Y:S02]  /*10ae0*/  FSEL R193, R33, -INF , !P3 ;  /* 0xff80000021c17808 */ /* 0x000fe40005800000 */
[----:B------:R-:W-:Y:S02]  /*10af0*/  FMNMX.FTZ R6, R18, R6, !PT ;  /* 0x0000000612067209 */ /* 0x000fe40007810000 */
[----:B------:R-:W-:Y:S02]  /*10b00*/  FMNMX.FTZ R136, R194, R7, !PT ;  /* 0x00000007c2887209 */ /* 0x000fe40007810000 */
[----:B------:R-:W-:Y:S02]  /*10b10*/  FSEL R198, R34, -INF , !P1 ;  /* 0xff80000022c67808 */ /* 0x000fe40004800000 */
[----:B------:R-:W-:Y:S02]  /*10b20*/  FSEL R8, R8, -INF , !P2 ;  /* 0xff80000008087808 */ /* 0x000fe40005000000 */
[CC--:B------:R-:W-:Y:S02]  /*10b30*/  ISETP.GE.AND P3, PT, R134.reuse, R234.reuse, PT ;  /* 0x000000ea8600720c */ /* 0x0c0fe40003f66270 */
[----:B------:R-:W-:Y:S02]  /*10b40*/  ISETP.GE.AND P1, PT, R134, R233, PT ;  /* 0x000000e98600720c */ /* 0x000fe40003f26270 */
[----:B------:R-:W-:Y:S02]  /*10b50*/  ISETP.GE.AND P2, PT, R133, R234, PT ;  /* 0x000000ea8500720c */ /* 0x000fe40003f46270 */
[----:B------:R-:W-:Y:S02]  /*10b60*/  FMNMX.FTZ R135, R19, R6, !PT ;  /* 0x0000000613877209 */ /* 0x000fe40007810000 */
[----:B------:R-:W-:Y:S01]  /*10b70*/  FMNMX.FTZ R136, R193, R136, !PT ;  /* 0x00000088c1887209 */ /* 0x000fe20007810000 */
[----:B------:R-:W-:Y:S08]  /*10b80*/  @P0 BRA `(.L_x_1311) ;  /* 0xfffffff0005c0947 */ /* 0x000ff0000383ffff */
.L_x_1310:
[-C--:B------:R-:W-:Y:S01]  /*10b90*/  ISETP.GE.OR P3, PT, R134, R238.reuse, !P3 ;  /* 0x000000ee8600720c */ /* 0x080fe20005f66670 */
[----:B-1----:R-:W1:Y:S01]  /*10ba0*/  SHFL.BFLY PT, R16, R136, 0x2, 0x1f ;  /* 0x0c401f0088107f89 */ /* 0x002e6200000e0000 */
[----:B------:R-:W-:Y:S01]  /*10bb0*/  ISETP.GE.OR P2, PT, R133, R238, !P2 ;  /* 0x000000ee8500720c */ /* 0x000fe20005746670 */
[----:B------:R-:W-:Y:S01]  /*10bc0*/  UISETP.GT.AND UP0, UPT, UR21, UR12, UPT ;  /* 0x0000000c1500728c */ /* 0x000fe2000bf04270 */
[----:B------:R-:W-:Y:S05]  /*10bd0*/  FMNMX.FTZ R6, R8, R138, !PT ;  /* 0x0000008a08067209 */ /* 0x000fea0007810000 */
[----:B------:R-:W-:Y:S01]  /*10be0*/  LDSM.16.MT88.4 R20, [R217+0xa000] ;  /* 0x00a00000d914783b */ /* 0x000fe20000004200 */
[----:B------:R-:W-:Y:S01]  /*10bf0*/  FSEL R9, R9, -INF , !P6 ;  /* 0xff80000009097808 */ /* 0x000fe20007000000 */
[----:B------:R-:W-:Y:S01]  /*10c00*/  UMOV UR22, UR21 ;  /* 0x0000001500167c82 */ /* 0x000fe20008000000 */
[----:B------:R-:W-:Y:S02]  /*10c10*/  FSEL R12, R12, -INF , !P3 ;  /* 0xff8000000c0c7808 */ /* 0x000fe40005800000 */
[----:B------:R-:W-:Y:S02]  /*10c20*/  FSEL R13, R13, -INF , !P2 ;  /* 0xff8000000d0d7808 */ /* 0x000fe40005000000 */
[-C--:B------:R-:W-:Y:S02]  /*10c30*/  ISETP.GE.AND P6, PT, R5, R234.reuse, PT ;  /* 0x000000ea0500720c */ /* 0x080fe40003fc6270 */
[C---:B------:R-:W-:Y:S02]  /*10c40*/  ISETP.GE.AND P3, PT, R4.reuse, R234, PT ;  /* 0x000000ea0400720c */ /* 0x040fe40003f66270 */
[C---:B------:R-:W-:Y:S02]  /*10c50*/  ISETP.GE.AND P2, PT, R4.reuse, R233, PT ;  /* 0x000000e90400720c */ /* 0x040fe40003f46270 */
[----:B------:R-:W-:Y:S02]  /*10c60*/  FMNMX.FTZ R6, R9, R6, !PT ;  /* 0x0000000609067209 */ /* 0x000fe40007810000 */
[-C--:B------:R-:W-:Y:S02]  /*10c70*/  ISETP.GE.OR P6, PT, R5, R238.reuse, !P6 ;  /* 0x000000ee0500720c */ /* 0x080fe400077c6670 */
[C---:B------:R-:W-:Y:S02]  /*10c80*/  ISETP.GE.OR P3, PT, R4.reuse, R238, !P3 ;  /* 0x000000ee0400720c */ /* 0x040fe40005f66670 */
[----:B------:R-:W-:Y:S02]  /*10c90*/  ISETP.GE.OR P2, PT, R4, R237, !P2 ;  /* 0x000000ed0400720c */ /* 0x000fe40005746670 */
[----:B------:R-:W-:Y:S02]  /*10ca0*/  FMNMX.FTZ R4, R12, R6, !PT ;  /* 0x000000060c047209 */ /* 0x000fe40007810000 */
[----:B------:R-:W-:Y:S02]  /*10cb0*/  FSEL R195, R24, -INF , !P6 ;  /* 0xff80000018c37808 */ /* 0x000fe40007000000 */
[----:B------:R-:W-:Y:S02]  /*10cc0*/  ISETP.GE.AND P6, PT, R2, R234, PT ;  /* 0x000000ea0200720c */ /* 0x000fe40003fc6270 */
[----:B------:R-:W-:Y:S02]  /*10cd0*/  FMNMX.FTZ R4, R13, R4, !PT ;  /* 0x000000040d047209 */ /* 0x000fe40007810000 */
[----:B------:R-:W-:Y:S02]  /*10ce0*/  FSEL R10, R10, -INF , !P5 ;  /* 0xff8000000a0a7808 */ /* 0x000fe40006800000 */
[----:B------:R-:W-:Y:S02]  /*10cf0*/  FSEL R196, R25, -INF , !P3 ;  /* 0xff80000019c47808 */ /* 0x000fe40005800000 */
[----:B------:R-:W-:Y:S02]  /*10d00*/  FMNMX.FTZ R4, R195, R4, !PT ;  /* 0x00000004c3047209 */ /* 0x000fe40007810000 */
[----:B------:R-:W-:Y:S02]  /*10d10*/  ISETP.GE.OR P6, PT, R2, R238, !P6 ;  /* 0x000000ee0200720c */ /* 0x000fe400077c6670 */
[C---:B------:R-:W-:Y:S02]  /*10d20*/  ISETP.GE.AND P5, PT, R5.reuse, R233, PT ;  /* 0x000000e90500720c */ /* 0x040fe40003fa6270 */
[----:B------:R-:W-:Y:S02]  /*10d30*/  FSEL R199, R28, -INF , !P6 ;  /* 0xff8000001cc77808 */ /* 0x000fe40007000000 */
[----:B------:R-:W-:Y:S02]  /*10d40*/  FMNMX.FTZ R4, R196, R4, !PT ;  /* 0x00000004c4047209 */ /* 0x000fe40007810000 */
[-C--:B------:R-:W-:Y:S02]  /*10d50*/  ISETP.GE.OR P5, PT, R5, R237.reuse, !P5 ;  /* 0x000000ed0500720c */ /* 0x080fe40006fa6670 */
[----:B------:R-:W-:Y:S02]  /*10d60*/  ISETP.GE.OR P1, PT, R134, R237, !P1 ;  /* 0x000000ed8600720c */ /* 0x000fe40004f26670 */
[----:B------:R-:W-:Y:S02]  /*10d70*/  FSEL R11, R11, -INF , !P4 ;  /* 0xff8000000b0b7808 */ /* 0x000fe40006000000 */
[----:B------:R-:W-:Y:S02]  /*10d80*/  FMNMX.FTZ R5, R10, R139, !PT ;  /* 0x0000008b0a057209 */ /* 0x000fe40007810000 */
[----:B------:R-:W-:Y:S02]  /*10d90*/  ISETP.GE.AND P0, PT, R133, R233, PT ;  /* 0x000000e98500720c */ /* 0x000fe40003f06270 */
[----:B------:R-:W-:Y:S02]  /*10da0*/  FMNMX.FTZ R134, R199, R4, !PT ;  /* 0x00000004c7867209 */ /* 0x000fe40007810000 */
[----:B------:R-:W-:Y:S02]  /*10db0*/  FSEL R14, R14, -INF , !P1 ;  /* 0xff8000000e0e7808 */ /* 0x000fe40004800000 */
[----:B------:R-:W-:Y:S02]  /*10dc0*/  FMNMX.FTZ R4, R11, R5, !PT ;  /* 0x000000050b047209 */ /* 0x000fe40007810000 */
[----:B------:R-:W-:Y:S02]  /*10dd0*/  ISETP.GE.OR P0, PT, R133, R237, !P0 ;  /* 0x000000ed8500720c */ /* 0x000fe40004706670 */
[----:B------:R-:W-:Y:S02]  /*10de0*/  FMNMX.FTZ R4, R14, R4, !PT ;  /* 0x000000040e047209 */ /* 0x000fe40007810000 */
[----:B------:R-:W-:Y:S02]  /*10df0*/  FSEL R15, R15, -INF , !P0 ;  /* 0xff8000000f0f7808 */ /* 0x000fe40004000000 */
[-C--:B------:R-:W-:Y:S02]  /*10e00*/  ISETP.GE.AND P0, PT, R2, R233.reuse, PT ;  /* 0x000000e90200720c */ /* 0x080fe40003f06270 */
[----:B------:R-:W-:Y:S02]  /*10e10*/  FSEL R201, R26, -INF , !P5 ;  /* 0xff8000001ac97808 */ /* 0x000fe40006800000 */
[----:B------:R-:W-:Y:S02]  /*10e20*/  FMNMX.FTZ R4, R15, R4, !PT ;  /* 0x000000040f047209 */ /* 0x000fe40007810000 */
[C---:B------:R-:W-:Y:S02]  /*10e30*/  ISETP.GE.AND P3, PT, R0.reuse, R234, PT ;  /* 0x000000ea0000720c */ /* 0x040fe40003f66270 */
[----:B------:R-:W-:Y:S02]  /*10e40*/  ISETP.GE.AND P1, PT, R0, R233, PT ;  /* 0x000000e90000720c */ /* 0x000fe40003f26270 */
[----:B------:R-:W-:Y:S02]  /*10e50*/  ISETP.GE.OR P0, PT, R2, R237, !P0 ;  /* 0x000000ed0200720c */ /* 0x000fe40004706670 */
[----:B-1----:R-:W-:Y:S02]  /*10e60*/  FMNMX.FTZ R136, R136, R16, !PT ;  /* 0x0000001088887209 */ /* 0x002fe40007810000 */
[----:B------:R-:W-:Y:S02]  /*10e70*/  FSEL R202, R27, -INF , !P2 ;  /* 0xff8000001bca7808 */ /* 0x000fe40005000000 */
[----:B------:R-:W-:Y:S01]  /*10e80*/  FMNMX.FTZ R2, R201, R4, !PT ;  /* 0x00000004c9027209 */ /* 0x000fe20007810000 */
[----:B------:R-:W1:Y:S01]  /*10e90*/  SHFL.BFLY PT, R16, R136, 0x1, 0x1f ;  /* 0x0c201f0088107f89 */ /* 0x000e6200000e0000 */
[----:B------:R-:W-:Y:S02]  /*10ea0*/  FMNMX.FTZ R135, R191, R135, !PT ;  /* 0x00000087bf877209 */ /* 0x000fe40007810000 */
[C---:B------:R-:W-:Y:S02]  /*10eb0*/  ISETP.GE.OR P3, PT, R0.reuse, R238, !P3 ;  /* 0x000000ee0000720c */ /* 0x040fe40005f66670 */
[----:B------:R-:W-:Y:S02]  /*10ec0*/  ISETP.GE.OR P1, PT, R0, R237, !P1 ;  /* 0x000000ed0000720c */ /* 0x000fe40004f26670 */
[----:B------:R-:W-:Y:S02]  /*10ed0*/  FSEL R203, R30, -INF , !P0 ;  /* 0xff8000001ecb7808 */ /* 0x000fe40004000000 */
[----:B------:R-:W-:Y:S02]  /*10ee0*/  FMNMX.FTZ R0, R202, R2, !PT ;  /* 0x00000002ca007209 */ /* 0x000fe40007810000 */
[----:B------:R-:W-:Y:S02]  /*10ef0*/  FMNMX.FTZ R135, R192, R135, !PT ;  /* 0x00000087c0877209 */ /* 0x000fe40007810000 */
[----:B------:R-:W-:Y:S02]  /*10f00*/  FMNMX.FTZ R0, R203, R0, !PT ;  /* 0x00000000cb007209 */ /* 0x000fe40007810000 */
[----:B------:R-:W-:Y:S02]  /*10f10*/  FSEL R140, R31, -INF , !P1 ;  /* 0xff8000001f8c7808 */ /* 0x000fe40004800000 */
[----:B------:R-:W-:Y:S02]  /*10f20*/  FMNMX.FTZ R135, R198, R135, !PT ;  /* 0x00000087c6877209 */ /* 0x000fe40007810000 */
[----:B------:R-:W-:Y:S02]  /*10f30*/  FMNMX.FTZ R0, R140, R0, !PT ;  /* 0x000000008c007209 */ /* 0x000fe40007810000 */
[----:B------:R-:W-:Y:S02]  /*10f40*/  FMNMX.FTZ R135, R197, R135, !PT ;  /* 0x00000087c5877209 */ /* 0x000fe40007810000 */
[----:B------:R-:W-:Y:S01]  /*10f50*/  FSEL R200, R29, -INF , !P3 ;  /* 0xff8000001dc87808 */ /* 0x000fe20005800000 */
[----:B------:R-:W2:Y:S01]  /*10f60*/  SHFL.BFLY PT, R2, R0, 0x2, 0x1f ;  /* 0x0c401f0000027f89 */ /* 0x000ea200000e0000 */
[----:B-1----:R-:W-:Y:S02]  /*10f70*/  FMNMX.FTZ R136, R136, R16, !PT ;  /* 0x0000001088887209 */ /* 0x002fe40007810000 */
[----:B------:R-:W-:Y:S05]  /*10f80*/  FMNMX.FTZ R134, R200, R134, !PT ;  /* 0x00000086c8867209 */ /* 0x000fea0007810000 */
[----:B------:R-:W1:Y:S01]  /*10f90*/  SHFL.BFLY PT, R7, R135, 0x2, 0x1f ;  /* 0x0c401f0087077f89 */ /* 0x000e6200000e0000 */
[C---:B------:R-:W-:Y:S01]  /*10fa0*/  FSETP.NEU.FTZ.AND P3, PT, R136.reuse, -INF , PT ;  /* 0xff8000008800780b */ /* 0x040fe20003f7d000 */
[----:B------:R-:W-:Y:S06]  /*10fb0*/  FMUL.FTZ R141, R136, UR4 ;  /* 0x00000004888d7c20 */ /* 0x000fec0008410000 */
[----:B------:R-:W3:Y:S01]  /*10fc0*/  SHFL.BFLY PT, R6, R134, 0x2, 0x1f ;  /* 0x0c401f0086067f89 */ /* 0x000ee200000e0000 */
[----:B------:R-:W-:Y:S05]  /*10fd0*/  FSEL R141, R141, RZ, P3 ;  /* 0x000000ff8d8d7208 */ /* 0x000fea0001800000 */
[--C-:B------:R-:W-:Y:S01]  /*10fe0*/  FFMA.FTZ R4, R142, UR4, -R141.reuse ;  /* 0x000000048e047c23 */ /* 0x100fe2000801088d */
[--C-:B------:R-:W-:Y:S01]  /*10ff0*/  FFMA.FTZ R137, R137, UR4, -R141.reuse ;  /* 0x0000000489897c23 */ /* 0x100fe2000801088d */
[--C-:B------:R-:W-:Y:S01]  /*11000*/  FFMA.FTZ R143, R143, UR4, -R141.reuse ;  /* 0x000000048f8f7c23 */ /* 0x100fe2000801088d */
[----:B------:R-:W-:Y:S01]  /*11010*/  FFMA.FTZ R184, R184, UR4, -R141 ;  /* 0x00000004b8b87c23 */ /* 0x000fe2000801088d */
[----:B------:R4:W-:Y:S01]  /*11020*/  MUFU.EX2 R35, R4 ;  /* 0x0000000400237308 */ /* 0x0009e20000000800 */
[----:B--2---:R-:W-:Y:S02]  /*11030*/  FMNMX.FTZ R0, R0, R2, !PT ;  /* 0x0000000200007209 */ /* 0x004fe40007810000 */
[----:B-1----:R-:W-:Y:S03]  /*11040*/  FMNMX.FTZ R135, R135, R7, !PT ;  /* 0x0000000787877209 */ /* 0x002fe60007810000 */
[----:B------:R-:W1:Y:S04]  /*11050*/  SHFL.BFLY PT, R2, R0, 0x1, 0x1f ;  /* 0x0c201f0000027f89 */ /* 0x000e6800000e0000 */
[----:B------:R1:W-:Y:S01]  /*11060*/  MUFU.EX2 R33, R137 ;  /* 0x0000008900217308 */ /* 0x0003e20000000800 */
[----:B---3--:R-:W-:Y:S03]  /*11070*/  FMNMX.FTZ R134, R134, R6, !PT ;  /* 0x0000000686867209 */ /* 0x008fe60007810000 */
[----:B------:R-:W2:Y:S08]  /*11080*/  SHFL.BFLY PT, R5, R135, 0x1, 0x1f ;  /* 0x0c201f0087057f89 */ /* 0x000eb000000e0000 */
[----:B----4-:R-:W3:Y:S01]  /*11090*/  SHFL.BFLY PT, R4, R134, 0x1, 0x1f ;  /* 0x0c201f0086047f89 */ /* 0x010ee200000e0000 */
[----:B------:R-:W-:Y:S10]  /*110a0*/  MUFU.EX2 R32, R143 ;  /* 0x0000008f00207308 */ /* 0x000ff40000000800 */
[----:B------:R4:W-:Y:S01]  /*110b0*/  MUFU.EX2 R204, R184 ;  /* 0x000000b800cc7308 */ /* 0x0009e20000000800 */
[----:B-1----:R-:W-:Y:S02]  /*110c0*/  FMNMX.FTZ R137, R0, R2, !PT ;  /* 0x0000000200897209 */ /* 0x002fe40007810000 */
[----:B------:R-:W-:Y:S02]  /*110d0*/  FSEL R0, R136, RZ, P3 ;  /* 0x000000ff88007208 */ /* 0x000fe40001800000 */
[----:B--2---:R-:W-:Y:S01]  /*110e0*/  FMNMX.FTZ R135, R135, R5, !PT ;  /* 0x0000000587877209 */ /* 0x004fe20007810000 */
[C---:B------:R-:W-:Y:S01]  /*110f0*/  FMUL.FTZ R188, R137.reuse, UR4 ;  /* 0x0000000489bc7c20 */ /* 0x040fe20008410000 */
[----:B------:R-:W-:Y:S01]  /*11100*/  FSETP.NEU.FTZ.AND P0, PT, R137, -INF , PT ;  /* 0xff8000008900780b */ /* 0x000fe20003f1d000 */
[----:B------:R-:W-:Y:S01]  /*11110*/  FADD.FTZ R0, -R0, R3 ;  /* 0x0000000300007221 */ /* 0x000fe20000010100 */
[C---:B------:R-:W-:Y:S01]  /*11120*/  FSETP.NEU.FTZ.AND P2, PT, R135.reuse, -INF , PT ;  /* 0xff8000008700780b */ /* 0x040fe20003f5d000 */
[C---:B------:R-:W-:Y:S01]  /*11130*/  FMUL.FTZ R142, R135.reuse, UR4 ;  /* 0x00000004878e7c20 */ /* 0x040fe20008410000 */
[----:B---3--:R-:W-:Y:S01]  /*11140*/  FMNMX.FTZ R134, R134, R4, !PT ;  /* 0x0000000486867209 */ /* 0x008fe20007810000 */
[----:B------:R-:W-:Y:S01]  /*11150*/  FMUL.FTZ R3, R0, UR4 ;  /* 0x0000000400037c20 */ /* 0x000fe20008410000 */
[----:B------:R-:W-:Y:S01]  /*11160*/  FSEL R2, R135, RZ, P2 ;  /* 0x000000ff87027208 */ /* 0x000fe20001000000 */
[----:B----4-:R-:W1:Y:S01]  /*11170*/  LDSM.16.MT88.4 R184, [R219+0xa000] ;  /* 0x00a00000dbb8783b */ /* 0x010e620000004200 */
[----:B------:R-:W-:Y:S01]  /*11180*/  FSETP.NEU.FTZ.AND P1, PT, R134, -INF , PT ;  /* 0xff8000008600780b */ /* 0x000fe20003f3d000 */
[----:B------:R2:W3:Y:S01]  /*11190*/  MUFU.EX2 R133, R3 ;  /* 0x0000000300857308 */ /* 0x0004e20000000800 */
[----:B------:R-:W-:Y:S01]  /*111a0*/  FSEL R142, R142, RZ, P2 ;  /* 0x000000ff8e8e7208 */ /* 0x000fe20001000000 */
[----:B------:R-:W-:Y:S01]  /*111b0*/  FADD.FTZ R2, -R2, R132 ;  /* 0x0000008402027221 */ /* 0x000fe20000010100 */
[C---:B------:R-:W-:Y:S01]  /*111c0*/  FSEL R0, R134.reuse, RZ, P1 ;  /* 0x000000ff86007208 */ /* 0x040fe20000800000 */
[----:B------:R-:W-:Y:S01]  /*111d0*/  FMUL.FTZ R143, R134, UR4 ;  /* 0x00000004868f7c20 */ /* 0x000fe20008410000 */
[----:B------:R-:W-:Y:S01]  /*111e0*/  FSEL R188, R188, RZ, P0 ;  /* 0x000000ffbcbc7208 */ /* 0x000fe20000000000 */
[----:B------:R-:W-:Y:S01]  /*111f0*/  FMUL.FTZ R2, R2, UR4 ;  /* 0x0000000402027c20 */ /* 0x000fe20008410000 */
[--C-:B------:R-:W-:Y:S01]  /*11200*/  FFMA.FTZ R176, R176, UR4, -R142.reuse ;  /* 0x00000004b0b07c23 */ /* 0x100fe2000801088e */
[--C-:B------:R-:W-:Y:S01]  /*11210*/  FFMA.FTZ R177, R177, UR4, -R142.reuse ;  /* 0x00000004b1b17c23 */ /* 0x100fe2000801088e */
[--C-:B------:R-:W-:Y:S01]  /*11220*/  FFMA.FTZ R18, R18, UR4, -R142.reuse ;  /* 0x0000000412127c23 */ /* 0x100fe2000801088e */
[----:B------:R4:W5:Y:S01]  /*11230*/  MUFU.EX2 R132, R2 ;  /* 0x0000000200847308 */ /* 0x0009620000000800 */
[----:B------:R-:W-:Y:S01]  /*11240*/  FFMA.FTZ R19, R19, UR4, -R142 ;  /* 0x0000000413137c23 */ /* 0x000fe2000801088e */
[----:B------:R-:W-:Y:S01]  /*11250*/  FSEL R143, R143, RZ, P1 ;  /* 0x000000ff8f8f7208 */ /* 0x000fe20000800000 */
[--C-:B------:R-:W-:Y:S01]  /*11260*/  FFMA.FTZ R10, R10, UR4, -R188.reuse ;  /* 0x000000040a0a7c23 */ /* 0x100fe200080108bc */
[--C-:B------:R-:W-:Y:S01]  /*11270*/  FFMA.FTZ R11, R11, UR4, -R188.reuse ;  /* 0x000000040b0b7c23 */ /* 0x100fe200080108bc */
[--C-:B------:R-:W-:Y:S01]  /*11280*/  FFMA.FTZ R14, R14, UR4, -R188.reuse ;  /* 0x000000040e0e7c23 */ /* 0x100fe200080108bc */
[----:B------:R-:W-:Y:S01]  /*11290*/  FFMA.FTZ R15, R15, UR4, -R188 ;  /* 0x000000040f0f7c23 */ /* 0x000fe200080108bc */
[----:B--2---:R-:W-:Y:S01]  /*112a0*/  FADD.FTZ R3, -R0, R138 ;  /* 0x0000008a00037221 */ /* 0x004fe20000010100 */
[----:B------:R-:W-:Y:S02]  /*112b0*/  FSEL R0, R137, RZ, P0 ;  /* 0x000000ff89007208 */ /* 0x000fe40000000000 */
[----:B------:R-:W-:Y:S01]  /*112c0*/  MUFU.EX2 R34, R177 ;  /* 0x000000b100227308 */ /* 0x000fe20000000800 */
[--C-:B------:R-:W-:Y:S01]  /*112d0*/  FFMA.FTZ R8, R8, UR4, -R143.reuse ;  /* 0x0000000408087c23 */ /* 0x100fe2000801088f */
[--C-:B------:R-:W-:Y:S01]  /*112e0*/  FFMA.FTZ R9, R9, UR4, -R143.reuse ;  /* 0x0000000409097c23 */ /* 0x100fe2000801088f */
[----:B------:R-:W-:Y:S01]  /*112f0*/  FFMA.FTZ R12, R12, UR4, -R143 ;  /* 0x000000040c0c7c23 */ /* 0x000fe2000801088f */
[----:B------:R-:W-:Y:S01]  /*11300*/  FADD.FTZ R0, -R0, R139 ;  /* 0x0000008b00007221 */ /* 0x000fe20000010100 */
[----:B------:R-:W-:Y:S01]  /*11310*/  FFMA.FTZ R13, R13, UR4, -R143 ;  /* 0x000000040d0d7c23 */ /* 0x000fe2000801088f */
[C---:B---3--:R-:W-:Y:S01]  /*11320*/  FMUL.FTZ R4, R133.reuse, R148 ;  /* 0x0000009485047220 */ /* 0x048fe20000410000 */
[----:B------:R-:W-:Y:S03]  /*11330*/  FMUL.FTZ R5, R133, R149 ;  /* 0x0000009585057220 */ /* 0x000fe60000410000 */
[----:B------:R2:W-:Y:S01]  /*11340*/  MUFU.EX2 R250, R18 ;  /* 0x0000001200fa7308 */ /* 0x0005e20000000800 */
[----:B----4-:R-:W-:Y:S01]  /*11350*/  FMUL.FTZ R2, R3, UR4 ;  /* 0x0000000403027c20 */ /* 0x010fe20008410000 */
[----:B------:R-:W-:Y:S01]  /*11360*/  FMUL.FTZ R0, R0, UR4 ;  /* 0x0000000400007c20 */ /* 0x000fe20008410000 */
[C---:B-----5:R-:W-:Y:S01]  /*11370*/  FMUL.FTZ R6, R132.reuse, R150 ;  /* 0x0000009684067220 */ /* 0x060fe20000410000 */
[----:B------:R-:W-:Y:S01]  /*11380*/  FMUL.FTZ R7, R132, R151 ;  /* 0x0000009784077220 */ /* 0x000fe20000410000 */
[----:B------:R-:W-:Y:S01]  /*11390*/  F2FP.F16.F32.PACK_AB R178, R32, R33 ;  /* 0x0000002120b2723e */ /* 0x000fe200000000ff */
[--C-:B------:R-:W-:Y:S01]  /*113a0*/  FFMA.FTZ R3, R189, UR4, -R141.reuse ;  /* 0x00000004bd037c23 */ /* 0x100fe2000801088d */
[C---:B------:R-:W-:Y:S03]  /*113b0*/  FMUL.FTZ R16, R133.reuse, R156 ;  /* 0x0000009c85107220 */ /* 0x040fe60000410000 */
[----:B------:R-:W3:Y:S01]  /*113c0*/  MUFU.EX2 R251, R19 ;  /* 0x0000001300fb7308 */ /* 0x000ee20000000800 */
[C---:B------:R-:W-:Y:S01]  /*113d0*/  FMUL.FTZ R17, R133.reuse, R157 ;  /* 0x0000009d85117220 */ /* 0x040fe20000410000 */
[----:B------:R-:W-:Y:S01]  /*113e0*/  LDSM.16.MT88.4 R148, [R221+0xa000] ;  /* 0x00a00000dd94783b */ /* 0x000fe20000004200 */
[C---:B------:R-:W-:Y:S01]  /*113f0*/  FMUL.FTZ R36, R133.reuse, R36 ;  /* 0x0000002485247220 */ /* 0x040fe20000410000 */
[C---:B------:R-:W-:Y:S01]  /*11400*/  FMUL.FTZ R37, R133.reuse, R37 ;  /* 0x0000002585257220 */ /* 0x040fe20000410000 */
[C---:B------:R-:W-:Y:S01]  /*11410*/  FMUL.FTZ R38, R132.reuse, R38 ;  /* 0x0000002684267220 */ /* 0x040fe20000410000 */
[C---:B------:R-:W-:Y:S01]  /*11420*/  FMUL.FTZ R39, R132.reuse, R39 ;  /* 0x0000002784277220 */ /* 0x040fe20000410000 */
[C---:B------:R-:W-:Y:S03]  /*11430*/  FMUL.FTZ R48, R133.reuse, R48 ;  /* 0x0000003085307220 */ /* 0x040fe60000410000 */
[----:B------:R4:W5:Y:S01]  /*11440*/  MUFU.EX2 R252, R176 ;  /* 0x000000b000fc7308 */ /* 0x0009620000000800 */
[C---:B--2---:R-:W-:Y:S01]  /*11450*/  FMUL.FTZ R18, R132.reuse, R158 ;  /* 0x0000009e84127220 */ /* 0x044fe20000410000 */
[C---:B------:R-:W-:Y:S01]  /*11460*/  FMUL.FTZ R49, R133.reuse, R49 ;  /* 0x0000003185317220 */ /* 0x040fe20000410000 */
[C---:B------:R-:W-:Y:S01]  /*11470*/  FMUL.FTZ R50, R132.reuse, R50 ;  /* 0x0000003284327220 */ /* 0x040fe20000410000 */
[C---:B------:R-:W-:Y:S01]  /*11480*/  FMUL.FTZ R51, R132.reuse, R51 ;  /* 0x0000003384337220 */ /* 0x040fe20000410000 */
[C---:B------:R-:W-:Y:S01]  /*11490*/  FMUL.FTZ R52, R133.reuse, R52 ;  /* 0x0000003485347220 */ /* 0x040fe20000410000 */
[----:B------:R-:W-:Y:S01]  /*114a0*/  FMUL.FTZ R53, R133, R53 ;  /* 0x0000003585357220 */ /* 0x000fe20000410000 */
[C---:B------:R-:W-:Y:S03]  /*114b0*/  FMUL.FTZ R54, R132.reuse, R54 ;  /* 0x0000003684367220 */ /* 0x040fe60000410000 */
[----:B------:R-:W-:Y:S01]  /*114c0*/  MUFU.EX2 R249, R8 ;  /* 0x0000000800f97308 */ /* 0x000fe20000000800 */
[----:B---3--:R-:W-:Y:S01]  /*114d0*/  F2FP.F16.F32.PACK_AB R179, R251, R250 ;  /* 0x000000fafbb3723e */ /* 0x008fe200000000ff */
[C---:B------:R-:W-:Y:S01]  /*114e0*/  FMUL.FTZ R19, R132.reuse, R159 ;  /* 0x0000009f84137220 */ /* 0x040fe20000410000 */
[C---:B------:R-:W-:Y:S01]  /*114f0*/  FMUL.FTZ R55, R132.reuse, R55 ;  /* 0x0000003784377220 */ /* 0x040fe20000410000 */
[C---:B------:R-:W-:Y:S01]  /*11500*/  FMUL.FTZ R64, R133.reuse, R64 ;  /* 0x0000004085407220 */ /* 0x040fe20000410000 */
[C---:B------:R-:W-:Y:S01]  /*11510*/  FMUL.FTZ R65, R133.reuse, R65 ;  /* 0x0000004185417220 */ /* 0x040fe20000410000 */
[C---:B------:R-:W-:Y:S01]  /*11520*/  FMUL.FTZ R66, R132.reuse, R66 ;  /* 0x0000004284427220 */ /* 0x040fe20000410000 */
[----:B------:R-:W-:Y:S03]  /*11530*/  FMUL.FTZ R67, R132, R67 ;  /* 0x0000004384437220 */ /* 0x000fe60000410000 */
[----:B------:R-:W2:Y:S01]  /*11540*/  MUFU.EX2 R214, R9 ;  /* 0x0000000900d67308 */ /* 0x000ea20000000800 */
[----:B----4-:R-:W-:Y:S01]  /*11550*/  F2FP.F16.F32.PACK_AB R176, R204, R35 ;  /* 0x00000023ccb0723e */ /* 0x010fe200000000ff */
[----:B------:R-:W-:Y:S01]  /*11560*/  FMUL.FTZ R68, R133, R68 ;  /* 0x0000004485447220 */ /* 0x000fe20000410000 */
[----:B-----5:R-:W-:Y:S01]  /*11570*/  F2FP.F16.F32.PACK_AB R177, R34, R252 ;  /* 0x000000fc22b1723e */ /* 0x020fe200000000ff */
[----:B------:R-:W-:Y:S01]  /*11580*/  LDSM.16.MT88.4 R156, [R217+0xa800] ;  /* 0x00a80000d99c783b */ /* 0x000fe20000004200 */
[----:B------:R-:W-:Y:S01]  /*11590*/  FFMA.FTZ R138, R191, UR4, -R142 ;  /* 0x00000004bf8a7c23 */ /* 0x000fe2000801088e */
[----:B------:R-:W-:Y:S01]  /*115a0*/  FFMA.FTZ R140, R140, UR4, -R188 ;  /* 0x000000048c8c7c23 */ /* 0x000fe200080108bc */
[C---:B------:R-:W-:Y:S03]  /*115b0*/  FMUL.FTZ R84, R133.reuse, R84 ;  /* 0x0000005485547220 */ /* 0x040fe60000410000 */
[----:B------:R-:W-:Y:S01]  /*115c0*/  MUFU.EX2 R215, R12 ;  /* 0x0000000c00d77308 */ /* 0x000fe20000000800 */
[C---:B------:R-:W-:Y:S01]  /*115d0*/  FMUL.FTZ R85, R133.reuse, R85 ;  /* 0x0000005585557220 */ /* 0x040fe20000410000 */
[-C--:B------:R-:W-:Y:S01]  /*115e0*/  HMMA.16816.F32 R4, R176, R20.reuse, R4 ;  /* 0x00000014b004723c */ /* 0x080fe20000001804 */
[----:B------:R-:W-:Y:S04]  /*115f0*/  PLOP3.LUT P0, PT, PT, PT, UP0, 0x80, 0x0 ;  /* 0x000000000000781c */ /* 0x000fe80003f0f008 */
[C---:B------:R-:W-:Y:S03]  /*11600*/  FMUL.FTZ R69, R133.reuse, R69 ;  /* 0x0000004585457220 */ /* 0x040fe60000410000 */
[----:B------:R-:W3:Y:S03]  /*11610*/  MUFU.EX2 R240, R13 ;  /* 0x0000000d00f07308 */ /* 0x000ee60000000800 */
[----:B--2---:R-:W-:Y:S01]  /*11620*/  F2FP.F16.F32.PACK_AB R180, R214, R249 ;  /* 0x000000f9d6b4723e */ /* 0x004fe200000000ff */
[C---:B------:R-:W-:Y:S01]  /*11630*/  FMUL.FTZ R70, R132.reuse, R70 ;  /* 0x0000004684467220 */ /* 0x040fe20000410000 */
[C---:B------:R-:W-:Y:S01]  /*11640*/  FMUL.FTZ R71, R132.reuse, R71 ;  /* 0x0000004784477220 */ /* 0x040fe20000410000 */
[C---:B------:R-:W-:Y:S01]  /*11650*/  FMUL.FTZ R80, R133.reuse, R80 ;  /* 0x0000005085507220 */ /* 0x040fe20000410000 */
        /* <DEDUP_REMOVED lines=8> */
[----:B------:R-:W-:Y:S03]  /*116e0*/  FMUL.FTZ R98, R132, R98 ;  /* 0x0000006284627220 */ /* 0x000fe60000410000 */
[----:B------:R-:W2:Y:S01]  /*116f0*/  MUFU.EX2 R211, R11 ;  /* 0x0000000b00d37308 */ /* 0x000ea20000000800 */
[----:B---3--:R-:W-:Y:S01]  /*11700*/  F2FP.F16.F32.PACK_AB R182, R240, R215 ;  /* 0x000000d7f0b6723e */ /* 0x008fe200000000ff */
[C---:B------:R-:W-:Y:S01]  /*11710*/  FMUL.FTZ R99, R132.reuse, R99 ;  /* 0x0000006384637220 */ /* 0x040fe20000410000 */
[C---:B------:R-:W-:Y:S01]  /*11720*/  FMUL.FTZ R100, R133.reuse, R100 ;  /* 0x0000006485647220 */ /* 0x040fe20000410000 */
        /* <DEDUP_REMOVED lines=9> */
[----:B------:R-:W-:Y:S01]  /*117c0*/  FMUL.FTZ R117, R133, R117 ;  /* 0x0000007585757220 */ /* 0x000fe20000410000 */
[C---:B------:R-:W-:Y:S01]  /*117d0*/  FMUL.FTZ R118, R132.reuse, R118 ;  /* 0x0000007684767220 */ /* 0x040fe20000410000 */
[C---:B------:R-:W-:Y:S03]  /*117e0*/  FMUL.FTZ R119, R132.reuse, R119 ;  /* 0x0000007784777220 */ /* 0x040fe60000410000 */
[----:B------:R-:W3:Y:S01]  /*117f0*/  MUFU.EX2 R212, R15 ;  /* 0x0000000f00d47308 */ /* 0x000ee20000000800 */
[----:B--2---:R-:W-:Y:S01]  /*11800*/  F2FP.F16.F32.PACK_AB R181, R211, R210 ;  /* 0x000000d2d3b5723e */ /* 0x004fe200000000ff */
[C---:B------:R-:W-:Y:S01]  /*11810*/  FMUL.FTZ R128, R133.reuse, R128 ;  /* 0x0000008085807220 */ /* 0x040fe20000410000 */
[C---:B------:R-:W-:Y:S01]  /*11820*/  FMUL.FTZ R129, R133.reuse, R129 ;  /* 0x0000008185817220 */ /* 0x040fe20000410000 */
[C---:B------:R-:W-:Y:S01]  /*11830*/  FMUL.FTZ R130, R132.reuse, R130 ;  /* 0x0000008284827220 */ /* 0x040fe20000410000 */
[----:B------:R-:W-:Y:S05]  /*11840*/  FMUL.FTZ R131, R132, R131 ;  /* 0x0000008384837220 */ /* 0x000fea0000410000 */
[----:B------:R-:W2:Y:S10]  /*11850*/  MUFU.EX2 R2, R2 ;  /* 0x0000000200027308 */ /* 0x000eb40000000800 */
[----:B------:R-:W4:Y:S01]  /*11860*/  MUFU.EX2 R0, R0 ;  /* 0x0000000000007308 */ /* 0x000f220000000800 */
[----:B---3--:R-:W-:Y:S09]  /*11870*/  F2FP.F16.F32.PACK_AB R183, R212, R213 ;  /* 0x000000d5d4b7723e */ /* 0x008ff200000000ff */
[----:B------:R3:W-:Y:S01]  /*11880*/  MUFU.EX2 R248, R3 ;  /* 0x0000000300f87308 */ /* 0x0007e20000000800 */
[C---:B--2---:R-:W-:Y:S01]  /*11890*/  FMUL.FTZ R8, R2.reuse, R144 ;  /* 0x0000009002087220 */ /* 0x044fe20000410000 */
[C---:B------:R-:W-:Y:S01]  /*118a0*/  FMUL.FTZ R9, R2.reuse, R145 ;  /* 0x0000009102097220 */ /* 0x040fe20000410000 */
[C---:B------:R-:W-:Y:S01]  /*118b0*/  FMUL.FTZ R12, R2.reuse, R152 ;  /* 0x00000098020c7220 */ /* 0x040fe20000410000 */
[C---:B------:R-:W-:Y:S01]  /*118c0*/  FMUL.FTZ R13, R2.reuse, R153 ;  /* 0x00000099020d7220 */ /* 0x040fe20000410000 */
[C---:B------:R-:W-:Y:S01]  /*118d0*/  FMUL.FTZ R24, R2.reuse, R160 ;  /* 0x000000a002187220 */ /* 0x040fe20000410000 */
[C---:B------:R-:W-:Y:S01]  /*118e0*/  FMUL.FTZ R25, R2.reuse, R161 ;  /* 0x000000a102197220 */ /* 0x040fe20000410000 */
[C---:B------:R-:W-:Y:S01]  /*118f0*/  FMUL.FTZ R28, R2.reuse, R168 ;  /* 0x000000a8021c7220 */ /* 0x040fe20000410000 */
[----:B------:R-:W-:Y:S01]  /*11900*/  FMUL.FTZ R29, R2, R169 ;  /* 0x000000a9021d7220 */ /* 0x000fe20000410000 */
[C---:B----4-:R-:W-:Y:S01]  /*11910*/  FMUL.FTZ R10, R0.reuse, R146 ;  /* 0x00000092000a7220 */ /* 0x050fe20000410000 */
[C---:B------:R-:W-:Y:S01]  /*11920*/  FMUL.FTZ R11, R0.reuse, R147 ;  /* 0x00000093000b7220 */ /* 0x040fe20000410000 */
[C---:B------:R-:W-:Y:S01]  /*11930*/  FMUL.FTZ R14, R0.reuse, R154 ;  /* 0x0000009a000e7220 */ /* 0x040fe20000410000 */
[C---:B------:R-:W-:Y:S01]  /*11940*/  FMUL.FTZ R15, R0.reuse, R155 ;  /* 0x0000009b000f7220 */ /* 0x040fe20000410000 */
[----:B------:R-:W2:Y:S01]  /*11950*/  LDSM.16.MT88.4 R144, [R222+0xa000] ;  /* 0x00a00000de90783b */ /* 0x000ea20000004200 */
[C---:B------:R-:W-:Y:S01]  /*11960*/  FMUL.FTZ R26, R0.reuse, R162 ;  /* 0x000000a2001a7220 */ /* 0x040fe20000410000 */
[C---:B------:R-:W-:Y:S01]  /*11970*/  FMUL.FTZ R27, R0.reuse, R163 ;  /* 0x000000a3001b7220 */ /* 0x040fe20000410000 */
[----:B------:R-:W-:Y:S01]  /*11980*/  FMUL.FTZ R30, R0, R170 ;  /* 0x000000aa001e7220 */ /* 0x000fe20000410000 */
[C---:B------:R-:W-:Y:S01]  /*11990*/  HMMA.16816.F32 R8, R180.reuse, R20, R8 ;  /* 0x00000014b408723c */ /* 0x040fe20000001808 */
[----:B------:R4:W-:Y:S03]  /*119a0*/  MUFU.EX2 R246, R138 ;  /* 0x0000008a00f67308 */ /* 0x0009e60000000800 */
[----:B------:R-:W5:Y:S01]  /*119b0*/  LDSM.16.MT88.4 R152, [R217+0xb000] ;  /* 0x00b00000d998783b */ /* 0x000f620000004200 */
[----:B---3--:R-:W-:Y:S01]  /*119c0*/  FFMA.FTZ R3, R190, UR4, -R141 ;  /* 0x00000004be037c23 */ /* 0x008fe2000801088d */
[-C--:B------:R-:W-:Y:S05]  /*119d0*/  HMMA.16816.F32 R12, R180, R22.reuse, R12 ;  /* 0x00000016b40c723c */ /* 0x080fea000000180c */
[----:B------:R3:W2:Y:S01]  /*119e0*/  MUFU.EX2 R247, R3 ;  /* 0x0000000300f77308 */ /* 0x0006a20000000800 */
[C---:B------:R-:W-:Y:S01]  /*119f0*/  FMUL.FTZ R20, R133.reuse, R164 ;  /* 0x000000a485147220 */ /* 0x040fe20000410000 */
[C---:B------:R-:W-:Y:S04]  /*11a00*/  HMMA.16816.F32 R16, R176.reuse, R22, R16 ;  /* 0x00000016b010723c */ /* 0x040fe80000001810 */
[C---:B------:R-:W-:Y:S01]  /*11a10*/  FMUL.FTZ R21, R133.reuse, R165 ;  /* 0x000000a585157220 */ /* 0x040fe20000410000 */
[----:B------:R-:W-:Y:S02]  /*11a20*/  FMUL.FTZ R31, R0, R171 ;  /* 0x000000ab001f7220 */ /* 0x000fe40000410000 */
[C---:B------:R-:W-:Y:S01]  /*11a30*/  FMUL.FTZ R22, R132.reuse, R166 ;  /* 0x000000a684167220 */ /* 0x040fe20000410000 */
[----:B------:R-:W-:Y:S03]  /*11a40*/  FMUL.FTZ R23, R132, R167 ;  /* 0x000000a784177220 */ /* 0x000fe60000410000 */
[----:B----4-:R-:W-:Y:S01]  /*11a50*/  FFMA.FTZ R138, R196, UR4, -R143 ;  /* 0x00000004c48a7c23 */ /* 0x010fe2000801088f */
[----:B------:R-:W-:Y:S01]  /*11a60*/  MOV R164, R204 ;  /* 0x000000cc00a47202 */ /* 0x000fe20000000f00 */
[----:B------:R-:W-:Y:S01]  /*11a70*/  FMUL.FTZ R40, R2, R40 ;  /* 0x0000002802287220 */ /* 0x000fe20000410000 */
[--C-:B---3--:R-:W-:Y:S01]  /*11a80*/  FFMA.FTZ R3, R192, UR4, -R142.reuse ;  /* 0x00000004c0037c23 */ /* 0x108fe2000801088e */
[-C--:B-1----:R-:W-:Y:S01]  /*11a90*/  HMMA.16816.F32 R20, R176, R184.reuse, R20 ;  /* 0x000000b8b014723c */ /* 0x082fe20000001814 */
[----:B------:R-:W-:Y:S02]  /*11aa0*/  MUFU.EX2 R209, R138 ;  /* 0x0000008a00d17308 */ /* 0x000fe40000000800 */
[----:B------:R-:W-:Y:S01]  /*11ab0*/  MOV R165, R35 ;  /* 0x0000002300a57202 */ /* 0x000fe20000000f00 */
[C---:B------:R-:W-:Y:S01]  /*11ac0*/  FMUL.FTZ R35, R132.reuse, R175 ;  /* 0x000000af84237220 */ /* 0x040fe20000410000 */
[----:B------:R-:W-:Y:S01]  /*11ad0*/  MOV R166, R34 ;  /* 0x0000002200a67202 */ /* 0x000fe20000000f00 */
[C---:B------:R-:W-:Y:S05]  /*11ae0*/  HMMA.16816.F32 R24, R180.reuse, R184, R24 ;  /* 0x000000b8b418723c */ /* 0x040fea0000001818 */
[----:B------:R1:W3:Y:S01]  /*11af0*/  MUFU.EX2 R245, R3 ;  /* 0x0000000300f57308 */ /* 0x0002e20000000800 */
[----:B------:R-:W-:Y:S01]  /*11b00*/  MOV R167, R33 ;  /* 0x0000002100a77202 */ /* 0x000fe20000000f00 */
[-C--:B------:R-:W-:Y:S04]  /*11b10*/  HMMA.16816.F32 R28, R180, R186.reuse, R28 ;  /* 0x000000bab41c723c */ /* 0x080fe8000000181c */
[----:B------:R-:W-:Y:S01]  /*11b20*/  MOV R160, R32 ;  /* 0x0000002000a07202 */ /* 0x000fe20000000f00 */
[C---:B------:R-:W-:Y:S01]  /*11b30*/  FMUL.FTZ R32, R133.reuse, R172 ;  /* 0x000000ac85207220 */ /* 0x040fe20000410000 */
[----:B------:R-:W-:Y:S01]  /*11b40*/  FMUL.FTZ R33, R133, R173 ;  /* 0x000000ad85217220 */ /* 0x000fe20000410000 */
[----:B------:R-:W-:Y:S01]  /*11b50*/  FMUL.FTZ R34, R132, R174 ;  /* 0x000000ae84227220 */ /* 0x000fe20000410000 */
[----:B------:R4:W-:Y:S01]  /*11b60*/  MUFU.EX2 R138, R140 ;  /* 0x0000008c008a7308 */ /* 0x0009e20000000800 */
[----:B------:R-:W-:Y:S02]  /*11b70*/  LDSM.16.MT88.4 R172, [R219+0xa800] ;  /* 0x00a80000dbac783b */ /* 0x000fe40000004200 */
[----:B------:R-:W-:Y:S01]  /*11b80*/  FMUL.FTZ R41, R2, R41 ;  /* 0x0000002902297220 */ /* 0x000fe20000410000 */
[C---:B------:R-:W-:Y:S01]  /*11b90*/  FMUL.FTZ R42, R0.reuse, R42 ;  /* 0x0000002a002a7220 */ /* 0x040fe20000410000 */
[----:B------:R-:W-:Y:S01]  /*11ba0*/  FMUL.FTZ R43, R0, R43 ;  /* 0x0000002b002b7220 */ /* 0x000fe20000410000 */
[--C-:B-1----:R-:W-:Y:S01]  /*11bb0*/  FFMA.FTZ R3, R194, UR4, -R141.reuse ;  /* 0x00000004c2037c23 */ /* 0x102fe2000801088d */
[C---:B------:R-:W-:Y:S02]  /*11bc0*/  HMMA.16816.F32 R32, R176.reuse, R186, R32 ;  /* 0x000000bab020723c */ /* 0x040fe40000001820 */
[----:B------:R-:W-:Y:S02]  /*11bd0*/  LDSM.16.MT88.4 R184, [R222+0xa800] ;  /* 0x00a80000deb8783b */ /* 0x000fe40000004200 */
[----:B------:R-:W-:Y:S01]  /*11be0*/  FFMA.FTZ R141, R193, UR4, -R141 ;  /* 0x00000004c18d7c23 */ /* 0x000fe2000801088d */
[----:B------:R1:W-:Y:S01]  /*11bf0*/  MUFU.EX2 R243, R3 ;  /* 0x0000000300f37308 */ /* 0x0003e20000000800 */
[-C--:B--2---:R-:W-:Y:S05]  /*11c00*/  HMMA.16816.F32 R36, R176, R144.reuse, R36 ;  /* 0x00000090b024723c */ /* 0x084fea0000001824 */
[C---:B------:R-:W-:Y:S01]  /*11c10*/  FMUL.FTZ R44, R2.reuse, R44 ;  /* 0x0000002c022c7220 */ /* 0x040fe20000410000 */
[C---:B------:R-:W-:Y:S03]  /*11c20*/  HMMA.16816.F32 R40, R180.reuse, R144, R40 ;  /* 0x00000090b428723c */ /* 0x040fe60000001828 */
[----:B------:R-:W2:Y:S02]  /*11c30*/  MUFU.EX2 R244, R141 ;  /* 0x0000008d00f47308 */ /* 0x000ea40000000800 */
[----:B------:R-:W-:Y:S01]  /*11c40*/  FMUL.FTZ R45, R2, R45 ;  /* 0x0000002d022d7220 */ /* 0x000fe20000410000 */
[C---:B------:R-:W-:Y:S01]  /*11c50*/  FMUL.FTZ R46, R0.reuse, R46 ;  /* 0x0000002e002e7220 */ /* 0x040fe20000410000 */
[----:B------:R-:W-:Y:S01]  /*11c60*/  FMUL.FTZ R47, R0, R47 ;  /* 0x0000002f002f7220 */ /* 0x000fe20000410000 */
[----:B----4-:R-:W-:Y:S03]  /*11c70*/  F2FP.F16.F32.PACK_AB R140, R247, R248 ;  /* 0x000000f8f78c723e */ /* 0x010fe600000000ff */
[--C-:B-1----:R-:W-:Y:S01]  /*11c80*/  FFMA.FTZ R3, R198, UR4, -R142.reuse ;  /* 0x00000004c6037c23 */ /* 0x102fe2000801088e */
[----:B------:R-:W-:Y:S01]  /*11c90*/  FFMA.FTZ R142, R197, UR4, -R142 ;  /* 0x00000004c58e7c23 */ /* 0x000fe2000801088e */
[C---:B------:R-:W-:Y:S01]  /*11ca0*/  FMUL.FTZ R56, R2.reuse, R56 ;  /* 0x0000003802387220 */ /* 0x040fe20000410000 */
[-C--:B------:R-:W-:Y:S01]  /*11cb0*/  HMMA.16816.F32 R44, R180, R146.reuse, R44 ;  /* 0x00000092b42c723c */ /* 0x080fe2000000182c */
[----:B------:R1:W-:Y:S02]  /*11cc0*/  MUFU.EX2 R241, R3 ;  /* 0x0000000300f17308 */ /* 0x0003e40000000800 */
[----:B------:R-:W-:Y:S01]  /*11cd0*/  FMUL.FTZ R57, R2, R57 ;  /* 0x0000003902397220 */ /* 0x000fe20000410000 */
[C---:B------:R-:W-:Y:S01]  /*11ce0*/  FMUL.FTZ R58, R0.reuse, R58 ;  /* 0x0000003a003a7220 */ /* 0x040fe20000410000 */
[----:B------:R-:W-:Y:S01]  /*11cf0*/  FMUL.FTZ R59, R0, R59 ;  /* 0x0000003b003b7220 */ /* 0x000fe20000410000 */
[C---:B------:R-:W-:Y:S01]  /*11d00*/  HMMA.16816.F32 R48, R176.reuse, R146, R48 ;  /* 0x00000092b030723c */ /* 0x040fe20000001830 */
[----:B------:R-:W4:Y:S04]  /*11d10*/  LDSM.16.MT88.4 R144, [R219+0xb000] ;  /* 0x00b00000db90783b */ /* 0x000f280000004200 */
[----:B------:R-:W2:Y:S01]  /*11d20*/  MUFU.EX2 R242, R142 ;  /* 0x0000008e00f27308 */ /* 0x000ea20000000800 */
[C---:B------:R-:W-:Y:S01]  /*11d30*/  FMUL.FTZ R60, R2.reuse, R60 ;  /* 0x0000003c023c7220 */ /* 0x040fe20000410000 */
[-C--:B------:R-:W-:Y:S04]  /*11d40*/  HMMA.16816.F32 R52, R176, R148.reuse, R52 ;  /* 0x00000094b034723c */ /* 0x080fe80000001834 */
[----:B------:R-:W-:Y:S02]  /*11d50*/  FMUL.FTZ R61, R2, R61 ;  /* 0x0000003d023d7220 */ /* 0x000fe40000410000 */
[C---:B------:R-:W-:Y:S05]  /*11d60*/  HMMA.16816.F32 R56, R180.reuse, R148, R56 ;  /* 0x00000094b438723c */ /* 0x040fea0000001838 */
[C---:B------:R-:W-:Y:S01]  /*11d70*/  FMUL.FTZ R62, R0.reuse, R62 ;  /* 0x0000003e003e7220 */ /* 0x040fe20000410000 */
[----:B------:R-:W-:Y:S01]  /*11d80*/  FMUL.FTZ R63, R0, R63 ;  /* 0x0000003f003f7220 */ /* 0x000fe20000410000 */
[--C-:B-1----:R-:W-:Y:S01]  /*11d90*/  FFMA.FTZ R3, R195, UR4, -R143.reuse ;  /* 0x00000004c3037c23 */ /* 0x102fe2000801088f */
[C---:B------:R-:W-:Y:S01]  /*11da0*/  FMUL.FTZ R72, R2.reuse, R72 ;  /* 0x0000004802487220 */ /* 0x040fe20000410000 */
[----:B------:R-:W-:Y:S02]  /*11db0*/  LDSM.16.MT88.4 R192, [R219+0xb800] ;  /* 0x00b80000dbc0783b */ /* 0x000fe40000004200 */
[----:B------:R1:W2:Y:S01]  /*11dc0*/  MUFU.EX2 R208, R3 ;  /* 0x0000000300d07308 */ /* 0x0002a20000000800 */
[----:B------:R-:W-:Y:S01]  /*11dd0*/  FMUL.FTZ R73, R2, R73 ;  /* 0x0000004902497220 */ /* 0x000fe20000410000 */
[-C--:B------:R-:W-:Y:S03]  /*11de0*/  HMMA.16816.F32 R60, R180, R150.reuse, R60 ;  /* 0x00000096b43c723c */ /* 0x080fe6000000183c */
[C---:B------:R-:W-:Y:S01]  /*11df0*/  FMUL.FTZ R74, R0.reuse, R74 ;  /* 0x0000004a004a7220 */ /* 0x040fe20000410000 */
[----:B------:R-:W-:Y:S01]  /*11e00*/  FMUL.FTZ R75, R0, R75 ;  /* 0x0000004b004b7220 */ /* 0x000fe20000410000 */
[C---:B------:R-:W-:Y:S01]  /*11e10*/  FMUL.FTZ R76, R2.reuse, R76 ;  /* 0x0000004c024c7220 */ /* 0x040fe20000410000 */
[C---:B------:R-:W-:Y:S01]  /*11e20*/  HMMA.16816.F32 R64, R176.reuse, R150, R64 ;  /* 0x00000096b040723c */ /* 0x040fe20000001840 */
[----:B------:R-:W3:Y:S04]  /*11e30*/  LDSM.16.MT88.4 R148, [R222+0xb000] ;  /* 0x00b00000de94783b */ /* 0x000ee80000004200 */
[----:B------:R-:W-:Y:S01]  /*11e40*/  FMUL.FTZ R77, R2, R77 ;  /* 0x0000004d024d7220 */ /* 0x000fe20000410000 */
[-C--:B-----5:R-:W-:Y:S05]  /*11e50*/  HMMA.16816.F32 R68, R176, R152.reuse, R68 ;  /* 0x00000098b044723c */ /* 0x0a0fea0000001844 */
[C---:B------:R-:W-:Y:S01]  /*11e60*/  FMUL.FTZ R78, R0.reuse, R78 ;  /* 0x0000004e004e7220 */ /* 0x040fe20000410000 */
[C---:B------:R-:W-:Y:S05]  /*11e70*/  HMMA.16816.F32 R72, R180.reuse, R152, R72 ;  /* 0x00000098b448723c */ /* 0x040fea0000001848 */
[----:B------:R-:W-:Y:S01]  /*11e80*/  FMUL.FTZ R79, R0, R79 ;  /* 0x0000004f004f7220 */ /* 0x000fe20000410000 */
[--C-:B-1----:R-:W-:Y:S01]  /*11e90*/  FFMA.FTZ R3, R199, UR4, -R143.reuse ;  /* 0x00000004c7037c23 */ /* 0x102fe2000801088f */
[----:B------:R-:W-:Y:S01]  /*11ea0*/  FFMA.FTZ R143, R200, UR4, -R143 ;  /* 0x00000004c88f7c23 */ /* 0x000fe2000801088f */
[----:B------:R-:W-:Y:S02]  /*11eb0*/  LDSM.16.MT88.4 R196, [R222+0xb800] ;  /* 0x00b80000dec4783b */ /* 0x000fe40000004200 */
[----:B------:R1:W-:Y:S01]  /*11ec0*/  MUFU.EX2 R207, R3 ;  /* 0x0000000300cf7308 */ /* 0x0003e20000000800 */
[C---:B------:R-:W-:Y:S01]  /*11ed0*/  FMUL.FTZ R88, R2.reuse, R88 ;  /* 0x0000005802587220 */ /* 0x040fe20000410000 */
[-C--:B------:R-:W-:Y:S03]  /*11ee0*/  HMMA.16816.F32 R76, R180, R154.reuse, R76 ;  /* 0x0000009ab44c723c */ /* 0x080fe6000000184c */
[----:B------:R-:W-:Y:S01]  /*11ef0*/  FMUL.FTZ R89, R2, R89 ;  /* 0x0000005902597220 */ /* 0x000fe20000410000 */
[C---:B------:R-:W-:Y:S01]  /*11f00*/  FMUL.FTZ R90, R0.reuse, R90 ;  /* 0x0000005a005a7220 */ /* 0x040fe20000410000 */
[----:B------:R-:W-:Y:S01]  /*11f10*/  FMUL.FTZ R91, R0, R91 ;  /* 0x0000005b005b7220 */ /* 0x000fe20000410000 */
[C---:B------:R-:W-:Y:S02]  /*11f20*/  HMMA.16816.F32 R80, R176.reuse, R154, R80 ;  /* 0x0000009ab050723c */ /* 0x040fe40000001850 */
[----:B------:R-:W5:Y:S03]  /*11f30*/  MUFU.EX2 R206, R143 ;  /* 0x0000008f00ce7308 */ /* 0x000f660000000800 */
[C---:B------:R-:W-:Y:S01]  /*11f40*/  FMUL.FTZ R92, R2.reuse, R92 ;  /* 0x0000005c025c7220 */ /* 0x040fe20000410000 */
[-C--:B----4-:R-:W-:Y:S05]  /*11f50*/  HMMA.16816.F32 R84, R176, R144.reuse, R84 ;  /* 0x00000090b054723c */ /* 0x090fea0000001854 */
[----:B------:R-:W-:Y:S01]  /*11f60*/  FMUL.FTZ R93, R2, R93 ;  /* 0x0000005d025d7220 */ /* 0x000fe20000410000 */
[C---:B------:R-:W-:Y:S05]  /*11f70*/  HMMA.16816.F32 R88, R180.reuse, R144, R88 ;  /* 0x00000090b458723c */ /* 0x040fea0000001858 */
[C---:B------:R-:W-:Y:S01]  /*11f80*/  FMUL.FTZ R94, R0.reuse, R94 ;  /* 0x0000005e005e7220 */ /* 0x040fe20000410000 */
[----:B------:R-:W-:Y:S01]  /*11f90*/  FMUL.FTZ R95, R0, R95 ;  /* 0x0000005f005f7220 */ /* 0x000fe20000410000 */
[--C-:B-1----:R-:W-:Y:S01]  /*11fa0*/  FFMA.FTZ R3, R201, UR4, -R188.reuse ;  /* 0x00000004c9037c23 */ /* 0x102fe200080108bc */
[C---:B------:R-:W-:Y:S03]  /*11fb0*/  FMUL.FTZ R104, R2.reuse, R104 ;  /* 0x0000006802687220 */ /* 0x040fe60000410000 */
[----:B------:R1:W-:Y:S01]  /*11fc0*/  MUFU.EX2 R205, R3 ;  /* 0x0000000300cd7308 */ /* 0x0003e20000000800 */
[----:B------:R-:W-:Y:S01]  /*11fd0*/  FMUL.FTZ R105, R2, R105 ;  /* 0x0000006902697220 */ /* 0x000fe20000410000 */
[-C--:B------:R-:W-:Y:S03]  /*11fe0*/  HMMA.16816.F32 R92, R180, R146.reuse, R92 ;  /* 0x00000092b45c723c */ /* 0x080fe6000000185c */
[C---:B------:R-:W-:Y:S01]  /*11ff0*/  FMUL.FTZ R106, R0.reuse, R106 ;  /* 0x0000006a006a7220 */ /* 0x040fe20000410000 */
[----:B------:R-:W-:Y:S01]  /*12000*/  FMUL.FTZ R107, R0, R107 ;  /* 0x0000006b006b7220 */ /* 0x000fe20000410000 */
[C---:B------:R-:W-:Y:S01]  /*12010*/  FMUL.FTZ R108, R2.reuse, R108 ;  /* 0x0000006c026c7220 */ /* 0x040fe20000410000 */
[C---:B------:R-:W-:Y:S01]  /*12020*/  HMMA.16816.F32 R96, R176.reuse, R146, R96 ;  /* 0x00000092b060723c */ /* 0x040fe20000001860 */
[----:B------:R-:W4:Y:S04]  /*12030*/  LDSM.16.MT88.4 R144, [R221+0xb000] ;  /* 0x00b00000dd90783b */ /* 0x000f280000004200 */
[----:B------:R-:W-:Y:S01]  /*12040*/  FMUL.FTZ R109, R2, R109 ;  /* 0x0000006d026d7220 */ /* 0x000fe20000410000 */
[-C--:B---3--:R-:W-:Y:S05]  /*12050*/  HMMA.16816.F32 R100, R176, R148.reuse, R100 ;  /* 0x00000094b064723c */ /* 0x088fea0000001864 */
[C---:B------:R-:W-:Y:S01]  /*12060*/  FMUL.FTZ R110, R0.reuse, R110 ;  /* 0x0000006e006e7220 */ /* 0x040fe20000410000 */
[C---:B------:R-:W-:Y:S05]  /*12070*/  HMMA.16816.F32 R104, R180.reuse, R148, R104 ;  /* 0x00000094b468723c */ /* 0x040fea0000001868 */
[----:B------:R-:W-:Y:S01]  /*12080*/  FMUL.FTZ R111, R0, R111 ;  /* 0x0000006f006f7220 */ /* 0x000fe20000410000 */
[--C-:B-1----:R-:W-:Y:S01]  /*12090*/  FFMA.FTZ R3, R202, UR4, -R188.reuse ;  /* 0x00000004ca037c23 */ /* 0x102fe200080108bc */
[C---:B------:R-:W-:Y:S01]  /*120a0*/  FMUL.FTZ R120, R2.reuse, R120 ;  /* 0x0000007802787220 */ /* 0x040fe20000410000 */
[----:B------:R-:W-:Y:S02]  /*120b0*/  FMUL.FTZ R121, R2, R121 ;  /* 0x0000007902797220 */ /* 0x000fe40000410000 */
[----:B------:R1:W3:Y:S01]  /*120c0*/  MUFU.EX2 R139, R3 ;  /* 0x00000003008b7308 */ /* 0x0002e20000000800 */
[C---:B------:R-:W-:Y:S01]  /*120d0*/  FMUL.FTZ R122, R0.reuse, R122 ;  /* 0x0000007a007a7220 */ /* 0x040fe20000410000 */
[-C--:B------:R-:W-:Y:S03]  /*120e0*/  HMMA.16816.F32 R108, R180, R150.reuse, R108 ;  /* 0x00000096b46c723c */ /* 0x080fe6000000186c */
[----:B------:R-:W-:Y:S01]  /*120f0*/  FMUL.FTZ R123, R0, R123 ;  /* 0x0000007b007b7220 */ /* 0x000fe20000410000 */
[C---:B------:R-:W-:Y:S01]  /*12100*/  FMUL.FTZ R124, R2.reuse, R124 ;  /* 0x0000007c027c7220 */ /* 0x040fe20000410000 */
[----:B------:R-:W-:Y:S01]  /*12110*/  FMUL.FTZ R125, R2, R125 ;  /* 0x0000007d027d7220 */ /* 0x000fe20000410000 */
[C---:B------:R-:W-:Y:S05]  /*12120*/  HMMA.16816.F32 R112, R176.reuse, R150, R112 ;  /* 0x00000096b070723c */ /* 0x040fea0000001870 */
[C---:B------:R-:W-:Y:S01]  /*12130*/  FMUL.FTZ R126, R0.reuse, R126 ;  /* 0x0000007e007e7220 */ /* 0x040fe20000410000 */
[----:B------:R-:W-:Y:S01]  /*12140*/  FMUL.FTZ R127, R0, R127 ;  /* 0x0000007f007f7220 */ /* 0x000fe20000410000 */
[----:B------:R-:W-:Y:S01]  /*12150*/  F2FP.F16.F32.PACK_AB R141, R245, R246 ;  /* 0x000000f6f58d723e */ /* 0x000fe200000000ff */
[-C--:B----4-:R-:W-:Y:S03]  /*12160*/  HMMA.16816.F32 R116, R176, R144.reuse, R116 ;  /* 0x00000090b074723c */ /* 0x090fe60000001874 */
[----:B-1----:R-:W-:Y:S01]  /*12170*/  FFMA.FTZ R3, R203, UR4, -R188 ;  /* 0x00000004cb037c23 */ /* 0x002fe200080108bc */
[----:B--2---:R-:W-:Y:S01]  /*12180*/  F2FP.F16.F32.PACK_AB R142, R244, R243 ;  /* 0x000000f3f48e723e */ /* 0x004fe200000000ff */
[----:B------:R-:W1:Y:S01]  /*12190*/  LDSM.16.MT88.4 R188, [R221+0xa800] ;  /* 0x00a80000ddbc783b */ /* 0x000e620000004200 */
[C---:B------:R-:W-:Y:S01]  /*121a0*/  HMMA.16816.F32 R120, R180.reuse, R144, R120 ;  /* 0x00000090b478723c */ /* 0x040fe20000001878 */
[----:B------:R2:W4:Y:S04]  /*121b0*/  MUFU.EX2 R204, R3 ;  /* 0x0000000300cc7308 */ /* 0x0005280000000800 */
[----:B------:R-:W-:Y:S01]  /*121c0*/  F2FP.F16.F32.PACK_AB R143, R242, R241 ;  /* 0x000000f1f28f723e */ /* 0x000fe200000000ff */
[-C--:B------:R-:W-:Y:S01]  /*121d0*/  HMMA.16816.F32 R124, R180, R146.reuse, R124 ;  /* 0x00000092b47c723c */ /* 0x080fe2000000187c */
[----:B------:R-:W1:Y:S05]  /*121e0*/  LDSM.16.MT88.4 R180, [R217+0xb800] ;  /* 0x00b80000d9b4783b */ /* 0x000e6a0000004200 */
[----:B------:R-:W-:Y:S03]  /*121f0*/  HMMA.16816.F32 R128, R176, R146, R128 ;  /* 0x00000092b080723c */ /* 0x000fe60000001880 */
[----:B------:R-:W1:Y:S03]  /*12200*/  LDSM.16.MT88.4 R200, [R221+0xb800] ;  /* 0x00b80000ddc8783b */ /* 0x000e660000004200 */
[-C--:B------:R-:W-:Y:S05]  /*12210*/  HMMA.16816.F32 R148, R140, R156.reuse, R4 ;  /* 0x0000009c8c94723c */ /* 0x080fea0000001804 */
[----:B------:R-:W4:Y:S01]  /*12220*/  LDL.LU R4, [R1+0xc] ;  /* 0x00000c0001047983 */ /* 0x000f220000300800 */
[----:B------:R-:W-:Y:S02]  /*12230*/  F2FP.F16.F32.PACK_AB R176, R209, R208 ;  /* 0x000000d0d1b0723e */ /* 0x000fe400000000ff */
[----:B-----5:R-:W-:Y:S01]  /*12240*/  F2FP.F16.F32.PACK_AB R178, R206, R207 ;  /* 0x000000cfceb2723e */ /* 0x020fe200000000ff */
[----:B--2---:R-:W2:Y:S02]  /*12250*/  LDL.LU R3, [R1+0x8] ;  /* 0x0000080001037983 */ /* 0x004ea40000300800 */
[----:B---3--:R-:W-:Y:S02]  /*12260*/  F2FP.F16.F32.PACK_AB R177, R139, R205 ;  /* 0x000000cd8bb1723e */ /* 0x008fe400000000ff */
[----:B----4-:R-:W-:Y:S02]  /*12270*/  F2FP.F16.F32.PACK_AB R179, R138, R204 ;  /* 0x000000cc8ab3723e */ /* 0x010fe400000000ff */
[----:B------:R-:W-:Y:S02]  /*12280*/  MOV R5, R166 ;  /* 0x000000a600057202 */ /* 0x000fe40000000f00 */
[----:B------:R-:W-:Y:S02]  /*12290*/  MOV R7, R160 ;  /* 0x000000a000077202 */ /* 0x000fe40000000f00 */
[----:B------:R-:W-:Y:S01]  /*122a0*/  MOV R6, R167 ;  /* 0x000000a700067202 */ /* 0x000fe20000000f00 */
[C---:B------:R-:W-:Y:S01]  /*122b0*/  HMMA.16816.F32 R144, R176.reuse, R156, R8 ;  /* 0x0000009cb090723c */ /* 0x040fe20000001808 */
[----:B------:R-:W3:Y:S04]  /*122c0*/  LDL.LU R9, [R1+0x4] ;  /* 0x0000040001097983 */ /* 0x000ee80000300800 */
[----:B------:R-:W4:Y:S01]  /*122d0*/  LDL.LU R8, [R1] ;  /* 0x0000000001087983 */ /* 0x000f220000300800 */
[-C--:B------:R-:W-:Y:S05]  /*122e0*/  HMMA.16816.F32 R152, R176, R158.reuse, R12 ;  /* 0x0000009eb098723c */ /* 0x080fea000000180c */
[----:B------:R-:W-:Y:S01]  /*122f0*/  MOV R11, R164 ;  /* 0x000000a4000b7202 */ /* 0x000fe20000000f00 */
[C---:B------:R-:W-:Y:S05]  /*12300*/  HMMA.16816.F32 R156, R140.reuse, R158, R16 ;  /* 0x0000009e8c9c723c */ /* 0x040fea0000001810 */
[----:B------:R-:W-:Y:S02]  /*12310*/  MOV R10, R165 ;  /* 0x000000a5000a7202 */ /* 0x000fe40000000f00 */
[-C--:B------:R-:W-:Y:S06]  /*12320*/  HMMA.16816.F32 R164, R140, R172.reuse, R20 ;  /* 0x000000ac8ca4723c */ /* 0x080fec0000001814 */
[C---:B------:R-:W-:Y:S06]  /*12330*/  HMMA.16816.F32 R160, R176.reuse, R172, R24 ;  /* 0x000000acb0a0723c */ /* 0x040fec0000001818 */
[-C--:B------:R-:W-:Y:S06]  /*12340*/  HMMA.16816.F32 R168, R176, R174.reuse, R28 ;  /* 0x000000aeb0a8723c */ /* 0x080fec000000181c */
[C---:B------:R-:W-:Y:S06]  /*12350*/  HMMA.16816.F32 R172, R140.reuse, R174, R32 ;  /* 0x000000ae8cac723c */ /* 0x040fec0000001820 */
[-C--:B------:R-:W-:Y:S06]  /*12360*/  HMMA.16816.F32 R36, R140, R184.reuse, R36 ;  /* 0x000000b88c24723c */ /* 0x080fec0000001824 */
[C---:B------:R-:W-:Y:S06]  /*12370*/  HMMA.16816.F32 R40, R176.reuse, R184, R40 ;  /* 0x000000b8b028723c */ /* 0x040fec0000001828 */
[-C--:B------:R-:W-:Y:S06]  /*12380*/  HMMA.16816.F32 R44, R176, R186.reuse, R44 ;  /* 0x000000bab02c723c */ /* 0x080fec000000182c */
[C---:B------:R-:W-:Y:S06]  /*12390*/  HMMA.16816.F32 R48, R140.reuse, R186, R48 ;  /* 0x000000ba8c30723c */ /* 0x040fec0000001830 */
[-C--:B-1----:R-:W-:Y:S06]  /*123a0*/  HMMA.16816.F32 R52, R140, R188.reuse, R52 ;  /* 0x000000bc8c34723c */ /* 0x082fec0000001834 */
[C---:B------:R-:W-:Y:S06]  /*123b0*/  HMMA.16816.F32 R56, R176.reuse, R188, R56 ;  /* 0x000000bcb038723c */ /* 0x040fec0000001838 */
        /* <DEDUP_REMOVED lines=17> */
[----:B------:R-:W-:Y:S05]  /*124d0*/  HMMA.16816.F32 R128, R140, R202, R128 ;  /* 0x000000ca8c80723c */ /* 0x000fea0000001880 */
[----:B------:R-:W-:Y:S06]  /*124e0*/  FFMA.FTZ R4, R133, R4, R10 ;  /* 0x0000000485047223 */ /* 0x000fec000001000a */
[----:B------:R-:W-:Y:S01]  /*124f0*/  FADD.FTZ R4, R11, R4 ;  /* 0x000000040b047221 */ /* 0x000fe20000010000 */
[----:B--2---:R-:W-:Y:S01]  /*12500*/  FFMA.FTZ R3, R132, R3, R252 ;  /* 0x0000000384037223 */ /* 0x004fe200000100fc */
[----:B------:R-:W-:Y:S02]  /*12510*/  MOV R132, R135 ;  /* 0x0000008700847202 */ /* 0x000fe40000000f00 */
[----:B------:R-:W-:Y:S01]  /*12520*/  FADD.FTZ R6, R6, R4 ;  /* 0x0000000406067221 */ /* 0x000fe20000010000 */
[----:B------:R-:W-:Y:S04]  /*12530*/  FADD.FTZ R3, R5, R3 ;  /* 0x0000000305037221 */ /* 0x000fe80000010000 */
[----:B------:R-:W-:Y:S01]  /*12540*/  FADD.FTZ R5, R250, R3 ;  /* 0x00000003fa057221 */ /* 0x000fe20000010000 */
[----:B---3--:R-:W-:Y:S04]  /*12550*/  FFMA.FTZ R2, R2, R9, R249 ;  /* 0x0000000902027223 */ /* 0x008fe800000100f9 */
[----:B------:R-:W-:Y:S01]  /*12560*/  FADD.FTZ R2, R214, R2 ;  /* 0x00000002d6027221 */ /* 0x000fe20000010000 */
[----:B----4-:R-:W-:Y:S03]  /*12570*/  FFMA.FTZ R0, R0, R8, R210 ;  /* 0x0000000800007223 */ /* 0x010fe600000100d2 */
[----:B------:R-:W-:Y:S01]  /*12580*/  FADD.FTZ R4, R215, R2 ;  /* 0x00000002d7047221 */ /* 0x000fe20000010000 */
[----:B------:R-:W-:Y:S01]  /*12590*/  FADD.FTZ R2, R251, R5 ;  /* 0x00000005fb027221 */ /* 0x000fe20000010000 */
[----:B------:R-:W-:Y:S02]  /*125a0*/  FADD.FTZ R0, R211, R0 ;  /* 0x00000000d3007221 */ /* 0x000fe40000010000 */
[----:B------:R-:W-:Y:S02]  /*125b0*/  FADD.FTZ R4, R240, R4 ;  /* 0x00000004f0047221 */ /* 0x000fe40000010000 */
        /* <DEDUP_REMOVED lines=21> */
[----:B------:R-:W-:Y:S03]  /*12710*/  MOV R138, R134 ;  /* 0x00000086008a7202 */ /* 0x000fe60000000f00 */
[----:B------:R1:W-:Y:S04]  /*12720*/  STL [R1+0x8], R3 ;  /* 0x0000080301007387 */ /* 0x0003e80000100800 */
[----:B------:R2:W-:Y:S04]  /*12730*/  STL [R1+0x4], R2 ;  /* 0x0000040201007387 */ /* 0x0005e80000100800 */
[----:B------:R2:W-:Y:S01]  /*12740*/  STL [R1], R0 ;  /* 0x0000000001007387 */ /* 0x0005e20000100800 */
[----:B-1----:R-:W-:Y:S01]  /*12750*/  MOV R3, R136 ;  /* 0x0000008800037202 */ /* 0x002fe20000000f00 */
[----:B------:R-:W-:Y:S06]  /*12760*/  @P0 BRA `(.L_x_1309) ;  /* 0xffffffd400cc0947 */ /* 0x000fec000383ffff */
.L_x_1308:
[----:B--2---:R-:W2:Y:S04]  /*12770*/  LDL.LU R2, [R1+0xc] ;  /* 0x00000c0001027983 */ /* 0x004ea80000300800 */
[----:B------:R-:W3:Y:S04]  /*12780*/  LDL.LU R8, [R1+0x8] ;  /* 0x0000080001087983 */ /* 0x000ee80000300800 */
[----:B------:R-:W4:Y:S04]  /*12790*/  LDL.LU R7, [R1+0x4] ;  /* 0x0000040001077983 */ /* 0x000f280000300800 */
[----:B------:R-:W5:Y:S01]  /*127a0*/  LDL.LU R6, [R1] ;  /* 0x0000000001067983 */ /* 0x000f620000300800 */
[----:B------:R-:W1:Y:S01]  /*127b0*/  S2UR UR8, SR_CgaCtaId ;  /* 0x00000000000879c3 */ /* 0x000e620000008800 */
[----:B------:R-:W-:Y:S01]  /*127c0*/  UISETP.NE.AND UP0, UPT, UR15, -0x1, UPT ;  /* 0xffffffff0f00788c */ /* 0x000fe2000bf05270 */
[----:B------:R-:W1:Y:S05]  /*127d0*/  S2R R177, SR_TID.X ;  /* 0x0000000000b17919 */ /* 0x000e6a0000002100 */
        /* <DEDUP_REMOVED lines=12> */
[----:B-----5:R-:W1:Y:S01]  /*128a0*/  SHFL.BFLY PT, R2, R6, 0x2, 0x1f ;  /* 0x0c401f0006027f89 */ /* 0x020e6200000e0000 */
        /* <DEDUP_REMOVED lines=67> */
[----:B------:R-:W-:Y:S01]  /*12ce0*/  MOV R68, 0x40 ;  /* 0x0000004000447802 */ /* 0x000fe20000000f00 */
[C---:B-1----:R-:W-:Y:S01]  /*12cf0*/  FMUL.FTZ R150, R3.reuse, R150 ;  /* 0x0000009603967220 */ /* 0x042fe20000410000 */
[----:B------:R-:W-:Y:S01]  /*12d00*/  LEA R20, R20, UR8, 0x1 ;  /* 0x0000000814147c11 */ /* 0x000fe2000f8e08ff */
[C---:B------:R-:W-:Y:S01]  /*12d10*/  FMUL.FTZ R151, R3.reuse, R151 ;  /* 0x0000009703977220 */ /* 0x040fe20000410000 */
[----:B------:R-:W-:Y:S01]  /*12d20*/  IADD3 R177, -R8, R177, RZ ;  /* 0x000000b108b17210 */ /* 0x000fe20007ffe1ff */
[C---:B------:R-:W-:Y:S01]  /*12d30*/  FMUL.FTZ R158, R3.reuse, R158 ;  /* 0x0000009e039e7220 */ /* 0x040fe20000410000 */
[C---:B------:R-:W-:Y:S01]  /*12d40*/  FMUL.FTZ R159, R3.reuse, R159 ;  /* 0x0000009f039f7220 */ /* 0x040fe20000410000 */
[C---:B------:R-:W-:Y:S01]  /*12d50*/  FMUL.FTZ R166, R3.reuse, R166 ;  /* 0x000000a603a67220 */ /* 0x040fe20000410000 */
[C---:B------:R-:W-:Y:S01]  /*12d60*/  FMUL.FTZ R9, R3.reuse, R167 ;  /* 0x000000a703097220 */ /* 0x040fe20000410000 */
[----:B------:R-:W-:Y:S01]  /*12d70*/  FMUL.FTZ R174, R3, R174 ;  /* 0x000000ae03ae7220 */ /* 0x000fe20000410000 */
[----:B------:R-:W-:-:S02]  /*12d80*/  SEL R84, R84, 0x20, P1 ;  /* 0x0000002054547807 */ /* 0x000fc40000800000 */
        /* <DEDUP_REMOVED lines=9> */
.L_x_1312:
        /* <DEDUP_REMOVED lines=24> */
.L_x_1313:
        /* <DEDUP_REMOVED lines=131> */
[----:B------:R-:W-:Y:S01]  /*137d0*/  F2FP.F16.F32.PACK_AB R18, R18, R40 ;  /* 0x000000281212723e */ /* 0x000fe200000000ff */
[----:B-----5:R-:W4:Y:S01]  /*137e0*/  @P0 LDC R12, c[0x0][0x2e8] ;  /* 0x0000ba00ff0c0b82 */ /* 0x020f220000000800 */
        /* <DEDUP_REMOVED lines=26> */
[----:B-----5:R-:W5:Y:S01]  /*13990*/  @P2 LDC.64 R8, c[0x0][0x2c0] ;  /* 0x0000b000ff082b82 */ /* 0x020f620000000a00 */
[----:B------:R-:W-:Y:S01]  /*139a0*/  F2FP.F16.F32.PACK_AB R34, R34, R72 ;  /* 0x000000482222723e */ /* 0x000fe200000000ff */
[----:B------:R4:W-:Y:S01]  /*139b0*/  STS [R4+0x400], R15 ;  /* 0x0004000f04007388 */ /* 0x0009e20000000800 */
[----:B------:R-:W-:Y:S01]  /*139c0*/  F2FP.F16.F32.PACK_AB R33, R75, R33 ;  /* 0x000000214b21723e */ /* 0x000fe200000000ff */
[----:B-1----:R-:W-:Y:S01]  /*139d0*/  @P5 MUFU.LG2 R14, R139 ;  /* 0x0000008b000e5308 */ /* 0x002fe20000000c00 */
[----:B------:R-:W-:Y:S01]  /*139e0*/  F2FP.F16.F32.PACK_AB R30, R30, R76 ;  /* 0x0000004c1e1e723e */ /* 0x000fe200000000ff */
[----:B------:R-:W-:Y:S01]  /*139f0*/  STS [R3+0x2000], R18 ;  /* 0x0020001203007388 */ /* 0x000fe20000000800 */
[----:B------:R-:W-:Y:S01]  /*13a00*/  F2FP.F16.F32.PACK_AB R29, R79, R29 ;  /* 0x0000001d4f1d723e */ /* 0x000fe200000000ff */
[----:B------:R-:W1:Y:S01]  /*13a10*/  @P2 LDC R7, c[0x0][0x2c0] ;  /* 0x0000b000ff072b82 */ /* 0x000e620000000800 */
[----:B------:R-:W-:Y:S01]  /*13a20*/  F2FP.F16.F32.PACK_AB R28, R85, R176 ;  /* 0x000000b0551c723e */ /* 0x000fe200000000ff */
[----:B------:R2:W-:Y:S01]  /*13a30*/  STS [R3+0x2400], R17 ;  /* 0x0024001103007388 */ /* 0x0005e20000000800 */
[----:B------:R-:W-:-:S02]  /*13a40*/  F2FP.F16.F32.PACK_AB R27, R87, R86 ;  /* 0x00000056571b723e */ /* 0x000fc400000000ff */
[----:B------:R-:W-:Y:S01]  /*13a50*/  F2FP.F16.F32.PACK_AB R26, R97, R96 ;  /* 0x00000060611a723e */ /* 0x000fe200000000ff */
[----:B------:R-:W-:Y:S01]  /*13a60*/  STS [R4+0x2000], R46 ;  /* 0x0020002e04007388 */ /* 0x000fe20000000800 */
[----:B------:R-:W-:Y:S01]  /*13a70*/  F2FP.F16.F32.PACK_AB R25, R99, R98 ;  /* 0x000000626319723e */ /* 0x000fe200000000ff */
[----:B---3--:R-:W3:Y:S01]  /*13a80*/  @P1 LDC R6, c[0x0][0x2e4] ;  /* 0x0000b900ff061b82 */ /* 0x008ee20000000800 */
        /* <DEDUP_REMOVED lines=11> */
[----:B------:R-:W1:Y:S01]  /*13b40*/  S2R R11, SR_CTAID.Y ;  /* 0x00000000000b7919 */ /* 0x000e620000002600 */
[----:B------:R-:W-:Y:S01]  /*13b50*/  F2FP.F16.F32.PACK_AB R51, R115, R114 ;  /* 0x000000727333723e */ /* 0x000fe200000000ff */
[----:B------:R-:W-:Y:S01]  /*13b60*/  @!P2 IMAD.MOV.U32 R7, RZ, RZ, 0x1 ;  /* 0x00000001ff07a424 */ /* 0x000fe200078e00ff */
[----:B------:R-:W-:Y:S01]  /*13b70*/  F2FP.F16.F32.PACK_AB R54, R54, R104 ;  /* 0x000000683636723e */ /* 0x000fe200000000ff */
[----:B------:R-:W-:Y:S01]  /*13b80*/  STS [R5], R40 ;  /* 0x0000002805007388 */ /* 0x000fe20000000800 */
[----:B------:R-:W-:Y:S01]  /*13b90*/  F2FP.F16.F32.PACK_AB R53, R107, R53 ;  /* 0x000000356b35723e */ /* 0x000fe200000000ff */
[----:B--2---:R-:W2:Y:S01]  /*13ba0*/  @P5 LDC R17, c[0x0][0x2e8] ;  /* 0x0000ba00ff115b82 */ /* 0x004ea20000000800 */
        /* <DEDUP_REMOVED lines=20> */
[----:B------:R-:W-:-:S03]  /*13cf0*/  MOV R18, 0x7f800000 ;  /* 0x7f80000000127802 */ /* 0x000fc60000000f00 */
        /* <DEDUP_REMOVED lines=9> */
[----:B------:R1:W-:Y:S04]  /*13d90*/  STS [R13+0x4400], R25 ;  /* 0x004400190d007388 */ /* 0x0003e80000000800 */
[----:B------:R-:W-:Y:S04]  /*13da0*/  STS [R0+0x6000], R48 ;  /* 0x0060003000007388 */ /* 0x000fe80000000800 */
[----:B------:R3:W-:Y:S01]  /*13db0*/  STS [R0+0x6400], R47 ;  /* 0x0064002f00007388 */ /* 0x0007e20000000800 */
[----:B-----5:R-:W-:-:S03]  /*13dc0*/  MOV R19, 0x7f800000 ;  /* 0x7f80000000137802 */ /* 0x020fc60000000f00 */
[----:B------:R-:W-:Y:S04]  /*13dd0*/  STS [R13+0x6000], R58 ;  /* 0x0060003a0d007388 */ /* 0x000fe80000000800 */
[----:B------:R5:W-:Y:S04]  /*13de0*/  STS [R13+0x6400], R57 ;  /* 0x006400390d007388 */ /* 0x000be80000000800 */
[----:B------:R-:W-:Y:S04]  /*13df0*/  STS [R3+0x4000], R56 ;  /* 0x0040003803007388 */ /* 0x000fe80000000800 */
[----:B------:R-:W-:Y:S01]  /*13e00*/  STS [R3+0x4400], R55 ;  /* 0x0044003703007388 */ /* 0x000fe20000000800 */
[----:B-1----:R-:W1:Y:S03]  /*13e10*/  S2R R25, SR_CTAID.Z ;  /* 0x0000000000197919 */ /* 0x002e660000002700 */
[----:B------:R-:W-:Y:S01]  /*13e20*/  STS [R4+0x4000], R52 ;  /* 0x0040003404007388 */ /* 0x000fe20000000800 */
[----:B---3--:R-:W-:Y:S01]  /*13e30*/  @P2 IMAD R0, R9, R8, RZ ;  /* 0x0000000809002224 */ /* 0x008fe200078e02ff */
[----:B------:R-:W-:Y:S01]  /*13e40*/  @!P2 MOV R0, R6 ;  /* 0x000000060000a202 */ /* 0x000fe20000000f00 */
[----:B------:R-:W3:Y:S01]  /*13e50*/  @P0 MUFU.LG2 R9, R133 ;  /* 0x0000008500090308 */ /* 0x000ee20000000c00 */
[----:B------:R-:W-:Y:S01]  /*13e60*/  STS [R4+0x4400], R51 ;  /* 0x0044003304007388 */ /* 0x000fe20000000800 */
[----:B------:R-:W4:Y:S01]  /*13e70*/  S2R R16, SR_TID.X ;  /* 0x0000000000107919 */ /* 0x000f220000002100 */
[----:B-----5:R-:W5:Y:S02]  /*13e80*/  @P4 LDC R13, c[0x0][0x2e8] ;  /* 0x0000ba00ff0d4b82 */ /* 0x020f640000000800 */
        /* <DEDUP_REMOVED lines=8> */
[----:B--2---:R-:W-:Y:S01]  /*13f10*/  @P2 MOV R3, 0x1 ;  /* 0x0000000100032802 */ /* 0x004fe20000000f00 */
[----:B------:R-:W-:-:S02]  /*13f20*/  @!P2 IMAD R3, R6, R10, RZ ;  /* 0x0000000a0603a224 */ /* 0x000fc400078e02ff */
[----:B------:R-:W-:Y:S04]  /*13f30*/  STS [R2+0x6000], R62 ;  /* 0x0060003e02007388 */ /* 0x000fe80000000800 */
[----:B------:R2:W-:Y:S01]  /*13f40*/  STS [R2+0x6400], R61 ;  /* 0x0064003d02007388 */ /* 0x0005e20000000800 */
[----:B---3--:R-:W3:Y:S03]  /*13f50*/  @P4 MUFU.LG2 R4, R132 ;  /* 0x0000008400044308 */ /* 0x008ee60000000c00 */
[----:B------:R-:W-:Y:S04]  /*13f60*/  STS [R5+0x6000], R65 ;  /* 0x0060004105007388 */ /* 0x000fe80000000800 */
[----:B------:R1:W-:Y:S01]  /*13f70*/  STS [R5+0x6400], R66 ;  /* 0x0064004205007388 */ /* 0x0003e20000000800 */
[----:B------:R-:W-:Y:S01]  /*13f80*/  BAR.SYNC.DEFER_BLOCKING 0x0 ;  /* 0x0000000000007b1d */ /* 0x000fe20000010000 */
[----:B--2---:R-:W-:Y:S01]  /*13f90*/  IMAD R2, R11, R3, RZ ;  /* 0x000000030b027224 */ /* 0x004fe200078e02ff */
[----:B----4-:R-:W-:Y:S01]  /*13fa0*/  SHF.R.S32.HI R11, RZ, 0x1f, R16 ;  /* 0x0000001fff0b7819 */ /* 0x010fe20000011410 */
[----:B------:R-:W-:-:S03]  /*13fb0*/  IMAD R3, R7, UR6, RZ ;  /* 0x0000000607037c24 */ /* 0x000fc6000f8e02ff */
[----:B------:R-:W-:Y:S02]  /*13fc0*/  SEL R2, R2, RZ, !P3 ;  /* 0x000000ff02027207 */ /* 0x000fe40005800000 */
[----:B------:R-:W-:Y:S01]  /*13fd0*/  SHF.L.U32 R3, R3, 0x7, RZ ;  /* 0x0000000703037819 */ /* 0x000fe200000006ff */
[----:B-1----:R-:W1:Y:S01]  /*13fe0*/  @P6 MUFU.LG2 R5, R138 ;  /* 0x0000008a00056308 */ /* 0x002e620000000c00 */
[----:B------:R-:W-:Y:S01]  /*13ff0*/  LEA.HI R11, R11, R16, RZ, 0x3 ;  /* 0x000000100b0b7211 */ /* 0x000fe200078f18ff */
[----:B------:R-:W-:Y:S01]  /*14000*/  IMAD R0, R25, R0, R2 ;  /* 0x0000000019007224 */ /* 0x000fe200078e0202 */
[----:B------:R2:W4:Y:S01]  /*14010*/  LDS.128 R32, [R239+0x3800] ;  /* 0x00380000ef207984 */ /* 0x0005220000000c00 */
[----:B------:R-:W-:Y:S02]  /*14020*/  SHF.R.S32.HI R8, RZ, 0x1f, R3 ;  /* 0x0000001fff087819 */ /* 0x000fe40000011403 */
[----:B------:R-:W-:Y:S01]  /*14030*/  SHF.R.S32.HI R10, RZ, 0x3, R11 ;  /* 0x00000003ff0a7819 */ /* 0x000fe2000001140b */
[----:B------:R2:W2:Y:S01]  /*14040*/  LDS.128 R28, [R239+0x7800] ;  /* 0x00780000ef1c7984 */ /* 0x0004a20000000c00 */
[--C-:B------:R-:W-:Y:S01]  /*14050*/  IADD3 R6, P2, P1, R3, R80, R0.reuse ;  /* 0x0000005003067210 */ /* 0x100fe2000795e000 */
[----:B------:R-:W-:Y:S01]  /*14060*/  @P0 FMUL.FTZ R3, R9, 0.69314718246459960938 ;  /* 0x3f31721809030820 */ /* 0x000fe20000410000 */
[----:B------:R-:W-:Y:S01]  /*14070*/  SHF.R.S32.HI R2, RZ, 0x1f, R0 ;  /* 0x0000001fff027819 */ /* 0x000fe20000011400 */
[----:B------:R-:W-:Y:S01]  /*14080*/  VIADD R0, R10, 0x10 ;  /* 0x000000100a007836 */ /* 0x000fe20000000000 */
[----:B------:R-:W-:Y:S01]  /*14090*/  LOP3.LUT P6, RZ, R177, 0x3, RZ, 0xc0, !PT ;  /* 0x00000003b1ff7812 */ /* 0x000fe200078cc0ff */
[----:B------:R-:W-:Y:S01]  /*140a0*/  @P0 FFMA.FTZ R22, R135, R12, R3 ;  /* 0x0000000c87160223 */ /* 0x000fe20000010003 */
[----:B------:R-:W-:Y:S01]  /*140b0*/  IADD3.X R8, R8, R81, R2, P2, P1 ;  /* 0x0000005108087210 */ /* 0x000fe200017e2402 */
[----:B------:R-:W-:Y:S01]  /*140c0*/  VIADD R2, R10, 0x20 ;  /* 0x000000200a027836 */ /* 0x000fe20000000000 */
[----:B------:R-:W-:-:S02]  /*140d0*/  ISETP.NE.AND P1, PT, R140, RZ, PT ;  /* 0x000000ff8c00720c */ /* 0x000fc40003f25270 */
[----:B------:R-:W-:Y:S02]  /*140e0*/  ISETP.NE.AND P0, PT, R167, RZ, PT ;  /* 0x000000ffa700720c */ /* 0x000fe40003f05270 */
[----:B------:R-:W-:Y:S02]  /*140f0*/  ISETP.GE.AND P4, PT, R0, UR5, PT ;  /* 0x0000000500007c0c */ /* 0x000fe4000bf86270 */
[----:B------:R-:W-:Y:S02]  /*14100*/  IADD3 R0, R10, 0x30, RZ ;  /* 0x000000300a007810 */ /* 0x000fe40007ffe0ff */
[----:B------:R-:W-:Y:S02]  /*14110*/  ISETP.GE.AND P3, PT, R2, UR5, PT ;  /* 0x0000000502007c0c */ /* 0x000fe4000bf66270 */
[----:B------:R-:W-:Y:S01]  /*14120*/  ISETP.GE.AND P2, PT, R0, UR5, PT ;  /* 0x0000000500007c0c */ /* 0x000fe2000bf46270 */
[C---:B------:R-:W-:Y:S01]  /*14130*/  VIADD R0, R10.reuse, 0x50 ;  /* 0x000000500a007836 */ /* 0x040fe20000000000 */
[----:B------:R-:W-:Y:S01]  /*14140*/  IADD3 R2, R10, 0x40, RZ ;  /* 0x000000400a027810 */ /* 0x000fe20007ffe0ff */
[----:B---3--:R-:W-:Y:S01]  /*14150*/  @P1 FMUL.FTZ R4, R4, 0.69314718246459960938 ;  /* 0x3f31721804041820 */ /* 0x008fe20000410000 */
[----:B------:R-:W-:-:S03]  /*14160*/  LOP3.LUT R3, R11, 0xfffffff8, RZ, 0xc0, !PT ;  /* 0xfffffff80b037812 */ /* 0x000fc600078ec0ff */
[----:B-----5:R-:W-:Y:S01]  /*14170*/  @P1 FFMA.FTZ R21, R136, R13, R4 ;  /* 0x0000000d88151223 */ /* 0x020fe20000010004 */
[----:B-1----:R-:W-:Y:S01]  /*14180*/  @P0 FMUL.FTZ R4, R5, 0.69314718246459960938 ;  /* 0x3f31721805040820 */ /* 0x002fe20000410000 */
[----:B------:R-:W-:Y:S01]  /*14190*/  ISETP.GE.AND P1, PT, R2, UR5, PT ;  /* 0x0000000502007c0c */ /* 0x000fe2000bf26270 */
[----:B------:R-:W-:Y:S02]  /*141a0*/  @P5 FMUL.FTZ R2, R14, 0.69314718246459960938 ;  /* 0x3f3172180e025820 */ /* 0x000fe40000410000 */
[----:B------:R-:W-:Y:S01]  /*141b0*/  @P0 FFMA.FTZ R19, R134, R15, R4 ;  /* 0x0000000f86130223 */ /* 0x000fe20000010004 */
        /* <DEDUP_REMOVED lines=53> */
.L_x_1315:
[----:B------:R-:W-:Y:S05]  /*14510*/  BSYNC B0 ;  /* 0x0000000000007941 */ /* 0x000fea0003800000 */
.L_x_1314:
        /* <DEDUP_REMOVED lines=31> */
.L_x_1317:
[----:B------:R-:W-:Y:S05]  /*14710*/  BSYNC B0 ;  /* 0x0000000000007941 */ /* 0x000fea0003800000 */
.L_x_1316:
        /* <DEDUP_REMOVED lines=19> */
.L_x_1319:
[----:B------:R-:W-:Y:S05]  /*14850*/  BSYNC B0 ;  /* 0x0000000000007941 */ /* 0x000fea0003800000 */
.L_x_1318:
        /* <DEDUP_REMOVED lines=18> */
.L_x_1321:
[----:B------:R-:W-:Y:S05]  /*14980*/  BSYNC B0 ;  /* 0x0000000000007941 */ /* 0x000fea0003800000 */
.L_x_1320:
        /* <DEDUP_REMOVED lines=18> */
.L_x_1323:
[----:B------:R-:W-:Y:S05]  /*14ab0*/  BSYNC B0 ;  /* 0x0000000000007941 */ /* 0x000fea0003800000 */
.L_x_1322:
        /* <DEDUP_REMOVED lines=18> */
.L_x_1325:
[----:B------:R-:W-:Y:S05]  /*14be0*/  BSYNC B0 ;  /* 0x0000000000007941 */ /* 0x000fea0003800000 */
.L_x_1324:
        /* <DEDUP_REMOVED lines=18> */
.L_x_1327:
[----:B------:R-:W-:Y:S05]  /*14d10*/  BSYNC B0 ;  /* 0x0000000000007941 */ /* 0x000fea0003800000 */
.L_x_1326:
        /* <DEDUP_REMOVED lines=18> */
.L_x_1329:
[----:B------:R-:W-:Y:S05]  /*14e40*/  BSYNC B0 ;  /* 0x0000000000007941 */ /* 0x000fea0003800000 */
.L_x_1328:
        /* <DEDUP_REMOVED lines=16> */
.L_x_1330:
        /* <DEDUP_REMOVED lines=11> */
.L_x_2933:


//--------------------- .text._ZN5flash16flash_fwd_kernelI23Flash_fwd_kernel_traitsILi128ELi128ELi32ELi4ELb0ELb0EN7cutlass6half_tE19Flash_kernel_traitsILi128ELi128ELi32ELi4ES3_EELb0ELb0ELb1ELb0ELb0ELb0ELb0ELb0EEEvNS_16Flash_fwd_paramsE --------------------------
	.section	.text._ZN5flash16flash_fwd_kernelI23Flash_fwd_kernel_traitsILi128ELi128ELi32ELi4ELb0ELb0EN7cutlass6half_tE19Flash_kernel_traitsILi128ELi128ELi32ELi4ES3_EELb0ELb0ELb1ELb0ELb0ELb0ELb0ELb0EEEvNS_16Flash_fwd_paramsE,"ax",@progbits
	.align	128
        .global         _ZN5flash16flash_fwd_kernelI23Flash_fwd_kernel_traitsILi128ELi128ELi32ELi4ELb0ELb0EN7cutlass6half_tE19Flash_kernel_traitsILi128ELi128ELi32ELi4ES3_EELb0ELb0ELb1ELb0ELb0ELb0ELb0ELb0EEEvNS_16Flash_fwd_paramsE
        .type           _ZN5flash16flash_fwd_kernelI23Flash_fwd_kernel_traitsILi128ELi128ELi32ELi4ELb0ELb0EN7cutlass6half_tE19Flash_kernel_traitsILi128ELi128ELi32ELi4ES3_EELb0ELb0ELb1ELb0ELb0ELb0ELb0ELb0EEEvNS_16Flash_fwd_paramsE,@function
        .size           _ZN5flash16flash_fwd_kernelI23Flash_fwd_kernel_traitsILi128ELi128ELi32ELi4ELb0ELb0EN7cutlass6half_tE19Flash_kernel_traitsILi128ELi128ELi32ELi4ES3_EELb0ELb0ELb1ELb0ELb0ELb0ELb0ELb0EEEvNS_16Flash_fwd_paramsE,(.L_x_2934 - _ZN5flash16flash_fwd_kernelI23Flash_fwd_kernel_traitsILi128ELi128ELi32ELi4ELb0ELb0EN7cutlass6half_tE19Flash_kernel_traitsILi128ELi128ELi32ELi4ES3_EELb0ELb0ELb1ELb0ELb0ELb0ELb0ELb0EEEvNS_16Flash_fwd_paramsE)
        .other          _ZN5flash16flash_fwd_kernelI23Flash_fwd_kernel_traitsILi128ELi128ELi32ELi4ELb0ELb0EN7cutlass6half_tE19Flash_kernel_traitsILi128ELi128ELi32ELi4ES3_EELb0ELb0ELb1ELb0ELb0ELb0ELb0ELb0EEEvNS_16Flash_fwd_paramsE,@"STO_CUDA_ENTRY STV_DEFAULT"
_ZN5flash16flash_fwd_kernelI23Flash_fwd_kernel_traitsILi128ELi128ELi32ELi4ELb0ELb0EN7cutlass6half_tE19Flash_kernel_traitsILi128ELi128ELi32ELi4ES3_EELb0ELb0ELb1ELb0ELb0ELb0ELb0ELb0EEEvNS_16Flash_fwd_paramsE:
.text._ZN5flash16flash_fwd_kernelI23Flash_fwd_kernel_traitsILi128ELi128ELi32ELi4ELb0ELb0EN7cutlass6half_tE19Flash_kernel_traitsILi128ELi128ELi32ELi4ES3_EELb0ELb0ELb1ELb0ELb0ELb0ELb0ELb0EEEvNS_16Flash_fwd_paramsE:
        /* <DEDUP_REMOVED lines=55> */
.L_x_1331:
[----:B------:R-:W-:-:S05]  /*0370*/  ULDC UR5, c[0x0][0x2c8] ;  /* 0x0000b20000057ab9 */ /* 0x000fca0000000800 */
.L_x_1332:
        /* <DEDUP_REMOVED lines=64> */
[--C-:B------:R-:W-:Y:S01]  /*0780*/  SHF.R.S32.HI R9, RZ, 0x1f, R8.reuse ;  /* 0x0000001fff097819 */ /* 0x100fe20000011408 */
[----:B------:R-:W-:Y:S01]  /*0790*/  @UP1 UIMAD UR5, UR13, UR9, UR19 ;  /* 0x000000090d0512a4 */ /* 0x000fe2000f8e0213 */
[----:B------:R-:W-:Y:S01]  /*07a0*/  IMAD.SHL.U32 R14, R0, 0x8, RZ ;  /* 0x00000008000e7824 */ /* 0x000fe200078e00ff */
[----:B------:R-:W-:Y:S01]  /*07b0*/  @!UP1 UIMAD UR9, UR17, UR7, UR8 ;  /* 0x00000007110992a4 */ /* 0x000fe2000f8e0208 */
[C---:B------:R-:W-:Y:S01]  /*07c0*/  VIADD R17, R8.reuse, 0x10 ;  /* 0x0000001008117836 */ /* 0x040fe20000000000 */
[----:B------:R-:W-:Y:S01]  /*07d0*/  USHF.R.S32.HI UR8, URZ, 0x1f, UR4 ;  /* 0x0000001f3f087899 */ /* 0x000fe20008011404 */
[C---:B------:R-:W-:Y:S01]  /*07e0*/  VIADD R18, R8.reuse, 0x20 ;  /* 0x0000002008127836 */ /* 0x040fe20000000000 */
[----:B------:R-:W-:Y:S01]  /*07f0*/  @!UP1 UIMAD.WIDE.U32 UR26, UR17, UR6, URZ ;  /* 0x00000006111a92a5 */ /* 0x000fe2000f8e003f */
[----:B------:R-:W-:Y:S01]  /*0800*/  VIADD R20, R8, 0x30 ;  /* 0x0000003008147836 */ /* 0x000fe20000000000 */
[----:B------:R-:W-:Y:S01]  /*0810*/  @UP2 UMOV UR10, 0x1 ;  /* 0x00000001000a2882 */ /* 0x000fe20000000000 */
[----:B------:R-:W-:Y:S01]  /*0820*/  ULDC.64 UR6, c[0x0][0x2a0] ;  /* 0x0000a80000067ab9 */ /* 0x000fe20000000a00 */
[----:B------:R-:W-:Y:S01]  /*0830*/  @!UP1 UIADD3 UR5, UR27, UR9, URZ ;  /* 0x000000091b059290 */ /* 0x000fe2000fffe03f */
[----:B------:R-:W-:Y:S01]  /*0840*/  IMAD.U32 R12, RZ, RZ, UR6 ;  /* 0x00000006ff0c7e24 */ /* 0x000fe2000f8e00ff */
[----:B------:R-:W-:Y:S01]  /*0850*/  UIMAD UR8, UR8, UR6, URZ ;  /* 0x00000006080872a4 */ /* 0x000fe2000f8e023f */
[----:B------:R-:W-:Y:S01]  /*0860*/  ISETP.NE.AND P1, PT, R0, RZ, PT ;  /* 0x000000ff0000720c */ /* 0x000fe20003f25270 */
[----:B------:R-:W-:Y:S01]  /*0870*/  @!UP1 UMOV UR18, UR26 ;  /* 0x0000001a00129c82 */ /* 0x000fe20008000000 */
[----:B------:R-:W-:Y:S01]  /*0880*/  @!UP3 ULDC UR6, c[0x0][0x2c4] ;  /* 0x0000b1000006bab9 */ /* 0x000fe20000000800 */
[----:B------:R-:W-:Y:S01]  /*0890*/  UIMAD UR7, UR4, UR7, UR8 ;  /* 0x00000007040772a4 */ /* 0x000fe2000f8e0208 */
[----:B------:R-:W-:Y:S01]  /*08a0*/  IADD3 R2, P0, R14, UR18, RZ ;  /* 0x000000120e027c10 */ /* 0x000fe2000ff1e0ff */
[----:B------:R-:W-:Y:S01]  /*08b0*/  UIADD3 UR25, -UR21, UR25, URZ ;  /* 0x0000001915197290 */ /* 0x000fe2000fffe13f */
[----:B------:R-:W-:Y:S01]  /*08c0*/  IMAD.WIDE R6, R6, 0x80, R8 ;  /* 0x0000008006067825 */ /* 0x000fe200078e0208 */
[----:B------:R-:W-:Y:S01]  /*08d0*/  @UP2 ULDC.64 UR8, c[0x0][0x2c0] ;  /* 0x0000b00000082ab9 */ /* 0x000fe20000000a00 */
[----:B------:R-:W-:Y:S01]  /*08e0*/  LEA.HI.X.SX32 R3, R14, UR5, 0x1, P0 ;  /* 0x000000050e037c11 */ /* 0x000fe200080f0eff */
[----:B------:R-:W-:Y:S01]  /*08f0*/  @UP2 UIMAD UR8, UR9, UR8, URZ ;  /* 0x00000008090822a4 */ /* 0x000fe2000f8e023f */
[C---:B------:R-:W-:Y:S01]  /*0900*/  VIADD R22, R8.reuse, 0x40 ;  /* 0x0000004008167836 */ /* 0x040fe20000000000 */
[----:B------:R-:W-:Y:S01]  /*0910*/  @!UP2 ULDC UR5, c[0x0][0x270] ;  /* 0x00009c000005aab9 */ /* 0x000fe20000000800 */
[----:B------:R-:W-:Y:S01]  /*0920*/  @!UP2 ULDC UR9, c[0x0][0x2c4] ;  /* 0x0000b1000009aab9 */ /* 0x000fe20000000800 */
[----:B------:R-:W-:Y:S01]  /*0930*/  @UP0 ULDC UR9, c[0x0][0x2e4] ;  /* 0x0000b90000090ab9 */ /* 0x000fe20000000800 */
[----:B------:R-:W-:Y:S01]  /*0940*/  @!UP3 UIMAD UR6, UR17, UR6, URZ ;  /* 0x000000061106b2a4 */ /* 0x000fe2000f8e023f */
[----:B------:R-:W-:Y:S01]  /*0950*/  ISETP.GE.AND P4, PT, R8, UR25, PT ;  /* 0x0000001908007c0c */ /* 0x000fe2000bf86270 */
[----:B------:R-:W-:Y:S01]  /*0960*/  @!UP2 UIMAD UR10, UR9, UR5, URZ ;  /* 0x00000005090aa2a4 */ /* 0x000fe2000f8e023f */
[----:B------:R-:W-:Y:S01]  /*0970*/  IMAD.WIDE.U32 R12, R12, UR4, R2 ;  /* 0x000000040c0c7c25 */ /* 0x000fe2000f8e0002 */
[----:B------:R-:W-:Y:S01]  /*0980*/  @!UP3 USEL UR6, UR6, UR13, !UP1 ;  /* 0x0000000d0606b287 */ /* 0x000fe2000c800000 */
[----:B------:R-:W-:Y:S01]  /*0990*/  ISETP.GE.AND P0, PT, R17, UR25, PT ;  /* 0x0000001911007c0c */ /* 0x000fe2000bf06270 */
[----:B------:R-:W-:Y:S01]  /*09a0*/  UIMAD UR10, UR17, UR10, URZ ;  /* 0x0000000a110a72a4 */ /* 0x000fe2000f8e023f */
[----:B------:R-:W-:Y:S01]  /*09b0*/  VIADD R11, R13, UR7 ;  /* 0x000000070d0b7c36 */ /* 0x000fe20008000000 */
        /* <DEDUP_REMOVED lines=8> */
[----:B------:R-:W-:Y:S01]  /*0a40*/  VIADD R15, R14, 0x40 ;  /* 0x000000400e0f7836 */ /* 0x000fe20000000000 */
[----:B------:R-:W-:Y:S01]  /*0a50*/  UMOV UR18, URZ ;  /* 0x0000003f00127c82 */ /* 0x000fe20008000000 */
[----:B------:R-:W-:Y:S01]  /*0a60*/  UMOV UR19, URZ ;  /* 0x0000003f00137c82 */ /* 0x000fe20008000000 */
[----:B------:R-:W-:Y:S01]  /*0a70*/  @!UP3 UMOV UR18, UR6 ;  /* 0x000000060012bc82 */ /* 0x000fe20008000000 */
[----:B------:R-:W-:-:S02]  /*0a80*/  @!UP3 USHF.R.S32.HI UR19, URZ, 0x1f, UR6 ;  /* 0x0000001f3f13b899 */ /* 0x000fc40008011406 */
[----:B------:R-:W-:Y:S02]  /*0a90*/  USHF.R.S32.HI UR4, URZ, 0x1f, UR21 ;  /* 0x0000001f3f047899 */ /* 0x000fe40008011415 */
        /* <DEDUP_REMOVED lines=18> */
.L_x_1335:
[----:B------:R-:W-:Y:S05]  /*0bc0*/  BSYNC B0 ;  /* 0x0000000000007941 */ /* 0x000fea0003800000 */
.L_x_1334:
        /* <DEDUP_REMOVED lines=21> */
.L_x_1337:
[----:B------:R-:W-:Y:S05]  /*0d20*/  BSYNC B0 ;  /* 0x0000000000007941 */ /* 0x000fea0003800000 */
.L_x_1336:
        /* <DEDUP_REMOVED lines=21> */
.L_x_1339:
[----:B------:R-:W-:Y:S05]  /*0e80*/  BSYNC B0 ;  /* 0x0000000000007941 */ /* 0x000fea0003800000 */
.L_x_1338:
        /* <DEDUP_REMOVED lines=21> */
.L_x_1341:
[----:B------:R-:W-:Y:S05]  /*0fe0*/  BSYNC B0 ;  /* 0x0000000000007941 */ /* 0x000fea0003800000 */
.L_x_1340:
        /* <DEDUP_REMOVED lines=20> */
.L_x_1343:
[----:B------:R-:W-:Y:S05]  /*1130*/  BSYNC B0 ;  /* 0x0000000000007941 */ /* 0x000fea0003800000 */
.L_x_1342:
        /* <DEDUP_REMOVED lines=20> */
.L_x_1345:
[----:B------:R-:W-:Y:S05]  /*1280*/  BSYNC B0 ;  /* 0x0000000000007941 */ /* 0x000fea0003800000 */
.L_x_1344:
        /* <DEDUP_REMOVED lines=20> */
.L_x_1347:
[----:B------:R-:W-:Y:S05]  /*13d0*/  BSYNC B0 ;  /* 0x0000000000007941 */ /* 0x000fea0003800000 */
.L_x_1346:
        /* <DEDUP_REMOVED lines=20> */
.L_x_1349:
[----:B------:R-:W-:Y:S05]  /*1520*/  BSYNC B0 ;  /* 0x0000000000007941 */ /* 0x000fea0003800000 */
.L_x_1348:
        /* <DEDUP_REMOVED lines=10> */
.L_x_1351:
[----:B------:R-:W-:Y:S05]  /*15d0*/  BSYNC B0 ;  /* 0x0000000000007941 */ /* 0x000fea0003800000 */
.L_x_1350:
        /* <DEDUP_REMOVED lines=15> */
.L_x_1353:
[----:B------:R-:W-:Y:S05]  /*16d0*/  BSYNC B0 ;  /* 0x0000000000007941 */ /* 0x000fea0003800000 */
.L_x_1352:
        /* <DEDUP_REMOVED lines=10> */
.L_x_1355:
[----:B------:R-:W-:Y:S05]  /*1780*/  BSYNC B0 ;  /* 0x0000000000007941 */ /* 0x000fea0003800000 */
.L_x_1354:
        /* <DEDUP_REMOVED lines=10> */
.L_x_1357:
[----:B------:R-:W-:Y:S05]  /*1830*/  BSYNC B0 ;  /* 0x0000000000007941 */ /* 0x000fea0003800000 */
.L_x_1356:
        /* <DEDUP_REMOVED lines=10> */
.L_x_1359:
[----:B------:R-:W-:Y:S05]  /*18e0*/  BSYNC B0 ;  /* 0x0000000000007941 */ /* 0x000fea0003800000 */
.L_x_1358:
        /* <DEDUP_REMOVED lines=10> */
.L_x_1361:
[----:B------:R-:W-:Y:S05]  /*1990*/  BSYNC B0 ;  /* 0x0000000000007941 */ /* 0x000fea0003800000 */
.L_x_1360:
        /* <DEDUP_REMOVED lines=10> */
.L_x_1363:
[----:B------:R-:W-:Y:S05]  /*1a40*/  BSYNC B0 ;  /* 0x0000000000007941 */ /* 0x000fea0003800000 */
.L_x_1362:
        /* <DEDUP_REMOVED lines=10> */
.L_x_1333:
[----:B------:R-:W1:Y:S01]  /*1af0*/  LDC R13, c[0x0][0x278] ;  /* 0x00009e00ff0d7b82 */ /* 0x000e620000000800 */
[----:B------:R-:W2:Y:S01]  /*1b00*/  S2R R6, SR_CTAID.Z ;  /* 0x0000000000067919 */ /* 0x000ea20000002700 */
[----:B------:R-:W-:Y:S01]  /*1b10*/  SHF.R.S32.HI R25, RZ, 0x1f, R97 ;  /* 0x0000001fff197819 */ /* 0x000fe20000011461 */
[----:B------:R-:W-:Y:S02]  /*1b20*/  UISETP.NE.AND UP0, UPT, UR13, -0x1, UPT ;  /* 0xffffffff0d00788c */ /* 0x000fe4000bf05270 */
        /* <DEDUP_REMOVED lines=36> */
[----:B------:R-:W-:Y:S02]  /*1d70*/  VIADD R0, R2, 0x40 ;  /* 0x0000004002007836 */ /* 0x000fe40000000000 */
[----:B------:R-:W-:Y:S01]  /*1d80*/  IMAD.U32 R6, RZ, RZ, UR14 ;  /* 0x0000000eff067e24 */ /* 0x000fe2000f8e00ff */
[----:B------:R-:W-:Y:S02]  /*1d90*/  ISETP.GE.AND P3, PT, R3, UR5, PT ;  /* 0x0000000503007c0c */ /* 0x000fe4000bf66270 */
[----:B------:R-:W-:Y:S01]  /*1da0*/  ISETP.GE.AND P0, PT, R0, UR5, PT ;  /* 0x0000000500007c0c */ /* 0x000fe2000bf06270 */
[----:B------:R-:W-:Y:S01]  /*1db0*/  IMAD.HI.U32 R0, R4, R5, RZ ;  /* 0x0000000504007227 */ /* 0x000fe200078e00ff */
[----:B------:R-:W-:-:S03]  /*1dc0*/  SHF.R.S32.HI R3, RZ, 0x1f, R2 ;  /* 0x0000001fff037819 */ /* 0x000fc60000011402 */
[----:B------:R-:W-:Y:S02]  /*1dd0*/  IMAD.MOV R4, RZ, RZ, -R0 ;  /* 0x000000ffff047224 */ /* 0x000fe400078e0a00 */
[----:B------:R-:W-:-:S04]  /*1de0*/  IMAD.WIDE R6, R6, 0x80, R2 ;  /* 0x0000008006067825 */ /* 0x000fc800078e0202 */
[C---:B------:R-:W-:Y:S01]  /*1df0*/  IMAD R4, R11.reuse, R4, R5 ;  /* 0x000000040b047224 */ /* 0x040fe200078e0205 */
[----:B------:R-:W-:Y:S02]  /*1e00*/  LOP3.LUT R5, R8, 0xfffffff8, RZ, 0xc0, !PT ;  /* 0xfffffff808057812 */ /* 0x000fe400078ec0ff */
[----:B------:R-:W-:Y:S02]  /*1e10*/  SHF.L.U32 R8, R2, 0x6, RZ ;  /* 0x0000000602087819 */ /* 0x000fe400000006ff */
[----:B------:R-:W-:Y:S01]  /*1e20*/  ISETP.GT.U32.AND P5, PT, R11, R4, PT ;  /* 0x000000040b00720c */ /* 0x000fe20003fa4070 */
[----:B------:R-:W-:Y:S01]  /*1e30*/  IMAD.IADD R19, R97, 0x1, -R5 ;  /* 0x0000000161137824 */ /* 0x000fe200078e0a05 */
[----:B------:R-:W-:-:S03]  /*1e40*/  LOP3.LUT R5, R8, 0x1c0, RZ, 0xc0, !PT ;  /* 0x000001c008057812 */ /* 0x000fc600078ec0ff */
[----:B------:R-:W-:-:S05]  /*1e50*/  IMAD.SHL.U32 R132, R19, 0x8, RZ ;  /* 0x0000000813847824 */ /* 0x000fca00078e00ff */
[----:B------:R-:W-:Y:S02]  /*1e60*/  LOP3.LUT R8, R5, 0x38, R132, 0xf8, !PT ;  /* 0x0000003805087812 */ /* 0x000fe400078ef884 */
[----:B------:R-:W-:Y:S01]  /*1e70*/  SHF.R.U32.HI R5, RZ, 0x3, R5 ;  /* 0x00000003ff057819 */ /* 0x000fe20000011605 */
        /* <DEDUP_REMOVED lines=13> */
.L_x_1364:
[----:B------:R-:W-:Y:S01]  /*1f50*/  LOP3.LUT R9, R24, 0xfffffff0, RZ, 0xc0, !PT ;  /* 0xfffffff018097812 */ /* 0x000fe200078ec0ff */
[----:B------:R-:W-:Y:S01]  /*1f60*/  @UP1 UIADD3 UR27, UR26, UR8, URZ ;  /* 0x000000081a1b1290 */ /* 0x000fe2000fffe03f */
[----:B------:R-:W-:Y:S01]  /*1f70*/  @!P5 IMAD.IADD R4, R4, 0x1, -R11 ;  /* 0x000000010404d824 */ /* 0x000fe200078e0a0b */
[----:B------:R-:W-:Y:S01]  /*1f80*/  LOP3.LUT R12, R8, R5, RZ, 0x3c, !PT ;  /* 0x00000005080c7212 */ /* 0x000fe200078e3cff */
[----:B------:R-:W-:Y:S01]  /*1f90*/  @UP1 ULDC.64 UR8, c[0x0][0x250] ;  /* 0x0000940000081ab9 */ /* 0x000fe20000000a00 */
[----:B------:R-:W-:Y:S01]  /*1fa0*/  IMAD.IADD R8, R97, 0x1, -R9 ;  /* 0x0000000161087824 */ /* 0x000fe200078e0a09 */
[----:B------:R-:W-:Y:S01]  /*1fb0*/  @UP1 UIMAD.WIDE.U32 UR30, UR27, UR8, URZ ;  /* 0x000000081b1e12a5 */ /* 0x000fe2000f8e003f */
[C---:B------:R-:W-:Y:S01]  /*1fc0*/  LOP3.LUT R10, R13.reuse, UR4, RZ, 0x3c, !PT ;  /* 0x000000040d0a7c12 */ /* 0x040fe2000f8e3cff */
        /* <DEDUP_REMOVED lines=24> */
.L_x_1365:
[----:B------:R-:W-:Y:S01]  /*2150*/  IMAD R9, R3, UR10, RZ ;  /* 0x0000000a03097c24 */ /* 0x000fe2000f8e02ff */
[----:B------:R-:W-:Y:S01]  /*2160*/  LOP3.LUT R11, R21, 0xfffffff8, RZ, 0xc0, !PT ;  /* 0xfffffff8150b7812 */ /* 0x000fe200078ec0ff */
[----:B------:R-:W-:Y:S01]  /*2170*/  IMAD.WIDE.U32 R4, R2, UR10, R132 ;  /* 0x0000000a02047c25 */ /* 0x000fe2000f8e0084 */
[----:B------:R-:W-:Y:S01]  /*2180*/  ULDC.64 UR6, c[0x0][0x258] ;  /* 0x0000960000067ab9 */ /* 0x000fe20000000a00 */
[----:B------:R-:W-:Y:S01]  /*2190*/  BSSY B0, `(.L_x_1366) ;  /* 0x000004b000007945 */ /* 0x000fe20003800000 */
[----:B------:R-:W-:Y:S01]  /*21a0*/  MOV R14, UR6 ;  /* 0x00000006000e7c02 */ /* 0x000fe20008000f00 */
[----:B------:R-:W-:Y:S01]  /*21b0*/  IMAD.SHL.U32 R227, R10, 0x8, RZ ;  /* 0x000000080ae37824 */ /* 0x000fe200078e00ff */
[----:B------:R-:W-:Y:S01]  /*21c0*/  IADD3 R10, P1, R4, UR32, RZ ;  /* 0x00000020040a7c10 */ /* 0x000fe2000ff3e0ff */
[----:B------:R-:W-:Y:S01]  /*21d0*/  IMAD R9, R2, UR11, R9 ;  /* 0x0000000b02097c24 */ /* 0x000fe2000f8e0209 */
[----:B------:R-:W-:Y:S01]  /*21e0*/  UIMAD UR15, UR15, UR6, URZ ;  /* 0x000000060f0f72a4 */ /* 0x000fe2000f8e023f */
[----:B------:R-:W-:Y:S01]  /*21f0*/  IMAD.IADD R20, R8, 0x1, -R11 ;  /* 0x0000000108147824 */ /* 0x000fe200078e0a0b */
[----:B------:R-:W-:Y:S01]  /*2200*/  LOP3.LUT R227, R12, 0xfffffe00, R227, 0xf8, !PT ;  /* 0xfffffe000ce37812 */ /* 0x000fe200078ef8e3 */
[----:B------:R-:W-:Y:S01]  /*2210*/  @P6 VIADD R0, R0, 0x1 ;  /* 0x0000000100006836 */ /* 0x000fe20000000000 */
[----:B------:R-:W-:Y:S01]  /*2220*/  IADD3.X R11, R5, UR29, R9, P1, !PT ;  /* 0x0000001d050b7c10 */ /* 0x000fe20008ffe409 */
[----:B------:R-:W-:Y:S01]  /*2230*/  IMAD.WIDE.U32 R4, R2, UR8, R132 ;  /* 0x0000000802047c25 */ /* 0x000fe2000f8e0084 */
[----:B------:R-:W-:Y:S01]  /*2240*/  IADD3 R12, P1, R132, UR28, RZ ;  /* 0x0000001c840c7c10 */ /* 0x000fe2000ff3e0ff */
[----:B------:R-:W1:Y:S01]  /*2250*/  S2UR UR29, SR_CgaCtaId ;  /* 0x00000000001d79c3 */ /* 0x000e620000008800 */
[----:B------:R-:W-:Y:S01]  /*2260*/  @!P2 IADD3 R0, -R0, RZ, RZ ;  /* 0x000000ff0000a210 */ /* 0x000fe20007ffe1ff */
[----:B------:R-:W-:Y:S01]  /*2270*/  IMAD R8, R3, UR8, RZ ;  /* 0x0000000803087c24 */ /* 0x000fe2000f8e02ff */
[----:B------:R-:W-:Y:S01]  /*2280*/  IADD3 R4, P2, R4, UR30, RZ ;  /* 0x0000001e04047c10 */ /* 0x000fe2000ff5e0ff */
[----:B------:R-:W-:Y:S01]  /*2290*/  VIADD R100, R132, 0x40 ;  /* 0x0000004084647836 */ /* 0x000fe20000000000 */
[----:B------:R-:W-:Y:S01]  /*22a0*/  @!P5 LOP3.LUT R0, RZ, R13, RZ, 0x33, !PT ;  /* 0x0000000dff00d212 */ /* 0x000fe200078e33ff */
[C---:B------:R-:W-:Y:S01]  /*22b0*/  IMAD R9, R2.reuse, UR9, R8 ;  /* 0x0000000902097c24 */ /* 0x040fe2000f8e0208 */
[----:B------:R-:W-:Y:S01]  /*22c0*/  IADD3.X R13, R133, UR16, RZ, P1, !PT ;  /* 0x00000010850d7c10 */ /* 0x000fe20008ffe4ff */
[----:B------:R-:W-:Y:S01]  /*22d0*/  ULDC.64 UR16, c[0x0][0x268] ;  /* 0x00009a0000107ab9 */ /* 0x000fe20000000a00 */
[----:B------:R-:W-:Y:S01]  /*22e0*/  SHF.R.S32.HI R8, RZ, 0x1f, R0 ;  /* 0x0000001fff087819 */ /* 0x000fe20000011400 */
[C---:B------:R-:W-:Y:S01]  /*22f0*/  VIADD R18, R2.reuse, 0x10 ;  /* 0x0000001002127836 */ /* 0x040fe20000000000 */
[----:B------:R-:W-:Y:S01]  /*2300*/  IADD3.X R5, R5, UR27, R9, P2, !PT ;  /* 0x0000001b05057c10 */ /* 0x000fe200097fe409 */
[----:B------:R-:W-:Y:S01]  /*2310*/  ULDC.64 UR26, c[0x0][0x260] ;  /* 0x00009800001a7ab9 */ /* 0x000fe20000000a00 */
[----:B------:R-:W-:Y:S01]  /*2320*/  ISETP.GE.AND P6, PT, R2, UR5, PT ;  /* 0x0000000502007c0c */ /* 0x000fe2000bfc6270 */
[----:B------:R-:W-:Y:S01]  /*2330*/  IMAD.WIDE.U32 R28, R0, UR26, R10 ;  /* 0x0000001a001c7c25 */ /* 0x000fe2000f8e000a */
[----:B------:R-:W-:Y:S01]  /*2340*/  UIMAD UR7, UR4, UR7, UR15 ;  /* 0x00000007040772a4 */ /* 0x000fe2000f8e020f */
[----:B------:R-:W-:-:S02]  /*2350*/  ISETP.GE.AND P5, PT, R18, UR5, PT ;  /* 0x0000000512007c0c */ /* 0x000fc4000bfa6270 */
[----:B------:R-:W-:Y:S01]  /*2360*/  IMAD.WIDE.U32 R26, R0, UR16, R4 ;  /* 0x00000010001a7c25 */ /* 0x000fe2000f8e0004 */
[----:B------:R2:W-:Y:S01]  /*2370*/  STL.64 [R1+0x38], R28 ;  /* 0x0000381c01007387 */ /* 0x0005e20000100a00 */
[----:B------:R-:W-:Y:S02]  /*2380*/  R2P PR, R20, 0x6 ;  /* 0x0000000614007804 */ /* 0x000fe40000000000 */
[C---:B------:R-:W-:Y:S01]  /*2390*/  IMAD R9, R8.reuse, UR26, RZ ;  /* 0x0000001a08097c24 */ /* 0x040fe2000f8e02ff */
[----:B------:R2:W-:Y:S01]  /*23a0*/  STL.64 [R1+0x40], R26 ;  /* 0x0000401a01007387 */ /* 0x0005e20000100a00 */
[----:B------:R-:W-:Y:S01]  /*23b0*/  IMAD R8, R8, UR16, RZ ;  /* 0x0000001008087c24 */ /* 0x000fe2000f8e02ff */
[----:B------:R-:W-:Y:S01]  /*23c0*/  MOV R4, 0x10 ;  /* 0x0000001000047802 */ /* 0x000fe20000000f00 */
[----:B------:R-:W-:Y:S01]  /*23d0*/  IMAD.WIDE.U32 R12, R14, UR4, R12 ;  /* 0x000000040e0c7c25 */ /* 0x000fe2000f8e000c */
[----:B------:R2:W-:Y:S01]  /*23e0*/  STL [R1+0x10], R100 ;  /* 0x0000106401007387 */ /* 0x0005e20000100800 */
[----:B------:R-:W-:Y:S01]  /*23f0*/  UMOV UR4, 0x400 ;  /* 0x0000040000047882 */ /* 0x000fe20000000000 */
[----:B------:R-:W-:Y:S01]  /*2400*/  IADD3 R16, R2, 0x50, RZ ;  /* 0x0000005002107810 */ /* 0x000fe20007ffe0ff */
[C---:B------:R-:W-:Y:S01]  /*2410*/  IMAD R22, R0.reuse, UR27, R9 ;  /* 0x0000001b00167c24 */ /* 0x040fe2000f8e0209 */
[----:B-1----:R-:W-:Y:S01]  /*2420*/  ULEA UR4, UR29, UR4, 0x18 ;  /* 0x000000041d047291 */ /* 0x002fe2000f8ec03f */
[----:B------:R-:W-:Y:S01]  /*2430*/  IMAD R23, R0, UR17, R8 ;  /* 0x0000001100177c24 */ /* 0x000fe2000f8e0208 */
[----:B------:R-:W-:Y:S01]  /*2440*/  IADD3 R9, R13, UR7, RZ ;  /* 0x000000070d097c10 */ /* 0x000fe2000fffe0ff */
[----:B------:R-:W-:Y:S01]  /*2450*/  IMAD.MOV.U32 R0, RZ, RZ, 0x20 ;  /* 0x00000020ff007424 */ /* 0x000fe200078e00ff */
[----:B------:R-:W-:-:S02]  /*2460*/  SEL R4, R4, 0xfffffff0, !P1 ;  /* 0xfffffff004047807 */ /* 0x000fc40004800000 */
[----:B------:R-:W-:Y:S02]  /*2470*/  LEA R227, R227, UR4, 0x1 ;  /* 0x00000004e3e37c11 */ /* 0x000fe4000f8e08ff */
        /* <DEDUP_REMOVED lines=28> */
.L_x_1367:
[----:B------:R-:W-:Y:S05]  /*2640*/  BSYNC B0 ;  /* 0x0000000000007941 */ /* 0x000fea0003800000 */
.L_x_1366:
        /* <DEDUP_REMOVED lines=34> */
.L_x_1369:
[----:B------:R-:W-:Y:S05]  /*2870*/  BSYNC B0 ;  /* 0x0000000000007941 */ /* 0x000fea0003800000 */
.L_x_1368:
[----:B------:R-:W-:Y:S01]  /*2880*/  USHF.R.S32.HI UR16, URZ, 0x1f, UR17 ;  /* 0x0000001f3f107899 */ /* 0x000fe20008011411 */
        /* <DEDUP_REMOVED lines=33> */
.L_x_1371:
[----:B------:R-:W-:Y:S05]  /*2aa0*/  BSYNC B0 ;  /* 0x0000000000007941 */ /* 0x000fea0003800000 */
.L_x_1370:
[----:B------:R-:W-:Y:S01]  /*2ab0*/  UIMAD UR15, UR17, -0x20, UR24 ;  /* 0xffffffe0110f78a4 */ /* 0x000fe2000f8e0218 */
[----:B------:R-:W-:Y:S01]  /*2ac0*/  BSSY B0, `(.L_x_1372) ;  /* 0x0000020000007945 */ /* 0x000fe20003800000 */
[----:B------:R-:W-:-:S03]  /*2ad0*/  ISETP.GE.AND P4, PT, R16, UR5, PT ;  /* 0x0000000510007c0c */ /* 0x000fc6000bf86270 */
[----:B------:R-:W-:Y:S10]  /*2ae0*/  @P3 BRA `(.L_x_1373) ;  /* 0x0000000000743947 */ /* 0x000ff40003800000 */
        /* <DEDUP_REMOVED lines=29> */
.L_x_1373:
[----:B------:R-:W-:Y:S05]  /*2cc0*/  BSYNC B0 ;  /* 0x0000000000007941 */ /* 0x000fea0003800000 */
.L_x_1372:
        /* <DEDUP_REMOVED lines=31> */
.L_x_1375:
[----:B------:R-:W-:Y:S05]  /*2ec0*/  BSYNC B0 ;  /* 0x0000000000007941 */ /* 0x000fea0003800000 */
.L_x_1374:
        /* <DEDUP_REMOVED lines=31> */
.L_x_1377:
[----:B------:R-:W-:Y:S05]  /*30c0*/  BSYNC B0 ;  /* 0x0000000000007941 */ /* 0x000fea0003800000 */
.L_x_1376:
        /* <DEDUP_REMOVED lines=31> */
.L_x_1379:
[----:B------:R-:W-:Y:S05]  /*32c0*/  BSYNC B0 ;  /* 0x0000000000007941 */ /* 0x000fea0003800000 */
.L_x_1378:
        /* <DEDUP_REMOVED lines=30> */
.L_x_1381:
[----:B------:R-:W-:Y:S05]  /*34b0*/  BSYNC B0 ;  /* 0x0000000000007941 */ /* 0x000fea0003800000 */
.L_x_1380:
[----:B------:R-:W-:Y:S01]  /*34c0*/  IMAD.IADD R99, R29, 0x1, R22 ;  /* 0x000000011d637824 */ /* 0x000fe200078e0216 */
[----:B------:R-:W-:Y:S01]  /*34d0*/  USHF.L.U32 UR31, UR10, 0x5, URZ ;  /* 0x000000050a1f7899 */ /* 0x000fe2000800063f */
[----:B------:R-:W-:Y:S01]  /*34e0*/  IMAD.MOV.U32 R98, RZ, RZ, R28 ;  /* 0x000000ffff627224 */ /* 0x000fe200078e001c */
[----:B------:R-:W-:Y:S01]  /*34f0*/  USHF.L.U64.HI UR30, UR10, 0x5, UR11 ;  /* 0x000000050a1e7899 */ /* 0x000fe2000801020b */
[----:B------:R-:W-:Y:S01]  /*3500*/  SHF.R.S32.HI R5, RZ, 0x4, R24 ;  /* 0x00000004ff057819 */ /* 0x000fe20000011418 */
[----:B------:R-:W-:Y:S01]  /*3510*/  BSSY B0, `(.L_x_1382) ;  /* 0x0000024000007945 */ /* 0x000fe20003800000 */
[----:B------:R-:W-:Y:S01]  /*3520*/  ISETP.GE.AND P0, PT, R2, UR15, PT ;  /* 0x0000000f02007c0c */ /* 0x000fe2000bf06270 */
[----:B------:R2:W-:Y:S01]  /*3530*/  STL.64 [R1+0x30], R98 ;  /* 0x0000306201007387 */ /* 0x0005e20000100a00 */
[----:B------:R-:W-:Y:S01]  /*3540*/  UIMAD UR6, UR30, UR17, URZ ;  /* 0x000000111e0672a4 */ /* 0x000fe2000f8e023f */
[----:B------:R-:W-:Y:S01]  /*3550*/  LEA.HI R3, R24, R5, RZ, 0x1 ;  /* 0x0000000518037211 */ /* 0x000fe200078f08ff */
[----:B------:R-:W-:Y:S01]  /*3560*/  IMAD.U32 R95, RZ, RZ, UR31 ;  /* 0x0000001fff5f7e24 */ /* 0x000fe2000f8e00ff */
[----:B------:R-:W-:Y:S01]  /*3570*/  ISETP.GE.AND P3, PT, R2, UR15, PT ;  /* 0x0000000f02007c0c */ /* 0x000fe2000bf66270 */
[----:B------:R-:W-:Y:S01]  /*3580*/  UIMAD UR6, UR16, UR31, UR6 ;  /* 0x0000001f100672a4 */ /* 0x000fe2000f8e0206 */
[----:B------:R-:W-:Y:S01]  /*3590*/  LOP3.LUT R3, R3, 0xfffffffe, RZ, 0xc0, !PT ;  /* 0xfffffffe03037812 */ /* 0x000fe200078ec0ff */
[----:B-1----:R-:W-:Y:S01]  /*35a0*/  IMAD.WIDE.U32 R6, R95, UR17, R98 ;  /* 0x000000115f067c25 */ /* 0x002fe2000f8e0062 */
[----:B------:R-:W-:-:S02]  /*35b0*/  ISETP.GE.AND P4, PT, R18, UR15, PT ;  /* 0x0000000f12007c0c */ /* 0x000fc4000bf86270 */
[----:B------:R-:W-:Y:S01]  /*35c0*/  IADD3 R9, R5, -R3, RZ ;  /* 0x8000000305097210 */ /* 0x000fe20007ffe0ff */
[----:B------:R-:W-:Y:S01]  /*35d0*/  IMAD.SHL.U32 R10, R2, 0x8, RZ ;  /* 0x00000008020a7824 */ /* 0x000fe200078e00ff */
[----:B------:R-:W-:Y:S01]  /*35e0*/  IADD3 R5, R7, UR6, RZ ;  /* 0x0000000607057c10 */ /* 0x000fe2000fffe0ff */
[----:B------:R-:W-:Y:S01]  /*35f0*/  IMAD.SHL.U32 R8, R19, 0x40, RZ ;  /* 0x0000004013087824 */ /* 0x000fe200078e00ff */
        /* <DEDUP_REMOVED lines=21> */
.L_x_1383:
[----:B------:R-:W-:Y:S05]  /*3750*/  BSYNC B0 ;  /* 0x0000000000007941 */ /* 0x000fea0003800000 */
.L_x_1382:
[----:B------:R-:W-:Y:S01]  /*3760*/  USHF.L.U64.HI UR26, UR10, 0x4, UR11 ;  /* 0x000000040a1a7899 */ /* 0x000fe2000801020b */
[----:B------:R-:W-:Y:S01]  /*3770*/  BSSY B0, `(.L_x_1384) ;  /* 0x000001a000007945 */ /* 0x000fe20003800000 */
[----:B------:R-:W-:Y:S01]  /*3780*/  USHF.L.U32 UR27, UR10, 0x4, URZ ;  /* 0x000000040a1b7899 */ /* 0x000fe2000800063f */
[----:B------:R-:W-:Y:S02]  /*3790*/  LOP3.LUT R8, R8, 0x1c0, RZ, 0xc0, !PT ;  /* 0x000001c008087812 */ /* 0x000fe400078ec0ff */
        /* <DEDUP_REMOVED lines=23> */
.L_x_1385:
[----:B------:R-:W-:Y:S05]  /*3910*/  BSYNC B0 ;  /* 0x0000000000007941 */ /* 0x000fea0003800000 */
.L_x_1384:
[----:B------:R-:W0:Y:S01]  /*3920*/  LDGDEPBAR ;  /* 0x00000000000079af */ /* 0x000e220000000000 */
[----:B-1----:R-:W-:Y:S01]  /*3930*/  IMAD.SHL.U32 R2, R20, 0x40, RZ ;  /* 0x0000004014027824 */ /* 0x002fe200078e00ff */
[----:B------:R-:W-:Y:S01]  /*3940*/  LOP3.LUT R3, R8, 0x8, R10, 0xf8, !PT ;  /* 0x0000000808037812 */ /* 0x000fe200078ef80a */
[----:B------:R-:W-:Y:S01]  /*3950*/  IMAD.IADD R247, R27, 0x1, R23 ;  /* 0x000000011bf77824 */ /* 0x000fe200078e0217 */
[----:B------:R-:W-:Y:S01]  /*3960*/  SHF.R.U32.HI R8, RZ, 0x3, R8 ;  /* 0x00000003ff087819 */ /* 0x000fe20000011608 */
[----:B------:R-:W-:Y:S01]  /*3970*/  IMAD.MOV.U32 R246, RZ, RZ, R26 ;  /* 0x000000fffff67224 */ /* 0x000fe200078e001a */
[----:B------:R-:W-:Y:S01]  /*3980*/  LOP3.LUT R2, R2, 0x1c0, RZ, 0xc0, !PT ;  /* 0x000001c002027812 */ /* 0x000fe200078ec0ff */
[----:B------:R-:W-:Y:S01]  /*3990*/  IMAD.SHL.U32 R6, R9, 0x8, RZ ;  /* 0x0000000809067824 */ /* 0x000fe200078e00ff */
[----:B------:R-:W-:Y:S01]  /*39a0*/  USHF.L.U64.HI UR28, UR8, 0x5, UR9 ;  /* 0x00000005081c7899 */ /* 0x000fe20008010209 */
[----:B------:R-:W-:Y:S01]  /*39b0*/  LOP3.LUT R3, R3, R8, RZ, 0x3c, !PT ;  /* 0x0000000803037212 */ /* 0x000fe200078e3cff */
        /* <DEDUP_REMOVED lines=10> */
[----:B------:R-:W-:Y:S01]  /*3a60*/  IMAD R2, R9, 0x200, R3 ;  /* 0x0000020009027824 */ /* 0x000fe200078e0203 */
[----:B------:R-:W-:Y:S01]  /*3a70*/  LOP3.LUT R93, R7, 0xfffffe00, RZ, 0xc0, !PT ;  /* 0xfffffe00075d7812 */ /* 0x000fe200078ec0ff */
[----:B------:R-:W-:Y:S01]  /*3a80*/  UIMAD UR6, UR16, UR29, UR6 ;  /* 0x0000001d100672a4 */ /* 0x000fe2000f8e0206 */
[----:B------:R-:W-:Y:S01]  /*3a90*/  IMAD.WIDE.U32 R6, R6, UR29, R246 ;  /* 0x0000001d06067c25 */ /* 0x000fe2000f8e00f6 */
[----:B------:R-:W-:-:S04]  /*3aa0*/  DEPBAR.LE SB0, 0x0 ;  /* 0x000080000000791a */ /* 0x000fc80000000000 */
[----:B------:R-:W-:Y:S01]  /*3ab0*/  BAR.SYNC.DEFER_BLOCKING 0x0 ;  /* 0x0000000000007b1d */ /* 0x000fe20000010000 */
[----:B------:R-:W-:Y:S01]  /*3ac0*/  IMAD R3, R94, 0x400, R93 ;  /* 0x000004005e037824 */ /* 0x000fe200078e025d */
[----:B------:R-:W-:Y:S01]  /*3ad0*/  LEA R212, R2, UR4, 0x1 ;  /* 0x0000000402d47c11 */ /* 0x000fe2000f8e08ff */
[----:B------:R-:W-:Y:S01]  /*3ae0*/  VIADD R2, R7, UR6 ;  /* 0x0000000607027c36 */ /* 0x000fe20008000000 */
[----:B------:R-:W-:Y:S01]  /*3af0*/  ISETP.GE.AND P0, PT, R18, UR15, PT ;  /* 0x0000000f12007c0c */ /* 0x000fe2000bf06270 */
[----:B------:R-:W-:Y:S01]  /*3b00*/  IMAD.IADD R3, R92, 0x1, R3 ;  /* 0x000000015c037824 */ /* 0x000fe200078e0203 */
[----:B------:R-:W-:Y:S01]  /*3b10*/  BSSY B0, `(.L_x_1386) ;  /* 0x0000018000007945 */ /* 0x000fe20003800000 */
[----:B------:R1:W-:Y:S04]  /*3b20*/  @P3 STS.128 [R227+0xa000], RZ ;  /* 0x00a000ffe3003388 */ /* 0x0003e80000000c00 */
[----:B------:R1:W-:Y:S01]  /*3b30*/  @P3 STS.128 [R227+0xb000], RZ ;  /* 0x00b000ffe3003388 */ /* 0x0003e20000000c00 */
[----:B------:R-:W-:Y:S05]  /*3b40*/  @P3 BRA `(.L_x_1387) ;  /* 0x0000000000503947 */ /* 0x000fea0003800000 */
[----:B------:R-:W-:Y:S02]  /*3b50*/  ULDC UR6, c[0x0][0x2d0] ;  /* 0x0000b40000067ab9 */ /* 0x000fe40000000800 */
[----:B------:R-:W-:Y:S02]  /*3b60*/  ISETP.GE.AND P2, PT, R132, UR6, PT ;  /* 0x0000000684007c0c */ /* 0x000fe4000bf46270 */
[----:B------:R-:W-:-:S11]  /*3b70*/  ISETP.GE.AND P1, PT, R100, UR6, PT ;  /* 0x0000000664007c0c */ /* 0x000fd6000bf26270 */
[----:B------:R-:W5:Y:S01]  /*3b80*/  @!P2 LDC.64 R8, c[0x0][0x220] ;  /* 0x00008800ff08ab82 */ /* 0x000f620000000a00 */
[----:B------:R1:W-:Y:S01]  /*3b90*/  @P2 STS.128 [R227+0xa000], RZ ;  /* 0x00a000ffe3002388 */ /* 0x0003e20000000c00 */
        /* <DEDUP_REMOVED lines=15> */
.L_x_1387:
[----:B------:R-:W-:Y:S05]  /*3c90*/  BSYNC B0 ;  /* 0x0000000000007941 */ /* 0x000fea0003800000 */
.L_x_1386:
        /* <DEDUP_REMOVED lines=29> */
.L_x_1389:
[----:B------:R-:W-:Y:S05]  /*3e70*/  BSYNC B0 ;  /* 0x0000000000007941 */ /* 0x000fea0003800000 */
.L_x_1388:
[----:B--2---:R-:W-:Y:S01]  /*3e80*/  LDSM.16.M88.4 R24, [R212+0x8000] ;  /* 0x00800000d418783b */ /* 0x004fe20000000200 */
[----:B------:R-:W-:Y:S01]  /*3e90*/  R2P PR, R19, 0x6 ;  /* 0x0000000613007804 */ /* 0x000fe20000000000 */
[C---:B-1----:R-:W-:Y:S01]  /*3ea0*/  VIADD R2, R212.reuse, 0x8000 ;  /* 0x00008000d4027836 */ /* 0x042fe20000000000 */
[----:B------:R-:W-:Y:S01]  /*3eb0*/  UIADD3 UR6, UR24, 0x1, -UR25 ;  /* 0x0000000118067890 */ /* 0x000fe2000fffe819 */
[----:B------:R-:W1:Y:S01]  /*3ec0*/  LDSM.16.M88.4 R8, [R214+0x2000] ;  /* 0x00200000d608783b */ /* 0x000e620000000200 */
[----:B------:R-:W-:Y:S01]  /*3ed0*/  VIADD R223, R212, 0x8020 ;  /* 0x00008020d4df7836 */ /* 0x000fe20000000000 */
[----:B------:R-:W-:Y:S01]  /*3ee0*/  LEA R6, R94, UR21, 0x4 ;  /* 0x000000155e067c11 */ /* 0x000fe2000f8e20ff */
[--C-:B------:R-:W-:Y:S01]  /*3ef0*/  IMAD R216, R4, 0x2, R214.reuse ;  /* 0x0000000204d87824 */ /* 0x100fe200078e02d6 */
[----:B---34-:R-:W2:Y:S01]  /*3f00*/  LDSM.16.M88.4 R12, [R214] ;  /* 0x00000000d60c783b */ /* 0x018ea20000000200 */
[C---:B------:R-:W-:Y:S01]  /*3f10*/  IMAD R222, R0.reuse, 0x2, R214 ;  /* 0x0000000200de7824 */ /* 0x040fe200078e02d6 */
[----:B------:R-:W-:Y:S01]  /*3f20*/  UIADD3 UR6, UR6, UR19, URZ ;  /* 0x0000001306067290 */ /* 0x000fe2000fffe03f */
[----:B------:R-:W-:Y:S01]  /*3f30*/  IMAD R221, R0, 0x2, R216 ;  /* 0x0000000200dd7824 */ /* 0x000fe200078e02d8 */
[----:B------:R-:W3:Y:S01]  /*3f40*/  LDSM.16.M88.4 R36, [R212+0x8800] ;  /* 0x00880000d424783b */ /* 0x000ee20000000200 */
[----:B------:R-:W-:Y:S01]  /*3f50*/  UIADD3 UR20, UR24, -UR20, -UR25 ;  /* 0x8000001418147290 */ /* 0x000fe2000fffe819 */
[----:B------:R-:W-:Y:S01]  /*3f60*/  @P1 VIADD R223, R2, 0xffffffe0 ;  /* 0xffffffe002df1836 */ /* 0x000fe20000000000 */
[----:B------:R-:W-:Y:S01]  /*3f70*/  UMOV UR19, UR17 ;  /* 0x0000001100137c82 */ /* 0x000fe20008000000 */
[----:B------:R-:W-:Y:S01]  /*3f80*/  LDSM.16.M88.4 R16, [R216+0x2000] ;  /* 0x00200000d810783b */ /* 0x000fe20000000200 */
[----:B------:R-:W-:Y:S01]  /*3f90*/  IMAD.MOV.U32 R2, RZ, RZ, 0x40 ;  /* 0x00000040ff027424 */ /* 0x000fe200078e00ff */
[----:B------:R-:W-:Y:S01]  /*3fa0*/  UISETP.GT.AND UP0, UPT, UR19, UR12, UPT ;  /* 0x0000000c1300728c */ /* 0x000fe2000bf04270 */
[----:B------:R-:W-:Y:S01]  /*3fb0*/  IMAD.U32 R7, RZ, RZ, UR6 ;  /* 0x00000006ff077e24 */ /* 0x000fe2000f8e00ff */
[----:B------:R-:W4:Y:S01]  /*3fc0*/  LDSM.16.M88.4 R28, [R223] ;  /* 0x00000000df1c783b */ /* 0x000f220000000200 */
[C---:B------:R-:W-:Y:S01]  /*3fd0*/  VIADD R226, R223.reuse, 0x800 ;  /* 0x00000800dfe27836 */ /* 0x040fe20000000000 */
[----:B------:R-:W-:Y:S01]  /*3fe0*/  SEL R2, R2, 0xffffffc0, !P2 ;  /* 0xffffffc002027807 */ /* 0x000fe20005000000 */
[C---:B------:R-:W-:Y:S01]  /*3ff0*/  VIADD R225, R223.reuse, 0x1000 ;  /* 0x00001000dfe17836 */ /* 0x040fe20000000000 */
[----:B------:R-:W5:Y:S01]  /*4000*/  LDSM.16.M88.4 R20, [R216] ;  /* 0x00000000d814783b */ /* 0x000f620000000200 */
[----:B------:R-:W-:-:S02]  /*4010*/  VIADD R224, R223, 0x1800 ;  /* 0x00001800dfe07836 */ /* 0x000fc40000000000 */
[----:B------:R-:W-:Y:S01]  /*4020*/  IMAD.IADD R220, R212, 0x1, R2 ;  /* 0x00000001d4dc7824 */ /* 0x000fe200078e0202 */
[----:B------:R-:W5:Y:S01]  /*4030*/  LDSM.16.M88.4 R44, [R223+0x800] ;  /* 0x00080000df2c783b */ /* 0x000f620000000200 */
[----:B------:R-:W-:Y:S01]  /*4040*/  IMAD.IADD R219, R2, 0x1, R223 ;  /* 0x0000000102db7824 */ /* 0x000fe200078e02df */
[----:B------:R-:W-:Y:S02]  /*4050*/  LOP3.LUT R2, R96, 0xffffffe0, RZ, 0xc0, !PT ;  /* 0xffffffe060027812 */ /* 0x000fe400078ec0ff */
[----:B------:R-:W-:Y:S03]  /*4060*/  LDSM.16.M88.4 R32, [R222+0x2000] ;  /* 0x00200000de20783b */ /* 0x000fe60000000200 */
[C---:B------:R-:W-:Y:S01]  /*4070*/  IMAD.IADD R2, R97.reuse, 0x1, -R2 ;  /* 0x0000000161027824 */ /* 0x040fe200078e0a02 */
[----:B------:R-:W5:Y:S01]  /*4080*/  LDSM.16.M88.4 R40, [R220+0x8000] ;  /* 0x00800000dc28783b */ /* 0x000f620000000200 */
[----:B------:R-:W-:-:S03]  /*4090*/  IMAD.SHL.U32 R97, R97, 0x2, RZ ;  /* 0x0000000261617824 */ /* 0x000fc600078e00ff */
[----:B------:R-:W-:Y:S01]  /*40a0*/  SHF.R.S32.HI R3, RZ, 0x1f, R2 ;  /* 0x0000001fff037819 */ /* 0x000fe20000011402 */
[----:B------:R-:W0:Y:S01]  /*40b0*/  LDGDEPBAR ;  /* 0x00000000000079af */ /* 0x000e220000000000 */
[----:B------:R-:W-:Y:S01]  /*40c0*/  LOP3.LUT R251, R97, 0x6, RZ, 0xc0, !PT ;  /* 0x0000000661fb7812 */ /* 0x000fe200078ec0ff */
[----:B-1----:R-:W-:Y:S01]  /*40d0*/  HMMA.16816.F32 R48, R8, R24, RZ ;  /* 0x000000180830723c */ /* 0x002fe200000018ff */
[----:B------:R-:W-:Y:S01]  /*40e0*/  LEA.HI R2, R3, R2, RZ, 0x2 ;  /* 0x0000000203027211 */ /* 0x000fe200078f10ff */
[----:B------:R-:W-:-:S03]  /*40f0*/  IMAD.U32 R3, RZ, RZ, UR17 ;  /* 0x00000011ff037e24 */ /* 0x000fc6000f8e00ff */
[----:B------:R-:W-:Y:S01]  /*4100*/  SHF.R.S32.HI R2, RZ, 0x2, R2 ;  /* 0x00000002ff027819 */ /* 0x000fe20000011402 */
[----:B--2---:R-:W-:Y:S01]  /*4110*/  HMMA.16816.F32 R52, R12, R24, RZ ;  /* 0x000000180c34723c */ /* 0x004fe200000018ff */
[----:B------:R-:W-:-:S03]  /*4120*/  IMAD R3, R3, 0x20, R251 ;  /* 0x0000002003037824 */ /* 0x000fc600078e02fb */
[----:B------:R-:W-:Y:S01]  /*4130*/  IMAD.IADD R6, R2, 0x1, R6 ;  /* 0x0000000102067824 */ /* 0x000fe200078e0206 */
[----:B------:R-:W-:Y:S01]  /*4140*/  LOP3.LUT R2, R92, R93, RZ, 0xfc, !PT ;  /* 0x0000005d5c027212 */ /* 0x000fe200078efcff */
[----:B------:R-:W-:Y:S01]  /*4150*/  HMMA.16816.F32 R56, R8, R26, RZ ;  /* 0x0000001a0838723c */ /* 0x000fe200000018ff */
[----:B------:R-:W-:Y:S02]  /*4160*/  VIADD R5, R3, 0x1 ;  /* 0x0000000103057836 */ /* 0x000fe40000000000 */
[----:B------:R-:W-:-:S03]  /*4170*/  VIADDMNMX R231, R6, UR20, RZ, !PT ;  /* 0x0000001406e77c46 */ /* 0x000fc6000f8001ff */
[----:B------:R-:W-:Y:S06]  /*4180*/  HMMA.16816.F32 R24, R12, R26, RZ ;  /* 0x0000001a0c18723c */ /* 0x000fec00000018ff */
[C---:B---3--:R-:W-:Y:S06]  /*4190*/  HMMA.16816.F32 R72, R8.reuse, R36, RZ ;  /* 0x000000240848723c */ /* 0x048fec00000018ff */
[----:B------:R-:W-:Y:S01]  /*41a0*/  HMMA.16816.F32 R76, R8, R38, RZ ;  /* 0x00000026084c723c */ /* 0x000fe200000018ff */
[----:B------:R-:W1:Y:S05]  /*41b0*/  LDSM.16.M88.4 R8, [R222] ;  /* 0x00000000de08783b */ /* 0x000e6a0000000200 */
[----:B------:R-:W-:Y:S06]  /*41c0*/  HMMA.16816.F32 R68, R12, R36, RZ ;  /* 0x000000240c44723c */ /* 0x000fec00000018ff */
[----:B----4-:R-:W-:Y:S01]  /*41d0*/  HMMA.16816.F32 R64, R16, R28, R48 ;  /* 0x0000001c1040723c */ /* 0x010fe20000001830 */
[----:B------:R-:W-:Y:S05]  /*41e0*/  LDSM.16.M88.4 R48, [R219+0x800] ;  /* 0x00080000db30783b */ /* 0x000fea0000000200 */
[----:B------:R-:W-:Y:S01]  /*41f0*/  HMMA.16816.F32 R60, R12, R38, RZ ;  /* 0x000000260c3c723c */ /* 0x000fe200000018ff */
[----:B------:R-:W2:Y:S04]  /*4200*/  LDSM.16.M88.4 R12, [R220+0x8800] ;  /* 0x00880000dc0c783b */ /* 0x000ea80000000200 */
[----:B------:R-:W-:Y:S01]  /*4210*/  LDSM.16.M88.4 R36, [R219] ;  /* 0x00000000db24783b */ /* 0x000fe20000000200 */
[----:B-----5:R-:W-:Y:S06]  /*4220*/  HMMA.16816.F32 R84, R20, R28, R52 ;  /* 0x0000001c1454723c */ /* 0x020fec0000001834 */
[-C--:B------:R-:W-:Y:S06]  /*4230*/  HMMA.16816.F32 R56, R16, R30.reuse, R56 ;  /* 0x0000001e1038723c */ /* 0x080fec0000001838 */
[C---:B------:R-:W-:Y:S01]  /*4240*/  HMMA.16816.F32 R52, R20.reuse, R30, R24 ;  /* 0x0000001e1434723c */ /* 0x040fe20000001818 */
[----:B------:R-:W3:Y:S04]  /*4250*/  LDSM.16.M88.4 R24, [R221+0x2000] ;  /* 0x00200000dd18783b */ /* 0x000ee80000000200 */
[----:B------:R-:W4:Y:S01]  /*4260*/  LDSM.16.M88.4 R28, [R221] ;  /* 0x00000000dd1c783b */ /* 0x000f220000000200 */
[-C--:B------:R-:W-:Y:S06]  /*4270*/  HMMA.16816.F32 R88, R20, R44.reuse, R68 ;  /* 0x0000002c1458723c */ /* 0x080fec0000001844 */
[C---:B------:R-:W-:Y:S06]  /*4280*/  HMMA.16816.F32 R80, R16.reuse, R44, R72 ;  /* 0x0000002c1050723c */ /* 0x040fec0000001848 */
[----:B------:R-:W-:Y:S01]  /*4290*/  HMMA.16816.F32 R76, R16, R46, R76 ;  /* 0x0000002e104c723c */ /* 0x000fe2000000184c */
[----:B------:R-:W-:Y:S05]  /*42a0*/  LDSM.16.M88.4 R16, [R214+0x6000] ;  /* 0x00600000d610783b */ /* 0x000fea0000000200 */
[----:B------:R-:W-:Y:S06]  /*42b0*/  HMMA.16816.F32 R72, R32, R40, R64 ;  /* 0x000000282048723c */ /* 0x000fec0000001840 */
[----:B------:R-:W-:Y:S01]  /*42c0*/  HMMA.16816.F32 R60, R20, R46, R60 ;  /* 0x0000002e143c723c */ /* 0x000fe2000000183c */
[----:B------:R-:W5:Y:S04]  /*42d0*/  LDSM.16.M88.4 R44, [R212+0x9000] ;  /* 0x00900000d42c783b */ /* 0x000f680000000200 */
[----:B------:R-:W5:Y:S01]  /*42e0*/  LDSM.16.M88.4 R20, [R214+0x4000] ;  /* 0x00400000d614783b */ /* 0x000f620000000200 */
[----:B-1----:R-:W-:Y:S06]  /*42f0*/  HMMA.16816.F32 R68, R8, R40, R84 ;  /* 0x000000280844723c */ /* 0x002fec0000001854 */
[-C--:B------:R-:W-:Y:S06]  /*4300*/  HMMA.16816.F32 R64, R32, R42.reuse, R56 ;  /* 0x0000002a2040723c */ /* 0x080fec0000001838 */
[C---:B------:R-:W-:Y:S01]  /*4310*/  HMMA.16816.F32 R52, R8.reuse, R42, R52 ;  /* 0x0000002a0834723c */ /* 0x040fe20000001834 */
[----:B------:R-:W1:Y:S05]  /*4320*/  LDSM.16.M88.4 R40, [R212+0x9800] ;  /* 0x00980000d428783b */ /* 0x000e6a0000000200 */
[-C--:B--2---:R-:W-:Y:S06]  /*4330*/  HMMA.16816.F32 R88, R8, R12.reuse, R88 ;  /* 0x0000000c0858723c */ /* 0x084fec0000001858 */
[C---:B------:R-:W-:Y:S06]  /*4340*/  HMMA.16816.F32 R80, R32.reuse, R12, R80 ;  /* 0x0000000c2050723c */ /* 0x040fec0000001850 */
[----:B------:R-:W-:Y:S01]  /*4350*/  HMMA.16816.F32 R76, R32, R14, R76 ;  /* 0x0000000e204c723c */ /* 0x000fe2000000184c */
[----:B------:R-:W-:Y:S05]  /*4360*/  LDSM.16.M88.4 R32, [R223+0x1800] ;  /* 0x00180000df20783b */ /* 0x000fea0000000200 */
[----:B---3--:R-:W-:Y:S06]  /*4370*/  HMMA.16816.F32 R72, R24, R36, R72 ;  /* 0x000000241848723c */ /* 0x008fec0000001848 */
[----:B------:R-:W-:Y:S01]  /*4380*/  HMMA.16816.F32 R56, R8, R14, R60 ;  /* 0x0000000e0838723c */ /* 0x000fe2000000183c */
[----:B------:R-:W-:Y:S04]  /*4390*/  LDSM.16.M88.4 R8, [R216+0x6000] ;  /* 0x00600000d808783b */ /* 0x000fe80000000200 */
[----:B------:R-:W-:Y:S01]  /*43a0*/  LDSM.16.M88.4 R12, [R216+0x4000] ;  /* 0x00400000d80c783b */ /* 0x000fe20000000200 */
[----:B----4-:R-:W-:Y:S06]  /*43b0*/  HMMA.16816.F32 R68, R28, R36, R68 ;  /* 0x000000241c44723c */ /* 0x010fec0000001844 */
[-C--:B------:R-:W-:Y:S06]  /*43c0*/  HMMA.16816.F32 R60, R24, R38.reuse, R64 ;  /* 0x00000026183c723c */ /* 0x080fec0000001840 */
[C---:B------:R-:W-:Y:S01]  /*43d0*/  HMMA.16816.F32 R52, R28.reuse, R38, R52 ;  /* 0x000000261c34723c */ /* 0x040fe20000001834 */
[----:B------:R-:W2:Y:S05]  /*43e0*/  LDSM.16.M88.4 R36, [R223+0x1000] ;  /* 0x00100000df24783b */ /* 0x000eaa0000000200 */
[-C--:B------:R-:W-:Y:S06]  /*43f0*/  HMMA.16816.F32 R88, R28, R48.reuse, R88 ;  /* 0x000000301c58723c */ /* 0x080fec0000001858 */
[C---:B------:R-:W-:Y:S06]  /*4400*/  HMMA.16816.F32 R84, R24.reuse, R48, R80 ;  /* 0x000000301854723c */ /* 0x040fec0000001850 */
[----:B------:R-:W-:Y:S01]  /*4410*/  HMMA.16816.F32 R76, R24, R50, R76 ;  /* 0x00000032184c723c */ /* 0x000fe2000000184c */
[----:B------:R-:W-:Y:S05]  /*4420*/  LDSM.16.M88.4 R24, [R222+0x6000] ;  /* 0x00600000de18783b */ /* 0x000fea0000000200 */
[----:B-----5:R-:W-:Y:S06]  /*4430*/  HMMA.16816.F32 R72, R16, R44, R72 ;  /* 0x0000002c1048723c */ /* 0x020fec0000001848 */
[----:B------:R-:W-:Y:S01]  /*4440*/  HMMA.16816.F32 R56, R28, R50, R56 ;  /* 0x000000321c38723c */ /* 0x000fe20000001838 */
[----:B------:R-:W-:Y:S05]  /*4450*/  LDSM.16.M88.4 R28, [R222+0x4000] ;  /* 0x00400000de1c783b */ /* 0x000fea0000000200 */
[----:B------:R-:W-:Y:S06]  /*4460*/  HMMA.16816.F32 R64, R20, R44, R68 ;  /* 0x0000002c1440723c */ /* 0x000fec0000001844 */
[-C--:B------:R-:W-:Y:S06]  /*4470*/  HMMA.16816.F32 R60, R16, R46.reuse, R60 ;  /* 0x0000002e103c723c */ /* 0x080fec000000183c */
[C---:B------:R-:W-:Y:S01]  /*4480*/  HMMA.16816.F32 R48, R20.reuse, R46, R52 ;  /* 0x0000002e1430723c */ /* 0x040fe20000001834 */
[----:B------:R-:W3:Y:S04]  /*4490*/  LDSM.16.M88.4 R44, [R220+0x9000] ;  /* 0x00900000dc2c783b */ /* 0x000ee80000000200 */
[----:B------:R-:W-:Y:S01]  /*44a0*/  LDSM.16.M88.4 R52, [R220+0x9800] ;  /* 0x00980000dc34783b */ /* 0x000fe20000000200 */
[-C--:B-1----:R-:W-:Y:S06]  /*44b0*/  HMMA.16816.F32 R80, R20, R40.reuse, R88 ;  /* 0x000000281450723c */ /* 0x082fec0000001858 */
[C---:B------:R-:W-:Y:S06]  /*44c0*/  HMMA.16816.F32 R88, R16.reuse, R40, R84 ;  /* 0x000000281058723c */ /* 0x040fec0000001854 */
[----:B------:R-:W-:Y:S01]  /*44d0*/  HMMA.16816.F32 R84, R16, R42, R76 ;  /* 0x0000002a1054723c */ /* 0x000fe2000000184c */
[----:B------:R-:W-:Y:S05]  /*44e0*/  LDSM.16.M88.4 R16, [R221+0x6000] ;  /* 0x00600000dd10783b */ /* 0x000fea0000000200 */
[-C--:B--2---:R-:W-:Y:S06]  /*44f0*/  HMMA.16816.F32 R68, R8, R36.reuse, R72 ;  /* 0x000000240844723c */ /* 0x084fec0000001848 */
[----:B------:R-:W-:Y:S06]  /*4500*/  HMMA.16816.F32 R64, R12, R36, R64 ;  /* 0x000000240c40723c */ /* 0x000fec0000001840 */
[-C--:B------:R-:W-:Y:S06]  /*4510*/  HMMA.16816.F32 R60, R8, R38.reuse, R60 ;  /* 0x00000026083c723c */ /* 0x080fec000000183c */
[----:B------:R-:W-:Y:S01]  /*4520*/  HMMA.16816.F32 R48, R12, R38, R48 ;  /* 0x000000260c30723c */ /* 0x000fe20000001830 */
[----:B------:R-:W1:Y:S05]  /*4530*/  LDSM.16.M88.4 R36, [R219+0x1000] ;  /* 0x00100000db24783b */ /* 0x000e6a0000000200 */
[----:B------:R-:W-:Y:S01]  /*4540*/  HMMA.16816.F32 R76, R20, R42, R56 ;  /* 0x0000002a144c723c */ /* 0x000fe20000001838 */
[----:B------:R-:W2:Y:S05]  /*4550*/  LDSM.16.M88.4 R20, [R221+0x4000] ;  /* 0x00400000dd14783b */ /* 0x000eaa0000000200 */
[C---:B------:R-:W-:Y:S06]  /*4560*/  HMMA.16816.F32 R40, R8.reuse, R32, R88 ;  /* 0x000000200828723c */ /* 0x040fec0000001858 */
[----:B------:R-:W-:Y:S06]  /*4570*/  HMMA.16816.F32 R84, R8, R34, R84 ;  /* 0x000000220854723c */ /* 0x000fec0000001854 */
[----:B---3--:R-:W-:Y:S06]  /*4580*/  HMMA.16816.F32 R8, R24, R44, R68 ;  /* 0x0000002c1808723c */ /* 0x008fec0000001844 */
[C---:B------:R-:W-:Y:S06]  /*4590*/  HMMA.16816.F32 R56, R12.reuse, R32, R80 ;  /* 0x000000200c38723c */ /* 0x040fec0000001850 */
[----:B------:R-:W-:Y:S06]  /*45a0*/  HMMA.16816.F32 R76, R12, R34, R76 ;  /* 0x000000220c4c723c */ /* 0x000fec000000184c */
[----:B------:R-:W-:Y:S06]  /*45b0*/  HMMA.16816.F32 R12, R28, R44, R64 ;  /* 0x0000002c1c0c723c */ /* 0x000fec0000001840 */
[-C--:B------:R-:W-:Y:S06]  /*45c0*/  HMMA.16816.F32 R60, R24, R46.reuse, R60 ;  /* 0x0000002e183c723c */ /* 0x080fec000000183c */
[----:B------:R-:W-:Y:S06]  /*45d0*/  HMMA.16816.F32 R48, R28, R46, R48 ;  /* 0x0000002e1c30723c */ /* 0x000fec0000001830 */
[-C--:B-1----:R-:W-:Y:S06]  /*45e0*/  HMMA.16816.F32 R44, R16, R36.reuse, R8 ;  /* 0x00000024102c723c */ /* 0x082fec0000001808 */
[----:B--2---:R-:W-:Y:S01]  /*45f0*/  HMMA.16816.F32 R32, R20, R36, R12 ;  /* 0x000000241420723c */ /* 0x004fe2000000180c */
[----:B------:R-:W-:-:S02]  /*4600*/  IMAD.U32 R8, RZ, RZ, UR24 ;  /* 0x00000018ff087e24 */ /* 0x000fc4000f8e00ff */
[C---:B------:R-:W-:Y:S02]  /*4610*/  VIADD R9, R6.reuse, 0x8 ;  /* 0x0000000806097836 */ /* 0x040fe40000000000 */
[C---:B------:R-:W-:Y:S01]  /*4620*/  VIADD R10, R6.reuse, 0x40 ;  /* 0x00000040060a7836 */ /* 0x040fe20000000000 */
[C---:B------:R-:W-:Y:S01]  /*4630*/  VIADDMNMX R235, R6.reuse, UR6, R8, PT ;  /* 0x0000000606eb7c46 */ /* 0x040fe2000b800108 */
[----:B------:R-:W-:Y:S01]  /*4640*/  VIADD R11, R6, 0x48 ;  /* 0x00000048060b7836 */ /* 0x000fe20000000000 */
[----:B------:R-:W-:Y:S01]  /*4650*/  IADD3 R8, R7, 0x8, R6 ;  /* 0x0000000807087810 */ /* 0x000fe20007ffe006 */
[-C--:B------:R-:W-:Y:S01]  /*4660*/  HMMA.16816.F32 R64, R28, R52.reuse, R56 ;  /* 0x000000341c40723c */ /* 0x080fe20000001838 */
[----:B------:R-:W-:Y:S02]  /*4670*/  VIADDMNMX R230, R9, UR20, RZ, !PT ;  /* 0x0000001409e67c46 */ /* 0x000fe4000f8001ff */
[----:B------:R-:W-:Y:S02]  /*4680*/  VIADDMNMX R229, R10, UR20, RZ, !PT ;  /* 0x000000140ae57c46 */ /* 0x000fe4000f8001ff */
[----:B------:R-:W-:Y:S01]  /*4690*/  VIADDMNMX R228, R11, UR20, RZ, !PT ;  /* 0x000000140be47c46 */ /* 0x000fe2000f8001ff */
[----:B------:R-:W-:Y:S01]  /*46a0*/  HMMA.16816.F32 R56, R24, R52, R40 ;  /* 0x000000341838723c */ /* 0x000fe20000001828 */
[----:B------:R-:W-:-:S02]  /*46b0*/  VIMNMX R234, R8, UR24, PT ;  /* 0x0000001808ea7c48 */ /* 0x000fc4000bfe0100 */
[----:B------:R-:W1:Y:S01]  /*46c0*/  LDSM.16.M88.4 R8, [R219+0x1800] ;  /* 0x00180000db08783b */ /* 0x000e620000000200 */
[----:B------:R-:W-:Y:S01]  /*46d0*/  IADD3 R12, R7, 0x40, R6 ;  /* 0x00000040070c7810 */ /* 0x000fe20007ffe006 */
[----:B------:R-:W-:-:S04]  /*46e0*/  DEPBAR.LE SB0, 0x0 ;  /* 0x000080000000791a */ /* 0x000fc80000000000 */
[----:B------:R-:W-:Y:S01]  /*46f0*/  IADD3 R7, R7, 0x48, R6 ;  /* 0x0000004807077810 */ /* 0x000fe20007ffe006 */
[-C--:B------:R-:W-:Y:S01]  /*4700*/  HMMA.16816.F32 R40, R16, R38.reuse, R60 ;  /* 0x000000261028723c */ /* 0x080fe2000000183c */
[CC--:B------:R-:W-:Y:S01]  /*4710*/  ISETP.GE.AND P4, PT, R3.reuse, R235.reuse, PT ;  /* 0x000000eb0300720c */ /* 0x0c0fe20003f86270 */
[----:B------:R-:W-:Y:S01]  /*4720*/  VIADD R6, R3, 0x9 ;  /* 0x0000000903067836 */ /* 0x000fe20000000000 */
[----:B------:R-:W-:Y:S02]  /*4730*/  ISETP.GE.AND P6, PT, R5, R235, PT ;  /* 0x000000eb0500720c */ /* 0x000fe40003fc6270 */
[----:B------:R-:W-:Y:S01]  /*4740*/  VIMNMX R233, R12, UR24, PT ;  /* 0x000000180ce97c48 */ /* 0x000fe2000bfe0100 */
[----:B------:R-:W-:Y:S01]  /*4750*/  HMMA.16816.F32 R36, R20, R38, R48 ;  /* 0x000000261424723c */ /* 0x000fe20000001830 */
[----:B------:R-:W-:Y:S02]  /*4760*/  VIMNMX R232, R7, UR24, PT ;  /* 0x0000001807e87c48 */ /* 0x000fe4000bfe0100 */
[----:B------:R-:W-:-:S02]  /*4770*/  ISETP.GE.AND P5, PT, R5, R234, PT ;  /* 0x000000ea0500720c */ /* 0x000fc40003fa6270 */
[C---:B------:R-:W-:Y:S01]  /*4780*/  ISETP.LT.OR P4, PT, R3.reuse, R231, P4 ;  /* 0x000000e70300720c */ /* 0x040fe20002781670 */
[-C--:B------:R-:W-:Y:S01]  /*4790*/  HMMA.16816.F32 R24, R24, R54.reuse, R84 ;  /* 0x000000361818723c */ /* 0x080fe20000001854 */
[----:B------:R-:W-:Y:S02]  /*47a0*/  ISETP.GE.AND P3, PT, R3, R234, PT ;  /* 0x000000ea0300720c */ /* 0x000fe40003f66270 */
[C---:B------:R-:W-:Y:S02]  /*47b0*/  ISETP.GE.AND P2, PT, R5.reuse, R233, PT ;  /* 0x000000e90500720c */ /* 0x040fe40003f46270 */
[C---:B------:R-:W-:Y:S01]  /*47c0*/  ISETP.GE.AND P1, PT, R5.reuse, R232, PT ;  /* 0x000000e80500720c */ /* 0x040fe20003f26270 */
[----:B------:R-:W-:Y:S01]  /*47d0*/  HMMA.16816.F32 R28, R28, R54, R76 ;  /* 0x000000361c1c723c */ /* 0x000fe2000000184c */
[C---:B------:R-:W-:Y:S02]  /*47e0*/  ISETP.LT.OR P6, PT, R5.reuse, R231, P6 ;  /* 0x000000e70500720c */ /* 0x040fe400037c1670 */
[----:B------:R-:W-:-:S02]  /*47f0*/  ISETP.LT.OR P5, PT, R5, R230, P5 ;  /* 0x000000e60500720c */ /* 0x000fc40002fa1670 */
[----:B------:R-:W-:Y:S02]  /*4800*/  FSEL R60, R32, -INF , !P4 ;  /* 0xff800000203c7808 */ /* 0x000fe40006000000 */
[C---:B------:R-:W-:Y:S02]  /*4810*/  ISETP.LT.OR P3, PT, R3.reuse, R230, P3 ;  /* 0x000000e60300720c */ /* 0x040fe40001f61670 */
[C---:B------:R-:W-:Y:S02]  /*4820*/  ISETP.GE.AND P0, PT, R3.reuse, R233, PT ;  /* 0x000000e90300720c */ /* 0x040fe40003f06270 */
[----:B------:R-:W-:Y:S02]  /*4830*/  ISETP.GE.AND P4, PT, R3, R232, PT ;  /* 0x000000e80300720c */ /* 0x000fe40003f86270 */
[C---:B------:R-:W-:Y:S02]  /*4840*/  ISETP.LT.OR P2, PT, R5.reuse, R229, P2 ;  /* 0x000000e50500720c */ /* 0x040fe40001741670 */
[----:B------:R-:W-:Y:S01]  /*4850*/  ISETP.LT.OR P1, PT, R5, R228, P1 ;  /* 0x000000e40500720c */ /* 0x000fe20000f21670 */
[----:B------:R-:W-:Y:S01]  /*4860*/  VIADD R5, R3, 0x8 ;  /* 0x0000000803057836 */ /* 0x000fe20000000000 */
[----:B------:R-:W-:Y:S01]  /*4870*/  FSEL R94, R34, -INF , !P3 ;  /* 0xff800000225e7808 */ /* 0x000fe20005800000 */
[----:B-1----:R-:W-:Y:S01]  /*4880*/  HMMA.16816.F32 R12, R16, R8, R56 ;  /* 0x00000008100c723c */ /* 0x002fe20000001838 */
[----:B------:R-:W-:-:S02]  /*4890*/  FSEL R62, R33, -INF , !P6 ;  /* 0xff800000213e7808 */ /* 0x000fc40007000000 */
[----:B------:R-:W-:Y:S02]  /*48a0*/  FSEL R93, R35, -INF , !P5 ;  /* 0xff800000235d7808 */ /* 0x000fe40006800000 */
[C---:B------:R-:W-:Y:S01]  /*48b0*/  ISETP.LT.OR P0, PT, R3.reuse, R229, P0 ;  /* 0x000000e50300720c */ /* 0x040fe20000701670 */
[----:B------:R-:W-:Y:S01]  /*48c0*/  HMMA.16816.F32 R32, R20, R8, R64 ;  /* 0x000000081420723c */ /* 0x000fe20000001840 */
[----:B------:R-:W-:Y:S02]  /*48d0*/  ISETP.LT.OR P4, PT, R3, R228, P4 ;  /* 0x000000e40300720c */ /* 0x000fe40002781670 */
[----:B------:R-:W-:Y:S02]  /*48e0*/  FSEL R44, R44, -INF , !P0 ;  /* 0xff8000002c2c7808 */ /* 0x000fe40004000000 */
[----:B------:R-:W-:Y:S01]  /*48f0*/  FSEL R46, R46, -INF , !P4 ;  /* 0xff8000002e2e7808 */ /* 0x000fe20006000000 */
[----:B------:R-:W-:Y:S01]  /*4900*/  HMMA.16816.F32 R16, R16, R10, R24 ;  /* 0x0000000a1010723c */ /* 0x000fe20000001818 */
[----:B------:R-:W-:-:S02]  /*4910*/  FSEL R45, R45, -INF , !P2 ;  /* 0xff8000002d2d7808 */ /* 0x000fc40005000000 */
[C---:B------:R-:W-:Y:S02]  /*4920*/  ISETP.GE.AND P3, PT, R5.reuse, R235, PT ;  /* 0x000000eb0500720c */ /* 0x040fe40003f66270 */
[C---:B------:R-:W-:Y:S01]  /*4930*/  ISETP.GE.AND P0, PT, R5.reuse, R234, PT ;  /* 0x000000ea0500720c */ /* 0x040fe20003f06270 */
[----:B------:R-:W-:Y:S01]  /*4940*/  HMMA.16816.F32 R20, R20, R10, R28 ;  /* 0x0000000a1414723c */ /* 0x000fe2000000181c */
[----:B------:R-:W-:Y:S01]  /*4950*/  BAR.SYNC.DEFER_BLOCKING 0x0 ;  /* 0x0000000000007b1d */ /* 0x000fe20000010000 */
[CC--:B------:R-:W-:Y:S02]  /*4960*/  ISETP.GE.AND P4, PT, R5.reuse, R233.reuse, PT ;  /* 0x000000e90500720c */ /* 0x0c0fe40003f86270 */
[----:B------:R-:W-:Y:S02]  /*4970*/  ISETP.GE.AND P2, PT, R5, R232, PT ;  /* 0x000000e80500720c */ /* 0x000fe40003f46270 */
[----:B------:R-:W-:Y:S02]  /*4980*/  FSEL R47, R47, -INF , !P1 ;  /* 0xff8000002f2f7808 */ /* 0x000fe40004800000 */
        /* <DEDUP_REMOVED lines=16> */
[C---:B------:R-:W-:Y:S02]  /*4a90*/  ISETP.GE.AND P6, PT, R6.reuse, R235, PT ;  /* 0x000000eb0600720c */ /* 0x040fe40003fc6270 */
[C---:B------:R-:W-:Y:S02]  /*4aa0*/  ISETP.GE.AND P5, PT, R6.reuse, R234, PT ;  /* 0x000000ea0600720c */ /* 0x040fe40003fa6270 */
[----:B------:R-:W-:Y:S02]  /*4ab0*/  ISETP.GE.AND P3, PT, R6, R232, PT ;  /* 0x000000e80600720c */ /* 0x000fe40003f66270 */
[----:B------:R-:W-:-:S02]  /*4ac0*/  ISETP.LT.OR P0, PT, R5, R231, P0 ;  /* 0x000000e70500720c */ /* 0x000fc40000701670 */
[C---:B------:R-:W-:Y:S02]  /*4ad0*/  ISETP.LT.OR P4, PT, R5.reuse, R230, P4 ;  /* 0x000000e60500720c */ /* 0x040fe40002781670 */
[C---:B------:R-:W-:Y:S02]  /*4ae0*/  ISETP.LT.OR P2, PT, R5.reuse, R229, P2 ;  /* 0x000000e50500720c */ /* 0x040fe40001741670 */
[----:B------:R-:W-:Y:S01]  /*4af0*/  ISETP.LT.OR P1, PT, R5, R228, P1 ;  /* 0x000000e40500720c */ /* 0x000fe20000f21670 */
[----:B------:R-:W-:Y:S01]  /*4b00*/  VIADD R5, R3, 0x11 ;  /* 0x0000001103057836 */ /* 0x000fe20000000000 */
[C---:B------:R-:W-:Y:S02]  /*4b10*/  ISETP.LT.OR P6, PT, R6.reuse, R231, P6 ;  /* 0x000000e70600720c */ /* 0x040fe400037c1670 */
[C---:B------:R-:W-:Y:S02]  /*4b20*/  ISETP.LT.OR P5, PT, R6.reuse, R230, P5 ;  /* 0x000000e60600720c */ /* 0x040fe40002fa1670 */
[----:B------:R-:W-:-:S02]  /*4b30*/  ISETP.LT.OR P3, PT, R6, R228, P3 ;  /* 0x000000e40600720c */ /* 0x000fc40001f61670 */
        /* <DEDUP_REMOVED lines=12> */
[C---:B------:R-:W-:Y:S01]  /*4c00*/  VIADD R5, R3.reuse, 0x18 ;  /* 0x0000001803057836 */ /* 0x040fe20000000000 */
[----:B------:R-:W-:Y:S01]  /*4c10*/  FSEL R27, R14, -INF , !P1 ;  /* 0xff8000000e1b7808 */ /* 0x000fe20004800000 */
[----:B------:R-:W-:Y:S01]  /*4c20*/  VIADD R3, R3, 0x19 ;  /* 0x0000001903037836 */ /* 0x000fe20000000000 */
[----:B------:R-:W-:-:S02]  /*4c30*/  FSEL R25, R15, -INF , !P0 ;  /* 0xff8000000f197808 */ /* 0x000fc40004000000 */
[----:B------:R-:W-:Y:S02]  /*4c40*/  ISETP.GE.AND P1, PT, R5, R233, PT ;  /* 0x000000e90500720c */ /* 0x000fe40003f26270 */
[----:B------:R-:W-:Y:S02]  /*4c50*/  ISETP.GE.AND P0, PT, R3, R232, PT ;  /* 0x000000e80300720c */ /* 0x000fe40003f06270 */
[----:B------:R-:W-:Y:S02]  /*4c60*/  ISETP.LT.OR P1, PT, R5, R229, P1 ;  /* 0x000000e50500720c */ /* 0x000fe40000f21670 */
[----:B------:R-:W-:Y:S02]  /*4c70*/  ISETP.LT.OR P0, PT, R3, R228, P0 ;  /* 0x000000e40300720c */ /* 0x000fe40000701670 */
[----:B------:R-:W-:Y:S02]  /*4c80*/  FSEL R177, R34, -INF , !P4 ;  /* 0xff80000022b17808 */ /* 0x000fe40006000000 */
[----:B------:R-:W-:-:S02]  /*4c90*/  FSEL R19, R19, -INF , !P0 ;  /* 0xff80000013137808 */ /* 0x000fc40004000000 */
[----:B------:R-:W-:Y:S02]  /*4ca0*/  PLOP3.LUT P0, PT, PT, PT, UP0, 0x80, 0x0 ;  /* 0x000000000000781c */ /* 0x000fe40003f0f008 */
[----:B------:R-:W-:Y:S02]  /*4cb0*/  FSEL R26, R12, -INF , !P2 ;  /* 0xff8000000c1a7808 */ /* 0x000fe40005000000 */
[----:B------:R-:W-:Y:S02]  /*4cc0*/  FSEL R130, R33, -INF , !P5 ;  /* 0xff80000021827808 */ /* 0x000fe40006800000 */
[----:B------:R-:W-:Y:S02]  /*4cd0*/  FSEL R139, R35, -INF , !P6 ;  /* 0xff800000238b7808 */ /* 0x000fe40007000000 */
[----:B------:R-:W-:Y:S02]  /*4ce0*/  FSEL R24, R13, -INF , !P3 ;  /* 0xff8000000d187808 */ /* 0x000fe40005800000 */
[----:B------:R-:W-:-:S02]  /*4cf0*/  FSEL R15, R16, -INF , !P1 ;  /* 0xff800000100f7808 */ /* 0x000fc40004800000 */
[CC--:B------:R-:W-:Y:S02]  /*4d00*/  ISETP.GE.AND P4, PT, R5.reuse, R235.reuse, PT ;  /* 0x000000eb0500720c */ /* 0x0c0fe40003f86270 */
[C---:B------:R-:W-:Y:S02]  /*4d10*/  ISETP.GE.AND P2, PT, R5.reuse, R234, PT ;  /* 0x000000ea0500720c */ /* 0x040fe40003f46270 */
[----:B------:R-:W-:Y:S02]  /*4d20*/  ISETP.GE.AND P5, PT, R5, R232, PT ;  /* 0x000000e80500720c */ /* 0x000fe40003fa6270 */
[C---:B------:R-:W-:Y:S02]  /*4d30*/  ISETP.GE.AND P3, PT, R3.reuse, R235, PT ;  /* 0x000000eb0300720c */ /* 0x040fe40003f66270 */
[C---:B------:R-:W-:Y:S02]  /*4d40*/  ISETP.GE.AND P6, PT, R3.reuse, R233, PT ;  /* 0x000000e90300720c */ /* 0x040fe40003fc6270 */
[----:B------:R-:W-:-:S02]  /*4d50*/  ISETP.GE.AND P1, PT, R3, R234, PT ;  /* 0x000000ea0300720c */ /* 0x000fc40003f26270 */
[CC--:B------:R-:W-:Y:S02]  /*4d60*/  ISETP.LT.OR P4, PT, R5.reuse, R231.reuse, P4 ;  /* 0x000000e70500720c */ /* 0x0c0fe40002781670 */
[C---:B------:R-:W-:Y:S02]  /*4d70*/  ISETP.LT.OR P2, PT, R5.reuse, R230, P2 ;  /* 0x000000e60500720c */ /* 0x040fe40001741670 */
[----:B------:R-:W-:Y:S02]  /*4d80*/  ISETP.LT.OR P5, PT, R5, R228, P5 ;  /* 0x000000e40500720c */ /* 0x000fe40002fa1670 */
[C---:B------:R-:W-:Y:S02]  /*4d90*/  ISETP.LT.OR P3, PT, R3.reuse, R231, P3 ;  /* 0x000000e70300720c */ /* 0x040fe40001f61670 */
[C---:B------:R-:W-:Y:S02]  /*4da0*/  ISETP.LT.OR P6, PT, R3.reuse, R229, P6 ;  /* 0x000000e50300720c */ /* 0x040fe400037c1670 */
[----:B------:R-:W-:-:S02]  /*4db0*/  ISETP.LT.OR P1, PT, R3, R230, P1 ;  /* 0x000000e60300720c */ /* 0x000fc40000f21670 */
[----:B------:R-:W-:Y:S02]  /*4dc0*/  FSEL R18, R18, -INF , !P5 ;  /* 0xff80000012127808 */ /* 0x000fe40006800000 */
[----:B------:R-:W-:Y:S02]  /*4dd0*/  FSEL R14, R17, -INF , !P6 ;  /* 0xff800000110e7808 */ /* 0x000fe40007000000 */
        /* <DEDUP_REMOVED lines=17> */
[----:B------:R-:W-:-:S05]  /*4ef0*/  VIADD R5, R7, UR6 ;  /* 0x0000000607057c36 */ /* 0x000fca0008000000 */
[----:B------:R-:W-:Y:S01]  /*4f00*/  IADD3.X R7, R5, UR26, RZ, P5, !PT ;  /* 0x0000001a05077c10 */ /* 0x000fe2000affe4ff */
        /* <DEDUP_REMOVED lines=31> */
.L_x_1392:
[----:B------:R-:W-:Y:S05]  /*5100*/  BSYNC B0 ;  /* 0x0000000000007941 */ /* 0x000fea0003800000 */
.L_x_1391:
[----:B------:R-:W0:Y:S02]  /*5110*/  LDGDEPBAR ;  /* 0x00000000000079af */ /* 0x000e240000000000 */
.L_x_1390:
        /* <DEDUP_REMOVED lines=47> */
[C---:B------:R-:W-:Y:S01]  /*5410*/  FMUL.FTZ R3, R137.reuse, UR17 ;  /* 0x0000001189037c20 */ /* 0x040fe20008410000 */
        /* <DEDUP_REMOVED lines=42> */
[----:B-----5:R-:W-:-:S07]  /*56c0*/  FFMA.FTZ R9, R26, UR17, -R8 ;  /* 0x000000111a097c23 */ /* 0x020fce0008010808 */
        /* <DEDUP_REMOVED lines=8> */
[C---:B------:R-:W-:Y:S01]  /*5750*/  HMMA.16816.F32 R56, R4.reuse, R28, RZ ;  /* 0x0000001c0438723c */ /* 0x040fe200000018ff */
[--C-:B-1----:R-:W-:Y:S01]  /*5760*/  FFMA.FTZ R9, R15, UR17, -R8.reuse ;  /* 0x000000110f097c23 */ /* 0x102fe20008010808 */
[----:B------:R-:W-:Y:S01]  /*5770*/  FFMA.FTZ R8, R14, UR17, -R8 ;  /* 0x000000110e087c23 */ /* 0x000fe20008010808 */
[----:B---3--:R-:W-:Y:S01]  /*5780*/  F2FP.F16.F32.PACK_AB R124, R211, R210 ;  /* 0x000000d2d37c723e */ /* 0x008fe200000000ff */
[----:B------:R-:W-:Y:S01]  /*5790*/  LDSM.16.MT88.4 R12, [R218+0xa800] ;  /* 0x00a80000da0c783b */ /* 0x000fe20000004200 */
[----:B------:R1:W-:Y:S01]  /*57a0*/  MUFU.EX2 R237, R9 ;  /* 0x0000000900ed7308 */ /* 0x0003e20000000800 */
[C---:B------:R-:W-:Y:S06]  /*57b0*/  HMMA.16816.F32 R72, R4.reuse, R48, RZ ;  /* 0x000000300448723c */ /* 0x040fec00000018ff */
[C---:B--2---:R-:W-:Y:S01]  /*57c0*/  HMMA.16816.F32 R88, R4.reuse, R36, RZ ;  /* 0x000000240458723c */ /* 0x044fe200000018ff */
        /* <DEDUP_REMOVED lines=22> */
[----:B------:R-:W-:Y:S01]  /*5930*/  HMMA.16816.F32 R116, R4, R22, RZ ;  /* 0x000000160474723c */ /* 0x000fe200000018ff */
[--C-:B--2---:R-:W-:Y:S01]  /*5940*/  FFMA.FTZ R8, R18, UR17, -R3.reuse ;  /* 0x0000001112087c23 */ /* 0x104fe20008010803 */
[----:B------:R-:W-:Y:S01]  /*5950*/  FFMA.FTZ R3, R19, UR17, -R3 ;  /* 0x0000001113037c23 */ /* 0x000fe20008010803 */
[----:B---3--:R-:W-:Y:S01]  /*5960*/  F2FP.F16.F32.PACK_AB R125, R207, R206 ;  /* 0x000000cecf7d723e */ /* 0x008fe200000000ff */
[----:B------:R-:W1:Y:S03]  /*5970*/  LDSM.16.MT88.4 R16, [R217+0xa800] ;  /* 0x00a80000d910783b */ /* 0x000e660000004200 */
[----:B------:R2:W-:Y:S01]  /*5980*/  MUFU.EX2 R208, R8 ;  /* 0x0000000800d07308 */ /* 0x0005e20000000800 */
[----:B------:R-:W-:-:S07]  /*5990*/  F2FP.F16.F32.PACK_AB R4, R202, R205 ;  /* 0x000000cdca04723e */ /* 0x000fce00000000ff */
[----:B------:R3:W4:Y:S01]  /*59a0*/  MUFU.EX2 R209, R3 ;  /* 0x0000000300d17308 */ /* 0x0007220000000800 */
[----:B--2---:R-:W-:-:S05]  /*59b0*/  FMUL.FTZ R8, R135, UR17 ;  /* 0x0000001187087c20 */ /* 0x004fca0008410000 */
[----:B------:R-:W-:Y:S01]  /*59c0*/  FSEL R0, R8, RZ, P1 ;  /* 0x000000ff08007208 */ /* 0x000fe20000800000 */
[----:B---3--:R-:W-:Y:S01]  /*59d0*/  FFMA.FTZ R3, R61, UR17, -R2 ;  /* 0x000000113d037c23 */ /* 0x008fe20008010802 */
[----:B----4-:R-:W-:-:S03]  /*59e0*/  F2FP.F16.F32.PACK_AB R127, R209, R208 ;  /* 0x000000d0d17f723e */ /* 0x010fc600000000ff */
[----:B------:R2:W3:Y:S04]  /*59f0*/  MUFU.EX2 R204, R3 ;  /* 0x0000000300cc7308 */ /* 0x0004e80000000800 */
[C---:B------:R-:W-:Y:S06]  /*5a00*/  HMMA.16816.F32 R144, R124.reuse, R156, R144 ;  /* 0x0000009c7c90723c */ /* 0x040fec0000001890 */
[C---:B------:R-:W-:Y:S06]  /*5a10*/  HMMA.16816.F32 R160, R124.reuse, R172, R160 ;  /* 0x000000ac7ca0723c */ /* 0x040fec00000018a0 */
[----:B------:R-:W-:Y:S01]  /*5a20*/  HMMA.16816.F32 R40, R124, R12, R40 ;  /* 0x0000000c7c28723c */ /* 0x000fe20000001828 */
[----:B--2---:R-:W-:Y:S01]  /*5a30*/  FFMA.FTZ R3, R94, UR17, -R0 ;  /* 0x000000115e037c23 */ /* 0x004fe20008010800 */
[----:B---3--:R-:W-:-:S03]  /*5a40*/  F2FP.F16.F32.PACK_AB R6, R204, R203 ;  /* 0x000000cbcc06723e */ /* 0x008fc600000000ff */
        /* <DEDUP_REMOVED lines=54> */
[----:B------:R1:W2:Y:S04]  /*5db0*/  MUFU.EX2 R192, R2 ;  /* 0x0000000200c07308 */ /* 0x0002a80000000800 */
[----:B------:R-:W-:Y:S07]  /*5dc0*/  HMMA.16816.F32 R20, R4, R22, RZ ;  /* 0x000000160414723c */ /* 0x000fee00000018ff */
[----:B------:R-:W-:-:S04]  /*5dd0*/  FADD.FTZ R5, R240, R239 ;  /* 0x000000eff0057221 */ /* 0x000fc80000010000 */
[----:B------:R-:W-:Y:S01]  /*5de0*/  FADD.FTZ R5, R238, R5 ;  /* 0x00000005ee057221 */ /* 0x000fe20000010000 */
[--C-:B-1----:R-:W-:Y:S01]  /*5df0*/  FFMA.FTZ R2, R131, UR17, -R0.reuse ;  /* 0x0000001183027c23 */ /* 0x102fe20008010800 */
[----:B------:R-:W-:Y:S01]  /*5e00*/  FFMA.FTZ R0, R138, UR17, -R0 ;  /* 0x000000118a007c23 */ /* 0x000fe20008010800 */
[C---:B--2---:R-:W-:Y:S01]  /*5e10*/  FADD.FTZ R3, R192.reuse, R3 ;  /* 0x00000003c0037221 */ /* 0x044fe20000010000 */
[----:B------:R-:W-:Y:S01]  /*5e20*/  F2FP.F16.F32.PACK_AB R129, R192, R193 ;  /* 0x000000c1c081723e */ /* 0x000fe200000000ff */
[----:B------:R1:W2:Y:S08]  /*5e30*/  MUFU.EX2 R139, R2 ;  /* 0x00000002008b7308 */ /* 0x0002b00000000800 */
[----:B------:R3:W4:Y:S01]  /*5e40*/  MUFU.EX2 R138, R0 ;  /* 0x00000000008a7308 */ /* 0x0007220000000800 */
[----:B-1----:R-:W-:Y:S01]  /*5e50*/  FADD.FTZ R2, R243, R242 ;  /* 0x000000f2f3027221 */ /* 0x002fe20000010000 */
[----:B--2---:R-:W-:-:S03]  /*5e60*/  FADD.FTZ R3, R139, R3 ;  /* 0x000000038b037221 */ /* 0x004fc60000010000 */
[----:B------:R-:W-:Y:S01]  /*5e70*/  FADD.FTZ R2, R244, R2 ;  /* 0x00000002f4027221 */ /* 0x000fe20000010000 */
[----:B---3--:R-:W-:-:S03]  /*5e80*/  FADD.FTZ R0, R205, R202 ;  /* 0x000000cacd007221 */ /* 0x008fc60000010000 */
[----:B------:R-:W-:Y:S01]  /*5e90*/  FADD.FTZ R2, R245, R2 ;  /* 0x00000002f5027221 */ /* 0x000fe20000010000 */
[C---:B----4-:R-:W-:Y:S01]  /*5ea0*/  FADD.FTZ R248, R138.reuse, R3 ;  /* 0x000000038af87221 */ /* 0x050fe20000010000 */
[----:B------:R-:W-:Y:S01]  /*5eb0*/  F2FP.F16.F32.PACK_AB R131, R138, R139 ;  /* 0x0000008b8a83723e */ /* 0x000fe200000000ff */
        /* <DEDUP_REMOVED lines=11> */
[----:B------:R-:W-:Y:S01]  /*5f70*/  FADD.FTZ R252, R236, R2 ;  /* 0x00000002ecfc7221 */ /* 0x000fe20000010000 */
[----:B------:R-:W-:Y:S01]  /*5f80*/  HMMA.16816.F32 R164, R128, R172, R164 ;  /* 0x000000ac80a4723c */ /* 0x000fe200000018a4 */
[----:B------:R-:W-:Y:S01]  /*5f90*/  FADD.FTZ R4, R195, R4 ;  /* 0x00000004c3047221 */ /* 0x000fe20000010000 */
[----:B------:R-:W-:-:S03]  /*5fa0*/  FADD.FTZ R0, R208, R0 ;  /* 0x00000000d0007221 */ /* 0x000fc60000010000 */
[----:B------:R-:W-:Y:S01]  /*5fb0*/  FADD.FTZ R249, R194, R4 ;  /* 0x00000004c2f97221 */ /* 0x000fe20000010000 */
[----:B------:R-:W-:Y:S01]  /*5fc0*/  FADD.FTZ R250, R209, R0 ;  /* 0x00000000d1fa7221 */ /* 0x000fe20000010000 */
[C---:B------:R-:W-:Y:S03]  /*5fd0*/  HMMA.16816.F32 R68, R128.reuse, R80, R68 ;  /* 0x000000508044723c */ /* 0x040fe60000001844 */
[----:B------:R1:W-:Y:S03]  /*5fe0*/  STL [R1+0xc], R249 ;  /* 0x00000cf901007387 */ /* 0x0003e60000100800 */
[C---:B------:R-:W-:Y:S01]  /*5ff0*/  HMMA.16816.F32 R84, R128.reuse, R96, R84 ;  /* 0x000000608054723c */ /* 0x040fe20000001854 */
[----:B------:R1:W-:Y:S04]  /*6000*/  STL [R1], R250 ;  /* 0x000000fa01007387 */ /* 0x0003e80000100800 */
[----:B------:R1:W-:Y:S01]  /*6010*/  STL [R1+0x8], R248 ;  /* 0x000008f801007387 */ /* 0x0003e20000100800 */
        /* <DEDUP_REMOVED lines=15> */
[----:B------:R-:W2:Y:S01]  /*6110*/  LDL R7, [R1+0x10] ;  /* 0x0000100001077983 */ /* 0x000ea20000100800 */
[----:B------:R-:W-:Y:S01]  /*6120*/  ULDC UR4, c[0x0][0x2d0] ;  /* 0x0000b40000047ab9 */ /* 0x000fe20000000800 */
[----:B------:R-:W-:-:S04]  /*6130*/  DEPBAR.LE SB0, 0x0 ;  /* 0x000080000000791a */ /* 0x000fc80000000000 */
[----:B------:R-:W-:Y:S01]  /*6140*/  BAR.SYNC.DEFER_BLOCKING 0x0 ;  /* 0x0000000000007b1d */ /* 0x000fe20000010000 */
[----:B------:R-:W-:Y:S01]  /*6150*/  ISETP.GE.AND P3, PT, R132, UR4, PT ;  /* 0x0000000484007c0c */ /* 0x000fe2000bf66270 */
[----:B------:R-:W-:-:S04]  /*6160*/  UIADD3 UR19, UR18, -0x2, URZ ;  /* 0xfffffffe12137890 */ /* 0x000fc8000fffe03f */
[----:B------:R-:W-:Y:S02]  /*6170*/  USHF.R.S32.HI UR6, URZ, 0x1f, UR19 ;  /* 0x0000001f3f067899 */ /* 0x000fe40008011413 */
[----:B------:R-:W-:Y:S01]  /*6180*/  IMAD.U32 R2, RZ, RZ, UR19 ;  /* 0x00000013ff027e24 */ /* 0x000fe2000f8e00ff */
[----:B------:R-:W-:-:S03]  /*6190*/  UISETP.GT.AND UP0, UPT, UR19, UR12, UPT ;  /* 0x0000000c1300728c */ /* 0x000fc6000bf04270 */
[----:B------:R-:W-:Y:S02]  /*61a0*/  IMAD.WIDE.U32 R2, R2, UR29, R246 ;  /* 0x0000001d02027c25 */ /* 0x000fe4000f8e00f6 */
[----:B------:R-:W1:Y:S01]  /*61b0*/  @!P3 LDC.64 R10, c[0x0][0x220] ;  /* 0x00008800ff0abb82 */ /* 0x000e620000000a00 */
[----:B------:R-:W-:-:S07]  /*61c0*/  IADD3 R0, P0, R2, UR16, RZ ;  /* 0x0000001002007c10 */ /* 0x000fce000ff1e0ff */
[----:B------:R-:W3:Y:S01]  /*61d0*/  @!P3 LDC.64 R8, c[0x0][0x220] ;  /* 0x00008800ff08bb82 */ /* 0x000ee20000000a00 */
[----:B------:R-:W-:Y:S01]  /*61e0*/  @P3 STS.128 [R227+0xa000], RZ ;  /* 0x00a000ffe3003388 */ /* 0x000fe20000000c00 */
[----:B-1----:R-:W-:Y:S02]  /*61f0*/  @!P3 LEA R10, P5, R2, R10, 0x1 ;  /* 0x0000000a020ab211 */ /* 0x002fe400078a08ff */
[----:B---3--:R-:W-:Y:S02]  /*6200*/  @!P3 LEA R8, P4, R0, R8, 0x1 ;  /* 0x000000080008b211 */ /* 0x008fe400078808ff */
[----:B--2---:R-:W-:Y:S01]  /*6210*/  ISETP.GE.AND P2, PT, R7, UR4, PT ;  /* 0x0000000407007c0c */ /* 0x004fe2000bf46270 */
[----:B------:R-:W-:-:S04]  /*6220*/  UIMAD UR4, UR28, UR19, URZ ;  /* 0x000000131c0472a4 */ /* 0x000fc8000f8e023f */
[----:B------:R-:W-:-:S06]  /*6230*/  UIMAD UR4, UR6, UR29, UR4 ;  /* 0x0000001d060472a4 */ /* 0x000fcc000f8e0204 */
[----:B------:R-:W-:Y:S02]  /*6240*/  VIADD R3, R3, UR4 ;  /* 0x0000000403037c36 */ /* 0x000fe40008000000 */
[----:B------:R-:W1:Y:S03]  /*6250*/  @!P2 LDC.64 R6, c[0x0][0x220] ;  /* 0x00008800ff06ab82 */ /* 0x000e660000000a00 */
[----:B------:R-:W-:Y:S02]  /*6260*/  IADD3.X R5, R3, UR15, RZ, P0, !PT ;  /* 0x0000000f03057c10 */ /* 0x000fe400087fe4ff */
[----:B------:R-:W-:Y:S02]  /*6270*/  @!P3 LEA.HI.X R11, R2, R11, R3, 0x1, P5 ;  /* 0x0000000b020bb211 */ /* 0x000fe400028f0c03 */
[----:B------:R-:W-:Y:S01]  /*6280*/  @!P3 LEA.HI.X R9, R0, R9, R5, 0x1, P4 ;  /* 0x000000090009b211 */ /* 0x000fe200020f0c05 */
[----:B------:R-:W2:Y:S02]  /*6290*/  @!P2 LDC.64 R12, c[0x0][0x220] ;  /* 0x00008800ff0cab82 */ /* 0x000ea40000000a00 */
[----:B------:R-:W-:Y:S01]  /*62a0*/  @!PT LDS RZ, [RZ] ;  /* 0x00000000fffff984 */ /* 0x000fe20000000800 */
[----:B------:R-:W-:Y:S01]  /*62b0*/  @!PT LDS RZ, [RZ] ;  /* 0x00000000fffff984 */ /* 0x000fe20000000800 */
[----:B------:R-:W-:Y:S01]  /*62c0*/  @!PT LDS RZ, [RZ] ;  /* 0x00000000fffff984 */ /* 0x000fe20000000800 */
[----:B------:R-:W-:Y:S04]  /*62d0*/  @!P3 LDGSTS.E.BYPASS.LTC128B.128 [R227+0xa000], desc[UR22][R10.64] ;  /* 0x0a0000000ae3bfae */ /* 0x000fe8000b901d56 */
[----:B------:R-:W-:Y:S01]  /*62e0*/  @P2 STS.128 [R227+0xb000], RZ ;  /* 0x00b000ffe3002388 */ /* 0x000fe20000000c00 */
[----:B-1----:R-:W-:-:S04]  /*62f0*/  @!P2 LEA R6, P1, R2, R6, 0x1 ;  /* 0x000000060206a211 */ /* 0x002fc800078208ff */
[----:B------:R-:W-:Y:S02]  /*6300*/  @!P2 LEA.HI.X R7, R2, R7, R3, 0x1, P1 ;  /* 0x000000070207a211 */ /* 0x000fe400008f0c03 */
[----:B--2---:R-:W-:-:S03]  /*6310*/  @!P2 LEA R4, P0, R0, R12, 0x1 ;  /* 0x0000000c0004a211 */ /* 0x004fc600078008ff */
[----:B------:R-:W-:Y:S01]  /*6320*/  @!PT LDS RZ, [RZ] ;  /* 0x00000000fffff984 */ /* 0x000fe20000000800 */
[----:B------:R-:W-:Y:S01]  /*6330*/  @!PT LDS RZ, [RZ] ;  /* 0x00000000fffff984 */ /* 0x000fe20000000800 */
[----:B------:R-:W-:Y:S01]  /*6340*/  @!PT LDS RZ, [RZ] ;  /* 0x00000000fffff984 */ /* 0x000fe20000000800 */
[----:B------:R-:W-:Y:S01]  /*6350*/  @!P2 LDGSTS.E.BYPASS.LTC128B.128 [R227+0xb000], desc[UR22][R6.64+0x80] ;  /* 0x0b00008006e3afae */ /* 0x000fe2000b901d56 */
[----:B------:R-:W-:-:S03]  /*6360*/  @!P2 LEA.HI.X R5, R0, R13, R5, 0x1, P0 ;  /* 0x0000000d0005a211 */ /* 0x000fc600000f0c05 */
[----:B------:R-:W-:Y:S01]  /*6370*/  @P3 STS.128 [R227+0xa800], RZ ;  /* 0x00a800ffe3003388 */ /* 0x000fe20000000c00 */
[----:B------:R-:W-:-:S03]  /*6380*/  IMAD.U32 R0, RZ, RZ, UR19 ;  /* 0x00000013ff007e24 */ /* 0x000fc6000f8e00ff */
[----:B------:R-:W-:Y:S01]  /*6390*/  @!PT LDS RZ, [RZ] ;  /* 0x00000000fffff984 */ /* 0x000fe20000000800 */
[----:B------:R-:W-:Y:S01]  /*63a0*/  @!PT LDS RZ, [RZ] ;  /* 0x00000000fffff984 */ /* 0x000fe20000000800 */
[----:B------:R-:W-:Y:S01]  /*63b0*/  @!PT LDS RZ, [RZ] ;  /* 0x00000000fffff984 */ /* 0x000fe20000000800 */
[----:B------:R1:W-:Y:S01]  /*63c0*/  @!P3 LDGSTS.E.BYPASS.LTC128B.128 [R227+0xa800], desc[UR22][R8.64] ;  /* 0x0a80000008e3bfae */ /* 0x0003e2000b901d56 */
[----:B------:R-:W-:-:S03]  /*63d0*/  IMAD R0, R0, 0x20, R251 ;  /* 0x0000002000007824 */ /* 0x000fc600078e02fb */
[----:B------:R-:W-:Y:S01]  /*63e0*/  @P2 STS.128 [R227+0xb800], RZ ;  /* 0x00b800ffe3002388 */ /* 0x000fe20000000c00 */
[C---:B------:R-:W-:Y:S01]  /*63f0*/  VIADD R2, R0.reuse, 0x1 ;  /* 0x0000000100027836 */ /* 0x040fe20000000000 */
[C---:B------:R-:W-:Y:S01]  /*6400*/  ISETP.GE.AND P1, PT, R0.reuse, R233, PT ;  /* 0x000000e90000720c */ /* 0x040fe20003f26270 */
[C---:B------:R-:W-:Y:S01]  /*6410*/  VIADD R3, R0.reuse, 0x8 ;  /* 0x0000000800037836 */ /* 0x040fe20000000000 */
[----:B------:R-:W-:Y:S01]  /*6420*/  @!PT LDS RZ, [RZ] ;  /* 0x00000000fffff984 */ /* 0x000fe20000000800 */
[----:B------:R-:W-:Y:S01]  /*6430*/  @!PT LDS RZ, [RZ] ;  /* 0x00000000fffff984 */ /* 0x000fe20000000800 */
[----:B------:R-:W-:Y:S01]  /*6440*/  @!PT LDS RZ, [RZ] ;  /* 0x00000000fffff984 */ /* 0x000fe20000000800 */
[----:B------:R2:W-:Y:S01]  /*6450*/  @!P2 LDGSTS.E.BYPASS.LTC128B.128 [R227+0xb800], desc[UR22][R4.64+0x80] ;  /* 0x0b80008004e3afae */ /* 0x0005e2000b901d56 */
[C---:B------:R-:W-:Y:S02]  /*6460*/  ISETP.GE.AND P0, PT, R0.reuse, R232, PT ;  /* 0x000000e80000720c */ /* 0x040fe40003f06270 */
[C---:B------:R-:W-:Y:S01]  /*6470*/  ISETP.LT.OR P1, PT, R0.reuse, R229, P1 ;  /* 0x000000e50000720c */ /* 0x040fe20000f21670 */
[----:B------:R-:W-:Y:S01]  /*6480*/  LDSM.16.M88.4 R16, [R212+0x8000] ;  /* 0x00800000d410783b */ /* 0x000fe20000000200 */
[----:B------:R-:W-:Y:S02]  /*6490*/  ISETP.LT.OR P0, PT, R0, R228, P0 ;  /* 0x000000e40000720c */ /* 0x000fe40000701670 */
[C---:B------:R-:W-:Y:S01]  /*64a0*/  ISETP.GE.AND P4, PT, R2.reuse, R233, PT ;  /* 0x000000e90200720c */ /* 0x040fe20003f86270 */
[----:B------:R-:W-:Y:S01]  /*64b0*/  LDSM.16.M88.4 R24, [R212+0x8800] ;  /* 0x00880000d418783b */ /* 0x000fe20000000200 */
[----:B------:R-:W-:-:S02]  /*64c0*/  ISETP.GE.AND P5, PT, R2, R235, PT ;  /* 0x000000eb0200720c */ /* 0x000fc40003fa6270 */
[----:B------:R-:W-:Y:S01]  /*64d0*/  ISETP.LT.OR P4, PT, R2, R229, P4 ;  /* 0x000000e50200720c */ /* 0x000fe20002781670 */
[----:B------:R-:W-:Y:S01]  /*64e0*/  LDSM.16.M88.4 R28, [R223] ;  /* 0x00000000df1c783b */ /* 0x000fe20000000200 */
[----:B------:R-:W-:Y:S02]  /*64f0*/  ISETP.GE.AND P6, PT, R0, R235, PT ;  /* 0x000000eb0000720c */ /* 0x000fe40003fc6270 */
[-C--:B------:R-:W-:Y:S01]  /*6500*/  ISETP.LT.OR P5, PT, R2, R231.reuse, P5 ;  /* 0x000000e70200720c */ /* 0x080fe20002fa1670 */
[----:B------:R-:W-:Y:S01]  /*6510*/  LDSM.16.M88.4 R12, [R216+0x2000] ;  /* 0x00200000d80c783b */ /* 0x000fe20000000200 */
[----:B------:R-:W-:-:S03]  /*6520*/  ISETP.LT.OR P6, PT, R0, R231, P6 ;  /* 0x000000e70000720c */ /* 0x000fc600037c1670 */
[----:B-1----:R-:W1:Y:S04]  /*6530*/  LDSM.16.M88.4 R8, [R214] ;  /* 0x00000000d608783b */ /* 0x002e680000000200 */
[----:B------:R-:W-:Y:S04]  /*6540*/  LDSM.16.M88.4 R32, [R226] ;  /* 0x00000000e220783b */ /* 0x000fe80000000200 */
[----:B--2---:R-:W2:Y:S04]  /*6550*/  LDSM.16.M88.4 R4, [R214+0x2000] ;  /* 0x00200000d604783b */ /* 0x004ea80000000200 */
[----:B------:R-:W3:Y:S04]  /*6560*/  LDSM.16.M88.4 R20, [R216] ;  /* 0x00000000d814783b */ /* 0x000ee80000000200 */
[----:B------:R-:W-:Y:S04]  /*6570*/  LDSM.16.M88.4 R140, [R220+0x8000] ;  /* 0x00800000dc8c783b */ /* 0x000fe80000000200 */
[----:B------:R-:W-:Y:S04]  /*6580*/  LDSM.16.M88.4 R180, [R220+0x8800] ;  /* 0x00880000dcb4783b */ /* 0x000fe80000000200 */
[----:B------:R-:W0:Y:S01]  /*6590*/  LDGDEPBAR ;  /* 0x00000000000079af */ /* 0x000e220000000000 */
[C---:B-1----:R-:W-:Y:S06]  /*65a0*/  HMMA.16816.F32 R196, R8.reuse, R16, RZ ;  /* 0x0000001008c4723c */ /* 0x042fec00000018ff */
[----:B------:R-:W-:Y:S06]  /*65b0*/  HMMA.16816.F32 R200, R8, R18, RZ ;  /* 0x0000001208c8723c */ /* 0x000fec00000018ff */
        /* <DEDUP_REMOVED lines=9> */
[C---:B------:R-:W-:Y:S06]  /*6650*/  HMMA.16816.F32 R204, R12.reuse, R32, R184 ;  /* 0x000000200ccc723c */ /* 0x040fec00000018b8 */
[C---:B------:R-:W-:Y:S06]  /*6660*/  HMMA.16816.F32 R192, R12.reuse, R30, R188 ;  /* 0x0000001e0cc0723c */ /* 0x040fec00000018bc */
[----:B------:R-:W-:Y:S06]  /*6670*/  HMMA.16816.F32 R188, R12, R34, R176 ;  /* 0x000000220cbc723c */ /* 0x000fec00000018b0 */
[C---:B---3--:R-:W-:Y:S06]  /*6680*/  HMMA.16816.F32 R184, R20.reuse, R28, R196 ;  /* 0x0000001c14b8723c */ /* 0x048fec00000018c4 */
[C---:B------:R-:W-:Y:S01]  /*6690*/  HMMA.16816.F32 R176, R20.reuse, R32, R16 ;  /* 0x0000002014b0723c */ /* 0x040fe20000001810 */
[----:B------:R-:W-:Y:S05]  /*66a0*/  LDSM.16.M88.4 R16, [R221+0x2000] ;  /* 0x00200000dd10783b */ /* 0x000fea0000000200 */
[C---:B------:R-:W-:Y:S01]  /*66b0*/  HMMA.16816.F32 R12, R20.reuse, R30, R200 ;  /* 0x0000001e140c723c */ /* 0x040fe200000018c8 */
[----:B------:R-:W3:Y:S05]  /*66c0*/  LDSM.16.M88.4 R28, [R219] ;  /* 0x00000000db1c783b */ /* 0x000eea0000000200 */
[----:B------:R-:W-:Y:S01]  /*66d0*/  HMMA.16816.F32 R32, R20, R34, R24 ;  /* 0x000000221420723c */ /* 0x000fe20000001818 */
[----:B------:R-:W4:Y:S04]  /*66e0*/  LDSM.16.M88.4 R24, [R219+0x800] ;  /* 0x00080000db18783b */ /* 0x000f280000000200 */
[----:B------:R-:W5:Y:S01]  /*66f0*/  LDSM.16.M88.4 R20, [R221] ;  /* 0x00000000dd14783b */ /* 0x000f620000000200 */
[C---:B-1----:R-:W-:Y:S06]  /*6700*/  HMMA.16816.F32 R208, R4.reuse, R140, R208 ;  /* 0x0000008c04d0723c */ /* 0x042fec00000018d0 */
[C---:B------:R-:W-:Y:S06]  /*6710*/  HMMA.16816.F32 R236, R4.reuse, R180, R204 ;  /* 0x000000b404ec723c */ /* 0x040fec00000018cc */
[C---:B------:R-:W-:Y:S06]  /*6720*/  HMMA.16816.F32 R204, R4.reuse, R142, R192 ;  /* 0x0000008e04cc723c */ /* 0x040fec00000018c0 */
[----:B------:R-:W-:Y:S01]  /*6730*/  HMMA.16816.F32 R200, R4, R182, R188 ;  /* 0x000000b604c8723c */ /* 0x000fe200000018bc */
[----:B------:R-:W-:Y:S05]  /*6740*/  LDSM.16.M88.4 R4, [R214+0x4000] ;  /* 0x00400000d604783b */ /* 0x000fea0000000200 */
[C---:B--2---:R-:W-:Y:S06]  /*6750*/  HMMA.16816.F32 R196, R8.reuse, R140, R184 ;  /* 0x0000008c08c4723c */ /* 0x044fec00000018b8 */
[C---:B------:R-:W-:Y:S01]  /*6760*/  HMMA.16816.F32 R184, R8.reuse, R142, R12 ;  /* 0x0000008e08b8723c */ /* 0x040fe2000000180c */
[----:B------:R-:W-:Y:S04]  /*6770*/  LDSM.16.M88.4 R12, [R214+0x6000] ;  /* 0x00600000d60c783b */ /* 0x000fe80000000200 */
[----:B------:R-:W-:Y:S01]  /*6780*/  LDSM.16.M88.4 R140, [R212+0x9800] ;  /* 0x00980000d48c783b */ /* 0x000fe20000000200 */
[C---:B------:R-:W-:Y:S03]  /*6790*/  HMMA.16816.F32 R192, R8.reuse, R180, R176 ;  /* 0x000000b408c0723c */ /* 0x040fe600000018b0 */
[----:B------:R-:W1:Y:S03]  /*67a0*/  LDSM.16.M88.4 R176, [R212+0x9000] ;  /* 0x00900000d4b0783b */ /* 0x000e660000000200 */
[----:B------:R-:W-:Y:S01]  /*67b0*/  HMMA.16816.F32 R188, R8, R182, R32 ;  /* 0x000000b608bc723c */ /* 0x000fe20000001820 */
[----:B------:R-:W-:Y:S04]  /*67c0*/  LDSM.16.M88.4 R8, [R216+0x6000] ;  /* 0x00600000d808783b */ /* 0x000fe80000000200 */
[----:B------:R-:W-:Y:S01]  /*67d0*/  LDSM.16.M88.4 R180, [R224] ;  /* 0x00000000e0b4783b */ /* 0x000fe20000000200 */
[C---:B---3--:R-:W-:Y:S06]  /*67e0*/  HMMA.16816.F32 R32, R16.reuse, R28, R208 ;  /* 0x0000001c1020723c */ /* 0x048fec00000018d0 */
[C---:B------:R-:W-:Y:S06]  /*67f0*/  HMMA.16816.F32 R208, R16.reuse, R30, R204 ;  /* 0x0000001e10d0723c */ /* 0x040fec00000018cc */
[C---:B----4-:R-:W-:Y:S06]  /*6800*/  HMMA.16816.F32 R236, R16.reuse, R24, R236 ;  /* 0x0000001810ec723c */ /* 0x050fec00000018ec */
[----:B------:R-:W-:Y:S06]  /*6810*/  HMMA.16816.F32 R200, R16, R26, R200 ;  /* 0x0000001a10c8723c */ /* 0x000fec00000018c8 */
[C---:B-----5:R-:W-:Y:S06]  /*6820*/  HMMA.16816.F32 R16, R20.reuse, R28, R196 ;  /* 0x0000001c1410723c */ /* 0x060fec00000018c4 */
[C---:B------:R-:W-:Y:S01]  /*6830*/  HMMA.16816.F32 R204, R20.reuse, R30, R184 ;  /* 0x0000001e14cc723c */ /* 0x040fe200000018b8 */
[----:B------:R-:W2:Y:S05]  /*6840*/  LDSM.16.M88.4 R184, [R225] ;  /* 0x00000000e1b8783b */ /* 0x000eaa0000000200 */
[C---:B------:R-:W-:Y:S06]  /*6850*/  HMMA.16816.F32 R196, R20.reuse, R24, R192 ;  /* 0x0000001814c4723c */ /* 0x040fec00000018c0 */
[----:B------:R-:W-:Y:S01]  /*6860*/  HMMA.16816.F32 R192, R20, R26, R188 ;  /* 0x0000001a14c0723c */ /* 0x000fe200000018bc */
[----:B------:R-:W3:Y:S05]  /*6870*/  LDSM.16.M88.4 R20, [R216+0x4000] ;  /* 0x00400000d814783b */ /* 0x000eea0000000200 */
[C---:B-1----:R-:W-:Y:S01]  /*6880*/  HMMA.16816.F32 R24, R12.reuse, R176, R32 ;  /* 0x000000b00c18723c */ /* 0x042fe20000001820 */
[----:B------:R-:W-:Y:S05]  /*6890*/  LDSM.16.M88.4 R32, [R220+0x9000] ;  /* 0x00900000dc20783b */ /* 0x000fea0000000200 */
[C---:B------:R-:W-:Y:S06]  /*68a0*/  HMMA.16816.F32 R188, R12.reuse, R178, R208 ;  /* 0x000000b20cbc723c */ /* 0x040fec00000018d0 */
[C---:B------:R-:W-:Y:S06]  /*68b0*/  HMMA.16816.F32 R28, R12.reuse, R140, R236 ;  /* 0x0000008c0c1c723c */ /* 0x040fec00000018ec */
[----:B------:R-:W-:Y:S06]  /*68c0*/  HMMA.16816.F32 R12, R12, R142, R200 ;  /* 0x0000008e0c0c723c */ /* 0x000fec00000018c8 */
[C---:B------:R-:W-:Y:S01]  /*68d0*/  HMMA.16816.F32 R244, R4.reuse, R176, R16 ;  /* 0x000000b004f4723c */ /* 0x040fe20000001810 */
[----:B------:R-:W1:Y:S05]  /*68e0*/  LDSM.16.M88.4 R16, [R222+0x6000] ;  /* 0x00600000de10783b */ /* 0x000e6a0000000200 */
[C---:B------:R-:W-:Y:S06]  /*68f0*/  HMMA.16816.F32 R240, R4.reuse, R178, R204 ;  /* 0x000000b204f0723c */ /* 0x040fec00000018cc */
[C---:B------:R-:W-:Y:S06]  /*6900*/  HMMA.16816.F32 R200, R4.reuse, R140, R196 ;  /* 0x0000008c04c8723c */ /* 0x040fec00000018c4 */
[----:B------:R-:W-:Y:S01]  /*6910*/  HMMA.16816.F32 R236, R4, R142, R192 ;  /* 0x0000008e04ec723c */ /* 0x000fe200000018c0 */
[----:B------:R-:W4:Y:S05]  /*6920*/  LDSM.16.M88.4 R4, [R222+0x4000] ;  /* 0x00400000de04783b */ /* 0x000f2a0000000200 */
[C---:B--2---:R-:W-:Y:S01]  /*6930*/  HMMA.16816.F32 R196, R8.reuse, R184, R24 ;  /* 0x000000b808c4723c */ /* 0x044fe20000001818 */
[----:B------:R-:W-:Y:S05]  /*6940*/  LDSM.16.M88.4 R24, [R219+0x1000] ;  /* 0x00100000db18783b */ /* 0x000fea0000000200 */
[C---:B------:R-:W-:Y:S01]  /*6950*/  HMMA.16816.F32 R204, R8.reuse, R180, R28 ;  /* 0x000000b408cc723c */ /* 0x040fe2000000181c */
[----:B------:R-:W2:Y:S05]  /*6960*/  LDSM.16.M88.4 R28, [R220+0x9800] ;  /* 0x00980000dc1c783b */ /* 0x000eaa0000000200 */
[C---:B------:R-:W-:Y:S06]  /*6970*/  HMMA.16816.F32 R208, R8.reuse, R186, R188 ;  /* 0x000000ba08d0723c */ /* 0x040fec00000018bc */
[----:B------:R-:W-:Y:S01]  /*6980*/  HMMA.16816.F32 R176, R8, R182, R12 ;  /* 0x000000b608b0723c */ /* 0x000fe2000000180c */
[----:B------:R-:W5:Y:S04]  /*6990*/  LDSM.16.M88.4 R8, [R221+0x6000] ;  /* 0x00600000dd08783b */ /* 0x000f680000000200 */
[----:B------:R-:W5:Y:S01]  /*69a0*/  LDSM.16.M88.4 R12, [R221+0x4000] ;  /* 0x00400000dd0c783b */ /* 0x000f620000000200 */
[C---:B---3--:R-:W-:Y:S06]  /*69b0*/  HMMA.16816.F32 R140, R20.reuse, R184, R244 ;  /* 0x000000b8148c723c */ /* 0x048fec00000018f4 */
[C---:B------:R-:W-:Y:S06]  /*69c0*/  HMMA.16816.F32 R184, R20.reuse, R186, R240 ;  /* 0x000000ba14b8723c */ /* 0x040fec00000018f0 */
[----:B------:R-:W-:Y:S06]  /*69d0*/  HMMA.16816.F32 R192, R20, R180, R200 ;  /* 0x000000b414c0723c */ /* 0x000fec00000018c8 */
[----:B-1----:R-:W-:Y:S06]  /*69e0*/  HMMA.16816.F32 R188, R16, R32, R196 ;  /* 0x0000002010bc723c */ /* 0x002fec00000018c4 */
[----:B------:R-:W-:Y:S06]  /*69f0*/  HMMA.16816.F32 R180, R20, R182, R236 ;  /* 0x000000b614b4723c */ /* 0x000fec00000018ec */
[----:B----4-:R-:W-:Y:S06]  /*6a00*/  HMMA.16816.F32 R20, R4, R32, R140 ;  /* 0x000000200414723c */ /* 0x010fec000000188c */
[C---:B------:R-:W-:Y:S06]  /*6a10*/  HMMA.16816.F32 R140, R16.reuse, R34, R208 ;  /* 0x00000022108c723c */ /* 0x040fec00000018d0 */
[C---:B--2---:R-:W-:Y:S06]  /*6a20*/  HMMA.16816.F32 R204, R16.reuse, R28, R204 ;  /* 0x0000001c10cc723c */ /* 0x044fec00000018cc */
[----:B------:R-:W-:Y:S06]  /*6a30*/  HMMA.16816.F32 R196, R16, R30, R176 ;  /* 0x0000001e10c4723c */ /* 0x000fec00000018b0 */
[----:B------:R-:W-:Y:S06]  /*6a40*/  HMMA.16816.F32 R176, R4, R34, R184 ;  /* 0x0000002204b0723c */ /* 0x000fec00000018b8 */
[----:B-----5:R-:W-:Y:S06]  /*6a50*/  HMMA.16816.F32 R16, R8, R24, R188 ;  /* 0x000000180810723c */ /* 0x020fec00000018bc */
[C---:B------:R-:W-:Y:S06]  /*6a60*/  HMMA.16816.F32 R184, R4.reuse, R28, R192 ;  /* 0x0000001c04b8723c */ /* 0x040fec00000018c0 */
[----:B------:R-:W-:Y:S01]  /*6a70*/  HMMA.16816.F32 R188, R4, R30, R180 ;  /* 0x0000001e04bc723c */ /* 0x000fe200000018b4 */
[----:B------:R-:W1:Y:S01]  /*6a80*/  LDSM.16.M88.4 R4, [R219+0x1800] ;  /* 0x00180000db04783b */ /* 0x000e620000000200 */
[----:B------:R-:W-:-:S04]  /*6a90*/  DEPBAR.LE SB0, 0x0 ;  /* 0x000080000000791a */ /* 0x000fc80000000000 */
[----:B------:R-:W-:Y:S06]  /*6aa0*/  HMMA.16816.F32 R32, R12, R24, R20 ;  /* 0x000000180c20723c */ /* 0x000fec0000001814 */
[-C--:B------:R-:W-:Y:S01]  /*6ab0*/  HMMA.16816.F32 R140, R8, R26.reuse, R140 ;  /* 0x0000001a088c723c */ /* 0x080fe2000000188c */
[----:B------:R-:W-:Y:S02]  /*6ac0*/  FSEL R24, R16, -INF , !P1 ;  /* 0xff80000010187808 */ /* 0x000fe40004800000 */
[----:B------:R-:W-:Y:S01]  /*6ad0*/  FSEL R28, R18, -INF , !P0 ;  /* 0xff800000121c7808 */ /* 0x000fe20004000000 */
[----:B------:R-:W-:Y:S01]  /*6ae0*/  BAR.SYNC.DEFER_BLOCKING 0x0 ;  /* 0x0000000000007b1d */ /* 0x000fe20000010000 */
[C---:B------:R-:W-:Y:S01]  /*6af0*/  ISETP.GE.AND P1, PT, R2.reuse, R234, PT ;  /* 0x000000ea0200720c */ /* 0x040fe20003f26270 */
[----:B------:R-:W-:Y:S01]  /*6b00*/  HMMA.16816.F32 R176, R12, R26, R176 ;  /* 0x0000001a0cb0723c */ /* 0x000fe200000018b0 */
[----:B------:R-:W-:-:S02]  /*6b10*/  ISETP.GE.AND P0, PT, R2, R232, PT ;  /* 0x000000e80200720c */ /* 0x000fc40003f06270 */
[----:B------:R-:W-:Y:S02]  /*6b20*/  FSEL R30, R17, -INF , !P4 ;  /* 0xff800000111e7808 */ /* 0x000fe40006000000 */
[----:B------:R-:W-:Y:S02]  /*6b30*/  ISETP.GE.AND P4, PT, R0, R234, PT ;  /* 0x000000ea0000720c */ /* 0x000fe40003f86270 */
[C---:B------:R-:W-:Y:S02]  /*6b40*/  ISETP.LT.OR P1, PT, R2.reuse, R230, P1 ;  /* 0x000000e60200720c */ /* 0x040fe40000f21670 */
[----:B------:R-:W-:Y:S01]  /*6b50*/  ISETP.LT.OR P0, PT, R2, R228, P0 ;  /* 0x000000e40200720c */ /* 0x000fe20000701670 */
[C---:B------:R-:W-:Y:S01]  /*6b60*/  VIADD R2, R0.reuse, 0x9 ;  /* 0x0000000900027836 */ /* 0x040fe20000000000 */
[----:B------:R-:W-:Y:S02]  /*6b70*/  ISETP.LT.OR P4, PT, R0, R230, P4 ;  /* 0x000000e60000720c */ /* 0x000fe40002781670 */
[----:B------:R-:W-:-:S02]  /*6b80*/  FSEL R31, R19, -INF , !P0 ;  /* 0xff800000131f7808 */ /* 0x000fc40004000000 */
[----:B------:R-:W-:Y:S02]  /*6b90*/  FSEL R23, R33, -INF , !P5 ;  /* 0xff80000021177808 */ /* 0x000fe40006800000 */
[----:B------:R-:W-:Y:S02]  /*6ba0*/  FSEL R25, R35, -INF , !P1 ;  /* 0xff80000023197808 */ /* 0x000fe40004800000 */
[CC--:B------:R-:W-:Y:S02]  /*6bb0*/  ISETP.GE.AND P5, PT, R3.reuse, R233.reuse, PT ;  /* 0x000000e90300720c */ /* 0x0c0fe40003fa6270 */
[----:B------:R-:W-:Y:S02]  /*6bc0*/  ISETP.GE.AND P1, PT, R3, R232, PT ;  /* 0x000000e80300720c */ /* 0x000fe40003f26270 */
[----:B------:R-:W-:Y:S01]  /*6bd0*/  ISETP.GE.AND P0, PT, R2, R233, PT ;  /* 0x000000e90200720c */ /* 0x000fe20003f06270 */
[----:B-1----:R-:W-:Y:S01]  /*6be0*/  HMMA.16816.F32 R180, R8, R4, R204 ;  /* 0x0000000408b4723c */ /* 0x002fe200000018cc */
[----:B------:R-:W-:-:S02]  /*6bf0*/  FSEL R16, R32, -INF , !P6 ;  /* 0xff80000020107808 */ /* 0x000fc40007000000 */
[----:B------:R-:W-:Y:S02]  /*6c00*/  FSEL R19, R34, -INF , !P4 ;  /* 0xff80000022137808 */ /* 0x000fe40006000000 */
[CC--:B------:R-:W-:Y:S01]  /*6c10*/  ISETP.LT.OR P5, PT, R3.reuse, R229.reuse, P5 ;  /* 0x000000e50300720c */ /* 0x0c0fe20002fa1670 */
[C---:B------:R-:W-:Y:S01]  /*6c20*/  HMMA.16816.F32 R32, R12.reuse, R4, R184 ;  /* 0x000000040c20723c */ /* 0x040fe200000018b8 */
[----:B------:R-:W-:Y:S02]  /*6c30*/  ISETP.LT.OR P1, PT, R3, R228, P1 ;  /* 0x000000e40300720c */ /* 0x000fe40000f21670 */
[----:B------:R-:W-:Y:S02]  /*6c40*/  ISETP.LT.OR P0, PT, R2, R229, P0 ;  /* 0x000000e50200720c */ /* 0x000fe40000701670 */
[----:B------:R-:W-:Y:S01]  /*6c50*/  FSEL R26, R140, -INF , !P5 ;  /* 0xff8000008c1a7808 */ /* 0x000fe20006800000 */
[----:B------:R-:W-:Y:S01]  /*6c60*/  HMMA.16816.F32 R12, R12, R6, R188 ;  /* 0x000000060c0c723c */ /* 0x000fe200000018bc */
[----:B------:R-:W-:-:S02]  /*6c70*/  FSEL R27, R142, -INF , !P1 ;  /* 0xff8000008e1b7808 */ /* 0x000fc40004800000 */
[----:B------:R-:W-:Y:S02]  /*6c80*/  FSEL R29, R141, -INF , !P0 ;  /* 0xff8000008d1d7808 */ /* 0x000fe40004000000 */
[CC--:B------:R-:W-:Y:S01]  /*6c90*/  ISETP.GE.AND P6, PT, R3.reuse, R235.reuse, PT ;  /* 0x000000eb0300720c */ /* 0x0c0fe20003fc6270 */
[----:B------:R-:W-:Y:S01]  /*6ca0*/  HMMA.16816.F32 R8, R8, R6, R196 ;  /* 0x000000060808723c */ /* 0x000fe200000018c4 */
[-C--:B------:R-:W-:Y:S02]  /*6cb0*/  ISETP.GE.AND P4, PT, R3, R234.reuse, PT ;  /* 0x000000ea0300720c */ /* 0x080fe40003f86270 */
[C---:B------:R-:W-:Y:S02]  /*6cc0*/  ISETP.GE.AND P5, PT, R2.reuse, R235, PT ;  /* 0x000000eb0200720c */ /* 0x040fe40003fa6270 */
[C---:B------:R-:W-:Y:S02]  /*6cd0*/  ISETP.GE.AND P1, PT, R2.reuse, R234, PT ;  /* 0x000000ea0200720c */ /* 0x040fe40003f26270 */
[----:B------:R-:W-:-:S02]  /*6ce0*/  ISETP.GE.AND P0, PT, R2, R232, PT ;  /* 0x000000e80200720c */ /* 0x000fc40003f06270 */
[CC--:B------:R-:W-:Y:S02]  /*6cf0*/  ISETP.LT.OR P6, PT, R3.reuse, R231.reuse, P6 ;  /* 0x000000e70300720c */ /* 0x0c0fe400037c1670 */
[----:B------:R-:W-:Y:S01]  /*6d00*/  ISETP.LT.OR P4, PT, R3, R230, P4 ;  /* 0x000000e60300720c */ /* 0x000fe20002781670 */
[----:B------:R-:W-:Y:S01]  /*6d10*/  VIADD R3, R0, 0x10 ;  /* 0x0000001000037836 */ /* 0x000fe20000000000 */
        /* <DEDUP_REMOVED lines=18> */
[CC--:B------:R-:W-:Y:S02]  /*6e40*/  ISETP.GE.AND P1, PT, R2.reuse, R233.reuse, PT ;  /* 0x000000e90200720c */ /* 0x0c0fe40003f26270 */
[C---:B------:R-:W-:Y:S02]  /*6e50*/  ISETP.GE.AND P6, PT, R2.reuse, R232, PT ;  /* 0x000000e80200720c */ /* 0x040fe40003fc6270 */
[----:B------:R-:W-:Y:S02]  /*6e60*/  ISETP.GE.AND P0, PT, R3, R233, PT ;  /* 0x000000e90300720c */ /* 0x000fe40003f06270 */
[C---:B------:R-:W-:Y:S02]  /*6e70*/  ISETP.LT.OR P5, PT, R2.reuse, R230, P5 ;  /* 0x000000e60200720c */ /* 0x040fe40002fa1670 */
[----:B------:R-:W-:-:S02]  /*6e80*/  ISETP.LT.OR P1, PT, R2, R229, P1 ;  /* 0x000000e50200720c */ /* 0x000fc40000f21670 */
[----:B------:R-:W-:Y:S01]  /*6e90*/  ISETP.LT.OR P6, PT, R2, R228, P6 ;  /* 0x000000e40200720c */ /* 0x000fe200037c1670 */
[C---:B------:R-:W-:Y:S01]  /*6ea0*/  VIADD R2, R0.reuse, 0x18 ;  /* 0x0000001800027836 */ /* 0x040fe20000000000 */
[C---:B------:R-:W-:Y:S01]  /*6eb0*/  ISETP.LT.OR P0, PT, R3.reuse, R229, P0 ;  /* 0x000000e50300720c */ /* 0x040fe20000701670 */
[----:B------:R-:W-:Y:S01]  /*6ec0*/  VIADD R0, R0, 0x19 ;  /* 0x0000001900007836 */ /* 0x000fe20000000000 */
[----:B------:R-:W-:Y:S02]  /*6ed0*/  FSEL R20, R178, -INF , !P4 ;  /* 0xff800000b2147808 */ /* 0x000fe40006000000 */
[----:B------:R-:W-:Y:S02]  /*6ee0*/  FSEL R140, R180, -INF , !P0 ;  /* 0xff800000b48c7808 */ /* 0x000fe40004000000 */
[----:B------:R-:W-:Y:S02]  /*6ef0*/  ISETP.GE.AND P0, PT, R2, R235, PT ;  /* 0x000000eb0200720c */ /* 0x000fe40003f06270 */
[----:B------:R-:W-:-:S02]  /*6f00*/  ISETP.GE.AND P4, PT, R3, R232, PT ;  /* 0x000000e80300720c */ /* 0x000fc40003f86270 */
[----:B------:R-:W-:Y:S02]  /*6f10*/  ISETP.LT.OR P0, PT, R2, R231, P0 ;  /* 0x000000e70200720c */ /* 0x000fe40000701670 */
[----:B------:R-:W-:Y:S02]  /*6f20*/  FSEL R142, R181, -INF , !P1 ;  /* 0xff800000b58e7808 */ /* 0x000fe40004800000 */
[----:B------:R-:W-:Y:S02]  /*6f30*/  FSEL R181, R12, -INF , !P0 ;  /* 0xff8000000cb57808 */ /* 0x000fe40004000000 */
[C---:B------:R-:W-:Y:S02]  /*6f40*/  ISETP.GE.AND P0, PT, R0.reuse, R233, PT ;  /* 0x000000e90000720c */ /* 0x040fe40003f06270 */
[----:B------:R-:W-:Y:S02]  /*6f50*/  ISETP.LT.OR P4, PT, R3, R228, P4 ;  /* 0x000000e40300720c */ /* 0x000fe40002781670 */
[----:B------:R-:W-:-:S02]  /*6f60*/  ISETP.LT.OR P0, PT, R0, R229, P0 ;  /* 0x000000e50000720c */ /* 0x000fc40000701670 */
[----:B------:R-:W-:Y:S02]  /*6f70*/  FSEL R176, R182, -INF , !P4 ;  /* 0xff800000b6b07808 */ /* 0x000fe40006000000 */
[C---:B------:R-:W-:Y:S02]  /*6f80*/  ISETP.GE.AND P4, PT, R2.reuse, R233, PT ;  /* 0x000000e90200720c */ /* 0x040fe40003f86270 */
[C---:B------:R-:W-:Y:S02]  /*6f90*/  ISETP.GE.AND P1, PT, R2.reuse, R232, PT ;  /* 0x000000e80200720c */ /* 0x040fe40003f26270 */
[----:B------:R-:W-:Y:S02]  /*6fa0*/  FSEL R143, R9, -INF , !P0 ;  /* 0xff800000098f7808 */ /* 0x000fe40004000000 */
[----:B------:R-:W-:Y:S02]  /*6fb0*/  PLOP3.LUT P0, PT, PT, PT, UP0, 0x80, 0x0 ;  /* 0x000000000000781c */ /* 0x000fe40003f0f008 */
        /* <DEDUP_REMOVED lines=10> */
[-C--:B------:R-:W-:Y:S02]  /*7060*/  ISETP.LT.OR P5, PT, R2, R230.reuse, P5 ;  /* 0x000000e60200720c */ /* 0x080fe40002fa1670 */
[C---:B------:R-:W-:Y:S02]  /*7070*/  ISETP.LT.OR P6, PT, R0.reuse, R231, P6 ;  /* 0x000000e70000720c */ /* 0x040fe400037c1670 */
[----:B------:R-:W-:-:S02]  /*7080*/  ISETP.LT.OR P4, PT, R0, R230, P4 ;  /* 0x000000e60000720c */ /* 0x000fc40002781670 */
[----:B------:R-:W-:Y:S02]  /*7090*/  ISETP.LT.OR P1, PT, R0, R228, P1 ;  /* 0x000000e40000720c */ /* 0x000fe40000f21670 */
        /* <DEDUP_REMOVED lines=22> */
[----:B------:R-:W-:Y:S02]  /*7200*/  IADD3 R2, P5, R0, UR27, RZ ;  /* 0x0000001b00027c10 */ /* 0x000fe4000ffbe0ff */
[----:B---3--:R-:W-:Y:S02]  /*7210*/  LEA.HI.X R3, R4, R139, R3, 0x5, P1 ;  /* 0x0000008b04037211 */ /* 0x008fe400008f2c03 */
[C---:B-1----:R-:W-:Y:S02]  /*7220*/  @!P3 LEA R8, P6, R0.reuse, R8, 0x1 ;  /* 0x000000080008b211 */ /* 0x042fe400078c08ff */
[----:B-----5:R-:W-:Y:S02]  /*7230*/  @!P2 LEA R4, P1, R0, R6, 0x1 ;  /* 0x000000060004a211 */ /* 0x020fe400078208ff */
[----:B----4-:R-:W-:Y:S02]  /*7240*/  @!P3 LEA R6, P4, R2, R10, 0x1 ;  /* 0x0000000a0206b211 */ /* 0x010fe400078808ff */
[----:B------:R-:W-:-:S02]  /*7250*/  IADD3.X R10, R3, UR26, RZ, P5, !PT ;  /* 0x0000001a030a7c10 */ /* 0x000fc4000affe4ff */
[C-C-:B------:R-:W-:Y:S02]  /*7260*/  @!P3 LEA.HI.X R9, R0.reuse, R9, R3.reuse, 0x1, P6 ;  /* 0x000000090009b211 */ /* 0x140fe400030f0c03 */
[----:B------:R-:W-:Y:S02]  /*7270*/  @!P2 LEA.HI.X R5, R0, R7, R3, 0x1, P1 ;  /* 0x000000070005a211 */ /* 0x000fe400008f0c03 */
        /* <DEDUP_REMOVED lines=24> */
.L_x_1396:
[----:B------:R-:W-:Y:S05]  /*7400*/  BSYNC B0 ;  /* 0x0000000000007941 */ /* 0x000fea0003800000 */
.L_x_1395:
[----:B------:R-:W0:Y:S02]  /*7410*/  LDGDEPBAR ;  /* 0x00000000000079af */ /* 0x000e240000000000 */
.L_x_1394:
[----:B------:R-:W-:Y:S01]  /*7420*/  FMNMX.FTZ R0, R136, R16, !PT ;  /* 0x0000001088007209 */ /* 0x000fe20007810000 */
[----:B------:R-:W-:Y:S01]  /*7430*/  LDSM.16.MT88.4 R32, [R218+0xa000] ;  /* 0x00a00000da20783b */ /* 0x000fe20000004200 */
        /* <DEDUP_REMOVED lines=15> */
[----:B------:R-:W-:Y:S01]  /*7530*/  FMNMX.FTZ R3, R183, R3, !PT ;  /* 0x00000003b7037209 */ /* 0x000fe20007810000 */
[----:B-12---:R-:W1:Y:S01]  /*7540*/  SHFL.BFLY PT, R5, R0, 0x2, 0x1f ;  /* 0x0c401f0000057f89 */ /* 0x006e6200000e0000 */
[----:B------:R-:W-:-:S02]  /*7550*/  FMNMX.FTZ R4, R26, R2, !PT ;  /* 0x000000021a047209 */ /* 0x000fc40007810000 */
[----:B------:R-:W-:Y:S02]  /*7560*/  FMNMX.FTZ R2, R182, R3, !PT ;  /* 0x00000003b6027209 */ /* 0x000fe40007810000 */
[----:B------:R-:W-:Y:S02]  /*7570*/  FMNMX.FTZ R3, R29, R4, !PT ;  /* 0x000000041d037209 */ /* 0x000fe40007810000 */
[----:B------:R-:W-:Y:S01]  /*7580*/  MOV R13, R248 ;  /* 0x000000f8000d7202 */ /* 0x000fe20000000f00 */
[----:B------:R-:W2:Y:S01]  /*7590*/  SHFL.BFLY PT, R6, R2, 0x2, 0x1f ;  /* 0x0c401f0002067f89 */ /* 0x000ea200000e0000 */
[----:B------:R-:W-:Y:S02]  /*75a0*/  FMNMX.FTZ R4, R140, R3, !PT ;  /* 0x000000038c047209 */ /* 0x000fe40007810000 */
[----:B------:R-:W-:Y:S02]  /*75b0*/  FMNMX.FTZ R3, R137, R28, !PT ;  /* 0x0000001c89037209 */ /* 0x000fe40007810000 */
[----:B------:R-:W-:-:S02]  /*75c0*/  FMNMX.FTZ R4, R142, R4, !PT ;  /* 0x000000048e047209 */ /* 0x000fc40007810000 */
[----:B------:R-:W-:Y:S02]  /*75d0*/  FMNMX.FTZ R3, R31, R3, !PT ;  /* 0x000000031f037209 */ /* 0x000fe40007810000 */
[----:B------:R-:W-:Y:S02]  /*75e0*/  MOV R15, R249 ;  /* 0x000000f9000f7202 */ /* 0x000fe40000000f00 */
[----:B-1----:R-:W-:Y:S02]  /*75f0*/  FMNMX.FTZ R0, R0, R5, !PT ;  /* 0x0000000500007209 */ /* 0x002fe40007810000 */
[----:B------:R-:W-:Y:S02]  /*7600*/  FMNMX.FTZ R5, R141, R4, !PT ;  /* 0x000000048d057209 */ /* 0x000fe40007810000 */
[----:B------:R-:W-:Y:S01]  /*7610*/  FMNMX.FTZ R4, R27, R3, !PT ;  /* 0x000000031b047209 */ /* 0x000fe20007810000 */
[----:B------:R-:W1:Y:S01]  /*7620*/  SHFL.BFLY PT, R7, R0, 0x1, 0x1f ;  /* 0x0c201f0000077f89 */ /* 0x000e6200000e0000 */
[----:B------:R-:W-:-:S02]  /*7630*/  FMNMX.FTZ R3, R143, R5, !PT ;  /* 0x000000058f037209 */ /* 0x000fc40007810000 */
[----:B------:R-:W-:Y:S02]  /*7640*/  FMNMX.FTZ R4, R22, R4, !PT ;  /* 0x0000000416047209 */ /* 0x000fe40007810000 */
[----:B--2---:R-:W-:Y:S01]  /*7650*/  FMNMX.FTZ R2, R2, R6, !PT ;  /* 0x0000000602027209 */ /* 0x004fe20007810000 */
[----:B------:R-:W2:Y:S04]  /*7660*/  SHFL.BFLY PT, R5, R3, 0x2, 0x1f ;  /* 0x0c401f0003057f89 */ /* 0x000ea800000e0000 */
[----:B------:R-:W3:Y:S01]  /*7670*/  SHFL.BFLY PT, R6, R2, 0x1, 0x1f ;  /* 0x0c201f0002067f89 */ /* 0x000ee200000e0000 */
[----:B-1----:R-:W-:Y:S02]  /*7680*/  FMNMX.FTZ R238, R0, R7, !PT ;  /* 0x0000000700ee7209 */ /* 0x002fe40007810000 */
[----:B------:R-:W-:-:S02]  /*7690*/  FMNMX.FTZ R0, R176, R4, !PT ;  /* 0x00000004b0007209 */ /* 0x000fc40007810000 */
[C---:B------:R-:W-:Y:S01]  /*76a0*/  FSETP.NEU.FTZ.AND P6, PT, R238.reuse, -INF , PT ;  /* 0xff800000ee00780b */ /* 0x040fe20003fdd000 */
[----:B------:R-:W-:Y:S01]  /*76b0*/  FMUL.FTZ R12, R238, UR17 ;  /* 0x00000011ee0c7c20 */ /* 0x000fe20008410000 */
[----:B------:R-:W-:Y:S02]  /*76c0*/  FMNMX.FTZ R0, R177, R0, !PT ;  /* 0x00000000b1007209 */ /* 0x000fe40007810000 */
[----:B--2---:R-:W-:Y:S02]  /*76d0*/  FMNMX.FTZ R3, R3, R5, !PT ;  /* 0x0000000503037209 */ /* 0x004fe40007810000 */
[----:B------:R-:W-:Y:S02]  /*76e0*/  FMNMX.FTZ R0, R179, R0, !PT ;  /* 0x00000000b3007209 */ /* 0x000fe40007810000 */
[----:B---3--:R-:W-:Y:S01]  /*76f0*/  FMNMX.FTZ R239, R2, R6, !PT ;  /* 0x0000000602ef7209 */ /* 0x008fe20007810000 */
[----:B------:R-:W1:Y:S01]  /*7700*/  SHFL.BFLY PT, R5, R3, 0x1, 0x1f ;  /* 0x0c201f0003057f89 */ /* 0x000e6200000e0000 */
[----:B------:R-:W-:-:S02]  /*7710*/  FMNMX.FTZ R0, R178, R0, !PT ;  /* 0x00000000b2007209 */ /* 0x000fc40007810000 */
[C---:B------:R-:W-:Y:S01]  /*7720*/  FSETP.NEU.FTZ.AND P5, PT, R239.reuse, -INF , PT ;  /* 0xff800000ef00780b */ /* 0x040fe20003fbd000 */
[----:B------:R-:W-:Y:S01]  /*7730*/  FMUL.FTZ R11, R239, UR17 ;  /* 0x00000011ef0b7c20 */ /* 0x000fe20008410000 */
[----:B------:R-:W-:Y:S01]  /*7740*/  FSEL R12, R12, RZ, P6 ;  /* 0x000000ff0c0c7208 */ /* 0x000fe20003000000 */
[----:B------:R-:W2:Y:S03]  /*7750*/  SHFL.BFLY PT, R4, R0, 0x2, 0x1f ;  /* 0x0c401f0000047f89 */ /* 0x000ea600000e0000 */
[----:B------:R-:W-:Y:S01]  /*7760*/  FSEL R11, R11, RZ, P5 ;  /* 0x000000ff0b0b7208 */ /* 0x000fe20002800000 */
[--C-:B------:R-:W-:Y:S01]  /*7770*/  FFMA.FTZ R16, R16, UR17, -R12.reuse ;  /* 0x0000001110107c23 */ /* 0x100fe2000801080c */
[--C-:B------:R-:W-:Y:S01]  /*7780*/  FFMA.FTZ R23, R23, UR17, -R12.reuse ;  /* 0x0000001117177c23 */ /* 0x100fe2000801080c */
[--C-:B------:R-:W-:Y:S01]  /*7790*/  FFMA.FTZ R18, R18, UR17, -R12.reuse ;  /* 0x0000001112127c23 */ /* 0x100fe2000801080c */
[----:B------:R-:W-:Y:S01]  /*77a0*/  FFMA.FTZ R17, R17, UR17, -R12 ;  /* 0x0000001111117c23 */ /* 0x000fe2000801080c */
        /* <DEDUP_REMOVED lines=10> */
[----:B--2---:R-:W-:Y:S01]  /*7850*/  FMNMX.FTZ R0, R0, R4, !PT ;  /* 0x0000000400007209 */ /* 0x004fe20007810000 */
[----:B------:R-:W-:-:S03]  /*7860*/  FADD.FTZ R3, R136, -R3 ;  /* 0x8000000388037221 */ /* 0x000fc60000010000 */
[----:B------:R-:W-:Y:S01]  /*7870*/  FSEL R10, R10, RZ, P4 ;  /* 0x000000ff0a0a7208 */ /* 0x000fe20002000000 */
[----:B------:R-:W1:Y:S01]  /*7880*/  SHFL.BFLY PT, R2, R0, 0x1, 0x1f ;  /* 0x0c201f0000027f89 */ /* 0x000e6200000e0000 */
[----:B------:R-:W-:Y:S01]  /*7890*/  FMUL.FTZ R9, R3, UR17 ;  /* 0x0000001103097c20 */ /* 0x000fe20008410000 */
[----:B------:R-:W-:Y:S02]  /*78a0*/  MUFU.EX2 R246, R18 ;  /* 0x0000001200f67308 */ /* 0x000fe40000000800 */
[--C-:B------:R-:W-:Y:S01]  /*78b0*/  FFMA.FTZ R24, R24, UR17, -R10.reuse ;  /* 0x0000001118187c23 */ /* 0x100fe2000801080a */
[--C-:B------:R-:W-:Y:S01]  /*78c0*/  FFMA.FTZ R26, R26, UR17, -R10.reuse ;  /* 0x000000111a1a7c23 */ /* 0x100fe2000801080a */
[--C-:B------:R-:W-:Y:S01]  /*78d0*/  FFMA.FTZ R29, R29, UR17, -R10.reuse ;  /* 0x000000111d1d7c23 */ /* 0x100fe2000801080a */
[----:B------:R-:W-:-:S03]  /*78e0*/  FFMA.FTZ R14, R141, UR17, -R10 ;  /* 0x000000118d0e7c23 */ /* 0x000fc6000801080a */
[----:B------:R-:W-:Y:S08]  /*78f0*/  MUFU.EX2 R211, R24 ;  /* 0x0000001800d37308 */ /* 0x000ff00000000800 */
[----:B------:R-:W-:Y:S01]  /*7900*/  MUFU.EX2 R240, R26 ;  /* 0x0000001a00f07308 */ /* 0x000fe20000000800 */
[----:B-1----:R-:W-:Y:S01]  /*7910*/  FMNMX.FTZ R236, R0, R2, !PT ;  /* 0x0000000200ec7209 */ /* 0x002fe20007810000 */
[----:B------:R-:W-:-:S06]  /*7920*/  FFMA.FTZ R0, R30, UR17, -R10 ;  /* 0x000000111e007c23 */ /* 0x000fcc000801080a */
[----:B------:R-:W1:Y:S01]  /*7930*/  MUFU.EX2 R241, R29 ;  /* 0x0000001d00f17308 */ /* 0x000e620000000800 */
[----:B------:R-:W-:-:S07]  /*7940*/  FSETP.NEU.FTZ.AND P1, PT, R236, -INF , PT ;  /* 0xff800000ec00780b */ /* 0x000fce0003f3d000 */
[----:B------:R2:W3:Y:S08]  /*7950*/  MUFU.EX2 R210, R0 ;  /* 0x0000000000d27308 */ /* 0x0004f00000000800 */
[----:B------:R-:W-:Y:S01]  /*7960*/  MUFU.EX2 R249, R17 ;  /* 0x0000001100f97308 */ /* 0x000fe20000000800 */
[----:B-1----:R-:W-:-:S07]  /*7970*/  F2FP.F16.F32.PACK_AB R6, R241, R240 ;  /* 0x000000f0f106723e */ /* 0x002fce00000000ff */
[----:B------:R1:W-:Y:S01]  /*7980*/  MUFU.EX2 R243, R19 ;  /* 0x0000001300f37308 */ /* 0x0003e20000000800 */
[----:B--2---:R-:W-:Y:S01]  /*7990*/  FMUL.FTZ R0, R236, UR17 ;  /* 0x00000011ec007c20 */ /* 0x004fe20008410000 */
[----:B---3--:R-:W-:-:S04]  /*79a0*/  F2FP.F16.F32.PACK_AB R4, R210, R211 ;  /* 0x000000d3d204723e */ /* 0x008fc800000000ff */
[----:B------:R-:W-:Y:S02]  /*79b0*/  FSEL R0, R0, RZ, P1 ;  /* 0x000000ff00007208 */ /* 0x000fe40000800000 */
[----:B------:R-:W-:Y:S03]  /*79c0*/  MUFU.EX2 R242, R25 ;  /* 0x0000001900f27308 */ /* 0x000fe60000000800 */
[--C-:B------:R-:W-:Y:S01]  /*79d0*/  FFMA.FTZ R2, R31, UR17, -R0.reuse ;  /* 0x000000111f027c23 */ /* 0x100fe20008010800 */
[--C-:B------:R-:W-:Y:S01]  /*79e0*/  FFMA.FTZ R28, R28, UR17, -R0.reuse ;  /* 0x000000111c1c7c23 */ /* 0x100fe20008010800 */
[--C-:B------:R-:W-:Y:S01]  /*79f0*/  FFMA.FTZ R27, R27, UR17, -R0.reuse ;  /* 0x000000111b1b7c23 */ /* 0x100fe20008010800 */
[----:B------:R-:W-:Y:S02]  /*7a00*/  FFMA.FTZ R22, R22, UR17, -R0 ;  /* 0x0000001116167c23 */ /* 0x000fe40008010800 */
[----:B------:R2:W-:Y:S01]  /*7a10*/  MUFU.EX2 R207, R2 ;  /* 0x0000000200cf7308 */ /* 0x0005e20000000800 */
[----:B-1----:R-:W-:Y:S07]  /*7a20*/  LDSM.16.MT88.4 R16, [R213+0xa000] ;  /* 0x00a00000d510783b */ /* 0x002fee0000004200 */
[----:B------:R-:W1:Y:S08]  /*7a30*/  MUFU.EX2 R206, R28 ;  /* 0x0000001c00ce7308 */ /* 0x000e700000000800 */
[----:B------:R3:W-:Y:S01]  /*7a40*/  MUFU.EX2 R209, R27 ;  /* 0x0000001b00d17308 */ /* 0x0007e20000000800 */
[----:B--2---:R-:W-:-:S05]  /*7a50*/  FSEL R2, R237, RZ, P4 ;  /* 0x000000ffed027208 */ /* 0x004fca0002000000 */
[----:B------:R-:W-:Y:S01]  /*7a60*/  FADD.FTZ R3, R134, -R2 ;  /* 0x8000000286037221 */ /* 0x000fe20000010000 */
[----:B------:R-:W-:Y:S01]  /*7a70*/  FSEL R2, R236, RZ, P1 ;  /* 0x000000ffec027208 */ /* 0x000fe20000800000 */
[----:B------:R-:W2:Y:S01]  /*7a80*/  MUFU.EX2 R208, R22 ;  /* 0x0000001600d07308 */ /* 0x000ea20000000800 */
[----:B-1----:R-:W-:Y:S01]  /*7a90*/  F2FP.F16.F32.PACK_AB R5, R207, R206 ;  /* 0x000000cecf05723e */ /* 0x002fe200000000ff */
[----:B------:R-:W-:Y:S01]  /*7aa0*/  FMUL.FTZ R3, R3, UR17 ;  /* 0x0000001103037c20 */ /* 0x000fe20008410000 */
[----:B------:R-:W-:Y:S01]  /*7ab0*/  LDSM.16.MT88.4 R28, [R218+0xb000] ;  /* 0x00b00000da1c783b */ /* 0x000fe20000004200 */
[----:B------:R-:W-:-:S03]  /*7ac0*/  FADD.FTZ R2, R137, -R2 ;  /* 0x8000000289027221 */ /* 0x000fc60000010000 */
[----:B------:R-:W-:Y:S01]  /*7ad0*/  LDSM.16.MT88.4 R136, [R213+0xb000] ;  /* 0x00b00000d588783b */ /* 0x000fe20000004200 */
[----:B------:R-:W-:Y:S01]  /*7ae0*/  FMUL.FTZ R2, R2, UR17 ;  /* 0x0000001102027c20 */ /* 0x000fe20008410000 */
[----:B------:R-:W1:Y:S02]  /*7af0*/  MUFU.EX2 R8, R3 ;  /* 0x0000000300087308 */ /* 0x000e640000000800 */
[----:B---3--:R-:W-:Y:S06]  /*7b00*/  LDSM.16.MT88.4 R24, [R215+0xb000] ;  /* 0x00b00000d718783b */ /* 0x008fec0000004200 */
[----:B------:R-:W3:Y:S01]  /*7b10*/  MUFU.EX2 R2, R2 ;  /* 0x0000000200027308 */ /* 0x000ee20000000800 */
[----:B--2---:R-:W-:-:S07]  /*7b20*/  F2FP.F16.F32.PACK_AB R7, R208, R209 ;  /* 0x000000d1d007723e */ /* 0x004fce00000000ff */
[----:B------:R-:W-:Y:S01]  /*7b30*/  MUFU.EX2 R244, R20 ;  /* 0x0000001400f47308 */ /* 0x000fe20000000800 */
[-C--:B-1----:R-:W-:Y:S01]  /*7b40*/  FMUL.FTZ R40, R40, R8.reuse ;  /* 0x0000000828287220 */ /* 0x082fe20000410000 */
[-C--:B------:R-:W-:Y:S01]  /*7b50*/  FMUL.FTZ R41, R41, R8.reuse ;  /* 0x0000000829297220 */ /* 0x080fe20000410000 */
[-C--:B------:R-:W-:Y:S01]  /*7b60*/  FMUL.FTZ R124, R124, R8.reuse ;  /* 0x000000087c7c7220 */ /* 0x080fe20000410000 */
[-C--:B------:R-:W-:Y:S01]  /*7b70*/  FMUL.FTZ R125, R125, R8.reuse ;  /* 0x000000087d7d7220 */ /* 0x080fe20000410000 */
[----:B------:R-:W-:Y:S01]  /*7b80*/  FSEL R3, R239, RZ, P5 ;  /* 0x000000ffef037208 */ /* 0x000fe20002800000 */
[-C--:B------:R-:W-:Y:S01]  /*7b90*/  FMUL.FTZ R144, R144, R8.reuse ;  /* 0x0000000890907220 */ /* 0x080fe20000410000 */
[----:B------:R-:W-:Y:S01]  /*7ba0*/  FMUL.FTZ R145, R145, R8 ;  /* 0x0000000891917220 */ /* 0x000fe20000410000 */
[----:B------:R1:W-:Y:S01]  /*7bb0*/  MUFU.EX2 R245, R21 ;  /* 0x0000001500f57308 */ /* 0x0003e20000000800 */
[-C--:B---3--:R-:W-:Y:S01]  /*7bc0*/  FMUL.FTZ R42, R42, R2.reuse ;  /* 0x000000022a2a7220 */ /* 0x088fe20000410000 */
[-C--:B------:R-:W-:Y:S01]  /*7bd0*/  FMUL.FTZ R43, R43, R2.reuse ;  /* 0x000000022b2b7220 */ /* 0x080fe20000410000 */
[-C--:B------:R-:W-:Y:S01]  /*7be0*/  FMUL.FTZ R126, R126, R2.reuse ;  /* 0x000000027e7e7220 */ /* 0x080fe20000410000 */
[----:B------:R-:W-:Y:S01]  /*7bf0*/  FMUL.FTZ R127, R127, R2 ;  /* 0x000000027f7f7220 */ /* 0x000fe20000410000 */
[----:B------:R-:W-:Y:S01]  /*7c00*/  FADD.FTZ R3, R135, -R3 ;  /* 0x8000000387037221 */ /* 0x000fe20000010000 */
[-C--:B------:R-:W-:Y:S01]  /*7c10*/  FMUL.FTZ R152, R152, R8.reuse ;  /* 0x0000000898987220 */ /* 0x080fe20000410000 */
[----:B------:R-:W-:Y:S01]  /*7c20*/  LDSM.16.MT88.4 R132, [R217+0xa000] ;  /* 0x00a00000d984783b */ /* 0x000fe20000004200 */
[----:B------:R-:W2:Y:S01]  /*7c30*/  MUFU.EX2 R9, R9 ;  /* 0x0000000900097308 */ /* 0x000ea20000000800 */
[C---:B------:R-:W-:Y:S01]  /*7c40*/  HMMA.16816.F32 R196, R4.reuse, R32, R40 ;  /* 0x0000002004c4723c */ /* 0x040fe20000001828 */
[----:B------:R-:W-:Y:S01]  /*7c50*/  FMUL.FTZ R3, R3, UR17 ;  /* 0x0000001103037c20 */ /* 0x000fe20008410000 */
[----:B------:R-:W3:Y:S01]  /*7c60*/  LDSM.16.MT88.4 R40, [R217+0xb000] ;  /* 0x00b00000d928783b */ /* 0x000ee20000004200 */
[----:B------:R-:W-:Y:S01]  /*7c70*/  FMUL.FTZ R153, R153, R8 ;  /* 0x0000000899997220 */ /* 0x000fe20000410000 */
[-C--:B------:R-:W-:Y:S01]  /*7c80*/  FMUL.FTZ R146, R146, R2.reuse ;  /* 0x0000000292927220 */ /* 0x080fe20000410000 */
[----:B------:R-:W-:Y:S01]  /*7c90*/  FMUL.FTZ R147, R147, R2 ;  /* 0x0000000293937220 */ /* 0x000fe20000410000 */
[-C--:B------:R-:W-:Y:S01]  /*7ca0*/  FMUL.FTZ R160, R160, R8.reuse ;  /* 0x00000008a0a07220 */ /* 0x080fe20000410000 */
[----:B------:R-:W4:Y:S01]  /*7cb0*/  MUFU.EX2 R3, R3 ;  /* 0x0000000300037308 */ /* 0x000f220000000800 */
[----:B-1----:R-:W1:Y:S01]  /*7cc0*/  LDSM.16.MT88.4 R20, [R215+0xa000] ;  /* 0x00a00000d714783b */ /* 0x002e620000004200 */
[-C--:B------:R-:W-:Y:S01]  /*7cd0*/  FMUL.FTZ R161, R161, R8.reuse ;  /* 0x00000008a1a17220 */ /* 0x080fe20000410000 */
        /* <DEDUP_REMOVED lines=32> */
[C---:B---3--:R-:W-:Y:S01]  /*7ee0*/  HMMA.16816.F32 R192, R4.reuse, R42, R124 ;  /* 0x0000002a04c0723c */ /* 0x048fe2000000187c */
[-C--:B------:R-:W-:Y:S01]  /*7ef0*/  FMUL.FTZ R104, R104, R8.reuse ;  /* 0x0000000868687220 */ /* 0x080fe20000410000 */
[----:B------:R-:W-:Y:S01]  /*7f00*/  FMUL.FTZ R105, R105, R8 ;  /* 0x0000000869697220 */ /* 0x000fe20000410000 */
[-C--:B------:R-:W-:Y:S01]  /*7f10*/  FMUL.FTZ R90, R90, R2.reuse ;  /* 0x000000025a5a7220 */ /* 0x080fe20000410000 */
[----:B------:R-:W-:Y:S01]  /*7f20*/  FMUL.FTZ R91, R91, R2 ;  /* 0x000000025b5b7220 */ /* 0x000fe20000410000 */
[-C--:B------:R-:W-:Y:S01]  /*7f30*/  FMUL.FTZ R108, R108, R8.reuse ;  /* 0x000000086c6c7220 */ /* 0x080fe20000410000 */
[-C--:B------:R-:W-:Y:S01]  /*7f40*/  FMUL.FTZ R109, R109, R8.reuse ;  /* 0x000000086d6d7220 */ /* 0x080fe20000410000 */
[----:B------:R-:W-:Y:S01]  /*7f50*/  MOV R127, R13 ;  /* 0x0000000d007f7202 */ /* 0x000fe20000000f00 */
[--C-:B------:R-:W-:Y:S01]  /*7f60*/  FFMA.FTZ R13, R140, UR17, -R10.reuse ;  /* 0x000000118c0d7c23 */ /* 0x100fe2000801080a */
[----:B------:R-:W-:Y:S01]  /*7f70*/  FMUL.FTZ R120, R120, R8 ;  /* 0x0000000878787220 */ /* 0x000fe20000410000 */
[-C--:B------:R-:W-:Y:S01]  /*7f80*/  FMUL.FTZ R94, R94, R2.reuse ;  /* 0x000000025e5e7220 */ /* 0x080fe20000410000 */
[----:B------:R-:W-:Y:S01]  /*7f90*/  FMUL.FTZ R95, R95, R2 ;  /* 0x000000025f5f7220 */ /* 0x000fe20000410000 */
[----:B------:R3:W-:Y:S01]  /*7fa0*/  MUFU.EX2 R205, R13 ;  /* 0x0000000d00cd7308 */ /* 0x0007e20000000800 */
        /* <DEDUP_REMOVED lines=8> */
[-C--:B--2---:R-:W-:Y:S01]  /*8030*/  FMUL.FTZ R148, R148, R9.reuse ;  /* 0x0000000994947220 */ /* 0x084fe20000410000 */
[----:B------:R-:W-:Y:S01]  /*8040*/  FMUL.FTZ R149, R149, R9 ;  /* 0x0000000995957220 */ /* 0x000fe20000410000 */
[-C--:B----4-:R-:W-:Y:S01]  /*8050*/  FMUL.FTZ R150, R150, R3.reuse ;  /* 0x0000000396967220 */ /* 0x090fe20000410000 */
[----:B------:R-:W-:Y:S01]  /*8060*/  FMUL.FTZ R151, R151, R3 ;  /* 0x0000000397977220 */ /* 0x000fe20000410000 */
[-C--:B------:R-:W-:Y:S01]  /*8070*/  FMUL.FTZ R156, R156, R9.reuse ;  /* 0x000000099c9c7220 */ /* 0x080fe20000410000 */
[C---:B------:R-:W-:Y:S01]  /*8080*/  HMMA.16816.F32 R152, R4.reuse, R18, R152 ;  /* 0x000000120498723c */ /* 0x040fe20000001898 */
[----:B------:R-:W-:Y:S01]  /*8090*/  FMUL.FTZ R157, R157, R9 ;  /* 0x000000099d9d7220 */ /* 0x000fe20000410000 */
[-C--:B------:R-:W-:Y:S01]  /*80a0*/  FMUL.FTZ R158, R158, R3.reuse ;  /* 0x000000039e9e7220 */ /* 0x080fe20000410000 */
[--C-:B---3--:R-:W-:Y:S01]  /*80b0*/  FFMA.FTZ R13, R142, UR17, -R10.reuse ;  /* 0x000000118e0d7c23 */ /* 0x108fe2000801080a */
[----:B------:R-:W-:Y:S01]  /*80c0*/  FFMA.FTZ R10, R143, UR17, -R10 ;  /* 0x000000118f0a7c23 */ /* 0x000fe2000801080a */
[----:B------:R-:W-:Y:S01]  /*80d0*/  FMUL.FTZ R159, R159, R3 ;  /* 0x000000039f9f7220 */ /* 0x000fe20000410000 */
[C---:B-1----:R-:W-:Y:S01]  /*80e0*/  HMMA.16816.F32 R160, R4.reuse, R20, R160 ;  /* 0x0000001404a0723c */ /* 0x042fe200000018a0 */
[----:B------:R1:W2:Y:S01]  /*80f0*/  MUFU.EX2 R204, R13 ;  /* 0x0000000d00cc7308 */ /* 0x0002a20000000800 */
[-C--:B------:R-:W-:Y:S01]  /*8100*/  FMUL.FTZ R164, R164, R9.reuse ;  /* 0x00000009a4a47220 */ /* 0x080fe20000410000 */
[----:B------:R-:W-:Y:S01]  /*8110*/  FMUL.FTZ R165, R165, R9 ;  /* 0x00000009a5a57220 */ /* 0x000fe20000410000 */
[-C--:B------:R-:W-:Y:S01]  /*8120*/  FMUL.FTZ R166, R166, R3.reuse ;  /* 0x00000003a6a67220 */ /* 0x080fe20000410000 */
[----:B------:R-:W-:Y:S01]  /*8130*/  FMUL.FTZ R167, R167, R3 ;  /* 0x00000003a7a77220 */ /* 0x000fe20000410000 */
[C---:B------:R-:W-:Y:S01]  /*8140*/  HMMA.16816.F32 R168, R4.reuse, R22, R168 ;  /* 0x0000001604a8723c */ /* 0x040fe200000018a8 */
[-C--:B------:R-:W-:Y:S01]  /*8150*/  FMUL.FTZ R36, R36, R9.reuse ;  /* 0x0000000924247220 */ /* 0x080fe20000410000 */
[----:B------:R-:W-:Y:S01]  /*8160*/  FMUL.FTZ R37, R37, R9 ;  /* 0x0000000925257220 */ /* 0x000fe20000410000 */
[----:B------:R3:W-:Y:S01]  /*8170*/  MUFU.EX2 R202, R10 ;  /* 0x0000000a00ca7308 */ /* 0x0007e20000000800 */
        /* <DEDUP_REMOVED lines=8> */
[--C-:B-1----:R-:W-:Y:S01]  /*8200*/  FFMA.FTZ R13, R176, UR17, -R0.reuse ;  /* 0x00000011b00d7c23 */ /* 0x102fe20008010800 */
[C---:B------:R-:W-:Y:S01]  /*8210*/  HMMA.16816.F32 R56, R4.reuse, R132, R56 ;  /* 0x000000840438723c */ /* 0x040fe20000001838 */
[----:B------:R-:W-:Y:S01]  /*8220*/  FMUL.FTZ R69, R69, R9 ;  /* 0x0000000945457220 */ /* 0x000fe20000410000 */
[-C--:B------:R-:W-:Y:S01]  /*8230*/  FMUL.FTZ R70, R70, R3.reuse ;  /* 0x0000000346467220 */ /* 0x080fe20000410000 */
[----:B------:R-:W-:Y:S01]  /*8240*/  FMUL.FTZ R71, R71, R3 ;  /* 0x0000000347477220 */ /* 0x000fe20000410000 */
[-C--:B------:R-:W-:Y:S01]  /*8250*/  FMUL.FTZ R84, R84, R9.reuse ;  /* 0x0000000954547220 */ /* 0x080fe20000410000 */
[----:B------:R-:W-:Y:S01]  /*8260*/  FMUL.FTZ R85, R85, R9 ;  /* 0x0000000955557220 */ /* 0x000fe20000410000 */
[C---:B------:R-:W-:Y:S01]  /*8270*/  HMMA.16816.F32 R60, R4.reuse, R134, R60 ;  /* 0x00000086043c723c */ /* 0x040fe2000000183c */
[--C-:B---3--:R-:W-:Y:S01]  /*8280*/  FFMA.FTZ R10, R177, UR17, -R0.reuse ;  /* 0x00000011b10a7c23 */ /* 0x108fe20008010800 */
[-C--:B------:R-:W-:Y:S01]  /*8290*/  FMUL.FTZ R86, R86, R3.reuse ;  /* 0x0000000356567220 */ /* 0x080fe20000410000 */
[----:B------:R-:W-:Y:S01]  /*82a0*/  FMUL.FTZ R87, R87, R3 ;  /* 0x0000000357577220 */ /* 0x000fe20000410000 */
[-C--:B------:R-:W-:Y:S01]  /*82b0*/  FMUL.FTZ R100, R100, R9.reuse ;  /* 0x0000000964647220 */ /* 0x080fe20000410000 */
[----:B------:R1:W-:Y:S01]  /*82c0*/  MUFU.EX2 R200, R10 ;  /* 0x0000000a00c87308 */ /* 0x0003e20000000800 */
        /* <DEDUP_REMOVED lines=16> */
[--C-:B-1----:R-:W-:Y:S01]  /*83d0*/  FFMA.FTZ R10, R179, UR17, -R0.reuse ;  /* 0x00000011b30a7c23 */ /* 0x102fe20008010800 */
[----:B------:R-:W-:Y:S01]  /*83e0*/  FFMA.FTZ R0, R178, UR17, -R0 ;  /* 0x00000011b2007c23 */ /* 0x000fe20008010800 */
        /* <DEDUP_REMOVED lines=18> */
[----:B------:R-:W-:Y:S01]  /*8510*/  HMMA.16816.F32 R120, R4, R40, R120 ;  /* 0x000000280478723c */ /* 0x000fe20000001878 */
[-C--:B------:R-:W-:Y:S01]  /*8520*/  FMUL.FTZ R116, R116, R9.reuse ;  /* 0x0000000974747220 */ /* 0x080fe20000410000 */
[----:B-1----:R-:W-:Y:S01]  /*8530*/  FFMA.FTZ R0, R184, UR17, -R12 ;  /* 0x00000011b8007c23 */ /* 0x002fe2000801080c */
[----:B------:R-:W-:Y:S01]  /*8540*/  FMUL.FTZ R117, R117, R9 ;  /* 0x0000000975757220 */ /* 0x000fe20000410000 */
[-C--:B------:R-:W-:Y:S01]  /*8550*/  FMUL.FTZ R118, R118, R3.reuse ;  /* 0x0000000376767220 */ /* 0x080fe20000410000 */
[----:B------:R-:W-:Y:S01]  /*8560*/  FMUL.FTZ R119, R119, R3 ;  /* 0x0000000377777220 */ /* 0x000fe20000410000 */
[----:B------:R1:W-:Y:S01]  /*8570*/  MUFU.EX2 R176, R0 ;  /* 0x0000000000b07308 */ /* 0x0003e20000000800 */
[----:B------:R-:W-:Y:S01]  /*8580*/  F2FP.F16.F32.PACK_AB R4, R247, R248 ;  /* 0x000000f8f704723e */ /* 0x000fe200000000ff */
[----:B------:R-:W-:Y:S01]  /*8590*/  FMUL.FTZ R128, R128, R9 ;  /* 0x0000000980807220 */ /* 0x000fe20000410000 */
[----:B------:R-:W-:Y:S01]  /*85a0*/  F2FP.F16.F32.PACK_AB R5, R242, R243 ;  /* 0x000000f3f205723e */ /* 0x000fe200000000ff */
[----:B------:R-:W-:Y:S01]  /*85b0*/  FMUL.FTZ R129, R129, R9 ;  /* 0x0000000981817220 */ /* 0x000fe20000410000 */
[----:B------:R-:W-:Y:S01]  /*85c0*/  F2FP.F16.F32.PACK_AB R6, R249, R246 ;  /* 0x000000f6f906723e */ /* 0x000fe200000000ff */
[-C--:B------:R-:W-:Y:S01]  /*85d0*/  FMUL.FTZ R130, R130, R3.reuse ;  /* 0x0000000382827220 */ /* 0x080fe20000410000 */
[----:B------:R-:W-:Y:S01]  /*85e0*/  F2FP.F16.F32.PACK_AB R7, R245, R244 ;  /* 0x000000f4f507723e */ /* 0x000fe200000000ff */
[----:B------:R-:W-:Y:S01]  /*85f0*/  FMUL.FTZ R131, R131, R3 ;  /* 0x0000000383837220 */ /* 0x000fe20000410000 */
[----:B------:R-:W3:Y:S01]  /*8600*/  MUFU.EX2 R179, R10 ;  /* 0x0000000a00b37308 */ /* 0x000ee20000000800 */
[----:B------:R-:W-:Y:S01]  /*8610*/  MOV R184, R15 ;  /* 0x0000000f00b87202 */ /* 0x000fe20000000f00 */
[----:B------:R-:W-:Y:S01]  /*8620*/  FFMA.FTZ R2, R250, R2, R206 ;  /* 0x00000002fa027223 */ /* 0x000fe200000100ce */
[----:B------:R-:W-:-:S02]  /*8630*/  MOV R178, R127 ;  /* 0x0000007f00b27202 */ /* 0x000fc40000000f00 */
[C---:B------:R-:W-:Y:S01]  /*8640*/  HMMA.16816.F32 R148, R4.reuse, R16, R148 ;  /* 0x000000100494723c */ /* 0x040fe20000001894 */
[----:B--2---:R-:W-:Y:S01]  /*8650*/  F2FP.F16.F32.PACK_AB R124, R204, R205 ;  /* 0x000000cdcc7c723e */ /* 0x004fe200000000ff */
[----:B-1----:R-:W-:Y:S01]  /*8660*/  FFMA.FTZ R0, R185, UR17, -R12 ;  /* 0x00000011b9007c23 */ /* 0x002fe2000801080c */
[----:B------:R-:W-:Y:S01]  /*8670*/  FFMA.FTZ R3, R178, R3, R243 ;  /* 0x00000003b2037223 */ /* 0x000fe200000100f3 */
[----:B------:R-:W1:Y:S02]  /*8680*/  MUFU.EX2 R201, R13 ;  /* 0x0000000d00c97308 */ /* 0x000e640000000800 */
[----:B------:R-:W-:Y:S01]  /*8690*/  HMMA.16816.F32 R188, R4, R18, R156 ;  /* 0x0000001204bc723c */ /* 0x000fe2000000189c */
[----:B------:R-:W2:Y:S01]  /*86a0*/  LDSM.16.MT88.4 R156, [R213+0xa800] ;  /* 0x00a80000d59c783b */ /* 0x000ea20000004200 */
[----:B------:R-:W-:-:S04]  /*86b0*/  FADD.FTZ R3, R242, R3 ;  /* 0x00000003f2037221 */ /* 0x000fc80000010000 */
[----:B------:R-:W-:Y:S01]  /*86c0*/  HMMA.16816.F32 R164, R4, R20, R164 ;  /* 0x0000001404a4723c */ /* 0x000fe200000018a4 */
[----:B------:R4:W-:Y:S01]  /*86d0*/  MUFU.EX2 R143, R0 ;  /* 0x00000000008f7308 */ /* 0x0009e20000000800 */
[----:B------:R-:W-:Y:S01]  /*86e0*/  FADD.FTZ R3, R244, R3 ;  /* 0x00000003f4037221 */ /* 0x000fe20000010000 */
[----:B---3--:R-:W-:-:S03]  /*86f0*/  F2FP.F16.F32.PACK_AB R127, R177, R179 ;  /* 0x000000b3b17f723e */ /* 0x008fc600000000ff */
[C---:B------:R-:W-:Y:S01]  /*8700*/  HMMA.16816.F32 R36, R4.reuse, R32, R36 ;  /* 0x000000200424723c */ /* 0x040fe20000001824 */
[----:B------:R-:W-:Y:S02]  /*8710*/  FADD.FTZ R3, R245, R3 ;  /* 0x00000003f5037221 */ /* 0x000fe40000010000 */
[----:B------:R-:W3:Y:S01]  /*8720*/  MUFU.EX2 R203, R14 ;  /* 0x0000000e00cb7308 */ /* 0x000ee20000000800 */
[----:B-1----:R-:W-:Y:S02]  /*8730*/  F2FP.F16.F32.PACK_AB R125, R200, R201 ;  /* 0x000000c9c87d723e */ /* 0x002fe400000000ff */
[----:B------:R-:W-:Y:S01]  /*8740*/  HMMA.16816.F32 R52, R4, R132, R52 ;  /* 0x000000840434723c */ /* 0x000fe20000001834 */
[----:B----4-:R-:W-:-:S05]  /*8750*/  FFMA.FTZ R0, R181, UR17, -R12 ;  /* 0x00000011b5007c23 */ /* 0x010fca000801080c */
[C---:B------:R-:W-:Y:S01]  /*8760*/  HMMA.16816.F32 R68, R4.reuse, R136, R68 ;  /* 0x000000880444723c */ /* 0x040fe20000001844 */
[----:B------:R1:W-:Y:S05]  /*8770*/  MUFU.EX2 R142, R0 ;  /* 0x00000000008e7308 */ /* 0x0003ea0000000800 */
[----:B------:R-:W-:Y:S01]  /*8780*/  HMMA.16816.F32 R84, R4, R24, R84 ;  /* 0x000000180454723c */ /* 0x000fe20000001854 */
[----:B---3--:R-:W-:-:S05]  /*8790*/  F2FP.F16.F32.PACK_AB R126, R202, R203 ;  /* 0x000000cbca7e723e */ /* 0x008fca00000000ff */
[C---:B------:R-:W-:Y:S06]  /*87a0*/  HMMA.16816.F32 R100, R4.reuse, R28, R100 ;  /* 0x0000001c0464723c */ /* 0x040fec0000001864 */
[----:B------:R-:W-:Y:S01]  /*87b0*/  HMMA.16816.F32 R20, R4, R22, R172 ;  /* 0x000000160414723c */ /* 0x000fe200000018ac */
[----:B------:R-:W3:Y:S01]  /*87c0*/  LDSM.16.MT88.4 R172, [R215+0xa800] ;  /* 0x00a80000d7ac783b */ /* 0x000ee20000004200 */
[----:B-1----:R-:W-:-:S03]  /*87d0*/  FFMA.FTZ R0, R180, UR17, -R12 ;  /* 0x00000011b4007c23 */ /* 0x002fc6000801080c */
[----:B------:R-:W-:Y:S01]  /*87e0*/  LDSM.16.MT88.4 R12, [R217+0xb800] ;  /* 0x00b80000d90c783b */ /* 0x000fe20000004200 */
[----:B------:R1:W4:Y:S01]  /*87f0*/  MUFU.EX2 R141, R0 ;  /* 0x00000000008d7308 */ /* 0x0003220000000800 */
[C---:B------:R-:W-:Y:S02]  /*8800*/  HMMA.16816.F32 R32, R4.reuse, R34, R48 ;  /* 0x000000220420723c */ /* 0x040fe40000001830 */
[----:B------:R-:W5:Y:S04]  /*8810*/  LDSM.16.MT88.4 R48, [R218+0xa800] ;  /* 0x00a80000da30783b */ /* 0x000f680000004200 */
[C---:B------:R-:W-:Y:S01]  /*8820*/  HMMA.16816.F32 R132, R4.reuse, R134, R64 ;  /* 0x000000860484723c */ /* 0x040fe20000001840 */
[----:B------:R-:W5:Y:S05]  /*8830*/  LDSM.16.MT88.4 R64, [R217+0xa800] ;  /* 0x00a80000d940783b */ /* 0x000f6a0000004200 */
[----:B------:R-:W-:Y:S01]  /*8840*/  HMMA.16816.F32 R136, R4, R138, R80 ;  /* 0x0000008a0488723c */ /* 0x000fe20000001850 */
[----:B------:R-:W5:Y:S01]  /*8850*/  LDSM.16.MT88.4 R80, [R213+0xb800] ;  /* 0x00b80000d550783b */ /* 0x000f620000004200 */
[----:B-1----:R-:W-:-:S04]  /*8860*/  FFMA.FTZ R0, R186, UR17, -R11 ;  /* 0x00000011ba007c23 */ /* 0x002fc8000801080b */
[C---:B------:R-:W-:Y:S01]  /*8870*/  HMMA.16816.F32 R24, R4.reuse, R26, R96 ;  /* 0x0000001a0418723c */ /* 0x040fe20000001860 */
[----:B------:R-:W1:Y:S01]  /*8880*/  LDSM.16.MT88.4 R96, [R215+0xb800] ;  /* 0x00b80000d760783b */ /* 0x000e620000004200 */
[----:B------:R2:W-:Y:S04]  /*8890*/  MUFU.EX2 R10, R0 ;  /* 0x00000000000a7308 */ /* 0x0005e80000000800 */
[C---:B------:R-:W-:Y:S01]  /*88a0*/  HMMA.16816.F32 R28, R4.reuse, R30, R112 ;  /* 0x0000001e041c723c */ /* 0x040fe20000001870 */
[----:B------:R-:W1:Y:S05]  /*88b0*/  LDSM.16.MT88.4 R112, [R218+0xb800] ;  /* 0x00b80000da70783b */ /* 0x000e6a0000004200 */
[C---:B------:R-:W-:Y:S06]  /*88c0*/  HMMA.16816.F32 R116, R4.reuse, R40, R116 ;  /* 0x000000280474723c */ /* 0x040fec0000001874 */
[----:B------:R-:W-:Y:S01]  /*88d0*/  HMMA.16816.F32 R16, R4, R42, R128 ;  /* 0x0000002a0410723c */ /* 0x000fe20000001880 */
[----:B--2---:R-:W-:-:S04]  /*88e0*/  FFMA.FTZ R0, R183, UR17, -R11 ;  /* 0x00000011b7007c23 */ /* 0x004fc8000801080b */
[----:B------:R2:W-:Y:S01]  /*88f0*/  MUFU.EX2 R7, R0 ;  /* 0x0000000000077308 */ /* 0x0005e20000000800 */
[C---:B------:R-:W-:Y:S01]  /*8900*/  HMMA.16816.F32 R144, R124.reuse, R156, R144 ;  /* 0x0000009c7c90723c */ /* 0x040fe20000001890 */
[--C-:B------:R-:W-:Y:S01]  /*8910*/  FFMA.FTZ R4, R187, UR17, -R11.reuse ;  /* 0x00000011bb047c23 */ /* 0x100fe2000801080b */
[----:B------:R-:W-:Y:S02]  /*8920*/  F2FP.F16.F32.PACK_AB R128, R143, R176 ;  /* 0x000000b08f80723e */ /* 0x000fe400000000ff */
[----:B----4-:R-:W-:Y:S02]  /*8930*/  F2FP.F16.F32.PACK_AB R130, R141, R142 ;  /* 0x0000008e8d82723e */ /* 0x010fe400000000ff */
[C---:B------:R-:W-:Y:S01]  /*8940*/  HMMA.16816.F32 R152, R124.reuse, R158, R152 ;  /* 0x0000009e7c98723c */ /* 0x040fe20000001898 */
[----:B------:R4:W5:Y:S05]  /*8950*/  MUFU.EX2 R140, R4 ;  /* 0x00000004008c7308 */ /* 0x00096a0000000800 */
[----:B---3--:R-:W-:Y:S01]  /*8960*/  HMMA.16816.F32 R160, R124, R172, R160 ;  /* 0x000000ac7ca0723c */ /* 0x008fe200000018a0 */
[----:B--2---:R-:W-:-:S05]  /*8970*/  FFMA.FTZ R0, R182, UR17, -R11 ;  /* 0x00000011b6007c23 */ /* 0x004fca000801080b */
[C---:B------:R-:W-:Y:S01]  /*8980*/  HMMA.16816.F32 R168, R124.reuse, R174, R168 ;  /* 0x000000ae7ca8723c */ /* 0x040fe200000018a8 */
[----:B------:R2:W3:Y:S01]  /*8990*/  MUFU.EX2 R6, R0 ;  /* 0x0000000000067308 */ /* 0x0004e20000000800 */
[----:B----4-:R-:W-:Y:S01]  /*89a0*/  FFMA.FTZ R4, R184, R9, R248 ;  /* 0x00000009b8047223 */ /* 0x010fe200000100f8 */
[----:B-----5:R-:W-:Y:S01]  /*89b0*/  FADD.FTZ R3, R140, R3 ;  /* 0x000000038c037221 */ /* 0x020fe20000010000 */
[C---:B------:R-:W-:Y:S02]  /*89c0*/  F2FP.F16.F32.PACK_AB R129, R10.reuse, R140 ;  /* 0x0000008c0a81723e */ /* 0x040fe400000000ff */
[----:B------:R-:W-:Y:S01]  /*89d0*/  HMMA.16816.F32 R40, R124, R48, R196 ;  /* 0x000000307c28723c */ /* 0x000fe200000018c4 */
[----:B------:R-:W-:Y:S01]  /*89e0*/  FADD.FTZ R4, R247, R4 ;  /* 0x00000004f7047221 */ /* 0x000fe20000010000 */
[----:B------:R-:W-:-:S03]  /*89f0*/  FADD.FTZ R3, R10, R3 ;  /* 0x000000030a037221 */ /* 0x000fc60000010000 */
[----:B------:R-:W-:Y:S01]  /*8a00*/  FADD.FTZ R4, R246, R4 ;  /* 0x00000004f6047221 */ /* 0x000fe20000010000 */
[----:B------:R-:W-:Y:S01]  /*8a10*/  FADD.FTZ R3, R7, R3 ;  /* 0x0000000307037221 */ /* 0x000fe20000010000 */
[C---:B------:R-:W-:Y:S02]  /*8a20*/  HMMA.16816.F32 R44, R124.reuse, R50, R44 ;  /* 0x000000327c2c723c */ /* 0x040fe4000000182c */
[----:B------:R-:W-:Y:S01]  /*8a30*/  FADD.FTZ R4, R249, R4 ;  /* 0x00000004f9047221 */ /* 0x000fe20000010000 */
[----:B--2---:R-:W-:Y:S01]  /*8a40*/  FFMA.FTZ R0, R252, R8, R211 ;  /* 0x00000008fc007223 */ /* 0x004fe200000100d3 */
[C---:B---3--:R-:W-:Y:S01]  /*8a50*/  FADD.FTZ R248, R6.reuse, R3 ;  /* 0x0000000306f87221 */ /* 0x048fe20000010000 */
[----:B------:R-:W-:Y:S01]  /*8a60*/  F2FP.F16.F32.PACK_AB R131, R6, R7 ;  /* 0x000000070683723e */ /* 0x000fe200000000ff */
        /* <DEDUP_REMOVED lines=8> */
[----:B------:R-:W-:Y:S01]  /*8af0*/  FADD.FTZ R2, R241, R2 ;  /* 0x00000002f1027221 */ /* 0x000fe20000010000 */
[----:B------:R-:W-:Y:S01]  /*8b00*/  FADD.FTZ R0, R208, R0 ;  /* 0x00000000d0007221 */ /* 0x000fe20000010000 */
[----:B------:R-:W-:Y:S01]  /*8b10*/  HMMA.16816.F32 R60, R124, R66, R60 ;  /* 0x000000427c3c723c */ /* 0x000fe2000000183c */
[----:B------:R-:W-:Y:S01]  /*8b20*/  FADD.FTZ R247, R141, R4 ;  /* 0x000000048df77221 */ /* 0x000fe20000010000 */
[----:B------:R-:W-:Y:S01]  /*8b30*/  FADD.FTZ R2, R205, R2 ;  /* 0x00000002cd027221 */ /* 0x000fe20000010000 */
[----:B------:R-:W-:-:S03]  /*8b40*/  FADD.FTZ R0, R201, R0 ;  /* 0x00000000c9007221 */ /* 0x000fc60000010000 */
[----:B------:R-:W-:Y:S01]  /*8b50*/  FADD.FTZ R2, R204, R2 ;  /* 0x00000002cc027221 */ /* 0x000fe20000010000 */
[----:B------:R-:W-:Y:S01]  /*8b60*/  FADD.FTZ R0, R200, R0 ;  /* 0x00000000c8007221 */ /* 0x000fe20000010000 */
[----:B------:R2:W-:Y:S01]  /*8b70*/  STL [R1+0xc], R247 ;  /* 0x00000cf701007387 */ /* 0x0005e20000100800 */
[C---:B------:R-:W-:Y:S01]  /*8b80*/  HMMA.16816.F32 R72, R124.reuse, R80, R72 ;  /* 0x000000507c48723c */ /* 0x040fe20000001848 */
[----:B------:R-:W-:Y:S01]  /*8b90*/  FADD.FTZ R2, R203, R2 ;  /* 0x00000002cb027221 */ /* 0x000fe20000010000 */
[----:B------:R-:W-:Y:S01]  /*8ba0*/  FADD.FTZ R0, R179, R0 ;  /* 0x00000000b3007221 */ /* 0x000fe20000010000 */
[----:B------:R2:W-:Y:S02]  /*8bb0*/  STL [R1+0x8], R248 ;  /* 0x000008f801007387 */ /* 0x0005e40000100800 */
[----:B------:R-:W-:Y:S01]  /*8bc0*/  FADD.FTZ R250, R202, R2 ;  /* 0x00000002cafa7221 */ /* 0x000fe20000010000 */
[----:B------:R-:W-:Y:S01]  /*8bd0*/  FADD.FTZ R252, R177, R0 ;  /* 0x00000000b1fc7221 */ /* 0x000fe20000010000 */
[C---:B------:R-:W-:Y:S03]  /*8be0*/  HMMA.16816.F32 R76, R124.reuse, R82, R76 ;  /* 0x000000527c4c723c */ /* 0x040fe6000000184c */
[----:B------:R2:W-:Y:S03]  /*8bf0*/  STL [R1+0x4], R250 ;  /* 0x000004fa01007387 */ /* 0x0005e60000100800 */
[C---:B-1----:R-:W-:Y:S01]  /*8c00*/  HMMA.16816.F32 R88, R124.reuse, R96, R88 ;  /* 0x000000607c58723c */ /* 0x042fe20000001858 */
[----:B------:R2:W-:Y:S05]  /*8c10*/  STL [R1], R252 ;  /* 0x000000fc01007387 */ /* 0x0005ea0000100800 */
        /* <DEDUP_REMOVED lines=30> */
[----:B------:R-:W1:Y:S01]  /*8e00*/  @!P3 LDC.64 R10, c[0x0][0x220] ;  /* 0x00008800ff0abb82 */ /* 0x000e620000000a00 */
[----:B------:R-:W-:-:S04]  /*8e10*/  DEPBAR.LE SB0, 0x0 ;  /* 0x000080000000791a */ /* 0x000fc80000000000 */
[----:B------:R-:W-:-:S03]  /*8e20*/  USHF.R.S32.HI UR4, URZ, 0x1f, UR19 ;  /* 0x0000001f3f047899 */ /* 0x000fc60008011413 */
[----:B------:R-:W-:Y:S01]  /*8e30*/  BAR.SYNC.DEFER_BLOCKING 0x0 ;  /* 0x0000000000007b1d */ /* 0x000fe20000010000 */
[----:B------:R-:W-:Y:S02]  /*8e40*/  UIMAD.WIDE.U32 UR6, UR19, UR8, URZ ;  /* 0x00000008130672a5 */ /* 0x000fe4000f8e003f */
[----:B------:R-:W-:Y:S02]  /*8e50*/  UIMAD UR4, UR4, UR8, URZ ;  /* 0x00000008040472a4 */ /* 0x000fe4000f8e023f */
[----:B------:R-:W-:-:S03]  /*8e60*/  UISETP.GT.AND UP0, UPT, UR19, UR12, UPT ;  /* 0x0000000c1300728c */ /* 0x000fc6000bf04270 */
[----:B------:R-:W4:Y:S01]  /*8e70*/  @!P2 LDC.64 R6, c[0x0][0x220] ;  /* 0x00008800ff06ab82 */ /* 0x000f220000000a00 */
[----:B------:R-:W-:Y:S01]  /*8e80*/  UIMAD UR4, UR19, UR9, UR4 ;  /* 0x00000009130472a4 */ /* 0x000fe2000f8e0204 */
[----:B------:R-:W-:Y:S02]  /*8e90*/  IMAD.U32 R0, RZ, RZ, UR6 ;  /* 0x00000006ff007e24 */ /* 0x000fe4000f8e00ff */
[----:B------:R-:W-:Y:S01]  /*8ea0*/  IMAD.U32 R4, RZ, RZ, UR6 ;  /* 0x00000006ff047e24 */ /* 0x000fe2000f8e00ff */
[----:B------:R-:W-:-:S03]  /*8eb0*/  UIADD3 UR4, UR7, UR4, URZ ;  /* 0x0000000407047290 */ /* 0x000fc6000fffe03f */
[----:B------:R-:W5:Y:S03]  /*8ec0*/  @!P3 LDC.64 R8, c[0x0][0x220] ;  /* 0x00008800ff08bb82 */ /* 0x000f660000000a00 */
[----:B------:R-:W-:-:S05]  /*8ed0*/  IMAD.U32 R3, RZ, RZ, UR4 ;  /* 0x00000004ff037e24 */ /* 0x000fca000f8e00ff */
[----:B------:R-:W5:Y:S01]  /*8ee0*/  @!P2 LDC.64 R12, c[0x0][0x220] ;  /* 0x00008800ff0cab82 */ /* 0x000f620000000a00 */
[----:B------:R-:W-:Y:S01]  /*8ef0*/  @P3 STS.128 [R227+0xa000], RZ ;  /* 0x00a000ffe3003388 */ /* 0x000fe20000000c00 */
[----:B--2---:R-:W-:-:S04]  /*8f00*/  LEA R0, P1, R0, R180, 0x5 ;  /* 0x000000b400007211 */ /* 0x004fc800078228ff */
[----:B------:R-:W-:Y:S02]  /*8f10*/  IADD3 R2, P0, R0, UR16, RZ ;  /* 0x0000001000027c10 */ /* 0x000fe4000ff1e0ff */
[----:B---3--:R-:W-:Y:S02]  /*8f20*/  LEA.HI.X R3, R4, R185, R3, 0x5, P1 ;  /* 0x000000b904037211 */ /* 0x008fe400008f2c03 */
[C---:B-1----:R-:W-:Y:S02]  /*8f30*/  @!P3 LEA R10, P5, R0.reuse, R10, 0x1 ;  /* 0x0000000a000ab211 */ /* 0x042fe400078a08ff */
[----:B----4-:R-:W-:Y:S02]  /*8f40*/  @!P2 LEA R6, P1, R0, R6, 0x1 ;  /* 0x000000060006a211 */ /* 0x010fe400078208ff */
[----:B-----5:R-:W-:Y:S02]  /*8f50*/  @!P3 LEA R8, P4, R2, R8, 0x1 ;  /* 0x000000080208b211 */ /* 0x020fe400078808ff */
[----:B------:R-:W-:-:S02]  /*8f60*/  IADD3.X R5, R3, UR15, RZ, P0, !PT ;  /* 0x0000000f03057c10 */ /* 0x000fc400087fe4ff */
[--C-:B------:R-:W-:Y:S02]  /*8f70*/  @!P3 LEA.HI.X R11, R0, R11, R3.reuse, 0x1, P5 ;  /* 0x0000000b000bb211 */ /* 0x100fe400028f0c03 */
[----:B------:R-:W-:Y:S02]  /*8f80*/  @!P2 LEA R4, P0, R2, R12, 0x1 ;  /* 0x0000000c0204a211 */ /* 0x000fe400078008ff */
[----:B------:R-:W-:Y:S01]  /*8f90*/  @!P2 LEA.HI.X R7, R0, R7, R3, 0x1, P1 ;  /* 0x000000070007a211 */ /* 0x000fe200008f0c03 */
[----:B------:R-:W-:Y:S01]  /*8fa0*/  @!PT LDS RZ, [RZ] ;  /* 0x00000000fffff984 */ /* 0x000fe20000000800 */
[----:B------:R-:W-:Y:S01]  /*8fb0*/  @!PT LDS RZ, [RZ] ;  /* 0x00000000fffff984 */ /* 0x000fe20000000800 */
[----:B------:R-:W-:Y:S01]  /*8fc0*/  @!PT LDS RZ, [RZ] ;  /* 0x00000000fffff984 */ /* 0x000fe20000000800 */
[----:B------:R-:W-:Y:S01]  /*8fd0*/  @!P3 LDGSTS.E.BYPASS.LTC128B.128 [R227+0xa000], desc[UR22][R10.64] ;  /* 0x0a0000000ae3bfae */ /* 0x000fe2000b901d56 */
[C-C-:B------:R-:W-:Y:S02]  /*8fe0*/  @!P3 LEA.HI.X R9, R2.reuse, R9, R5.reuse, 0x1, P4 ;  /* 0x000000090209b211 */ /* 0x140fe400020f0c05 */
[----:B------:R-:W-:Y:S01]  /*8ff0*/  @!P2 LEA.HI.X R5, R2, R13, R5, 0x1, P0 ;  /* 0x0000000d0205a211 */ /* 0x000fe200000f0c05 */
[----:B------:R-:W-:Y:S01]  /*9000*/  @P2 STS.128 [R227+0xb000], RZ ;  /* 0x00b000ffe3002388 */ /* 0x000fe20000000c00 */
[----:B------:R-:W-:-:S03]  /*9010*/  PLOP3.LUT P0, PT, PT, PT, UP0, 0x80, 0x0 ;  /* 0x000000000000781c */ /* 0x000fc60003f0f008 */
        /* <DEDUP_REMOVED lines=14> */
[----:B------:R-:W-:Y:S04]  /*9100*/  LDSM.16.M88.4 R24, [R212+0x8000] ;  /* 0x00800000d418783b */ /* 0x000fe80000000200 */
[----:B------:R-:W-:Y:S04]  /*9110*/  LDSM.16.M88.4 R20, [R212+0x8800] ;  /* 0x00880000d414783b */ /* 0x000fe80000000200 */
[----:B------:R-:W-:Y:S04]  /*9120*/  LDSM.16.M88.4 R32, [R223] ;  /* 0x00000000df20783b */ /* 0x000fe80000000200 */
[----:B------:R-:W-:Y:S04]  /*9130*/  LDSM.16.M88.4 R12, [R216+0x2000] ;  /* 0x00200000d80c783b */ /* 0x000fe80000000200 */
[----:B-1----:R-:W1:Y:S04]  /*9140*/  LDSM.16.M88.4 R8, [R214] ;  /* 0x00000000d608783b */ /* 0x002e680000000200 */
[----:B------:R-:W-:Y:S04]  /*9150*/  LDSM.16.M88.4 R28, [R226] ;  /* 0x00000000e21c783b */ /* 0x000fe80000000200 */
[----:B--2---:R-:W2:Y:S04]  /*9160*/  LDSM.16.M88.4 R4, [R214+0x2000] ;  /* 0x00200000d604783b */ /* 0x004ea80000000200 */
[----:B------:R-:W3:Y:S04]  /*9170*/  LDSM.16.M88.4 R16, [R216] ;  /* 0x00000000d810783b */ /* 0x000ee80000000200 */
[----:B------:R-:W0:Y:S01]  /*9180*/  LDGDEPBAR ;  /* 0x00000000000079af */ /* 0x000e220000000000 */
[C---:B-1----:R-:W-:Y:S06]  /*9190*/  HMMA.16816.F32 R188, R8.reuse, R24, RZ ;  /* 0x0000001808bc723c */ /* 0x042fec00000018ff */
[----:B------:R-:W-:Y:S06]  /*91a0*/  HMMA.16816.F32 R196, R8, R26, RZ ;  /* 0x0000001a08c4723c */ /* 0x000fec00000018ff */
[C---:B--2---:R-:W-:Y:S06]  /*91b0*/  HMMA.16816.F32 R180, R4.reuse, R24, RZ ;  /* 0x0000001804b4723c */ /* 0x044fec00000018ff */
[C---:B------:R-:W-:Y:S01]  /*91c0*/  HMMA.16816.F32 R176, R4.reuse, R26, RZ ;  /* 0x0000001a04b0723c */ /* 0x040fe200000018ff */
[----:B------:R-:W-:Y:S05]  /*91d0*/  LDSM.16.M88.4 R24, [R220+0x8000] ;  /* 0x00800000dc18783b */ /* 0x000fea0000000200 */
[C---:B------:R-:W-:Y:S06]  /*91e0*/  HMMA.16816.F32 R136, R4.reuse, R22, RZ ;  /* 0x000000160488723c */ /* 0x040fec00000018ff */
[-C--:B------:R-:W-:Y:S01]  /*91f0*/  HMMA.16816.F32 R140, R4, R20.reuse, RZ ;  /* 0x00000014048c723c */ /* 0x080fe200000018ff */
[----:B------:R-:W-:Y:S05]  /*9200*/  LDSM.16.M88.4 R4, [R222+0x2000] ;  /* 0x00200000de04783b */ /* 0x000fea0000000200 */
[C---:B------:R-:W-:Y:S06]  /*9210*/  HMMA.16816.F32 R132, R8.reuse, R20, RZ ;  /* 0x000000140884723c */ /* 0x040fec00000018ff */
[----:B------:R-:W-:Y:S01]  /*9220*/  HMMA.16816.F32 R184, R8, R22, RZ ;  /* 0x0000001608b8723c */ /* 0x000fe200000018ff */
[----:B------:R-:W1:Y:S04]  /*9230*/  LDSM.16.M88.4 R20, [R220+0x8800] ;  /* 0x00880000dc14783b */ /* 0x000e680000000200 */
[----:B------:R-:W2:Y:S01]  /*9240*/  LDSM.16.M88.4 R8, [R222] ;  /* 0x00000000de08783b */ /* 0x000ea20000000200 */
[C---:B------:R-:W-:Y:S06]  /*9250*/  HMMA.16816.F32 R204, R12.reuse, R32, R180 ;  /* 0x000000200ccc723c */ /* 0x040fec00000018b4 */
[C---:B------:R-:W-:Y:S06]  /*9260*/  HMMA.16816.F32 R192, R12.reuse, R34, R176 ;  /* 0x000000220cc0723c */ /* 0x040fec00000018b0 */
[----:B------:R-:W-:Y:S01]  /*9270*/  HMMA.16816.F32 R180, R12, R30, R136 ;  /* 0x0000001e0cb4723c */ /* 0x000fe20000001888 */
[----:B------:R-:W-:Y:S05]  /*9280*/  LDSM.16.M88.4 R136, [R219] ;  /* 0x00000000db88783b */ /* 0x000fea0000000200 */
[----:B---3--:R-:W-:Y:S06]  /*9290*/  HMMA.16816.F32 R176, R16, R32, R188 ;  /* 0x0000002010b0723c */ /* 0x008fec00000018bc */
[----:B------:R-:W-:Y:S01]  /*92a0*/  HMMA.16816.F32 R200, R12, R28, R140 ;  /* 0x0000001c0cc8723c */ /* 0x000fe2000000188c */
[----:B------:R-:W3:Y:S05]  /*92b0*/  LDSM.16.M88.4 R12, [R221+0x2000] ;  /* 0x00200000dd0c783b */ /* 0x000eea0000000200 */
[C---:B------:R-:W-:Y:S06]  /*92c0*/  HMMA.16816.F32 R32, R16.reuse, R34, R196 ;  /* 0x000000221020723c */ /* 0x040fec00000018c4 */
[C---:B------:R-:W-:Y:S01]  /*92d0*/  HMMA.16816.F32 R140, R16.reuse, R28, R132 ;  /* 0x0000001c108c723c */ /* 0x040fe20000001884 */
[----:B------:R-:W4:Y:S05]  /*92e0*/  LDSM.16.M88.4 R132, [R219+0x800] ;  /* 0x00080000db84783b */ /* 0x000f2a0000000200 */
[----:B------:R-:W-:Y:S01]  /*92f0*/  HMMA.16816.F32 R28, R16, R30, R184 ;  /* 0x0000001e101c723c */ /* 0x000fe200000018b8 */
[----:B------:R-:W5:Y:S05]  /*9300*/  LDSM.16.M88.4 R16, [R221] ;  /* 0x00000000dd10783b */ /* 0x000f6a0000000200 */
[----:B-1----:R-:W-:Y:S06]  /*9310*/  HMMA.16816.F32 R184, R4, R22, R180 ;  /* 0x0000001604b8723c */ /* 0x002fec00000018b4 */
[-C--:B--2---:R-:W-:Y:S06]  /*9320*/  HMMA.16816.F32 R180, R8, R24.reuse, R176 ;  /* 0x0000001808b4723c */ /* 0x084fec00000018b0 */
[C---:B------:R-:W-:Y:S06]  /*9330*/  HMMA.16816.F32 R204, R4.reuse, R24, R204 ;  /* 0x0000001804cc723c */ /* 0x040fec00000018cc */
[C---:B------:R-:W-:Y:S06]  /*9340*/  HMMA.16816.F32 R200, R4.reuse, R20, R200 ;  /* 0x0000001404c8723c */ /* 0x040fec00000018c8 */
[-C--:B------:R-:W-:Y:S01]  /*9350*/  HMMA.16816.F32 R188, R4, R26.reuse, R192 ;  /* 0x0000001a04bc723c */ /* 0x080fe200000018c0 */
[----:B------:R-:W-:Y:S05]  /*9360*/  LDSM.16.M88.4 R4, [R214+0x6000] ;  /* 0x00600000d604783b */ /* 0x000fea0000000200 */
[C---:B------:R-:W-:Y:S01]  /*9370*/  HMMA.16816.F32 R176, R8.reuse, R26, R32 ;  /* 0x0000001a08b0723c */ /* 0x040fe20000001820 */
[----:B------:R-:W1:Y:S05]  /*9380*/  LDSM.16.M88.4 R32, [R212+0x9000] ;  /* 0x00900000d420783b */ /* 0x000e6a0000000200 */
[C---:B------:R-:W-:Y:S06]  /*9390*/  HMMA.16816.F32 R24, R8.reuse, R20, R140 ;  /* 0x000000140818723c */ /* 0x040fec000000188c */
[----:B------:R-:W-:Y:S01]  /*93a0*/  HMMA.16816.F32 R20, R8, R22, R28 ;  /* 0x000000160814723c */ /* 0x000fe2000000181c */
[----:B------:R-:W2:Y:S04]  /*93b0*/  LDSM.16.M88.4 R28, [R212+0x9800] ;  /* 0x00980000d41c783b */ /* 0x000ea80000000200 */
[----:B------:R-:W2:Y:S01]  /*93c0*/  LDSM.16.M88.4 R8, [R214+0x4000] ;  /* 0x00400000d608783b */ /* 0x000ea20000000200 */
[C---:B---3--:R-:W-:Y:S06]  /*93d0*/  HMMA.16816.F32 R204, R12.reuse, R136, R204 ;  /* 0x000000880ccc723c */ /* 0x048fec00000018cc */
[C---:B------:R-:W-:Y:S06]  /*93e0*/  HMMA.16816.F32 R188, R12.reuse, R138, R188 ;  /* 0x0000008a0cbc723c */ /* 0x040fec00000018bc */
[C---:B----4-:R-:W-:Y:S06]  /*93f0*/  HMMA.16816.F32 R208, R12.reuse, R132, R200 ;  /* 0x000000840cd0723c */ /* 0x050fec00000018c8 */
[----:B------:R-:W-:Y:S06]  /*9400*/  HMMA.16816.F32 R184, R12, R134, R184 ;  /* 0x000000860cb8723c */ /* 0x000fec00000018b8 */
[C---:B-----5:R-:W-:Y:S06]  /*9410*/  HMMA.16816.F32 R180, R16.reuse, R136, R180 ;  /* 0x0000008810b4723c */ /* 0x060fec00000018b4 */
[C---:B------:R-:W-:Y:S01]  /*9420*/  HMMA.16816.F32 R140, R16.reuse, R138, R176 ;  /* 0x0000008a108c723c */ /* 0x040fe200000018b0 */
[----:B------:R-:W-:Y:S05]  /*9430*/  LDSM.16.M88.4 R136, [R225] ;  /* 0x00000000e188783b */ /* 0x000fea0000000200 */
[C---:B------:R-:W-:Y:S01]  /*9440*/  HMMA.16816.F32 R12, R16.reuse, R132, R24 ;  /* 0x00000084100c723c */ /* 0x040fe20000001818 */
[----:B------:R-:W-:Y:S05]  /*9450*/  LDSM.16.M88.4 R24, [R216+0x4000] ;  /* 0x00400000d818783b */ /* 0x000fea0000000200 */
[----:B------:R-:W-:Y:S01]  /*9460*/  HMMA.16816.F32 R16, R16, R134, R20 ;  /* 0x000000861010723c */ /* 0x000fe20000001814 */
[----:B------:R-:W3:Y:S04]  /*9470*/  LDSM.16.M88.4 R20, [R216+0x6000] ;  /* 0x00600000d814783b */ /* 0x000ee80000000200 */
[----:B------:R-:W4:Y:S01]  /*9480*/  LDSM.16.M88.4 R132, [R224] ;  /* 0x00000000e084783b */ /* 0x000f220000000200 */
[C---:B-1----:R-:W-:Y:S06]  /*9490*/  HMMA.16816.F32 R204, R4.reuse, R32, R204 ;  /* 0x0000002004cc723c */ /* 0x042fec00000018cc */
[C---:B------:R-:W-:Y:S06]  /*94a0*/  HMMA.16816.F32 R188, R4.reuse, R34, R188 ;  /* 0x0000002204bc723c */ /* 0x040fec00000018bc */
[C---:B--2---:R-:W-:Y:S06]  /*94b0*/  HMMA.16816.F32 R208, R4.reuse, R28, R208 ;  /* 0x0000001c04d0723c */ /* 0x044fec00000018d0 */
[----:B------:R-:W-:Y:S06]  /*94c0*/  HMMA.16816.F32 R184, R4, R30, R184 ;  /* 0x0000001e04b8723c */ /* 0x000fec00000018b8 */
[C---:B------:R-:W-:Y:S06]  /*94d0*/  HMMA.16816.F32 R176, R8.reuse, R32, R180 ;  /* 0x0000002008b0723c */ /* 0x040fec00000018b4 */
[C---:B------:R-:W-:Y:S01]  /*94e0*/  HMMA.16816.F32 R140, R8.reuse, R34, R140 ;  /* 0x00000022088c723c */ /* 0x040fe2000000188c */
[----:B------:R-:W-:Y:S05]  /*94f0*/  LDSM.16.M88.4 R32, [R220+0x9000] ;  /* 0x00900000dc20783b */ /* 0x000fea0000000200 */
[C---:B------:R-:W-:Y:S01]  /*9500*/  HMMA.16816.F32 R4, R8.reuse, R28, R12 ;  /* 0x0000001c0804723c */ /* 0x040fe2000000180c */
[----:B------:R-:W1:Y:S05]  /*9510*/  LDSM.16.M88.4 R12, [R222+0x6000] ;  /* 0x00600000de0c783b */ /* 0x000e6a0000000200 */
[----:B------:R-:W-:Y:S01]  /*9520*/  HMMA.16816.F32 R8, R8, R30, R16 ;  /* 0x0000001e0808723c */ /* 0x000fe20000001810 */
[----:B------:R-:W2:Y:S04]  /*9530*/  LDSM.16.M88.4 R28, [R220+0x9800] ;  /* 0x00980000dc1c783b */ /* 0x000ea80000000200 */
[----:B------:R-:W5:Y:S01]  /*9540*/  LDSM.16.M88.4 R16, [R222+0x4000] ;  /* 0x00400000de10783b */ /* 0x000f620000000200 */
[C---:B---3--:R-:W-:Y:S06]  /*9550*/  HMMA.16816.F32 R204, R20.reuse, R136, R204 ;  /* 0x0000008814cc723c */ /* 0x048fec00000018cc */
[C---:B------:R-:W-:Y:S06]  /*9560*/  HMMA.16816.F32 R180, R20.reuse, R138, R188 ;  /* 0x0000008a14b4723c */ /* 0x040fec00000018bc */
[C---:B----4-:R-:W-:Y:S06]  /*9570*/  HMMA.16816.F32 R208, R20.reuse, R132, R208 ;  /* 0x0000008414d0723c */ /* 0x050fec00000018d0 */
[----:B------:R-:W-:Y:S01]  /*9580*/  HMMA.16816.F32 R200, R20, R134, R184 ;  /* 0x0000008614c8723c */ /* 0x000fe200000018b8 */
[----:B------:R-:W-:Y:S05]  /*9590*/  LDSM.16.M88.4 R20, [R219+0x1800] ;  /* 0x00180000db14783b */ /* 0x000fea0000000200 */
[C---:B------:R-:W-:Y:S06]  /*95a0*/  HMMA.16816.F32 R196, R24.reuse, R136, R176 ;  /* 0x0000008818c4723c */ /* 0x040fec00000018b0 */
[C---:B------:R-:W-:Y:S06]  /*95b0*/  HMMA.16816.F32 R192, R24.reuse, R138, R140 ;  /* 0x0000008a18c0723c */ /* 0x040fec000000188c */
[C---:B------:R-:W-:Y:S01]  /*95c0*/  HMMA.16816.F32 R188, R24.reuse, R132, R4 ;  /* 0x0000008418bc723c */ /* 0x040fe20000001804 */
[----:B------:R-:W-:Y:S05]  /*95d0*/  LDSM.16.M88.4 R4, [R221+0x6000] ;  /* 0x00600000dd04783b */ /* 0x000fea0000000200 */
[----:B------:R-:W-:Y:S01]  /*95e0*/  HMMA.16816.F32 R140, R24, R134, R8 ;  /* 0x00000086188c723c */ /* 0x000fe20000001808 */
[----:B------:R-:W3:Y:S04]  /*95f0*/  LDSM.16.M88.4 R24, [R219+0x1000] ;  /* 0x00100000db18783b */ /* 0x000ee80000000200 */
[----:B------:R-:W4:Y:S01]  /*9600*/  LDSM.16.M88.4 R8, [R221+0x4000] ;  /* 0x00400000dd08783b */ /* 0x000f220000000200 */
[----:B-1----:R-:W-:Y:S01]  /*9610*/  HMMA.16816.F32 R184, R12, R32, R204 ;  /* 0x000000200cb8723c */ /* 0x002fe200000018cc */
[----:B------:R-:W-:-:S05]  /*9620*/  DEPBAR.LE SB0, 0x0 ;  /* 0x000080000000791a */ /* 0x000fca0000000000 */
[C---:B------:R-:W-:Y:S06]  /*9630*/  HMMA.16816.F32 R180, R12.reuse, R34, R180 ;  /* 0x000000220cb4723c */ /* 0x040fec00000018b4 */
[C---:B--2---:R-:W-:Y:S06]  /*9640*/  HMMA.16816.F32 R176, R12.reuse, R28, R208 ;  /* 0x0000001c0cb0723c */ /* 0x044fec00000018d0 */
[----:B------:R-:W-:Y:S06]  /*9650*/  HMMA.16816.F32 R136, R12, R30, R200 ;  /* 0x0000001e0c88723c */ /* 0x000fec00000018c8 */
[C---:B-----5:R-:W-:Y:S06]  /*9660*/  HMMA.16816.F32 R132, R16.reuse, R32, R196 ;  /* 0x000000201084723c */ /* 0x060fec00000018c4 */
[C---:B------:R-:W-:Y:S06]  /*9670*/  HMMA.16816.F32 R32, R16.reuse, R34, R192 ;  /* 0x000000221020723c */ /* 0x040fec00000018c0 */
[C---:B------:R-:W-:Y:S06]  /*9680*/  HMMA.16816.F32 R12, R16.reuse, R28, R188 ;  /* 0x0000001c100c723c */ /* 0x040fec00000018bc */
[----:B------:R-:W-:Y:S06]  /*9690*/  HMMA.16816.F32 R16, R16, R30, R140 ;  /* 0x0000001e1010723c */ /* 0x000fec000000188c */
[C---:B---3--:R-:W-:Y:S06]  /*96a0*/  HMMA.16816.F32 R184, R4.reuse, R24, R184 ;  /* 0x0000001804b8723c */ /* 0x048fec00000018b8 */
[----:B------:R-:W-:Y:S06]  /*96b0*/  HMMA.16816.F32 R180, R4, R26, R180 ;  /* 0x0000001a04b4723c */ /* 0x000fec00000018b4 */
[C---:B----4-:R-:W-:Y:S06]  /*96c0*/  HMMA.16816.F32 R132, R8.reuse, R24, R132 ;  /* 0x000000180884723c */ /* 0x050fec0000001884 */
[----:B------:R-:W-:Y:S06]  /*96d0*/  HMMA.16816.F32 R32, R8, R26, R32 ;  /* 0x0000001a0820723c */ /* 0x000fec0000001820 */
[C---:B------:R-:W-:Y:S06]  /*96e0*/  HMMA.16816.F32 R176, R4.reuse, R20, R176 ;  /* 0x0000001404b0723c */ /* 0x040fec00000018b0 */
[----:B------:R-:W-:Y:S06]  /*96f0*/  HMMA.16816.F32 R140, R4, R22, R136 ;  /* 0x00000016048c723c */ /* 0x000fec0000001888 */
        /* <DEDUP_REMOVED lines=54> */
.L_x_1399:
[----:B------:R-:W-:Y:S05]  /*9a60*/  BSYNC B0 ;  /* 0x0000000000007941 */ /* 0x000fea0003800000 */
.L_x_1398:
[----:B------:R-:W0:Y:S02]  /*9a70*/  LDGDEPBAR ;  /* 0x00000000000079af */ /* 0x000e240000000000 */
.L_x_1397:
[----:B------:R-:W-:Y:S02]  /*9a80*/  MOV R0, UR19 ;  /* 0x0000001300007c02 */ /* 0x000fe40008000f00 */
[----:B------:R-:W-:Y:S02]  /*9a90*/  MOV R194, R250 ;  /* 0x000000fa00c27202 */ /* 0x000fe40000000f00 */
[----:B------:R-:W-:Y:S02]  /*9aa0*/  LEA R0, R0, R251, 0x5 ;  /* 0x000000fb00007211 */ /* 0x000fe400078e28ff */
[----:B------:R-:W-:Y:S02]  /*9ab0*/  MOV R195, R248 ;  /* 0x000000f800c37202 */ /* 0x000fe40000000f00 */
[C---:B------:R-:W-:Y:S02]  /*9ac0*/  ISETP.GE.AND P5, PT, R0.reuse, R235, PT ;  /* 0x000000eb0000720c */ /* 0x040fe40003fa6270 */
[----:B------:R-:W-:-:S02]  /*9ad0*/  ISETP.GE.AND P4, PT, R0, R234, PT ;  /* 0x000000ea0000720c */ /* 0x000fc40003f86270 */
[C---:B------:R-:W-:Y:S02]  /*9ae0*/  ISETP.LT.OR P5, PT, R0.reuse, R231, P5 ;  /* 0x000000e70000720c */ /* 0x040fe40002fa1670 */
[C---:B-1----:R-:W-:Y:S02]  /*9af0*/  IADD3 R7, R0.reuse, 0x1, RZ ;  /* 0x0000000100077810 */ /* 0x042fe40007ffe0ff */
[----:B------:R-:W-:Y:S02]  /*9b00*/  IADD3 R6, R0, 0x8, RZ ;  /* 0x0000000800067810 */ /* 0x000fe40007ffe0ff */
[----:B------:R-:W-:Y:S02]  /*9b10*/  FSEL R9, R132, -INF , !P5 ;  /* 0xff80000084097808 */ /* 0x000fe40006800000 */
[----:B------:R-:W-:Y:S02]  /*9b20*/  ISETP.LT.OR P4, PT, R0, R230, P4 ;  /* 0x000000e60000720c */ /* 0x000fe40002781670 */
[----:B------:R-:W-:-:S02]  /*9b30*/  ISETP.GE.AND P1, PT, R7, R234, PT ;  /* 0x000000ea0700720c */ /* 0x000fc40003f26270 */
[----:B------:R-:W-:Y:S02]  /*9b40*/  ISETP.GE.AND P5, PT, R6, R235, PT ;  /* 0x000000eb0600720c */ /* 0x000fe40003fa6270 */
[----:B--2---:R-:W-:Y:S02]  /*9b50*/  IADD3 R5, R0, 0x9, RZ ;  /* 0x0000000900057810 */ /* 0x004fe40007ffe0ff */
[----:B------:R-:W-:Y:S02]  /*9b60*/  ISETP.LT.OR P1, PT, R7, R230, P1 ;  /* 0x000000e60700720c */ /* 0x000fe40000f21670 */
[----:B------:R-:W-:Y:S02]  /*9b70*/  FSEL R10, R134, -INF , !P4 ;  /* 0xff800000860a7808 */ /* 0x000fe40006000000 */
[----:B------:R-:W-:Y:S02]  /*9b80*/  ISETP.LT.OR P5, PT, R6, R231, P5 ;  /* 0x000000e70600720c */ /* 0x000fe40002fa1670 */
[----:B------:R-:W-:-:S02]  /*9b90*/  ISETP.GE.AND P4, PT, R5, R235, PT ;  /* 0x000000eb0500720c */ /* 0x000fc40003f86270 */
[----:B------:R-:W-:Y:S02]  /*9ba0*/  FSEL R17, R135, -INF , !P1 ;  /* 0xff80000087117808 */ /* 0x000fe40004800000 */
[----:B------:R-:W-:Y:S02]  /*9bb0*/  FSEL R15, R32, -INF , !P5 ;  /* 0xff800000200f7808 */ /* 0x000fe40006800000 */
[-C--:B------:R-:W-:Y:S02]  /*9bc0*/  ISETP.GE.AND P1, PT, R6, R234.reuse, PT ;  /* 0x000000ea0600720c */ /* 0x080fe40003f26270 */
[C---:B------:R-:W-:Y:S02]  /*9bd0*/  ISETP.GE.AND P5, PT, R5.reuse, R234, PT ;  /* 0x000000ea0500720c */ /* 0x040fe40003fa6270 */
[----:B------:R-:W-:Y:S02]  /*9be0*/  ISETP.LT.OR P4, PT, R5, R231, P4 ;  /* 0x000000e70500720c */ /* 0x000fe40002781670 */
[----:B------:R-:W-:-:S02]  /*9bf0*/  IADD3 R4, R0, 0x10, RZ ;  /* 0x0000001000047810 */ /* 0x000fc40007ffe0ff */
[-C--:B------:R-:W-:Y:S02]  /*9c00*/  ISETP.LT.OR P1, PT, R6, R230.reuse, P1 ;  /* 0x000000e60600720c */ /* 0x080fe40000f21670 */
[----:B------:R-:W-:Y:S02]  /*9c10*/  ISETP.LT.OR P5, PT, R5, R230, P5 ;  /* 0x000000e60500720c */ /* 0x000fe40002fa1670 */
[----:B------:R-:W-:Y:S02]  /*9c20*/  FSEL R14, R33, -INF , !P4 ;  /* 0xff800000210e7808 */ /* 0x000fe40006000000 */
[-C--:B------:R-:W-:Y:S02]  /*9c30*/  ISETP.GE.AND P6, PT, R7, R235.reuse, PT ;  /* 0x000000eb0700720c */ /* 0x080fe40003fc6270 */
[----:B------:R-:W-:Y:S02]  /*9c40*/  ISETP.GE.AND P4, PT, R4, R235, PT ;  /* 0x000000eb0400720c */ /* 0x000fe40003f86270 */
[----:B------:R-:W-:-:S02]  /*9c50*/  FSEL R16, R34, -INF , !P1 ;  /* 0xff80000022107808 */ /* 0x000fc40004800000 */
[----:B------:R-:W-:Y:S02]  /*9c60*/  FSEL R20, R35, -INF , !P5 ;  /* 0xff80000023147808 */ /* 0x000fe40006800000 */
[-C--:B------:R-:W-:Y:S01]  /*9c70*/  ISETP.LT.OR P6, PT, R7, R231.reuse, P6 ;  /* 0x000000e70700720c */ /* 0x080fe200037c1670 */
[----:B------:R-:W-:Y:S01]  /*9c80*/  LDSM.16.MT88.4 R32, [R218+0xa000] ;  /* 0x00a00000da20783b */ /* 0x000fe20000004200 */
[C---:B------:R-:W-:Y:S02]  /*9c90*/  ISETP.LT.OR P1, PT, R4.reuse, R231, P4 ;  /* 0x000000e70400720c */ /* 0x040fe40002721670 */
[----:B------:R-:W-:Y:S02]  /*9ca0*/  ISETP.GE.AND P5, PT, R4, R234, PT ;  /* 0x000000ea0400720c */ /* 0x000fe40003fa6270 */
[C---:B------:R-:W-:Y:S02]  /*9cb0*/  IADD3 R3, R0.reuse, 0x11, RZ ;  /* 0x0000001100037810 */ /* 0x040fe40007ffe0ff */
[----:B------:R-:W-:-:S02]  /*9cc0*/  IADD3 R2, R0, 0x18, RZ ;  /* 0x0000001800027810 */ /* 0x000fc40007ffe0ff */
[----:B------:R-:W-:Y:S02]  /*9cd0*/  FSEL R11, R133, -INF , !P6 ;  /* 0xff800000850b7808 */ /* 0x000fe40007000000 */
[----:B------:R-:W-:Y:S02]  /*9ce0*/  FSEL R204, R28, -INF , !P1 ;  /* 0xff8000001ccc7808 */ /* 0x000fe40004800000 */
[----:B------:R-:W-:Y:S02]  /*9cf0*/  ISETP.LT.OR P5, PT, R4, R230, P5 ;  /* 0x000000e60400720c */ /* 0x000fe40002fa1670 */
[----:B------:R-:W-:Y:S02]  /*9d00*/  ISETP.GE.AND P1, PT, R3, R234, PT ;  /* 0x000000ea0300720c */ /* 0x000fe40003f26270 */
[----:B------:R-:W-:Y:S02]  /*9d10*/  ISETP.GE.AND P6, PT, R2, R235, PT ;  /* 0x000000eb0200720c */ /* 0x000fe40003fc6270 */
[----:B------:R-:W-:-:S02]  /*9d20*/  FMNMX.FTZ R12, R238, R9, !PT ;  /* 0x00000009ee0c7209 */ /* 0x000fc40007810000 */
[----:B------:R-:W-:Y:S02]  /*9d30*/  FSEL R240, R30, -INF , !P5 ;  /* 0xff8000001ef07808 */ /* 0x000fe40006800000 */
[C---:B------:R-:W-:Y:S02]  /*9d40*/  ISETP.LT.OR P1, PT, R3.reuse, R230, P1 ;  /* 0x000000e60300720c */ /* 0x040fe40000f21670 */
[----:B------:R-:W-:Y:S02]  /*9d50*/  ISETP.LT.OR P5, PT, R2, R231, P6 ;  /* 0x000000e70200720c */ /* 0x000fe400037a1670 */
[----:B------:R-:W-:Y:S02]  /*9d60*/  ISETP.GE.AND P4, PT, R3, R235, PT ;  /* 0x000000eb0300720c */ /* 0x000fe40003f86270 */
[----:B------:R-:W-:Y:S02]  /*9d70*/  FMNMX.FTZ R12, R11, R12, !PT ;  /* 0x0000000c0b0c7209 */ /* 0x000fe40007810000 */
[----:B------:R-:W-:-:S02]  /*9d80*/  FSEL R243, R31, -INF , !P1 ;  /* 0xff8000001ff37808 */ /* 0x000fc40004800000 */
[----:B------:R-:W-:Y:S02]  /*9d90*/  FSEL R205, R24, -INF , !P5 ;  /* 0xff80000018cd7808 */ /* 0x000fe40006800000 */
[C---:B------:R-:W-:Y:S02]  /*9da0*/  ISETP.GE.AND P1, PT, R0.reuse, R233, PT ;  /* 0x000000e90000720c */ /* 0x040fe40003f26270 */
[C---:B------:R-:W-:Y:S02]  /*9db0*/  ISETP.GE.AND P5, PT, R0.reuse, R232, PT ;  /* 0x000000e80000720c */ /* 0x040fe40003fa6270 */
[----:B------:R-:W-:Y:S02]  /*9dc0*/  ISETP.LT.OR P4, PT, R3, R231, P4 ;  /* 0x000000e70300720c */ /* 0x000fe40002781670 */
[----:B------:R-:W-:Y:S02]  /*9dd0*/  FMNMX.FTZ R12, R15, R12, !PT ;  /* 0x0000000c0f0c7209 */ /* 0x000fe40007810000 */
[----:B------:R-:W-:-:S02]  /*9de0*/  IADD3 R8, R0, 0x19, RZ ;  /* 0x0000001900087810 */ /* 0x000fc40007ffe0ff */
[C---:B------:R-:W-:Y:S02]  /*9df0*/  ISETP.LT.OR P1, PT, R0.reuse, R229, P1 ;  /* 0x000000e50000720c */ /* 0x040fe40000f21670 */
[----:B------:R-:W-:Y:S02]  /*9e00*/  ISETP.LT.OR P5, PT, R0, R228, P5 ;  /* 0x000000e40000720c */ /* 0x000fe40002fa1670 */
[----:B------:R-:W-:Y:S02]  /*9e10*/  FSEL R206, R29, -INF , !P4 ;  /* 0xff8000001dce7808 */ /* 0x000fe40006000000 */
[----:B------:R-:W-:Y:S01]  /*9e20*/  FMNMX.FTZ R0, R14, R12, !PT ;  /* 0x0000000c0e007209 */ /* 0x000fe20007810000 */
[----:B------:R-:W-:Y:S01]  /*9e30*/  LDSM.16.MT88.4 R28, [R218+0xb000] ;  /* 0x00b00000da1c783b */ /* 0x000fe20000004200 */
[----:B------:R-:W-:Y:S02]  /*9e40*/  ISETP.GE.AND P4, PT, R8, R235, PT ;  /* 0x000000eb0800720c */ /* 0x000fe40003f86270 */
[----:B------:R-:W-:-:S02]  /*9e50*/  FMNMX.FTZ R0, R204, R0, !PT ;  /* 0x00000000cc007209 */ /* 0x000fc40007810000 */
[----:B------:R-:W-:Y:S02]  /*9e60*/  ISETP.LT.OR P4, PT, R8, R231, P4 ;  /* 0x000000e70800720c */ /* 0x000fe40002781670 */
[----:B------:R-:W-:Y:S02]  /*9e70*/  FMNMX.FTZ R0, R206, R0, !PT ;  /* 0x00000000ce007209 */ /* 0x000fe40007810000 */
[----:B------:R-:W-:Y:S02]  /*9e80*/  FSEL R207, R25, -INF , !P4 ;  /* 0xff80000019cf7808 */ /* 0x000fe40006000000 */
[----:B------:R-:W-:Y:S02]  /*9e90*/  ISETP.GE.AND P4, PT, R8, R234, PT ;  /* 0x000000ea0800720c */ /* 0x000fe40003f86270 */
[----:B------:R-:W-:Y:S02]  /*9ea0*/  FMNMX.FTZ R0, R205, R0, !PT ;  /* 0x00000000cd007209 */ /* 0x000fe40007810000 */
[----:B------:R-:W-:-:S02]  /*9eb0*/  ISETP.GE.AND P6, PT, R2, R234, PT ;  /* 0x000000ea0200720c */ /* 0x000fc40003fc6270 */
[----:B------:R-:W-:Y:S02]  /*9ec0*/  ISETP.LT.OR P4, PT, R8, R230, P4 ;  /* 0x000000e60800720c */ /* 0x000fe40002781670 */
[----:B------:R-:W-:Y:S02]  /*9ed0*/  FMNMX.FTZ R0, R207, R0, !PT ;  /* 0x00000000cf007209 */ /* 0x000fe40007810000 */
[----:B------:R-:W-:Y:S02]  /*9ee0*/  ISETP.LT.OR P6, PT, R2, R230, P6 ;  /* 0x000000e60200720c */ /* 0x000fe400037c1670 */
[----:B------:R-:W-:Y:S01]  /*9ef0*/  FSEL R242, R27, -INF , !P4 ;  /* 0xff8000001bf27808 */ /* 0x000fe20006000000 */
[----:B------:R-:W1:Y:S01]  /*9f00*/  SHFL.BFLY PT, R22, R0, 0x2, 0x1f ;  /* 0x0c401f0000167f89 */ /* 0x000e6200000e0000 */
[----:B------:R-:W-:Y:S02]  /*9f10*/  ISETP.GE.AND P4, PT, R7, R233, PT ;  /* 0x000000e90700720c */ /* 0x000fe40003f86270 */
[----:B------:R-:W-:-:S02]  /*9f20*/  FSEL R241, R26, -INF , !P6 ;  /* 0xff8000001af17808 */ /* 0x000fc40007000000 */
[C---:B------:R-:W-:Y:S01]  /*9f30*/  ISETP.GE.AND P6, PT, R6.reuse, R233, PT ;  /* 0x000000e90600720c */ /* 0x040fe20003fc6270 */
[----:B------:R-:W-:Y:S01]  /*9f40*/  LDSM.16.MT88.4 R24, [R215+0xb000] ;  /* 0x00b00000d718783b */ /* 0x000fe20000004200 */
[-C--:B------:R-:W-:Y:S02]  /*9f50*/  ISETP.LT.OR P4, PT, R7, R229.reuse, P4 ;  /* 0x000000e50700720c */ /* 0x080fe40002781670 */
[----:B------:R-:W-:Y:S02]  /*9f60*/  ISETP.LT.OR P6, PT, R6, R229, P6 ;  /* 0x000000e50600720c */ /* 0x000fe400037c1670 */
[----:B------:R-:W-:Y:S02]  /*9f70*/  FSEL R19, R185, -INF , !P4 ;  /* 0xff800000b9137808 */ /* 0x000fe40006000000 */
[----:B------:R-:W-:Y:S02]  /*9f80*/  ISETP.GE.AND P4, PT, R4, R233, PT ;  /* 0x000000e90400720c */ /* 0x000fe40003f86270 */
[----:B------:R-:W-:-:S02]  /*9f90*/  FSEL R18, R180, -INF , !P6 ;  /* 0xff800000b4127808 */ /* 0x000fc40007000000 */
[----:B------:R-:W-:Y:S02]  /*9fa0*/  ISETP.GE.AND P6, PT, R3, R233, PT ;  /* 0x000000e90300720c */ /* 0x000fe40003fc6270 */
[----:B------:R-:W-:Y:S02]  /*9fb0*/  ISETP.LT.OR P4, PT, R4, R229, P4 ;  /* 0x000000e50400720c */ /* 0x000fe40002781670 */
[----:B------:R-:W-:Y:S02]  /*9fc0*/  FMNMX.FTZ R12, R239, R10, !PT ;  /* 0x0000000aef0c7209 */ /* 0x000fe40007810000 */
[----:B------:R-:W-:Y:S02]  /*9fd0*/  FSEL R13, R184, -INF , !P1 ;  /* 0xff800000b80d7808 */ /* 0x000fe40004800000 */
[----:B------:R-:W-:Y:S02]  /*9fe0*/  ISETP.GE.AND P1, PT, R5, R233, PT ;  /* 0x000000e90500720c */ /* 0x000fe40003f26270 */
[----:B------:R-:W-:-:S02]  /*9ff0*/  ISETP.LT.OR P6, PT, R3, R229, P6 ;  /* 0x000000e50300720c */ /* 0x000fc400037c1670 */
[----:B------:R-:W-:Y:S02]  /*a000*/  FSEL R132, R176, -INF , !P4 ;  /* 0xff800000b0847808 */ /* 0x000fe40006000000 */
[----:B------:R-:W-:Y:S02]  /*a010*/  FMNMX.FTZ R12, R17, R12, !PT ;  /* 0x0000000c110c7209 */ /* 0x000fe40007810000 */
[----:B------:R-:W-:Y:S02]  /*a020*/  ISETP.GE.AND P4, PT, R7, R232, PT ;  /* 0x000000e80700720c */ /* 0x000fe40003f86270 */
[----:B------:R-:W-:Y:S02]  /*a030*/  ISETP.LT.OR P1, PT, R5, R229, P1 ;  /* 0x000000e50500720c */ /* 0x000fe40000f21670 */
[----:B------:R-:W-:Y:S02]  /*a040*/  FSEL R139, R177, -INF , !P6 ;  /* 0xff800000b18b7808 */ /* 0x000fe40007000000 */
[----:B------:R-:W-:-:S02]  /*a050*/  FMNMX.FTZ R12, R16, R12, !PT ;  /* 0x0000000c100c7209 */ /* 0x000fc40007810000 */
[----:B------:R-:W-:Y:S02]  /*a060*/  ISETP.GE.AND P6, PT, R8, R233, PT ;  /* 0x000000e90800720c */ /* 0x000fe40003fc6270 */
[----:B------:R-:W-:Y:S02]  /*a070*/  ISETP.LT.OR P4, PT, R7, R228, P4 ;  /* 0x000000e40700720c */ /* 0x000fe40002781670 */
[----:B------:R-:W-:Y:S02]  /*a080*/  FMNMX.FTZ R7, R237, R13, !PT ;  /* 0x0000000ded077209 */ /* 0x000fe40007810000 */
[----:B------:R-:W-:Y:S02]  /*a090*/  FSEL R21, R181, -INF , !P1 ;  /* 0xff800000b5157808 */ /* 0x000fe40004800000 */
[----:B------:R-:W-:Y:S02]  /*a0a0*/  ISETP.GE.AND P1, PT, R2, R233, PT ;  /* 0x000000e90200720c */ /* 0x000fe40003f26270 */
[----:B------:R-:W-:-:S02]  /*a0b0*/  FMNMX.FTZ R12, R20, R12, !PT ;  /* 0x0000000c140c7209 */ /* 0x000fc40007810000 */
[----:B------:R-:W-:Y:S02]  /*a0c0*/  ISETP.LT.OR P6, PT, R8, R229, P6 ;  /* 0x000000e50800720c */ /* 0x000fe400037c1670 */
[----:B-1----:R-:W-:Y:S02]  /*a0d0*/  FMNMX.FTZ R0, R0, R22, !PT ;  /* 0x0000001600007209 */ /* 0x002fe40007810000 */
[----:B------:R-:W-:Y:S02]  /*a0e0*/  FMNMX.FTZ R7, R19, R7, !PT ;  /* 0x0000000713077209 */ /* 0x000fe40007810000 */
[----:B------:R-:W-:Y:S01]  /*a0f0*/  FMNMX.FTZ R12, R240, R12, !PT ;  /* 0x0000000cf00c7209 */ /* 0x000fe20007810000 */
[----:B------:R-:W1:Y:S01]  /*a100*/  SHFL.BFLY PT, R136, R0, 0x1, 0x1f ;  /* 0x0c201f0000887f89 */ /* 0x000e6200000e0000 */
[----:B------:R-:W-:Y:S02]  /*a110*/  ISETP.LT.OR P1, PT, R2, R229, P1 ;  /* 0x000000e50200720c */ /* 0x000fe40000f21670 */
[----:B------:R-:W-:-:S02]  /*a120*/  FSEL R181, R141, -INF , !P6 ;  /* 0xff8000008db57808 */ /* 0x000fc40007000000 */
[----:B------:R-:W-:Y:S02]  /*a130*/  ISETP.GE.AND P6, PT, R5, R232, PT ;  /* 0x000000e80500720c */ /* 0x000fe40003fc6270 */
[----:B------:R-:W-:Y:S02]  /*a140*/  FMNMX.FTZ R7, R18, R7, !PT ;  /* 0x0000000712077209 */ /* 0x000fe40007810000 */
[----:B------:R-:W-:Y:S02]  /*a150*/  FMNMX.FTZ R12, R243, R12, !PT ;  /* 0x0000000cf30c7209 */ /* 0x000fe40007810000 */
[----:B------:R-:W-:Y:S02]  /*a160*/  FSEL R138, R140, -INF , !P1 ;  /* 0xff8000008c8a7808 */ /* 0x000fe40004800000 */
[----:B------:R-:W-:Y:S02]  /*a170*/  ISETP.GE.AND P1, PT, R6, R232, PT ;  /* 0x000000e80600720c */ /* 0x000fe40003f26270 */
[----:B------:R-:W-:-:S02]  /*a180*/  ISETP.LT.OR P6, PT, R5, R228, P6 ;  /* 0x000000e40500720c */ /* 0x000fc400037c1670 */
[----:B------:R-:W-:Y:S02]  /*a190*/  FMNMX.FTZ R7, R21, R7, !PT ;  /* 0x0000000715077209 */ /* 0x000fe40007810000 */
[----:B------:R-:W-:Y:S02]  /*a1a0*/  FSEL R5, R186, -INF , !P5 ;  /* 0xff800000ba057808 */ /* 0x000fe40006800000 */
[----:B------:R-:W-:Y:S02]  /*a1b0*/  FMNMX.FTZ R135, R241, R12, !PT ;  /* 0x0000000cf1877209 */ /* 0x000fe40007810000 */
[----:B------:R-:W-:Y:S02]  /*a1c0*/  ISETP.LT.OR P1, PT, R6, R228, P1 ;  /* 0x000000e40600720c */ /* 0x000fe40000f21670 */
[----:B------:R-:W-:Y:S02]  /*a1d0*/  ISETP.GE.AND P5, PT, R4, R232, PT ;  /* 0x000000e80400720c */ /* 0x000fe40003fa6270 */
[----:B------:R-:W-:-:S02]  /*a1e0*/  FMNMX.FTZ R12, R132, R7, !PT ;  /* 0x00000007840c7209 */ /* 0x000fc40007810000 */
[----:B------:R-:W-:Y:S02]  /*a1f0*/  FSEL R6, R187, -INF , !P4 ;  /* 0xff800000bb067808 */ /* 0x000fe40006000000 */
[----:B------:R-:W-:Y:S02]  /*a200*/  FMNMX.FTZ R7, R236, R5, !PT ;  /* 0x00000005ec077209 */ /* 0x000fe40007810000 */
[----:B------:R-:W-:Y:S02]  /*a210*/  ISETP.GE.AND P4, PT, R3, R232, PT ;  /* 0x000000e80300720c */ /* 0x000fe40003f86270 */
[----:B------:R-:W-:Y:S02]  /*a220*/  ISETP.LT.OR P5, PT, R4, R228, P5 ;  /* 0x000000e40400720c */ /* 0x000fe40002fa1670 */
[----:B------:R-:W-:Y:S02]  /*a230*/  FSEL R4, R182, -INF , !P1 ;  /* 0xff800000b6047808 */ /* 0x000fe40004800000 */
[----:B------:R-:W-:-:S02]  /*a240*/  FMNMX.FTZ R7, R6, R7, !PT ;  /* 0x0000000706077209 */ /* 0x000fc40007810000 */
[----:B------:R-:W-:Y:S02]  /*a250*/  ISETP.LT.OR P4, PT, R3, R228, P4 ;  /* 0x000000e40300720c */ /* 0x000fe40002781670 */
[----:B------:R-:W-:Y:S02]  /*a260*/  FSEL R3, R183, -INF , !P6 ;  /* 0xff800000b7037808 */ /* 0x000fe40007000000 */
[----:B------:R-:W-:Y:S02]  /*a270*/  FMNMX.FTZ R7, R4, R7, !PT ;  /* 0x0000000704077209 */ /* 0x000fe40007810000 */
[----:B------:R-:W-:Y:S02]  /*a280*/  ISETP.GE.AND P1, PT, R2, R232, PT ;  /* 0x000000e80200720c */ /* 0x000fe40003f26270 */
[----:B------:R-:W-:Y:S02]  /*a290*/  FSEL R133, R178, -INF , !P5 ;  /* 0xff800000b2857808 */ /* 0x000fe40006800000 */
[----:B------:R-:W-:-:S02]  /*a2a0*/  FMNMX.FTZ R7, R3, R7, !PT ;  /* 0x0000000703077209 */ /* 0x000fc40007810000 */
[----:B------:R-:W-:Y:S02]  /*a2b0*/  FMNMX.FTZ R12, R139, R12, !PT ;  /* 0x0000000c8b0c7209 */ /* 0x000fe40007810000 */
[----:B------:R-:W-:Y:S02]  /*a2c0*/  FSEL R180, R179, -INF , !P4 ;  /* 0xff800000b3b47808 */ /* 0x000fe40006000000 */
[----:B-1----:R-:W-:Y:S01]  /*a2d0*/  FMNMX.FTZ R136, R0, R136, !PT ;  /* 0x0000008800887209 */ /* 0x002fe20007810000 */
[----:B------:R-:W-:Y:S01]  /*a2e0*/  LDSM.16.MT88.4 R176, [R213+0xb000] ;  /* 0x00b00000d5b0783b */ /* 0x000fe20000004200 */
[----:B------:R-:W-:Y:S02]  /*a2f0*/  ISETP.LT.OR P1, PT, R2, R228, P1 ;  /* 0x000000e40200720c */ /* 0x000fe40000f21670 */
[----:B------:R-:W-:Y:S02]  /*a300*/  ISETP.GE.AND P4, PT, R8, R232, PT ;  /* 0x000000e80800720c */ /* 0x000fe40003f86270 */
[----:B------:R-:W-:-:S02]  /*a310*/  FMNMX.FTZ R0, R133, R7, !PT ;  /* 0x0000000785007209 */ /* 0x000fc40007810000 */
[----:B------:R-:W-:Y:S02]  /*a320*/  FMNMX.FTZ R135, R242, R135, !PT ;  /* 0x00000087f2877209 */ /* 0x000fe40007810000 */
[----:B------:R-:W-:Y:S01]  /*a330*/  FMNMX.FTZ R134, R138, R12, !PT ;  /* 0x0000000c8a867209 */ /* 0x000fe20007810000 */
[----:B------:R-:W-:Y:S01]  /*a340*/  FMUL.FTZ R12, R136, UR17 ;  /* 0x00000011880c7c20 */ /* 0x000fe20008410000 */
[----:B------:R-:W-:Y:S01]  /*a350*/  ISETP.LT.OR P4, PT, R8, R228, P4 ;  /* 0x000000e40800720c */ /* 0x000fe20002781670 */
[----:B------:R-:W1:Y:S01]  /*a360*/  SHFL.BFLY PT, R22, R135, 0x2, 0x1f ;  /* 0x0c401f0087167f89 */ /* 0x000e6200000e0000 */
[----:B------:R-:W-:Y:S02]  /*a370*/  FSEL R182, R142, -INF , !P1 ;  /* 0xff8000008eb67808 */ /* 0x000fe40004800000 */
[----:B------:R-:W-:Y:S02]  /*a380*/  FMNMX.FTZ R0, R180, R0, !PT ;  /* 0x00000000b4007209 */ /* 0x000fe40007810000 */
[----:B------:R-:W-:-:S02]  /*a390*/  FMNMX.FTZ R134, R181, R134, !PT ;  /* 0x00000086b5867209 */ /* 0x000fc40007810000 */
[----:B------:R-:W-:Y:S02]  /*a3a0*/  FSEL R183, R143, -INF , !P4 ;  /* 0xff8000008fb77808 */ /* 0x000fe40006000000 */
[----:B------:R-:W-:Y:S01]  /*a3b0*/  FMNMX.FTZ R0, R182, R0, !PT ;  /* 0x00000000b6007209 */ /* 0x000fe20007810000 */
[----:B------:R-:W2:Y:S01]  /*a3c0*/  SHFL.BFLY PT, R2, R134, 0x2, 0x1f ;  /* 0x0c401f0086027f89 */ /* 0x000ea200000e0000 */
[----:B------:R-:W-:Y:S02]  /*a3d0*/  FSETP.NEU.FTZ.AND P6, PT, R136, -INF , PT ;  /* 0xff8000008800780b */ /* 0x000fe40003fdd000 */
[----:B------:R-:W-:Y:S01]  /*a3e0*/  FMNMX.FTZ R137, R183, R0, !PT ;  /* 0x00000000b7897209 */ /* 0x000fe20007810000 */
[----:B------:R-:W-:Y:S01]  /*a3f0*/  LDSM.16.MT88.4 R140, [R217+0xa000] ;  /* 0x00a00000d98c783b */ /* 0x000fe20000004200 */
[----:B------:R-:W-:-:S03]  /*a400*/  FSEL R12, R12, RZ, P6 ;  /* 0x000000ff0c0c7208 */ /* 0x000fc60003000000 */
[----:B------:R-:W3:Y:S02]  /*a410*/  SHFL.BFLY PT, R0, R137, 0x2, 0x1f ;  /* 0x0c401f0089007f89 */ /* 0x000ee400000e0000 */
[--C-:B------:R-:W-:Y:S01]  /*a420*/  FFMA.FTZ R11, R11, UR17, -R12.reuse ;  /* 0x000000110b0b7c23 */ /* 0x100fe2000801080c */
[--C-:B------:R-:W-:Y:S01]  /*a430*/  FFMA.FTZ R9, R9, UR17, -R12.reuse ;  /* 0x0000001109097c23 */ /* 0x100fe2000801080c */
[--C-:B------:R-:W-:Y:S01]  /*a440*/  FFMA.FTZ R15, R15, UR17, -R12.reuse ;  /* 0x000000110f0f7c23 */ /* 0x100fe2000801080c */
[----:B------:R-:W-:Y:S01]  /*a450*/  FFMA.FTZ R14, R14, UR17, -R12 ;  /* 0x000000110e0e7c23 */ /* 0x000fe2000801080c */
[----:B-1----:R-:W-:Y:S01]  /*a460*/  FMNMX.FTZ R135, R135, R22, !PT ;  /* 0x0000001687877209 */ /* 0x002fe20007810000 */
[----:B------:R1:W-:Y:S04]  /*a470*/  MUFU.EX2 R201, R11 ;  /* 0x0000000b00c97308 */ /* 0x0003e80000000800 */
[----:B------:R-:W4:Y:S04]  /*a480*/  SHFL.BFLY PT, R7, R135, 0x1, 0x1f ;  /* 0x0c201f0087077f89 */ /* 0x000f2800000e0000 */
[----:B------:R5:W-:Y:S01]  /*a490*/  MUFU.EX2 R202, R9 ;  /* 0x0000000900ca7308 */ /* 0x000be20000000800 */
[----:B--2---:R-:W-:-:S05]  /*a4a0*/  FMNMX.FTZ R134, R134, R2, !PT ;  /* 0x0000000286867209 */ /* 0x004fca0007810000 */
[----:B------:R-:W2:Y:S02]  /*a4b0*/  SHFL.BFLY PT, R2, R134, 0x1, 0x1f ;  /* 0x0c201f0086027f89 */ /* 0x000ea400000e0000 */
[----:B------:R-:W-:Y:S01]  /*a4c0*/  MUFU.EX2 R200, R15 ;  /* 0x0000000f00c87308 */ /* 0x000fe20000000800 */
[----:B---3--:R-:W-:-:S05]  /*a4d0*/  FMNMX.FTZ R137, R137, R0, !PT ;  /* 0x0000000089897209 */ /* 0x008fca0007810000 */
[----:B------:R-:W3:Y:S02]  /*a4e0*/  SHFL.BFLY PT, R0, R137, 0x1, 0x1f ;  /* 0x0c201f0089007f89 */ /* 0x000ee400000e0000 */
[----:B------:R-:W-:Y:S01]  /*a4f0*/  MUFU.EX2 R203, R14 ;  /* 0x0000000e00cb7308 */ /* 0x000fe20000000800 */
[----:B----4-:R-:W-:-:S04]  /*a500*/  FMNMX.FTZ R135, R135, R7, !PT ;  /* 0x0000000787877209 */ /* 0x010fc80007810000 */
[C---:B------:R-:W-:Y:S01]  /*a510*/  FSETP.NEU.FTZ.AND P5, PT, R135.reuse, -INF , PT ;  /* 0xff8000008700780b */ /* 0x040fe20003fbd000 */
[----:B-1----:R-:W-:Y:S01]  /*a520*/  FMUL.FTZ R11, R135, UR17 ;  /* 0x00000011870b7c20 */ /* 0x002fe20008410000 */
[----:B--2---:R-:W-:Y:S02]  /*a530*/  FMNMX.FTZ R134, R134, R2, !PT ;  /* 0x0000000286867209 */ /* 0x004fe40007810000 */
[----:B------:R-:W-:Y:S02]  /*a540*/  FSEL R2, R136, RZ, P6 ;  /* 0x000000ff88027208 */ /* 0x000fe40003000000 */
[----:B------:R-:W-:Y:S02]  /*a550*/  FSETP.NEU.FTZ.AND P4, PT, R134, -INF , PT ;  /* 0xff8000008600780b */ /* 0x000fe40003f9d000 */
[----:B------:R-:W-:Y:S01]  /*a560*/  FSEL R11, R11, RZ, P5 ;  /* 0x000000ff0b0b7208 */ /* 0x000fe20002800000 */
[----:B------:R-:W-:Y:S01]  /*a570*/  FADD.FTZ R2, R238, -R2 ;  /* 0x80000002ee027221 */ /* 0x000fe20000010000 */
[----:B---3--:R-:W-:-:S02]  /*a580*/  FMNMX.FTZ R137, R137, R0, !PT ;  /* 0x0000000089897209 */ /* 0x008fc40007810000 */
[----:B------:R-:W-:Y:S01]  /*a590*/  FSEL R0, R134, RZ, P4 ;  /* 0x000000ff86007208 */ /* 0x000fe20002000000 */
[--C-:B------:R-:W-:Y:S01]  /*a5a0*/  FFMA.FTZ R10, R10, UR17, -R11.reuse ;  /* 0x000000110a0a7c23 */ /* 0x100fe2000801080b */
[C---:B------:R-:W-:Y:S01]  /*a5b0*/  FSETP.NEU.FTZ.AND P1, PT, R137.reuse, -INF , PT ;  /* 0xff8000008900780b */ /* 0x040fe20003f3d000 */
[----:B------:R-:W-:Y:S01]  /*a5c0*/  FMUL.FTZ R8, R2, UR17 ;  /* 0x0000001102087c20 */ /* 0x000fe20008410000 */
[----:B-----5:R-:W-:Y:S01]  /*a5d0*/  FMUL.FTZ R9, R137, UR17 ;  /* 0x0000001189097c20 */ /* 0x020fe20008410000 */
[----:B------:R-:W-:Y:S01]  /*a5e0*/  FADD.FTZ R2, R237, -R0 ;  /* 0x80000000ed027221 */ /* 0x000fe20000010000 */
[----:B------:R1:W-:Y:S01]  /*a5f0*/  MUFU.EX2 R197, R10 ;  /* 0x0000000a00c57308 */ /* 0x0003e20000000800 */
[----:B------:R-:W-:Y:S01]  /*a600*/  FSEL R0, R137, RZ, P1 ;  /* 0x000000ff89007208 */ /* 0x000fe20000800000 */
[--C-:B------:R-:W-:Y:S01]  /*a610*/  FFMA.FTZ R17, R17, UR17, -R11.reuse ;  /* 0x0000001111117c23 */ /* 0x100fe2000801080b */
[----:B------:R-:W-:Y:S01]  /*a620*/  FSEL R9, R9, RZ, P1 ;  /* 0x000000ff09097208 */ /* 0x000fe20000800000 */
[----:B------:R-:W-:Y:S01]  /*a630*/  FMUL.FTZ R2, R2, UR17 ;  /* 0x0000001102027c20 */ /* 0x000fe20008410000 */
[--C-:B------:R-:W-:Y:S01]  /*a640*/  FFMA.FTZ R16, R16, UR17, -R11.reuse ;  /* 0x0000001110107c23 */ /* 0x100fe2000801080b */
[----:B------:R-:W-:Y:S01]  /*a650*/  FADD.FTZ R0, R236, -R0 ;  /* 0x80000000ec007221 */ /* 0x000fe20000010000 */
[----:B------:R-:W-:Y:S01]  /*a660*/  FFMA.FTZ R20, R20, UR17, -R11 ;  /* 0x0000001114147c23 */ /* 0x000fe2000801080b */
[--C-:B------:R-:W-:Y:S01]  /*a670*/  FFMA.FTZ R5, R5, UR17, -R9.reuse ;  /* 0x0000001105057c23 */ /* 0x100fe20008010809 */
[--C-:B------:R-:W-:Y:S01]  /*a680*/  FFMA.FTZ R6, R6, UR17, -R9.reuse ;  /* 0x0000001106067c23 */ /* 0x100fe20008010809 */
[----:B------:R-:W-:Y:S01]  /*a690*/  FMUL.FTZ R0, R0, UR17 ;  /* 0x0000001100007c20 */ /* 0x000fe20008410000 */
[--C-:B------:R-:W-:Y:S01]  /*a6a0*/  FFMA.FTZ R4, R4, UR17, -R9.reuse ;  /* 0x0000001104047c23 */ /* 0x100fe20008010809 */
[----:B------:R-:W-:Y:S01]  /*a6b0*/  FFMA.FTZ R3, R3, UR17, -R9 ;  /* 0x0000001103037c23 */ /* 0x000fe20008010809 */
[----:B------:R-:W-:Y:S01]  /*a6c0*/  MUFU.EX2 R184, R5 ;  /* 0x0000000500b87308 */ /* 0x000fe20000000800 */
[----:B-1----:R-:W-:-:S07]  /*a6d0*/  FMUL.FTZ R10, R134, UR17 ;  /* 0x00000011860a7c20 */ /* 0x002fce0008410000 */
[----:B------:R-:W1:Y:S01]  /*a6e0*/  MUFU.EX2 R185, R6 ;  /* 0x0000000600b97308 */ /* 0x000e620000000800 */
[----:B------:R-:W-:-:S05]  /*a6f0*/  FSEL R10, R10, RZ, P4 ;  /* 0x000000ff0a0a7208 */ /* 0x000fca0002000000 */
[--C-:B------:R-:W-:Y:S01]  /*a700*/  FFMA.FTZ R13, R13, UR17, -R10.reuse ;  /* 0x000000110d0d7c23 */ /* 0x100fe2000801080a */
[--C-:B------:R-:W-:Y:S01]  /*a710*/  FFMA.FTZ R19, R19, UR17, -R10.reuse ;  /* 0x0000001113137c23 */ /* 0x100fe2000801080a */
[--C-:B------:R-:W-:Y:S01]  /*a720*/  FFMA.FTZ R18, R18, UR17, -R10.reuse ;  /* 0x0000001112127c23 */ /* 0x100fe2000801080a */
[----:B------:R-:W-:Y:S01]  /*a730*/  FFMA.FTZ R21, R21, UR17, -R10 ;  /* 0x0000001115157c23 */ /* 0x000fe2000801080a */
[----:B------:R2:W-:Y:S01]  /*a740*/  MUFU.EX2 R189, R13 ;  /* 0x0000000d00bd7308 */ /* 0x0005e20000000800 */
[----:B-1----:R-:W-:-:S07]  /*a750*/  F2FP.F16.F32.PACK_AB R5, R185, R184 ;  /* 0x000000b8b905723e */ /* 0x002fce00000000ff */
[----:B------:R-:W-:Y:S08]  /*a760*/  MUFU.EX2 R188, R19 ;  /* 0x0000001300bc7308 */ /* 0x000ff00000000800 */
[----:B------:R-:W-:Y:S01]  /*a770*/  MUFU.EX2 R190, R18 ;  /* 0x0000001200be7308 */ /* 0x000fe20000000800 */
[----:B--2---:R-:W-:-:S07]  /*a780*/  FFMA.FTZ R13, R132, UR17, -R10 ;  /* 0x00000011840d7c23 */ /* 0x004fce000801080a */
[----:B------:R-:W1:Y:S08]  /*a790*/  MUFU.EX2 R191, R21 ;  /* 0x0000001500bf7308 */ /* 0x000e700000000800 */
[----:B------:R2:W-:Y:S08]  /*a7a0*/  MUFU.EX2 R187, R4 ;  /* 0x0000000400bb7308 */ /* 0x0005f00000000800 */
[----:B------:R-:W3:Y:S01]  /*a7b0*/  MUFU.EX2 R186, R3 ;  /* 0x0000000300ba7308 */ /* 0x000ee20000000800 */
[----:B-1----:R-:W-:-:S07]  /*a7c0*/  F2FP.F16.F32.PACK_AB R6, R191, R190 ;  /* 0x000000bebf06723e */ /* 0x002fce00000000ff */
[----:B------:R-:W1:Y:S01]  /*a7d0*/  MUFU.EX2 R2, R2 ;  /* 0x0000000200027308 */ /* 0x000e620000000800 */
[----:B--2---:R-:W-:-:S07]  /*a7e0*/  F2FP.F16.F32.PACK_AB R4, R188, R189 ;  /* 0x000000bdbc04723e */ /* 0x004fce00000000ff */
[----:B------:R-:W2:Y:S01]  /*a7f0*/  MUFU.EX2 R0, R0 ;  /* 0x0000000000007308 */ /* 0x000ea20000000800 */
[----:B---3--:R-:W-:Y:S02]  /*a800*/  F2FP.F16.F32.PACK_AB R7, R186, R187 ;  /* 0x000000bbba07723e */ /* 0x008fe400000000ff */
[----:B------:R-:W-:-:S05]  /*a810*/  FSEL R3, R135, RZ, P5 ;  /* 0x000000ff87037208 */ /* 0x000fca0002800000 */
[----:B------:R-:W-:Y:S01]  /*a820*/  MUFU.EX2 R196, R17 ;  /* 0x0000001100c47308 */ /* 0x000fe20000000800 */
[-C--:B-1----:R-:W-:Y:S01]  /*a830*/  FMUL.FTZ R40, R40, R2.reuse ;  /* 0x0000000228287220 */ /* 0x082fe20000410000 */
[-C--:B------:R-:W-:Y:S01]  /*a840*/  FMUL.FTZ R41, R41, R2.reuse ;  /* 0x0000000229297220 */ /* 0x080fe20000410000 */
[----:B------:R-:W-:Y:S01]  /*a850*/  FADD.FTZ R3, R239, -R3 ;  /* 0x80000003ef037221 */ /* 0x000fe20000010000 */
[-C--:B------:R-:W-:Y:S01]  /*a860*/  FMUL.FTZ R144, R144, R2.reuse ;  /* 0x0000000290907220 */ /* 0x080fe20000410000 */
[-C--:B------:R-:W-:Y:S01]  /*a870*/  FMUL.FTZ R145, R145, R2.reuse ;  /* 0x0000000291917220 */ /* 0x080fe20000410000 */
[----:B------:R-:W-:Y:S01]  /*a880*/  FMUL.FTZ R152, R152, R2 ;  /* 0x0000000298987220 */ /* 0x000fe20000410000 */
[----:B------:R-:W-:Y:S01]  /*a890*/  FMUL.FTZ R3, R3, UR17 ;  /* 0x0000001103037c20 */ /* 0x000fe20008410000 */
[----:B------:R1:W-:Y:S01]  /*a8a0*/  MUFU.EX2 R198, R16 ;  /* 0x0000001000c67308 */ /* 0x0003e20000000800 */
[-C--:B--2---:R-:W-:Y:S01]  /*a8b0*/  FMUL.FTZ R42, R42, R0.reuse ;  /* 0x000000002a2a7220 */ /* 0x084fe20000410000 */
[----:B------:R-:W-:Y:S01]  /*a8c0*/  FMUL.FTZ R43, R43, R0 ;  /* 0x000000002b2b7220 */ /* 0x000fe20000410000 */
[----:B------:R-:W-:Y:S01]  /*a8d0*/  FMUL.FTZ R153, R153, R2 ;  /* 0x0000000299997220 */ /* 0x000fe20000410000 */
[-C--:B------:R-:W-:Y:S01]  /*a8e0*/  FMUL.FTZ R146, R146, R0.reuse ;  /* 0x0000000092927220 */ /* 0x080fe20000410000 */
[----:B------:R-:W-:Y:S01]  /*a8f0*/  FMUL.FTZ R147, R147, R0 ;  /* 0x0000000093937220 */ /* 0x000fe20000410000 */
[-C--:B------:R-:W-:Y:S01]  /*a900*/  FMUL.FTZ R160, R160, R2.reuse ;  /* 0x00000002a0a07220 */ /* 0x080fe20000410000 */
[-C--:B------:R-:W-:Y:S01]  /*a910*/  FMUL.FTZ R161, R161, R2.reuse ;  /* 0x00000002a1a17220 */ /* 0x080fe20000410000 */
[----:B------:R2:W-:Y:S01]  /*a920*/  MUFU.EX2 R199, R20 ;  /* 0x0000001400c77308 */ /* 0x0005e20000000800 */
[C---:B------:R-:W-:Y:S01]  /*a930*/  HMMA.16816.F32 R208, R4.reuse, R32, R40 ;  /* 0x0000002004d0723c */ /* 0x040fe20000001828 */
[----:B------:R-:W-:Y:S01]  /*a940*/  LDSM.16.MT88.4 R40, [R217+0xb000] ;  /* 0x00b00000d928783b */ /* 0x000fe20000004200 */
[-C--:B------:R-:W-:Y:S01]  /*a950*/  FMUL.FTZ R168, R168, R2.reuse ;  /* 0x00000002a8a87220 */ /* 0x080fe20000410000 */
[----:B------:R-:W-:Y:S01]  /*a960*/  FMUL.FTZ R169, R169, R2 ;  /* 0x00000002a9a97220 */ /* 0x000fe20000410000 */
[-C--:B------:R-:W-:Y:S01]  /*a970*/  FMUL.FTZ R154, R154, R0.reuse ;  /* 0x000000009a9a7220 */ /* 0x080fe20000410000 */
[----:B------:R-:W-:Y:S01]  /*a980*/  FMUL.FTZ R155, R155, R0 ;  /* 0x000000009b9b7220 */ /* 0x000fe20000410000 */
[----:B------:R-:W-:Y:S01]  /*a990*/  FMUL.FTZ R44, R44, R2 ;  /* 0x000000022c2c7220 */ /* 0x000fe20000410000 */
[----:B------:R-:W3:Y:S01]  /*a9a0*/  MUFU.EX2 R8, R8 ;  /* 0x0000000800087308 */ /* 0x000ee20000000800 */
[----:B-1----:R-:W1:Y:S01]  /*a9b0*/  LDSM.16.MT88.4 R16, [R213+0xa000] ;  /* 0x00a00000d510783b */ /* 0x002e620000004200 */
[-C--:B------:R-:W-:Y:S01]  /*a9c0*/  FMUL.FTZ R162, R162, R0.reuse ;  /* 0x00000000a2a27220 */ /* 0x080fe20000410000 */
[----:B------:R-:W-:Y:S01]  /*a9d0*/  FMUL.FTZ R163, R163, R0 ;  /* 0x00000000a3a37220 */ /* 0x000fe20000410000 */
[-C--:B------:R-:W-:Y:S01]  /*a9e0*/  FMUL.FTZ R45, R45, R2.reuse ;  /* 0x000000022d2d7220 */ /* 0x080fe20000410000 */
[-C--:B------:R-:W-:Y:S01]  /*a9f0*/  FMUL.FTZ R56, R56, R2.reuse ;  /* 0x0000000238387220 */ /* 0x080fe20000410000 */
[----:B------:R-:W-:Y:S01]  /*aa00*/  FMUL.FTZ R57, R57, R2 ;  /* 0x0000000239397220 */ /* 0x000fe20000410000 */
[-C--:B------:R-:W-:Y:S01]  /*aa10*/  FMUL.FTZ R170, R170, R0.reuse ;  /* 0x00000000aaaa7220 */ /* 0x080fe20000410000 */
[----:B------:R-:W4:Y:S01]  /*aa20*/  MUFU.EX2 R3, R3 ;  /* 0x0000000300037308 */ /* 0x000f220000000800 */
[----:B--2---:R-:W2:Y:S01]  /*aa30*/  LDSM.16.MT88.4 R20, [R215+0xa000] ;  /* 0x00a00000d714783b */ /* 0x004ea20000004200 */
        /* <DEDUP_REMOVED lines=41> */
[C---:B-1----:R-:W-:Y:S01]  /*acd0*/  HMMA.16816.F32 R144, R4.reuse, R16, R144 ;  /* 0x000000100490723c */ /* 0x042fe20000001890 */
[-C--:B---3--:R-:W-:Y:S01]  /*ace0*/  FMUL.FTZ R36, R36, R8.reuse ;  /* 0x0000000824247220 */ /* 0x088fe20000410000 */
[----:B------:R-:W-:Y:S01]  /*acf0*/  FMUL.FTZ R37, R37, R8 ;  /* 0x0000000825257220 */ /* 0x000fe20000410000 */
[-C--:B----4-:R-:W-:Y:S01]  /*ad00*/  FMUL.FTZ R38, R38, R3.reuse ;  /* 0x0000000326267220 */ /* 0x090fe20000410000 */
        /* <DEDUP_REMOVED lines=8> */
[C---:B--2---:R-:W-:Y:S01]  /*ad90*/  HMMA.16816.F32 R160, R4.reuse, R20, R160 ;  /* 0x0000001404a0723c */ /* 0x044fe200000018a0 */
        /* <DEDUP_REMOVED lines=32> */
[----:B------:R-:W-:Y:S01]  /*afa0*/  MOV R193, R209 ;  /* 0x000000d100c17202 */ /* 0x000fe20000000f00 */
[----:B------:R-:W-:Y:S01]  /*afb0*/  FMUL.FTZ R148, R148, R8 ;  /* 0x0000000894947220 */ /* 0x000fe20000410000 */
        /* <DEDUP_REMOVED lines=30> */
[----:B------:R-:W-:Y:S01]  /*b1a0*/  FMUL.FTZ R129, R129, R8 ;  /* 0x0000000881817220 */ /* 0x000fe20000410000 */
[----:B------:R-:W-:Y:S01]  /*b1b0*/  HMMA.16816.F32 R120, R4, R40, R120 ;  /* 0x000000280478723c */ /* 0x000fe20000001878 */
[-C--:B------:R-:W-:Y:S01]  /*b1c0*/  FMUL.FTZ R130, R130, R3.reuse ;  /* 0x0000000382827220 */ /* 0x080fe20000410000 */
[----:B------:R-:W-:Y:S01]  /*b1d0*/  FMUL.FTZ R131, R131, R3 ;  /* 0x0000000383837220 */ /* 0x000fe20000410000 */
[----:B------:R-:W-:Y:S01]  /*b1e0*/  MOV R15, R211 ;  /* 0x000000d3000f7202 */ /* 0x000fe20000000f00 */
[----:B------:R-:W-:-:S02]  /*b1f0*/  FFMA.FTZ R0, R252, R0, R184 ;  /* 0x00000000fc007223 */ /* 0x000fc400000100b8 */
[----:B------:R-:W-:Y:S07]  /*b200*/  HMMA.16816.F32 R248, R4, R42, R124 ;  /* 0x0000002a04f8723c */ /* 0x000fee000000187c */
[----:B------:R-:W-:Y:S02]  /*b210*/  F2FP.F16.F32.PACK_AB R4, R201, R202 ;  /* 0x000000cac904723e */ /* 0x000fe400000000ff */
[----:B------:R-:W-:Y:S02]  /*b220*/  F2FP.F16.F32.PACK_AB R5, R196, R197 ;  /* 0x000000c5c405723e */ /* 0x000fe400000000ff */
[----:B------:R-:W-:-:S02]  /*b230*/  F2FP.F16.F32.PACK_AB R6, R203, R200 ;  /* 0x000000c8cb06723e */ /* 0x000fc400000000ff */
[----:B------:R-:W-:Y:S02]  /*b240*/  F2FP.F16.F32.PACK_AB R7, R199, R198 ;  /* 0x000000c6c707723e */ /* 0x000fe400000000ff */
[----:B------:R-:W-:Y:S01]  /*b250*/  MOV R125, R14 ;  /* 0x0000000e007d7202 */ /* 0x000fe20000000f00 */
[----:B------:R-:W-:Y:S01]  /*b260*/  FFMA.FTZ R14, R138, UR17, -R10 ;  /* 0x000000118a0e7c23 */ /* 0x000fe2000801080a */
[----:B------:R-:W-:Y:S02]  /*b270*/  MOV R127, R247 ;  /* 0x000000f7007f7202 */ /* 0x000fe40000000f00 */
[----:B------:R-:W-:Y:S01]  /*b280*/  MOV R126, R193 ;  /* 0x000000c1007e7202 */ /* 0x000fe20000000f00 */
[----:B------:R-:W-:Y:S01]  /*b290*/  HMMA.16816.F32 R36, R4, R32, R36 ;  /* 0x000000200424723c */ /* 0x000fe20000001824 */
[----:B------:R1:W-:Y:S01]  /*b2a0*/  MUFU.EX2 R33, R13 ;  /* 0x0000000d00217308 */ /* 0x0003e20000000800 */
[----:B------:R-:W-:Y:S02]  /*b2b0*/  MOV R132, R127 ;  /* 0x0000007f00847202 */ /* 0x000fe40000000f00 */
[----:B------:R-:W-:-:S02]  /*b2c0*/  MOV R127, R192 ;  /* 0x000000c0007f7202 */ /* 0x000fc40000000f00 */
[C---:B------:R-:W-:Y:S01]  /*b2d0*/  HMMA.16816.F32 R236, R4.reuse, R22, R172 ;  /* 0x0000001604ec723c */ /* 0x040fe200000018ac */
[----:B------:R-:W-:Y:S01]  /*b2e0*/  FFMA.FTZ R8, R132, R8, R202 ;  /* 0x0000000884087223 */ /* 0x000fe200000100ca */
[----:B------:R-:W-:Y:S01]  /*b2f0*/  LDSM.16.MT88.4 R172, [R215+0xa800] ;  /* 0x00a80000d7ac783b */ /* 0x000fe20000004200 */
[----:B------:R-:W-:Y:S03]  /*b300*/  MUFU.EX2 R23, R14 ;  /* 0x0000000e00177308 */ /* 0x000fe60000000800 */
[----:B------:R-:W-:Y:S01]  /*b310*/  HMMA.16816.F32 R208, R4, R34, R48 ;  /* 0x0000002204d0723c */ /* 0x000fe20000001830 */
[----:B------:R-:W-:Y:S01]  /*b320*/  LDSM.16.MT88.4 R48, [R218+0xa800] ;  /* 0x00a80000da30783b */ /* 0x000fe20000004200 */
[--C-:B-1----:R-:W-:Y:S01]  /*b330*/  FFMA.FTZ R13, R139, UR17, -R10.reuse ;  /* 0x000000118b0d7c23 */ /* 0x102fe2000801080a */
[----:B------:R-:W-:-:S04]  /*b340*/  FFMA.FTZ R10, R181, UR17, -R10 ;  /* 0x00000011b50a7c23 */ /* 0x000fc8000801080a */
[----:B------:R-:W-:Y:S01]  /*b350*/  MOV R34, R195 ;  /* 0x000000c300227202 */ /* 0x000fe20000000f00 */
[C---:B------:R-:W-:Y:S01]  /*b360*/  HMMA.16816.F32 R52, R4.reuse, R140, R52 ;  /* 0x0000008c0434723c */ /* 0x040fe20000001834 */
[----:B------:R-:W-:Y:S01]  /*b370*/  MOV R35, R194 ;  /* 0x000000c200237202 */ /* 0x000fe20000000f00 */
[----:B------:R1:W2:Y:S01]  /*b380*/  MUFU.EX2 R22, R10 ;  /* 0x0000000a00167308 */ /* 0x0002a20000000800 */
[----:B------:R-:W-:Y:S01]  /*b390*/  MOV R181, R126 ;  /* 0x0000007e00b57202 */ /* 0x000fe20000000f00 */
[----:B------:R-:W-:Y:S02]  /*b3a0*/  FFMA.FTZ R3, R34, R3, R197 ;  /* 0x0000000322037223 */ /* 0x000fe400000100c5 */
[C---:B------:R-:W-:Y:S01]  /*b3b0*/  HMMA.16816.F32 R192, R4.reuse, R142, R64 ;  /* 0x0000008e04c0723c */ /* 0x040fe20000001840 */
[----:B------:R-:W-:Y:S01]  /*b3c0*/  FFMA.FTZ R2, R35, R2, R189 ;  /* 0x0000000223027223 */ /* 0x000fe200000100bd */
[----:B------:R-:W-:Y:S02]  /*b3d0*/  LDSM.16.MT88.4 R64, [R217+0xa800] ;  /* 0x00a80000d940783b */ /* 0x000fe40000004200 */
[----:B------:R3:W4:Y:S02]  /*b3e0*/  MUFU.EX2 R32, R13 ;  /* 0x0000000d00207308 */ /* 0x0007240000000800 */
[C---:B------:R-:W-:Y:S06]  /*b3f0*/  HMMA.16816.F32 R68, R4.reuse, R176, R68 ;  /* 0x000000b00444723c */ /* 0x040fec0000001844 */
[----:B------:R-:W-:Y:S01]  /*b400*/  HMMA.16816.F32 R84, R4, R24, R84 ;  /* 0x000000180454723c */ /* 0x000fe20000001854 */
[----:B-1----:R-:W-:Y:S01]  /*b410*/  FFMA.FTZ R10, R180, UR17, -R9 ;  /* 0x00000011b40a7c23 */ /* 0x002fe20008010809 */
[----:B------:R-:W-:-:S02]  /*b420*/  MOV R180, R125 ;  /* 0x0000007d00b47202 */ /* 0x000fc40000000f00 */
[----:B--2---:R-:W-:Y:S02]  /*b430*/  F2FP.F16.F32.PACK_AB R126, R22, R23 ;  /* 0x00000017167e723e */ /* 0x004fe400000000ff */
[----:B------:R-:W-:Y:S01]  /*b440*/  HMMA.16816.F32 R140, R4, R26, R96 ;  /* 0x0000001a048c723c */ /* 0x000fe20000001860 */
[----:B------:R-:W-:Y:S01]  /*b450*/  LDSM.16.MT88.4 R96, [R215+0xb800] ;  /* 0x00b80000d760783b */ /* 0x000fe20000004200 */
[----:B---3--:R-:W-:Y:S01]  /*b460*/  FFMA.FTZ R13, R133, UR17, -R9 ;  /* 0x00000011850d7c23 */ /* 0x008fe20008010809 */
[----:B----4-:R-:W-:-:S03]  /*b470*/  F2FP.F16.F32.PACK_AB R124, R32, R33 ;  /* 0x00000021207c723e */ /* 0x010fc600000000ff */
[C---:B------:R-:W-:Y:S06]  /*b480*/  HMMA.16816.F32 R100, R4.reuse, R28, R100 ;  /* 0x0000001c0464723c */ /* 0x040fec0000001864 */
[C---:B------:R-:W-:Y:S06]  /*b490*/  HMMA.16816.F32 R148, R4.reuse, R16, R148 ;  /* 0x000000100494723c */ /* 0x040fec0000001894 */
[C---:B------:R-:W-:Y:S01]  /*b4a0*/  HMMA.16816.F32 R244, R4.reuse, R18, R156 ;  /* 0x0000001204f4723c */ /* 0x040fe2000000189c */
[----:B------:R1:W-:Y:S01]  /*b4b0*/  MUFU.EX2 R19, R10 ;  /* 0x0000000a00137308 */ /* 0x0003e20000000800 */
[----:B------:R-:W2:Y:S04]  /*b4c0*/  LDSM.16.MT88.4 R156, [R213+0xa800] ;  /* 0x00a80000d59c783b */ /* 0x000ea80000004200 */
[C---:B------:R-:W-:Y:S03]  /*b4d0*/  HMMA.16816.F32 R164, R4.reuse, R20, R164 ;  /* 0x0000001404a4723c */ /* 0x040fe600000018a4 */
[----:B------:R-:W3:Y:S03]  /*b4e0*/  MUFU.EX2 R21, R13 ;  /* 0x0000000d00157308 */ /* 0x000ee60000000800 */
[C---:B------:R-:W-:Y:S01]  /*b4f0*/  HMMA.16816.F32 R176, R4.reuse, R178, R80 ;  /* 0x000000b204b0723c */ /* 0x040fe20000001850 */
[----:B------:R-:W4:Y:S05]  /*b500*/  LDSM.16.MT88.4 R80, [R213+0xb800] ;  /* 0x00b80000d550783b */ /* 0x000f2a0000004200 */
[C---:B------:R-:W-:Y:S01]  /*b510*/  HMMA.16816.F32 R28, R4.reuse, R30, R112 ;  /* 0x0000001e041c723c */ /* 0x040fe20000001870 */
[--C-:B-1----:R-:W-:Y:S01]  /*b520*/  FFMA.FTZ R10, R182, UR17, -R9.reuse ;  /* 0x00000011b60a7c23 */ /* 0x102fe20008010809 */
[----:B------:R-:W-:Y:S01]  /*b530*/  FFMA.FTZ R9, R183, UR17, -R9 ;  /* 0x00000011b7097c23 */ /* 0x000fe20008010809 */
[----:B------:R-:W-:Y:S01]  /*b540*/  MOV R183, R15 ;  /* 0x0000000f00b77202 */ /* 0x000fe20000000f00 */
[----:B------:R-:W-:Y:S01]  /*b550*/  LDSM.16.MT88.4 R112, [R218+0xb800] ;  /* 0x00b80000da70783b */ /* 0x000fe20000004200 */
[----:B------:R-:W-:Y:S01]  /*b560*/  MUFU.EX2 R20, R10 ;  /* 0x0000000a00147308 */ /* 0x000fe20000000800 */
[----:B------:R-:W-:Y:S01]  /*b570*/  HMMA.16816.F32 R116, R4, R40, R116 ;  /* 0x000000280474723c */ /* 0x000fe20000001874 */
[----:B------:R-:W-:-:S02]  /*b580*/  MOV R182, R127 ;  /* 0x0000007f00b67202 */ /* 0x000fc40000000f00 */
[----:B---3--:R-:W-:-:S03]  /*b590*/  F2FP.F16.F32.PACK_AB R125, R19, R21 ;  /* 0x00000015137d723e */ /* 0x008fc600000000ff */
[----:B------:R-:W-:Y:S01]  /*b5a0*/  HMMA.16816.F32 R24, R4, R42, R128 ;  /* 0x0000002a0418723c */ /* 0x000fe20000001880 */
[----:B------:R1:W3:Y:S06]  /*b5b0*/  MUFU.EX2 R18, R9 ;  /* 0x0000000900127308 */ /* 0x0002ec0000000800 */
[----:B------:R-:W-:Y:S01]  /*b5c0*/  FFMA.FTZ R4, R206, UR17, -R12 ;  /* 0x00000011ce047c23 */ /* 0x000fe2000801080c */
[----:B------:R-:W-:-:S03]  /*b5d0*/  FFMA.FTZ R5, R240, UR17, -R11 ;  /* 0x00000011f0057c23 */ /* 0x000fc6000801080b */
[----:B------:R5:W-:Y:S01]  /*b5e0*/  MUFU.EX2 R16, R4 ;  /* 0x0000000400107308 */ /* 0x000be20000000800 */
[----:B-1----:R-:W-:-:S07]  /*b5f0*/  FFMA.FTZ R9, R204, UR17, -R12 ;  /* 0x00000011cc097c23 */ /* 0x002fce000801080c */
[----:B------:R-:W-:Y:S01]  /*b600*/  MUFU.EX2 R7, R5 ;  /* 0x0000000500077308 */ /* 0x000fe20000000800 */
[----:B---3--:R-:W-:-:S07]  /*b610*/  F2FP.F16.F32.PACK_AB R127, R18, R20 ;  /* 0x00000014127f723e */ /* 0x008fce00000000ff */
[----:B------:R-:W1:Y:S01]  /*b620*/  MUFU.EX2 R17, R9 ;  /* 0x0000000900117308 */ /* 0x000e620000000800 */
[----:B-----5:R-:W-:Y:S01]  /*b630*/  FFMA.FTZ R4, R205, UR17, -R12 ;  /* 0x00000011cd047c23 */ /* 0x020fe2000801080c */
[C---:B--2---:R-:W-:Y:S06]  /*b640*/  HMMA.16816.F32 R144, R124.reuse, R156, R144 ;  /* 0x0000009c7c90723c */ /* 0x044fec0000001890 */
[----:B------:R2:W-:Y:S01]  /*b650*/  MUFU.EX2 R10, R4 ;  /* 0x00000004000a7308 */ /* 0x0005e20000000800 */
[C---:B------:R-:W-:Y:S06]  /*b660*/  HMMA.16816.F32 R152, R124.reuse, R158, R152 ;  /* 0x0000009e7c98723c */ /* 0x040fec0000001898 */
[----:B------:R-:W-:Y:S01]  /*b670*/  HMMA.16816.F32 R160, R124, R172, R160 ;  /* 0x000000ac7ca0723c */ /* 0x000fe200000018a0 */
[----:B-1----:R-:W-:-:S05]  /*b680*/  F2FP.F16.F32.PACK_AB R128, R16, R17 ;  /* 0x000000111080723e */ /* 0x002fca00000000ff */
[C---:B------:R-:W-:Y:S01]  /*b690*/  HMMA.16816.F32 R168, R124.reuse, R174, R168 ;  /* 0x000000ae7ca8723c */ /* 0x040fe200000018a8 */
[----:B--2---:R-:W-:Y:S02]  /*b6a0*/  FFMA.FTZ R4, R207, UR17, -R12 ;  /* 0x00000011cf047c23 */ /* 0x004fe4000801080c */
[----:B------:R-:W1:Y:S03]  /*b6b0*/  LDSM.16.MT88.4 R12, [R217+0xb800] ;  /* 0x00b80000d90c783b */ /* 0x000e660000004200 */
[C---:B------:R-:W-:Y:S01]  /*b6c0*/  HMMA.16816.F32 R40, R124.reuse, R48, R180 ;  /* 0x000000307c28723c */ /* 0x040fe200000018b4 */
[----:B------:R2:W3:Y:S05]  /*b6d0*/  MUFU.EX2 R9, R4 ;  /* 0x0000000400097308 */ /* 0x0004ea0000000800 */
[C---:B------:R-:W-:Y:S06]  /*b6e0*/  HMMA.16816.F32 R44, R124.reuse, R50, R44 ;  /* 0x000000327c2c723c */ /* 0x040fec000000182c */
[----:B------:R-:W-:Y:S01]  /*b6f0*/  HMMA.16816.F32 R56, R124, R64, R56 ;  /* 0x000000407c38723c */ /* 0x000fe20000001838 */
[----:B--2---:R-:W-:Y:S01]  /*b700*/  FFMA.FTZ R4, R243, UR17, -R11 ;  /* 0x00000011f3047c23 */ /* 0x004fe2000801080b */
[----:B---3--:R-:W-:-:S04]  /*b710*/  F2FP.F16.F32.PACK_AB R130, R9, R10 ;  /* 0x0000000a0982723e */ /* 0x008fc800000000ff */
[C---:B------:R-:W-:Y:S01]  /*b720*/  HMMA.16816.F32 R60, R124.reuse, R66, R60 ;  /* 0x000000427c3c723c */ /* 0x040fe2000000183c */
[----:B------:R2:W3:Y:S05]  /*b730*/  MUFU.EX2 R6, R4 ;  /* 0x0000000400067308 */ /* 0x0004ea0000000800 */
[C---:B----4-:R-:W-:Y:S06]  /*b740*/  HMMA.16816.F32 R72, R124.reuse, R80, R72 ;  /* 0x000000507c48723c */ /* 0x050fec0000001848 */
        /* <DEDUP_REMOVED lines=8> */
[----:B--2---:R-:W-:Y:S01]  /*b7d0*/  FFMA.FTZ R4, R242, UR17, -R11 ;  /* 0x00000011f2047c23 */ /* 0x004fe2000801080b */
[----:B------:R-:W-:Y:S01]  /*b7e0*/  FADD.FTZ R11, R196, R3 ;  /* 0x00000003c40b7221 */ /* 0x000fe20000010000 */
[----:B------:R-:W-:-:S03]  /*b7f0*/  FADD.FTZ R3, R188, R2 ;  /* 0x00000002bc037221 */ /* 0x000fc60000010000 */
[----:B------:R-:W-:Y:S01]  /*b800*/  HMMA.16816.F32 R108, R124, R114, R108 ;  /* 0x000000727c6c723c */ /* 0x000fe2000000186c */
[----:B------:R-:W1:Y:S01]  /*b810*/  MUFU.EX2 R4, R4 ;  /* 0x0000000400047308 */ /* 0x000e620000000800 */
[----:B------:R-:W-:-:S04]  /*b820*/  FADD.FTZ R3, R190, R3 ;  /* 0x00000003be037221 */ /* 0x000fc80000010000 */
[----:B------:R-:W-:Y:S01]  /*b830*/  HMMA.16816.F32 R124, R124, R14, R248 ;  /* 0x0000000e7c7c723c */ /* 0x000fe200000018f8 */
[----:B-1----:R-:W-:-:S07]  /*b840*/  F2FP.F16.F32.PACK_AB R131, R4, R5 ;  /* 0x000000050483723e */ /* 0x002fce00000000ff */
[C---:B------:R-:W-:Y:S06]  /*b850*/  HMMA.16816.F32 R116, R128.reuse, R12, R116 ;  /* 0x0000000c8074723c */ /* 0x040fec0000001874 */
[C---:B------:R-:W-:Y:S01]  /*b860*/  HMMA.16816.F32 R148, R128.reuse, R156, R148 ;  /* 0x0000009c8094723c */ /* 0x040fe20000001894 */
[----:B------:R-:W-:Y:S01]  /*b870*/  FADD.FTZ R12, R201, R8 ;  /* 0x00000008c90c7221 */ /* 0x000fe20000010000 */
[----:B------:R-:W-:Y:S01]  /*b880*/  FADD.FTZ R8, R185, R0 ;  /* 0x00000000b9087221 */ /* 0x000fe20000010000 */
[----:B------:R-:W-:Y:S02]  /*b890*/  FADD.FTZ R0, R198, R11 ;  /* 0x0000000bc6007221 */ /* 0x000fe40000010000 */
        /* <DEDUP_REMOVED lines=23> */
[C---:B------:R-:W-:Y:S02]  /*ba10*/  HMMA.16816.F32 R164, R128.reuse, R172, R164 ;  /* 0x000000ac80a4723c */ /* 0x040fe400000018a4 */
        /* <DEDUP_REMOVED lines=219> */
.L_x_1402:
[----:B------:R-:W-:Y:S05]  /*c7d0*/  BSYNC B0 ;  /* 0x0000000000007941 */ /* 0x000fea0003800000 */
.L_x_1401:
[----:B------:R-:W0:Y:S02]  /*c7e0*/  LDGDEPBAR ;  /* 0x00000000000079af */ /* 0x000e240000000000 */
.L_x_1400:
[----:B------:R-:W3:Y:S01]  /*c7f0*/  S2R R2, SR_TID.X ;  /* 0x0000000000027919 */ /* 0x000ee20000002100 */
[----:B------:R-:W-:Y:S02]  /*c800*/  MOV R0, UR19 ;  /* 0x0000001300007c02 */ /* 0x000fe40008000f00 */
[----:B---3--:R-:W-:-:S04]  /*c810*/  SHF.L.U32 R2, R2, 0x1, RZ ;  /* 0x0000000102027819 */ /* 0x008fc800000006ff */
[----:B------:R-:W-:-:S04]  /*c820*/  LOP3.LUT R2, R2, 0x6, RZ, 0xc0, !PT ;  /* 0x0000000602027812 */ /* 0x000fc800078ec0ff */
[----:B------:R-:W-:-:S04]  /*c830*/  LEA R0, R0, R2, 0x5 ;  /* 0x0000000200007211 */ /* 0x000fc800078e28ff */
[C---:B------:R-:W-:Y:S02]  /*c840*/  ISETP.GE.AND P5, PT, R0.reuse, R235, PT ;  /* 0x000000eb0000720c */ /* 0x040fe40003fa6270 */
[C---:B------:R-:W-:Y:S02]  /*c850*/  ISETP.GE.AND P4, PT, R0.reuse, R234, PT ;  /* 0x000000ea0000720c */ /* 0x040fe40003f86270 */
[C---:B------:R-:W-:Y:S02]  /*c860*/  ISETP.LT.OR P5, PT, R0.reuse, R231, P5 ;  /* 0x000000e70000720c */ /* 0x040fe40002fa1670 */
[C---:B-1----:R-:W-:Y:S02]  /*c870*/  IADD3 R8, R0.reuse, 0x1, RZ ;  /* 0x0000000100087810 */ /* 0x042fe40007ffe0ff */
[----:B------:R-:W-:Y:S02]  /*c880*/  IADD3 R7, R0, 0x8, RZ ;  /* 0x0000000800077810 */ /* 0x000fe40007ffe0ff */
[----:B------:R-:W-:-:S02]  /*c890*/  FSEL R10, R140, -INF , !P5 ;  /* 0xff8000008c0a7808 */ /* 0x000fc40006800000 */
[----:B------:R-:W-:Y:S02]  /*c8a0*/  ISETP.LT.OR P4, PT, R0, R230, P4 ;  /* 0x000000e60000720c */ /* 0x000fe40002781670 */
[----:B------:R-:W-:Y:S02]  /*c8b0*/  ISETP.GE.AND P1, PT, R8, R234, PT ;  /* 0x000000ea0800720c */ /* 0x000fe40003f26270 */
[----:B------:R-:W-:Y:S02]  /*c8c0*/  ISETP.GE.AND P5, PT, R7, R235, PT ;  /* 0x000000eb0700720c */ /* 0x000fe40003fa6270 */
[----:B------:R-:W-:Y:S02]  /*c8d0*/  IADD3 R6, R0, 0x9, RZ ;  /* 0x0000000900067810 */ /* 0x000fe40007ffe0ff */
[----:B------:R-:W-:Y:S02]  /*c8e0*/  ISETP.LT.OR P1, PT, R8, R230, P1 ;  /* 0x000000e60800720c */ /* 0x000fe40000f21670 */
[----:B------:R-:W-:-:S02]  /*c8f0*/  FSEL R14, R142, -INF , !P4 ;  /* 0xff8000008e0e7808 */ /* 0x000fc40006000000 */
[----:B------:R-:W-:Y:S02]  /*c900*/  ISETP.LT.OR P5, PT, R7, R231, P5 ;  /* 0x000000e70700720c */ /* 0x000fe40002fa1670 */
[----:B------:R-:W-:Y:S02]  /*c910*/  ISETP.GE.AND P4, PT, R6, R235, PT ;  /* 0x000000eb0600720c */ /* 0x000fe40003f86270 */
[----:B------:R-:W-:Y:S02]  /*c920*/  FSEL R21, R143, -INF , !P1 ;  /* 0xff8000008f157808 */ /* 0x000fe40004800000 */
[----:B------:R-:W-:Y:S02]  /*c930*/  FSEL R16, R32, -INF , !P5 ;  /* 0xff80000020107808 */ /* 0x000fe40006800000 */
[-C--:B------:R-:W-:Y:S02]  /*c940*/  ISETP.GE.AND P1, PT, R7, R234.reuse, PT ;  /* 0x000000ea0700720c */ /* 0x080fe40003f26270 */
[----:B------:R-:W-:-:S02]  /*c950*/  ISETP.GE.AND P5, PT, R6, R234, PT ;  /* 0x000000ea0600720c */ /* 0x000fc40003fa6270 */
[----:B------:R-:W-:Y:S02]  /*c960*/  ISETP.LT.OR P4, PT, R6, R231, P4 ;  /* 0x000000e70600720c */ /* 0x000fe40002781670 */
[----:B--2---:R-:W-:Y:S02]  /*c970*/  IADD3 R5, R0, 0x10, RZ ;  /* 0x0000001000057810 */ /* 0x004fe40007ffe0ff */
[-C--:B------:R-:W-:Y:S02]  /*c980*/  ISETP.LT.OR P1, PT, R7, R230.reuse, P1 ;  /* 0x000000e60700720c */ /* 0x080fe40000f21670 */
[----:B------:R-:W-:Y:S02]  /*c990*/  ISETP.LT.OR P5, PT, R6, R230, P5 ;  /* 0x000000e60600720c */ /* 0x000fe40002fa1670 */
[----:B------:R-:W-:Y:S02]  /*c9a0*/  FSEL R11, R33, -INF , !P4 ;  /* 0xff800000210b7808 */ /* 0x000fe40006000000 */
[----:B------:R-:W-:-:S02]  /*c9b0*/  ISETP.GE.AND P6, PT, R8, R235, PT ;  /* 0x000000eb0800720c */ /* 0x000fc40003fc6270 */
[----:B------:R-:W-:Y:S02]  /*c9c0*/  ISETP.GE.AND P4, PT, R5, R235, PT ;  /* 0x000000eb0500720c */ /* 0x000fe40003f86270 */
[----:B------:R-:W-:Y:S02]  /*c9d0*/  IADD3 R4, R0, 0x11, RZ ;  /* 0x0000001100047810 */ /* 0x000fe40007ffe0ff */
[----:B------:R-:W-:Y:S02]  /*c9e0*/  FSEL R20, R34, -INF , !P1 ;  /* 0xff80000022147808 */ /* 0x000fe40004800000 */
[----:B------:R-:W-:Y:S02]  /*c9f0*/  FSEL R23, R35, -INF , !P5 ;  /* 0xff80000023177808 */ /* 0x000fe40006800000 */
[-C--:B------:R-:W-:Y:S01]  /*ca00*/  ISETP.LT.OR P6, PT, R8, R231.reuse, P6 ;  /* 0x000000e70800720c */ /* 0x080fe200037c1670 */
[----:B------:R-:W-:Y:S01]  /*ca10*/  LDSM.16.MT88.4 R32, [R218+0xa000] ;  /* 0x00a00000da20783b */ /* 0x000fe20000004200 */
[----:B------:R-:W-:-:S02]  /*ca20*/  ISETP.LT.OR P1, PT, R5, R231, P4 ;  /* 0x000000e70500720c */ /* 0x000fc40002721670 */
[----:B------:R-:W-:Y:S02]  /*ca30*/  ISETP.GE.AND P5, PT, R5, R234, PT ;  /* 0x000000ea0500720c */ /* 0x000fe40003fa6270 */
[----:B------:R-:W-:Y:S02]  /*ca40*/  IADD3 R3, R0, 0x18, RZ ;  /* 0x0000001800037810 */ /* 0x000fe40007ffe0ff */
[----:B------:R-:W-:Y:S02]  /*ca50*/  ISETP.GE.AND P4, PT, R4, R235, PT ;  /* 0x000000eb0400720c */ /* 0x000fe40003f86270 */
[----:B------:R-:W-:Y:S02]  /*ca60*/  FSEL R17, R141, -INF , !P6 ;  /* 0xff8000008d117808 */ /* 0x000fe40007000000 */
[----:B------:R-:W-:Y:S02]  /*ca70*/  FSEL R200, R28, -INF , !P1 ;  /* 0xff8000001cc87808 */ /* 0x000fe40004800000 */
[----:B------:R-:W-:-:S02]  /*ca80*/  ISETP.LT.OR P5, PT, R5, R230, P5 ;  /* 0x000000e60500720c */ /* 0x000fc40002fa1670 */
[C---:B------:R-:W-:Y:S02]  /*ca90*/  ISETP.GE.AND P1, PT, R4.reuse, R234, PT ;  /* 0x000000ea0400720c */ /* 0x040fe40003f26270 */
[----:B------:R-:W-:Y:S02]  /*caa0*/  ISETP.GE.AND P6, PT, R3, R235, PT ;  /* 0x000000eb0300720c */ /* 0x000fe40003fc6270 */
[----:B------:R-:W-:Y:S02]  /*cab0*/  ISETP.LT.OR P4, PT, R4, R231, P4 ;  /* 0x000000e70400720c */ /* 0x000fe40002781670 */
[----:B------:R-:W-:Y:S02]  /*cac0*/  FMNMX.FTZ R9, R136, R10, !PT ;  /* 0x0000000a88097209 */ /* 0x000fe40007810000 */
[----:B------:R-:W-:Y:S02]  /*cad0*/  IADD3 R2, R0, 0x19, RZ ;  /* 0x0000001900027810 */ /* 0x000fe40007ffe0ff */
[----:B------:R-:W-:-:S02]  /*cae0*/  FSEL R240, R30, -INF , !P5 ;  /* 0xff8000001ef07808 */ /* 0x000fc40006800000 */
[----:B------:R-:W-:Y:S02]  /*caf0*/  ISETP.LT.OR P1, PT, R4, R230, P1 ;  /* 0x000000e60400720c */ /* 0x000fe40000f21670 */
[----:B------:R-:W-:Y:S02]  /*cb00*/  ISETP.LT.OR P5, PT, R3, R231, P6 ;  /* 0x000000e70300720c */ /* 0x000fe400037a1670 */
[----:B------:R-:W-:Y:S02]  /*cb10*/  FSEL R202, R29, -INF , !P4 ;  /* 0xff8000001dca7808 */ /* 0x000fe40006000000 */
[----:B------:R-:W-:Y:S02]  /*cb20*/  FMNMX.FTZ R9, R17, R9, !PT ;  /* 0x0000000911097209 */ /* 0x000fe40007810000 */
[----:B------:R-:W-:Y:S02]  /*cb30*/  ISETP.GE.AND P4, PT, R2, R235, PT ;  /* 0x000000eb0200720c */ /* 0x000fe40003f86270 */
[----:B------:R-:W-:-:S02]  /*cb40*/  FSEL R243, R31, -INF , !P1 ;  /* 0xff8000001ff37808 */ /* 0x000fc40004800000 */
[----:B------:R-:W-:Y:S01]  /*cb50*/  FSEL R201, R24, -INF , !P5 ;  /* 0xff80000018c97808 */ /* 0x000fe20006800000 */
[----:B------:R-:W-:Y:S01]  /*cb60*/  LDSM.16.MT88.4 R28, [R218+0xb000] ;  /* 0x00b00000da1c783b */ /* 0x000fe20000004200 */
[C---:B------:R-:W-:Y:S02]  /*cb70*/  ISETP.GE.AND P1, PT, R0.reuse, R233, PT ;  /* 0x000000e90000720c */ /* 0x040fe40003f26270 */
[----:B------:R-:W-:Y:S02]  /*cb80*/  ISETP.GE.AND P5, PT, R0, R232, PT ;  /* 0x000000e80000720c */ /* 0x000fe40003fa6270 */
[----:B------:R-:W-:Y:S02]  /*cb90*/  FMNMX.FTZ R9, R16, R9, !PT ;  /* 0x0000000910097209 */ /* 0x000fe40007810000 */
[----:B------:R-:W-:Y:S02]  /*cba0*/  ISETP.LT.OR P4, PT, R2, R231, P4 ;  /* 0x000000e70200720c */ /* 0x000fe40002781670 */
[----:B------:R-:W-:-:S02]  /*cbb0*/  ISETP.LT.OR P1, PT, R0, R229, P1 ;  /* 0x000000e50000720c */ /* 0x000fc40000f21670 */
        /* <DEDUP_REMOVED lines=9> */
[----:B------:R-:W-:Y:S02]  /*cc50*/  FSEL R242, R27, -INF , !P4 ;  /* 0xff8000001bf27808 */ /* 0x000fe40006000000 */
[----:B------:R-:W-:Y:S02]  /*cc60*/  ISETP.GE.AND P4, PT, R8, R233, PT ;  /* 0x000000e90800720c */ /* 0x000fe40003f86270 */
[----:B------:R-:W-:-:S02]  /*cc70*/  FMNMX.FTZ R0, R201, R0, !PT ;  /* 0x00000000c9007209 */ /* 0x000fc40007810000 */
[----:B------:R-:W-:Y:S02]  /*cc80*/  FSEL R241, R26, -INF , !P6 ;  /* 0xff8000001af17808 */ /* 0x000fe40007000000 */
[----:B------:R-:W-:Y:S02]  /*cc90*/  ISETP.GE.AND P6, PT, R7, R233, PT ;  /* 0x000000e90700720c */ /* 0x000fe40003fc6270 */
[-C--:B------:R-:W-:Y:S02]  /*cca0*/  ISETP.LT.OR P4, PT, R8, R229.reuse, P4 ;  /* 0x000000e50800720c */ /* 0x080fe40002781670 */
[----:B------:R-:W-:Y:S02]  /*ccb0*/  FMNMX.FTZ R9, R135, R14, !PT ;  /* 0x0000000e87097209 */ /* 0x000fe40007810000 */
[----:B------:R-:W-:Y:S02]  /*ccc0*/  FMNMX.FTZ R0, R203, R0, !PT ;  /* 0x00000000cb007209 */ /* 0x000fe40007810000 */
[----:B------:R-:W-:-:S02]  /*ccd0*/  ISETP.LT.OR P6, PT, R7, R229, P6 ;  /* 0x000000e50700720c */ /* 0x000fc400037c1670 */
[----:B------:R-:W-:Y:S01]  /*cce0*/  FSEL R19, R193, -INF , !P4 ;  /* 0xff800000c1137808 */ /* 0x000fe20006000000 */
[----:B------:R-:W1:Y:S01]  /*ccf0*/  SHFL.BFLY PT, R15, R0, 0x2, 0x1f ;  /* 0x0c401f00000f7f89 */ /* 0x000e6200000e0000 */
[----:B------:R-:W-:Y:S02]  /*cd00*/  ISETP.GE.AND P4, PT, R5, R233, PT ;  /* 0x000000e90500720c */ /* 0x000fe40003f86270 */
[----:B------:R-:W-:Y:S02]  /*cd10*/  FMNMX.FTZ R9, R21, R9, !PT ;  /* 0x0000000915097209 */ /* 0x000fe40007810000 */
[----:B------:R-:W-:Y:S02]  /*cd20*/  FSEL R18, R188, -INF , !P6 ;  /* 0xff800000bc127808 */ /* 0x000fe40007000000 */
[----:B------:R-:W-:Y:S02]  /*cd30*/  ISETP.GE.AND P6, PT, R4, R233, PT ;  /* 0x000000e90400720c */ /* 0x000fe40003fc6270 */
[----:B------:R-:W-:-:S02]  /*cd40*/  ISETP.LT.OR P4, PT, R5, R229, P4 ;  /* 0x000000e50500720c */ /* 0x000fc40002781670 */
[----:B------:R-:W-:Y:S02]  /*cd50*/  FMNMX.FTZ R9, R20, R9, !PT ;  /* 0x0000000914097209 */ /* 0x000fe40007810000 */
[----:B------:R-:W-:Y:S02]  /*cd60*/  FSEL R13, R192, -INF , !P1 ;  /* 0xff800000c00d7808 */ /* 0x000fe40004800000 */
[----:B------:R-:W-:Y:S02]  /*cd70*/  ISETP.GE.AND P1, PT, R6, R233, PT ;  /* 0x000000e90600720c */ /* 0x000fe40003f26270 */
[----:B------:R-:W-:Y:S02]  /*cd80*/  ISETP.LT.OR P6, PT, R4, R229, P6 ;  /* 0x000000e50400720c */ /* 0x000fe400037c1670 */
[----:B------:R-:W-:Y:S02]  /*cd90*/  FSEL R140, R184, -INF , !P4 ;  /* 0xff800000b88c7808 */ /* 0x000fe40006000000 */
[----:B------:R-:W-:-:S02]  /*cda0*/  FMNMX.FTZ R9, R23, R9, !PT ;  /* 0x0000000917097209 */ /* 0x000fc40007810000 */
[----:B------:R-:W-:Y:S02]  /*cdb0*/  ISETP.GE.AND P4, PT, R8, R232, PT ;  /* 0x000000e80800720c */ /* 0x000fe40003f86270 */
[----:B------:R-:W-:Y:S02]  /*cdc0*/  ISETP.LT.OR P1, PT, R6, R229, P1 ;  /* 0x000000e50600720c */ /* 0x000fe40000f21670 */
[----:B------:R-:W-:Y:S02]  /*cdd0*/  FSEL R143, R185, -INF , !P6 ;  /* 0xff800000b98f7808 */ /* 0x000fe40007000000 */
[----:B------:R-:W-:Y:S02]  /*cde0*/  FMNMX.FTZ R9, R240, R9, !PT ;  /* 0x00000009f0097209 */ /* 0x000fe40007810000 */
[----:B------:R-:W-:Y:S02]  /*cdf0*/  ISETP.GE.AND P6, PT, R2, R233, PT ;  /* 0x000000e90200720c */ /* 0x000fe40003fc6270 */
[----:B------:R-:W-:-:S02]  /*ce00*/  ISETP.LT.OR P4, PT, R8, R228, P4 ;  /* 0x000000e40800720c */ /* 0x000fc40002781670 */
[----:B------:R-:W-:Y:S02]  /*ce10*/  FMNMX.FTZ R8, R134, R13, !PT ;  /* 0x0000000d86087209 */ /* 0x000fe40007810000 */
[----:B------:R-:W-:Y:S02]  /*ce20*/  FSEL R22, R189, -INF , !P1 ;  /* 0xff800000bd167808 */ /* 0x000fe40004800000 */
[----:B------:R-:W-:Y:S02]  /*ce30*/  ISETP.GE.AND P1, PT, R3, R233, PT ;  /* 0x000000e90300720c */ /* 0x000fe40003f26270 */
[----:B------:R-:W-:Y:S02]  /*ce40*/  FMNMX.FTZ R9, R243, R9, !PT ;  /* 0x00000009f3097209 */ /* 0x000fe40007810000 */
[----:B------:R-:W-:Y:S02]  /*ce50*/  ISETP.LT.OR P6, PT, R2, R229, P6 ;  /* 0x000000e50200720c */ /* 0x000fe400037c1670 */
[----:B------:R-:W-:-:S02]  /*ce60*/  FMNMX.FTZ R8, R19, R8, !PT ;  /* 0x0000000813087209 */ /* 0x000fc40007810000 */
[----:B------:R-:W-:Y:S02]  /*ce70*/  ISETP.LT.OR P1, PT, R3, R229, P1 ;  /* 0x000000e50300720c */ /* 0x000fe40000f21670 */
[----:B------:R-:W-:Y:S02]  /*ce80*/  FMNMX.FTZ R9, R241, R9, !PT ;  /* 0x00000009f1097209 */ /* 0x000fe40007810000 */
[----:B------:R-:W-:Y:S02]  /*ce90*/  FSEL R177, R177, -INF , !P6 ;  /* 0xff800000b1b17808 */ /* 0x000fe40007000000 */
[----:B------:R-:W-:Y:S02]  /*cea0*/  ISETP.GE.AND P6, PT, R6, R232, PT ;  /* 0x000000e80600720c */ /* 0x000fe40003fc6270 */
[----:B------:R-:W-:Y:S02]  /*ceb0*/  FMNMX.FTZ R12, R18, R8, !PT ;  /* 0x00000008120c7209 */ /* 0x000fe40007810000 */
[----:B------:R-:W-:-:S02]  /*cec0*/  FSEL R142, R176, -INF , !P1 ;  /* 0xff800000b08e7808 */ /* 0x000fc40004800000 */
[----:B------:R-:W-:Y:S02]  /*ced0*/  FMNMX.FTZ R9, R242, R9, !PT ;  /* 0x00000009f2097209 */ /* 0x000fe40007810000 */
[----:B------:R-:W-:Y:S02]  /*cee0*/  ISETP.GE.AND P1, PT, R7, R232, PT ;  /* 0x000000e80700720c */ /* 0x000fe40003f26270 */
[----:B-1----:R-:W-:Y:S02]  /*cef0*/  FMNMX.FTZ R8, R0, R15, !PT ;  /* 0x0000000f00087209 */ /* 0x002fe40007810000 */
[----:B------:R-:W-:Y:S02]  /*cf00*/  ISETP.LT.OR P6, PT, R6, R228, P6 ;  /* 0x000000e40600720c */ /* 0x000fe400037c1670 */
[----:B------:R-:W-:Y:S01]  /*cf10*/  FMNMX.FTZ R0, R22, R12, !PT ;  /* 0x0000000c16007209 */ /* 0x000fe20007810000 */
[----:B------:R-:W-:Y:S01]  /*cf20*/  SHFL.BFLY PT, R24, R8, 0x1, 0x1f ;  /* 0x0c201f0008187f89 */ /* 0x000fe200000e0000 */
[----:B------:R-:W-:-:S02]  /*cf30*/  FSEL R6, R194, -INF , !P5 ;  /* 0xff800000c2067808 */ /* 0x000fc40006800000 */
[----:B------:R-:W-:Y:S01]  /*cf40*/  ISETP.LT.OR P1, PT, R7, R228, P1 ;  /* 0x000000e40700720c */ /* 0x000fe20000f21670 */
[----:B------:R-:W1:Y:S01]  /*cf50*/  SHFL.BFLY PT, R12, R9, 0x2, 0x1f ;  /* 0x0c401f00090c7f89 */ /* 0x000e6200000e0000 */
[----:B------:R-:W-:Y:S02]  /*cf60*/  ISETP.GE.AND P5, PT, R5, R232, PT ;  /* 0x000000e80500720c */ /* 0x000fe40003fa6270 */
[----:B------:R-:W-:Y:S02]  /*cf70*/  FMNMX.FTZ R7, R140, R0, !PT ;  /* 0x000000008c077209 */ /* 0x000fe40007810000 */
[----:B------:R-:W-:Y:S02]  /*cf80*/  FSEL R15, R195, -INF , !P4 ;  /* 0xff800000c30f7808 */ /* 0x000fe40006000000 */
[----:B------:R-:W-:Y:S02]  /*cf90*/  FMNMX.FTZ R0, R137, R6, !PT ;  /* 0x0000000689007209 */ /* 0x000fe40007810000 */
[----:B------:R-:W-:-:S02]  /*cfa0*/  ISETP.GE.AND P4, PT, R4, R232, PT ;  /* 0x000000e80400720c */ /* 0x000fc40003f86270 */
[----:B------:R-:W-:Y:S02]  /*cfb0*/  ISETP.LT.OR P5, PT, R5, R228, P5 ;  /* 0x000000e40500720c */ /* 0x000fe40002fa1670 */
[----:B------:R-:W-:Y:S02]  /*cfc0*/  FMNMX.FTZ R5, R143, R7, !PT ;  /* 0x000000078f057209 */ /* 0x000fe40007810000 */
[----:B------:R-:W-:Y:S02]  /*cfd0*/  FSEL R7, R190, -INF , !P1 ;  /* 0xff800000be077808 */ /* 0x000fe40004800000 */
[----:B------:R-:W-:Y:S02]  /*cfe0*/  FMNMX.FTZ R0, R15, R0, !PT ;  /* 0x000000000f007209 */ /* 0x000fe40007810000 */
[----:B------:R-:W-:Y:S02]  /*cff0*/  ISETP.LT.OR P4, PT, R4, R228, P4 ;  /* 0x000000e40400720c */ /* 0x000fe40002781670 */
[----:B------:R-:W-:-:S02]  /*d000*/  FMNMX.FTZ R4, R142, R5, !PT ;  /* 0x000000058e047209 */ /* 0x000fc40007810000 */
[----:B------:R-:W-:Y:S02]  /*d010*/  ISETP.GE.AND P1, PT, R3, R232, PT ;  /* 0x000000e80300720c */ /* 0x000fe40003f26270 */
[----:B------:R-:W-:Y:S02]  /*d020*/  FSEL R5, R191, -INF , !P6 ;  /* 0xff800000bf057808 */ /* 0x000fe40007000000 */
[----:B------:R-:W-:Y:S02]  /*d030*/  FMNMX.FTZ R0, R7, R0, !PT ;  /* 0x0000000007007209 */ /* 0x000fe40007810000 */
[----:B------:R-:W-:Y:S02]  /*d040*/  ISETP.LT.OR P1, PT, R3, R228, P1 ;  /* 0x000000e40300720c */ /* 0x000fe40000f21670 */
[----:B------:R-:W-:Y:S02]  /*d050*/  FSEL R141, R186, -INF , !P5 ;  /* 0xff800000ba8d7808 */ /* 0x000fe40006800000 */
[----:B------:R-:W-:-:S02]  /*d060*/  FMNMX.FTZ R3, R5, R0, !PT ;  /* 0x0000000005037209 */ /* 0x000fc40007810000 */
[----:B------:R-:W-:Y:S02]  /*d070*/  FSEL R176, R187, -INF , !P4 ;  /* 0xff800000bbb07808 */ /* 0x000fe40006000000 */
[C---:B------:R-:W-:Y:S02]  /*d080*/  ISETP.GE.AND P4, PT, R2.reuse, R232, PT ;  /* 0x000000e80200720c */ /* 0x040fe40003f86270 */
[----:B------:R-:W-:Y:S02]  /*d090*/  FMNMX.FTZ R3, R141, R3, !PT ;  /* 0x000000038d037209 */ /* 0x000fe40007810000 */
[----:B------:R-:W-:Y:S02]  /*d0a0*/  ISETP.LT.OR P4, PT, R2, R228, P4 ;  /* 0x000000e40200720c */ /* 0x000fe40002781670 */
[----:B------:R-:W-:Y:S02]  /*d0b0*/  FSEL R178, R178, -INF , !P1 ;  /* 0xff800000b2b27808 */ /* 0x000fe40004800000 */
[----:B------:R-:W-:-:S02]  /*d0c0*/  FMNMX.FTZ R2, R176, R3, !PT ;  /* 0x00000003b0027209 */ /* 0x000fc40007810000 */
[----:B------:R-:W-:Y:S02]  /*d0d0*/  FMNMX.FTZ R4, R177, R4, !PT ;  /* 0x00000004b1047209 */ /* 0x000fe40007810000 */
[----:B-1----:R-:W-:Y:S02]  /*d0e0*/  FMNMX.FTZ R0, R9, R12, !PT ;  /* 0x0000000c09007209 */ /* 0x002fe40007810000 */
[----:B------:R-:W-:Y:S01]  /*d0f0*/  FSEL R179, R179, -INF , !P4 ;  /* 0xff800000b3b37808 */ /* 0x000fe20006000000 */
[----:B------:R-:W1:Y:S01]  /*d100*/  SHFL.BFLY PT, R25, R4, 0x2, 0x1f ;  /* 0x0c401f0004197f89 */ /* 0x000e6200000e0000 */
[----:B------:R-:W-:Y:S02]  /*d110*/  FMNMX.FTZ R2, R178, R2, !PT ;  /* 0x00000002b2027209 */ /* 0x000fe40007810000 */
[----:B------:R-:W-:Y:S02]  /*d120*/  FMNMX.FTZ R238, R8, R24, !PT ;  /* 0x0000001808ee7209 */ /* 0x000fe40007810000 */
[----:B------:R-:W2:Y:S01]  /*d130*/  SHFL.BFLY PT, R24, R0, 0x1, 0x1f ;  /* 0x0c201f0000187f89 */ /* 0x000ea200000e0000 */
[----:B------:R-:W-:-:S02]  /*d140*/  FMNMX.FTZ R2, R179, R2, !PT ;  /* 0x00000002b3027209 */ /* 0x000fc40007810000 */
[C---:B------:R-:W-:Y:S01]  /*d150*/  FMUL.FTZ R12, R238.reuse, UR17 ;  /* 0x00000011ee0c7c20 */ /* 0x040fe20008410000 */
[----:B------:R-:W-:Y:S02]  /*d160*/  FSETP.NEU.FTZ.AND P6, PT, R238, -INF , PT ;  /* 0xff800000ee00780b */ /* 0x000fe40003fdd000 */
[----:B------:R-:W-:Y:S01]  /*d170*/  SHFL.BFLY PT, R8, R2, 0x2, 0x1f ;  /* 0x0c401f0002087f89 */ /* 0x000fe200000e0000 */
[----:B------:R-:W-:Y:S02]  /*d180*/  MOV R190, R246 ;  /* 0x000000f600be7202 */ /* 0x000fe40000000f00 */
[----:B------:R-:W-:Y:S02]  /*d190*/  FSEL R12, R12, RZ, P6 ;  /* 0x000000ff0c0c7208 */ /* 0x000fe40003000000 */
[----:B------:R-:W-:-:S03]  /*d1a0*/  MOV R191, R245 ;  /* 0x000000f500bf7202 */ /* 0x000fc60000000f00 */
[--C-:B------:R-:W-:Y:S01]  /*d1b0*/  FFMA.FTZ R10, R10, UR17, -R12.reuse ;  /* 0x000000110a0a7c23 */ /* 0x100fe2000801080c */
[--C-:B------:R-:W-:Y:S01]  /*d1c0*/  FFMA.FTZ R17, R17, UR17, -R12.reuse ;  /* 0x0000001111117c23 */ /* 0x100fe2000801080c */
[--C-:B------:R-:W-:Y:S02]  /*d1d0*/  FFMA.FTZ R16, R16, UR17, -R12.reuse ;  /* 0x0000001110107c23 */ /* 0x100fe4000801080c */
[----:B------:R-:W-:Y:S01]  /*d1e0*/  MUFU.EX2 R198, R10 ;  /* 0x0000000a00c67308 */ /* 0x000fe20000000800 */
[----:B-1----:R-:W-:Y:S02]  /*d1f0*/  FMNMX.FTZ R3, R4, R25, !PT ;  /* 0x0000001904037209 */ /* 0x002fe40007810000 */
[----:B--2---:R-:W-:Y:S01]  /*d200*/  FMNMX.FTZ R239, R0, R24, !PT ;  /* 0x0000001800ef7209 */ /* 0x004fe20007810000 */
[----:B------:R-:W-:Y:S02]  /*d210*/  FFMA.FTZ R0, R11, UR17, -R12 ;  /* 0x000000110b007c23 */ /* 0x000fe4000801080c */
[----:B------:R-:W1:Y:S02]  /*d220*/  SHFL.BFLY PT, R9, R3, 0x1, 0x1f ;  /* 0x0c201f0003097f89 */ /* 0x000e6400000e0000 */
[----:B------:R-:W-:Y:S01]  /*d230*/  MUFU.EX2 R197, R17 ;  /* 0x0000001100c57308 */ /* 0x000fe20000000800 */
[C---:B------:R-:W-:Y:S01]  /*d240*/  FSETP.NEU.FTZ.AND P5, PT, R239.reuse, -INF , PT ;  /* 0xff800000ef00780b */ /* 0x040fe20003fbd000 */
[----:B------:R-:W-:Y:S01]  /*d250*/  FMUL.FTZ R4, R239, UR17 ;  /* 0x00000011ef047c20 */ /* 0x000fe20008410000 */
[----:B------:R-:W-:Y:S04]  /*d260*/  LDSM.16.MT88.4 R24, [R215+0xb000] ;  /* 0x00b00000d718783b */ /* 0x000fe80000004200 */
[----:B------:R-:W-:Y:S01]  /*d270*/  FSEL R11, R4, RZ, P5 ;  /* 0x000000ff040b7208 */ /* 0x000fe20002800000 */
[----:B------:R2:W-:Y:S04]  /*d280*/  MUFU.EX2 R199, R0 ;  /* 0x0000000000c77308 */ /* 0x0005e80000000800 */
[--C-:B------:R-:W-:Y:S01]  /*d290*/  FFMA.FTZ R21, R21, UR17, -R11.reuse ;  /* 0x0000001115157c23 */ /* 0x100fe2000801080b */
[--C-:B------:R-:W-:Y:S01]  /*d2a0*/  FFMA.FTZ R20, R20, UR17, -R11.reuse ;  /* 0x0000001114147c23 */ /* 0x100fe2000801080b */
[--C-:B------:R-:W-:Y:S01]  /*d2b0*/  FFMA.FTZ R23, R23, UR17, -R11.reuse ;  /* 0x0000001117177c23 */ /* 0x100fe2000801080b */
[----:B------:R-:W-:Y:S01]  /*d2c0*/  FFMA.FTZ R14, R14, UR17, -R11 ;  /* 0x000000110e0e7c23 */ /* 0x000fe2000801080b */
[----:B------:R-:W-:Y:S01]  /*d2d0*/  MUFU.EX2 R196, R16 ;  /* 0x0000001000c47308 */ /* 0x000fe20000000800 */
[----:B-1----:R-:W-:-:S07]  /*d2e0*/  FMNMX.FTZ R237, R3, R9, !PT ;  /* 0x0000000903ed7209 */ /* 0x002fce0007810000 */
[----:B------:R-:W-:Y:S01]  /*d2f0*/  MUFU.EX2 R192, R21 ;  /* 0x0000001500c07308 */ /* 0x000fe20000000800 */
[----:B--2---:R-:W-:Y:S02]  /*d300*/  FMNMX.FTZ R0, R2, R8, !PT ;  /* 0x0000000802007209 */ /* 0x004fe40007810000 */
[----:B------:R-:W-:Y:S01]  /*d310*/  FSEL R3, R238, RZ, P6 ;  /* 0x000000ffee037208 */ /* 0x000fe20003000000 */
[C---:B------:R-:W-:Y:S01]  /*d320*/  FMUL.FTZ R10, R237.reuse, UR17 ;  /* 0x00000011ed0a7c20 */ /* 0x040fe20008410000 */
[----:B------:R-:W-:Y:S01]  /*d330*/  FSETP.NEU.FTZ.AND P4, PT, R237, -INF , PT ;  /* 0xff800000ed00780b */ /* 0x000fe20003f9d000 */
[----:B------:R-:W1:Y:S02]  /*d340*/  SHFL.BFLY PT, R2, R0, 0x1, 0x1f ;  /* 0x0c201f0000027f89 */ /* 0x000e6400000e0000 */
[----:B------:R-:W-:Y:S01]  /*d350*/  FADD.FTZ R3, R136, -R3 ;  /* 0x8000000388037221 */ /* 0x000fe20000010000 */
[----:B------:R-:W-:Y:S01]  /*d360*/  FSEL R10, R10, RZ, P4 ;  /* 0x000000ff0a0a7208 */ /* 0x000fe20002000000 */
[----:B------:R-:W-:Y:S02]  /*d370*/  MUFU.EX2 R194, R20 ;  /* 0x0000001400c27308 */ /* 0x000fe40000000800 */
[----:B------:R-:W-:-:S02]  /*d380*/  FMUL.FTZ R9, R3, UR17 ;  /* 0x0000001103097c20 */ /* 0x000fc40008410000 */
[--C-:B------:R-:W-:Y:S01]  /*d390*/  FFMA.FTZ R13, R13, UR17, -R10.reuse ;  /* 0x000000110d0d7c23 */ /* 0x100fe2000801080a */
[--C-:B------:R-:W-:Y:S01]  /*d3a0*/  FFMA.FTZ R19, R19, UR17, -R10.reuse ;  /* 0x0000001113137c23 */ /* 0x100fe2000801080a */
[--C-:B------:R-:W-:Y:S01]  /*d3b0*/  FFMA.FTZ R18, R18, UR17, -R10.reuse ;  /* 0x0000001112127c23 */ /* 0x100fe2000801080a */
[----:B------:R-:W-:Y:S01]  /*d3c0*/  FFMA.FTZ R22, R22, UR17, -R10 ;  /* 0x0000001116167c23 */ /* 0x000fe2000801080a */
[----:B------:R2:W-:Y:S08]  /*d3d0*/  MUFU.EX2 R185, R13 ;  /* 0x0000000d00b97308 */ /* 0x0005f00000000800 */
[----:B------:R-:W3:Y:S01]  /*d3e0*/  MUFU.EX2 R184, R19 ;  /* 0x0000001300b87308 */ /* 0x000ee20000000800 */
[----:B-1----:R-:W-:-:S02]  /*d3f0*/  FMNMX.FTZ R236, R0, R2, !PT ;  /* 0x0000000200ec7209 */ /* 0x002fc40007810000 */
[----:B------:R-:W-:Y:S02]  /*d400*/  FSEL R2, R237, RZ, P4 ;  /* 0x000000ffed027208 */ /* 0x000fe40002000000 */
[C---:B------:R-:W-:Y:S01]  /*d410*/  FSETP.NEU.FTZ.AND P1, PT, R236.reuse, -INF , PT ;  /* 0xff800000ec00780b */ /* 0x040fe20003f3d000 */
[----:B------:R-:W-:Y:S02]  /*d420*/  FMUL.FTZ R0, R236, UR17 ;  /* 0x00000011ec007c20 */ /* 0x000fe40008410000 */
[----:B------:R1:W-:Y:S01]  /*d430*/  MUFU.EX2 R186, R18 ;  /* 0x0000001200ba7308 */ /* 0x0003e20000000800 */
[----:B------:R-:W-:Y:S01]  /*d440*/  FADD.FTZ R3, R134, -R2 ;  /* 0x8000000286037221 */ /* 0x000fe20000010000 */
[----:B------:R-:W-:Y:S01]  /*d450*/  FSEL R2, R236, RZ, P1 ;  /* 0x000000ffec027208 */ /* 0x000fe20000800000 */
[----:B--2---:R-:W-:Y:S01]  /*d460*/  FFMA.FTZ R13, R140, UR17, -R10 ;  /* 0x000000118c0d7c23 */ /* 0x004fe2000801080a */
[----:B------:R-:W-:Y:S01]  /*d470*/  FSEL R0, R0, RZ, P1 ;  /* 0x000000ff00007208 */ /* 0x000fe20000800000 */
[----:B------:R-:W-:-:S02]  /*d480*/  FMUL.FTZ R3, R3, UR17 ;  /* 0x0000001103037c20 */ /* 0x000fc40008410000 */
[----:B------:R-:W-:Y:S01]  /*d490*/  FADD.FTZ R2, R137, -R2 ;  /* 0x8000000289027221 */ /* 0x000fe20000010000 */
[----:B------:R-:W2:Y:S01]  /*d4a0*/  MUFU.EX2 R187, R22 ;  /* 0x0000001600bb7308 */ /* 0x000ea20000000800 */
[--C-:B------:R-:W-:Y:S01]  /*d4b0*/  FFMA.FTZ R6, R6, UR17, -R0.reuse ;  /* 0x0000001106067c23 */ /* 0x100fe20008010800 */
[--C-:B------:R-:W-:Y:S01]  /*d4c0*/  FFMA.FTZ R15, R15, UR17, -R0.reuse ;  /* 0x000000110f0f7c23 */ /* 0x100fe20008010800 */
[----:B------:R-:W-:Y:S01]  /*d4d0*/  FMUL.FTZ R2, R2, UR17 ;  /* 0x0000001102027c20 */ /* 0x000fe20008410000 */
[--C-:B------:R-:W-:Y:S01]  /*d4e0*/  FFMA.FTZ R7, R7, UR17, -R0.reuse ;  /* 0x0000001107077c23 */ /* 0x100fe20008010800 */
[----:B------:R-:W-:Y:S01]  /*d4f0*/  FFMA.FTZ R5, R5, UR17, -R0 ;  /* 0x0000001105057c23 */ /* 0x000fe20008010800 */
[----:B---3--:R-:W-:Y:S01]  /*d500*/  F2FP.F16.F32.PACK_AB R4, R184, R185 ;  /* 0x000000b9b804723e */ /* 0x008fe200000000ff */
[----:B------:R-:W-:Y:S01]  /*d510*/  LDSM.16.MT88.4 R136, [R213+0xb000] ;  /* 0x00b00000d588783b */ /* 0x000fe20000004200 */
[----:B------:R2:W-:Y:S03]  /*d520*/  MUFU.EX2 R180, R6 ;  /* 0x0000000600b47308 */ /* 0x0005e60000000800 */
[----:B-1----:R-:W1:Y:S05]  /*d530*/  LDSM.16.MT88.4 R16, [R213+0xa000] ;  /* 0x00a00000d510783b */ /* 0x002e6a0000004200 */
[----:B------:R-:W3:Y:S08]  /*d540*/  MUFU.EX2 R181, R15 ;  /* 0x0000000f00b57308 */ /* 0x000ef00000000800 */
[----:B------:R-:W-:Y:S01]  /*d550*/  MUFU.EX2 R183, R7 ;  /* 0x0000000700b77308 */ /* 0x000fe20000000800 */
[----:B--2---:R-:W-:-:S07]  /*d560*/  F2FP.F16.F32.PACK_AB R6, R187, R186 ;  /* 0x000000babb06723e */ /* 0x004fce00000000ff */
[----:B------:R3:W2:Y:S08]  /*d570*/  MUFU.EX2 R182, R5 ;  /* 0x0000000500b67308 */ /* 0x0006b00000000800 */
[----:B------:R-:W4:Y:S08]  /*d580*/  MUFU.EX2 R8, R3 ;  /* 0x0000000300087308 */ /* 0x000f300000000800 */
[----:B------:R-:W5:Y:S01]  /*d590*/  MUFU.EX2 R2, R2 ;  /* 0x0000000200027308 */ /* 0x000f620000000800 */
[----:B---3--:R-:W-:-:S02]  /*d5a0*/  F2FP.F16.F32.PACK_AB R5, R181, R180 ;  /* 0x000000b4b505723e */ /* 0x008fc400000000ff */
[----:B--2---:R-:W-:-:S05]  /*d5b0*/  F2FP.F16.F32.PACK_AB R7, R182, R183 ;  /* 0x000000b7b607723e */ /* 0x004fca00000000ff */
[----:B------:R2:W-:Y:S01]  /*d5c0*/  MUFU.EX2 R195, R23 ;  /* 0x0000001700c37308 */ /* 0x0005e20000000800 */
[-C--:B----4-:R-:W-:Y:S01]  /*d5d0*/  FMUL.FTZ R40, R40, R8.reuse ;  /* 0x0000000828287220 */ /* 0x090fe20000410000 */
[-C--:B------:R-:W-:Y:S01]  /*d5e0*/  FMUL.FTZ R41, R41, R8.reuse ;  /* 0x0000000829297220 */ /* 0x080fe20000410000 */
[----:B------:R-:W-:Y:S01]  /*d5f0*/  FSEL R3, R239, RZ, P5 ;  /* 0x000000ffef037208 */ /* 0x000fe20002800000 */
[-C--:B------:R-:W-:Y:S01]  /*d600*/  FMUL.FTZ R144, R144, R8.reuse ;  /* 0x0000000890907220 */ /* 0x080fe20000410000 */
[-C--:B------:R-:W-:Y:S01]  /*d610*/  FMUL.FTZ R145, R145, R8.reuse ;  /* 0x0000000891917220 */ /* 0x080fe20000410000 */
[-C--:B------:R-:W-:Y:S01]  /*d620*/  FMUL.FTZ R152, R152, R8.reuse ;  /* 0x0000000898987220 */ /* 0x080fe20000410000 */
[----:B------:R-:W-:Y:S01]  /*d630*/  FMUL.FTZ R153, R153, R8 ;  /* 0x0000000899997220 */ /* 0x000fe20000410000 */
[----:B------:R-:W-:Y:S01]  /*d640*/  FADD.FTZ R3, R135, -R3 ;  /* 0x8000000387037221 */ /* 0x000fe20000010000 */
[-C--:B-----5:R-:W-:Y:S01]  /*d650*/  FMUL.FTZ R42, R42, R2.reuse ;  /* 0x000000022a2a7220 */ /* 0x0a0fe20000410000 */
[-C--:B------:R-:W-:Y:S01]  /*d660*/  FMUL.FTZ R43, R43, R2.reuse ;  /* 0x000000022b2b7220 */ /* 0x080fe20000410000 */
[----:B------:R-:W-:Y:S01]  /*d670*/  LDSM.16.MT88.4 R132, [R217+0xa000] ;  /* 0x00a00000d984783b */ /* 0x000fe20000004200 */
[----:B------:R-:W-:Y:S01]  /*d680*/  FMUL.FTZ R3, R3, UR17 ;  /* 0x0000001103037c20 */ /* 0x000fe20008410000 */
[----:B------:R-:W-:Y:S01]  /*d690*/  MUFU.EX2 R193, R14 ;  /* 0x0000000e00c17308 */ /* 0x000fe20000000800 */
[-C--:B------:R-:W-:Y:S01]  /*d6a0*/  FMUL.FTZ R146, R146, R2.reuse ;  /* 0x0000000292927220 */ /* 0x080fe20000410000 */
[----:B------:R-:W-:Y:S01]  /*d6b0*/  FMUL.FTZ R147, R147, R2 ;  /* 0x0000000293937220 */ /* 0x000fe20000410000 */
[-C--:B------:R-:W-:Y:S01]  /*d6c0*/  FMUL.FTZ R160, R160, R8.reuse ;  /* 0x00000008a0a07220 */ /* 0x080fe20000410000 */
[C---:B------:R-:W-:Y:S01]  /*d6d0*/  HMMA.16816.F32 R204, R4.reuse, R32, R40 ;  /* 0x0000002004cc723c */ /* 0x040fe20000001828 */
[----:B--2---:R-:W2:Y:S01]  /*d6e0*/  LDSM.16.MT88.4 R20, [R215+0xa000] ;  /* 0x00a00000d714783b */ /* 0x004ea20000004200 */
[-C--:B------:R-:W-:Y:S01]  /*d6f0*/  FMUL.FTZ R161, R161, R8.reuse ;  /* 0x00000008a1a17220 */ /* 0x080fe20000410000 */
[-C--:B------:R-:W-:Y:S01]  /*d700*/  FMUL.FTZ R168, R168, R8.reuse ;  /* 0x00000008a8a87220 */ /* 0x080fe20000410000 */
[----:B------:R-:W3:Y:S01]  /*d710*/  MUFU.EX2 R9, R9 ;  /* 0x0000000900097308 */ /* 0x000ee20000000800 */
[----:B------:R-:W4:Y:S01]  /*d720*/  LDSM.16.MT88.4 R40, [R217+0xb000] ;  /* 0x00b00000d928783b */ /* 0x000f220000004200 */
[----:B------:R-:W-:Y:S01]  /*d730*/  FMUL.FTZ R169, R169, R8 ;  /* 0x00000008a9a97220 */ /* 0x000fe20000410000 */
[-C--:B------:R-:W-:Y:S01]  /*d740*/  FMUL.FTZ R154, R154, R2.reuse ;  /* 0x000000029a9a7220 */ /* 0x080fe20000410000 */
[----:B------:R-:W-:Y:S01]  /*d750*/  FMUL.FTZ R155, R155, R2 ;  /* 0x000000029b9b7220 */ /* 0x000fe20000410000 */
[----:B------:R-:W-:Y:S01]  /*d760*/  FMUL.FTZ R44, R44, R8 ;  /* 0x000000082c2c7220 */ /* 0x000fe20000410000 */
[-C--:B------:R-:W-:Y:S01]  /*d770*/  FMUL.FTZ R162, R162, R2.reuse ;  /* 0x00000002a2a27220 */ /* 0x080fe20000410000 */
[----:B------:R-:W-:Y:S01]  /*d780*/  FMUL.FTZ R163, R163, R2 ;  /* 0x00000002a3a37220 */ /* 0x000fe20000410000 */
[----:B------:R-:W5:Y:S01]  /*d790*/  MUFU.EX2 R3, R3 ;  /* 0x0000000300037308 */ /* 0x000f620000000800 */
        /* <DEDUP_REMOVED lines=48> */
[-C--:B-----5:R-:W-:Y:S01]  /*daa0*/  FMUL.FTZ R38, R38, R3.reuse ;  /* 0x0000000326267220 */ /* 0x0a0fe20000410000 */
[----:B------:R-:W-:Y:S01]  /*dab0*/  FMUL.FTZ R39, R39, R3 ;  /* 0x0000000327277220 */ /* 0x000fe20000410000 */
[----:B------:R-:W-:Y:S01]  /*dac0*/  MOV R14, R204 ;  /* 0x000000cc000e7202 */ /* 0x000fe20000000f00 */
[C---:B------:R-:W-:Y:S01]  /*dad0*/  HMMA.16816.F32 R152, R4.reuse, R18, R152 ;  /* 0x000000120498723c */ /* 0x040fe20000001898 */
[-C--:B------:R-:W-:Y:S01]  /*dae0*/  FMUL.FTZ R172, R172, R9.reuse ;  /* 0x00000009acac7220 */ /* 0x080fe20000410000 */
[----:B------:R-:W-:Y:S01]  /*daf0*/  FMUL.FTZ R173, R173, R9 ;  /* 0x00000009adad7220 */ /* 0x000fe20000410000 */
[-C--:B------:R-:W-:Y:S01]  /*db00*/  FMUL.FTZ R174, R174, R3.reuse ;  /* 0x00000003aeae7220 */ /* 0x080fe20000410000 */
[----:B------:R-:W-:Y:S01]  /*db10*/  FMUL.FTZ R175, R175, R3 ;  /* 0x00000003afaf7220 */ /* 0x000fe20000410000 */
[-C--:B------:R-:W-:Y:S01]  /*db20*/  FMUL.FTZ R156, R156, R9.reuse ;  /* 0x000000099c9c7220 */ /* 0x080fe20000410000 */
[C---:B--2---:R-:W-:Y:S01]  /*db30*/  HMMA.16816.F32 R160, R4.reuse, R20, R160 ;  /* 0x0000001404a0723c */ /* 0x044fe200000018a0 */
        /* <DEDUP_REMOVED lines=46> */
[----:B------:R-:W-:Y:S01]  /*de20*/  MOV R189, R205 ;  /* 0x000000cd00bd7202 */ /* 0x000fe20000000f00 */
        /* <DEDUP_REMOVED lines=18> */
[----:B----4-:R-:W-:Y:S01]  /*df50*/  HMMA.16816.F32 R120, R4, R40, R120 ;  /* 0x000000280478723c */ /* 0x010fe20000001878 */
        /* <DEDUP_REMOVED lines=18> */
[----:B------:R-:W-:Y:S02]  /*e080*/  LDSM.16.MT88.4 R172, [R215+0xa800] ;  /* 0x00a80000d7ac783b */ /* 0x000fe40000004200 */
[----:B------:R-:W-:Y:S03]  /*e090*/  MUFU.EX2 R23, R14 ;  /* 0x0000000e00177308 */ /* 0x000fe60000000800 */
[----:B------:R-:W-:Y:S01]  /*e0a0*/  HMMA.16816.F32 R244, R4, R18, R156 ;  /* 0x0000001204f4723c */ /* 0x000fe2000000189c */
[----:B------:R-:W2:Y:S01]  /*e0b0*/  LDSM.16.MT88.4 R156, [R213+0xa800] ;  /* 0x00a80000d59c783b */ /* 0x000ea20000004200 */
[--C-:B-1----:R-:W-:Y:S01]  /*e0c0*/  FFMA.FTZ R13, R143, UR17, -R10.reuse ;  /* 0x000000118f0d7c23 */ /* 0x102fe2000801080a */
[----:B------:R-:W-:-:S03]  /*e0d0*/  FFMA.FTZ R10, R177, UR17, -R10 ;  /* 0x00000011b10a7c23 */ /* 0x000fc6000801080a */
[C---:B------:R-:W-:Y:S01]  /*e0e0*/  HMMA.16816.F32 R148, R4.reuse, R16, R148 ;  /* 0x000000100494723c */ /* 0x040fe20000001894 */
[----:B------:R-:W-:Y:S01]  /*e0f0*/  MOV R177, R126 ;  /* 0x0000007e00b17202 */ /* 0x000fe20000000f00 */
[----:B------:R1:W3:Y:S04]  /*e100*/  MUFU.EX2 R32, R13 ;  /* 0x0000000d00207308 */ /* 0x0002e80000000800 */
[C---:B------:R-:W-:Y:S04]  /*e110*/  HMMA.16816.F32 R164, R4.reuse, R20, R164 ;  /* 0x0000001404a4723c */ /* 0x040fe800000018a4 */
[----:B------:R4:W5:Y:S02]  /*e120*/  MUFU.EX2 R22, R10 ;  /* 0x0000000a00167308 */ /* 0x0009640000000800 */
[C---:B------:R-:W-:Y:S01]  /*e130*/  HMMA.16816.F32 R204, R4.reuse, R34, R48 ;  /* 0x0000002204cc723c */ /* 0x040fe20000001830 */
[----:B------:R-:W2:Y:S05]  /*e140*/  LDSM.16.MT88.4 R48, [R218+0xa800] ;  /* 0x00a80000da30783b */ /* 0x000eaa0000004200 */
[----:B------:R-:W-:Y:S01]  /*e150*/  HMMA.16816.F32 R52, R4, R132, R52 ;  /* 0x000000840434723c */ /* 0x000fe20000001834 */
[----:B-1----:R-:W-:Y:S01]  /*e160*/  FFMA.FTZ R13, R141, UR17, -R0 ;  /* 0x000000118d0d7c23 */ /* 0x002fe20008010800 */
[----:B------:R-:W-:-:S02]  /*e170*/  MOV R34, R191 ;  /* 0x000000bf00227202 */ /* 0x000fc40000000f00 */
[----:B------:R-:W-:Y:S01]  /*e180*/  MOV R35, R190 ;  /* 0x000000be00237202 */ /* 0x000fe20000000f00 */
[----:B------:R-:W-:Y:S01]  /*e190*/  MUFU.EX2 R21, R13 ;  /* 0x0000000d00157308 */ /* 0x000fe20000000800 */
[C---:B------:R-:W-:Y:S01]  /*e1a0*/  HMMA.16816.F32 R188, R4.reuse, R134, R64 ;  /* 0x0000008604bc723c */ /* 0x040fe20000001840 */
[----:B---3--:R-:W-:Y:S01]  /*e1b0*/  F2FP.F16.F32.PACK_AB R124, R32, R33 ;  /* 0x00000021207c723e */ /* 0x008fe200000000ff */
[----:B------:R-:W1:Y:S01]  /*e1c0*/  LDSM.16.MT88.4 R64, [R217+0xa800] ;  /* 0x00a80000d940783b */ /* 0x000e620000004200 */
[----:B----4-:R-:W-:Y:S01]  /*e1d0*/  FFMA.FTZ R10, R176, UR17, -R0 ;  /* 0x00000011b00a7c23 */ /* 0x010fe20008010800 */
[----:B------:R-:W-:Y:S02]  /*e1e0*/  MOV R176, R125 ;  /* 0x0000007d00b07202 */ /* 0x000fe40000000f00 */
[----:B------:R-:W-:Y:S01]  /*e1f0*/  HMMA.16816.F32 R68, R4, R136, R68 ;  /* 0x000000880444723c */ /* 0x000fe20000001844 */
[----:B------:R3:W4:Y:S01]  /*e200*/  MUFU.EX2 R19, R10 ;  /* 0x0000000a00137308 */ /* 0x0007220000000800 */
[----:B-----5:R-:W-:-:S04]  /*e210*/  F2FP.F16.F32.PACK_AB R126, R22, R23 ;  /* 0x00000017167e723e */ /* 0x020fc800000000ff */
[C---:B------:R-:W-:Y:S06]  /*e220*/  HMMA.16816.F32 R84, R4.reuse, R24, R84 ;  /* 0x000000180454723c */ /* 0x040fec0000001854 */
[----:B------:R-:W-:Y:S01]  /*e230*/  HMMA.16816.F32 R132, R4, R26, R96 ;  /* 0x0000001a0484723c */ /* 0x000fe20000001860 */
[----:B------:R-:W-:Y:S01]  /*e240*/  LDSM.16.MT88.4 R96, [R215+0xb800] ;  /* 0x00b80000d760783b */ /* 0x000fe20000004200 */
[--C-:B---3--:R-:W-:Y:S01]  /*e250*/  FFMA.FTZ R10, R178, UR17, -R0.reuse ;  /* 0x00000011b20a7c23 */ /* 0x108fe20008010800 */
[----:B------:R-:W-:-:S03]  /*e260*/  FFMA.FTZ R0, R179, UR17, -R0 ;  /* 0x00000011b3007c23 */ /* 0x000fc60008010800 */
[C---:B------:R-:W-:Y:S01]  /*e270*/  HMMA.16816.F32 R100, R4.reuse, R28, R100 ;  /* 0x0000001c0464723c */ /* 0x040fe20000001864 */
[----:B------:R-:W-:Y:S01]  /*e280*/  MOV R179, R15 ;  /* 0x0000000f00b37202 */ /* 0x000fe20000000f00 */
[----:B------:R-:W-:Y:S01]  /*e290*/  MUFU.EX2 R20, R10 ;  /* 0x0000000a00147308 */ /* 0x000fe20000000800 */
[----:B------:R-:W-:Y:S02]  /*e2a0*/  MOV R178, R127 ;  /* 0x0000007f00b27202 */ /* 0x000fe40000000f00 */
[----:B----4-:R-:W-:Y:S01]  /*e2b0*/  F2FP.F16.F32.PACK_AB R125, R19, R21 ;  /* 0x00000015137d723e */ /* 0x010fe200000000ff */
[C---:B------:R-:W-:Y:S01]  /*e2c0*/  HMMA.16816.F32 R136, R4.reuse, R138, R80 ;  /* 0x0000008a0488723c */ /* 0x040fe20000001850 */
[----:B------:R-:W3:Y:S03]  /*e2d0*/  LDSM.16.MT88.4 R80, [R213+0xb800] ;  /* 0x00b80000d550783b */ /* 0x000ee60000004200 */
[----:B------:R4:W5:Y:S02]  /*e2e0*/  MUFU.EX2 R18, R0 ;  /* 0x0000000000127308 */ /* 0x0009640000000800 */
[C---:B------:R-:W-:Y:S01]  /*e2f0*/  HMMA.16816.F32 R28, R4.reuse, R30, R112 ;  /* 0x0000001e041c723c */ /* 0x040fe20000001870 */
[----:B------:R-:W3:Y:S05]  /*e300*/  LDSM.16.MT88.4 R112, [R218+0xb800] ;  /* 0x00b80000da70783b */ /* 0x000eea0000004200 */
[C---:B------:R-:W-:Y:S06]  /*e310*/  HMMA.16816.F32 R116, R4.reuse, R40, R116 ;  /* 0x000000280474723c */ /* 0x040fec0000001874 */
[----:B------:R-:W-:Y:S01]  /*e320*/  HMMA.16816.F32 R24, R4, R42, R128 ;  /* 0x0000002a0418723c */ /* 0x000fe20000001880 */
[----:B----4-:R-:W-:Y:S01]  /*e330*/  FFMA.FTZ R0, R200, UR17, -R12 ;  /* 0x00000011c8007c23 */ /* 0x010fe2000801080c */
[----:B-----5:R-:W-:-:S03]  /*e340*/  F2FP.F16.F32.PACK_AB R127, R18, R20 ;  /* 0x00000014127f723e */ /* 0x020fc600000000ff */
[----:B------:R4:W-:Y:S02]  /*e350*/  MUFU.EX2 R17, R0 ;  /* 0x0000000000117308 */ /* 0x0009e40000000800 */
[----:B------:R-:W-:Y:S02]  /*e360*/  FFMA.FTZ R4, R240, UR17, -R11 ;  /* 0x00000011f0047c23 */ /* 0x000fe4000801080b */
[C---:B--2---:R-:W-:Y:S04]  /*e370*/  HMMA.16816.F32 R144, R124.reuse, R156, R144 ;  /* 0x0000009c7c90723c */ /* 0x044fe80000001890 */
[----:B------:R-:W-:Y:S02]  /*e380*/  MUFU.EX2 R6, R4 ;  /* 0x0000000400067308 */ /* 0x000fe40000000800 */
[C---:B------:R-:W-:Y:S06]  /*e390*/  HMMA.16816.F32 R152, R124.reuse, R158, R152 ;  /* 0x0000009e7c98723c */ /* 0x040fec0000001898 */
[----:B------:R-:W-:Y:S01]  /*e3a0*/  HMMA.16816.F32 R160, R124, R172, R160 ;  /* 0x000000ac7ca0723c */ /* 0x000fe200000018a0 */
[----:B----4-:R-:W-:-:S04]  /*e3b0*/  FFMA.FTZ R0, R202, UR17, -R12 ;  /* 0x00000011ca007c23 */ /* 0x010fc8000801080c */
[----:B------:R2:W4:Y:S01]  /*e3c0*/  MUFU.EX2 R16, R0 ;  /* 0x0000000000107308 */ /* 0x0005220000000800 */
[C---:B------:R-:W-:Y:S06]  /*e3d0*/  HMMA.16816.F32 R168, R124.reuse, R174, R168 ;  /* 0x000000ae7ca8723c */ /* 0x040fec00000018a8 */
[C---:B------:R-:W-:Y:S06]  /*e3e0*/  HMMA.16816.F32 R40, R124.reuse, R48, R176 ;  /* 0x000000307c28723c */ /* 0x040fec00000018b0 */
[----:B------:R-:W-:Y:S01]  /*e3f0*/  HMMA.16816.F32 R44, R124, R50, R44 ;  /* 0x000000327c2c723c */ /* 0x000fe2000000182c */
[----:B--2---:R-:W-:Y:S01]  /*e400*/  FFMA.FTZ R0, R201, UR17, -R12 ;  /* 0x00000011c9007c23 */ /* 0x004fe2000801080c */
[----:B----4-:R-:W-:-:S04]  /*e410*/  F2FP.F16.F32.PACK_AB R128, R16, R17 ;  /* 0x000000111080723e */ /* 0x010fc800000000ff */
[C---:B-1----:R-:W-:Y:S01]  /*e420*/  HMMA.16816.F32 R56, R124.reuse, R64, R56 ;  /* 0x000000407c38723c */ /* 0x042fe20000001838 */
[----:B------:R1:W-:Y:S05]  /*e430*/  MUFU.EX2 R10, R0 ;  /* 0x00000000000a7308 */ /* 0x0003ea0000000800 */
[C---:B------:R-:W-:Y:S06]  /*e440*/  HMMA.16816.F32 R60, R124.reuse, R66, R60 ;  /* 0x000000427c3c723c */ /* 0x040fec000000183c */
[C---:B---3--:R-:W-:Y:S06]  /*e450*/  HMMA.16816.F32 R72, R124.reuse, R80, R72 ;  /* 0x000000507c48723c */ /* 0x048fec0000001848 */
[----:B------:R-:W-:Y:S01]  /*e460*/  HMMA.16816.F32 R76, R124, R82, R76 ;  /* 0x000000527c4c723c */ /* 0x000fe2000000184c */
[----:B-1----:R-:W-:-:S02]  /*e470*/  FFMA.FTZ R0, R203, UR17, -R12 ;  /* 0x00000011cb007c23 */ /* 0x002fc4000801080c */
[----:B------:R-:W1:Y:S02]  /*e480*/  LDSM.16.MT88.4 R12, [R217+0xb800] ;  /* 0x00b80000d90c783b */ /* 0x000e640000004200 */
[----:B------:R2:W3:Y:S01]  /*e490*/  MUFU.EX2 R7, R0 ;  /* 0x0000000000077308 */ /* 0x0004e20000000800 */
[C---:B------:R-:W-:Y:S06]  /*e4a0*/  HMMA.16816.F32 R88, R124.reuse, R96, R88 ;  /* 0x000000607c58723c */ /* 0x040fec0000001858 */
[C---:B------:R-:W-:Y:S06]  /*e4b0*/  HMMA.16816.F32 R92, R124.reuse, R98, R92 ;  /* 0x000000627c5c723c */ /* 0x040fec000000185c */
[----:B------:R-:W-:Y:S01]  /*e4c0*/  HMMA.16816.F32 R104, R124, R112, R104 ;  /* 0x000000707c68723c */ /* 0x000fe20000001868 */
[----:B--2---:R-:W-:Y:S01]  /*e4d0*/  FFMA.FTZ R0, R243, UR17, -R11 ;  /* 0x00000011f3007c23 */ /* 0x004fe2000801080b */
[----:B---3--:R-:W-:-:S04]  /*e4e0*/  F2FP.F16.F32.PACK_AB R130, R7, R10 ;  /* 0x0000000a0782723e */ /* 0x008fc800000000ff */
[C---:B------:R-:W-:Y:S01]  /*e4f0*/  HMMA.16816.F32 R108, R124.reuse, R114, R108 ;  /* 0x000000727c6c723c */ /* 0x040fe2000000186c */
[----:B------:R2:W3:Y:S02]  /*e500*/  MUFU.EX2 R5, R0 ;  /* 0x0000000000057308 */ /* 0x0004e40000000800 */
[--C-:B--2---:R-:W-:Y:S01]  /*e510*/  FFMA.FTZ R0, R241, UR17, -R11.reuse ;  /* 0x00000011f1007c23 */ /* 0x104fe2000801080b */
[----:B---3--:R-:W-:Y:S02]  /*e520*/  F2FP.F16.F32.PACK_AB R129, R5, R6 ;  /* 0x000000060581723e */ /* 0x008fe400000000ff */
[C---:B-1----:R-:W-:Y:S03]  /*e530*/  HMMA.16816.F32 R120, R124.reuse, R12, R120 ;  /* 0x0000000c7c78723c */ /* 0x042fe60000001878 */
[----:B------:R1:W-:Y:S03]  /*e540*/  MUFU.EX2 R4, R0 ;  /* 0x0000000000047308 */ /* 0x0003e60000000800 */
[----:B------:R-:W-:Y:S01]  /*e550*/  HMMA.16816.F32 R124, R124, R14, R248 ;  /* 0x0000000e7c7c723c */ /* 0x000fe200000018f8 */
[----:B-1----:R-:W-:Y:S01]  /*e560*/  FFMA.FTZ R0, R242, UR17, -R11 ;  /* 0x00000011f2007c23 */ /* 0x002fe2000801080b */
[----:B------:R-:W-:Y:S01]  /*e570*/  FFMA.FTZ R11, R140, R9, R198 ;  /* 0x000000098c0b7223 */ /* 0x000fe200000100c6 */
[----:B------:R-:W-:Y:S01]  /*e580*/  FFMA.FTZ R9, R34, R3, R193 ;  /* 0x0000000322097223 */ /* 0x000fe200000100c1 */
[----:B------:R-:W-:-:S03]  /*e590*/  FFMA.FTZ R3, R35, R8, R185 ;  /* 0x0000000823037223 */ /* 0x000fc600000100b9 */
[----:B------:R-:W1:Y:S01]  /*e5a0*/  MUFU.EX2 R0, R0 ;  /* 0x0000000000007308 */ /* 0x000e620000000800 */
[----:B------:R-:W-:-:S04]  /*e5b0*/  FADD.FTZ R8, R184, R3 ;  /* 0x00000003b8087221 */ /* 0x000fc80000010000 */
[----:B------:R-:W-:Y:S01]  /*e5c0*/  FADD.FTZ R8, R186, R8 ;  /* 0x00000008ba087221 */ /* 0x000fe20000010000 */
        /* <DEDUP_REMOVED lines=254> */
.L_x_1405:
[----:B------:R-:W-:Y:S05]  /*f5b0*/  BSYNC B0 ;  /* 0x0000000000007941 */ /* 0x000fea0003800000 */
.L_x_1404:
[----:B------:R-:W0:Y:S02]  /*f5c0*/  LDGDEPBAR ;  /* 0x00000000000079af */ /* 0x000e240000000000 */
.L_x_1403:
[----:B------:R-:W3:Y:S01]  /*f5d0*/  S2R R2, SR_TID.X ;  /* 0x0000000000027919 */ /* 0x000ee20000002100 */
[----:B------:R-:W-:Y:S02]  /*f5e0*/  MOV R0, UR19 ;  /* 0x0000001300007c02 */ /* 0x000fe40008000f00 */
[----:B------:R-:W-:Y:S02]  /*f5f0*/  MOV R194, R246 ;  /* 0x000000f600c27202 */ /* 0x000fe40000000f00 */
[----:B------:R-:W-:Y:S02]  /*f600*/  MOV R195, R245 ;  /* 0x000000f500c37202 */ /* 0x000fe40000000f00 */
[----:B---3--:R-:W-:-:S04]  /*f610*/  SHF.L.U32 R2, R2, 0x1, RZ ;  /* 0x0000000102027819 */ /* 0x008fc800000006ff */
[----:B------:R-:W-:-:S04]  /*f620*/  LOP3.LUT R2, R2, 0x6, RZ, 0xc0, !PT ;  /* 0x0000000602027812 */ /* 0x000fc800078ec0ff */
[----:B------:R-:W-:-:S04]  /*f630*/  LEA R0, R0, R2, 0x5 ;  /* 0x0000000200007211 */ /* 0x000fc800078e28ff */
[C---:B------:R-:W-:Y:S02]  /*f640*/  ISETP.GE.AND P5, PT, R0.reuse, R235, PT ;  /* 0x000000eb0000720c */ /* 0x040fe40003fa6270 */
[C---:B------:R-:W-:Y:S02]  /*f650*/  IADD3 R2, R0.reuse, 0x1, RZ ;  /* 0x0000000100027810 */ /* 0x040fe40007ffe0ff */
[----:B------:R-:W-:Y:S02]  /*f660*/  ISETP.LT.OR P5, PT, R0, R231, P5 ;  /* 0x000000e70000720c */ /* 0x000fe40002fa1670 */
[----:B------:R-:W-:Y:S02]  /*f670*/  ISETP.GE.AND P2, PT, R2, R235, PT ;  /* 0x000000eb0200720c */ /* 0x000fe40003f46270 */
[----:B-1----:R-:W-:Y:S02]  /*f680*/  FSEL R6, R132, -INF , !P5 ;  /* 0xff80000084067808 */ /* 0x002fe40006800000 */
[----:B------:R-:W-:-:S02]  /*f690*/  ISETP.GE.AND P6, PT, R2, R234, PT ;  /* 0x000000ea0200720c */ /* 0x000fc40003fc6270 */
[CC--:B------:R-:W-:Y:S02]  /*f6a0*/  ISETP.GE.AND P4, PT, R2.reuse, R233.reuse, PT ;  /* 0x000000e90200720c */ /* 0x0c0fe40003f86270 */
[----:B------:R-:W-:Y:S02]  /*f6b0*/  ISETP.GE.AND P0, PT, R2, R232, PT ;  /* 0x000000e80200720c */ /* 0x000fe40003f06270 */
[C---:B------:R-:W-:Y:S02]  /*f6c0*/  ISETP.GE.AND P1, PT, R0.reuse, R234, PT ;  /* 0x000000ea0000720c */ /* 0x040fe40003f26270 */
[C---:B------:R-:W-:Y:S02]  /*f6d0*/  ISETP.GE.AND P3, PT, R0.reuse, R233, PT ;  /* 0x000000e90000720c */ /* 0x040fe40003f66270 */
[----:B------:R-:W-:Y:S02]  /*f6e0*/  ISETP.GE.AND P5, PT, R0, R232, PT ;  /* 0x000000e80000720c */ /* 0x000fe40003fa6270 */
[----:B------:R-:W-:-:S02]  /*f6f0*/  ISETP.LT.OR P2, PT, R2, R231, P2 ;  /* 0x000000e70200720c */ /* 0x000fc40001741670 */
[C---:B------:R-:W-:Y:S02]  /*f700*/  ISETP.LT.OR P6, PT, R2.reuse, R230, P6 ;  /* 0x000000e60200720c */ /* 0x040fe400037c1670 */
[CC--:B------:R-:W-:Y:S02]  /*f710*/  ISETP.LT.OR P4, PT, R2.reuse, R229.reuse, P4 ;  /* 0x000000e50200720c */ /* 0x0c0fe40002781670 */
[----:B------:R-:W-:Y:S02]  /*f720*/  ISETP.LT.OR P0, PT, R2, R228, P0 ;  /* 0x000000e40200720c */ /* 0x000fe40000701670 */
[C---:B------:R-:W-:Y:S02]  /*f730*/  ISETP.LT.OR P1, PT, R0.reuse, R230, P1 ;  /* 0x000000e60000720c */ /* 0x040fe40000f21670 */
[C---:B------:R-:W-:Y:S02]  /*f740*/  ISETP.LT.OR P3, PT, R0.reuse, R229, P3 ;  /* 0x000000e50000720c */ /* 0x040fe40001f61670 */
[----:B------:R-:W-:-:S02]  /*f750*/  ISETP.LT.OR P5, PT, R0, R228, P5 ;  /* 0x000000e40000720c */ /* 0x000fc40002fa1670 */
[----:B------:R-:W-:Y:S02]  /*f760*/  IADD3 R2, R0, 0x8, RZ ;  /* 0x0000000800027810 */ /* 0x000fe40007ffe0ff */
        /* <DEDUP_REMOVED lines=11> */
[----:B------:R-:W-:Y:S02]  /*f820*/  ISETP.LT.OR P2, PT, R2, R228, P2 ;  /* 0x000000e40200720c */ /* 0x000fe40001741670 */
[----:B------:R-:W-:Y:S02]  /*f830*/  IADD3 R2, R0, 0x9, RZ ;  /* 0x0000000900027810 */ /* 0x000fe40007ffe0ff */
[----:B------:R-:W-:Y:S02]  /*f840*/  FSEL R22, R187, -INF , !P0 ;  /* 0xff800000bb167808 */ /* 0x000fe40004000000 */
[C---:B------:R-:W-:Y:S02]  /*f850*/  ISETP.GE.AND P0, PT, R2.reuse, R234, PT ;  /* 0x000000ea0200720c */ /* 0x040fe40003f06270 */
[----:B------:R-:W-:Y:S02]  /*f860*/  FSEL R20, R135, -INF , !P6 ;  /* 0xff80000087147808 */ /* 0x000fe40007000000 */
[----:B------:R-:W-:-:S02]  /*f870*/  ISETP.GE.AND P6, PT, R2, R235, PT ;  /* 0x000000eb0200720c */ /* 0x000fc40003fc6270 */
[----:B------:R-:W-:Y:S02]  /*f880*/  ISETP.LT.OR P0, PT, R2, R230, P0 ;  /* 0x000000e60200720c */ /* 0x000fe40000701670 */
[----:B--2---:R-:W-:Y:S02]  /*f890*/  IADD3 R4, R0, 0x10, RZ ;  /* 0x0000001000047810 */ /* 0x004fe40007ffe0ff */
[----:B------:R-:W-:Y:S02]  /*f8a0*/  FMNMX.FTZ R5, R238, R6, !PT ;  /* 0x00000006ee057209 */ /* 0x000fe40007810000 */
[----:B------:R-:W-:Y:S02]  /*f8b0*/  FSEL R21, R185, -INF , !P4 ;  /* 0xff800000b9157808 */ /* 0x000fe40006000000 */
[----:B------:R-:W-:Y:S02]  /*f8c0*/  FSEL R9, R32, -INF , !P1 ;  /* 0xff80000020097808 */ /* 0x000fe40004800000 */
[----:B------:R-:W-:-:S02]  /*f8d0*/  ISETP.GE.AND P4, PT, R2, R233, PT ;  /* 0x000000e90200720c */ /* 0x000fc40003f86270 */
[C---:B------:R-:W-:Y:S02]  /*f8e0*/  ISETP.GE.AND P1, PT, R2.reuse, R232, PT ;  /* 0x000000e80200720c */ /* 0x040fe40003f26270 */
[----:B------:R-:W-:Y:S02]  /*f8f0*/  ISETP.LT.OR P6, PT, R2, R231, P6 ;  /* 0x000000e70200720c */ /* 0x000fe400037c1670 */
[----:B------:R-:W-:Y:S02]  /*f900*/  FSEL R19, R35, -INF , !P0 ;  /* 0xff80000023137808 */ /* 0x000fe40004000000 */
[----:B------:R-:W-:Y:S02]  /*f910*/  IADD3 R3, R0, 0x11, RZ ;  /* 0x0000001100037810 */ /* 0x000fe40007ffe0ff */
[----:B------:R-:W-:Y:S02]  /*f920*/  ISETP.GE.AND P0, PT, R4, R235, PT ;  /* 0x000000eb0400720c */ /* 0x000fe40003f06270 */
[----:B------:R-:W-:-:S02]  /*f930*/  FMNMX.FTZ R5, R10, R5, !PT ;  /* 0x000000050a057209 */ /* 0x000fc40007810000 */
[C---:B------:R-:W-:Y:S02]  /*f940*/  ISETP.LT.OR P4, PT, R2.reuse, R229, P4 ;  /* 0x000000e50200720c */ /* 0x040fe40002781670 */
[----:B------:R-:W-:Y:S02]  /*f950*/  ISETP.LT.OR P1, PT, R2, R228, P1 ;  /* 0x000000e40200720c */ /* 0x000fe40000f21670 */
[----:B------:R-:W-:Y:S02]  /*f960*/  FSEL R7, R33, -INF , !P6 ;  /* 0xff80000021077808 */ /* 0x000fe40007000000 */
[----:B------:R-:W-:Y:S02]  /*f970*/  IADD3 R2, R0, 0x18, RZ ;  /* 0x0000001800027810 */ /* 0x000fe40007ffe0ff */
[----:B------:R-:W-:Y:S02]  /*f980*/  ISETP.GE.AND P6, PT, R3, R235, PT ;  /* 0x000000eb0300720c */ /* 0x000fe40003fc6270 */
[----:B------:R-:W-:-:S02]  /*f990*/  ISETP.LT.OR P0, PT, R4, R231, P0 ;  /* 0x000000e70400720c */ /* 0x000fc40000701670 */
[----:B------:R-:W-:Y:S02]  /*f9a0*/  FMNMX.FTZ R5, R9, R5, !PT ;  /* 0x0000000509057209 */ /* 0x000fe40007810000 */
[----:B------:R-:W-:Y:S02]  /*f9b0*/  FSEL R16, R34, -INF , !P3 ;  /* 0xff80000022107808 */ /* 0x000fe40005800000 */
[----:B------:R-:W-:Y:S01]  /*f9c0*/  IADD3 R0, R0, 0x19, RZ ;  /* 0x0000001900007810 */ /* 0x000fe20007ffe0ff */
[----:B------:R-:W-:Y:S01]  /*f9d0*/  LDSM.16.MT88.4 R32, [R218+0xa000] ;  /* 0x00a00000da20783b */ /* 0x000fe20000004200 */
        /* <DEDUP_REMOVED lines=8> */
[----:B------:R-:W-:-:S02]  /*fa60*/  ISETP.LT.OR P0, PT, R0, R231, P0 ;  /* 0x000000e70000720c */ /* 0x000fc40000701670 */
[----:B------:R-:W-:Y:S02]  /*fa70*/  FSEL R205, R24, -INF , !P3 ;  /* 0xff80000018cd7808 */ /* 0x000fe40005800000 */
[----:B------:R-:W-:Y:S02]  /*fa80*/  FMNMX.FTZ R5, R206, R5, !PT ;  /* 0x00000005ce057209 */ /* 0x000fe40007810000 */
[----:B------:R-:W-:Y:S02]  /*fa90*/  FSEL R207, R25, -INF , !P0 ;  /* 0xff80000019cf7808 */ /* 0x000fe40004000000 */
[----:B------:R-:W-:Y:S02]  /*faa0*/  FMNMX.FTZ R5, R205, R5, !PT ;  /* 0x00000005cd057209 */ /* 0x000fe40007810000 */
[----:B------:R-:W-:Y:S02]  /*fab0*/  FMNMX.FTZ R11, R239, R8, !PT ;  /* 0x00000008ef0b7209 */ /* 0x000fe40007810000 */
[----:B------:R-:W-:-:S02]  /*fac0*/  FMNMX.FTZ R5, R207, R5, !PT ;  /* 0x00000005cf057209 */ /* 0x000fc40007810000 */
[CC--:B------:R-:W-:Y:S02]  /*fad0*/  ISETP.GE.AND P3, PT, R3.reuse, R234.reuse, PT ;  /* 0x000000ea0300720c */ /* 0x0c0fe40003f66270 */
[-C--:B------:R-:W-:Y:S01]  /*fae0*/  ISETP.GE.AND P0, PT, R2, R234.reuse, PT ;  /* 0x000000ea0200720c */ /* 0x080fe20003f06270 */
[----:B------:R-:W1:Y:S01]  /*faf0*/  SHFL.BFLY PT, R14, R5, 0x2, 0x1f ;  /* 0x0c401f00050e7f89 */ /* 0x000e6200000e0000 */
        /* <DEDUP_REMOVED lines=8> */
[C---:B------:R-:W-:Y:S02]  /*fb80*/  ISETP.GE.AND P3, PT, R4.reuse, R233, PT ;  /* 0x000000e90400720c */ /* 0x040fe40003f66270 */
[----:B------:R-:W-:-:S02]  /*fb90*/  ISETP.GE.AND P0, PT, R4, R232, PT ;  /* 0x000000e80400720c */ /* 0x000fc40003f06270 */
[----:B------:R-:W-:Y:S02]  /*fba0*/  FSEL R240, R30, -INF , !P6 ;  /* 0xff8000001ef07808 */ /* 0x000fe40007000000 */
[----:B------:R-:W-:Y:S01]  /*fbb0*/  FMNMX.FTZ R11, R19, R11, !PT ;  /* 0x0000000b130b7209 */ /* 0x000fe20007810000 */
[----:B------:R-:W-:Y:S01]  /*fbc0*/  LDSM.16.MT88.4 R28, [R218+0xb000] ;  /* 0x00b00000da1c783b */ /* 0x000fe20000004200 */
[C---:B------:R-:W-:Y:S02]  /*fbd0*/  ISETP.LT.OR P3, PT, R4.reuse, R229, P3 ;  /* 0x000000e50400720c */ /* 0x040fe40001f61670 */
[----:B------:R-:W-:Y:S02]  /*fbe0*/  ISETP.LT.OR P0, PT, R4, R228, P0 ;  /* 0x000000e40400720c */ /* 0x000fe40000701670 */
[----:B------:R-:W-:Y:S02]  /*fbf0*/  ISETP.GE.AND P6, PT, R0, R234, PT ;  /* 0x000000ea0000720c */ /* 0x000fe40003fc6270 */
[----:B------:R-:W-:-:S02]  /*fc00*/  FMNMX.FTZ R4, R240, R11, !PT ;  /* 0x0000000bf0047209 */ /* 0x000fc40007810000 */
[----:B------:R-:W-:Y:S02]  /*fc10*/  FMNMX.FTZ R11, R237, R13, !PT ;  /* 0x0000000ded0b7209 */ /* 0x000fe40007810000 */
[----:B------:R-:W-:Y:S02]  /*fc20*/  ISETP.LT.OR P6, PT, R0, R230, P6 ;  /* 0x000000e60000720c */ /* 0x000fe400037c1670 */
[----:B------:R-:W-:Y:S02]  /*fc30*/  FMNMX.FTZ R12, R243, R4, !PT ;  /* 0x00000004f30c7209 */ /* 0x000fe40007810000 */
[----:B------:R-:W-:Y:S02]  /*fc40*/  FSEL R15, R180, -INF , !P5 ;  /* 0xff800000b40f7808 */ /* 0x000fe40006800000 */
[----:B------:R-:W-:Y:S02]  /*fc50*/  FMNMX.FTZ R4, R21, R11, !PT ;  /* 0x0000000b15047209 */ /* 0x000fe40007810000 */
[----:B------:R-:W-:-:S02]  /*fc60*/  FSEL R241, R27, -INF , !P6 ;  /* 0xff8000001bf17808 */ /* 0x000fc40007000000 */
[----:B------:R-:W-:Y:S01]  /*fc70*/  ISETP.GE.AND P6, PT, R3, R233, PT ;  /* 0x000000e90300720c */ /* 0x000fe20003fc6270 */
[----:B------:R-:W-:Y:S01]  /*fc80*/  LDSM.16.MT88.4 R24, [R215+0xb000] ;  /* 0x00b00000d718783b */ /* 0x000fe20000004200 */
[----:B------:R-:W-:Y:S02]  /*fc90*/  FSEL R18, R181, -INF , !P4 ;  /* 0xff800000b5127808 */ /* 0x000fe40006000000 */
[----:B------:R-:W-:Y:S02]  /*fca0*/  FMNMX.FTZ R11, R15, R4, !PT ;  /* 0x000000040f0b7209 */ /* 0x000fe40007810000 */
[----:B-1----:R-:W-:Y:S02]  /*fcb0*/  FMNMX.FTZ R4, R5, R14, !PT ;  /* 0x0000000e05047209 */ /* 0x002fe40007810000 */
[----:B------:R-:W-:Y:S02]  /*fcc0*/  ISETP.LT.OR P6, PT, R3, R229, P6 ;  /* 0x000000e50300720c */ /* 0x000fe400037c1670 */
[----:B------:R-:W-:Y:S01]  /*fcd0*/  ISETP.GE.AND P5, PT, R2, R233, PT ;  /* 0x000000e90200720c */ /* 0x000fe20003fa6270 */
[----:B------:R-:W1:Y:S01]  /*fce0*/  SHFL.BFLY PT, R23, R4, 0x1, 0x1f ;  /* 0x0c201f0004177f89 */ /* 0x000e6200000e0000 */
[----:B------:R-:W-:-:S02]  /*fcf0*/  FSEL R132, R176, -INF , !P3 ;  /* 0xff800000b0847808 */ /* 0x000fc40005800000 */
[----:B------:R-:W-:Y:S02]  /*fd00*/  FMNMX.FTZ R5, R18, R11, !PT ;  /* 0x0000000b12057209 */ /* 0x000fe40007810000 */
[----:B------:R-:W-:Y:S02]  /*fd10*/  ISETP.LT.OR P5, PT, R2, R229, P5 ;  /* 0x000000e50200720c */ /* 0x000fe40002fa1670 */
[----:B------:R-:W-:Y:S02]  /*fd20*/  FSEL R138, R177, -INF , !P6 ;  /* 0xff800000b18a7808 */ /* 0x000fe40007000000 */
[----:B------:R-:W-:Y:S02]  /*fd30*/  FMNMX.FTZ R5, R132, R5, !PT ;  /* 0x0000000584057209 */ /* 0x000fe40007810000 */
[----:B------:R-:W-:Y:S02]  /*fd40*/  FMNMX.FTZ R11, R236, R17, !PT ;  /* 0x00000011ec0b7209 */ /* 0x000fe40007810000 */
[----:B------:R-:W-:-:S02]  /*fd50*/  FSEL R133, R140, -INF , !P5 ;  /* 0xff8000008c857808 */ /* 0x000fc40006800000 */
[----:B------:R-:W-:Y:S02]  /*fd60*/  FMNMX.FTZ R5, R138, R5, !PT ;  /* 0x000000058a057209 */ /* 0x000fe40007810000 */
[----:B------:R-:W-:Y:S02]  /*fd70*/  FSEL R14, R182, -INF , !P2 ;  /* 0xff800000b60e7808 */ /* 0x000fe40005000000 */
[----:B------:R-:W-:Y:S02]  /*fd80*/  FMNMX.FTZ R11, R22, R11, !PT ;  /* 0x0000000b160b7209 */ /* 0x000fe40007810000 */
[----:B------:R-:W-:Y:S02]  /*fd90*/  FMNMX.FTZ R134, R133, R5, !PT ;  /* 0x0000000585867209 */ /* 0x000fe40007810000 */
[-C--:B------:R-:W-:Y:S02]  /*fda0*/  ISETP.GE.AND P2, PT, R2, R232.reuse, PT ;  /* 0x000000e80200720c */ /* 0x080fe40003f46270 */
[----:B------:R-:W-:-:S02]  /*fdb0*/  ISETP.GE.AND P4, PT, R3, R232, PT ;  /* 0x000000e80300720c */ /* 0x000fc40003f86270 */
[----:B------:R-:W-:Y:S02]  /*fdc0*/  FSEL R5, R183, -INF , !P1 ;  /* 0xff800000b7057808 */ /* 0x000fe40004800000 */
[----:B------:R-:W-:Y:S02]  /*fdd0*/  FMNMX.FTZ R11, R14, R11, !PT ;  /* 0x0000000b0e0b7209 */ /* 0x000fe40007810000 */
[----:B------:R-:W-:Y:S02]  /*fde0*/  FMNMX.FTZ R12, R242, R12, !PT ;  /* 0x0000000cf20c7209 */ /* 0x000fe40007810000 */
[----:B------:R-:W-:Y:S02]  /*fdf0*/  ISETP.GE.AND P3, PT, R0, R233, PT ;  /* 0x000000e90000720c */ /* 0x000fe40003f66270 */
[-C--:B------:R-:W-:Y:S02]  /*fe00*/  ISETP.LT.OR P2, PT, R2, R228.reuse, P2 ;  /* 0x000000e40200720c */ /* 0x080fe40001741670 */
[----:B------:R-:W-:-:S02]  /*fe10*/  ISETP.LT.OR P4, PT, R3, R228, P4 ;  /* 0x000000e40300720c */ /* 0x000fc40002781670 */
[----:B------:R-:W-:Y:S02]  /*fe20*/  FSEL R139, R178, -INF , !P0 ;  /* 0xff800000b28b7808 */ /* 0x000fe40004000000 */
[----:B------:R-:W-:Y:S02]  /*fe30*/  FMNMX.FTZ R2, R5, R11, !PT ;  /* 0x0000000b05027209 */ /* 0x000fe40007810000 */
[----:B------:R-:W-:Y:S02]  /*fe40*/  FMNMX.FTZ R3, R241, R12, !PT ;  /* 0x0000000cf1037209 */ /* 0x000fe40007810000 */
[C---:B------:R-:W-:Y:S02]  /*fe50*/  ISETP.LT.OR P3, PT, R0.reuse, R229, P3 ;  /* 0x000000e50000720c */ /* 0x040fe40001f61670 */
[----:B------:R-:W-:Y:S01]  /*fe60*/  ISETP.GE.AND P0, PT, R0, R232, PT ;  /* 0x000000e80000720c */ /* 0x000fe20003f06270 */
[----:B------:R-:W2:Y:S01]  /*fe70*/  SHFL.BFLY PT, R12, R3, 0x2, 0x1f ;  /* 0x0c401f00030c7f89 */ /* 0x000ea200000e0000 */
[----:B------:R-:W-:-:S02]  /*fe80*/  FSEL R181, R179, -INF , !P4 ;  /* 0xff800000b3b57808 */ /* 0x000fc40006000000 */
[----:B------:R-:W-:Y:S01]  /*fe90*/  FMNMX.FTZ R2, R139, R2, !PT ;  /* 0x000000028b027209 */ /* 0x000fe20007810000 */
[----:B------:R-:W-:Y:S01]  /*fea0*/  LDSM.16.MT88.4 R176, [R213+0xb000] ;  /* 0x00b00000d5b0783b */ /* 0x000fe20000004200 */
[----:B------:R-:W-:Y:S02]  /*feb0*/  FSEL R180, R141, -INF , !P3 ;  /* 0xff8000008db47808 */ /* 0x000fe40005800000 */
[----:B------:R-:W-:Y:S02]  /*fec0*/  ISETP.LT.OR P0, PT, R0, R228, P0 ;  /* 0x000000e40000720c */ /* 0x000fe40000701670 */
[----:B------:R-:W-:Y:S02]  /*fed0*/  FSEL R182, R142, -INF , !P2 ;  /* 0xff8000008eb67808 */ /* 0x000fe40005000000 */
[----:B------:R-:W-:Y:S02]  /*fee0*/  FMNMX.FTZ R0, R181, R2, !PT ;  /* 0x00000002b5007209 */ /* 0x000fe40007810000 */
[----:B------:R-:W-:-:S02]  /*fef0*/  FMNMX.FTZ R134, R180, R134, !PT ;  /* 0x00000086b4867209 */ /* 0x000fc40007810000 */
[----:B------:R-:W-:Y:S02]  /*ff00*/  FSEL R183, R143, -INF , !P0 ;  /* 0xff8000008fb77808 */ /* 0x000fe40004000000 */
[----:B------:R-:W-:Y:S01]  /*ff10*/  FMNMX.FTZ R0, R182, R0, !PT ;  /* 0x00000000b6007209 */ /* 0x000fe20007810000 */
[----:B------:R-:W3:Y:S01]  /*ff20*/  SHFL.BFLY PT, R11, R134, 0x2, 0x1f ;  /* 0x0c401f00860b7f89 */ /* 0x000ee200000e0000 */
[----:B-1----:R-:W-:Y:S02]  /*ff30*/  FMNMX.FTZ R136, R4, R23, !PT ;  /* 0x0000001704887209 */ /* 0x002fe40007810000 */
[----:B------:R-:W-:Y:S01]  /*ff40*/  FMNMX.FTZ R0, R183, R0, !PT ;  /* 0x00000000b7007209 */ /* 0x000fe20007810000 */
[----:B------:R-:W-:Y:S01]  /*ff50*/  LDSM.16.MT88.4 R140, [R217+0xa000] ;  /* 0x00a00000d98c783b */ /* 0x000fe20000004200 */
[C---:B------:R-:W-:Y:S02]  /*ff60*/  FSETP.NEU.FTZ.AND P3, PT, R136.reuse, -INF , PT ;  /* 0xff8000008800780b */ /* 0x040fe40003f7d000 */
[----:B--2---:R-:W-:Y:S01]  /*ff70*/  FMNMX.FTZ R3, R3, R12, !PT ;  /* 0x0000000c03037209 */ /* 0x004fe20007810000 */
[----:B------:R-:W1:Y:S01]  /*ff80*/  SHFL.BFLY PT, R2, R0, 0x2, 0x1f ;  /* 0x0c401f0000027f89 */ /* 0x000e6200000e0000 */
[----:B------:R-:W-:-:S03]  /*ff90*/  FMUL.FTZ R12, R136, UR17 ;  /* 0x00000011880c7c20 */ /* 0x000fc60008410000 */
[----:B------:R-:W2:Y:S02]  /*ffa0*/  SHFL.BFLY PT, R135, R3, 0x1, 0x1f ;  /* 0x0c201f0003877f89 */ /* 0x000ea400000e0000 */
[----:B------:R-:W-:-:S05]  /*ffb0*/  FSEL R12, R12, RZ, P3 ;  /* 0x000000ff0c0c7208 */ /* 0x000fca0001800000 */
[--C-:B------:R-:W-:Y:S01]  /*ffc0*/  FFMA.FTZ R10, R10, UR17, -R12.reuse ;  /* 0x000000110a0a7c23 */ /* 0x100fe2000801080c */
[--C-:B------:R-:W-:Y:S01]  /*ffd0*/  FFMA.FTZ R9, R9, UR17, -R12.reuse ;  /* 0x0000001109097c23 */ /* 0x100fe2000801080c */
[--C-:B------:R-:W-:Y:S01]  /*ffe0*/  FFMA.FTZ R6, R6, UR17, -R12.reuse ;  /* 0x0000001106067c23 */ /* 0x100fe2000801080c */
[----:B------:R-:W-:Y:S01]  /*fff0*/  FFMA.FTZ R7, R7, UR17, -R12 ;  /* 0x0000001107077c23 */ /* 0x000fe2000801080c */
[----:B------:R4:W-:Y:S01]  /*10000*/  MUFU.EX2 R201, R10 ;  /* 0x0000000a00c97308 */ /* 0x0009e20000000800 */
[----:B---3--:R-:W-:-:S05]  /*10010*/  FMNMX.FTZ R134, R134, R11, !PT ;  /* 0x0000000b86867209 */ /* 0x008fca0007810000 */
[----:B------:R-:W3:Y:S02]  /*10020*/  SHFL.BFLY PT, R4, R134, 0x1, 0x1f ;  /* 0x0c201f0086047f89 */ /* 0x000ee400000e0000 */
[----:B------:R5:W-:Y:S01]  /*10030*/  MUFU.EX2 R200, R9 ;  /* 0x0000000900c87308 */ /* 0x000be20000000800 */
[----:B-1----:R-:W-:Y:S02]  /*10040*/  FMNMX.FTZ R0, R0, R2, !PT ;  /* 0x0000000200007209 */ /* 0x002fe40007810000 */
[----:B------:R-:W-:Y:S02]  /*10050*/  FSEL R2, R136, RZ, P3 ;  /* 0x000000ff88027208 */ /* 0x000fe40001800000 */
[----:B--2---:R-:W-:Y:S01]  /*10060*/  FMNMX.FTZ R135, R3, R135, !PT ;  /* 0x0000008703877209 */ /* 0x004fe20007810000 */
[----:B------:R-:W1:Y:S02]  /*10070*/  SHFL.BFLY PT, R137, R0, 0x1, 0x1f ;  /* 0x0c201f0000897f89 */ /* 0x000e6400000e0000 */
[----:B------:R-:W-:Y:S01]  /*10080*/  FADD.FTZ R2, R238, -R2 ;  /* 0x80000002ee027221 */ /* 0x000fe20000010000 */
[C---:B------:R-:W-:Y:S01]  /*10090*/  FSETP.NEU.FTZ.AND P2, PT, R135.reuse, -INF , PT ;  /* 0xff8000008700780b */ /* 0x040fe20003f5d000 */
[C---:B------:R-:W-:Y:S01]  /*100a0*/  FMUL.FTZ R11, R135.reuse, UR17 ;  /* 0x00000011870b7c20 */ /* 0x040fe20008410000 */
[----:B------:R-:W-:Y:S02]  /*100b0*/  MUFU.EX2 R202, R6 ;  /* 0x0000000600ca7308 */ /* 0x000fe40000000800 */
[----:B------:R-:W-:-:S02]  /*100c0*/  FSEL R3, R135, RZ, P2 ;  /* 0x000000ff87037208 */ /* 0x000fc40001000000 */
[----:B------:R-:W-:-:S03]  /*100d0*/  FSEL R11, R11, RZ, P2 ;  /* 0x000000ff0b0b7208 */ /* 0x000fc60001000000 */
[----:B------:R-:W-:Y:S01]  /*100e0*/  FADD.FTZ R3, R239, -R3 ;  /* 0x80000003ef037221 */ /* 0x000fe20000010000 */
[----:B------:R-:W-:Y:S01]  /*100f0*/  MUFU.EX2 R203, R7 ;  /* 0x0000000700cb7308 */ /* 0x000fe20000000800 */
[--C-:B------:R-:W-:Y:S01]  /*10100*/  FFMA.FTZ R8, R8, UR17, -R11.reuse ;  /* 0x0000001108087c23 */ /* 0x100fe2000801080b */
[--C-:B------:R-:W-:Y:S01]  /*10110*/  FFMA.FTZ R20, R20, UR17, -R11.reuse ;  /* 0x0000001114147c23 */ /* 0x100fe2000801080b */
[----:B---3--:R-:W-:Y:S01]  /*10120*/  FMNMX.FTZ R134, R134, R4, !PT ;  /* 0x0000000486867209 */ /* 0x008fe20007810000 */
[--C-:B------:R-:W-:Y:S01]  /*10130*/  FFMA.FTZ R16, R16, UR17, -R11.reuse ;  /* 0x0000001110107c23 */ /* 0x100fe2000801080b */
[----:B------:R-:W-:Y:S01]  /*10140*/  FFMA.FTZ R19, R19, UR17, -R11 ;  /* 0x0000001113137c23 */ /* 0x000fe2000801080b */
[----:B------:R-:W-:Y:S01]  /*10150*/  FMUL.FTZ R3, R3, UR17 ;  /* 0x0000001103037c20 */ /* 0x000fe20008410000 */
[C---:B------:R-:W-:Y:S01]  /*10160*/  FSETP.NEU.FTZ.AND P1, PT, R134.reuse, -INF , PT ;  /* 0xff8000008600780b */ /* 0x040fe20003f3d000 */
[----:B------:R2:W-:Y:S01]  /*10170*/  MUFU.EX2 R197, R8 ;  /* 0x0000000800c57308 */ /* 0x0005e20000000800 */
[----:B----4-:R-:W-:Y:S01]  /*10180*/  FMUL.FTZ R10, R134, UR17 ;  /* 0x00000011860a7c20 */ /* 0x010fe20008410000 */
[----:B-1----:R-:W-:-:S02]  /*10190*/  FMNMX.FTZ R137, R0, R137, !PT ;  /* 0x0000008900897209 */ /* 0x002fc40007810000 */
[----:B------:R-:W-:Y:S02]  /*101a0*/  FSEL R0, R134, RZ, P1 ;  /* 0x000000ff86007208 */ /* 0x000fe40000800000 */
[C---:B------:R-:W-:Y:S01]  /*101b0*/  FSETP.NEU.FTZ.AND P0, PT, R137.reuse, -INF , PT ;  /* 0xff8000008900780b */ /* 0x040fe20003f1d000 */
[----:B-----5:R-:W-:Y:S01]  /*101c0*/  FMUL.FTZ R9, R137, UR17 ;  /* 0x0000001189097c20 */ /* 0x020fe20008410000 */
[----:B------:R-:W-:Y:S01]  /*101d0*/  FSEL R10, R10, RZ, P1 ;  /* 0x000000ff0a0a7208 */ /* 0x000fe20000800000 */
[----:B------:R-:W-:Y:S03]  /*101e0*/  MUFU.EX2 R196, R20 ;  /* 0x0000001400c47308 */ /* 0x000fe60000000800 */
[----:B------:R-:W-:Y:S01]  /*101f0*/  FSEL R9, R9, RZ, P0 ;  /* 0x000000ff09097208 */ /* 0x000fe20000000000 */
[--C-:B------:R-:W-:Y:S01]  /*10200*/  FFMA.FTZ R13, R13, UR17, -R10.reuse ;  /* 0x000000110d0d7c23 */ /* 0x100fe2000801080a */
[--C-:B------:R-:W-:Y:S01]  /*10210*/  FFMA.FTZ R21, R21, UR17, -R10.reuse ;  /* 0x0000001115157c23 */ /* 0x100fe2000801080a */
[----:B------:R-:W-:Y:S01]  /*10220*/  FFMA.FTZ R15, R15, UR17, -R10 ;  /* 0x000000110f0f7c23 */ /* 0x000fe2000801080a */
[----:B--2---:R-:W-:Y:S01]  /*10230*/  FMUL.FTZ R8, R2, UR17 ;  /* 0x0000001102087c20 */ /* 0x004fe20008410000 */
[----:B------:R-:W-:Y:S01]  /*10240*/  FADD.FTZ R2, R237, -R0 ;  /* 0x80000000ed027221 */ /* 0x000fe20000010000 */
[----:B------:R-:W-:Y:S01]  /*10250*/  FSEL R0, R137, RZ, P0 ;  /* 0x000000ff89007208 */ /* 0x000fe20000000000 */
[----:B------:R-:W-:Y:S01]  /*10260*/  FFMA.FTZ R18, R18, UR17, -R10 ;  /* 0x0000001112127c23 */ /* 0x000fe2000801080a */
[--C-:B------:R-:W-:Y:S01]  /*10270*/  FFMA.FTZ R17, R17, UR17, -R9.reuse ;  /* 0x0000001111117c23 */ /* 0x100fe20008010809 */
[----:B------:R-:W-:Y:S01]  /*10280*/  FMUL.FTZ R2, R2, UR17 ;  /* 0x0000001102027c20 */ /* 0x000fe20008410000 */
[--C-:B------:R-:W-:Y:S01]  /*10290*/  FFMA.FTZ R22, R22, UR17, -R9.reuse ;  /* 0x0000001116167c23 */ /* 0x100fe20008010809 */
[----:B------:R-:W-:Y:S01]  /*102a0*/  FADD.FTZ R0, R236, -R0 ;  /* 0x80000000ec007221 */ /* 0x000fe20000010000 */
[--C-:B------:R-:W-:Y:S01]  /*102b0*/  FFMA.FTZ R14, R14, UR17, -R9.reuse ;  /* 0x000000110e0e7c23 */ /* 0x100fe20008010809 */
[----:B------:R-:W-:Y:S01]  /*102c0*/  FFMA.FTZ R5, R5, UR17, -R9 ;  /* 0x0000001105057c23 */ /* 0x000fe20008010809 */
[----:B------:R1:W-:Y:S01]  /*102d0*/  MUFU.EX2 R189, R13 ;  /* 0x0000000d00bd7308 */ /* 0x0003e20000000800 */
[----:B------:R-:W-:-:S07]  /*102e0*/  FMUL.FTZ R0, R0, UR17 ;  /* 0x0000001100007c20 */ /* 0x000fce0008410000 */
[----:B------:R-:W2:Y:S08]  /*102f0*/  MUFU.EX2 R188, R21 ;  /* 0x0000001500bc7308 */ /* 0x000eb00000000800 */
[----:B------:R-:W-:Y:S01]  /*10300*/  MUFU.EX2 R190, R15 ;  /* 0x0000000f00be7308 */ /* 0x000fe20000000800 */
[----:B-1----:R-:W-:-:S07]  /*10310*/  FFMA.FTZ R13, R132, UR17, -R10 ;  /* 0x00000011840d7c23 */ /* 0x002fce000801080a */
[----:B------:R-:W1:Y:S01]  /*10320*/  MUFU.EX2 R191, R18 ;  /* 0x0000001200bf7308 */ /* 0x000e620000000800 */
[----:B--2---:R-:W-:-:S07]  /*10330*/  F2FP.F16.F32.PACK_AB R4, R188, R189 ;  /* 0x000000bdbc04723e */ /* 0x004fce00000000ff */
[----:B------:R-:W-:Y:S08]  /*10340*/  MUFU.EX2 R184, R17 ;  /* 0x0000001100b87308 */ /* 0x000ff00000000800 */
[----:B------:R2:W3:Y:S01]  /*10350*/  MUFU.EX2 R185, R22 ;  /* 0x0000001600b97308 */ /* 0x0004e20000000800 */
[----:B-1----:R-:W-:-:S07]  /*10360*/  F2FP.F16.F32.PACK_AB R6, R191, R190 ;  /* 0x000000bebf06723e */ /* 0x002fce00000000ff */
[----:B------:R-:W-:Y:S08]  /*10370*/  MUFU.EX2 R187, R14 ;  /* 0x0000000e00bb7308 */ /* 0x000ff00000000800 */
[----:B------:R3:W1:Y:S01]  /*10380*/  MUFU.EX2 R186, R5 ;  /* 0x0000000500ba7308 */ /* 0x0006620000000800 */
[----:B--2---:R-:W-:Y:S07]  /*10390*/  LDSM.16.MT88.4 R20, [R215+0xa000] ;  /* 0x00a00000d714783b */ /* 0x004fee0000004200 */
[----:B------:R-:W2:Y:S08]  /*103a0*/  MUFU.EX2 R2, R2 ;  /* 0x0000000200027308 */ /* 0x000eb00000000800 */
[----:B------:R-:W4:Y:S01]  /*103b0*/  MUFU.EX2 R0, R0 ;  /* 0x0000000000007308 */ /* 0x000f220000000800 */
[----:B---3--:R-:W-:-:S02]  /*103c0*/  F2FP.F16.F32.PACK_AB R5, R185, R184 ;  /* 0x000000b8b905723e */ /* 0x008fc400000000ff */
[----:B-1----:R-:W-:-:S05]  /*103d0*/  F2FP.F16.F32.PACK_AB R7, R186, R187 ;  /* 0x000000bbba07723e */ /* 0x002fca00000000ff */
[----:B------:R-:W-:Y:S01]  /*103e0*/  MUFU.EX2 R198, R16 ;  /* 0x0000001000c67308 */ /* 0x000fe20000000800 */
[-C--:B--2---:R-:W-:Y:S01]  /*103f0*/  FMUL.FTZ R40, R40, R2.reuse ;  /* 0x0000000228287220 */ /* 0x084fe20000410000 */
[-C--:B------:R-:W-:Y:S01]  /*10400*/  FMUL.FTZ R41, R41, R2.reuse ;  /* 0x0000000229297220 */ /* 0x080fe20000410000 */
[-C--:B------:R-:W-:Y:S01]  /*10410*/  FMUL.FTZ R144, R144, R2.reuse ;  /* 0x0000000290907220 */ /* 0x080fe20000410000 */
[-C--:B------:R-:W-:Y:S01]  /*10420*/  FMUL.FTZ R145, R145, R2.reuse ;  /* 0x0000000291917220 */ /* 0x080fe20000410000 */
[-C--:B------:R-:W-:Y:S01]  /*10430*/  FMUL.FTZ R152, R152, R2.reuse ;  /* 0x0000000298987220 */ /* 0x080fe20000410000 */
[-C--:B------:R-:W-:Y:S01]  /*10440*/  FMUL.FTZ R153, R153, R2.reuse ;  /* 0x0000000299997220 */ /* 0x080fe20000410000 */
[----:B------:R-:W-:Y:S01]  /*10450*/  FMUL.FTZ R160, R160, R2 ;  /* 0x00000002a0a07220 */ /* 0x000fe20000410000 */
[----:B------:R1:W-:Y:S01]  /*10460*/  MUFU.EX2 R199, R19 ;  /* 0x0000001300c77308 */ /* 0x0003e20000000800 */
[-C--:B----4-:R-:W-:Y:S01]  /*10470*/  FMUL.FTZ R42, R42, R0.reuse ;  /* 0x000000002a2a7220 */ /* 0x090fe20000410000 */
[-C--:B------:R-:W-:Y:S01]  /*10480*/  FMUL.FTZ R43, R43, R0.reuse ;  /* 0x000000002b2b7220 */ /* 0x080fe20000410000 */
[-C--:B------:R-:W-:Y:S01]  /*10490*/  FMUL.FTZ R146, R146, R0.reuse ;  /* 0x0000000092927220 */ /* 0x080fe20000410000 */
[----:B------:R-:W-:Y:S01]  /*104a0*/  FMUL.FTZ R147, R147, R0 ;  /* 0x0000000093937220 */ /* 0x000fe20000410000 */
[-C--:B------:R-:W-:Y:S01]  /*104b0*/  FMUL.FTZ R161, R161, R2.reuse ;  /* 0x00000002a1a17220 */ /* 0x080fe20000410000 */
[-C--:B------:R-:W-:Y:S01]  /*104c0*/  FMUL.FTZ R168, R168, R2.reuse ;  /* 0x00000002a8a87220 */ /* 0x080fe20000410000 */
[----:B------:R-:W-:Y:S01]  /*104d0*/  FMUL.FTZ R169, R169, R2 ;  /* 0x00000002a9a97220 */ /* 0x000fe20000410000 */
[----:B------:R-:W2:Y:S01]  /*104e0*/  MUFU.EX2 R8, R8 ;  /* 0x0000000800087308 */ /* 0x000ea20000000800 */
[C---:B------:R-:W-:Y:S01]  /*104f0*/  HMMA.16816.F32 R208, R4.reuse, R32, R40 ;  /* 0x0000002004d0723c */ /* 0x040fe20000001828 */
[----:B------:R-:W-:Y:S01]  /*10500*/  LDSM.16.MT88.4 R40, [R217+0xb000] ;  /* 0x00b00000d928783b */ /* 0x000fe20000004200 */
[-C--:B------:R-:W-:Y:S01]  /*10510*/  FMUL.FTZ R154, R154, R0.reuse ;  /* 0x000000009a9a7220 */ /* 0x080fe20000410000 */
[----:B------:R-:W-:Y:S01]  /*10520*/  FMUL.FTZ R155, R155, R0 ;  /* 0x000000009b9b7220 */ /* 0x000fe20000410000 */
[----:B------:R-:W-:Y:S01]  /*10530*/  FMUL.FTZ R44, R44, R2 ;  /* 0x000000022c2c7220 */ /* 0x000fe20000410000 */
[-C--:B------:R-:W-:Y:S01]  /*10540*/  FMUL.FTZ R162, R162, R0.reuse ;  /* 0x00000000a2a27220 */ /* 0x080fe20000410000 */
[----:B------:R-:W-:Y:S01]  /*10550*/  FMUL.FTZ R163, R163, R0 ;  /* 0x00000000a3a37220 */ /* 0x000fe20000410000 */
[----:B------:R-:W3:Y:S01]  /*10560*/  MUFU.EX2 R3, R3 ;  /* 0x0000000300037308 */ /* 0x000ee20000000800 */
[----:B-1----:R-:W1:Y:S01]  /*10570*/  LDSM.16.MT88.4 R16, [R213+0xa000] ;  /* 0x00a00000d510783b */ /* 0x002e620000004200 */
        /* <DEDUP_REMOVED lines=46> */
[-C--:B--2---:R-:W-:Y:S01]  /*10860*/  FMUL.FTZ R36, R36, R8.reuse ;  /* 0x0000000824247220 */ /* 0x084fe20000410000 */
[----:B------:R-:W-:Y:S01]  /*10870*/  FMUL.FTZ R37, R37, R8 ;  /* 0x0000000825257220 */ /* 0x000fe20000410000 */
[-C--:B---3--:R-:W-:Y:S01]  /*10880*/  FMUL.FTZ R38, R38, R3.reuse ;  /* 0x0000000326267220 */ /* 0x088fe20000410000 */
        /* <DEDUP_REMOVED lines=93> */
[----:B------:R-:W-:Y:S01]  /*10e60*/  LDSM.16.MT88.4 R172, [R215+0xa800] ;  /* 0x00a80000d7ac783b */ /* 0x000fe20000004200 */
[----:B------:R-:W-:Y:S01]  /*10e70*/  FFMA.FTZ R8, R132, R8, R202 ;  /* 0x0000000884087223 */ /* 0x000fe200000100ca */
        /* <DEDUP_REMOVED lines=12> */
[----:B------:R-:W-:Y:S01]  /*10f40*/  LDSM.16.MT88.4 R64, [R217+0xa800] ;  /* 0x00a80000d940783b */ /* 0x000fe20000004200 */
[----:B------:R-:W-:Y:S02]  /*10f50*/  FFMA.FTZ R2, R35, R2, R189 ;  /* 0x0000000223027223 */ /* 0x000fe400000100bd */
        /* <DEDUP_REMOVED lines=117> */
.L_x_1393:
[----:B------:R-:W-:-:S06]  /*116b0*/  UISETP.GT.AND UP0, UPT, UR19, UR12, UPT ;  /* 0x0000000c1300728c */ /* 0x000fcc000bf04270 */
[----:B------:R-:W-:-:S13]  /*116c0*/  PLOP3.LUT P0, PT, PT, PT, UP0, 0x80, 0x0 ;  /* 0x000000000000781c */ /* 0x000fda0003f0f008 */
[----:B------:R-:W-:Y:S05]  /*116d0*/  @!P0 BRA `(.L_x_1406) ;  /* 0x0000002c00c48947 */ /* 0x000fea0003800000 */
[----:B------:R-:W1:Y:S01]  /*116e0*/  S2R R2, SR_TID.X ;  /* 0x0000000000027919 */ /* 0x000e620000002100 */
[----:B------:R-:W-:Y:S01]  /*116f0*/  ULDC UR4, c[0x0][0x2d0] ;  /* 0x0000b40000047ab9 */ /* 0x000fe20000000800 */
[----:B------:R-:W-:Y:S01]  /*11700*/  MOV R132, R135 ;  /* 0x0000008700847202 */ /* 0x000fe20000000f00 */
[----:B------:R-:W-:Y:S01]  /*11710*/  IMAD.MOV.U32 R138, RZ, RZ, R134 ;  /* 0x000000ffff8a7224 */ /* 0x000fe200078e0086 */
[----:B------:R-:W-:Y:S01]  /*11720*/  MOV R139, R137 ;  /* 0x00000089008b7202 */ /* 0x000fe20000000f00 */
        /* <DEDUP_REMOVED lines=10> */
[----:B------:R-:W2:Y:S01]  /*117d0*/  @!P4 LDC.64 R4, c[0x0][0x220] ;  /* 0x00008800ff04cb82 */ /* 0x000ea20000000a00 */
[----:B-1----:R1:W-:Y:S04]  /*117e0*/  @!P4 STL.64 [R1+0x28], R2 ;  /* 0x000028020100c387 */ /* 0x0023e80000100a00 */
[----:B--2---:R2:W-:Y:S04]  /*117f0*/  @!P4 STL.64 [R1+0x20], R4 ;  /* 0x000020040100c387 */ /* 0x0045e80000100a00 */
[----:B------:R-:W3:Y:S01]  /*11800*/  LDL.LU.64 R6, [R1+0x18] ;  /* 0x0000180001067983 */ /* 0x000ee20000300a00 */
[----:B-1----:R-:W-:-:S03]  /*11810*/  IMAD.MOV.U32 R3, RZ, RZ, R136 ;  /* 0x000000ffff037224 */ /* 0x002fc600078e0088 */
[----:B--2---:R-:W3:Y:S02]  /*11820*/  LDL.LU.64 R4, [R1+0x40] ;  /* 0x0000400001047983 */ /* 0x004ee40000300a00 */
[----:B---3--:R-:W-:-:S05]  /*11830*/  MOV R5, R7 ;  /* 0x0000000700057202 */ /* 0x008fca0000000f00 */
[----:B------:R1:W-:Y:S01]  /*11840*/  STL.64 [R1+0x18], R4 ;  /* 0x0000180401007387 */ /* 0x0003e20000100a00 */
[----:B------:R-:W-:Y:S05]  /*11850*/  BRA `(.L_x_1407) ;  /* 0x0000000000c47947 */ /* 0x000fea0003800000 */
.L_x_1409:
        /* <DEDUP_REMOVED lines=16> */
[----:B--2---:R-:W-:Y:S04]  /*11960*/  LEA R16, P0, R16, R204, 0x5 ;  /* 0x000000cc10107211 */ /* 0x004fe800078028ff */
[----:B---3--:R-:W-:Y:S02]  /*11970*/  LEA.HI.X R17, R34, R141, R17, 0x5, P0 ;  /* 0x0000008d22117211 */ /* 0x008fe400000f2c11 */
[C---:B-1----:R-:W-:Y:S04]  /*11980*/  @!P4 LEA R32, P0, R16.reuse, R32, 0x1 ;  /* 0x000000201020c211 */ /* 0x042fe800078008ff */
[C-C-:B------:R-:W-:Y:S02]  /*11990*/  @!P4 LEA.HI.X R33, R16.reuse, R33, R17.reuse, 0x1, P0 ;  /* 0x000000211021c211 */ /* 0x140fe400000f0c11 */
[C---:B-----5:R-:W-:Y:S03]  /*119a0*/  @!P1 LEA R22, P0, R16.reuse, R22, 0x1 ;  /* 0x0000001610169211 */ /* 0x060fe600078008ff */
[----:B------:R-:W-:Y:S01]  /*119b0*/  @!PT LDS RZ, [RZ] ;  /* 0x00000000fffff984 */ /* 0x000fe20000000800 */
[----:B------:R-:W-:Y:S01]  /*119c0*/  @!PT LDS RZ, [RZ] ;  /* 0x00000000fffff984 */ /* 0x000fe20000000800 */
[----:B------:R-:W-:Y:S01]  /*119d0*/  @!PT LDS RZ, [RZ] ;  /* 0x00000000fffff984 */ /* 0x000fe20000000800 */
[----:B------:R1:W-:Y:S01]  /*119e0*/  @!P4 LDGSTS.E.BYPASS.LTC128B.128 [R227+0x8000], desc[UR22][R32.64] ;  /* 0x0800000020e3cfae */ /* 0x0003e2000b901d56 */
[C---:B------:R-:W-:Y:S02]  /*119f0*/  @!P1 LEA.HI.X R23, R16.reuse, R23, R17, 0x1, P0 ;  /* 0x0000001710179211 */ /* 0x040fe400000f0c11 */
[----:B------:R-:W-:Y:S01]  /*11a00*/  IADD3 R16, P0, R16, UR27, RZ ;  /* 0x0000001b10107c10 */ /* 0x000fe2000ff1e0ff */
[----:B------:R1:W-:Y:S03]  /*11a10*/  @P1 STS.128 [R227+0x9000], RZ ;  /* 0x009000ffe3001388 */ /* 0x0003e60000000c00 */
[----:B------:R-:W-:Y:S01]  /*11a20*/  IADD3.X R17, R17, UR26, RZ, P0, !PT ;  /* 0x0000001a11117c10 */ /* 0x000fe200087fe4ff */
[----:B------:R-:W-:Y:S01]  /*11a30*/  @!PT LDS RZ, [RZ] ;  /* 0x00000000fffff984 */ /* 0x000fe20000000800 */
[----:B------:R-:W-:Y:S01]  /*11a40*/  @!PT LDS RZ, [RZ] ;  /* 0x00000000fffff984 */ /* 0x000fe20000000800 */
[----:B------:R-:W-:Y:S01]  /*11a50*/  @!PT LDS RZ, [RZ] ;  /* 0x00000000fffff984 */ /* 0x000fe20000000800 */
[----:B------:R1:W-:Y:S01]  /*11a60*/  @!P1 LDGSTS.E.BYPASS.LTC128B.128 [R227+0x9000], desc[UR22][R22.64+0x80] ;  /* 0x0900008016e39fae */ /* 0x0003e2000b901d56 */
[C---:B----4-:R-:W-:Y:S03]  /*11a70*/  @!P4 LEA R20, P0, R16.reuse, R20, 0x1 ;  /* 0x000000141014c211 */ /* 0x050fe600078008ff */
[----:B------:R1:W-:Y:S01]  /*11a80*/  @P4 STS.128 [R227+0x8800], RZ ;  /* 0x008800ffe3004388 */ /* 0x0003e20000000c00 */
[C-C-:B------:R-:W-:Y:S02]  /*11a90*/  @!P4 LEA.HI.X R21, R16.reuse, R21, R17.reuse, 0x1, P0 ;  /* 0x000000151015c211 */ /* 0x140fe400000f0c11 */
[C---:B------:R-:W-:Y:S03]  /*11aa0*/  @!P1 LEA R18, P0, R16.reuse, R18, 0x1 ;  /* 0x0000001210129211 */ /* 0x040fe600078008ff */
        /* <DEDUP_REMOVED lines=12> */
.L_x_1407:
[----:B--2---:R-:W2:Y:S01]  /*11b70*/  LDL R0, [R1+0x10] ;  /* 0x0000100001007983 */ /* 0x004ea20000100800 */
[----:B------:R-:W-:Y:S04]  /*11b80*/  DEPBAR.LE SB0, 0x0 ;  /* 0x000080000000791a */ /* 0x000fe80000000000 */
[----:B------:R-:W3:Y:S01]  /*11b90*/  LDL.64 R12, [R1+0x18] ;  /* 0x00001800010c7983 */ /* 0x000ee20000100a00 */
[----:B------:R-:W-:Y:S04]  /*11ba0*/  UIADD3 UR9, UR19, -0x1, URZ ;  /* 0xffffffff13097890 */ /* 0x000fe8000fffe03f */
[----:B------:R-:W4:Y:S01]  /*11bb0*/  LDL R11, [R1+0x28] ;  /* 0x00002800010b7983 */ /* 0x000f220000100800 */
[----:B------:R-:W-:Y:S02]  /*11bc0*/  USHF.R.S32.HI UR11, URZ, 0x1f, UR9 ;  /* 0x0000001f3f0b7899 */ /* 0x000fe40008011409 */
[----:B------:R-:W-:Y:S02]  /*11bd0*/  UIMAD UR10, UR28, UR9, URZ ;  /* 0x000000091c0a72a4 */ /* 0x000fe4000f8e023f */
[----:B------:R-:W5:Y:S01]  /*11be0*/  LDL R15, [R1+0x2c] ;  /* 0x00002c00010f7983 */ /* 0x000f620000100800 */
[----:B-1----:R-:W-:Y:S01]  /*11bf0*/  IMAD.U32 R4, RZ, RZ, UR9 ;  /* 0x00000009ff047e24 */ /* 0x002fe2000f8e00ff */
[----:B------:R-:W-:Y:S03]  /*11c00*/  UISETP.GT.AND UP0, UPT, UR9, UR12, UPT ;  /* 0x0000000c0900728c */ /* 0x000fe6000bf04270 */
[----:B------:R-:W5:Y:S01]  /*11c10*/  LDL R10, [R1+0x20] ;  /* 0x00002000010a7983 */ /* 0x000f620000100800 */
[----:B------:R-:W-:Y:S04]  /*11c20*/  UIMAD UR10, UR11, UR29, UR10 ;  /* 0x0000001d0b0a72a4 */ /* 0x000fe8000f8e020a */
        /* <DEDUP_REMOVED lines=10> */
[----:B------:R-:W-:Y:S02]  /*11cd0*/  IADD3.X R5, R2, UR15, RZ, P0, !PT ;  /* 0x0000000f02057c10 */ /* 0x000fe400087fe4ff */
[C---:B------:R-:W-:Y:S01]  /*11ce0*/  @!P4 LEA R10, P3, R0.reuse, R10, 0x1 ;  /* 0x0000000a000ac211 */ /* 0x040fe200078608ff */
[----:B------:R-:W-:Y:S01]  /*11cf0*/  @!PT LDS RZ, [RZ] ;  /* 0x00000000fffff984 */ /* 0x000fe20000000800 */
[----:B------:R-:W-:Y:S01]  /*11d00*/  @!PT LDS RZ, [RZ] ;  /* 0x00000000fffff984 */ /* 0x000fe20000000800 */
[----:B------:R-:W-:Y:S01]  /*11d10*/  @!PT LDS RZ, [RZ] ;  /* 0x00000000fffff984 */ /* 0x000fe20000000800 */
[----:B------:R-:W-:Y:S02]  /*11d20*/  @!P4 LDGSTS.E.BYPASS.LTC128B.128 [R227+0xa000], desc[UR22][R12.64] ;  /* 0x0a0000000ce3cfae */ /* 0x000fe4000b901d56 */
[----:B------:R-:W2:Y:S01]  /*11d30*/  @!P1 LDC.64 R6, c[0x0][0x220] ;  /* 0x00008800ff069b82 */ /* 0x000ea20000000a00 */
[--C-:B------:R-:W-:Y:S02]  /*11d40*/  @!P4 LEA.HI.X R11, R0, R14, R5.reuse, 0x1, P3 ;  /* 0x0000000e000bc211 */ /* 0x100fe400018f0c05 */
[----:B------:R-:W-:Y:S01]  /*11d50*/  @P1 STS.128 [R227+0xb000], RZ ;  /* 0x00b000ffe3001388 */ /* 0x000fe20000000c00 */
[C---:B-1----:R-:W-:Y:S04]  /*11d60*/  @!P1 LEA R8, P2, R4.reuse, R8, 0x1 ;  /* 0x0000000804089211 */ /* 0x042fe800078408ff */
[----:B------:R-:W-:Y:S02]  /*11d70*/  @!P1 LEA.HI.X R9, R4, R9, R2, 0x1, P2 ;  /* 0x0000000904099211 */ /* 0x000fe400010f0c02 */
[----:B------:R-:W1:Y:S01]  /*11d80*/  S2R R2, SR_TID.X ;  /* 0x0000000000027919 */ /* 0x000e620000002100 */
[C---:B--2---:R-:W-:Y:S02]  /*11d90*/  @!P1 LEA R6, P0, R0.reuse, R6, 0x1 ;  /* 0x0000000600069211 */ /* 0x044fe400078008ff */
[----:B------:R-:W-:Y:S01]  /*11da0*/  @!PT LDS RZ, [RZ] ;  /* 0x00000000fffff984 */ /* 0x000fe20000000800 */
[----:B------:R-:W-:Y:S01]  /*11db0*/  @!PT LDS RZ, [RZ] ;  /* 0x00000000fffff984 */ /* 0x000fe20000000800 */
[----:B------:R-:W-:Y:S01]  /*11dc0*/  @!PT LDS RZ, [RZ] ;  /* 0x00000000fffff984 */ /* 0x000fe20000000800 */
[----:B------:R-:W-:Y:S02]  /*11dd0*/  @!P1 LDGSTS.E.BYPASS.LTC128B.128 [R227+0xb000], desc[UR22][R8.64+0x80] ;  /* 0x0b00008008e39fae */ /* 0x000fe4000b901d56 */
[----:B------:R-:W-:Y:S01]  /*11de0*/  @!P1 LEA.HI.X R7, R0, R7, R5, 0x1, P0 ;  /* 0x0000000700079211 */ /* 0x000fe200000f0c05 */
[----:B------:R-:W-:Y:S02]  /*11df0*/  IMAD.U32 R0, RZ, RZ, UR9 ;  /* 0x00000009ff007e24 */ /* 0x000fe4000f8e00ff */
[----:B------:R-:W-:Y:S05]  /*11e00*/  @P4 STS.128 [R227+0xa800], RZ ;  /* 0x00a800ffe3004388 */ /* 0x000fea0000000c00 */
        /* <DEDUP_REMOVED lines=10> */
[----:B------:R-:W2:Y:S01]  /*11eb0*/  LDSM.16.M88.4 R16, [R212+0x8000] ;  /* 0x00800000d410783b */ /* 0x000ea20000000200 */
[----:B-1----:R-:W-:Y:S04]  /*11ec0*/  IMAD.SHL.U32 R2, R2, 0x2, RZ ;  /* 0x0000000202027824 */ /* 0x002fe800078e00ff */
[----:B------:R-:W1:Y:S01]  /*11ed0*/  LDSM.16.M88.4 R28, [R214+0x2000] ;  /* 0x00200000d61c783b */ /* 0x000e620000000200 */
[----:B------:R-:W-:Y:S04]  /*11ee0*/  LOP3.LUT R2, R2, 0x6, RZ, 0xc0, !PT ;  /* 0x0000000602027812 */ /* 0x000fe800078ec0ff */
[----:B------:R-:W3:Y:S01]  /*11ef0*/  LDSM.16.M88.4 R140, [R212+0x8800] ;  /* 0x00880000d48c783b */ /* 0x000ee20000000200 */
[----:B------:R-:W-:Y:S04]  /*11f00*/  IMAD R0, R0, 0x20, R2 ;  /* 0x0000002000007824 */ /* 0x000fe800078e0202 */
[----:B------:R-:W0:Y:S01]  /*11f10*/  LDGDEPBAR ;  /* 0x00000000000079af */ /* 0x000e220000000000 */
[C---:B------:R-:W-:Y:S01]  /*11f20*/  VIADD R133, R0.reuse, 0x1 ;  /* 0x0000000100857836 */ /* 0x040fe20000000000 */
[C---:B------:R-:W-:Y:S03]  /*11f30*/  ISETP.GE.AND P2, PT, R0.reuse, R230, PT ;  /* 0x000000e60000720c */ /* 0x040fe60003f46270 */
[----:B------:R-:W-:Y:S01]  /*11f40*/  LDSM.16.M88.4 R176, [R216] ;  /* 0x00000000d8b0783b */ /* 0x000fe20000000200 */
[CC--:B------:R-:W-:Y:S01]  /*11f50*/  ISETP.GE.AND P5, PT, R0.reuse, R231.reuse, PT ;  /* 0x000000e70000720c */ /* 0x0c0fe20003fa6270 */
[C---:B------:R-:W-:Y:S01]  /*11f60*/  VIADD R2, R0.reuse, 0x18 ;  /* 0x0000001800027836 */ /* 0x040fe20000000000 */
[C---:B------:R-:W-:Y:S02]  /*11f70*/  ISETP.GE.OR P2, PT, R0.reuse, R234, !P2 ;  /* 0x000000ea0000720c */ /* 0x040fe40005746670 */
[----:B------:R-:W4:Y:S01]  /*11f80*/  LDSM.16.M88.4 R180, [R223] ;  /* 0x00000000dfb4783b */ /* 0x000f220000000200 */
[C---:B------:R-:W-:Y:S02]  /*11f90*/  ISETP.GE.AND P0, PT, R133.reuse, R230, PT ;  /* 0x000000e68500720c */ /* 0x040fe40003f06270 */
[C---:B------:R-:W-:Y:S02]  /*11fa0*/  ISETP.GE.AND P3, PT, R133.reuse, R231, PT ;  /* 0x000000e78500720c */ /* 0x040fe40003f66270 */
[----:B------:R-:W5:Y:S01]  /*11fb0*/  LDSM.16.M88.4 R184, [R216+0x2000] ;  /* 0x00200000d8b8783b */ /* 0x000f620000000200 */
[C---:B------:R-:W-:Y:S02]  /*11fc0*/  ISETP.GE.OR P0, PT, R133.reuse, R234, !P0 ;  /* 0x000000ea8500720c */ /* 0x040fe40004706670 */
[-C--:B------:R-:W-:Y:S02]  /*11fd0*/  ISETP.GE.OR P3, PT, R133, R235.reuse, !P3 ;  /* 0x000000eb8500720c */ /* 0x080fe40005f66670 */
[----:B------:R-:W5:Y:S01]  /*11fe0*/  LDSM.16.M88.4 R188, [R226] ;  /* 0x00000000e2bc783b */ /* 0x000f620000000200 */
[C---:B------:R-:W-:Y:S02]  /*11ff0*/  ISETP.GE.OR P5, PT, R0.reuse, R235, !P5 ;  /* 0x000000eb0000720c */ /* 0x040fe40006fa6670 */
[C---:B------:R-:W-:Y:S02]  /*12000*/  ISETP.GE.AND P6, PT, R0.reuse, R229, PT ;  /* 0x000000e50000720c */ /* 0x040fe40003fc6270 */
[----:B------:R-:W-:Y:S01]  /*12010*/  LDSM.16.M88.4 R192, [R222] ;  /* 0x00000000dec0783b */ /* 0x000fe20000000200 */
[-C--:B--2---:R-:W-:Y:S03]  /*12020*/  HMMA.16816.F32 R4, R32, R16.reuse, RZ ;  /* 0x000000102004723c */ /* 0x084fe600000018ff */
[C---:B------:R-:W-:Y:S01]  /*12030*/  ISETP.GE.OR P6, PT, R0.reuse, R233, !P6 ;  /* 0x000000e90000720c */ /* 0x040fe200077c6670 */
[----:B------:R-:W2:Y:S02]  /*12040*/  LDSM.16.M88.4 R196, [R220+0x8000] ;  /* 0x00800000dcc4783b */ /* 0x000ea40000000200 */
[C---:B-1----:R-:W-:Y:S03]  /*12050*/  HMMA.16816.F32 R8, R28.reuse, R16, RZ ;  /* 0x000000101c08723c */ /* 0x042fe600000018ff */
[----:B------:R-:W1:Y:S03]  /*12060*/  LDSM.16.M88.4 R200, [R222+0x2000] ;  /* 0x00200000dec8783b */ /* 0x000e660000000200 */
        /* <DEDUP_REMOVED lines=20> */
[-C--:B--2---:R-:W-:Y:S01]  /*121b0*/  HMMA.16816.F32 R4, R192, R196.reuse, R4 ;  /* 0x000000c4c004723c */ /* 0x084fe20000001804 */
[----:B------:R-:W2:Y:S05]  /*121c0*/  LDSM.16.M88.4 R188, [R212+0x9000] ;  /* 0x00900000d4bc783b */ /* 0x000eaa0000000200 */
[C---:B-1----:R-:W-:Y:S06]  /*121d0*/  HMMA.16816.F32 R8, R200.reuse, R196, R8 ;  /* 0x000000c4c808723c */ /* 0x042fec0000001808 */
[-C--:B------:R-:W-:Y:S06]  /*121e0*/  HMMA.16816.F32 R12, R200, R198.reuse, R12 ;  /* 0x000000c6c80c723c */ /* 0x080fec000000180c */
[C---:B------:R-:W-:Y:S01]  /*121f0*/  HMMA.16816.F32 R16, R192.reuse, R198, R16 ;  /* 0x000000c6c010723c */ /* 0x040fe20000001810 */
[----:B------:R-:W1:Y:S05]  /*12200*/  LDSM.16.M88.4 R196, [R214+0x6000] ;  /* 0x00600000d6c4783b */ /* 0x000e6a0000000200 */
        /* <DEDUP_REMOVED lines=18> */
[-C--:B--2---:R-:W-:Y:S01]  /*12330*/  HMMA.16816.F32 R4, R184, R188.reuse, R4 ;  /* 0x000000bcb804723c */ /* 0x084fe20000001804 */
[----:B------:R-:W-:Y:S05]  /*12340*/  LDSM.16.M88.4 R180, [R222+0x4000] ;  /* 0x00400000deb4783b */ /* 0x000fea0000000200 */
[C---:B-1----:R-:W-:Y:S06]  /*12350*/  HMMA.16816.F32 R8, R196.reuse, R188, R8 ;  /* 0x000000bcc408723c */ /* 0x042fec0000001808 */
        /* <DEDUP_REMOVED lines=34> */
[----:B------:R-:W-:Y:S01]  /*12580*/  FSEL R181, R7, -INF , !P0 ;  /* 0xff80000007b57808 */ /* 0x000fe20004000000 */
[-C--:B-----5:R-:W-:Y:S04]  /*12590*/  HMMA.16816.F32 R20, R184, R176.reuse, R20 ;  /* 0x000000b0b814723c */ /* 0x0a0fe80000001814 */
[----:B------:R-:W-:Y:S01]  /*125a0*/  FSEL R182, R5, -INF , !P3 ;  /* 0xff80000005b67808 */ /* 0x000fe20005800000 */
[----:B------:R-:W-:Y:S01]  /*125b0*/  VIADD R5, R0, 0x10 ;  /* 0x0000001000057836 */ /* 0x000fe20000000000 */
[----:B------:R-:W-:Y:S01]  /*125c0*/  FSEL R142, R4, -INF , !P5 ;  /* 0xff800000048e7808 */ /* 0x000fe20006800000 */
[C---:B------:R-:W-:Y:S04]  /*125d0*/  HMMA.16816.F32 R24, R200.reuse, R176, R24 ;  /* 0x000000b0c818723c */ /* 0x040fe80000001818 */
[----:B------:R-:W-:Y:S02]  /*125e0*/  VIADD R4, R0, 0x11 ;  /* 0x0000001100047836 */ /* 0x000fe40000000000 */
[-C--:B------:R-:W-:Y:S05]  /*125f0*/  HMMA.16816.F32 R28, R200, R178.reuse, R28 ;  /* 0x000000b2c81c723c */ /* 0x080fea000000181c */
[----:B------:R-:W-:Y:S01]  /*12600*/  FSEL R177, R6, -INF , !P2 ;  /* 0xff80000006b17808 */ /* 0x000fe20005000000 */
[----:B------:R-:W-:Y:S01]  /*12610*/  VIADD R6, R0, 0x9 ;  /* 0x0000000900067836 */ /* 0x000fe20000000000 */
[----:B------:R-:W-:Y:S04]  /*12620*/  HMMA.16816.F32 R32, R184, R178, R32 ;  /* 0x000000b2b820723c */ /* 0x000fe80000001820 */
[----:B------:R-:W-:Y:S01]  /*12630*/  ISETP.GE.AND P0, PT, R6, R230, PT ;  /* 0x000000e60600720c */ /* 0x000fe20003f06270 */
[----:B------:R-:W-:Y:S01]  /*12640*/  VIADD R7, R0, 0x8 ;  /* 0x0000000800077836 */ /* 0x000fe20000000000 */
[C---:B------:R-:W-:Y:S02]  /*12650*/  ISETP.GE.AND P3, PT, R6.reuse, R231, PT ;  /* 0x000000e70600720c */ /* 0x040fe40003f66270 */
[C---:B------:R-:W-:Y:S02]  /*12660*/  ISETP.GE.OR P0, PT, R6.reuse, R234, !P0 ;  /* 0x000000ea0600720c */ /* 0x040fe40004706670 */
[----:B------:R-:W-:Y:S02]  /*12670*/  ISETP.GE.OR P3, PT, R6, R235, !P3 ;  /* 0x000000eb0600720c */ /* 0x000fe40005f66670 */
[----:B------:R-:W-:Y:S02]  /*12680*/  FSEL R180, R19, -INF , !P0 ;  /* 0xff80000013b47808 */ /* 0x000fe40004000000 */
[----:B------:R-:W-:Y:S02]  /*12690*/  ISETP.GE.AND P0, PT, R5, R231, PT ;  /* 0x000000e70500720c */ /* 0x000fe40003f06270 */
[----:B------:R-:W-:Y:S02]  /*126a0*/  FSEL R176, R17, -INF , !P3 ;  /* 0xff80000011b07808 */ /* 0x000fe40005800000 */
[----:B------:R-:W-:Y:S02]  /*126b0*/  ISETP.GE.OR P0, PT, R5, R235, !P0 ;  /* 0x000000eb0500720c */ /* 0x000fe40004706670 */
[----:B------:R-:W-:Y:S02]  /*126c0*/  ISETP.GE.AND P3, PT, R0, R228, PT ;  /* 0x000000e40000720c */ /* 0x000fe40003f66270 */
[----:B------:R-:W-:Y:S02]  /*126d0*/  FSEL R189, R20, -INF , !P0 ;  /* 0xff80000014bd7808 */ /* 0x000fe40004000000 */
[C---:B------:R-:W-:Y:S02]  /*126e0*/  ISETP.GE.AND P0, PT, R4.reuse, R230, PT ;  /* 0x000000e60400720c */ /* 0x040fe40003f06270 */
[CC--:B------:R-:W-:Y:S02]  /*126f0*/  ISETP.GE.AND P5, PT, R7.reuse, R231.reuse, PT ;  /* 0x000000e70700720c */ /* 0x0c0fe40003fa6270 */
[----:B------:R-:W-:Y:S02]  /*12700*/  ISETP.GE.OR P0, PT, R4, R234, !P0 ;  /* 0x000000ea0400720c */ /* 0x000fe40004706670 */
[----:B------:R-:W-:Y:S02]  /*12710*/  ISETP.GE.AND P2, PT, R7, R230, PT ;  /* 0x000000e60700720c */ /* 0x000fe40003f46270 */
[----:B------:R-:W-:Y:S02]  /*12720*/  FSEL R192, R23, -INF , !P0 ;  /* 0xff80000017c07808 */ /* 0x000fe40004000000 */
[----:B------:R-:W-:Y:S02]  /*12730*/  ISETP.GE.AND P0, PT, R2, R231, PT ;  /* 0x000000e70200720c */ /* 0x000fe40003f06270 */
[C---:B------:R-:W-:Y:S01]  /*12740*/  ISETP.GE.OR P3, PT, R0.reuse, R232, !P3 ;  /* 0x000000e80000720c */ /* 0x040fe20005f66670 */
[----:B------:R-:W-:Y:S01]  /*12750*/  VIADD R0, R0, 0x19 ;  /* 0x0000001900007836 */ /* 0x000fe20000000000 */
[-C--:B------:R-:W-:Y:S02]  /*12760*/  ISETP.GE.OR P0, PT, R2, R235.reuse, !P0 ;  /* 0x000000eb0200720c */ /* 0x080fe40004706670 */
[C---:B------:R-:W-:Y:S02]  /*12770*/  ISETP.GE.OR P5, PT, R7.reuse, R235, !P5 ;  /* 0x000000eb0700720c */ /* 0x040fe40006fa6670 */
[----:B------:R-:W-:Y:S02]  /*12780*/  ISETP.GE.OR P2, PT, R7, R234, !P2 ;  /* 0x000000ea0700720c */ /* 0x000fe40005746670 */
[----:B------:R-:W-:Y:S02]  /*12790*/  FSEL R196, R32, -INF , !P0 ;  /* 0xff80000020c47808 */ /* 0x000fe40004000000 */
[----:B------:R-:W-:Y:S02]  /*127a0*/  FMNMX.FTZ R17, R142, R3, !PT ;  /* 0x000000038e117209 */ /* 0x000fe40007810000 */
[-C--:B------:R-:W-:Y:S02]  /*127b0*/  ISETP.GE.AND P0, PT, R0, R230.reuse, PT ;  /* 0x000000e60000720c */ /* 0x080fe40003f06270 */
[----:B------:R-:W-:Y:S02]  /*127c0*/  FSEL R143, R16, -INF , !P5 ;  /* 0xff800000108f7808 */ /* 0x000fe40006800000 */
[----:B------:R-:W-:Y:S02]  /*127d0*/  FSEL R137, R18, -INF , !P2 ;  /* 0xff80000012897808 */ /* 0x000fe40005000000 */
[----:B------:R-:W-:Y:S02]  /*127e0*/  ISETP.GE.AND P5, PT, R4, R231, PT ;  /* 0x000000e70400720c */ /* 0x000fe40003fa6270 */
[C---:B------:R-:W-:Y:S02]  /*127f0*/  ISETP.GE.AND P2, PT, R5.reuse, R230, PT ;  /* 0x000000e60500720c */ /* 0x040fe40003f46270 */
[----:B------:R-:W-:Y:S02]  /*12800*/  FMNMX.FTZ R17, R182, R17, !PT ;  /* 0x00000011b6117209 */ /* 0x000fe40007810000 */
[-C--:B------:R-:W-:Y:S02]  /*12810*/  ISETP.GE.OR P0, PT, R0, R234.reuse, !P0 ;  /* 0x000000ea0000720c */ /* 0x080fe40004706670 */
[----:B------:R-:W-:Y:S02]  /*12820*/  ISETP.GE.OR P5, PT, R4, R235, !P5 ;  /* 0x000000eb0400720c */ /* 0x000fe40006fa6670 */
[----:B------:R-:W-:Y:S02]  /*12830*/  ISETP.GE.OR P2, PT, R5, R234, !P2 ;  /* 0x000000ea0500720c */ /* 0x000fe40005746670 */
        /* <DEDUP_REMOVED lines=8> */
[----:B------:R-:W-:Y:S02]  /*128c0*/  ISETP.GE.OR P5, PT, R0, R235, !P5 ;  /* 0x000000eb0000720c */ /* 0x000fe40006fa6670 */
[----:B------:R-:W-:Y:S02]  /*128d0*/  ISETP.GE.OR P2, PT, R2, R234, !P2 ;  /* 0x000000ea0200720c */ /* 0x000fe40005746670 */
        /* <DEDUP_REMOVED lines=8> */
[C---:B------:R-:W-:Y:S02]  /*12960*/  ISETP.GE.OR P5, PT, R133.reuse, R233, !P5 ;  /* 0x000000e98500720c */ /* 0x040fe40006fa6670 */
[----:B------:R-:W-:Y:S02]  /*12970*/  ISETP.GE.OR P2, PT, R133, R232, !P2 ;  /* 0x000000e88500720c */ /* 0x000fe40005746670 */
[----:B------:R-:W-:Y:S02]  /*12980*/  FMNMX.FTZ R135, R137, R16, !PT ;  /* 0x0000001089877209 */ /* 0x000fe40007810000 */
[----:B------:R-:W-:Y:S01]  /*12990*/  FMNMX.FTZ R136, R196, R17, !PT ;  /* 0x00000011c4887209 */ /* 0x000fe20007810000 */
[----:B------:R-:W-:Y:S08]  /*129a0*/  @P0 BRA `(.L_x_1409) ;  /* 0xffffffec00ac0947 */ /* 0x000ff0000383ffff */
.L_x_1408:
[C---:B------:R-:W-:Y:S01]  /*129b0*/  ISETP.GE.AND P1, PT, R7.reuse, R229, PT ;  /* 0x000000e50700720c */ /* 0x040fe20003f26270 */
[----:B-1----:R-:W-:Y:S01]  /*129c0*/  LDSM.16.MT88.4 R20, [R213+0xa000] ;  /* 0x00a00000d514783b */ /* 0x002fe20000004200 */
[----:B------:R-:W-:Y:S01]  /*129d0*/  FSEL R8, R8, -INF , !P6 ;  /* 0xff80000008087808 */ /* 0x000fe20007000000 */
[----:B------:R-:W-:Y:S01]  /*129e0*/  UISETP.GT.AND UP0, UPT, UR9, UR12, UPT ;  /* 0x0000000c0900728c */ /* 0x000fe2000bf04270 */
[----:B------:R-:W-:Y:S01]  /*129f0*/  ISETP.GE.OR P1, PT, R7, R233, !P1 ;  /* 0x000000e90700720c */ /* 0x000fe20004f26670 */
[----:B------:R-:W-:Y:S01]  /*12a00*/  UMOV UR19, UR9 ;  /* 0x0000000900137c82 */ /* 0x000fe20008000000 */
[----:B------:R-:W-:Y:S02]  /*12a10*/  FSEL R9, R9, -INF , !P5 ;  /* 0xff80000009097808 */ /* 0x000fe40006800000 */
[C---:B------:R-:W-:Y:S01]  /*12a20*/  ISETP.GE.AND P6, PT, R6.reuse, R229, PT ;  /* 0x000000e50600720c */ /* 0x040fe20003fc6270 */
[----:B------:R-:W-:Y:S01]  /*12a30*/  LDSM.16.MT88.4 R184, [R215+0xa000] ;  /* 0x00a00000d7b8783b */ /* 0x000fe20000004200 */
[-C--:B------:R-:W-:Y:S02]  /*12a40*/  ISETP.GE.AND P5, PT, R6, R228.reuse, PT ;  /* 0x000000e40600720c */ /* 0x080fe40003fa6270 */
[----:B------:R-:W-:Y:S02]  /*12a50*/  FMNMX.FTZ R135, R180, R135, !PT ;  /* 0x00000087b4877209 */ /* 0x000fe40007810000 */
[----:B------:R-:W-:Y:S02]  /*12a60*/  FSEL R10, R10, -INF , !P3 ;  /* 0xff8000000a0a7808 */ /* 0x000fe40005800000 */
[----:B------:R-:W-:Y:S02]  /*12a70*/  FSEL R12, R12, -INF , !P1 ;  /* 0xff8000000c0c7808 */ /* 0x000fe40004800000 */
[C---:B------:R-:W-:Y:S02]  /*12a80*/  ISETP.GE.AND P3, PT, R5.reuse, R229, PT ;  /* 0x000000e50500720c */ /* 0x040fe40003f66270 */
[----:B------:R-:W-:Y:S02]  /*12a90*/  ISETP.GE.AND P1, PT, R5, R228, PT ;  /* 0x000000e40500720c */ /* 0x000fe40003f26270 */
[C---:B------:R-:W-:Y:S02]  /*12aa0*/  ISETP.GE.OR P6, PT, R6.reuse, R233, !P6 ;  /* 0x000000e90600720c */ /* 0x040fe400077c6670 */
[----:B------:R-:W-:Y:S02]  /*12ab0*/  ISETP.GE.OR P5, PT, R6, R232, !P5 ;  /* 0x000000e80600720c */ /* 0x000fe40006fa6670 */
[----:B------:R-:W-:Y:S02]  /*12ac0*/  FMNMX.FTZ R6, R8, R138, !PT ;  /* 0x0000008a08067209 */ /* 0x000fe40007810000 */
[----:B------:R-:W-:Y:S02]  /*12ad0*/  FMNMX.FTZ R135, R191, R135, !PT ;  /* 0x00000087bf877209 */ /* 0x000fe40007810000 */
[----:B------:R-:W-:Y:S02]  /*12ae0*/  FMNMX.FTZ R136, R195, R136, !PT ;  /* 0x00000088c3887209 */ /* 0x000fe40007810000 */
[C---:B------:R-:W-:Y:S02]  /*12af0*/  ISETP.GE.OR P3, PT, R5.reuse, R233, !P3 ;  /* 0x000000e90500720c */ /* 0x040fe40005f66670 */
[----:B------:R-:W-:Y:S01]  /*12b00*/  ISETP.GE.OR P1, PT, R5, R232, !P1 ;  /* 0x000000e80500720c */ /* 0x000fe20004f26670 */
[----:B------:R-:W1:Y:S01]  /*12b10*/  SHFL.BFLY PT, R16, R136, 0x2, 0x1f ;  /* 0x0c401f0088107f89 */ /* 0x000e6200000e0000 */
[----:B------:R-:W-:Y:S02]  /*12b20*/  FMNMX.FTZ R5, R9, R6, !PT ;  /* 0x0000000609057209 */ /* 0x000fe40007810000 */
[----:B------:R-:W-:Y:S02]  /*12b30*/  FMNMX.FTZ R135, R192, R135, !PT ;  /* 0x00000087c0877209 */ /* 0x000fe40007810000 */
[----:B------:R-:W-:Y:S02]  /*12b40*/  FSEL R13, R13, -INF , !P6 ;  /* 0xff8000000d0d7808 */ /* 0x000fe40007000000 */
[----:B------:R-:W-:Y:S02]  /*12b50*/  ISETP.GE.AND P6, PT, R4, R229, PT ;  /* 0x000000e50400720c */ /* 0x000fe40003fc6270 */
[----:B------:R-:W-:Y:S02]  /*12b60*/  FMNMX.FTZ R5, R12, R5, !PT ;  /* 0x000000050c057209 */ /* 0x000fe40007810000 */
[----:B------:R-:W-:Y:S02]  /*12b70*/  FMNMX.FTZ R135, R199, R135, !PT ;  /* 0x00000087c7877209 */ /* 0x000fe40007810000 */
[----:B------:R-:W-:Y:S02]  /*12b80*/  ISETP.GE.OR P6, PT, R4, R233, !P6 ;  /* 0x000000e90400720c */ /* 0x000fe400077c6670 */
[----:B------:R-:W-:Y:S02]  /*12b90*/  FSEL R194, R24, -INF , !P3 ;  /* 0xff80000018c27808 */ /* 0x000fe40005800000 */
[----:B------:R-:W-:Y:S02]  /*12ba0*/  ISETP.GE.AND P3, PT, R2, R229, PT ;  /* 0x000000e50200720c */ /* 0x000fe40003f66270 */
[----:B------:R-:W-:Y:S02]  /*12bb0*/  FMNMX.FTZ R5, R13, R5, !PT ;  /* 0x000000050d057209 */ /* 0x000fe40007810000 */
[-C--:B------:R-:W-:Y:S02]  /*12bc0*/  ISETP.GE.AND P0, PT, R7, R228.reuse, PT ;  /* 0x000000e40700720c */ /* 0x080fe40003f06270 */
[----:B------:R-:W-:Y:S02]  /*12bd0*/  FMNMX.FTZ R135, R198, R135, !PT ;  /* 0x00000087c6877209 */ /* 0x000fe40007810000 */
[----:B------:R-:W-:Y:S02]  /*12be0*/  FSEL R193, R25, -INF , !P6 ;  /* 0xff80000019c17808 */ /* 0x000fe40007000000 */
[----:B------:R-:W-:Y:S02]  /*12bf0*/  ISETP.GE.AND P6, PT, R4, R228, PT ;  /* 0x000000e40400720c */ /* 0x000fe40003fc6270 */
[----:B------:R-:W-:Y:S02]  /*12c00*/  FMNMX.FTZ R5, R194, R5, !PT ;  /* 0x00000005c2057209 */ /* 0x000fe40007810000 */
[----:B------:R-:W-:Y:S02]  /*12c10*/  ISETP.GE.OR P3, PT, R2, R233, !P3 ;  /* 0x000000e90200720c */ /* 0x000fe40005f66670 */
[-C--:B------:R-:W-:Y:S02]  /*12c20*/  ISETP.GE.OR P0, PT, R7, R232.reuse, !P0 ;  /* 0x000000e80700720c */ /* 0x080fe40004706670 */
[----:B------:R-:W2:Y:S01]  /*12c30*/  SHFL.BFLY PT, R7, R135, 0x2, 0x1f ;  /* 0x0c401f0087077f89 */ /* 0x000ea200000e0000 */
[----:B------:R-:W-:Y:S02]  /*12c40*/  ISETP.GE.OR P6, PT, R4, R232, !P6 ;  /* 0x000000e80400720c */ /* 0x000fe400077c6670 */
[----:B------:R-:W-:Y:S02]  /*12c50*/  FSEL R197, R28, -INF , !P3 ;  /* 0xff8000001cc57808 */ /* 0x000fe40005800000 */
[----:B------:R-:W-:Y:S02]  /*12c60*/  FMNMX.FTZ R4, R193, R5, !PT ;  /* 0x00000005c1047209 */ /* 0x000fe40007810000 */
[----:B------:R-:W-:Y:S02]  /*12c70*/  FSEL R11, R11, -INF , !P2 ;  /* 0xff8000000b0b7808 */ /* 0x000fe40005000000 */
[----:B------:R-:W-:Y:S02]  /*12c80*/  FMNMX.FTZ R5, R10, R139, !PT ;  /* 0x0000008b0a057209 */ /* 0x000fe40007810000 */
[----:B------:R-:W-:Y:S02]  /*12c90*/  FMNMX.FTZ R134, R197, R4, !PT ;  /* 0x00000004c5867209 */ /* 0x000fe40007810000 */
[----:B------:R-:W-:Y:S02]  /*12ca0*/  FSEL R14, R14, -INF , !P0 ;  /* 0xff8000000e0e7808 */ /* 0x000fe40004000000 */
[----:B------:R-:W-:Y:S02]  /*12cb0*/  FMNMX.FTZ R4, R11, R5, !PT ;  /* 0x000000050b047209 */ /* 0x000fe40007810000 */
[----:B------:R-:W-:Y:S02]  /*12cc0*/  FSEL R15, R15, -INF , !P5 ;  /* 0xff8000000f0f7808 */ /* 0x000fe40006800000 */
[----:B------:R-:W-:Y:S02]  /*12cd0*/  FMNMX.FTZ R4, R14, R4, !PT ;  /* 0x000000040e047209 */ /* 0x000fe40007810000 */
[----:B------:R-:W-:Y:S02]  /*12ce0*/  ISETP.GE.AND P0, PT, R2, R228, PT ;  /* 0x000000e40200720c */ /* 0x000fe40003f06270 */
[----:B------:R-:W-:Y:S02]  /*12cf0*/  FSEL R201, R26, -INF , !P1 ;  /* 0xff8000001ac97808 */ /* 0x000fe40004800000 */
[----:B-1----:R-:W-:Y:S02]  /*12d00*/  FMNMX.FTZ R136, R136, R16, !PT ;  /* 0x0000001088887209 */ /* 0x002fe40007810000 */
[----:B------:R-:W-:Y:S02]  /*12d10*/  FMNMX.FTZ R4, R15, R4, !PT ;  /* 0x000000040f047209 */ /* 0x000fe40007810000 */
[C---:B------:R-:W-:Y:S01]  /*12d20*/  ISETP.GE.AND P3, PT, R0.reuse, R229, PT ;  /* 0x000000e50000720c */ /* 0x040fe20003f66270 */
[----:B------:R-:W1:Y:S01]  /*12d30*/  SHFL.BFLY PT, R16, R136, 0x1, 0x1f ;  /* 0x0c201f0088107f89 */ /* 0x000e6200000e0000 */
[----:B------:R-:W-:Y:S02]  /*12d40*/  ISETP.GE.AND P1, PT, R0, R228, PT ;  /* 0x000000e40000720c */ /* 0x000fe40003f26270 */
[----:B------:R-:W-:Y:S02]  /*12d50*/  ISETP.GE.OR P0, PT, R2, R232, !P0 ;  /* 0x000000e80200720c */ /* 0x000fe40004706670 */
[----:B------:R-:W-:Y:S02]  /*12d60*/  FSEL R202, R27, -INF , !P6 ;  /* 0xff8000001bca7808 */ /* 0x000fe40007000000 */
[----:B------:R-:W-:Y:S02]  /*12d70*/  FMNMX.FTZ R2, R201, R4, !PT ;  /* 0x00000004c9027209 */ /* 0x000fe40007810000 */
[C---:B------:R-:W-:Y:S02]  /*12d80*/  ISETP.GE.OR P3, PT, R0.reuse, R233, !P3 ;  /* 0x000000e90000720c */ /* 0x040fe40005f66670 */
[----:B------:R-:W-:Y:S02]  /*12d90*/  ISETP.GE.OR P1, PT, R0, R232, !P1 ;  /* 0x000000e80000720c */ /* 0x000fe40004f26670 */
[----:B------:R-:W-:Y:S02]  /*12da0*/  FSEL R203, R30, -INF , !P0 ;  /* 0xff8000001ecb7808 */ /* 0x000fe40004000000 */
[----:B------:R-:W-:Y:S02]  /*12db0*/  FMNMX.FTZ R0, R202, R2, !PT ;  /* 0x00000002ca007209 */ /* 0x000fe40007810000 */
[----:B--2---:R-:W-:Y:S02]  /*12dc0*/  FMNMX.FTZ R135, R135, R7, !PT ;  /* 0x0000000787877209 */ /* 0x004fe40007810000 */
[----:B------:R-:W-:Y:S02]  /*12dd0*/  FMNMX.FTZ R0, R203, R0, !PT ;  /* 0x00000000cb007209 */ /* 0x000fe40007810000 */
[----:B------:R-:W-:Y:S01]  /*12de0*/  FSEL R140, R31, -INF , !P1 ;  /* 0xff8000001f8c7808 */ /* 0x000fe20004800000 */
[----:B------:R-:W2:Y:S01]  /*12df0*/  SHFL.BFLY PT, R5, R135, 0x1, 0x1f ;  /* 0x0c201f0087057f89 */ /* 0x000ea200000e0000 */
[----:B------:R-:W-:Y:S02]  /*12e00*/  FSEL R200, R29, -INF , !P3 ;  /* 0xff8000001dc87808 */ /* 0x000fe40005800000 */
[----:B------:R-:W-:Y:S02]  /*12e10*/  FMNMX.FTZ R0, R140, R0, !PT ;  /* 0x000000008c007209 */ /* 0x000fe40007810000 */
[----:B-1----:R-:W-:Y:S02]  /*12e20*/  FMNMX.FTZ R136, R136, R16, !PT ;  /* 0x0000001088887209 */ /* 0x002fe40007810000 */
[----:B------:R-:W-:Y:S01]  /*12e30*/  FMNMX.FTZ R134, R200, R134, !PT ;  /* 0x00000086c8867209 */ /* 0x000fe20007810000 */
        /* <DEDUP_REMOVED lines=8> */
[----:B--2---:R-:W-:Y:S01]  /*12ec0*/  FMNMX.FTZ R135, R135, R5, !PT ;  /* 0x0000000587877209 */ /* 0x004fe20007810000 */
[----:B------:R2:W-:Y:S03]  /*12ed0*/  MUFU.EX2 R35, R4 ;  /* 0x0000000400237308 */ /* 0x0005e60000000800 */
[C---:B------:R-:W-:Y:S01]  /*12ee0*/  FSETP.NEU.FTZ.AND P2, PT, R135.reuse, -INF , PT ;  /* 0xff8000008700780b */ /* 0x040fe20003f5d000 */
[----:B------:R-:W-:Y:S01]  /*12ef0*/  FMUL.FTZ R142, R135, UR4 ;  /* 0x00000004878e7c20 */ /* 0x000fe20008410000 */
[----:B-1----:R-:W-:Y:S05]  /*12f00*/  FMNMX.FTZ R0, R0, R2, !PT ;  /* 0x0000000200007209 */ /* 0x002fea0007810000 */
[----:B------:R-:W-:Y:S01]  /*12f10*/  MUFU.EX2 R33, R143 ;  /* 0x0000008f00217308 */ /* 0x000fe20000000800 */
[----:B------:R-:W-:Y:S02]  /*12f20*/  FSEL R142, R142, RZ, P2 ;  /* 0x000000ff8e8e7208 */ /* 0x000fe40001000000 */
[----:B---3--:R-:W-:Y:S01]  /*12f30*/  FMNMX.FTZ R134, R134, R6, !PT ;  /* 0x0000000686867209 */ /* 0x008fe20007810000 */
[----:B------:R-:W1:Y:S02]  /*12f40*/  SHFL.BFLY PT, R2, R0, 0x1, 0x1f ;  /* 0x0c201f0000027f89 */ /* 0x000e6400000e0000 */
[--C-:B------:R-:W-:Y:S01]  /*12f50*/  FFMA.FTZ R137, R137, UR4, -R142.reuse ;  /* 0x0000000489897c23 */ /* 0x100fe2000801088e */
[--C-:B------:R-:W-:Y:S05]  /*12f60*/  FFMA.FTZ R177, R177, UR4, -R142.reuse ;  /* 0x00000004b1b17c23 */ /* 0x100fea000801088e */
[----:B------:R-:W3:Y:S01]  /*12f70*/  SHFL.BFLY PT, R5, R134, 0x1, 0x1f ;  /* 0x0c201f0086057f89 */ /* 0x000ee200000e0000 */
[----:B--2---:R-:W-:Y:S01]  /*12f80*/  FFMA.FTZ R4, R182, UR4, -R141 ;  /* 0x00000004b6047c23 */ /* 0x004fe2000801088d */
[----:B------:R1:W-:Y:S10]  /*12f90*/  MUFU.EX2 R250, R137 ;  /* 0x0000008900fa7308 */ /* 0x0003f40000000800 */
[----:B------:R2:W4:Y:S10]  /*12fa0*/  MUFU.EX2 R204, R4 ;  /* 0x0000000400cc7308 */ /* 0x0005340000000800 */
[----:B------:R4:W5:Y:S01]  /*12fb0*/  MUFU.EX2 R32, R176 ;  /* 0x000000b000207308 */ /* 0x0009620000000800 */
[----:B-1----:R-:W-:Y:S02]  /*12fc0*/  FMNMX.FTZ R137, R0, R2, !PT ;  /* 0x0000000200897209 */ /* 0x002fe40007810000 */
[----:B------:R-:W-:Y:S02]  /*12fd0*/  FSEL R0, R136, RZ, P3 ;  /* 0x000000ff88007208 */ /* 0x000fe40001800000 */
[----:B------:R-:W-:Y:S01]  /*12fe0*/  FSEL R2, R135, RZ, P2 ;  /* 0x000000ff87027208 */ /* 0x000fe20001000000 */
[----:B------:R-:W-:Y:S01]  /*12ff0*/  FMUL.FTZ R188, R137, UR4 ;  /* 0x0000000489bc7c20 */ /* 0x000fe20008410000 */
[----:B---3--:R-:W-:Y:S01]  /*13000*/  FMNMX.FTZ R134, R134, R5, !PT ;  /* 0x0000000586867209 */ /* 0x008fe20007810000 */
[----:B------:R-:W-:Y:S01]  /*13010*/  FADD.FTZ R0, -R0, R3 ;  /* 0x0000000300007221 */ /* 0x000fe20000010100 */
[----:B--2---:R-:W-:Y:S01]  /*13020*/  FFMA.FTZ R4, R181, UR4, -R142 ;  /* 0x00000004b5047c23 */ /* 0x004fe2000801088e */
[----:B------:R-:W-:Y:S01]  /*13030*/  FADD.FTZ R2, -R2, R132 ;  /* 0x0000008402027221 */ /* 0x000fe20000010100 */
[----:B------:R-:W-:Y:S01]  /*13040*/  FSETP.NEU.FTZ.AND P1, PT, R134, -INF , PT ;  /* 0xff8000008600780b */ /* 0x000fe20003f3d000 */
[----:B------:R-:W-:Y:S01]  /*13050*/  FMUL.FTZ R3, R0, UR4 ;  /* 0x0000000400037c20 */ /* 0x000fe20008410000 */
[----:B------:R1:W-:Y:S01]  /*13060*/  MUFU.EX2 R34, R4 ;  /* 0x0000000400227308 */ /* 0x0003e20000000800 */
[----:B------:R-:W-:Y:S01]  /*13070*/  FMUL.FTZ R2, R2, UR4 ;  /* 0x0000000402027c20 */ /* 0x000fe20008410000 */
[C---:B------:R-:W-:Y:S01]  /*13080*/  FSEL R0, R134.reuse, RZ, P1 ;  /* 0x000000ff86007208 */ /* 0x040fe20000800000 */
[----:B------:R-:W-:Y:S01]  /*13090*/  FMUL.FTZ R143, R134, UR4 ;  /* 0x00000004868f7c20 */ /* 0x000fe20008410000 */
[----:B------:R-:W-:Y:S02]  /*130a0*/  FSETP.NEU.FTZ.AND P0, PT, R137, -INF , PT ;  /* 0xff8000008900780b */ /* 0x000fe40003f1d000 */
[----:B----4-:R-:W-:Y:S04]  /*130b0*/  F2FP.F16.F32.PACK_AB R176, R204, R35 ;  /* 0x00000023ccb0723e */ /* 0x010fe800000000ff */
[----:B------:R2:W3:Y:S01]  /*130c0*/  MUFU.EX2 R133, R3 ;  /* 0x0000000300857308 */ /* 0x0004e20000000800 */
[----:B------:R-:W-:Y:S02]  /*130d0*/  FSEL R188, R188, RZ, P0 ;  /* 0x000000ffbcbc7208 */ /* 0x000fe40000000000 */
[----:B------:R-:W-:Y:S02]  /*130e0*/  FSEL R143, R143, RZ, P1 ;  /* 0x000000ff8f8f7208 */ /* 0x000fe40000800000 */
[----:B-----5:R-:W-:Y:S01]  /*130f0*/  F2FP.F16.F32.PACK_AB R178, R32, R33 ;  /* 0x0000002120b2723e */ /* 0x020fe200000000ff */
[--C-:B------:R-:W-:Y:S01]  /*13100*/  FFMA.FTZ R10, R10, UR4, -R188.reuse ;  /* 0x000000040a0a7c23 */ /* 0x100fe200080108bc */
[----:B------:R-:W-:Y:S03]  /*13110*/  FFMA.FTZ R11, R11, UR4, -R188 ;  /* 0x000000040b0b7c23 */ /* 0x000fe600080108bc */
[----:B------:R4:W5:Y:S01]  /*13120*/  MUFU.EX2 R132, R2 ;  /* 0x0000000200847308 */ /* 0x0009620000000800 */
[----:B-1----:R-:W-:Y:S01]  /*13130*/  FFMA.FTZ R4, R180, UR4, -R142 ;  /* 0x00000004b4047c23 */ /* 0x002fe2000801088e */
[--C-:B------:R-:W-:Y:S01]  /*13140*/  FFMA.FTZ R14, R14, UR4, -R188.reuse ;  /* 0x000000040e0e7c23 */ /* 0x100fe200080108bc */
[----:B------:R-:W-:Y:S01]  /*13150*/  FFMA.FTZ R15, R15, UR4, -R188 ;  /* 0x000000040f0f7c23 */ /* 0x000fe200080108bc */
[--C-:B------:R-:W-:Y:S01]  /*13160*/  FFMA.FTZ R8, R8, UR4, -R143.reuse ;  /* 0x0000000408087c23 */ /* 0x100fe2000801088f */
[--C-:B------:R-:W-:Y:S01]  /*13170*/  FFMA.FTZ R9, R9, UR4, -R143.reuse ;  /* 0x0000000409097c23 */ /* 0x100fe2000801088f */
[--C-:B------:R-:W-:Y:S01]  /*13180*/  FFMA.FTZ R12, R12, UR4, -R143.reuse ;  /* 0x000000040c0c7c23 */ /* 0x100fe2000801088f */
[----:B------:R-:W-:Y:S03]  /*13190*/  FFMA.FTZ R13, R13, UR4, -R143 ;  /* 0x000000040d0d7c23 */ /* 0x000fe6000801088f */
[----:B------:R1:W1:Y:S01]  /*131a0*/  MUFU.EX2 R251, R4 ;  /* 0x0000000400fb7308 */ /* 0x0002620000000800 */
[----:B--2---:R-:W-:Y:S01]  /*131b0*/  FADD.FTZ R3, -R0, R138 ;  /* 0x0000008a00037221 */ /* 0x004fe20000010100 */
[----:B------:R-:W-:Y:S01]  /*131c0*/  FSEL R0, R137, RZ, P0 ;  /* 0x000000ff89007208 */ /* 0x000fe20000000000 */
[C---:B---3--:R-:W-:Y:S01]  /*131d0*/  FMUL.FTZ R5, R133.reuse, R149 ;  /* 0x0000009585057220 */ /* 0x048fe20000410000 */
[C---:B------:R-:W-:Y:S01]  /*131e0*/  FMUL.FTZ R16, R133.reuse, R156 ;  /* 0x0000009c85107220 */ /* 0x040fe20000410000 */
[C---:B------:R-:W-:Y:S01]  /*131f0*/  FMUL.FTZ R17, R133.reuse, R157 ;  /* 0x0000009d85117220 */ /* 0x040fe20000410000 */
[----:B------:R-:W-:Y:S01]  /*13200*/  FMUL.FTZ R36, R133, R36 ;  /* 0x0000002485247220 */ /* 0x000fe20000410000 */
[----:B------:R-:W-:Y:S03]  /*13210*/  FADD.FTZ R0, -R0, R139 ;  /* 0x0000008b00007221 */ /* 0x000fe60000010100 */
[----:B------:R-:W2:Y:S01]  /*13220*/  MUFU.EX2 R252, R177 ;  /* 0x000000b100fc7308 */ /* 0x000ea20000000800 */
[----:B----4-:R-:W-:Y:S01]  /*13230*/  FMUL.FTZ R2, R3, UR4 ;  /* 0x0000000403027c20 */ /* 0x010fe20008410000 */
[----:B-----5:R-:W-:Y:S01]  /*13240*/  FMUL.FTZ R6, R132, R150 ;  /* 0x0000009684067220 */ /* 0x020fe20000410000 */
[----:B------:R-:W-:Y:S01]  /*13250*/  FMUL.FTZ R0, R0, UR4 ;  /* 0x0000000400007c20 */ /* 0x000fe20008410000 */
[C---:B------:R-:W-:Y:S01]  /*13260*/  FMUL.FTZ R7, R132.reuse, R151 ;  /* 0x0000009784077220 */ /* 0x040fe20000410000 */
[--C-:B------:R-:W-:Y:S01]  /*13270*/  FFMA.FTZ R3, R189, UR4, -R141.reuse ;  /* 0x00000004bd037c23 */ /* 0x100fe2000801088d */
[C---:B------:R-:W-:Y:S01]  /*13280*/  FMUL.FTZ R18, R132.reuse, R158 ;  /* 0x0000009e84127220 */ /* 0x040fe20000410000 */
[C---:B------:R-:W-:Y:S03]  /*13290*/  FMUL.FTZ R19, R132.reuse, R159 ;  /* 0x0000009f84137220 */ /* 0x040fe60000410000 */
[----:B------:R-:W-:Y:S01]  /*132a0*/  MUFU.EX2 R239, R8 ;  /* 0x0000000800ef7308 */ /* 0x000fe20000000800 */
[----:B-1----:R-:W-:Y:S01]  /*132b0*/  FMUL.FTZ R4, R133, R148 ;  /* 0x0000009485047220 */ /* 0x002fe20000410000 */
[----:B------:R-:W-:Y:S01]  /*132c0*/  F2FP.F16.F32.PACK_AB R179, R251, R250 ;  /* 0x000000fafbb3723e */ /* 0x000fe200000000ff */
[----:B------:R-:W-:Y:S01]  /*132d0*/  LDSM.16.MT88.4 R148, [R217+0xa000] ;  /* 0x00a00000d994783b */ /* 0x000fe20000004200 */
[C---:B------:R-:W-:Y:S01]  /*132e0*/  FMUL.FTZ R37, R133.reuse, R37 ;  /* 0x0000002585257220 */ /* 0x040fe20000410000 */
[C---:B------:R-:W-:Y:S01]  /*132f0*/  FMUL.FTZ R38, R132.reuse, R38 ;  /* 0x0000002684267220 */ /* 0x040fe20000410000 */
[----:B------:R-:W-:Y:S01]  /*13300*/  FMUL.FTZ R39, R132, R39 ;  /* 0x0000002784277220 */ /* 0x000fe20000410000 */
[----:B------:R-:W-:Y:S03]  /*13310*/  FMUL.FTZ R48, R133, R48 ;  /* 0x0000003085307220 */ /* 0x000fe60000410000 */
[----:B------:R-:W1:Y:S01]  /*13320*/  MUFU.EX2 R238, R9 ;  /* 0x0000000900ee7308 */ /* 0x000e620000000800 */
[----:B--2---:R-:W-:Y:S01]  /*13330*/  F2FP.F16.F32.PACK_AB R177, R34, R252 ;  /* 0x000000fc22b1723e */ /* 0x004fe200000000ff */
[----:B------:R-:W-:Y:S01]  /*13340*/  FFMA.FTZ R138, R191, UR4, -R142 ;  /* 0x00000004bf8a7c23 */ /* 0x000fe2000801088e */
[----:B------:R-:W-:Y:S01]  /*13350*/  LDSM.16.MT88.4 R156, [R213+0xa800] ;  /* 0x00a80000d59c783b */ /* 0x000fe20000004200 */
[----:B------:R-:W-:Y:S01]  /*13360*/  FFMA.FTZ R140, R140, UR4, -R188 ;  /* 0x000000048c8c7c23 */ /* 0x000fe200080108bc */
[C---:B------:R-:W-:Y:S01]  /*13370*/  FMUL.FTZ R49, R133.reuse, R49 ;  /* 0x0000003185317220 */ /* 0x040fe20000410000 */
[C---:B------:R-:W-:Y:S01]  /*13380*/  FMUL.FTZ R50, R132.reuse, R50 ;  /* 0x0000003284327220 */ /* 0x040fe20000410000 */
[C---:B------:R-:W-:Y:S01]  /*13390*/  FMUL.FTZ R51, R132.reuse, R51 ;  /* 0x0000003384337220 */ /* 0x040fe20000410000 */
[-C--:B------:R-:W-:Y:S02]  /*133a0*/  HMMA.16816.F32 R4, R176, R20.reuse, R4 ;  /* 0x00000014b004723c */ /* 0x080fe40000001804 */
[----:B------:R-:W-:Y:S01]  /*133b0*/  MUFU.EX2 R240, R12 ;  /* 0x0000000c00f07308 */ /* 0x000fe20000000800 */
[----:B------:R-:W-:Y:S02]  /*133c0*/  PLOP3.LUT P0, PT, PT, PT, UP0, 0x80, 0x0 ;  /* 0x000000000000781c */ /* 0x000fe40003f0f008 */
[C---:B------:R-:W-:Y:S01]  /*133d0*/  FMUL.FTZ R52, R133.reuse, R52 ;  /* 0x0000003485347220 */ /* 0x040fe20000410000 */
[C---:B------:R-:W-:Y:S01]  /*133e0*/  FMUL.FTZ R53, R133.reuse, R53 ;  /* 0x0000003585357220 */ /* 0x040fe20000410000 */
[C---:B------:R-:W-:Y:S01]  /*133f0*/  FMUL.FTZ R54, R132.reuse, R54 ;  /* 0x0000003684367220 */ /* 0x040fe20000410000 */
[----:B------:R-:W-:Y:S04]  /*13400*/  FMUL.FTZ R55, R132, R55 ;  /* 0x0000003784377220 */ /* 0x000fe80000410000 */
[----:B------:R-:W2:Y:S01]  /*13410*/  MUFU.EX2 R241, R13 ;  /* 0x0000000d00f17308 */ /* 0x000ea20000000800 */
[----:B-1----:R-:W-:Y:S01]  /*13420*/  F2FP.F16.F32.PACK_AB R180, R238, R239 ;  /* 0x000000efeeb4723e */ /* 0x002fe200000000ff */
[C---:B------:R-:W-:Y:S01]  /*13430*/  FMUL.FTZ R64, R133.reuse, R64 ;  /* 0x0000004085407220 */ /* 0x040fe20000410000 */
[C---:B------:R-:W-:Y:S01]  /*13440*/  FMUL.FTZ R65, R133.reuse, R65 ;  /* 0x0000004185417220 */ /* 0x040fe20000410000 */
[C---:B------:R-:W-:Y:S01]  /*13450*/  FMUL.FTZ R66, R132.reuse, R66 ;  /* 0x0000004284427220 */ /* 0x040fe20000410000 */
[C---:B------:R-:W-:Y:S01]  /*13460*/  FMUL.FTZ R67, R132.reuse, R67 ;  /* 0x0000004384437220 */ /* 0x040fe20000410000 */
[C---:B------:R-:W-:Y:S04]  /*13470*/  FMUL.FTZ R68, R133.reuse, R68 ;  /* 0x0000004485447220 */ /* 0x040fe80000410000 */
        /* <DEDUP_REMOVED lines=8> */
[----:B------:R-:W1:Y:S01]  /*13500*/  MUFU.EX2 R211, R11 ;  /* 0x0000000b00d37308 */ /* 0x000e620000000800 */
[----:B--2---:R-:W-:Y:S01]  /*13510*/  F2FP.F16.F32.PACK_AB R182, R241, R240 ;  /* 0x000000f0f1b6723e */ /* 0x004fe200000000ff */
        /* <DEDUP_REMOVED lines=15> */
[----:B-1----:R-:W-:Y:S01]  /*13610*/  F2FP.F16.F32.PACK_AB R181, R211, R210 ;  /* 0x000000d2d3b5723e */ /* 0x002fe200000000ff */
[C---:B------:R-:W-:Y:S01]  /*13620*/  FMUL.FTZ R113, R133.reuse, R113 ;  /* 0x0000007185717220 */ /* 0x040fe20000410000 */
[C---:B------:R-:W-:Y:S01]  /*13630*/  FMUL.FTZ R114, R132.reuse, R114 ;  /* 0x0000007284727220 */ /* 0x040fe20000410000 */
        /* <DEDUP_REMOVED lines=9> */
[----:B------:R-:W-:Y:S05]  /*136d0*/  FMUL.FTZ R131, R132, R131 ;  /* 0x0000008384837220 */ /* 0x000fea0000410000 */
[----:B------:R-:W3:Y:S01]  /*136e0*/  MUFU.EX2 R0, R0 ;  /* 0x0000000000007308 */ /* 0x000ee20000000800 */
[----:B--2---:R-:W-:Y:S09]  /*136f0*/  F2FP.F16.F32.PACK_AB R183, R236, R237 ;  /* 0x000000edecb7723e */ /* 0x004ff200000000ff */
[----:B------:R2:W-:Y:S01]  /*13700*/  MUFU.EX2 R249, R3 ;  /* 0x0000000300f97308 */ /* 0x0005e20000000800 */
        /* <DEDUP_REMOVED lines=12> */
[----:B------:R-:W1:Y:S01]  /*137d0*/  LDSM.16.MT88.4 R144, [R218+0xa000] ;  /* 0x00a00000da90783b */ /* 0x000e620000004200 */
[C---:B------:R-:W-:Y:S01]  /*137e0*/  FMUL.FTZ R26, R0.reuse, R162 ;  /* 0x000000a2001a7220 */ /* 0x040fe20000410000 */
[C---:B------:R-:W-:Y:S01]  /*137f0*/  FMUL.FTZ R27, R0.reuse, R163 ;  /* 0x000000a3001b7220 */ /* 0x040fe20000410000 */
[----:B------:R-:W-:Y:S01]  /*13800*/  FMUL.FTZ R30, R0, R170 ;  /* 0x000000aa001e7220 */ /* 0x000fe20000410000 */
[C---:B------:R-:W-:Y:S01]  /*13810*/  HMMA.16816.F32 R8, R180.reuse, R20, R8 ;  /* 0x00000014b408723c */ /* 0x040fe20000001808 */
[----:B------:R3:W-:Y:S03]  /*13820*/  MUFU.EX2 R247, R138 ;  /* 0x0000008a00f77308 */ /* 0x0007e60000000800 */
[----:B------:R-:W4:Y:S01]  /*13830*/  LDSM.16.MT88.4 R152, [R213+0xb000] ;  /* 0x00b00000d598783b */ /* 0x000f220000004200 */
[----:B--2---:R-:W-:Y:S01]  /*13840*/  FFMA.FTZ R3, R190, UR4, -R141 ;  /* 0x00000004be037c23 */ /* 0x004fe2000801088d */
[-C--:B------:R-:W-:Y:S05]  /*13850*/  HMMA.16816.F32 R12, R180, R22.reuse, R12 ;  /* 0x00000016b40c723c */ /* 0x080fea000000180c */
[----:B------:R2:W5:Y:S01]  /*13860*/  MUFU.EX2 R248, R3 ;  /* 0x0000000300f87308 */ /* 0x0005620000000800 */
[C---:B------:R-:W-:Y:S01]  /*13870*/  FMUL.FTZ R20, R133.reuse, R164 ;  /* 0x000000a485147220 */ /* 0x040fe20000410000 */
[C---:B------:R-:W-:Y:S04]  /*13880*/  HMMA.16816.F32 R16, R176.reuse, R22, R16 ;  /* 0x00000016b010723c */ /* 0x040fe80000001810 */
[----:B------:R-:W-:Y:S01]  /*13890*/  FMUL.FTZ R21, R133, R165 ;  /* 0x000000a585157220 */ /* 0x000fe20000410000 */
[----:B------:R-:W-:Y:S02]  /*138a0*/  FMUL.FTZ R31, R0, R171 ;  /* 0x000000ab001f7220 */ /* 0x000fe40000410000 */
[C---:B------:R-:W-:Y:S01]  /*138b0*/  FMUL.FTZ R22, R132.reuse, R166 ;  /* 0x000000a684167220 */ /* 0x040fe20000410000 */
[----:B------:R-:W-:Y:S03]  /*138c0*/  FMUL.FTZ R23, R132, R167 ;  /* 0x000000a784177220 */ /* 0x000fe60000410000 */
[----:B---3--:R-:W-:Y:S01]  /*138d0*/  FFMA.FTZ R138, R193, UR4, -R143 ;  /* 0x00000004c18a7c23 */ /* 0x008fe2000801088f */
[----:B------:R-:W-:Y:S01]  /*138e0*/  MOV R164, R204 ;  /* 0x000000cc00a47202 */ /* 0x000fe20000000f00 */
[----:B------:R-:W-:Y:S01]  /*138f0*/  FMUL.FTZ R40, R2, R40 ;  /* 0x0000002802287220 */ /* 0x000fe20000410000 */
[--C-:B--2---:R-:W-:Y:S01]  /*13900*/  FFMA.FTZ R3, R192, UR4, -R142.reuse ;  /* 0x00000004c0037c23 */ /* 0x104fe2000801088e */
[-C--:B------:R-:W-:Y:S01]  /*13910*/  HMMA.16816.F32 R20, R176, R184.reuse, R20 ;  /* 0x000000b8b014723c */ /* 0x080fe20000001814 */
        /* <DEDUP_REMOVED lines=17> */
[--C-:B--2---:R-:W-:Y:S01]  /*13a30*/  FFMA.FTZ R3, R196, UR4, -R141.reuse ;  /* 0x00000004c4037c23 */ /* 0x104fe2000801088d */
[C---:B------:R-:W-:Y:S02]  /*13a40*/  HMMA.16816.F32 R32, R176.reuse, R186, R32 ;  /* 0x000000bab020723c */ /* 0x040fe40000001820 */
[----:B------:R-:W-:Y:S02]  /*13a50*/  LDSM.16.MT88.4 R184, [R218+0xa800] ;  /* 0x00a80000dab8783b */ /* 0x000fe40000004200 */
[----:B------:R-:W-:Y:S01]  /*13a60*/  FFMA.FTZ R141, R195, UR4, -R141 ;  /* 0x00000004c38d7c23 */ /* 0x000fe2000801088d */
[----:B------:R2:W-:Y:S01]  /*13a70*/  MUFU.EX2 R244, R3 ;  /* 0x0000000300f47308 */ /* 0x0005e20000000800 */
[-C--:B-1----:R-:W-:Y:S05]  /*13a80*/  HMMA.16816.F32 R36, R176, R144.reuse, R36 ;  /* 0x00000090b024723c */ /* 0x082fea0000001824 */
[C---:B------:R-:W-:Y:S01]  /*13a90*/  FMUL.FTZ R44, R2.reuse, R44 ;  /* 0x0000002c022c7220 */ /* 0x040fe20000410000 */
[C---:B------:R-:W-:Y:S03]  /*13aa0*/  HMMA.16816.F32 R40, R180.reuse, R144, R40 ;  /* 0x00000090b428723c */ /* 0x040fe60000001828 */
[----:B------:R-:W1:Y:S02]  /*13ab0*/  MUFU.EX2 R245, R141 ;  /* 0x0000008d00f57308 */ /* 0x000e640000000800 */
[----:B------:R-:W-:Y:S01]  /*13ac0*/  FMUL.FTZ R45, R2, R45 ;  /* 0x0000002d022d7220 */ /* 0x000fe20000410000 */
[C---:B------:R-:W-:Y:S01]  /*13ad0*/  FMUL.FTZ R46, R0.reuse, R46 ;  /* 0x0000002e002e7220 */ /* 0x040fe20000410000 */
[----:B------:R-:W-:Y:S01]  /*13ae0*/  FMUL.FTZ R47, R0, R47 ;  /* 0x0000002f002f7220 */ /* 0x000fe20000410000 */
[----:B-----5:R-:W-:Y:S03]  /*13af0*/  F2FP.F16.F32.PACK_AB R140, R248, R249 ;  /* 0x000000f9f88c723e */ /* 0x020fe600000000ff */
[--C-:B--2---:R-:W-:Y:S01]  /*13b00*/  FFMA.FTZ R3, R199, UR4, -R142.reuse ;  /* 0x00000004c7037c23 */ /* 0x104fe2000801088e */
        /* <DEDUP_REMOVED lines=8> */
[----:B------:R-:W5:Y:S04]  /*13b90*/  LDSM.16.MT88.4 R144, [R215+0xb000] ;  /* 0x00b00000d790783b */ /* 0x000f680000004200 */
[----:B------:R-:W1:Y:S01]  /*13ba0*/  MUFU.EX2 R243, R142 ;  /* 0x0000008e00f37308 */ /* 0x000e620000000800 */
[C---:B------:R-:W-:Y:S01]  /*13bb0*/  FMUL.FTZ R60, R2.reuse, R60 ;  /* 0x0000003c023c7220 */ /* 0x040fe20000410000 */
[-C--:B------:R-:W-:Y:S04]  /*13bc0*/  HMMA.16816.F32 R52, R176, R148.reuse, R52 ;  /* 0x00000094b034723c */ /* 0x080fe80000001834 */
[----:B------:R-:W-:Y:S02]  /*13bd0*/  FMUL.FTZ R61, R2, R61 ;  /* 0x0000003d023d7220 */ /* 0x000fe40000410000 */
[C---:B------:R-:W-:Y:S05]  /*13be0*/  HMMA.16816.F32 R56, R180.reuse, R148, R56 ;  /* 0x00000094b438723c */ /* 0x040fea0000001838 */
[C---:B------:R-:W-:Y:S01]  /*13bf0*/  FMUL.FTZ R62, R0.reuse, R62 ;  /* 0x0000003e003e7220 */ /* 0x040fe20000410000 */
[----:B------:R-:W-:Y:S01]  /*13c00*/  FMUL.FTZ R63, R0, R63 ;  /* 0x0000003f003f7220 */ /* 0x000fe20000410000 */
[--C-:B--2---:R-:W-:Y:S01]  /*13c10*/  FFMA.FTZ R3, R194, UR4, -R143.reuse ;  /* 0x00000004c2037c23 */ /* 0x104fe2000801088f */
[C---:B------:R-:W-:Y:S01]  /*13c20*/  FMUL.FTZ R72, R2.reuse, R72 ;  /* 0x0000004802487220 */ /* 0x040fe20000410000 */
[----:B------:R-:W-:Y:S02]  /*13c30*/  LDSM.16.MT88.4 R192, [R215+0xb800] ;  /* 0x00b80000d7c0783b */ /* 0x000fe40000004200 */
[----:B------:R2:W1:Y:S01]  /*13c40*/  MUFU.EX2 R208, R3 ;  /* 0x0000000300d07308 */ /* 0x0004620000000800 */
        /* <DEDUP_REMOVED lines=8> */
[-C--:B----4-:R-:W-:Y:S05]  /*13cd0*/  HMMA.16816.F32 R68, R176, R152.reuse, R68 ;  /* 0x00000098b044723c */ /* 0x090fea0000001844 */
[C---:B------:R-:W-:Y:S01]  /*13ce0*/  FMUL.FTZ R78, R0.reuse, R78 ;  /* 0x0000004e004e7220 */ /* 0x040fe20000410000 */
[C---:B------:R-:W-:Y:S05]  /*13cf0*/  HMMA.16816.F32 R72, R180.reuse, R152, R72 ;  /* 0x00000098b448723c */ /* 0x040fea0000001848 */
[----:B------:R-:W-:Y:S01]  /*13d00*/  FMUL.FTZ R79, R0, R79 ;  /* 0x0000004f004f7220 */ /* 0x000fe20000410000 */
[--C-:B--2---:R-:W-:Y:S01]  /*13d10*/  FFMA.FTZ R3, R197, UR4, -R143.reuse ;  /* 0x00000004c5037c23 */ /* 0x104fe2000801088f */
        /* <DEDUP_REMOVED lines=9> */
[----:B------:R-:W4:Y:S03]  /*13db0*/  MUFU.EX2 R206, R143 ;  /* 0x0000008f00ce7308 */ /* 0x000f260000000800 */
[C---:B------:R-:W-:Y:S01]  /*13dc0*/  FMUL.FTZ R92, R2.reuse, R92 ;  /* 0x0000005c025c7220 */ /* 0x040fe20000410000 */
[-C--:B-----5:R-:W-:Y:S05]  /*13dd0*/  HMMA.16816.F32 R84, R176, R144.reuse, R84 ;  /* 0x00000090b054723c */ /* 0x0a0fea0000001854 */
[----:B------:R-:W-:Y:S01]  /*13de0*/  FMUL.FTZ R93, R2, R93 ;  /* 0x0000005d025d7220 */ /* 0x000fe20000410000 */
[C---:B------:R-:W-:Y:S05]  /*13df0*/  HMMA.16816.F32 R88, R180.reuse, R144, R88 ;  /* 0x00000090b458723c */ /* 0x040fea0000001858 */
[C---:B------:R-:W-:Y:S01]  /*13e00*/  FMUL.FTZ R94, R0.reuse, R94 ;  /* 0x0000005e005e7220 */ /* 0x040fe20000410000 */
[----:B------:R-:W-:Y:S01]  /*13e10*/  FMUL.FTZ R95, R0, R95 ;  /* 0x0000005f005f7220 */ /* 0x000fe20000410000 */
[--C-:B--2---:R-:W-:Y:S01]  /*13e20*/  FFMA.FTZ R3, R201, UR4, -R188.reuse ;  /* 0x00000004c9037c23 */ /* 0x104fe200080108bc */
        /* <DEDUP_REMOVED lines=8> */
[----:B------:R-:W5:Y:S04]  /*13eb0*/  LDSM.16.MT88.4 R144, [R217+0xb000] ;  /* 0x00b00000d990783b */ /* 0x000f680000004200 */
[----:B------:R-:W-:Y:S01]  /*13ec0*/  FMUL.FTZ R109, R2, R109 ;  /* 0x0000006d026d7220 */ /* 0x000fe20000410000 */
[-C--:B---3--:R-:W-:Y:S05]  /*13ed0*/  HMMA.16816.F32 R100, R176, R148.reuse, R100 ;  /* 0x00000094b064723c */ /* 0x088fea0000001864 */
[C---:B------:R-:W-:Y:S01]  /*13ee0*/  FMUL.FTZ R110, R0.reuse, R110 ;  /* 0x0000006e006e7220 */ /* 0x040fe20000410000 */
[C---:B------:R-:W-:Y:S05]  /*13ef0*/  HMMA.16816.F32 R104, R180.reuse, R148, R104 ;  /* 0x00000094b468723c */ /* 0x040fea0000001868 */
[----:B------:R-:W-:Y:S01]  /*13f00*/  FMUL.FTZ R111, R0, R111 ;  /* 0x0000006f006f7220 */ /* 0x000fe20000410000 */
[--C-:B--2---:R-:W-:Y:S01]  /*13f10*/  FFMA.FTZ R3, R202, UR4, -R188.reuse ;  /* 0x00000004ca037c23 */ /* 0x104fe200080108bc */
        /* <DEDUP_REMOVED lines=12> */
[-C--:B-----5:R-:W-:Y:S03]  /*13fe0*/  HMMA.16816.F32 R116, R176, R144.reuse, R116 ;  /* 0x00000090b074723c */ /* 0x0a0fe60000001874 */
[----:B--2---:R-:W-:Y:S01]  /*13ff0*/  FFMA.FTZ R3, R203, UR4, -R188 ;  /* 0x00000004cb037c23 */ /* 0x004fe200080108bc */
[----:B-1----:R-:W-:Y:S01]  /*14000*/  F2FP.F16.F32.PACK_AB R142, R245, R244 ;  /* 0x000000f4f58e723e */ /* 0x002fe200000000ff */
[----:B------:R-:W1:Y:S01]  /*14010*/  LDSM.16.MT88.4 R188, [R217+0xa800] ;  /* 0x00a80000d9bc783b */ /* 0x000e620000004200 */
[C---:B------:R-:W-:Y:S01]  /*14020*/  HMMA.16816.F32 R120, R180.reuse, R144, R120 ;  /* 0x00000090b478723c */ /* 0x040fe20000001878 */
[----:B------:R2:W5:Y:S04]  /*14030*/  MUFU.EX2 R204, R3 ;  /* 0x0000000300cc7308 */ /* 0x0005680000000800 */
[----:B------:R-:W-:Y:S01]  /*14040*/  F2FP.F16.F32.PACK_AB R143, R243, R242 ;  /* 0x000000f2f38f723e */ /* 0x000fe200000000ff */
[-C--:B------:R-:W-:Y:S01]  /*14050*/  HMMA.16816.F32 R124, R180, R146.reuse, R124 ;  /* 0x00000092b47c723c */ /* 0x080fe2000000187c */
[----:B------:R-:W1:Y:S05]  /*14060*/  LDSM.16.MT88.4 R180, [R213+0xb800] ;  /* 0x00b80000d5b4783b */ /* 0x000e6a0000004200 */
[----:B------:R-:W-:Y:S03]  /*14070*/  HMMA.16816.F32 R128, R176, R146, R128 ;  /* 0x00000092b080723c */ /* 0x000fe60000001880 */
[----:B------:R-:W1:Y:S03]  /*14080*/  LDSM.16.MT88.4 R200, [R217+0xb800] ;  /* 0x00b80000d9c8783b */ /* 0x000e660000004200 */
[-C--:B------:R-:W-:Y:S05]  /*14090*/  HMMA.16816.F32 R148, R140, R156.reuse, R4 ;  /* 0x0000009c8c94723c */ /* 0x080fea0000001804 */
[----:B------:R-:W5:Y:S01]  /*140a0*/  LDL.LU R4, [R1+0xc] ;  /* 0x00000c0001047983 */ /* 0x000f620000300800 */
[----:B------:R-:W-:Y:S02]  /*140b0*/  F2FP.F16.F32.PACK_AB R176, R209, R208 ;  /* 0x000000d0d1b0723e */ /* 0x000fe400000000ff */
[----:B----4-:R-:W-:Y:S01]  /*140c0*/  F2FP.F16.F32.PACK_AB R178, R206, R207 ;  /* 0x000000cfceb2723e */ /* 0x010fe200000000ff */
[----:B--2---:R-:W2:Y:S02]  /*140d0*/  LDL.LU R3, [R1+0x8] ;  /* 0x0000080001037983 */ /* 0x004ea40000300800 */
[----:B---3--:R-:W-:Y:S02]  /*140e0*/  F2FP.F16.F32.PACK_AB R177, R139, R205 ;  /* 0x000000cd8bb1723e */ /* 0x008fe400000000ff */
[----:B-----5:R-:W-:Y:S02]  /*140f0*/  F2FP.F16.F32.PACK_AB R179, R138, R204 ;  /* 0x000000cc8ab3723e */ /* 0x020fe400000000ff */
        /* <DEDUP_REMOVED lines=79> */
.L_x_1406:
[----:B------:R-:W2:Y:S04]  /*145f0*/  LDL.LU R8, [R1+0xc] ;  /* 0x00000c0001087983 */ /* 0x000ea80000300800 */
[----:B------:R-:W3:Y:S04]  /*14600*/  LDL.LU R6, [R1+0x8] ;  /* 0x0000080001067983 */ /* 0x000ee80000300800 */
[----:B------:R-:W4:Y:S04]  /*14610*/  LDL.LU R5, [R1+0x4] ;  /* 0x0000040001057983 */ /* 0x000f280000300800 */
[----:B------:R-:W5:Y:S01]  /*14620*/  LDL.LU R7, [R1] ;  /* 0x0000000001077983 */ /* 0x000f620000300800 */
[----:B------:R-:W1:Y:S01]  /*14630*/  S2UR UR4, SR_CgaCtaId ;  /* 0x00000000000479c3 */ /* 0x000e620000008800 */
[----:B------:R-:W-:Y:S01]  /*14640*/  UISETP.NE.AND UP0, UPT, UR13, -0x1, UPT ;  /* 0xffffffff0d00788c */ /* 0x000fe2000bf05270 */
[----:B------:R-:W5:Y:S01]  /*14650*/  S2R R12, SR_TID.X ;  /* 0x00000000000c7919 */ /* 0x000f620000002100 */
[----:B------:R-:W1:Y:S09]  /*14660*/  S2R R179, SR_TID.X ;  /* 0x0000000000b37919 */ /* 0x000e720000002100 */
        /* <DEDUP_REMOVED lines=10> */
[----:B-----5:R-:W4:Y:S01]  /*14710*/  SHFL.BFLY PT, R4, R7, 0x2, 0x1f ;  /* 0x0c401f0007047f89 */ /* 0x020f2200000e0000 */
        /* <DEDUP_REMOVED lines=9> */
[----:B------:R-:W-:Y:S01]  /*147b0*/  SHF.R.S32.HI R8, RZ, 0x1f, R12 ;  /* 0x0000001fff087819 */ /* 0x000fe2000001140c */
[----:B--2---:R-:W-:-:S03]  /*147c0*/  FADD.FTZ R132, R3, R6 ;  /* 0x0000000603847221 */ /* 0x004fc60000010000 */
[----:B------:R-:W-:Y:S02]  /*147d0*/  FSETP.NE.FTZ.AND P5, PT, R2, RZ, PT ;  /* 0x000000ff0200720b */ /* 0x000fe40003fb5000 */
[-C--:B------:R-:W-:Y:S01]  /*147e0*/  LEA.HI R3, R8, R12.reuse, RZ, 0x2 ;  /* 0x0000000c08037211 */ /* 0x080fe200078f10ff */
[----:B---3--:R-:W-:Y:S01]  /*147f0*/  FADD.FTZ R133, R0, R5 ;  /* 0x0000000500857221 */ /* 0x008fe20000010000 */
[----:B------:R-:W-:Y:S02]  /*14800*/  MOV R0, 0x3f800000 ;  /* 0x3f80000000007802 */ /* 0x000fe40000000f00 */
[----:B------:R-:W-:Y:S01]  /*14810*/  LEA.HI R5, R8, R12, RZ, 0x5 ;  /* 0x0000000c08057211 */ /* 0x000fe200078f28ff */
[----:B----4-:R-:W-:Y:S01]  /*14820*/  FADD.FTZ R138, R4, R7 ;  /* 0x00000007048a7221 */ /* 0x010fe20000010000 */
[--C-:B------:R-:W-:Y:S02]  /*14830*/  SHF.R.S32.HI R4, RZ, 0x2, R3.reuse ;  /* 0x00000002ff047819 */ /* 0x100fe40000011403 */
[----:B------:R-:W-:-:S02]  /*14840*/  SHF.R.S32.HI R8, RZ, 0x1f, R3 ;  /* 0x0000001fff087819 */ /* 0x000fc40000011403 */
[----:B------:R-:W-:Y:S01]  /*14850*/  LOP3.LUT R10, R3, 0x3ffffffc, RZ, 0xc0, !PT ;  /* 0x3ffffffc030a7812 */ /* 0x000fe200078ec0ff */
[----:B------:R-:W1:Y:S01]  /*14860*/  @P5 MUFU.RCP R0, R2 ;  /* 0x0000000200005308 */ /* 0x000e620000001000 */
[----:B------:R-:W-:Y:S02]  /*14870*/  LOP3.LUT R9, R5, 0xffffffe0, RZ, 0xc0, !PT ;  /* 0xffffffe005097812 */ /* 0x000fe400078ec0ff */
[----:B------:R-:W-:Y:S02]  /*14880*/  SHF.R.S32.HI R7, RZ, 0x5, R5 ;  /* 0x00000005ff077819 */ /* 0x000fe40000011405 */
[----:B------:R-:W-:Y:S02]  /*14890*/  LEA.HI R5, R8, R4, RZ, 0x3 ;  /* 0x0000000408057211 */ /* 0x000fe400078f18ff */
[----:B------:R-:W-:Y:S02]  /*148a0*/  FSETP.NE.FTZ.AND P0, PT, R132, RZ, PT ;  /* 0x000000ff8400720b */ /* 0x000fe40003f15000 */
[----:B------:R-:W-:-:S02]  /*148b0*/  IADD3 R10, -R10, R12, RZ ;  /* 0x0000000c0a0a7210 */ /* 0x000fc40007ffe1ff */
[----:B------:R-:W-:Y:S02]  /*148c0*/  LOP3.LUT R5, R5, 0xfffffff8, RZ, 0xc0, !PT ;  /* 0xfffffff805057812 */ /* 0x000fe400078ec0ff */
[----:B------:R-:W-:Y:S02]  /*148d0*/  LEA R7, R7, R10, 0x9 ;  /* 0x0000000a07077211 */ /* 0x000fe400078e48ff */
[----:B------:R-:W-:Y:S01]  /*148e0*/  IADD3 R9, -R9, R12, RZ ;  /* 0x0000000c09097210 */ /* 0x000fe20007ffe1ff */
        /* <DEDUP_REMOVED lines=34> */
[----:B------:R-:W-:Y:S01]  /*14b10*/  LOP3.LUT P4, RZ, R9, 0x3, RZ, 0xc0, !PT ;  /* 0x0000000309ff7812 */ /* 0x000fe2000788c0ff */
[----:B------:R-:W1:Y:S01]  /*14b20*/  @P5 LDC R5, c[0x0][0x2e8] ;  /* 0x0000ba00ff055b82 */ /* 0x000e620000000800 */
[C---:B------:R-:W-:Y:S01]  /*14b30*/  SHF.L.U32 R20, R0.reuse, 0x6, RZ ;  /* 0x0000000600147819 */ /* 0x040fe200000006ff */
[----:B------:R-:W2:Y:S01]  /*14b40*/  @P0 MUFU.RCP R3, R132 ;  /* 0x0000008400030308 */ /* 0x000ea20000001000 */
[C---:B------:R-:W-:Y:S02]  /*14b50*/  LOP3.LUT R4, R0.reuse, 0x1, RZ, 0xc0, !PT ;  /* 0x0000000100047812 */ /* 0x040fe400078ec0ff */
[----:B------:R-:W-:Y:S02]  /*14b60*/  R2P PR, R0, 0x6 ;  /* 0x0000000600007804 */ /* 0x000fe40000000000 */
[----:B------:R-:W-:-:S02]  /*14b70*/  P2R R11, PR, RZ, 0x20 ;  /* 0x00000020ff0b7803 */ /* 0x000fc40000000000 */
[----:B------:R-:W-:Y:S01]  /*14b80*/  LOP3.LUT R20, R20, 0x1c0, RZ, 0xc0, !PT ;  /* 0x000001c014147812 */ /* 0x000fe200078ec0ff */
[----:B------:R3:W4:Y:S01]  /*14b90*/  @P5 MUFU.LG2 R0, R2 ;  /* 0x0000000200005308 */ /* 0x0007220000000c00 */
[----:B------:R-:W-:Y:S02]  /*14ba0*/  PLOP3.LUT P5, PT, PT, PT, UP0, 0x80, 0x0 ;  /* 0x000000000000781c */ /* 0x000fe40003faf008 */
[----:B------:R-:W-:Y:S02]  /*14bb0*/  LEA.HI R20, R20, R20, RZ, 0x1d ;  /* 0x0000001414147211 */ /* 0x000fe400078fe8ff */
[----:B------:R-:W-:Y:S02]  /*14bc0*/  LOP3.LUT R6, R178, 0xfffffff8, RZ, 0xc0, !PT ;  /* 0xfffffff8b2067812 */ /* 0x000fe400078ec0ff */
[----:B------:R-:W-:Y:S02]  /*14bd0*/  LEA R20, R7, R20, 0x1 ;  /* 0x0000001407147211 */ /* 0x000fe400078e08ff */
[----:B------:R-:W-:Y:S01]  /*14be0*/  MOV R69, 0x20 ;  /* 0x0000002000457802 */ /* 0x000fe20000000f00 */
[C---:B--2---:R-:W-:Y:S01]  /*14bf0*/  FMUL.FTZ R150, R3.reuse, R150 ;  /* 0x0000009603967220 */ /* 0x044fe20000410000 */
[----:B------:R-:W-:Y:S01]  /*14c00*/  MOV R68, 0x40 ;  /* 0x0000004000447802 */ /* 0x000fe20000000f00 */
[C---:B------:R-:W-:Y:S01]  /*14c10*/  FMUL.FTZ R151, R3.reuse, R151 ;  /* 0x0000009703977220 */ /* 0x040fe20000410000 */
        /* <DEDUP_REMOVED lines=19> */
.L_x_1410:
        /* <DEDUP_REMOVED lines=20> */
[----:B-1----:R-:W-:-:S04]  /*14e90*/  @!UP0 UIMAD UR13, UR7, UR6, URZ ;  /* 0x00000006070d82a4 */ /* 0x002fc8000f8e023f */
[----:B------:R-:W-:Y:S02]  /*14ea0*/  USHF.R.S32.HI UR6, URZ, 0x1f, UR13 ;  /* 0x0000001f3f067899 */ /* 0x000fe4000801140d */
[----:B------:R-:W-:-:S04]  /*14eb0*/  IMAD.U32 R80, RZ, RZ, UR13 ;  /* 0x0000000dff507e24 */ /* 0x000fc8000f8e00ff */
[----:B------:R-:W-:-:S07]  /*14ec0*/  MOV R81, UR6 ;  /* 0x0000000600517c02 */ /* 0x000fce0008000f00 */
.L_x_1411:
        /* <DEDUP_REMOVED lines=121> */
[----:B------:R-:W-:Y:S02]  /*15660*/  F2FP.F16.F32.PACK_AB R17, R17, R15 ;  /* 0x0000000f1111723e */ /* 0x000fe400000000ff */
[----:B------:R-:W-:Y:S02]  /*15670*/  F2FP.F16.F32.PACK_AB R16, R28, R32 ;  /* 0x000000201c10723e */ /* 0x000fe400000000ff */
[----:B------:R-:W-:Y:S02]  /*15680*/  F2FP.F16.F32.PACK_AB R15, R51, R50 ;  /* 0x00000032330f723e */ /* 0x000fe400000000ff */
[----:B-1----:R-:W-:-:S02]  /*15690*/  IADD3 R0, R20, R69, RZ ;  /* 0x0000004514007210 */ /* 0x002fc40007ffe0ff */
[-C--:B------:R-:W-:Y:S02]  /*156a0*/  IADD3 R4, R68, R19.reuse, RZ ;  /* 0x0000001344047210 */ /* 0x080fe40007ffe0ff */
[----:B--2---:R-:W-:Y:S01]  /*156b0*/  IADD3 R13, R69, R19, RZ ;  /* 0x00000013450d7210 */ /* 0x004fe20007ffe0ff */
[----:B------:R1:W-:Y:S01]  /*156c0*/  STS [R0], R10 ;  /* 0x0000000a00007388 */ /* 0x0003e20000000800 */
[----:B------:R-:W-:Y:S01]  /*156d0*/  F2FP.F16.F32.PACK_AB R24, R43, R24 ;  /* 0x000000182b18723e */ /* 0x000fe200000000ff */
[----:B----4-:R-:W-:Y:S02]  /*156e0*/  IMAD.IADD R3, R20, 0x1, R68 ;  /* 0x0000000114037824 */ /* 0x010fe400078e0244 */
[----:B------:R2:W-:Y:S01]  /*156f0*/  STS [R0+0x400], R9 ;  /* 0x0004000900007388 */ /* 0x0005e20000000800 */
[----:B------:R-:W-:Y:S02]  /*15700*/  F2FP.F16.F32.PACK_AB R30, R30, R25 ;  /* 0x000000191e1e723e */ /* 0x000fe400000000ff */
[----:B------:R-:W-:Y:S01]  /*15710*/  F2FP.F16.F32.PACK_AB R29, R47, R29 ;  /* 0x0000001d2f1d723e */ /* 0x000fe200000000ff */
[----:B------:R4:W-:Y:S01]  /*15720*/  STS [R13], R7 ;  /* 0x000000070d007388 */ /* 0x0009e20000000800 */
[----:B------:R-:W-:Y:S01]  /*15730*/  F2FP.F16.F32.PACK_AB R28, R35, R139 ;  /* 0x0000008b231c723e */ /* 0x000fe200000000ff */
[----:B-----5:R-:W-:Y:S01]  /*15740*/  @P6 MUFU.LG2 R12, R133 ;  /* 0x00000085000c6308 */ /* 0x020fe20000000c00 */
[----:B------:R-:W-:Y:S01]  /*15750*/  F2FP.F16.F32.PACK_AB R27, R27, R26 ;  /* 0x0000001a1b1b723e */ /* 0x000fe200000000ff */
[----:B------:R5:W-:Y:S01]  /*15760*/  STS [R13+0x400], R6 ;  /* 0x000400060d007388 */ /* 0x000be20000000800 */
[----:B------:R-:W-:-:S02]  /*15770*/  IADD3 R2, R0, R68, RZ ;  /* 0x0000004400027210 */ /* 0x000fc40007ffe0ff */
[----:B------:R-:W-:Y:S01]  /*15780*/  F2FP.F16.F32.PACK_AB R26, R140, R141 ;  /* 0x0000008d8c1a723e */ /* 0x000fe200000000ff */
[----:B------:R3:W-:Y:S01]  /*15790*/  STS [R0+0x2000], R8 ;  /* 0x0020000800007388 */ /* 0x0007e20000000800 */
[----:B------:R-:W-:Y:S02]  /*157a0*/  F2FP.F16.F32.PACK_AB R25, R67, R31 ;  /* 0x0000001f4319723e */ /* 0x000fe400000000ff */
[----:B------:R-:W-:Y:S01]  /*157b0*/  IADD3 R5, R13, R68, RZ ;  /* 0x000000440d057210 */ /* 0x000fe20007ffe0ff */
[----:B------:R-:W-:Y:S01]  /*157c0*/  STS [R0+0x2400], R14 ;  /* 0x0024000e00007388 */ /* 0x000fe20000000800 */
        /* <DEDUP_REMOVED lines=9> */
[----:B------:R3:W-:Y:S01]  /*15860*/  STS [R3], R21 ;  /* 0x0000001503007388 */ /* 0x0007e20000000800 */
[----:B------:R-:W-:Y:S01]  /*15870*/  F2FP.F16.F32.PACK_AB R47, R165, R176 ;  /* 0x000000b0a52f723e */ /* 0x000fe200000000ff */
[----:B--2---:R-:W2:Y:S01]  /*15880*/  @P0 LDC R9, c[0x0][0x2e8] ;  /* 0x0000ba00ff090b82 */ /* 0x004ea20000000800 */
[----:B------:R-:W-:Y:S01]  /*15890*/  F2FP.F16.F32.PACK_AB R46, R83, R82 ;  /* 0x00000052532e723e */ /* 0x000fe200000000ff */
[----:B------:R3:W-:Y:S01]  /*158a0*/  STS [R3+0x400], R18 ;  /* 0x0004001203007388 */ /* 0x0007e20000000800 */
[----:B------:R-:W-:Y:S01]  /*158b0*/  F2FP.F16.F32.PACK_AB R49, R49, R72 ;  /* 0x000000483131723e */ /* 0x000fe200000000ff */
[----:B----4-:R-:W4:Y:S01]  /*158c0*/  @P0 MUFU.LG2 R7, R132 ;  /* 0x0000008400070308 */ /* 0x010f220000000c00 */
[----:B------:R-:W-:Y:S01]  /*158d0*/  F2FP.F16.F32.PACK_AB R48, R75, R48 ;  /* 0x000000304b30723e */ /* 0x000fe200000000ff */
[----:B------:R-:W-:Y:S01]  /*158e0*/  STS [R4], R16 ;  /* 0x0000001004007388 */ /* 0x000fe20000000800 */
[----:B------:R-:W-:Y:S01]  /*158f0*/  F2FP.F16.F32.PACK_AB R45, R45, R76 ;  /* 0x0000004c2d2d723e */ /* 0x000fe200000000ff */
[----:B-----5:R-:W5:Y:S01]  /*15900*/  @!P1 LDC R6, c[0x0][0x2c4] ;  /* 0x0000b100ff069b82 */ /* 0x020f620000000800 */
[----:B------:R-:W-:Y:S01]  /*15910*/  F2FP.F16.F32.PACK_AB R44, R79, R44 ;  /* 0x0000002c4f2c723e */ /* 0x000fe200000000ff */
[----:B------:R-:W-:Y:S01]  /*15920*/  STS [R4+0x400], R15 ;  /* 0x0004000f04007388 */ /* 0x000fe20000000800 */
[----:B------:R-:W-:-:S02]  /*15930*/  F2FP.F16.F32.PACK_AB R43, R85, R177 ;  /* 0x000000b1552b723e */ /* 0x000fc400000000ff */
[----:B------:R-:W-:Y:S01]  /*15940*/  F2FP.F16.F32.PACK_AB R42, R87, R86 ;  /* 0x00000056572a723e */ /* 0x000fe200000000ff */
[----:B------:R-:W-:Y:S01]  /*15950*/  STS [R3+0x2000], R17 ;  /* 0x0020001103007388 */ /* 0x000fe20000000800 */
        /* <DEDUP_REMOVED lines=13> */
[----:B-----5:R-:W5:Y:S01]  /*15a30*/  @P3 LDC R6, c[0x0][0x2e4] ;  /* 0x0000b900ff063b82 */ /* 0x020f620000000800 */
        /* <DEDUP_REMOVED lines=20> */
[----:B---3--:R-:W-:-:S02]  /*15b80*/  SHF.R.S32.HI R8, RZ, 0x3, R178 ;  /* 0x00000003ff087819 */ /* 0x008fc400000114b2 */
[----:B------:R-:W-:Y:S01]  /*15b90*/  MOV R21, 0x7f800000 ;  /* 0x7f80000000157802 */ /* 0x000fe20000000f00 */
[----:B------:R-:W-:Y:S01]  /*15ba0*/  STS [R20+0x4000], R51 ;  /* 0x0040003314007388 */ /* 0x000fe20000000800 */
[----:B------:R-:W-:Y:S02]  /*15bb0*/  MOV R18, 0x7f800000 ;  /* 0x7f80000000127802 */ /* 0x000fe40000000f00 */
[----:B----4-:R-:W-:Y:S01]  /*15bc0*/  SHF.L.U32 R24, R179, 0x3, RZ ;  /* 0x00000003b3187819 */ /* 0x010fe200000006ff */
        /* <DEDUP_REMOVED lines=13> */
[----:B---3--:R-:W-:-:S03]  /*15ca0*/  MOV R19, 0x7f800000 ;  /* 0x7f80000000137802 */ /* 0x008fc60000000f00 */
[----:B------:R-:W-:Y:S04]  /*15cb0*/  STS [R13+0x6000], R37 ;  /* 0x006000250d007388 */ /* 0x000fe80000000800 */
[----:B------:R3:W-:Y:S04]  /*15cc0*/  STS [R13+0x6400], R36 ;  /* 0x006400240d007388 */ /* 0x0007e80000000800 */
[----:B------:R-:W-:Y:S04]  /*15cd0*/  STS [R3+0x4000], R35 ;  /* 0x0040002303007388 */ /* 0x000fe80000000800 */
[----:B------:R-:W-:Y:S04]  /*15ce0*/  STS [R3+0x4400], R34 ;  /* 0x0044002203007388 */ /* 0x000fe80000000800 */
[----:B------:R-:W-:Y:S04]  /*15cf0*/  STS [R4+0x4000], R32 ;  /* 0x0040002004007388 */ /* 0x000fe80000000800 */
[----:B------:R-:W-:Y:S01]  /*15d00*/  STS [R4+0x4400], R31 ;  /* 0x0044001f04007388 */ /* 0x000fe20000000800 */
[----:B----4-:R-:W5:Y:S03]  /*15d10*/  @!P1 LDC R0, c[0x0][0x270] ;  /* 0x00009c00ff009b82 */ /* 0x010f660000000800 */
        /* <DEDUP_REMOVED lines=9> */
[----:B----4-:R-:W4:Y:S03]  /*15db0*/  @P1 LDC R3, c[0x0][0x2c0] ;  /* 0x0000b000ff031b82 */ /* 0x010f260000000800 */
[----:B------:R-:W-:Y:S04]  /*15dc0*/  STS [R2+0x6000], R59 ;  /* 0x0060003b02007388 */ /* 0x000fe80000000800 */
[----:B------:R2:W-:Y:S01]  /*15dd0*/  STS [R2+0x6400], R58 ;  /* 0x0064003a02007388 */ /* 0x0005e20000000800 */
[----:B-1----:R-:W-:-:S03]  /*15de0*/  VIADD R4, R8, 0x10 ;  /* 0x0000001008047836 */ /* 0x002fc60000000000 */
[----:B------:R-:W-:Y:S02]  /*15df0*/  STS [R5+0x6000], R65 ;  /* 0x0060004105007388 */ /* 0x000fe40000000800 */
[----:B------:R-:W-:Y:S02]  /*15e00*/  ISETP.GE.AND P3, PT, R4, UR5, PT ;  /* 0x0000000504007c0c */ /* 0x000fe4000bf66270 */
[----:B------:R1:W-:Y:S01]  /*15e10*/  STS [R5+0x6400], R66 ;  /* 0x0064004205007388 */ /* 0x0003e20000000800 */
[----:B------:R-:W-:Y:S01]  /*15e20*/  IADD3 R4, R8, 0x20, RZ ;  /* 0x0000002008047810 */ /* 0x000fe20007ffe0ff */
[----:B------:R-:W-:Y:S01]  /*15e30*/  BAR.SYNC.DEFER_BLOCKING 0x0 ;  /* 0x0000000000007b1d */ /* 0x000fe20000010000 */
[----:B------:R-:W-:-:S05]  /*15e40*/  @!P1 IMAD.MOV.U32 R3, RZ, RZ, 0x1 ;  /* 0x00000001ff039424 */ /* 0x000fca00078e00ff */
[----:B------:R-:W1:Y:S01]  /*15e50*/  S2R R14, SR_CTAID.Y ;  /* 0x00000000000e7919 */ /* 0x000e620000002600 */
[----:B------:R-:W4:Y:S01]  /*15e60*/  S2R R23, SR_CTAID.Z ;  /* 0x0000000000177919 */ /* 0x000f220000002700 */
[----:B--2---:R-:W-:Y:S01]  /*15e70*/  @P1 MOV R2, 0x1 ;  /* 0x0000000100021802 */ /* 0x004fe20000000f00 */
[----:B-----5:R-:W-:Y:S02]  /*15e80*/  @!P1 IMAD R2, R6, R0, RZ ;  /* 0x0000000006029224 */ /* 0x020fe400078e02ff */
[----:B------:R-:W-:Y:S01]  /*15e90*/  @P1 IMAD R0, R11, R10, RZ ;  /* 0x0000000a0b001224 */ /* 0x000fe200078e02ff */
[----:B------:R-:W-:Y:S01]  /*15ea0*/  @!P1 MOV R0, R6 ;  /* 0x0000000600009202 */ /* 0x000fe20000000f00 */
[----:B------:R-:W2:Y:S01]  /*15eb0*/  @P6 LDC R11, c[0x0][0x2e8] ;  /* 0x0000ba00ff0b6b82 */ /* 0x000ea20000000800 */
[----:B------:R-:W5:Y:S01]  /*15ec0*/  @P5 MUFU.LG2 R10, R138 ;  /* 0x0000008a000a5308 */ /* 0x000f620000000c00 */
[----:B------:R-:W-:Y:S01]  /*15ed0*/  @P0 FMUL.FTZ R6, R7, 0.69314718246459960938 ;  /* 0x3f31721807060820 */ /* 0x000fe20000410000 */
[----:B------:R2:W2:Y:S03]  /*15ee0*/  LDS.128 R28, [R227+0x3800] ;  /* 0x00380000e31c7984 */ /* 0x0004a60000000c00 */
[----:B------:R-:W-:Y:S01]  /*15ef0*/  @P0 FFMA.FTZ R21, R135, R9, R6 ;  /* 0x0000000987150223 */ /* 0x000fe20000010006 */
[----:B-----5:R-:W-:Y:S01]  /*15f00*/  @P5 FMUL.FTZ R6, R10, 0.69314718246459960938 ;  /* 0x3f3172180a065820 */ /* 0x020fe20000410000 */
[----:B-1----:R-:W-:Y:S01]  /*15f10*/  IMAD R5, R14, R2, RZ ;  /* 0x000000020e057224 */ /* 0x002fe200078e02ff */
[----:B------:R-:W-:-:S02]  /*15f20*/  IADD3 R2, R8, 0x30, RZ ;  /* 0x0000003008027810 */ /* 0x000fc40007ffe0ff */
[----:B---3--:R-:W-:Y:S02]  /*15f30*/  @P5 FFMA.FTZ R19, R137, R13, R6 ;  /* 0x0000000d89135223 */ /* 0x008fe40000010006 */
[----:B------:R-:W-:Y:S02]  /*15f40*/  SEL R5, R5, RZ, !P2 ;  /* 0x000000ff05057207 */ /* 0x000fe40005000000 */
[----:B------:R-:W-:Y:S01]  /*15f50*/  ISETP.GE.AND P2, PT, R4, UR5, PT ;  /* 0x0000000504007c0c */ /* 0x000fe2000bf46270 */
[----:B----4-:R-:W-:Y:S01]  /*15f60*/  IMAD R4, R3, UR6, RZ ;  /* 0x0000000603047c24 */ /* 0x010fe2000f8e02ff */
[----:B------:R-:W-:Y:S01]  /*15f70*/  ISETP.GE.AND P1, PT, R2, UR5, PT ;  /* 0x0000000502007c0c */ /* 0x000fe2000bf26270 */
[----:B------:R-:W-:Y:S02]  /*15f80*/  IMAD R0, R23, R0, R5 ;  /* 0x0000000017007224 */ /* 0x000fe400078e0205 */
[----:B------:R-:W-:Y:S01]  /*15f90*/  @P6 FMUL.FTZ R5, R12, 0.69314718246459960938 ;  /* 0x3f3172180c056820 */ /* 0x000fe20000410000 */
[----:B------:R-:W-:-:S02]  /*15fa0*/  IADD3 R2, R8, 0x40, RZ ;  /* 0x0000004008027810 */ /* 0x000fc40007ffe0ff */
[----:B------:R-:W-:Y:S01]  /*15fb0*/  SHF.L.U32 R4, R4, 0x7, RZ ;  /* 0x0000000704047819 */ /* 0x000fe200000006ff */
[----:B--2---:R-:W-:Y:S01]  /*15fc0*/  @P6 FFMA.FTZ R18, R134, R11, R5 ;  /* 0x0000000b86126223 */ /* 0x004fe20000010005 */
[----:B------:R-:W-:Y:S02]  /*15fd0*/  ISETP.GE.AND P0, PT, R2, UR5, PT ;  /* 0x0000000502007c0c */ /* 0x000fe4000bf06270 */
[----:B------:R-:W-:Y:S02]  /*15fe0*/  IADD3 R5, P6, P5, R4, R80, R0 ;  /* 0x0000005004057210 */ /* 0x000fe40007dde000 */
[----:B------:R-:W-:Y:S02]  /*15ff0*/  SHF.R.S32.HI R2, RZ, 0x1f, R4 ;  /* 0x0000001fff027819 */ /* 0x000fe40000011404 */
[----:B------:R-:W-:-:S04]  /*16000*/  SHF.R.S32.HI R0, RZ, 0x1f, R0 ;  /* 0x0000001fff007819 */ /* 0x000fc80000011400 */
[----:B------:R-:W-:Y:S01]  /*16010*/  IADD3.X R4, R2, R81, R0, P6, P5 ;  /* 0x0000005102047210 */ /* 0x000fe200037ea400 */
[----:B------:R-:W-:Y:S06]  /*16020*/  @P4 BRA `(.L_x_1413) ;  /* 0x0000000000d84947 */ /* 0x000fec0003800000 */
        /* <DEDUP_REMOVED lines=30> */
[----:B------:R-:W-:-:S05]  /*16210*/  VIADD R0, R2, 0x48 ;  /* 0x0000004802007836 */ /* 0x000fca0000000000 */
[----:B------:R-:W-:-:S13]  /*16220*/  ISETP.GE.AND P5, PT, R0, UR5, PT ;  /* 0x0000000500007c0c */ /* 0x000fda000bfa6270 */
[----:B------:R-:W-:Y:S02]  /*16230*/  @!P5 IMAD R0, R0, R3, RZ ;  /* 0x000000030000d224 */ /* 0x000fe400078e02ff */
[----:B------:R-:W1:Y:S03]  /*16240*/  @!P0 LDC.64 R2, c[0x0][0x2b0] ;  /* 0x0000ac00ff028b82 */ /* 0x000e660000000a00 */
        /* <DEDUP_REMOVED lines=20> */
.L_x_1413:
[----:B------:R-:W-:Y:S05]  /*16390*/  BSYNC B0 ;  /* 0x0000000000007941 */ /* 0x000fea0003800000 */
.L_x_1412:
        /* <DEDUP_REMOVED lines=22> */
[----:B------:R-:W-:Y:S01]  /*16500*/  IMAD.MOV.U32 R10, RZ, RZ, R12 ;  /* 0x000000ffff0a7224 */ /* 0x000fe200078e000c */
[----:B------:R-:W-:Y:S01]  /*16510*/  ULDC UR4, c[0x0][0x2d0] ;  /* 0x0000b40000047ab9 */ /* 0x000fe20000000800 */
[----:B------:R-:W-:Y:S01]  /*16520*/  IMAD R0, R7, UR6, RZ ;  /* 0x0000000607007c24 */ /* 0x000fe2000f8e02ff */
[----:B------:R-:W-:Y:S01]  /*16530*/  ISETP.GE.AND P6, PT, R24, UR4, PT ;  /* 0x0000000418007c0c */ /* 0x000fe2000bfc6270 */
[----:B------:R-:W-:-:S04]  /*16540*/  IMAD.WIDE.U32 R4, R6, UR6, R10 ;  /* 0x0000000606047c25 */ /* 0x000fc8000f8e000a */
[----:B------:R-:W-:Y:S01]  /*16550*/  IMAD R0, R6, UR7, R0 ;  /* 0x0000000706007c24 */ /* 0x000fe2000f8e0200 */
[----:B------:R-:W-:Y:S02]  /*16560*/  ULDC.64 UR6, c[0x0][0x280] ;  /* 0x0000a00000067ab9 */ /* 0x000fe40000000a00 */
[----:B------:R-:W-:Y:S02]  /*16570*/  LEA R2, P4, R4, UR6, 0x1 ;  /* 0x0000000604027c11 */ /* 0x000fe4000f8808ff */
[----:B------:R-:W-:-:S04]  /*16580*/  IADD3 R0, R5, R0, RZ ;  /* 0x0000000005007210 */ /* 0x000fc80007ffe0ff */
[----:B------:R-:W-:Y:S02]  /*16590*/  LEA.HI.X R3, R4, UR7, R0, 0x1, P4 ;  /* 0x0000000704037c11 */ /* 0x000fe4000a0f0c00 */
[----:B-----5:R-:W-:-:S03]  /*165a0*/  ISETP.GE.AND P4, PT, R15, UR4, PT ;  /* 0x000000040f007c0c */ /* 0x020fc6000bf86270 */
[----:B---3--:R4:W-:Y:S10]  /*165b0*/  @!P6 STG.E.128 desc[UR22][R2.64], R20 ;  /* 0x000000140200e986 */ /* 0x0089f4000c101d16 */
[----:B--2---:R4:W-:Y:S02]  /*165c0*/  @!P4 STG.E.128 desc[UR22][R2.64+0x80], R16 ;  /* 0x000080100200c986 */ /* 0x0049e4000c101d16 */
.L_x_1415:
[----:B------:R-:W-:Y:S05]  /*165d0*/  BSYNC B0 ;  /* 0x0000000000007941 */ /* 0x000fea0003800000 */
.L_x_1414:
[----:B---34-:R3:W4:Y:S01]  /*165e0*/  LDS.128 R20, [R227+0x800] ;  /* 0x00080000e3147984 */ /* 0x0187220000000c00 */
[----:B------:R-:W-:Y:S01]  /*165f0*/  BSSY B0, `(.L_x_1416) ;  /* 0x0000016000007945 */ /* 0x000fe20003800000 */
[----:B------:R-:W-:Y:S02]  /*16600*/  ISETP.GE.AND P4, PT, R14, UR5, PT ;  /* 0x000000050e007c0c */ /* 0x000fe4000bf86270 */
[----:B--2---:R3:W2:Y:S01]  /*16610*/  LDS.128 R16, [R227+0x4800] ;  /* 0x00480000e3107984 */ /* 0x0046a20000000c00 */
[----:B------:R-:W-:Y:S01]  /*16620*/  IADD3 R8, R8, 0x70, RZ ;  /* 0x0000007008087810 */ /* 0x000fe20007ffe0ff */
[----:B------:R-:W-:Y:S05]  /*16630*/  @P3 BRA `(.L_x_1417) ;  /* 0x0000000000443947 */ /* 0x000fea0003800000 */
[----:B------:R-:W-:Y:S01]  /*16640*/  IADD3 R0, P3, R6, 0x10, RZ ;  /* 0x0000001006007810 */ /* 0x000fe20007f7e0ff */
[----:B------:R-:W-:Y:S01]  /*16650*/  ULDC.64 UR6, c[0x0][0x298] ;  /* 0x0000a60000067ab9 */ /* 0x000fe20000000a00 */
[----:B------:R-:W-:Y:S01]  /*16660*/  MOV R3, R11 ;  /* 0x0000000b00037202 */ /* 0x000fe20000000f00 */
[----:B------:R-:W-:Y:S02]  /*16670*/  ULDC UR4, c[0x0][0x2d0] ;  /* 0x0000b40000047ab9 */ /* 0x000fe40000000800 */
[----:B------:R-:W-:Y:S01]  /*16680*/  IMAD.X R2, RZ, RZ, R7, P3 ;  /* 0x000000ffff027224 */ /* 0x000fe200018e0607 */
[----:B------:R-:W-:-:S03]  /*16690*/  ISETP.GE.AND P6, PT, R24, UR4, PT ;  /* 0x0000000418007c0c */ /* 0x000fc6000bfc6270 */
[----:B------:R-:W-:Y:S02]  /*166a0*/  IMAD R9, R2, UR6, RZ ;  /* 0x0000000602097c24 */ /* 0x000fe4000f8e02ff */
[----:B------:R-:W-:-:S04]  /*166b0*/  IMAD.MOV.U32 R2, RZ, RZ, R12 ;  /* 0x000000ffff027224 */ /* 0x000fc800078e000c */
[----:B------:R-:W-:-:S04]  /*166c0*/  IMAD.WIDE.U32 R4, R0, UR6, R2 ;  /* 0x0000000600047c25 */ /* 0x000fc8000f8e0002 */
[----:B------:R-:W-:Y:S01]  /*166d0*/  IMAD R0, R0, UR7, R9 ;  /* 0x0000000700007c24 */ /* 0x000fe2000f8e0209 */
[----:B------:R-:W-:Y:S02]  /*166e0*/  ULDC.64 UR6, c[0x0][0x280] ;  /* 0x0000a00000067ab9 */ /* 0x000fe40000000a00 */
[----:B------:R-:W-:Y:S01]  /*166f0*/  LEA R2, P3, R4, UR6, 0x1 ;  /* 0x0000000604027c11 */ /* 0x000fe2000f8608ff */
[----:B------:R-:W-:-:S05]  /*16700*/  IMAD.IADD R0, R5, 0x1, R0 ;  /* 0x0000000105007824 */ /* 0x000fca00078e0200 */
[----:B------:R-:W-:Y:S02]  /*16710*/  LEA.HI.X R3, R4, UR7, R0, 0x1, P3 ;  /* 0x0000000704037c11 */ /* 0x000fe400098f0c00 */
[----:B-----5:R-:W-:-:S03]  /*16720*/  ISETP.GE.AND P3, PT, R15, UR4, PT ;  /* 0x000000040f007c0c */ /* 0x020fc6000bf66270 */
[----:B----4-:R4:W-:Y:S10]  /*16730*/  @!P6 STG.E.128 desc[UR22][R2.64], R20 ;  /* 0x000000140200e986 */ /* 0x0109f4000c101d16 */
[----:B--2---:R4:W-:Y:S02]  /*16740*/  @!P3 STG.E.128 desc[UR22][R2.64+0x80], R16 ;  /* 0x000080100200b986 */ /* 0x0049e4000c101d16 */
.L_x_1417:
[----:B------:R-:W-:Y:S05]  /*16750*/  BSYNC B0 ;  /* 0x0000000000007941 */ /* 0x000fea0003800000 */
.L_x_1416:
[----:B----4-:R4:W1:Y:S01]  /*16760*/  LDS.128 R20, [R227+0x1000] ;  /* 0x00100000e3147984 */ /* 0x0108620000000c00 */
[----:B------:R-:W-:Y:S01]  /*16770*/  BSSY B0, `(.L_x_1418) ;  /* 0x0000015000007945 */ /* 0x000fe20003800000 */
[----:B------:R-:W-:Y:S02]  /*16780*/  ISETP.GE.AND P3, PT, R8, UR5, PT ;  /* 0x0000000508007c0c */ /* 0x000fe4000bf66270 */
[----:B--2---:R4:W2:Y:S01]  /*16790*/  LDS.128 R16, [R227+0x5000] ;  /* 0x00500000e3107984 */ /* 0x0048a20000000c00 */
[----:B------:R-:W-:Y:S10]  /*167a0*/  @P2 BRA `(.L_x_1419) ;  /* 0x0000000000442947 */ /* 0x000ff40003800000 */
        /* <DEDUP_REMOVED lines=15> */
[----:B-1----:R1:W-:Y:S10]  /*168a0*/  @!P6 STG.E.128 desc[UR22][R2.64], R20 ;  /* 0x000000140200e986 */ /* 0x0023f4000c101d16 */
[----:B--2---:R1:W-:Y:S02]  /*168b0*/  @!P2 STG.E.128 desc[UR22][R2.64+0x80], R16 ;  /* 0x000080100200a986 */ /* 0x0043e4000c101d16 */
.L_x_1419:
[----:B------:R-:W-:Y:S05]  /*168c0*/  BSYNC B0 ;  /* 0x0000000000007941 */ /* 0x000fea0003800000 */
.L_x_1418:
        /* <DEDUP_REMOVED lines=21> */
.L_x_1421:
[----:B------:R-:W-:Y:S05]  /*16a20*/  BSYNC B0 ;  /* 0x0000000000007941 */ /* 0x000fea0003800000 */
.L_x_1420:
        /* <DEDUP_REMOVED lines=21> */
.L_x_1423:
[----:B------:R-:W-:Y:S05]  /*16b80*/  BSYNC B0 ;  /* 0x0000000000007941 */ /* 0x000fea0003800000 */
.L_x_1422:
        /* <DEDUP_REMOVED lines=21> */
.L_x_1425:
[----:B------:R-:W-:Y:S05]  /*16ce0*/  BSYNC B0 ;  /* 0x0000000000007941 */ /* 0x000fea0003800000 */
.L_x_1424:
        /* <DEDUP_REMOVED lines=21> */
.L_x_1427:
[----:B------:R-:W-:Y:S05]  /*16e40*/  BSYNC B0 ;  /* 0x0000000000007941 */ /* 0x000fea0003800000 */
.L_x_1426:
        /* <DEDUP_REMOVED lines=21> */
.L_x_1428:
        /* <DEDUP_REMOVED lines=14> */
.L_x_2934:


//--------------------- .text._ZN5flash16flash_fwd_kernelI23Flash_fwd_kernel_traitsILi128ELi128ELi32ELi4ELb0ELb0EN7cutlass6half_tE19Flash_kernel_traitsILi128ELi128ELi32ELi4ES3_EELb0ELb0ELb1ELb1ELb0ELb0ELb0ELb0EEEvNS_16Flash_fwd_paramsE --------------------------
	.section	.text._ZN5flash16flash_fwd_kernelI23Flash_fwd_kernel_traitsILi128ELi128ELi32ELi4ELb0ELb0EN7cutlass6half_tE19Flash_kernel_traitsILi128ELi128ELi32ELi4ES3_EELb0ELb0ELb1ELb1ELb0ELb0ELb0ELb0EEEvNS_16Flash_fwd_paramsE,"ax",@progbits
	.align	128
        .global         _ZN5flash16flash_fwd_kernelI23Flash_fwd_kernel_traitsILi128ELi128ELi32ELi4ELb0ELb0EN7cutlass6half_tE19Flash_kernel_traitsILi128ELi128ELi32ELi4ES3_EELb0ELb0ELb1ELb1ELb0ELb0ELb0ELb0EEEvNS_16Flash_fwd_paramsE
        .type           _ZN5flash16flash_fwd_kernelI23Flash_fwd_kernel_traitsILi128ELi128ELi32ELi4ELb0ELb0EN7cutlass6half_tE19Flash_kernel_traitsILi128ELi128ELi32ELi4ES3_EELb0ELb0ELb1ELb1ELb0ELb0ELb0ELb0EEEvNS_16Flash_fwd_paramsE,@function
        .size           _ZN5flash16flash_fwd_kernelI23Flash_fwd_kernel_traitsILi128ELi128ELi32ELi4ELb0ELb0EN7cutlass6half_tE19Flash_kernel_traitsILi128ELi128ELi32ELi4ES3_EELb0ELb0ELb1ELb1ELb0ELb0ELb0ELb0EEEvNS_16Flash_fwd_paramsE,(.L_x_2935 - _ZN5flash16flash_fwd_kernelI23Flash_fwd_kernel_traitsILi128ELi128ELi32ELi4ELb0ELb0EN7cutlass6half_tE19Flash_kernel_traitsILi128ELi128ELi32ELi4ES3_EELb0ELb0ELb1ELb1ELb0ELb0ELb0ELb0EEEvNS_16Flash_fwd_paramsE)
        .other          _ZN5flash16flash_fwd_kernelI23Flash_fwd_kernel_traitsILi128ELi128ELi32ELi4ELb0ELb0EN7cutlass6half_tE19Flash_kernel_traitsILi128ELi128ELi32ELi4ES3_EELb0ELb0ELb1ELb1ELb0ELb0ELb0ELb0EEEvNS_16Flash_fwd_paramsE,@"STO_CUDA_ENTRY STV_DEFAULT"
_ZN5flash16flash_fwd_kernelI23Flash_fwd_kernel_traitsILi128ELi128ELi32ELi4ELb0ELb0EN7cutlass6half_tE19Flash_kernel_traitsILi128ELi128ELi32ELi4ES3_EELb0ELb0ELb1ELb1ELb0ELb0ELb0ELb0EEEvNS_16Flash_fwd_paramsE:
.text._ZN5flash16flash_fwd_kernelI23Flash_fwd_kernel_traitsILi128ELi128ELi32ELi4ELb0ELb0EN7cutlass6half_tE19Flash_kernel_traitsILi128ELi128ELi32ELi4ES3_EELb0ELb0ELb1ELb1ELb0ELb0ELb0ELb0EEEvNS_16Flash_fwd_paramsE:
        /* <DEDUP_REMOVED lines=55> */
.L_x_1429:
[----:B------:R-:W-:-:S05]  /*0370*/  ULDC UR7, c[0x0][0x2c8] ;  /* 0x0000b20000077ab9 */ /* 0x000fca0000000800 */
.L_x_1430:
        /* <DEDUP_REMOVED lines=132> */
.L_x_1433:
[----:B------:R-:W-:Y:S05]  /*0bc0*/  BSYNC B0 ;  /* 0x0000000000007941 */ /* 0x000fea0003800000 */
.L_x_1432:
        /* <DEDUP_REMOVED lines=21> */
.L_x_1435:
[----:B------:R-:W-:Y:S05]  /*0d20*/  BSYNC B0 ;  /* 0x0000000000007941 */ /* 0x000fea0003800000 */
.L_x_1434:
        /* <DEDUP_REMOVED lines=21> */
.L_x_1437:
[----:B------:R-:W-:Y:S05]  /*0e80*/  BSYNC B0 ;  /* 0x0000000000007941 */ /* 0x000fea0003800000 */
.L_x_1436:
        /* <DEDUP_REMOVED lines=21> */
.L_x_1439:
[----:B------:R-:W-:Y:S05]  /*0fe0*/  BSYNC B0 ;  /* 0x0000000000007941 */ /* 0x000fea0003800000 */
.L_x_1438:
        /* <DEDUP_REMOVED lines=20> */
.L_x_1441:
[----:B------:R-:W-:Y:S05]  /*1130*/  BSYNC B0 ;  /* 0x0000000000007941 */ /* 0x000fea0003800000 */
.L_x_1440:
        /* <DEDUP_REMOVED lines=20> */
.L_x_1443:
[----:B------:R-:W-:Y:S05]  /*1280*/  BSYNC B0 ;  /* 0x0000000000007941 */ /* 0x000fea0003800000 */
.L_x_1442:
        /* <DEDUP_REMOVED lines=20> */
.L_x_1445:
[----:B------:R-:W-:Y:S05]  /*13d0*/  BSYNC B0 ;  /* 0x0000000000007941 */ /* 0x000fea0003800000 */
.L_x_1444:
        /* <DEDUP_REMOVED lines=20> */
.L_x_1447:
[----:B------:R-:W-:Y:S05]  /*1520*/  BSYNC B0 ;  /* 0x0000000000007941 */ /* 0x000fea0003800000 */
.L_x_1446:
        /* <DEDUP_REMOVED lines=10> */
.L_x_1449:
[----:B------:R-:W-:Y:S05]  /*15d0*/  BSYNC B0 ;  /* 0x0000000000007941 */ /* 0x000fea0003800000 */
.L_x_1448:
        /* <DEDUP_REMOVED lines=15> */
.L_x_1451:
[----:B------:R-:W-:Y:S05]  /*16d0*/  BSYNC B0 ;  /* 0x0000000000007941 */ /* 0x000fea0003800000 */
.L_x_1450:
        /* <DEDUP_REMOVED lines=10> */
.L_x_1453:
[----:B------:R-:W-:Y:S05]  /*1780*/  BSYNC B0 ;  /* 0x0000000000007941 */ /* 0x000fea0003800000 */
.L_x_1452:
        /* <DEDUP_REMOVED lines=10> */
.L_x_1455:
[----:B------:R-:W-:Y:S05]  /*1830*/  BSYNC B0 ;  /* 0x0000000000007941 */ /* 0x000fea0003800000 */
.L_x_1454:
        /* <DEDUP_REMOVED lines=10> */
.L_x_1457:
[----:B------:R-:W-:Y:S05]  /*18e0*/  BSYNC B0 ;  /* 0x0000000000007941 */ /* 0x000fea0003800000 */
.L_x_1456:
        /* <DEDUP_REMOVED lines=10> */
.L_x_1459:
[----:B------:R-:W-:Y:S05]  /*1990*/  BSYNC B0 ;  /* 0x0000000000007941 */ /* 0x000fea0003800000 */
.L_x_1458:
        /* <DEDUP_REMOVED lines=10> */
.L_x_1461:
[----:B------:R-:W-:Y:S05]  /*1a40*/  BSYNC B0 ;  /* 0x0000000000007941 */ /* 0x000fea0003800000 */
.L_x_1460:
        /* <DEDUP_REMOVED lines=10> */
.L_x_1431:
[----:B------:R-:W1:Y:S01]  /*1af0*/  LDC R12, c[0x0][0x278] ;  /* 0x00009e00ff0c7b82 */ /* 0x000e620000000800 */
[----:B------:R-:W2:Y:S01]  /*1b00*/  S2R R4, SR_CTAID.Z ;  /* 0x0000000000047919 */ /* 0x000ea20000002700 */
[----:B------:R-:W-:Y:S01]  /*1b10*/  SHF.R.S32.HI R24, RZ, 0x1f, R97 ;  /* 0x0000001fff187819 */ /* 0x000fe20000011461 */
[----:B------:R-:W-:Y:S02]  /*1b20*/  UISETP.NE.AND UP0, UPT, UR16, -0x1, UPT ;  /* 0xffffffff1000788c */ /* 0x000fe4000bf05270 */
[----:B------:R-:W-:Y:S01]  /*1b30*/  UIADD3 UR14, -UR23, UR28, URZ ;  /* 0x0000001c170e7290 */ /* 0x000fe2000fffe13f */
[CC--:B------:R-:W-:Y:S01]  /*1b40*/  LEA.HI R7, R24.reuse, R97.reuse, RZ, 0x3 ;  /* 0x0000006118077211 */ /* 0x0c0fe200078f18ff */
[----:B------:R-:W-:Y:S01]  /*1b50*/  UISETP.NE.AND UP1, UPT, UR6, -0x1, UPT ;  /* 0xffffffff0600788c */ /* 0x000fe2000bf25270 */
[----:B------:R-:W-:Y:S01]  /*1b60*/  LEA.HI R23, R24, R97, RZ, 0x4 ;  /* 0x0000006118177211 */ /* 0x000fe200078f20ff */
[----:B------:R-:W-:-:S04]  /*1b70*/  USHF.R.S32.HI UR19, URZ, 0x1f, UR24 ;  /* 0x0000001f3f137899 */ /* 0x000fc80008011418 */
        /* <DEDUP_REMOVED lines=30> */
[----:B------:R-:W-:Y:S02]  /*1d60*/  IMAD.MOV R0, RZ, RZ, -R4 ;  /* 0x000000ffff007224 */ /* 0x000fe400078e0a04 */
[----:B------:R-:W-:Y:S02]  /*1d70*/  VIADD R5, R2, 0x30 ;  /* 0x0000003002057836 */ /* 0x000fe40000000000 */
[----:B------:R-:W-:Y:S02]  /*1d80*/  IMAD R0, R6, R0, R3 ;  /* 0x0000000006007224 */ /* 0x000fe400078e0203 */
[----:B------:R-:W-:Y:S01]  /*1d90*/  VIADD R3, R2, 0x20 ;  /* 0x0000002002037836 */ /* 0x000fe20000000000 */
[----:B------:R-:W-:Y:S02]  /*1da0*/  ISETP.GE.AND P3, PT, R5, UR14, PT ;  /* 0x0000000e05007c0c */ /* 0x000fe4000bf66270 */
[----:B------:R-:W-:Y:S02]  /*1db0*/  ISETP.GT.U32.AND P5, PT, R6, R0, PT ;  /* 0x000000000600720c */ /* 0x000fe40003fa4070 */
[----:B------:R-:W-:Y:S01]  /*1dc0*/  ISETP.GE.AND P4, PT, R3, UR14, PT ;  /* 0x0000000e03007c0c */ /* 0x000fe2000bf86270 */
[----:B------:R-:W-:Y:S01]  /*1dd0*/  VIADD R3, R2, 0x40 ;  /* 0x0000004002037836 */ /* 0x000fe20000000000 */
[----:B------:R-:W-:-:S04]  /*1de0*/  LOP3.LUT R5, R23, 0xfffffff0, RZ, 0xc0, !PT ;  /* 0xfffffff017057812 */ /* 0x000fc800078ec0ff */
[----:B------:R-:W-:Y:S01]  /*1df0*/  ISETP.GE.AND P0, PT, R3, UR14, PT ;  /* 0x0000000e03007c0c */ /* 0x000fe2000bf06270 */
[----:B------:R-:W-:Y:S01]  /*1e00*/  IMAD.IADD R5, R97, 0x1, -R5 ;  /* 0x0000000161057824 */ /* 0x000fe200078e0a05 */
[----:B------:R-:W-:-:S03]  /*1e10*/  LOP3.LUT R3, R12, UR24, RZ, 0x3c, !PT ;  /* 0x000000180c037c12 */ /* 0x000fc6000f8e3cff */
[----:B------:R-:W-:Y:S01]  /*1e20*/  @!P5 IMAD.IADD R0, R0, 0x1, -R6 ;  /* 0x000000010000d824 */ /* 0x000fe200078e0a06 */
[----:B------:R-:W-:Y:S01]  /*1e30*/  ISETP.GE.AND P2, PT, R3, RZ, PT ;  /* 0x000000ff0300720c */ /* 0x000fe20003f46270 */
[----:B------:R-:W-:Y:S01]  /*1e40*/  @!P5 VIADD R4, R4, 0x1 ;  /* 0x000000010404d836 */ /* 0x000fe20000000000 */
[--C-:B------:R-:W-:Y:S02]  /*1e50*/  SHF.R.S32.HI R3, RZ, 0x1f, R2.reuse ;  /* 0x0000001fff037819 */ /* 0x100fe40000011402 */
[----:B------:R-:W-:Y:S01]  /*1e60*/  ISETP.GE.U32.AND P6, PT, R0, R6, PT ;  /* 0x000000060000720c */ /* 0x000fe20003fc6070 */
[----:B------:R-:W-:Y:S01]  /*1e70*/  IMAD.U32 R6, RZ, RZ, UR17 ;  /* 0x00000011ff067e24 */ /* 0x000fe2000f8e00ff */
[----:B------:R-:W-:Y:S02]  /*1e80*/  LOP3.LUT R0, R7, 0xfffffff8, RZ, 0xc0, !PT ;  /* 0xfffffff807007812 */ /* 0x000fe400078ec0ff */
[----:B------:R-:W-:Y:S01]  /*1e90*/  ISETP.NE.AND P5, PT, R12, RZ, PT ;  /* 0x000000ff0c00720c */ /* 0x000fe20003fa5270 */
[----:B------:R-:W-:Y:S01]  /*1ea0*/  IMAD.WIDE R6, R6, 0x80, R2 ;  /* 0x0000008006067825 */ /* 0x000fe200078e0202 */
[----:B------:R-:W-:-:S03]  /*1eb0*/  SHF.R.S32.HI R9, RZ, 0x1f, R5 ;  /* 0x0000001fff097819 */ /* 0x000fc60000011405 */
[----:B------:R-:W-:Y:S02]  /*1ec0*/  IMAD.IADD R28, R97, 0x1, -R0 ;  /* 0x00000001611c7824 */ /* 0x000fe400078e0a00 */
        /* <DEDUP_REMOVED lines=17> */
.L_x_1462:
        /* <DEDUP_REMOVED lines=23> */
.L_x_1463:
        /* <DEDUP_REMOVED lines=10> */
[----:B------:R-:W-:Y:S01]  /*21f0*/  IMAD R10, R2, UR9, R10 ;  /* 0x00000009020a7c24 */ /* 0x000fe2000f8e020a */
[----:B------:R-:W-:Y:S01]  /*2200*/  LOP3.LUT R4, R20, 0xfffffff8, RZ, 0xc0, !PT ;  /* 0xfffffff814047812 */ /* 0x000fe200078ec0ff */
[----:B------:R-:W-:Y:S01]  /*2210*/  IMAD.U32 R14, RZ, RZ, UR4 ;  /* 0x00000004ff0e7e24 */ /* 0x000fe2000f8e00ff */
        /* <DEDUP_REMOVED lines=8> */
[----:B------:R-:W-:Y:S01]  /*22a0*/  IADD3 R4, P2, R4, UR30, RZ ;  /* 0x0000001e04047c10 */ /* 0x000fe2000ff5e0ff */
[----:B------:R-:W-:Y:S01]  /*22b0*/  UIMAD UR4, UR19, UR4, URZ ;  /* 0x00000004130472a4 */ /* 0x000fe2000f8e023f */
[----:B------:R-:W-:Y:S01]  /*22c0*/  @!P5 LOP3.LUT R0, RZ, R12, RZ, 0x33, !PT ;  /* 0x0000000cff00d212 */ /* 0x000fe200078e33ff */
[----:B------:R-:W-:Y:S01]  /*22d0*/  IMAD R11, R2, UR7, R10 ;  /* 0x00000007020b7c24 */ /* 0x000fe2000f8e020a */
[----:B------:R-:W-:Y:S01]  /*22e0*/  IADD3 R12, P1, R132, UR12, RZ ;  /* 0x0000000c840c7c10 */ /* 0x000fe2000ff3e0ff */
[----:B------:R-:W-:Y:S01]  /*22f0*/  UIMAD UR5, UR24, UR5, UR4 ;  /* 0x00000005180572a4 */ /* 0x000fe2000f8e0204 */
[----:B------:R-:W-:Y:S01]  /*2300*/  SHF.R.S32.HI R10, RZ, 0x1f, R0 ;  /* 0x0000001fff0a7819 */ /* 0x000fe20000011400 */
[----:B------:R-:W-:Y:S01]  /*2310*/  VIADD R16, R2, 0x50 ;  /* 0x0000005002107836 */ /* 0x000fe20000000000 */
[----:B------:R-:W-:Y:S01]  /*2320*/  IADD3.X R5, R5, UR13, R11, P2, !PT ;  /* 0x0000000d05057c10 */ /* 0x000fe200097fe40b */
[----:B------:R-:W-:Y:S01]  /*2330*/  ULDC.64 UR12, c[0x0][0x260] ;  /* 0x00009800000c7ab9 */ /* 0x000fe20000000a00 */
[----:B------:R-:W-:Y:S01]  /*2340*/  IADD3.X R13, R133, UR10, RZ, P1, !PT ;  /* 0x0000000a850d7c10 */ /* 0x000fe20008ffe4ff */
[----:B------:R-:W-:Y:S01]  /*2350*/  ULDC.64 UR10, c[0x0][0x268] ;  /* 0x00009a00000a7ab9 */ /* 0x000fe20000000a00 */
[----:B------:R-:W-:Y:S01]  /*2360*/  IMAD.WIDE.U32 R30, R0, UR12, R8 ;  /* 0x0000000c001e7c25 */ /* 0x000fe2000f8e0008 */
[----:B------:R-:W-:Y:S01]  /*2370*/  ISETP.GE.AND P5, PT, R18, UR14, PT ;  /* 0x0000000e12007c0c */ /* 0x000fe2000bfa6270 */
[----:B------:R-:W-:-:S02]  /*2380*/  UMOV UR4, 0x400 ;  /* 0x0000040000047882 */ /* 0x000fc40000000000 */
[----:B------:R-:W-:Y:S01]  /*2390*/  IMAD.WIDE.U32 R26, R0, UR10, R4 ;  /* 0x0000000a001a7c25 */ /* 0x000fe2000f8e0004 */
[----:B------:R2:W-:Y:S01]  /*23a0*/  STL.64 [R1+0x38], R30 ;  /* 0x0000381e01007387 */ /* 0x0005e20000100a00 */
[----:B------:R-:W-:Y:S02]  /*23b0*/  R2P PR, R19, 0x6 ;  /* 0x0000000613007804 */ /* 0x000fe40000000000 */
[C---:B------:R-:W-:Y:S01]  /*23c0*/  IMAD R11, R10.reuse, UR12, RZ ;  /* 0x0000000c0a0b7c24 */ /* 0x040fe2000f8e02ff */
[----:B------:R2:W-:Y:S01]  /*23d0*/  STL.64 [R1+0x40], R26 ;  /* 0x0000401a01007387 */ /* 0x0005e20000100a00 */
[----:B------:R-:W-:Y:S01]  /*23e0*/  IMAD R8, R10, UR10, RZ ;  /* 0x0000000a0a087c24 */ /* 0x000fe2000f8e02ff */
[----:B-1----:R-:W-:Y:S01]  /*23f0*/  ULEA UR4, UR29, UR4, 0x18 ;  /* 0x000000041d047291 */ /* 0x002fe2000f8ec03f */
[----:B------:R-:W-:Y:S01]  /*2400*/  IMAD.WIDE.U32 R12, R14, UR24, R12 ;  /* 0x000000180e0c7c25 */ /* 0x000fe2000f8e000c */
[----:B------:R2:W-:Y:S03]  /*2410*/  STL [R1+0x10], R104 ;  /* 0x0000106801007387 */ /* 0x0005e60000100800 */
[C---:B------:R-:W-:Y:S01]  /*2420*/  IMAD R21, R0.reuse, UR13, R11 ;  /* 0x0000000d00157c24 */ /* 0x040fe2000f8e020b */
[----:B------:R-:W-:Y:S01]  /*2430*/  LEA R231, R231, UR4, 0x1 ;  /* 0x00000004e7e77c11 */ /* 0x000fe2000f8e08ff */
[----:B------:R-:W-:Y:S01]  /*2440*/  IMAD R22, R0, UR11, R8 ;  /* 0x0000000b00167c24 */ /* 0x000fe2000f8e0208 */
[----:B------:R-:W-:Y:S01]  /*2450*/  MOV R0, 0x20 ;  /* 0x0000002000007802 */ /* 0x000fe20000000f00 */
[----:B------:R-:W-:-:S02]  /*2460*/  IMAD.MOV.U32 R4, RZ, RZ, 0x10 ;  /* 0x00000010ff047424 */ /* 0x000fc400078e00ff */
[----:B------:R-:W-:Y:S01]  /*2470*/  VIADD R9, R13, UR5 ;  /* 0x000000050d097c36 */ /* 0x000fe20008000000 */
        /* <DEDUP_REMOVED lines=29> */
.L_x_1465:
[----:B------:R-:W-:Y:S05]  /*2650*/  BSYNC B0 ;  /* 0x0000000000007941 */ /* 0x000fea0003800000 */
.L_x_1464:
        /* <DEDUP_REMOVED lines=33> */
.L_x_1467:
[----:B------:R-:W-:Y:S05]  /*2870*/  BSYNC B0 ;  /* 0x0000000000007941 */ /* 0x000fea0003800000 */
.L_x_1466:
        /* <DEDUP_REMOVED lines=34> */
.L_x_1469:
[----:B------:R-:W-:Y:S05]  /*2aa0*/  BSYNC B0 ;  /* 0x0000000000007941 */ /* 0x000fea0003800000 */
.L_x_1468:
        /* <DEDUP_REMOVED lines=33> */
.L_x_1471:
[----:B------:R-:W-:Y:S05]  /*2cc0*/  BSYNC B0 ;  /* 0x0000000000007941 */ /* 0x000fea0003800000 */
.L_x_1470:
        /* <DEDUP_REMOVED lines=31> */
.L_x_1473:
[----:B------:R-:W-:Y:S05]  /*2ec0*/  BSYNC B0 ;  /* 0x0000000000007941 */ /* 0x000fea0003800000 */
.L_x_1472:
        /* <DEDUP_REMOVED lines=31> */
.L_x_1475:
[----:B------:R-:W-:Y:S05]  /*30c0*/  BSYNC B0 ;  /* 0x0000000000007941 */ /* 0x000fea0003800000 */
.L_x_1474:
        /* <DEDUP_REMOVED lines=31> */
.L_x_1477:
[----:B------:R-:W-:Y:S05]  /*32c0*/  BSYNC B0 ;  /* 0x0000000000007941 */ /* 0x000fea0003800000 */
.L_x_1476:
[----:B------:R-:W-:Y:S01]  /*32d0*/  USHF.L.U64.HI UR30, UR8, 0x5, UR9 ;  /* 0x00000005081e7899 */ /* 0x000fe20008010209 */
[----:B------:R-:W-:Y:S01]  /*32e0*/  BSSY B0, `(.L_x_1478) ;  /* 0x000001f000007945 */ /* 0x000fe20003800000 */
[----:B------:R-:W-:-:S03]  /*32f0*/  USHF.L.U32 UR31, UR8, 0x5, URZ ;  /* 0x00000005081f7899 */ /* 0x000fc6000800063f */
        /* <DEDUP_REMOVED lines=29> */
.L_x_1479:
[----:B------:R-:W-:Y:S05]  /*34d0*/  BSYNC B0 ;  /* 0x0000000000007941 */ /* 0x000fea0003800000 */
.L_x_1478:
[----:B------:R-:W-:Y:S01]  /*34e0*/  IMAD.IADD R99, R31, 0x1, R21 ;  /* 0x000000011f637824 */ /* 0x000fe200078e0215 */
[----:B------:R-:W-:Y:S01]  /*34f0*/  MOV R98, R30 ;  /* 0x0000001e00627202 */ /* 0x000fe20000000f00 */
[----:B------:R-:W-:Y:S01]  /*3500*/  USHF.R.S32.HI UR34, URZ, 0x1f, UR29 ;  /* 0x0000001f3f227899 */ /* 0x000fe2000801141d */
[----:B------:R-:W-:Y:S01]  /*3510*/  ISETP.GE.AND P0, PT, R2, UR5, PT ;  /* 0x0000000502007c0c */ /* 0x000fe2000bf06270 */
[----:B------:R-:W-:Y:S01]  /*3520*/  UIMAD UR10, UR30, UR29, URZ ;  /* 0x0000001d1e0a72a4 */ /* 0x000fe2000f8e023f */
[----:B------:R-:W-:Y:S01]  /*3530*/  IMAD.U32 R95, RZ, RZ, UR31 ;  /* 0x0000001fff5f7e24 */ /* 0x000fe2000f8e00ff */
[----:B------:R2:W-:Y:S01]  /*3540*/  STL.64 [R1+0x30], R98 ;  /* 0x0000306201007387 */ /* 0x0005e20000100a00 */
[----:B------:R-:W-:Y:S01]  /*3550*/  BSSY B0, `(.L_x_1480) ;  /* 0x000001a000007945 */ /* 0x000fe20003800000 */
[----:B------:R-:W-:Y:S01]  /*3560*/  UIMAD UR10, UR34, UR31, UR10 ;  /* 0x0000001f220a72a4 */ /* 0x000fe2000f8e020a */
[----:B-1----:R-:W-:Y:S01]  /*3570*/  IMAD.WIDE.U32 R6, R95, UR29, R98 ;  /* 0x0000001d5f067c25 */ /* 0x002fe2000f8e0062 */
[----:B------:R-:W-:-:S04]  /*3580*/  ISETP.GE.AND P3, PT, R18, UR5, PT ;  /* 0x0000000512007c0c */ /* 0x000fc8000bf66270 */
[----:B------:R-:W-:Y:S02]  /*3590*/  IADD3 R10, R7, UR10, RZ ;  /* 0x0000000a070a7c10 */ /* 0x000fe4000fffe0ff */
        /* <DEDUP_REMOVED lines=21> */
.L_x_1481:
[----:B------:R-:W-:Y:S05]  /*36f0*/  BSYNC B0 ;  /* 0x0000000000007941 */ /* 0x000fea0003800000 */
.L_x_1480:
        /* <DEDUP_REMOVED lines=26> */
.L_x_1483:
[----:B------:R-:W-:Y:S05]  /*38a0*/  BSYNC B0 ;  /* 0x0000000000007941 */ /* 0x000fea0003800000 */
.L_x_1482:
        /* <DEDUP_REMOVED lines=21> */
[----:B------:R-:W5:Y:S01]  /*3a00*/  @P0 MUFU.RCP R9, UR10 ;  /* 0x0000000a00090d08 */ /* 0x000f620008001000 */
[----:B------:R-:W-:Y:S01]  /*3a10*/  IMAD.SHL.U32 R3, R28, 0x40, RZ ;  /* 0x000000401c037824 */ /* 0x000fe200078e00ff */
[----:B------:R-:W-:Y:S01]  /*3a20*/  LEA.HI R5, R23, R10, RZ, 0x1 ;  /* 0x0000000a17057211 */ /* 0x000fe200078f08ff */
[----:B------:R-:W-:Y:S01]  /*3a30*/  IMAD.IADD R13, R27, 0x1, R22 ;  /* 0x000000011b0d7824 */ /* 0x000fe200078e0216 */
[----:B------:R-:W-:Y:S01]  /*3a40*/  ISETP.GE.AND P1, PT, R2, UR5, PT ;  /* 0x0000000502007c0c */ /* 0x000fe2000bf26270 */
[----:B------:R-:W-:Y:S01]  /*3a50*/  BAR.SYNC.DEFER_BLOCKING 0x0 ;  /* 0x0000000000007b1d */ /* 0x000fe20000010000 */
[----:B------:R-:W-:Y:S01]  /*3a60*/  LOP3.LUT R3, R3, 0x1c0, RZ, 0xc0, !PT ;  /* 0x000001c003037812 */ /* 0x000fe200078ec0ff */
[----:B------:R-:W-:Y:S01]  /*3a70*/  IMAD.MOV.U32 R12, RZ, RZ, R26 ;  /* 0x000000ffff0c7224 */ /* 0x000fe200078e001a */
[----:B------:R-:W-:Y:S01]  /*3a80*/  LOP3.LUT R5, R5, 0xfffffffe, RZ, 0xc0, !PT ;  /* 0xfffffffe05057812 */ /* 0x000fe200078ec0ff */
[----:B------:R-:W-:Y:S01]  /*3a90*/  USHF.L.U64.HI UR12, UR6, 0x5, UR7 ;  /* 0x00000005060c7899 */ /* 0x000fe20008010207 */
[----:B------:R-:W-:Y:S01]  /*3aa0*/  LEA.HI R96, R24, R97, RZ, 0x5 ;  /* 0x0000006118607211 */ /* 0x000fe200078f28ff */
[----:B------:R-:W-:Y:S01]  /*3ab0*/  USHF.L.U32 UR13, UR6, 0x5, URZ ;  /* 0x00000005060d7899 */ /* 0x000fe2000800063f */
[----:B------:R-:W-:Y:S01]  /*3ac0*/  BSSY B0, `(.L_x_1484) ;  /* 0x0000035000007945 */ /* 0x000fe20003800000 */
[----:B------:R2:W-:Y:S01]  /*3ad0*/  STL.64 [R1+0x18], R12 ;  /* 0x0000180c01007387 */ /* 0x0005e20000100a00 */
[----:B------:R-:W-:Y:S01]  /*3ae0*/  UIMAD UR10, UR12, UR29, URZ ;  /* 0x0000001d0c0a72a4 */ /* 0x000fe2000f8e023f */
[----:B------:R-:W-:Y:S01]  /*3af0*/  SHF.R.S32.HI R94, RZ, 0x5, R96 ;  /* 0x00000005ff5e7819 */ /* 0x000fe20000011460 */
[----:B------:R-:W-:Y:S01]  /*3b00*/  UMOV UR19, URZ ;  /* 0x0000003f00137c82 */ /* 0x000fe20008000000 */
[----:B------:R-:W-:Y:S01]  /*3b10*/  ISETP.GE.AND P3, PT, R18, UR5, PT ;  /* 0x0000000512007c0c */ /* 0x000fe2000bf66270 */
[----:B------:R-:W-:Y:S01]  /*3b20*/  UIMAD UR10, UR34, UR13, UR10 ;  /* 0x0000000d220a72a4 */ /* 0x000fe2000f8e020a */
[----:B-1----:R-:W-:Y:S01]  /*3b30*/  IMAD.SHL.U32 R6, R2, 0x8, RZ ;  /* 0x0000000802067824 */ /* 0x002fe200078e00ff */
[----:B------:R-:W-:-:S04]  /*3b40*/  SHF.R.U32.HI R2, RZ, 0x3, R3 ;  /* 0x00000003ff027819 */ /* 0x000fc80000011603 */
[----:B------:R-:W-:Y:S01]  /*3b50*/  LOP3.LUT R7, R3, 0x8, R6, 0xf8, !PT ;  /* 0x0000000803077812 */ /* 0x000fe200078ef806 */
[----:B------:R-:W-:Y:S01]  /*3b60*/  IMAD.IADD R3, R10, 0x1, -R5 ;  /* 0x000000010a037824 */ /* 0x000fe200078e0a05 */
[----:B------:R2:W-:Y:S01]  /*3b70*/  @P1 STS.128 [R231+0xa000], RZ ;  /* 0x00a000ffe7001388 */ /* 0x0005e20000000c00 */
[----:B------:R-:W-:Y:S01]  /*3b80*/  IMAD.SHL.U32 R6, R19, 0x40, RZ ;  /* 0x0000004013067824 */ /* 0x000fe200078e00ff */
[----:B------:R-:W-:Y:S01]  /*3b90*/  LOP3.LUT R7, R7, R2, RZ, 0x3c, !PT ;  /* 0x0000000207077212 */ /* 0x000fe200078e3cff */
[----:B------:R-:W-:Y:S01]  /*3ba0*/  IMAD.SHL.U32 R5, R3, 0x8, RZ ;  /* 0x0000000803057824 */ /* 0x000fe200078e00ff */
[----:B------:R2:W-:Y:S02]  /*3bb0*/  @P1 STS.128 [R231+0xb000], RZ ;  /* 0x00b000ffe7001388 */ /* 0x0005e40000000c00 */
[----:B------:R-:W-:-:S04]  /*3bc0*/  LOP3.LUT R2, R6, 0x1c0, RZ, 0xc0, !PT ;  /* 0x000001c006027812 */ /* 0x000fc800078ec0ff */
[----:B------:R-:W-:Y:S02]  /*3bd0*/  LOP3.LUT R6, R2, 0x8, R5, 0xf8, !PT ;  /* 0x0000000802067812 */ /* 0x000fe400078ef805 */
[----:B------:R-:W-:Y:S01]  /*3be0*/  SHF.R.U32.HI R5, RZ, 0x3, R2 ;  /* 0x00000003ff057819 */ /* 0x000fe20000011602 */
[----:B------:R-:W-:-:S03]  /*3bf0*/  IMAD R2, R3, 0x200, R7 ;  /* 0x0000020003027824 */ /* 0x000fc600078e0207 */
[----:B------:R-:W-:Y:S01]  /*3c00*/  LOP3.LUT R92, R6, R5, RZ, 0x3c, !PT ;  /* 0x00000005065c7212 */ /* 0x000fe200078e3cff */
[----:B------:R-:W-:Y:S01]  /*3c10*/  IMAD.U32 R6, RZ, RZ, UR29 ;  /* 0x0000001dff067e24 */ /* 0x000fe2000f8e00ff */
[----:B------:R-:W-:-:S03]  /*3c20*/  LEA R216, R2, UR4, 0x1 ;  /* 0x0000000402d87c11 */ /* 0x000fc6000f8e08ff */
[----:B------:R-:W-:-:S04]  /*3c30*/  IMAD.WIDE.U32 R6, R6, UR13, R12 ;  /* 0x0000000d06067c25 */ /* 0x000fc8000f8e000c */
[----:B------:R-:W-:Y:S02]  /*3c40*/  VIADD R2, R7, UR10 ;  /* 0x0000000a07027c36 */ /* 0x000fe40008000000 */
[----:B-----5:R-:W-:Y:S01]  /*3c50*/  @P0 FMUL.FTZ R9, R8, R9 ;  /* 0x0000000908090220 */ /* 0x020fe20000410000 */
[----:B------:R-:W-:-:S04]  /*3c60*/  IMAD.SHL.U32 R8, R20, 0x40, RZ ;  /* 0x0000004014087824 */ /* 0x000fc800078e00ff */
[----:B------:R-:W-:Y:S02]  /*3c70*/  @P0 R2UR UR11, R9 ;  /* 0x00000000090b02ca */ /* 0x000fe400000e0000 */
        /* <DEDUP_REMOVED lines=25> */
.L_x_1485:
[----:B------:R-:W-:Y:S05]  /*3e10*/  BSYNC B0 ;  /* 0x0000000000007941 */ /* 0x000fea0003800000 */
.L_x_1484:
        /* <DEDUP_REMOVED lines=29> */
.L_x_1487:
[----:B------:R-:W-:Y:S05]  /*3ff0*/  BSYNC B0 ;  /* 0x0000000000007941 */ /* 0x000fea0003800000 */
.L_x_1486:
[----:B------:R-:W-:Y:S01]  /*4000*/  LDSM.16.M88.4 R20, [R216+0x8000] ;  /* 0x00800000d814783b */ /* 0x000fe20000000200 */
[----:B------:R-:W-:Y:S01]  /*4010*/  R2P PR, R28, 0x6 ;  /* 0x000000061c007804 */ /* 0x000fe20000000000 */
[C---:B-12---:R-:W-:Y:S01]  /*4020*/  VIADD R2, R216.reuse, 0x8000 ;  /* 0x00008000d8027836 */ /* 0x046fe20000000000 */
        /* <DEDUP_REMOVED lines=9> */
[----:B------:R-:W5:Y:S01]  /*40c0*/  LDSM.16.M88.4 R16, [R218] ;  /* 0x00000000da10783b */ /* 0x000f620000000200 */
[----:B------:R-:W-:Y:S01]  /*40d0*/  IMAD.U32 R7, RZ, RZ, UR25 ;  /* 0x00000019ff077e24 */ /* 0x000fe2000f8e00ff */
[----:B------:R-:W-:Y:S01]  /*40e0*/  UISETP.GT.AND UP0, UPT, UR29, UR15, UPT ;  /* 0x0000000f1d00728c */ /* 0x000fe2000bf04270 */
[----:B------:R-:W-:Y:S01]  /*40f0*/  @P1 VIADD R227, R2, 0xffffffe0 ;  /* 0xffffffe002e31836 */ /* 0x000fe20000000000 */
[----:B---34-:R-:W-:Y:S01]  /*4100*/  LDSM.16.M88.4 R12, [R220+0x2000] ;  /* 0x00200000dc0c783b */ /* 0x018fe20000000200 */
[----:B------:R-:W-:-:S02]  /*4110*/  IMAD.MOV.U32 R2, RZ, RZ, 0x40 ;  /* 0x00000040ff027424 */ /* 0x000fc400078e00ff */
[----:B------:R-:W-:Y:S01]  /*4120*/  IMAD.U32 R6, RZ, RZ, UR28 ;  /* 0x0000001cff067e24 */ /* 0x000fe2000f8e00ff */
[----:B------:R-:W3:Y:S01]  /*4130*/  LDSM.16.M88.4 R36, [R227] ;  /* 0x00000000e324783b */ /* 0x000ee20000000200 */
[C---:B------:R-:W-:Y:S01]  /*4140*/  VIADD R230, R227.reuse, 0x800 ;  /* 0x00000800e3e67836 */ /* 0x040fe20000000000 */
[----:B------:R-:W-:Y:S01]  /*4150*/  SEL R2, R2, 0xffffffc0, !P2 ;  /* 0xffffffc002027807 */ /* 0x000fe20005000000 */
[C---:B------:R-:W-:Y:S01]  /*4160*/  VIADD R229, R227.reuse, 0x1000 ;  /* 0x00001000e3e57836 */ /* 0x040fe20000000000 */
[----:B------:R-:W4:Y:S01]  /*4170*/  LDSM.16.M88.4 R40, [R227+0x800] ;  /* 0x00080000e328783b */ /* 0x000f220000000200 */
[----:B------:R-:W-:Y:S02]  /*4180*/  VIADD R228, R227, 0x1800 ;  /* 0x00001800e3e47836 */ /* 0x000fe40000000000 */
[----:B------:R-:W-:Y:S01]  /*4190*/  IMAD.IADD R224, R216, 0x1, R2 ;  /* 0x00000001d8e07824 */ /* 0x000fe200078e0202 */
[----:B------:R-:W4:Y:S01]  /*41a0*/  LDSM.16.M88.4 R32, [R220] ;  /* 0x00000000dc20783b */ /* 0x000f220000000200 */
[----:B------:R-:W-:Y:S01]  /*41b0*/  IMAD.IADD R223, R2, 0x1, R227 ;  /* 0x0000000102df7824 */ /* 0x000fe200078e02e3 */
[----:B------:R-:W-:-:S02]  /*41c0*/  LOP3.LUT R2, R96, 0xffffffe0, RZ, 0xc0, !PT ;  /* 0xffffffe060027812 */ /* 0x000fc400078ec0ff */
[----:B------:R-:W-:Y:S03]  /*41d0*/  LDSM.16.M88.4 R68, [R224+0x8800] ;  /* 0x00880000e044783b */ /* 0x000fe60000000200 */
[C---:B------:R-:W-:Y:S01]  /*41e0*/  IMAD.IADD R2, R97.reuse, 0x1, -R2 ;  /* 0x0000000161027824 */ /* 0x040fe200078e0a02 */
[----:B------:R-:W-:Y:S01]  /*41f0*/  LDSM.16.M88.4 R28, [R226] ;  /* 0x00000000e21c783b */ /* 0x000fe20000000200 */
[----:B------:R-:W-:-:S03]  /*4200*/  IMAD.SHL.U32 R97, R97, 0x2, RZ ;  /* 0x0000000261617824 */ /* 0x000fc600078e00ff */
[----:B------:R-:W-:Y:S01]  /*4210*/  SHF.R.S32.HI R3, RZ, 0x1f, R2 ;  /* 0x0000001fff037819 */ /* 0x000fe20000011402 */
[----:B------:R-:W0:Y:S01]  /*4220*/  LDGDEPBAR ;  /* 0x00000000000079af */ /* 0x000e220000000000 */
[----:B------:R-:W-:Y:S01]  /*4230*/  LOP3.LUT R251, R97, 0x6, RZ, 0xc0, !PT ;  /* 0x0000000661fb7812 */ /* 0x000fe200078ec0ff */
[C---:B-1----:R-:W-:Y:S01]  /*4240*/  HMMA.16816.F32 R56, R8.reuse, R20, RZ ;  /* 0x000000140838723c */ /* 0x042fe200000018ff */
[----:B------:R-:W-:Y:S02]  /*4250*/  LEA.HI R2, R3, R2, RZ, 0x2 ;  /* 0x0000000203027211 */ /* 0x000fe400078f10ff */
[----:B------:R-:W-:Y:S02]  /*4260*/  LEA R3, R94, UR23, 0x4 ;  /* 0x000000175e037c11 */ /* 0x000fe4000f8e20ff */
[----:B------:R-:W-:Y:S01]  /*4270*/  SHF.R.S32.HI R2, RZ, 0x2, R2 ;  /* 0x00000002ff027819 */ /* 0x000fe20000011402 */
[C---:B------:R-:W-:Y:S04]  /*4280*/  HMMA.16816.F32 R52, R8.reuse, R22, RZ ;  /* 0x000000160834723c */ /* 0x040fe800000018ff */
[----:B------:R-:W-:Y:S01]  /*4290*/  IMAD.IADD R5, R2, 0x1, R3 ;  /* 0x0000000102057824 */ /* 0x000fe200078e0203 */
[----:B------:R-:W-:Y:S01]  /*42a0*/  LOP3.LUT R2, R92, R93, RZ, 0xfc, !PT ;  /* 0x0000005d5c027212 */ /* 0x000fe200078efcff */
[----:B--2---:R-:W-:Y:S01]  /*42b0*/  HMMA.16816.F32 R44, R8, R26, RZ ;  /* 0x0000001a082c723c */ /* 0x004fe200000018ff */
[----:B------:R-:W-:-:S02]  /*42c0*/  IMAD.U32 R3, RZ, RZ, UR29 ;  /* 0x0000001dff037e24 */ /* 0x000fc4000f8e00ff */
[C---:B------:R-:W-:Y:S01]  /*42d0*/  VIADD R232, R5.reuse, UR28 ;  /* 0x0000001c05e87c36 */ /* 0x040fe20008000000 */
[----:B------:R-:W-:Y:S01]  /*42e0*/  VIADDMNMX R243, R5, UR5, R7, PT ;  /* 0x0000000505f37c46 */ /* 0x000fe2000b800107 */
[----:B------:R-:W-:Y:S01]  /*42f0*/  IMAD R3, R3, 0x20, R251 ;  /* 0x0000002003037824 */ /* 0x000fe200078e02fb */
[----:B-----5:R-:W-:Y:S01]  /*4300*/  HMMA.16816.F32 R64, R16, R20, RZ ;  /* 0x000000141040723c */ /* 0x020fe200000018ff */
[----:B------:R-:W-:Y:S02]  /*4310*/  IADD3 R237, R6, 0x8, R5 ;  /* 0x0000000806ed7810 */ /* 0x000fe40007ffe005 */
[----:B------:R-:W-:Y:S01]  /*4320*/  IMAD.IADD R7, R232, 0x1, -R3 ;  /* 0x00000001e8077824 */ /* 0x000fe200078e0a03 */
[C-C-:B------:R-:W-:Y:S02]  /*4330*/  IADD3 R238, R6.reuse, 0x40, R5.reuse ;  /* 0x0000004006ee7810 */ /* 0x140fe40007ffe005 */
[----:B------:R-:W-:Y:S01]  /*4340*/  HMMA.16816.F32 R48, R8, R24, RZ ;  /* 0x000000180830723c */ /* 0x000fe200000018ff */
[----:B------:R-:W-:Y:S01]  /*4350*/  LDSM.16.M88.4 R8, [R226+0x2000] ;  /* 0x00200000e208783b */ /* 0x000fe20000000200 */
[----:B------:R-:W-:Y:S01]  /*4360*/  IADD3 R239, R6, 0x48, R5 ;  /* 0x0000004806ef7810 */ /* 0x000fe20007ffe005 */
[----:B------:R-:W-:Y:S01]  /*4370*/  IMAD.IADD R6, R237, 0x1, -R3 ;  /* 0x00000001ed067824 */ /* 0x000fe200078e0a03 */
[----:B------:R-:W-:-:S02]  /*4380*/  VIADDMNMX R236, R232, -UR21, RZ, !PT ;  /* 0x80000015e8ec7c46 */ /* 0x000fc4000f8001ff */
[C---:B------:R-:W-:Y:S01]  /*4390*/  HMMA.16816.F32 R60, R16.reuse, R22, RZ ;  /* 0x00000016103c723c */ /* 0x040fe200000018ff */
[----:B------:R-:W1:Y:S01]  /*43a0*/  LDSM.16.M88.4 R20, [R224+0x8000] ;  /* 0x00800000e014783b */ /* 0x000e620000000200 */
[----:B------:R-:W-:Y:S02]  /*43b0*/  IABS R6, R6 ;  /* 0x0000000600067213 */ /* 0x000fe40000000000 */
[----:B------:R-:W-:Y:S02]  /*43c0*/  VIADDMNMX R235, R237, -UR21, RZ, !PT ;  /* 0x80000015edeb7c46 */ /* 0x000fe4000f8001ff */
[C---:B------:R-:W-:Y:S01]  /*43d0*/  HMMA.16816.F32 R76, R16.reuse, R24, RZ ;  /* 0x00000018104c723c */ /* 0x040fe200000018ff */
[----:B------:R-:W-:Y:S02]  /*43e0*/  VIADDMNMX R234, R238, -UR21, RZ, !PT ;  /* 0x80000015eeea7c46 */ /* 0x000fe4000f8001ff */
[----:B------:R-:W-:Y:S02]  /*43f0*/  VIADDMNMX R233, R239, -UR21, RZ, !PT ;  /* 0x80000015efe97c46 */ /* 0x000fe4000f8001ff */
[C---:B------:R-:W-:Y:S01]  /*4400*/  ISETP.GE.AND P1, PT, R3.reuse, R243, PT ;  /* 0x000000f30300720c */ /* 0x040fe20003f26270 */
[----:B------:R-:W-:Y:S01]  /*4410*/  HMMA.16816.F32 R88, R16, R26, RZ ;  /* 0x0000001a1058723c */ /* 0x000fe200000018ff */
[----:B------:R-:W-:Y:S02]  /*4420*/  LDSM.16.M88.4 R16, [R223] ;  /* 0x00000000df10783b */ /* 0x000fe40000000200 */
[----:B------:R-:W-:-:S02]  /*4430*/  ISETP.LT.OR P1, PT, R3, R236, P1 ;  /* 0x000000ec0300720c */ /* 0x000fc40000f21670 */
[----:B------:R-:W-:Y:S01]  /*4440*/  LDSM.16.M88.4 R24, [R225] ;  /* 0x00000000e118783b */ /* 0x000fe20000000200 */
[C---:B---3--:R-:W-:Y:S06]  /*4450*/  HMMA.16816.F32 R84, R12.reuse, R36, R56 ;  /* 0x000000240c54723c */ /* 0x048fec0000001838 */
[C---:B------:R-:W-:Y:S06]  /*4460*/  HMMA.16816.F32 R72, R12.reuse, R38, R52 ;  /* 0x000000260c48723c */ /* 0x040fec0000001834 */
[----:B----4-:R-:W-:Y:S06]  /*4470*/  HMMA.16816.F32 R52, R12, R42, R44 ;  /* 0x0000002a0c34723c */ /* 0x010fec000000182c */
[----:B------:R-:W-:Y:S06]  /*4480*/  HMMA.16816.F32 R44, R32, R36, R64 ;  /* 0x00000024202c723c */ /* 0x000fec0000001840 */
[----:B------:R-:W-:Y:S01]  /*4490*/  HMMA.16816.F32 R80, R12, R40, R48 ;  /* 0x000000280c50723c */ /* 0x000fe20000001830 */
[----:B------:R-:W2:Y:S04]  /*44a0*/  LDSM.16.M88.4 R12, [R225+0x2000] ;  /* 0x00200000e10c783b */ /* 0x000ea80000000200 */
[----:B------:R-:W3:Y:S01]  /*44b0*/  LDSM.16.M88.4 R48, [R223+0x800] ;  /* 0x00080000df30783b */ /* 0x000ee20000000200 */
[C---:B------:R-:W-:Y:S06]  /*44c0*/  HMMA.16816.F32 R36, R32.reuse, R38, R60 ;  /* 0x000000262024723c */ /* 0x040fec000000183c */
[C---:B------:R-:W-:Y:S06]  /*44d0*/  HMMA.16816.F32 R56, R32.reuse, R40, R76 ;  /* 0x000000282038723c */ /* 0x040fec000000184c */
[----:B------:R-:W-:Y:S06]  /*44e0*/  HMMA.16816.F32 R60, R32, R42, R88 ;  /* 0x0000002a203c723c */ /* 0x000fec0000001858 */
[C---:B-1----:R-:W-:Y:S06]  /*44f0*/  HMMA.16816.F32 R64, R8.reuse, R20, R84 ;  /* 0x000000140840723c */ /* 0x042fec0000001854 */
[C---:B------:R-:W-:Y:S06]  /*4500*/  HMMA.16816.F32 R52, R8.reuse, R70, R52 ;  /* 0x000000460834723c */ /* 0x040fec0000001834 */
[C---:B------:R-:W-:Y:S06]  /*4510*/  HMMA.16816.F32 R76, R8.reuse, R68, R80 ;  /* 0x00000044084c723c */ /* 0x040fec0000001850 */
[----:B------:R-:W-:Y:S01]  /*4520*/  HMMA.16816.F32 R72, R8, R22, R72 ;  /* 0x000000160848723c */ /* 0x000fe20000001848 */
[----:B------:R-:W-:Y:S05]  /*4530*/  LDSM.16.M88.4 R8, [R218+0x6000] ;  /* 0x00600000da08783b */ /* 0x000fea0000000200 */
[C---:B------:R-:W-:Y:S01]  /*4540*/  HMMA.16816.F32 R40, R28.reuse, R20, R44 ;  /* 0x000000141c28723c */ /* 0x040fe2000000182c */
[----:B------:R-:W-:Y:S05]  /*4550*/  LDSM.16.M88.4 R44, [R216+0x9800] ;  /* 0x00980000d82c783b */ /* 0x000fea0000000200 */
[C---:B------:R-:W-:Y:S01]  /*4560*/  HMMA.16816.F32 R32, R28.reuse, R22, R36 ;  /* 0x000000161c20723c */ /* 0x040fe20000001824 */
[----:B------:R-:W1:Y:S04]  /*4570*/  LDSM.16.M88.4 R36, [R216+0x9000] ;  /* 0x00900000d824783b */ /* 0x000e680000000200 */
[----:B------:R-:W4:Y:S01]  /*4580*/  LDSM.16.M88.4 R20, [R218+0x4000] ;  /* 0x00400000da14783b */ /* 0x000f220000000200 */
[C---:B------:R-:W-:Y:S06]  /*4590*/  HMMA.16816.F32 R56, R28.reuse, R68, R56 ;  /* 0x000000441c38723c */ /* 0x040fec0000001838 */
[----:B------:R-:W-:Y:S01]  /*45a0*/  HMMA.16816.F32 R68, R28, R70, R60 ;  /* 0x000000461c44723c */ /* 0x000fe2000000183c */
[----:B------:R-:W-:Y:S05]  /*45b0*/  LDSM.16.M88.4 R28, [R220+0x4000] ;  /* 0x00400000dc1c783b */ /* 0x000fea0000000200 */
[C---:B--2---:R-:W-:Y:S06]  /*45c0*/  HMMA.16816.F32 R64, R12.reuse, R16, R64 ;  /* 0x000000100c40723c */ /* 0x044fec0000001840 */
[C---:B---3--:R-:W-:Y:S06]  /*45d0*/  HMMA.16816.F32 R60, R12.reuse, R50, R52 ;  /* 0x000000320c3c723c */ /* 0x048fec0000001834 */
[C---:B------:R-:W-:Y:S06]  /*45e0*/  HMMA.16816.F32 R72, R12.reuse, R18, R72 ;  /* 0x000000120c48723c */ /* 0x040fec0000001848 */
[----:B------:R-:W-:Y:S06]  /*45f0*/  HMMA.16816.F32 R76, R12, R48, R76 ;  /* 0x000000300c4c723c */ /* 0x000fec000000184c */
[C---:B------:R-:W-:Y:S01]  /*4600*/  HMMA.16816.F32 R52, R24.reuse, R16, R40 ;  /* 0x000000101834723c */ /* 0x040fe20000001828 */
[----:B------:R-:W-:Y:S05]  /*4610*/  LDSM.16.M88.4 R40, [R227+0x1800] ;  /* 0x00180000e328783b */ /* 0x000fea0000000200 */
[C---:B------:R-:W-:Y:S01]  /*4620*/  HMMA.16816.F32 R84, R24.reuse, R18, R32 ;  /* 0x000000121854723c */ /* 0x040fe20000001820 */
[----:B------:R-:W-:Y:S04]  /*4630*/  LDSM.16.M88.4 R16, [R220+0x6000] ;  /* 0x00600000dc10783b */ /* 0x000fe80000000200 */
[----:B------:R-:W2:Y:S01]  /*4640*/  LDSM.16.M88.4 R32, [R227+0x1000] ;  /* 0x00100000e320783b */ /* 0x000ea20000000200 */
        /* <DEDUP_REMOVED lines=8> */
[C---:B----4-:R-:W-:Y:S01]  /*46d0*/  HMMA.16816.F32 R56, R20.reuse, R36, R52 ;  /* 0x000000241438723c */ /* 0x050fe20000001834 */
[----:B------:R-:W1:Y:S05]  /*46e0*/  LDSM.16.M88.4 R52, [R224+0x9000] ;  /* 0x00900000e034783b */ /* 0x000e6a0000000200 */
[C---:B------:R-:W-:Y:S06]  /*46f0*/  HMMA.16816.F32 R84, R20.reuse, R38, R84 ;  /* 0x000000261454723c */ /* 0x040fec0000001854 */
[C---:B------:R-:W-:Y:S01]  /*4700*/  HMMA.16816.F32 R36, R20.reuse, R44, R12 ;  /* 0x0000002c1424723c */ /* 0x040fe2000000180c */
[----:B------:R-:W3:Y:S05]  /*4710*/  LDSM.16.M88.4 R12, [R226+0x4000] ;  /* 0x00400000e20c783b */ /* 0x000eea0000000200 */
[----:B------:R-:W-:Y:S01]  /*4720*/  HMMA.16816.F32 R44, R20, R46, R24 ;  /* 0x0000002e142c723c */ /* 0x000fe20000001818 */
[----:B------:R-:W-:Y:S05]  /*4730*/  LDSM.16.M88.4 R24, [R223+0x1000] ;  /* 0x00100000df18783b */ /* 0x000fea0000000200 */
[C---:B--2---:R-:W-:Y:S06]  /*4740*/  HMMA.16816.F32 R20, R16.reuse, R32, R64 ;  /* 0x000000201014723c */ /* 0x044fec0000001840 */
[C---:B------:R-:W-:Y:S06]  /*4750*/  HMMA.16816.F32 R80, R16.reuse, R34, R72 ;  /* 0x000000221050723c */ /* 0x040fec0000001848 */
[C---:B------:R-:W-:Y:S06]  /*4760*/  HMMA.16816.F32 R76, R16.reuse, R40, R68 ;  /* 0x00000028104c723c */ /* 0x040fec0000001844 */
[----:B------:R-:W-:Y:S01]  /*4770*/  HMMA.16816.F32 R68, R16, R42, R60 ;  /* 0x0000002a1044723c */ /* 0x000fe2000000183c */
[----:B------:R-:W2:Y:S05]  /*4780*/  LDSM.16.M88.4 R16, [R225+0x6000] ;  /* 0x00600000e110783b */ /* 0x000eaa0000000200 */
[C---:B------:R-:W-:Y:S01]  /*4790*/  HMMA.16816.F32 R64, R28.reuse, R32, R56 ;  /* 0x000000201c40723c */ /* 0x040fe20000001838 */
[----:B------:R-:W4:Y:S05]  /*47a0*/  LDSM.16.M88.4 R56, [R223+0x1800] ;  /* 0x00180000df38783b */ /* 0x000f2a0000000200 */
[C---:B------:R-:W-:Y:S06]  /*47b0*/  HMMA.16816.F32 R72, R28.reuse, R34, R84 ;  /* 0x000000221c48723c */ /* 0x040fec0000001854 */
[C---:B------:R-:W-:Y:S06]  /*47c0*/  HMMA.16816.F32 R60, R28.reuse, R40, R36 ;  /* 0x000000281c3c723c */ /* 0x040fec0000001824 */
[----:B------:R-:W-:Y:S06]  /*47d0*/  HMMA.16816.F32 R44, R28, R42, R44 ;  /* 0x0000002a1c2c723c */ /* 0x000fec000000182c */
[----:B-1----:R-:W-:Y:S01]  /*47e0*/  HMMA.16816.F32 R28, R8, R52, R20 ;  /* 0x00000034081c723c */ /* 0x002fe20000001814 */
[----:B------:R-:W1:Y:S01]  /*47f0*/  LDSM.16.M88.4 R20, [R225+0x4000] ;  /* 0x00400000e114783b */ /* 0x000e620000000200 */
[----:B------:R-:W-:-:S04]  /*4800*/  DEPBAR.LE SB0, 0x0 ;  /* 0x000080000000791a */ /* 0x000fc80000000000 */
[C---:B------:R-:W-:Y:S06]  /*4810*/  HMMA.16816.F32 R32, R8.reuse, R54, R80 ;  /* 0x000000360820723c */ /* 0x040fec0000001850 */
[C---:B------:R-:W-:Y:S06]  /*4820*/  HMMA.16816.F32 R40, R8.reuse, R48, R76 ;  /* 0x000000300828723c */ /* 0x040fec000000184c */
[----:B------:R-:W-:Y:S06]  /*4830*/  HMMA.16816.F32 R8, R8, R50, R68 ;  /* 0x000000320808723c */ /* 0x000fec0000001844 */
[----:B---3--:R-:W-:Y:S06]  /*4840*/  HMMA.16816.F32 R36, R12, R52, R64 ;  /* 0x000000340c24723c */ /* 0x008fec0000001840 */
[----:B--2---:R-:W-:Y:S06]  /*4850*/  HMMA.16816.F32 R28, R16, R24, R28 ;  /* 0x00000018101c723c */ /* 0x004fec000000181c */
[C---:B------:R-:W-:Y:S06]  /*4860*/  HMMA.16816.F32 R60, R12.reuse, R48, R60 ;  /* 0x000000300c3c723c */ /* 0x040fec000000183c */
[----:B------:R-:W-:Y:S06]  /*4870*/  HMMA.16816.F32 R44, R12, R50, R44 ;  /* 0x000000320c2c723c */ /* 0x000fec000000182c */
[----:B----4-:R-:W-:Y:S06]  /*4880*/  HMMA.16816.F32 R48, R16, R58, R8 ;  /* 0x0000003a1030723c */ /* 0x010fec0000001808 */
[----:B-1----:R-:W-:Y:S01]  /*4890*/  HMMA.16816.F32 R36, R20, R24, R36 ;  /* 0x000000181424723c */ /* 0x002fe20000001824 */
[----:B------:R-:W-:Y:S01]  /*48a0*/  IMAD.U32 R9, RZ, RZ, UR5 ;  /* 0x00000005ff097e24 */ /* 0x000fe2000f8e00ff */
[----:B------:R-:W-:Y:S01]  /*48b0*/  IABS R8, R7 ;  /* 0x0000000700087213 */ /* 0x000fe20000000000 */
[----:B------:R-:W-:-:S03]  /*48c0*/  IMAD.IADD R7, R238, 0x1, -R3 ;  /* 0x00000001ee077824 */ /* 0x000fc600078e0a03 */
[----:B------:R-:W-:Y:S01]  /*48d0*/  HMMA.16816.F32 R52, R12, R54, R72 ;  /* 0x000000360c34723c */ /* 0x000fe20000001848 */
[C-C-:B------:R-:W-:Y:S02]  /*48e0*/  IADD3 R11, R9.reuse, 0x8, R5.reuse ;  /* 0x00000008090b7810 */ /* 0x140fe40007ffe005 */
[--C-:B------:R-:W-:Y:S02]  /*48f0*/  IADD3 R10, R9, 0x48, R5.reuse ;  /* 0x00000048090a7810 */ /* 0x100fe40007ffe005 */
[----:B------:R-:W-:Y:S01]  /*4900*/  VIMNMX R242, R11, UR25, PT ;  /* 0x000000190bf27c48 */ /* 0x000fe2000bfe0100 */
[C---:B------:R-:W-:Y:S01]  /*4910*/  HMMA.16816.F32 R32, R16.reuse, R26, R32 ;  /* 0x0000001a1020723c */ /* 0x040fe20000001820 */
[----:B------:R-:W-:Y:S02]  /*4920*/  IADD3 R12, R9, 0x40, R5 ;  /* 0x00000040090c7810 */ /* 0x000fe40007ffe005 */
[----:B------:R-:W-:Y:S01]  /*4930*/  IABS R5, R7 ;  /* 0x0000000700057213 */ /* 0x000fe20000000000 */
[----:B------:R-:W-:Y:S01]  /*4940*/  IMAD.MOV.U32 R7, RZ, RZ, R6 ;  /* 0x000000ffff077224 */ /* 0x000fe200078e0006 */
[----:B------:R-:W-:Y:S01]  /*4950*/  I2FP.F32.S32 R9, R8 ;  /* 0x0000000800097245 */ /* 0x000fe20000201400 */
[-C--:B------:R-:W-:Y:S01]  /*4960*/  HMMA.16816.F32 R40, R16, R56.reuse, R40 ;  /* 0x000000381028723c */ /* 0x080fe20000001828 */
[----:B------:R-:W-:Y:S01]  /*4970*/  VIMNMX R241, R12, UR25, PT ;  /* 0x000000190cf17c48 */ /* 0x000fe2000bfe0100 */
[----:B------:R-:W-:Y:S01]  /*4980*/  IMAD.MOV.U32 R6, RZ, RZ, R5 ;  /* 0x000000ffff067224 */ /* 0x000fe200078e0005 */
[----:B------:R-:W-:Y:S01]  /*4990*/  I2FP.F32.S32 R8, R7 ;  /* 0x0000000700087245 */ /* 0x000fe20000201400 */
[----:B------:R-:W-:Y:S01]  /*49a0*/  VIADD R5, R3, 0x1 ;  /* 0x0000000103057836 */ /* 0x000fe20000000000 */
[----:B------:R-:W-:Y:S01]  /*49b0*/  VIMNMX R240, R10, UR25, PT ;  /* 0x000000190af07c48 */ /* 0x000fe2000bfe0100 */
[C---:B------:R-:W-:Y:S01]  /*49c0*/  HMMA.16816.F32 R60, R20.reuse, R56, R60 ;  /* 0x00000038143c723c */ /* 0x040fe2000000183c */
[----:B------:R-:W-:Y:S01]  /*49d0*/  I2FP.F32.S32 R7, R6 ;  /* 0x0000000600077245 */ /* 0x000fe20000201400 */
[----:B------:R-:W-:Y:S01]  /*49e0*/  IMAD.IADD R6, R232, 0x1, -R5 ;  /* 0x00000001e8067824 */ /* 0x000fe200078e0a05 */
[----:B------:R-:W-:Y:S01]  /*49f0*/  ISETP.GE.AND P0, PT, R5, R243, PT ;  /* 0x000000f30500720c */ /* 0x000fe20003f06270 */
[----:B------:R-:W-:Y:S01]  /*4a00*/  FFMA.FTZ R18, R9, -UR19, R36 ;  /* 0x8000001309127c23 */ /* 0x000fe20008010024 */
[----:B------:R-:W-:Y:S01]  /*4a10*/  ISETP.GE.AND P4, PT, R5, R242, PT ;  /* 0x000000f20500720c */ /* 0x000fe20003f86270 */
[----:B------:R-:W-:Y:S01]  /*4a20*/  FFMA.FTZ R17, R7, -UR19, R28 ;  /* 0x8000001307117c23 */ /* 0x000fe2000801001c */
[----:B------:R-:W-:Y:S01]  /*4a30*/  IABS R7, R6 ;  /* 0x0000000600077213 */ /* 0x000fe20000000000 */
[----:B------:R-:W-:Y:S01]  /*4a40*/  IMAD.IADD R6, R239, 0x1, -R3 ;  /* 0x00000001ef067824 */ /* 0x000fe200078e0a03 */
[C---:B------:R-:W-:Y:S01]  /*4a50*/  ISETP.GE.AND P2, PT, R5.reuse, R241, PT ;  /* 0x000000f10500720c */ /* 0x040fe20003f46270 */
[----:B------:R-:W-:Y:S01]  /*4a60*/  FFMA.FTZ R13, R8, -UR19, R38 ;  /* 0x80000013080d7c23 */ /* 0x000fe20008010026 */
[----:B------:R-:W-:Y:S01]  /*4a70*/  ISETP.GE.AND P6, PT, R5, R240, PT ;  /* 0x000000f00500720c */ /* 0x000fe20003fc6270 */
[--C-:B------:R-:W-:Y:S01]  /*4a80*/  IMAD.IADD R8, R237, 0x1, -R5.reuse ;  /* 0x00000001ed087824 */ /* 0x100fe200078e0a05 */
[C---:B------:R-:W-:Y:S01]  /*4a90*/  ISETP.LT.OR P0, PT, R5.reuse, R236, P0 ;  /* 0x000000ec0500720c */ /* 0x040fe20000701670 */
[--C-:B------:R-:W-:Y:S01]  /*4aa0*/  IMAD.IADD R9, R238, 0x1, -R5.reuse ;  /* 0x00000001ee097824 */ /* 0x100fe200078e0a05 */
[----:B------:R-:W-:Y:S01]  /*4ab0*/  ISETP.LT.OR P4, PT, R5, R235, P4 ;  /* 0x000000eb0500720c */ /* 0x000fe20002781670 */
[----:B------:R-:W-:Y:S01]  /*4ac0*/  IMAD.IADD R10, R239, 0x1, -R5 ;  /* 0x00000001ef0a7824 */ /* 0x000fe200078e0a05 */
[----:B------:R-:W-:Y:S01]  /*4ad0*/  BAR.SYNC.DEFER_BLOCKING 0x0 ;  /* 0x0000000000007b1d */ /* 0x000fe20000010000 */
[C---:B------:R-:W-:Y:S01]  /*4ae0*/  ISETP.LT.OR P2, PT, R5.reuse, R234, P2 ;  /* 0x000000ea0500720c */ /* 0x040fe20001741670 */
[----:B------:R-:W-:Y:S01]  /*4af0*/  IMAD.MOV.U32 R11, RZ, RZ, R7 ;  /* 0x000000ffff0b7224 */ /* 0x000fe200078e0007 */
[----:B------:R-:W-:Y:S01]  /*4b00*/  ISETP.LT.OR P6, PT, R5, R233, P6 ;  /* 0x000000e90500720c */ /* 0x000fe200037c1670 */
[----:B------:R-:W-:Y:S01]  /*4b10*/  HMMA.16816.F32 R56, R20, R58, R44 ;  /* 0x0000003a1438723c */ /* 0x000fe2000000182c */
[----:B------:R-:W-:-:S02]  /*4b20*/  IABS R5, R6 ;  /* 0x0000000600057213 */ /* 0x000fc40000000000 */
[----:B------:R-:W-:Y:S02]  /*4b30*/  IABS R7, R8 ;  /* 0x0000000800077213 */ /* 0x000fe40000000000 */
[----:B------:R-:W-:Y:S01]  /*4b40*/  IABS R6, R9 ;  /* 0x0000000900067213 */ /* 0x000fe20000000000 */
[----:B------:R-:W-:Y:S01]  /*4b50*/  IMAD.MOV.U32 R8, RZ, RZ, R5 ;  /* 0x000000ffff087224 */ /* 0x000fe200078e0005 */
[----:B------:R-:W-:Y:S01]  /*4b60*/  IABS R5, R10 ;  /* 0x0000000a00057213 */ /* 0x000fe20000000000 */
[----:B------:R-:W-:Y:S01]  /*4b70*/  HMMA.16816.F32 R52, R20, R26, R52 ;  /* 0x0000001a1434723c */ /* 0x000fe20000001834 */
[----:B------:R-:W-:Y:S02]  /*4b80*/  I2FP.F32.S32 R10, R11 ;  /* 0x0000000b000a7245 */ /* 0x000fe40000201400 */
[----:B------:R-:W-:Y:S02]  /*4b90*/  I2FP.F32.S32 R9, R8 ;  /* 0x0000000800097245 */ /* 0x000fe40000201400 */
[----:B------:R-:W-:Y:S01]  /*4ba0*/  I2FP.F32.S32 R8, R7 ;  /* 0x0000000700087245 */ /* 0x000fe20000201400 */
[----:B------:R-:W-:Y:S01]  /*4bb0*/  FFMA.FTZ R10, R10, -UR19, R37 ;  /* 0x800000130a0a7c23 */ /* 0x000fe20008010025 */
[----:B------:R-:W-:Y:S01]  /*4bc0*/  I2FP.F32.S32 R7, R6 ;  /* 0x0000000600077245 */ /* 0x000fe20000201400 */
[----:B------:R-:W-:Y:S01]  /*4bd0*/  FFMA.FTZ R12, R9, -UR19, R30 ;  /* 0x80000013090c7c23 */ /* 0x000fe2000801001e */
[----:B------:R-:W-:Y:S01]  /*4be0*/  I2FP.F32.S32 R6, R5 ;  /* 0x0000000500067245 */ /* 0x000fe20000201400 */
[----:B------:R-:W-:Y:S01]  /*4bf0*/  VIADD R5, R3, 0x8 ;  /* 0x0000000803057836 */ /* 0x000fe20000000000 */
[----:B------:R-:W-:Y:S01]  /*4c00*/  FSEL R46, R18, -INF , !P1 ;  /* 0xff800000122e7808 */ /* 0x000fe20004800000 */
[----:B------:R-:W-:Y:S01]  /*4c10*/  FFMA.FTZ R16, R7, -UR19, R29 ;  /* 0x8000001307107c23 */ /* 0x000fe2000801001d */
[C---:B------:R-:W-:Y:S01]  /*4c20*/  ISETP.GE.AND P5, PT, R3.reuse, R242, PT ;  /* 0x000000f20300720c */ /* 0x040fe20003fa6270 */
[----:B------:R-:W-:Y:S01]  /*4c30*/  FFMA.FTZ R14, R6, -UR19, R31 ;  /* 0x80000013060e7c23 */ /* 0x000fe2000801001f */
[C---:B------:R-:W-:Y:S01]  /*4c40*/  ISETP.GE.AND P3, PT, R3.reuse, R241, PT ;  /* 0x000000f10300720c */ /* 0x040fe20003f66270 */
[C---:B------:R-:W-:Y:S01]  /*4c50*/  VIADD R6, R3.reuse, 0x9 ;  /* 0x0000000903067836 */ /* 0x040fe20000000000 */
[C---:B------:R-:W-:Y:S01]  /*4c60*/  ISETP.GE.AND P1, PT, R3.reuse, R240, PT ;  /* 0x000000f00300720c */ /* 0x040fe20003f26270 */
[----:B------:R-:W-:Y:S01]  /*4c70*/  IMAD.IADD R7, R232, 0x1, -R5 ;  /* 0x00000001e8077824 */ /* 0x000fe200078e0a05 */
[C---:B------:R-:W-:Y:S01]  /*4c80*/  ISETP.LT.OR P5, PT, R3.reuse, R235, P5 ;  /* 0x000000eb0300720c */ /* 0x040fe20002fa1670 */
[----:B------:R-:W-:Y:S01]  /*4c90*/  FFMA.FTZ R15, R8, -UR19, R39 ;  /* 0x80000013080f7c23 */ /* 0x000fe20008010027 */
[C---:B------:R-:W-:Y:S01]  /*4ca0*/  ISETP.LT.OR P3, PT, R3.reuse, R234, P3 ;  /* 0x000000ea0300720c */ /* 0x040fe20001f61670 */
[----:B------:R-:W-:Y:S01]  /*4cb0*/  IMAD.IADD R8, R232, 0x1, -R6 ;  /* 0x00000001e8087824 */ /* 0x000fe200078e0a06 */
[----:B------:R-:W-:Y:S01]  /*4cc0*/  ISETP.LT.OR P1, PT, R3, R233, P1 ;  /* 0x000000e90300720c */ /* 0x000fe20000f21670 */
[--C-:B------:R-:W-:Y:S01]  /*4cd0*/  IMAD.IADD R9, R237, 0x1, -R5.reuse ;  /* 0x00000001ed097824 */ /* 0x100fe200078e0a05 */
[----:B------:R-:W-:Y:S01]  /*4ce0*/  IABS R7, R7 ;  /* 0x0000000700077213 */ /* 0x000fe20000000000 */
[----:B------:R-:W-:Y:S01]  /*4cf0*/  IMAD.IADD R11, R238, 0x1, -R5 ;  /* 0x00000001ee0b7824 */ /* 0x000fe200078e0a05 */
[----:B------:R-:W-:-:S02]  /*4d00*/  FSEL R119, R13, -INF , !P5 ;  /* 0xff8000000d777808 */ /* 0x000fc40006800000 */
[----:B------:R-:W-:Y:S02]  /*4d10*/  FSEL R26, R17, -INF , !P3 ;  /* 0xff800000111a7808 */ /* 0x000fe40005800000 */
[----:B------:R-:W-:Y:S02]  /*4d20*/  FSEL R27, R12, -INF , !P1 ;  /* 0xff8000000c1b7808 */ /* 0x000fe40004800000 */
[----:B------:R-:W-:Y:S01]  /*4d30*/  FSEL R80, R10, -INF , !P0 ;  /* 0xff8000000a507808 */ /* 0x000fe20004000000 */
[----:B------:R-:W-:Y:S01]  /*4d40*/  IMAD.IADD R10, R239, 0x1, -R5 ;  /* 0x00000001ef0a7824 */ /* 0x000fe200078e0a05 */
[C---:B------:R-:W-:Y:S02]  /*4d50*/  ISETP.GE.AND P5, PT, R5.reuse, R243, PT ;  /* 0x000000f30500720c */ /* 0x040fe40003fa6270 */
[C---:B------:R-:W-:Y:S02]  /*4d60*/  ISETP.GE.AND P3, PT, R5.reuse, R242, PT ;  /* 0x000000f20500720c */ /* 0x040fe40003f66270 */
[----:B------:R-:W-:-:S02]  /*4d70*/  ISETP.GE.AND P1, PT, R5, R241, PT ;  /* 0x000000f10500720c */ /* 0x000fc40003f26270 */
[C---:B------:R-:W-:Y:S02]  /*4d80*/  ISETP.GE.AND P0, PT, R5.reuse, R240, PT ;  /* 0x000000f00500720c */ /* 0x040fe40003f06270 */
[----:B------:R-:W-:Y:S01]  /*4d90*/  IABS R12, R8 ;  /* 0x00000008000c7213 */ /* 0x000fe20000000000 */
[----:B------:R-:W-:Y:S01]  /*4da0*/  IMAD.MOV.U32 R8, RZ, RZ, R7 ;  /* 0x000000ffff087224 */ /* 0x000fe200078e0007 */
[C---:B------:R-:W-:Y:S02]  /*4db0*/  ISETP.LT.OR P5, PT, R5.reuse, R236, P5 ;  /* 0x000000ec0500720c */ /* 0x040fe40002fa1670 */
[C---:B------:R-:W-:Y:S02]  /*4dc0*/  ISETP.LT.OR P3, PT, R5.reuse, R235, P3 ;  /* 0x000000eb0500720c */ /* 0x040fe40001f61670 */
[C---:B------:R-:W-:Y:S02]  /*4dd0*/  ISETP.LT.OR P1, PT, R5.reuse, R234, P1 ;  /* 0x000000ea0500720c */ /* 0x040fe40000f21670 */
[----:B------:R-:W-:-:S02]  /*4de0*/  ISETP.LT.OR P0, PT, R5, R233, P0 ;  /* 0x000000e90500720c */ /* 0x000fc40000701670 */
[----:B------:R-:W-:Y:S02]  /*4df0*/  IABS R7, R9 ;  /* 0x0000000900077213 */ /* 0x000fe40000000000 */
[----:B------:R-:W-:Y:S02]  /*4e00*/  IABS R5, R11 ;  /* 0x0000000b00057213 */ /* 0x000fe40000000000 */
[----:B------:R-:W-:Y:S02]  /*4e10*/  IABS R9, R10 ;  /* 0x0000000a00097213 */ /* 0x000fe40000000000 */
[----:B------:R-:W-:Y:S01]  /*4e20*/  I2FP.F32.S32 R11, R8 ;  /* 0x00000008000b7245 */ /* 0x000fe20000201400 */
[----:B------:R-:W-:Y:S01]  /*4e30*/  IMAD.MOV.U32 R8, RZ, RZ, R7 ;  /* 0x000000ffff087224 */ /* 0x000fe200078e0007 */
[----:B------:R-:W-:Y:S01]  /*4e40*/  FSEL R116, R15, -INF , !P4 ;  /* 0xff8000000f747808 */ /* 0x000fe20006000000 */
[----:B------:R-:W-:Y:S01]  /*4e50*/  IMAD.MOV.U32 R7, RZ, RZ, R5 ;  /* 0x000000ffff077224 */ /* 0x000fe200078e0005 */
[----:B------:R-:W-:Y:S01]  /*4e60*/  FSEL R24, R16, -INF , !P2 ;  /* 0xff80000010187808 */ /* 0x000fe20005000000 */
[----:B------:R-:W-:-:S02]  /*4e70*/  IMAD.MOV.U32 R5, RZ, RZ, R9 ;  /* 0x000000ffff057224 */ /* 0x000fc400078e0009 */
[----:B------:R-:W-:Y:S01]  /*4e80*/  FFMA.FTZ R11, R11, -UR19, R52 ;  /* 0x800000130b0b7c23 */ /* 0x000fe20008010034 */
[----:B------:R-:W-:Y:S02]  /*4e90*/  I2FP.F32.S32 R10, R8 ;  /* 0x00000008000a7245 */ /* 0x000fe40000201400 */
[----:B------:R-:W-:Y:S02]  /*4ea0*/  I2FP.F32.S32 R9, R7 ;  /* 0x0000000700097245 */ /* 0x000fe40000201400 */
        /* <DEDUP_REMOVED lines=8> */
[C---:B------:R-:W-:Y:S01]  /*4f30*/  ISETP.GE.AND P4, PT, R6.reuse, R243, PT ;  /* 0x000000f30600720c */ /* 0x040fe20003f86270 */
[----:B------:R-:W-:Y:S01]  /*4f40*/  IMAD.IADD R7, R237, 0x1, -R6 ;  /* 0x00000001ed077824 */ /* 0x000fe200078e0a06 */
[----:B------:R-:W-:Y:S01]  /*4f50*/  ISETP.GE.AND P2, PT, R6, R242, PT ;  /* 0x000000f20600720c */ /* 0x000fe20003f46270 */
[----:B------:R-:W-:Y:S01]  /*4f60*/  FFMA.FTZ R20, R10, -UR19, R54 ;  /* 0x800000130a147c23 */ /* 0x000fe20008010036 */
[----:B------:R-:W-:Y:S01]  /*4f70*/  ISETP.GE.AND P6, PT, R6, R241, PT ;  /* 0x000000f10600720c */ /* 0x000fe20003fc6270 */
[----:B------:R-:W-:Y:S01]  /*4f80*/  FFMA.FTZ R12, R8, -UR19, R53 ;  /* 0x80000013080c7c23 */ /* 0x000fe20008010035 */
[----:B------:R-:W-:Y:S01]  /*4f90*/  ISETP.GE.AND P5, PT, R6, R240, PT ;  /* 0x000000f00600720c */ /* 0x000fe20003fa6270 */
        /* <DEDUP_REMOVED lines=34> */
[C---:B------:R-:W-:Y:S01]  /*51c0*/  ISETP.GE.AND P0, PT, R5.reuse, R241, PT ;  /* 0x000000f10500720c */ /* 0x040fe20003f06270 */
        /* <DEDUP_REMOVED lines=14> */
[----:B------:R-:W-:Y:S02]  /*52b0*/  FSEL R84, R21, -INF , !P2 ;  /* 0xff80000015547808 */ /* 0x000fe40005000000 */
[----:B------:R-:W-:Y:S02]  /*52c0*/  FSEL R18, R18, -INF , !P6 ;  /* 0xff80000012127808 */ /* 0x000fe40007000000 */
[----:B------:R-:W-:-:S02]  /*52d0*/  FSEL R21, R16, -INF , !P5 ;  /* 0xff80000010157808 */ /* 0x000fc40006800000 */
[----:B------:R-:W-:Y:S02]  /*52e0*/  FSEL R128, R15, -INF , !P3 ;  /* 0xff8000000f807808 */ /* 0x000fe40005800000 */
[C---:B------:R-:W-:Y:S02]  /*52f0*/  ISETP.GE.AND P2, PT, R6.reuse, R243, PT ;  /* 0x000000f30600720c */ /* 0x040fe40003f46270 */
[C---:B------:R-:W-:Y:S02]  /*5300*/  ISETP.GE.AND P6, PT, R6.reuse, R242, PT ;  /* 0x000000f20600720c */ /* 0x040fe40003fc6270 */
[C---:B------:R-:W-:Y:S02]  /*5310*/  ISETP.GE.AND P5, PT, R6.reuse, R241, PT ;  /* 0x000000f10600720c */ /* 0x040fe40003fa6270 */
[----:B------:R-:W-:Y:S02]  /*5320*/  ISETP.GE.AND P3, PT, R6, R240, PT ;  /* 0x000000f00600720c */ /* 0x000fe40003f66270 */
[----:B------:R-:W-:Y:S01]  /*5330*/  I2FP.F32.S32 R11, R9 ;  /* 0x00000009000b7245 */ /* 0x000fe20000201400 */
[----:B------:R-:W-:Y:S01]  /*5340*/  IMAD.MOV.U32 R9, RZ, RZ, R7 ;  /* 0x000000ffff097224 */ /* 0x000fe200078e0007 */
[----:B------:R-:W-:-:S02]  /*5350*/  I2FP.F32.S32 R7, R8 ;  /* 0x0000000800077245 */ /* 0x000fc40000201400 */
[----:B------:R-:W-:Y:S01]  /*5360*/  I2FP.F32.S32 R10, R10 ;  /* 0x0000000a000a7245 */ /* 0x000fe20000201400 */
[----:B------:R-:W-:Y:S01]  /*5370*/  FFMA.FTZ R14, R11, -UR19, R40 ;  /* 0x800000130b0e7c23 */ /* 0x000fe20008010028 */
[----:B------:R-:W-:Y:S01]  /*5380*/  I2FP.F32.S32 R8, R5 ;  /* 0x0000000500087245 */ /* 0x000fe20000201400 */
[----:B------:R-:W-:Y:S01]  /*5390*/  VIADD R5, R3, 0x18 ;  /* 0x0000001803057836 */ /* 0x000fe20000000000 */
[C---:B------:R-:W-:Y:S01]  /*53a0*/  ISETP.LT.OR P2, PT, R6.reuse, R236, P2 ;  /* 0x000000ec0600720c */ /* 0x040fe20001741670 */
[----:B------:R-:W-:Y:S01]  /*53b0*/  FFMA.FTZ R12, R7, -UR19, R42 ;  /* 0x80000013070c7c23 */ /* 0x000fe2000801002a */
[----:B------:R-:W-:Y:S01]  /*53c0*/  ISETP.LT.OR P6, PT, R6, R235, P6 ;  /* 0x000000eb0600720c */ /* 0x000fe200037c1670 */
[----:B------:R-:W-:Y:S01]  /*53d0*/  FFMA.FTZ R11, R10, -UR19, R61 ;  /* 0x800000130a0b7c23 */ /* 0x000fe2000801003d */
[----:B------:R-:W-:Y:S01]  /*53e0*/  ISETP.LT.OR P5, PT, R6, R234, P5 ;  /* 0x000000ea0600720c */ /* 0x000fe20002fa1670 */
[----:B------:R-:W-:Y:S01]  /*53f0*/  IMAD.IADD R7, R232, 0x1, -R5 ;  /* 0x00000001e8077824 */ /* 0x000fe200078e0a05 */
[----:B------:R-:W-:Y:S01]  /*5400*/  ISETP.LT.OR P3, PT, R6, R233, P3 ;  /* 0x000000e90600720c */ /* 0x000fe20001f61670 */
[----:B------:R-:W-:Y:S01]  /*5410*/  IMAD.IADD R6, R239, 0x1, -R6 ;  /* 0x00000001ef067824 */ /* 0x000fe200078e0a06 */
[----:B------:R-:W-:Y:S01]  /*5420*/  I2FP.F32.S32 R9, R9 ;  /* 0x0000000900097245 */ /* 0x000fe20000201400 */
[----:B------:R-:W-:Y:S01]  /*5430*/  FFMA.FTZ R20, R8, -UR19, R41 ;  /* 0x8000001308147c23 */ /* 0x000fe20008010029 */
[----:B------:R-:W-:Y:S01]  /*5440*/  FSEL R129, R17, -INF , !P1 ;  /* 0xff80000011817808 */ /* 0x000fe20004800000 */
[----:B------:R-:W-:Y:S01]  /*5450*/  IMAD.IADD R10, R237, 0x1, -R5 ;  /* 0x00000001ed0a7824 */ /* 0x000fe200078e0a05 */
[----:B------:R-:W-:Y:S01]  /*5460*/  IABS R6, R6 ;  /* 0x0000000600067213 */ /* 0x000fe20000000000 */
[----:B------:R-:W-:Y:S01]  /*5470*/  FFMA.FTZ R19, R9, -UR19, R63 ;  /* 0x8000001309137c23 */ /* 0x000fe2000801003f */
[----:B------:R-:W-:Y:S01]  /*5480*/  FSEL R44, R14, -INF , !P0 ;  /* 0xff8000000e2c7808 */ /* 0x000fe20004000000 */
[--C-:B------:R-:W-:Y:S01]  /*5490*/  IMAD.IADD R13, R238, 0x1, -R5.reuse ;  /* 0x00000001ee0d7824 */ /* 0x100fe200078e0a05 */
[----:B------:R-:W-:Y:S01]  /*54a0*/  FSEL R45, R12, -INF , !P4 ;  /* 0xff8000000c2d7808 */ /* 0x000fe20006000000 */
[----:B------:R-:W-:Y:S01]  /*54b0*/  IMAD.MOV.U32 R8, RZ, RZ, R6 ;  /* 0x000000ffff087224 */ /* 0x000fe200078e0006 */
[----:B------:R-:W-:Y:S01]  /*54c0*/  FSEL R118, R11, -INF , !P2 ;  /* 0xff8000000b767808 */ /* 0x000fe20005000000 */
[----:B------:R-:W-:Y:S01]  /*54d0*/  IMAD.IADD R9, R239, 0x1, -R5 ;  /* 0x00000001ef097824 */ /* 0x000fe200078e0a05 */
[----:B------:R-:W-:Y:S01]  /*54e0*/  IABS R7, R7 ;  /* 0x0000000700077213 */ /* 0x000fe20000000000 */
[----:B------:R-:W-:Y:S01]  /*54f0*/  VIADD R3, R3, 0x19 ;  /* 0x0000001903037836 */ /* 0x000fe20000000000 */
[----:B------:R-:W-:-:S02]  /*5500*/  ISETP.GE.AND P1, PT, R5, R243, PT ;  /* 0x000000f30500720c */ /* 0x000fc40003f26270 */
[C---:B------:R-:W-:Y:S01]  /*5510*/  ISETP.GE.AND P0, PT, R5.reuse, R242, PT ;  /* 0x000000f20500720c */ /* 0x040fe20003f06270 */
[----:B------:R-:W-:Y:S01]  /*5520*/  IMAD.MOV.U32 R6, RZ, RZ, R7 ;  /* 0x000000ffff067224 */ /* 0x000fe200078e0007 */
[C---:B------:R-:W-:Y:S02]  /*5530*/  ISETP.GE.AND P4, PT, R5.reuse, R241, PT ;  /* 0x000000f10500720c */ /* 0x040fe40003f86270 */
[C---:B------:R-:W-:Y:S02]  /*5540*/  ISETP.GE.AND P2, PT, R5.reuse, R240, PT ;  /* 0x000000f00500720c */ /* 0x040fe40003f46270 */
[C---:B------:R-:W-:Y:S02]  /*5550*/  ISETP.LT.OR P1, PT, R5.reuse, R236, P1 ;  /* 0x000000ec0500720c */ /* 0x040fe40000f21670 */
[C---:B------:R-:W-:Y:S02]  /*5560*/  ISETP.LT.OR P0, PT, R5.reuse, R235, P0 ;  /* 0x000000eb0500720c */ /* 0x040fe40000701670 */
[----:B------:R-:W-:-:S02]  /*5570*/  ISETP.LT.OR P4, PT, R5, R234, P4 ;  /* 0x000000ea0500720c */ /* 0x000fc40002781670 */
[----:B------:R-:W-:Y:S02]  /*5580*/  ISETP.LT.OR P2, PT, R5, R233, P2 ;  /* 0x000000e90500720c */ /* 0x000fe40001741670 */
[----:B------:R-:W-:Y:S02]  /*5590*/  IABS R5, R10 ;  /* 0x0000000a00057213 */ /* 0x000fe40000000000 */
[----:B------:R-:W-:Y:S02]  /*55a0*/  I2FP.F32.S32 R10, R8 ;  /* 0x00000008000a7245 */ /* 0x000fe40000201400 */
[----:B------:R-:W-:Y:S02]  /*55b0*/  IABS R7, R13 ;  /* 0x0000000d00077213 */ /* 0x000fe40000000000 */
[----:B------:R-:W-:Y:S01]  /*55c0*/  IABS R8, R9 ;  /* 0x0000000900087213 */ /* 0x000fe20000000000 */
[----:B------:R-:W-:Y:S01]  /*55d0*/  FFMA.FTZ R10, R10, -UR19, R43 ;  /* 0x800000130a0a7c23 */ /* 0x000fe2000801002b */
[----:B------:R-:W-:Y:S01]  /*55e0*/  I2FP.F32.S32 R9, R6 ;  /* 0x0000000600097245 */ /* 0x000fe20000201400 */
[----:B------:R-:W-:Y:S01]  /*55f0*/  IMAD.MOV.U32 R6, RZ, RZ, R7 ;  /* 0x000000ffff067224 */ /* 0x000fe200078e0007 */
[----:B------:R-:W-:Y:S01]  /*5600*/  FSEL R117, R19, -INF , !P6 ;  /* 0xff80000013757808 */ /* 0x000fe20007000000 */
[----:B------:R-:W-:Y:S01]  /*5610*/  IMAD.MOV.U32 R7, RZ, RZ, R8 ;  /* 0x000000ffff077224 */ /* 0x000fe200078e0008 */
[----:B------:R-:W-:Y:S01]  /*5620*/  I2FP.F32.S32 R8, R5 ;  /* 0x0000000500087245 */ /* 0x000fe20000201400 */
[----:B------:R-:W-:Y:S01]  /*5630*/  FFMA.FTZ R9, R9, -UR19, R56 ;  /* 0x8000001309097c23 */ /* 0x000fe20008010038 */
[----:B------:R-:W-:-:S02]  /*5640*/  I2FP.F32.S32 R6, R6 ;  /* 0x0000000600067245 */ /* 0x000fc40000201400 */
[----:B------:R-:W-:Y:S01]  /*5650*/  I2FP.F32.S32 R5, R7 ;  /* 0x0000000700057245 */ /* 0x000fe20000201400 */
[--C-:B------:R-:W-:Y:S01]  /*5660*/  IMAD.IADD R7, R232, 0x1, -R3.reuse ;  /* 0x00000001e8077824 */ /* 0x100fe200078e0a03 */
[----:B------:R-:W-:Y:S01]  /*5670*/  FSEL R19, R20, -INF , !P5 ;  /* 0xff80000014137808 */ /* 0x000fe20006800000 */
[----:B------:R-:W-:Y:S01]  /*5680*/  FFMA.FTZ R13, R6, -UR19, R48 ;  /* 0x80000013060d7c23 */ /* 0x000fe20008010030 */
[----:B------:R-:W-:Y:S01]  /*5690*/  FFMA.FTZ R11, R8, -UR19, R58 ;  /* 0x80000013080b7c23 */ /* 0x000fe2000801003a */
[----:B------:R-:W-:Y:S01]  /*56a0*/  FFMA.FTZ R12, R5, -UR19, R50 ;  /* 0x80000013050c7c23 */ /* 0x000fe20008010032 */
[----:B------:R-:W-:Y:S01]  /*56b0*/  IABS R5, R7 ;  /* 0x0000000700057213 */ /* 0x000fe20000000000 */
[--C-:B------:R-:W-:Y:S01]  /*56c0*/  IMAD.IADD R6, R237, 0x1, -R3.reuse ;  /* 0x00000001ed067824 */ /* 0x100fe200078e0a03 */
[----:B------:R-:W-:Y:S01]  /*56d0*/  FSEL R20, R10, -INF , !P3 ;  /* 0xff8000000a147808 */ /* 0x000fe20005800000 */
[--C-:B------:R-:W-:Y:S01]  /*56e0*/  IMAD.IADD R8, R238, 0x1, -R3.reuse ;  /* 0x00000001ee087824 */ /* 0x100fe200078e0a03 */
[----:B------:R-:W-:Y:S01]  /*56f0*/  FSEL R101, R9, -INF , !P1 ;  /* 0xff80000009657808 */ /* 0x000fe20004800000 */
[----:B------:R-:W-:Y:S01]  /*5700*/  IMAD.IADD R7, R239, 0x1, -R3 ;  /* 0x00000001ef077824 */ /* 0x000fe200078e0a03 */
[C---:B------:R-:W-:Y:S01]  /*5710*/  ISETP.GE.AND P6, PT, R3.reuse, R243, PT ;  /* 0x000000f30300720c */ /* 0x040fe20003fc6270 */
[----:B------:R-:W-:Y:S01]  /*5720*/  IMAD.MOV.U32 R9, RZ, RZ, R5 ;  /* 0x000000ffff097224 */ /* 0x000fe200078e0005 */
[----:B------:R-:W-:-:S02]  /*5730*/  ISETP.GE.AND P5, PT, R3, R242, PT ;  /* 0x000000f20300720c */ /* 0x000fc40003fa6270 */
[C---:B------:R-:W-:Y:S02]  /*5740*/  ISETP.GE.AND P3, PT, R3.reuse, R241, PT ;  /* 0x000000f10300720c */ /* 0x040fe40003f66270 */
[C---:B------:R-:W-:Y:S02]  /*5750*/  ISETP.GE.AND P1, PT, R3.reuse, R240, PT ;  /* 0x000000f00300720c */ /* 0x040fe40003f26270 */
[C---:B------:R-:W-:Y:S02]  /*5760*/  ISETP.LT.OR P6, PT, R3.reuse, R236, P6 ;  /* 0x000000ec0300720c */ /* 0x040fe400037c1670 */
[C---:B------:R-:W-:Y:S02]  /*5770*/  ISETP.LT.OR P5, PT, R3.reuse, R235, P5 ;  /* 0x000000eb0300720c */ /* 0x040fe40002fa1670 */
[C---:B------:R-:W-:Y:S02]  /*5780*/  ISETP.LT.OR P3, PT, R3.reuse, R234, P3 ;  /* 0x000000ea0300720c */ /* 0x040fe40001f61670 */
[----:B------:R-:W-:-:S02]  /*5790*/  ISETP.LT.OR P1, PT, R3, R233, P1 ;  /* 0x000000e90300720c */ /* 0x000fc40000f21670 */
[----:B------:R-:W-:Y:S02]  /*57a0*/  IABS R5, R6 ;  /* 0x0000000600057213 */ /* 0x000fe40000000000 */
[----:B------:R-:W-:Y:S02]  /*57b0*/  IABS R3, R8 ;  /* 0x0000000800037213 */ /* 0x000fe40000000000 */
[----:B------:R-:W-:Y:S01]  /*57c0*/  IABS R6, R7 ;  /* 0x0000000700067213 */ /* 0x000fe20000000000 */
[----:B------:R-:W-:Y:S01]  /*57d0*/  IMAD.MOV.U32 R7, RZ, RZ, R5 ;  /* 0x000000ffff077224 */ /* 0x000fe200078e0005 */
[----:B------:R-:W-:Y:S01]  /*57e0*/  FSEL R102, R11, -INF , !P0 ;  /* 0xff8000000b667808 */ /* 0x000fe20004000000 */
[----:B------:R-:W-:Y:S01]  /*57f0*/  IMAD.MOV.U32 R5, RZ, RZ, R3 ;  /* 0x000000ffff057224 */ /* 0x000fe200078e0003 */
[----:B------:R-:W-:Y:S01]  /*5800*/  PLOP3.LUT P0, PT, PT, PT, UP0, 0x80, 0x0 ;  /* 0x000000000000781c */ /* 0x000fe20003f0f008 */
[----:B------:R-:W-:Y:S01]  /*5810*/  IMAD.MOV.U32 R3, RZ, RZ, R6 ;  /* 0x000000ffff037224 */ /* 0x000fe200078e0006 */
[----:B------:R-:W-:-:S02]  /*5820*/  I2FP.F32.S32 R6, R9 ;  /* 0x0000000900067245 */ /* 0x000fc40000201400 */
        /* <DEDUP_REMOVED lines=59> */
.L_x_1490:
[----:B------:R-:W-:Y:S05]  /*5be0*/  BSYNC B0 ;  /* 0x0000000000007941 */ /* 0x000fea0003800000 */
.L_x_1489:
[----:B------:R-:W0:Y:S02]  /*5bf0*/  LDGDEPBAR ;  /* 0x00000000000079af */ /* 0x000e240000000000 */
.L_x_1488:
        /* <DEDUP_REMOVED lines=81> */
[----:B------:R-:W-:Y:S02]  /*6110*/  FSEL R2, R2, RZ, P1 ;  /* 0x000000ff02027208 */ /* 0x000fe40000800000 */
[----:B------:R2:W3:Y:S03]  /*6120*/  MUFU.EX2 R249, R6 ;  /* 0x0000000600f97308 */ /* 0x0004e60000000800 */
[----:B------:R-:W-:-:S05]  /*6130*/  FFMA.FTZ R9, R46, UR10, -R2 ;  /* 0x0000000a2e097c23 */ /* 0x000fca0008010802 */
[----:B------:R4:W-:Y:S01]  /*6140*/  MUFU.EX2 R205, R9 ;  /* 0x0000000900cd7308 */ /* 0x0009e20000000800 */
[----:B--2---:R-:W-:Y:S01]  /*6150*/  FFMA.FTZ R6, R27, UR10, -R3 ;  /* 0x0000000a1b067c23 */ /* 0x004fe20008010803 */
[----:B-1----:R-:W-:Y:S01]  /*6160*/  FMNMX.FTZ R0, R0, R10, !PT ;  /* 0x0000000a00007209 */ /* 0x002fe20007810000 */
[----:B------:R-:W1:Y:S05]  /*6170*/  LDSM.16.MT88.4 R24, [R221+0xb000] ;  /* 0x00b00000dd18783b */ /* 0x000e6a0000004200 */
[----:B------:R3:W2:Y:S01]  /*6180*/  MUFU.EX2 R244, R6 ;  /* 0x0000000600f47308 */ /* 0x0006a20000000800 */
[----:B----4-:R-:W-:-:S07]  /*6190*/  FFMA.FTZ R9, R44, UR10, -R8 ;  /* 0x0000000a2c097c23 */ /* 0x010fce0008010808 */
[----:B------:R4:W-:Y:S01]  /*61a0*/  MUFU.EX2 R210, R9 ;  /* 0x0000000900d27308 */ /* 0x0009e20000000800 */
[----:B---3--:R-:W-:Y:S02]  /*61b0*/  F2FP.F16.F32.PACK_AB R6, R249, R248 ;  /* 0x000000f8f906723e */ /* 0x008fe400000000ff */
[----:B--2---:R-:W-:Y:S01]  /*61c0*/  F2FP.F16.F32.PACK_AB R5, R215, R244 ;  /* 0x000000f4d705723e */ /* 0x004fe200000000ff */
[----:B----4-:R-:W-:-:S06]  /*61d0*/  FFMA.FTZ R9, R19, UR10, -R8 ;  /* 0x0000000a13097c23 */ /* 0x010fcc0008010808 */
[C---:B------:R-:W-:Y:S01]  /*61e0*/  HMMA.16816.F32 R144, R4.reuse, R68, RZ ;  /* 0x000000440490723c */ /* 0x040fe200000018ff */
[----:B------:R2:W3:Y:S05]  /*61f0*/  MUFU.EX2 R211, R9 ;  /* 0x0000000900d37308 */ /* 0x0004ea0000000800 */
[C---:B------:R-:W-:Y:S06]  /*6200*/  HMMA.16816.F32 R164, R4.reuse, R64, RZ ;  /* 0x0000004004a4723c */ /* 0x040fec00000018ff */
[C---:B------:R-:W-:Y:S06]  /*6210*/  HMMA.16816.F32 R40, R4.reuse, R32, RZ ;  /* 0x000000200428723c */ /* 0x040fec00000018ff */
[C---:B------:R-:W-:Y:S01]  /*6220*/  HMMA.16816.F32 R56, R4.reuse, R28, RZ ;  /* 0x0000001c0438723c */ /* 0x040fe200000018ff */
[--C-:B--2---:R-:W-:Y:S01]  /*6230*/  FFMA.FTZ R9, R15, UR10, -R8.reuse ;  /* 0x0000000a0f097c23 */ /* 0x104fe20008010808 */
[----:B------:R-:W-:Y:S01]  /*6240*/  FFMA.FTZ R8, R14, UR10, -R8 ;  /* 0x0000000a0e087c23 */ /* 0x000fe20008010808 */
[----:B---3--:R-:W-:Y:S01]  /*6250*/  F2FP.F16.F32.PACK_AB R124, R211, R210 ;  /* 0x000000d2d37c723e */ /* 0x008fe200000000ff */
[----:B------:R-:W-:Y:S01]  /*6260*/  LDSM.16.MT88.4 R12, [R222+0xa800] ;  /* 0x00a80000de0c783b */ /* 0x000fe20000004200 */
[----:B------:R2:W-:Y:S01]  /*6270*/  MUFU.EX2 R213, R9 ;  /* 0x0000000900d57308 */ /* 0x0005e20000000800 */
[C---:B------:R-:W-:Y:S06]  /*6280*/  HMMA.16816.F32 R72, R4.reuse, R48, RZ ;  /* 0x000000300448723c */ /* 0x040fec00000018ff */
[C---:B------:R-:W-:Y:S01]  /*6290*/  HMMA.16816.F32 R88, R4.reuse, R36, RZ ;  /* 0x000000240458723c */ /* 0x040fe200000018ff */
[----:B------:R3:W4:Y:S05]  /*62a0*/  MUFU.EX2 R212, R8 ;  /* 0x0000000800d47308 */ /* 0x00072a0000000800 */
[C---:B------:R-:W-:Y:S01]  /*62b0*/  HMMA.16816.F32 R104, R4.reuse, R52, RZ ;  /* 0x000000340468723c */ /* 0x040fe200000018ff */
[----:B--2---:R-:W2:Y:S05]  /*62c0*/  SHFL.BFLY PT, R9, R0, 0x1, 0x1f ;  /* 0x0c201f0000097f89 */ /* 0x004eaa00000e0000 */
[----:B-1----:R-:W-:Y:S01]  /*62d0*/  HMMA.16816.F32 R120, R4, R24, RZ ;  /* 0x000000180478723c */ /* 0x002fe200000018ff */
[----:B---3--:R-:W-:-:S05]  /*62e0*/  FFMA.FTZ R8, R45, UR10, -R3 ;  /* 0x0000000a2d087c23 */ /* 0x008fca0008010803 */
[C---:B------:R-:W-:Y:S01]  /*62f0*/  HMMA.16816.F32 R152, R4.reuse, R70, RZ ;  /* 0x000000460498723c */ /* 0x040fe200000018ff */
[----:B----4-:R-:W-:Y:S01]  /*6300*/  F2FP.F16.F32.PACK_AB R126, R212, R213 ;  /* 0x000000d5d47e723e */ /* 0x010fe200000000ff */
[----:B------:R1:W-:Y:S04]  /*6310*/  MUFU.EX2 R206, R8 ;  /* 0x0000000800ce7308 */ /* 0x0003e80000000800 */
[C---:B------:R-:W-:Y:S06]  /*6320*/  HMMA.16816.F32 R168, R4.reuse, R66, RZ ;  /* 0x0000004204a8723c */ /* 0x040fec00000018ff */
[----:B------:R-:W-:Y:S01]  /*6330*/  HMMA.16816.F32 R44, R4, R34, RZ ;  /* 0x00000022042c723c */ /* 0x000fe200000018ff */
[----:B--2---:R-:W-:Y:S01]  /*6340*/  FMNMX.FTZ R135, R0, R9, !PT ;  /* 0x0000000900877209 */ /* 0x004fe20007810000 */
[----:B------:R-:W-:-:S02]  /*6350*/  FFMA.FTZ R0, R80, UR10, -R2 ;  /* 0x0000000a50007c23 */ /* 0x000fc40008010802 */
[----:B------:R-:W-:Y:S01]  /*6360*/  LDSM.16.MT88.4 R80, [R217+0xb800] ;  /* 0x00b80000d950783b */ /* 0x000fe20000004200 */
[----:B------:R-:W-:Y:S01]  /*6370*/  FSETP.NEU.FTZ.AND P1, PT, R135, -INF , PT ;  /* 0xff8000008700780b */ /* 0x000fe20003f3d000 */
[----:B-1----:R-:W-:Y:S01]  /*6380*/  FFMA.FTZ R8, R20, UR10, -R3 ;  /* 0x0000000a14087c23 */ /* 0x002fe20008010803 */
[----:B------:R1:W-:Y:S01]  /*6390*/  MUFU.EX2 R202, R0 ;  /* 0x0000000000ca7308 */ /* 0x0003e20000000800 */
[C---:B------:R-:W-:Y:S06]  /*63a0*/  HMMA.16816.F32 R60, R4.reuse, R30, RZ ;  /* 0x0000001e043c723c */ /* 0x040fec00000018ff */
[C---:B------:R-:W-:Y:S01]  /*63b0*/  HMMA.16816.F32 R76, R4.reuse, R50, RZ ;  /* 0x00000032044c723c */ /* 0x040fe200000018ff */
[----:B------:R2:W3:Y:S05]  /*63c0*/  MUFU.EX2 R207, R8 ;  /* 0x0000000800cf7308 */ /* 0x0004ea0000000800 */
[----:B------:R-:W-:Y:S01]  /*63d0*/  HMMA.16816.F32 R92, R4, R38, RZ ;  /* 0x00000026045c723c */ /* 0x000fe200000018ff */
[----:B-1----:R-:W-:-:S05]  /*63e0*/  FFMA.FTZ R0, R87, UR10, -R2 ;  /* 0x0000000a57007c23 */ /* 0x002fca0008010802 */
[----:B------:R-:W-:Y:S01]  /*63f0*/  HMMA.16816.F32 R108, R4, R54, RZ ;  /* 0x00000036046c723c */ /* 0x000fe200000018ff */
[----:B------:R-:W-:Y:S01]  /*6400*/  MUFU.EX2 R203, R0 ;  /* 0x0000000000cb7308 */ /* 0x000fe20000000800 */
[--C-:B--2---:R-:W-:Y:S01]  /*6410*/  FFMA.FTZ R8, R17, UR10, -R3.reuse ;  /* 0x0000000a11087c23 */ /* 0x104fe20008010803 */
[----:B------:R-:W-:-:S03]  /*6420*/  FFMA.FTZ R3, R16, UR10, -R3 ;  /* 0x0000000a10037c23 */ /* 0x000fc60008010803 */
[----:B------:R-:W-:Y:S01]  /*6430*/  HMMA.16816.F32 R20, R4, R26, RZ ;  /* 0x0000001a0414723c */ /* 0x000fe200000018ff */
[----:B------:R-:W1:Y:S02]  /*6440*/  LDSM.16.MT88.4 R16, [R221+0xa800] ;  /* 0x00a80000dd10783b */ /* 0x000e640000004200 */
[----:B------:R2:W-:Y:S01]  /*6450*/  MUFU.EX2 R208, R8 ;  /* 0x0000000800d07308 */ /* 0x0005e20000000800 */
[----:B---3--:R-:W-:-:S03]  /*6460*/  F2FP.F16.F32.PACK_AB R125, R207, R206 ;  /* 0x000000cecf7d723e */ /* 0x008fc600000000ff */
[----:B------:R-:W-:-:S04]  /*6470*/  F2FP.F16.F32.PACK_AB R4, R202, R205 ;  /* 0x000000cdca04723e */ /* 0x000fc800000000ff */
        /* <DEDUP_REMOVED lines=68> */
[----:B--2---:R-:W-:-:S03]  /*68c0*/  FADD.FTZ R3, R192, R3 ;  /* 0x00000003c0037221 */ /* 0x004fc60000010000 */
[----:B------:R-:W-:Y:S01]  /*68d0*/  HMMA.16816.F32 R100, R4, R52, RZ ;  /* 0x000000340464723c */ /* 0x000fe200000018ff */
[----:B------:R1:W2:Y:S01]  /*68e0*/  MUFU.EX2 R139, R2 ;  /* 0x00000002008b7308 */ /* 0x0002a20000000800 */
[----:B------:R-:W-:-:S05]  /*68f0*/  F2FP.F16.F32.PACK_AB R129, R192, R193 ;  /* 0x000000c1c081723e */ /* 0x000fca00000000ff */
        /* <DEDUP_REMOVED lines=52> */
[----:B------:R-:W-:Y:S01]  /*6c40*/  ISETP.GE.AND P3, PT, R132, UR4, PT ;  /* 0x0000000484007c0c */ /* 0x000fe2000bf66270 */
[----:B------:R-:W-:-:S04]  /*6c50*/  UIADD3 UR29, UR18, -0x2, URZ ;  /* 0xfffffffe121d7890 */ /* 0x000fc8000fffe03f */
[----:B------:R-:W-:Y:S02]  /*6c60*/  USHF.R.S32.HI UR5, URZ, 0x1f, UR29 ;  /* 0x0000001f3f057899 */ /* 0x000fe4000801141d */
[----:B------:R-:W-:Y:S01]  /*6c70*/  IMAD.U32 R2, RZ, RZ, UR29 ;  /* 0x0000001dff027e24 */ /* 0x000fe2000f8e00ff */
[----:B------:R-:W-:-:S05]  /*6c80*/  UISETP.GT.AND UP0, UPT, UR29, UR15, UPT ;  /* 0x0000000f1d00728c */ /* 0x000fca000bf04270 */
[----:B------:R-:W1:Y:S08]  /*6c90*/  @!P3 LDC.64 R10, c[0x0][0x220] ;  /* 0x00008800ff0abb82 */ /* 0x000e700000000a00 */
[----:B------:R-:W4:Y:S01]  /*6ca0*/  @!P3 LDC.64 R8, c[0x0][0x220] ;  /* 0x00008800ff08bb82 */ /* 0x000f220000000a00 */
[----:B------:R-:W-:Y:S01]  /*6cb0*/  @P3 STS.128 [R231+0xa000], RZ ;  /* 0x00a000ffe7003388 */ /* 0x000fe20000000c00 */
[----:B--2---:R-:W-:Y:S01]  /*6cc0*/  ISETP.GE.AND P2, PT, R7, UR4, PT ;  /* 0x0000000407007c0c */ /* 0x004fe2000bf46270 */
[----:B------:R-:W-:-:S04]  /*6cd0*/  UIMAD UR4, UR12, UR29, URZ ;  /* 0x0000001d0c0472a4 */ /* 0x000fc8000f8e023f */
[----:B------:R-:W-:Y:S01]  /*6ce0*/  UIMAD UR4, UR5, UR13, UR4 ;  /* 0x0000000d050472a4 */ /* 0x000fe2000f8e0204 */
[----:B---3--:R-:W-:-:S05]  /*6cf0*/  IMAD.WIDE.U32 R2, R2, UR13, R22 ;  /* 0x0000000d02027c25 */ /* 0x008fca000f8e0016 */
[----:B------:R-:W-:Y:S01]  /*6d00*/  VIADD R3, R3, UR4 ;  /* 0x0000000403037c36 */ /* 0x000fe20008000000 */
[C---:B------:R-:W-:Y:S01]  /*6d10*/  IADD3 R0, P0, R2.reuse, UR24, RZ ;  /* 0x0000001802007c10 */ /* 0x040fe2000ff1e0ff */
[----:B------:R-:W2:Y:S01]  /*6d20*/  @!P2 LDC.64 R6, c[0x0][0x220] ;  /* 0x00008800ff06ab82 */ /* 0x000ea20000000a00 */
[----:B-1----:R-:W-:Y:S02]  /*6d30*/  @!P3 LEA R10, P5, R2, R10, 0x1 ;  /* 0x0000000a020ab211 */ /* 0x002fe400078a08ff */
[----:B------:R-:W-:Y:S02]  /*6d40*/  IADD3.X R5, R3, UR22, RZ, P0, !PT ;  /* 0x0000001603057c10 */ /* 0x000fe400087fe4ff */
[----:B----4-:R-:W-:Y:S02]  /*6d50*/  @!P3 LEA R8, P4, R0, R8, 0x1 ;  /* 0x000000080008b211 */ /* 0x010fe400078808ff */
[----:B------:R-:W-:Y:S01]  /*6d60*/  @!P3 LEA.HI.X R11, R2, R11, R3, 0x1, P5 ;  /* 0x0000000b020bb211 */ /* 0x000fe200028f0c03 */
[----:B------:R-:W1:Y:S01]  /*6d70*/  @!P2 LDC.64 R12, c[0x0][0x220] ;  /* 0x00008800ff0cab82 */ /* 0x000e620000000a00 */
[----:B------:R-:W-:-:S03]  /*6d80*/  @!P3 LEA.HI.X R9, R0, R9, R5, 0x1, P4 ;  /* 0x000000090009b211 */ /* 0x000fc600020f0c05 */
[----:B------:R-:W-:Y:S01]  /*6d90*/  @!PT LDS RZ, [RZ] ;  /* 0x00000000fffff984 */ /* 0x000fe20000000800 */
[----:B------:R-:W-:Y:S01]  /*6da0*/  @!PT LDS RZ, [RZ] ;  /* 0x00000000fffff984 */ /* 0x000fe20000000800 */
[----:B------:R-:W-:Y:S01]  /*6db0*/  @!PT LDS RZ, [RZ] ;  /* 0x00000000fffff984 */ /* 0x000fe20000000800 */
[----:B------:R-:W-:Y:S04]  /*6dc0*/  @!P3 LDGSTS.E.BYPASS.LTC128B.128 [R231+0xa000], desc[UR26][R10.64] ;  /* 0x0a0000000ae7bfae */ /* 0x000fe8000b901d5a */
[----:B------:R-:W-:Y:S01]  /*6dd0*/  @P2 STS.128 [R231+0xb000], RZ ;  /* 0x00b000ffe7002388 */ /* 0x000fe20000000c00 */
[----:B--2---:R-:W-:-:S04]  /*6de0*/  @!P2 LEA R6, P1, R2, R6, 0x1 ;  /* 0x000000060206a211 */ /* 0x004fc800078208ff */
[----:B------:R-:W-:Y:S02]  /*6df0*/  @!P2 LEA.HI.X R7, R2, R7, R3, 0x1, P1 ;  /* 0x000000070207a211 */ /* 0x000fe400008f0c03 */
[----:B-1----:R-:W-:-:S03]  /*6e00*/  @!P2 LEA R4, P0, R0, R12, 0x1 ;  /* 0x0000000c0004a211 */ /* 0x002fc600078008ff */
        /* <DEDUP_REMOVED lines=13> */
[----:B------:R-:W-:Y:S01]  /*6ee0*/  IMAD.IADD R3, R237, 0x1, -R0 ;  /* 0x00000001ed037824 */ /* 0x000fe200078e0a00 */
[CC--:B------:R-:W-:Y:S01]  /*6ef0*/  ISETP.GE.AND P0, PT, R0.reuse, R243.reuse, PT ;  /* 0x000000f30000720c */ /* 0x0c0fe20003f06270 */
[C---:B------:R-:W-:Y:S01]  /*6f00*/  VIADD R2, R0.reuse, 0x1 ;  /* 0x0000000100027836 */ /* 0x040fe20000000000 */
[----:B------:R-:W-:Y:S01]  /*6f10*/  @!PT LDS RZ, [RZ] ;  /* 0x00000000fffff984 */ /* 0x000fe20000000800 */
[----:B------:R-:W-:Y:S01]  /*6f20*/  @!PT LDS RZ, [RZ] ;  /* 0x00000000fffff984 */ /* 0x000fe20000000800 */
[----:B------:R-:W-:Y:S01]  /*6f30*/  @!PT LDS RZ, [RZ] ;  /* 0x00000000fffff984 */ /* 0x000fe20000000800 */
[----:B------:R2:W-:Y:S01]  /*6f40*/  @!P2 LDGSTS.E.BYPASS.LTC128B.128 [R231+0xb800], desc[UR26][R4.64+0x80] ;  /* 0x0b80008004e7afae */ /* 0x0005e2000b901d5a */
[C---:B------:R-:W-:Y:S02]  /*6f50*/  ISETP.GE.AND P6, PT, R0.reuse, R242, PT ;  /* 0x000000f20000720c */ /* 0x040fe40003fc6270 */
[----:B------:R-:W-:Y:S01]  /*6f60*/  ISETP.LT.OR P0, PT, R0, R236, P0 ;  /* 0x000000ec0000720c */ /* 0x000fe20000701670 */
[----:B------:R-:W-:Y:S01]  /*6f70*/  LDSM.16.M88.4 R24, [R216+0x8000] ;  /* 0x00800000d818783b */ /* 0x000fe20000000200 */
[C---:B------:R-:W-:Y:S02]  /*6f80*/  ISETP.GE.AND P5, PT, R2.reuse, R243, PT ;  /* 0x000000f30200720c */ /* 0x040fe40003fa6270 */
[C---:B------:R-:W-:Y:S01]  /*6f90*/  ISETP.GE.AND P4, PT, R2.reuse, R242, PT ;  /* 0x000000f20200720c */ /* 0x040fe20003f86270 */
[----:B------:R-:W-:Y:S01]  /*6fa0*/  LDSM.16.M88.4 R20, [R216+0x8800] ;  /* 0x00880000d814783b */ /* 0x000fe20000000200 */
[----:B------:R-:W-:-:S02]  /*6fb0*/  ISETP.GE.AND P1, PT, R2, R241, PT ;  /* 0x000000f10200720c */ /* 0x000fc40003f26270 */
[-C--:B------:R-:W-:Y:S01]  /*6fc0*/  ISETP.LT.OR P6, PT, R0, R235.reuse, P6 ;  /* 0x000000eb0000720c */ /* 0x080fe200037c1670 */
[----:B------:R-:W-:Y:S01]  /*6fd0*/  LDSM.16.M88.4 R32, [R227] ;  /* 0x00000000e320783b */ /* 0x000fe20000000200 */
[C---:B------:R-:W-:Y:S02]  /*6fe0*/  ISETP.LT.OR P5, PT, R2.reuse, R236, P5 ;  /* 0x000000ec0200720c */ /* 0x040fe40002fa1670 */
[C---:B------:R-:W-:Y:S01]  /*6ff0*/  ISETP.LT.OR P4, PT, R2.reuse, R235, P4 ;  /* 0x000000eb0200720c */ /* 0x040fe20002781670 */
[----:B------:R-:W-:Y:S01]  /*7000*/  LDSM.16.M88.4 R12, [R220+0x2000] ;  /* 0x00200000dc0c783b */ /* 0x000fe20000000200 */
[----:B------:R-:W-:-:S03]  /*7010*/  ISETP.LT.OR P1, PT, R2, R234, P1 ;  /* 0x000000ea0200720c */ /* 0x000fc60000f21670 */
        /* <DEDUP_REMOVED lines=19> */
[----:B------:R-:W-:Y:S06]  /*7150*/  HMMA.16816.F32 R188, R12, R30, R176 ;  /* 0x0000001e0cbc723c */ /* 0x000fec00000018b0 */
[----:B---3--:R-:W-:Y:S06]  /*7160*/  HMMA.16816.F32 R184, R16, R32, R196 ;  /* 0x0000002010b8723c */ /* 0x008fec00000018c4 */
[----:B------:R-:W-:Y:S01]  /*7170*/  HMMA.16816.F32 R208, R12, R28, R180 ;  /* 0x0000001c0cd0723c */ /* 0x000fe200000018b4 */
[----:B------:R-:W-:Y:S05]  /*7180*/  LDSM.16.M88.4 R12, [R225+0x2000] ;  /* 0x00200000e10c783b */ /* 0x000fea0000000200 */
[C---:B------:R-:W-:Y:S01]  /*7190*/  HMMA.16816.F32 R176, R16.reuse, R34, R204 ;  /* 0x0000002210b0723c */ /* 0x040fe200000018cc */
[----:B------:R-:W-:Y:S05]  /*71a0*/  LDSM.16.M88.4 R32, [R223+0x800] ;  /* 0x00080000df20783b */ /* 0x000fea0000000200 */
[C---:B------:R-:W-:Y:S01]  /*71b0*/  HMMA.16816.F32 R180, R16.reuse, R28, R140 ;  /* 0x0000001c10b4723c */ /* 0x040fe2000000188c */
[----:B------:R-:W-:Y:S05]  /*71c0*/  LDSM.16.M88.4 R140, [R223] ;  /* 0x00000000df8c783b */ /* 0x000fea0000000200 */
[----:B------:R-:W-:Y:S01]  /*71d0*/  HMMA.16816.F32 R28, R16, R30, R192 ;  /* 0x0000001e101c723c */ /* 0x000fe200000018c0 */
[----:B------:R-:W3:Y:S05]  /*71e0*/  LDSM.16.M88.4 R16, [R225] ;  /* 0x00000000e110783b */ /* 0x000eea0000000200 */
[----:B-1----:R-:W-:Y:S06]  /*71f0*/  HMMA.16816.F32 R192, R4, R22, R188 ;  /* 0x0000001604c0723c */ /* 0x002fec00000018bc */
[-C--:B--2---:R-:W-:Y:S06]  /*7200*/  HMMA.16816.F32 R188, R8, R24.reuse, R184 ;  /* 0x0000001808bc723c */ /* 0x084fec00000018b8 */
[C---:B------:R-:W-:Y:S06]  /*7210*/  HMMA.16816.F32 R212, R4.reuse, R24, R212 ;  /* 0x0000001804d4723c */ /* 0x040fec00000018d4 */
[C---:B------:R-:W-:Y:S06]  /*7220*/  HMMA.16816.F32 R208, R4.reuse, R20, R208 ;  /* 0x0000001404d0723c */ /* 0x040fec00000018d0 */
[-C--:B------:R-:W-:Y:S01]  /*7230*/  HMMA.16816.F32 R196, R4, R26.reuse, R200 ;  /* 0x0000001a04c4723c */ /* 0x080fe200000018c8 */
[----:B------:R-:W-:Y:S05]  /*7240*/  LDSM.16.M88.4 R4, [R218+0x6000] ;  /* 0x00600000da04783b */ /* 0x000fea0000000200 */
[C---:B------:R-:W-:Y:S01]  /*7250*/  HMMA.16816.F32 R184, R8.reuse, R26, R176 ;  /* 0x0000001a08b8723c */ /* 0x040fe200000018b0 */
[----:B------:R-:W-:Y:S05]  /*7260*/  LDSM.16.M88.4 R24, [R216+0x9800] ;  /* 0x00980000d818783b */ /* 0x000fea0000000200 */
[C---:B------:R-:W-:Y:S06]  /*7270*/  HMMA.16816.F32 R176, R8.reuse, R20, R180 ;  /* 0x0000001408b0723c */ /* 0x040fec00000018b4 */
[----:B------:R-:W-:Y:S01]  /*7280*/  HMMA.16816.F32 R20, R8, R22, R28 ;  /* 0x000000160814723c */ /* 0x000fe2000000181c */
[----:B------:R-:W-:Y:S04]  /*7290*/  LDSM.16.M88.4 R28, [R216+0x9000] ;  /* 0x00900000d81c783b */ /* 0x000fe80000000200 */
[----:B------:R-:W1:Y:S01]  /*72a0*/  LDSM.16.M88.4 R8, [R218+0x4000] ;  /* 0x00400000da08783b */ /* 0x000e620000000200 */
[-C--:B---3--:R-:W-:Y:S06]  /*72b0*/  HMMA.16816.F32 R188, R16, R140.reuse, R188 ;  /* 0x0000008c10bc723c */ /* 0x088fec00000018bc */
[C---:B------:R-:W-:Y:S06]  /*72c0*/  HMMA.16816.F32 R212, R12.reuse, R140, R212 ;  /* 0x0000008c0cd4723c */ /* 0x040fec00000018d4 */
[C---:B------:R-:W-:Y:S06]  /*72d0*/  HMMA.16816.F32 R196, R12.reuse, R142, R196 ;  /* 0x0000008e0cc4723c */ /* 0x040fec00000018c4 */
[C---:B------:R-:W-:Y:S06]  /*72e0*/  HMMA.16816.F32 R244, R12.reuse, R32, R208 ;  /* 0x000000200cf4723c */ /* 0x040fec00000018d0 */
[----:B------:R-:W-:Y:S06]  /*72f0*/  HMMA.16816.F32 R192, R12, R34, R192 ;  /* 0x000000220cc0723c */ /* 0x000fec00000018c0 */
[C---:B------:R-:W-:Y:S01]  /*7300*/  HMMA.16816.F32 R180, R16.reuse, R142, R184 ;  /* 0x0000008e10b4723c */ /* 0x040fe200000018b8 */
[----:B------:R-:W-:Y:S05]  /*7310*/  LDSM.16.M88.4 R140, [R228] ;  /* 0x00000000e48c783b */ /* 0x000fea0000000200 */
[C---:B------:R-:W-:Y:S01]  /*7320*/  HMMA.16816.F32 R12, R16.reuse, R32, R176 ;  /* 0x00000020100c723c */ /* 0x040fe200000018b0 */
[----:B------:R-:W-:Y:S05]  /*7330*/  LDSM.16.M88.4 R176, [R229] ;  /* 0x00000000e5b0783b */ /* 0x000fea0000000200 */
[----:B------:R-:W-:Y:S01]  /*7340*/  HMMA.16816.F32 R32, R16, R34, R20 ;  /* 0x000000221020723c */ /* 0x000fe20000001814 */
[----:B------:R-:W2:Y:S04]  /*7350*/  LDSM.16.M88.4 R20, [R220+0x4000] ;  /* 0x00400000dc14783b */ /* 0x000ea80000000200 */
[----:B------:R-:W3:Y:S01]  /*7360*/  LDSM.16.M88.4 R16, [R220+0x6000] ;  /* 0x00600000dc10783b */ /* 0x000ee20000000200 */
[-C--:B-1----:R-:W-:Y:S06]  /*7370*/  HMMA.16816.F32 R184, R8, R28.reuse, R188 ;  /* 0x0000001c08b8723c */ /* 0x082fec00000018bc */
[C---:B------:R-:W-:Y:S06]  /*7380*/  HMMA.16816.F32 R212, R4.reuse, R28, R212 ;  /* 0x0000001c04d4723c */ /* 0x040fec00000018d4 */
[C---:B------:R-:W-:Y:S06]  /*7390*/  HMMA.16816.F32 R196, R4.reuse, R30, R196 ;  /* 0x0000001e04c4723c */ /* 0x040fec00000018c4 */
        /* <DEDUP_REMOVED lines=8> */
[----:B------:R-:W4:Y:S01]  /*7420*/  LDSM.16.M88.4 R8, [R226+0x6000] ;  /* 0x00600000e208783b */ /* 0x000f220000000200 */
[-C--:B--2---:R-:W-:Y:S06]  /*7430*/  HMMA.16816.F32 R204, R20, R176.reuse, R184 ;  /* 0x000000b014cc723c */ /* 0x084fec00000018b8 */
[C---:B---3--:R-:W-:Y:S06]  /*7440*/  HMMA.16816.F32 R212, R16.reuse, R176, R212 ;  /* 0x000000b010d4723c */ /* 0x048fec00000018d4 */
[C---:B------:R-:W-:Y:S06]  /*7450*/  HMMA.16816.F32 R188, R16.reuse, R178, R196 ;  /* 0x000000b210bc723c */ /* 0x040fec00000018c4 */
[C---:B------:R-:W-:Y:S06]  /*7460*/  HMMA.16816.F32 R244, R16.reuse, R140, R244 ;  /* 0x0000008c10f4723c */ /* 0x040fec00000018f4 */
[----:B------:R-:W-:Y:S01]  /*7470*/  HMMA.16816.F32 R208, R16, R142, R192 ;  /* 0x0000008e10d0723c */ /* 0x000fe200000018c0 */
[----:B------:R-:W-:Y:S05]  /*7480*/  LDSM.16.M88.4 R16, [R225+0x4000] ;  /* 0x00400000e110783b */ /* 0x000fea0000000200 */
[C---:B------:R-:W-:Y:S06]  /*7490*/  HMMA.16816.F32 R200, R20.reuse, R178, R180 ;  /* 0x000000b214c8723c */ /* 0x040fec00000018b4 */
[C---:B------:R-:W-:Y:S01]  /*74a0*/  HMMA.16816.F32 R196, R20.reuse, R140, R4 ;  /* 0x0000008c14c4723c */ /* 0x040fe20000001804 */
[----:B------:R-:W-:Y:S05]  /*74b0*/  LDSM.16.M88.4 R4, [R225+0x6000] ;  /* 0x00600000e104783b */ /* 0x000fea0000000200 */
[----:B------:R-:W-:Y:S01]  /*74c0*/  HMMA.16816.F32 R180, R20, R142, R24 ;  /* 0x0000008e14b4723c */ /* 0x000fe20000001818 */
[----:B------:R-:W2:Y:S04]  /*74d0*/  LDSM.16.M88.4 R20, [R223+0x1000] ;  /* 0x00100000df14783b */ /* 0x000ea80000000200 */
[----:B------:R-:W3:Y:S01]  /*74e0*/  LDSM.16.M88.4 R24, [R223+0x1800] ;  /* 0x00180000df18783b */ /* 0x000ee20000000200 */
[----:B-1----:R-:W-:Y:S01]  /*74f0*/  HMMA.16816.F32 R140, R12, R32, R204 ;  /* 0x000000200c8c723c */ /* 0x002fe200000018cc */
[----:B------:R-:W-:-:S05]  /*7500*/  DEPBAR.LE SB0, 0x0 ;  /* 0x000080000000791a */ /* 0x000fca0000000000 */
[C---:B----4-:R-:W-:Y:S06]  /*7510*/  HMMA.16816.F32 R192, R8.reuse, R32, R212 ;  /* 0x0000002008c0723c */ /* 0x050fec00000018d4 */
[C---:B------:R-:W-:Y:S06]  /*7520*/  HMMA.16816.F32 R188, R8.reuse, R34, R188 ;  /* 0x0000002208bc723c */ /* 0x040fec00000018bc */
[C---:B------:R-:W-:Y:S06]  /*7530*/  HMMA.16816.F32 R184, R8.reuse, R28, R244 ;  /* 0x0000001c08b8723c */ /* 0x040fec00000018f4 */
[----:B------:R-:W-:Y:S06]  /*7540*/  HMMA.16816.F32 R176, R8, R30, R208 ;  /* 0x0000001e08b0723c */ /* 0x000fec00000018d0 */
[----:B------:R-:W-:Y:S06]  /*7550*/  HMMA.16816.F32 R8, R12, R28, R196 ;  /* 0x0000001c0c08723c */ /* 0x000fec00000018c4 */
[-C--:B--2---:R-:W-:Y:S06]  /*7560*/  HMMA.16816.F32 R140, R16, R20.reuse, R140 ;  /* 0x00000014108c723c */ /* 0x084fec000000188c */
[C---:B------:R-:W-:Y:S06]  /*7570*/  HMMA.16816.F32 R192, R4.reuse, R20, R192 ;  /* 0x0000001404c0723c */ /* 0x040fec00000018c0 */
[C---:B------:R-:W-:Y:S06]  /*7580*/  HMMA.16816.F32 R188, R4.reuse, R22, R188 ;  /* 0x0000001604bc723c */ /* 0x040fec00000018bc */
[C---:B---3--:R-:W-:Y:S06]  /*7590*/  HMMA.16816.F32 R184, R4.reuse, R24, R184 ;  /* 0x0000001804b8723c */ /* 0x048fec00000018b8 */
[----:B------:R-:W-:Y:S06]  /*75a0*/  HMMA.16816.F32 R196, R4, R26, R176 ;  /* 0x0000001a04c4723c */ /* 0x000fec00000018b0 */
[----:B------:R-:W-:Y:S01]  /*75b0*/  HMMA.16816.F32 R32, R12, R34, R200 ;  /* 0x000000220c20723c */ /* 0x000fe200000018c8 */
[----:B------:R-:W-:-:S02]  /*75c0*/  IMAD.IADD R4, R232, 0x1, -R0 ;  /* 0x00000001e8047824 */ /* 0x000fc400078e0a00 */
[--C-:B------:R-:W-:Y:S02]  /*75d0*/  IMAD.IADD R6, R238, 0x1, -R0.reuse ;  /* 0x00000001ee067824 */ /* 0x100fe400078e0a00 */
[----:B------:R-:W-:Y:S01]  /*75e0*/  IMAD.IADD R7, R239, 0x1, -R0 ;  /* 0x00000001ef077824 */ /* 0x000fe200078e0a00 */
[----:B------:R-:W-:Y:S01]  /*75f0*/  IABS R5, R4 ;  /* 0x0000000400057213 */ /* 0x000fe20000000000 */
[----:B------:R-:W-:Y:S01]  /*7600*/  HMMA.16816.F32 R176, R16, R24, R8 ;  /* 0x0000001810b0723c */ /* 0x000fe20000001808 */
[----:B------:R-:W-:Y:S02]  /*7610*/  IABS R4, R3 ;  /* 0x0000000300047213 */ /* 0x000fe40000000000 */
[----:B------:R-:W-:Y:S01]  /*7620*/  IABS R3, R6 ;  /* 0x0000000600037213 */ /* 0x000fe20000000000 */
[----:B------:R-:W-:Y:S02]  /*7630*/  IMAD.IADD R6, R232, 0x1, -R2 ;  /* 0x00000001e8067824 */ /* 0x000fe400078e0a02 */
[----:B------:R-:W-:Y:S01]  /*7640*/  HMMA.16816.F32 R12, R12, R30, R180 ;  /* 0x0000001e0c0c723c */ /* 0x000fe200000018b4 */
[----:B------:R-:W-:Y:S01]  /*7650*/  IABS R8, R7 ;  /* 0x0000000700087213 */ /* 0x000fe20000000000 */
[----:B------:R-:W-:Y:S01]  /*7660*/  IMAD.MOV.U32 R7, RZ, RZ, R3 ;  /* 0x000000ffff077224 */ /* 0x000fe200078e0003 */
[----:B------:R-:W-:-:S02]  /*7670*/  IABS R3, R6 ;  /* 0x0000000600037213 */ /* 0x000fc40000000000 */
[----:B------:R-:W-:Y:S02]  /*7680*/  I2FP.F32.S32 R6, R5 ;  /* 0x0000000500067245 */ /* 0x000fe40000201400 */
[----:B------:R-:W-:Y:S01]  /*7690*/  I2FP.F32.S32 R5, R4 ;  /* 0x0000000400057245 */ /* 0x000fe20000201400 */
[----:B------:R-:W-:Y:S01]  /*76a0*/  IMAD.MOV.U32 R4, RZ, RZ, R8 ;  /* 0x000000ffff047224 */ /* 0x000fe200078e0008 */
        /* <DEDUP_REMOVED lines=8> */
[----:B------:R-:W-:Y:S01]  /*7730*/  BAR.SYNC.DEFER_BLOCKING 0x0 ;  /* 0x0000000000007b1d */ /* 0x000fe20000010000 */
[----:B------:R-:W-:Y:S01]  /*7740*/  FFMA.FTZ R8, R4, -UR19, R194 ;  /* 0x8000001304087c23 */ /* 0x000fe200080100c2 */
[----:B------:R-:W-:Y:S01]  /*7750*/  ISETP.GE.AND P0, PT, R2, R240, PT ;  /* 0x000000f00200720c */ /* 0x000fe20003f06270 */
[--C-:B------:R-:W-:Y:S01]  /*7760*/  IMAD.IADD R4, R237, 0x1, -R2.reuse ;  /* 0x00000001ed047824 */ /* 0x100fe200078e0a02 */
[----:B------:R-:W-:Y:S01]  /*7770*/  HMMA.16816.F32 R32, R16, R22, R32 ;  /* 0x000000161020723c */ /* 0x000fe20000001820 */
[--C-:B------:R-:W-:Y:S01]  /*7780*/  IMAD.IADD R3, R238, 0x1, -R2.reuse ;  /* 0x00000001ee037824 */ /* 0x100fe200078e0a02 */
[----:B------:R-:W-:Y:S01]  /*7790*/  ISETP.LT.OR P0, PT, R2, R233, P0 ;  /* 0x000000e90200720c */ /* 0x000fe20000701670 */
[----:B------:R-:W-:Y:S01]  /*77a0*/  IMAD.IADD R2, R239, 0x1, -R2 ;  /* 0x00000001ef027824 */ /* 0x000fe200078e0a02 */
[----:B------:R-:W-:-:S02]  /*77b0*/  IABS R4, R4 ;  /* 0x0000000400047213 */ /* 0x000fc40000000000 */
[----:B------:R-:W-:Y:S01]  /*77c0*/  IABS R3, R3 ;  /* 0x0000000300037213 */ /* 0x000fe20000000000 */
[----:B------:R-:W-:Y:S01]  /*77d0*/  HMMA.16816.F32 R180, R16, R26, R12 ;  /* 0x0000001a10b4723c */ /* 0x000fe2000000180c */
[----:B------:R-:W-:Y:S02]  /*77e0*/  FSEL R23, R9, -INF , !P6 ;  /* 0xff80000009177808 */ /* 0x000fe40007000000 */
[C---:B------:R-:W-:Y:S02]  /*77f0*/  ISETP.GE.AND P6, PT, R0.reuse, R241, PT ;  /* 0x000000f10000720c */ /* 0x040fe40003fc6270 */
[----:B------:R-:W-:Y:S01]  /*7800*/  IABS R6, R2 ;  /* 0x0000000200067213 */ /* 0x000fe20000000000 */
[----:B------:R-:W-:Y:S01]  /*7810*/  IMAD.MOV.U32 R2, RZ, RZ, R4 ;  /* 0x000000ffff027224 */ /* 0x000fe200078e0004 */
[----:B------:R-:W-:Y:S02]  /*7820*/  ISETP.LT.OR P6, PT, R0, R234, P6 ;  /* 0x000000ea0000720c */ /* 0x000fe400037c1670 */
[----:B------:R-:W-:-:S02]  /*7830*/  I2FP.F32.S32 R3, R3 ;  /* 0x0000000300037245 */ /* 0x000fc40000201400 */
[----:B------:R-:W-:Y:S02]  /*7840*/  I2FP.F32.S32 R2, R2 ;  /* 0x0000000200027245 */ /* 0x000fe40000201400 */
[----:B------:R-:W-:Y:S01]  /*7850*/  FSEL R26, R5, -INF , !P6 ;  /* 0xff800000051a7808 */ /* 0x000fe20007000000 */
[----:B------:R-:W-:Y:S01]  /*7860*/  FFMA.FTZ R4, R3, -UR19, R193 ;  /* 0x8000001303047c23 */ /* 0x000fe200080100c1 */
[----:B------:R-:W-:Y:S01]  /*7870*/  ISETP.GE.AND P6, PT, R0, R240, PT ;  /* 0x000000f00000720c */ /* 0x000fe20003fc6270 */
[----:B------:R-:W-:Y:S01]  /*7880*/  FFMA.FTZ R5, R2, -UR19, R143 ;  /* 0x8000001302057c23 */ /* 0x000fe2000801008f */
[C---:B------:R-:W-:Y:S01]  /*7890*/  VIADD R2, R0.reuse, 0x8 ;  /* 0x0000000800027836 */ /* 0x040fe20000000000 */
[----:B------:R-:W-:Y:S01]  /*78a0*/  I2FP.F32.S32 R6, R6 ;  /* 0x0000000600067245 */ /* 0x000fe20000201400 */
[C---:B------:R-:W-:Y:S01]  /*78b0*/  VIADD R3, R0.reuse, 0x9 ;  /* 0x0000000900037836 */ /* 0x040fe20000000000 */
[----:B------:R-:W-:Y:S02]  /*78c0*/  ISETP.LT.OR P6, PT, R0, R233, P6 ;  /* 0x000000e90000720c */ /* 0x000fe400037c1670 */
[----:B------:R-:W-:Y:S01]  /*78d0*/  FSEL R21, R7, -INF , !P5 ;  /* 0xff80000007157808 */ /* 0x000fe20006800000 */
[----:B------:R-:W-:Y:S01]  /*78e0*/  FFMA.FTZ R9, R6, -UR19, R195 ;  /* 0x8000001306097c23 */ /* 0x000fe200080100c3 */
[----:B------:R-:W-:Y:S01]  /*78f0*/  FSEL R28, R8, -INF , !P6 ;  /* 0xff800000081c7808 */ /* 0x000fe20007000000 */
[--C-:B------:R-:W-:Y:S01]  /*7900*/  IMAD.IADD R7, R232, 0x1, -R2.reuse ;  /* 0x00000001e8077824 */ /* 0x100fe200078e0a02 */
[----:B------:R-:W-:Y:S01]  /*7910*/  FSEL R24, R5, -INF , !P4 ;  /* 0xff80000005187808 */ /* 0x000fe20006000000 */
[--C-:B------:R-:W-:Y:S01]  /*7920*/  IMAD.IADD R6, R237, 0x1, -R2.reuse ;  /* 0x00000001ed067824 */ /* 0x100fe200078e0a02 */
[----:B------:R-:W-:Y:S01]  /*7930*/  FSEL R27, R4, -INF , !P1 ;  /* 0xff800000041b7808 */ /* 0x000fe20004800000 */
[----:B------:R-:W-:Y:S01]  /*7940*/  IMAD.IADD R5, R238, 0x1, -R2 ;  /* 0x00000001ee057824 */ /* 0x000fe200078e0a02 */
[----:B------:R-:W-:Y:S01]  /*7950*/  ISETP.GE.AND P6, PT, R2, R243, PT ;  /* 0x000000f30200720c */ /* 0x000fe20003fc6270 */
[----:B------:R-:W-:Y:S01]  /*7960*/  IMAD.IADD R4, R232, 0x1, -R3 ;  /* 0x00000001e8047824 */ /* 0x000fe200078e0a03 */
[----:B------:R-:W-:-:S02]  /*7970*/  ISETP.GE.AND P5, PT, R2, R242, PT ;  /* 0x000000f20200720c */ /* 0x000fc40003fa6270 */
[C---:B------:R-:W-:Y:S02]  /*7980*/  ISETP.GE.AND P4, PT, R2.reuse, R241, PT ;  /* 0x000000f10200720c */ /* 0x040fe40003f86270 */
[C---:B------:R-:W-:Y:S02]  /*7990*/  ISETP.GE.AND P1, PT, R2.reuse, R240, PT ;  /* 0x000000f00200720c */ /* 0x040fe40003f26270 */
[C---:B------:R-:W-:Y:S02]  /*79a0*/  ISETP.LT.OR P6, PT, R2.reuse, R236, P6 ;  /* 0x000000ec0200720c */ /* 0x040fe400037c1670 */
[C---:B------:R-:W-:Y:S02]  /*79b0*/  ISETP.LT.OR P5, PT, R2.reuse, R235, P5 ;  /* 0x000000eb0200720c */ /* 0x040fe40002fa1670 */
[C---:B------:R-:W-:Y:S02]  /*79c0*/  ISETP.LT.OR P4, PT, R2.reuse, R234, P4 ;  /* 0x000000ea0200720c */ /* 0x040fe40002781670 */
[----:B------:R-:W-:Y:S01]  /*79d0*/  ISETP.LT.OR P1, PT, R2, R233, P1 ;  /* 0x000000e90200720c */ /* 0x000fe20000f21670 */
[----:B------:R-:W-:Y:S01]  /*79e0*/  IMAD.IADD R2, R239, 0x1, -R2 ;  /* 0x00000001ef027824 */ /* 0x000fe200078e0a02 */
[----:B------:R-:W-:-:S02]  /*79f0*/  IABS R11, R7 ;  /* 0x00000007000b7213 */ /* 0x000fc40000000000 */
[----:B------:R-:W-:Y:S02]  /*7a00*/  IABS R10, R6 ;  /* 0x00000006000a7213 */ /* 0x000fe40000000000 */
[----:B------:R-:W-:Y:S01]  /*7a10*/  IABS R8, R5 ;  /* 0x0000000500087213 */ /* 0x000fe20000000000 */
[----:B------:R-:W-:Y:S01]  /*7a20*/  IMAD.MOV.U32 R6, RZ, RZ, R11 ;  /* 0x000000ffff067224 */ /* 0x000fe200078e000b */
[----:B------:R-:W-:Y:S01]  /*7a30*/  IABS R7, R2 ;  /* 0x0000000200077213 */ /* 0x000fe20000000000 */
[----:B------:R-:W-:Y:S01]  /*7a40*/  IMAD.MOV.U32 R5, RZ, RZ, R10 ;  /* 0x000000ffff057224 */ /* 0x000fe200078e000a */
[----:B------:R-:W-:Y:S01]  /*7a50*/  IABS R2, R4 ;  /* 0x0000000400027213 */ /* 0x000fe20000000000 */
[----:B------:R-:W-:Y:S01]  /*7a60*/  IMAD.MOV.U32 R4, RZ, RZ, R8 ;  /* 0x000000ffff047224 */ /* 0x000fe200078e0008 */
[----:B------:R-:W-:Y:S02]  /*7a70*/  I2FP.F32.S32 R6, R6 ;  /* 0x0000000600067245 */ /* 0x000fe40000201400 */
[----:B------:R-:W-:-:S02]  /*7a80*/  I2FP.F32.S32 R5, R5 ;  /* 0x0000000500057245 */ /* 0x000fc40000201400 */
        /* <DEDUP_REMOVED lines=9> */
[----:B------:R-:W-:Y:S01]  /*7b20*/  IMAD.IADD R7, R237, 0x1, -R3 ;  /* 0x00000001ed077824 */ /* 0x000fe200078e0a03 */
[----:B------:R-:W-:Y:S01]  /*7b30*/  FSEL R19, R5, -INF , !P5 ;  /* 0xff80000005137808 */ /* 0x000fe20006800000 */
[----:B------:R-:W-:Y:S01]  /*7b40*/  FFMA.FTZ R8, R2, -UR19, R33 ;  /* 0x8000001302087c23 */ /* 0x000fe20008010021 */
[----:B------:R-:W-:Y:S01]  /*7b50*/  FSEL R22, R4, -INF , !P4 ;  /* 0xff80000004167808 */ /* 0x000fe20006000000 */
[----:B------:R-:W-:Y:S01]  /*7b60*/  IMAD.IADD R5, R238, 0x1, -R3 ;  /* 0x00000001ee057824 */ /* 0x000fe200078e0a03 */
[C---:B------:R-:W-:Y:S01]  /*7b70*/  ISETP.GE.AND P0, PT, R3.reuse, R243, PT ;  /* 0x000000f30300720c */ /* 0x040fe20003f06270 */
[----:B------:R-:W-:Y:S01]  /*7b80*/  VIADD R2, R0, 0x10 ;  /* 0x0000001000027836 */ /* 0x000fe20000000000 */
[----:B------:R-:W-:-:S02]  /*7b90*/  ISETP.GE.AND P6, PT, R3, R242, PT ;  /* 0x000000f20300720c */ /* 0x000fc40003fc6270 */
[----:B------:R-:W-:Y:S01]  /*7ba0*/  ISETP.GE.AND P5, PT, R3, R241, PT ;  /* 0x000000f10300720c */ /* 0x000fe20003fa6270 */
[--C-:B------:R-:W-:Y:S01]  /*7bb0*/  IMAD.IADD R6, R237, 0x1, -R2.reuse ;  /* 0x00000001ed067824 */ /* 0x100fe200078e0a02 */
[C---:B------:R-:W-:Y:S01]  /*7bc0*/  ISETP.GE.AND P4, PT, R3.reuse, R240, PT ;  /* 0x000000f00300720c */ /* 0x040fe20003f86270 */
[----:B------:R-:W-:Y:S01]  /*7bd0*/  IMAD.IADD R4, R232, 0x1, -R2 ;  /* 0x00000001e8047824 */ /* 0x000fe200078e0a02 */
        /* <DEDUP_REMOVED lines=9> */
[----:B------:R-:W-:Y:S02]  /*7c70*/  IABS R3, R6 ;  /* 0x0000000600037213 */ /* 0x000fe40000000000 */
        /* <DEDUP_REMOVED lines=14> */
[----:B------:R-:W-:Y:S01]  /*7d60*/  FSEL R15, R5, -INF , !P6 ;  /* 0xff800000050f7808 */ /* 0x000fe20007000000 */
[----:B------:R-:W-:Y:S01]  /*7d70*/  VIADD R3, R0, 0x11 ;  /* 0x0000001100037836 */ /* 0x000fe20000000000 */
[----:B------:R-:W-:Y:S01]  /*7d80*/  FSEL R16, R4, -INF , !P5 ;  /* 0xff80000004107808 */ /* 0x000fe20006800000 */
[----:B------:R-:W-:Y:S01]  /*7d90*/  IMAD.IADD R5, R238, 0x1, -R2 ;  /* 0x00000001ee057824 */ /* 0x000fe200078e0a02 */
[----:B------:R-:W-:Y:S01]  /*7da0*/  ISETP.GE.AND P1, PT, R2, R243, PT ;  /* 0x000000f30200720c */ /* 0x000fe20003f26270 */
[--C-:B------:R-:W-:Y:S01]  /*7db0*/  IMAD.IADD R4, R232, 0x1, -R3.reuse ;  /* 0x00000001e8047824 */ /* 0x100fe200078e0a03 */
[C---:B------:R-:W-:Y:S01]  /*7dc0*/  ISETP.GE.AND P0, PT, R2.reuse, R242, PT ;  /* 0x000000f20200720c */ /* 0x040fe20003f06270 */
[--C-:B------:R-:W-:Y:S01]  /*7dd0*/  IMAD.IADD R6, R237, 0x1, -R3.reuse ;  /* 0x00000001ed067824 */ /* 0x100fe200078e0a03 */
[----:B------:R-:W-:Y:S01]  /*7de0*/  ISETP.GE.AND P6, PT, R2, R241, PT ;  /* 0x000000f10200720c */ /* 0x000fe20003fc6270 */
[----:B------:R-:W-:Y:S01]  /*7df0*/  IMAD.IADD R7, R238, 0x1, -R3 ;  /* 0x00000001ee077824 */ /* 0x000fe200078e0a03 */
[----:B------:R-:W-:-:S02]  /*7e00*/  ISETP.GE.AND P5, PT, R2, R240, PT ;  /* 0x000000f00200720c */ /* 0x000fc40003fa6270 */
[C---:B------:R-:W-:Y:S02]  /*7e10*/  ISETP.LT.OR P1, PT, R2.reuse, R236, P1 ;  /* 0x000000ec0200720c */ /* 0x040fe40000f21670 */
[C---:B------:R-:W-:Y:S02]  /*7e20*/  ISETP.LT.OR P0, PT, R2.reuse, R235, P0 ;  /* 0x000000eb0200720c */ /* 0x040fe40000701670 */
[C---:B------:R-:W-:Y:S02]  /*7e30*/  ISETP.LT.OR P6, PT, R2.reuse, R234, P6 ;  /* 0x000000ea0200720c */ /* 0x040fe400037c1670 */
[----:B------:R-:W-:Y:S01]  /*7e40*/  ISETP.LT.OR P5, PT, R2, R233, P5 ;  /* 0x000000e90200720c */ /* 0x000fe20002fa1670 */
        /* <DEDUP_REMOVED lines=23> */
[C---:B------:R-:W-:Y:S01]  /*7fc0*/  ISETP.GE.AND P4, PT, R3.reuse, R243, PT ;  /* 0x000000f30300720c */ /* 0x040fe20003f86270 */
[C---:B------:R-:W-:Y:S01]  /*7fd0*/  VIADD R2, R0.reuse, 0x18 ;  /* 0x0000001800027836 */ /* 0x040fe20000000000 */
[----:B------:R-:W-:Y:S01]  /*7fe0*/  ISETP.GE.AND P1, PT, R3, R242, PT ;  /* 0x000000f20300720c */ /* 0x000fe20003f26270 */
[----:B------:R-:W-:Y:S01]  /*7ff0*/  IMAD.IADD R6, R239, 0x1, -R3 ;  /* 0x00000001ef067824 */ /* 0x000fe200078e0a03 */
[C---:B------:R-:W-:Y:S01]  /*8000*/  ISETP.GE.AND P0, PT, R3.reuse, R241, PT ;  /* 0x000000f10300720c */ /* 0x040fe20003f06270 */
[----:B------:R-:W-:Y:S01]  /*8010*/  VIADD R0, R0, 0x19 ;  /* 0x0000001900007836 */ /* 0x000fe20000000000 */
[----:B------:R-:W-:-:S02]  /*8020*/  ISETP.LT.OR P4, PT, R3, R236, P4 ;  /* 0x000000ec0300720c */ /* 0x000fc40002781670 */
[C---:B------:R-:W-:Y:S02]  /*8030*/  ISETP.LT.OR P1, PT, R3.reuse, R235, P1 ;  /* 0x000000eb0300720c */ /* 0x040fe40000f21670 */
[----:B------:R-:W-:Y:S02]  /*8040*/  ISETP.LT.OR P0, PT, R3, R234, P0 ;  /* 0x000000ea0300720c */ /* 0x000fe40000701670 */
[----:B------:R-:W-:Y:S02]  /*8050*/  FSEL R143, R7, -INF , !P6 ;  /* 0xff800000078f7808 */ /* 0x000fe40007000000 */
[----:B------:R-:W-:Y:S02]  /*8060*/  ISETP.GE.AND P6, PT, R3, R240, PT ;  /* 0x000000f00300720c */ /* 0x000fe40003fc6270 */
[----:B------:R-:W-:Y:S02]  /*8070*/  FSEL R179, R9, -INF , !P5 ;  /* 0xff80000009b37808 */ /* 0x000fe40006800000 */
[----:B------:R-:W-:-:S02]  /*8080*/  FSEL R189, R8, -INF , !P4 ;  /* 0xff80000008bd7808 */ /* 0x000fc40006000000 */
[----:B------:R-:W-:Y:S01]  /*8090*/  FSEL R200, R5, -INF , !P1 ;  /* 0xff80000005c87808 */ /* 0x000fe20004800000 */
[--C-:B------:R-:W-:Y:S01]  /*80a0*/  IMAD.IADD R5, R232, 0x1, -R2.reuse ;  /* 0x00000001e8057824 */ /* 0x100fe200078e0a02 */
[----:B------:R-:W-:Y:S01]  /*80b0*/  FSEL R142, R4, -INF , !P0 ;  /* 0xff800000048e7808 */ /* 0x000fe20004000000 */
[----:B------:R-:W-:Y:S01]  /*80c0*/  IMAD.IADD R4, R237, 0x1, -R2 ;  /* 0x00000001ed047824 */ /* 0x000fe200078e0a02 */
[C---:B------:R-:W-:Y:S02]  /*80d0*/  ISETP.GE.AND P5, PT, R2.reuse, R243, PT ;  /* 0x000000f30200720c */ /* 0x040fe40003fa6270 */
[C---:B------:R-:W-:Y:S02]  /*80e0*/  ISETP.GE.AND P4, PT, R2.reuse, R242, PT ;  /* 0x000000f20200720c */ /* 0x040fe40003f86270 */
[C---:B------:R-:W-:Y:S02]  /*80f0*/  ISETP.GE.AND P1, PT, R2.reuse, R241, PT ;  /* 0x000000f10200720c */ /* 0x040fe40003f26270 */
[----:B------:R-:W-:-:S02]  /*8100*/  ISETP.GE.AND P0, PT, R2, R240, PT ;  /* 0x000000f00200720c */ /* 0x000fc40003f06270 */
[----:B------:R-:W-:Y:S01]  /*8110*/  ISETP.LT.OR P6, PT, R3, R233, P6 ;  /* 0x000000e90300720c */ /* 0x000fe200037c1670 */
[--C-:B------:R-:W-:Y:S01]  /*8120*/  IMAD.IADD R3, R238, 0x1, -R2.reuse ;  /* 0x00000001ee037824 */ /* 0x100fe200078e0a02 */
        /* <DEDUP_REMOVED lines=27> */
[----:B------:R-:W-:Y:S01]  /*82e0*/  FSEL R141, R2, -INF , !P1 ;  /* 0xff800000028d7808 */ /* 0x000fe20004800000 */
[--C-:B------:R-:W-:Y:S01]  /*82f0*/  IMAD.IADD R3, R237, 0x1, -R0.reuse ;  /* 0x00000001ed037824 */ /* 0x100fe200078e0a00 */
        /* <DEDUP_REMOVED lines=10> */
[----:B------:R-:W-:-:S02]  /*83a0*/  FSEL R177, R6, -INF , !P0 ;  /* 0xff80000006b17808 */ /* 0x000fc40004000000 */
[----:B------:R-:W-:Y:S02]  /*83b0*/  PLOP3.LUT P0, PT, PT, PT, UP0, 0x80, 0x0 ;  /* 0x000000000000781c */ /* 0x000fe40003f0f008 */
[----:B------:R-:W-:Y:S02]  /*83c0*/  IABS R4, R4 ;  /* 0x0000000400047213 */ /* 0x000fe40000000000 */
[----:B------:R-:W-:Y:S02]  /*83d0*/  IABS R3, R3 ;  /* 0x0000000300037213 */ /* 0x000fe40000000000 */
[----:B------:R-:W-:Y:S02]  /*83e0*/  IABS R2, R2 ;  /* 0x0000000200027213 */ /* 0x000fe40000000000 */
[----:B------:R-:W-:Y:S02]  /*83f0*/  IABS R0, R0 ;  /* 0x0000000000007213 */ /* 0x000fe40000000000 */
[----:B------:R-:W-:-:S02]  /*8400*/  I2FP.F32.S32 R4, R4 ;  /* 0x0000000400047245 */ /* 0x000fc40000201400 */
[----:B------:R-:W-:Y:S02]  /*8410*/  I2FP.F32.S32 R3, R3 ;  /* 0x0000000300037245 */ /* 0x000fe40000201400 */
[----:B------:R-:W-:Y:S01]  /*8420*/  I2FP.F32.S32 R2, R2 ;  /* 0x0000000200027245 */ /* 0x000fe20000201400 */
[----:B------:R-:W-:Y:S01]  /*8430*/  FFMA.FTZ R4, R4, -UR19, R181 ;  /* 0x8000001304047c23 */ /* 0x000fe200080100b5 */
[----:B------:R-:W-:Y:S01]  /*8440*/  I2FP.F32.S32 R0, R0 ;  /* 0x0000000000007245 */ /* 0x000fe20000201400 */
[----:B------:R-:W-:Y:S02]  /*8450*/  FFMA.FTZ R3, R3, -UR19, R183 ;  /* 0x8000001303037c23 */ /* 0x000fe400080100b7 */
[----:B------:R-:W-:Y:S01]  /*8460*/  FFMA.FTZ R2, R2, -UR19, R197 ;  /* 0x8000001302027c23 */ /* 0x000fe200080100c5 */
[----:B------:R-:W-:Y:S01]  /*8470*/  FSEL R180, R4, -INF , !P6 ;  /* 0xff80000004b47808 */ /* 0x000fe20007000000 */
[----:B------:R-:W-:Y:S01]  /*8480*/  FFMA.FTZ R0, R0, -UR19, R199 ;  /* 0x8000001300007c23 */ /* 0x000fe200080100c7 */
[----:B------:R-:W-:-:S02]  /*8490*/  FSEL R181, R3, -INF , !P5 ;  /* 0xff80000003b57808 */ /* 0x000fc40006800000 */
        /* <DEDUP_REMOVED lines=52> */
.L_x_1494:
[----:B------:R-:W-:Y:S05]  /*87e0*/  BSYNC B0 ;  /* 0x0000000000007941 */ /* 0x000fea0003800000 */
.L_x_1493:
[----:B------:R-:W0:Y:S02]  /*87f0*/  LDGDEPBAR ;  /* 0x00000000000079af */ /* 0x000e240000000000 */
.L_x_1492:
        /* <DEDUP_REMOVED lines=45> */
[----:B------:R-:W-:Y:S01]  /*8ad0*/  FSEL R12, R12, RZ, P6 ;  /* 0x000000ff0c0c7208 */ /* 0x000fe20003000000 */
[----:B------:R-:W1:Y:S01]  /*8ae0*/  SHFL.BFLY PT, R7, R3, 0x1, 0x1f ;  /* 0x0c201f0003077f89 */ /* 0x000e6200000e0000 */
[----:B------:R-:W-:-:S02]  /*8af0*/  FMNMX.FTZ R0, R176, R0, !PT ;  /* 0x00000000b0007209 */ /* 0x000fc40007810000 */
[----:B---3--:R-:W-:Y:S01]  /*8b00*/  FMNMX.FTZ R215, R2, R6, !PT ;  /* 0x0000000602d77209 */ /* 0x008fe20007810000 */
[--C-:B------:R-:W-:Y:S01]  /*8b10*/  FFMA.FTZ R4, R20, UR10, -R12.reuse ;  /* 0x0000000a14047c23 */ /* 0x100fe2000801080c */
[----:B------:R-:W-:Y:S01]  /*8b20*/  FFMA.FTZ R2, R17, UR10, -R12 ;  /* 0x0000000a11027c23 */ /* 0x000fe2000801080c */
[----:B------:R-:W2:Y:S01]  /*8b30*/  SHFL.BFLY PT, R5, R0, 0x2, 0x1f ;  /* 0x0c401f0000057f89 */ /* 0x000ea200000e0000 */
[C---:B------:R-:W-:Y:S01]  /*8b40*/  FSETP.NEU.FTZ.AND P5, PT, R215.reuse, -INF , PT ;  /* 0xff800000d700780b */ /* 0x040fe20003fbd000 */
[----:B------:R3:W-:Y:S01]  /*8b50*/  MUFU.EX2 R250, R4 ;  /* 0x0000000400fa7308 */ /* 0x0007e20000000800 */
[----:B------:R-:W-:-:S05]  /*8b60*/  FMUL.FTZ R11, R215, UR10 ;  /* 0x0000000ad70b7c20 */ /* 0x000fca0008410000 */
[----:B------:R-:W-:Y:S02]  /*8b70*/  FSEL R11, R11, RZ, P5 ;  /* 0x000000ff0b0b7208 */ /* 0x000fe40002800000 */
[----:B------:R4:W-:Y:S01]  /*8b80*/  MUFU.EX2 R248, R2 ;  /* 0x0000000200f87308 */ /* 0x0009e20000000800 */
[----:B-1----:R-:W-:Y:S01]  /*8b90*/  FMNMX.FTZ R213, R3, R7, !PT ;  /* 0x0000000703d57209 */ /* 0x002fe20007810000 */
[----:B---3--:R-:W-:-:S03]  /*8ba0*/  FFMA.FTZ R4, R21, UR10, -R12 ;  /* 0x0000000a15047c23 */ /* 0x008fc6000801080c */
[----:B------:R-:W-:-:S03]  /*8bb0*/  FSETP.NEU.FTZ.AND P4, PT, R213, -INF , PT ;  /* 0xff800000d500780b */ /* 0x000fc60003f9d000 */
[----:B------:R1:W-:Y:S01]  /*8bc0*/  MUFU.EX2 R249, R4 ;  /* 0x0000000400f97308 */ /* 0x0003e20000000800 */
[----:B--2---:R-:W-:Y:S01]  /*8bd0*/  FMNMX.FTZ R0, R0, R5, !PT ;  /* 0x0000000500007209 */ /* 0x004fe20007810000 */
[----:B------:R-:W-:Y:S01]  /*8be0*/  FMUL.FTZ R10, R213, UR10 ;  /* 0x0000000ad50a7c20 */ /* 0x000fe20008410000 */
[----:B----4-:R-:W-:-:S04]  /*8bf0*/  FFMA.FTZ R2, R13, UR10, -R12 ;  /* 0x0000000a0d027c23 */ /* 0x010fc8000801080c */
[----:B------:R-:W-:Y:S01]  /*8c00*/  FSEL R10, R10, RZ, P4 ;  /* 0x000000ff0a0a7208 */ /* 0x000fe20002000000 */
[----:B------:R2:W-:Y:S04]  /*8c10*/  MUFU.EX2 R251, R2 ;  /* 0x0000000200fb7308 */ /* 0x0005e80000000800 */
[----:B------:R-:W-:-:S04]  /*8c20*/  FFMA.FTZ R13, R143, UR10, -R10 ;  /* 0x0000000a8f0d7c23 */ /* 0x000fc8000801080a */
[----:B------:R3:W-:Y:S01]  /*8c30*/  MUFU.EX2 R201, R13 ;  /* 0x0000000d00c97308 */ /* 0x0007e20000000800 */
[----:B-1----:R-:W1:Y:S01]  /*8c40*/  SHFL.BFLY PT, R4, R0, 0x1, 0x1f ;  /* 0x0c201f0000047f89 */ /* 0x002e6200000e0000 */
[----:B--2---:R-:W-:-:S06]  /*8c50*/  FFMA.FTZ R2, R23, UR10, -R11 ;  /* 0x0000000a17027c23 */ /* 0x004fcc000801080b */
[----:B------:R2:W-:Y:S01]  /*8c60*/  MUFU.EX2 R245, R2 ;  /* 0x0000000200f57308 */ /* 0x0005e20000000800 */
[----:B---3--:R-:W-:-:S07]  /*8c70*/  FFMA.FTZ R13, R142, UR10, -R10 ;  /* 0x0000000a8e0d7c23 */ /* 0x008fce000801080a */
[----:B------:R3:W-:Y:S01]  /*8c80*/  MUFU.EX2 R202, R13 ;  /* 0x0000000d00ca7308 */ /* 0x0007e20000000800 */
[----:B-1----:R-:W-:Y:S01]  /*8c90*/  FMNMX.FTZ R212, R0, R4, !PT ;  /* 0x0000000400d47209 */ /* 0x002fe20007810000 */
[----:B------:R-:W-:-:S03]  /*8ca0*/  FFMA.FTZ R0, R27, UR10, -R10 ;  /* 0x0000000a1b007c23 */ /* 0x000fc6000801080a */
[----:B------:R-:W-:Y:S01]  /*8cb0*/  FSETP.NEU.FTZ.AND P1, PT, R212, -INF , PT ;  /* 0xff800000d400780b */ /* 0x000fe20003f3d000 */
[----:B--2---:R-:W-:Y:S02]  /*8cc0*/  FFMA.FTZ R2, R24, UR10, -R11 ;  /* 0x0000000a18027c23 */ /* 0x004fe4000801080b */
[----:B------:R1:W-:Y:S01]  /*8cd0*/  MUFU.EX2 R208, R0 ;  /* 0x0000000000d07308 */ /* 0x0003e20000000800 */
[----:B---3--:R-:W-:-:S07]  /*8ce0*/  FFMA.FTZ R13, R141, UR10, -R10 ;  /* 0x0000000a8d0d7c23 */ /* 0x008fce000801080a */
[----:B------:R2:W-:Y:S08]  /*8cf0*/  MUFU.EX2 R244, R2 ;  /* 0x0000000200f47308 */ /* 0x0005f00000000800 */
[----:B------:R-:W-:Y:S01]  /*8d00*/  MUFU.EX2 R203, R13 ;  /* 0x0000000d00cb7308 */ /* 0x000fe20000000800 */
[----:B-1----:R-:W-:Y:S02]  /*8d10*/  FFMA.FTZ R0, R22, UR10, -R10 ;  /* 0x0000000a16007c23 */ /* 0x002fe4000801080a */
[----:B------:R-:W-:Y:S05]  /*8d20*/  LDSM.16.MT88.4 R20, [R217+0xb000] ;  /* 0x00b00000d914783b */ /* 0x000fea0000004200 */
[----:B------:R1:W-:Y:S01]  /*8d30*/  MUFU.EX2 R210, R0 ;  /* 0x0000000000d27308 */ /* 0x0003e20000000800 */
[----:B--2---:R-:W-:-:S07]  /*8d40*/  FFMA.FTZ R2, R19, UR10, -R11 ;  /* 0x0000000a13027c23 */ /* 0x004fce000801080b */
[----:B------:R2:W-:Y:S01]  /*8d50*/  MUFU.EX2 R246, R2 ;  /* 0x0000000200f67308 */ /* 0x0005e20000000800 */
[----:B-1----:R-:W-:-:S07]  /*8d60*/  FFMA.FTZ R0, R16, UR10, -R10 ;  /* 0x0000000a10007c23 */ /* 0x002fce000801080a */
[----:B------:R1:W3:Y:S01]  /*8d70*/  MUFU.EX2 R211, R0 ;  /* 0x0000000000d37308 */ /* 0x0002e20000000800 */
[----:B--2---:R-:W-:Y:S01]  /*8d80*/  FFMA.FTZ R2, R15, UR10, -R11 ;  /* 0x0000000a0f027c23 */ /* 0x004fe2000801080b */
[----:B------:R-:W-:Y:S01]  /*8d90*/  MOV R15, R9 ;  /* 0x00000009000f7202 */ /* 0x000fe20000000f00 */
[----:B------:R-:W-:-:S05]  /*8da0*/  FMUL.FTZ R9, R212, UR10 ;  /* 0x0000000ad4097c20 */ /* 0x000fca0008410000 */
[----:B------:R2:W-:Y:S01]  /*8db0*/  MUFU.EX2 R247, R2 ;  /* 0x0000000200f77308 */ /* 0x0005e20000000800 */
[----:B------:R-:W-:-:S05]  /*8dc0*/  FSEL R9, R9, RZ, P1 ;  /* 0x000000ff09097208 */ /* 0x000fca0000800000 */
[----:B-1----:R-:W-:Y:S01]  /*8dd0*/  FFMA.FTZ R0, R28, UR10, -R9 ;  /* 0x0000000a1c007c23 */ /* 0x002fe20008010809 */
[----:B---3--:R-:W-:Y:S01]  /*8de0*/  F2FP.F16.F32.PACK_AB R6, R211, R210 ;  /* 0x000000d2d306723e */ /* 0x008fe200000000ff */
[----:B------:R-:W-:Y:S02]  /*8df0*/  LDSM.16.MT88.4 R28, [R219+0xa000] ;  /* 0x00a00000db1c783b */ /* 0x000fe40000004200 */
[----:B------:R1:W-:Y:S01]  /*8e00*/  MUFU.EX2 R204, R0 ;  /* 0x0000000000cc7308 */ /* 0x0003e20000000800 */
[--C-:B--2---:R-:W-:Y:S01]  /*8e10*/  FFMA.FTZ R2, R26, UR10, -R10.reuse ;  /* 0x0000000a1a027c23 */ /* 0x104fe2000801080a */
[----:B------:R-:W-:-:S06]  /*8e20*/  FFMA.FTZ R10, R140, UR10, -R10 ;  /* 0x0000000a8c0a7c23 */ /* 0x000fcc000801080a */
[----:B------:R2:W3:Y:S01]  /*8e30*/  MUFU.EX2 R209, R2 ;  /* 0x0000000200d17308 */ /* 0x0004e20000000800 */
[----:B-1----:R-:W-:Y:S02]  /*8e40*/  FFMA.FTZ R0, R25, UR10, -R9 ;  /* 0x0000000a19007c23 */ /* 0x002fe40008010809 */
[----:B------:R-:W-:Y:S05]  /*8e50*/  LDSM.16.MT88.4 R24, [R219+0xb000] ;  /* 0x00b00000db18783b */ /* 0x000fea0000004200 */
[----:B------:R1:W4:Y:S01]  /*8e60*/  MUFU.EX2 R205, R0 ;  /* 0x0000000000cd7308 */ /* 0x0003220000000800 */
[----:B--2---:R-:W-:Y:S02]  /*8e70*/  FSEL R2, R214, RZ, P6 ;  /* 0x000000ffd6027208 */ /* 0x004fe40003000000 */
[----:B---3--:R-:W-:-:S03]  /*8e80*/  F2FP.F16.F32.PACK_AB R4, R208, R209 ;  /* 0x000000d1d004723e */ /* 0x008fc600000000ff */
[----:B------:R-:W-:-:S04]  /*8e90*/  FADD.FTZ R2, R136, -R2 ;  /* 0x8000000288027221 */ /* 0x000fc80000010000 */
[----:B------:R-:W-:Y:S01]  /*8ea0*/  FMUL.FTZ R8, R2, UR10 ;  /* 0x0000000a02087c20 */ /* 0x000fe20008410000 */
[--C-:B-1----:R-:W-:Y:S01]  /*8eb0*/  FFMA.FTZ R0, R18, UR10, -R9.reuse ;  /* 0x0000000a12007c23 */ /* 0x102fe20008010809 */
[----:B----4-:R-:W-:Y:S01]  /*8ec0*/  F2FP.F16.F32.PACK_AB R5, R205, R204 ;  /* 0x000000cccd05723e */ /* 0x010fe200000000ff */
[----:B------:R-:W-:Y:S03]  /*8ed0*/  LDSM.16.MT88.4 R16, [R217+0xa000] ;  /* 0x00a00000d910783b */ /* 0x000fe60000004200 */
[----:B------:R-:W1:Y:S08]  /*8ee0*/  MUFU.EX2 R8, R8 ;  /* 0x0000000800087308 */ /* 0x000e700000000800 */
[----:B------:R2:W-:Y:S01]  /*8ef0*/  MUFU.EX2 R207, R0 ;  /* 0x0000000000cf7308 */ /* 0x0005e20000000800 */
[-C--:B-1----:R-:W-:Y:S01]  /*8f00*/  FMUL.FTZ R148, R148, R8.reuse ;  /* 0x0000000894947220 */ /* 0x082fe20000410000 */
[-C--:B------:R-:W-:Y:S01]  /*8f10*/  FMUL.FTZ R149, R149, R8.reuse ;  /* 0x0000000895957220 */ /* 0x080fe20000410000 */
[-C--:B------:R-:W-:Y:S01]  /*8f20*/  FMUL.FTZ R156, R156, R8.reuse ;  /* 0x000000089c9c7220 */ /* 0x080fe20000410000 */
[-C--:B------:R-:W-:Y:S01]  /*8f30*/  FMUL.FTZ R157, R157, R8.reuse ;  /* 0x000000089d9d7220 */ /* 0x080fe20000410000 */
[-C--:B------:R-:W-:Y:S01]  /*8f40*/  FMUL.FTZ R160, R160, R8.reuse ;  /* 0x00000008a0a07220 */ /* 0x080fe20000410000 */
[-C--:B------:R-:W-:Y:S01]  /*8f50*/  FMUL.FTZ R161, R161, R8.reuse ;  /* 0x00000008a1a17220 */ /* 0x080fe20000410000 */
[-C--:B------:R-:W-:Y:S01]  /*8f60*/  FMUL.FTZ R36, R36, R8.reuse ;  /* 0x0000000824247220 */ /* 0x080fe20000410000 */
[----:B------:R-:W-:Y:S01]  /*8f70*/  FMUL.FTZ R37, R37, R8 ;  /* 0x0000000825257220 */ /* 0x000fe20000410000 */
[----:B--2---:R-:W-:Y:S01]  /*8f80*/  FFMA.FTZ R0, R14, UR10, -R9 ;  /* 0x0000000a0e007c23 */ /* 0x004fe20008010809 */
[----:B------:R-:W-:Y:S01]  /*8f90*/  MOV R14, R138 ;  /* 0x0000008a000e7202 */ /* 0x000fe20000000f00 */
[-C--:B------:R-:W-:Y:S01]  /*8fa0*/  FMUL.FTZ R52, R52, R8.reuse ;  /* 0x0000000834347220 */ /* 0x080fe20000410000 */
[-C--:B------:R-:W-:Y:S01]  /*8fb0*/  FMUL.FTZ R53, R53, R8.reuse ;  /* 0x0000000835357220 */ /* 0x080fe20000410000 */
[----:B------:R1:W2:Y:S01]  /*8fc0*/  MUFU.EX2 R206, R0 ;  /* 0x0000000000ce7308 */ /* 0x0002a20000000800 */
        /* <DEDUP_REMOVED lines=16> */
[----:B-1----:R-:W-:Y:S01]  /*90d0*/  FSEL R0, R213, RZ, P4 ;  /* 0x000000ffd5007208 */ /* 0x002fe20002000000 */
[-C--:B------:R-:W-:Y:S01]  /*90e0*/  FMUL.FTZ R112, R112, R8.reuse ;  /* 0x0000000870707220 */ /* 0x080fe20000410000 */
[----:B--2---:R-:W-:Y:S01]  /*90f0*/  F2FP.F16.F32.PACK_AB R7, R206, R207 ;  /* 0x000000cfce07723e */ /* 0x004fe200000000ff */
[-C--:B------:R-:W-:Y:S01]  /*9100*/  FMUL.FTZ R113, R113, R8.reuse ;  /* 0x0000000871717220 */ /* 0x080fe20000410000 */
[-C--:B------:R-:W-:Y:S01]  /*9110*/  FMUL.FTZ R116, R116, R8.reuse ;  /* 0x0000000874747220 */ /* 0x080fe20000410000 */
[----:B------:R-:W-:Y:S01]  /*9120*/  FADD.FTZ R2, R134, -R0 ;  /* 0x8000000086027221 */ /* 0x000fe20000010000 */
[----:B------:R-:W-:Y:S01]  /*9130*/  FSEL R0, R212, RZ, P1 ;  /* 0x000000ffd4007208 */ /* 0x000fe20000800000 */
[-C--:B------:R-:W-:Y:S01]  /*9140*/  FMUL.FTZ R117, R117, R8.reuse ;  /* 0x0000000875757220 */ /* 0x080fe20000410000 */
[-C--:B------:R-:W-:Y:S01]  /*9150*/  FMUL.FTZ R128, R128, R8.reuse ;  /* 0x0000000880807220 */ /* 0x080fe20000410000 */
[----:B------:R-:W-:Y:S01]  /*9160*/  FMUL.FTZ R2, R2, UR10 ;  /* 0x0000000a02027c20 */ /* 0x000fe20008410000 */
[----:B------:R-:W-:Y:S01]  /*9170*/  FMUL.FTZ R129, R129, R8 ;  /* 0x0000000881817220 */ /* 0x000fe20000410000 */
[----:B------:R-:W-:-:S02]  /*9180*/  FADD.FTZ R0, R137, -R0 ;  /* 0x8000000089007221 */ /* 0x000fc40000010000 */
[----:B------:R1:W2:Y:S01]  /*9190*/  MUFU.EX2 R3, R2 ;  /* 0x0000000200037308 */ /* 0x0002a20000000800 */
[----:B------:R-:W-:Y:S01]  /*91a0*/  LDSM.16.MT88.4 R136, [R221+0xa000] ;  /* 0x00a00000dd88783b */ /* 0x000fe20000004200 */
[----:B------:R-:W-:-:S06]  /*91b0*/  FMUL.FTZ R0, R0, UR10 ;  /* 0x0000000a00007c20 */ /* 0x000fcc0008410000 */
[----:B------:R-:W3:Y:S01]  /*91c0*/  MUFU.EX2 R0, R0 ;  /* 0x0000000000007308 */ /* 0x000ee20000000800 */
[----:B-1----:R-:W-:Y:S01]  /*91d0*/  FSEL R2, R215, RZ, P5 ;  /* 0x000000ffd7027208 */ /* 0x002fe20002800000 */
[-C--:B--2---:R-:W-:Y:S01]  /*91e0*/  FMUL.FTZ R40, R40, R3.reuse ;  /* 0x0000000328287220 */ /* 0x084fe20000410000 */
[-C--:B------:R-:W-:Y:S01]  /*91f0*/  FMUL.FTZ R41, R41, R3.reuse ;  /* 0x0000000329297220 */ /* 0x080fe20000410000 */
[-C--:B------:R-:W-:Y:S01]  /*9200*/  FMUL.FTZ R124, R124, R3.reuse ;  /* 0x000000037c7c7220 */ /* 0x080fe20000410000 */
[-C--:B------:R-:W-:Y:S01]  /*9210*/  FMUL.FTZ R125, R125, R3.reuse ;  /* 0x000000037d7d7220 */ /* 0x080fe20000410000 */
[----:B------:R-:W-:Y:S01]  /*9220*/  FADD.FTZ R2, R135, -R2 ;  /* 0x8000000287027221 */ /* 0x000fe20000010000 */
[-C--:B------:R-:W-:Y:S01]  /*9230*/  FMUL.FTZ R144, R144, R3.reuse ;  /* 0x0000000390907220 */ /* 0x080fe20000410000 */
[----:B------:R-:W1:Y:S01]  /*9240*/  LDSM.16.MT88.4 R132, [R222+0xa000] ;  /* 0x00a00000de84783b */ /* 0x000e620000004200 */
[-C--:B---3--:R-:W-:Y:S01]  /*9250*/  FMUL.FTZ R42, R42, R0.reuse ;  /* 0x000000002a2a7220 */ /* 0x088fe20000410000 */
[-C--:B------:R-:W-:Y:S01]  /*9260*/  FMUL.FTZ R43, R43, R0.reuse ;  /* 0x000000002b2b7220 */ /* 0x080fe20000410000 */
[----:B------:R-:W-:Y:S01]  /*9270*/  FMUL.FTZ R2, R2, UR10 ;  /* 0x0000000a02027c20 */ /* 0x000fe20008410000 */
[-C--:B------:R-:W-:Y:S01]  /*9280*/  FMUL.FTZ R126, R126, R0.reuse ;  /* 0x000000007e7e7220 */ /* 0x080fe20000410000 */
[-C--:B------:R-:W-:Y:S01]  /*9290*/  FMUL.FTZ R127, R127, R0.reuse ;  /* 0x000000007f7f7220 */ /* 0x080fe20000410000 */
[-C--:B------:R-:W-:Y:S01]  /*92a0*/  FMUL.FTZ R145, R145, R3.reuse ;  /* 0x0000000391917220 */ /* 0x080fe20000410000 */
[-C--:B------:R-:W-:Y:S01]  /*92b0*/  FMUL.FTZ R152, R152, R3.reuse ;  /* 0x0000000398987220 */ /* 0x080fe20000410000 */
[-C--:B------:R-:W-:Y:S01]  /*92c0*/  FMUL.FTZ R153, R153, R3.reuse ;  /* 0x0000000399997220 */ /* 0x080fe20000410000 */
[----:B------:R-:W2:Y:S01]  /*92d0*/  MUFU.EX2 R2, R2 ;  /* 0x0000000200027308 */ /* 0x000ea20000000800 */
        /* <DEDUP_REMOVED lines=30> */
[C---:B-1----:R-:W-:Y:S01]  /*94c0*/  HMMA.16816.F32 R196, R4.reuse, R132, R40 ;  /* 0x0000008404c4723c */ /* 0x042fe20000001828 */
        /* <DEDUP_REMOVED lines=41> */
[C---:B-1----:R-:W-:Y:S01]  /*9760*/  HMMA.16816.F32 R192, R4.reuse, R42, R124 ;  /* 0x0000002a04c0723c */ /* 0x042fe2000000187c */
[-C--:B------:R-:W-:Y:S01]  /*9770*/  FMUL.FTZ R103, R103, R2.reuse ;  /* 0x0000000267677220 */ /* 0x080fe20000410000 */
[-C--:B------:R-:W-:Y:S01]  /*9780*/  FMUL.FTZ R174, R174, R2.reuse ;  /* 0x00000002aeae7220 */ /* 0x080fe20000410000 */
[-C--:B------:R-:W-:Y:S01]  /*9790*/  FMUL.FTZ R175, R175, R2.reuse ;  /* 0x00000002afaf7220 */ /* 0x080fe20000410000 */
[-C--:B------:R-:W-:Y:S01]  /*97a0*/  FMUL.FTZ R50, R50, R2.reuse ;  /* 0x0000000232327220 */ /* 0x080fe20000410000 */
[-C--:B------:R-:W-:Y:S01]  /*97b0*/  FMUL.FTZ R51, R51, R2.reuse ;  /* 0x0000000233337220 */ /* 0x080fe20000410000 */
[C---:B------:R-:W-:Y:S01]  /*97c0*/  HMMA.16816.F32 R168, R4.reuse, R30, R168 ;  /* 0x0000001e04a8723c */ /* 0x040fe200000018a8 */
[----:B------:R-:W-:Y:S01]  /*97d0*/  MOV R127, R183 ;  /* 0x000000b7007f7202 */ /* 0x000fe20000000f00 */
[-C--:B------:R-:W-:Y:S01]  /*97e0*/  FMUL.FTZ R66, R66, R2.reuse ;  /* 0x0000000242427220 */ /* 0x080fe20000410000 */
[----:B------:R1:W2:Y:S01]  /*97f0*/  MUFU.EX2 R183, R10 ;  /* 0x0000000a00b77308 */ /* 0x0002a20000000800 */
        /* <DEDUP_REMOVED lines=13> */
[----:B------:R-:W-:Y:S01]  /*98d0*/  FFMA.FTZ R0, R252, R0, R204 ;  /* 0x00000000fc007223 */ /* 0x000fe200000100cc */
[----:B------:R-:W-:Y:S01]  /*98e0*/  HMMA.16816.F32 R60, R4, R138, R60 ;  /* 0x0000008a043c723c */ /* 0x000fe2000000183c */
[----:B------:R-:W-:Y:S01]  /*98f0*/  F2FP.F16.F32.PACK_AB R124, R202, R201 ;  /* 0x000000c9ca7c723e */ /* 0x000fe200000000ff */
[----:B-1----:R-:W-:Y:S01]  /*9900*/  FFMA.FTZ R10, R179, UR10, -R9 ;  /* 0x0000000ab30a7c23 */ /* 0x002fe20008010809 */
[----:B------:R-:W-:Y:S01]  /*9910*/  FADD.FTZ R0, R205, R0 ;  /* 0x00000000cd007221 */ /* 0x000fe20000010000 */
[----:B--2---:R-:W-:-:S02]  /*9920*/  F2FP.F16.F32.PACK_AB R126, R183, R203 ;  /* 0x000000cbb77e723e */ /* 0x004fc400000000ff */
[----:B------:R-:W-:Y:S01]  /*9930*/  HMMA.16816.F32 R72, R4, R20, R72 ;  /* 0x000000140448723c */ /* 0x000fe20000001848 */
[----:B------:R1:W2:Y:S01]  /*9940*/  MUFU.EX2 R179, R10 ;  /* 0x0000000a00b37308 */ /* 0x0002a20000000800 */
[----:B------:R-:W-:-:S04]  /*9950*/  FADD.FTZ R0, R207, R0 ;  /* 0x00000000cf007221 */ /* 0x000fc80000010000 */
[----:B------:R-:W-:Y:S01]  /*9960*/  HMMA.16816.F32 R76, R4, R22, R76 ;  /* 0x00000016044c723c */ /* 0x000fe2000000184c */
[----:B------:R-:W-:-:S05]  /*9970*/  FADD.FTZ R0, R206, R0 ;  /* 0x00000000ce007221 */ /* 0x000fca0000010000 */
[C---:B------:R-:W-:Y:S06]  /*9980*/  HMMA.16816.F32 R88, R4.reuse, R24, R88 ;  /* 0x000000180458723c */ /* 0x040fec0000001858 */
[----:B------:R-:W-:Y:S01]  /*9990*/  HMMA.16816.F32 R92, R4, R26, R92 ;  /* 0x0000001a045c723c */ /* 0x000fe2000000185c */
[----:B-1----:R-:W-:Y:S01]  /*99a0*/  FFMA.FTZ R10, R178, UR10, -R9 ;  /* 0x0000000ab20a7c23 */ /* 0x002fe20008010809 */
[----:B--2---:R-:W-:-:S03]  /*99b0*/  FADD.FTZ R0, R179, R0 ;  /* 0x00000000b3007221 */ /* 0x004fc60000010000 */
[----:B------:R1:W2:Y:S01]  /*99c0*/  MUFU.EX2 R178, R10 ;  /* 0x0000000a00b27308 */ /* 0x0002a20000000800 */
[C---:B------:R-:W-:Y:S06]  /*99d0*/  HMMA.16816.F32 R104, R4.reuse, R32, R104 ;  /* 0x000000200468723c */ /* 0x040fec0000001868 */
[C---:B------:R-:W-:Y:S06]  /*99e0*/  HMMA.16816.F32 R108, R4.reuse, R34, R108 ;  /* 0x00000022046c723c */ /* 0x040fec000000186c */
[----:B------:R-:W-:Y:S01]  /*99f0*/  HMMA.16816.F32 R120, R4, R40, R120 ;  /* 0x000000280478723c */ /* 0x000fe20000001878 */
[--C-:B-1----:R-:W-:Y:S01]  /*9a00*/  FFMA.FTZ R10, R177, UR10, -R9.reuse ;  /* 0x0000000ab10a7c23 */ /* 0x102fe20008010809 */
[----:B------:R-:W-:Y:S01]  /*9a10*/  FFMA.FTZ R9, R176, UR10, -R9 ;  /* 0x0000000ab0097c23 */ /* 0x000fe20008010809 */
[----:B--2---:R-:W-:-:S04]  /*9a20*/  FADD.FTZ R0, R178, R0 ;  /* 0x00000000b2007221 */ /* 0x004fc80000010000 */
[----:B------:R-:W-:Y:S01]  /*9a30*/  F2FP.F16.F32.PACK_AB R4, R249, R250 ;  /* 0x000000faf904723e */ /* 0x000fe200000000ff */
[----:B------:R1:W2:Y:S01]  /*9a40*/  MUFU.EX2 R177, R10 ;  /* 0x0000000a00b17308 */ /* 0x0002a20000000800 */
[----:B------:R-:W-:Y:S02]  /*9a50*/  F2FP.F16.F32.PACK_AB R5, R244, R245 ;  /* 0x000000f5f405723e */ /* 0x000fe400000000ff */
[----:B------:R-:W-:Y:S02]  /*9a60*/  F2FP.F16.F32.PACK_AB R6, R251, R248 ;  /* 0x000000f8fb06723e */ /* 0x000fe400000000ff */
[----:B------:R-:W-:Y:S02]  /*9a70*/  F2FP.F16.F32.PACK_AB R7, R247, R246 ;  /* 0x000000f6f707723e */ /* 0x000fe400000000ff */
[----:B------:R-:W-:Y:S01]  /*9a80*/  F2FP.F16.F32.PACK_AB R125, R178, R179 ;  /* 0x000000b3b27d723e */ /* 0x000fe200000000ff */
[----:B------:R3:W4:Y:S04]  /*9a90*/  MUFU.EX2 R176, R9 ;  /* 0x0000000900b07308 */ /* 0x0007280000000800 */
[----:B------:R-:W-:Y:S01]  /*9aa0*/  HMMA.16816.F32 R148, R4, R16, R148 ;  /* 0x000000100494723c */ /* 0x000fe20000001894 */
[----:B-1----:R-:W-:-:S05]  /*9ab0*/  FFMA.FTZ R10, R188, UR10, -R12 ;  /* 0x0000000abc0a7c23 */ /* 0x002fca000801080c */
[C---:B------:R-:W-:Y:S01]  /*9ac0*/  HMMA.16816.F32 R184, R4.reuse, R18, R156 ;  /* 0x0000001204b8723c */ /* 0x040fe2000000189c */
[----:B------:R-:W-:Y:S01]  /*9ad0*/  MOV R188, R127 ;  /* 0x0000007f00bc7202 */ /* 0x000fe20000000f00 */
[----:B------:R-:W1:Y:S01]  /*9ae0*/  LDSM.16.MT88.4 R156, [R217+0xa800] ;  /* 0x00a80000d99c783b */ /* 0x000e620000004200 */
[----:B------:R-:W-:Y:S01]  /*9af0*/  MUFU.EX2 R143, R10 ;  /* 0x0000000a008f7308 */ /* 0x000fe20000000800 */
[----:B--2---:R-:W-:Y:S02]  /*9b00*/  FADD.FTZ R0, R177, R0 ;  /* 0x00000000b1007221 */ /* 0x004fe40000010000 */
[C---:B------:R-:W-:Y:S01]  /*9b10*/  HMMA.16816.F32 R160, R4.reuse, R28, R160 ;  /* 0x0000001c04a0723c */ /* 0x040fe200000018a0 */
[----:B---3--:R-:W-:Y:S01]  /*9b20*/  FFMA.FTZ R9, R189, UR10, -R12 ;  /* 0x0000000abd097c23 */ /* 0x008fe2000801080c */
[----:B------:R-:W-:Y:S01]  /*9b30*/  MOV R189, R14 ;  /* 0x0000000e00bd7202 */ /* 0x000fe20000000f00 */
[----:B------:R-:W-:Y:S01]  /*9b40*/  FFMA.FTZ R3, R188, R3, R209 ;  /* 0x00000003bc037223 */ /* 0x000fe200000100d1 */
[----:B----4-:R-:W-:Y:S01]  /*9b50*/  F2FP.F16.F32.PACK_AB R127, R176, R177 ;  /* 0x000000b1b07f723e */ /* 0x010fe200000000ff */
[----:B------:R-:W2:Y:S01]  /*9b60*/  MUFU.EX2 R142, R9 ;  /* 0x00000009008e7308 */ /* 0x000ea20000000800 */
[----:B------:R-:W-:Y:S01]  /*9b70*/  HMMA.16816.F32 R36, R4, R132, R36 ;  /* 0x000000840424723c */ /* 0x000fe20000001824 */
[----:B------:R-:W-:-:S05]  /*9b80*/  FFMA.FTZ R2, R189, R2, R245 ;  /* 0x00000002bd027223 */ /* 0x000fca00000100f5 */
[C---:B------:R-:W-:Y:S06]  /*9b90*/  HMMA.16816.F32 R52, R4.reuse, R136, R52 ;  /* 0x000000880434723c */ /* 0x040fec0000001834 */
[C---:B------:R-:W-:Y:S06]  /*9ba0*/  HMMA.16816.F32 R68, R4.reuse, R20, R68 ;  /* 0x000000140444723c */ /* 0x040fec0000001844 */
[C---:B------:R-:W-:Y:S06]  /*9bb0*/  HMMA.16816.F32 R84, R4.reuse, R24, R84 ;  /* 0x000000180454723c */ /* 0x040fec0000001854 */
[C---:B------:R-:W-:Y:S06]  /*9bc0*/  HMMA.16816.F32 R100, R4.reuse, R32, R100 ;  /* 0x000000200464723c */ /* 0x040fec0000001864 */
[C---:B------:R-:W-:Y:S01]  /*9bd0*/  HMMA.16816.F32 R28, R4.reuse, R30, R172 ;  /* 0x0000001e041c723c */ /* 0x040fe200000018ac */
[----:B------:R-:W3:Y:S05]  /*9be0*/  LDSM.16.MT88.4 R172, [R219+0xa800] ;  /* 0x00a80000dbac783b */ /* 0x000eea0000004200 */
[C---:B------:R-:W-:Y:S01]  /*9bf0*/  HMMA.16816.F32 R132, R4.reuse, R134, R48 ;  /* 0x000000860484723c */ /* 0x040fe20000001830 */
[----:B------:R-:W4:Y:S05]  /*9c00*/  LDSM.16.MT88.4 R48, [R222+0xa800] ;  /* 0x00a80000de30783b */ /* 0x000f2a0000004200 */
[C---:B------:R-:W-:Y:S01]  /*9c10*/  HMMA.16816.F32 R136, R4.reuse, R138, R64 ;  /* 0x0000008a0488723c */ /* 0x040fe20000001840 */
[----:B------:R-:W5:Y:S05]  /*9c20*/  LDSM.16.MT88.4 R64, [R221+0xa800] ;  /* 0x00a80000dd40783b */ /* 0x000f6a0000004200 */
[C---:B------:R-:W-:Y:S01]  /*9c30*/  HMMA.16816.F32 R20, R4.reuse, R22, R80 ;  /* 0x000000160414723c */ /* 0x040fe20000001850 */
[----:B------:R-:W5:Y:S05]  /*9c40*/  LDSM.16.MT88.4 R80, [R217+0xb800] ;  /* 0x00b80000d950783b */ /* 0x000f6a0000004200 */
[C---:B------:R-:W-:Y:S01]  /*9c50*/  HMMA.16816.F32 R24, R4.reuse, R26, R96 ;  /* 0x0000001a0418723c */ /* 0x040fe20000001860 */
[----:B------:R-:W5:Y:S05]  /*9c60*/  LDSM.16.MT88.4 R96, [R219+0xb800] ;  /* 0x00b80000db60783b */ /* 0x000f6a0000004200 */
[C---:B------:R-:W-:Y:S01]  /*9c70*/  HMMA.16816.F32 R32, R4.reuse, R34, R112 ;  /* 0x000000220420723c */ /* 0x040fe20000001870 */
[----:B------:R-:W5:Y:S05]  /*9c80*/  LDSM.16.MT88.4 R112, [R222+0xb800] ;  /* 0x00b80000de70783b */ /* 0x000f6a0000004200 */
[C---:B------:R-:W-:Y:S06]  /*9c90*/  HMMA.16816.F32 R116, R4.reuse, R40, R116 ;  /* 0x000000280474723c */ /* 0x040fec0000001874 */
[----:B------:R-:W-:Y:S06]  /*9ca0*/  HMMA.16816.F32 R16, R4, R42, R128 ;  /* 0x0000002a0410723c */ /* 0x000fec0000001880 */
[C---:B-1----:R-:W-:Y:S01]  /*9cb0*/  HMMA.16816.F32 R144, R124.reuse, R156, R144 ;  /* 0x0000009c7c90723c */ /* 0x042fe20000001890 */
[--C-:B------:R-:W-:Y:S01]  /*9cc0*/  FFMA.FTZ R4, R182, UR10, -R12.reuse ;  /* 0x0000000ab6047c23 */ /* 0x100fe2000801080c */
[----:B------:R-:W-:Y:S01]  /*9cd0*/  MOV R182, R15 ;  /* 0x0000000f00b67202 */ /* 0x000fe20000000f00 */
[----:B------:R-:W-:Y:S01]  /*9ce0*/  FFMA.FTZ R5, R191, UR10, -R11 ;  /* 0x0000000abf057c23 */ /* 0x000fe2000801080b */
[----:B--2---:R-:W-:Y:S01]  /*9cf0*/  F2FP.F16.F32.PACK_AB R128, R142, R143 ;  /* 0x0000008f8e80723e */ /* 0x004fe200000000ff */
[----:B------:R1:W-:Y:S01]  /*9d00*/  MUFU.EX2 R141, R4 ;  /* 0x00000004008d7308 */ /* 0x0003e20000000800 */
[C---:B------:R-:W-:Y:S06]  /*9d10*/  HMMA.16816.F32 R152, R124.reuse, R158, R152 ;  /* 0x0000009e7c98723c */ /* 0x040fec0000001898 */
[C---:B---3--:R-:W-:Y:S01]  /*9d20*/  HMMA.16816.F32 R164, R124.reuse, R172, R164 ;  /* 0x000000ac7ca4723c */ /* 0x048fe200000018a4 */
[----:B------:R2:W3:Y:S05]  /*9d30*/  MUFU.EX2 R10, R5 ;  /* 0x00000005000a7308 */ /* 0x0004ea0000000800 */
[----:B------:R-:W-:Y:S01]  /*9d40*/  HMMA.16816.F32 R168, R124, R174, R168 ;  /* 0x000000ae7ca8723c */ /* 0x000fe200000018a8 */
[----:B-1----:R-:W-:-:S02]  /*9d50*/  FFMA.FTZ R4, R180, UR10, -R12 ;  /* 0x0000000ab4047c23 */ /* 0x002fc4000801080c */
[----:B------:R-:W1:Y:S03]  /*9d60*/  LDSM.16.MT88.4 R12, [R221+0xb800] ;  /* 0x00b80000dd0c783b */ /* 0x000e660000004200 */
[----:B----4-:R-:W-:Y:S01]  /*9d70*/  HMMA.16816.F32 R40, R124, R48, R196 ;  /* 0x000000307c28723c */ /* 0x010fe200000018c4 */
[----:B------:R4:W4:Y:S01]  /*9d80*/  MUFU.EX2 R140, R4 ;  /* 0x00000004008c7308 */ /* 0x0009220000000800 */
[----:B--2---:R-:W-:Y:S01]  /*9d90*/  FADD.FTZ R5, R244, R2 ;  /* 0x00000002f4057221 */ /* 0x004fe20000010000 */
[----:B------:R-:W-:-:S03]  /*9da0*/  FADD.FTZ R2, R208, R3 ;  /* 0x00000003d0027221 */ /* 0x000fc60000010000 */
[----:B------:R-:W-:Y:S01]  /*9db0*/  HMMA.16816.F32 R44, R124, R50, R44 ;  /* 0x000000327c2c723c */ /* 0x000fe2000000182c */
[----:B------:R-:W-:Y:S01]  /*9dc0*/  FADD.FTZ R3, R246, R5 ;  /* 0x00000005f6037221 */ /* 0x000fe20000010000 */
[----:B------:R-:W-:-:S03]  /*9dd0*/  FADD.FTZ R2, R210, R2 ;  /* 0x00000002d2027221 */ /* 0x000fc60000010000 */
[----:B------:R-:W-:Y:S01]  /*9de0*/  FADD.FTZ R3, R247, R3 ;  /* 0x00000003f7037221 */ /* 0x000fe20000010000 */
[----:B------:R-:W-:Y:S01]  /*9df0*/  FADD.FTZ R2, R211, R2 ;  /* 0x00000002d3027221 */ /* 0x000fe20000010000 */
[C---:B-----5:R-:W-:Y:S02]  /*9e00*/  HMMA.16816.F32 R56, R124.reuse, R64, R56 ;  /* 0x000000407c38723c */ /* 0x060fe40000001838 */
[----:B---3--:R-:W-:Y:S01]  /*9e10*/  FADD.FTZ R3, R10, R3 ;  /* 0x000000030a037221 */ /* 0x008fe20000010000 */
[----:B----4-:R-:W-:Y:S01]  /*9e20*/  FFMA.FTZ R4, R200, UR10, -R11 ;  /* 0x0000000ac8047c23 */ /* 0x010fe2000801080b */
[----:B------:R-:W-:Y:S01]  /*9e30*/  FADD.FTZ R2, R201, R2 ;  /* 0x00000002c9027221 */ /* 0x000fe20000010000 */
[----:B------:R-:W-:Y:S01]  /*9e40*/  F2FP.F16.F32.PACK_AB R130, R140, R141 ;  /* 0x0000008d8c82723e */ /* 0x000fe200000000ff */
[----:B------:R-:W-:Y:S01]  /*9e50*/  HMMA.16816.F32 R60, R124, R66, R60 ;  /* 0x000000427c3c723c */ /* 0x000fe2000000183c */
[----:B------:R2:W3:Y:S01]  /*9e60*/  MUFU.EX2 R9, R4 ;  /* 0x0000000400097308 */ /* 0x0004e20000000800 */
[----:B------:R-:W-:-:S04]  /*9e70*/  FADD.FTZ R2, R202, R2 ;  /* 0x00000002ca027221 */ /* 0x000fc80000010000 */
[----:B------:R-:W-:Y:S01]  /*9e80*/  FADD.FTZ R2, R203, R2 ;  /* 0x00000002cb027221 */ /* 0x000fe20000010000 */
[----:B------:R-:W-:Y:S03]  /*9e90*/  HMMA.16816.F32 R72, R124, R80, R72 ;  /* 0x000000507c48723c */ /* 0x000fe60000001848 */
[----:B------:R-:W-:-:S03]  /*9ea0*/  FADD.FTZ R245, R183, R2 ;  /* 0x00000002b7f57221 */ /* 0x000fc60000010000 */
[----:B------:R-:W-:Y:S01]  /*9eb0*/  HMMA.16816.F32 R76, R124, R82, R76 ;  /* 0x000000527c4c723c */ /* 0x000fe2000000184c */
[----:B--2---:R-:W-:Y:S01]  /*9ec0*/  FFMA.FTZ R4, R190, UR10, -R11 ;  /* 0x0000000abe047c23 */ /* 0x004fe2000801080b */
[C---:B---3--:R-:W-:Y:S01]  /*9ed0*/  FADD.FTZ R3, R9.reuse, R3 ;  /* 0x0000000309037221 */ /* 0x048fe20000010000 */
[----:B------:R-:W-:-:S03]  /*9ee0*/  F2FP.F16.F32.PACK_AB R129, R9, R10 ;  /* 0x0000000a0981723e */ /* 0x000fc600000000ff */
[C---:B------:R-:W-:Y:S01]  /*9ef0*/  HMMA.16816.F32 R88, R124.reuse, R96, R88 ;  /* 0x000000607c58723c */ /* 0x040fe20000001858 */
[----:B------:R2:W3:Y:S05]  /*9f00*/  MUFU.EX2 R7, R4 ;  /* 0x0000000400077308 */ /* 0x0004ea0000000800 */
[C---:B------:R-:W-:Y:S06]  /*9f10*/  HMMA.16816.F32 R92, R124.reuse, R98, R92 ;  /* 0x000000627c5c723c */ /* 0x040fec000000185c */
[----:B------:R-:W-:Y:S01]  /*9f20*/  HMMA.16816.F32 R104, R124, R112, R104 ;  /* 0x000000707c68723c */ /* 0x000fe20000001868 */
[----:B--2---:R-:W-:Y:S01]  /*9f30*/  FFMA.FTZ R4, R181, UR10, -R11 ;  /* 0x0000000ab5047c23 */ /* 0x004fe2000801080b */
[----:B---3--:R-:W-:-:S04]  /*9f40*/  FADD.FTZ R3, R7, R3 ;  /* 0x0000000307037221 */ /* 0x008fc80000010000 */
[C---:B------:R-:W-:Y:S01]  /*9f50*/  HMMA.16816.F32 R108, R124.reuse, R114, R108 ;  /* 0x000000727c6c723c */ /* 0x040fe2000000186c */
[----:B------:R2:W3:Y:S05]  /*9f60*/  MUFU.EX2 R6, R4 ;  /* 0x0000000400067308 */ /* 0x0004ea0000000800 */
[C---:B-1----:R-:W-:Y:S06]  /*9f70*/  HMMA.16816.F32 R120, R124.reuse, R12, R120 ;  /* 0x0000000c7c78723c */ /* 0x042fec0000001878 */
[----:B------:R-:W-:Y:S01]  /*9f80*/  HMMA.16816.F32 R124, R124, R14, R192 ;  /* 0x0000000e7c7c723c */ /* 0x000fe200000018c0 */
[----:B--2---:R-:W-:Y:S01]  /*9f90*/  FFMA.FTZ R4, R182, R8, R250 ;  /* 0x00000008b6047223 */ /* 0x004fe200000100fa */
[C---:B---3--:R-:W-:Y:S01]  /*9fa0*/  FADD.FTZ R252, R6.reuse, R3 ;  /* 0x0000000306fc7221 */ /* 0x048fe20000010000 */
[----:B------:R-:W-:-:S02]  /*9fb0*/  F2FP.F16.F32.PACK_AB R131, R6, R7 ;  /* 0x000000070683723e */ /* 0x000fc400000000ff */
[----:B------:R-:W-:Y:S01]  /*9fc0*/  FADD.FTZ R4, R249, R4 ;  /* 0x00000004f9047221 */ /* 0x000fe20000010000 */
[----:B------:R-:W-:-:S03]  /*9fd0*/  FADD.FTZ R249, R176, R0 ;  /* 0x00000000b0f97221 */ /* 0x000fc60000010000 */
[----:B------:R-:W-:Y:S01]  /*9fe0*/  FADD.FTZ R4, R248, R4 ;  /* 0x00000004f8047221 */ /* 0x000fe20000010000 */
[----:B------:R-:W-:Y:S03]  /*9ff0*/  HMMA.16816.F32 R148, R128, R156, R148 ;  /* 0x0000009c8094723c */ /* 0x000fe60000001894 */
[----:B------:R-:W-:-:S03]  /*a000*/  FADD.FTZ R4, R251, R4 ;  /* 0x00000004fb047221 */ /* 0x000fc60000010000 */
[----:B------:R-:W-:Y:S01]  /*a010*/  HMMA.16816.F32 R160, R128, R172, R160 ;  /* 0x000000ac80a0723c */ /* 0x000fe200000018a0 */
[----:B------:R-:W-:-:S04]  /*a020*/  FADD.FTZ R4, R143, R4 ;  /* 0x000000048f047221 */ /* 0x000fc80000010000 */
[----:B------:R-:W-:Y:S01]  /*a030*/  FADD.FTZ R4, R142, R4 ;  /* 0x000000048e047221 */ /* 0x000fe20000010000 */
[----:B------:R-:W-:Y:S03]  /*a040*/  HMMA.16816.F32 R36, R128, R48, R36 ;  /* 0x000000308024723c */ /* 0x000fe60000001824 */
[----:B------:R-:W-:-:S03]  /*a050*/  FADD.FTZ R4, R141, R4 ;  /* 0x000000048d047221 */ /* 0x000fc60000010000 */
[----:B------:R-:W-:Y:S01]  /*a060*/  HMMA.16816.F32 R52, R128, R64, R52 ;  /* 0x000000408034723c */ /* 0x000fe20000001834 */
[----:B------:R-:W-:-:S05]  /*a070*/  FADD.FTZ R250, R140, R4 ;  /* 0x000000048cfa7221 */ /* 0x000fca0000010000 */
[----:B------:R1:W-:Y:S01]  /*a080*/  STL [R1+0xc], R250 ;  /* 0x00000cfa01007387 */ /* 0x0003e20000100800 */
[C---:B------:R-:W-:Y:S03]  /*a090*/  HMMA.16816.F32 R68, R128.reuse, R80, R68 ;  /* 0x000000508044723c */ /* 0x040fe60000001844 */
[----:B------:R1:W-:Y:S03]  /*a0a0*/  STL [R1+0x8], R252 ;  /* 0x000008fc01007387 */ /* 0x0003e60000100800 */
[C---:B------:R-:W-:Y:S01]  /*a0b0*/  HMMA.16816.F32 R84, R128.reuse, R96, R84 ;  /* 0x000000608054723c */ /* 0x040fe20000001854 */
[----:B------:R1:W-:Y:S04]  /*a0c0*/  STL [R1], R249 ;  /* 0x000000f901007387 */ /* 0x0003e80000100800 */
[----:B------:R1:W-:Y:S01]  /*a0d0*/  STL [R1+0x4], R245 ;  /* 0x000004f501007387 */ /* 0x0003e20000100800 */
        /* <DEDUP_REMOVED lines=28> */
[----:B------:R-:W-:Y:S01]  /*a2a0*/  IMAD.U32 R0, RZ, RZ, UR20 ;  /* 0x00000014ff007e24 */ /* 0x000fe2000f8e00ff */
[----:B------:R-:W5:Y:S01]  /*a2b0*/  S2R R244, SR_TID.X ;  /* 0x0000000000f47919 */ /* 0x000f620000002100 */
[----:B------:R-:W-:Y:S01]  /*a2c0*/  IMAD.U32 R4, RZ, RZ, UR20 ;  /* 0x00000014ff047e24 */ /* 0x000fe2000f8e00ff */
[----:B------:R-:W-:-:S03]  /*a2d0*/  UIADD3 UR4, UR21, UR4, URZ ;  /* 0x0000000415047290 */ /* 0x000fc6000fffe03f */
[----:B------:R-:W4:Y:S03]  /*a2e0*/  @!P3 LDC.64 R8, c[0x0][0x220] ;  /* 0x00008800ff08bb82 */ /* 0x000f260000000a00 */
[----:B------:R-:W-:-:S05]  /*a2f0*/  IMAD.U32 R3, RZ, RZ, UR4 ;  /* 0x00000004ff037e24 */ /* 0x000fca000f8e00ff */
[----:B------:R-:W4:Y:S01]  /*a300*/  @!P2 LDC.64 R12, c[0x0][0x220] ;  /* 0x00008800ff0cab82 */ /* 0x000f220000000a00 */
[----:B------:R-:W-:Y:S01]  /*a310*/  @P3 STS.128 [R231+0xa000], RZ ;  /* 0x00a000ffe7003388 */ /* 0x000fe20000000c00 */
[----:B-----5:R-:W-:-:S05]  /*a320*/  IMAD.SHL.U32 R244, R244, 0x2, RZ ;  /* 0x00000002f4f47824 */ /* 0x020fca00078e00ff */
[----:B------:R-:W-:Y:S02]  /*a330*/  LOP3.LUT R244, R244, 0x6, RZ, 0xc0, !PT ;  /* 0x00000006f4f47812 */ /* 0x000fe400078ec0ff */
[----:B--2---:R-:W-:-:S04]  /*a340*/  LEA R0, P1, R0, R198, 0x5 ;  /* 0x000000c600007211 */ /* 0x004fc800078228ff */
[----:B------:R-:W-:Y:S02]  /*a350*/  IADD3 R2, P0, R0, UR24, RZ ;  /* 0x0000001800027c10 */ /* 0x000fe4000ff1e0ff */
[----:B---3--:R-:W-:Y:S02]  /*a360*/  LEA.HI.X R3, R4, R189, R3, 0x5, P1 ;  /* 0x000000bd04037211 */ /* 0x008fe400008f2c03 */
[C---:B-1----:R-:W-:Y:S02]  /*a370*/  @!P3 LEA R10, P5, R0.reuse, R10, 0x1 ;  /* 0x0000000a000ab211 */ /* 0x042fe400078a08ff */
[----:B----4-:R-:W-:Y:S02]  /*a380*/  @!P2 LEA R6, P1, R0, R6, 0x1 ;  /* 0x000000060006a211 */ /* 0x010fe400078208ff */
[----:B------:R-:W-:Y:S02]  /*a390*/  @!P3 LEA R8, P4, R2, R8, 0x1 ;  /* 0x000000080208b211 */ /* 0x000fe400078808ff */
        /* <DEDUP_REMOVED lines=8> */
[C-C-:B------:R-:W-:Y:S01]  /*a420*/  @!P3 LEA.HI.X R9, R2.reuse, R9, R5.reuse, 0x1, P4 ;  /* 0x000000090209b211 */ /* 0x140fe200020f0c05 */
[----:B------:R-:W-:Y:S01]  /*a430*/  IMAD.U32 R0, RZ, RZ, UR29 ;  /* 0x0000001dff007e24 */ /* 0x000fe2000f8e00ff */
[----:B------:R-:W-:Y:S01]  /*a440*/  @!P2 LEA.HI.X R5, R2, R13, R5, 0x1, P0 ;  /* 0x0000000d0205a211 */ /* 0x000fe200000f0c05 */
[----:B------:R-:W-:Y:S02]  /*a450*/  @P2 STS.128 [R231+0xb000], RZ ;  /* 0x00b000ffe7002388 */ /* 0x000fe40000000c00 */
[----:B------:R-:W-:-:S02]  /*a460*/  IMAD R0, R0, 0x20, R244 ;  /* 0x0000002000007824 */ /* 0x000fc400078e02f4 */
[----:B------:R-:W-:Y:S01]  /*a470*/  @!PT LDS RZ, [RZ] ;  /* 0x00000000fffff984 */ /* 0x000fe20000000800 */
[----:B------:R-:W-:Y:S01]  /*a480*/  @!PT LDS RZ, [RZ] ;  /* 0x00000000fffff984 */ /* 0x000fe20000000800 */
[----:B------:R-:W-:Y:S01]  /*a490*/  @!PT LDS RZ, [RZ] ;  /* 0x00000000fffff984 */ /* 0x000fe20000000800 */
[----:B------:R-:W-:Y:S02]  /*a4a0*/  @!P2 LDGSTS.E.BYPASS.LTC128B.128 [R231+0xb000], desc[UR26][R6.64+0x80] ;  /* 0x0b00008006e7afae */ /* 0x000fe4000b901d5a */
[----:B------:R-:W-:Y:S01]  /*a4b0*/  IMAD.IADD R3, R237, 0x1, -R0 ;  /* 0x00000001ed037824 */ /* 0x000fe200078e0a00 */
[CC--:B------:R-:W-:Y:S01]  /*a4c0*/  ISETP.GE.AND P0, PT, R0.reuse, R243.reuse, PT ;  /* 0x000000f30000720c */ /* 0x0c0fe20003f06270 */
[----:B------:R-:W-:Y:S01]  /*a4d0*/  @P3 STS.128 [R231+0xa800], RZ ;  /* 0x00a800ffe7003388 */ /* 0x000fe20000000c00 */
[C---:B------:R-:W-:Y:S01]  /*a4e0*/  VIADD R2, R0.reuse, 0x1 ;  /* 0x0000000100027836 */ /* 0x040fe20000000000 */
[C---:B------:R-:W-:Y:S02]  /*a4f0*/  ISETP.GE.AND P6, PT, R0.reuse, R242, PT ;  /* 0x000000f20000720c */ /* 0x040fe40003fc6270 */
[----:B------:R-:W-:Y:S01]  /*a500*/  @!PT LDS RZ, [RZ] ;  /* 0x00000000fffff984 */ /* 0x000fe20000000800 */
[----:B------:R-:W-:Y:S01]  /*a510*/  @!PT LDS RZ, [RZ] ;  /* 0x00000000fffff984 */ /* 0x000fe20000000800 */
[----:B------:R-:W-:Y:S01]  /*a520*/  @!PT LDS RZ, [RZ] ;  /* 0x00000000fffff984 */ /* 0x000fe20000000800 */
[----:B------:R1:W-:Y:S01]  /*a530*/  @!P3 LDGSTS.E.BYPASS.LTC128B.128 [R231+0xa800], desc[UR26][R8.64] ;  /* 0x0a80000008e7bfae */ /* 0x0003e2000b901d5a */
[----:B------:R-:W-:Y:S02]  /*a540*/  ISETP.LT.OR P0, PT, R0, R236, P0 ;  /* 0x000000ec0000720c */ /* 0x000fe40000701670 */
[C---:B------:R-:W-:Y:S01]  /*a550*/  ISETP.GE.AND P5, PT, R2.reuse, R243, PT ;  /* 0x000000f30200720c */ /* 0x040fe20003fa6270 */
[----:B------:R-:W-:Y:S01]  /*a560*/  @P2 STS.128 [R231+0xb800], RZ ;  /* 0x00b800ffe7002388 */ /* 0x000fe20000000c00 */
[----:B------:R-:W-:-:S02]  /*a570*/  ISETP.GE.AND P4, PT, R2, R242, PT ;  /* 0x000000f20200720c */ /* 0x000fc40003f86270 */
[----:B------:R-:W-:Y:S01]  /*a580*/  ISETP.GE.AND P1, PT, R2, R241, PT ;  /* 0x000000f10200720c */ /* 0x000fe20003f26270 */
[----:B------:R-:W-:Y:S01]  /*a590*/  @!PT LDS RZ, [RZ] ;  /* 0x00000000fffff984 */ /* 0x000fe20000000800 */
[----:B------:R-:W-:Y:S01]  /*a5a0*/  @!PT LDS RZ, [RZ] ;  /* 0x00000000fffff984 */ /* 0x000fe20000000800 */
[----:B------:R-:W-:Y:S01]  /*a5b0*/  @!PT LDS RZ, [RZ] ;  /* 0x00000000fffff984 */ /* 0x000fe20000000800 */
[----:B------:R2:W-:Y:S01]  /*a5c0*/  @!P2 LDGSTS.E.BYPASS.LTC128B.128 [R231+0xb800], desc[UR26][R4.64+0x80] ;  /* 0x0b80008004e7afae */ /* 0x0005e2000b901d5a */
[-C--:B------:R-:W-:Y:S02]  /*a5d0*/  ISETP.LT.OR P6, PT, R0, R235.reuse, P6 ;  /* 0x000000eb0000720c */ /* 0x080fe400037c1670 */
[C---:B------:R-:W-:Y:S01]  /*a5e0*/  ISETP.LT.OR P5, PT, R2.reuse, R236, P5 ;  /* 0x000000ec0200720c */ /* 0x040fe20002fa1670 */
[----:B------:R-:W-:Y:S01]  /*a5f0*/  LDSM.16.M88.4 R24, [R216+0x8000] ;  /* 0x00800000d818783b */ /* 0x000fe20000000200 */
[C---:B------:R-:W-:Y:S02]  /*a600*/  ISETP.LT.OR P4, PT, R2.reuse, R235, P4 ;  /* 0x000000eb0200720c */ /* 0x040fe40002781670 */
[----:B------:R-:W-:Y:S01]  /*a610*/  ISETP.LT.OR P1, PT, R2, R234, P1 ;  /* 0x000000ea0200720c */ /* 0x000fe20000f21670 */
        /* <DEDUP_REMOVED lines=87> */
[----:B--2---:R-:W-:Y:S06]  /*ab90*/  HMMA.16816.F32 R132, R16, R20, R132 ;  /* 0x000000141084723c */ /* 0x004fec0000001884 */
[----:B------:R-:W-:Y:S06]  /*aba0*/  HMMA.16816.F32 R32, R12, R34, R192 ;  /* 0x000000220c20723c */ /* 0x000fec00000018c0 */
        /* <DEDUP_REMOVED lines=9> */
[C---:B------:R-:W-:Y:S01]  /*ac40*/  HMMA.16816.F32 R136, R16.reuse, R24, R8 ;  /* 0x000000181088723c */ /* 0x040fe20000001808 */
        /* <DEDUP_REMOVED lines=12> */
[----:B------:R-:W-:Y:S01]  /*ad10*/  HMMA.16816.F32 R140, R16, R26, R12 ;  /* 0x0000001a108c723c */ /* 0x000fe2000000180c */
[----:B------:R-:W-:Y:S01]  /*ad20*/  I2FP.F32.S32 R3, R3 ;  /* 0x0000000300037245 */ /* 0x000fe20000201400 */
[----:B------:R-:W-:Y:S01]  /*ad30*/  FFMA.FTZ R9, R5, -UR19, R134 ;  /* 0x8000001305097c23 */ /* 0x000fe20008010086 */
[----:B------:R-:W-:Y:S01]  /*ad40*/  I2FP.F32.S32 R4, R4 ;  /* 0x0000000400047245 */ /* 0x000fe20000201400 */
[----:B------:R-:W-:-:S02]  /*ad50*/  FFMA.FTZ R5, R7, -UR19, R184 ;  /* 0x8000001307057c23 */ /* 0x000fc400080100b8 */
[----:B------:R-:W-:Y:S01]  /*ad60*/  FFMA.FTZ R7, R3, -UR19, R133 ;  /* 0x8000001303077c23 */ /* 0x000fe20008010085 */
[----:B------:R-:W-:Y:S01]  /*ad70*/  FSEL R19, R6, -INF , !P0 ;  /* 0xff80000006137808 */ /* 0x000fe20004000000 */
[----:B------:R-:W-:Y:S01]  /*ad80*/  FFMA.FTZ R8, R4, -UR19, R186 ;  /* 0x8000001304087c23 */ /* 0x000fe200080100ba */
[----:B------:R-:W-:Y:S01]  /*ad90*/  BAR.SYNC.DEFER_BLOCKING 0x0 ;  /* 0x0000000000007b1d */ /* 0x000fe20000010000 */
[----:B------:R-:W-:Y:S01]  /*ada0*/  ISETP.GE.AND P0, PT, R2, R240, PT ;  /* 0x000000f00200720c */ /* 0x000fe20003f06270 */
[--C-:B------:R-:W-:Y:S01]  /*adb0*/  IMAD.IADD R4, R237, 0x1, -R2.reuse ;  /* 0x00000001ed047824 */ /* 0x100fe200078e0a02 */
[----:B------:R-:W-:Y:S01]  /*adc0*/  FSEL R23, R9, -INF , !P6 ;  /* 0xff80000009177808 */ /* 0x000fe20007000000 */
[--C-:B------:R-:W-:Y:S01]  /*add0*/  IMAD.IADD R3, R238, 0x1, -R2.reuse ;  /* 0x00000001ee037824 */ /* 0x100fe200078e0a02 */
[----:B------:R-:W-:Y:S01]  /*ade0*/  ISETP.LT.OR P0, PT, R2, R233, P0 ;  /* 0x000000e90200720c */ /* 0x000fe20000701670 */
[----:B------:R-:W-:Y:S01]  /*adf0*/  IMAD.IADD R2, R239, 0x1, -R2 ;  /* 0x00000001ef027824 */ /* 0x000fe200078e0a02 */
[----:B------:R-:W-:-:S02]  /*ae00*/  IABS R4, R4 ;  /* 0x0000000400047213 */ /* 0x000fc40000000000 */
[C---:B------:R-:W-:Y:S02]  /*ae10*/  ISETP.GE.AND P6, PT, R0.reuse, R241, PT ;  /* 0x000000f10000720c */ /* 0x040fe40003fc6270 */
[----:B------:R-:W-:Y:S01]  /*ae20*/  IABS R6, R2 ;  /* 0x0000000200067213 */ /* 0x000fe20000000000 */
[----:B------:R-:W-:Y:S01]  /*ae30*/  IMAD.MOV.U32 R2, RZ, RZ, R4 ;  /* 0x000000ffff027224 */ /* 0x000fe200078e0004 */
[----:B------:R-:W-:Y:S02]  /*ae40*/  IABS R3, R3 ;  /* 0x0000000300037213 */ /* 0x000fe40000000000 */
[----:B------:R-:W-:Y:S02]  /*ae50*/  ISETP.LT.OR P6, PT, R0, R234, P6 ;  /* 0x000000ea0000720c */ /* 0x000fe400037c1670 */
[----:B------:R-:W-:Y:S02]  /*ae60*/  I2FP.F32.S32 R2, R2 ;  /* 0x0000000200027245 */ /* 0x000fe40000201400 */
[----:B------:R-:W-:-:S02]  /*ae70*/  I2FP.F32.S32 R3, R3 ;  /* 0x0000000300037245 */ /* 0x000fc40000201400 */
[----:B------:R-:W-:Y:S01]  /*ae80*/  FSEL R25, R5, -INF , !P6 ;  /* 0xff80000005197808 */ /* 0x000fe20007000000 */
[----:B------:R-:W-:Y:S01]  /*ae90*/  FFMA.FTZ R5, R2, -UR19, R135 ;  /* 0x8000001302057c23 */ /* 0x000fe20008010087 */
[C---:B------:R-:W-:Y:S01]  /*aea0*/  ISETP.GE.AND P6, PT, R0.reuse, R240, PT ;  /* 0x000000f00000720c */ /* 0x040fe20003fc6270 */
        /* <DEDUP_REMOVED lines=246> */
.L_x_1497:
[----:B------:R-:W-:Y:S05]  /*be10*/  BSYNC B0 ;  /* 0x0000000000007941 */ /* 0x000fea0003800000 */
.L_x_1496:
[----:B------:R-:W0:Y:S02]  /*be20*/  LDGDEPBAR ;  /* 0x00000000000079af */ /* 0x000e240000000000 */
.L_x_1495:
        /* <DEDUP_REMOVED lines=31> */
[----:B-1----:R-:W-:Y:S01]  /*c020*/  FMNMX.FTZ R136, R136, R4, !PT ;  /* 0x0000000488887209 */ /* 0x002fe20007810000 */
[----:B------:R-:W1:Y:S01]  /*c030*/  SHFL.BFLY PT, R6, R134, 0x2, 0x1f ;  /* 0x0c401f0086067f89 */ /* 0x000e6200000e0000 */
[----:B------:R-:W-:-:S02]  /*c040*/  FMNMX.FTZ R2, R179, R2, !PT ;  /* 0x00000002b3027209 */ /* 0x000fc40007810000 */
[----:B------:R-:W-:Y:S01]  /*c050*/  MOV R7, R249 ;  /* 0x000000f900077202 */ /* 0x000fe20000000f00 */
[----:B------:R-:W2:Y:S01]  /*c060*/  SHFL.BFLY PT, R4, R0, 0x2, 0x1f ;  /* 0x0c401f0000047f89 */ /* 0x000ea200000e0000 */
[----:B------:R-:W-:Y:S02]  /*c070*/  FMNMX.FTZ R2, R178, R2, !PT ;  /* 0x00000002b2027209 */ /* 0x000fe40007810000 */
[----:B------:R-:W-:Y:S01]  /*c080*/  MOV R30, R250 ;  /* 0x000000fa001e7202 */ /* 0x000fe20000000f00 */
[----:B------:R-:W3:Y:S01]  /*c090*/  SHFL.BFLY PT, R5, R136, 0x1, 0x1f ;  /* 0x0c201f0088057f89 */ /* 0x000ee200000e0000 */
[----:B------:R-:W-:Y:S02]  /*c0a0*/  FMNMX.FTZ R2, R177, R2, !PT ;  /* 0x00000002b1027209 */ /* 0x000fe40007810000 */
[----:B------:R-:W-:Y:S02]  /*c0b0*/  MOV R31, R245 ;  /* 0x000000f5001f7202 */ /* 0x000fe40000000f00 */
[----:B------:R-:W-:-:S02]  /*c0c0*/  FMNMX.FTZ R137, R176, R2, !PT ;  /* 0x00000002b0897209 */ /* 0x000fc40007810000 */
[----:B------:R-:W-:Y:S02]  /*c0d0*/  MOV R188, R7 ;  /* 0x0000000700bc7202 */ /* 0x000fe40000000f00 */
[----:B------:R-:W-:Y:S01]  /*c0e0*/  MOV R181, R31 ;  /* 0x0000001f00b57202 */ /* 0x000fe20000000f00 */
[----:B------:R-:W4:Y:S01]  /*c0f0*/  SHFL.BFLY PT, R3, R137, 0x2, 0x1f ;  /* 0x0c401f0089037f89 */ /* 0x000f2200000e0000 */
[----:B------:R-:W-:Y:S02]  /*c100*/  MOV R182, R30 ;  /* 0x0000001e00b67202 */ /* 0x000fe40000000f00 */
[----:B------:R-:W-:Y:S02]  /*c110*/  MOV R183, R29 ;  /* 0x0000001d00b77202 */ /* 0x000fe40000000f00 */
[----:B-1----:R-:W-:Y:S02]  /*c120*/  FMNMX.FTZ R134, R134, R6, !PT ;  /* 0x0000000686867209 */ /* 0x002fe40007810000 */
[----:B--2---:R-:W-:-:S03]  /*c130*/  FMNMX.FTZ R0, R0, R4, !PT ;  /* 0x0000000400007209 */ /* 0x004fc60007810000 */
[----:B------:R-:W1:Y:S01]  /*c140*/  SHFL.BFLY PT, R4, R134, 0x1, 0x1f ;  /* 0x0c201f0086047f89 */ /* 0x000e6200000e0000 */
[----:B---3--:R-:W-:-:S03]  /*c150*/  FMNMX.FTZ R136, R136, R5, !PT ;  /* 0x0000000588887209 */ /* 0x008fc60007810000 */
[----:B------:R-:W2:Y:S01]  /*c160*/  SHFL.BFLY PT, R135, R0, 0x1, 0x1f ;  /* 0x0c201f0000877f89 */ /* 0x000ea200000e0000 */
[C---:B------:R-:W-:Y:S01]  /*c170*/  FSETP.NEU.FTZ.AND P6, PT, R136.reuse, -INF , PT ;  /* 0xff8000008800780b */ /* 0x040fe20003fdd000 */
[----:B------:R-:W-:-:S05]  /*c180*/  FMUL.FTZ R12, R136, UR10 ;  /* 0x0000000a880c7c20 */ /* 0x000fca0008410000 */
[----:B------:R-:W-:Y:S02]  /*c190*/  FSEL R12, R12, RZ, P6 ;  /* 0x000000ff0c0c7208 */ /* 0x000fe40003000000 */
[----:B----4-:R-:W-:-:S03]  /*c1a0*/  FMNMX.FTZ R137, R137, R3, !PT ;  /* 0x0000000389897209 */ /* 0x010fc60007810000 */
[----:B------:R-:W-:-:S04]  /*c1b0*/  FFMA.FTZ R2, R19, UR10, -R12 ;  /* 0x0000000a13027c23 */ /* 0x000fc8000801080c */
[----:B------:R3:W-:Y:S01]  /*c1c0*/  MUFU.EX2 R189, R2 ;  /* 0x0000000200bd7308 */ /* 0x0007e20000000800 */
[----:B-1----:R-:W-:Y:S02]  /*c1d0*/  FMNMX.FTZ R134, R134, R4, !PT ;  /* 0x0000000486867209 */ /* 0x002fe40007810000 */
[----:B--2---:R-:W-:Y:S01]  /*c1e0*/  FMNMX.FTZ R135, R0, R135, !PT ;  /* 0x0000008700877209 */ /* 0x004fe20007810000 */
[--C-:B------:R-:W-:Y:S02]  /*c1f0*/  FFMA.FTZ R0, R16, UR10, -R12.reuse ;  /* 0x0000000a10007c23 */ /* 0x100fe4000801080c */
[C---:B------:R-:W-:Y:S01]  /*c200*/  FMUL.FTZ R10, R134.reuse, UR10 ;  /* 0x0000000a860a7c20 */ /* 0x040fe20008410000 */
[----:B------:R-:W-:Y:S01]  /*c210*/  FSETP.NEU.FTZ.AND P4, PT, R134, -INF , PT ;  /* 0xff8000008600780b */ /* 0x000fe20003f9d000 */
[C---:B------:R-:W-:Y:S01]  /*c220*/  FMUL.FTZ R11, R135.reuse, UR10 ;  /* 0x0000000a870b7c20 */ /* 0x040fe20008410000 */
[----:B------:R-:W-:Y:S01]  /*c230*/  FSETP.NEU.FTZ.AND P5, PT, R135, -INF , PT ;  /* 0xff8000008700780b */ /* 0x000fe20003fbd000 */
[----:B------:R1:W-:Y:S01]  /*c240*/  MUFU.EX2 R180, R0 ;  /* 0x0000000000b47308 */ /* 0x0003e20000000800 */
[----:B------:R-:W-:Y:S01]  /*c250*/  FSEL R10, R10, RZ, P4 ;  /* 0x000000ff0a0a7208 */ /* 0x000fe20002000000 */
[----:B---3--:R-:W-:Y:S01]  /*c260*/  FFMA.FTZ R2, R21, UR10, -R12 ;  /* 0x0000000a15027c23 */ /* 0x008fe2000801080c */
[----:B------:R-:W-:-:S02]  /*c270*/  FSEL R11, R11, RZ, P5 ;  /* 0x000000ff0b0b7208 */ /* 0x000fc40002800000 */
[----:B------:R-:W-:-:S03]  /*c280*/  FSEL R3, R135, RZ, P5 ;  /* 0x000000ff87037208 */ /* 0x000fc60002800000 */
[----:B------:R2:W-:Y:S02]  /*c290*/  MUFU.EX2 R190, R2 ;  /* 0x0000000200be7308 */ /* 0x0005e40000000800 */
[----:B------:R-:W-:-:S04]  /*c2a0*/  FADD.FTZ R3, R215, -R3 ;  /* 0x80000003d7037221 */ /* 0x000fc80000010000 */
[----:B------:R-:W-:Y:S01]  /*c2b0*/  FMUL.FTZ R3, R3, UR10 ;  /* 0x0000000a03037c20 */ /* 0x000fe20008410000 */
[----:B-1----:R-:W-:Y:S01]  /*c2c0*/  FFMA.FTZ R0, R13, UR10, -R12 ;  /* 0x0000000a0d007c23 */ /* 0x002fe2000801080c */
[----:B------:R-:W-:-:S03]  /*c2d0*/  FFMA.FTZ R13, R139, UR10, -R10 ;  /* 0x0000000a8b0d7c23 */ /* 0x000fc6000801080a */
[----:B------:R1:W-:Y:S01]  /*c2e0*/  MUFU.EX2 R33, R0 ;  /* 0x0000000000217308 */ /* 0x0003e20000000800 */
[----:B--2---:R-:W2:Y:S07]  /*c2f0*/  SHFL.BFLY PT, R2, R137, 0x1, 0x1f ;  /* 0x0c201f0089027f89 */ /* 0x004eae00000e0000 */
[----:B------:R-:W3:Y:S08]  /*c300*/  MUFU.EX2 R3, R3 ;  /* 0x0000000300037308 */ /* 0x000ef00000000800 */
[----:B------:R4:W-:Y:S01]  /*c310*/  MUFU.EX2 R209, R13 ;  /* 0x0000000d00d17308 */ /* 0x0009e20000000800 */
[----:B-1----:R-:W-:-:S07]  /*c320*/  FFMA.FTZ R0, R23, UR10, -R11 ;  /* 0x0000000a17007c23 */ /* 0x002fce000801080b */
[----:B------:R1:W-:Y:S01]  /*c330*/  MUFU.EX2 R252, R0 ;  /* 0x0000000000fc7308 */ /* 0x0003e20000000800 */
[-C--:B---3--:R-:W-:Y:S01]  /*c340*/  FMUL.FTZ R150, R150, R3.reuse ;  /* 0x0000000396967220 */ /* 0x088fe20000410000 */
[-C--:B------:R-:W-:Y:S01]  /*c350*/  FMUL.FTZ R151, R151, R3.reuse ;  /* 0x0000000397977220 */ /* 0x080fe20000410000 */
[-C--:B------:R-:W-:Y:S01]  /*c360*/  FMUL.FTZ R162, R162, R3.reuse ;  /* 0x00000003a2a27220 */ /* 0x080fe20000410000 */
[----:B--2---:R-:W-:Y:S01]  /*c370*/  FMNMX.FTZ R137, R137, R2, !PT ;  /* 0x0000000289897209 */ /* 0x004fe20007810000 */
[-C--:B------:R-:W-:Y:S01]  /*c380*/  FMUL.FTZ R163, R163, R3.reuse ;  /* 0x00000003a3a37220 */ /* 0x080fe20000410000 */
[----:B------:R-:W-:Y:S01]  /*c390*/  FSEL R2, R136, RZ, P6 ;  /* 0x000000ff88027208 */ /* 0x000fe20003000000 */
[-C--:B------:R-:W-:Y:S01]  /*c3a0*/  FMUL.FTZ R174, R174, R3.reuse ;  /* 0x00000003aeae7220 */ /* 0x080fe20000410000 */
[C---:B------:R-:W-:Y:S01]  /*c3b0*/  FSETP.NEU.FTZ.AND P1, PT, R137.reuse, -INF , PT ;  /* 0xff8000008900780b */ /* 0x040fe20003f3d000 */
[----:B------:R-:W-:Y:S01]  /*c3c0*/  FMUL.FTZ R9, R137, UR10 ;  /* 0x0000000a89097c20 */ /* 0x000fe20008410000 */
[----:B----4-:R-:W-:Y:S01]  /*c3d0*/  FFMA.FTZ R13, R138, UR10, -R10 ;  /* 0x0000000a8a0d7c23 */ /* 0x010fe2000801080a */
[----:B------:R-:W-:Y:S01]  /*c3e0*/  FADD.FTZ R2, R214, -R2 ;  /* 0x80000002d6027221 */ /* 0x000fe20000010000 */
[-C--:B------:R-:W-:Y:S01]  /*c3f0*/  FMUL.FTZ R175, R175, R3.reuse ;  /* 0x00000003afaf7220 */ /* 0x080fe20000410000 */
[-C--:B------:R-:W-:Y:S01]  /*c400*/  FMUL.FTZ R158, R158, R3.reuse ;  /* 0x000000039e9e7220 */ /* 0x080fe20000410000 */
[----:B------:R-:W-:Y:S01]  /*c410*/  FSEL R9, R9, RZ, P1 ;  /* 0x000000ff09097208 */ /* 0x000fe20000800000 */
[----:B------:R-:W-:Y:S01]  /*c420*/  FMUL.FTZ R8, R2, UR10 ;  /* 0x0000000a02087c20 */ /* 0x000fe20008410000 */
[----:B------:R2:W-:Y:S01]  /*c430*/  MUFU.EX2 R210, R13 ;  /* 0x0000000d00d27308 */ /* 0x0005e20000000800 */
[--C-:B-1----:R-:W-:Y:S01]  /*c440*/  FFMA.FTZ R0, R24, UR10, -R11.reuse ;  /* 0x0000000a18007c23 */ /* 0x102fe2000801080b */
[-C--:B------:R-:W-:Y:S01]  /*c450*/  FMUL.FTZ R159, R159, R3.reuse ;  /* 0x000000039f9f7220 */ /* 0x080fe20000410000 */
[-C--:B------:R-:W-:Y:S01]  /*c460*/  FMUL.FTZ R38, R38, R3.reuse ;  /* 0x0000000326267220 */ /* 0x080fe20000410000 */
[-C--:B------:R-:W-:Y:S01]  /*c470*/  FMUL.FTZ R39, R39, R3.reuse ;  /* 0x0000000327277220 */ /* 0x080fe20000410000 */
[-C--:B------:R-:W-:Y:S01]  /*c480*/  FMUL.FTZ R54, R54, R3.reuse ;  /* 0x0000000336367220 */ /* 0x080fe20000410000 */
        /* <DEDUP_REMOVED lines=10> */
[----:B------:R-:W3:Y:S01]  /*c530*/  MUFU.EX2 R8, R8 ;  /* 0x0000000800087308 */ /* 0x000ee20000000800 */
[--C-:B--2---:R-:W-:Y:S01]  /*c540*/  FFMA.FTZ R13, R133, UR10, -R10.reuse ;  /* 0x0000000a850d7c23 */ /* 0x104fe2000801080a */
[-C--:B------:R-:W-:Y:S01]  /*c550*/  FMUL.FTZ R66, R66, R3.reuse ;  /* 0x0000000342427220 */ /* 0x080fe20000410000 */
[-C--:B------:R-:W-:Y:S01]  /*c560*/  FMUL.FTZ R67, R67, R3.reuse ;  /* 0x0000000343437220 */ /* 0x080fe20000410000 */
[-C--:B------:R-:W-:Y:S01]  /*c570*/  FMUL.FTZ R98, R98, R3.reuse ;  /* 0x0000000362627220 */ /* 0x080fe20000410000 */
[-C--:B------:R-:W-:Y:S01]  /*c580*/  FMUL.FTZ R99, R99, R3.reuse ;  /* 0x0000000363637220 */ /* 0x080fe20000410000 */
[-C--:B------:R-:W-:Y:S01]  /*c590*/  FMUL.FTZ R102, R102, R3.reuse ;  /* 0x0000000366667220 */ /* 0x080fe20000410000 */
[-C--:B------:R-:W-:Y:S01]  /*c5a0*/  FMUL.FTZ R103, R103, R3.reuse ;  /* 0x0000000367677220 */ /* 0x080fe20000410000 */
[-C--:B------:R-:W-:Y:S01]  /*c5b0*/  FMUL.FTZ R114, R114, R3.reuse ;  /* 0x0000000372727220 */ /* 0x080fe20000410000 */
[--C-:B-1----:R-:W-:Y:S01]  /*c5c0*/  FFMA.FTZ R0, R20, UR10, -R11.reuse ;  /* 0x0000000a14007c23 */ /* 0x102fe2000801080b */
[-C--:B------:R-:W-:Y:S01]  /*c5d0*/  FMUL.FTZ R115, R115, R3.reuse ;  /* 0x0000000373737220 */ /* 0x080fe20000410000 */
[-C--:B------:R-:W-:Y:S01]  /*c5e0*/  FMUL.FTZ R118, R118, R3.reuse ;  /* 0x0000000376767220 */ /* 0x080fe20000410000 */
[-C--:B------:R-:W-:Y:S01]  /*c5f0*/  FMUL.FTZ R119, R119, R3.reuse ;  /* 0x0000000377777220 */ /* 0x080fe20000410000 */
[----:B------:R1:W2:Y:S01]  /*c600*/  MUFU.EX2 R32, R0 ;  /* 0x0000000000207308 */ /* 0x0002a20000000800 */
        /* <DEDUP_REMOVED lines=16> */
[----:B--2---:R-:W-:Y:S01]  /*c710*/  MOV R215, R32 ;  /* 0x0000002000d77202 */ /* 0x004fe20000000f00 */
        /* <DEDUP_REMOVED lines=20> */
[----:B------:R-:W-:Y:S01]  /*c860*/  FMUL.FTZ R129, R129, R8 ;  /* 0x0000000881817220 */ /* 0x000fe20000410000 */
[----:B------:R-:W-:Y:S01]  /*c870*/  MOV R15, R182 ;  /* 0x000000b6000f7202 */ /* 0x000fe20000000f00 */
[----:B------:R-:W-:Y:S08]  /*c880*/  MUFU.EX2 R211, R13 ;  /* 0x0000000d00d37308 */ /* 0x000ff00000000800 */
[----:B------:R1:W-:Y:S02]  /*c890*/  MUFU.EX2 R248, R0 ;  /* 0x0000000000f87308 */ /* 0x0003e40000000800 */
[----:B-1----:R-:W-:-:S06]  /*c8a0*/  FFMA.FTZ R0, R27, UR10, -R10 ;  /* 0x0000000a1b007c23 */ /* 0x002fcc000801080a */
[----:B------:R1:W2:Y:S02]  /*c8b0*/  MUFU.EX2 R247, R0 ;  /* 0x0000000000f77308 */ /* 0x0002a40000000800 */
[--C-:B-1----:R-:W-:Y:S01]  /*c8c0*/  FFMA.FTZ R0, R22, UR10, -R10.reuse ;  /* 0x0000000a16007c23 */ /* 0x102fe2000801080a */
[----:B--2---:R-:W-:Y:S01]  /*c8d0*/  F2FP.F16.F32.PACK_AB R4, R247, R248 ;  /* 0x000000f8f704723e */ /* 0x004fe200000000ff */
[----:B------:R-:W-:Y:S04]  /*c8e0*/  LDSM.16.MT88.4 R20, [R217+0xb000] ;  /* 0x00b00000d914783b */ /* 0x000fe80000004200 */
[----:B------:R1:W-:Y:S02]  /*c8f0*/  MUFU.EX2 R249, R0 ;  /* 0x0000000000f97308 */ /* 0x0003e40000000800 */
[--C-:B-1----:R-:W-:Y:S01]  /*c900*/  FFMA.FTZ R0, R17, UR10, -R10.reuse ;  /* 0x0000000a11007c23 */ /* 0x102fe2000801080a */
[----:B------:R-:W-:-:S05]  /*c910*/  FFMA.FTZ R10, R132, UR10, -R10 ;  /* 0x0000000a840a7c23 */ /* 0x000fca000801080a */
[----:B------:R1:W2:Y:S08]  /*c920*/  MUFU.EX2 R250, R0 ;  /* 0x0000000000fa7308 */ /* 0x0002b00000000800 */
[----:B------:R3:W-:Y:S01]  /*c930*/  MUFU.EX2 R208, R10 ;  /* 0x0000000a00d07308 */ /* 0x0007e20000000800 */
[--C-:B-1----:R-:W-:Y:S01]  /*c940*/  FFMA.FTZ R0, R28, UR10, -R9.reuse ;  /* 0x0000000a1c007c23 */ /* 0x102fe20008010809 */
[----:B--2---:R-:W-:Y:S01]  /*c950*/  F2FP.F16.F32.PACK_AB R6, R250, R249 ;  /* 0x000000f9fa06723e */ /* 0x004fe200000000ff */
[----:B------:R-:W-:Y:S05]  /*c960*/  LDSM.16.MT88.4 R28, [R219+0xb000] ;  /* 0x00b00000db1c783b */ /* 0x000fea0000004200 */
[----:B------:R1:W-:Y:S01]  /*c970*/  MUFU.EX2 R244, R0 ;  /* 0x0000000000f47308 */ /* 0x0003e20000000800 */
[----:B---3--:R-:W-:-:S07]  /*c980*/  FFMA.FTZ R10, R179, UR10, -R9 ;  /* 0x0000000ab30a7c23 */ /* 0x008fce0008010809 */
[----:B------:R2:W-:Y:S01]  /*c990*/  MUFU.EX2 R179, R10 ;  /* 0x0000000a00b37308 */ /* 0x0005e20000000800 */
[--C-:B-1----:R-:W-:Y:S02]  /*c9a0*/  FFMA.FTZ R0, R26, UR10, -R9.reuse ;  /* 0x0000000a1a007c23 */ /* 0x102fe40008010809 */
[----:B------:R-:W-:Y:S05]  /*c9b0*/  LDSM.16.MT88.4 R24, [R219+0xa000] ;  /* 0x00a00000db18783b */ /* 0x000fea0000004200 */
[----:B------:R1:W3:Y:S01]  /*c9c0*/  MUFU.EX2 R245, R0 ;  /* 0x0000000000f57308 */ /* 0x0002e20000000800 */
[----:B--2---:R-:W-:-:S07]  /*c9d0*/  FFMA.FTZ R10, R178, UR10, -R9 ;  /* 0x0000000ab20a7c23 */ /* 0x004fce0008010809 */
[----:B------:R2:W-:Y:S01]  /*c9e0*/  MUFU.EX2 R178, R10 ;  /* 0x0000000a00b27308 */ /* 0x0005e20000000800 */
[--C-:B-1----:R-:W-:Y:S01]  /*c9f0*/  FFMA.FTZ R0, R18, UR10, -R9.reuse ;  /* 0x0000000a12007c23 */ /* 0x102fe20008010809 */
[----:B---3--:R-:W-:Y:S01]  /*ca00*/  F2FP.F16.F32.PACK_AB R5, R245, R244 ;  /* 0x000000f4f505723e */ /* 0x008fe200000000ff */
[----:B------:R-:W-:Y:S05]  /*ca10*/  LDSM.16.MT88.4 R16, [R217+0xa000] ;  /* 0x00a00000d910783b */ /* 0x000fea0000004200 */
[----:B------:R1:W-:Y:S01]  /*ca20*/  MUFU.EX2 R246, R0 ;  /* 0x0000000000f67308 */ /* 0x0003e20000000800 */
[----:B--2---:R-:W-:-:S07]  /*ca30*/  FFMA.FTZ R10, R177, UR10, -R9 ;  /* 0x0000000ab10a7c23 */ /* 0x004fce0008010809 */
[----:B------:R2:W-:Y:S01]  /*ca40*/  MUFU.EX2 R177, R10 ;  /* 0x0000000a00b17308 */ /* 0x0005e20000000800 */
[--C-:B-1----:R-:W-:Y:S01]  /*ca50*/  FFMA.FTZ R0, R14, UR10, -R9.reuse ;  /* 0x0000000a0e007c23 */ /* 0x102fe20008010809 */
[----:B------:R-:W-:Y:S01]  /*ca60*/  MOV R14, R183 ;  /* 0x000000b7000e7202 */ /* 0x000fe20000000f00 */
[----:B------:R-:W-:-:S05]  /*ca70*/  FFMA.FTZ R9, R176, UR10, -R9 ;  /* 0x0000000ab0097c23 */ /* 0x000fca0008010809 */
[----:B------:R1:W3:Y:S01]  /*ca80*/  MUFU.EX2 R214, R0 ;  /* 0x0000000000d67308 */ /* 0x0002e20000000800 */
[----:B--2---:R-:W-:-:S07]  /*ca90*/  FFMA.FTZ R10, R186, UR10, -R12 ;  /* 0x0000000aba0a7c23 */ /* 0x004fce000801080c */
[----:B------:R-:W-:Y:S08]  /*caa0*/  MUFU.EX2 R138, R10 ;  /* 0x0000000a008a7308 */ /* 0x000ff00000000800 */
[----:B------:R2:W-:Y:S01]  /*cab0*/  MUFU.EX2 R139, R9 ;  /* 0x00000009008b7308 */ /* 0x0005e20000000800 */
[----:B-1----:R-:W-:Y:S02]  /*cac0*/  FSEL R0, R134, RZ, P4 ;  /* 0x000000ff86007208 */ /* 0x002fe40002000000 */
[----:B---3--:R-:W-:-:S03]  /*cad0*/  F2FP.F16.F32.PACK_AB R7, R214, R246 ;  /* 0x000000f6d607723e */ /* 0x008fc600000000ff */
[----:B------:R-:W-:Y:S01]  /*cae0*/  FADD.FTZ R2, R213, -R0 ;  /* 0x80000000d5027221 */ /* 0x000fe20000010000 */
[----:B------:R-:W-:Y:S02]  /*caf0*/  FSEL R0, R137, RZ, P1 ;  /* 0x000000ff89007208 */ /* 0x000fe40000800000 */
[----:B------:R-:W-:Y:S01]  /*cb00*/  MOV R213, R34 ;  /* 0x0000002200d57202 */ /* 0x000fe20000000f00 */
[----:B------:R-:W-:Y:S02]  /*cb10*/  FMUL.FTZ R2, R2, UR10 ;  /* 0x0000000a02027c20 */ /* 0x000fe40008410000 */
[----:B------:R-:W-:Y:S01]  /*cb20*/  FADD.FTZ R0, R212, -R0 ;  /* 0x80000000d4007221 */ /* 0x000fe20000010000 */
[----:B------:R-:W-:Y:S02]  /*cb30*/  MOV R212, R33 ;  /* 0x0000002100d47202 */ /* 0x000fe40000000f00 */
[----:B------:R-:W1:Y:S01]  /*cb40*/  LDSM.16.MT88.4 R32, [R222+0xa000] ;  /* 0x00a00000de20783b */ /* 0x000e620000004200 */
[----:B------:R-:W-:Y:S01]  /*cb50*/  FMUL.FTZ R0, R0, UR10 ;  /* 0x0000000a00007c20 */ /* 0x000fe20008410000 */
[----:B------:R-:W3:Y:S01]  /*cb60*/  MUFU.EX2 R2, R2 ;  /* 0x0000000200027308 */ /* 0x000ee20000000800 */
[----:B--2---:R-:W-:-:S07]  /*cb70*/  FFMA.FTZ R9, R192, UR10, -R12 ;  /* 0x0000000ac0097c23 */ /* 0x004fce000801080c */
[----:B------:R-:W2:Y:S08]  /*cb80*/  MUFU.EX2 R0, R0 ;  /* 0x0000000000007308 */ /* 0x000eb00000000800 */
[----:B------:R-:W4:Y:S01]  /*cb90*/  MUFU.EX2 R133, R9 ;  /* 0x0000000900857308 */ /* 0x000f220000000800 */
        /* <DEDUP_REMOVED lines=21> */
[C---:B-1----:R-:W-:Y:S01]  /*ccf0*/  HMMA.16816.F32 R204, R4.reuse, R34, R44 ;  /* 0x0000002204cc723c */ /* 0x042fe2000000182c */
[----:B------:R-:W1:Y:S01]  /*cd00*/  LDSM.16.MT88.4 R44, [R221+0xb000] ;  /* 0x00b00000dd2c783b */ /* 0x000e620000004200 */
[----:B------:R-:W-:Y:S01]  /*cd10*/  FMUL.FTZ R169, R169, R2 ;  /* 0x00000002a9a97220 */ /* 0x000fe20000410000 */
[-C--:B------:R-:W-:Y:S01]  /*cd20*/  FMUL.FTZ R154, R154, R0.reuse ;  /* 0x000000009a9a7220 */ /* 0x080fe20000410000 */
[----:B------:R-:W-:Y:S01]  /*cd30*/  FMUL.FTZ R155, R155, R0 ;  /* 0x000000009b9b7220 */ /* 0x000fe20000410000 */
[----:B------:R-:W-:Y:S01]  /*cd40*/  FMUL.FTZ R56, R56, R2 ;  /* 0x0000000238387220 */ /* 0x000fe20000410000 */
[C---:B------:R-:W-:Y:S01]  /*cd50*/  HMMA.16816.F32 R200, R4.reuse, R32, R40 ;  /* 0x0000002004c8723c */ /* 0x040fe20000001828 */
[----:B------:R-:W2:Y:S01]  /*cd60*/  LDSM.16.MT88.4 R40, [R222+0xb000] ;  /* 0x00b00000de28783b */ /* 0x000ea20000004200 */
        /* <DEDUP_REMOVED lines=39> */
[C---:B-1----:R-:W-:Y:S06]  /*cfe0*/  HMMA.16816.F32 R196, R4.reuse, R46, R124 ;  /* 0x0000002e04c4723c */ /* 0x042fec000000187c */
[----:B------:R-:W-:Y:S01]  /*cff0*/  HMMA.16816.F32 R144, R4, R16, R144 ;  /* 0x000000100490723c */ /* 0x000fe20000001890 */
[----:B------:R-:W-:-:S02]  /*d000*/  MOV R125, R190 ;  /* 0x000000be007d7202 */ /* 0x000fc40000000f00 */
[----:B------:R-:W-:Y:S02]  /*d010*/  MOV R127, R189 ;  /* 0x000000bd007f7202 */ /* 0x000fe40000000f00 */
[----:B------:R-:W-:Y:S01]  /*d020*/  MOV R124, R181 ;  /* 0x000000b5007c7202 */ /* 0x000fe20000000f00 */
[C---:B------:R-:W-:Y:S01]  /*d030*/  HMMA.16816.F32 R152, R4.reuse, R18, R152 ;  /* 0x000000120498723c */ /* 0x040fe20000001898 */
[----:B------:R-:W-:Y:S02]  /*d040*/  MOV R126, R188 ;  /* 0x000000bc007e7202 */ /* 0x000fe40000000f00 */
[----:B------:R-:W-:Y:S02]  /*d050*/  MOV R13, R124 ;  /* 0x0000007c000d7202 */ /* 0x000fe40000000f00 */
[----:B------:R-:W-:Y:S01]  /*d060*/  MOV R192, R126 ;  /* 0x0000007e00c07202 */ /* 0x000fe20000000f00 */
[----:B------:R-:W-:Y:S01]  /*d070*/  HMMA.16816.F32 R164, R4, R24, R164 ;  /* 0x0000001804a4723c */ /* 0x000fe200000018a4 */
[----:B------:R-:W-:-:S02]  /*d080*/  MOV R186, R125 ;  /* 0x0000007d00ba7202 */ /* 0x000fc40000000f00 */
[----:B------:R-:W-:Y:S01]  /*d090*/  F2FP.F16.F32.PACK_AB R124, R210, R209 ;  /* 0x000000d1d27c723e */ /* 0x000fe200000000ff */
[----:B------:R-:W-:Y:S01]  /*d0a0*/  FFMA.FTZ R0, R192, R0, R244 ;  /* 0x00000000c0007223 */ /* 0x000fe200000100f4 */
[----:B------:R-:W-:Y:S01]  /*d0b0*/  F2FP.F16.F32.PACK_AB R126, R208, R211 ;  /* 0x000000d3d07e723e */ /* 0x000fe200000000ff */
[----:B------:R-:W-:Y:S02]  /*d0c0*/  HMMA.16816.F32 R168, R4, R26, R168 ;  /* 0x0000001a04a8723c */ /* 0x000fe400000018a8 */
[----:B------:R-:W-:-:S04]  /*d0d0*/  FADD.FTZ R0, R245, R0 ;  /* 0x00000000f5007221 */ /* 0x000fc80000010000 */
[----:B------:R-:W-:Y:S01]  /*d0e0*/  HMMA.16816.F32 R56, R4, R140, R56 ;  /* 0x0000008c0438723c */ /* 0x000fe20000001838 */
[----:B------:R-:W-:-:S04]  /*d0f0*/  FADD.FTZ R0, R246, R0 ;  /* 0x00000000f6007221 */ /* 0x000fc80000010000 */
[----:B------:R-:W-:Y:S01]  /*d100*/  FADD.FTZ R0, R214, R0 ;  /* 0x00000000d6007221 */ /* 0x000fe20000010000 */
[----:B------:R-:W-:Y:S03]  /*d110*/  HMMA.16816.F32 R60, R4, R142, R60 ;  /* 0x0000008e043c723c */ /* 0x000fe6000000183c */
[----:B------:R-:W-:-:S03]  /*d120*/  FADD.FTZ R0, R179, R0 ;  /* 0x00000000b3007221 */ /* 0x000fc60000010000 */
[----:B------:R-:W-:Y:S01]  /*d130*/  HMMA.16816.F32 R72, R4, R20, R72 ;  /* 0x000000140448723c */ /* 0x000fe20000001848 */
[----:B------:R-:W-:-:S04]  /*d140*/  FADD.FTZ R0, R178, R0 ;  /* 0x00000000b2007221 */ /* 0x000fc80000010000 */
[----:B------:R-:W-:Y:S01]  /*d150*/  FADD.FTZ R0, R177, R0 ;  /* 0x00000000b1007221 */ /* 0x000fe20000010000 */
[C---:B------:R-:W-:Y:S06]  /*d160*/  HMMA.16816.F32 R76, R4.reuse, R22, R76 ;  /* 0x00000016044c723c */ /* 0x040fec000000184c */
[C---:B------:R-:W-:Y:S06]  /*d170*/  HMMA.16816.F32 R88, R4.reuse, R28, R88 ;  /* 0x0000001c0458723c */ /* 0x040fec0000001858 */
[C---:B------:R-:W-:Y:S06]  /*d180*/  HMMA.16816.F32 R92, R4.reuse, R30, R92 ;  /* 0x0000001e045c723c */ /* 0x040fec000000185c */
[C---:B--2---:R-:W-:Y:S06]  /*d190*/  HMMA.16816.F32 R104, R4.reuse, R40, R104 ;  /* 0x000000280468723c */ /* 0x044fec0000001868 */
[C---:B------:R-:W-:Y:S06]  /*d1a0*/  HMMA.16816.F32 R108, R4.reuse, R42, R108 ;  /* 0x0000002a046c723c */ /* 0x040fec000000186c */
[----:B------:R-:W-:Y:S07]  /*d1b0*/  HMMA.16816.F32 R120, R4, R44, R120 ;  /* 0x0000002c0478723c */ /* 0x000fee0000001878 */
[----:B------:R-:W-:-:S02]  /*d1c0*/  F2FP.F16.F32.PACK_AB R4, R125, R127 ;  /* 0x0000007f7d04723e */ /* 0x000fc400000000ff */
[----:B------:R-:W-:Y:S02]  /*d1d0*/  F2FP.F16.F32.PACK_AB R5, R251, R252 ;  /* 0x000000fcfb05723e */ /* 0x000fe400000000ff */
[----:B------:R-:W-:Y:S02]  /*d1e0*/  F2FP.F16.F32.PACK_AB R6, R212, R180 ;  /* 0x000000b4d406723e */ /* 0x000fe400000000ff */
[----:B------:R-:W-:Y:S02]  /*d1f0*/  F2FP.F16.F32.PACK_AB R7, R213, R215 ;  /* 0x000000d7d507723e */ /* 0x000fe400000000ff */
[----:B------:R-:W-:-:S05]  /*d200*/  F2FP.F16.F32.PACK_AB R125, R178, R179 ;  /* 0x000000b3b27d723e */ /* 0x000fca00000000ff */
[C---:B------:R-:W-:Y:S06]  /*d210*/  HMMA.16816.F32 R148, R4.reuse, R16, R148 ;  /* 0x000000100494723c */ /* 0x040fec0000001894 */
[----:B------:R-:W-:Y:S01]  /*d220*/  HMMA.16816.F32 R160, R4, R24, R160 ;  /* 0x0000001804a0723c */ /* 0x000fe200000018a0 */
[----:B------:R-:W-:-:S04]  /*d230*/  MOV R17, R180 ;  /* 0x000000b400117202 */ /* 0x000fc80000000f00 */
[----:B------:R-:W-:Y:S01]  /*d240*/  MOV R176, R17 ;  /* 0x0000001100b07202 */ /* 0x000fe20000000f00 */
[C---:B------:R-:W-:Y:S01]  /*d250*/  HMMA.16816.F32 R180, R4.reuse, R26, R172 ;  /* 0x0000001a04b4723c */ /* 0x040fe200000018ac */
[----:B------:R-:W-:Y:S05]  /*d260*/  LDSM.16.MT88.4 R172, [R219+0xa800] ;  /* 0x00a80000dbac783b */ /* 0x000fea0000004200 */
[C---:B------:R-:W-:Y:S01]  /*d270*/  HMMA.16816.F32 R188, R4.reuse, R18, R156 ;  /* 0x0000001204bc723c */ /* 0x040fe2000000189c */
[----:B------:R-:W1:Y:S05]  /*d280*/  LDSM.16.MT88.4 R156, [R217+0xa800] ;  /* 0x00a80000d99c783b */ /* 0x000e6a0000004200 */
[C---:B------:R-:W-:Y:S06]  /*d290*/  HMMA.16816.F32 R36, R4.reuse, R32, R36 ;  /* 0x000000200424723c */ /* 0x040fec0000001824 */
[C---:B------:R-:W-:Y:S06]  /*d2a0*/  HMMA.16816.F32 R52, R4.reuse, R140, R52 ;  /* 0x0000008c0434723c */ /* 0x040fec0000001834 */
[C---:B------:R-:W-:Y:S06]  /*d2b0*/  HMMA.16816.F32 R68, R4.reuse, R20, R68 ;  /* 0x000000140444723c */ /* 0x040fec0000001844 */
[C---:B------:R-:W-:Y:S01]  /*d2c0*/  HMMA.16816.F32 R24, R4.reuse, R22, R80 ;  /* 0x000000160418723c */ /* 0x040fe20000001850 */
[----:B------:R-:W-:Y:S05]  /*d2d0*/  LDSM.16.MT88.4 R80, [R217+0xb800] ;  /* 0x00b80000d950783b */ /* 0x000fea0000004200 */
[C---:B------:R-:W-:Y:S06]  /*d2e0*/  HMMA.16816.F32 R84, R4.reuse, R28, R84 ;  /* 0x0000001c0454723c */ /* 0x040fec0000001854 */
[C---:B------:R-:W-:Y:S01]  /*d2f0*/  HMMA.16816.F32 R32, R4.reuse, R34, R48 ;  /* 0x000000220420723c */ /* 0x040fe20000001830 */
[----:B------:R-:W2:Y:S05]  /*d300*/  LDSM.16.MT88.4 R48, [R222+0xa800] ;  /* 0x00a80000de30783b */ /* 0x000eaa0000004200 */
[C---:B------:R-:W-:Y:S01]  /*d310*/  HMMA.16816.F32 R140, R4.reuse, R142, R64 ;  /* 0x0000008e048c723c */ /* 0x040fe20000001840 */
[----:B------:R-:W3:Y:S05]  /*d320*/  LDSM.16.MT88.4 R64, [R221+0xa800] ;  /* 0x00a80000dd40783b */ /* 0x000eea0000004200 */
[C---:B------:R-:W-:Y:S01]  /*d330*/  HMMA.16816.F32 R28, R4.reuse, R30, R96 ;  /* 0x0000001e041c723c */ /* 0x040fe20000001860 */
[----:B------:R-:W5:Y:S05]  /*d340*/  LDSM.16.MT88.4 R96, [R219+0xb800] ;  /* 0x00b80000db60783b */ /* 0x000f6a0000004200 */
[C---:B------:R-:W-:Y:S06]  /*d350*/  HMMA.16816.F32 R100, R4.reuse, R40, R100 ;  /* 0x000000280464723c */ /* 0x040fec0000001864 */
[----:B------:R-:W-:Y:S01]  /*d360*/  HMMA.16816.F32 R20, R4, R42, R112 ;  /* 0x0000002a0414723c */ /* 0x000fe20000001870 */
[----:B------:R-:W-:Y:S01]  /*d370*/  MOV R41, R127 ;  /* 0x0000007f00297202 */ /* 0x000fe20000000f00 */
[----:B------:R-:W5:Y:S01]  /*d380*/  LDSM.16.MT88.4 R112, [R222+0xb800] ;  /* 0x00b80000de70783b */ /* 0x000f620000004200 */
[----:B------:R-:W-:-:S03]  /*d390*/  F2FP.F16.F32.PACK_AB R127, R139, R177 ;  /* 0x000000b18b7f723e */ /* 0x000fc600000000ff */
[C---:B------:R-:W-:Y:S06]  /*d3a0*/  HMMA.16816.F32 R116, R4.reuse, R44, R116 ;  /* 0x0000002c0474723c */ /* 0x040fec0000001874 */
[----:B------:R-:W-:Y:S06]  /*d3b0*/  HMMA.16816.F32 R16, R4, R46, R128 ;  /* 0x0000002e0410723c */ /* 0x000fec0000001880 */
[----:B-1----:R-:W-:Y:S01]  /*d3c0*/  HMMA.16816.F32 R144, R124, R156, R144 ;  /* 0x0000009c7c90723c */ /* 0x002fe20000001890 */
[----:B------:R-:W-:Y:S01]  /*d3d0*/  FFMA.FTZ R4, R185, UR10, -R12 ;  /* 0x0000000ab9047c23 */ /* 0x000fe2000801080c */
[----:B------:R-:W-:Y:S01]  /*d3e0*/  FFMA.FTZ R5, R194, UR10, -R11 ;  /* 0x0000000ac2057c23 */ /* 0x000fe2000801080b */
[----:B------:R-:W-:-:S02]  /*d3f0*/  MOV R194, R15 ;  /* 0x0000000f00c27202 */ /* 0x000fc40000000f00 */
[----:B------:R1:W-:Y:S01]  /*d400*/  MUFU.EX2 R132, R4 ;  /* 0x0000000400847308 */ /* 0x0003e20000000800 */
[----:B------:R-:W-:Y:S01]  /*d410*/  MOV R185, R13 ;  /* 0x0000000d00b97202 */ /* 0x000fe20000000f00 */
[----:B------:R-:W-:Y:S01]  /*d420*/  HMMA.16816.F32 R152, R124, R158, R152 ;  /* 0x0000009e7c98723c */ /* 0x000fe20000001898 */
[----:B----4-:R-:W-:-:S03]  /*d430*/  F2FP.F16.F32.PACK_AB R128, R133, R138 ;  /* 0x0000008a8580723e */ /* 0x010fc600000000ff */
[----:B------:R-:W-:Y:S02]  /*d440*/  FFMA.FTZ R2, R185, R2, R248 ;  /* 0x00000002b9027223 */ /* 0x000fe400000100f8 */
[----:B------:R-:W4:Y:S01]  /*d450*/  MUFU.EX2 R9, R5 ;  /* 0x0000000500097308 */ /* 0x000f220000000800 */
[----:B------:R-:W-:Y:S01]  /*d460*/  HMMA.16816.F32 R164, R124, R172, R164 ;  /* 0x000000ac7ca4723c */ /* 0x000fe200000018a4 */
[----:B------:R-:W-:-:S04]  /*d470*/  FADD.FTZ R2, R247, R2 ;  /* 0x00000002f7027221 */ /* 0x000fc80000010000 */
[----:B------:R-:W-:Y:S01]  /*d480*/  FADD.FTZ R2, R249, R2 ;  /* 0x00000002f9027221 */ /* 0x000fe20000010000 */
[C---:B------:R-:W-:Y:S01]  /*d490*/  HMMA.16816.F32 R168, R124.reuse, R174, R168 ;  /* 0x000000ae7ca8723c */ /* 0x040fe200000018a8 */
[----:B-1----:R-:W-:Y:S01]  /*d4a0*/  FFMA.FTZ R4, R184, UR10, -R12 ;  /* 0x0000000ab8047c23 */ /* 0x002fe2000801080c */
[----:B------:R-:W-:Y:S01]  /*d4b0*/  MOV R184, R14 ;  /* 0x0000000e00b87202 */ /* 0x000fe20000000f00 */
[----:B------:R-:W-:Y:S01]  /*d4c0*/  FADD.FTZ R2, R250, R2 ;  /* 0x00000002fa027221 */ /* 0x000fe20000010000 */
[----:B------:R-:W1:Y:S01]  /*d4d0*/  LDSM.16.MT88.4 R12, [R221+0xb800] ;  /* 0x00b80000dd0c783b */ /* 0x000e620000004200 */
[----:B------:R5:W4:Y:S01]  /*d4e0*/  MUFU.EX2 R10, R4 ;  /* 0x00000004000a7308 */ /* 0x000b220000000800 */
[----:B--2---:R-:W-:Y:S01]  /*d4f0*/  HMMA.16816.F32 R44, R124, R50, R204 ;  /* 0x000000327c2c723c */ /* 0x004fe200000018cc */
[----:B------:R-:W-:Y:S01]  /*d500*/  FFMA.FTZ R3, R184, R3, R252 ;  /* 0x00000003b8037223 */ /* 0x000fe200000100fc */
[----:B------:R-:W-:Y:S01]  /*d510*/  FADD.FTZ R2, R209, R2 ;  /* 0x00000002d1027221 */ /* 0x000fe20000010000 */
[----:B------:R-:W-:-:S02]  /*d520*/  FADD.FTZ R252, R139, R0 ;  /* 0x000000008bfc7221 */ /* 0x000fc40000010000 */
[----:B------:R-:W-:Y:S01]  /*d530*/  FADD.FTZ R3, R251, R3 ;  /* 0x00000003fb037221 */ /* 0x000fe20000010000 */
[----:B------:R-:W-:Y:S01]  /*d540*/  FADD.FTZ R2, R210, R2 ;  /* 0x00000002d2027221 */ /* 0x000fe20000010000 */
[----:B---3--:R-:W-:Y:S02]  /*d550*/  HMMA.16816.F32 R56, R124, R64, R56 ;  /* 0x000000407c38723c */ /* 0x008fe40000001838 */
[----:B------:R-:W-:Y:S01]  /*d560*/  FADD.FTZ R3, R215, R3 ;  /* 0x00000003d7037221 */ /* 0x000fe20000010000 */
[----:B------:R-:W-:-:S03]  /*d570*/  FADD.FTZ R2, R211, R2 ;  /* 0x00000002d3027221 */ /* 0x000fc60000010000 */
[----:B------:R-:W-:Y:S01]  /*d580*/  FADD.FTZ R3, R213, R3 ;  /* 0x00000003d5037221 */ /* 0x000fe20000010000 */
[C---:B------:R-:W-:Y:S01]  /*d590*/  HMMA.16816.F32 R60, R124.reuse, R66, R60 ;  /* 0x000000427c3c723c */ /* 0x040fe2000000183c */
[----:B-----5:R-:W-:Y:S01]  /*d5a0*/  FFMA.FTZ R4, R195, UR10, -R11 ;  /* 0x0000000ac3047c23 */ /* 0x020fe2000801080b */
[----:B------:R-:W-:Y:S01]  /*d5b0*/  MOV R195, R41 ;  /* 0x0000002900c37202 */ /* 0x000fe20000000f00 */
[----:B----4-:R-:W-:Y:S01]  /*d5c0*/  FADD.FTZ R3, R9, R3 ;  /* 0x0000000309037221 */ /* 0x010fe20000010000 */
[----:B------:R-:W-:Y:S01]  /*d5d0*/  F2FP.F16.F32.PACK_AB R130, R10, R132 ;  /* 0x000000840a82723e */ /* 0x000fe200000000ff */
[----:B------:R2:W3:Y:S01]  /*d5e0*/  MUFU.EX2 R7, R4 ;  /* 0x0000000400077308 */ /* 0x0004e20000000800 */
[C---:B------:R-:W-:Y:S06]  /*d5f0*/  HMMA.16816.F32 R40, R124.reuse, R48, R200 ;  /* 0x000000307c28723c */ /* 0x040fec00000018c8 */
[C---:B------:R-:W-:Y:S06]  /*d600*/  HMMA.16816.F32 R72, R124.reuse, R80, R72 ;  /* 0x000000507c48723c */ /* 0x040fec0000001848 */
        /* <DEDUP_REMOVED lines=15> */
[----:B---3--:R-:W-:-:S03]  /*d700*/  F2FP.F16.F32.PACK_AB R131, R5, R6 ;  /* 0x000000060583723e */ /* 0x008fc600000000ff */
[----:B------:R-:W-:-:S04]  /*d710*/  FADD.FTZ R4, R186, R4 ;  /* 0x00000004ba047221 */ /* 0x000fc80000010000 */
[----:B------:R-:W-:Y:S01]  /*d720*/  FADD.FTZ R4, R176, R4 ;  /* 0x00000004b0047221 */ /* 0x000fe20000010000 */
[----:B------:R-:W-:Y:S03]  /*d730*/  HMMA.16816.F32 R148, R128, R156, R148 ;  /* 0x0000009c8094723c */ /* 0x000fe60000001894 */
[----:B------:R-:W-:-:S03]  /*d740*/  FADD.FTZ R4, R212, R4 ;  /* 0x00000004d4047221 */ /* 0x000fc60000010000 */
[----:B------:R-:W-:Y:S01]  /*d750*/  HMMA.16816.F32 R160, R128, R172, R160 ;  /* 0x000000ac80a0723c */ /* 0x000fe200000018a0 */
[----:B------:R-:W-:Y:S01]  /*d760*/  FADD.FTZ R4, R138, R4 ;  /* 0x000000048a047221 */ /* 0x000fe20000010000 */
[----:B------:R-:W-:-:S03]  /*d770*/  FADD.FTZ R138, R208, R2 ;  /* 0x00000002d08a7221 */ /* 0x000fc60000010000 */
[----:B------:R-:W-:Y:S01]  /*d780*/  FADD.FTZ R4, R133, R4 ;  /* 0x0000000485047221 */ /* 0x000fe20000010000 */
[----:B------:R-:W-:Y:S01]  /*d790*/  FADD.FTZ R133, R5, R3 ;  /* 0x0000000305857221 */ /* 0x000fe20000010000 */
[----:B------:R-:W-:Y:S02]  /*d7a0*/  HMMA.16816.F32 R36, R128, R48, R36 ;  /* 0x000000308024723c */ /* 0x000fe40000001824 */
[----:B------:R-:W-:-:S04]  /*d7b0*/  FADD.FTZ R4, R132, R4 ;  /* 0x0000000484047221 */ /* 0x000fc80000010000 */
[----:B------:R-:W-:Y:S01]  /*d7c0*/  FADD.FTZ R132, R10, R4 ;  /* 0x000000040a847221 */ /* 0x000fe20000010000 */
[C---:B------:R-:W-:Y:S04]  /*d7d0*/  HMMA.16816.F32 R52, R128.reuse, R64, R52 ;  /* 0x000000408034723c */ /* 0x040fe80000001834 */
[----:B------:R1:W-:Y:S02]  /*d7e0*/  STL [R1+0xc], R132 ;  /* 0x00000c8401007387 */ /* 0x0003e40000100800 */
[C---:B------:R-:W-:Y:S02]  /*d7f0*/  HMMA.16816.F32 R68, R128.reuse, R80, R68 ;  /* 0x000000508044723c */ /* 0x040fe40000001844 */
        /* <DEDUP_REMOVED lines=467> */
.L_x_1500:
[----:B------:R-:W-:Y:S05]  /*f530*/  BSYNC B0 ;  /* 0x0000000000007941 */ /* 0x000fea0003800000 */
.L_x_1499:
[----:B------:R-:W0:Y:S02]  /*f540*/  LDGDEPBAR ;  /* 0x00000000000079af */ /* 0x000e240000000000 */
.L_x_1498:
        /* <DEDUP_REMOVED lines=28> */
[----:B-1----:R-:W-:Y:S02]  /*f710*/  FMNMX.FTZ R0, R0, R5, !PT ;  /* 0x0000000500007209 */ /* 0x002fe40007810000 */
[----:B------:R-:W-:Y:S02]  /*f720*/  FMNMX.FTZ R5, R141, R4, !PT ;  /* 0x000000048d057209 */ /* 0x000fe40007810000 */
[----:B------:R-:W-:Y:S01]  /*f730*/  FMNMX.FTZ R4, R18, R3, !PT ;  /* 0x0000000312047209 */ /* 0x000fe20007810000 */
[----:B------:R-:W1:Y:S01]  /*f740*/  SHFL.BFLY PT, R7, R0, 0x1, 0x1f ;  /* 0x0c201f0000077f89 */ /* 0x000e6200000e0000 */
[----:B------:R-:W-:Y:S02]  /*f750*/  FMNMX.FTZ R3, R140, R5, !PT ;  /* 0x000000058c037209 */ /* 0x000fe40007810000 */
[----:B------:R-:W-:-:S02]  /*f760*/  FMNMX.FTZ R4, R14, R4, !PT ;  /* 0x000000040e047209 */ /* 0x000fc40007810000 */
[----:B--2---:R-:W-:Y:S01]  /*f770*/  FMNMX.FTZ R2, R2, R6, !PT ;  /* 0x0000000602027209 */ /* 0x004fe20007810000 */
[----:B------:R-:W2:Y:S04]  /*f780*/  SHFL.BFLY PT, R8, R3, 0x2, 0x1f ;  /* 0x0c401f0003087f89 */ /* 0x000ea800000e0000 */
[----:B------:R-:W3:Y:S01]  /*f790*/  SHFL.BFLY PT, R6, R2, 0x1, 0x1f ;  /* 0x0c201f0002067f89 */ /* 0x000ee200000e0000 */
[----:B-1----:R-:W-:Y:S02]  /*f7a0*/  FMNMX.FTZ R214, R0, R7, !PT ;  /* 0x0000000700d67209 */ /* 0x002fe40007810000 */
[----:B------:R-:W-:Y:S02]  /*f7b0*/  FMNMX.FTZ R0, R179, R4, !PT ;  /* 0x00000004b3007209 */ /* 0x000fe40007810000 */
[C---:B------:R-:W-:Y:S01]  /*f7c0*/  FSETP.NEU.FTZ.AND P6, PT, R214.reuse, -INF , PT ;  /* 0xff800000d600780b */ /* 0x040fe20003fdd000 */
[----:B------:R-:W-:Y:S01]  /*f7d0*/  FMUL.FTZ R12, R214, UR10 ;  /* 0x0000000ad60c7c20 */ /* 0x000fe20008410000 */
[----:B------:R-:W-:-:S02]  /*f7e0*/  FMNMX.FTZ R0, R178, R0, !PT ;  /* 0x00000000b2007209 */ /* 0x000fc40007810000 */
[----:B--2---:R-:W-:Y:S02]  /*f7f0*/  FMNMX.FTZ R3, R3, R8, !PT ;  /* 0x0000000803037209 */ /* 0x004fe40007810000 */
[----:B------:R-:W-:Y:S02]  /*f800*/  FMNMX.FTZ R0, R177, R0, !PT ;  /* 0x00000000b1007209 */ /* 0x000fe40007810000 */
[----:B------:R-:W-:Y:S01]  /*f810*/  FSEL R12, R12, RZ, P6 ;  /* 0x000000ff0c0c7208 */ /* 0x000fe20003000000 */
[----:B------:R-:W1:Y:S01]  /*f820*/  SHFL.BFLY PT, R7, R3, 0x1, 0x1f ;  /* 0x0c201f0003077f89 */ /* 0x000e6200000e0000 */
[----:B------:R-:W-:Y:S02]  /*f830*/  FMNMX.FTZ R0, R176, R0, !PT ;  /* 0x00000000b0007209 */ /* 0x000fe40007810000 */
        /* <DEDUP_REMOVED lines=27> */
[----:B------:R-:W-:-:S03]  /*f9f0*/  FSETP.NEU.FTZ.AND P1, PT, R212, -INF , PT ;  /* 0xff800000d400780b */ /* 0x000fc60003f3d000 */
[----:B------:R1:W-:Y:S01]  /*fa00*/  MUFU.EX2 R208, R0 ;  /* 0x0000000000d07308 */ /* 0x0003e20000000800 */
[----:B------:R-:W-:Y:S01]  /*fa10*/  FMUL.FTZ R9, R212, UR10 ;  /* 0x0000000ad4097c20 */ /* 0x000fe20008410000 */
[----:B--2---:R-:W-:-:S04]  /*fa20*/  FFMA.FTZ R2, R24, UR10, -R11 ;  /* 0x0000000a18027c23 */ /* 0x004fc8000801080b */
[----:B------:R-:W-:Y:S02]  /*fa30*/  FSEL R9, R9, RZ, P1 ;  /* 0x000000ff09097208 */ /* 0x000fe40000800000 */
[----:B------:R2:W-:Y:S01]  /*fa40*/  MUFU.EX2 R244, R2 ;  /* 0x0000000200f47308 */ /* 0x0005e20000000800 */
[----:B---3--:R-:W-:-:S07]  /*fa50*/  FFMA.FTZ R13, R141, UR10, -R10 ;  /* 0x0000000a8d0d7c23 */ /* 0x008fce000801080a */
        /* <DEDUP_REMOVED lines=9> */
[----:B------:R-:W-:-:S06]  /*faf0*/  MOV R15, R132 ;  /* 0x00000084000f7202 */ /* 0x000fcc0000000f00 */
[----:B------:R2:W-:Y:S01]  /*fb00*/  MUFU.EX2 R247, R2 ;  /* 0x0000000200f77308 */ /* 0x0005e20000000800 */
[----:B-1----:R-:W-:Y:S01]  /*fb10*/  FFMA.FTZ R0, R28, UR10, -R9 ;  /* 0x0000000a1c007c23 */ /* 0x002fe20008010809 */
[----:B---3--:R-:W-:Y:S01]  /*fb20*/  F2FP.F16.F32.PACK_AB R6, R211, R210 ;  /* 0x000000d2d306723e */ /* 0x008fe200000000ff */
[----:B------:R-:W-:Y:S05]  /*fb30*/  LDSM.16.MT88.4 R28, [R219+0xa000] ;  /* 0x00a00000db1c783b */ /* 0x000fea0000004200 */
        /* <DEDUP_REMOVED lines=769> */
.L_x_1503:
[----:B------:R-:W-:Y:S05]  /*12b50*/  BSYNC B0 ;  /* 0x0000000000007941 */ /* 0x000fea0003800000 */
.L_x_1502:
[----:B------:R-:W0:Y:S02]  /*12b60*/  LDGDEPBAR ;  /* 0x00000000000079af */ /* 0x000e240000000000 */
.L_x_1501:
        /* <DEDUP_REMOVED lines=367> */
[----:B------:R-:W-:-:S03]  /*14260*/  FADD.FTZ R2, R209, R2 ;  /* 0x00000002d1027221 */ /* 0x000fc60000010000 */
[----:B------:R-:W-:Y:S01]  /*14270*/  FADD.FTZ R3, R251, R3 ;  /* 0x00000003fb037221 */ /* 0x000fe20000010000 */
[----:B------:R-:W-:Y:S01]  /*14280*/  FADD.FTZ R2, R210, R2 ;  /* 0x00000002d2027221 */ /* 0x000fe20000010000 */
[----:B---3--:R-:W-:Y:S02]  /*14290*/  HMMA.16816.F32 R56, R124, R64, R56 ;  /* 0x000000407c38723c */ /* 0x008fe40000001838 */
[----:B------:R-:W-:Y:S01]  /*142a0*/  FADD.FTZ R3, R215, R3 ;  /* 0x00000003d7037221 */ /* 0x000fe20000010000 */
[----:B------:R-:W-:-:S03]  /*142b0*/  FADD.FTZ R2, R211, R2 ;  /* 0x00000002d3027221 */ /* 0x000fc60000010000 */
[----:B------:R-:W-:Y:S01]  /*142c0*/  FADD.FTZ R3, R213, R3 ;  /* 0x00000003d5037221 */ /* 0x000fe20000010000 */
        /* <DEDUP_REMOVED lines=24> */
[C---:B---3--:R-:W-:Y:S01]  /*14450*/  F2FP.F16.F32.PACK_AB R131, R5.reuse, R6 ;  /* 0x000000060583723e */ /* 0x048fe200000000ff */
[----:B------:R-:W-:-:S02]  /*14460*/  FADD.FTZ R3, R5, R3 ;  /* 0x0000000305037221 */ /* 0x000fc40000010000 */
        /* <DEDUP_REMOVED lines=15> */
[----:B------:R1:W-:Y:S04]  /*14560*/  STL [R1+0x4], R2 ;  /* 0x0000040201007387 */ /* 0x0003e80000100800 */
[----:B------:R1:W-:Y:S01]  /*14570*/  STL [R1], R0 ;  /* 0x0000000001007387 */ /* 0x0003e20000100800 */
        /* <DEDUP_REMOVED lines=11> */
.L_x_1491:
        /* <DEDUP_REMOVED lines=27> */
.L_x_1507:
        /* <DEDUP_REMOVED lines=49> */
.L_x_1505:
[----:B--2---:R-:W2:Y:S01]  /*14af0*/  LDL R0, [R1+0x10] ;  /* 0x0000100001007983 */ /* 0x004ea20000100800 */
[----:B------:R-:W-:Y:S04]  /*14b00*/  DEPBAR.LE SB0, 0x0 ;  /* 0x000080000000791a */ /* 0x000fe80000000000 */
[----:B------:R-:W3:Y:S01]  /*14b10*/  LDL.64 R12, [R1+0x18] ;  /* 0x00001800010c7983 */ /* 0x000ee20000100a00 */
[----:B------:R-:W-:Y:S03]  /*14b20*/  UIADD3 UR8, UR29, -0x1, URZ ;  /* 0xffffffff1d087890 */ /* 0x000fe6000fffe03f */
[----:B------:R-:W4:Y:S01]  /*14b30*/  LDL R11, [R1+0x28] ;  /* 0x00002800010b7983 */ /* 0x000f220000100800 */
[----:B------:R-:W-:Y:S02]  /*14b40*/  USHF.R.S32.HI UR10, URZ, 0x1f, UR8 ;  /* 0x0000001f3f0a7899 */ /* 0x000fe40008011408 */
[----:B------:R-:W-:Y:S01]  /*14b50*/  UIMAD UR9, UR12, UR8, URZ ;  /* 0x000000080c0972a4 */ /* 0x000fe2000f8e023f */
[----:B------:R-:W5:Y:S01]  /*14b60*/  LDL R15, [R1+0x2c] ;  /* 0x00002c00010f7983 */ /* 0x000f620000100800 */
[----:B-1----:R-:W-:Y:S01]  /*14b70*/  IMAD.U32 R4, RZ, RZ, UR8 ;  /* 0x00000008ff047e24 */ /* 0x002fe2000f8e00ff */
[----:B------:R-:W-:Y:S02]  /*14b80*/  UISETP.GT.AND UP0, UPT, UR8, UR15, UPT ;  /* 0x0000000f0800728c */ /* 0x000fe4000bf04270 */
[----:B------:R-:W5:Y:S01]  /*14b90*/  LDL R10, [R1+0x20] ;  /* 0x00002000010a7983 */ /* 0x000f620000100800 */
[----:B------:R-:W-:Y:S03]  /*14ba0*/  UIMAD UR9, UR10, UR13, UR9 ;  /* 0x0000000d0a0972a4 */ /* 0x000fe6000f8e0209 */
        /* <DEDUP_REMOVED lines=17> */
[--C-:B------:R-:W-:Y:S01]  /*14cc0*/  @!P4 LEA.HI.X R11, R0, R14, R5.reuse, 0x1, P3 ;  /* 0x0000000e000bc211 */ /* 0x100fe200018f0c05 */
        /* <DEDUP_REMOVED lines=10> */
[----:B------:R-:W-:Y:S01]  /*14d70*/  IMAD.U32 R0, RZ, RZ, UR8 ;  /* 0x00000008ff007e24 */ /* 0x000fe2000f8e00ff */
[----:B------:R-:W-:Y:S01]  /*14d80*/  @P4 STS.128 [R231+0xa800], RZ ;  /* 0x00a800ffe7004388 */ /* 0x000fe20000000c00 */
[----:B------:R-:W-:Y:S03]  /*14d90*/  PLOP3.LUT P0, PT, PT, PT, UP0, 0x80, 0x0 ;  /* 0x000000000000781c */ /* 0x000fe60003f0f008 */
        /* <DEDUP_REMOVED lines=10> */
[----:B------:R-:W2:Y:S04]  /*14e40*/  LDSM.16.M88.4 R16, [R216+0x8000] ;  /* 0x00800000d810783b */ /* 0x000ea80000000200 */
[----:B------:R-:W3:Y:S01]  /*14e50*/  LDSM.16.M88.4 R28, [R218+0x2000] ;  /* 0x00200000da1c783b */ /* 0x000ee20000000200 */
[----:B-1----:R-:W-:Y:S03]  /*14e60*/  IMAD.SHL.U32 R2, R2, 0x2, RZ ;  /* 0x0000000202027824 */ /* 0x002fe600078e00ff */
[----:B------:R-:W1:Y:S02]  /*14e70*/  LDSM.16.M88.4 R140, [R216+0x8800] ;  /* 0x00880000d88c783b */ /* 0x000e640000000200 */
[----:B------:R-:W-:Y:S02]  /*14e80*/  LOP3.LUT R2, R2, 0x6, RZ, 0xc0, !PT ;  /* 0x0000000602027812 */ /* 0x000fe400078ec0ff */
[----:B------:R-:W0:Y:S03]  /*14e90*/  LDGDEPBAR ;  /* 0x00000000000079af */ /* 0x000e260000000000 */
[----:B------:R-:W-:Y:S01]  /*14ea0*/  IMAD R0, R0, 0x20, R2 ;  /* 0x0000002000007824 */ /* 0x000fe200078e0202 */
[----:B------:R-:W-:Y:S03]  /*14eb0*/  LDSM.16.M88.4 R176, [R220] ;  /* 0x00000000dcb0783b */ /* 0x000fe60000000200 */
[C-C-:B------:R-:W-:Y:S01]  /*14ec0*/  IMAD.IADD R133, R237.reuse, 0x1, -R0.reuse ;  /* 0x00000001ed857824 */ /* 0x140fe200078e0a00 */
[----:B------:R-:W4:Y:S01]  /*14ed0*/  LDSM.16.M88.4 R180, [R227] ;  /* 0x00000000e3b4783b */ /* 0x000f220000000200 */
[----:B------:R-:W-:Y:S02]  /*14ee0*/  VIADD R2, R0, 0x1 ;  /* 0x0000000100027836 */ /* 0x000fe40000000000 */
[C---:B------:R-:W-:Y:S01]  /*14ef0*/  IMAD.IADD R134, R232.reuse, 0x1, -R0 ;  /* 0x00000001e8867824 */ /* 0x040fe200078e0a00 */
[----:B------:R-:W5:Y:S01]  /*14f00*/  LDSM.16.M88.4 R184, [R220+0x2000] ;  /* 0x00200000dcb8783b */ /* 0x000f620000000200 */
[--C-:B------:R-:W-:Y:S01]  /*14f10*/  IMAD.IADD R137, R237, 0x1, -R2.reuse ;  /* 0x00000001ed897824 */ /* 0x100fe200078e0a02 */
[----:B------:R-:W-:Y:S01]  /*14f20*/  IABS R133, R133 ;  /* 0x0000008500857213 */ /* 0x000fe20000000000 */
[----:B------:R-:W-:Y:S01]  /*14f30*/  IMAD.IADD R135, R232, 0x1, -R2 ;  /* 0x00000001e8877824 */ /* 0x000fe200078e0a02 */
[----:B------:R-:W5:Y:S01]  /*14f40*/  LDSM.16.M88.4 R188, [R230] ;  /* 0x00000000e6bc783b */ /* 0x000f620000000200 */
[----:B------:R-:W-:Y:S02]  /*14f50*/  IABS R136, R134 ;  /* 0x0000008600887213 */ /* 0x000fe40000000000 */
[----:B------:R-:W-:Y:S01]  /*14f60*/  I2FP.F32.S32 R133, R133 ;  /* 0x0000008500857245 */ /* 0x000fe20000201400 */
[----:B------:R-:W-:Y:S01]  /*14f70*/  LDSM.16.M88.4 R192, [R226] ;  /* 0x00000000e2c0783b */ /* 0x000fe20000000200 */
[----:B------:R-:W-:Y:S02]  /*14f80*/  IABS R134, R137 ;  /* 0x0000008900867213 */ /* 0x000fe40000000000 */
[----:B------:R-:W-:Y:S01]  /*14f90*/  IABS R135, R135 ;  /* 0x0000008700877213 */ /* 0x000fe20000000000 */
[----:B------:R-:W5:Y:S01]  /*14fa0*/  LDSM.16.M88.4 R196, [R224+0x8000] ;  /* 0x00800000e0c4783b */ /* 0x000f620000000200 */
[----:B------:R-:W-:Y:S02]  /*14fb0*/  I2FP.F32.S32 R134, R134 ;  /* 0x0000008600867245 */ /* 0x000fe40000201400 */
[----:B------:R-:W-:Y:S01]  /*14fc0*/  I2FP.F32.S32 R136, R136 ;  /* 0x0000008800887245 */ /* 0x000fe20000201400 */
[-C--:B--2---:R-:W-:Y:S01]  /*14fd0*/  HMMA.16816.F32 R4, R32, R16.reuse, RZ ;  /* 0x000000102004723c */ /* 0x084fe200000018ff */
[----:B------:R-:W2:Y:S02]  /*14fe0*/  LDSM.16.M88.4 R200, [R226+0x2000] ;  /* 0x00200000e2c8783b */ /* 0x000ea40000000200 */
[----:B------:R-:W-:Y:S02]  /*14ff0*/  I2FP.F32.S32 R135, R135 ;  /* 0x0000008700877245 */ /* 0x000fe40000201400 */
[----:B------:R-:W-:Y:S01]  /*15000*/  LDSM.16.M88.4 R204, [R225] ;  /* 0x00000000e1cc783b */ /* 0x000fe20000000200 */
[C---:B---3--:R-:W-:Y:S02]  /*15010*/  HMMA.16816.F32 R8, R28.reuse, R16, RZ ;  /* 0x000000101c08723c */ /* 0x048fe400000018ff */
[C---:B------:R-:W-:Y:S01]  /*15020*/  ISETP.GE.AND P6, PT, R2.reuse, R236, PT ;  /* 0x000000ec0200720c */ /* 0x040fe20003fc6270 */
[----:B------:R-:W-:Y:S01]  /*15030*/  LDSM.16.M88.4 R208, [R223] ;  /* 0x00000000dfd0783b */ /* 0x000fe20000000200 */
[C---:B------:R-:W-:Y:S02]  /*15040*/  ISETP.GE.AND P5, PT, R2.reuse, R235, PT ;  /* 0x000000eb0200720c */ /* 0x040fe40003fa6270 */
[-C--:B------:R-:W-:Y:S01]  /*15050*/  HMMA.16816.F32 R12, R28, R18.reuse, RZ ;  /* 0x000000121c0c723c */ /* 0x080fe200000018ff */
[----:B------:R-:W-:Y:S01]  /*15060*/  LDSM.16.M88.4 R212, [R225+0x2000] ;  /* 0x00200000e1d4783b */ /* 0x000fe20000000200 */
[C---:B------:R-:W-:Y:S02]  /*15070*/  ISETP.GE.AND P3, PT, R2.reuse, R234, PT ;  /* 0x000000ea0200720c */ /* 0x040fe40003f66270 */
[C---:B------:R-:W-:Y:S02]  /*15080*/  ISETP.GE.AND P2, PT, R2.reuse, R233, PT ;  /* 0x000000e90200720c */ /* 0x040fe40003f46270 */
[C---:B------:R-:W-:Y:S02]  /*15090*/  HMMA.16816.F32 R16, R32.reuse, R18, RZ ;  /* 0x000000122010723c */ /* 0x040fe400000018ff */
[C---:B------:R-:W-:Y:S02]  /*150a0*/  ISETP.GE.OR P6, PT, R2.reuse, R243, !P6 ;  /* 0x000000f30200720c */ /* 0x040fe400077c6670 */
[C---:B------:R-:W-:Y:S02]  /*150b0*/  ISETP.GE.OR P5, PT, R2.reuse, R242, !P5 ;  /* 0x000000f20200720c */ /* 0x040fe40006fa6670 */
[-C--:B-1----:R-:W-:Y:S01]  /*150c0*/  HMMA.16816.F32 R20, R32, R140.reuse, RZ ;  /* 0x0000008c2014723c */ /* 0x082fe200000018ff */
[C---:B------:R-:W-:Y:S02]  /*150d0*/  ISETP.GE.OR P3, PT, R2.reuse, R241, !P3 ;  /* 0x000000f10200720c */ /* 0x040fe40005f66670 */
[----:B------:R-:W-:Y:S03]  /*150e0*/  ISETP.GE.OR P2, PT, R2, R240, !P2 ;  /* 0x000000f00200720c */ /* 0x000fe60005746670 */
[C---:B------:R-:W-:Y:S06]  /*150f0*/  HMMA.16816.F32 R24, R28.reuse, R140, RZ ;  /* 0x0000008c1c18723c */ /* 0x040fec00000018ff */
[-C--:B------:R-:W-:Y:S06]  /*15100*/  HMMA.16816.F32 R28, R28, R142.reuse, RZ ;  /* 0x0000008e1c1c723c */ /* 0x080fec00000018ff */
[----:B------:R-:W-:Y:S01]  /*15110*/  HMMA.16816.F32 R32, R32, R142, RZ ;  /* 0x0000008e2020723c */ /* 0x000fe200000018ff */
[----:B------:R-:W1:Y:S05]  /*15120*/  LDSM.16.M88.4 R140, [R224+0x8800] ;  /* 0x00880000e08c783b */ /* 0x000e6a0000000200 */
[-C--:B----4-:R-:W-:Y:S06]  /*15130*/  HMMA.16816.F32 R4, R176, R180.reuse, R4 ;  /* 0x000000b4b004723c */ /* 0x090fec0000001804 */
[C---:B-----5:R-:W-:Y:S06]  /*15140*/  HMMA.16816.F32 R8, R184.reuse, R180, R8 ;  /* 0x000000b4b808723c */ /* 0x060fec0000001808 */
[-C--:B------:R-:W-:Y:S06]  /*15150*/  HMMA.16816.F32 R12, R184, R182.reuse, R12 ;  /* 0x000000b6b80c723c */ /* 0x080fec000000180c */
[C---:B------:R-:W-:Y:S01]  /*15160*/  HMMA.16816.F32 R16, R176.reuse, R182, R16 ;  /* 0x000000b6b010723c */ /* 0x040fe20000001810 */
[----:B------:R-:W-:Y:S05]  /*15170*/  LDSM.16.M88.4 R180, [R218+0x4000] ;  /* 0x00400000dab4783b */ /* 0x000fea0000000200 */
[-C--:B------:R-:W-:Y:S06]  /*15180*/  HMMA.16816.F32 R20, R176, R188.reuse, R20 ;  /* 0x000000bcb014723c */ /* 0x080fec0000001814 */
[C---:B------:R-:W-:Y:S06]  /*15190*/  HMMA.16816.F32 R24, R184.reuse, R188, R24 ;  /* 0x000000bcb818723c */ /* 0x040fec0000001818 */
[-C--:B------:R-:W-:Y:S01]  /*151a0*/  HMMA.16816.F32 R28, R184, R190.reuse, R28 ;  /* 0x000000beb81c723c */ /* 0x080fe2000000181c */
[----:B------:R-:W-:Y:S05]  /*151b0*/  LDSM.16.M88.4 R184, [R216+0x9000] ;  /* 0x00900000d8b8783b */ /* 0x000fea0000000200 */
[----:B------:R-:W-:Y:S01]  /*151c0*/  HMMA.16816.F32 R32, R176, R190, R32 ;  /* 0x000000beb020723c */ /* 0x000fe20000001820 */
[----:B------:R-:W3:Y:S04]  /*151d0*/  LDSM.16.M88.4 R176, [R223+0x800] ;  /* 0x00080000dfb0783b */ /* 0x000ee80000000200 */
[----:B------:R-:W4:Y:S01]  /*151e0*/  LDSM.16.M88.4 R188, [R218+0x6000] ;  /* 0x00600000dabc783b */ /* 0x000f220000000200 */
[-C--:B------:R-:W-:Y:S06]  /*151f0*/  HMMA.16816.F32 R4, R192, R196.reuse, R4 ;  /* 0x000000c4c004723c */ /* 0x080fec0000001804 */
[C---:B--2---:R-:W-:Y:S06]  /*15200*/  HMMA.16816.F32 R8, R200.reuse, R196, R8 ;  /* 0x000000c4c808723c */ /* 0x044fec0000001808 */
[-C--:B------:R-:W-:Y:S06]  /*15210*/  HMMA.16816.F32 R12, R200, R198.reuse, R12 ;  /* 0x000000c6c80c723c */ /* 0x080fec000000180c */
[C---:B------:R-:W-:Y:S01]  /*15220*/  HMMA.16816.F32 R16, R192.reuse, R198, R16 ;  /* 0x000000c6c010723c */ /* 0x040fe20000001810 */
[----:B------:R-:W-:Y:S05]  /*15230*/  LDSM.16.M88.4 R196, [R229] ;  /* 0x00000000e5c4783b */ /* 0x000fea0000000200 */
[-C--:B-1----:R-:W-:Y:S06]  /*15240*/  HMMA.16816.F32 R20, R192, R140.reuse, R20 ;  /* 0x0000008cc014723c */ /* 0x082fec0000001814 */
[C---:B------:R-:W-:Y:S06]  /*15250*/  HMMA.16816.F32 R24, R200.reuse, R140, R24 ;  /* 0x0000008cc818723c */ /* 0x040fec0000001818 */
[-C--:B------:R-:W-:Y:S01]  /*15260*/  HMMA.16816.F32 R28, R200, R142.reuse, R28 ;  /* 0x0000008ec81c723c */ /* 0x080fe2000000181c */
[----:B------:R-:W-:Y:S05]  /*15270*/  LDSM.16.M88.4 R200, [R220+0x6000] ;  /* 0x00600000dcc8783b */ /* 0x000fea0000000200 */
[----:B------:R-:W-:Y:S01]  /*15280*/  HMMA.16816.F32 R32, R192, R142, R32 ;  /* 0x0000008ec020723c */ /* 0x000fe20000001820 */
[----:B------:R-:W1:Y:S04]  /*15290*/  LDSM.16.M88.4 R140, [R216+0x9800] ;  /* 0x00980000d88c783b */ /* 0x000e680000000200 */
[----:B------:R-:W2:Y:S01]  /*152a0*/  LDSM.16.M88.4 R192, [R220+0x4000] ;  /* 0x00400000dcc0783b */ /* 0x000ea20000000200 */
[-C--:B------:R-:W-:Y:S06]  /*152b0*/  HMMA.16816.F32 R4, R204, R208.reuse, R4 ;  /* 0x000000d0cc04723c */ /* 0x080fec0000001804 */
[C---:B------:R-:W-:Y:S06]  /*152c0*/  HMMA.16816.F32 R8, R212.reuse, R208, R8 ;  /* 0x000000d0d408723c */ /* 0x040fec0000001808 */
[-C--:B------:R-:W-:Y:S06]  /*152d0*/  HMMA.16816.F32 R12, R212, R210.reuse, R12 ;  /* 0x000000d2d40c723c */ /* 0x080fec000000180c */
[C---:B------:R-:W-:Y:S01]  /*152e0*/  HMMA.16816.F32 R16, R204.reuse, R210, R16 ;  /* 0x000000d2cc10723c */ /* 0x040fe20000001810 */
[----:B------:R-:W-:Y:S05]  /*152f0*/  LDSM.16.M88.4 R208, [R224+0x9000] ;  /* 0x00900000e0d0783b */ /* 0x000fea0000000200 */
[-C--:B---3--:R-:W-:Y:S06]  /*15300*/  HMMA.16816.F32 R20, R204, R176.reuse, R20 ;  /* 0x000000b0cc14723c */ /* 0x088fec0000001814 */
[C---:B------:R-:W-:Y:S06]  /*15310*/  HMMA.16816.F32 R24, R212.reuse, R176, R24 ;  /* 0x000000b0d418723c */ /* 0x040fec0000001818 */
[-C--:B------:R-:W-:Y:S01]  /*15320*/  HMMA.16816.F32 R28, R212, R178.reuse, R28 ;  /* 0x000000b2d41c723c */ /* 0x080fe2000000181c */
[----:B------:R-:W-:Y:S05]  /*15330*/  LDSM.16.M88.4 R212, [R226+0x6000] ;  /* 0x00600000e2d4783b */ /* 0x000fea0000000200 */
[----:B------:R-:W-:Y:S01]  /*15340*/  HMMA.16816.F32 R32, R204, R178, R32 ;  /* 0x000000b2cc20723c */ /* 0x000fe20000001820 */
[----:B------:R-:W3:Y:S04]  /*15350*/  LDSM.16.M88.4 R176, [R228] ;  /* 0x00000000e4b0783b */ /* 0x000ee80000000200 */
[----:B------:R-:W5:Y:S01]  /*15360*/  LDSM.16.M88.4 R204, [R226+0x4000] ;  /* 0x00400000e2cc783b */ /* 0x000f620000000200 */
[-C--:B------:R-:W-:Y:S06]  /*15370*/  HMMA.16816.F32 R4, R180, R184.reuse, R4 ;  /* 0x000000b8b404723c */ /* 0x080fec0000001804 */
[C---:B----4-:R-:W-:Y:S06]  /*15380*/  HMMA.16816.F32 R8, R188.reuse, R184, R8 ;  /* 0x000000b8bc08723c */ /* 0x050fec0000001808 */
        /* <DEDUP_REMOVED lines=8> */
[----:B------:R-:W1:Y:S04]  /*15410*/  LDSM.16.M88.4 R140, [R224+0x9800] ;  /* 0x00980000e08c783b */ /* 0x000e680000000200 */
[----:B------:R-:W4:Y:S01]  /*15420*/  LDSM.16.M88.4 R180, [R225+0x4000] ;  /* 0x00400000e1b4783b */ /* 0x000f220000000200 */
[-C--:B--2---:R-:W-:Y:S06]  /*15430*/  HMMA.16816.F32 R4, R192, R196.reuse, R4 ;  /* 0x000000c4c004723c */ /* 0x084fec0000001804 */
[C---:B------:R-:W-:Y:S06]  /*15440*/  HMMA.16816.F32 R8, R200.reuse, R196, R8 ;  /* 0x000000c4c808723c */ /* 0x040fec0000001808 */
[-C--:B------:R-:W-:Y:S06]  /*15450*/  HMMA.16816.F32 R12, R200, R198.reuse, R12 ;  /* 0x000000c6c80c723c */ /* 0x080fec000000180c */
[C---:B------:R-:W-:Y:S06]  /*15460*/  HMMA.16816.F32 R16, R192.reuse, R198, R16 ;  /* 0x000000c6c010723c */ /* 0x040fec0000001810 */
[-C--:B---3--:R-:W-:Y:S06]  /*15470*/  HMMA.16816.F32 R20, R192, R176.reuse, R20 ;  /* 0x000000b0c014723c */ /* 0x088fec0000001814 */
[C---:B------:R-:W-:Y:S06]  /*15480*/  HMMA.16816.F32 R24, R200.reuse, R176, R24 ;  /* 0x000000b0c818723c */ /* 0x040fec0000001818 */
[-C--:B------:R-:W-:Y:S06]  /*15490*/  HMMA.16816.F32 R28, R200, R178.reuse, R28 ;  /* 0x000000b2c81c723c */ /* 0x080fec000000181c */
[----:B------:R-:W-:Y:S01]  /*154a0*/  HMMA.16816.F32 R32, R192, R178, R32 ;  /* 0x000000b2c020723c */ /* 0x000fe20000001820 */
[----:B------:R-:W2:Y:S01]  /*154b0*/  LDSM.16.M88.4 R176, [R223+0x1800] ;  /* 0x00180000dfb0783b */ /* 0x000ea20000000200 */
[----:B------:R-:W-:Y:S04]  /*154c0*/  DEPBAR.LE SB0, 0x0 ;  /* 0x000080000000791a */ /* 0x000fe80000000000 */
[-C--:B-----5:R-:W-:Y:S01]  /*154d0*/  HMMA.16816.F32 R4, R204, R208.reuse, R4 ;  /* 0x000000d0cc04723c */ /* 0x0a0fe20000001804 */
[----:B------:R-:W-:Y:S05]  /*154e0*/  BAR.SYNC.DEFER_BLOCKING 0x0 ;  /* 0x0000000000007b1d */ /* 0x000fea0000010000 */
[C---:B------:R-:W-:Y:S06]  /*154f0*/  HMMA.16816.F32 R8, R212.reuse, R208, R8 ;  /* 0x000000d0d408723c */ /* 0x040fec0000001808 */
[-C--:B------:R-:W-:Y:S06]  /*15500*/  HMMA.16816.F32 R12, R212, R210.reuse, R12 ;  /* 0x000000d2d40c723c */ /* 0x080fec000000180c */
[C---:B------:R-:W-:Y:S06]  /*15510*/  HMMA.16816.F32 R16, R204.reuse, R210, R16 ;  /* 0x000000d2cc10723c */ /* 0x040fec0000001810 */
[-C--:B-1----:R-:W-:Y:S06]  /*15520*/  HMMA.16816.F32 R20, R204, R140.reuse, R20 ;  /* 0x0000008ccc14723c */ /* 0x082fec0000001814 */
[C---:B------:R-:W-:Y:S06]  /*15530*/  HMMA.16816.F32 R24, R212.reuse, R140, R24 ;  /* 0x0000008cd418723c */ /* 0x040fec0000001818 */
[-C--:B------:R-:W-:Y:S06]  /*15540*/  HMMA.16816.F32 R28, R212, R142.reuse, R28 ;  /* 0x0000008ed41c723c */ /* 0x080fec000000181c */
[----:B------:R-:W-:Y:S06]  /*15550*/  HMMA.16816.F32 R32, R204, R142, R32 ;  /* 0x0000008ecc20723c */ /* 0x000fec0000001820 */
[-C--:B----4-:R-:W-:Y:S06]  /*15560*/  HMMA.16816.F32 R4, R180, R184.reuse, R4 ;  /* 0x000000b8b404723c */ /* 0x090fec0000001804 */
[C---:B------:R-:W-:Y:S06]  /*15570*/  HMMA.16816.F32 R8, R188.reuse, R184, R8 ;  /* 0x000000b8bc08723c */ /* 0x040fec0000001808 */
[-C--:B------:R-:W-:Y:S06]  /*15580*/  HMMA.16816.F32 R12, R188, R186.reuse, R12 ;  /* 0x000000babc0c723c */ /* 0x080fec000000180c */
[C---:B------:R-:W-:Y:S06]  /*15590*/  HMMA.16816.F32 R16, R180.reuse, R186, R16 ;  /* 0x000000bab410723c */ /* 0x040fec0000001810 */
[-C--:B--2---:R-:W-:Y:S05]  /*155a0*/  HMMA.16816.F32 R20, R180, R176.reuse, R20 ;  /* 0x000000b0b414723c */ /* 0x084fea0000001814 */
[----:B------:R-:W-:Y:S01]  /*155b0*/  FFMA.FTZ R6, R133, -UR19, R6 ;  /* 0x8000001385067c23 */ /* 0x000fe20008010006 */
[----:B------:R-:W-:Y:S02]  /*155c0*/  IMAD.IADD R133, R238, 0x1, -R0 ;  /* 0x00000001ee857824 */ /* 0x000fe400078e0a00 */
[----:B------:R-:W-:Y:S01]  /*155d0*/  FFMA.FTZ R7, R134, -UR19, R7 ;  /* 0x8000001386077c23 */ /* 0x000fe20008010007 */
[C---:B------:R-:W-:Y:S04]  /*155e0*/  HMMA.16816.F32 R24, R188.reuse, R176, R24 ;  /* 0x000000b0bc18723c */ /* 0x040fe80000001818 */
[----:B------:R-:W-:Y:S01]  /*155f0*/  IABS R134, R133 ;  /* 0x0000008500867213 */ /* 0x000fe20000000000 */
[----:B------:R-:W-:Y:S02]  /*15600*/  IMAD.IADD R133, R238, 0x1, -R2 ;  /* 0x00000001ee857824 */ /* 0x000fe400078e0a02 */
[----:B------:R-:W-:Y:S01]  /*15610*/  FFMA.FTZ R4, R136, -UR19, R4 ;  /* 0x8000001388047c23 */ /* 0x000fe20008010004 */
[----:B------:R-:W-:Y:S01]  /*15620*/  IMAD.IADD R136, R239, 0x1, -R0 ;  /* 0x00000001ef887824 */ /* 0x000fe200078e0a00 */
[-C--:B------:R-:W-:Y:S03]  /*15630*/  HMMA.16816.F32 R28, R188, R178.reuse, R28 ;  /* 0x000000b2bc1c723c */ /* 0x080fe6000000181c */
[----:B------:R-:W-:Y:S01]  /*15640*/  IABS R137, R133 ;  /* 0x0000008500897213 */ /* 0x000fe20000000000 */
[----:B------:R-:W-:Y:S02]  /*15650*/  IMAD.MOV.U32 R133, RZ, RZ, R134 ;  /* 0x000000ffff857224 */ /* 0x000fe400078e0086 */
[----:B------:R-:W-:Y:S01]  /*15660*/  FFMA.FTZ R5, R135, -UR19, R5 ;  /* 0x8000001387057c23 */ /* 0x000fe20008010005 */
[----:B------:R-:W-:Y:S01]  /*15670*/  IMAD.IADD R135, R239, 0x1, -R2 ;  /* 0x00000001ef877824 */ /* 0x000fe200078e0a02 */
[----:B------:R-:W-:Y:S03]  /*15680*/  IABS R2, R136 ;  /* 0x0000008800027213 */ /* 0x000fe60000000000 */
[----:B------:R-:W-:Y:S01]  /*15690*/  IMAD.MOV.U32 R134, RZ, RZ, R137 ;  /* 0x000000ffff867224 */ /* 0x000fe200078e0089 */
[----:B------:R-:W-:Y:S04]  /*156a0*/  HMMA.16816.F32 R32, R180, R178, R32 ;  /* 0x000000b2b420723c */ /* 0x000fe80000001820 */
[----:B------:R-:W-:Y:S02]  /*156b0*/  I2FP.F32.S32 R133, R133 ;  /* 0x0000008500857245 */ /* 0x000fe40000201400 */
[----:B------:R-:W-:Y:S02]  /*156c0*/  IABS R135, R135 ;  /* 0x0000008700877213 */ /* 0x000fe40000000000 */
[----:B------:R-:W-:Y:S03]  /*156d0*/  I2FP.F32.S32 R134, R134 ;  /* 0x0000008600867245 */ /* 0x000fe60000201400 */
[----:B------:R-:W-:Y:S01]  /*156e0*/  I2FP.F32.S32 R2, R2 ;  /* 0x0000000200027245 */ /* 0x000fe20000201400 */
[----:B------:R-:W-:Y:S01]  /*156f0*/  FFMA.FTZ R8, R133, -UR19, R8 ;  /* 0x8000001385087c23 */ /* 0x000fe20008010008 */
[----:B------:R-:W-:Y:S01]  /*15700*/  I2FP.F32.S32 R135, R135 ;  /* 0x0000008700877245 */ /* 0x000fe20000201400 */
[----:B------:R-:W-:Y:S02]  /*15710*/  VIADD R133, R0, 0x8 ;  /* 0x0000000800857836 */ /* 0x000fe40000000000 */
[----:B------:R-:W-:Y:S01]  /*15720*/  FFMA.FTZ R9, R134, -UR19, R9 ;  /* 0x8000001386097c23 */ /* 0x000fe20008010009 */
[----:B------:R-:W-:Y:S01]  /*15730*/  FFMA.FTZ R10, R2, -UR19, R10 ;  /* 0x80000013020a7c23 */ /* 0x000fe2000801000a */
[----:B------:R-:W-:Y:S02]  /*15740*/  VIADD R2, R0, 0x9 ;  /* 0x0000000900027836 */ /* 0x000fe40000000000 */
[----:B------:R-:W-:Y:S01]  /*15750*/  FFMA.FTZ R11, R135, -UR19, R11 ;  /* 0x80000013870b7c23 */ /* 0x000fe2000801000b */
[C-C-:B------:R-:W-:Y:S02]  /*15760*/  IMAD.IADD R134, R238.reuse, 0x1, -R133.reuse ;  /* 0x00000001ee867824 */ /* 0x140fe400078e0a85 */
[----:B------:R-:W-:Y:S02]  /*15770*/  IMAD.IADD R136, R238, 0x1, -R2 ;  /* 0x00000001ee887824 */ /* 0x000fe400078e0a02 */
[----:B------:R-:W-:Y:S01]  /*15780*/  IMAD.IADD R135, R239, 0x1, -R133 ;  /* 0x00000001ef877824 */ /* 0x000fe200078e0a85 */
[----:B------:R-:W-:Y:S02]  /*15790*/  IABS R134, R134 ;  /* 0x0000008600867213 */ /* 0x000fe40000000000 */
[----:B------:R-:W-:Y:S02]  /*157a0*/  IABS R180, R136 ;  /* 0x0000008800b47213 */ /* 0x000fe40000000000 */
[----:B------:R-:W-:Y:S02]  /*157b0*/  IABS R179, R135 ;  /* 0x0000008700b37213 */ /* 0x000fe40000000000 */
[----:B------:R-:W-:Y:S01]  /*157c0*/  I2FP.F32.S32 R178, R134 ;  /* 0x0000008600b27245 */ /* 0x000fe20000201400 */
[----:B------:R-:W-:Y:S06]  /*157d0*/  @P0 BRA `(.L_x_1507) ;  /* 0xfffffff000000947 */ /* 0x000fec000383ffff */
.L_x_1506:
[C---:B------:R-:W-:Y:S01]  /*157e0*/  ISETP.GE.AND P1, PT, R0.reuse, R236, PT ;  /* 0x000000ec0000720c */ /* 0x040fe20003f26270 */
[----:B------:R-:W-:Y:S01]  /*157f0*/  LDSM.16.MT88.4 R184, [R219+0xa000] ;  /* 0x00a00000dbb8783b */ /* 0x000fe20000004200 */
[----:B------:R-:W-:Y:S01]  /*15800*/  ISETP.GE.AND P0, PT, R0, R235, PT ;  /* 0x000000eb0000720c */ /* 0x000fe20003f06270 */
[----:B------:R-:W-:Y:S01]  /*15810*/  FFMA.FTZ R12, R178, -UR19, R12 ;  /* 0x80000013b20c7c23 */ /* 0x000fe2000801000c */
[C---:B------:R-:W-:Y:S01]  /*15820*/  ISETP.GE.OR P1, PT, R0.reuse, R243, !P1 ;  /* 0x000000f30000720c */ /* 0x040fe20004f26670 */
[----:B------:R-:W-:Y:S01]  /*15830*/  UISETP.GT.AND UP0, UPT, UR8, UR15, UPT ;  /* 0x0000000f0800728c */ /* 0x000fe2000bf04270 */
[----:B------:R-:W-:Y:S01]  /*15840*/  ISETP.GE.OR P0, PT, R0, R242, !P0 ;  /* 0x000000f20000720c */ /* 0x000fe20004706670 */
[----:B------:R-:W-:Y:S01]  /*15850*/  UMOV UR29, UR8 ;  /* 0x00000008001d7c82 */ /* 0x000fe20008000000 */
[----:B-1----:R-:W-:Y:S02]  /*15860*/  FSEL R137, R4, -INF , !P1 ;  /* 0xff80000004897808 */ /* 0x002fe40004800000 */
[C---:B------:R-:W-:Y:S02]  /*15870*/  ISETP.GE.AND P1, PT, R0.reuse, R234, PT ;  /* 0x000000ea0000720c */ /* 0x040fe40003f26270 */
[----:B------:R-:W-:Y:S02]  /*15880*/  IADD3 R4, R239, -R2, RZ ;  /* 0x80000002ef047210 */ /* 0x000fe40007ffe0ff */
[----:B------:R-:W-:Y:S02]  /*15890*/  ISETP.GE.OR P1, PT, R0, R241, !P1 ;  /* 0x000000f10000720c */ /* 0x000fe40004f26670 */
[----:B------:R-:W-:Y:S01]  /*158a0*/  FSEL R176, R5, -INF , !P6 ;  /* 0xff80000005b07808 */ /* 0x000fe20007000000 */
[----:B------:R-:W-:Y:S01]  /*158b0*/  IMAD.IADD R5, R232, 0x1, -R133 ;  /* 0x00000001e8057824 */ /* 0x000fe200078e0a85 */
[----:B------:R-:W-:Y:S02]  /*158c0*/  FSEL R143, R6, -INF , !P0 ;  /* 0xff800000068f7808 */ /* 0x000fe40004000000 */
[----:B------:R-:W-:Y:S02]  /*158d0*/  FSEL R177, R7, -INF , !P5 ;  /* 0xff80000007b17808 */ /* 0x000fe40006800000 */
[----:B------:R-:W-:Y:S02]  /*158e0*/  FSEL R178, R8, -INF , !P1 ;  /* 0xff80000008b27808 */ /* 0x000fe40004800000 */
[----:B------:R-:W-:Y:S02]  /*158f0*/  MOV R135, R180 ;  /* 0x000000b400877202 */ /* 0x000fe40000000f00 */
[C---:B------:R-:W-:Y:S02]  /*15900*/  ISETP.GE.AND P0, PT, R133.reuse, R234, PT ;  /* 0x000000ea8500720c */ /* 0x040fe40003f06270 */
[C---:B------:R-:W-:Y:S02]  /*15910*/  ISETP.GE.AND P6, PT, R133.reuse, R236, PT ;  /* 0x000000ec8500720c */ /* 0x040fe40003fc6270 */
[C---:B------:R-:W-:Y:S02]  /*15920*/  ISETP.GE.AND P5, PT, R133.reuse, R235, PT ;  /* 0x000000eb8500720c */ /* 0x040fe40003fa6270 */
[-C--:B------:R-:W-:Y:S02]  /*15930*/  ISETP.GE.AND P1, PT, R133, R233.reuse, PT ;  /* 0x000000e98500720c */ /* 0x080fe40003f26270 */
[----:B------:R-:W-:Y:S02]  /*15940*/  IABS R4, R4 ;  /* 0x0000000400047213 */ /* 0x000fe40000000000 */
[----:B------:R-:W-:Y:S02]  /*15950*/  FSEL R180, R9, -INF , !P3 ;  /* 0xff80000009b47808 */ /* 0x000fe40005800000 */
[C---:B------:R-:W-:Y:S02]  /*15960*/  ISETP.GE.AND P3, PT, R0.reuse, R233, PT ;  /* 0x000000e90000720c */ /* 0x040fe40003f66270 */
[C---:B------:R-:W-:Y:S02]  /*15970*/  ISETP.GE.OR P0, PT, R133.reuse, R241, !P0 ;  /* 0x000000f18500720c */ /* 0x040fe40004706670 */
[C---:B------:R-:W-:Y:S02]  /*15980*/  ISETP.GE.OR P6, PT, R133.reuse, R243, !P6 ;  /* 0x000000f38500720c */ /* 0x040fe400077c6670 */
[C---:B------:R-:W-:Y:S02]  /*15990*/  ISETP.GE.OR P5, PT, R133.reuse, R242, !P5 ;  /* 0x000000f28500720c */ /* 0x040fe40006fa6670 */
[----:B------:R-:W-:Y:S02]  /*159a0*/  ISETP.GE.OR P1, PT, R133, R240, !P1 ;  /* 0x000000f08500720c */ /* 0x000fe40004f26670 */
[----:B------:R-:W-:Y:S02]  /*159b0*/  IABS R8, R5 ;  /* 0x0000000500087213 */ /* 0x000fe40000000000 */
[----:B------:R-:W-:Y:S02]  /*159c0*/  IADD3 R133, R237, -R133, RZ ;  /* 0x80000085ed857210 */ /* 0x000fe40007ffe0ff */
[----:B------:R-:W-:Y:S02]  /*159d0*/  MOV R5, R4 ;  /* 0x0000000400057202 */ /* 0x000fe40000000f00 */
[----:B------:R-:W-:Y:S02]  /*159e0*/  ISETP.GE.OR P3, PT, R0, R240, !P3 ;  /* 0x000000f00000720c */ /* 0x000fe40005f66670 */
[----:B------:R-:W-:Y:S02]  /*159f0*/  I2FP.F32.S32 R135, R135 ;  /* 0x0000008700877245 */ /* 0x000fe40000201400 */
[----:B------:R-:W-:Y:S02]  /*15a00*/  IABS R7, R133 ;  /* 0x0000008500077213 */ /* 0x000fe40000000000 */
[----:B------:R-:W-:Y:S01]  /*15a10*/  I2FP.F32.S32 R5, R5 ;  /* 0x0000000500057245 */ /* 0x000fe20000201400 */
[----:B------:R-:W-:Y:S01]  /*15a20*/  FFMA.FTZ R13, R135, -UR19, R13 ;  /* 0x80000013870d7c23 */ /* 0x000fe2000801000d */
[----:B------:R-:W-:Y:S02]  /*15a30*/  IADD3 R6, R232, -R2, RZ ;  /* 0x80000002e8067210 */ /* 0x000fe40007ffe0ff */
[----:B------:R-:W-:Y:S01]  /*15a40*/  FSEL R133, R10, -INF , !P3 ;  /* 0xff8000000a857808 */ /* 0x000fe20005800000 */
[----:B------:R-:W-:Y:S01]  /*15a50*/  FFMA.FTZ R15, R5, -UR19, R15 ;  /* 0x80000013050f7c23 */ /* 0x000fe2000801000f */
[C---:B------:R-:W-:Y:S02]  /*15a60*/  ISETP.GE.AND P3, PT, R2.reuse, R234, PT ;  /* 0x000000ea0200720c */ /* 0x040fe40003f66270 */
[----:B------:R-:W-:Y:S01]  /*15a70*/  IABS R4, R6 ;  /* 0x0000000600047213 */ /* 0x000fe20000000000 */
[----:B------:R-:W-:Y:S01]  /*15a80*/  IMAD.MOV.U32 R6, RZ, RZ, R8 ;  /* 0x000000ffff067224 */ /* 0x000fe200078e0008 */
[----:B------:R-:W-:Y:S02]  /*15a90*/  I2FP.F32.S32 R5, R7 ;  /* 0x0000000700057245 */ /* 0x000fe40000201400 */
[----:B------:R-:W-:Y:S02]  /*15aa0*/  ISETP.GE.OR P3, PT, R2, R241, !P3 ;  /* 0x000000f10200720c */ /* 0x000fe40005f66670 */
[----:B------:R-:W-:Y:S01]  /*15ab0*/  MOV R134, R179 ;  /* 0x000000b300867202 */ /* 0x000fe20000000f00 */
[----:B------:R-:W-:Y:S01]  /*15ac0*/  FFMA.FTZ R18, R5, -UR19, R18 ;  /* 0x8000001305127c23 */ /* 0x000fe20008010012 */
[----:B------:R-:W-:Y:S02]  /*15ad0*/  I2FP.F32.S32 R4, R4 ;  /* 0x0000000400047245 */ /* 0x000fe40000201400 */
[----:B------:R-:W-:Y:S02]  /*15ae0*/  FSEL R179, R11, -INF , !P2 ;  /* 0xff8000000bb37808 */ /* 0x000fe40005000000 */
[----:B------:R-:W-:Y:S01]  /*15af0*/  FSEL R181, R12, -INF , !P0 ;  /* 0xff8000000cb57808 */ /* 0x000fe20004000000 */
[----:B------:R-:W-:Y:S01]  /*15b00*/  FFMA.FTZ R17, R4, -UR19, R17 ;  /* 0x8000001304117c23 */ /* 0x000fe20008010011 */
[----:B------:R-:W-:Y:S02]  /*15b10*/  FSEL R13, R13, -INF , !P3 ;  /* 0xff8000000d0d7808 */ /* 0x000fe40005800000 */
[----:B------:R-:W-:Y:S02]  /*15b20*/  I2FP.F32.S32 R6, R6 ;  /* 0x0000000600067245 */ /* 0x000fe40000201400 */
[C---:B------:R-:W-:Y:S02]  /*15b30*/  ISETP.GE.AND P2, PT, R2.reuse, R236, PT ;  /* 0x000000ec0200720c */ /* 0x040fe40003f46270 */
[----:B------:R-:W-:Y:S01]  /*15b40*/  ISETP.GE.AND P0, PT, R2, R235, PT ;  /* 0x000000eb0200720c */ /* 0x000fe20003f06270 */
[----:B------:R-:W-:Y:S01]  /*15b50*/  FFMA.FTZ R16, R6, -UR19, R16 ;  /* 0x8000001306107c23 */ /* 0x000fe20008010010 */
[----:B------:R-:W-:Y:S02]  /*15b60*/  ISETP.GE.AND P3, PT, R2, R233, PT ;  /* 0x000000e90200720c */ /* 0x000fe40003f66270 */
[----:B------:R-:W-:Y:S02]  /*15b70*/  IADD3 R5, R0, 0x10, RZ ;  /* 0x0000001000057810 */ /* 0x000fe40007ffe0ff */
[C---:B------:R-:W-:Y:S02]  /*15b80*/  ISETP.GE.OR P0, PT, R2.reuse, R242, !P0 ;  /* 0x000000f20200720c */ /* 0x040fe40004706670 */
[----:B------:R-:W-:Y:S01]  /*15b90*/  ISETP.GE.OR P2, PT, R2, R243, !P2 ;  /* 0x000000f30200720c */ /* 0x000fe20005746670 */
[----:B------:R-:W-:Y:S01]  /*15ba0*/  IMAD.IADD R6, R232, 0x1, -R5 ;  /* 0x00000001e8067824 */ /* 0x000fe200078e0a05 */
[----:B------:R-:W-:Y:S02]  /*15bb0*/  ISETP.GE.OR P3, PT, R2, R240, !P3 ;  /* 0x000000f00200720c */ /* 0x000fe40005f66670 */
[----:B------:R-:W-:Y:S02]  /*15bc0*/  IADD3 R4, R0, 0x11, RZ ;  /* 0x0000001100047810 */ /* 0x000fe40007ffe0ff */
[C---:B------:R-:W-:Y:S02]  /*15bd0*/  IADD3 R2, R237.reuse, -R2, RZ ;  /* 0x80000002ed027210 */ /* 0x040fe40007ffe0ff */
[C---:B------:R-:W-:Y:S02]  /*15be0*/  IADD3 R7, R237.reuse, -R5, RZ ;  /* 0x80000005ed077210 */ /* 0x040fe40007ffe0ff */
[----:B------:R-:W-:Y:S02]  /*15bf0*/  IADD3 R10, R237, -R4, RZ ;  /* 0x80000004ed0a7210 */ /* 0x000fe40007ffe0ff */
[----:B------:R-:W-:Y:S02]  /*15c00*/  IABS R11, R2 ;  /* 0x00000002000b7213 */ /* 0x000fe40000000000 */
[----:B------:R-:W-:Y:S02]  /*15c10*/  IADD3 R9, R232, -R4, RZ ;  /* 0x80000004e8097210 */ /* 0x000fe40007ffe0ff */
[----:B------:R-:W-:Y:S02]  /*15c20*/  IABS R8, R6 ;  /* 0x0000000600087213 */ /* 0x000fe40000000000 */
[----:B------:R-:W-:Y:S02]  /*15c30*/  IABS R2, R7 ;  /* 0x0000000700027213 */ /* 0x000fe40000000000 */
[----:B------:R-:W-:Y:S01]  /*15c40*/  IABS R6, R10 ;  /* 0x0000000a00067213 */ /* 0x000fe20000000000 */
[----:B------:R-:W-:Y:S01]  /*15c50*/  IMAD.MOV.U32 R10, RZ, RZ, R11 ;  /* 0x000000ffff0a7224 */ /* 0x000fe200078e000b */
[----:B------:R-:W-:Y:S02]  /*15c60*/  IABS R7, R9 ;  /* 0x0000000900077213 */ /* 0x000fe40000000000 */
[C---:B------:R-:W-:Y:S02]  /*15c70*/  IADD3 R11, R0.reuse, 0x18, RZ ;  /* 0x00000018000b7810 */ /* 0x040fe40007ffe0ff */
[----:B------:R-:W-:Y:S02]  /*15c80*/  I2FP.F32.S32 R9, R8 ;  /* 0x0000000800097245 */ /* 0x000fe40000201400 */
[----:B------:R-:W-:Y:S02]  /*15c90*/  I2FP.F32.S32 R8, R2 ;  /* 0x0000000200087245 */ /* 0x000fe40000201400 */
[----:B------:R-:W-:Y:S01]  /*15ca0*/  IADD3 R12, R0, 0x19, RZ ;  /* 0x00000019000c7810 */ /* 0x000fe20007ffe0ff */
[----:B------:R-:W-:Y:S01]  /*15cb0*/  FFMA.FTZ R20, R9, -UR19, R20 ;  /* 0x8000001309147c23 */ /* 0x000fe20008010014 */
[----:B------:R-:W-:Y:S01]  /*15cc0*/  I2FP.F32.S32 R2, R6 ;  /* 0x0000000600027245 */ /* 0x000fe20000201400 */
[----:B------:R-:W-:Y:S01]  /*15cd0*/  FFMA.FTZ R22, R8, -UR19, R22 ;  /* 0x8000001308167c23 */ /* 0x000fe20008010016 */
[----:B------:R-:W-:Y:S02]  /*15ce0*/  IADD3 R0, R238, -R5, RZ ;  /* 0x80000005ee007210 */ /* 0x000fe40007ffe0ff */
[C---:B------:R-:W-:Y:S01]  /*15cf0*/  IADD3 R6, R237.reuse, -R11, RZ ;  /* 0x8000000bed067210 */ /* 0x040fe20007ffe0ff */
[----:B------:R-:W-:Y:S01]  /*15d00*/  FFMA.FTZ R23, R2, -UR19, R23 ;  /* 0x8000001302177c23 */ /* 0x000fe20008010017 */
[----:B------:R-:W-:Y:S01]  /*15d10*/  IABS R8, R0 ;  /* 0x0000000000087213 */ /* 0x000fe20000000000 */
[----:B------:R-:W-:Y:S01]  /*15d20*/  IMAD.IADD R2, R232, 0x1, -R11 ;  /* 0x00000001e8027824 */ /* 0x000fe200078e0a0b */
[----:B------:R-:W-:Y:S02]  /*15d30*/  I2FP.F32.S32 R10, R10 ;  /* 0x0000000a000a7245 */ /* 0x000fe40000201400 */
[----:B------:R-:W-:Y:S02]  /*15d40*/  IABS R0, R6 ;  /* 0x0000000600007213 */ /* 0x000fe40000000000 */
[----:B------:R-:W-:Y:S01]  /*15d50*/  I2FP.F32.S32 R7, R7 ;  /* 0x0000000700077245 */ /* 0x000fe20000201400 */
[----:B------:R-:W-:Y:S01]  /*15d60*/  FFMA.FTZ R19, R10, -UR19, R19 ;  /* 0x800000130a137c23 */ /* 0x000fe20008010013 */
[----:B------:R-:W-:Y:S02]  /*15d70*/  I2FP.F32.S32 R0, R0 ;  /* 0x0000000000007245 */ /* 0x000fe40000201400 */
[----:B------:R-:W-:Y:S01]  /*15d80*/  IADD3 R10, R237, -R12, RZ ;  /* 0x8000000ced0a7210 */ /* 0x000fe20007ffe0ff */
[----:B------:R-:W-:Y:S01]  /*15d90*/  FFMA.FTZ R21, R7, -UR19, R21 ;  /* 0x8000001307157c23 */ /* 0x000fe20008010015 */
[----:B------:R-:W-:Y:S01]  /*15da0*/  IABS R7, R2 ;  /* 0x0000000200077213 */ /* 0x000fe20000000000 */
[----:B------:R-:W-:Y:S01]  /*15db0*/  FFMA.FTZ R34, R0, -UR19, R34 ;  /* 0x8000001300227c23 */ /* 0x000fe20008010022 */
[----:B------:R-:W-:Y:S02]  /*15dc0*/  IABS R2, R10 ;  /* 0x0000000a00027213 */ /* 0x000fe40000000000 */
[----:B------:R-:W-:Y:S02]  /*15dd0*/  FMNMX.FTZ R0, R143, R132, !PT ;  /* 0x000000848f007209 */ /* 0x000fe40007810000 */
[----:B------:R-:W-:Y:S02]  /*15de0*/  FSEL R18, R18, -INF , !P5 ;  /* 0xff80000012127808 */ /* 0x000fe40006800000 */
[-C--:B------:R-:W-:Y:S02]  /*15df0*/  ISETP.GE.AND P5, PT, R5, R235.reuse, PT ;  /* 0x000000eb0500720c */ /* 0x080fe40003fa6270 */
[----:B------:R-:W-:Y:S02]  /*15e00*/  I2FP.F32.S32 R2, R2 ;  /* 0x0000000200027245 */ /* 0x000fe40000201400 */
[----:B------:R-:W-:Y:S02]  /*15e10*/  FMNMX.FTZ R0, R177, R0, !PT ;  /* 0x00000000b1007209 */ /* 0x000fe40007810000 */
[----:B------:R-:W-:Y:S01]  /*15e20*/  FSEL R19, R19, -INF , !P0 ;  /* 0xff80000013137808 */ /* 0x000fe20004000000 */
[----:B------:R-:W-:Y:S01]  /*15e30*/  FFMA.FTZ R35, R2, -UR19, R35 ;  /* 0x8000001302237c23 */ /* 0x000fe20008010023 */
[----:B------:R-:W-:Y:S02]  /*15e40*/  ISETP.GE.OR P5, PT, R5, R242, !P5 ;  /* 0x000000f20500720c */ /* 0x000fe40006fa6670 */
[----:B------:R-:W-:Y:S02]  /*15e50*/  ISETP.GE.AND P0, PT, R4, R235, PT ;  /* 0x000000eb0400720c */ /* 0x000fe40003f06270 */
[----:B------:R-:W-:Y:S02]  /*15e60*/  FMNMX.FTZ R0, R18, R0, !PT ;  /* 0x0000000012007209 */ /* 0x000fe40007810000 */
[----:B------:R-:W-:Y:S02]  /*15e70*/  FSEL R16, R16, -INF , !P6 ;  /* 0xff80000010107808 */ /* 0x000fe40007000000 */
[----:B------:R-:W-:Y:S02]  /*15e80*/  FMNMX.FTZ R2, R137, R3, !PT ;  /* 0x0000000389027209 */ /* 0x000fe40007810000 */
[----:B------:R-:W-:Y:S02]  /*15e90*/  FSEL R191, R22, -INF , !P5 ;  /* 0xff80000016bf7808 */ /* 0x000fe40006800000 */
[----:B------:R-:W-:Y:S02]  /*15ea0*/  IADD3 R9, R232, -R12, RZ ;  /* 0x8000000ce8097210 */ /* 0x000fe40007ffe0ff */
[C---:B------:R-:W-:Y:S02]  /*15eb0*/  ISETP.GE.OR P0, PT, R4.reuse, R242, !P0 ;  /* 0x000000f20400720c */ /* 0x040fe40004706670 */
[----:B------:R-:W-:Y:S02]  /*15ec0*/  ISETP.GE.AND P6, PT, R5, R236, PT ;  /* 0x000000ec0500720c */ /* 0x000fe40003fc6270 */
[----:B------:R-:W-:Y:S02]  /*15ed0*/  FSEL R17, R17, -INF , !P2 ;  /* 0xff80000011117808 */ /* 0x000fe40005000000 */
[----:B------:R-:W-:Y:S02]  /*15ee0*/  ISETP.GE.AND P5, PT, R11, R235, PT ;  /* 0x000000eb0b00720c */ /* 0x000fe40003fa6270 */
[----:B------:R-:W-:Y:S02]  /*15ef0*/  FMNMX.FTZ R0, R19, R0, !PT ;  /* 0x0000000013007209 */ /* 0x000fe40007810000 */
[----:B------:R-:W-:Y:S02]  /*15f00*/  ISETP.GE.AND P2, PT, R4, R236, PT ;  /* 0x000000ec0400720c */ /* 0x000fe40003f46270 */
[----:B------:R-:W-:Y:S02]  /*15f10*/  FMNMX.FTZ R2, R176, R2, !PT ;  /* 0x00000002b0027209 */ /* 0x000fe40007810000 */
[----:B------:R-:W-:Y:S02]  /*15f20*/  FSEL R192, R23, -INF , !P0 ;  /* 0xff80000017c07808 */ /* 0x000fe40004000000 */
[----:B------:R-:W-:Y:S02]  /*15f30*/  ISETP.GE.OR P6, PT, R5, R243, !P6 ;  /* 0x000000f30500720c */ /* 0x000fe400077c6670 */
[----:B------:R-:W-:Y:S02]  /*15f40*/  IABS R6, R9 ;  /* 0x0000000900067213 */ /* 0x000fe40000000000 */
[----:B------:R-:W-:Y:S02]  /*15f50*/  FMNMX.FTZ R0, R191, R0, !PT ;  /* 0x00000000bf007209 */ /* 0x000fe40007810000 */
[----:B------:R-:W-:Y:S02]  /*15f60*/  ISETP.GE.OR P2, PT, R4, R243, !P2 ;  /* 0x000000f30400720c */ /* 0x000fe40005746670 */
[----:B------:R-:W-:Y:S02]  /*15f70*/  ISETP.GE.AND P0, PT, R12, R235, PT ;  /* 0x000000eb0c00720c */ /* 0x000fe40003f06270 */
[----:B------:R-:W-:Y:S02]  /*15f80*/  ISETP.GE.OR P5, PT, R11, R242, !P5 ;  /* 0x000000f20b00720c */ /* 0x000fe40006fa6670 */
[----:B------:R-:W-:Y:S02]  /*15f90*/  I2FP.F32.S32 R7, R7 ;  /* 0x0000000700077245 */ /* 0x000fe40000201400 */
[----:B------:R-:W-:Y:S02]  /*15fa0*/  FMNMX.FTZ R136, R16, R2, !PT ;  /* 0x0000000210887209 */ /* 0x000fe40007810000 */
[----:B------:R-:W-:Y:S01]  /*15fb0*/  FSEL R189, R20, -INF , !P6 ;  /* 0xff80000014bd7808 */ /* 0x000fe20007000000 */
[----:B------:R-:W-:Y:S01]  /*15fc0*/  FFMA.FTZ R32, R7, -UR19, R32 ;  /* 0x8000001307207c23 */ /* 0x000fe20008010020 */
[----:B------:R-:W-:Y:S02]  /*15fd0*/  I2FP.F32.S32 R6, R6 ;  /* 0x0000000600067245 */ /* 0x000fe40000201400 */
[----:B------:R-:W-:Y:S02]  /*15fe0*/  FSEL R190, R21, -INF , !P2 ;  /* 0xff80000015be7808 */ /* 0x000fe40005000000 */
[----:B------:R-:W-:Y:S01]  /*15ff0*/  FSEL R195, R34, -INF , !P5 ;  /* 0xff80000022c37808 */ /* 0x000fe20006800000 */
[----:B------:R-:W-:Y:S01]  /*16000*/  FFMA.FTZ R33, R6, -UR19, R33 ;  /* 0x8000001306217c23 */ /* 0x000fe20008010021 */
[----:B------:R-:W-:Y:S01]  /*16010*/  FMNMX.FTZ R0, R192, R0, !PT ;  /* 0x00000000c0007209 */ /* 0x000fe20007810000 */
[----:B------:R-:W-:Y:S01]  /*16020*/  IMAD.IADD R6, R239, 0x1, -R5 ;  /* 0x00000001ef067824 */ /* 0x000fe200078e0a05 */
[----:B------:R-:W-:Y:S02]  /*16030*/  ISETP.GE.AND P6, PT, R11, R236, PT ;  /* 0x000000ec0b00720c */ /* 0x000fe40003fc6270 */
[C---:B------:R-:W-:Y:S02]  /*16040*/  ISETP.GE.OR P0, PT, R12.reuse, R242, !P0 ;  /* 0x000000f20c00720c */ /* 0x040fe40004706670 */
[C---:B------:R-:W-:Y:S02]  /*16050*/  ISETP.GE.AND P2, PT, R12.reuse, R236, PT ;  /* 0x000000ec0c00720c */ /* 0x040fe40003f46270 */
[----:B------:R-:W-:Y:S02]  /*16060*/  FMNMX.FTZ R136, R17, R136, !PT ;  /* 0x0000008811887209 */ /* 0x000fe40007810000 */
[----:B------:R-:W-:Y:S02]  /*16070*/  FSEL R196, R35, -INF , !P0 ;  /* 0xff80000023c47808 */ /* 0x000fe40004000000 */
[----:B------:R-:W-:Y:S02]  /*16080*/  FMNMX.FTZ R0, R195, R0, !PT ;  /* 0x00000000c3007209 */ /* 0x000fe40007810000 */
[-C--:B------:R-:W-:Y:S02]  /*16090*/  ISETP.GE.OR P6, PT, R11, R243.reuse, !P6 ;  /* 0x000000f30b00720c */ /* 0x080fe400077c6670 */
[----:B------:R-:W-:Y:S02]  /*160a0*/  ISETP.GE.OR P2, PT, R12, R243, !P2 ;  /* 0x000000f30c00720c */ /* 0x000fe40005746670 */
[----:B------:R-:W-:Y:S02]  /*160b0*/  FMNMX.FTZ R136, R189, R136, !PT ;  /* 0x00000088bd887209 */ /* 0x000fe40007810000 */
[----:B------:R-:W-:Y:S02]  /*160c0*/  FSEL R193, R32, -INF , !P6 ;  /* 0xff80000020c17808 */ /* 0x000fe40007000000 */
[----:B------:R-:W-:Y:S02]  /*160d0*/  FMNMX.FTZ R135, R196, R0, !PT ;  /* 0x00000000c4877209 */ /* 0x000fe40007810000 */
[----:B------:R-:W-:Y:S02]  /*160e0*/  FSEL R194, R33, -INF , !P2 ;  /* 0xff80000021c27808 */ /* 0x000fe40005000000 */
[C---:B------:R-:W-:Y:S01]  /*160f0*/  ISETP.GE.AND P6, PT, R5.reuse, R234, PT ;  /* 0x000000ea0500720c */ /* 0x040fe20003fc6270 */
[----:B------:R-:W1:Y:S01]  /*16100*/  SHFL.BFLY PT, R7, R135, 0x2, 0x1f ;  /* 0x0c401f0087077f89 */ /* 0x000e6200000e0000 */
[CC--:B------:R-:W-:Y:S02]  /*16110*/  ISETP.GE.AND P5, PT, R5.reuse, R233.reuse, PT ;  /* 0x000000e90500720c */ /* 0x0c0fe40003fa6270 */
[----:B------:R-:W-:Y:S02]  /*16120*/  FMNMX.FTZ R136, R190, R136, !PT ;  /* 0x00000088be887209 */ /* 0x000fe40007810000 */
[C---:B------:R-:W-:Y:S02]  /*16130*/  ISETP.GE.AND P2, PT, R4.reuse, R234, PT ;  /* 0x000000ea0400720c */ /* 0x040fe40003f46270 */
[----:B------:R-:W-:Y:S02]  /*16140*/  ISETP.GE.AND P0, PT, R4, R233, PT ;  /* 0x000000e90400720c */ /* 0x000fe40003f06270 */
[----:B------:R-:W-:Y:S02]  /*16150*/  I2FP.F32.S32 R8, R8 ;  /* 0x0000000800087245 */ /* 0x000fe40000201400 */
[CC--:B------:R-:W-:Y:S02]  /*16160*/  ISETP.GE.OR P6, PT, R5.reuse, R241.reuse, !P6 ;  /* 0x000000f10500720c */ /* 0x0c0fe400077c6670 */
[----:B------:R-:W-:Y:S01]  /*16170*/  ISETP.GE.OR P5, PT, R5, R240, !P5 ;  /* 0x000000f00500720c */ /* 0x000fe20006fa6670 */
[----:B------:R-:W-:Y:S01]  /*16180*/  FFMA.FTZ R24, R8, -UR19, R24 ;  /* 0x8000001308187c23 */ /* 0x000fe20008010018 */
[----:B------:R-:W-:Y:S02]  /*16190*/  FMNMX.FTZ R136, R193, R136, !PT ;  /* 0x00000088c1887209 */ /* 0x000fe40007810000 */
[C---:B------:R-:W-:Y:S02]  /*161a0*/  ISETP.GE.OR P2, PT, R4.reuse, R241, !P2 ;  /* 0x000000f10400720c */ /* 0x040fe40005746670 */
[----:B------:R-:W-:Y:S02]  /*161b0*/  ISETP.GE.OR P0, PT, R4, R240, !P0 ;  /* 0x000000f00400720c */ /* 0x000fe40004706670 */
[CC--:B------:R-:W-:Y:S02]  /*161c0*/  IADD3 R5, R238.reuse, -R4.reuse, RZ ;  /* 0x80000004ee057210 */ /* 0x0c0fe40007ffe0ff */
[C---:B------:R-:W-:Y:S01]  /*161d0*/  IADD3 R2, R239.reuse, -R4, RZ ;  /* 0x80000004ef027210 */ /* 0x040fe20007ffe0ff */
[C---:B------:R-:W-:Y:S01]  /*161e0*/  IMAD.IADD R4, R238.reuse, 0x1, -R12 ;  /* 0x00000001ee047824 */ /* 0x040fe200078e0a0c */
[----:B------:R-:W-:Y:S02]  /*161f0*/  IADD3 R0, R238, -R11, RZ ;  /* 0x8000000bee007210 */ /* 0x000fe40007ffe0ff */
[----:B------:R-:W-:Y:S02]  /*16200*/  FMNMX.FTZ R136, R194, R136, !PT ;  /* 0x00000088c2887209 */ /* 0x000fe40007810000 */
[----:B------:R-:W-:Y:S02]  /*16210*/  IABS R8, R2 ;  /* 0x0000000200087213 */ /* 0x000fe40000000000 */
[----:B------:R-:W-:Y:S02]  /*16220*/  IABS R2, R0 ;  /* 0x0000000000027213 */ /* 0x000fe40000000000 */
[----:B------:R-:W-:Y:S02]  /*16230*/  IABS R0, R4 ;  /* 0x0000000400007213 */ /* 0x000fe40000000000 */
[----:B------:R-:W-:Y:S02]  /*16240*/  IABS R9, R5 ;  /* 0x0000000500097213 */ /* 0x000fe40000000000 */
[----:B------:R-:W2:Y:S01]  /*16250*/  SHFL.BFLY PT, R5, R136, 0x2, 0x1f ;  /* 0x0c401f0088057f89 */ /* 0x000ea200000e0000 */
[----:B------:R-:W-:Y:S02]  /*16260*/  I2FP.F32.S32 R0, R0 ;  /* 0x0000000000007245 */ /* 0x000fe40000201400 */
[----:B------:R-:W-:Y:S02]  /*16270*/  I2FP.F32.S32 R2, R2 ;  /* 0x0000000200027245 */ /* 0x000fe40000201400 */
[----:B------:R-:W-:Y:S01]  /*16280*/  I2FP.F32.S32 R134, R134 ;  /* 0x0000008600867245 */ /* 0x000fe20000201400 */
[----:B------:R-:W-:Y:S01]  /*16290*/  FFMA.FTZ R29, R0, -UR19, R29 ;  /* 0x80000013001d7c23 */ /* 0x000fe2000801001d */
[C---:B------:R-:W-:Y:S01]  /*162a0*/  IADD3 R0, R239.reuse, -R12, RZ ;  /* 0x8000000cef007210 */ /* 0x040fe20007ffe0ff */
[----:B------:R-:W-:Y:S01]  /*162b0*/  FFMA.FTZ R28, R2, -UR19, R28 ;  /* 0x80000013021c7c23 */ /* 0x000fe2000801001c */
[----:B------:R-:W-:Y:S01]  /*162c0*/  IADD3 R2, R239, -R11, RZ ;  /* 0x8000000bef027210 */ /* 0x000fe20007ffe0ff */
[----:B------:R-:W-:Y:S01]  /*162d0*/  FFMA.FTZ R14, R134, -UR19, R14 ;  /* 0x80000013860e7c23 */ /* 0x000fe2000801000e */
[----:B------:R-:W-:Y:S02]  /*162e0*/  IABS R0, R0 ;  /* 0x0000000000007213 */ /* 0x000fe40000000000 */
[----:B------:R-:W-:Y:S02]  /*162f0*/  FSEL R197, R24, -INF , !P6 ;  /* 0xff80000018c57808 */ /* 0x000fe40007000000 */
[----:B------:R-:W-:Y:S02]  /*16300*/  MOV R4, R9 ;  /* 0x0000000900047202 */ /* 0x000fe40000000f00 */
[----:B------:R-:W-:Y:S02]  /*16310*/  ISETP.GE.AND P6, PT, R11, R234, PT ;  /* 0x000000ea0b00720c */ /* 0x000fe40003fc6270 */
[----:B------:R-:W-:Y:S02]  /*16320*/  IABS R6, R6 ;  /* 0x0000000600067213 */ /* 0x000fe40000000000 */
[----:B------:R-:W-:Y:S02]  /*16330*/  I2FP.F32.S32 R4, R4 ;  /* 0x0000000400047245 */ /* 0x000fe40000201400 */
[----:B------:R-:W-:Y:S02]  /*16340*/  I2FP.F32.S32 R6, R6 ;  /* 0x0000000600067245 */ /* 0x000fe40000201400 */
[----:B-1----:R-:W-:Y:S01]  /*16350*/  FMNMX.FTZ R135, R135, R7, !PT ;  /* 0x0000000787877209 */ /* 0x002fe20007810000 */
[----:B------:R-:W-:Y:S01]  /*16360*/  FFMA.FTZ R25, R4, -UR19, R25 ;  /* 0x8000001304197c23 */ /* 0x000fe20008010019 */
[----:B------:R-:W-:Y:S01]  /*16370*/  IABS R7, R2 ;  /* 0x0000000200077213 */ /* 0x000fe20000000000 */
[----:B------:R-:W-:Y:S01]  /*16380*/  IMAD.MOV.U32 R2, RZ, RZ, R0 ;  /* 0x000000ffff027224 */ /* 0x000fe200078e0000 */
[----:B------:R-:W-:Y:S01]  /*16390*/  FMNMX.FTZ R0, R133, R139, !PT ;  /* 0x0000008b85007209 */ /* 0x000fe20007810000 */
[----:B------:R-:W-:Y:S01]  /*163a0*/  FFMA.FTZ R26, R6, -UR19, R26 ;  /* 0x80000013061a7c23 */ /* 0x000fe2000801001a */
[----:B------:R-:W-:Y:S01]  /*163b0*/  ISETP.GE.OR P6, PT, R11, R241, !P6 ;  /* 0x000000f10b00720c */ /* 0x000fe200077c6670 */
[----:B------:R-:W-:Y:S01]  /*163c0*/  SHFL.BFLY PT, R6, R135, 0x1, 0x1f ;  /* 0x0c201f0087067f89 */ /* 0x000fe200000e0000 */
[----:B------:R-:W-:Y:S02]  /*163d0*/  FMNMX.FTZ R134, R178, R138, !PT ;  /* 0x0000008ab2867209 */ /* 0x000fe40007810000 */
[----:B------:R-:W-:Y:S02]  /*163e0*/  FSEL R14, R14, -INF , !P1 ;  /* 0xff8000000e0e7808 */ /* 0x000fe40004800000 */
[----:B------:R-:W-:Y:S02]  /*163f0*/  FMNMX.FTZ R0, R179, R0, !PT ;  /* 0x00000000b3007209 */ /* 0x000fe40007810000 */
[----:B------:R-:W-:Y:S02]  /*16400*/  FSEL R198, R28, -INF , !P6 ;  /* 0xff8000001cc67808 */ /* 0x000fe40007000000 */
[----:B------:R-:W-:Y:S02]  /*16410*/  I2FP.F32.S32 R8, R8 ;  /* 0x0000000800087245 */ /* 0x000fe40000201400 */
[----:B------:R-:W-:Y:S02]  /*16420*/  FMNMX.FTZ R134, R180, R134, !PT ;  /* 0x00000086b4867209 */ /* 0x000fe40007810000 */
[----:B------:R-:W-:Y:S01]  /*16430*/  ISETP.GE.AND P6, PT, R12, R234, PT ;  /* 0x000000ea0c00720c */ /* 0x000fe20003fc6270 */
[----:B------:R-:W-:Y:S01]  /*16440*/  FFMA.FTZ R27, R8, -UR19, R27 ;  /* 0x80000013081b7c23 */ /* 0x000fe2000801001b */
[----:B--2---:R-:W-:Y:S02]  /*16450*/  FMNMX.FTZ R136, R136, R5, !PT ;  /* 0x0000000588887209 */ /* 0x004fe40007810000 */
[----:B------:R-:W-:Y:S02]  /*16460*/  FMNMX.FTZ R0, R14, R0, !PT ;  /* 0x000000000e007209 */ /* 0x000fe40007810000 */
[----:B------:R-:W-:Y:S01]  /*16470*/  FSEL R15, R15, -INF , !P3 ;  /* 0xff8000000f0f7808 */ /* 0x000fe20005800000 */
[----:B------:R-:W1:Y:S01]  /*16480*/  SHFL.BFLY PT, R4, R136, 0x1, 0x1f ;  /* 0x0c201f0088047f89 */ /* 0x000e6200000e0000 */
[----:B------:R-:W-:Y:S02]  /*16490*/  I2FP.F32.S32 R7, R7 ;  /* 0x0000000700077245 */ /* 0x000fe40000201400 */
[----:B------:R-:W-:Y:S02]  /*164a0*/  FSEL R200, R25, -INF , !P2 ;  /* 0xff80000019c87808 */ /* 0x000fe40005000000 */
[----:B------:R-:W-:Y:S01]  /*164b0*/  FMNMX.FTZ R134, R181, R134, !PT ;  /* 0x00000086b5867209 */ /* 0x000fe20007810000 */
[----:B------:R-:W-:Y:S01]  /*164c0*/  FFMA.FTZ R30, R7, -UR19, R30 ;  /* 0x80000013071e7c23 */ /* 0x000fe2000801001e */
[----:B------:R-:W-:Y:S02]  /*164d0*/  ISETP.GE.OR P6, PT, R12, R241, !P6 ;  /* 0x000000f10c00720c */ /* 0x000fe400077c6670 */
[----:B------:R-:W-:Y:S02]  /*164e0*/  FSEL R201, R26, -INF , !P5 ;  /* 0xff8000001ac97808 */ /* 0x000fe40006800000 */
[-C--:B------:R-:W-:Y:S02]  /*164f0*/  ISETP.GE.AND P2, PT, R11, R233.reuse, PT ;  /* 0x000000e90b00720c */ /* 0x080fe40003f46270 */
[----:B------:R-:W-:Y:S02]  /*16500*/  FMNMX.FTZ R0, R15, R0, !PT ;  /* 0x000000000f007209 */ /* 0x000fe40007810000 */
[----:B------:R-:W-:Y:S02]  /*16510*/  I2FP.F32.S32 R2, R2 ;  /* 0x0000000200027245 */ /* 0x000fe40000201400 */
[----:B------:R-:W-:Y:S02]  /*16520*/  FSEL R199, R29, -INF , !P6 ;  /* 0xff8000001dc77808 */ /* 0x000fe40007000000 */
[----:B------:R-:W-:Y:S01]  /*16530*/  FMNMX.FTZ R134, R13, R134, !PT ;  /* 0x000000860d867209 */ /* 0x000fe20007810000 */
[----:B------:R-:W-:Y:S01]  /*16540*/  FFMA.FTZ R31, R2, -UR19, R31 ;  /* 0x80000013021f7c23 */ /* 0x000fe2000801001f */
[----:B------:R-:W-:Y:S02]  /*16550*/  FSEL R202, R27, -INF , !P0 ;  /* 0xff8000001bca7808 */ /* 0x000fe40004000000 */
[----:B------:R-:W-:Y:S01]  /*16560*/  ISETP.GE.OR P2, PT, R11, R240, !P2 ;  /* 0x000000f00b00720c */ /* 0x000fe20005746670 */
[----:B------:R-:W-:Y:S01]  /*16570*/  LDSM.16.MT88.4 R24, [R217+0xa000] ;  /* 0x00a00000d918783b */ /* 0x000fe20000004200 */
[C---:B------:R-:W-:Y:S02]  /*16580*/  ISETP.GE.AND P6, PT, R12.reuse, R233, PT ;  /* 0x000000e90c00720c */ /* 0x040fe40003fc6270 */
[----:B------:R-:W-:Y:S02]  /*16590*/  FMNMX.FTZ R0, R201, R0, !PT ;  /* 0x00000000c9007209 */ /* 0x000fe40007810000 */
[----:B------:R-:W-:Y:S02]  /*165a0*/  FMNMX.FTZ R134, R197, R134, !PT ;  /* 0x00000086c5867209 */ /* 0x000fe40007810000 */
[----:B------:R-:W-:Y:S02]  /*165b0*/  ISETP.GE.OR P6, PT, R12, R240, !P6 ;  /* 0x000000f00c00720c */ /* 0x000fe400077c6670 */
[----:B------:R-:W-:Y:S02]  /*165c0*/  FSEL R203, R30, -INF , !P2 ;  /* 0xff8000001ecb7808 */ /* 0x000fe40005000000 */
[----:B------:R-:W-:Y:S02]  /*165d0*/  FMNMX.FTZ R0, R202, R0, !PT ;  /* 0x00000000ca007209 */ /* 0x000fe40007810000 */
[----:B------:R-:W-:Y:S02]  /*165e0*/  FMNMX.FTZ R134, R200, R134, !PT ;  /* 0x00000086c8867209 */ /* 0x000fe40007810000 */
[----:B------:R-:W-:Y:S02]  /*165f0*/  FSEL R140, R31, -INF , !P6 ;  /* 0xff8000001f8c7808 */ /* 0x000fe40007000000 */
[----:B------:R-:W-:Y:S02]  /*16600*/  FMNMX.FTZ R0, R203, R0, !PT ;  /* 0x00000000cb007209 */ /* 0x000fe40007810000 */
[----:B------:R-:W-:Y:S02]  /*16610*/  FMNMX.FTZ R134, R198, R134, !PT ;  /* 0x00000086c6867209 */ /* 0x000fe40007810000 */
[----:B------:R-:W-:Y:S02]  /*16620*/  FMNMX.FTZ R0, R140, R0, !PT ;  /* 0x000000008c007209 */ /* 0x000fe40007810000 */
[----:B------:R-:W-:Y:S02]  /*16630*/  FMNMX.FTZ R134, R199, R134, !PT ;  /* 0x00000086c7867209 */ /* 0x000fe40007810000 */
[----:B-1----:R-:W-:Y:S01]  /*16640*/  FMNMX.FTZ R136, R136, R4, !PT ;  /* 0x0000000488887209 */ /* 0x002fe20007810000 */
[----:B------:R-:W1:Y:S01]  /*16650*/  SHFL.BFLY PT, R2, R0, 0x2, 0x1f ;  /* 0x0c401f0000027f89 */ /* 0x000e6200000e0000 */
[----:B------:R-:W-:Y:S02]  /*16660*/  FMNMX.FTZ R135, R135, R6, !PT ;  /* 0x0000000687877209 */ /* 0x000fe40007810000 */
[C---:B------:R-:W-:Y:S05]  /*16670*/  FSETP.NEU.FTZ.AND P3, PT, R136.reuse, -INF , PT ;  /* 0xff8000008800780b */ /* 0x040fea0003f7d000 */
[----:B------:R-:W2:Y:S01]  /*16680*/  SHFL.BFLY PT, R5, R134, 0x2, 0x1f ;  /* 0x0c401f0086057f89 */ /* 0x000ea200000e0000 */
[----:B------:R-:W-:Y:S01]  /*16690*/  FMUL.FTZ R141, R136, UR4 ;  /* 0x00000004888d7c20 */ /* 0x000fe20008410000 */
[C---:B------:R-:W-:Y:S01]  /*166a0*/  FMUL.FTZ R142, R135.reuse, UR4 ;  /* 0x00000004878e7c20 */ /* 0x040fe20008410000 */
[----:B------:R-:W-:Y:S03]  /*166b0*/  FSETP.NEU.FTZ.AND P2, PT, R135, -INF , PT ;  /* 0xff8000008700780b */ /* 0x000fe60003f5d000 */
[----:B------:R-:W-:Y:S02]  /*166c0*/  FSEL R141, R141, RZ, P3 ;  /* 0x000000ff8d8d7208 */ /* 0x000fe40001800000 */
[----:B------:R-:W-:Y:S03]  /*166d0*/  FSEL R142, R142, RZ, P2 ;  /* 0x000000ff8e8e7208 */ /* 0x000fe60001000000 */
[--C-:B------:R-:W-:Y:S01]  /*166e0*/  FFMA.FTZ R4, R137, UR4, -R141.reuse ;  /* 0x0000000489047c23 */ /* 0x100fe2000801088d */
[--C-:B------:R-:W-:Y:S03]  /*166f0*/  FFMA.FTZ R17, R17, UR4, -R141.reuse ;  /* 0x0000000411117c23 */ /* 0x100fe6000801088d */
[----:B------:R3:W-:Y:S01]  /*16700*/  MUFU.EX2 R205, R4 ;  /* 0x0000000400cd7308 */ /* 0x0007e20000000800 */
[----:B-1----:R-:W-:Y:S01]  /*16710*/  FMNMX.FTZ R0, R0, R2, !PT ;  /* 0x0000000200007209 */ /* 0x002fe20007810000 */
[--C-:B------:R-:W-:Y:S08]  /*16720*/  FFMA.FTZ R2, R16, UR4, -R141.reuse ;  /* 0x0000000410027c23 */ /* 0x100ff0000801088d */
[----:B------:R-:W-:Y:S01]  /*16730*/  MUFU.EX2 R182, R17 ;  /* 0x0000001100b67308 */ /* 0x000fe20000000800 */
[----:B--2---:R-:W-:Y:S05]  /*16740*/  FMNMX.FTZ R134, R134, R5, !PT ;  /* 0x0000000586867209 */ /* 0x004fea0007810000 */
[----:B------:R-:W1:Y:S04]  /*16750*/  SHFL.BFLY PT, R5, R134, 0x1, 0x1f ;  /* 0x0c201f0086057f89 */ /* 0x000e6800000e0000 */
[----:B------:R2:W-:Y:S01]  /*16760*/  MUFU.EX2 R207, R2 ;  /* 0x0000000200cf7308 */ /* 0x0005e20000000800 */
[----:B---3--:R-:W-:Y:S09]  /*16770*/  FFMA.FTZ R4, R176, UR4, -R141 ;  /* 0x00000004b0047c23 */ /* 0x008ff2000801088d */
[----:B------:R3:W4:Y:S01]  /*16780*/  MUFU.EX2 R204, R4 ;  /* 0x0000000400cc7308 */ /* 0x0007220000000800 */
[----:B--2---:R-:W2:Y:S01]  /*16790*/  SHFL.BFLY PT, R2, R0, 0x1, 0x1f ;  /* 0x0c201f0000027f89 */ /* 0x004ea200000e0000 */
[----:B-1----:R-:W-:Y:S01]  /*167a0*/  FMNMX.FTZ R134, R134, R5, !PT ;  /* 0x0000000586867209 */ /* 0x002fe20007810000 */
[--C-:B---3--:R-:W-:Y:S03]  /*167b0*/  FFMA.FTZ R4, R143, UR4, -R142.reuse ;  /* 0x000000048f047c23 */ /* 0x108fe6000801088e */
[C---:B------:R-:W-:Y:S01]  /*167c0*/  FSETP.NEU.FTZ.AND P1, PT, R134.reuse, -INF , PT ;  /* 0xff8000008600780b */ /* 0x040fe20003f3d000 */
[----:B------:R-:W-:Y:S01]  /*167d0*/  FMUL.FTZ R143, R134, UR4 ;  /* 0x00000004868f7c20 */ /* 0x000fe20008410000 */
[----:B----4-:R-:W-:Y:S02]  /*167e0*/  F2FP.F16.F32.PACK_AB R176, R204, R205 ;  /* 0x000000cdccb0723e */ /* 0x010fe400000000ff */
[----:B------:R1:W-:Y:S02]  /*167f0*/  MUFU.EX2 R252, R4 ;  /* 0x0000000400fc7308 */ /* 0x0003e40000000800 */
[----:B------:R-:W-:Y:S02]  /*16800*/  FSEL R143, R143, RZ, P1 ;  /* 0x000000ff8f8f7208 */ /* 0x000fe40000800000 */
[----:B--2---:R-:W-:Y:S03]  /*16810*/  FMNMX.FTZ R137, R0, R2, !PT ;  /* 0x0000000200897209 */ /* 0x004fe60007810000 */
[--C-:B------:R-:W-:Y:S01]  /*16820*/  FFMA.FTZ R0, R180, UR4, -R143.reuse ;  /* 0x00000004b4007c23 */ /* 0x100fe2000801088f */
[--C-:B------:R-:W-:Y:S01]  /*16830*/  FFMA.FTZ R2, R181, UR4, -R143.reuse ;  /* 0x00000004b5027c23 */ /* 0x100fe2000801088f */
[C---:B------:R-:W-:Y:S02]  /*16840*/  FSETP.NEU.FTZ.AND P0, PT, R137.reuse, -INF , PT ;  /* 0xff8000008900780b */ /* 0x040fe40003f1d000 */
[----:B------:R2:W-:Y:S01]  /*16850*/  MUFU.EX2 R246, R0 ;  /* 0x0000000000f67308 */ /* 0x0005e20000000800 */
[----:B------:R-:W-:Y:S01]  /*16860*/  FMUL.FTZ R188, R137, UR4 ;  /* 0x0000000489bc7c20 */ /* 0x000fe20008410000 */
[----:B-1----:R-:W-:Y:S04]  /*16870*/  FFMA.FTZ R4, R177, UR4, -R142 ;  /* 0x00000004b1047c23 */ /* 0x002fe8000801088e */
[----:B------:R-:W-:Y:S04]  /*16880*/  FSEL R188, R188, RZ, P0 ;  /* 0x000000ffbcbc7208 */ /* 0x000fe80000000000 */
[----:B------:R-:W-:Y:S01]  /*16890*/  MUFU.EX2 R248, R2 ;  /* 0x0000000200f87308 */ /* 0x000fe20000000800 */
[----:B------:R-:W-:Y:S09]  /*168a0*/  FFMA.FTZ R15, R15, UR4, -R188 ;  /* 0x000000040f0f7c23 */ /* 0x000ff200080108bc */
[----:B------:R1:W3:Y:S01]  /*168b0*/  MUFU.EX2 R206, R4 ;  /* 0x0000000400ce7308 */ /* 0x0002e20000000800 */
[--C-:B--2---:R-:W-:Y:S09]  /*168c0*/  FFMA.FTZ R0, R13, UR4, -R143.reuse ;  /* 0x000000040d007c23 */ /* 0x104ff2000801088f */
[----:B------:R2:W-:Y:S10]  /*168d0*/  MUFU.EX2 R249, R0 ;  /* 0x0000000000f97308 */ /* 0x0005f40000000800 */
[----:B------:R-:W-:Y:S01]  /*168e0*/  MUFU.EX2 R244, R15 ;  /* 0x0000000f00f47308 */ /* 0x000fe20000000800 */
[----:B-1----:R-:W-:Y:S01]  /*168f0*/  FFMA.FTZ R4, R18, UR4, -R142 ;  /* 0x0000000412047c23 */ /* 0x002fe2000801088e */
[----:B---3--:R-:W-:Y:S08]  /*16900*/  F2FP.F16.F32.PACK_AB R177, R206, R252 ;  /* 0x000000fcceb1723e */ /* 0x008ff000000000ff */
[----:B------:R1:W-:Y:S01]  /*16910*/  MUFU.EX2 R250, R4 ;  /* 0x0000000400fa7308 */ /* 0x0003e20000000800 */
[----:B--2---:R-:W-:Y:S09]  /*16920*/  FFMA.FTZ R0, R133, UR4, -R188 ;  /* 0x0000000485007c23 */ /* 0x004ff200080108bc */
[----:B------:R2:W-:Y:S01]  /*16930*/  MUFU.EX2 R214, R0 ;  /* 0x0000000000d67308 */ /* 0x0005e20000000800 */
[----:B-1----:R-:W-:Y:S09]  /*16940*/  FFMA.FTZ R4, R19, UR4, -R142 ;  /* 0x0000000413047c23 */ /* 0x002ff2000801088e */
[----:B------:R1:W3:Y:S01]  /*16950*/  MUFU.EX2 R251, R4 ;  /* 0x0000000400fb7308 */ /* 0x0002e20000000800 */
[--C-:B--2---:R-:W-:Y:S09]  /*16960*/  FFMA.FTZ R0, R179, UR4, -R188.reuse ;  /* 0x00000004b3007c23 */ /* 0x104ff200080108bc */
[----:B------:R2:W4:Y:S01]  /*16970*/  MUFU.EX2 R215, R0 ;  /* 0x0000000000d77308 */ /* 0x0005220000000800 */
[----:B-1----:R-:W-:Y:S01]  /*16980*/  FFMA.FTZ R4, R178, UR4, -R143 ;  /* 0x00000004b2047c23 */ /* 0x002fe2000801088f */
[----:B---3--:R-:W-:Y:S08]  /*16990*/  F2FP.F16.F32.PACK_AB R179, R251, R250 ;  /* 0x000000fafbb3723e */ /* 0x008ff000000000ff */
[----:B------:R-:W1:Y:S01]  /*169a0*/  MUFU.EX2 R247, R4 ;  /* 0x0000000400f77308 */ /* 0x000e620000000800 */
[----:B--2---:R-:W-:Y:S01]  /*169b0*/  FFMA.FTZ R0, R14, UR4, -R188 ;  /* 0x000000040e007c23 */ /* 0x004fe200080108bc */
[----:B----4-:R-:W-:Y:S08]  /*169c0*/  F2FP.F16.F32.PACK_AB R181, R215, R214 ;  /* 0x000000d6d7b5723e */ /* 0x010ff000000000ff */
[----:B------:R2:W3:Y:S01]  /*169d0*/  MUFU.EX2 R245, R0 ;  /* 0x0000000000f57308 */ /* 0x0004e20000000800 */
[----:B-1----:R-:W-:Y:S02]  /*169e0*/  F2FP.F16.F32.PACK_AB R180, R246, R247 ;  /* 0x000000f7f6b4723e */ /* 0x002fe400000000ff */
[----:B--2---:R-:W-:Y:S02]  /*169f0*/  FSEL R0, R136, RZ, P3 ;  /* 0x000000ff88007208 */ /* 0x004fe40001800000 */
[----:B---3--:R-:W-:Y:S03]  /*16a00*/  F2FP.F16.F32.PACK_AB R183, R244, R245 ;  /* 0x000000f5f4b7723e */ /* 0x008fe600000000ff */
[----:B------:R-:W-:Y:S01]  /*16a10*/  FADD.FTZ R2, -R0, R3 ;  /* 0x0000000300027221 */ /* 0x000fe20000010100 */
[----:B------:R-:W-:Y:S02]  /*16a20*/  FSEL R0, R135, RZ, P2 ;  /* 0x000000ff87007208 */ /* 0x000fe40001000000 */
[----:B------:R-:W-:Y:S01]  /*16a30*/  FSEL R3, R134, RZ, P1 ;  /* 0x000000ff86037208 */ /* 0x000fe20000800000 */
[----:B------:R-:W-:Y:S02]  /*16a40*/  FMUL.FTZ R2, R2, UR4 ;  /* 0x0000000402027c20 */ /* 0x000fe40008410000 */
[----:B------:R-:W-:Y:S02]  /*16a50*/  FADD.FTZ R0, -R0, R132 ;  /* 0x0000008400007221 */ /* 0x000fe40000010100 */
[----:B------:R1:W2:Y:S01]  /*16a60*/  MUFU.EX2 R133, R2 ;  /* 0x0000000200857308 */ /* 0x0002a20000000800 */
[----:B------:R-:W-:Y:S01]  /*16a70*/  FADD.FTZ R3, -R3, R138 ;  /* 0x0000008a03037221 */ /* 0x000fe20000010100 */
[----:B------:R-:W-:Y:S08]  /*16a80*/  FFMA.FTZ R138, R193, UR4, -R141 ;  /* 0x00000004c18a7c23 */ /* 0x000ff0000801088d */
[----:B------:R-:W-:Y:S01]  /*16a90*/  MUFU.EX2 R209, R138 ;  /* 0x0000008a00d17308 */ /* 0x000fe20000000800 */
[----:B-1----:R-:W-:Y:S01]  /*16aa0*/  FMUL.FTZ R2, R0, UR4 ;  /* 0x0000000400027c20 */ /* 0x002fe20008410000 */
[----:B------:R-:W-:Y:S01]  /*16ab0*/  FSEL R0, R137, RZ, P0 ;  /* 0x000000ff89007208 */ /* 0x000fe20000000000 */
[C---:B--2---:R-:W-:Y:S01]  /*16ac0*/  FMUL.FTZ R4, R133.reuse, R148 ;  /* 0x0000009485047220 */ /* 0x044fe20000410000 */
[C---:B------:R-:W-:Y:S06]  /*16ad0*/  FMUL.FTZ R5, R133.reuse, R149 ;  /* 0x0000009585057220 */ /* 0x040fec0000410000 */
[----:B------:R1:W2:Y:S01]  /*16ae0*/  MUFU.EX2 R132, R2 ;  /* 0x0000000200847308 */ /* 0x0002a20000000800 */
[C---:B------:R-:W-:Y:S01]  /*16af0*/  FMUL.FTZ R17, R133.reuse, R157 ;  /* 0x0000009d85117220 */ /* 0x040fe20000410000 */
[----:B------:R-:W-:Y:S01]  /*16b00*/  FADD.FTZ R0, -R0, R139 ;  /* 0x0000008b00007221 */ /* 0x000fe20000010100 */
[----:B------:R-:W-:Y:S01]  /*16b10*/  MOV R139, R182 ;  /* 0x000000b6008b7202 */ /* 0x000fe20000000f00 */
[----:B------:R-:W-:Y:S01]  /*16b20*/  FMUL.FTZ R16, R133, R156 ;  /* 0x0000009c85107220 */ /* 0x000fe20000410000 */
[----:B------:R-:W-:Y:S01]  /*16b30*/  F2FP.F16.F32.PACK_AB R182, R249, R248 ;  /* 0x000000f8f9b6723e */ /* 0x000fe200000000ff */
[----:B------:R-:W-:Y:S01]  /*16b40*/  FMUL.FTZ R0, R0, UR4 ;  /* 0x0000000400007c20 */ /* 0x000fe20008410000 */
[----:B------:R-:W-:Y:S01]  /*16b50*/  F2FP.F16.F32.PACK_AB R178, R139, R207 ;  /* 0x000000cf8bb2723e */ /* 0x000fe200000000ff */
[C---:B------:R-:W-:Y:S01]  /*16b60*/  FMUL.FTZ R20, R133.reuse, R160 ;  /* 0x000000a085147220 */ /* 0x040fe20000410000 */
[C---:B------:R-:W-:Y:S01]  /*16b70*/  FMUL.FTZ R21, R133.reuse, R161 ;  /* 0x000000a185157220 */ /* 0x040fe20000410000 */
[C---:B------:R-:W-:Y:S01]  /*16b80*/  FMUL.FTZ R32, R133.reuse, R172 ;  /* 0x000000ac85207220 */ /* 0x040fe20000410000 */
[C---:B------:R-:W-:Y:S01]  /*16b90*/  FMUL.FTZ R33, R133.reuse, R173 ;  /* 0x000000ad85217220 */ /* 0x040fe20000410000 */
[----:B------:R-:W3:Y:S01]  /*16ba0*/  MUFU.EX2 R0, R0 ;  /* 0x0000000000007308 */ /* 0x000ee20000000800 */
[C---:B------:R-:W-:Y:S01]  /*16bb0*/  FMUL.FTZ R36, R133.reuse, R36 ;  /* 0x0000002485247220 */ /* 0x040fe20000410000 */
[C---:B------:R-:W-:Y:S01]  /*16bc0*/  FMUL.FTZ R37, R133.reuse, R37 ;  /* 0x0000002585257220 */ /* 0x040fe20000410000 */
[C---:B------:R-:W-:Y:S01]  /*16bd0*/  FMUL.FTZ R48, R133.reuse, R48 ;  /* 0x0000003085307220 */ /* 0x040fe20000410000 */
[----:B------:R-:W-:Y:S01]  /*16be0*/  FMUL.FTZ R49, R133, R49 ;  /* 0x0000003185317220 */ /* 0x000fe20000410000 */
[----:B-1----:R-:W-:Y:S01]  /*16bf0*/  FMUL.FTZ R2, R3, UR4 ;  /* 0x0000000403027c20 */ /* 0x002fe20008410000 */
[--C-:B------:R-:W-:Y:S01]  /*16c00*/  FFMA.FTZ R3, R189, UR4, -R141.reuse ;  /* 0x00000004bd037c23 */ /* 0x100fe2000801088d */
[C---:B--2---:R-:W-:Y:S01]  /*16c10*/  FMUL.FTZ R6, R132.reuse, R150 ;  /* 0x0000009684067220 */ /* 0x044fe20000410000 */
[C---:B------:R-:W-:Y:S01]  /*16c20*/  FMUL.FTZ R7, R132.reuse, R151 ;  /* 0x0000009784077220 */ /* 0x040fe20000410000 */
[C---:B------:R-:W-:Y:S01]  /*16c30*/  FMUL.FTZ R18, R132.reuse, R158 ;  /* 0x0000009e84127220 */ /* 0x040fe20000410000 */
[----:B------:R1:W-:Y:S01]  /*16c40*/  MUFU.EX2 R213, R3 ;  /* 0x0000000300d57308 */ /* 0x0003e20000000800 */
[----:B------:R-:W-:Y:S01]  /*16c50*/  LDSM.16.MT88.4 R148, [R221+0xa000] ;  /* 0x00a00000dd94783b */ /* 0x000fe20000004200 */
[C---:B------:R-:W-:Y:S01]  /*16c60*/  FMUL.FTZ R19, R132.reuse, R159 ;  /* 0x0000009f84137220 */ /* 0x040fe20000410000 */
[C---:B------:R-:W-:Y:S01]  /*16c70*/  FMUL.FTZ R34, R132.reuse, R174 ;  /* 0x000000ae84227220 */ /* 0x040fe20000410000 */
[----:B------:R-:W-:Y:S01]  /*16c80*/  FMUL.FTZ R35, R132, R175 ;  /* 0x000000af84237220 */ /* 0x000fe20000410000 */
[-C--:B------:R-:W-:Y:S01]  /*16c90*/  HMMA.16816.F32 R4, R176, R24.reuse, R4 ;  /* 0x00000018b004723c */ /* 0x080fe20000001804 */
[----:B------:R-:W-:Y:S04]  /*16ca0*/  PLOP3.LUT P0, PT, PT, PT, UP0, 0x80, 0x0 ;  /* 0x000000000000781c */ /* 0x000fe80003f0f008 */
[----:B------:R-:W2:Y:S01]  /*16cb0*/  MUFU.EX2 R2, R2 ;  /* 0x0000000200027308 */ /* 0x000ea20000000800 */
[----:B------:R-:W-:Y:S01]  /*16cc0*/  LDSM.16.MT88.4 R172, [R219+0xa800] ;  /* 0x00a80000dbac783b */ /* 0x000fe20000004200 */
[C---:B---3--:R-:W-:Y:S01]  /*16cd0*/  FMUL.FTZ R10, R0.reuse, R146 ;  /* 0x00000092000a7220 */ /* 0x048fe20000410000 */
[C---:B------:R-:W-:Y:S03]  /*16ce0*/  FMUL.FTZ R11, R0.reuse, R147 ;  /* 0x00000093000b7220 */ /* 0x040fe60000410000 */
[C---:B------:R-:W-:Y:S01]  /*16cf0*/  FMUL.FTZ R14, R0.reuse, R154 ;  /* 0x0000009a000e7220 */ /* 0x040fe20000410000 */
[----:B------:R-:W-:Y:S01]  /*16d00*/  FMUL.FTZ R15, R0, R155 ;  /* 0x0000009b000f7220 */ /* 0x000fe20000410000 */
[----:B------:R-:W-:Y:S01]  /*16d10*/  FMUL.FTZ R22, R132, R162 ;  /* 0x000000a284167220 */ /* 0x000fe20000410000 */
[--C-:B-1----:R-:W-:Y:S01]  /*16d20*/  FFMA.FTZ R3, R190, UR4, -R141.reuse ;  /* 0x00000004be037c23 */ /* 0x102fe2000801088d */
[----:B------:R-:W-:Y:S01]  /*16d30*/  FMUL.FTZ R23, R132, R163 ;  /* 0x000000a384177220 */ /* 0x000fe20000410000 */
[C---:B------:R-:W-:Y:S01]  /*16d40*/  FMUL.FTZ R30, R0.reuse, R170 ;  /* 0x000000aa001e7220 */ /* 0x040fe20000410000 */
[----:B------:R-:W-:Y:S01]  /*16d50*/  FMUL.FTZ R31, R0, R171 ;  /* 0x000000ab001f7220 */ /* 0x000fe20000410000 */
[----:B------:R1:W3:Y:S01]  /*16d60*/  MUFU.EX2 R212, R3 ;  /* 0x0000000300d47308 */ /* 0x0002e20000000800 */
[C---:B------:R-:W-:Y:S01]  /*16d70*/  FMUL.FTZ R38, R132.reuse, R38 ;  /* 0x0000002684267220 */ /* 0x040fe20000410000 */
[----:B------:R-:W-:Y:S01]  /*16d80*/  FMUL.FTZ R39, R132, R39 ;  /* 0x0000002784277220 */ /* 0x000fe20000410000 */
[----:B------:R-:W-:Y:S01]  /*16d90*/  FMUL.FTZ R42, R0, R42 ;  /* 0x0000002a002a7220 */ /* 0x000fe20000410000 */
[C---:B--2---:R-:W-:Y:S01]  /*16da0*/  FMUL.FTZ R8, R2.reuse, R144 ;  /* 0x0000009002087220 */ /* 0x044fe20000410000 */
[C---:B------:R-:W-:Y:S01]  /*16db0*/  FMUL.FTZ R9, R2.reuse, R145 ;  /* 0x0000009102097220 */ /* 0x040fe20000410000 */
[C---:B------:R-:W-:Y:S01]  /*16dc0*/  FMUL.FTZ R12, R2.reuse, R152 ;  /* 0x00000098020c7220 */ /* 0x040fe20000410000 */
[----:B------:R-:W-:Y:S01]  /*16dd0*/  FMUL.FTZ R13, R2, R153 ;  /* 0x00000099020d7220 */ /* 0x000fe20000410000 */
[----:B------:R-:W2:Y:S01]  /*16de0*/  LDSM.16.MT88.4 R144, [R222+0xa000] ;  /* 0x00a00000de90783b */ /* 0x000ea20000004200 */
[----:B------:R-:W-:Y:S01]  /*16df0*/  MOV R156, R202 ;  /* 0x000000ca009c7202 */ /* 0x000fe20000000f00 */
[----:B------:R-:W-:Y:S01]  /*16e00*/  FFMA.FTZ R141, R194, UR4, -R141 ;  /* 0x00000004c28d7c23 */ /* 0x000fe2000801088d */
[C---:B------:R-:W-:Y:S01]  /*16e10*/  FMUL.FTZ R28, R2.reuse, R168 ;  /* 0x000000a8021c7220 */ /* 0x040fe20000410000 */
[C---:B------:R-:W-:Y:S02]  /*16e20*/  HMMA.16816.F32 R8, R180.reuse, R24, R8 ;  /* 0x00000018b408723c */ /* 0x040fe40000001808 */
[----:B------:R-:W-:Y:S02]  /*16e30*/  MUFU.EX2 R208, R141 ;  /* 0x0000008d00d07308 */ /* 0x000fe40000000800 */
[----:B------:R-:W-:Y:S01]  /*16e40*/  LDSM.16.MT88.4 R152, [R219+0xb000] ;  /* 0x00b00000db98783b */ /* 0x000fe20000004200 */
[--C-:B-1----:R-:W-:Y:S01]  /*16e50*/  FFMA.FTZ R3, R191, UR4, -R142.reuse ;  /* 0x00000004bf037c23 */ /* 0x102fe2000801088e */
[-C--:B------:R-:W-:Y:S06]  /*16e60*/  HMMA.16816.F32 R12, R180, R26.reuse, R12 ;  /* 0x0000001ab40c723c */ /* 0x080fec000000180c */
[----:B------:R1:W-:Y:S01]  /*16e70*/  MUFU.EX2 R211, R3 ;  /* 0x0000000300d37308 */ /* 0x0003e20000000800 */
[C---:B------:R-:W-:Y:S01]  /*16e80*/  FMUL.FTZ R24, R2.reuse, R164 ;  /* 0x000000a402187220 */ /* 0x040fe20000410000 */
[C---:B------:R-:W-:Y:S04]  /*16e90*/  HMMA.16816.F32 R16, R176.reuse, R26, R16 ;  /* 0x0000001ab010723c */ /* 0x040fe80000001810 */
[----:B------:R-:W-:Y:S02]  /*16ea0*/  FMUL.FTZ R25, R2, R165 ;  /* 0x000000a502197220 */ /* 0x000fe40000410000 */
[-C--:B------:R-:W-:Y:S05]  /*16eb0*/  HMMA.16816.F32 R20, R176, R184.reuse, R20 ;  /* 0x000000b8b014723c */ /* 0x080fea0000001814 */
[C---:B------:R-:W-:Y:S01]  /*16ec0*/  FMUL.FTZ R26, R0.reuse, R166 ;  /* 0x000000a6001a7220 */ /* 0x040fe20000410000 */
[----:B------:R-:W-:Y:S01]  /*16ed0*/  FMUL.FTZ R27, R0, R167 ;  /* 0x000000a7001b7220 */ /* 0x000fe20000410000 */
[C---:B------:R-:W-:Y:S01]  /*16ee0*/  FMUL.FTZ R29, R2.reuse, R169 ;  /* 0x000000a9021d7220 */ /* 0x040fe20000410000 */
[----:B------:R-:W-:Y:S03]  /*16ef0*/  FMUL.FTZ R40, R2, R40 ;  /* 0x0000002802287220 */ /* 0x000fe60000410000 */
[--C-:B-1----:R-:W-:Y:S01]  /*16f00*/  FFMA.FTZ R3, R192, UR4, -R142.reuse ;  /* 0x00000004c0037c23 */ /* 0x102fe2000801088e */
[----:B------:R-:W-:Y:S01]  /*16f10*/  FMUL.FTZ R41, R2, R41 ;  /* 0x0000002902297220 */ /* 0x000fe20000410000 */
[C---:B------:R-:W-:Y:S02]  /*16f20*/  HMMA.16816.F32 R24, R180.reuse, R184, R24 ;  /* 0x000000b8b418723c */ /* 0x040fe40000001818 */
[----:B------:R1:W4:Y:S02]  /*16f30*/  MUFU.EX2 R210, R3 ;  /* 0x0000000300d27308 */ /* 0x0003240000000800 */
[----:B------:R-:W-:Y:S01]  /*16f40*/  FMUL.FTZ R43, R0, R43 ;  /* 0x0000002b002b7220 */ /* 0x000fe20000410000 */
[C---:B------:R-:W-:Y:S01]  /*16f50*/  FMUL.FTZ R44, R2.reuse, R44 ;  /* 0x0000002c022c7220 */ /* 0x040fe20000410000 */
[-C--:B------:R-:W-:Y:S05]  /*16f60*/  HMMA.16816.F32 R28, R180, R186.reuse, R28 ;  /* 0x000000bab41c723c */ /* 0x080fea000000181c */
[----:B------:R-:W-:Y:S01]  /*16f70*/  FMUL.FTZ R45, R2, R45 ;  /* 0x0000002d022d7220 */ /* 0x000fe20000410000 */
[C---:B------:R-:W-:Y:S01]  /*16f80*/  HMMA.16816.F32 R32, R176.reuse, R186, R32 ;  /* 0x000000bab020723c */ /* 0x040fe20000001820 */
[----:B------:R-:W-:Y:S04]  /*16f90*/  LDSM.16.MT88.4 R184, [R222+0xa800] ;  /* 0x00a80000deb8783b */ /* 0x000fe80000004200 */
[C---:B------:R-:W-:Y:S01]  /*16fa0*/  FMUL.FTZ R46, R0.reuse, R46 ;  /* 0x0000002e002e7220 */ /* 0x040fe20000410000 */
[-C--:B--2---:R-:W-:Y:S05]  /*16fb0*/  HMMA.16816.F32 R36, R176, R144.reuse, R36 ;  /* 0x00000090b024723c */ /* 0x084fea0000001824 */
[----:B------:R-:W-:Y:S01]  /*16fc0*/  FMUL.FTZ R47, R0, R47 ;  /* 0x0000002f002f7220 */ /* 0x000fe20000410000 */
[C---:B------:R-:W-:Y:S05]  /*16fd0*/  HMMA.16816.F32 R40, R180.reuse, R144, R40 ;  /* 0x00000090b428723c */ /* 0x040fea0000001828 */
[--C-:B-1----:R-:W-:Y:S01]  /*16fe0*/  FFMA.FTZ R3, R195, UR4, -R142.reuse ;  /* 0x00000004c3037c23 */ /* 0x102fe2000801088e */
[-C--:B------:R-:W-:Y:S01]  /*16ff0*/  HMMA.16816.F32 R44, R180, R146.reuse, R44 ;  /* 0x00000092b42c723c */ /* 0x080fe2000000182c */
[----:B------:R-:W-:Y:S04]  /*17000*/  LDSM.16.MT88.4 R192, [R219+0xb800] ;  /* 0x00b80000dbc0783b */ /* 0x000fe80000004200 */
[----:B------:R-:W-:Y:S01]  /*17010*/  MOV R163, R207 ;  /* 0x000000cf00a37202 */ /* 0x000fe20000000f00 */
[C---:B------:R-:W-:Y:S01]  /*17020*/  FMUL.FTZ R50, R132.reuse, R50 ;  /* 0x0000003284327220 */ /* 0x040fe20000410000 */
[----:B------:R-:W-:Y:S01]  /*17030*/  FMUL.FTZ R51, R132, R51 ;  /* 0x0000003384337220 */ /* 0x000fe20000410000 */
[----:B------:R1:W-:Y:S03]  /*17040*/  MUFU.EX2 R207, R3 ;  /* 0x0000000300cf7308 */ /* 0x0003e60000000800 */
[----:B------:R-:W-:Y:S01]  /*17050*/  FFMA.FTZ R142, R196, UR4, -R142 ;  /* 0x00000004c48e7c23 */ /* 0x000fe2000801088e */
[C---:B------:R-:W-:Y:S01]  /*17060*/  FMUL.FTZ R52, R133.reuse, R52 ;  /* 0x0000003485347220 */ /* 0x040fe20000410000 */
[----:B------:R-:W-:Y:S01]  /*17070*/  FMUL.FTZ R53, R133, R53 ;  /* 0x0000003585357220 */ /* 0x000fe20000410000 */
[C---:B------:R-:W-:Y:S01]  /*17080*/  HMMA.16816.F32 R48, R176.reuse, R146, R48 ;  /* 0x00000092b030723c */ /* 0x040fe20000001830 */
[----:B------:R-:W2:Y:S03]  /*17090*/  LDSM.16.MT88.4 R144, [R217+0xb000] ;  /* 0x00b00000d990783b */ /* 0x000ea60000004200 */
[C---:B------:R-:W-:Y:S01]  /*170a0*/  FMUL.FTZ R54, R132.reuse, R54 ;  /* 0x0000003684367220 */ /* 0x040fe20000410000 */
[----:B------:R-:W-:Y:S01]  /*170b0*/  FMUL.FTZ R55, R132, R55 ;  /* 0x0000003784377220 */ /* 0x000fe20000410000 */
[----:B------:R-:W-:Y:S02]  /*170c0*/  IMAD.MOV.U32 R161, RZ, RZ, R205 ;  /* 0x000000ffffa17224 */ /* 0x000fe400078e00cd */
[C---:B------:R-:W-:Y:S03]  /*170d0*/  FMUL.FTZ R56, R2.reuse, R56 ;  /* 0x0000003802387220 */ /* 0x040fe60000410000 */
[----:B------:R-:W-:Y:S01]  /*170e0*/  FMUL.FTZ R57, R2, R57 ;  /* 0x0000003902397220 */ /* 0x000fe20000410000 */
[--C-:B-1----:R-:W-:Y:S01]  /*170f0*/  FFMA.FTZ R3, R197, UR4, -R143.reuse ;  /* 0x00000004c5037c23 */ /* 0x102fe2000801088f */
[-C--:B------:R-:W-:Y:S03]  /*17100*/  HMMA.16816.F32 R52, R176, R148.reuse, R52 ;  /* 0x00000094b034723c */ /* 0x080fe60000001834 */
[----:B------:R1:W-:Y:S01]  /*17110*/  MUFU.EX2 R205, R3 ;  /* 0x0000000300cd7308 */ /* 0x0003e20000000800 */
[C---:B------:R-:W-:Y:S01]  /*17120*/  FMUL.FTZ R58, R0.reuse, R58 ;  /* 0x0000003a003a7220 */ /* 0x040fe20000410000 */
[----:B------:R-:W-:Y:S01]  /*17130*/  FMUL.FTZ R59, R0, R59 ;  /* 0x0000003b003b7220 */ /* 0x000fe20000410000 */
[C---:B------:R-:W-:Y:S01]  /*17140*/  FMUL.FTZ R60, R2.reuse, R60 ;  /* 0x0000003c023c7220 */ /* 0x040fe20000410000 */
[----:B------:R-:W-:Y:S01]  /*17150*/  FMUL.FTZ R61, R2, R61 ;  /* 0x0000003d023d7220 */ /* 0x000fe20000410000 */
[C---:B------:R-:W-:Y:S03]  /*17160*/  FMUL.FTZ R62, R0.reuse, R62 ;  /* 0x0000003e003e7220 */ /* 0x040fe60000410000 */
[----:B------:R-:W-:Y:S01]  /*17170*/  FMUL.FTZ R63, R0, R63 ;  /* 0x0000003f003f7220 */ /* 0x000fe20000410000 */
[C---:B------:R-:W-:Y:S04]  /*17180*/  HMMA.16816.F32 R56, R180.reuse, R148, R56 ;  /* 0x00000094b438723c */ /* 0x040fe80000001838 */
[C---:B------:R-:W-:Y:S01]  /*17190*/  FMUL.FTZ R64, R133.reuse, R64 ;  /* 0x0000004085407220 */ /* 0x040fe20000410000 */
[C---:B------:R-:W-:Y:S01]  /*171a0*/  FMUL.FTZ R65, R133.reuse, R65 ;  /* 0x0000004185417220 */ /* 0x040fe20000410000 */
[-C--:B------:R-:W-:Y:S05]  /*171b0*/  HMMA.16816.F32 R60, R180, R150.reuse, R60 ;  /* 0x00000096b43c723c */ /* 0x080fea000000183c */
[C---:B------:R-:W-:Y:S01]  /*171c0*/  FMUL.FTZ R66, R132.reuse, R66 ;  /* 0x0000004284427220 */ /* 0x040fe20000410000 */
[----:B------:R-:W-:Y:S01]  /*171d0*/  FMUL.FTZ R67, R132, R67 ;  /* 0x0000004384437220 */ /* 0x000fe20000410000 */
[--C-:B-1----:R-:W-:Y:S01]  /*171e0*/  FFMA.FTZ R3, R200, UR4, -R143.reuse ;  /* 0x00000004c8037c23 */ /* 0x102fe2000801088f */
[C---:B------:R-:W-:Y:S03]  /*171f0*/  FMUL.FTZ R68, R133.reuse, R68 ;  /* 0x0000004485447220 */ /* 0x040fe60000410000 */
[C---:B------:R-:W-:Y:S01]  /*17200*/  FMUL.FTZ R69, R133.reuse, R69 ;  /* 0x0000004585457220 */ /* 0x040fe20000410000 */
[C---:B------:R-:W-:Y:S01]  /*17210*/  FMUL.FTZ R70, R132.reuse, R70 ;  /* 0x0000004684467220 */ /* 0x040fe20000410000 */
[C---:B------:R-:W-:Y:S01]  /*17220*/  HMMA.16816.F32 R64, R176.reuse, R150, R64 ;  /* 0x00000096b040723c */ /* 0x040fe20000001840 */
[----:B------:R-:W1:Y:S03]  /*17230*/  LDSM.16.MT88.4 R148, [R222+0xb000] ;  /* 0x00b00000de94783b */ /* 0x000e660000004200 */
[----:B------:R-:W-:Y:S01]  /*17240*/  FMUL.FTZ R71, R132, R71 ;  /* 0x0000004784477220 */ /* 0x000fe20000410000 */
[----:B------:R-:W-:Y:S01]  /*17250*/  MOV R160, R204 ;  /* 0x000000cc00a07202 */ /* 0x000fe20000000f00 */
[C---:B------:R-:W-:Y:S01]  /*17260*/  FMUL.FTZ R72, R2.reuse, R72 ;  /* 0x0000004802487220 */ /* 0x040fe20000410000 */
[----:B------:R5:W-:Y:S01]  /*17270*/  MUFU.EX2 R204, R3 ;  /* 0x0000000300cc7308 */ /* 0x000be20000000800 */
[----:B------:R-:W-:Y:S03]  /*17280*/  FMUL.FTZ R73, R2, R73 ;  /* 0x0000004902497220 */ /* 0x000fe60000410000 */
[-C--:B--2---:R-:W-:Y:S03]  /*17290*/  HMMA.16816.F32 R68, R176, R144.reuse, R68 ;  /* 0x00000090b044723c */ /* 0x084fe60000001844 */
[C---:B------:R-:W-:Y:S01]  /*172a0*/  FMUL.FTZ R74, R0.reuse, R74 ;  /* 0x0000004a004a7220 */ /* 0x040fe20000410000 */
[----:B------:R-:W-:Y:S01]  /*172b0*/  FMUL.FTZ R75, R0, R75 ;  /* 0x0000004b004b7220 */ /* 0x000fe20000410000 */
[C---:B------:R-:W-:Y:S01]  /*172c0*/  FMUL.FTZ R76, R2.reuse, R76 ;  /* 0x0000004c024c7220 */ /* 0x040fe20000410000 */
[----:B------:R-:W-:Y:S01]  /*172d0*/  FMUL.FTZ R77, R2, R77 ;  /* 0x0000004d024d7220 */ /* 0x000fe20000410000 */
[C---:B------:R-:W-:Y:S01]  /*172e0*/  FMUL.FTZ R78, R0.reuse, R78 ;  /* 0x0000004e004e7220 */ /* 0x040fe20000410000 */
[----:B------:R-:W-:Y:S03]  /*172f0*/  FMUL.FTZ R79, R0, R79 ;  /* 0x0000004f004f7220 */ /* 0x000fe60000410000 */
[C---:B------:R-:W-:Y:S04]  /*17300*/  HMMA.16816.F32 R72, R180.reuse, R144, R72 ;  /* 0x00000090b448723c */ /* 0x040fe80000001848 */
[C---:B------:R-:W-:Y:S01]  /*17310*/  FMUL.FTZ R80, R133.reuse, R80 ;  /* 0x0000005085507220 */ /* 0x040fe20000410000 */
[C---:B------:R-:W-:Y:S01]  /*17320*/  FMUL.FTZ R81, R133.reuse, R81 ;  /* 0x0000005185517220 */ /* 0x040fe20000410000 */
[-C--:B------:R-:W-:Y:S05]  /*17330*/  HMMA.16816.F32 R76, R180, R146.reuse, R76 ;  /* 0x00000092b44c723c */ /* 0x080fea000000184c */
[C---:B------:R-:W-:Y:S01]  /*17340*/  FMUL.FTZ R82, R132.reuse, R82 ;  /* 0x0000005284527220 */ /* 0x040fe20000410000 */
[----:B------:R-:W-:Y:S01]  /*17350*/  FMUL.FTZ R83, R132, R83 ;  /* 0x0000005384537220 */ /* 0x000fe20000410000 */
[--C-:B-----5:R-:W-:Y:S01]  /*17360*/  FFMA.FTZ R3, R198, UR4, -R143.reuse ;  /* 0x00000004c6037c23 */ /* 0x120fe2000801088f */
[----:B------:R-:W-:Y:S03]  /*17370*/  MOV R164, R203 ;  /* 0x000000cb00a47202 */ /* 0x000fe60000000f00 */
[----:B------:R2:W-:Y:S01]  /*17380*/  MUFU.EX2 R203, R3 ;  /* 0x0000000300cb7308 */ /* 0x0005e20000000800 */
[C---:B------:R-:W-:Y:S01]  /*17390*/  FMUL.FTZ R84, R133.reuse, R84 ;  /* 0x0000005485547220 */ /* 0x040fe20000410000 */
[C---:B------:R-:W-:Y:S01]  /*173a0*/  HMMA.16816.F32 R80, R176.reuse, R146, R80 ;  /* 0x00000092b050723c */ /* 0x040fe20000001850 */
[----:B------:R-:W5:Y:S03]  /*173b0*/  LDSM.16.MT88.4 R144, [R221+0xb000] ;  /* 0x00b00000dd90783b */ /* 0x000f660000004200 */
[----:B------:R-:W-:Y:S01]  /*173c0*/  FMUL.FTZ R85, R133, R85 ;  /* 0x0000005585557220 */ /* 0x000fe20000410000 */
[C---:B------:R-:W-:Y:S01]  /*173d0*/  FMUL.FTZ R86, R132.reuse, R86 ;  /* 0x0000005684567220 */ /* 0x040fe20000410000 */
[----:B------:R-:W-:Y:S01]  /*173e0*/  FMUL.FTZ R87, R132, R87 ;  /* 0x0000005784577220 */ /* 0x000fe20000410000 */
[C---:B------:R-:W-:Y:S01]  /*173f0*/  FMUL.FTZ R88, R2.reuse, R88 ;  /* 0x0000005802587220 */ /* 0x040fe20000410000 */
[----:B------:R-:W-:Y:S03]  /*17400*/  FMUL.FTZ R89, R2, R89 ;  /* 0x0000005902597220 */ /* 0x000fe60000410000 */
[C---:B------:R-:W-:Y:S01]  /*17410*/  FMUL.FTZ R90, R0.reuse, R90 ;  /* 0x0000005a005a7220 */ /* 0x040fe20000410000 */
[----:B------:R-:W-:Y:S01]  /*17420*/  FMUL.FTZ R91, R0, R91 ;  /* 0x0000005b005b7220 */ /* 0x000fe20000410000 */
[-C--:B------:R-:W-:Y:S03]  /*17430*/  HMMA.16816.F32 R84, R176, R152.reuse, R84 ;  /* 0x00000098b054723c */ /* 0x080fe60000001854 */
[C---:B------:R-:W-:Y:S01]  /*17440*/  FMUL.FTZ R92, R2.reuse, R92 ;  /* 0x0000005c025c7220 */ /* 0x040fe20000410000 */
[----:B------:R-:W-:Y:S01]  /*17450*/  FMUL.FTZ R93, R2, R93 ;  /* 0x0000005d025d7220 */ /* 0x000fe20000410000 */
[C---:B------:R-:W-:Y:S01]  /*17460*/  FMUL.FTZ R94, R0.reuse, R94 ;  /* 0x0000005e005e7220 */ /* 0x040fe20000410000 */
[C---:B------:R-:W-:Y:S05]  /*17470*/  HMMA.16816.F32 R88, R180.reuse, R152, R88 ;  /* 0x00000098b458723c */ /* 0x040fea0000001858 */
[----:B------:R-:W-:Y:S01]  /*17480*/  FMUL.FTZ R95, R0, R95 ;  /* 0x0000005f005f7220 */ /* 0x000fe20000410000 */
[--C-:B--2---:R-:W-:Y:S01]  /*17490*/  FFMA.FTZ R3, R201, UR4, -R188.reuse ;  /* 0x00000004c9037c23 */ /* 0x104fe200080108bc */
[C---:B------:R-:W-:Y:S01]  /*174a0*/  FMUL.FTZ R96, R133.reuse, R96 ;  /* 0x0000006085607220 */ /* 0x040fe20000410000 */
[C---:B------:R-:W-:Y:S02]  /*174b0*/  FMUL.FTZ R97, R133.reuse, R97 ;  /* 0x0000006185617220 */ /* 0x040fe40000410000 */
[----:B------:R2:W-:Y:S01]  /*174c0*/  MUFU.EX2 R201, R3 ;  /* 0x0000000300c97308 */ /* 0x0005e20000000800 */
[C---:B------:R-:W-:Y:S01]  /*174d0*/  FMUL.FTZ R98, R132.reuse, R98 ;  /* 0x0000006284627220 */ /* 0x040fe20000410000 */
[-C--:B------:R-:W-:Y:S03]  /*174e0*/  HMMA.16816.F32 R92, R180, R154.reuse, R92 ;  /* 0x0000009ab45c723c */ /* 0x080fe6000000185c */
[C---:B------:R-:W-:Y:S01]  /*174f0*/  FMUL.FTZ R99, R132.reuse, R99 ;  /* 0x0000006384637220 */ /* 0x040fe20000410000 */
[C---:B------:R-:W-:Y:S01]  /*17500*/  FMUL.FTZ R100, R133.reuse, R100 ;  /* 0x0000006485647220 */ /* 0x040fe20000410000 */
[----:B------:R-:W-:Y:S01]  /*17510*/  FMUL.FTZ R101, R133, R101 ;  /* 0x0000006585657220 */ /* 0x000fe20000410000 */
[C---:B------:R-:W-:Y:S01]  /*17520*/  FMUL.FTZ R102, R132.reuse, R102 ;  /* 0x0000006684667220 */ /* 0x040fe20000410000 */
[----:B------:R-:W-:Y:S01]  /*17530*/  FMUL.FTZ R103, R132, R103 ;  /* 0x0000006784677220 */ /* 0x000fe20000410000 */
[----:B------:R-:W-:Y:S02]  /*17540*/  FFMA.FTZ R143, R199, UR4, -R143 ;  /* 0x00000004c78f7c23 */ /* 0x000fe4000801088f */
[C---:B------:R-:W-:Y:S01]  /*17550*/  HMMA.16816.F32 R96, R176.reuse, R154, R96 ;  /* 0x0000009ab060723c */ /* 0x040fe20000001860 */
[----:B------:R-:W-:Y:S01]  /*17560*/  LDSM.16.MT88.4 R196, [R222+0xb800] ;  /* 0x00b80000dec4783b */ /* 0x000fe20000004200 */
[----:B------:R-:W-:Y:S02]  /*17570*/  MUFU.EX2 R202, R143 ;  /* 0x0000008f00ca7308 */ /* 0x000fe40000000800 */
[C---:B------:R-:W-:Y:S01]  /*17580*/  FMUL.FTZ R104, R2.reuse, R104 ;  /* 0x0000006802687220 */ /* 0x040fe20000410000 */
[----:B------:R-:W-:Y:S01]  /*17590*/  FMUL.FTZ R105, R2, R105 ;  /* 0x0000006902697220 */ /* 0x000fe20000410000 */
[-C--:B-1----:R-:W-:Y:S05]  /*175a0*/  HMMA.16816.F32 R100, R176, R148.reuse, R100 ;  /* 0x00000094b064723c */ /* 0x082fea0000001864 */
[C---:B------:R-:W-:Y:S01]  /*175b0*/  FMUL.FTZ R106, R0.reuse, R106 ;  /* 0x0000006a006a7220 */ /* 0x040fe20000410000 */
[----:B------:R-:W-:Y:S01]  /*175c0*/  FMUL.FTZ R107, R0, R107 ;  /* 0x0000006b006b7220 */ /* 0x000fe20000410000 */
[C---:B------:R-:W-:Y:S01]  /*175d0*/  FMUL.FTZ R108, R2.reuse, R108 ;  /* 0x0000006c026c7220 */ /* 0x040fe20000410000 */
[----:B------:R-:W-:Y:S03]  /*175e0*/  FMUL.FTZ R109, R2, R109 ;  /* 0x0000006d026d7220 */ /* 0x000fe60000410000 */
[C---:B------:R-:W-:Y:S01]  /*175f0*/  FMUL.FTZ R110, R0.reuse, R110 ;  /* 0x0000006e006e7220 */ /* 0x040fe20000410000 */
[----:B------:R-:W-:Y:S01]  /*17600*/  FMUL.FTZ R111, R0, R111 ;  /* 0x0000006f006f7220 */ /* 0x000fe20000410000 */
[C---:B------:R-:W-:Y:S04]  /*17610*/  HMMA.16816.F32 R104, R180.reuse, R148, R104 ;  /* 0x00000094b468723c */ /* 0x040fe80000001868 */
[--C-:B--2---:R-:W-:Y:S01]  /*17620*/  FFMA.FTZ R3, R156, UR4, -R188.reuse ;  /* 0x000000049c037c23 */ /* 0x104fe200080108bc */
[C---:B------:R-:W-:Y:S01]  /*17630*/  FMUL.FTZ R112, R133.reuse, R112 ;  /* 0x0000007085707220 */ /* 0x040fe20000410000 */
[-C--:B------:R-:W-:Y:S01]  /*17640*/  HMMA.16816.F32 R108, R180, R150.reuse, R108 ;  /* 0x00000096b46c723c */ /* 0x080fe2000000186c */
[----:B------:R-:W1:Y:S01]  /*17650*/  LDSM.16.MT88.4 R156, [R217+0xa800] ;  /* 0x00a80000d99c783b */ /* 0x000e620000004200 */
[----:B------:R2:W-:Y:S03]  /*17660*/  MUFU.EX2 R200, R3 ;  /* 0x0000000300c87308 */ /* 0x0005e60000000800 */
[C---:B------:R-:W-:Y:S01]  /*17670*/  FMUL.FTZ R113, R133.reuse, R113 ;  /* 0x0000007185717220 */ /* 0x040fe20000410000 */
[C---:B------:R-:W-:Y:S01]  /*17680*/  FMUL.FTZ R114, R132.reuse, R114 ;  /* 0x0000007284727220 */ /* 0x040fe20000410000 */
[C---:B------:R-:W-:Y:S01]  /*17690*/  FMUL.FTZ R115, R132.reuse, R115 ;  /* 0x0000007384737220 */ /* 0x040fe20000410000 */
[C---:B------:R-:W-:Y:S03]  /*176a0*/  FMUL.FTZ R116, R133.reuse, R116 ;  /* 0x0000007485747220 */ /* 0x040fe60000410000 */
[C---:B------:R-:W-:Y:S01]  /*176b0*/  FMUL.FTZ R117, R133.reuse, R117 ;  /* 0x0000007585757220 */ /* 0x040fe20000410000 */
[C---:B------:R-:W-:Y:S01]  /*176c0*/  FMUL.FTZ R118, R132.reuse, R118 ;  /* 0x0000007684767220 */ /* 0x040fe20000410000 */
[----:B------:R-:W-:Y:S01]  /*176d0*/  FMUL.FTZ R119, R132, R119 ;  /* 0x0000007784777220 */ /* 0x000fe20000410000 */
[C---:B------:R-:W-:Y:S04]  /*176e0*/  HMMA.16816.F32 R112, R176.reuse, R150, R112 ;  /* 0x00000096b070723c */ /* 0x040fe80000001870 */
[C---:B------:R-:W-:Y:S01]  /*176f0*/  FMUL.FTZ R120, R2.reuse, R120 ;  /* 0x0000007802787220 */ /* 0x040fe20000410000 */
[----:B------:R-:W-:Y:S01]  /*17700*/  FMUL.FTZ R121, R2, R121 ;  /* 0x0000007902797220 */ /* 0x000fe20000410000 */
[-C--:B-----5:R-:W-:Y:S05]  /*17710*/  HMMA.16816.F32 R116, R176, R144.reuse, R116 ;  /* 0x00000090b074723c */ /* 0x0a0fea0000001874 */
[C---:B------:R-:W-:Y:S01]  /*17720*/  FMUL.FTZ R122, R0.reuse, R122 ;  /* 0x0000007a007a7220 */ /* 0x040fe20000410000 */
[----:B------:R-:W-:Y:S01]  /*17730*/  FMUL.FTZ R123, R0, R123 ;  /* 0x0000007b007b7220 */ /* 0x000fe20000410000 */
[----:B------:R-:W-:Y:S01]  /*17740*/  MOV R162, R206 ;  /* 0x000000ce00a27202 */ /* 0x000fe20000000f00 */
[--C-:B--2---:R-:W-:Y:S01]  /*17750*/  FFMA.FTZ R3, R164, UR4, -R188.reuse ;  /* 0x00000004a4037c23 */ /* 0x104fe200080108bc */
[----:B------:R2:W5:Y:S02]  /*17760*/  MUFU.EX2 R206, R142 ;  /* 0x0000008e00ce7308 */ /* 0x0005640000000800 */
[----:B------:R-:W-:Y:S01]  /*17770*/  FFMA.FTZ R188, R140, UR4, -R188 ;  /* 0x000000048cbc7c23 */ /* 0x000fe200080108bc */
[C---:B------:R-:W-:Y:S01]  /*17780*/  FMUL.FTZ R124, R2.reuse, R124 ;  /* 0x0000007c027c7220 */ /* 0x040fe20000410000 */
[C---:B------:R-:W-:Y:S04]  /*17790*/  HMMA.16816.F32 R120, R180.reuse, R144, R120 ;  /* 0x00000090b478723c */ /* 0x040fe80000001878 */
[----:B------:R-:W-:Y:S01]  /*177a0*/  FMUL.FTZ R125, R2, R125 ;  /* 0x0000007d027d7220 */ /* 0x000fe20000410000 */
[C---:B------:R-:W-:Y:S01]  /*177b0*/  FMUL.FTZ R126, R0.reuse, R126 ;  /* 0x0000007e007e7220 */ /* 0x040fe20000410000 */
[----:B------:R-:W-:Y:S01]  /*177c0*/  FMUL.FTZ R127, R0, R127 ;  /* 0x0000007f007f7220 */ /* 0x000fe20000410000 */
[----:B------:R-:W-:Y:S01]  /*177d0*/  IMAD.MOV.U32 R164, RZ, RZ, R139 ;  /* 0x000000ffffa47224 */ /* 0x000fe200078e008b */
[----:B------:R1:W-:Y:S03]  /*177e0*/  MUFU.EX2 R138, R188 ;  /* 0x000000bc008a7308 */ /* 0x0003e60000000800 */
[C---:B------:R-:W-:Y:S01]  /*177f0*/  FMUL.FTZ R128, R133.reuse, R128 ;  /* 0x0000008085807220 */ /* 0x040fe20000410000 */
[C---:B------:R-:W-:Y:S01]  /*17800*/  FMUL.FTZ R129, R133.reuse, R129 ;  /* 0x0000008185817220 */ /* 0x040fe20000410000 */
[-C--:B------:R-:W-:Y:S01]  /*17810*/  HMMA.16816.F32 R124, R180, R146.reuse, R124 ;  /* 0x00000092b47c723c */ /* 0x080fe2000000187c */
[----:B------:R-:W5:Y:S04]  /*17820*/  LDSM.16.MT88.4 R180, [R221+0xa800] ;  /* 0x00a80000ddb4783b */ /* 0x000f680000004200 */
[----:B------:R-:W5:Y:S01]  /*17830*/  MUFU.EX2 R139, R3 ;  /* 0x00000003008b7308 */ /* 0x000f620000000800 */
[C---:B------:R-:W-:Y:S01]  /*17840*/  FMUL.FTZ R130, R132.reuse, R130 ;  /* 0x0000008284827220 */ /* 0x040fe20000410000 */
[----:B------:R-:W-:Y:S01]  /*17850*/  FMUL.FTZ R131, R132, R131 ;  /* 0x0000008384837220 */ /* 0x000fe20000410000 */
[----:B---3--:R-:W-:Y:S03]  /*17860*/  F2FP.F16.F32.PACK_AB R140, R212, R213 ;  /* 0x000000d5d48c723e */ /* 0x008fe600000000ff */
[----:B----4-:R-:W-:Y:S02]  /*17870*/  F2FP.F16.F32.PACK_AB R141, R210, R211 ;  /* 0x000000d3d28d723e */ /* 0x010fe400000000ff */
[----:B--2---:R-:W-:Y:S01]  /*17880*/  F2FP.F16.F32.PACK_AB R142, R208, R209 ;  /* 0x000000d1d08e723e */ /* 0x004fe200000000ff */
[----:B------:R-:W-:Y:S01]  /*17890*/  HMMA.16816.F32 R128, R176, R146, R128 ;  /* 0x00000092b080723c */ /* 0x000fe20000001880 */
[----:B-1----:R-:W1:Y:S03]  /*178a0*/  LDSM.16.MT88.4 R188, [R217+0xb800] ;  /* 0x00b80000d9bc783b */ /* 0x002e660000004200 */
[----:B-----5:R-:W-:Y:S03]  /*178b0*/  F2FP.F16.F32.PACK_AB R143, R206, R207 ;  /* 0x000000cfce8f723e */ /* 0x020fe600000000ff */
[----:B------:R-:W-:Y:S04]  /*178c0*/  F2FP.F16.F32.PACK_AB R176, R204, R205 ;  /* 0x000000cdccb0723e */ /* 0x000fe800000000ff */
[-C--:B------:R-:W-:Y:S01]  /*178d0*/  HMMA.16816.F32 R148, R140, R156.reuse, R4 ;  /* 0x0000009c8c94723c */ /* 0x080fe20000001804 */
[----:B------:R-:W2:Y:S04]  /*178e0*/  LDSM.16.MT88.4 R4, [R221+0xb800] ;  /* 0x00b80000dd04783b */ /* 0x000ea80000004200 */
[----:B------:R-:W-:Y:S02]  /*178f0*/  F2FP.F16.F32.PACK_AB R178, R202, R203 ;  /* 0x000000cbcab2723e */ /* 0x000fe400000000ff */
[----:B------:R-:W-:Y:S04]  /*17900*/  F2FP.F16.F32.PACK_AB R177, R200, R201 ;  /* 0x000000c9c8b1723e */ /* 0x000fe800000000ff */
[----:B------:R-:W-:Y:S07]  /*17910*/  F2FP.F16.F32.PACK_AB R179, R138, R139 ;  /* 0x0000008b8ab3723e */ /* 0x000fee00000000ff */
[C---:B------:R-:W-:Y:S01]  /*17920*/  HMMA.16816.F32 R144, R176.reuse, R156, R8 ;  /* 0x0000009cb090723c */ /* 0x040fe20000001808 */
[----:B------:R-:W3:Y:S04]  /*17930*/  LDL.LU R8, [R1+0xc] ;  /* 0x00000c0001087983 */ /* 0x000ee80000300800 */
[----:B------:R-:W4:Y:S01]  /*17940*/  LDL.LU R3, [R1+0x8] ;  /* 0x0000080001037983 */ /* 0x000f220000300800 */
[-C--:B------:R-:W-:Y:S03]  /*17950*/  HMMA.16816.F32 R152, R176, R158.reuse, R12 ;  /* 0x0000009eb098723c */ /* 0x080fe6000000180c */
[----:B------:R-:W5:Y:S02]  /*17960*/  LDL.LU R13, [R1+0x4] ;  /* 0x00000400010d7983 */ /* 0x000f640000300800 */
[----:B------:R-:W-:Y:S01]  /*17970*/  MOV R11, R164 ;  /* 0x000000a4000b7202 */ /* 0x000fe20000000f00 */
[C---:B------:R-:W-:Y:S01]  /*17980*/  HMMA.16816.F32 R156, R140.reuse, R158, R16 ;  /* 0x0000009e8c9c723c */ /* 0x040fe20000001810 */
[----:B------:R-:W5:Y:S04]  /*17990*/  LDL.LU R12, [R1] ;  /* 0x00000000010c7983 */ /* 0x000f680000300800 */
[----:B------:R-:W-:Y:S01]  /*179a0*/  MOV R10, R163 ;  /* 0x000000a3000a7202 */ /* 0x000fe20000000f00 */
[----:B------:R-:W-:Y:S01]  /*179b0*/  IMAD.MOV.U32 R15, RZ, RZ, R160 ;  /* 0x000000ffff0f7224 */ /* 0x000fe200078e00a0 */
[----:B------:R-:W-:Y:S04]  /*179c0*/  MOV R9, R162 ;  /* 0x000000a200097202 */ /* 0x000fe80000000f00 */
        /* <DEDUP_REMOVED lines=27> */
[-C--:B------:R-:W-:Y:S06]  /*17b80*/  HMMA.16816.F32 R124, R176, R6.reuse, R124 ;  /* 0x00000006b07c723c */ /* 0x080fec000000187c */
[----:B------:R-:W-:Y:S05]  /*17b90*/  HMMA.16816.F32 R128, R140, R6, R128 ;  /* 0x000000068c80723c */ /* 0x000fea0000001880 */
[----:B---3--:R-:W-:Y:S06]  /*17ba0*/  FFMA.FTZ R8, R133, R8, R14 ;  /* 0x0000000885087223 */ /* 0x008fec000001000e */
[----:B------:R-:W-:Y:S01]  /*17bb0*/  FADD.FTZ R8, R15, R8 ;  /* 0x000000080f087221 */ /* 0x000fe20000010000 */
[----:B----4-:R-:W-:Y:S01]  /*17bc0*/  FFMA.FTZ R3, R132, R3, R252 ;  /* 0x0000000384037223 */ /* 0x010fe200000100fc */
[----:B------:R-:W-:Y:S02]  /*17bd0*/  MOV R132, R135 ;  /* 0x0000008700847202 */ /* 0x000fe40000000f00 */
[----:B------:R-:W-:Y:S01]  /*17be0*/  FADD.FTZ R10, R10, R8 ;  /* 0x000000080a0a7221 */ /* 0x000fe20000010000 */
[----:B------:R-:W-:Y:S01]  /*17bf0*/  FADD.FTZ R3, R9, R3 ;  /* 0x0000000309037221 */ /* 0x000fe20000010000 */
[----:B-----5:R-:W-:Y:S01]  /*17c00*/  FFMA.FTZ R2, R2, R13, R247 ;  /* 0x0000000d02027223 */ /* 0x020fe200000100f7 */
[----:B------:R-:W-:Y:S02]  /*17c10*/  FFMA.FTZ R0, R0, R12, R214 ;  /* 0x0000000c00007223 */ /* 0x000fe400000100d6 */
[----:B------:R-:W-:Y:S01]  /*17c20*/  FADD.FTZ R9, R250, R3 ;  /* 0x00000003fa097221 */ /* 0x000fe20000010000 */
[----:B------:R-:W-:Y:S01]  /*17c30*/  FADD.FTZ R2, R246, R2 ;  /* 0x00000002f6027221 */ /* 0x000fe20000010000 */
[----:B------:R-:W-:Y:S03]  /*17c40*/  FADD.FTZ R0, R215, R0 ;  /* 0x00000000d7007221 */ /* 0x000fe60000010000 */
[----:B------:R-:W-:Y:S01]  /*17c50*/  FADD.FTZ R8, R248, R2 ;  /* 0x00000002f8087221 */ /* 0x000fe20000010000 */
[----:B------:R-:W-:Y:S01]  /*17c60*/  FADD.FTZ R2, R251, R9 ;  /* 0x00000009fb027221 */ /* 0x000fe20000010000 */
        /* <DEDUP_REMOVED lines=28> */
.L_x_1504:
        /* <DEDUP_REMOVED lines=98> */
[----:B------:R-:W-:Y:S01]  /*18450*/  MOV R68, 0x40 ;  /* 0x0000004000447802 */ /* 0x000fe20000000f00 */
[C---:B------:R-:W-:Y:S01]  /*18460*/  FMUL.FTZ R151, R3.reuse, R151 ;  /* 0x0000009703977220 */ /* 0x040fe20000410000 */
[----:B------:R-:W-:Y:S01]  /*18470*/  LEA R20, R20, UR4, 0x1 ;  /* 0x0000000414147c11 */ /* 0x000fe2000f8e08ff */
[C---:B------:R-:W-:Y:S01]  /*18480*/  FMUL.FTZ R158, R3.reuse, R158 ;  /* 0x0000009e039e7220 */ /* 0x040fe20000410000 */
        /* <DEDUP_REMOVED lines=16> */
.L_x_1508:
        /* <DEDUP_REMOVED lines=24> */
.L_x_1509:
        /* <DEDUP_REMOVED lines=123> */
[----:B------:R-:W-:Y:S02]  /*18ec0*/  F2FP.F16.F32.PACK_AB R15, R51, R50 ;  /* 0x00000032330f723e */ /* 0x000fe400000000ff */
[----:B-1----:R-:W-:-:S02]  /*18ed0*/  IADD3 R0, R20, R84, RZ ;  /* 0x0000005414007210 */ /* 0x002fc40007ffe0ff */
[-C--:B------:R-:W-:Y:S02]  /*18ee0*/  IADD3 R4, R68, R19.reuse, RZ ;  /* 0x0000001344047210 */ /* 0x080fe40007ffe0ff */
[----:B--2---:R-:W-:Y:S01]  /*18ef0*/  IADD3 R13, R84, R19, RZ ;  /* 0x00000013540d7210 */ /* 0x004fe20007ffe0ff */
[----:B------:R-:W-:Y:S01]  /*18f00*/  STS [R0], R10 ;  /* 0x0000000a00007388 */ /* 0x000fe20000000800 */
[----:B------:R-:W-:Y:S01]  /*18f10*/  F2FP.F16.F32.PACK_AB R24, R43, R24 ;  /* 0x000000182b18723e */ /* 0x000fe200000000ff */
[----:B----4-:R-:W-:Y:S02]  /*18f20*/  IMAD.IADD R3, R20, 0x1, R68 ;  /* 0x0000000114037824 */ /* 0x010fe400078e0244 */
[----:B------:R-:W-:Y:S01]  /*18f30*/  STS [R0+0x400], R9 ;  /* 0x0004000900007388 */ /* 0x000fe20000000800 */
[----:B------:R-:W-:Y:S02]  /*18f40*/  F2FP.F16.F32.PACK_AB R30, R30, R25 ;  /* 0x000000191e1e723e */ /* 0x000fe400000000ff */
[----:B------:R-:W-:Y:S01]  /*18f50*/  F2FP.F16.F32.PACK_AB R29, R47, R29 ;  /* 0x0000001d2f1d723e */ /* 0x000fe200000000ff */
[----:B------:R1:W-:Y:S01]  /*18f60*/  STS [R13], R7 ;  /* 0x000000070d007388 */ /* 0x0003e20000000800 */
[----:B------:R-:W-:Y:S01]  /*18f70*/  F2FP.F16.F32.PACK_AB R28, R35, R139 ;  /* 0x0000008b231c723e */ /* 0x000fe200000000ff */
[----:B-----5:R-:W-:Y:S01]  /*18f80*/  @P6 MUFU.LG2 R12, R133 ;  /* 0x00000085000c6308 */ /* 0x020fe20000000c00 */
[----:B------:R-:W-:Y:S01]  /*18f90*/  F2FP.F16.F32.PACK_AB R27, R27, R26 ;  /* 0x0000001a1b1b723e */ /* 0x000fe200000000ff */
[----:B------:R2:W-:Y:S01]  /*18fa0*/  STS [R13+0x400], R6 ;  /* 0x000400060d007388 */ /* 0x0005e20000000800 */
[----:B------:R-:W-:Y:S01]  /*18fb0*/  IADD3 R2, R0, R68, RZ ;  /* 0x0000004400027210 */ /* 0x000fe20007ffe0ff */
[----:B---3--:R-:W3:Y:S01]  /*18fc0*/  @P0 LDC R11, c[0x0][0x2e8] ;  /* 0x0000ba00ff0b0b82 */ /* 0x008ee20000000800 */
        /* <DEDUP_REMOVED lines=13> */
[----:B------:R5:W-:Y:S01]  /*190a0*/  STS [R3], R21 ;  /* 0x0000001503007388 */ /* 0x000be20000000800 */
[----:B------:R-:W-:Y:S01]  /*190b0*/  F2FP.F16.F32.PACK_AB R47, R173, R176 ;  /* 0x000000b0ad2f723e */ /* 0x000fe200000000ff */
[----:B-1----:R-:W1:Y:S01]  /*190c0*/  @P0 MUFU.LG2 R7, R132 ;  /* 0x0000008400070308 */ /* 0x002e620000000c00 */
[----:B------:R-:W-:Y:S01]  /*190d0*/  F2FP.F16.F32.PACK_AB R46, R83, R82 ;  /* 0x00000052532e723e */ /* 0x000fe200000000ff */
[----:B------:R1:W-:Y:S01]  /*190e0*/  STS [R3+0x400], R18 ;  /* 0x0004001203007388 */ /* 0x0003e20000000800 */
[----:B--2---:R-:W2:Y:S01]  /*190f0*/  @!P1 LDC R6, c[0x0][0x2c4] ;  /* 0x0000b100ff069b82 */ /* 0x004ea20000000800 */
[----:B------:R-:W-:Y:S02]  /*19100*/  F2FP.F16.F32.PACK_AB R49, R49, R72 ;  /* 0x000000483131723e */ /* 0x000fe400000000ff */
[----:B------:R-:W-:Y:S01]  /*19110*/  STS [R4], R16 ;  /* 0x0000001004007388 */ /* 0x000fe20000000800 */
[----:B------:R-:W-:-:S02]  /*19120*/  F2FP.F16.F32.PACK_AB R48, R75, R48 ;  /* 0x000000304b30723e */ /* 0x000fc400000000ff */
[----:B------:R-:W-:Y:S01]  /*19130*/  F2FP.F16.F32.PACK_AB R45, R45, R76 ;  /* 0x0000004c2d2d723e */ /* 0x000fe200000000ff */
[----:B------:R-:W-:Y:S01]  /*19140*/  STS [R4+0x400], R15 ;  /* 0x0004000f04007388 */ /* 0x000fe20000000800 */
[----:B------:R-:W-:Y:S01]  /*19150*/  F2FP.F16.F32.PACK_AB R44, R79, R44 ;  /* 0x0000002c4f2c723e */ /* 0x000fe200000000ff */
[----:B----4-:R-:W4:Y:S01]  /*19160*/  @P1 LDC.64 R8, c[0x0][0x2c0] ;  /* 0x0000b000ff081b82 */ /* 0x010f220000000a00 */
[----:B------:R-:W-:Y:S01]  /*19170*/  F2FP.F16.F32.PACK_AB R43, R177, R178 ;  /* 0x000000b2b12b723e */ /* 0x000fe200000000ff */
[----:B------:R-:W-:Y:S01]  /*19180*/  STS [R3+0x2000], R17 ;  /* 0x0020001103007388 */ /* 0x000fe20000000800 */
[----:B------:R-:W-:Y:S02]  /*19190*/  F2FP.F16.F32.PACK_AB R42, R87, R86 ;  /* 0x00000056572a723e */ /* 0x000fe400000000ff */
        /* <DEDUP_REMOVED lines=9> */
[----:B--2---:R-:W2:Y:S01]  /*19230*/  @P3 LDC R6, c[0x0][0x2e4] ;  /* 0x0000b900ff063b82 */ /* 0x004ea20000000800 */
        /* <DEDUP_REMOVED lines=24> */
[----:B------:R-:W-:Y:S01]  /*193c0*/  SHF.R.S32.HI R10, RZ, 0x3, R179 ;  /* 0x00000003ff0a7819 */ /* 0x000fe200000114b3 */
[----:B------:R-:W-:Y:S01]  /*193d0*/  STS [R20+0x4000], R51 ;  /* 0x0040003314007388 */ /* 0x000fe20000000800 */
[----:B-----5:R-:W-:Y:S02]  /*193e0*/  MOV R21, 0x7f800000 ;  /* 0x7f80000000157802 */ /* 0x020fe40000000f00 */
[----:B-1----:R-:W-:Y:S01]  /*193f0*/  MOV R18, 0x7f800000 ;  /* 0x7f80000000127802 */ /* 0x002fe20000000f00 */
[----:B------:R-:W-:Y:S01]  /*19400*/  STS [R20+0x4400], R50 ;  /* 0x0044003214007388 */ /* 0x000fe20000000800 */
[----:B---3--:R-:W-:-:S03]  /*19410*/  SHF.L.U32 R24, R180, 0x3, RZ ;  /* 0x00000003b4187819 */ /* 0x008fc600000006ff */
        /* <DEDUP_REMOVED lines=19> */
[----:B---3--:R-:W2:Y:S03]  /*19550*/  @!P1 LDC R0, c[0x0][0x270] ;  /* 0x00009c00ff009b82 */ /* 0x008ea60000000800 */
        /* <DEDUP_REMOVED lines=9> */
[----:B---3--:R-:W-:-:S03]  /*195f0*/  VIADD R3, R10, 0x10 ;  /* 0x000000100a037836 */ /* 0x008fc60000000000 */
[----:B------:R-:W-:Y:S02]  /*19600*/  STS [R2+0x6000], R59 ;  /* 0x0060003b02007388 */ /* 0x000fe40000000800 */
[----:B------:R-:W-:Y:S02]  /*19610*/  ISETP.GE.AND P3, PT, R3, UR14, PT ;  /* 0x0000000e03007c0c */ /* 0x000fe4000bf66270 */
[----:B------:R3:W-:Y:S01]  /*19620*/  STS [R2+0x6400], R58 ;  /* 0x0064003a02007388 */ /* 0x0007e20000000800 */
[----:B-----5:R-:W5:Y:S01]  /*19630*/  @P1 LDC R4, c[0x0][0x2c0] ;  /* 0x0000b000ff041b82 */ /* 0x020f620000000800 */
[----:B------:R-:W-:Y:S02]  /*19640*/  IADD3 R3, R10, 0x20, RZ ;  /* 0x000000200a037810 */ /* 0x000fe40007ffe0ff */
[----:B------:R-:W-:Y:S04]  /*19650*/  STS [R5+0x6000], R65 ;  /* 0x0060004105007388 */ /* 0x000fe80000000800 */
[----:B------:R1:W-:Y:S01]  /*19660*/  STS [R5+0x6400], R66 ;  /* 0x0064004205007388 */ /* 0x0003e20000000800 */
[----:B------:R-:W-:Y:S06]  /*19670*/  BAR.SYNC.DEFER_BLOCKING 0x0 ;  /* 0x0000000000007b1d */ /* 0x000fec0000010000 */
[----:B------:R-:W1:Y:S01]  /*19680*/  S2R R14, SR_CTAID.Y ;  /* 0x00000000000e7919 */ /* 0x000e620000002600 */
[----:B------:R-:W5:Y:S01]  /*19690*/  S2R R23, SR_CTAID.Z ;  /* 0x0000000000177919 */ /* 0x000f620000002700 */
[----:B---3--:R-:W-:Y:S01]  /*196a0*/  @P1 MOV R2, 0x1 ;  /* 0x0000000100021802 */ /* 0x008fe20000000f00 */
[----:B--2---:R-:W-:-:S02]  /*196b0*/  @!P1 IMAD R2, R6, R0, RZ ;  /* 0x0000000006029224 */ /* 0x004fc400078e02ff */
[----:B----4-:R-:W-:Y:S01]  /*196c0*/  @P1 IMAD R0, R9, R8, RZ ;  /* 0x0000000809001224 */ /* 0x010fe200078e02ff */
[----:B------:R-:W-:Y:S01]  /*196d0*/  @!P1 MOV R0, R6 ;  /* 0x0000000600009202 */ /* 0x000fe20000000f00 */
[----:B------:R-:W2:Y:S01]  /*196e0*/  @P6 LDC R9, c[0x0][0x2e8] ;  /* 0x0000ba00ff096b82 */ /* 0x000ea20000000800 */
[----:B------:R-:W3:Y:S01]  /*196f0*/  @P5 MUFU.LG2 R8, R138 ;  /* 0x0000008a00085308 */ /* 0x000ee20000000c00 */
[----:B------:R-:W-:Y:S02]  /*19700*/  @!P1 IMAD.MOV.U32 R4, RZ, RZ, 0x1 ;  /* 0x00000001ff049424 */ /* 0x000fe400078e00ff */
[----:B------:R-:W-:Y:S01]  /*19710*/  @P0 FMUL.FTZ R6, R7, 0.69314718246459960938 ;  /* 0x3f31721807060820 */ /* 0x000fe20000410000 */
[----:B------:R4:W4:Y:S03]  /*19720*/  LDS.128 R28, [R231+0x3800] ;  /* 0x00380000e71c7984 */ /* 0x0009260000000c00 */
[----:B------:R-:W-:Y:S01]  /*19730*/  @P0 FFMA.FTZ R21, R135, R11, R6 ;  /* 0x0000000b87150223 */ /* 0x000fe20000010006 */
[----:B---3--:R-:W-:Y:S01]  /*19740*/  @P5 FMUL.FTZ R6, R8, 0.69314718246459960938 ;  /* 0x3f31721808065820 */ /* 0x008fe20000410000 */
[----:B-1----:R-:W-:Y:S01]  /*19750*/  IMAD R5, R14, R2, RZ ;  /* 0x000000020e057224 */ /* 0x002fe200078e02ff */
[----:B------:R-:W-:-:S02]  /*19760*/  IADD3 R2, R10, 0x30, RZ ;  /* 0x000000300a027810 */ /* 0x000fc40007ffe0ff */
[----:B------:R-:W-:Y:S02]  /*19770*/  @P5 FFMA.FTZ R19, R137, R13, R6 ;  /* 0x0000000d89135223 */ /* 0x000fe40000010006 */
[----:B------:R-:W-:Y:S02]  /*19780*/  SEL R5, R5, RZ, !P2 ;  /* 0x000000ff05057207 */ /* 0x000fe40005000000 */
[----:B------:R-:W-:Y:S01]  /*19790*/  ISETP.GE.AND P2, PT, R3, UR14, PT ;  /* 0x0000000e03007c0c */ /* 0x000fe2000bf46270 */
[----:B-----5:R-:W-:Y:S01]  /*197a0*/  IMAD R3, R4, UR4, RZ ;  /* 0x0000000404037c24 */ /* 0x020fe2000f8e02ff */
[----:B------:R-:W-:Y:S01]  /*197b0*/  ISETP.GE.AND P1, PT, R2, UR14, PT ;  /* 0x0000000e02007c0c */ /* 0x000fe2000bf26270 */
[----:B------:R-:W-:Y:S02]  /*197c0*/  IMAD R0, R23, R0, R5 ;  /* 0x0000000017007224 */ /* 0x000fe400078e0205 */
[----:B------:R-:W-:Y:S01]  /*197d0*/  @P6 FMUL.FTZ R5, R12, 0.69314718246459960938 ;  /* 0x3f3172180c056820 */ /* 0x000fe20000410000 */
[----:B------:R-:W-:-:S02]  /*197e0*/  IADD3 R2, R10, 0x40, RZ ;  /* 0x000000400a027810 */ /* 0x000fc40007ffe0ff */
[----:B------:R-:W-:Y:S01]  /*197f0*/  SHF.L.U32 R3, R3, 0x7, RZ ;  /* 0x0000000703037819 */ /* 0x000fe200000006ff */
[----:B--2---:R-:W-:Y:S01]  /*19800*/  @P6 FFMA.FTZ R18, R134, R9, R5 ;  /* 0x0000000986126223 */ /* 0x004fe20000010005 */
        /* <DEDUP_REMOVED lines=59> */
.L_x_1511:
[----:B------:R-:W-:Y:S05]  /*19bc0*/  BSYNC B0 ;  /* 0x0000000000007941 */ /* 0x000fea0003800000 */
.L_x_1510:
        /* <DEDUP_REMOVED lines=35> */
.L_x_1513:
[----:B------:R-:W-:Y:S05]  /*19e00*/  BSYNC B0 ;  /* 0x0000000000007941 */ /* 0x000fea0003800000 */
.L_x_1512:
[----:B---3--:R3:W1:Y:S01]  /*19e10*/  LDS.128 R20, [R231+0x800] ;  /* 0x00080000e7147984 */ /* 0x0086620000000c00 */
[----:B------:R-:W-:Y:S01]  /*19e20*/  BSSY B0, `(.L_x_1514) ;  /* 0x0000016000007945 */ /* 0x000fe20003800000 */
[----:B------:R-:W-:Y:S02]  /*19e30*/  ISETP.GE.AND P4, PT, R14, UR14, PT ;  /* 0x0000000e0e007c0c */ /* 0x000fe4000bf86270 */
[----:B--2---:R3:W2:Y:S01]  /*19e40*/  LDS.128 R16, [R231+0x4800] ;  /* 0x00480000e7107984 */ /* 0x0046a20000000c00 */
        /* <DEDUP_REMOVED lines=18> */
[----:B--2---:R1:W-:Y:S02]  /*19f70*/  @!P3 STG.E.128 desc[UR26][R2.64+0x80], R16 ;  /* 0x000080100200b986 */ /* 0x0043e4000c101d1a */
.L_x_1515:
[----:B------:R-:W-:Y:S05]  /*19f80*/  BSYNC B0 ;  /* 0x0000000000007941 */ /* 0x000fea0003800000 */
.L_x_1514:
[----:B-1----:R1:W1:Y:S01]  /*19f90*/  LDS.128 R20, [R231+0x1000] ;  /* 0x00100000e7147984 */ /* 0x0022620000000c00 */
[----:B------:R-:W-:Y:S01]  /*19fa0*/  BSSY B0, `(.L_x_1516) ;  /* 0x0000015000007945 */ /* 0x000fe20003800000 */
[----:B------:R-:W-:Y:S02]  /*19fb0*/  ISETP.GE.AND P3, PT, R10, UR14, PT ;  /* 0x0000000e0a007c0c */ /* 0x000fe4000bf66270 */
[----:B--2---:R2:W1:Y:S01]  /*19fc0*/  LDS.128 R16, [R231+0x5000] ;  /* 0x00500000e7107984 */ /* 0x0044620000000c00 */
        /* <DEDUP_REMOVED lines=18> */
.L_x_1517:
[----:B------:R-:W-:Y:S05]  /*1a0f0*/  BSYNC B0 ;  /* 0x0000000000007941 */ /* 0x000fea0003800000 */
.L_x_1516:
        /* <DEDUP_REMOVED lines=21> */
.L_x_1519:
[----:B------:R-:W-:Y:S05]  /*1a250*/  BSYNC B0 ;  /* 0x0000000000007941 */ /* 0x000fea0003800000 */
.L_x_1518:
        /* <DEDUP_REMOVED lines=21> */
.L_x_1521:
[----:B------:R-:W-:Y:S05]  /*1a3b0*/  BSYNC B0 ;  /* 0x0000000000007941 */ /* 0x000fea0003800000 */
.L_x_1520:
        /* <DEDUP_REMOVED lines=21> */
.L_x_1523:
[----:B------:R-:W-:Y:S05]  /*1a510*/  BSYNC B0 ;  /* 0x0000000000007941 */ /* 0x000fea0003800000 */
.L_x_1522:
        /* <DEDUP_REMOVED lines=21> */
.L_x_1525:
[----:B------:R-:W-:Y:S05]  /*1a670*/  BSYNC B0 ;  /* 0x0000000000007941 */ /* 0x000fea0003800000 */
.L_x_1524:
        /* <DEDUP_REMOVED lines=19> */
[----:B-1----:R-:W-:Y:S01]  /*1a7b0*/  STG.E.128 desc[UR26][R2.64+0x80], R16 ;  /* 0x0000801002007986 */ /* 0x002fe2000c101d1a */
[----:B------:R-:W-:Y:S05]  /*1a7c0*/  EXIT ;  /* 0x000000000000794d */ /* 0x000fea0003800000 */
.L_x_1526:
        /* <DEDUP_REMOVED lines=11> */
.L_x_2935:


//--------------------- .text._ZN5flash16flash_fwd_kernelI23Flash_fwd_kernel_traitsILi128ELi128ELi32ELi4ELb0ELb0EN7cutlass6half_tE19Flash_kernel_traitsILi128ELi128ELi32ELi4ES3_EELb1ELb0ELb0ELb0ELb0ELb1ELb0ELb0EEEvNS_16Flash_fwd_paramsE --------------------------
	.section	.text._ZN5flash16flash_fwd_kernelI23Flash_fwd_kernel_traitsILi128ELi128ELi32ELi4ELb0ELb0EN7cutlass6half_tE19Flash_kernel_traitsILi128ELi128ELi32ELi4ES3_EELb1ELb0ELb0ELb0ELb0ELb1ELb0ELb0EEEvNS_16Flash_fwd_paramsE,"ax",@progbits
	.align	128
        .global         _ZN5flash16flash_fwd_kernelI23Flash_fwd_kernel_traitsILi128ELi128ELi32ELi4ELb0ELb0EN7cutlass6half_tE19Flash_kernel_traitsILi128ELi128ELi32ELi4ES3_EELb1ELb0ELb0ELb0ELb0ELb1ELb0ELb0EEEvNS_16Flash_fwd_paramsE
        .type           _ZN5flash16flash_fwd_kernelI23Flash_fwd_kernel_traitsILi128ELi128ELi32ELi4ELb0ELb0EN7cutlass6half_tE19Flash_kernel_traitsILi128ELi128ELi32ELi4ES3_EELb1ELb0ELb0ELb0ELb0ELb1ELb0ELb0EEEvNS_16Flash_fwd_paramsE,@function
        .size           _ZN5flash16flash_fwd_kernelI23Flash_fwd_kernel_traitsILi128ELi128ELi32ELi4ELb0ELb0EN7cutlass6half_tE19Flash_kernel_traitsILi128ELi128ELi32ELi4ES3_EELb1ELb0ELb0ELb0ELb0ELb1ELb0ELb0EEEvNS_16Flash_fwd_paramsE,(.L_x_2936 - _ZN5flash16flash_fwd_kernelI23Flash_fwd_kernel_traitsILi128ELi128ELi32ELi4ELb0ELb0EN7cutlass6half_tE19Flash_kernel_traitsILi128ELi128ELi32ELi4ES3_EELb1ELb0ELb0ELb0ELb0ELb1ELb0ELb0EEEvNS_16Flash_fwd_paramsE)
        .other          _ZN5flash16flash_fwd_kernelI23Flash_fwd_kernel_traitsILi128ELi128ELi32ELi4ELb0ELb0EN7cutlass6half_tE19Flash_kernel_traitsILi128ELi128ELi32ELi4ES3_EELb1ELb0ELb0ELb0ELb0ELb1ELb0ELb0EEEvNS_16Flash_fwd_paramsE,@"STO_CUDA_ENTRY STV_DEFAULT"
_ZN5flash16flash_fwd_kernelI23Flash_fwd_kernel_traitsILi128ELi128ELi32ELi4ELb0ELb0EN7cutlass6half_tE19Flash_kernel_traitsILi128ELi128ELi32ELi4ES3_EELb1ELb0ELb0ELb0ELb0ELb1ELb0ELb0EEEvNS_16Flash_fwd_paramsE:
.text._ZN5flash16flash_fwd_kernelI23Flash_fwd_kernel_traitsILi128ELi128ELi32ELi4ELb0ELb0EN7cutlass6half_tE19Flash_kernel_traitsILi128ELi128ELi32ELi4ES3_EELb1ELb0ELb0ELb0ELb0ELb1ELb0ELb0EEEvNS_16Flash_fwd_paramsE:
[----:B------:R-:W1:Y:S08]  /*0000*/  LDC R1, c[0x0][0x28] ;  /* 0x00000a00ff017b82 */ /* 0x000e700000000800 */
[----:B------:R-:W2:Y:S01]  /*0010*/  LDC R6, c[0x0][0x3a8] ;  /* 0x0000ea00ff067b82 */ /* 0x000ea20000000800 */
[----:B------:R-:W-:Y:S01]  /*0020*/  ULDC.U8 UR4, c[0x0][0x3b4] ;  /* 0x0000ed0000047ab9 */ /* 0x000fe20000000000 */
[----:B------:R-:W-:Y:S01]  /*0030*/  ULDC.64 UR34, c[0x0][0x3a0] ;  /* 0x0000e80000227ab9 */ /* 0x000fe20000000a00 */
[----:B------:R-:W-:Y:S01]  /*0040*/  ISETP.NE.AND P2, PT, RZ, UR4, PT ;  /* 0x00000004ff007c0c */ /* 0x000fe2000bf45270 */
[----:B------:R-:W-:Y:S01]  /*0050*/  IMAD.U32 R2, RZ, RZ, UR34 ;  /* 0x00000022ff027e24 */ /* 0x000fe2000f8e00ff */
[----:B------:R-:W-:Y:S01]  /*0060*/  ULDC.64 UR32, c[0x0][0x208] ;  /* 0x0000820000207ab9 */ /* 0x000fe20000000a00 */
[----:B------:R-:W-:-:S02]  /*0070*/  IMAD.U32 R3, RZ, RZ, UR35 ;  /* 0x00000023ff037e24 */ /* 0x000fc4000f8e00ff */
[----:B------:R-:W3:Y:S01]  /*0080*/  LDC R7, c[0x0][0x3ac] ;  /* 0x0000eb00ff077b82 */ /* 0x000ee20000000800 */
[----:B------:R-:W4:Y:S01]  /*0090*/  S2R R91, SR_TID.X ;  /* 0x00000000005b7919 */ /* 0x000f220000002100 */
[----:B------:R-:W-:Y:S01]  /*00a0*/  ULDC.64 UR6, c[0x0][0x2f0] ;  /* 0x0000bc0000067ab9 */ /* 0x000fe20000000a00 */
[----:B------:R-:W-:Y:S01]  /*00b0*/  ULDC.64 UR10, c[0x0][0x2f0] ;  /* 0x0000bc00000a7ab9 */ /* 0x000fe20000000a00 */
[----:B-1----:R-:W-:-:S04]  /*00c0*/  VIADD R1, R1, 0xffffffe0 ;  /* 0xffffffe001017836 */ /* 0x002fc80000000000 */
[----:B------:R2:W5:Y:S01]  /*00d0*/  @P2 LDG.E.64 R4, desc[UR32][R2.64] ;  /* 0x0000002002042981 */ /* 0x000562000c1e1b00 */
[----:B------:R-:W-:Y:S08]  /*00e0*/  S2UR UR28, SR_CTAID.X ;  /* 0x00000000001c79c3 */ /* 0x000ff00000002500 */
[----:B------:R-:W1:Y:S08]  /*00f0*/  S2UR UR14, SR_CTAID.Y ;  /* 0x00000000000e79c3 */ /* 0x000e700000002600 */
[----:B------:R-:W4:Y:S01]  /*0100*/  S2UR UR9, SR_CTAID.Z ;  /* 0x00000000000979c3 */ /* 0x000f220000002700 */
[----:B--2---:R-:W-:-:S07]  /*0110*/  @P2 IMAD.MOV.U32 R2, RZ, RZ, R6 ;  /* 0x000000ffff022224 */ /* 0x004fce00078e0006 */
[----:B------:R-:W2:Y:S01]  /*0120*/  @P2 LDC R0, c[0x0][0x3b0] ;  /* 0x0000ec00ff002b82 */ /* 0x000ea20000000800 */
[----:B---3--:R-:W-:-:S06]  /*0130*/  @P2 IMAD.MOV.U32 R3, RZ, RZ, R7 ;  /* 0x000000ffff032224 */ /* 0x008fcc00078e0007 */
[----:B------:R-:W2:Y:S01]  /*0140*/  @P2 LDG.E.64 R2, desc[UR32][R2.64] ;  /* 0x0000002002022981 */ /* 0x000ea2000c1e1b00 */
[----:B------:R-:W-:Y:S02]  /*0150*/  UISETP.NE.U32.AND UP2, UPT, UR6, URZ, UPT ;  /* 0x0000003f0600728c */ /* 0x000fe4000bf45070 */
[----:B-1----:R-:W-:Y:S02]  /*0160*/  UIMAD.WIDE UR10, UR14, 0x4, UR10 ;  /* 0x000000040e0a78a5 */ /* 0x002fe4000f8e020a */
[----:B------:R-:W-:Y:S01]  /*0170*/  UISETP.NE.AND.EX UP2, UPT, UR7, URZ, UPT, UP2 ;  /* 0x0000003f0700728c */ /* 0x000fe2000bf45320 */
[----:B------:R-:W-:Y:S01]  /*0180*/  ULDC.U8 UR6, c[0x0][0x3c2] ;  /* 0x0000f08000067ab9 */ /* 0x000fe20000000000 */
[----:B----4-:R-:W-:Y:S02]  /*0190*/  ULOP3.LUT UR4, UR9, UR28, UR14, 0xfe, !UPT ;  /* 0x0000001c09047292 */ /* 0x010fe4000f8efe0e */
[----:B------:R-:W-:Y:S02]  /*01a0*/  UISETP.NE.AND UP3, UPT, UR6, URZ, UPT ;  /* 0x0000003f0600728c */ /* 0x000fe4000bf65270 */
[----:B------:R-:W-:Y:S01]  /*01b0*/  PLOP3.LUT P0, PT, PT, PT, UP2, 0x80, 0x0 ;  /* 0x000000000000781c */ /* 0x000fe20003f0f028 */
[----:B------:R-:W-:Y:S01]  /*01c0*/  ULDC.64 UR6, c[0x0][0x2f8] ;  /* 0x0000be0000067ab9 */ /* 0x000fe20000000a00 */
[----:B------:R-:W-:Y:S01]  /*01d0*/  LOP3.LUT P1, RZ, R91, UR4, RZ, 0xfc, !PT ;  /* 0x000000045bff7c12 */ /* 0x000fe2000f82fcff */
[----:B------:R-:W-:-:S02]  /*01e0*/  ULDC.64 UR4, c[0x0][0x300] ;  /* 0x0000c00000047ab9 */ /* 0x000fc40000000a00 */
[----:B------:R-:W-:-:S04]  /*01f0*/  UISETP.NE.U32.AND UP1, UPT, UR4, URZ, UPT ;  /* 0x0000003f0400728c */ /* 0x000fc8000bf25070 */
[----:B------:R-:W-:-:S03]  /*0200*/  UISETP.NE.AND.EX UP1, UPT, UR5, URZ, UPT, UP1 ;  /* 0x0000003f0500728c */ /* 0x000fc6000bf25310 */
[----:B------:R-:W-:Y:S02]  /*0210*/  ULDC.64 UR4, c[0x0][0x2f8] ;  /* 0x0000be0000047ab9 */ /* 0x000fe40000000a00 */
[----:B------:R-:W-:Y:S01]  /*0220*/  UISETP.EQ.U32.AND UP0, UPT, UR4, URZ, UPT ;  /* 0x0000003f0400728c */ /* 0x000fe2000bf02070 */
[----:B------:R-:W1:Y:S03]  /*0230*/  @!P1 LDC.64 R8, c[0x0][0x3b8] ;  /* 0x0000ee00ff089b82 */ /* 0x000e660000000a00 */
[----:B------:R-:W-:Y:S02]  /*0240*/  UISETP.EQ.OR.EX UP0, UPT, UR5, URZ, !UP3, UP0 ;  /* 0x0000003f0500728c */ /* 0x000fe4000df02700 */
[----:B------:R-:W-:Y:S01]  /*0250*/  UIMAD.WIDE UR6, UR14, 0x4, UR6 ;  /* 0x000000040e0678a5 */ /* 0x000fe2000f8e0206 */
[----:B-----5:R-:W-:Y:S02]  /*0260*/  @P2 R2UR UR34, R4 ;  /* 0x00000000042222ca */ /* 0x020fe400000e0000 */
[----:B------:R-:W-:-:S11]  /*0270*/  @P2 R2UR UR35, R5 ;  /* 0x00000000052322ca */ /* 0x000fd600000e0000 */
[----:B------:R-:W-:Y:S02]  /*0280*/  IMAD.U32 R4, RZ, RZ, UR34 ;  /* 0x00000022ff047e24 */ /* 0x000fe4000f8e00ff */
[----:B------:R-:W-:-:S05]  /*0290*/  IMAD.U32 R5, RZ, RZ, UR35 ;  /* 0x00000023ff057e24 */ /* 0x000fca000f8e00ff */
[----:B-1----:R1:W-:Y:S01]  /*02a0*/  @!P1 STG.E.64 desc[UR32][R8.64], R4 ;  /* 0x0000000408009986 */ /* 0x0023e2000c101b20 */
[----:B--2---:R-:W-:Y:S01]  /*02b0*/  @P2 IADD3 R6, P3, R2, R0, RZ ;  /* 0x0000000002062210 */ /* 0x004fe20007f7e0ff */
[----:B------:R-:W-:-:S04]  /*02c0*/  IMAD.U32 R2, RZ, RZ, UR10 ;  /* 0x0000000aff027e24 */ /* 0x000fc8000f8e00ff */
[----:B------:R-:W-:Y:S01]  /*02d0*/  @P2 IMAD.X R7, RZ, RZ, R3, P3 ;  /* 0x000000ffff072224 */ /* 0x000fe200018e0603 */
[----:B------:R-:W-:Y:S01]  /*02e0*/  PLOP3.LUT P2, PT, PT, PT, UP1, 0x80, 0x0 ;  /* 0x000000000000781c */ /* 0x000fe20003f4f018 */
[----:B------:R-:W-:Y:S01]  /*02f0*/  IMAD.U32 R3, RZ, RZ, UR11 ;  /* 0x0000000bff037e24 */ /* 0x000fe2000f8e00ff */
[----:B------:R-:W-:Y:S02]  /*0300*/  @UP1 ULDC.64 UR10, c[0x0][0x300] ;  /* 0x0000c000000a1ab9 */ /* 0x000fe40000000a00 */
[----:B------:R-:W-:Y:S01]  /*0310*/  @UP1 UIMAD.WIDE UR10, UR14, 0x4, UR10 ;  /* 0x000000040e0a18a5 */ /* 0x000fe2000f8e020a */
[----:B-1----:R-:W-:Y:S02]  /*0320*/  @!P1 IMAD.MOV.U32 R4, RZ, RZ, R6 ;  /* 0x000000ffff049224 */ /* 0x002fe400078e0006 */
[----:B------:R-:W-:-:S05]  /*0330*/  @!P1 IMAD.MOV.U32 R5, RZ, RZ, R7 ;  /* 0x000000ffff059224 */ /* 0x000fca00078e0007 */
[----:B------:R1:W-:Y:S01]  /*0340*/  @!P1 STG.E.64 desc[UR32][R8.64+0x8], R4 ;  /* 0x0000080408009986 */ /* 0x0003e2000c101b20 */
[----:B------:R-:W-:-:S03]  /*0350*/  PLOP3.LUT P1, PT, PT, PT, UP0, 0x80, 0x0 ;  /* 0x000000000000781c */ /* 0x000fc60003f2f008 */
[----:B-1----:R-:W2:Y:S04]  /*0360*/  @P0 LDG.E R8, desc[UR32][R2.64] ;  /* 0x0000002002080981 */ /* 0x002ea8000c1e1900 */
[----:B------:R1:W3:Y:S02]  /*0370*/  @P0 LDG.E R4, desc[UR32][R2.64+0x4] ;  /* 0x0000042002040981 */ /* 0x0002e4000c1e1900 */
[----:B-1----:R-:W-:Y:S02]  /*0380*/  IMAD.U32 R2, RZ, RZ, UR10 ;  /* 0x0000000aff027e24 */ /* 0x002fe4000f8e00ff */
[----:B------:R-:W-:-:S05]  /*0390*/  IMAD.U32 R3, RZ, RZ, UR11 ;  /* 0x0000000bff037e24 */ /* 0x000fca000f8e00ff */
[----:B------:R1:W4:Y:S02]  /*03a0*/  @P2 LDG.E R0, desc[UR32][R2.64] ;  /* 0x0000002002002981 */ /* 0x000324000c1e1900 */
[----:B-1----:R-:W-:Y:S01]  /*03b0*/  IMAD.U32 R2, RZ, RZ, UR6 ;  /* 0x00000006ff027e24 */ /* 0x002fe2000f8e00ff */
[----:B------:R-:W-:Y:S01]  /*03c0*/  SHF.R.S32.HI R34, RZ, 0x1f, R91 ;  /* 0x0000001fff227819 */ /* 0x000fe2000001145b */
[----:B------:R-:W-:Y:S01]  /*03d0*/  IMAD.U32 R3, RZ, RZ, UR7 ;  /* 0x00000007ff037e24 */ /* 0x000fe2000f8e00ff */
[----:B------:R-:W-:Y:S01]  /*03e0*/  UMOV UR27, 0xffffffff ;  /* 0xffffffff001b7882 */ /* 0x000fe20000000000 */
[----:B------:R-:W-:-:S03]  /*03f0*/  ULDC UR6, c[0x0][0x270] ;  /* 0x00009c0000067ab9 */ /* 0x000fc60000000800 */
[----:B------:R-:W5:Y:S01]  /*0400*/  @!P1 LDG.E R5, desc[UR32][R2.64] ;  /* 0x0000002002059981 */ /* 0x000f62000c1e1900 */
[----:B------:R-:W-:Y:S01]  /*0410*/  LEA.HI R38, R34, R91, RZ, 0x5 ;  /* 0x0000005b22267211 */ /* 0x000fe200078f28ff */
[----:B------:R-:W-:Y:S01]  /*0420*/  UMOV UR15, URZ ;  /* 0x0000003f000f7c82 */ /* 0x000fe20008000000 */
[----:B------:R-:W-:Y:S01]  /*0430*/  UIMAD UR7, UR14, UR6, UR9 ;  /* 0x000000060e0772a4 */ /* 0x000fe2000f8e0209 */
[----:B------:R-:W-:Y:S01]  /*0440*/  UMOV UR8, 0xffffffff ;  /* 0xffffffff00087882 */ /* 0x000fe20000000000 */
[----:B--2---:R-:W-:Y:S02]  /*0450*/  @P0 R2UR UR27, R8 ;  /* 0x00000000081b02ca */ /* 0x004fe400000e0000 */
[----:B---3--:R-:W-:Y:S02]  /*0460*/  @P0 R2UR UR23, R4 ;  /* 0x00000000041702ca */ /* 0x008fe400000e0000 */
[----:B------:R-:W-:Y:S01]  /*0470*/  ISETP.NE.U32.AND P0, PT, RZ, UR4, PT ;  /* 0x00000004ff007c0c */ /* 0x000fe2000bf05070 */
[----:B------:R-:W-:-:S10]  /*0480*/  USHF.L.U32 UR4, UR7, 0x5, URZ ;  /* 0x0000000507047899 */ /* 0x000fd4000800063f */
[----:B------:R-:W-:-:S07]  /*0490*/  @UP2 UIADD3 UR23, UR23, -UR27, URZ ;  /* 0x8000001b17172290 */ /* 0x000fce000fffe03f */
[----:B------:R-:W-:Y:S01]  /*04a0*/  @!UP2 ULDC UR23, c[0x0][0x2c4] ;  /* 0x0000b1000017aab9 */ /* 0x000fe20000000800 */
[----:B----4-:R-:W-:Y:S02]  /*04b0*/  @P2 R2UR UR15, R0 ;  /* 0x00000000000f22ca */ /* 0x010fe400000e0000 */
[----:B------:R-:W-:Y:S02]  /*04c0*/  LOP3.LUT R0, R38, 0xffffffe0, RZ, 0xc0, !PT ;  /* 0xffffffe026007812 */ /* 0x000fe400078ec0ff */
[----:B------:R-:W-:Y:S01]  /*04d0*/  ISETP.NE.AND.EX P2, PT, RZ, UR5, PT, P0 ;  /* 0x00000005ff007c0c */ /* 0x000fe2000bf45300 */
[----:B------:R-:W-:Y:S02]  /*04e0*/  USHF.R.S32.HI UR5, URZ, 0x1f, UR4 ;  /* 0x0000001f3f057899 */ /* 0x000fe40008011404 */
[----:B------:R-:W-:Y:S01]  /*04f0*/  IMAD.IADD R0, R91, 0x1, -R0 ;  /* 0x000000015b007824 */ /* 0x000fe200078e0a00 */
[----:B-----5:R-:W-:-:S04]  /*0500*/  @!P1 R2UR UR8, R5 ;  /* 0x00000000050892ca */ /* 0x020fc800000e0000 */
[--C-:B------:R-:W-:Y:S02]  /*0510*/  IADD3 R248, P1, P0, R6, UR4, R0.reuse ;  /* 0x0000000406f87c10 */ /* 0x100fe4000f83e000 */
[----:B------:R-:W-:-:S04]  /*0520*/  SHF.R.S32.HI R0, RZ, 0x1f, R0 ;  /* 0x0000001fff007819 */ /* 0x000fc80000011400 */
[----:B------:R-:W-:Y:S01]  /*0530*/  IADD3.X R174, R7, UR5, R0, P1, P0 ;  /* 0x0000000507ae7c10 */ /* 0x000fe20008fe0400 */
[----:B------:R-:W-:Y:S06]  /*0540*/  @!P2 BRA `(.L_x_1527) ;  /* 0x00000000001ca947 */ /* 0x000fec0003800000 */
[----:B------:R-:W-:-:S13]  /*0550*/  PLOP3.LUT P0, PT, PT, PT, UP3, 0x80, 0x0 ;  /* 0x000000000000781c */ /* 0x000fda0003f0f038 */
[----:B------:R-:W2:Y:S04]  /*0560*/  @P0 LDG.E R0, desc[UR32][R2.64+0x4] ;  /* 0x0000042002000981 */ /* 0x000ea8000c1e1900 */
[----:B------:R-:W3:Y:S01]  /*0570*/  @!P0 LDG.E R2, desc[UR32][R2.64] ;  /* 0x0000002002028981 */ /* 0x000ee2000c1e1900 */
[----:B--2---:R-:W-:-:S13]  /*0580*/  @P0 R2UR UR10, R0 ;  /* 0x00000000000a02ca */ /* 0x004fda00000e0000 */
[----:B------:R-:W-:-:S07]  /*0590*/  @UP3 UIADD3 UR10, UR10, -UR8, URZ ;  /* 0x800000080a0a3290 */ /* 0x000fce000fffe03f */
[----:B---3--:R-:W-:Y:S01]  /*05a0*/  @!P0 R2UR UR10, R2 ;  /* 0x00000000020a82ca */ /* 0x008fe200000e0000 */
[----:B------:R-:W-:-:S14]  /*05b0*/  BRA `(.L_x_1528) ;  /* 0x0000000000047947 */ /* 0x000fdc0003800000 */
.L_x_1527:
[----:B------:R-:W-:-:S05]  /*05c0*/  ULDC UR10, c[0x0][0x2c8] ;  /* 0x0000b200000a7ab9 */ /* 0x000fca0000000800 */
.L_x_1528:
        /* <DEDUP_REMOVED lines=29> */
[----:B------:R-:W-:Y:S01]  /*07a0*/  UISETP.NE.AND UP0, UPT, UR27, -0x1, UPT ;  /* 0xffffffff1b00788c */ /* 0x000fe2000bf05270 */
[CC--:B------:R-:W-:Y:S01]  /*07b0*/  LEA.HI R7, R34.reuse, R91.reuse, RZ, 0x3 ;  /* 0x0000005b22077211 */ /* 0x0c0fe200078f18ff */
[----:B------:R-:W-:Y:S01]  /*07c0*/  UIADD3 UR23, -UR7, UR23, URZ ;  /* 0x0000001707177290 */ /* 0x000fe2000fffe13f */
[CC--:B------:R-:W-:Y:S02]  /*07d0*/  LEA.HI R17, R34.reuse, R91.reuse, RZ, 0x6 ;  /* 0x0000005b22117211 */ /* 0x0c0fe400078f30ff */
[----:B------:R-:W-:-:S03]  /*07e0*/  LEA.HI R34, R34, R91, RZ, 0x4 ;  /* 0x0000005b22227211 */ /* 0x000fc600078f20ff */
[----:B------:R-:W-:-:S03]  /*07f0*/  IMAD.SHL.U32 R17, R17, 0x8, RZ ;  /* 0x0000000811117824 */ /* 0x000fc600078e00ff */
[----:B------:R-:W-:Y:S01]  /*0800*/  @UP0 ULDC.64 UR6, c[0x0][0x240] ;  /* 0x0000900000060ab9 */ /* 0x000fe20000000a00 */
[----:B------:R-:W-:Y:S02]  /*0810*/  @!UP0 USHF.R.S32.HI UR10, URZ, 0x1f, UR14 ;  /* 0x0000001f3f0a8899 */ /* 0x000fe4000801140e */
[----:B------:R-:W-:-:S04]  /*0820*/  @UP0 UIMAD.WIDE.U32 UR12, UR27, UR6, URZ ;  /* 0x000000061b0c02a5 */ /* 0x000fc8000f8e003f */
[----:B------:R-:W-:Y:S02]  /*0830*/  @UP0 UIMAD UR4, UR27, UR7, UR13 ;  /* 0x000000071b0402a4 */ /* 0x000fe4000f8e020d */
[----:B------:R-:W-:Y:S01]  /*0840*/  ULEA.HI.SX32 UR13, UR39, 0xffffffff, 0x1b ;  /* 0xffffffff270d7891 */ /* 0x000fe2000f8fda3f */
        /* <DEDUP_REMOVED lines=12> */
[----:B------:R-:W-:Y:S02]  /*0910*/  UISETP.NE.AND UP0, UPT, UR8, -0x1, UPT ;  /* 0xffffffff0800788c */ /* 0x000fe4000bf05270 */
[----:B------:R-:W-:-:S04]  /*0920*/  UIMAD UR10, UR10, UR6, URZ ;  /* 0x000000060a0a72a4 */ /* 0x000fc8000f8e023f */
        /* <DEDUP_REMOVED lines=12> */
[----:B------:R-:W-:Y:S02]  /*09f0*/  SHF.R.S32.HI R2, RZ, 0x3, R7 ;  /* 0x00000003ff027819 */ /* 0x000fe40000011407 */
[----:B------:R-:W-:Y:S01]  /*0a00*/  LOP3.LUT R7, R7, 0xfffffff8, RZ, 0xc0, !PT ;  /* 0xfffffff807077812 */ /* 0x000fe200078ec0ff */
[----:B------:R-:W-:Y:S01]  /*0a10*/  IMAD.MOV R0, RZ, RZ, -R6 ;  /* 0x000000ffff007224 */ /* 0x000fe200078e0a06 */
[C---:B------:R-:W-:Y:S01]  /*0a20*/  ISETP.GE.AND P3, PT, R2.reuse, UR23, PT ;  /* 0x0000001702007c0c */ /* 0x040fe2000bf66270 */
[----:B------:R-:W-:Y:S02]  /*0a30*/  VIADD R33, R2, 0x10 ;  /* 0x0000001002217836 */ /* 0x000fe40000000000 */
[----:B------:R-:W-:Y:S02]  /*0a40*/  IMAD R0, R8, R0, R3 ;  /* 0x0000000008007224 */ /* 0x000fe400078e0203 */
[----:B------:R-:W-:Y:S01]  /*0a50*/  IMAD.IADD R37, R91, 0x1, -R7 ;  /* 0x000000015b257824 */ /* 0x000fe200078e0a07 */
[----:B------:R-:W-:Y:S01]  /*0a60*/  LOP3.LUT R7, R13, UR9, RZ, 0x3c, !PT ;  /* 0x000000090d077c12 */ /* 0x000fe2000f8e3cff */
[----:B------:R-:W-:Y:S01]  /*0a70*/  VIADD R4, R2, 0x20 ;  /* 0x0000002002047836 */ /* 0x000fe20000000000 */
[----:B------:R-:W-:Y:S01]  /*0a80*/  ISETP.GT.U32.AND P4, PT, R8, R0, PT ;  /* 0x000000000800720c */ /* 0x000fe20003f84070 */
[----:B------:R-:W-:Y:S01]  /*0a90*/  IMAD.SHL.U32 R20, R37, 0x8, RZ ;  /* 0x0000000825147824 */ /* 0x000fe200078e00ff */
[----:B------:R-:W-:Y:S01]  /*0aa0*/  ISETP.GE.AND P5, PT, R7, RZ, PT ;  /* 0x000000ff0700720c */ /* 0x000fe20003fa6270 */
[----:B------:R-:W-:Y:S01]  /*0ab0*/  VIADD R3, R2, 0x30 ;  /* 0x0000003002037836 */ /* 0x000fe20000000000 */
[----:B------:R-:W-:Y:S01]  /*0ac0*/  ISETP.GE.AND P1, PT, R4, UR23, PT ;  /* 0x0000001704007c0c */ /* 0x000fe2000bf26270 */
[----:B------:R-:W1:Y:S01]  /*0ad0*/  @!P3 LDC.64 R14, c[0x0][0x240] ;  /* 0x00009000ff0ebb82 */ /* 0x000e620000000a00 */
[----:B------:R-:W-:Y:S01]  /*0ae0*/  SHF.R.S32.HI R21, RZ, 0x1f, R20 ;  /* 0x0000001fff157819 */ /* 0x000fe20000011414 */
[----:B------:R-:W-:Y:S01]  /*0af0*/  IMAD.U32 R4, RZ, RZ, UR28 ;  /* 0x0000001cff047e24 */ /* 0x000fe2000f8e00ff */
[----:B------:R-:W-:Y:S01]  /*0b00*/  ISETP.GE.AND P0, PT, R3, UR23, PT ;  /* 0x0000001703007c0c */ /* 0x000fe2000bf06270 */
[----:B------:R-:W-:Y:S01]  /*0b10*/  VIADD R11, R2, 0x40 ;  /* 0x00000040020b7836 */ /* 0x000fe20000000000 */
[----:B------:R-:W-:-:S03]  /*0b20*/  SHF.R.S32.HI R3, RZ, 0x1f, R2 ;  /* 0x0000001fff037819 */ /* 0x000fc60000011402 */
[----:B------:R-:W-:Y:S01]  /*0b30*/  @!P4 IMAD.IADD R0, R0, 0x1, -R8 ;  /* 0x000000010000c824 */ /* 0x000fe200078e0a08 */
[----:B------:R-:W2:Y:S01]  /*0b40*/  @!P3 LDC.64 R18, c[0x0][0x210] ;  /* 0x00008400ff12bb82 */ /* 0x000ea20000000a00 */
[----:B------:R-:W-:Y:S01]  /*0b50*/  @!P4 VIADD R6, R6, 0x1 ;  /* 0x000000010606c836 */ /* 0x000fe20000000000 */
[----:B------:R-:W-:Y:S01]  /*0b60*/  ISETP.GE.AND P4, PT, R11, UR23, PT ;  /* 0x000000170b007c0c */ /* 0x000fe2000bf86270 */
[----:B------:R-:W3:Y:S01]  /*0b70*/  @!P1 S2R R27, SR_CgaCtaId ;  /* 0x00000000001b9919 */ /* 0x000ee20000008800 */
[----:B------:R-:W-:Y:S01]  /*0b80*/  ISETP.GE.U32.AND P6, PT, R0, R8, PT ;  /* 0x000000080000720c */ /* 0x000fe20003fc6070 */
[----:B------:R-:W-:Y:S01]  /*0b90*/  IMAD.U32 R0, RZ, RZ, UR6 ;  /* 0x00000006ff007e24 */ /* 0x000fe2000f8e00ff */
[----:B------:R-:W-:Y:S01]  /*0ba0*/  IADD3 R8, P2, R20, UR12, RZ ;  /* 0x0000000c14087c10 */ /* 0x000fe2000ff5e0ff */
[----:B------:R-:W-:Y:S01]  /*0bb0*/  IMAD.WIDE R4, R4, 0x80, R2 ;  /* 0x0000008004047825 */ /* 0x000fe200078e0202 */
[----:B------:R-:W4:Y:S01]  /*0bc0*/  @!P1 LDC.64 R24, c[0x0][0x240] ;  /* 0x00009000ff189b82 */ /* 0x000f220000000a00 */
[----:B------:R-:W-:Y:S01]  /*0bd0*/  UMOV UR6, 0x400 ;  /* 0x0000040000067882 */ /* 0x000fe20000000000 */
[----:B------:R-:W-:Y:S01]  /*0be0*/  IADD3.X R9, R21, UR4, RZ, P2, !PT ;  /* 0x0000000415097c10 */ /* 0x000fe200097fe4ff */
[----:B------:R-:W-:Y:S01]  /*0bf0*/  UIMAD UR12, UR13, -0x20, UR5 ;  /* 0xffffffe00d0c78a4 */ /* 0x000fe2000f8e0205 */
[----:B------:R-:W-:Y:S01]  /*0c00*/  ISETP.GE.AND P2, PT, R33, UR23, PT ;  /* 0x0000001721007c0c */ /* 0x000fe2000bf46270 */
[----:B------:R-:W-:Y:S01]  /*0c10*/  IMAD.WIDE.U32 R8, R0, UR9, R8 ;  /* 0x0000000900087c25 */ /* 0x000fe2000f8e0008 */
[----:B------:R-:W-:-:S02]  /*0c20*/  SHF.L.U32 R0, R2, 0x6, RZ ;  /* 0x0000000602007819 */ /* 0x000fc400000006ff */
[----:B------:R-:W5:Y:S01]  /*0c30*/  S2UR UR4, SR_CgaCtaId ;  /* 0x00000000000479c3 */ /* 0x000f620000008800 */
[----:B------:R-:W-:Y:S01]  /*0c40*/  @UP0 ULDC.64 UR8, c[0x0][0x248] ;  /* 0x0000920000080ab9 */ /* 0x000fe20000000a00 */
[----:B------:R-:W-:Y:S01]  /*0c50*/  @P6 VIADD R6, R6, 0x1 ;  /* 0x0000000106066836 */ /* 0x000fe20000000000 */
[----:B------:R-:W-:Y:S01]  /*0c60*/  LOP3.LUT R0, R0, 0x1c0, RZ, 0xc0, !PT ;  /* 0x000001c000007812 */ /* 0x000fe200078ec0ff */
[----:B------:R-:W-:Y:S01]  /*0c70*/  VIADD R7, R9, UR7 ;  /* 0x0000000709077c36 */ /* 0x000fe20008000000 */
[----:B------:R-:W-:Y:S01]  /*0c80*/  ISETP.NE.AND P6, PT, R13, RZ, PT ;  /* 0x000000ff0d00720c */ /* 0x000fe20003fc5270 */
[----:B------:R-:W-:Y:S01]  /*0c90*/  IMAD.MOV.U32 R26, RZ, RZ, R6 ;  /* 0x000000ffff1a7224 */ /* 0x000fe200078e0006 */
[----:B------:R-:W-:Y:S02]  /*0ca0*/  LOP3.LUT R12, R0, 0x38, R20, 0xf8, !PT ;  /* 0x00000038000c7812 */ /* 0x000fe400078ef814 */
[----:B------:R-:W3:Y:S01]  /*0cb0*/  @!P2 LDC.64 R22, c[0x0][0x240] ;  /* 0x00009000ff16ab82 */ /* 0x000ee20000000a00 */
[----:B------:R-:W4:Y:S01]  /*0cc0*/  @!P2 S2R R32, SR_CgaCtaId ;  /* 0x000000000020a919 */ /* 0x000f220000008800 */
[----:B------:R-:W-:Y:S01]  /*0cd0*/  SHF.R.U32.HI R10, RZ, 0x3, R0 ;  /* 0x00000003ff0a7819 */ /* 0x000fe20000011600 */
[----:B-1----:R-:W-:Y:S01]  /*0ce0*/  @!P3 IMAD R0, R5, R14, RZ ;  /* 0x0000000e0500b224 */ /* 0x002fe200078e02ff */
[----:B------:R-:W-:Y:S01]  /*0cf0*/  @UP0 UIMAD.WIDE.U32 UR18, UR16, UR8, URZ ;  /* 0x00000008101202a5 */ /* 0x000fe2000f8e003f */
[----:B------:R-:W-:Y:S01]  /*0d00*/  @!P3 IMAD.MOV.U32 R6, RZ, RZ, R8 ;  /* 0x000000ffff06b224 */ /* 0x000fe200078e0008 */
[----:B------:R-:W-:Y:S01]  /*0d10*/  LOP3.LUT R16, R12, R10, RZ, 0x3c, !PT ;  /* 0x0000000a0c107212 */ /* 0x000fe200078e3cff */
[----:B------:R-:W-:Y:S01]  /*0d20*/  @!P5 IMAD.MOV R26, RZ, RZ, -R26 ;  /* 0x000000ffff1ad224 */ /* 0x000fe200078e0a1a */
[----:B------:R-:W1:Y:S01]  /*0d30*/  @!P2 LDC.64 R30, c[0x0][0x210] ;  /* 0x00008400ff1eab82 */ /* 0x000e620000000a00 */
[C---:B------:R-:W-:Y:S01]  /*0d40*/  @!P3 IMAD R12, R4.reuse, R15, R0 ;  /* 0x0000000f040cb224 */ /* 0x040fe200078e0200 */
[C---:B------:R-:W-:Y:S01]  /*0d50*/  @!P2 IADD3 R0, P5, R4.reuse, 0x10, RZ ;  /* 0x000000100400a810 */ /* 0x040fe20007fbe0ff */
[----:B------:R-:W-:Y:S01]  /*0d60*/  @!P3 IMAD.WIDE.U32 R10, R4, R14, R6 ;  /* 0x0000000e040ab225 */ /* 0x000fe200078e0006 */
[----:B------:R-:W-:Y:S01]  /*0d70*/  @!P6 LOP3.LUT R26, RZ, R13, RZ, 0x33, !PT ;  /* 0x0000000dff1ae212 */ /* 0x000fe200078e33ff */
[----:B------:R-:W-:Y:S01]  /*0d80*/  @UP0 UIMAD UR16, UR16, UR9, URZ ;  /* 0x00000009101002a4 */ /* 0x000fe2000f8e023f */
[----:B------:R-:W-:Y:S01]  /*0d90*/  LOP3.LUT R17, R16, 0xfffffe00, R17, 0xf8, !PT ;  /* 0xfffffe0010117812 */ /* 0x000fe200078ef811 */
[----:B------:R-:W-:Y:S01]  /*0da0*/  VIADD R14, R2, 0x50 ;  /* 0x00000050020e7836 */ /* 0x000fe20000000000 */
[----:B------:R-:W-:Y:S01]  /*0db0*/  @!P3 IADD3 R11, R11, R12, RZ ;  /* 0x0000000c0b0bb210 */ /* 0x000fe20007ffe0ff */
[----:B------:R-:W-:Y:S01]  /*0dc0*/  @!P2 IMAD.X R13, RZ, RZ, R5, P5 ;  /* 0x000000ffff0da224 */ /* 0x000fe200028e0605 */
[----:B--2---:R-:W-:Y:S01]  /*0dd0*/  @!P3 LEA R12, P6, R10, R18, 0x1 ;  /* 0x000000120a0cb211 */ /* 0x004fe200078c08ff */
[----:B------:R-:W2:Y:S01]  /*0de0*/  @!P1 LDC.64 R28, c[0x0][0x210] ;  /* 0x00008400ff1c9b82 */ /* 0x000ea20000000a00 */
[----:B------:R-:W-:Y:S01]  /*0df0*/  ISETP.GE.AND P5, PT, R14, UR23, PT ;  /* 0x000000170e007c0c */ /* 0x000fe2000bfa6270 */
[----:B-----5:R-:W-:-:S02]  /*0e00*/  ULEA UR4, UR4, UR6, 0x18 ;  /* 0x0000000604047291 */ /* 0x020fc4000f8ec03f */
[----:B------:R-:W-:Y:S01]  /*0e10*/  @UP0 UIADD3 UR16, UR19, UR16, URZ ;  /* 0x0000001013100290 */ /* 0x000fe2000fffe03f */
[-C--:B---3--:R-:W-:Y:S01]  /*0e20*/  @!P2 IMAD R14, R13, R22.reuse, RZ ;  /* 0x000000160d0ea224 */ /* 0x088fe200078e02ff */
[----:B------:R-:W-:Y:S01]  /*0e30*/  @!P3 LEA.HI.X R13, R10, R19, R11, 0x1, P6 ;  /* 0x000000130a0db211 */ /* 0x000fe200030f0c0b */
[----:B------:R-:W-:Y:S01]  /*0e40*/  @!P2 IMAD.MOV.U32 R10, RZ, RZ, R8 ;  /* 0x000000ffff0aa224 */ /* 0x000fe200078e0008 */
[----:B------:R-:W-:Y:S01]  /*0e50*/  @!P1 IADD3 R16, P6, R4, 0x20, RZ ;  /* 0x0000002004109810 */ /* 0x000fe20007fde0ff */
[----:B------:R-:W-:Y:S01]  /*0e60*/  @!P2 IMAD.MOV.U32 R11, RZ, RZ, R7 ;  /* 0x000000ffff0ba224 */ /* 0x000fe200078e0007 */
[----:B------:R-:W-:Y:S01]  /*0e70*/  @!P2 MOV R19, 0x400 ;  /* 0x000004000013a802 */ /* 0x000fe20000000f00 */
[C---:B------:R-:W-:Y:S01]  /*0e80*/  @!P2 IMAD R18, R0.reuse, R23, R14 ;  /* 0x000000170012a224 */ /* 0x040fe200078e020e */
[----:B------:R-:W-:Y:S01]  /*0e90*/  @!P1 MOV R14, 0x400 ;  /* 0x00000400000e9802 */ /* 0x000fe20000000f00 */
[----:B------:R-:W-:Y:S01]  /*0ea0*/  @!P2 IMAD.WIDE.U32 R10, R0, R22, R10 ;  /* 0x00000016000aa225 */ /* 0x000fe200078e000a */
[----:B----4-:R-:W-:Y:S01]  /*0eb0*/  @!P2 LEA R22, R32, R19, 0x18 ;  /* 0x000000132016a211 */ /* 0x010fe200078ec0ff */
[----:B------:R-:W-:Y:S01]  /*0ec0*/  @UP0 ULDC.64 UR6, c[0x0][0x250] ;  /* 0x0000940000060ab9 */ /* 0x000fe20000000a00 */
[----:B------:R-:W-:Y:S01]  /*0ed0*/  @!P1 LEA R27, R27, R14, 0x18 ;  /* 0x0000000e1b1b9211 */ /* 0x000fe200078ec0ff */
[----:B------:R-:W-:Y:S01]  /*0ee0*/  @!P1 IMAD.X R15, RZ, RZ, R5, P6 ;  /* 0x000000ffff0f9224 */ /* 0x000fe200030e0605 */
[----:B------:R-:W-:Y:S01]  /*0ef0*/  LEA R227, R17, UR4, 0x1 ;  /* 0x0000000411e37c11 */ /* 0x000fe2000f8e08ff */
[----:B------:R-:W-:Y:S01]  /*0f00*/  @!P2 IMAD.IADD R11, R11, 0x1, R18 ;  /* 0x000000010b0ba824 */ /* 0x000fe200078e0212 */
[C---:B-1----:R-:W-:Y:S01]  /*0f10*/  @!P2 LEA R14, P6, R10.reuse, R30, 0x1 ;  /* 0x0000001e0a0ea211 */ /* 0x042fe200078c08ff */
[----:B------:R-:W1:Y:S01]  /*0f20*/  @!P0 LDC.64 R18, c[0x0][0x240] ;  /* 0x00009000ff128b82 */ /* 0x000e620000000a00 */
[-C--:B------:R-:W-:Y:S01]  /*0f30*/  @!P1 IMAD R0, R15, R24.reuse, RZ ;  /* 0x000000180f009224 */ /* 0x080fe200078e02ff */
[----:B------:R-:W-:Y:S01]  /*0f40*/  @!PT LDS RZ, [RZ] ;  /* 0x00000000fffff984 */ /* 0x000fe20000000800 */
[----:B------:R-:W-:Y:S01]  /*0f50*/  @!PT LDS RZ, [RZ] ;  /* 0x00000000fffff984 */ /* 0x000fe20000000800 */
[----:B------:R-:W-:Y:S01]  /*0f60*/  @!PT LDS RZ, [RZ] ;  /* 0x00000000fffff984 */ /* 0x000fe20000000800 */
[----:B------:R-:W-:Y:S01]  /*0f70*/  @!P3 LDGSTS.E.BYPASS.LTC128B.128 [R227], desc[UR32][R12.64] ;  /* 0x000000000ce3bfae */ /* 0x000fe2000b901d60 */
[----:B------:R-:W-:Y:S01]  /*0f80*/  @!P2 LEA.HI.X R15, R10, R31, R11, 0x1, P6 ;  /* 0x0000001f0a0fa211 */ /* 0x000fe200030f0c0b */
[----:B------:R-:W-:Y:S01]  /*0f90*/  @!P1 IMAD.MOV.U32 R10, RZ, RZ, R8 ;  /* 0x000000ffff0a9224 */ /* 0x000fe200078e0008 */
[----:B------:R-:W-:Y:S01]  /*0fa0*/  ISETP.GE.AND P6, PT, R2, UR12, PT ;  /* 0x0000000c02007c0c */ /* 0x000fe2000bfc6270 */
[----:B------:R-:W-:Y:S01]  /*0fb0*/  @!P1 IMAD.MOV.U32 R11, RZ, RZ, R7 ;  /* 0x000000ffff0b9224 */ /* 0x000fe200078e0007 */
[----:B------:R3:W-:Y:S01]  /*0fc0*/  @!P3 LDGSTS.E.BYPASS.LTC128B.128 [R227+0x4000], desc[UR32][R12.64+0x80] ;  /* 0x040000800ce3bfae */ /* 0x0007e2000b901d60 */
[----:B------:R-:W-:Y:S01]  /*0fd0*/  @UP0 UIMAD.WIDE.U32 UR20, UR10, UR6, URZ ;  /* 0x000000060a1402a5 */ /* 0x000fe2000f8e003f */
[----:B------:R-:W-:Y:S01]  /*0fe0*/  @!P1 IMAD.WIDE.U32 R10, R16, R24, R10 ;  /* 0x00000018100a9225 */ /* 0x000fe200078e000a */
[----:B------:R-:W4:Y:S01]  /*0ff0*/  @!P4 S2R R30, SR_CgaCtaId ;  /* 0x00000000001ec919 */ /* 0x000f220000008800 */
[----:B------:R-:W-:Y:S01]  /*1000*/  @UP0 UIMAD UR10, UR10, UR7, URZ ;  /* 0x000000070a0a02a4 */ /* 0x000fe2000f8e023f */
[----:B------:R-:W5:Y:S03]  /*1010*/  @!P0 S2R R31, SR_CgaCtaId ;  /* 0x00000000001f8919 */ /* 0x000f660000008800 */
[----:B------:R-:W-:-:S03]  /*1020*/  @UP0 UIADD3 UR17, UR21, UR10, URZ ;  /* 0x0000000a15110290 */ /* 0x000fc6000fffe03f */
[----:B------:R-:W1:Y:S01]  /*1030*/  @!P6 S2R R32, SR_CgaCtaId ;  /* 0x000000000020e919 */ /* 0x000e620000008800 */
[----:B---3--:R-:W-:Y:S01]  /*1040*/  @!P1 IMAD R12, R16, R25, R0 ;  /* 0x00000019100c9224 */ /* 0x008fe200078e0200 */
[----:B------:R-:W-:Y:S01]  /*1050*/  @!P0 MOV R16, 0x400 ;  /* 0x0000040000108802 */ /* 0x000fe20000000f00 */
[----:B------:R-:W-:Y:S01]  /*1060*/  @!P2 IMAD R0, R17, 0x2, R22 ;  /* 0x000000021100a824 */ /* 0x000fe200078e0216 */
[----:B------:R-:W3:Y:S01]  /*1070*/  @!P0 LDC.64 R24, c[0x0][0x210] ;  /* 0x00008400ff188b82 */ /* 0x000ee20000000a00 */
[----:B------:R-:W-:Y:S01]  /*1080*/  @!P1 IMAD.IADD R11, R11, 0x1, R12 ;  /* 0x000000010b0b9824 */ /* 0x000fe200078e020c */
[C---:B--2---:R-:W-:Y:S02]  /*1090*/  @!P1 LEA R12, P3, R10.reuse, R28, 0x1 ;  /* 0x0000001c0a0c9211 */ /* 0x044fe400078608ff */
[----:B------:R-:W-:Y:S02]  /*10a0*/  @!P2 LDGSTS.E.BYPASS.LTC128B.128 [R0+0x800], desc[UR32][R14.64] ;  /* 0x008000000e00afae */ /* 0x000fe4000b901d60 */
[----:B------:R-:W-:Y:S01]  /*10b0*/  @!P1 LEA.HI.X R13, R10, R29, R11, 0x1, P3 ;  /* 0x0000001d0a0d9211 */ /* 0x000fe200018f0c0b */
[----:B------:R-:W-:Y:S01]  /*10c0*/  VIADD R11, R2, 0x70 ;  /* 0x00000070020b7836 */ /* 0x000fe20000000000 */
[----:B------:R2:W-:Y:S01]  /*10d0*/  @!P2 LDGSTS.E.BYPASS.LTC128B.128 [R0+0x4800], desc[UR32][R14.64+0x80] ;  /* 0x048000800e00afae */ /* 0x0005e2000b901d60 */
[----:B------:R-:W3:Y:S01]  /*10e0*/  @!P4 LDC.64 R22, c[0x0][0x240] ;  /* 0x00009000ff16cb82 */ /* 0x000ee20000000a00 */
[----:B-----5:R-:W-:-:S02]  /*10f0*/  @!P0 LEA R16, R31, R16, 0x18 ;  /* 0x000000101f108211 */ /* 0x020fc400078ec0ff */
[----:B------:R-:W-:Y:S01]  /*1100*/  ISETP.GE.AND P3, PT, R11, UR23, PT ;  /* 0x000000170b007c0c */ /* 0x000fe2000bf66270 */
[----:B------:R-:W-:-:S04]  /*1110*/  @!P0 IMAD.MOV.U32 R11, RZ, RZ, R7 ;  /* 0x000000ffff0b8224 */ /* 0x000fc800078e0007 */
[----:B------:R-:W5:Y:S01]  /*1120*/  @!P4 LDC.64 R28, c[0x0][0x210] ;  /* 0x00008400ff1ccb82 */ /* 0x000f620000000a00 */
[----:B--2---:R-:W-:Y:S01]  /*1130*/  @!P0 IADD3 R14, P2, R4, 0x30, RZ ;  /* 0x00000030040e8810 */ /* 0x004fe20007f5e0ff */
[----:B------:R-:W-:Y:S01]  /*1140*/  VIADD R0, R2, 0x60 ;  /* 0x0000006002007836 */ /* 0x000fe20000000000 */
[----:B------:R-:W-:Y:S02]  /*1150*/  @!P4 MOV R15, 0x400 ;  /* 0x00000400000fc802 */ /* 0x000fe40000000f00 */
[----:B------:R-:W-:Y:S02]  /*1160*/  @!P0 IADD3.X R10, RZ, R5, RZ, P2, !PT ;  /* 0x00000005ff0a8210 */ /* 0x000fe400017fe4ff */
[----:B------:R-:W-:Y:S01]  /*1170*/  ISETP.GE.AND P2, PT, R0, UR23, PT ;  /* 0x0000001700007c0c */ /* 0x000fe2000bf46270 */
[----:B------:R-:W-:Y:S01]  /*1180*/  @!P1 IMAD R0, R17, 0x2, R27 ;  /* 0x0000000211009824 */ /* 0x000fe200078e021b */
[----:B----4-:R-:W-:Y:S01]  /*1190*/  @!P4 LEA R27, R30, R15, 0x18 ;  /* 0x0000000f1e1bc211 */ /* 0x010fe200078ec0ff */
[----:B-1----:R-:W-:-:S03]  /*11a0*/  @!P0 IMAD R10, R10, R18, RZ ;  /* 0x000000120a0a8224 */ /* 0x002fc600078e02ff */
[----:B------:R-:W-:Y:S04]  /*11b0*/  @!P1 LDGSTS.E.BYPASS.LTC128B.128 [R0+0x1000], desc[UR32][R12.64] ;  /* 0x010000000c009fae */ /* 0x000fe8000b901d60 */
[----:B------:R1:W-:Y:S03]  /*11c0*/  @!P1 LDGSTS.E.BYPASS.LTC128B.128 [R0+0x5000], desc[UR32][R12.64+0x80] ;  /* 0x050000800c009fae */ /* 0x0003e6000b901d60 */
[----:B------:R-:W2:Y:S01]  /*11d0*/  @!P2 LDC.64 R30, c[0x0][0x210] ;  /* 0x00008400ff1eab82 */ /* 0x000ea20000000a00 */
[----:B-1----:R-:W-:Y:S01]  /*11e0*/  @!P0 IMAD R12, R14, R19, R10 ;  /* 0x000000130e0c8224 */ /* 0x002fe200078e020a */
[----:B------:R-:W-:Y:S01]  /*11f0*/  @!P4 IADD3 R0, P1, R4, 0x40, RZ ;  /* 0x000000400400c810 */ /* 0x000fe20007f3e0ff */
[----:B------:R-:W-:-:S04]  /*1200*/  @!P0 IMAD.MOV.U32 R10, RZ, RZ, R8 ;  /* 0x000000ffff0a8224 */ /* 0x000fc800078e0008 */
[----:B------:R-:W-:Y:S02]  /*1210*/  @!P0 IMAD.WIDE.U32 R10, R14, R18, R10 ;  /* 0x000000120e0a8225 */ /* 0x000fe400078e000a */
[----:B------:R-:W1:Y:S02]  /*1220*/  @!P5 LDC.64 R18, c[0x0][0x240] ;  /* 0x00009000ff12db82 */ /* 0x000e640000000a00 */
[----:B------:R-:W-:Y:S01]  /*1230*/  @!P4 IMAD.X R13, RZ, RZ, R5, P1 ;  /* 0x000000ffff0dc224 */ /* 0x000fe200008e0605 */
[----:B---3--:R-:W-:Y:S01]  /*1240*/  @!P0 LEA R14, P1, R10, R24, 0x1 ;  /* 0x000000180a0e8211 */ /* 0x008fe200078208ff */
[----:B------:R-:W-:Y:S01]  /*1250*/  @!P0 IMAD.IADD R12, R11, 0x1, R12 ;  /* 0x000000010b0c8824 */ /* 0x000fe200078e020c */
[----:B------:R-:W3:Y:S01]  /*1260*/  @!P5 S2R R24, SR_CgaCtaId ;  /* 0x000000000018d919 */ /* 0x000ee20000008800 */
[----:B------:R-:W-:-:S03]  /*1270*/  @!P4 IMAD R11, R13, R22, RZ ;  /* 0x000000160d0bc224 */ /* 0x000fc600078e02ff */
[----:B------:R-:W-:Y:S01]  /*1280*/  @!P0 LEA.HI.X R15, R10, R25, R12, 0x1, P1 ;  /* 0x000000190a0f8211 */ /* 0x000fe200008f0c0c */
[C---:B------:R-:W-:Y:S01]  /*1290*/  @!P4 IMAD R12, R0.reuse, R23, R11 ;  /* 0x00000017000cc224 */ /* 0x040fe200078e020b */
[----:B------:R-:W4:Y:S01]  /*12a0*/  @!P3 S2R R25, SR_CgaCtaId ;  /* 0x000000000019b919 */ /* 0x000f220000008800 */
[----:B------:R-:W-:Y:S02]  /*12b0*/  @!P4 IMAD.MOV.U32 R10, RZ, RZ, R8 ;  /* 0x000000ffff0ac224 */ /* 0x000fe400078e0008 */
[----:B------:R-:W-:Y:S02]  /*12c0*/  @!P4 IMAD.MOV.U32 R11, RZ, RZ, R7 ;  /* 0x000000ffff0bc224 */ /* 0x000fe400078e0007 */
[----:B------:R-:W-:Y:S02]  /*12d0*/  @!P4 IMAD.WIDE.U32 R10, R0, R22, R10 ;  /* 0x00000016000ac225 */ /* 0x000fe400078e000a */
[----:B------:R-:W2:Y:S02]  /*12e0*/  @!P2 LDC.64 R22, c[0x0][0x240] ;  /* 0x00009000ff16ab82 */ /* 0x000ea40000000a00 */
[----:B------:R-:W-:-:S02]  /*12f0*/  @!P0 IMAD R0, R17, 0x2, R16 ;  /* 0x0000000211008824 */ /* 0x000fc400078e0210 */
[----:B------:R-:W3:Y:S01]  /*1300*/  @!P2 S2R R16, SR_CgaCtaId ;  /* 0x000000000010a919 */ /* 0x000ee20000008800 */
[----:B------:R-:W-:Y:S01]  /*1310*/  @!P4 IMAD.IADD R11, R11, 0x1, R12 ;  /* 0x000000010b0bc824 */ /* 0x000fe200078e020c */
[C---:B-----5:R-:W-:Y:S01]  /*1320*/  @!P4 LEA R12, P1, R10.reuse, R28, 0x1 ;  /* 0x0000001c0a0cc211 */ /* 0x060fe200078208ff */
[----:B------:R-:W-:Y:S03]  /*1330*/  @!P0 LDGSTS.E.BYPASS.LTC128B.128 [R0+0x1800], desc[UR32][R14.64] ;  /* 0x018000000e008fae */ /* 0x000fe6000b901d60 */
[----:B------:R-:W-:Y:S01]  /*1340*/  @!P4 LEA.HI.X R13, R10, R29, R11, 0x1, P1 ;  /* 0x0000001d0a0dc211 */ /* 0x000fe200008f0c0b */
[----:B------:R5:W-:Y:S01]  /*1350*/  @!P0 LDGSTS.E.BYPASS.LTC128B.128 [R0+0x5800], desc[UR32][R14.64+0x80] ;  /* 0x058000800e008fae */ /* 0x000be2000b901d60 */
[C---:B------:R-:W-:Y:S01]  /*1360*/  ISETP.GE.AND P0, PT, R33.reuse, UR12, PT ;  /* 0x0000000c21007c0c */ /* 0x040fe2000bf06270 */
[----:B------:R-:W4:Y:S01]  /*1370*/  @!P5 LDC.64 R28, c[0x0][0x210] ;  /* 0x00008400ff1cdb82 */ /* 0x000f220000000a00 */
[----:B------:R-:W-:-:S02]  /*1380*/  ISETP.GE.AND P1, PT, R33, UR12, PT ;  /* 0x0000000c21007c0c */ /* 0x000fc4000bf26270 */
[----:B------:R-:W-:Y:S02]  /*1390*/  P2R R33, PR, RZ, 0x1 ;  /* 0x00000001ff217803 */ /* 0x000fe40000000000 */
[----:B------:R-:W-:-:S04]  /*13a0*/  @!P6 MOV R10, 0x400 ;  /* 0x00000400000ae802 */ /* 0x000fc80000000f00 */
[----:B------:R-:W-:Y:S02]  /*13b0*/  @!P6 LEA R35, R32, R10, 0x18 ;  /* 0x0000000a2023e211 */ /* 0x000fe400078ec0ff */
[----:B-----5:R-:W-:Y:S01]  /*13c0*/  SHF.R.S32.HI R14, RZ, 0x4, R34 ;  /* 0x00000004ff0e7819 */ /* 0x020fe20000011422 */
[----:B------:R-:W-:-:S03]  /*13d0*/  @!P4 IMAD R0, R17, 0x2, R27 ;  /* 0x000000021100c824 */ /* 0x000fc600078e021b */
[----:B------:R-:W-:Y:S02]  /*13e0*/  LEA.HI R11, R34, R14, RZ, 0x1 ;  /* 0x0000000e220b7211 */ /* 0x000fe400078f08ff */
[----:B------:R-:W-:Y:S02]  /*13f0*/  @!P4 LDGSTS.E.BYPASS.LTC128B.128 [R0+0x2000], desc[UR32][R12.64] ;  /* 0x020000000c00cfae */ /* 0x000fe4000b901d60 */
[----:B------:R-:W-:Y:S02]  /*1400*/  LOP3.LUT R11, R11, 0xfffffffe, RZ, 0xc0, !PT ;  /* 0xfffffffe0b0b7812 */ /* 0x000fe400078ec0ff */
[----:B------:R5:W-:Y:S02]  /*1410*/  @!P4 LDGSTS.E.BYPASS.LTC128B.128 [R0+0x6000], desc[UR32][R12.64+0x80] ;  /* 0x060000800c00cfae */ /* 0x000be4000b901d60 */
[----:B------:R-:W-:Y:S02]  /*1420*/  IADD3 R36, R14, -R11, RZ ;  /* 0x8000000b0e247210 */ /* 0x000fe40007ffe0ff */
[----:B------:R-:W-:-:S04]  /*1430*/  @!P2 MOV R11, 0x400 ;  /* 0x00000400000ba802 */ /* 0x000fc80000000f00 */
[----:B---3--:R-:W-:Y:S02]  /*1440*/  @!P2 LEA R27, R16, R11, 0x18 ;  /* 0x0000000b101ba211 */ /* 0x008fe400078ec0ff */
[----:B-----5:R-:W-:Y:S02]  /*1450*/  @!P5 IADD3 R0, P0, R4, 0x50, RZ ;  /* 0x000000500400d810 */ /* 0x020fe40007f1e0ff */
[----:B------:R-:W-:-:S03]  /*1460*/  @!P5 MOV R12, 0x400 ;  /* 0x00000400000cd802 */ /* 0x000fc60000000f00 */
[--C-:B------:R-:W-:Y:S01]  /*1470*/  @!P5 IMAD.X R10, RZ, RZ, R5.reuse, P0 ;  /* 0x000000ffff0ad224 */ /* 0x100fe200000e0605 */
[----:B------:R-:W-:Y:S02]  /*1480*/  @!P2 IADD3 R14, P0, R4, 0x60, RZ ;  /* 0x00000060040ea810 */ /* 0x000fe40007f1e0ff */
[----:B------:R-:W-:Y:S01]  /*1490*/  @!P5 LEA R32, R24, R12, 0x18 ;  /* 0x0000000c1820d211 */ /* 0x000fe200078ec0ff */
[----:B-1----:R-:W-:Y:S02]  /*14a0*/  @!P5 IMAD R10, R10, R18, RZ ;  /* 0x000000120a0ad224 */ /* 0x002fe400078e02ff */
[----:B------:R-:W-:Y:S02]  /*14b0*/  @!P2 IMAD.X R13, RZ, RZ, R5, P0 ;  /* 0x000000ffff0da224 */ /* 0x000fe400000e0605 */
[----:B------:R-:W-:Y:S02]  /*14c0*/  @!P5 IMAD.MOV.U32 R12, RZ, RZ, R8 ;  /* 0x000000ffff0cd224 */ /* 0x000fe400078e0008 */
[----:B--2---:R-:W-:-:S02]  /*14d0*/  @!P2 IMAD R11, R13, R22, RZ ;  /* 0x000000160d0ba224 */ /* 0x004fc400078e02ff */
[----:B------:R-:W-:Y:S02]  /*14e0*/  @!P5 IMAD.MOV.U32 R13, RZ, RZ, R7 ;  /* 0x000000ffff0dd224 */ /* 0x000fe400078e0007 */
[----:B------:R-:W-:Y:S02]  /*14f0*/  @!P5 IMAD R19, R0, R19, R10 ;  /* 0x000000130013d224 */ /* 0x000fe400078e020a */
[----:B------:R-:W-:Y:S02]  /*1500*/  @!P2 IMAD R16, R14, R23, R11 ;  /* 0x000000170e10a224 */ /* 0x000fe400078e020b */
[----:B------:R-:W-:Y:S02]  /*1510*/  @!P5 IMAD.WIDE.U32 R12, R0, R18, R12 ;  /* 0x00000012000cd225 */ /* 0x000fe400078e000c */
[----:B------:R-:W1:Y:S02]  /*1520*/  @!P1 S2R R18, SR_CgaCtaId ;  /* 0x0000000000129919 */ /* 0x000e640000008800 */
[----:B------:R-:W-:-:S02]  /*1530*/  @!P2 IMAD.MOV.U32 R10, RZ, RZ, R8 ;  /* 0x000000ffff0aa224 */ /* 0x000fc400078e0008 */
[----:B------:R-:W-:Y:S02]  /*1540*/  @!P2 IMAD.MOV.U32 R11, RZ, RZ, R7 ;  /* 0x000000ffff0ba224 */ /* 0x000fe400078e0007 */
[----:B------:R-:W-:Y:S02]  /*1550*/  @!P5 IMAD.IADD R0, R13, 0x1, R19 ;  /* 0x000000010d00d824 */ /* 0x000fe400078e0213 */
[----:B------:R-:W-:Y:S01]  /*1560*/  @!P2 IMAD.WIDE.U32 R10, R14, R22, R10 ;  /* 0x000000160e0aa225 */ /* 0x000fe200078e000a */
[----:B----4-:R-:W-:-:S04]  /*1570*/  @!P5 LEA R14, P0, R12, R28, 0x1 ;  /* 0x0000001c0c0ed211 */ /* 0x010fc800078008ff */
[----:B------:R-:W-:Y:S01]  /*1580*/  @!P5 LEA.HI.X R15, R12, R29, R0, 0x1, P0 ;  /* 0x0000001d0c0fd211 */ /* 0x000fe200000f0c00 */
[----:B------:R-:W-:Y:S01]  /*1590*/  @!P2 IMAD.IADD R0, R11, 0x1, R16 ;  /* 0x000000010b00a824 */ /* 0x000fe200078e0210 */
[----:B------:R-:W2:Y:S01]  /*15a0*/  @!P3 LDC.64 R28, c[0x0][0x240] ;  /* 0x00009000ff1cbb82 */ /* 0x000ea20000000a00 */
[----:B------:R-:W-:Y:S02]  /*15b0*/  @!P2 LEA R12, P0, R10, R30, 0x1 ;  /* 0x0000001e0a0ca211 */ /* 0x000fe400078008ff */
[----:B------:R-:W-:Y:S02]  /*15c0*/  LOP3.LUT R11, R34, 0xfffffff0, RZ, 0xc0, !PT ;  /* 0xfffffff0220b7812 */ /* 0x000fe400078ec0ff */
[----:B------:R-:W-:Y:S02]  /*15d0*/  @!P2 LEA.HI.X R13, R10, R31, R0, 0x1, P0 ;  /* 0x0000001f0a0da211 */ /* 0x000fe400000f0c00 */
[----:B------:R-:W-:Y:S01]  /*15e0*/  PLOP3.LUT P0, PT, PT, PT, UP0, 0x80, 0x0 ;  /* 0x000000000000781c */ /* 0x000fe20003f0f008 */
[----:B------:R-:W-:Y:S01]  /*15f0*/  IMAD.IADD R0, R91, 0x1, -R11 ;  /* 0x000000015b007824 */ /* 0x000fe200078e0a0b */
[----:B------:R-:W-:-:S02]  /*1600*/  @!P3 MOV R10, 0x400 ;  /* 0x00000400000ab802 */ /* 0x000fc40000000f00 */
[----:B------:R-:W-:Y:S02]  /*1610*/  @!P1 MOV R16, 0x400 ;  /* 0x0000040000109802 */ /* 0x000fe40000000f00 */
[----:B------:R-:W-:Y:S02]  /*1620*/  SHF.R.S32.HI R11, RZ, 0x1f, R0 ;  /* 0x0000001fff0b7819 */ /* 0x000fe40000011400 */
[----:B------:R-:W-:Y:S02]  /*1630*/  @!P3 LEA R23, R25, R10, 0x18 ;  /* 0x0000000a1917b211 */ /* 0x000fe400078ec0ff */
[----:B------:R-:W-:-:S03]  /*1640*/  LEA.HI R25, R11, R0, RZ, 0x3 ;  /* 0x000000000b197211 */ /* 0x000fc600078f18ff */
[----:B-1----:R-:W-:Y:S05]  /*1650*/  @P0 BRA `(.L_x_1530) ;  /* 0x0000000000340947 */ /* 0x002fea0003800000 */
        /* <DEDUP_REMOVED lines=12> */
[----:B------:R-:W-:Y:S02]  /*1720*/  UIADD3 UR16, UR19, UR16, URZ ;  /* 0x0000001013107290 */ /* 0x000fe4000fffe03f */
.L_x_1530:
[----:B------:R-:W-:Y:S01]  /*1730*/  @!P3 IADD3 R22, P4, R4, 0x70, RZ ;  /* 0x000000700416b810 */ /* 0x000fe20007f9e0ff */
[----:B------:R-:W-:-:S12]  /*1740*/  @P0 BRA `(.L_x_1531) ;  /* 0x0000000000300947 */ /* 0x000fd80003800000 */
        /* <DEDUP_REMOVED lines=12> */
.L_x_1531:
[----:B------:R-:W-:Y:S01]  /*1810*/  IMAD R4, R3, UR8, RZ ;  /* 0x0000000803047c24 */ /* 0x000fe2000f8e02ff */
[----:B------:R-:W-:Y:S01]  /*1820*/  LOP3.LUT R9, R25, 0xfffffff8, RZ, 0xc0, !PT ;  /* 0xfffffff819097812 */ /* 0x000fe200078ec0ff */
[----:B------:R-:W-:Y:S01]  /*1830*/  IMAD.WIDE.U32 R10, R2, UR8, R20 ;  /* 0x00000008020a7c25 */ /* 0x000fe2000f8e0014 */
[----:B------:R-:W-:Y:S01]  /*1840*/  @!P1 LEA R18, R18, R16, 0x18 ;  /* 0x0000001012129211 */ /* 0x000fe200078ec0ff */
[----:B------:R-:W-:Y:S01]  /*1850*/  ULDC.64 UR10, c[0x0][0x260] ;  /* 0x00009800000a7ab9 */ /* 0x000fe20000000a00 */
[----:B------:R-:W-:Y:S01]  /*1860*/  USHF.L.U64.HI UR25, UR8, 0x5, UR9 ;  /* 0x0000000508197899 */ /* 0x000fe20008010209 */
[----:B------:R-:W-:Y:S01]  /*1870*/  @!P3 IMAD.X R24, RZ, RZ, R5, P4 ;  /* 0x000000ffff18b224 */ /* 0x000fe200020e0605 */
[----:B------:R-:W-:Y:S01]  /*1880*/  IADD3 R10, P0, R10, UR18, RZ ;  /* 0x000000120a0a7c10 */ /* 0x000fe2000ff1e0ff */
[----:B------:R-:W-:Y:S01]  /*1890*/  IMAD R6, R2, UR9, R4 ;  /* 0x0000000902067c24 */ /* 0x000fe2000f8e0204 */
[----:B------:R-:W-:Y:S01]  /*18a0*/  USHF.L.U32 UR26, UR8, 0x5, URZ ;  /* 0x00000005081a7899 */ /* 0x000fe2000800063f */
[----:B------:R-:W-:Y:S01]  /*18b0*/  IMAD.IADD R30, R0, 0x1, -R9 ;  /* 0x00000001001e7824 */ /* 0x000fe200078e0a09 */
[----:B------:R-:W-:Y:S01]  /*18c0*/  USHF.R.S32.HI UR14, URZ, 0x1f, UR13 ;  /* 0x0000001f3f0e7899 */ /* 0x000fe2000801140d */
[----:B------:R-:W-:Y:S01]  /*18d0*/  IMAD.WIDE.U32 R4, R2, UR6, R20 ;  /* 0x0000000602047c25 */ /* 0x000fe2000f8e0014 */
[----:B------:R-:W-:Y:S01]  /*18e0*/  IADD3.X R11, R11, UR16, R6, P0, !PT ;  /* 0x000000100b0b7c10 */ /* 0x000fe200087fe406 */
[----:B------:R-:W-:Y:S01]  /*18f0*/  USHF.L.U64.HI UR15, UR8, 0x4, UR9 ;  /* 0x00000004080f7899 */ /* 0x000fe20008010209 */
[----:B------:R-:W-:Y:S01]  /*1900*/  ISETP.NE.AND P4, PT, R33, RZ, PT ;  /* 0x000000ff2100720c */ /* 0x000fe20003f85270 */
[C---:B------:R-:W-:Y:S01]  /*1910*/  @!P5 IMAD R0, R17.reuse, 0x2, R32 ;  /* 0x000000021100d824 */ /* 0x040fe200078e0220 */
[----:B------:R-:W-:Y:S01]  /*1920*/  IADD3 R16, P0, R4, UR20, RZ ;  /* 0x0000001404107c10 */ /* 0x000fe2000ff1e0ff */
[----:B------:R-:W-:Y:S01]  /*1930*/  @!P1 IMAD R20, R17, 0x2, R18 ;  /* 0x0000000211149824 */ /* 0x000fe200078e0212 */
[----:B------:R-:W-:Y:S01]  /*1940*/  SHF.R.S32.HI R139, RZ, 0x5, R38 ;  /* 0x00000005ff8b7819 */ /* 0x000fe20000011426 */
[----:B------:R-:W-:Y:S01]  /*1950*/  IMAD R9, R3, UR6, RZ ;  /* 0x0000000603097c24 */ /* 0x000fe2000f8e02ff */
[----:B------:R-:W1:Y:S01]  /*1960*/  @!P3 LDC.64 R18, c[0x0][0x210] ;  /* 0x00008400ff12bb82 */ /* 0x000e620000000a00 */
[C---:B------:R-:W-:Y:S01]  /*1970*/  @!P2 IMAD R3, R17.reuse, 0x2, R27 ;  /* 0x000000021103a824 */ /* 0x040fe200078e021b */
[----:B------:R-:W-:Y:S01]  /*1980*/  @!PT LDS RZ, [RZ] ;  /* 0x00000000fffff984 */ /* 0x000fe20000000800 */
[----:B------:R-:W-:Y:S01]  /*1990*/  @!PT LDS RZ, [RZ] ;  /* 0x00000000fffff984 */ /* 0x000fe20000000800 */
[----:B------:R-:W-:Y:S01]  /*19a0*/  @!PT LDS RZ, [RZ] ;  /* 0x00000000fffff984 */ /* 0x000fe20000000800 */
[----:B------:R-:W-:Y:S01]  /*19b0*/  @!P5 LDGSTS.E.BYPASS.LTC128B.128 [R0+0x2800], desc[UR32][R14.64] ;  /* 0x028000000e00dfae */ /* 0x000fe2000b901d60 */
[----:B------:R-:W-:Y:S01]  /*19c0*/  @!P3 IMAD.MOV.U32 R4, RZ, RZ, R8 ;  /* 0x000000ffff04b224 */ /* 0x000fe200078e0008 */
[----:B------:R-:W-:Y:S01]  /*19d0*/  SHF.R.S32.HI R8, RZ, 0x1f, R26 ;  /* 0x0000001fff087819 */ /* 0x000fe2000001141a */
[----:B------:R-:W-:Y:S01]  /*19e0*/  IMAD R6, R2, UR7, R9 ;  /* 0x0000000702067c24 */ /* 0x000fe2000f8e0209 */
[----:B------:R3:W-:Y:S01]  /*19f0*/  @!P5 LDGSTS.E.BYPASS.LTC128B.128 [R0+0x6800], desc[UR32][R14.64+0x80] ;  /* 0x068000800e00dfae */ /* 0x0007e2000b901d60 */
[C---:B------:R-:W-:Y:S01]  /*1a00*/  @!P3 IMAD R23, R17.reuse, 0x2, R23 ;  /* 0x000000021117b824 */ /* 0x040fe200078e0217 */
[----:B------:R-:W-:Y:S01]  /*1a10*/  UISETP.GE.AND UP0, UPT, UR5, 0x21, UPT ;  /* 0x000000210500788c */ /* 0x000fe2000bf06270 */
[----:B------:R-:W-:Y:S01]  /*1a20*/  @!P6 IMAD R21, R17, 0x2, R35 ;  /* 0x000000021115e824 */ /* 0x000fe200078e0223 */
[----:B------:R-:W-:Y:S01]  /*1a30*/  @!P2 LDGSTS.E.BYPASS.LTC128B.128 [R3+0x3000], desc[UR32][R12.64] ;  /* 0x030000000c03afae */ /* 0x000fe2000b901d60 */
[----:B------:R-:W-:Y:S01]  /*1a40*/  IADD3.X R17, R5, UR17, R6, P0, !PT ;  /* 0x0000001105117c10 */ /* 0x000fe200087fe406 */
[----:B------:R-:W-:Y:S01]  /*1a50*/  @!P3 IMAD.MOV.U32 R5, RZ, RZ, R7 ;  /* 0x000000ffff05b224 */ /* 0x000fe200078e0007 */
[----:B------:R-:W-:Y:S01]  /*1a60*/  UIMAD.WIDE.U32 UR16, UR13, UR6, URZ ;  /* 0x000000060d1072a5 */ /* 0x000fe2000f8e003f */
[----:B------:R4:W-:Y:S01]  /*1a70*/  @!P2 LDGSTS.E.BYPASS.LTC128B.128 [R3+0x7000], desc[UR32][R12.64+0x80] ;  /* 0x070000800c03afae */ /* 0x0009e2000b901d60 */
[----:B------:R-:W-:-:S04]  /*1a80*/  IMAD.WIDE.U32 R40, R26, UR10, R10 ;  /* 0x0000000a1a287c25 */ /* 0x000fc8000f8e000a */
[----:B--2---:R-:W-:Y:S01]  /*1a90*/  @!P3 IMAD.WIDE.U32 R4, R22, R28, R4 ;  /* 0x0000001c1604b225 */ /* 0x004fe200078e0004 */
[----:B------:R-:W-:Y:S03]  /*1aa0*/  STL.64 [R1+0x18], R40 ;  /* 0x0000182801007387 */ /* 0x000fe60000100a00 */
[----:B------:R-:W-:Y:S01]  /*1ab0*/  IMAD.U32 R88, RZ, RZ, UR13 ;  /* 0x0000000dff587e24 */ /* 0x000fe2000f8e00ff */
[----:B-1----:R-:W-:Y:S01]  /*1ac0*/  @!P3 LEA R10, P0, R4, R18, 0x1 ;  /* 0x00000012040ab211 */ /* 0x002fe200078008ff */
[----:B------:R-:W-:Y:S02]  /*1ad0*/  IMAD.MOV.U32 R92, RZ, RZ, R40 ;  /* 0x000000ffff5c7224 */ /* 0x000fe400078e0028 */
[----:B---3--:R-:W-:Y:S01]  /*1ae0*/  @!P3 IMAD R0, R24, R28, RZ ;  /* 0x0000001c1800b224 */ /* 0x008fe200078e02ff */
[----:B------:R-:W1:Y:S03]  /*1af0*/  @!P1 LDC.64 R14, c[0x0][0x218] ;  /* 0x00008600ff0e9b82 */ /* 0x000e660000000a00 */
[----:B----4-:R-:W-:-:S05]  /*1b00*/  @!P3 IMAD R3, R22, R29, R0 ;  /* 0x0000001d1603b224 */ /* 0x010fca00078e0200 */
[----:B------:R-:W2:Y:S01]  /*1b10*/  @!P6 LDC.64 R12, c[0x0][0x218] ;  /* 0x00008600ff0ceb82 */ /* 0x000ea20000000a00 */
[----:B------:R-:W-:Y:S01]  /*1b20*/  IMAD R0, R8, UR10, RZ ;  /* 0x0000000a08007c24 */ /* 0x000fe2000f8e02ff */
[----:B------:R-:W-:-:S03]  /*1b30*/  USHF.L.U32 UR10, UR8, 0x4, URZ ;  /* 0x00000004080a7899 */ /* 0x000fc6000800063f */
[----:B------:R-:W-:Y:S01]  /*1b40*/  IMAD R0, R26, UR11, R0 ;  /* 0x0000000b1a007c24 */ /* 0x000fe2000f8e0200 */
[----:B------:R-:W-:Y:S01]  /*1b50*/  UIMAD UR11, UR25, UR13, URZ ;  /* 0x0000000d190b72a4 */ /* 0x000fe2000f8e023f */
[----:B------:R-:W-:Y:S02]  /*1b60*/  ULDC.64 UR8, c[0x0][0x268] ;  /* 0x00009a0000087ab9 */ /* 0x000fe40000000a00 */
[----:B------:R-:W-:Y:S01]  /*1b70*/  IMAD.IADD R93, R41, 0x1, R0 ;  /* 0x00000001295d7824 */ /* 0x000fe200078e0200 */
[----:B------:R-:W-:Y:S01]  /*1b80*/  UIMAD UR11, UR14, UR26, UR11 ;  /* 0x0000001a0e0b72a4 */ /* 0x000fe2000f8e020b */
[----:B------:R-:W-:Y:S02]  /*1b90*/  @!P3 IMAD.IADD R0, R5, 0x1, R3 ;  /* 0x000000010500b824 */ /* 0x000fe400078e0203 */
[----:B------:R-:W-:Y:S01]  /*1ba0*/  IMAD.WIDE.U32 R6, R88, UR26, R92 ;  /* 0x0000001a58067c25 */ /* 0x000fe2000f8e005c */
[----:B------:R-:W-:Y:S02]  /*1bb0*/  STL.64 [R1+0x8], R92 ;  /* 0x0000085c01007387 */ /* 0x000fe40000100a00 */
[----:B------:R-:W-:Y:S01]  /*1bc0*/  @!P3 LEA.HI.X R11, R4, R19, R0, 0x1, P0 ;  /* 0x00000013040bb211 */ /* 0x000fe200000f0c00 */
[----:B------:R-:W-:Y:S01]  /*1bd0*/  IMAD R5, R8, UR8, RZ ;  /* 0x0000000808057c24 */ /* 0x000fe2000f8e02ff */
[----:B------:R-:W-:Y:S01]  /*1be0*/  IADD3 R0, R7, UR11, RZ ;  /* 0x0000000b07007c10 */ /* 0x000fe2000fffe0ff */
[----:B------:R-:W-:Y:S01]  /*1bf0*/  IMAD.WIDE.U32 R16, R26, UR8, R16 ;  /* 0x000000081a107c25 */ /* 0x000fe2000f8e0010 */
[C---:B------:R-:W-:Y:S01]  /*1c00*/  @!P1 IADD3 R3, P0, R6.reuse, UR10, RZ ;  /* 0x0000000a06039c10 */ /* 0x040fe2000ff1e0ff */
[----:B------:R-:W-:Y:S01]  /*1c10*/  @!P3 LDGSTS.E.BYPASS.LTC128B.128 [R23+0x3800], desc[UR32][R10.64] ;  /* 0x038000000a17bfae */ /* 0x000fe2000b901d60 */
[----:B------:R-:W-:Y:S01]  /*1c20*/  UIMAD UR8, UR14, UR6, URZ ;  /* 0x000000060e0872a4 */ /* 0x000fe2000f8e023f */
[----:B--2---:R-:W-:-:S02]  /*1c30*/  @!P6 LEA R8, P2, R6, R12, 0x1 ;  /* 0x0000000c0608e211 */ /* 0x004fc400078408ff */
[----:B------:R2:W-:Y:S01]  /*1c40*/  @!P3 LDGSTS.E.BYPASS.LTC128B.128 [R23+0x7800], desc[UR32][R10.64+0x80] ;  /* 0x078000800a17bfae */ /* 0x0005e2000b901d60 */
[----:B------:R-:W-:Y:S01]  /*1c50*/  @!P1 IADD3.X R7, R0, UR15, RZ, P0, !PT ;  /* 0x0000000f00079c10 */ /* 0x000fe200087fe4ff */
[----:B------:R-:W-:Y:S01]  /*1c60*/  UIMAD UR8, UR13, UR7, UR8 ;  /* 0x000000070d0872a4 */ /* 0x000fe2000f8e0208 */
[----:B-1----:R-:W-:Y:S01]  /*1c70*/  @!P1 LEA R4, P0, R3, R14, 0x1 ;  /* 0x0000000e03049211 */ /* 0x002fe200078008ff */
[----:B------:R-:W-:Y:S01]  /*1c80*/  IMAD R14, R26, UR9, R5 ;  /* 0x000000091a0e7c24 */ /* 0x000fe2000f8e0205 */
[----:B------:R-:W-:Y:S01]  /*1c90*/  @!P6 LEA.HI.X R9, R6, R13, R0, 0x1, P2 ;  /* 0x0000000d0609e211 */ /* 0x000fe200010f0c00 */
[----:B------:R-:W-:Y:S01]  /*1ca0*/  IMAD.SHL.U32 R0, R37, 0x40, RZ ;  /* 0x0000004025007824 */ /* 0x000fe200078e00ff */
[----:B------:R-:W-:Y:S01]  /*1cb0*/  @!P1 LEA.HI.X R5, R3, R15, R7, 0x1, P0 ;  /* 0x0000000f03059211 */ /* 0x000fe200000f0c07 */
[C---:B------:R-:W-:Y:S01]  /*1cc0*/  IMAD.SHL.U32 R3, R2.reuse, 0x8, RZ ;  /* 0x0000000802037824 */ /* 0x040fe200078e00ff */
[----:B------:R-:W-:Y:S01]  /*1cd0*/  ISETP.GE.AND P2, PT, R2, UR12, PT ;  /* 0x0000000c02007c0c */ /* 0x000fe2000bf46270 */
[----:B------:R-:W-:Y:S01]  /*1ce0*/  @!P6 LDGSTS.E.BYPASS.LTC128B.128 [R21+0x8000], desc[UR32][R8.64] ;  /* 0x080000000815efae */ /* 0x000fe2000b901d60 */
[----:B------:R-:W-:Y:S01]  /*1cf0*/  IMAD.SHL.U32 R2, R30, 0x40, RZ ;  /* 0x000000401e027824 */ /* 0x000fe200078e00ff */
[----:B------:R-:W-:Y:S01]  /*1d00*/  UIADD3 UR8, UR17, UR8, URZ ;  /* 0x0000000811087290 */ /* 0x000fe2000fffe03f */
[----:B------:R-:W-:Y:S01]  /*1d10*/  LOP3.LUT R0, R0, 0x1c0, RZ, 0xc0, !PT ;  /* 0x000001c000007812 */ /* 0x000fe200078ec0ff */
[----:B------:R1:W-:Y:S01]  /*1d20*/  @!P6 LDGSTS.E.BYPASS.LTC128B.128 [R21+0x9000], desc[UR32][R8.64+0x80] ;  /* 0x090000800815efae */ /* 0x0003e2000b901d60 */
[----:B------:R-:W3:Y:S01]  /*1d30*/  @!P4 LDC.64 R12, c[0x0][0x220] ;  /* 0x00008800ff0ccb82 */ /* 0x000ee20000000a00 */
[----:B------:R-:W-:Y:S01]  /*1d40*/  IMAD.IADD R249, R17, 0x1, R14 ;  /* 0x0000000111f97824 */ /* 0x000fe200078e020e */
[----:B------:R-:W-:Y:S01]  /*1d50*/  LOP3.LUT R7, R0, 0x8, R3, 0xf8, !PT ;  /* 0x0000000800077812 */ /* 0x000fe200078ef803 */
[----:B------:R-:W-:Y:S01]  /*1d60*/  @!P1 LDGSTS.E.BYPASS.LTC128B.128 [R20+0x8800], desc[UR32][R4.64] ;  /* 0x0880000004149fae */ /* 0x000fe2000b901d60 */
[----:B------:R-:W-:Y:S01]  /*1d70*/  SHF.R.U32.HI R6, RZ, 0x3, R0 ;  /* 0x00000003ff067819 */ /* 0x000fe20000011600 */
[----:B------:R-:W-:-:S02]  /*1d80*/  IMAD.U32 R3, RZ, RZ, UR17 ;  /* 0x00000011ff037e24 */ /* 0x000fc4000f8e00ff */
[----:B------:R4:W-:Y:S01]  /*1d90*/  @!P1 LDGSTS.E.BYPASS.LTC128B.128 [R20+0x9800], desc[UR32][R4.64+0x80] ;  /* 0x0980008004149fae */ /* 0x0009e2000b901d60 */
[----:B------:R-:W-:-:S03]  /*1da0*/  IMAD.U32 R0, RZ, RZ, UR8 ;  /* 0x00000008ff007e24 */ /* 0x000fc6000f8e00ff */
[----:B------:R-:W0:Y:S01]  /*1db0*/  LDGDEPBAR ;  /* 0x00000000000079af */ /* 0x000e220000000000 */
[----:B--2---:R-:W2:Y:S03]  /*1dc0*/  @!P2 LDC.64 R10, c[0x0][0x220] ;  /* 0x00008800ff0aab82 */ /* 0x004ea60000000a00 */
[----:B------:R-:W-:Y:S01]  /*1dd0*/  STL.64 [R1+0x10], R16 ;  /* 0x0000101001007387 */ /* 0x000fe20000100a00 */
[----:B-1----:R-:W-:Y:S02]  /*1de0*/  SHF.L.U32 R8, R25, 0x6, RZ ;  /* 0x0000000619087819 */ /* 0x002fe400000006ff */
[----:B------:R-:W-:Y:S01]  /*1df0*/  LOP3.LUT R9, R7, R6, RZ, 0x3c, !PT ;  /* 0x0000000607097212 */ /* 0x000fe200078e3cff */
[----:B------:R-:W-:Y:S01]  /*1e00*/  IMAD.U32 R6, RZ, RZ, UR6 ;  /* 0x00000006ff067e24 */ /* 0x000fe2000f8e00ff */
[----:B------:R-:W-:Y:S02]  /*1e10*/  LOP3.LUT R89, R8, 0xfffffe00, RZ, 0xc0, !PT ;  /* 0xfffffe0008597812 */ /* 0x000fe400078ec0ff */
[----:B----4-:R-:W-:Y:S01]  /*1e20*/  LOP3.LUT R4, R2, 0x1c0, RZ, 0xc0, !PT ;  /* 0x000001c002047812 */ /* 0x010fe200078ec0ff */
[----:B------:R-:W-:Y:S01]  /*1e30*/  IMAD.U32 R2, RZ, RZ, UR16 ;  /* 0x00000010ff027e24 */ /* 0x000fe2000f8e00ff */
[----:B------:R-:W-:-:S04]  /*1e40*/  DEPBAR.LE SB0, 0x0 ;  /* 0x000080000000791a */ /* 0x000fc80000000000 */
[----:B------:R-:W-:Y:S01]  /*1e50*/  IMAD.SHL.U32 R5, R36, 0x8, RZ ;  /* 0x0000000824057824 */ /* 0x000fe200078e00ff */
[----:B------:R-:W-:Y:S01]  /*1e60*/  BAR.SYNC.DEFER_BLOCKING 0x0 ;  /* 0x0000000000007b1d */ /* 0x000fe20000010000 */
[----:B------:R-:W-:-:S03]  /*1e70*/  LEA R3, P0, R2, R16, 0x5 ;  /* 0x0000001002037211 */ /* 0x000fc600078028ff */
[----:B------:R-:W-:Y:S02]  /*1e80*/  LOP3.LUT R5, R4, 0x8, R5, 0xf8, !PT ;  /* 0x0000000804057812 */ /* 0x000fe400078ef805 */
[----:B------:R-:W-:Y:S02]  /*1e90*/  SHF.R.U32.HI R4, RZ, 0x3, R4 ;  /* 0x00000003ff047819 */ /* 0x000fe40000011604 */
[----:B------:R-:W-:Y:S01]  /*1ea0*/  LEA.HI.X R2, R2, R249, R0, 0x5, P0 ;  /* 0x000000f902027211 */ /* 0x000fe200000f2c00 */
[----:B------:R-:W-:Y:S01]  /*1eb0*/  IMAD.U32 R0, RZ, RZ, UR6 ;  /* 0x00000006ff007e24 */ /* 0x000fe2000f8e00ff */
[----:B------:R-:W-:Y:S01]  /*1ec0*/  LOP3.LUT R90, R5, R4, RZ, 0x3c, !PT ;  /* 0x00000004055a7212 */ /* 0x000fe200078e3cff */
[----:B------:R-:W-:Y:S01]  /*1ed0*/  IMAD.U32 R5, RZ, RZ, UR7 ;  /* 0x00000007ff057e24 */ /* 0x000fe2000f8e00ff */
[----:B--2---:R-:W-:Y:S02]  /*1ee0*/  @!P2 LEA R4, P1, R3, R10, 0x1 ;  /* 0x0000000a0304a211 */ /* 0x004fe400078208ff */
[----:B------:R-:W-:Y:S01]  /*1ef0*/  @!P4 LEA R7, P0, R0, R3, 0x4 ;  /* 0x000000030007c211 */ /* 0x000fe200078020ff */
[----:B------:R-:W-:-:S03]  /*1f00*/  IMAD R0, R36, 0x200, R9 ;  /* 0x0000020024007824 */ /* 0x000fc600078e0209 */
[----:B------:R-:W-:Y:S02]  /*1f10*/  @!P4 LEA.HI.X R8, R6, R2, R5, 0x4, P0 ;  /* 0x000000020608c211 */ /* 0x000fe400000f2405 */
[----:B------:R-:W-:Y:S01]  /*1f20*/  @!P2 LEA.HI.X R5, R3, R11, R2, 0x1, P1 ;  /* 0x0000000b0305a211 */ /* 0x000fe200008f0c02 */
[----:B------:R-:W-:Y:S01]  /*1f30*/  IMAD R2, R139, 0x400, R89 ;  /* 0x000004008b027824 */ /* 0x000fe200078e0259 */
[C---:B---3--:R-:W-:Y:S01]  /*1f40*/  @!P4 LEA R6, P0, R7.reuse, R12, 0x1 ;  /* 0x0000000c0706c211 */ /* 0x048fe200078008ff */
[----:B------:R-:W-:Y:S01]  /*1f50*/  IMAD.MOV.U32 R3, RZ, RZ, 0x10 ;  /* 0x00000010ff037424 */ /* 0x000fe200078e00ff */
[----:B------:R-:W-:Y:S01]  /*1f60*/  @P2 STS.128 [R227+0xa000], RZ ;  /* 0x00a000ffe3002388 */ /* 0x000fe20000000c00 */
[----:B------:R-:W-:Y:S01]  /*1f70*/  IMAD.IADD R2, R90, 0x1, R2 ;  /* 0x000000015a027824 */ /* 0x000fe200078e0202 */
[----:B------:R-:W-:Y:S02]  /*1f80*/  @!P4 LEA.HI.X R7, R7, R13, R8, 0x1, P0 ;  /* 0x0000000d0707c211 */ /* 0x000fe400000f0c08 */
[----:B------:R-:W-:Y:S01]  /*1f90*/  @P2 STS.128 [R227+0xb000], RZ ;  /* 0x00b000ffe3002388 */ /* 0x000fe20000000c00 */
[----:B------:R-:W-:Y:S01]  /*1fa0*/  LEA R212, R0, UR4, 0x1 ;  /* 0x0000000400d47c11 */ /* 0x000fe2000f8e08ff */
[----:B------:R-:W-:Y:S01]  /*1fb0*/  IMAD.MOV.U32 R0, RZ, RZ, -0x20 ;  /* 0xffffffe0ff007424 */ /* 0x000fe200078e00ff */
[----:B------:R-:W-:Y:S01]  /*1fc0*/  LEA R214, R2, UR4, 0x1 ;  /* 0x0000000402d67c11 */ /* 0x000fe2000f8e08ff */
[----:B------:R-:W-:Y:S01]  /*1fd0*/  @!PT LDS RZ, [RZ] ;  /* 0x00000000fffff984 */ /* 0x000fe20000000800 */
[----:B------:R-:W-:Y:S01]  /*1fe0*/  @!PT LDS RZ, [RZ] ;  /* 0x00000000fffff984 */ /* 0x000fe20000000800 */
[----:B------:R-:W-:Y:S01]  /*1ff0*/  @!PT LDS RZ, [RZ] ;  /* 0x00000000fffff984 */ /* 0x000fe20000000800 */
[----:B------:R-:W-:Y:S02]  /*2000*/  @!P2 LDGSTS.E.BYPASS.LTC128B.128 [R227+0xa000], desc[UR32][R4.64] ;  /* 0x0a00000004e3afae */ /* 0x000fe4000b901d60 */
[----:B------:R-:W-:-:S02]  /*2010*/  VIADD R2, R212, 0x8000 ;  /* 0x00008000d4027836 */ /* 0x000fc40000000000 */
[----:B------:R-:W-:Y:S01]  /*2020*/  @!P2 LDGSTS.E.BYPASS.LTC128B.128 [R227+0xb000], desc[UR32][R4.64+0x80] ;  /* 0x0b00008004e3afae */ /* 0x000fe2000b901d60 */
[----:B------:R-:W-:Y:S01]  /*2030*/  R2P PR, R30, 0x6 ;  /* 0x000000061e007804 */ /* 0x000fe20000000000 */
[----:B------:R-:W-:Y:S02]  /*2040*/  VIADD R223, R212, 0x8020 ;  /* 0x00008020d4df7836 */ /* 0x000fe40000000000 */
[----:B------:R-:W-:Y:S02]  /*2050*/  @P4 STS.128 [R227+0xa800], RZ ;  /* 0x00a800ffe3004388 */ /* 0x000fe40000000c00 */
[----:B------:R-:W-:Y:S02]  /*2060*/  SEL R3, R3, 0xfffffff0, !P1 ;  /* 0xfffffff003037807 */ /* 0x000fe40004800000 */
[----:B------:R-:W-:Y:S01]  /*2070*/  @P4 STS.128 [R227+0xb800], RZ ;  /* 0x00b800ffe3004388 */ /* 0x000fe20000000c00 */
[----:B------:R-:W-:Y:S02]  /*2080*/  SEL R0, R0, 0x20, P2 ;  /* 0x0000002000007807 */ /* 0x000fe40001000000 */
[----:B------:R-:W-:Y:S01]  /*2090*/  R2P PR, R37, 0x6 ;  /* 0x0000000625007804 */ /* 0x000fe20000000000 */
[----:B------:R-:W-:Y:S01]  /*20a0*/  @!PT LDS RZ, [RZ] ;  /* 0x00000000fffff984 */ /* 0x000fe20000000800 */
[----:B------:R-:W-:Y:S01]  /*20b0*/  @!PT LDS RZ, [RZ] ;  /* 0x00000000fffff984 */ /* 0x000fe20000000800 */
[----:B------:R-:W-:Y:S01]  /*20c0*/  @!PT LDS RZ, [RZ] ;  /* 0x00000000fffff984 */ /* 0x000fe20000000800 */
[----:B------:R-:W-:Y:S01]  /*20d0*/  @!P4 LDGSTS.E.BYPASS.LTC128B.128 [R227+0xa800], desc[UR32][R6.64] ;  /* 0x0a80000006e3cfae */ /* 0x000fe2000b901d60 */
[----:B------:R-:W-:-:S02]  /*20e0*/  IMAD R216, R3, 0x2, R214 ;  /* 0x0000000203d87824 */ /* 0x000fc400078e02d6 */
[C---:B------:R-:W-:Y:S01]  /*20f0*/  IMAD R222, R0.reuse, 0x2, R214 ;  /* 0x0000000200de7824 */ /* 0x040fe200078e02d6 */
[----:B------:R1:W-:Y:S01]  /*2100*/  @!P4 LDGSTS.E.BYPASS.LTC128B.128 [R227+0xb800], desc[UR32][R6.64+0x80] ;  /* 0x0b80008006e3cfae */ /* 0x0003e2000b901d60 */
[----:B------:R-:W-:-:S03]  /*2110*/  IMAD R221, R0, 0x2, R216 ;  /* 0x0000000200dd7824 */ /* 0x000fc600078e02d8 */
[----:B------:R-:W-:Y:S04]  /*2120*/  LDSM.16.M88.4 R24, [R212+0x8000] ;  /* 0x00800000d418783b */ /* 0x000fe80000000200 */
[----:B------:R-:W-:Y:S01]  /*2130*/  LDSM.16.M88.4 R32, [R212+0x8800] ;  /* 0x00880000d420783b */ /* 0x000fe20000000200 */
[----:B------:R-:W-:Y:S01]  /*2140*/  @P1 IADD3 R223, R2, -0x20, RZ ;  /* 0xffffffe002df1810 */ /* 0x000fe20007ffe0ff */
[----:B------:R-:W-:Y:S02]  /*2150*/  IMAD.MOV.U32 R2, RZ, RZ, 0x40 ;  /* 0x00000040ff027424 */ /* 0x000fe400078e00ff */
[----:B------:R-:W2:Y:S03]  /*2160*/  LDSM.16.M88.4 R12, [R214] ;  /* 0x00000000d60c783b */ /* 0x000ea60000000200 */
[----:B------:R-:W-:Y:S01]  /*2170*/  SEL R2, R2, 0xffffffc0, !P2 ;  /* 0xffffffc002027807 */ /* 0x000fe20005000000 */
[----:B------:R-:W-:Y:S04]  /*2180*/  LDSM.16.M88.4 R36, [R223] ;  /* 0x00000000df24783b */ /* 0x000fe80000000200 */
[----:B------:R-:W-:Y:S01]  /*2190*/  LDSM.16.M88.4 R8, [R216+0x2000] ;  /* 0x00200000d808783b */ /* 0x000fe20000000200 */
[----:B------:R-:W-:-:S02]  /*21a0*/  IMAD.IADD R220, R212, 0x1, R2 ;  /* 0x00000001d4dc7824 */ /* 0x000fc400078e0202 */
[----:B------:R-:W-:Y:S01]  /*21b0*/  IMAD.IADD R219, R2, 0x1, R223 ;  /* 0x0000000102db7824 */ /* 0x000fe200078e02df */
[----:B------:R-:W-:Y:S01]  /*21c0*/  LDSM.16.M88.4 R40, [R223+0x800] ;  /* 0x00080000df28783b */ /* 0x000fe20000000200 */
[----:B------:R-:W-:-:S03]  /*21d0*/  IMAD.U32 R2, RZ, RZ, UR13 ;  /* 0x0000000dff027e24 */ /* 0x000fc6000f8e00ff */
        /* <DEDUP_REMOVED lines=16> */
[C---:B------:R-:W-:Y:S06]  /*22e0*/  HMMA.16816.F32 R72, R8.reuse, R36, R56 ;  /* 0x000000240848723c */ /* 0x040fec0000001838 */
[C---:B------:R-:W-:Y:S01]  /*22f0*/  HMMA.16816.F32 R56, R8.reuse, R40, R48 ;  /* 0x000000280838723c */ /* 0x040fe20000001830 */
[----:B------:R-:W-:Y:S05]  /*2300*/  LDSM.16.M88.4 R48, [R219+0x800] ;  /* 0x00080000db30783b */ /* 0x000fea0000000200 */
[C---:B------:R-:W-:Y:S06]  /*2310*/  HMMA.16816.F32 R52, R8.reuse, R38, R52 ;  /* 0x000000260834723c */ /* 0x040fec0000001834 */
[----:B------:R-:W-:Y:S01]  /*2320*/  HMMA.16816.F32 R12, R8, R42, R4 ;  /* 0x0000002a080c723c */ /* 0x000fe20000001804 */
[----:B------:R-:W1:Y:S05]  /*2330*/  LDSM.16.M88.4 R4, [R221+0x2000] ;  /* 0x00200000dd04783b */ /* 0x000e6a0000000200 */
[C---:B---3--:R-:W-:Y:S06]  /*2340*/  HMMA.16816.F32 R8, R20.reuse, R36, R60 ;  /* 0x000000241408723c */ /* 0x048fec000000183c */
[C---:B------:R-:W-:Y:S01]  /*2350*/  HMMA.16816.F32 R36, R20.reuse, R38, R24 ;  /* 0x000000261424723c */ /* 0x040fe20000001818 */
[----:B------:R-:W2:Y:S05]  /*2360*/  LDSM.16.M88.4 R24, [R221] ;  /* 0x00000000dd18783b */ /* 0x000eaa0000000200 */
[C---:B------:R-:W-:Y:S06]  /*2370*/  HMMA.16816.F32 R80, R20.reuse, R40, R80 ;  /* 0x000000281450723c */ /* 0x040fec0000001850 */
[----:B------:R-:W-:Y:S01]  /*2380*/  HMMA.16816.F32 R60, R20, R42, R68 ;  /* 0x0000002a143c723c */ /* 0x000fe20000001844 */
[----:B------:R-:W-:Y:S05]  /*2390*/  LDSM.16.M88.4 R40, [R212+0x9000] ;  /* 0x00900000d428783b */ /* 0x000fea0000000200 */
[C---:B----4-:R-:W-:Y:S06]  /*23a0*/  HMMA.16816.F32 R72, R16.reuse, R44, R72 ;  /* 0x0000002c1048723c */ /* 0x050fec0000001848 */
[C---:B-----5:R-:W-:Y:S06]  /*23b0*/  HMMA.16816.F32 R76, R16.reuse, R64, R56 ;  /* 0x00000040104c723c */ /* 0x060fec0000001838 */
[C---:B------:R-:W-:Y:S06]  /*23c0*/  HMMA.16816.F32 R68, R16.reuse, R46, R52 ;  /* 0x0000002e1044723c */ /* 0x040fec0000001834 */
[----:B------:R-:W-:Y:S01]  /*23d0*/  HMMA.16816.F32 R56, R16, R66, R12 ;  /* 0x000000421038723c */ /* 0x000fe2000000180c */
[----:B------:R-:W-:Y:S05]  /*23e0*/  LDSM.16.M88.4 R12, [R214+0x4000] ;  /* 0x00400000d60c783b */ /* 0x000fea0000000200 */
[C---:B------:R-:W-:Y:S01]  /*23f0*/  HMMA.16816.F32 R16, R28.reuse, R44, R8 ;  /* 0x0000002c1c10723c */ /* 0x040fe20000001808 */
[----:B------:R-:W3:Y:S05]  /*2400*/  LDSM.16.M88.4 R8, [R214+0x6000] ;  /* 0x00600000d608783b */ /* 0x000eea0000000200 */
[C---:B------:R-:W-:Y:S01]  /*2410*/  HMMA.16816.F32 R20, R28.reuse, R46, R36 ;  /* 0x0000002e1c14723c */ /* 0x040fe20000001824 */
[----:B------:R-:W4:Y:S05]  /*2420*/  LDSM.16.M88.4 R36, [R212+0x9800] ;  /* 0x00980000d424783b */ /* 0x000f2a0000000200 */
[C---:B------:R-:W-:Y:S06]  /*2430*/  HMMA.16816.F32 R80, R28.reuse, R64, R80 ;  /* 0x000000401c50723c */ /* 0x040fec0000001850 */
[----:B------:R-:W-:Y:S01]  /*2440*/  HMMA.16816.F32 R44, R28, R66, R60 ;  /* 0x000000421c2c723c */ /* 0x000fe2000000183c */
[----:B------:R-:W-:Y:S04]  /*2450*/  LDSM.16.M88.4 R28, [R223+0x1000] ;  /* 0x00100000df1c783b */ /* 0x000fe80000000200 */
[----:B------:R-:W-:Y:S01]  /*2460*/  LDSM.16.M88.4 R64, [R223+0x1800] ;  /* 0x00180000df40783b */ /* 0x000fe20000000200 */
[C---:B-1----:R-:W-:Y:S06]  /*2470*/  HMMA.16816.F32 R52, R4.reuse, R32, R72 ;  /* 0x000000200434723c */ /* 0x042fec0000001848 */
[C---:B------:R-:W-:Y:S06]  /*2480*/  HMMA.16816.F32 R68, R4.reuse, R34, R68 ;  /* 0x000000220444723c */ /* 0x040fec0000001844 */
[C---:B------:R-:W-:Y:S06]  /*2490*/  HMMA.16816.F32 R72, R4.reuse, R48, R76 ;  /* 0x000000300448723c */ /* 0x040fec000000184c */
[----:B------:R-:W-:Y:S01]  /*24a0*/  HMMA.16816.F32 R60, R4, R50, R56 ;  /* 0x00000032043c723c */ /* 0x000fe20000001838 */
[----:B------:R-:W1:Y:S05]  /*24b0*/  LDSM.16.M88.4 R4, [R216+0x6000] ;  /* 0x00600000d804783b */ /* 0x000e6a0000000200 */
[C---:B--2---:R-:W-:Y:S01]  /*24c0*/  HMMA.16816.F32 R84, R24.reuse, R32, R16 ;  /* 0x000000201854723c */ /* 0x044fe20000001810 */
[----:B------:R-:W-:Y:S05]  /*24d0*/  LDSM.16.M88.4 R16, [R222+0x6000] ;  /* 0x00600000de10783b */ /* 0x000fea0000000200 */
[C---:B------:R-:W-:Y:S01]  /*24e0*/  HMMA.16816.F32 R76, R24.reuse, R34, R20 ;  /* 0x00000022184c723c */ /* 0x040fe20000001814 */
[----:B------:R-:W2:Y:S05]  /*24f0*/  LDSM.16.M88.4 R20, [R216+0x4000] ;  /* 0x00400000d814783b */ /* 0x000eaa0000000200 */
[C---:B------:R-:W-:Y:S06]  /*2500*/  HMMA.16816.F32 R80, R24.reuse, R48, R80 ;  /* 0x000000301850723c */ /* 0x040fec0000001850 */
[----:B------:R-:W-:Y:S01]  /*2510*/  HMMA.16816.F32 R48, R24, R50, R44 ;  /* 0x000000321830723c */ /* 0x000fe2000000182c */
[----:B------:R-:W5:Y:S05]  /*2520*/  LDSM.16.M88.4 R44, [R220+0x9000] ;  /* 0x00900000dc2c783b */ /* 0x000f6a0000000200 */
[C---:B---3--:R-:W-:Y:S06]  /*2530*/  HMMA.16816.F32 R32, R8.reuse, R40, R52 ;  /* 0x000000280820723c */ /* 0x048fec0000001834 */
[C---:B------:R-:W-:Y:S06]  /*2540*/  HMMA.16816.F32 R56, R8.reuse, R42, R68 ;  /* 0x0000002a0838723c */ /* 0x040fec0000001844 */
[C---:B----4-:R-:W-:Y:S06]  /*2550*/  HMMA.16816.F32 R52, R8.reuse, R36, R72 ;  /* 0x000000240834723c */ /* 0x050fec0000001848 */
[----:B------:R-:W-:Y:S01]  /*2560*/  HMMA.16816.F32 R24, R8, R38, R60 ;  /* 0x000000260818723c */ /* 0x000fe2000000183c */
[----:B------:R-:W3:Y:S05]  /*2570*/  LDSM.16.M88.4 R60, [R220+0x9800] ;  /* 0x00980000dc3c783b */ /* 0x000eea0000000200 */
[C---:B------:R-:W-:Y:S06]  /*2580*/  HMMA.16816.F32 R8, R12.reuse, R40, R84 ;  /* 0x000000280c08723c */ /* 0x040fec0000001854 */
[C---:B------:R-:W-:Y:S06]  /*2590*/  HMMA.16816.F32 R76, R12.reuse, R42, R76 ;  /* 0x0000002a0c4c723c */ /* 0x040fec000000184c */
[C---:B------:R-:W-:Y:S06]  /*25a0*/  HMMA.16816.F32 R84, R12.reuse, R36, R80 ;  /* 0x000000240c54723c */ /* 0x040fec0000001850 */
[----:B------:R-:W-:Y:S01]  /*25b0*/  HMMA.16816.F32 R72, R12, R38, R48 ;  /* 0x000000260c48723c */ /* 0x000fe20000001830 */
[----:B------:R-:W4:Y:S05]  /*25c0*/  LDSM.16.M88.4 R12, [R222+0x4000] ;  /* 0x00400000de0c783b */ /* 0x000f2a0000000200 */
[C---:B-1----:R-:W-:Y:S06]  /*25d0*/  HMMA.16816.F32 R68, R4.reuse, R28, R32 ;  /* 0x0000001c0444723c */ /* 0x042fec0000001820 */
[C---:B------:R-:W-:Y:S06]  /*25e0*/  HMMA.16816.F32 R56, R4.reuse, R30, R56 ;  /* 0x0000001e0438723c */ /* 0x040fec0000001838 */
[C---:B------:R-:W-:Y:S06]  /*25f0*/  HMMA.16816.F32 R80, R4.reuse, R64, R52 ;  /* 0x000000400450723c */ /* 0x040fec0000001834 */
[----:B------:R-:W-:Y:S01]  /*2600*/  HMMA.16816.F32 R40, R4, R66, R24 ;  /* 0x000000420428723c */ /* 0x000fe20000001818 */
[----:B------:R-:W-:Y:S04]  /*2610*/  LDSM.16.M88.4 R4, [R221+0x6000] ;  /* 0x00600000dd04783b */ /* 0x000fe80000000200 */
[----:B------:R-:W1:Y:S01]  /*2620*/  LDSM.16.M88.4 R24, [R219+0x1000] ;  /* 0x00100000db18783b */ /* 0x000e620000000200 */
[C---:B--2---:R-:W-:Y:S03]  /*2630*/  HMMA.16816.F32 R32, R20.reuse, R28, R8 ;  /* 0x0000001c1420723c */ /* 0x044fe60000001808 */
[----:B------:R-:W-:Y:S03]  /*2640*/  LDSM.16.M88.4 R8, [R221+0x4000] ;  /* 0x00400000dd08783b */ /* 0x000fe60000000200 */
[----:B------:R-:W-:Y:S01]  /*2650*/  HMMA.16816.F32 R36, R20, R30, R76 ;  /* 0x0000001e1424723c */ /* 0x000fe2000000184c */
[----:B------:R-:W2:Y:S01]  /*2660*/  LDSM.16.M88.4 R28, [R219+0x1800] ;  /* 0x00180000db1c783b */ /* 0x000ea20000000200 */
[----:B------:R-:W-:-:S04]  /*2670*/  DEPBAR.LE SB0, 0x0 ;  /* 0x000080000000791a */ /* 0x000fc80000000000 */
[C---:B------:R-:W-:Y:S06]  /*2680*/  HMMA.16816.F32 R48, R20.reuse, R64, R84 ;  /* 0x000000401430723c */ /* 0x040fec0000001854 */
[----:B------:R-:W-:Y:S06]  /*2690*/  HMMA.16816.F32 R20, R20, R66, R72 ;  /* 0x000000421414723c */ /* 0x000fec0000001848 */
[C---:B-----5:R-:W-:Y:S06]  /*26a0*/  HMMA.16816.F32 R52, R16.reuse, R44, R68 ;  /* 0x0000002c1034723c */ /* 0x060fec0000001844 */
[C---:B------:R-:W-:Y:S06]  /*26b0*/  HMMA.16816.F32 R56, R16.reuse, R46, R56 ;  /* 0x0000002e1038723c */ /* 0x040fec0000001838 */
[C---:B---3--:R-:W-:Y:S06]  /*26c0*/  HMMA.16816.F32 R64, R16.reuse, R60, R80 ;  /* 0x0000003c1040723c */ /* 0x048fec0000001850 */
[----:B------:R-:W-:Y:S06]  /*26d0*/  HMMA.16816.F32 R40, R16, R62, R40 ;  /* 0x0000003e1028723c */ /* 0x000fec0000001828 */
[C---:B----4-:R-:W-:Y:S06]  /*26e0*/  HMMA.16816.F32 R16, R12.reuse, R44, R32 ;  /* 0x0000002c0c10723c */ /* 0x050fec0000001820 */
[C---:B------:R-:W-:Y:S06]  /*26f0*/  HMMA.16816.F32 R32, R12.reuse, R60, R48 ;  /* 0x0000003c0c20723c */ /* 0x040fec0000001830 */
[----:B------:R-:W-:Y:S01]  /*2700*/  HMMA.16816.F32 R36, R12, R46, R36 ;  /* 0x0000002e0c24723c */ /* 0x000fe20000001824 */
[----:B------:R-:W-:-:S05]  /*2710*/  IMAD.SHL.U32 R48, R91, 0x2, RZ ;  /* 0x000000025b307824 */ /* 0x000fca00078e00ff */
[----:B------:R-:W-:Y:S01]  /*2720*/  HMMA.16816.F32 R20, R12, R62, R20 ;  /* 0x0000003e0c14723c */ /* 0x000fe20000001814 */
[----:B------:R-:W-:-:S05]  /*2730*/  LOP3.LUT R48, R48, 0x6, RZ, 0xc0, !PT ;  /* 0x0000000630307812 */ /* 0x000fca00078ec0ff */
[----:B-1----:R-:W-:Y:S01]  /*2740*/  HMMA.16816.F32 R12, R4, R24, R52 ;  /* 0x00000018040c723c */ /* 0x002fe20000001834 */
[----:B------:R-:W-:Y:S01]  /*2750*/  IMAD R2, R2, 0x20, R48 ;  /* 0x0000002002027824 */ /* 0x000fe200078e0230 */
[----:B------:R-:W-:-:S04]  /*2760*/  MOV R48, UR28 ;  /* 0x0000001c00307c02 */ /* 0x000fc80008000f00 */
[----:B------:R-:W-:Y:S01]  /*2770*/  HMMA.16816.F32 R44, R4, R26, R56 ;  /* 0x0000001a042c723c */ /* 0x000fe20000001838 */
[----:B------:R-:W-:Y:S01]  /*2780*/  BAR.SYNC.DEFER_BLOCKING 0x0 ;  /* 0x0000000000007b1d */ /* 0x000fe20000010000 */
[----:B------:R-:W-:Y:S01]  /*2790*/  ISETP.GE.AND P1, PT, R2, UR5, PT ;  /* 0x0000000502007c0c */ /* 0x000fe2000bf26270 */
[----:B------:R-:W-:-:S03]  /*27a0*/  IMAD R139, R48, 0x8, R139 ;  /* 0x00000008308b7824 */ /* 0x000fc600078e028b */
[C---:B--2---:R-:W-:Y:S06]  /*27b0*/  HMMA.16816.F32 R64, R4.reuse, R28, R64 ;  /* 0x0000001c0440723c */ /* 0x044fec0000001840 */
[----:B------:R-:W-:Y:S06]  /*27c0*/  HMMA.16816.F32 R40, R4, R30, R40 ;  /* 0x0000001e0428723c */ /* 0x000fec0000001828 */
[C---:B------:R-:W-:Y:S06]  /*27d0*/  HMMA.16816.F32 R4, R8.reuse, R24, R16 ;  /* 0x000000180804723c */ /* 0x040fec0000001810 */
[----:B------:R-:W-:Y:S01]  /*27e0*/  HMMA.16816.F32 R68, R8, R28, R32 ;  /* 0x0000001c0844723c */ /* 0x000fe20000001820 */
[----:B------:R-:W-:-:S02]  /*27f0*/  VIADD R18, R2, 0x1 ;  /* 0x0000000102127836 */ /* 0x000fc40000000000 */
[C---:B------:R-:W-:Y:S02]  /*2800*/  VIADD R17, R2.reuse, 0x8 ;  /* 0x0000000802117836 */ /* 0x040fe40000000000 */
[----:B------:R-:W-:Y:S01]  /*2810*/  VIADD R16, R2, 0x9 ;  /* 0x0000000902107836 */ /* 0x000fe20000000000 */
[----:B------:R-:W-:Y:S01]  /*2820*/  ISETP.GE.AND P0, PT, R18, UR5, PT ;  /* 0x0000000512007c0c */ /* 0x000fe2000bf06270 */
[C---:B------:R-:W-:Y:S01]  /*2830*/  VIADD R18, R2.reuse, 0x10 ;  /* 0x0000001002127836 */ /* 0x040fe20000000000 */
[C---:B------:R-:W-:Y:S01]  /*2840*/  HMMA.16816.F32 R32, R8.reuse, R30, R20 ;  /* 0x0000001e0820723c */ /* 0x040fe20000001814 */
[----:B------:R-:W-:Y:S01]  /*2850*/  ISETP.GE.AND P6, PT, R17, UR5, PT ;  /* 0x0000000511007c0c */ /* 0x000fe2000bfc6270 */
[----:B------:R-:W-:Y:S01]  /*2860*/  VIADD R17, R2, 0x11 ;  /* 0x0000001102117836 */ /* 0x000fe20000000000 */
[----:B------:R-:W-:Y:S01]  /*2870*/  ISETP.GE.AND P5, PT, R16, UR5, PT ;  /* 0x0000000510007c0c */ /* 0x000fe2000bfa6270 */
[----:B------:R-:W-:Y:S01]  /*2880*/  VIADD R16, R2, 0x18 ;  /* 0x0000001802107836 */ /* 0x000fe20000000000 */
[----:B------:R-:W-:Y:S01]  /*2890*/  ISETP.GE.AND P4, PT, R18, UR5, PT ;  /* 0x0000000512007c0c */ /* 0x000fe2000bf86270 */
[----:B------:R-:W-:Y:S01]  /*28a0*/  HMMA.16816.F32 R36, R8, R26, R36 ;  /* 0x0000001a0824723c */ /* 0x000fe20000001824 */
[----:B------:R-:W-:-:S02]  /*28b0*/  FSEL R23, R14, -INF , !P1 ;  /* 0xff8000000e177808 */ /* 0x000fc40004800000 */
[----:B------:R-:W-:Y:S02]  /*28c0*/  FSEL R18, R12, -INF , !P1 ;  /* 0xff8000000c127808 */ /* 0x000fe40004800000 */
[----:B------:R-:W-:Y:S02]  /*28d0*/  FSEL R72, R6, -INF , !P1 ;  /* 0xff80000006487808 */ /* 0x000fe40004800000 */
[----:B------:R-:W-:Y:S01]  /*28e0*/  FSEL R54, R4, -INF , !P1 ;  /* 0xff80000004367808 */ /* 0x000fe20004800000 */
[----:B------:R-:W-:Y:S01]  /*28f0*/  VIADD R9, R2, 0x19 ;  /* 0x0000001902097836 */ /* 0x000fe20000000000 */
[----:B------:R-:W-:Y:S02]  /*2900*/  PLOP3.LUT P1, PT, PT, PT, UP0, 0x80, 0x0 ;  /* 0x000000000000781c */ /* 0x000fe40003f2f008 */
[----:B------:R-:W-:Y:S02]  /*2910*/  FSEL R22, R13, -INF , !P0 ;  /* 0xff8000000d167808 */ /* 0x000fe40004000000 */
[----:B------:R-:W-:-:S02]  /*2920*/  ISETP.GE.AND P3, PT, R17, UR5, PT ;  /* 0x0000000511007c0c */ /* 0x000fc4000bf66270 */
[----:B------:R-:W-:Y:S02]  /*2930*/  ISETP.GE.AND P2, PT, R16, UR5, PT ;  /* 0x0000000510007c0c */ /* 0x000fe4000bf46270 */
[----:B------:R-:W-:Y:S02]  /*2940*/  FSEL R28, R15, -INF , !P0 ;  /* 0xff8000000f1c7808 */ /* 0x000fe40004000000 */
[----:B------:R-:W-:Y:S02]  /*2950*/  FSEL R73, R7, -INF , !P0 ;  /* 0xff80000007497808 */ /* 0x000fe40004000000 */
[----:B------:R-:W-:Y:S02]  /*2960*/  FSEL R57, R5, -INF , !P0 ;  /* 0xff80000005397808 */ /* 0x000fe40004000000 */
[----:B------:R-:W-:Y:S02]  /*2970*/  FSEL R21, R44, -INF , !P6 ;  /* 0xff8000002c157808 */ /* 0x000fe40007000000 */
[----:B------:R-:W-:-:S02]  /*2980*/  P2R R16, PR, RZ, 0x2 ;  /* 0x00000002ff107803 */ /* 0x000fc40000000000 */
[----:B------:R-:W-:Y:S01]  /*2990*/  FMNMX.FTZ R8, R18, R22, !PT ;  /* 0x0000001612087209 */ /* 0x000fe20007810000 */
[----:B------:R-:W-:Y:S06]  /*29a0*/  @!P1 BRA `(.L_x_1532) ;  /* 0x0000000000589947 */ /* 0x000fec0003800000 */
[----:B------:R-:W-:-:S04]  /*29b0*/  ULEA.HI.SX32 UR9, UR39, 0xfffffffe, 0x1b ;  /* 0xfffffffe27097891 */ /* 0x000fc8000f8fda3f */
[----:B------:R-:W-:Y:S02]  /*29c0*/  USHF.R.S32.HI UR8, URZ, 0x1f, UR9 ;  /* 0x0000001f3f087899 */ /* 0x000fe40008011409 */
[----:B------:R-:W-:Y:S01]  /*29d0*/  UIMAD UR11, UR25, UR9, URZ ;  /* 0x00000009190b72a4 */ /* 0x000fe2000f8e023f */
[----:B------:R-:W-:-:S03]  /*29e0*/  IMAD.U32 R2, RZ, RZ, UR9 ;  /* 0x00000009ff027e24 */ /* 0x000fc6000f8e00ff */
[----:B------:R-:W-:Y:S01]  /*29f0*/  UIMAD UR11, UR8, UR26, UR11 ;  /* 0x0000001a080b72a4 */ /* 0x000fe2000f8e020b */
[----:B------:R-:W-:Y:S01]  /*2a00*/  IMAD.WIDE.U32 R6, R2, UR26, R92 ;  /* 0x0000001a02067c25 */ /* 0x000fe2000f8e005c */
[----:B------:R-:W-:Y:S01]  /*2a10*/  MOV R2, UR10 ;  /* 0x0000000a00027c02 */ /* 0x000fe20008000f00 */
[----:B------:R-:W-:-:S03]  /*2a20*/  ULDC.64 UR8, c[0x0][0x218] ;  /* 0x0000860000087ab9 */ /* 0x000fc60000000a00 */
[----:B------:R-:W-:Y:S01]  /*2a30*/  VIADD R5, R7, UR11 ;  /* 0x0000000b07057c36 */ /* 0x000fe20008000000 */
[----:B------:R-:W-:Y:S01]  /*2a40*/  LEA R4, P0, R6, UR8, 0x1 ;  /* 0x0000000806047c11 */ /* 0x000fe2000f8008ff */
[----:B------:R-:W-:-:S03]  /*2a50*/  IMAD.U32 R7, RZ, RZ, UR15 ;  /* 0x0000000fff077e24 */ /* 0x000fc6000f8e00ff */
        /* <DEDUP_REMOVED lines=11> */
.L_x_1532:
[----:B------:R-:W-:Y:S01]  /*2b10*/  FSEL R17, R45, -INF , !P5 ;  /* 0xff8000002d117808 */ /* 0x000fe20006800000 */
[----:B------:R-:W-:Y:S01]  /*2b20*/  IMAD.WIDE.U32 R14, R248, -0x2daee0ad, RZ ;  /* 0xd2511f53f80e7825 */ /* 0x000fe200078e00ff */
[----:B------:R-:W-:Y:S01]  /*2b30*/  FMNMX.FTZ R2, R21, R8, !PT ;  /* 0x0000000815027209 */ /* 0x000fe20007810000 */
[----:B------:R-:W-:Y:S01]  /*2b40*/  UIADD3 UR21, UR34, -0x61c88647, URZ ;  /* 0x9e3779b922157890 */ /* 0x000fe2000fffe03f */
[----:B------:R-:W-:Y:S01]  /*2b50*/  FSEL R78, R64, -INF , !P4 ;  /* 0xff800000404e7808 */ /* 0x000fe20006000000 */
[----:B-1----:R-:W-:Y:S01]  /*2b60*/  VIADD R5, R139, 0x4 ;  /* 0x000000048b057836 */ /* 0x002fe20000000000 */
[----:B------:R-:W-:Y:S01]  /*2b70*/  FMNMX.FTZ R2, R17, R2, !PT ;  /* 0x0000000211027209 */ /* 0x000fe20007810000 */
[----:B------:R-:W-:Y:S01]  /*2b80*/  UIADD3 UR20, UR35, -0x4498517b, URZ ;  /* 0xbb67ae8523147890 */ /* 0x000fe2000fffe03f */
[----:B------:R-:W-:Y:S01]  /*2b90*/  FSEL R77, R65, -INF , !P3 ;  /* 0xff800000414d7808 */ /* 0x000fe20005800000 */
[----:B------:R-:W-:Y:S01]  /*2ba0*/  IMAD.WIDE.U32 R6, R5, -0x326172a9, RZ ;  /* 0xcd9e8d5705067825 */ /* 0x000fe200078e00ff */
[----:B------:R-:W-:Y:S01]  /*2bb0*/  FMNMX.FTZ R2, R78, R2, !PT ;  /* 0x000000024e027209 */ /* 0x000fe20007810000 */
[----:B------:R-:W-:Y:S01]  /*2bc0*/  UIADD3 UR19, UR34, 0x3c6ef372, URZ ;  /* 0x3c6ef37222137890 */ /* 0x000fe2000fffe03f */
[----:B------:R-:W-:Y:S01]  /*2bd0*/  LOP3.LUT R4, R15, UR35, R88, 0x96, !PT ;  /* 0x000000230f047c12 */ /* 0x000fe2000f8e9658 */
[----:B------:R-:W-:Y:S01]  /*2be0*/  IMAD.WIDE.U32 R24, R139, -0x326172a9, RZ ;  /* 0xcd9e8d578b187825 */ /* 0x000fe200078e00ff */
[----:B------:R-:W-:Y:S01]  /*2bf0*/  ISETP.GE.AND P0, PT, R9, UR5, PT ;  /* 0x0000000509007c0c */ /* 0x000fe2000bf06270 */
[----:B------:R-:W-:Y:S01]  /*2c00*/  UIADD3 UR18, UR35, 0x76cf5d0a, URZ ;  /* 0x76cf5d0a23127890 */ /* 0x000fe2000fffe03f */
[----:B------:R-:W-:Y:S01]  /*2c10*/  LOP3.LUT R174, R174, UR34, RZ, 0x3c, !PT ;  /* 0x00000022aeae7c12 */ /* 0x000fe2000f8e3cff */
[----:B------:R-:W-:Y:S01]  /*2c20*/  IMAD.WIDE.U32 R4, R4, -0x326172a9, RZ ;  /* 0xcd9e8d5704047825 */ /* 0x000fe200078e00ff */
[----:B------:R-:W-:Y:S01]  /*2c30*/  FSEL R75, R40, -INF , !P2 ;  /* 0xff800000284b7808 */ /* 0x000fe20005000000 */
[----:B------:R-:W-:Y:S01]  /*2c40*/  UIADD3 UR16, UR35, 0x32370b8f, URZ ;  /* 0x32370b8f23107890 */ /* 0x000fe2000fffe03f */
[----:B------:R-:W-:Y:S01]  /*2c50*/  FMNMX.FTZ R2, R77, R2, !PT ;  /* 0x000000024d027209 */ /* 0x000fe20007810000 */
[----:B------:R-:W-:Y:S01]  /*2c60*/  UIADD3 UR17, UR34, -0x255992d5, URZ ;  /* 0xdaa66d2b22117890 */ /* 0x000fe2000fffe03f */
[----:B------:R-:W-:Y:S01]  /*2c70*/  LOP3.LUT R7, R7, R174, RZ, 0x3c, !PT ;  /* 0x000000ae07077212 */ /* 0x000fe200078e3cff */
[----:B------:R-:W-:Y:S01]  /*2c80*/  UIADD3 UR15, UR34, 0x78dde6e4, URZ ;  /* 0x78dde6e4220f7890 */ /* 0x000fe2000fffe03f */
[----:B------:R-:W-:Y:S01]  /*2c90*/  FSEL R74, R41, -INF , !P0 ;  /* 0xff800000294a7808 */ /* 0x000fe20004000000 */
[----:B------:R-:W-:Y:S01]  /*2ca0*/  UIADD3 UR14, UR35, -0x126145ec, URZ ;  /* 0xed9eba14230e7890 */ /* 0x000fe2000fffe03f */
[----:B------:R-:W-:Y:S01]  /*2cb0*/  FMNMX.FTZ R2, R75, R2, !PT ;  /* 0x000000024b027209 */ /* 0x000fe20007810000 */
[----:B------:R-:W-:Y:S01]  /*2cc0*/  IMAD.WIDE.U32 R8, R7, -0x2daee0ad, RZ ;  /* 0xd2511f5307087825 */ /* 0x000fe200078e00ff */
[----:B------:R-:W-:Y:S01]  /*2cd0*/  LOP3.LUT R10, R5, UR21, R6, 0x96, !PT ;  /* 0x00000015050a7c12 */ /* 0x000fe2000f8e9606 */
[----:B------:R-:W-:Y:S01]  /*2ce0*/  UIADD3 UR5, UR35, -0x56f99767, URZ ;  /* 0xa906689923057890 */ /* 0x000fe2000fffe03f */
[----:B------:R-:W-:Y:S01]  /*2cf0*/  FMNMX.FTZ R2, R74, R2, !PT ;  /* 0x000000024a027209 */ /* 0x000fe20007810000 */
[----:B------:R-:W-:Y:S01]  /*2d00*/  UIADD3 UR22, UR34, -0x4ab325aa, URZ ;  /* 0xb54cda5622167890 */ /* 0x000fe2000fffe03f */
[----:B------:R-:W-:Y:S01]  /*2d10*/  FSEL R19, R46, -INF , !P6 ;  /* 0xff8000002e137808 */ /* 0x000fe20007000000 */
[----:B------:R-:W-:Y:S01]  /*2d20*/  IMAD.WIDE.U32 R12, R10, -0x2daee0ad, RZ ;  /* 0xd2511f530a0c7825 */ /* 0x000fe200078e00ff */
[----:B------:R-:W-:Y:S01]  /*2d30*/  FMNMX.FTZ R6, R23, R28, !PT ;  /* 0x0000001c17067209 */ /* 0x000fe20007810000 */
[----:B------:R-:W1:Y:S01]  /*2d40*/  SHFL.BFLY PT, R15, R2, 0x2, 0x1f ;  /* 0x0c401f00020f7f89 */ /* 0x000e6200000e0000 */
[----:B------:R-:W-:Y:S01]  /*2d50*/  FSEL R20, R47, -INF , !P5 ;  /* 0xff8000002f147808 */ /* 0x000fe20006800000 */
[----:B------:R-:W-:Y:S01]  /*2d60*/  ULDC UR8, c[0x0][0x2ec] ;  /* 0x0000bb0000087ab9 */ /* 0x000fe20000000800 */
[----:B------:R-:W-:Y:S01]  /*2d70*/  LOP3.LUT R7, R9, UR20, R14, 0x96, !PT ;  /* 0x0000001409077c12 */ /* 0x000fe2000f8e960e */
[----:B------:R-:W-:Y:S01]  /*2d80*/  ULDC.U8 UR24, c[0x0][0x388] ;  /* 0x0000e20000187ab9 */ /* 0x000fe20000000000 */
[----:B------:R-:W-:Y:S01]  /*2d90*/  FMNMX.FTZ R6, R19, R6, !PT ;  /* 0x0000000613067209 */ /* 0x000fe20007810000 */
[----:B------:R-:W-:Y:S01]  /*2da0*/  UIADD3 UR29, UR34, 0x1715609d, URZ ;  /* 0x1715609d221d7890 */ /* 0x000fe2000fffe03f */
[----:B------:R-:W-:Y:S01]  /*2db0*/  FSEL R66, R66, -INF , !P4 ;  /* 0xff80000042427808 */ /* 0x000fe20006000000 */
[----:B------:R-:W-:Y:S01]  /*2dc0*/  UIADD3 UR30, UR35, 0x646e171e, URZ ;  /* 0x646e171e231e7890 */ /* 0x000fe2000fffe03f */
[----:B------:R-:W-:Y:S01]  /*2dd0*/  FMNMX.FTZ R9, R20, R6, !PT ;  /* 0x0000000614097209 */ /* 0x000fe20007810000 */
[----:B------:R-:W-:Y:S01]  /*2de0*/  IMAD.WIDE.U32 R6, R7, -0x326172a9, RZ ;  /* 0xcd9e8d5707067825 */ /* 0x000fe200078e00ff */
[----:B------:R-:W-:-:S02]  /*2df0*/  FSEL R67, R67, -INF , !P3 ;  /* 0xff80000043437808 */ /* 0x000fc40005800000 */
[----:B------:R-:W-:Y:S02]  /*2e00*/  FMNMX.FTZ R9, R66, R9, !PT ;  /* 0x0000000942097209 */ /* 0x000fe40007810000 */
[----:B------:R-:W-:Y:S02]  /*2e10*/  LOP3.LUT R7, R7, UR19, R4, 0x96, !PT ;  /* 0x0000001307077c12 */ /* 0x000fe4000f8e9604 */
[----:B------:R-:W-:Y:S02]  /*2e20*/  FSEL R76, R42, -INF , !P2 ;  /* 0xff8000002a4c7808 */ /* 0x000fe40005000000 */
[----:B------:R-:W-:Y:S01]  /*2e30*/  FMNMX.FTZ R9, R67, R9, !PT ;  /* 0x0000000943097209 */ /* 0x000fe20007810000 */
[----:B------:R-:W-:Y:S01]  /*2e40*/  IMAD.WIDE.U32 R10, R7, -0x2daee0ad, RZ ;  /* 0xd2511f53070a7825 */ /* 0x000fe200078e00ff */
[----:B------:R-:W-:Y:S02]  /*2e50*/  FSEL R79, R43, -INF , !P0 ;  /* 0xff8000002b4f7808 */ /* 0x000fe40004000000 */
[----:B------:R-:W-:-:S02]  /*2e60*/  FMNMX.FTZ R7, R76, R9, !PT ;  /* 0x000000094c077209 */ /* 0x000fc40007810000 */
[----:B------:R-:W-:Y:S02]  /*2e70*/  LOP3.LUT R9, R25, R174, RZ, 0x3c, !PT ;  /* 0x000000ae19097212 */ /* 0x000fe400078e3cff */
[----:B------:R-:W-:Y:S02]  /*2e80*/  LOP3.LUT R8, R13, UR18, R8, 0x96, !PT ;  /* 0x000000120d087c12 */ /* 0x000fe4000f8e9608 */
[----:B------:R-:W-:Y:S01]  /*2e90*/  FMNMX.FTZ R13, R79, R7, !PT ;  /* 0x000000074f0d7209 */ /* 0x000fe20007810000 */
[----:B------:R-:W-:Y:S01]  /*2ea0*/  IMAD.WIDE.U32 R52, R9, -0x2daee0ad, RZ ;  /* 0xd2511f5309347825 */ /* 0x000fe200078e00ff */
[----:B------:R-:W-:Y:S02]  /*2eb0*/  LOP3.LUT R7, R11, UR16, R12, 0x96, !PT ;  /* 0x000000100b077c12 */ /* 0x000fe4000f8e960c */
[----:B-1----:R-:W-:Y:S01]  /*2ec0*/  FMNMX.FTZ R11, R2, R15, !PT ;  /* 0x0000000f020b7209 */ /* 0x002fe20007810000 */
[----:B------:R-:W-:Y:S01]  /*2ed0*/  IMAD.WIDE.U32 R8, R8, -0x326172a9, RZ ;  /* 0xcd9e8d5708087825 */ /* 0x000fe200078e00ff */
[----:B------:R-:W-:Y:S01]  /*2ee0*/  SHFL.BFLY PT, R12, R13, 0x2, 0x1f ;  /* 0x0c401f000d0c7f89 */ /* 0x000fe200000e0000 */
[----:B------:R-:W-:-:S02]  /*2ef0*/  LOP3.LUT R48, R5, UR21, R24, 0x96, !PT ;  /* 0x0000001505307c12 */ /* 0x000fc4000f8e9618 */
[----:B------:R-:W-:Y:S01]  /*2f00*/  IMAD.WIDE.U32 R64, R7, -0x326172a9, RZ ;  /* 0xcd9e8d5707407825 */ /* 0x000fe200078e00ff */
[----:B------:R-:W-:Y:S02]  /*2f10*/  LOP3.LUT R7, R53, UR20, R14, 0x96, !PT ;  /* 0x0000001435077c12 */ /* 0x000fe4000f8e960e */
[----:B------:R-:W1:Y:S01]  /*2f20*/  SHFL.BFLY PT, R14, R11, 0x1, 0x1f ;  /* 0x0c201f000b0e7f89 */ /* 0x000e6200000e0000 */
[----:B------:R-:W-:Y:S02]  /*2f30*/  LOP3.LUT R6, R9, UR17, R6, 0x96, !PT ;  /* 0x0000001109067c12 */ /* 0x000fe4000f8e9606 */
[----:B------:R-:W-:Y:S01]  /*2f40*/  LOP3.LUT R2, R65, UR15, R8, 0x96, !PT ;  /* 0x0000000f41027c12 */ /* 0x000fe2000f8e9608 */
[----:B------:R-:W-:Y:S01]  /*2f50*/  IMAD.WIDE.U32 R46, R7, -0x326172a9, RZ ;  /* 0xcd9e8d57072e7825 */ /* 0x000fe200078e00ff */
[----:B------:R-:W-:Y:S02]  /*2f60*/  FSEL R44, R36, -INF , !P6 ;  /* 0xff800000242c7808 */ /* 0x000fe40007000000 */
[----:B------:R-:W-:Y:S01]  /*2f70*/  FMNMX.FTZ R5, R54, R57, !PT ;  /* 0x0000003936057209 */ /* 0x000fe20007810000 */
[----:B------:R-:W-:Y:S01]  /*2f80*/  IMAD.WIDE.U32 R6, R6, -0x2daee0ad, RZ ;  /* 0xd2511f5306067825 */ /* 0x000fe200078e00ff */
[----:B------:R-:W-:-:S02]  /*2f90*/  LOP3.LUT R53, R47, UR19, R4, 0x96, !PT ;  /* 0x000000132f357c12 */ /* 0x000fc4000f8e9604 */
[----:B------:R-:W-:Y:S01]  /*2fa0*/  FSEL R45, R37, -INF , !P5 ;  /* 0xff800000252d7808 */ /* 0x000fe20006800000 */
[----:B------:R-:W-:Y:S01]  /*2fb0*/  IMAD.WIDE.U32 R62, R2, -0x2daee0ad, RZ ;  /* 0xd2511f53023e7825 */ /* 0x000fe200078e00ff */
[----:B------:R-:W-:Y:S02]  /*2fc0*/  LOP3.LUT R7, R7, UR14, R10, 0x96, !PT ;  /* 0x0000000e07077c12 */ /* 0x000fe4000f8e960a */
[----:B------:R-:W-:Y:S01]  /*2fd0*/  FSEL R47, R38, -INF , !P6 ;  /* 0xff800000262f7808 */ /* 0x000fe20007000000 */
[----:B------:R-:W-:Y:S01]  /*2fe0*/  IMAD.IADD R2, R89, 0x1, R90 ;  /* 0x0000000159027824 */ /* 0x000fe200078e025a */
[----:B------:R-:W-:Y:S01]  /*2ff0*/  LOP3.LUT R4, R63, UR5, R6, 0x96, !PT ;  /* 0x000000053f047c12 */ /* 0x000fe2000f8e9606 */
[----:B------:R-:W-:Y:S01]  /*3000*/  IMAD.WIDE.U32 R58, R7, -0x326172a9, RZ ;  /* 0xcd9e8d57073a7825 */ /* 0x000fe200078e00ff */
[----:B------:R-:W-:Y:S02]  /*3010*/  FMNMX.FTZ R7, R44, R5, !PT ;  /* 0x000000052c077209 */ /* 0x000fe40007810000 */
[----:B------:R-:W-:Y:S01]  /*3020*/  FSEL R63, R68, -INF , !P4 ;  /* 0xff800000443f7808 */ /* 0x000fe20006000000 */
[----:B------:R-:W-:Y:S01]  /*3030*/  IMAD.WIDE.U32 R4, R4, -0x326172a9, RZ ;  /* 0xcd9e8d5704047825 */ /* 0x000fe200078e00ff */
[----:B------:R-:W-:-:S02]  /*3040*/  FMNMX.FTZ R7, R45, R7, !PT ;  /* 0x000000072d077209 */ /* 0x000fc40007810000 */
[----:B-1----:R-:W-:Y:S02]  /*3050*/  FMNMX.FTZ R134, R11, R14, !PT ;  /* 0x0000000e0b867209 */ /* 0x002fe40007810000 */
[----:B------:R-:W-:Y:S02]  /*3060*/  LOP3.LUT R6, R5, UR22, R58, 0x96, !PT ;  /* 0x0000001605067c12 */ /* 0x000fe4000f8e963a */
[----:B------:R-:W-:Y:S02]  /*3070*/  FSEL R58, R69, -INF , !P3 ;  /* 0xff800000453a7808 */ /* 0x000fe40005800000 */
[----:B------:R-:W-:Y:S01]  /*3080*/  FMNMX.FTZ R8, R63, R7, !PT ;  /* 0x000000073f087209 */ /* 0x000fe20007810000 */
[C---:B------:R-:W-:Y:S01]  /*3090*/  FMUL.FTZ R7, R134.reuse, UR8 ;  /* 0x0000000886077c20 */ /* 0x040fe20008410000 */
[----:B------:R-:W-:Y:S02]  /*30a0*/  FMNMX.FTZ R9, R13, R12, !PT ;  /* 0x0000000c0d097209 */ /* 0x000fe40007810000 */
[----:B------:R-:W-:-:S02]  /*30b0*/  FSETP.NEU.FTZ.AND P1, PT, R134, -INF , PT ;  /* 0xff8000008600780b */ /* 0x000fc40003f3d000 */
[----:B------:R-:W-:Y:S01]  /*30c0*/  FSEL R68, R32, -INF , !P2 ;  /* 0xff80000020447808 */ /* 0x000fe20005000000 */
[----:B------:R-:W1:Y:S01]  /*30d0*/  SHFL.BFLY PT, R11, R9, 0x1, 0x1f ;  /* 0x0c201f00090b7f89 */ /* 0x000e6200000e0000 */
[----:B------:R-:W-:Y:S02]  /*30e0*/  FMNMX.FTZ R8, R58, R8, !PT ;  /* 0x000000083a087209 */ /* 0x000fe40007810000 */
[----:B------:R-:W-:Y:S02]  /*30f0*/  FSEL R13, R7, RZ, P1 ;  /* 0x000000ff070d7208 */ /* 0x000fe40000800000 */
[----:B------:R-:W-:Y:S02]  /*3100*/  FSEL R69, R33, -INF , !P0 ;  /* 0xff80000021457808 */ /* 0x000fe40004000000 */
[----:B------:R-:W-:Y:S01]  /*3110*/  FMNMX.FTZ R7, R68, R8, !PT ;  /* 0x0000000844077209 */ /* 0x000fe20007810000 */
[----:B------:R-:W-:Y:S01]  /*3120*/  FFMA.FTZ R8, R18, UR8, -R13 ;  /* 0x0000000812087c23 */ /* 0x000fe2000801080d */
[----:B------:R-:W-:-:S02]  /*3130*/  LOP3.LUT R12, R4, 0xffff, RZ, 0xc0, !PT ;  /* 0x0000ffff040c7812 */ /* 0x000fc400078ec0ff */
[----:B------:R-:W-:Y:S01]  /*3140*/  FMNMX.FTZ R7, R69, R7, !PT ;  /* 0x0000000745077209 */ /* 0x000fe20007810000 */
[----:B------:R2:W-:Y:S01]  /*3150*/  MUFU.EX2 R82, R8 ;  /* 0x0000000800527308 */ /* 0x0005e20000000800 */
[----:B------:R-:W-:Y:S02]  /*3160*/  FMNMX.FTZ R5, R72, R73, !PT ;  /* 0x0000004948057209 */ /* 0x000fe40007810000 */
[----:B------:R-:W-:Y:S01]  /*3170*/  FSEL R56, R39, -INF , !P5 ;  /* 0xff80000027387808 */ /* 0x000fe20006800000 */
[----:B------:R-:W3:Y:S01]  /*3180*/  SHFL.BFLY PT, R15, R7, 0x2, 0x1f ;  /* 0x0c401f00070f7f89 */ /* 0x000ee200000e0000 */
[----:B------:R-:W-:Y:S02]  /*3190*/  FMNMX.FTZ R5, R47, R5, !PT ;  /* 0x000000052f057209 */ /* 0x000fe40007810000 */
[----:B------:R-:W-:Y:S02]  /*31a0*/  ISETP.NE.AND P6, PT, R16, RZ, PT ;  /* 0x000000ff1000720c */ /* 0x000fe40003fc5270 */
[----:B------:R-:W-:-:S02]  /*31b0*/  LOP3.LUT R16, R4, 0xff, RZ, 0xc0, !PT ;  /* 0x000000ff04107812 */ /* 0x000fc400078ec0ff */
[--C-:B------:R-:W-:Y:S02]  /*31c0*/  SHF.R.U32.HI R10, RZ, 0x10, R4.reuse ;  /* 0x00000010ff0a7819 */ /* 0x100fe40000011604 */
[----:B------:R-:W-:Y:S01]  /*31d0*/  SHF.R.U32.HI R14, RZ, 0x18, R4 ;  /* 0x00000018ff0e7819 */ /* 0x000fe20000011604 */
[----:B------:R-:W-:Y:S01]  /*31e0*/  FFMA.FTZ R4, R22, UR8, -R13 ;  /* 0x0000000816047c23 */ /* 0x000fe2000801080d */
[----:B------:R-:W-:Y:S02]  /*31f0*/  FSEL R70, R70, -INF , !P4 ;  /* 0xff80000046467808 */ /* 0x000fe40006000000 */
[----:B------:R-:W-:Y:S01]  /*3200*/  FMNMX.FTZ R5, R56, R5, !PT ;  /* 0x0000000538057209 */ /* 0x000fe20007810000 */
[----:B------:R4:W-:Y:S01]  /*3210*/  MUFU.EX2 R252, R4 ;  /* 0x0000000400fc7308 */ /* 0x0009e20000000800 */
[----:B-1----:R-:W-:Y:S02]  /*3220*/  FMNMX.FTZ R133, R9, R11, !PT ;  /* 0x0000000b09857209 */ /* 0x002fe40007810000 */
[----:B------:R-:W-:-:S02]  /*3230*/  FSEL R85, R71, -INF , !P3 ;  /* 0xff80000047557808 */ /* 0x000fc40005800000 */
[----:B--2---:R-:W-:Y:S01]  /*3240*/  SHF.R.U32.HI R8, RZ, 0x8, R12 ;  /* 0x00000008ff087819 */ /* 0x004fe2000001160c */
[----:B------:R-:W-:Y:S01]  /*3250*/  FMUL.FTZ R12, R133, UR8 ;  /* 0x00000008850c7c20 */ /* 0x000fe20008410000 */
[----:B------:R-:W-:Y:S02]  /*3260*/  FSEL R71, R34, -INF , !P2 ;  /* 0xff80000022477808 */ /* 0x000fe40005000000 */
[----:B------:R-:W-:Y:S02]  /*3270*/  FSEL R84, R35, -INF , !P0 ;  /* 0xff80000023547808 */ /* 0x000fe40004000000 */
[----:B------:R-:W-:Y:S02]  /*3280*/  LOP3.LUT R9, R10, 0xff, RZ, 0xc0, !PT ;  /* 0x000000ff0a097812 */ /* 0x000fe400078ec0ff */
[----:B------:R-:W-:Y:S02]  /*3290*/  FSETP.NEU.FTZ.AND P0, PT, R133, -INF , PT ;  /* 0xff8000008500780b */ /* 0x000fe40003f1d000 */
[----:B------:R-:W-:-:S02]  /*32a0*/  LEA R213, R2, UR4, 0x1 ;  /* 0x0000000402d57c11 */ /* 0x000fc4000f8e08ff */
[----:B----4-:R-:W-:Y:S01]  /*32b0*/  FMNMX.FTZ R4, R70, R5, !PT ;  /* 0x0000000546047209 */ /* 0x010fe20007810000 */
[----:B------:R-:W-:Y:S01]  /*32c0*/  FFMA.FTZ R5, R21, UR8, -R13 ;  /* 0x0000000815057c23 */ /* 0x000fe2000801080d */
[----:B------:R-:W-:Y:S01]  /*32d0*/  FSEL R12, R12, RZ, P0 ;  /* 0x000000ff0c0c7208 */ /* 0x000fe20000000000 */
[--C-:B------:R-:W-:Y:S01]  /*32e0*/  IMAD R215, R3, 0x2, R213.reuse ;  /* 0x0000000203d77824 */ /* 0x100fe200078e02d5 */
[----:B------:R-:W-:Y:S01]  /*32f0*/  FMNMX.FTZ R4, R85, R4, !PT ;  /* 0x0000000455047209 */ /* 0x000fe20007810000 */
[----:B------:R1:W-:Y:S01]  /*3300*/  MUFU.EX2 R251, R5 ;  /* 0x0000000500fb7308 */ /* 0x0003e20000000800 */
[----:B------:R-:W-:Y:S01]  /*3310*/  LOP3.LUT R2, R6, 0xffff, RZ, 0xc0, !PT ;  /* 0x0000ffff06027812 */ /* 0x000fe200078ec0ff */
[----:B------:R-:W-:Y:S01]  /*3320*/  FFMA.FTZ R3, R23, UR8, -R12 ;  /* 0x0000000817037c23 */ /* 0x000fe2000801080c */
[----:B------:R-:W-:Y:S01]  /*3330*/  FMNMX.FTZ R4, R71, R4, !PT ;  /* 0x0000000447047209 */ /* 0x000fe20007810000 */
[----:B------:R-:W-:Y:S01]  /*3340*/  IMAD R218, R0, 0x2, R213 ;  /* 0x0000000200da7824 */ /* 0x000fe200078e02d5 */
[----:B------:R-:W-:Y:S01]  /*3350*/  PRMT R18, R16, 0x5410, R8 ;  /* 0x0000541010127816 */ /* 0x000fe20000000008 */
[----:B------:R-:W-:Y:S01]  /*3360*/  IMAD R217, R0, 0x2, R215 ;  /* 0x0000000200d97824 */ /* 0x000fe200078e02d7 */
[----:B------:R-:W-:Y:S01]  /*3370*/  FMNMX.FTZ R4, R84, R4, !PT ;  /* 0x0000000454047209 */ /* 0x000fe20007810000 */
[----:B------:R2:W-:Y:S01]  /*3380*/  MUFU.EX2 R250, R3 ;  /* 0x0000000300fa7308 */ /* 0x0005e20000000800 */
[----:B------:R-:W-:Y:S01]  /*3390*/  LOP3.LUT R10, R6, 0xff, RZ, 0xc0, !PT ;  /* 0x000000ff060a7812 */ /* 0x000fe200078ec0ff */
[----:B------:R-:W-:Y:S01]  /*33a0*/  LDSM.16.MT88.4 R36, [R213+0xa000] ;  /* 0x00a00000d524783b */ /* 0x000fe20000004200 */
[----:B------:R-:W-:-:S03]  /*33b0*/  SHF.R.U32.HI R8, RZ, 0x18, R6 ;  /* 0x00000018ff087819 */ /* 0x000fc60000011606 */
[----:B------:R-:W4:Y:S01]  /*33c0*/  SHFL.BFLY PT, R11, R4, 0x2, 0x1f ;  /* 0x0c401f00040b7f89 */ /* 0x000f2200000e0000 */
[----:B-1----:R-:W-:Y:S01]  /*33d0*/  FFMA.FTZ R5, R17, UR8, -R13 ;  /* 0x0000000811057c23 */ /* 0x002fe2000801080d */
[----:B------:R-:W-:Y:S01]  /*33e0*/  PRMT R17, R9, 0x5410, R14 ;  /* 0x0000541009117816 */ /* 0x000fe2000000000e */
[----:B------:R-:W-:Y:S01]  /*33f0*/  IMAD.U32 R14, RZ, RZ, UR24 ;  /* 0x00000018ff0e7e24 */ /* 0x000fe2000f8e00ff */
[----:B---3--:R-:W-:Y:S01]  /*3400*/  FMNMX.FTZ R9, R7, R15, !PT ;  /* 0x0000000f07097209 */ /* 0x008fe20007810000 */
[----:B------:R1:W-:Y:S01]  /*3410*/  MUFU.EX2 R205, R5 ;  /* 0x0000000500cd7308 */ /* 0x0003e20000000800 */
[----:B------:R-:W-:Y:S01]  /*3420*/  FFMA.FTZ R7, R20, UR8, -R12 ;  /* 0x0000000814077c23 */ /* 0x000fe2000801080c */
[----:B------:R-:W-:Y:S01]  /*3430*/  LDSM.16.MT88.4 R24, [R215+0xa000] ;  /* 0x00a00000d718783b */ /* 0x000fe20000004200 */
[----:B------:R-:W-:-:S03]  /*3440*/  LEA R14, R14, UR24, 0x10 ;  /* 0x000000180e0e7c11 */ /* 0x000fc6000f8e80ff */
[----:B------:R-:W3:Y:S02]  /*3450*/  SHFL.BFLY PT, R15, R9, 0x1, 0x1f ;  /* 0x0c201f00090f7f89 */ /* 0x000ee400000e0000 */
[----:B------:R-:W-:Y:S01]  /*3460*/  MUFU.EX2 R179, R7 ;  /* 0x0000000700b37308 */ /* 0x000fe20000000800 */
[--C-:B--2---:R-:W-:Y:S01]  /*3470*/  HSET2.LE.AND R3, R17, R14.reuse, PT ;  /* 0x0000000e11037233 */ /* 0x104fe20003803000 */
[----:B------:R-:W-:Y:S01]  /*3480*/  LDSM.16.MT88.4 R20, [R218+0xa000] ;  /* 0x00a00000da14783b */ /* 0x000fe20000004200 */
[----:B------:R-:W-:-:S03]  /*3490*/  HSET2.LE.AND R0, R18, R14, PT ;  /* 0x0000000e12007233 */ /* 0x000fc60003803000 */
[----:B------:R-:W-:Y:S01]  /*34a0*/  LDSM.16.MT88.4 R32, [R217+0xa000] ;  /* 0x00a00000d920783b */ /* 0x000fe20000004200 */
[----:B-1----:R-:W-:Y:S01]  /*34b0*/  FFMA.FTZ R5, R19, UR8, -R12 ;  /* 0x0000000813057c23 */ /* 0x002fe2000801080c */
[----:B----4-:R-:W-:Y:S02]  /*34c0*/  FMNMX.FTZ R16, R4, R11, !PT ;  /* 0x0000000b04107209 */ /* 0x010fe40007810000 */
[----:B------:R-:W-:Y:S01]  /*34d0*/  LDSM.16.MT88.4 R40, [R215+0xb000] ;  /* 0x00b00000d728783b */ /* 0x000fe20000004200 */
[----:B------:R1:W2:Y:S03]  /*34e0*/  MUFU.EX2 R204, R5 ;  /* 0x0000000500cc7308 */ /* 0x0002a60000000800 */
[----:B------:R-:W4:Y:S04]  /*34f0*/  SHFL.BFLY PT, R17, R16, 0x1, 0x1f ;  /* 0x0c201f0010117f89 */ /* 0x000f2800000e0000 */
[----:B------:R-:W-:Y:S01]  /*3500*/  LDSM.16.MT88.4 R116, [R218+0xb800] ;  /* 0x00b80000da74783b */ /* 0x000fe20000004200 */
[----:B---3--:R-:W-:-:S03]  /*3510*/  FMNMX.FTZ R136, R9, R15, !PT ;  /* 0x0000000f09887209 */ /* 0x008fc60007810000 */
[----:B------:R-:W-:Y:S01]  /*3520*/  LDSM.16.MT88.4 R152, [R213+0xa800] ;  /* 0x00a80000d598783b */ /* 0x000fe20000004200 */
[----:B------:R-:W-:Y:S02]  /*3530*/  FSETP.NEU.FTZ.AND P0, PT, R136, -INF , PT ;  /* 0xff8000008800780b */ /* 0x000fe40003f1d000 */
[----:B-1----:R-:W-:Y:S02]  /*3540*/  SHF.R.U32.HI R5, RZ, 0x10, R6 ;  /* 0x00000010ff057819 */ /* 0x002fe40000011606 */
[----:B------:R-:W-:Y:S02]  /*3550*/  SHF.R.U32.HI R6, RZ, 0x8, R2 ;  /* 0x00000008ff067819 */ /* 0x000fe40000011602 */
[----:B------:R-:W-:Y:S02]  /*3560*/  LOP3.LUT R2, R5, 0xff, RZ, 0xc0, !PT ;  /* 0x000000ff05027812 */ /* 0x000fe400078ec0ff */
[----:B--2---:R-:W-:Y:S02]  /*3570*/  F2FP.F16.F32.PACK_AB R7, R179, R204 ;  /* 0x000000ccb307723e */ /* 0x004fe400000000ff */
[----:B------:R-:W-:Y:S01]  /*3580*/  PRMT R8, R2, 0x5410, R8 ;  /* 0x0000541002087816 */ /* 0x000fe20000000008 */
[----:B------:R-:W-:Y:S01]  /*3590*/  FFMA.FTZ R2, R28, UR8, -R12 ;  /* 0x000000081c027c23 */ /* 0x000fe2000801080c */
[----:B------:R-:W-:Y:S01]  /*35a0*/  PRMT R6, R10, 0x5410, R6 ;  /* 0x000054100a067816 */ /* 0x000fe20000000006 */
[----:B------:R-:W-:Y:S01]  /*35b0*/  IMAD.WIDE.U32 R10, R48, -0x2daee0ad, RZ ;  /* 0xd2511f53300a7825 */ /* 0x000fe200078e00ff */
[----:B------:R-:W-:Y:S01]  /*35c0*/  LOP3.LUT R7, R3, R7, RZ, 0xc0, !PT ;  /* 0x0000000703077212 */ /* 0x000fe200078ec0ff */
[----:B------:R1:W2:Y:S02]  /*35d0*/  MUFU.EX2 R226, R2 ;  /* 0x0000000200e27308 */ /* 0x0002a40000000800 */
[----:B------:R-:W-:Y:S01]  /*35e0*/  FMUL.FTZ R3, R136, UR8 ;  /* 0x0000000888037c20 */ /* 0x000fe20008410000 */
[----:B------:R-:W-:Y:S01]  /*35f0*/  HSET2.LE.AND R4, R6, R14, PT ;  /* 0x0000000e06047233 */ /* 0x000fe20003803000 */
[----:B------:R-:W3:Y:S01]  /*3600*/  LDSM.16.MT88.4 R28, [R213+0xb000] ;  /* 0x00b00000d51c783b */ /* 0x000ee20000004200 */
[----:B------:R-:W-:-:S02]  /*3610*/  F2FP.F16.F32.PACK_AB R5, R252, R82 ;  /* 0x00000052fc05723e */ /* 0x000fc400000000ff */
[----:B------:R-:W-:Y:S01]  /*3620*/  FSEL R15, R3, RZ, P0 ;  /* 0x000000ff030f7208 */ /* 0x000fe20000000000 */
[----:B------:R-:W5:Y:S01]  /*3630*/  LDSM.16.MT88.4 R48, [R218+0xb000] ;  /* 0x00b00000da30783b */ /* 0x000f620000004200 */
[----:B------:R-:W-:Y:S02]  /*3640*/  LOP3.LUT R4, R4, R5, RZ, 0xc0, !PT ;  /* 0x0000000504047212 */ /* 0x000fe400078ec0ff */
[----:B----4-:R-:W-:-:S04]  /*3650*/  FMNMX.FTZ R135, R16, R17, !PT ;  /* 0x0000001110877209 */ /* 0x010fc80007810000 */
[----:B------:R-:W-:Y:S02]  /*3660*/  FSETP.NEU.FTZ.AND P0, PT, R135, -INF , PT ;  /* 0xff8000008700780b */ /* 0x000fe40003f1d000 */
[----:B-1----:R-:W-:-:S04]  /*3670*/  F2FP.F16.F32.PACK_AB R2, R205, R251 ;  /* 0x000000fbcd02723e */ /* 0x002fc800000000ff */
[----:B------:R-:W-:Y:S02]  /*3680*/  LOP3.LUT R6, R0, R2, RZ, 0xc0, !PT ;  /* 0x0000000200067212 */ /* 0x000fe400078ec0ff */
[----:B------:R-:W-:Y:S01]  /*3690*/  HSET2.LE.AND R0, R8, R14, PT ;  /* 0x0000000e08007233 */ /* 0x000fe20003803000 */
[----:B------:R-:W-:Y:S01]  /*36a0*/  IMAD.WIDE.U32 R8, R53, -0x2daee0ad, RZ ;  /* 0xd2511f5335087825 */ /* 0x000fe200078e00ff */
[----:B--2---:R-:W-:-:S04]  /*36b0*/  F2FP.F16.F32.PACK_AB R2, R226, R250 ;  /* 0x000000fae202723e */ /* 0x004fc800000000ff */
[----:B------:R-:W-:Y:S01]  /*36c0*/  LOP3.LUT R5, R0, R2, RZ, 0xc0, !PT ;  /* 0x0000000200057212 */ /* 0x000fe200078ec0ff */
[----:B------:R-:W-:Y:S01]  /*36d0*/  FFMA.FTZ R0, R54, UR8, -R15 ;  /* 0x0000000836007c23 */ /* 0x000fe2000801080f */
[----:B------:R-:W-:Y:S02]  /*36e0*/  LOP3.LUT R2, R11, UR18, R52, 0x96, !PT ;  /* 0x000000120b027c12 */ /* 0x000fe4000f8e9634 */
[----:B------:R-:W1:Y:S01]  /*36f0*/  LDSM.16.MT88.4 R52, [R217+0xb000] ;  /* 0x00b00000d934783b */ /* 0x000e620000004200 */
[----:B------:R2:W-:Y:S02]  /*3700*/  MUFU.EX2 R225, R0 ;  /* 0x0000000000e17308 */ /* 0x0005e40000000800 */
[----:B------:R-:W-:Y:S01]  /*3710*/  IMAD.WIDE.U32 R2, R2, -0x326172a9, RZ ;  /* 0xcd9e8d5702027825 */ /* 0x000fe200078e00ff */
[----:B------:R-:W-:Y:S04]  /*3720*/  HMMA.16816.F32 R140, R4, R36, RZ ;  /* 0x00000024048c723c */ /* 0x000fe800000018ff */
[----:B------:R-:W-:-:S02]  /*3730*/  LOP3.LUT R3, R3, UR17, R46, 0x96, !PT ;  /* 0x0000001103037c12 */ /* 0x000fc4000f8e962e */
[C---:B------:R-:W-:Y:S06]  /*3740*/  HMMA.16816.F32 R92, R4.reuse, R24, RZ ;  /* 0x00000018045c723c */ /* 0x040fec00000018ff */
[----:B------:R-:W-:Y:S01]  /*3750*/  HMMA.16816.F32 R88, R4, R20, RZ ;  /* 0x000000140458723c */ /* 0x000fe200000018ff */
[----:B--2---:R-:W-:Y:S01]  /*3760*/  LOP3.LUT R0, R9, UR16, R10, 0x96, !PT ;  /* 0x0000001009007c12 */ /* 0x004fe2000f8e960a */
[--C-:B------:R-:W-:Y:S01]  /*3770*/  FFMA.FTZ R9, R57, UR8, -R15.reuse ;  /* 0x0000000839097c23 */ /* 0x100fe2000801080f */
[----:B------:R-:W-:-:S03]  /*3780*/  FFMA.FTZ R10, R45, UR8, -R15 ;  /* 0x000000082d0a7c23 */ /* 0x000fc6000801080f */
[C---:B------:R-:W-:Y:S01]  /*3790*/  HMMA.16816.F32 R100, R4.reuse, R32, RZ ;  /* 0x000000200464723c */ /* 0x040fe200000018ff */
[----:B------:R-:W-:Y:S01]  /*37a0*/  IMAD.WIDE.U32 R60, R0, -0x326172a9, RZ ;  /* 0xcd9e8d57003c7825 */ /* 0x000fe200078e00ff */
[----:B------:R2:W-:Y:S03]  /*37b0*/  MUFU.EX2 R224, R9 ;  /* 0x0000000900e07308 */ /* 0x0005e60000000800 */
[----:B------:R-:W-:Y:S01]  /*37c0*/  FFMA.FTZ R0, R44, UR8, -R15 ;  /* 0x000000082c007c23 */ /* 0x000fe2000801080f */
[C---:B---3--:R-:W-:Y:S04]  /*37d0*/  HMMA.16816.F32 R104, R4.reuse, R28, RZ ;  /* 0x0000001c0468723c */ /* 0x048fe800000018ff */
[----:B------:R3:W-:Y:S02]  /*37e0*/  MUFU.EX2 R177, R0 ;  /* 0x0000000000b17308 */ /* 0x0007e40000000800 */
[C---:B------:R-:W-:Y:S06]  /*37f0*/  HMMA.16816.F32 R112, R4.reuse, R40, RZ ;  /* 0x000000280470723c */ /* 0x040fec00000018ff */
[----:B------:R4:W4:Y:S01]  /*3800*/  MUFU.EX2 R178, R10 ;  /* 0x0000000a00b27308 */ /* 0x0009220000000800 */
[----:B--2---:R-:W-:Y:S01]  /*3810*/  LOP3.LUT R9, R61, UR15, R2, 0x96, !PT ;  /* 0x0000000f3d097c12 */ /* 0x004fe2000f8e9602 */
[----:B------:R-:W-:Y:S01]  /*3820*/  IMAD.WIDE.U32 R2, R3, -0x2daee0ad, RZ ;  /* 0xd2511f5303027825 */ /* 0x000fe200078e00ff */
[----:B-----5:R-:W-:Y:S03]  /*3830*/  HMMA.16816.F32 R120, R4, R48, RZ ;  /* 0x000000300478723c */ /* 0x020fe600000018ff */
[----:B------:R-:W-:-:S04]  /*3840*/  IMAD.WIDE.U32 R44, R9, -0x2daee0ad, RZ ;  /* 0xd2511f53092c7825 */ /* 0x000fc800078e00ff */
[----:B---3--:R-:W-:Y:S01]  /*3850*/  FMUL.FTZ R0, R135, UR8 ;  /* 0x0000000887007c20 */ /* 0x008fe20008410000 */
[----:B-1----:R-:W-:Y:S01]  /*3860*/  HMMA.16816.F32 R128, R4, R52, RZ ;  /* 0x000000340480723c */ /* 0x002fe200000018ff */
[----:B------:R-:W-:-:S03]  /*3870*/  LOP3.LUT R2, R45, UR5, R2, 0x96, !PT ;  /* 0x000000052d027c12 */ /* 0x000fc6000f8e9602 */
[----:B------:R-:W-:Y:S02]  /*3880*/  FSEL R16, R0, RZ, P0 ;  /* 0x000000ff00107208 */ /* 0x000fe40000000000 */
[----:B------:R-:W-:Y:S01]  /*3890*/  LOP3.LUT R0, R3, UR14, R8, 0x96, !PT ;  /* 0x0000000e03007c12 */ /* 0x000fe2000f8e9608 */
[----:B------:R-:W-:Y:S01]  /*38a0*/  IMAD.WIDE.U32 R2, R2, -0x326172a9, RZ ;  /* 0xcd9e8d5702027825 */ /* 0x000fe200078e00ff */
[C---:B------:R-:W-:Y:S03]  /*38b0*/  HMMA.16816.F32 R148, R4.reuse, R38, RZ ;  /* 0x000000260494723c */ /* 0x040fe600000018ff */
[--C-:B------:R-:W-:Y:S01]  /*38c0*/  FFMA.FTZ R8, R47, UR8, -R16.reuse ;  /* 0x000000082f087c23 */ /* 0x100fe20008010810 */
[--C-:B------:R-:W-:Y:S01]  /*38d0*/  FFMA.FTZ R9, R72, UR8, -R16.reuse ;  /* 0x0000000848097c23 */ /* 0x100fe20008010810 */
[----:B------:R-:W-:Y:S01]  /*38e0*/  IMAD.WIDE.U32 R18, R0, -0x326172a9, RZ ;  /* 0xcd9e8d5700127825 */ /* 0x000fe200078e00ff */
[C---:B------:R-:W-:Y:S01]  /*38f0*/  LOP3.LUT R0, R2.reuse, 0xffff, RZ, 0xc0, !PT ;  /* 0x0000ffff02007812 */ /* 0x040fe200078ec0ff */
[----:B------:R1:W-:Y:S01]  /*3900*/  MUFU.EX2 R175, R8 ;  /* 0x0000000800af7308 */ /* 0x0003e20000000800 */
[----:B------:R-:W-:Y:S01]  /*3910*/  LOP3.LUT R11, R2, 0xff, RZ, 0xc0, !PT ;  /* 0x000000ff020b7812 */ /* 0x000fe200078ec0ff */
[----:B----4-:R-:W-:Y:S01]  /*3920*/  FFMA.FTZ R10, R56, UR8, -R16 ;  /* 0x00000008380a7c23 */ /* 0x010fe20008010810 */
[--C-:B------:R-:W-:Y:S01]  /*3930*/  SHF.R.U32.HI R17, RZ, 0x18, R2.reuse ;  /* 0x00000018ff117819 */ /* 0x100fe20000011602 */
[C---:B------:R-:W-:Y:S04]  /*3940*/  HMMA.16816.F32 R144, R4.reuse, R26, RZ ;  /* 0x0000001a0490723c */ /* 0x040fe800000018ff */
[----:B------:R2:W-:Y:S02]  /*3950*/  MUFU.EX2 R207, R9 ;  /* 0x0000000900cf7308 */ /* 0x0005e40000000800 */
[C---:B------:R-:W-:Y:S06]  /*3960*/  HMMA.16816.F32 R156, R4.reuse, R22, RZ ;  /* 0x00000016049c723c */ /* 0x040fec00000018ff */
[----:B------:R3:W4:Y:S01]  /*3970*/  MUFU.EX2 R176, R10 ;  /* 0x0000000a00b07308 */ /* 0x0007220000000800 */
[----:B-1----:R-:W-:Y:S01]  /*3980*/  SHF.R.U32.HI R8, RZ, 0x10, R2 ;  /* 0x00000010ff087819 */ /* 0x002fe20000011602 */
[----:B------:R-:W-:Y:S01]  /*3990*/  HMMA.16816.F32 R164, R4, R34, RZ ;  /* 0x0000002204a4723c */ /* 0x000fe200000018ff */
[----:B------:R-:W-:Y:S01]  /*39a0*/  LOP3.LUT R2, R3, UR22, R18, 0x96, !PT ;  /* 0x0000001603027c12 */ /* 0x000fe2000f8e9612 */
[----:B------:R-:W-:-:S04]  /*39b0*/  FFMA.FTZ R3, R73, UR8, -R16 ;  /* 0x0000000849037c23 */ /* 0x000fc80008010810 */
[----:B------:R1:W5:Y:S01]  /*39c0*/  MUFU.EX2 R206, R3 ;  /* 0x0000000300ce7308 */ /* 0x0003620000000800 */
[----:B--2---:R-:W-:Y:S01]  /*39d0*/  SHF.R.U32.HI R9, RZ, 0x8, R0 ;  /* 0x00000008ff097819 */ /* 0x004fe20000011600 */
[C---:B------:R-:W-:Y:S01]  /*39e0*/  HMMA.16816.F32 R208, R4.reuse, R30, RZ ;  /* 0x0000001e04d0723c */ /* 0x040fe200000018ff */
[----:B------:R-:W-:Y:S02]  /*39f0*/  LOP3.LUT R0, R8, 0xff, RZ, 0xc0, !PT ;  /* 0x000000ff08007812 */ /* 0x000fe400078ec0ff */
[----:B------:R-:W-:Y:S02]  /*3a00*/  PRMT R11, R11, 0x5410, R9 ;  /* 0x000054100b0b7816 */ /* 0x000fe40000000009 */
[----:B------:R-:W-:Y:S01]  /*3a10*/  PRMT R18, R0, 0x5410, R17 ;  /* 0x0000541000127816 */ /* 0x000fe20000000011 */
[----:B------:R-:W-:Y:S01]  /*3a20*/  HMMA.16816.F32 R232, R4, R42, RZ ;  /* 0x0000002a04e8723c */ /* 0x000fe200000018ff */
[----:B------:R-:W-:Y:S02]  /*3a30*/  LOP3.LUT R0, R2, 0xffff, RZ, 0xc0, !PT ;  /* 0x0000ffff02007812 */ /* 0x000fe400078ec0ff */
[----:B------:R-:W-:-:S02]  /*3a40*/  SHF.R.U32.HI R9, RZ, 0x10, R2 ;  /* 0x00000010ff097819 */ /* 0x000fc40000011602 */
[----:B------:R-:W-:Y:S01]  /*3a50*/  LOP3.LUT R17, R2, 0xff, RZ, 0xc0, !PT ;  /* 0x000000ff02117812 */ /* 0x000fe200078ec0ff */
[C---:B------:R-:W-:Y:S01]  /*3a60*/  HMMA.16816.F32 R240, R4.reuse, R50, RZ ;  /* 0x0000003204f0723c */ /* 0x040fe200000018ff */
[----:B---3--:R-:W-:Y:S02]  /*3a70*/  SHF.R.U32.HI R10, RZ, 0x8, R0 ;  /* 0x00000008ff0a7819 */ /* 0x008fe40000011600 */
[----:B------:R-:W-:Y:S02]  /*3a80*/  SHF.R.U32.HI R8, RZ, 0x18, R2 ;  /* 0x00000018ff087819 */ /* 0x000fe40000011602 */
[----:B-1----:R-:W-:Y:S01]  /*3a90*/  LOP3.LUT R3, R9, 0xff, RZ, 0xc0, !PT ;  /* 0x000000ff09037812 */ /* 0x002fe200078ec0ff */
[----:B------:R-:W-:Y:S01]  /*3aa0*/  HMMA.16816.F32 R236, R4, R54, RZ ;  /* 0x0000003604ec723c */ /* 0x000fe200000018ff */
[----:B------:R-:W-:Y:S02]  /*3ab0*/  HSET2.LE.AND R0, R11, R14, PT ;  /* 0x0000000e0b007233 */ /* 0x000fe40003803000 */
[----:B------:R-:W-:-:S02]  /*3ac0*/  PRMT R9, R17, 0x5410, R10 ;  /* 0x0000541011097816 */ /* 0x000fc4000000000a */
[----:B------:R-:W-:Y:S02]  /*3ad0*/  F2FP.F16.F32.PACK_AB R2, R178, R177 ;  /* 0x000000b1b202723e */ /* 0x000fe400000000ff */
[----:B------:R-:W-:Y:S02]  /*3ae0*/  PRMT R11, R3, 0x5410, R8 ;  /* 0x00005410030b7816 */ /* 0x000fe40000000008 */
[----:B------:R-:W-:Y:S02]  /*3af0*/  LOP3.LUT R10, R0, R2, RZ, 0xc0, !PT ;  /* 0x00000002000a7212 */ /* 0x000fe400078ec0ff */
[--C-:B------:R-:W-:Y:S02]  /*3b00*/  HSET2.LE.AND R3, R9, R14.reuse, PT ;  /* 0x0000000e09037233 */ /* 0x100fe40003803000 */
[--C-:B------:R-:W-:Y:S02]  /*3b10*/  HSET2.LE.AND R0, R18, R14.reuse, PT ;  /* 0x0000000e12007233 */ /* 0x100fe40003803000 */
[----:B------:R-:W-:-:S02]  /*3b20*/  HSET2.LE.AND R9, R11, R14, PT ;  /* 0x0000000e0b097233 */ /* 0x000fc40003803000 */
[----:B----4-:R-:W-:Y:S02]  /*3b30*/  F2FP.F16.F32.PACK_AB R2, R176, R175 ;  /* 0x000000afb002723e */ /* 0x010fe400000000ff */
[----:B------:R-:W-:Y:S02]  /*3b40*/  F2FP.F16.F32.PACK_AB R8, R224, R225 ;  /* 0x000000e1e008723e */ /* 0x000fe400000000ff */
[----:B-----5:R-:W-:Y:S02]  /*3b50*/  F2FP.F16.F32.PACK_AB R17, R206, R207 ;  /* 0x000000cfce11723e */ /* 0x020fe400000000ff */
[----:B------:R-:W-:Y:S01]  /*3b60*/  LOP3.LUT R11, R0, R2, RZ, 0xc0, !PT ;  /* 0x00000002000b7212 */ /* 0x000fe200078ec0ff */
[----:B------:R-:W-:Y:S01]  /*3b70*/  FFMA.FTZ R0, R78, UR8, -R13 ;  /* 0x000000084e007c23 */ /* 0x000fe2000801080d */
[----:B------:R-:W-:Y:S02]  /*3b80*/  LOP3.LUT R8, R3, R8, RZ, 0xc0, !PT ;  /* 0x0000000803087212 */ /* 0x000fe400078ec0ff */
[----:B------:R-:W-:Y:S01]  /*3b90*/  LOP3.LUT R9, R9, R17, RZ, 0xc0, !PT ;  /* 0x0000001109097212 */ /* 0x000fe200078ec0ff */
[----:B------:R1:W-:Y:S01]  /*3ba0*/  MUFU.EX2 R173, R0 ;  /* 0x0000000000ad7308 */ /* 0x0003e20000000800 */
[----:B------:R-:W-:-:S05]  /*3bb0*/  LOP3.LUT R2, R59, UR29, R64, 0x96, !PT ;  /* 0x0000001d3b027c12 */ /* 0x000fca000f8e9640 */
[----:B------:R-:W-:Y:S01]  /*3bc0*/  HMMA.16816.F32 R4, R8, R38, RZ ;  /* 0x000000260804723c */ /* 0x000fe200000018ff */
[----:B------:R-:W-:-:S05]  /*3bd0*/  IMAD.WIDE.U32 R2, R2, -0x2daee0ad, RZ ;  /* 0xd2511f5302027825 */ /* 0x000fca00078e00ff */
[----:B------:R-:W-:Y:S01]  /*3be0*/  HMMA.16816.F32 R96, R8, R36, RZ ;  /* 0x000000240860723c */ /* 0x000fe200000018ff */
[----:B------:R-:W-:Y:S01]  /*3bf0*/  SHF.R.U32.HI R18, RZ, 0x10, R2 ;  /* 0x00000010ff127819 */ /* 0x000fe20000011602 */
[----:B-1----:R-:W-:-:S04]  /*3c00*/  FFMA.FTZ R0, R77, UR8, -R13 ;  /* 0x000000084d007c23 */ /* 0x002fc8000801080d */
[C---:B------:R-:W-:Y:S01]  /*3c10*/  HMMA.16816.F32 R196, R8.reuse, R20, RZ ;  /* 0x0000001408c4723c */ /* 0x040fe200000018ff */
[----:B------:R1:W-:Y:S05]  /*3c20*/  MUFU.EX2 R172, R0 ;  /* 0x0000000000ac7308 */ /* 0x0003ea0000000800 */
[C---:B------:R-:W-:Y:S06]  /*3c30*/  HMMA.16816.F32 R36, R8.reuse, R24, RZ ;  /* 0x000000180824723c */ /* 0x040fec00000018ff */
[----:B------:R-:W-:Y:S01]  /*3c40*/  IMAD.MOV.U32 R57, RZ, RZ, R5 ;  /* 0x000000ffff397224 */ /* 0x000fe200078e0005 */
[----:B------:R-:W-:Y:S01]  /*3c50*/  HMMA.16816.F32 R188, R8, R32, RZ ;  /* 0x0000002008bc723c */ /* 0x000fe200000018ff */
[----:B------:R-:W-:-:S02]  /*3c60*/  IMAD.MOV.U32 R56, RZ, RZ, R4 ;  /* 0x000000ffff387224 */ /* 0x000fc400078e0004 */
[----:B------:R-:W-:Y:S02]  /*3c70*/  IMAD.MOV.U32 R87, RZ, RZ, R6 ;  /* 0x000000ffff577224 */ /* 0x000fe400078e0006 */
[----:B------:R-:W-:Y:S01]  /*3c80*/  IMAD.MOV.U32 R86, RZ, RZ, R7 ;  /* 0x000000ffff567224 */ /* 0x000fe200078e0007 */
[C---:B------:R-:W-:Y:S01]  /*3c90*/  HMMA.16816.F32 R184, R8.reuse, R28, RZ ;  /* 0x0000001c08b8723c */ /* 0x040fe200000018ff */
[----:B-1----:R-:W-:Y:S01]  /*3ca0*/  FFMA.FTZ R0, R75, UR8, -R13 ;  /* 0x000000084b007c23 */ /* 0x002fe2000801080d */
[----:B------:R-:W-:Y:S02]  /*3cb0*/  IMAD.MOV.U32 R81, RZ, RZ, R97 ;  /* 0x000000ffff517224 */ /* 0x000fe400078e0061 */
[----:B------:R-:W-:Y:S01]  /*3cc0*/  IMAD.MOV.U32 R80, RZ, RZ, R98 ;  /* 0x000000ffff507224 */ /* 0x000fe200078e0062 */
[----:B------:R1:W-:Y:S01]  /*3cd0*/  MUFU.EX2 R138, R0 ;  /* 0x00000000008a7308 */ /* 0x0003e20000000800 */
[----:B------:R-:W-:Y:S01]  /*3ce0*/  HMMA.16816.F32 R4, R8, R26, RZ ;  /* 0x0000001a0804723c */ /* 0x000fe200000018ff */
[----:B------:R-:W-:-:S02]  /*3cf0*/  IMAD.MOV.U32 R59, RZ, RZ, R81 ;  /* 0x000000ffff3b7224 */ /* 0x000fc400078e0051 */
[----:B------:R-:W-:Y:S02]  /*3d00*/  IMAD.MOV.U32 R75, RZ, RZ, R80 ;  /* 0x000000ffff4b7224 */ /* 0x000fe400078e0050 */
[----:B------:R-:W-:Y:S01]  /*3d10*/  IMAD.MOV.U32 R17, RZ, RZ, R96 ;  /* 0x000000ffff117224 */ /* 0x000fe200078e0060 */
[C---:B------:R-:W-:Y:S01]  /*3d20*/  HMMA.16816.F32 R24, R8.reuse, R34, RZ ;  /* 0x000000220818723c */ /* 0x040fe200000018ff */
[----:B------:R-:W-:Y:S02]  /*3d30*/  IMAD.MOV.U32 R73, RZ, RZ, R99 ;  /* 0x000000ffff497224 */ /* 0x000fe400078e0063 */
[----:B------:R-:W-:Y:S03]  /*3d40*/  LDSM.16.MT88.4 R96, [R213+0xb800] ;  /* 0x00b80000d560783b */ /* 0x000fe60000004200 */
[----:B------:R-:W-:Y:S01]  /*3d50*/  HMMA.16816.F32 R244, R8, R30, RZ ;  /* 0x0000001e08f4723c */ /* 0x000fe200000018ff */
[----:B------:R-:W-:-:S02]  /*3d60*/  IMAD.MOV.U32 R35, RZ, RZ, R82 ;  /* 0x000000ffff237224 */ /* 0x000fc400078e0052 */
[----:B------:R-:W-:Y:S01]  /*3d70*/  LDSM.16.MT88.4 R80, [R217+0xa800] ;  /* 0x00a80000d950783b */ /* 0x000fe20000004200 */
[----:B-1----:R-:W-:Y:S01]  /*3d80*/  FFMA.FTZ R0, R74, UR8, -R13 ;  /* 0x000000084a007c23 */ /* 0x002fe2000801080d */
[----:B------:R-:W-:Y:S01]  /*3d90*/  SHF.R.U32.HI R13, RZ, 0x18, R2 ;  /* 0x00000018ff0d7819 */ /* 0x000fe20000011602 */
[----:B------:R-:W-:Y:S01]  /*3da0*/  HMMA.16816.F32 R160, R8, R48, RZ ;  /* 0x0000003008a0723c */ /* 0x000fe200000018ff */
[----:B------:R-:W-:Y:S01]  /*3db0*/  IMAD.MOV.U32 R34, RZ, RZ, R57 ;  /* 0x000000ffff227224 */ /* 0x000fe200078e0039 */
[----:B------:R1:W-:Y:S01]  /*3dc0*/  MUFU.EX2 R137, R0 ;  /* 0x0000000000897308 */ /* 0x0003e20000000800 */
[----:B------:R-:W-:-:S03]  /*3dd0*/  IMAD.MOV.U32 R31, RZ, RZ, R56 ;  /* 0x000000ffff1f7224 */ /* 0x000fc600078e0038 */
[----:B------:R-:W-:Y:S01]  /*3de0*/  IMAD.MOV.U32 R111, RZ, RZ, R4 ;  /* 0x000000ffff6f7224 */ /* 0x000fe200078e0004 */
[C---:B------:R-:W-:Y:S01]  /*3df0*/  HMMA.16816.F32 R200, R8.reuse, R50, RZ ;  /* 0x0000003208c8723c */ /* 0x040fe200000018ff */
[----:B------:R-:W-:Y:S02]  /*3e00*/  IMAD.MOV.U32 R110, RZ, RZ, R5 ;  /* 0x000000ffff6e7224 */ /* 0x000fe400078e0005 */
[----:B------:R-:W-:Y:S02]  /*3e10*/  IMAD.MOV.U32 R109, RZ, RZ, R6 ;  /* 0x000000ffff6d7224 */ /* 0x000fe400078e0006 */
[----:B------:R-:W-:Y:S01]  /*3e20*/  IMAD.MOV.U32 R108, RZ, RZ, R7 ;  /* 0x000000ffff6c7224 */ /* 0x000fe200078e0007 */
[----:B------:R-:W-:Y:S01]  /*3e30*/  HMMA.16816.F32 R168, R8, R52, RZ ;  /* 0x0000003408a8723c */ /* 0x000fe200000018ff */
[----:B------:R-:W-:Y:S02]  /*3e40*/  IMAD.MOV.U32 R48, RZ, RZ, R111 ;  /* 0x000000ffff307224 */ /* 0x000fe400078e006f */
[----:B------:R-:W-:-:S02]  /*3e50*/  IMAD.MOV.U32 R49, RZ, RZ, R110 ;  /* 0x000000ffff317224 */ /* 0x000fc400078e006e */
[----:B------:R-:W-:Y:S01]  /*3e60*/  IMAD.MOV.U32 R50, RZ, RZ, R109 ;  /* 0x000000ffff327224 */ /* 0x000fe200078e006d */
[C---:B------:R-:W-:Y:S01]  /*3e70*/  HMMA.16816.F32 R4, R8.reuse, R22, RZ ;  /* 0x000000160804723c */ /* 0x040fe200000018ff */
[----:B-1----:R-:W-:Y:S01]  /*3e80*/  LOP3.LUT R0, R3, UR30, R62, 0x96, !PT ;  /* 0x0000001e03007c12 */ /* 0x002fe2000f8e963e */
[----:B------:R-:W-:Y:S02]  /*3e90*/  IMAD.MOV.U32 R51, RZ, RZ, R108 ;  /* 0x000000ffff337224 */ /* 0x000fe400078e006c */
[----:B------:R-:W-:Y:S01]  /*3ea0*/  LDSM.16.MT88.4 R108, [R215+0xb800] ;  /* 0x00b80000d76c783b */ /* 0x000fe20000004200 */
[----:B------:R-:W-:Y:S01]  /*3eb0*/  IMAD.MOV.U32 R77, RZ, RZ, R27 ;  /* 0x000000ffff4d7224 */ /* 0x000fe200078e001b */
[----:B------:R-:W-:Y:S01]  /*3ec0*/  HMMA.16816.F32 R192, R8, R54, RZ ;  /* 0x0000003608c0723c */ /* 0x000fe200000018ff */
[----:B------:R-:W-:Y:S02]  /*3ed0*/  IMAD.MOV.U32 R62, RZ, RZ, R26 ;  /* 0x000000ffff3e7224 */ /* 0x000fe400078e001a */
[----:B------:R-:W-:-:S02]  /*3ee0*/  IMAD.MOV.U32 R47, RZ, RZ, R25 ;  /* 0x000000ffff2f7224 */ /* 0x000fc400078e0019 */
[----:B------:R-:W-:Y:S01]  /*3ef0*/  IMAD.MOV.U32 R46, RZ, RZ, R24 ;  /* 0x000000ffff2e7224 */ /* 0x000fe200078e0018 */
[C---:B------:R-:W-:Y:S01]  /*3f00*/  HMMA.16816.F32 R180, R8.reuse, R40, RZ ;  /* 0x0000002808b4723c */ /* 0x040fe200000018ff */
[----:B------:R-:W-:Y:S01]  /*3f10*/  IMAD.MOV.U32 R54, RZ, RZ, R75 ;  /* 0x000000ffff367224 */ /* 0x000fe200078e004b */
[----:B------:R-:W1:Y:S01]  /*3f20*/  LDSM.16.MT88.4 R24, [R215+0xa800] ;  /* 0x00a80000d718783b */ /* 0x000e620000004200 */
[----:B------:R-:W-:Y:S02]  /*3f30*/  IMAD.MOV.U32 R55, RZ, RZ, R73 ;  /* 0x000000ffff377224 */ /* 0x000fe400078e0049 */
[----:B------:R-:W-:Y:S01]  /*3f40*/  IMAD.MOV.U32 R53, RZ, RZ, R59 ;  /* 0x000000ffff357224 */ /* 0x000fe200078e003b */
[----:B------:R-:W-:Y:S06]  /*3f50*/  HMMA.16816.F32 R228, R8, R42, RZ ;  /* 0x0000002a08e4723c */ /* 0x000fec00000018ff */
[----:B------:R-:W-:-:S02]  /*3f60*/  IMAD.MOV.U32 R78, RZ, RZ, R4 ;  /* 0x000000ffff4e7224 */ /* 0x000fc400078e0004 */
[--C-:B------:R-:W-:Y:S01]  /*3f70*/  FFMA.FTZ R4, R66, UR8, -R12.reuse ;  /* 0x0000000842047c23 */ /* 0x100fe2000801080c */
[----:B------:R-:W-:Y:S01]  /*3f80*/  IMAD.MOV.U32 R20, RZ, RZ, R5 ;  /* 0x000000ffff147224 */ /* 0x000fe200078e0005 */
[C---:B------:R-:W-:Y:S01]  /*3f90*/  LOP3.LUT R5, R2.reuse, 0xffff, RZ, 0xc0, !PT ;  /* 0x0000ffff02057812 */ /* 0x040fe200078ec0ff */
[----:B------:R-:W-:Y:S01]  /*3fa0*/  IMAD.MOV.U32 R72, RZ, RZ, R7 ;  /* 0x000000ffff487224 */ /* 0x000fe200078e0007 */
[----:B------:R2:W-:Y:S01]  /*3fb0*/  MUFU.EX2 R132, R4 ;  /* 0x0000000400847308 */ /* 0x0005e20000000800 */
[----:B------:R-:W-:Y:S01]  /*3fc0*/  LOP3.LUT R7, R2, 0xff, RZ, 0xc0, !PT ;  /* 0x000000ff02077812 */ /* 0x000fe200078ec0ff */
[----:B------:R-:W-:Y:S01]  /*3fd0*/  FFMA.FTZ R2, R76, UR8, -R12 ;  /* 0x000000084c027c23 */ /* 0x000fe2000801080c */
[C---:B------:R-:W-:Y:S01]  /*3fe0*/  LOP3.LUT R3, R0.reuse, 0xffff, RZ, 0xc0, !PT ;  /* 0x0000ffff00037812 */ /* 0x040fe200078ec0ff */
[----:B------:R-:W-:Y:S01]  /*3ff0*/  IMAD.MOV.U32 R21, RZ, RZ, R6 ;  /* 0x000000ffff157224 */ /* 0x000fe200078e0006 */
[----:B------:R-:W-:Y:S01]  /*4000*/  LOP3.LUT R6, R0, 0xff, RZ, 0xc0, !PT ;  /* 0x000000ff00067812 */ /* 0x000fe200078ec0ff */
[----:B------:R-:W-:Y:S01]  /*4010*/  IMAD.MOV.U32 R76, RZ, RZ, R20 ;  /* 0x000000ffff4c7224 */ /* 0x000fe200078e0014 */
[----:B------:R-:W-:Y:S01]  /*4020*/  SHF.R.U32.HI R3, RZ, 0x8, R3 ;  /* 0x00000008ff037819 */ /* 0x000fe20000011603 */
[----:B------:R3:W-:Y:S01]  /*4030*/  MUFU.EX2 R32, R2 ;  /* 0x0000000200207308 */ /* 0x0007e20000000800 */
[----:B------:R-:W-:Y:S01]  /*4040*/  SHF.R.U32.HI R5, RZ, 0x8, R5 ;  /* 0x00000008ff057819 */ /* 0x000fe20000011605 */
[----:B------:R-:W-:Y:S01]  /*4050*/  IMAD.MOV.U32 R29, RZ, RZ, R21 ;  /* 0x000000ffff1d7224 */ /* 0x000fe200078e0015 */
[----:B------:R-:W-:Y:S01]  /*4060*/  PRMT R6, R6, 0x5410, R3 ;  /* 0x0000541006067816 */ /* 0x000fe20000000003 */
[----:B------:R-:W-:Y:S01]  /*4070*/  IMAD.MOV.U32 R21, RZ, RZ, R17 ;  /* 0x000000ffff157224 */ /* 0x000fe200078e0011 */
[----:B------:R-:W-:Y:S01]  /*4080*/  PRMT R17, R7, 0x5410, R5 ;  /* 0x0000541007117816 */ /* 0x000fe20000000005 */
[----:B------:R-:W-:Y:S01]  /*4090*/  FFMA.FTZ R3, R79, UR8, -R12 ;  /* 0x000000084f037c23 */ /* 0x000fe2000801080c */
[----:B------:R-:W-:Y:S01]  /*40a0*/  SHF.R.U32.HI R7, RZ, 0x18, R0 ;  /* 0x00000018ff077819 */ /* 0x000fe20000011600 */
[----:B------:R-:W-:-:S02]  /*40b0*/  IMAD.MOV.U32 R52, RZ, RZ, R21 ;  /* 0x000000ffff347224 */ /* 0x000fc400078e0015 */
[----:B--2---:R-:W-:Y:S01]  /*40c0*/  FFMA.FTZ R4, R67, UR8, -R12 ;  /* 0x0000000843047c23 */ /* 0x004fe2000801080c */
[----:B------:R2:W4:Y:S01]  /*40d0*/  MUFU.EX2 R30, R3 ;  /* 0x00000003001e7308 */ /* 0x0005220000000800 */
[----:B------:R-:W-:Y:S01]  /*40e0*/  LOP3.LUT R5, R18, 0xff, RZ, 0xc0, !PT ;  /* 0x000000ff12057812 */ /* 0x000fe200078ec0ff */
[----:B------:R-:W5:Y:S03]  /*40f0*/  LDSM.16.MT88.4 R64, [R218+0xa800] ;  /* 0x00a80000da40783b */ /* 0x000f660000004200 */
[----:B------:R-:W-:Y:S01]  /*4100*/  PRMT R5, R5, 0x5410, R13 ;  /* 0x0000541005057816 */ /* 0x000fe2000000000d */
[----:B------:R-:W5:Y:S01]  /*4110*/  LDSM.16.MT88.4 R20, [R217+0xb800] ;  /* 0x00b80000d914783b */ /* 0x000f620000004200 */
[----:B---3--:R-:W-:Y:S01]  /*4120*/  SHF.R.U32.HI R2, RZ, 0x10, R0 ;  /* 0x00000010ff027819 */ /* 0x008fe20000011600 */
[----:B------:R3:W1:Y:S01]  /*4130*/  MUFU.EX2 R33, R4 ;  /* 0x0000000400217308 */ /* 0x0006620000000800 */
[----:B------:R-:W-:-:S02]  /*4140*/  HSET2.LE.AND R0, R6, R14, PT ;  /* 0x0000000e06007233 */ /* 0x000fc40003803000 */
[--C-:B------:R-:W-:Y:S02]  /*4150*/  HSET2.LE.AND R5, R5, R14.reuse, PT ;  /* 0x0000000e05057233 */ /* 0x100fe40003803000 */
[----:B--2---:R-:W-:Y:S02]  /*4160*/  HSET2.LE.AND R3, R17, R14, PT ;  /* 0x0000000e11037233 */ /* 0x004fe40003803000 */
[----:B----4-:R-:W-:-:S04]  /*4170*/  F2FP.F16.F32.PACK_AB R6, R30, R32 ;  /* 0x000000201e06723e */ /* 0x010fc800000000ff */
[----:B------:R-:W-:Y:S02]  /*4180*/  LOP3.LUT R127, R5, R6, RZ, 0xc0, !PT ;  /* 0x00000006057f7212 */ /* 0x000fe400078ec0ff */
[----:B---3--:R-:W-:Y:S02]  /*4190*/  LOP3.LUT R4, R2, 0xff, RZ, 0xc0, !PT ;  /* 0x000000ff02047812 */ /* 0x008fe400078ec0ff */
[----:B------:R-:W-:Y:S02]  /*41a0*/  F2FP.F16.F32.PACK_AB R2, R172, R173 ;  /* 0x000000adac02723e */ /* 0x000fe400000000ff */
[----:B------:R-:W-:Y:S02]  /*41b0*/  PRMT R4, R4, 0x5410, R7 ;  /* 0x0000541004047816 */ /* 0x000fe40000000007 */
[----:B------:R-:W-:Y:S02]  /*41c0*/  LOP3.LUT R124, R0, R2, RZ, 0xc0, !PT ;  /* 0x00000002007c7212 */ /* 0x000fe400078ec0ff */
[----:B-1----:R-:W-:-:S02]  /*41d0*/  F2FP.F16.F32.PACK_AB R2, R33, R132 ;  /* 0x000000842102723e */ /* 0x002fc400000000ff */
[----:B------:R-:W-:Y:S02]  /*41e0*/  HSET2.LE.AND R0, R4, R14, PT ;  /* 0x0000000e04007233 */ /* 0x000fe40003803000 */
[----:B------:R-:W-:-:S03]  /*41f0*/  F2FP.F16.F32.PACK_AB R4, R137, R138 ;  /* 0x0000008a8904723e */ /* 0x000fc600000000ff */
[----:B------:R-:W-:Y:S01]  /*4200*/  LOP3.LUT R125, R0, R2, RZ, 0xc0, !PT ;  /* 0x00000002007d7212 */ /* 0x000fe200078ec0ff */
[----:B------:R-:W-:Y:S01]  /*4210*/  FFMA.FTZ R0, R63, UR8, -R15 ;  /* 0x000000083f007c23 */ /* 0x000fe2000801080f */
[----:B------:R-:W-:Y:S01]  /*4220*/  LOP3.LUT R126, R3, R4, RZ, 0xc0, !PT ;  /* 0x00000004037e7212 */ /* 0x000fe200078ec0ff */
[----:B------:R-:W-:Y:S01]  /*4230*/  FFMA.FTZ R4, R71, UR8, -R16 ;  /* 0x0000000847047c23 */ /* 0x000fe20008010810 */
[----:B------:R-:W-:Y:S01]  /*4240*/  LOP3.LUT R2, R19, UR29, R60, 0x96, !PT ;  /* 0x0000001d13027c12 */ /* 0x000fe2000f8e963c */
[----:B------:R1:W-:Y:S01]  /*4250*/  MUFU.EX2 R17, R0 ;  /* 0x0000000000117308 */ /* 0x0003e20000000800 */
[----:B------:R-:W-:-:S03]  /*4260*/  IMAD.MOV.U32 R19, RZ, RZ, R47 ;  /* 0x000000ffff137224 */ /* 0x000fc600078e002f */
[----:B------:R-:W-:Y:S01]  /*4270*/  IMAD.WIDE.U32 R2, R2, -0x2daee0ad, RZ ;  /* 0xd2511f5302027825 */ /* 0x000fe200078e00ff */
[C---:B------:R-:W-:Y:S03]  /*4280*/  HMMA.16816.F32 R140, R124.reuse, R152, R140 ;  /* 0x000000987c8c723c */ /* 0x040fe6000000188c */
[----:B------:R2:W-:Y:S01]  /*4290*/  MUFU.EX2 R13, R4 ;  /* 0x00000004000d7308 */ /* 0x0005e20000000800 */
[C---:B------:R-:W-:Y:S02]  /*42a0*/  LOP3.LUT R5, R2.reuse, 0xffff, RZ, 0xc0, !PT ;  /* 0x0000ffff02057812 */ /* 0x040fe400078ec0ff */
[----:B------:R-:W-:Y:S01]  /*42b0*/  LOP3.LUT R10, R2, 0xff, RZ, 0xc0, !PT ;  /* 0x000000ff020a7812 */ /* 0x000fe200078ec0ff */
[----:B------:R-:W-:Y:S01]  /*42c0*/  HMMA.16816.F32 R148, R124, R154, R148 ;  /* 0x0000009a7c94723c */ /* 0x000fe20000001894 */
[----:B------:R-:W-:Y:S02]  /*42d0*/  SHF.R.U32.HI R9, RZ, 0x18, R2 ;  /* 0x00000018ff097819 */ /* 0x000fe40000011602 */
[----:B------:R-:W-:Y:S01]  /*42e0*/  SHF.R.U32.HI R8, RZ, 0x8, R5 ;  /* 0x00000008ff087819 */ /* 0x000fe20000011605 */
[----:B-1----:R-:W-:-:S02]  /*42f0*/  FFMA.FTZ R0, R58, UR8, -R15 ;  /* 0x000000083a007c23 */ /* 0x002fc4000801080f */
[C---:B------:R-:W-:Y:S02]  /*4300*/  HMMA.16816.F32 R40, R124.reuse, R24, R92 ;  /* 0x000000187c28723c */ /* 0x040fe4000000185c */
[----:B------:R1:W3:Y:S04]  /*4310*/  MUFU.EX2 R18, R0 ;  /* 0x0000000000127308 */ /* 0x0002e80000000800 */
[----:B-----5:R-:W-:Y:S01]  /*4320*/  HMMA.16816.F32 R56, R124, R64, R88 ;  /* 0x000000407c38723c */ /* 0x020fe20000001858 */
[----:B--2---:R-:W-:-:S04]  /*4330*/  FFMA.FTZ R4, R85, UR8, -R16 ;  /* 0x0000000855047c23 */ /* 0x004fc80008010810 */
[----:B------:R-:W-:Y:S01]  /*4340*/  MUFU.EX2 R11, R4 ;  /* 0x00000004000b7308 */ /* 0x000fe20000000800 */
[C---:B------:R-:W-:Y:S06]  /*4350*/  HMMA.16816.F32 R88, R124.reuse, R96, R104 ;  /* 0x000000607c58723c */ /* 0x040fec0000001868 */
[----:B------:R-:W-:Y:S01]  /*4360*/  HMMA.16816.F32 R104, R124, R108, R112 ;  /* 0x0000006c7c68723c */ /* 0x000fe20000001870 */
[----:B-1----:R-:W-:Y:S01]  /*4370*/  FFMA.FTZ R0, R68, UR8, -R15 ;  /* 0x0000000844007c23 */ /* 0x002fe2000801080f */
[----:B------:R-:W-:-:S03]  /*4380*/  IMAD.MOV.U32 R68, RZ, RZ, R72 ;  /* 0x000000ffff447224 */ /* 0x000fc600078e0048 */
[----:B------:R1:W-:Y:S01]  /*4390*/  MUFU.EX2 R28, R0 ;  /* 0x00000000001c7308 */ /* 0x0003e20000000800 */
[C---:B------:R-:W-:Y:S06]  /*43a0*/  HMMA.16816.F32 R72, R124.reuse, R80, R100 ;  /* 0x000000507c48723c */ /* 0x040fec0000001864 */
[----:B------:R-:W-:Y:S01]  /*43b0*/  HMMA.16816.F32 R112, R124, R116, R120 ;  /* 0x000000747c70723c */ /* 0x000fe20000001878 */
[----:B------:R-:W-:Y:S02]  /*43c0*/  IMAD.MOV.U32 R103, RZ, RZ, R29 ;  /* 0x000000ffff677224 */ /* 0x000fe400078e001d */
[----:B------:R-:W-:-:S02]  /*43d0*/  IMAD.MOV.U32 R102, RZ, RZ, R76 ;  /* 0x000000ffff667224 */ /* 0x000fc400078e004c */
[----:B------:R-:W-:Y:S01]  /*43e0*/  IMAD.MOV.U32 R101, RZ, RZ, R78 ;  /* 0x000000ffff657224 */ /* 0x000fe200078e004e */
[C---:B------:R-:W-:Y:S01]  /*43f0*/  HMMA.16816.F32 R120, R124.reuse, R20, R128 ;  /* 0x000000147c78723c */ /* 0x040fe20000001880 */
[----:B------:R-:W-:Y:S02]  /*4400*/  IMAD.MOV.U32 R100, RZ, RZ, R77 ;  /* 0x000000ffff647224 */ /* 0x000fe400078e004d */
[----:B-1----:R-:W-:Y:S01]  /*4410*/  FFMA.FTZ R0, R69, UR8, -R15 ;  /* 0x0000000845007c23 */ /* 0x002fe2000801080f */
[----:B------:R-:W-:Y:S02]  /*4420*/  IMAD.MOV.U32 R69, RZ, RZ, R62 ;  /* 0x000000ffff457224 */ /* 0x000fe400078e003e */
[C---:B------:R-:W-:Y:S01]  /*4430*/  HMMA.16816.F32 R92, R124.reuse, R98, R208 ;  /* 0x000000627c5c723c */ /* 0x040fe200000018d0 */
[----:B------:R1:W2:Y:S05]  /*4440*/  MUFU.EX2 R29, R0 ;  /* 0x00000000001d7308 */ /* 0x0002aa0000000800 */
[----:B------:R-:W-:Y:S01]  /*4450*/  HMMA.16816.F32 R60, R124, R66, R156 ;  /* 0x000000427c3c723c */ /* 0x000fe2000000189c */
[----:B------:R-:W-:-:S02]  /*4460*/  IMAD.MOV.U32 R209, RZ, RZ, R19 ;  /* 0x000000ffffd17224 */ /* 0x000fc400078e0013 */
[----:B------:R-:W-:Y:S02]  /*4470*/  IMAD.MOV.U32 R210, RZ, RZ, R69 ;  /* 0x000000ffffd27224 */ /* 0x000fe400078e0045 */
[----:B------:R-:W-:Y:S01]  /*4480*/  IMAD.MOV.U32 R211, RZ, RZ, R100 ;  /* 0x000000ffffd37224 */ /* 0x000fe200078e0064 */
[C---:B------:R-:W-:Y:S06]  /*4490*/  HMMA.16816.F32 R156, R124.reuse, R110, R232 ;  /* 0x0000006e7c9c723c */ /* 0x040fec00000018e8 */
[----:B------:R-:W-:Y:S01]  /*44a0*/  HMMA.16816.F32 R76, R124, R82, R164 ;  /* 0x000000527c4c723c */ /* 0x000fe200000018a4 */
[----:B-1----:R-:W-:Y:S01]  /*44b0*/  FFMA.FTZ R0, R70, UR8, -R16 ;  /* 0x0000000846007c23 */ /* 0x002fe20008010810 */
[----:B------:R-:W-:-:S02]  /*44c0*/  IMAD.MOV.U32 R70, RZ, RZ, R46 ;  /* 0x000000ffff467224 */ /* 0x000fc400078e002e */
[----:B------:R-:W-:Y:S01]  /*44d0*/  IMAD.MOV.U32 R232, RZ, RZ, R101 ;  /* 0x000000ffffe87224 */ /* 0x000fe200078e0065 */
[----:B------:R1:W-:Y:S01]  /*44e0*/  MUFU.EX2 R15, R0 ;  /* 0x00000000000f7308 */ /* 0x0003e20000000800 */
[----:B------:R-:W-:Y:S01]  /*44f0*/  IMAD.MOV.U32 R233, RZ, RZ, R102 ;  /* 0x000000ffffe97224 */ /* 0x000fe200078e0066 */
[C---:B------:R-:W-:Y:S01]  /*4500*/  HMMA.16816.F32 R164, R124.reuse, R118, R240 ;  /* 0x000000767ca4723c */ /* 0x040fe200000018f0 */
[----:B------:R-:W-:Y:S02]  /*4510*/  IMAD.MOV.U32 R234, RZ, RZ, R103 ;  /* 0x000000ffffea7224 */ /* 0x000fe400078e0067 */
[----:B------:R-:W-:Y:S02]  /*4520*/  IMAD.MOV.U32 R235, RZ, RZ, R68 ;  /* 0x000000ffffeb7224 */ /* 0x000fe400078e0044 */
[----:B------:R-:W-:Y:S01]  /*4530*/  IMAD.MOV.U32 R208, RZ, RZ, R70 ;  /* 0x000000ffffd07224 */ /* 0x000fe200078e0046 */
[----:B-1----:R-:W-:Y:S02]  /*4540*/  LOP3.LUT R0, R3, UR30, R44, 0x96, !PT ;  /* 0x0000001e03007c12 */ /* 0x002fe4000f8e962c */
[----:B------:R-:W-:Y:S01]  /*4550*/  SHF.R.U32.HI R3, RZ, 0x10, R2 ;  /* 0x00000010ff037819 */ /* 0x000fe20000011602 */
[----:B------:R-:W-:Y:S01]  /*4560*/  FFMA.FTZ R2, R84, UR8, -R16 ;  /* 0x0000000854027c23 */ /* 0x000fe20008010810 */
[----:B------:R-:W-:Y:S01]  /*4570*/  LOP3.LUT R7, R0, 0xff, RZ, 0xc0, !PT ;  /* 0x000000ff00077812 */ /* 0x000fe200078ec0ff */
[----:B------:R-:W-:Y:S01]  /*4580*/  HMMA.16816.F32 R44, R124, R26, R144 ;  /* 0x0000001a7c2c723c */ /* 0x000fe20000001890 */
[----:B------:R-:W-:Y:S01]  /*4590*/  LOP3.LUT R6, R3, 0xff, RZ, 0xc0, !PT ;  /* 0x000000ff03067812 */ /* 0x000fe200078ec0ff */
[----:B------:R1:W4:Y:S01]  /*45a0*/  MUFU.EX2 R12, R2 ;  /* 0x00000002000c7308 */ /* 0x0003220000000800 */
[----:B------:R-:W-:-:S02]  /*45b0*/  SHF.R.U32.HI R3, RZ, 0x10, R0 ;  /* 0x00000010ff037819 */ /* 0x000fc40000011600 */
[----:B------:R-:W-:Y:S01]  /*45c0*/  SHF.R.U32.HI R5, RZ, 0x18, R0 ;  /* 0x00000018ff057819 */ /* 0x000fe20000011600 */
[----:B------:R-:W-:Y:S01]  /*45d0*/  HMMA.16816.F32 R124, R124, R22, R236 ;  /* 0x000000167c7c723c */ /* 0x000fe200000018ec */
[----:B------:R-:W-:Y:S02]  /*45e0*/  LOP3.LUT R3, R3, 0xff, RZ, 0xc0, !PT ;  /* 0x000000ff03037812 */ /* 0x000fe400078ec0ff */
[----:B------:R-:W-:Y:S02]  /*45f0*/  PRMT R4, R6, 0x5410, R9 ;  /* 0x0000541006047816 */ /* 0x000fe40000000009 */
[----:B------:R-:W-:Y:S02]  /*4600*/  PRMT R3, R3, 0x5410, R5 ;  /* 0x0000541003037816 */ /* 0x000fe40000000005 */
[----:B---3--:R-:W-:Y:S02]  /*4610*/  F2FP.F16.F32.PACK_AB R5, R18, R17 ;  /* 0x000000111205723e */ /* 0x008fe400000000ff */
[----:B------:R-:W-:-:S02]  /*4620*/  HSET2.LE.AND R4, R4, R14, PT ;  /* 0x0000000e04047233 */ /* 0x000fc40003803000 */
[----:B-1----:R-:W-:-:S04]  /*4630*/  LOP3.LUT R2, R0, 0xffff, RZ, 0xc0, !PT ;  /* 0x0000ffff00027812 */ /* 0x002fc800078ec0ff */
[----:B------:R-:W-:Y:S02]  /*4640*/  SHF.R.U32.HI R0, RZ, 0x8, R2 ;  /* 0x00000008ff007819 */ /* 0x000fe40000011602 */
[----:B------:R-:W-:Y:S02]  /*4650*/  PRMT R2, R10, 0x5410, R8 ;  /* 0x000054100a027816 */ /* 0x000fe40000000008 */
[----:B------:R-:W-:Y:S02]  /*4660*/  PRMT R0, R7, 0x5410, R0 ;  /* 0x0000541007007816 */ /* 0x000fe40000000000 */
[--C-:B------:R-:W-:Y:S02]  /*4670*/  HSET2.LE.AND R7, R3, R14.reuse, PT ;  /* 0x0000000e03077233 */ /* 0x100fe40003803000 */
[--C-:B------:R-:W-:Y:S02]  /*4680*/  HSET2.LE.AND R2, R2, R14.reuse, PT ;  /* 0x0000000e02027233 */ /* 0x100fe40003803000 */
[----:B------:R-:W-:-:S02]  /*4690*/  HSET2.LE.AND R6, R0, R14, PT ;  /* 0x0000000e00067233 */ /* 0x000fc40003803000 */
[----:B--2---:R-:W-:Y:S02]  /*46a0*/  F2FP.F16.F32.PACK_AB R0, R29, R28 ;  /* 0x0000001c1d00723e */ /* 0x004fe400000000ff */
[----:B----4-:R-:W-:Y:S02]  /*46b0*/  F2FP.F16.F32.PACK_AB R3, R12, R13 ;  /* 0x0000000d0c03723e */ /* 0x010fe400000000ff */
[----:B------:R-:W-:Y:S01]  /*46c0*/  LOP3.LUT R130, R2, R0, RZ, 0xc0, !PT ;  /* 0x0000000002827212 */ /* 0x000fe200078ec0ff */
[----:B------:R-:W-:Y:S01]  /*46d0*/  FADD.FTZ R2, R207, R206 ;  /* 0x000000cecf027221 */ /* 0x000fe20000010000 */
[----:B------:R-:W-:Y:S02]  /*46e0*/  F2FP.F16.F32.PACK_AB R0, R11, R15 ;  /* 0x0000000f0b00723e */ /* 0x000fe400000000ff */
[----:B------:R-:W-:Y:S01]  /*46f0*/  LOP3.LUT R131, R4, R3, RZ, 0xc0, !PT ;  /* 0x0000000304837212 */ /* 0x000fe200078ec0ff */
[----:B------:R-:W-:Y:S01]  /*4700*/  IMAD.MOV.U32 R4, RZ, RZ, R31 ;  /* 0x000000ffff047224 */ /* 0x000fe200078e001f */
[----:B------:R-:W-:Y:S01]  /*4710*/  LOP3.LUT R128, R6, R5, RZ, 0xc0, !PT ;  /* 0x0000000506807212 */ /* 0x000fe200078ec0ff */
[----:B------:R-:W-:Y:S01]  /*4720*/  IMAD.MOV.U32 R5, RZ, RZ, R34 ;  /* 0x000000ffff057224 */ /* 0x000fe200078e0022 */
[----:B------:R-:W-:Y:S01]  /*4730*/  LOP3.LUT R129, R7, R0, RZ, 0xc0, !PT ;  /* 0x0000000007817212 */ /* 0x000fe200078ec0ff */
[----:B------:R-:W-:-:S02]  /*4740*/  IMAD.MOV.U32 R6, RZ, RZ, R87 ;  /* 0x000000ffff067224 */ /* 0x000fc400078e0057 */
[----:B------:R-:W-:Y:S01]  /*4750*/  FADD.FTZ R3, R225, R224 ;  /* 0x000000e0e1037221 */ /* 0x000fe20000010000 */
[----:B------:R-:W-:Y:S02]  /*4760*/  IMAD.MOV.U32 R7, RZ, RZ, R86 ;  /* 0x000000ffff077224 */ /* 0x000fe400078e0056 */
[----:B------:R-:W-:Y:S01]  /*4770*/  FADD.FTZ R0, R35, R252 ;  /* 0x000000fc23007221 */ /* 0x000fe20000010000 */
[----:B------:R-:W-:Y:S01]  /*4780*/  FADD.FTZ R2, R175, R2 ;  /* 0x00000002af027221 */ /* 0x000fe20000010000 */
[----:B------:R-:W-:Y:S01]  /*4790*/  FADD.FTZ R3, R177, R3 ;  /* 0x00000003b1037221 */ /* 0x000fe20000010000 */
[C---:B------:R-:W-:Y:S01]  /*47a0*/  HMMA.16816.F32 R144, R128.reuse, R152, R52 ;  /* 0x000000988090723c */ /* 0x040fe20000001834 */
[C---:B------:R-:W-:Y:S02]  /*47b0*/  VIADD R225, R223.reuse, 0x1000 ;  /* 0x00001000dfe17836 */ /* 0x040fe40000000000 */
[----:B------:R-:W-:Y:S01]  /*47c0*/  FADD.FTZ R2, R176, R2 ;  /* 0x00000002b0027221 */ /* 0x000fe20000010000 */
[----:B------:R-:W-:Y:S01]  /*47d0*/  FADD.FTZ R3, R178, R3 ;  /* 0x00000003b2037221 */ /* 0x000fe20000010000 */
[----:B------:R-:W-:Y:S01]  /*47e0*/  VIADD R224, R223, 0x1800 ;  /* 0x00001800dfe07836 */ /* 0x000fe20000000000 */
[----:B------:R-:W-:Y:S01]  /*47f0*/  HMMA.16816.F32 R152, R128, R154, R4 ;  /* 0x0000009a8098723c */ /* 0x000fe20000001804 */
[----:B------:R-:W-:-:S04]  /*4800*/  FADD.FTZ R15, R15, R2 ;  /* 0x000000020f0f7221 */ /* 0x000fc80000010000 */
[----:B------:R-:W-:Y:S01]  /*4810*/  FADD.FTZ R15, R11, R15 ;  /* 0x0000000f0b0f7221 */ /* 0x000fe20000010000 */
[C---:B------:R-:W-:Y:S01]  /*4820*/  HMMA.16816.F32 R52, R128.reuse, R64, R196 ;  /* 0x000000408034723c */ /* 0x040fe200000018c4 */
[----:B------:R-:W-:Y:S01]  /*4830*/  FADD.FTZ R4, R250, R226 ;  /* 0x000000e2fa047221 */ /* 0x000fe20000010000 */
[----:B------:R-:W-:Y:S01]  /*4840*/  FADD.FTZ R5, R251, R0 ;  /* 0x00000000fb057221 */ /* 0x000fe20000010000 */
[----:B------:R-:W-:Y:S01]  /*4850*/  FADD.FTZ R15, R13, R15 ;  /* 0x0000000f0d0f7221 */ /* 0x000fe20000010000 */
[----:B------:R-:W-:Y:S02]  /*4860*/  VIADD R226, R223, 0x800 ;  /* 0x00000800dfe27836 */ /* 0x000fe40000000000 */
[----:B------:R-:W-:Y:S01]  /*4870*/  FADD.FTZ R0, R204, R4 ;  /* 0x00000004cc007221 */ /* 0x000fe20000010000 */
[----:B------:R-:W-:Y:S01]  /*4880*/  FADD.FTZ R5, R205, R5 ;  /* 0x00000005cd057221 */ /* 0x000fe20000010000 */
[----:B------:R-:W-:Y:S02]  /*4890*/  HMMA.16816.F32 R64, R128, R66, R232 ;  /* 0x000000428040723c */ /* 0x000fe400000018e8 */
[----:B------:R-:W-:Y:S01]  /*48a0*/  FADD.FTZ R4, R179, R0 ;  /* 0x00000000b3047221 */ /* 0x000fe20000010000 */
[----:B------:R-:W-:Y:S01]  /*48b0*/  FADD.FTZ R0, R17, R3 ;  /* 0x0000000311007221 */ /* 0x000fe20000010000 */
[----:B------:R-:W-:-:S02]  /*48c0*/  FADD.FTZ R2, R173, R5 ;  /* 0x00000005ad027221 */ /* 0x000fc40000010000 */
        /* <DEDUP_REMOVED lines=23> */
[----:B------:R-:W-:-:S08]  /*4a40*/  NOP ;  /* 0x0000000000007918 */ /* 0x000fd00000000000 */
[----:B------:R-:W-:-:S15]  /*4a50*/  @!P6 BRA `(.L_x_1533) ;  /* 0x0000002c0040e947 */ /* 0x000fde0003800000 */
[C---:B------:R-:W-:Y:S01]  /*4a60*/  IMAD.WIDE.U32 R2, R139.reuse, -0x326172a9, RZ ;  /* 0xcd9e8d578b027825 */ /* 0x040fe200078e00ff */
[----:B------:R-:W-:Y:S01]  /*4a70*/  IADD3 R35, R139, 0x4, RZ ;  /* 0x000000048b237810 */ /* 0x000fe20007ffe0ff */
[----:B------:R-:W-:Y:S01]  /*4a80*/  USHF.L.U64.HI UR31, UR6, 0x5, UR7 ;  /* 0x00000005061f7899 */ /* 0x000fe20008010207 */
[----:B------:R-:W-:Y:S01]  /*4a90*/  MOV R132, R135 ;  /* 0x0000008700847202 */ /* 0x000fe20000000f00 */
[----:B------:R-:W-:Y:S01]  /*4aa0*/  IMAD.WIDE.U32 R228, R248, -0x2daee0ad, RZ ;  /* 0xd2511f53f8e47825 */ /* 0x000fe200078e00ff */
[----:B------:R1:W-:Y:S01]  /*4ab0*/  STL.64 [R1], R2 ;  /* 0x0000000201007387 */ /* 0x0003e20000100a00 */
[----:B------:R-:W-:Y:S01]  /*4ac0*/  LOP3.LUT R240, R3, R174, RZ, 0x3c, !PT ;  /* 0x000000ae03f07212 */ /* 0x000fe200078e3cff */
[----:B------:R-:W-:Y:S01]  /*4ad0*/  USHF.L.U32 UR37, UR6, 0x5, URZ ;  /* 0x0000000506257899 */ /* 0x000fe2000800063f */
[----:B------:R-:W-:Y:S01]  /*4ae0*/  IMAD.WIDE.U32 R250, R35, -0x326172a9, RZ ;  /* 0xcd9e8d5723fa7825 */ /* 0x000fe200078e00ff */
[----:B------:R-:W-:Y:S01]  /*4af0*/  MOV R0, R136 ;  /* 0x0000008800007202 */ /* 0x000fe20000000f00 */
[----:B------:R-:W-:Y:S01]  /*4b00*/  ULEA.HI.SX32 UR39, UR39, 0xfffffffe, 0x1b ;  /* 0xfffffffe27277891 */ /* 0x000fe2000f8fda3f */
[----:B------:R-:W-:Y:S01]  /*4b10*/  MOV R138, R133 ;  /* 0x00000085008a7202 */ /* 0x000fe20000000f00 */
[----:B------:R-:W-:Y:S01]  /*4b20*/  IMAD.WIDE.U32 R240, R240, -0x2daee0ad, RZ ;  /* 0xd2511f53f0f07825 */ /* 0x000fe200078e00ff */
[----:B------:R-:W-:Y:S01]  /*4b30*/  LOP3.LUT R238, R251, R174, RZ, 0x3c, !PT ;  /* 0x000000aefbee7212 */ /* 0x000fe200078e3cff */
[----:B------:R-:W-:Y:S01]  /*4b40*/  ULDC UR4, c[0x0][0x2ec] ;  /* 0x0000bb0000047ab9 */ /* 0x000fe20000000800 */
[----:B------:R-:W-:Y:S01]  /*4b50*/  MOV R137, R134 ;  /* 0x0000008600897202 */ /* 0x000fe20000000f00 */
[----:B------:R-:W-:Y:S01]  /*4b60*/  ULDC.64 UR12, c[0x0][0x250] ;  /* 0x00009400000c7ab9 */ /* 0x000fe20000000a00 */
[----:B------:R-:W-:Y:S01]  /*4b70*/  MOV R252, 0x7054 ;  /* 0x0000705400fc7802 */ /* 0x000fe20000000f00 */
[----:B------:R-:W-:Y:S01]  /*4b80*/  IMAD.WIDE.U32 R238, R238, -0x2daee0ad, RZ ;  /* 0xd2511f53eeee7825 */ /* 0x000fe200078e00ff */
[----:B------:R-:W-:Y:S01]  /*4b90*/  ULDC.64 UR6, c[0x0][0x218] ;  /* 0x0000860000067ab9 */ /* 0x000fe20000000a00 */
[----:B------:R-:W-:Y:S01]  /*4ba0*/  ULDC.64 UR8, c[0x0][0x248] ;  /* 0x0000920000087ab9 */ /* 0x000fe20000000a00 */
[----:B------:R-:W-:Y:S01]  /*4bb0*/  ULDC.64 UR10, c[0x0][0x220] ;  /* 0x00008800000a7ab9 */ /* 0x000fe20000000a00 */
[----:B------:R-:W-:Y:S05]  /*4bc0*/  BRA `(.L_x_1534) ;  /* 0x0000000000687947 */ /* 0x000fea0003800000 */
.L_x_1536:
        /* <DEDUP_REMOVED lines=15> */
[----:B------:R-:W-:Y:S04]  /*4cc0*/  LEA.HI.X R3, R3, UR7, R135, 0x1, P1 ;  /* 0x0000000703037c11 */ /* 0x000fe800088f0c87 */
        /* <DEDUP_REMOVED lines=8> */
[----:B------:R-:W0:Y:S01]  /*4d50*/  LDGDEPBAR ;  /* 0x00000000000079af */ /* 0x000e220000000000 */
[----:B------:R-:W-:Y:S05]  /*4d60*/  BRA `(.L_x_1535) ;  /* 0x0000000800347947 */ /* 0x000fea0003800000 */
.L_x_1534:
[----:B------:R-:W2:Y:S01]  /*4d70*/  LDL.64 R6, [R1+0x10] ;  /* 0x0000100001067983 */ /* 0x000ea20000100a00 */
[----:B------:R-:W-:Y:S01]  /*4d80*/  USHF.R.S32.HI UR36, URZ, 0x1f, UR39 ;  /* 0x0000001f3f247899 */ /* 0x000fe20008011427 */
[----:B------:R-:W-:Y:S04]  /*4d90*/  DEPBAR.LE SB0, 0x0 ;  /* 0x000080000000791a */ /* 0x000fe80000000000 */
[----:B------:R-:W-:Y:S01]  /*4da0*/  UIMAD UR36, UR36, UR12, URZ ;  /* 0x0000000c242472a4 */ /* 0x000fe2000f8e023f */
[----:B------:R-:W-:Y:S01]  /*4db0*/  BAR.SYNC.DEFER_BLOCKING 0x0 ;  /* 0x0000000000007b1d */ /* 0x000fe20000010000 */
[----:B------:R-:W-:Y:S01]  /*4dc0*/  UIMAD.WIDE.U32 UR40, UR39, UR12, URZ ;  /* 0x0000000c272872a5 */ /* 0x000fe2000f8e003f */
[----:B------:R-:W-:Y:S01]  /*4dd0*/  ISETP.LT.AND P2, PT, RZ, UR39, PT ;  /* 0x00000027ff007c0c */ /* 0x000fe2000bf41270 */
[----:B------:R-:W-:Y:S04]  /*4de0*/  UIMAD UR36, UR39, UR13, UR36 ;  /* 0x0000000d272472a4 */ /* 0x000fe8000f8e0224 */
[----:B------:R-:W-:Y:S01]  /*4df0*/  UIADD3 UR36, UR41, UR36, URZ ;  /* 0x0000002429247290 */ /* 0x000fe2000fffe03f */
[----:B-1----:R-:W-:Y:S02]  /*4e00*/  IMAD.U32 R3, RZ, RZ, UR40 ;  /* 0x00000028ff037e24 */ /* 0x002fe4000f8e00ff */
[----:B------:R-:W-:Y:S03]  /*4e10*/  IMAD.U32 R4, RZ, RZ, UR40 ;  /* 0x00000028ff047e24 */ /* 0x000fe6000f8e00ff */
[----:B------:R-:W-:Y:S01]  /*4e20*/  IMAD.U32 R5, RZ, RZ, UR36 ;  /* 0x00000024ff057e24 */ /* 0x000fe2000f8e00ff */
[----:B--2---:R-:W-:Y:S04]  /*4e30*/  LEA R3, P0, R3, R6, 0x5 ;  /* 0x0000000603037211 */ /* 0x004fe800078028ff */
[C---:B------:R-:W-:Y:S02]  /*4e40*/  LEA R2, P1, R3.reuse, UR10, 0x1 ;  /* 0x0000000a03027c11 */ /* 0x040fe4000f8208ff */
[----:B------:R-:W-:Y:S02]  /*4e50*/  LEA.HI.X R5, R4, R249, R5, 0x5, P0 ;  /* 0x000000f904057211 */ /* 0x000fe400000f2c05 */
[----:B------:R-:W-:Y:S02]  /*4e60*/  IADD3 R4, P0, R2, UR37, RZ ;  /* 0x0000002502047c10 */ /* 0x000fe4000ff1e0ff */
[----:B------:R-:W-:Y:S04]  /*4e70*/  LEA.HI.X R3, R3, UR11, R5, 0x1, P1 ;  /* 0x0000000b03037c11 */ /* 0x000fe800088f0c05 */
[----:B------:R-:W-:Y:S01]  /*4e80*/  IADD3.X R5, R3, UR31, RZ, P0, !PT ;  /* 0x0000001f03057c10 */ /* 0x000fe200087fe4ff */
[----:B------:R-:W-:Y:S01]  /*4e90*/  @!PT LDS RZ, [RZ] ;  /* 0x00000000fffff984 */ /* 0x000fe20000000800 */
[----:B------:R-:W-:Y:S01]  /*4ea0*/  @!PT LDS RZ, [RZ] ;  /* 0x00000000fffff984 */ /* 0x000fe20000000800 */
[----:B------:R-:W-:Y:S01]  /*4eb0*/  @!PT LDS RZ, [RZ] ;  /* 0x00000000fffff984 */ /* 0x000fe20000000800 */
[----:B------:R-:W-:Y:S04]  /*4ec0*/  LDGSTS.E.BYPASS.LTC128B.128 [R227+0xa000], desc[UR32][R2.64] ;  /* 0x0a00000002e37fae */ /* 0x000fe8000b901d60 */
[----:B------:R-:W-:Y:S04]  /*4ed0*/  LDGSTS.E.BYPASS.LTC128B.128 [R227+0xb000], desc[UR32][R2.64+0x80] ;  /* 0x0b00008002e37fae */ /* 0x000fe8000b901d60 */
[----:B------:R-:W-:Y:S04]  /*4ee0*/  LDGSTS.E.BYPASS.LTC128B.128 [R227+0xa800], desc[UR32][R4.64] ;  /* 0x0a80000004e37fae */ /* 0x000fe8000b901d60 */
[----:B------:R1:W-:Y:S04]  /*4ef0*/  LDGSTS.E.BYPASS.LTC128B.128 [R227+0xb800], desc[UR32][R4.64+0x80] ;  /* 0x0b80008004e37fae */ /* 0x0003e8000b901d60 */
        /* <DEDUP_REMOVED lines=110> */
[----:B------:R-:W-:Y:S05]  /*55e0*/  FMNMX.FTZ R2, R23, R2, !PT ;  /* 0x0000000217027209 */ /* 0x000fea0007810000 */
[----:B------:R-:W-:Y:S02]  /*55f0*/  FMNMX.FTZ R136, R32, R136, !PT ;  /* 0x0000008820887209 */ /* 0x000fe40007810000 */
[----:B------:R-:W-:Y:S02]  /*5600*/  FMNMX.FTZ R2, R34, R2, !PT ;  /* 0x0000000222027209 */ /* 0x000fe40007810000 */
[----:B------:R-:W-:Y:S02]  /*5610*/  FMNMX.FTZ R136, R33, R136, !PT ;  /* 0x0000008821887209 */ /* 0x000fe40007810000 */
[----:B------:R-:W-:Y:S01]  /*5620*/  FMNMX.FTZ R133, R35, R2, !PT ;  /* 0x0000000223857209 */ /* 0x000fe20007810000 */
[----:B------:R-:W-:Y:S06]  /*5630*/  @P2 BRA `(.L_x_1536) ;  /* 0xfffffff400642947 */ /* 0x000fec000383ffff */
.L_x_1535:
[----:B------:R-:W2:Y:S01]  /*5640*/  LDL.64 R180, [R1] ;  /* 0x0000000001b47983 */ /* 0x000ea20000100a00 */
[----:B------:R-:W-:Y:S02]  /*5650*/  MOV R139, UR35 ;  /* 0x00000023008b7c02 */ /* 0x000fe40008000f00 */
[--C-:B------:R-:W-:Y:S02]  /*5660*/  LOP3.LUT R174, R241, UR20, R228.reuse, 0x96, !PT ;  /* 0x00000014f1ae7c12 */ /* 0x100fe4000f8e96e4 */
[----:B------:R-:W-:Y:S01]  /*5670*/  LOP3.LUT R172, R239, UR20, R228, 0x96, !PT ;  /* 0x00000014efac7c12 */ /* 0x000fe2000f8e96e4 */
[----:B-1----:R-:W1:Y:S01]  /*5680*/  SHFL.BFLY PT, R2, R136, 0x2, 0x1f ;  /* 0x0c401f0088027f89 */ /* 0x002e6200000e0000 */
[----:B------:R-:W-:Y:S01]  /*5690*/  MOV R188, UR24 ;  /* 0x0000001800bc7c02 */ /* 0x000fe20008000f00 */
[----:B------:R-:W-:Y:S06]  /*56a0*/  IMAD.WIDE.U32 R174, R174, -0x326172a9, RZ ;  /* 0xcd9e8d57aeae7825 */ /* 0x000fec00078e00ff */
[----:B------:R-:W3:Y:S01]  /*56b0*/  SHFL.BFLY PT, R135, R133, 0x2, 0x1f ;  /* 0x0c401f0085877f89 */ /* 0x000ee200000e0000 */
[----:B------:R-:W-:Y:S01]  /*56c0*/  PRMT R188, R188, R252, UR24 ;  /* 0x00000018bcbc7e16 */ /* 0x000fe200080000fc */
[----:B------:R-:W-:Y:S06]  /*56d0*/  IMAD.WIDE.U32 R172, R172, -0x326172a9, RZ ;  /* 0xcd9e8d57acac7825 */ /* 0x000fec00078e00ff */
[----:B------:R-:W-:Y:S01]  /*56e0*/  LDSM.16.MT88.4 R184, [R215+0xa000] ;  /* 0x00a00000d7b8783b */ /* 0x000fe20000004200 */
[----:B-1----:R-:W-:Y:S02]  /*56f0*/  FMNMX.FTZ R136, R136, R2, !PT ;  /* 0x0000000288887209 */ /* 0x002fe40007810000 */
[----:B------:R-:W-:Y:S02]  /*5700*/  FMNMX.FTZ R2, R8, R137, !PT ;  /* 0x0000008908027209 */ /* 0x000fe40007810000 */
[----:B---3--:R-:W-:Y:S03]  /*5710*/  FMNMX.FTZ R135, R133, R135, !PT ;  /* 0x0000008785877209 */ /* 0x008fe60007810000 */
[----:B------:R-:W1:Y:S01]  /*5720*/  SHFL.BFLY PT, R133, R136, 0x1, 0x1f ;  /* 0x0c201f0088857f89 */ /* 0x000e6200000e0000 */
[----:B------:R-:W-:Y:S02]  /*5730*/  FMNMX.FTZ R3, R9, R2, !PT ;  /* 0x0000000209037209 */ /* 0x000fe40007810000 */
[----:B------:R-:W-:Y:S05]  /*5740*/  FMNMX.FTZ R2, R10, R138, !PT ;  /* 0x0000008a0a027209 */ /* 0x000fea0007810000 */
[----:B------:R-:W3:Y:S01]  /*5750*/  SHFL.BFLY PT, R134, R135, 0x1, 0x1f ;  /* 0x0c201f0087867f89 */ /* 0x000ee200000e0000 */
[----:B------:R-:W-:Y:S02]  /*5760*/  FMNMX.FTZ R3, R12, R3, !PT ;  /* 0x000000030c037209 */ /* 0x000fe40007810000 */
[----:B------:R-:W-:Y:S02]  /*5770*/  FMNMX.FTZ R2, R11, R2, !PT ;  /* 0x000000020b027209 */ /* 0x000fe40007810000 */
[----:B------:R-:W-:Y:S02]  /*5780*/  FMNMX.FTZ R3, R13, R3, !PT ;  /* 0x000000030d037209 */ /* 0x000fe40007810000 */
[----:B------:R-:W-:Y:S02]  /*5790*/  FMNMX.FTZ R2, R14, R2, !PT ;  /* 0x000000020e027209 */ /* 0x000fe40007810000 */
[----:B------:R-:W-:Y:S02]  /*57a0*/  FMNMX.FTZ R3, R24, R3, !PT ;  /* 0x0000000318037209 */ /* 0x000fe40007810000 */
[----:B------:R-:W-:Y:S04]  /*57b0*/  FMNMX.FTZ R2, R15, R2, !PT ;  /* 0x000000020f027209 */ /* 0x000fe80007810000 */
[----:B------:R-:W-:Y:S04]  /*57c0*/  FMNMX.FTZ R2, R26, R2, !PT ;  /* 0x000000021a027209 */ /* 0x000fe80007810000 */
[----:B------:R-:W-:Y:S02]  /*57d0*/  FMNMX.FTZ R2, R27, R2, !PT ;  /* 0x000000021b027209 */ /* 0x000fe40007810000 */
[----:B-1----:R-:W-:Y:S02]  /*57e0*/  FMNMX.FTZ R136, R136, R133, !PT ;  /* 0x0000008588887209 */ /* 0x002fe40007810000 */
[----:B------:R-:W-:Y:S02]  /*57f0*/  FMNMX.FTZ R133, R25, R3, !PT ;  /* 0x0000000319857209 */ /* 0x000fe40007810000 */
[----:B---3--:R-:W-:Y:S01]  /*5800*/  FMNMX.FTZ R135, R135, R134, !PT ;  /* 0x0000008687877209 */ /* 0x008fe20007810000 */
[----:B------:R-:W-:Y:S01]  /*5810*/  FADD.FTZ R0, -R136, R0 ;  /* 0x0000000088007221 */ /* 0x000fe20000010100 */
[----:B------:R-:W-:Y:S01]  /*5820*/  FMNMX.FTZ R133, R28, R133, !PT ;  /* 0x000000851c857209 */ /* 0x000fe20007810000 */
[C---:B------:R-:W-:Y:S01]  /*5830*/  FMUL.FTZ R189, R136.reuse, UR4 ;  /* 0x0000000488bd7c20 */ /* 0x040fe20008410000 */
[----:B------:R-:W-:Y:S01]  /*5840*/  FSETP.NEU.FTZ.AND P0, PT, R136, -INF , PT ;  /* 0xff8000008800780b */ /* 0x000fe20003f1d000 */
[----:B------:R-:W-:Y:S01]  /*5850*/  FMUL.FTZ R3, R0, UR4 ;  /* 0x0000000400037c20 */ /* 0x000fe20008410000 */
[----:B------:R-:W-:Y:S01]  /*5860*/  FADD.FTZ R0, -R135, R132 ;  /* 0x0000008487007221 */ /* 0x000fe20000010100 */
[----:B------:R-:W-:Y:S01]  /*5870*/  FMNMX.FTZ R134, R29, R133, !PT ;  /* 0x000000851d867209 */ /* 0x000fe20007810000 */
[----:B------:R-:W-:Y:S01]  /*5880*/  FMUL.FTZ R190, R135, UR4 ;  /* 0x0000000487be7c20 */ /* 0x000fe20008410000 */
[----:B------:R1:W3:Y:S01]  /*5890*/  MUFU.EX2 R132, R3 ;  /* 0x0000000300847308 */ /* 0x0002e20000000800 */
[----:B------:R-:W-:Y:S02]  /*58a0*/  FSEL R189, R189, RZ, P0 ;  /* 0x000000ffbdbd7208 */ /* 0x000fe40000000000 */
[----:B------:R-:W4:Y:S01]  /*58b0*/  SHFL.BFLY PT, R176, R134, 0x2, 0x1f ;  /* 0x0c401f0086b07f89 */ /* 0x000f2200000e0000 */
[----:B------:R-:W-:Y:S02]  /*58c0*/  FSETP.NEU.FTZ.AND P0, PT, R135, -INF , PT ;  /* 0xff8000008700780b */ /* 0x000fe40003f1d000 */
[--C-:B------:R-:W-:Y:S01]  /*58d0*/  FFMA.FTZ R16, R16, UR4, -R189.reuse ;  /* 0x0000000410107c23 */ /* 0x100fe200080108bd */
[--C-:B------:R-:W-:Y:S01]  /*58e0*/  FFMA.FTZ R17, R17, UR4, -R189.reuse ;  /* 0x0000000411117c23 */ /* 0x100fe200080108bd */
[----:B------:R-:W-:Y:S01]  /*58f0*/  FSEL R190, R190, RZ, P0 ;  /* 0x000000ffbebe7208 */ /* 0x000fe20000000000 */
[--C-:B------:R-:W-:Y:S01]  /*5900*/  FFMA.FTZ R4, R4, UR4, -R189.reuse ;  /* 0x0000000404047c23 */ /* 0x100fe200080108bd */
[----:B------:R5:W-:Y:S01]  /*5910*/  MUFU.EX2 R248, R16 ;  /* 0x0000001000f87308 */ /* 0x000be20000000800 */
[--C-:B------:R-:W-:Y:S01]  /*5920*/  FFMA.FTZ R5, R5, UR4, -R189.reuse ;  /* 0x0000000405057c23 */ /* 0x100fe200080108bd */
[--C-:B------:R-:W-:Y:S01]  /*5930*/  FFMA.FTZ R33, R33, UR4, -R189.reuse ;  /* 0x0000000421217c23 */ /* 0x100fe200080108bd */
[--C-:B------:R-:W-:Y:S01]  /*5940*/  FFMA.FTZ R18, R18, UR4, -R190.reuse ;  /* 0x0000000412127c23 */ /* 0x100fe200080108be */
[----:B------:R-:W-:Y:S01]  /*5950*/  FFMA.FTZ R32, R32, UR4, -R189 ;  /* 0x0000000420207c23 */ /* 0x000fe200080108bd */
[--C-:B------:R-:W-:Y:S01]  /*5960*/  FFMA.FTZ R34, R34, UR4, -R190.reuse ;  /* 0x0000000422227c23 */ /* 0x100fe200080108be */
[--C-:B------:R-:W-:Y:S01]  /*5970*/  FFMA.FTZ R35, R35, UR4, -R190.reuse ;  /* 0x0000000423237c23 */ /* 0x100fe200080108be */
[----:B-1----:R-:W-:Y:S01]  /*5980*/  FMUL.FTZ R3, R0, UR4 ;  /* 0x0000000400037c20 */ /* 0x002fe20008410000 */
[----:B------:R-:W-:Y:S02]  /*5990*/  FMNMX.FTZ R0, R30, R2, !PT ;  /* 0x000000021e007209 */ /* 0x000fe40007810000 */
[----:B------:R1:W-:Y:S01]  /*59a0*/  MUFU.EX2 R247, R17 ;  /* 0x0000001100f77308 */ /* 0x0003e20000000800 */
[----:B------:R-:W-:Y:S01]  /*59b0*/  LOP3.LUT R2, R229, UR39, R139, 0x96, !PT ;  /* 0x00000027e5027c12 */ /* 0x000fe2000f8e968b */
[----:B------:R-:W-:Y:S01]  /*59c0*/  FFMA.FTZ R139, R19, UR4, -R190 ;  /* 0x00000004138b7c23 */ /* 0x000fe200080108be */
[----:B------:R-:W-:Y:S01]  /*59d0*/  FMNMX.FTZ R0, R31, R0, !PT ;  /* 0x000000001f007209 */ /* 0x000fe20007810000 */
[C---:B---3--:R-:W-:Y:S01]  /*59e0*/  FMUL.FTZ R36, R132.reuse, R36 ;  /* 0x0000002484247220 */ /* 0x048fe20000410000 */
[----:B------:R-:W-:Y:S01]  /*59f0*/  FMUL.FTZ R37, R132, R37 ;  /* 0x0000002584257220 */ /* 0x000fe20000410000 */
[----:B------:R-:W-:Y:S04]  /*5a00*/  IMAD.WIDE.U32 R178, R2, -0x326172a9, RZ ;  /* 0xcd9e8d5702b27825 */ /* 0x000fe800078e00ff */
[----:B------:R-:W-:Y:S01]  /*5a10*/  FMUL.FTZ R48, R132, R48 ;  /* 0x0000003084307220 */ /* 0x000fe20000410000 */
[----:B------:R-:W3:Y:S01]  /*5a20*/  SHFL.BFLY PT, R2, R0, 0x2, 0x1f ;  /* 0x0c401f0000027f89 */ /* 0x000ee200000e0000 */
[----:B------:R3:W-:Y:S01]  /*5a30*/  MUFU.EX2 R246, R18 ;  /* 0x0000001200f67308 */ /* 0x0007e20000000800 */
[----:B----4-:R-:W-:Y:S01]  /*5a40*/  FMNMX.FTZ R134, R134, R176, !PT ;  /* 0x000000b086867209 */ /* 0x010fe20007810000 */
[C---:B------:R-:W-:Y:S01]  /*5a50*/  FMUL.FTZ R49, R132.reuse, R49 ;  /* 0x0000003184317220 */ /* 0x040fe20000410000 */
[----:B-----5:R-:W-:Y:S01]  /*5a60*/  LOP3.LUT R16, R175, UR19, R178, 0x96, !PT ;  /* 0x00000013af107c12 */ /* 0x020fe2000f8e96b2 */
[----:B------:R-:W-:Y:S01]  /*5a70*/  FMUL.FTZ R52, R132, R52 ;  /* 0x0000003484347220 */ /* 0x000fe20000410000 */
[----:B------:R-:W-:Y:S02]  /*5a80*/  LOP3.LUT R175, R179, UR21, R250, 0x96, !PT ;  /* 0x00000015b3af7c12 */ /* 0x000fe4000f8e96fa */
[----:B------:R-:W4:Y:S01]  /*5a90*/  SHFL.BFLY PT, R176, R134, 0x1, 0x1f ;  /* 0x0c201f0086b07f89 */ /* 0x000f2200000e0000 */
[----:B------:R-:W-:Y:S02]  /*5aa0*/  LOP3.LUT R173, R173, UR19, R178, 0x96, !PT ;  /* 0x00000013adad7c12 */ /* 0x000fe4000f8e96b2 */
[----:B------:R-:W-:Y:S01]  /*5ab0*/  MUFU.EX2 R244, R4 ;  /* 0x0000000400f47308 */ /* 0x000fe20000000800 */
[----:B-1----:R-:W-:Y:S04]  /*5ac0*/  IMAD.WIDE.U32 R16, R16, -0x2daee0ad, RZ ;  /* 0xd2511f5310107825 */ /* 0x002fe800078e00ff */
[C---:B------:R-:W-:Y:S01]  /*5ad0*/  FMUL.FTZ R53, R132.reuse, R53 ;  /* 0x0000003584357220 */ /* 0x040fe20000410000 */
[----:B------:R-:W-:Y:S01]  /*5ae0*/  UIADD3 UR39, UR39, -0x1, URZ ;  /* 0xffffffff27277890 */ /* 0x000fe2000fffe03f */
[C---:B------:R-:W-:Y:S01]  /*5af0*/  FMUL.FTZ R64, R132.reuse, R64 ;  /* 0x0000004084407220 */ /* 0x040fe20000410000 */
[C---:B------:R-:W-:Y:S01]  /*5b00*/  FMUL.FTZ R65, R132.reuse, R65 ;  /* 0x0000004184417220 */ /* 0x040fe20000410000 */
[C---:B------:R-:W-:Y:S01]  /*5b10*/  FMUL.FTZ R68, R132.reuse, R68 ;  /* 0x0000004484447220 */ /* 0x040fe20000410000 */
[C---:B------:R-:W-:Y:S01]  /*5b20*/  FMUL.FTZ R69, R132.reuse, R69 ;  /* 0x0000004584457220 */ /* 0x040fe20000410000 */
[----:B------:R-:W-:Y:S01]  /*5b30*/  MUFU.EX2 R243, R5 ;  /* 0x0000000500f37308 */ /* 0x000fe20000000800 */
[----:B---3--:R-:W-:Y:S04]  /*5b40*/  IMAD.WIDE.U32 R18, R173, -0x2daee0ad, RZ ;  /* 0xd2511f53ad127825 */ /* 0x008fe800078e00ff */
[C---:B------:R-:W-:Y:S01]  /*5b50*/  FMUL.FTZ R80, R132.reuse, R80 ;  /* 0x0000005084507220 */ /* 0x040fe20000410000 */
[C---:B------:R-:W-:Y:S01]  /*5b60*/  FMUL.FTZ R81, R132.reuse, R81 ;  /* 0x0000005184517220 */ /* 0x040fe20000410000 */
[C---:B------:R-:W-:Y:S01]  /*5b70*/  FMUL.FTZ R84, R132.reuse, R84 ;  /* 0x0000005484547220 */ /* 0x040fe20000410000 */
[----:B------:R-:W-:Y:S01]  /*5b80*/  FMUL.FTZ R85, R132, R85 ;  /* 0x0000005584557220 */ /* 0x000fe20000410000 */
[----:B------:R-:W-:Y:S01]  /*5b90*/  FMNMX.FTZ R0, R0, R2, !PT ;  /* 0x0000000200007209 */ /* 0x000fe20007810000 */
[----:B------:R-:W-:Y:S01]  /*5ba0*/  MUFU.EX2 R245, R139 ;  /* 0x0000008b00f57308 */ /* 0x000fe20000000800 */
[C---:B------:R-:W-:Y:S01]  /*5bb0*/  FMUL.FTZ R96, R132.reuse, R96 ;  /* 0x0000006084607220 */ /* 0x040fe20000410000 */
[C---:B------:R-:W-:Y:S01]  /*5bc0*/  FMUL.FTZ R97, R132.reuse, R97 ;  /* 0x0000006184617220 */ /* 0x040fe20000410000 */
[C---:B------:R-:W-:Y:S01]  /*5bd0*/  FMUL.FTZ R100, R132.reuse, R100 ;  /* 0x0000006484647220 */ /* 0x040fe20000410000 */
[----:B------:R-:W1:Y:S01]  /*5be0*/  SHFL.BFLY PT, R2, R0, 0x1, 0x1f ;  /* 0x0c201f0000027f89 */ /* 0x000e6200000e0000 */
[----:B------:R-:W-:Y:S01]  /*5bf0*/  FMUL.FTZ R101, R132, R101 ;  /* 0x0000006584657220 */ /* 0x000fe20000410000 */
[----:B----4-:R-:W-:Y:S01]  /*5c00*/  FMNMX.FTZ R134, R134, R176, !PT ;  /* 0x000000b086867209 */ /* 0x010fe20007810000 */
[----:B------:R-:W-:Y:S03]  /*5c10*/  FFMA.FTZ R22, R22, UR4, -R190 ;  /* 0x0000000416167c23 */ /* 0x000fe600080108be */
[----:B------:R-:W3:Y:S01]  /*5c20*/  MUFU.EX2 R3, R3 ;  /* 0x0000000300037308 */ /* 0x000ee20000000800 */
[----:B------:R-:W-:Y:S01]  /*5c30*/  FMUL.FTZ R108, R132, R108 ;  /* 0x0000006c846c7220 */ /* 0x000fe20000410000 */
[----:B------:R-:W-:Y:S01]  /*5c40*/  FSETP.NEU.FTZ.AND P0, PT, R134, -INF , PT ;  /* 0xff8000008600780b */ /* 0x000fe20003f1d000 */
[C---:B------:R-:W-:Y:S01]  /*5c50*/  FMUL.FTZ R109, R132.reuse, R109 ;  /* 0x0000006d846d7220 */ /* 0x040fe20000410000 */
[C---:B------:R-:W-:Y:S01]  /*5c60*/  FMUL.FTZ R116, R132.reuse, R116 ;  /* 0x0000007484747220 */ /* 0x040fe20000410000 */
[C---:B------:R-:W-:Y:S01]  /*5c70*/  FMUL.FTZ R117, R132.reuse, R117 ;  /* 0x0000007584757220 */ /* 0x040fe20000410000 */
[C---:B------:R-:W-:Y:S01]  /*5c80*/  FMUL.FTZ R128, R132.reuse, R128 ;  /* 0x0000008084807220 */ /* 0x040fe20000410000 */
[----:B------:R-:W-:Y:S03]  /*5c90*/  FMUL.FTZ R129, R132, R129 ;  /* 0x0000008184817220 */ /* 0x000fe60000410000 */
[----:B------:R-:W-:Y:S10]  /*5ca0*/  MUFU.EX2 R204, R34 ;  /* 0x0000002200cc7308 */ /* 0x000ff40000000800 */
[----:B------:R4:W-:Y:S01]  /*5cb0*/  MUFU.EX2 R205, R33 ;  /* 0x0000002100cd7308 */ /* 0x0009e20000000800 */
        /* <DEDUP_REMOVED lines=16> */
[--C-:B----4-:R-:W-:Y:S01]  /*5dc0*/  FFMA.FTZ R33, R20, UR4, -R189.reuse ;  /* 0x0000000414217c23 */ /* 0x110fe200080108bd */
[----:B------:R-:W-:Y:S01]  /*5dd0*/  FFMA.FTZ R189, R21, UR4, -R189 ;  /* 0x0000000415bd7c23 */ /* 0x000fe200080108bd */
        /* <DEDUP_REMOVED lines=8> */
[----:B------:R-:W-:Y:S01]  /*5e60*/  MUFU.EX2 R206, R32 ;  /* 0x0000002000ce7308 */ /* 0x000fe20000000800 */
[----:B--2---:R-:W-:Y:S01]  /*5e70*/  LOP3.LUT R133, R179, UR21, R180, 0x96, !PT ;  /* 0x00000015b3857c12 */ /* 0x004fe2000f8e96b4 */
[----:B------:R-:W-:Y:S04]  /*5e80*/  IMAD.WIDE.U32 R178, R175, -0x2daee0ad, RZ ;  /* 0xd2511f53afb27825 */ /* 0x000fe800078e00ff */
[----:B------:R-:W-:Y:S01]  /*5e90*/  IMAD.WIDE.U32 R180, R133, -0x2daee0ad, RZ ;  /* 0xd2511f5385b47825 */ /* 0x000fe200078e00ff */
[----:B------:R-:W-:Y:S02]  /*5ea0*/  LOP3.LUT R19, R19, UR16, R178, 0x96, !PT ;  /* 0x0000001013137c12 */ /* 0x000fe4000f8e96b2 */
[----:B------:R-:W-:Y:S03]  /*5eb0*/  LOP3.LUT R173, R17, UR16, R180, 0x96, !PT ;  /* 0x0000001011ad7c12 */ /* 0x000fe6000f8e96b4 */
[----:B------:R-:W-:Y:S01]  /*5ec0*/  IMAD.WIDE.U32 R196, R19, -0x326172a9, RZ ;  /* 0xcd9e8d5713c47825 */ /* 0x000fe200078e00ff */
[----:B------:R-:W-:Y:S02]  /*5ed0*/  LOP3.LUT R17, R179, UR18, R238, 0x96, !PT ;  /* 0x00000012b3117c12 */ /* 0x000fe4000f8e96ee */
[----:B------:R-:W-:Y:S01]  /*5ee0*/  LOP3.LUT R133, R181, UR18, R240, 0x96, !PT ;  /* 0x00000012b5857c12 */ /* 0x000fe2000f8e96f0 */
[----:B------:R-:W-:Y:S04]  /*5ef0*/  IMAD.WIDE.U32 R192, R173, -0x326172a9, RZ ;  /* 0xcd9e8d57adc07825 */ /* 0x000fe800078e00ff */
[----:B------:R-:W-:Y:S04]  /*5f00*/  IMAD.WIDE.U32 R178, R17, -0x326172a9, RZ ;  /* 0xcd9e8d5711b27825 */ /* 0x000fe800078e00ff */
[----:B------:R-:W-:Y:S01]  /*5f10*/  IMAD.WIDE.U32 R180, R133, -0x326172a9, RZ ;  /* 0xcd9e8d5785b47825 */ /* 0x000fe200078e00ff */
[----:B------:R-:W-:Y:S02]  /*5f20*/  LOP3.LUT R4, R179, UR17, R172, 0x96, !PT ;  /* 0x00000011b3047c12 */ /* 0x000fe4000f8e96ac */
[----:B------:R-:W-:Y:S02]  /*5f30*/  LOP3.LUT R19, R197, UR15, R178, 0x96, !PT ;  /* 0x0000000fc5137c12 */ /* 0x000fe4000f8e96b2 */
[----:B------:R-:W-:Y:S01]  /*5f40*/  LOP3.LUT R174, R181, UR17, R174, 0x96, !PT ;  /* 0x00000011b5ae7c12 */ /* 0x000fe2000f8e96ae */
[----:B------:R-:W-:Y:S01]  /*5f50*/  IMAD.WIDE.U32 R4, R4, -0x2daee0ad, RZ ;  /* 0xd2511f5304047825 */ /* 0x000fe200078e00ff */
[----:B------:R-:W-:Y:S01]  /*5f60*/  LOP3.LUT R17, R193, UR15, R180, 0x96, !PT ;  /* 0x0000000fc1117c12 */ /* 0x000fe2000f8e96b4 */
[----:B------:R-:W2:Y:S02]  /*5f70*/  LDSM.16.MT88.4 R176, [R213+0xa000] ;  /* 0x00a00000d5b0783b */ /* 0x000ea40000004200 */
[----:B------:R-:W-:Y:S01]  /*5f80*/  FMUL.FTZ R193, R134, UR4 ;  /* 0x0000000486c17c20 */ /* 0x000fe20008410000 */
[----:B------:R-:W-:Y:S01]  /*5f90*/  IMAD.WIDE.U32 R198, R19, -0x2daee0ad, RZ ;  /* 0xd2511f5313c67825 */ /* 0x000fe200078e00ff */
[----:B-1----:R-:W-:Y:S02]  /*5fa0*/  FMNMX.FTZ R133, R0, R2, !PT ;  /* 0x0000000200857209 */ /* 0x002fe40007810000 */
[----:B------:R-:W-:Y:S01]  /*5fb0*/  LOP3.LUT R19, R5, UR14, R18, 0x96, !PT ;  /* 0x0000000e05137c12 */ /* 0x000fe2000f8e9612 */
[----:B------:R-:W-:Y:S01]  /*5fc0*/  FFMA.FTZ R5, R7, UR4, -R190 ;  /* 0x0000000407057c23 */ /* 0x000fe200080108be */
[----:B------:R-:W-:Y:S01]  /*5fd0*/  IMAD.WIDE.U32 R174, R174, -0x2daee0ad, RZ ;  /* 0xd2511f53aeae7825 */ /* 0x000fe200078e00ff */
[----:B------:R-:W-:Y:S03]  /*5fe0*/  FSEL R193, R193, RZ, P0 ;  /* 0x000000ffc1c17208 */ /* 0x000fe60000000000 */
[C---:B------:R-:W-:Y:S01]  /*5ff0*/  FMUL.FTZ R191, R133.reuse, UR4 ;  /* 0x0000000485bf7c20 */ /* 0x040fe20008410000 */
[----:B------:R1:W-:Y:S01]  /*6000*/  MUFU.EX2 R237, R5 ;  /* 0x0000000500ed7308 */ /* 0x0003e20000000800 */
[----:B------:R-:W-:Y:S01]  /*6010*/  FSETP.NEU.FTZ.AND P0, PT, R133, -INF , PT ;  /* 0xff8000008500780b */ /* 0x000fe20003f1d000 */
[----:B------:R-:W-:Y:S01]  /*6020*/  IMAD.WIDE.U32 R194, R17, -0x2daee0ad, RZ ;  /* 0xd2511f5311c27825 */ /* 0x000fe200078e00ff */
[----:B------:R-:W-:Y:S03]  /*6030*/  LOP3.LUT R17, R175, UR14, R16, 0x96, !PT ;  /* 0x0000000eaf117c12 */ /* 0x000fe6000f8e9610 */
[----:B------:R-:W-:Y:S01]  /*6040*/  FFMA.FTZ R16, R6, UR4, -R190 ;  /* 0x0000000406107c23 */ /* 0x000fe200080108be */
[----:B------:R-:W-:Y:S01]  /*6050*/  FSEL R191, R191, RZ, P0 ;  /* 0x000000ffbfbf7208 */ /* 0x000fe20000000000 */
[--C-:B------:R-:W-:Y:S01]  /*6060*/  FFMA.FTZ R9, R9, UR4, -R193.reuse ;  /* 0x0000000409097c23 */ /* 0x100fe200080108c1 */
[----:B------:R-:W-:Y:S01]  /*6070*/  FFMA.FTZ R8, R8, UR4, -R193 ;  /* 0x0000000408087c23 */ /* 0x000fe200080108c1 */
[----:B------:R3:W4:Y:S01]  /*6080*/  MUFU.EX2 R242, R16 ;  /* 0x0000001000f27308 */ /* 0x0007220000000800 */
[----:B------:R-:W-:Y:S01]  /*6090*/  LOP3.LUT R4, R199, UR5, R4, 0x96, !PT ;  /* 0x00000005c7047c12 */ /* 0x000fe2000f8e9604 */
[--C-:B------:R-:W-:Y:S01]  /*60a0*/  FFMA.FTZ R10, R10, UR4, -R191.reuse ;  /* 0x000000040a0a7c23 */ /* 0x100fe200080108bf */
[----:B------:R-:W-:Y:S01]  /*60b0*/  LOP3.LUT R6, R195, UR5, R174, 0x96, !PT ;  /* 0x00000005c3067c12 */ /* 0x000fe2000f8e96ae */
[----:B------:R-:W-:Y:S04]  /*60c0*/  IMAD.WIDE.U32 R200, R17, -0x326172a9, RZ ;  /* 0xcd9e8d5711c87825 */ /* 0x000fe800078e00ff */
[----:B------:R-:W-:Y:S01]  /*60d0*/  FFMA.FTZ R11, R11, UR4, -R191 ;  /* 0x000000040b0b7c23 */ /* 0x000fe200080108bf */
[--C-:B------:R-:W-:Y:S01]  /*60e0*/  FFMA.FTZ R12, R12, UR4, -R193.reuse ;  /* 0x000000040c0c7c23 */ /* 0x100fe200080108c1 */
[----:B------:R5:W-:Y:S01]  /*60f0*/  MUFU.EX2 R235, R9 ;  /* 0x0000000900eb7308 */ /* 0x000be20000000800 */
[----:B-1----:R-:W-:Y:S04]  /*6100*/  IMAD.WIDE.U32 R4, R4, -0x326172a9, RZ ;  /* 0xcd9e8d5704047825 */ /* 0x002fe800078e00ff */
[----:B------:R-:W-:Y:S01]  /*6110*/  FFMA.FTZ R13, R13, UR4, -R193 ;  /* 0x000000040d0d7c23 */ /* 0x000fe200080108c1 */
[--C-:B------:R-:W-:Y:S01]  /*6120*/  FFMA.FTZ R14, R14, UR4, -R191.reuse ;  /* 0x000000040e0e7c23 */ /* 0x100fe200080108bf */
[----:B------:R-:W-:Y:S01]  /*6130*/  IMAD.WIDE.U32 R6, R6, -0x326172a9, RZ ;  /* 0xcd9e8d5706067825 */ /* 0x000fe200078e00ff */
[----:B------:R-:W-:Y:S02]  /*6140*/  LOP3.LUT R0, R4, 0xffff, RZ, 0xc0, !PT ;  /* 0x0000ffff04007812 */ /* 0x000fe400078ec0ff */
[----:B------:R1:W-:Y:S01]  /*6150*/  MUFU.EX2 R236, R8 ;  /* 0x0000000800ec7308 */ /* 0x0003e20000000800 */
[----:B------:R-:W-:Y:S01]  /*6160*/  IMAD.WIDE.U32 R202, R19, -0x326172a9, RZ ;  /* 0xcd9e8d5713ca7825 */ /* 0x000fe200078e00ff */
[C---:B------:R-:W-:Y:S02]  /*6170*/  LOP3.LUT R2, R6.reuse, 0xffff, RZ, 0xc0, !PT ;  /* 0x0000ffff06027812 */ /* 0x040fe400078ec0ff */
[----:B---3--:R-:W-:Y:S01]  /*6180*/  SHF.R.U32.HI R16, RZ, 0x10, R6 ;  /* 0x00000010ff107819 */ /* 0x008fe20000011606 */
[----:B------:R-:W-:Y:S01]  /*6190*/  FFMA.FTZ R15, R15, UR4, -R191 ;  /* 0x000000040f0f7c23 */ /* 0x000fe200080108bf */
[----:B------:R-:W-:Y:S01]  /*61a0*/  LOP3.LUT R18, R6, 0xff, RZ, 0xc0, !PT ;  /* 0x000000ff06127812 */ /* 0x000fe200078ec0ff */
[----:B------:R-:W-:Y:S03]  /*61b0*/  FFMA.FTZ R190, R23, UR4, -R190 ;  /* 0x0000000417be7c23 */ /* 0x000fe600080108be */
[----:B------:R3:W-:Y:S01]  /*61c0*/  MUFU.EX2 R234, R10 ;  /* 0x0000000a00ea7308 */ /* 0x0007e20000000800 */
[----:B------:R-:W-:Y:S01]  /*61d0*/  SHF.R.U32.HI R17, RZ, 0x18, R6 ;  /* 0x00000018ff117819 */ /* 0x000fe20000011606 */
[----:B------:R-:W-:Y:S01]  /*61e0*/  FMUL.FTZ R23, R3, R163 ;  /* 0x000000a303177220 */ /* 0x000fe20000410000 */
[----:B-----5:R-:W-:Y:S01]  /*61f0*/  LOP3.LUT R9, R4, 0xff, RZ, 0xc0, !PT ;  /* 0x000000ff04097812 */ /* 0x020fe200078ec0ff */
[--C-:B------:R-:W-:Y:S01]  /*6200*/  FFMA.FTZ R24, R24, UR4, -R193.reuse ;  /* 0x0000000418187c23 */ /* 0x100fe200080108c1 */
[----:B------:R-:W-:Y:S01]  /*6210*/  SHF.R.U32.HI R0, RZ, 0x8, R0 ;  /* 0x00000008ff007819 */ /* 0x000fe20000011600 */
[----:B------:R-:W-:Y:S01]  /*6220*/  FFMA.FTZ R25, R25, UR4, -R193 ;  /* 0x0000000419197c23 */ /* 0x000fe200080108c1 */
[----:B------:R-:W-:Y:S03]  /*6230*/  LOP3.LUT R6, R7, UR22, R200, 0x96, !PT ;  /* 0x0000001607067c12 */ /* 0x000fe6000f8e96c8 */
[----:B------:R-:W-:Y:S01]  /*6240*/  MUFU.EX2 R211, R11 ;  /* 0x0000000b00d37308 */ /* 0x000fe20000000800 */
[----:B------:R-:W-:Y:S01]  /*6250*/  SHF.R.U32.HI R2, RZ, 0x8, R2 ;  /* 0x00000008ff027819 */ /* 0x000fe20000011602 */
[----:B------:R-:W-:Y:S01]  /*6260*/  FFMA.FTZ R26, R26, UR4, -R191 ;  /* 0x000000041a1a7c23 */ /* 0x000fe200080108bf */
[----:B------:R-:W-:Y:S01]  /*6270*/  LOP3.LUT R7, R16, 0xff, RZ, 0xc0, !PT ;  /* 0x000000ff10077812 */ /* 0x000fe200078ec0ff */
[----:B------:R-:W-:Y:S01]  /*6280*/  FMUL.FTZ R16, R132, R152 ;  /* 0x0000009884107220 */ /* 0x000fe20000410000 */
[----:B-1----:R-:W-:Y:S01]  /*6290*/  SHF.R.U32.HI R8, RZ, 0x10, R4 ;  /* 0x00000010ff087819 */ /* 0x002fe20000011604 */
[--C-:B------:R-:W-:Y:S01]  /*62a0*/  FFMA.FTZ R28, R28, UR4, -R193.reuse ;  /* 0x000000041c1c7c23 */ /* 0x100fe200080108c1 */
[----:B------:R-:W-:Y:S03]  /*62b0*/  PRMT R18, R18, 0x5410, R2 ;  /* 0x0000541012127816 */ /* 0x000fe60000000002 */
[----:B------:R-:W-:Y:S01]  /*62c0*/  MUFU.EX2 R210, R12 ;  /* 0x0000000c00d27308 */ /* 0x000fe20000000800 */
[----:B---3--:R-:W-:Y:S01]  /*62d0*/  PRMT R10, R9, 0x5410, R0 ;  /* 0x00005410090a7816 */ /* 0x008fe20000000000 */
[----:B------:R-:W-:Y:S01]  /*62e0*/  FFMA.FTZ R193, R29, UR4, -R193 ;  /* 0x000000041dc17c23 */ /* 0x000fe200080108c1 */
[----:B------:R-:W-:Y:S01]  /*62f0*/  SHF.R.U32.HI R0, RZ, 0x10, R6 ;  /* 0x00000010ff007819 */ /* 0x000fe20000011606 */
[----:B------:R-:W-:Y:S01]  /*6300*/  FMUL.FTZ R29, R132, R169 ;  /* 0x000000a9841d7220 */ /* 0x000fe20000410000 */
[----:B------:R-:W-:Y:S02]  /*6310*/  SHF.R.U32.HI R19, RZ, 0x18, R4 ;  /* 0x00000018ff137819 */ /* 0x000fe40000011604 */
[----:B------:R-:W-:Y:S03]  /*6320*/  LOP3.LUT R2, R6, 0xffff, RZ, 0xc0, !PT ;  /* 0x0000ffff06027812 */ /* 0x000fe600078ec0ff */
[----:B------:R-:W-:Y:S01]  /*6330*/  MUFU.EX2 R209, R13 ;  /* 0x0000000d00d17308 */ /* 0x000fe20000000800 */
[----:B------:R-:W-:Y:S02]  /*6340*/  PRMT R17, R7, 0x5410, R17 ;  /* 0x0000541007117816 */ /* 0x000fe40000000011 */
[----:B------:R-:W-:Y:S02]  /*6350*/  LOP3.LUT R4, R5, UR22, R202, 0x96, !PT ;  /* 0x0000001605047c12 */ /* 0x000fe4000f8e96ca */
[----:B------:R-:W-:Y:S02]  /*6360*/  LOP3.LUT R7, R8, 0xff, RZ, 0xc0, !PT ;  /* 0x000000ff08077812 */ /* 0x000fe400078ec0ff */
[----:B------:R-:W-:Y:S03]  /*6370*/  LOP3.LUT R5, R6, 0xff, RZ, 0xc0, !PT ;  /* 0x000000ff06057812 */ /* 0x000fe600078ec0ff */
[----:B------:R-:W-:Y:S01]  /*6380*/  MUFU.EX2 R208, R14 ;  /* 0x0000000e00d07308 */ /* 0x000fe20000000800 */
[----:B------:R-:W-:Y:S02]  /*6390*/  SHF.R.U32.HI R6, RZ, 0x18, R6 ;  /* 0x00000018ff067819 */ /* 0x000fe40000011606 */
[----:B------:R-:W-:Y:S02]  /*63a0*/  LOP3.LUT R0, R0, 0xff, RZ, 0xc0, !PT ;  /* 0x000000ff00007812 */ /* 0x000fe400078ec0ff */
[----:B------:R-:W-:Y:S02]  /*63b0*/  SHF.R.U32.HI R2, RZ, 0x8, R2 ;  /* 0x00000008ff027819 */ /* 0x000fe40000011602 */
[----:B------:R-:W-:Y:S03]  /*63c0*/  PRMT R19, R7, 0x5410, R19 ;  /* 0x0000541007137816 */ /* 0x000fe60000000013 */
[----:B------:R-:W-:Y:S01]  /*63d0*/  MUFU.EX2 R207, R15 ;  /* 0x0000000f00cf7308 */ /* 0x000fe20000000800 */
[----:B------:R-:W-:Y:S02]  /*63e0*/  PRMT R7, R0, 0x5410, R6 ;  /* 0x0000541000077816 */ /* 0x000fe40000000006 */
[----:B------:R-:W-:Y:S02]  /*63f0*/  PRMT R8, R5, 0x5410, R2 ;  /* 0x0000541005087816 */ /* 0x000fe40000000002 */
[C---:B------:R-:W-:Y:S02]  /*6400*/  LOP3.LUT R0, R4.reuse, 0xffff, RZ, 0xc0, !PT ;  /* 0x0000ffff04007812 */ /* 0x040fe400078ec0ff */
[--C-:B------:R-:W-:Y:S03]  /*6410*/  SHF.R.U32.HI R2, RZ, 0x10, R4.reuse ;  /* 0x00000010ff027819 */ /* 0x100fe60000011604 */
[----:B------:R-:W-:Y:S01]  /*6420*/  MUFU.EX2 R199, R190 ;  /* 0x000000be00c77308 */ /* 0x000fe20000000800 */
[----:B------:R-:W-:Y:S02]  /*6430*/  LOP3.LUT R6, R4, 0xff, RZ, 0xc0, !PT ;  /* 0x000000ff04067812 */ /* 0x000fe400078ec0ff */
[----:B------:R-:W-:Y:S02]  /*6440*/  SHF.R.U32.HI R5, RZ, 0x18, R4 ;  /* 0x00000018ff057819 */ /* 0x000fe40000011604 */
[--C-:B------:R-:W-:Y:S01]  /*6450*/  HSET2.LE.AND R174, R18, R188.reuse, PT ;  /* 0x000000bc12ae7233 */ /* 0x100fe20003803000 */
[----:B------:R-:W-:Y:S01]  /*6460*/  FMUL.FTZ R18, R3, R154 ;  /* 0x0000009a03127220 */ /* 0x000fe20000410000 */
[----:B------:R-:W-:Y:S03]  /*6470*/  SHF.R.U32.HI R4, RZ, 0x8, R0 ;  /* 0x00000008ff047819 */ /* 0x000fe60000011600 */
[----:B------:R-:W-:Y:S01]  /*6480*/  MUFU.EX2 R202, R33 ;  /* 0x0000002100ca7308 */ /* 0x000fe20000000800 */
[----:B------:R-:W-:Y:S02]  /*6490*/  F2FP.F16.F32.PACK_AB R0, R247, R248 ;  /* 0x000000f8f700723e */ /* 0x000fe400000000ff */
[----:B------:R-:W-:Y:S02]  /*64a0*/  LOP3.LUT R2, R2, 0xff, RZ, 0xc0, !PT ;  /* 0x000000ff02027812 */ /* 0x000fe400078ec0ff */
[----:B------:R-:W-:Y:S01]  /*64b0*/  LOP3.LUT R174, R174, R0, RZ, 0xc0, !PT ;  /* 0x00000000aeae7212 */ /* 0x000fe200078ec0ff */
[----:B------:R-:W-:Y:S01]  /*64c0*/  FADD.FTZ R0, -R133, R138 ;  /* 0x0000008a85007221 */ /* 0x000fe20000010100 */
[----:B------:R-:W-:Y:S01]  /*64d0*/  PRMT R181, R2, 0x5410, R5 ;  /* 0x0000541002b57816 */ /* 0x000fe20000000005 */
[----:B------:R-:W-:Y:S01]  /*64e0*/  FADD.FTZ R2, -R134, R137 ;  /* 0x0000008986027221 */ /* 0x000fe20000010100 */
[----:B------:R-:W-:Y:S01]  /*64f0*/  PRMT R9, R6, 0x5410, R4 ;  /* 0x0000541006097816 */ /* 0x000fe20000000004 */
[----:B------:R-:W-:Y:S01]  /*6500*/  FMUL.FTZ R0, R0, UR4 ;  /* 0x0000000400007c20 */ /* 0x000fe20008410000 */
[--C-:B------:R-:W-:Y:S01]  /*6510*/  HSET2.LE.AND R4, R17, R188.reuse, PT ;  /* 0x000000bc11047233 */ /* 0x100fe20003803000 */
[----:B------:R-:W-:Y:S01]  /*6520*/  FMUL.FTZ R2, R2, UR4 ;  /* 0x0000000402027c20 */ /* 0x000fe20008410000 */
[--C-:B------:R-:W-:Y:S01]  /*6530*/  HSET2.LE.AND R6, R7, R188.reuse, PT ;  /* 0x000000bc07067233 */ /* 0x100fe20003803000 */
[----:B------:R-:W-:Y:S01]  /*6540*/  FMUL.FTZ R17, R132, R153 ;  /* 0x0000009984117220 */ /* 0x000fe20000410000 */
[--C-:B------:R-:W-:Y:S01]  /*6550*/  HSET2.LE.AND R5, R8, R188.reuse, PT ;  /* 0x000000bc08057233 */ /* 0x100fe20003803000 */
[----:B------:R-:W1:Y:S01]  /*6560*/  MUFU.EX2 R0, R0 ;  /* 0x0000000000007308 */ /* 0x000e620000000800 */
[----:B------:R-:W-:Y:S02]  /*6570*/  F2FP.F16.F32.PACK_AB R175, R245, R246 ;  /* 0x000000f6f5af723e */ /* 0x000fe400000000ff */
[----:B----4-:R-:W-:Y:S02]  /*6580*/  F2FP.F16.F32.PACK_AB R173, R237, R242 ;  /* 0x000000f2edad723e */ /* 0x010fe400000000ff */
[----:B------:R-:W-:Y:S02]  /*6590*/  F2FP.F16.F32.PACK_AB R172, R243, R244 ;  /* 0x000000f4f3ac723e */ /* 0x000fe400000000ff */
[----:B------:R-:W-:Y:S03]  /*65a0*/  LOP3.LUT R175, R4, R175, RZ, 0xc0, !PT ;  /* 0x000000af04af7212 */ /* 0x000fe600078ec0ff */
[----:B------:R-:W3:Y:S01]  /*65b0*/  MUFU.EX2 R2, R2 ;  /* 0x0000000200027308 */ /* 0x000ee20000000800 */
[----:B------:R-:W-:Y:S02]  /*65c0*/  LOP3.LUT R173, R6, R173, RZ, 0xc0, !PT ;  /* 0x000000ad06ad7212 */ /* 0x000fe400078ec0ff */
[----:B------:R-:W-:Y:S02]  /*65d0*/  LOP3.LUT R172, R5, R172, RZ, 0xc0, !PT ;  /* 0x000000ac05ac7212 */ /* 0x000fe400078ec0ff */
[--C-:B------:R-:W-:Y:S02]  /*65e0*/  HSET2.LE.AND R6, R10, R188.reuse, PT ;  /* 0x000000bc0a067233 */ /* 0x100fe40003803000 */
[--C-:B------:R-:W-:Y:S01]  /*65f0*/  HSET2.LE.AND R7, R19, R188.reuse, PT ;  /* 0x000000bc13077233 */ /* 0x100fe20003803000 */
[----:B------:R-:W-:Y:S01]  /*6600*/  FMUL.FTZ R19, R3, R155 ;  /* 0x0000009b03137220 */ /* 0x000fe20000410000 */
[--C-:B------:R-:W-:Y:S01]  /*6610*/  HSET2.LE.AND R4, R9, R188.reuse, PT ;  /* 0x000000bc09047233 */ /* 0x100fe20003803000 */
[C---:B-1----:R-:W-:Y:S01]  /*6620*/  FMUL.FTZ R10, R0.reuse, R142 ;  /* 0x0000008e000a7220 */ /* 0x042fe20000410000 */
[--C-:B------:R-:W-:Y:S01]  /*6630*/  HSET2.LE.AND R181, R181, R188.reuse, PT ;  /* 0x000000bcb5b57233 */ /* 0x100fe20003803000 */
[C---:B------:R-:W-:Y:S01]  /*6640*/  FMUL.FTZ R11, R0.reuse, R143 ;  /* 0x0000008f000b7220 */ /* 0x040fe20000410000 */
[----:B------:R-:W-:Y:S01]  /*6650*/  F2FP.F16.F32.PACK_AB R180, R235, R236 ;  /* 0x000000ecebb4723e */ /* 0x000fe200000000ff */
[C---:B------:R-:W-:Y:S01]  /*6660*/  FMUL.FTZ R14, R0.reuse, R150 ;  /* 0x00000096000e7220 */ /* 0x040fe20000410000 */
[----:B------:R-:W-:Y:S01]  /*6670*/  F2FP.F16.F32.PACK_AB R5, R211, R234 ;  /* 0x000000ead305723e */ /* 0x000fe200000000ff */
[----:B------:R-:W-:Y:S01]  /*6680*/  FMUL.FTZ R15, R0, R151 ;  /* 0x00000097000f7220 */ /* 0x000fe20000410000 */
[----:B------:R-:W-:Y:S01]  /*6690*/  F2FP.F16.F32.PACK_AB R182, R209, R210 ;  /* 0x000000d2d1b6723e */ /* 0x000fe200000000ff */
[C---:B---3--:R-:W-:Y:S01]  /*66a0*/  FMUL.FTZ R8, R2.reuse, R140 ;  /* 0x0000008c02087220 */ /* 0x048fe20000410000 */
[----:B------:R-:W-:Y:S01]  /*66b0*/  F2FP.F16.F32.PACK_AB R183, R207, R208 ;  /* 0x000000d0cfb7723e */ /* 0x000fe200000000ff */
[----:B------:R-:W-:Y:S01]  /*66c0*/  FMUL.FTZ R9, R2, R141 ;  /* 0x0000008d02097220 */ /* 0x000fe20000410000 */
[----:B------:R-:W-:Y:S01]  /*66d0*/  LOP3.LUT R180, R4, R180, RZ, 0xc0, !PT ;  /* 0x000000b404b47212 */ /* 0x000fe200078ec0ff */
[C---:B------:R-:W-:Y:S01]  /*66e0*/  FMUL.FTZ R4, R132.reuse, R144 ;  /* 0x0000009084047220 */ /* 0x040fe20000410000 */
[----:B------:R-:W-:Y:S01]  /*66f0*/  LOP3.LUT R181, R181, R5, RZ, 0xc0, !PT ;  /* 0x00000005b5b57212 */ /* 0x000fe200078ec0ff */
[----:B------:R-:W-:Y:S01]  /*6700*/  FMUL.FTZ R5, R132, R145 ;  /* 0x0000009184057220 */ /* 0x000fe20000410000 */
[----:B------:R-:W-:Y:S01]  /*6710*/  LOP3.LUT R182, R6, R182, RZ, 0xc0, !PT ;  /* 0x000000b606b67212 */ /* 0x000fe200078ec0ff */
[----:B------:R-:W-:Y:S01]  /*6720*/  FMUL.FTZ R6, R3, R146 ;  /* 0x0000009203067220 */ /* 0x000fe20000410000 */
[----:B------:R-:W-:Y:S01]  /*6730*/  LOP3.LUT R183, R7, R183, RZ, 0xc0, !PT ;  /* 0x000000b707b77212 */ /* 0x000fe200078ec0ff */
[C---:B------:R-:W-:Y:S01]  /*6740*/  FMUL.FTZ R7, R3.reuse, R147 ;  /* 0x0000009303077220 */ /* 0x040fe20000410000 */
[----:B------:R-:W1:Y:S01]  /*6750*/  LDSM.16.MT88.4 R140, [R218+0xa000] ;  /* 0x00a00000da8c783b */ /* 0x000e620000004200 */
[C---:B------:R-:W-:Y:S01]  /*6760*/  FMUL.FTZ R12, R2.reuse, R148 ;  /* 0x00000094020c7220 */ /* 0x040fe20000410000 */
[C---:B------:R-:W-:Y:S01]  /*6770*/  FMUL.FTZ R13, R2.reuse, R149 ;  /* 0x00000095020d7220 */ /* 0x040fe20000410000 */
[----:B------:R-:W-:Y:S01]  /*6780*/  FMUL.FTZ R33, R2, R157 ;  /* 0x0000009d02217220 */ /* 0x000fe20000410000 */
[----:B------:R-:W-:Y:S01]  /*6790*/  FMUL.FTZ R34, R0, R158 ;  /* 0x0000009e00227220 */ /* 0x000fe20000410000 */
[C---:B------:R-:W-:Y:S01]  /*67a0*/  FMUL.FTZ R40, R2.reuse, R40 ;  /* 0x0000002802287220 */ /* 0x040fe20000410000 */
[-C--:B--2---:R-:W-:Y:S01]  /*67b0*/  HMMA.16816.F32 R4, R172, R176.reuse, R4 ;  /* 0x000000b0ac04723c */ /* 0x084fe20000001804 */
[----:B------:R2:W-:Y:S01]  /*67c0*/  MUFU.EX2 R200, R22 ;  /* 0x0000001600c87308 */ /* 0x0005e20000000800 */
[----:B------:R-:W3:Y:S03]  /*67d0*/  LDSM.16.MT88.4 R144, [R217+0xa000] ;  /* 0x00a00000d990783b */ /* 0x000ee60000004200 */
[----:B------:R-:W-:Y:S01]  /*67e0*/  FMUL.FTZ R41, R2, R41 ;  /* 0x0000002902297220 */ /* 0x000fe20000410000 */
[C---:B------:R-:W-:Y:S05]  /*67f0*/  HMMA.16816.F32 R8, R180.reuse, R176, R8 ;  /* 0x000000b0b408723c */ /* 0x040fea0000001808 */
[----:B------:R4:W-:Y:S01]  /*6800*/  MUFU.EX2 R197, R25 ;  /* 0x0000001900c57308 */ /* 0x0009e20000000800 */
[----:B------:R-:W5:Y:S01]  /*6810*/  LDSM.16.MT88.4 R148, [R213+0xb000] ;  /* 0x00b00000d594783b */ /* 0x000f620000004200 */
[C---:B------:R-:W-:Y:S01]  /*6820*/  FMUL.FTZ R42, R0.reuse, R42 ;  /* 0x0000002a002a7220 */ /* 0x040fe20000410000 */
[-C--:B------:R-:W-:Y:S03]  /*6830*/  HMMA.16816.F32 R12, R180, R178.reuse, R12 ;  /* 0x000000b2b40c723c */ /* 0x080fe6000000180c */
[----:B------:R-:W-:Y:S03]  /*6840*/  FMUL.FTZ R43, R0, R43 ;  /* 0x0000002b002b7220 */ /* 0x000fe60000410000 */
[C---:B------:R-:W-:Y:S01]  /*6850*/  HMMA.16816.F32 R16, R172.reuse, R178, R16 ;  /* 0x000000b2ac10723c */ /* 0x040fe20000001810 */
[----:B------:R1:W-:Y:S04]  /*6860*/  MUFU.EX2 R195, R26 ;  /* 0x0000001a00c37308 */ /* 0x0003e80000000800 */
[----:B--2---:R-:W-:Y:S01]  /*6870*/  FMUL.FTZ R22, R3, R162 ;  /* 0x000000a203167220 */ /* 0x004fe20000410000 */
[-C--:B------:R-:W-:Y:S05]  /*6880*/  HMMA.16816.F32 R36, R172, R184.reuse, R36 ;  /* 0x000000b8ac24723c */ /* 0x080fea0000001824 */
[----:B------:R-:W-:Y:S01]  /*6890*/  MUFU.EX2 R193, R193 ;  /* 0x000000c100c17308 */ /* 0x000fe20000000800 */
[C---:B------:R-:W-:Y:S01]  /*68a0*/  FMUL.FTZ R44, R2.reuse, R44 ;  /* 0x0000002c022c7220 */ /* 0x040fe20000410000 */
[C---:B------:R-:W-:Y:S04]  /*68b0*/  HMMA.16816.F32 R40, R180.reuse, R184, R40 ;  /* 0x000000b8b428723c */ /* 0x040fe80000001828 */
[----:B------:R-:W-:Y:S01]  /*68c0*/  FMUL.FTZ R45, R2, R45 ;  /* 0x0000002d022d7220 */ /* 0x000fe20000410000 */
[C---:B------:R-:W-:Y:S01]  /*68d0*/  FMUL.FTZ R46, R0.reuse, R46 ;  /* 0x0000002e002e7220 */ /* 0x040fe20000410000 */
[----:B------:R-:W-:Y:S01]  /*68e0*/  FMUL.FTZ R47, R0, R47 ;  /* 0x0000002f002f7220 */ /* 0x000fe20000410000 */
[----:B----4-:R-:W-:Y:S01]  /*68f0*/  FMUL.FTZ R25, R2, R165 ;  /* 0x000000a502197220 */ /* 0x010fe20000410000 */
[----:B-1----:R-:W-:Y:S03]  /*6900*/  FMUL.FTZ R26, R0, R166 ;  /* 0x000000a6001a7220 */ /* 0x002fe60000410000 */
        /* <DEDUP_REMOVED lines=8> */
[-C--:B------:R-:W-:Y:S05]  /*6990*/  HMMA.16816.F32 R52, R172, R140.reuse, R52 ;  /* 0x0000008cac34723c */ /* 0x080fea0000001834 */
[C---:B------:R-:W-:Y:S01]  /*69a0*/  FMUL.FTZ R62, R0.reuse, R62 ;  /* 0x0000003e003e7220 */ /* 0x040fe20000410000 */
[C---:B------:R-:W-:Y:S05]  /*69b0*/  HMMA.16816.F32 R56, R180.reuse, R140, R56 ;  /* 0x0000008cb438723c */ /* 0x040fea0000001838 */
[----:B------:R-:W-:Y:S01]  /*69c0*/  FMUL.FTZ R63, R0, R63 ;  /* 0x0000003f003f7220 */ /* 0x000fe20000410000 */
[C---:B------:R-:W-:Y:S01]  /*69d0*/  FMUL.FTZ R72, R2.reuse, R72 ;  /* 0x0000004802487220 */ /* 0x040fe20000410000 */
[----:B------:R-:W-:Y:S01]  /*69e0*/  FMUL.FTZ R73, R2, R73 ;  /* 0x0000004902497220 */ /* 0x000fe20000410000 */
[C---:B------:R-:W-:Y:S03]  /*69f0*/  FMUL.FTZ R74, R0.reuse, R74 ;  /* 0x0000004a004a7220 */ /* 0x040fe60000410000 */
[----:B------:R-:W-:Y:S01]  /*6a00*/  FMUL.FTZ R75, R0, R75 ;  /* 0x0000004b004b7220 */ /* 0x000fe20000410000 */
[-C--:B------:R-:W-:Y:S03]  /*6a10*/  HMMA.16816.F32 R60, R180, R142.reuse, R60 ;  /* 0x0000008eb43c723c */ /* 0x080fe6000000183c */
[C---:B------:R-:W-:Y:S01]  /*6a20*/  FMUL.FTZ R76, R2.reuse, R76 ;  /* 0x0000004c024c7220 */ /* 0x040fe20000410000 */
[----:B------:R-:W-:Y:S01]  /*6a30*/  FMUL.FTZ R77, R2, R77 ;  /* 0x0000004d024d7220 */ /* 0x000fe20000410000 */
[C---:B------:R-:W-:Y:S01]  /*6a40*/  FMUL.FTZ R78, R0.reuse, R78 ;  /* 0x0000004e004e7220 */ /* 0x040fe20000410000 */
[C---:B------:R-:W-:Y:S01]  /*6a50*/  HMMA.16816.F32 R64, R172.reuse, R142, R64 ;  /* 0x0000008eac40723c */ /* 0x040fe20000001840 */
[----:B------:R-:W1:Y:S04]  /*6a60*/  LDSM.16.MT88.4 R140, [R215+0xb000] ;  /* 0x00b00000d78c783b */ /* 0x000e680000004200 */
[----:B------:R-:W-:Y:S01]  /*6a70*/  FMUL.FTZ R79, R0, R79 ;  /* 0x0000004f004f7220 */ /* 0x000fe20000410000 */
[-C--:B---3--:R-:W-:Y:S05]  /*6a80*/  HMMA.16816.F32 R68, R172, R144.reuse, R68 ;  /* 0x00000090ac44723c */ /* 0x088fea0000001844 */
[----:B------:R-:W-:Y:S01]  /*6a90*/  LOP3.LUT R138, R201, UR29, R192, 0x96, !PT ;  /* 0x0000001dc98a7c12 */ /* 0x000fe2000f8e96c0 */
[C---:B------:R-:W-:Y:S01]  /*6aa0*/  HMMA.16816.F32 R72, R180.reuse, R144, R72 ;  /* 0x00000090b448723c */ /* 0x040fe20000001848 */
[----:B------:R-:W-:Y:S04]  /*6ab0*/  MUFU.EX2 R201, R189 ;  /* 0x000000bd00c97308 */ /* 0x000fe80000000800 */
[C---:B------:R-:W-:Y:S01]  /*6ac0*/  FMUL.FTZ R88, R2.reuse, R88 ;  /* 0x0000005802587220 */ /* 0x040fe20000410000 */
[-C--:B------:R-:W-:Y:S05]  /*6ad0*/  HMMA.16816.F32 R76, R180, R146.reuse, R76 ;  /* 0x00000092b44c723c */ /* 0x080fea000000184c */
[----:B------:R-:W-:Y:S01]  /*6ae0*/  LOP3.LUT R144, R203, UR29, R196, 0x96, !PT ;  /* 0x0000001dcb907c12 */ /* 0x000fe2000f8e96c4 */
[C---:B------:R-:W-:Y:S01]  /*6af0*/  HMMA.16816.F32 R80, R172.reuse, R146, R80 ;  /* 0x00000092ac50723c */ /* 0x040fe20000001850 */
[----:B------:R2:W3:Y:S04]  /*6b00*/  MUFU.EX2 R203, R35 ;  /* 0x0000002300cb7308 */ /* 0x0004e80000000800 */
[----:B------:R-:W-:Y:S01]  /*6b10*/  FMUL.FTZ R89, R2, R89 ;  /* 0x0000005902597220 */ /* 0x000fe20000410000 */
[-C--:B-----5:R-:W-:Y:S05]  /*6b20*/  HMMA.16816.F32 R84, R172, R148.reuse, R84 ;  /* 0x00000094ac54723c */ /* 0x0a0fea0000001854 */
[C---:B------:R-:W-:Y:S01]  /*6b30*/  FMUL.FTZ R90, R0.reuse, R90 ;  /* 0x0000005a005a7220 */ /* 0x040fe20000410000 */
[----:B------:R-:W-:Y:S01]  /*6b40*/  FMUL.FTZ R91, R0, R91 ;  /* 0x0000005b005b7220 */ /* 0x000fe20000410000 */
[C---:B------:R-:W-:Y:S01]  /*6b50*/  FMUL.FTZ R92, R2.reuse, R92 ;  /* 0x0000005c025c7220 */ /* 0x040fe20000410000 */
[----:B------:R-:W-:Y:S03]  /*6b60*/  FMUL.FTZ R93, R2, R93 ;  /* 0x0000005d025d7220 */ /* 0x000fe60000410000 */
[----:B------:R-:W-:Y:S04]  /*6b70*/  IMAD.WIDE.U32 R138, R138, -0x2daee0ad, RZ ;  /* 0xd2511f538a8a7825 */ /* 0x000fe800078e00ff */
[----:B------:R-:W-:Y:S01]  /*6b80*/  FMUL.FTZ R94, R0, R94 ;  /* 0x0000005e005e7220 */ /* 0x000fe20000410000 */
[C---:B------:R-:W-:Y:S04]  /*6b90*/  HMMA.16816.F32 R88, R180.reuse, R148, R88 ;  /* 0x00000094b458723c */ /* 0x040fe80000001858 */
[----:B------:R-:W-:Y:S04]  /*6ba0*/  IMAD.WIDE.U32 R144, R144, -0x2daee0ad, RZ ;  /* 0xd2511f5390907825 */ /* 0x000fe800078e00ff */
[----:B------:R-:W-:Y:S03]  /*6bb0*/  FMUL.FTZ R95, R0, R95 ;  /* 0x0000005f005f7220 */ /* 0x000fe60000410000 */
[----:B------:R-:W-:Y:S01]  /*6bc0*/  LOP3.LUT R146, R138, 0xffff, RZ, 0xc0, !PT ;  /* 0x0000ffff8a927812 */ /* 0x000fe200078ec0ff */
[----:B--2---:R-:W-:Y:S01]  /*6bd0*/  FMUL.FTZ R35, R0, R159 ;  /* 0x0000009f00237220 */ /* 0x004fe20000410000 */
[----:B------:R-:W-:Y:S02]  /*6be0*/  LOP3.LUT R152, R139, UR30, R194, 0x96, !PT ;  /* 0x0000001e8b987c12 */ /* 0x000fe4000f8e96c2 */
[-C--:B------:R-:W-:Y:S01]  /*6bf0*/  HMMA.16816.F32 R92, R180, R150.reuse, R92 ;  /* 0x00000096b45c723c */ /* 0x080fe2000000185c */
[----:B------:R2:W-:Y:S02]  /*6c00*/  MUFU.EX2 R194, R28 ;  /* 0x0000001c00c27308 */ /* 0x0005e40000000800 */
[--C-:B------:R-:W-:Y:S01]  /*6c10*/  SHF.R.U32.HI R139, RZ, 0x10, R138.reuse ;  /* 0x00000010ff8b7819 */ /* 0x100fe2000001168a */
[----:B------:R-:W-:Y:S01]  /*6c20*/  FMUL.FTZ R104, R2, R104 ;  /* 0x0000006802687220 */ /* 0x000fe20000410000 */
[----:B------:R-:W-:Y:S01]  /*6c30*/  LOP3.LUT R154, R138, 0xff, RZ, 0xc0, !PT ;  /* 0x000000ff8a9a7812 */ /* 0x000fe200078ec0ff */
[C---:B------:R-:W-:Y:S05]  /*6c40*/  HMMA.16816.F32 R96, R172.reuse, R150, R96 ;  /* 0x00000096ac60723c */ /* 0x040fea0000001860 */
[----:B------:R-:W-:Y:S01]  /*6c50*/  SHF.R.U32.HI R153, RZ, 0x18, R138 ;  /* 0x00000018ff997819 */ /* 0x000fe2000001168a */
[-C--:B-1----:R-:W-:Y:S05]  /*6c60*/  HMMA.16816.F32 R100, R172, R140.reuse, R100 ;  /* 0x0000008cac64723c */ /* 0x082fea0000001864 */
[----:B------:R-:W-:Y:S01]  /*6c70*/  LOP3.LUT R138, R144, 0xffff, RZ, 0xc0, !PT ;  /* 0x0000ffff908a7812 */ /* 0x000fe200078ec0ff */
[----:B------:R-:W-:Y:S01]  /*6c80*/  FMUL.FTZ R105, R2, R105 ;  /* 0x0000006902697220 */ /* 0x000fe20000410000 */
[----:B------:R-:W-:Y:S01]  /*6c90*/  LOP3.LUT R137, R145, UR30, R198, 0x96, !PT ;  /* 0x0000001e91897c12 */ /* 0x000fe2000f8e96c6 */
[C---:B------:R-:W-:Y:S01]  /*6ca0*/  FMUL.FTZ R106, R0.reuse, R106 ;  /* 0x0000006a006a7220 */ /* 0x040fe20000410000 */
[----:B------:R1:W4:Y:S02]  /*6cb0*/  MUFU.EX2 R198, R24 ;  /* 0x0000001800c67308 */ /* 0x0003240000000800 */
[----:B------:R-:W-:Y:S01]  /*6cc0*/  SHF.R.U32.HI R145, RZ, 0x8, R146 ;  /* 0x00000008ff917819 */ /* 0x000fe20000011692 */
[----:B------:R-:W-:Y:S01]  /*6cd0*/  FMUL.FTZ R107, R0, R107 ;  /* 0x0000006b006b7220 */ /* 0x000fe20000410000 */
[----:B------:R-:W-:Y:S01]  /*6ce0*/  LOP3.LUT R139, R139, 0xff, RZ, 0xc0, !PT ;  /* 0x000000ff8b8b7812 */ /* 0x000fe200078ec0ff */
[----:B--2---:R-:W-:Y:S01]  /*6cf0*/  FMUL.FTZ R28, R132, R168 ;  /* 0x000000a8841c7220 */ /* 0x004fe20000410000 */
[----:B------:R-:W-:Y:S01]  /*6d00*/  LOP3.LUT R147, R144, 0xff, RZ, 0xc0, !PT ;  /* 0x000000ff90937812 */ /* 0x000fe200078ec0ff */
[C---:B------:R-:W-:Y:S01]  /*6d10*/  FMUL.FTZ R112, R2.reuse, R112 ;  /* 0x0000007002707220 */ /* 0x040fe20000410000 */
[----:B------:R-:W-:Y:S01]  /*6d20*/  SHF.R.U32.HI R138, RZ, 0x8, R138 ;  /* 0x00000008ff8a7819 */ /* 0x000fe2000001168a */
[----:B------:R-:W-:Y:S01]  /*6d30*/  FMUL.FTZ R113, R2, R113 ;  /* 0x0000007102717220 */ /* 0x000fe20000410000 */
[C---:B------:R-:W-:Y:S04]  /*6d40*/  HMMA.16816.F32 R104, R180.reuse, R140, R104 ;  /* 0x0000008cb468723c */ /* 0x040fe80000001868 */
[--C-:B------:R-:W-:Y:S01]  /*6d50*/  SHF.R.U32.HI R148, RZ, 0x10, R144.reuse ;  /* 0x00000010ff947819 */ /* 0x100fe20000011690 */
[----:B------:R-:W-:Y:S01]  /*6d60*/  FMUL.FTZ R114, R0, R114 ;  /* 0x0000007200727220 */ /* 0x000fe20000410000 */
[----:B------:R-:W-:Y:S01]  /*6d70*/  PRMT R155, R154, 0x5410, R145 ;  /* 0x000054109a9b7816 */ /* 0x000fe20000000091 */
[----:B------:R-:W-:Y:S01]  /*6d80*/  FMUL.FTZ R115, R0, R115 ;  /* 0x0000007300737220 */ /* 0x000fe20000410000 */
[----:B------:R-:W-:Y:S03]  /*6d90*/  LOP3.LUT R32, R152, 0xffff, RZ, 0xc0, !PT ;  /* 0x0000ffff98207812 */ /* 0x000fe600078ec0ff */
[----:B------:R-:W-:Y:S01]  /*6da0*/  PRMT R154, R139, 0x5410, R153 ;  /* 0x000054108b9a7816 */ /* 0x000fe20000000099 */
[C---:B-1----:R-:W-:Y:S01]  /*6db0*/  FMUL.FTZ R24, R2.reuse, R164 ;  /* 0x000000a402187220 */ /* 0x042fe20000410000 */
[----:B------:R-:W-:Y:S01]  /*6dc0*/  SHF.R.U32.HI R192, RZ, 0x18, R144 ;  /* 0x00000018ffc07819 */ /* 0x000fe20000011690 */
[C---:B------:R-:W-:Y:S01]  /*6dd0*/  FMUL.FTZ R120, R2.reuse, R120 ;  /* 0x0000007802787220 */ /* 0x040fe20000410000 */
[----:B------:R-:W-:Y:S01]  /*6de0*/  PRMT R153, R147, 0x5410, R138 ;  /* 0x0000541093997816 */ /* 0x000fe2000000008a */
[----:B------:R-:W-:Y:S01]  /*6df0*/  FMUL.FTZ R121, R2, R121 ;  /* 0x0000007902797220 */ /* 0x000fe20000410000 */
[----:B------:R-:W-:Y:S01]  /*6e00*/  LOP3.LUT R139, R148, 0xff, RZ, 0xc0, !PT ;  /* 0x000000ff948b7812 */ /* 0x000fe200078ec0ff */
[----:B------:R-:W1:Y:S01]  /*6e10*/  LDSM.16.MT88.4 R144, [R218+0xb000] ;  /* 0x00b00000da90783b */ /* 0x000e620000004200 */
[----:B------:R-:W-:Y:S01]  /*6e20*/  LOP3.LUT R138, R152, 0xff, RZ, 0xc0, !PT ;  /* 0x000000ff988a7812 */ /* 0x000fe200078ec0ff */
[C---:B------:R-:W-:Y:S01]  /*6e30*/  FMUL.FTZ R122, R0.reuse, R122 ;  /* 0x0000007a007a7220 */ /* 0x040fe20000410000 */
[----:B------:R-:W-:Y:S01]  /*6e40*/  SHF.R.U32.HI R32, RZ, 0x8, R32 ;  /* 0x00000008ff207819 */ /* 0x000fe20000011620 */
[----:B------:R-:W-:Y:S01]  /*6e50*/  FMUL.FTZ R123, R0, R123 ;  /* 0x0000007b007b7220 */ /* 0x000fe20000410000 */
[----:B------:R-:W-:Y:S01]  /*6e60*/  PRMT R192, R139, 0x5410, R192 ;  /* 0x000054108bc07816 */ /* 0x000fe200000000c0 */
[----:B------:R-:W-:Y:S01]  /*6e70*/  FMUL.FTZ R124, R2, R124 ;  /* 0x0000007c027c7220 */ /* 0x000fe20000410000 */
[----:B------:R-:W-:Y:S01]  /*6e80*/  PRMT R139, R138, 0x5410, R32 ;  /* 0x000054108a8b7816 */ /* 0x000fe20000000020 */
[----:B------:R-:W-:Y:S01]  /*6e90*/  FMUL.FTZ R125, R2, R125 ;  /* 0x0000007d027d7220 */ /* 0x000fe20000410000 */
[----:B------:R-:W-:Y:S01]  /*6ea0*/  SHF.R.U32.HI R20, RZ, 0x10, R152 ;  /* 0x00000010ff147819 */ /* 0x000fe20000011698 */
[C---:B------:R-:W-:Y:S01]  /*6eb0*/  FMUL.FTZ R126, R0.reuse, R126 ;  /* 0x0000007e007e7220 */ /* 0x040fe20000410000 */
[----:B------:R-:W-:Y:S01]  /*6ec0*/  SHF.R.U32.HI R32, RZ, 0x10, R137 ;  /* 0x00000010ff207819 */ /* 0x000fe20000011689 */
[----:B------:R-:W-:Y:S01]  /*6ed0*/  FMUL.FTZ R127, R0, R127 ;  /* 0x0000007f007f7220 */ /* 0x000fe20000410000 */
[----:B------:R-:W-:Y:S02]  /*6ee0*/  LOP3.LUT R150, R20, 0xff, RZ, 0xc0, !PT ;  /* 0x000000ff14967812 */ /* 0x000fe400078ec0ff */
[----:B------:R-:W-:Y:S01]  /*6ef0*/  LOP3.LUT R20, R32, 0xff, RZ, 0xc0, !PT ;  /* 0x000000ff20147812 */ /* 0x000fe200078ec0ff */
[C---:B------:R-:W-:Y:S01]  /*6f00*/  FMUL.FTZ R32, R2.reuse, R156 ;  /* 0x0000009c02207220 */ /* 0x040fe20000410000 */
[--C-:B------:R-:W-:Y:S01]  /*6f10*/  HSET2.LE.AND R151, R153, R188.reuse, PT ;  /* 0x000000bc99977233 */ /* 0x100fe20003803000 */
[----:B------:R-:W-:Y:S01]  /*6f20*/  LDSM.16.MT88.4 R156, [R215+0xa800] ;  /* 0x00a80000d79c783b */ /* 0x000fe20000004200 */
[--C-:B------:R-:W-:Y:S01]  /*6f30*/  HSET2.LE.AND R139, R139, R188.reuse, PT ;  /* 0x000000bc8b8b7233 */ /* 0x100fe20003803000 */
[----:B------:R-:W-:Y:S01]  /*6f40*/  FFMA.FTZ R2, R2, R231, R236 ;  /* 0x000000e702027223 */ /* 0x000fe200000100ec */
[--C-:B------:R-:W-:Y:S02]  /*6f50*/  HSET2.LE.AND R192, R192, R188.reuse, PT ;  /* 0x000000bcc0c07233 */ /* 0x100fe40003803000 */
[-C--:B------:R-:W-:Y:S03]  /*6f60*/  HMMA.16816.F32 R32, R180, R142.reuse, R32 ;  /* 0x0000008eb420723c */ /* 0x080fe60000001820 */
[----:B------:R-:W-:Y:S02]  /*6f70*/  SHF.R.U32.HI R152, RZ, 0x18, R152 ;  /* 0x00000018ff987819 */ /* 0x000fe40000011698 */
[C---:B------:R-:W-:Y:S01]  /*6f80*/  LOP3.LUT R138, R137.reuse, 0xff, RZ, 0xc0, !PT ;  /* 0x000000ff898a7812 */ /* 0x040fe200078ec0ff */
[C---:B------:R-:W-:Y:S01]  /*6f90*/  HMMA.16816.F32 R108, R172.reuse, R142, R108 ;  /* 0x0000008eac6c723c */ /* 0x040fe2000000186c */
[----:B------:R-:W2:Y:S04]  /*6fa0*/  LDSM.16.MT88.4 R140, [R217+0xb000] ;  /* 0x00b00000d98c783b */ /* 0x000ea80000004200 */
[----:B------:R-:W-:Y:S02]  /*6fb0*/  LOP3.LUT R21, R137, 0xffff, RZ, 0xc0, !PT ;  /* 0x0000ffff89157812 */ /* 0x000fe400078ec0ff */
[----:B------:R-:W-:Y:S01]  /*6fc0*/  PRMT R150, R150, 0x5410, R152 ;  /* 0x0000541096967816 */ /* 0x000fe20000000098 */
[----:B------:R-:W-:Y:S03]  /*6fd0*/  FFMA.FTZ R152, R27, UR4, -R191 ;  /* 0x000000041b987c23 */ /* 0x000fe600080108bf */
[----:B------:R-:W-:Y:S01]  /*6fe0*/  SHF.R.U32.HI R137, RZ, 0x18, R137 ;  /* 0x00000018ff897819 */ /* 0x000fe20000011689 */
[----:B------:R5:W4:Y:S01]  /*6ff0*/  MUFU.EX2 R196, R152 ;  /* 0x0000009800c47308 */ /* 0x000b220000000800 */
[----:B------:R-:W-:Y:S01]  /*7000*/  SHF.R.U32.HI R21, RZ, 0x8, R21 ;  /* 0x00000008ff157819 */ /* 0x000fe20000011615 */
[----:B------:R-:W-:Y:S01]  /*7010*/  FMUL.FTZ R27, R0, R167 ;  /* 0x000000a7001b7220 */ /* 0x000fe20000410000 */
[----:B------:R-:W-:Y:S01]  /*7020*/  PRMT R149, R20, 0x5410, R137 ;  /* 0x0000541014957816 */ /* 0x000fe20000000089 */
[----:B------:R-:W-:Y:S01]  /*7030*/  FMUL.FTZ R20, R132, R160 ;  /* 0x000000a084147220 */ /* 0x000fe20000410000 */
[----:B------:R-:W-:Y:S01]  /*7040*/  PRMT R148, R138, 0x5410, R21 ;  /* 0x000054108a947816 */ /* 0x000fe20000000015 */
[C---:B------:R-:W-:Y:S01]  /*7050*/  FMUL.FTZ R21, R132.reuse, R161 ;  /* 0x000000a184157220 */ /* 0x040fe20000410000 */
[----:B------:R-:W-:Y:S01]  /*7060*/  LDSM.16.MT88.4 R164, [R217+0xa800] ;  /* 0x00a80000d9a4783b */ /* 0x000fe20000004200 */
[--C-:B------:R-:W-:Y:S01]  /*7070*/  HSET2.LE.AND R137, R155, R188.reuse, PT ;  /* 0x000000bc9b897233 */ /* 0x100fe20003803000 */
[----:B------:R-:W-:Y:S01]  /*7080*/  FFMA.FTZ R132, R132, R233, R244 ;  /* 0x000000e984847223 */ /* 0x000fe200000100f4 */
[--C-:B------:R-:W-:Y:S01]  /*7090*/  HSET2.LE.AND R138, R154, R188.reuse, PT ;  /* 0x000000bc9a8a7233 */ /* 0x100fe20003803000 */
[----:B------:R-:W-:Y:S01]  /*70a0*/  FFMA.FTZ R0, R0, R230, R234 ;  /* 0x000000e600007223 */ /* 0x000fe200000100ea */
[--C-:B------:R-:W-:Y:S01]  /*70b0*/  HSET2.LE.AND R150, R150, R188.reuse, PT ;  /* 0x000000bc96967233 */ /* 0x100fe20003803000 */
[-C--:B-1----:R-:W-:Y:S02]  /*70c0*/  HMMA.16816.F32 R20, R172, R144.reuse, R20 ;  /* 0x00000090ac14723c */ /* 0x082fe40000001814 */
[----:B------:R-:W-:Y:S01]  /*70d0*/  LDSM.16.MT88.4 R160, [R218+0xa800] ;  /* 0x00a80000daa0783b */ /* 0x000fe20000004200 */
[--C-:B------:R-:W-:Y:S01]  /*70e0*/  HSET2.LE.AND R148, R148, R188.reuse, PT ;  /* 0x000000bc94947233 */ /* 0x100fe20003803000 */
[----:B------:R-:W-:Y:S01]  /*70f0*/  FADD.FTZ R132, R243, R132 ;  /* 0x00000084f3847221 */ /* 0x000fe20000010000 */
[----:B------:R-:W-:Y:S01]  /*7100*/  HSET2.LE.AND R149, R149, R188, PT ;  /* 0x000000bc95957233 */ /* 0x000fe20003803000 */
[C---:B------:R-:W-:Y:S04]  /*7110*/  HMMA.16816.F32 R112, R180.reuse, R144, R112 ;  /* 0x00000090b470723c */ /* 0x040fe80000001870 */
[----:B-----5:R-:W1:Y:S01]  /*7120*/  LDSM.16.MT88.4 R152, [R213+0xa800] ;  /* 0x00a80000d598783b */ /* 0x020e620000004200 */
[----:B------:R-:W-:Y:S01]  /*7130*/  F2FP.F16.F32.PACK_AB R178, R205, R206 ;  /* 0x000000cecdb2723e */ /* 0x000fe200000000ff */
[-C--:B------:R-:W-:Y:S05]  /*7140*/  HMMA.16816.F32 R24, R180, R146.reuse, R24 ;  /* 0x00000092b418723c */ /* 0x080fea0000001818 */
[--C-:B------:R-:W-:Y:S01]  /*7150*/  FFMA.FTZ R144, R30, UR4, -R191.reuse ;  /* 0x000000041e907c23 */ /* 0x100fe200080108bf */
[C---:B------:R-:W-:Y:S05]  /*7160*/  HMMA.16816.F32 R116, R172.reuse, R146, R116 ;  /* 0x00000092ac74723c */ /* 0x040fea0000001874 */
[----:B------:R-:W-:Y:S01]  /*7170*/  FFMA.FTZ R191, R31, UR4, -R191 ;  /* 0x000000041fbf7c23 */ /* 0x000fe200080108bf */
[C---:B------:R-:W-:Y:S01]  /*7180*/  FMUL.FTZ R30, R3.reuse, R170 ;  /* 0x000000aa031e7220 */ /* 0x040fe20000410000 */
[----:B------:R-:W-:Y:S01]  /*7190*/  FMUL.FTZ R31, R3, R171 ;  /* 0x000000ab031f7220 */ /* 0x000fe20000410000 */
[----:B---3--:R-:W-:Y:S01]  /*71a0*/  F2FP.F16.F32.PACK_AB R179, R203, R204 ;  /* 0x000000cccbb3723e */ /* 0x008fe200000000ff */
[----:B------:R-:W3:Y:S02]  /*71b0*/  LDSM.16.MT88.4 R168, [R213+0xb800] ;  /* 0x00b80000d5a8783b */ /* 0x000ee40000004200 */
[----:B------:R-:W-:Y:S01]  /*71c0*/  LOP3.LUT R178, R137, R178, RZ, 0xc0, !PT ;  /* 0x000000b289b27212 */ /* 0x000fe200078ec0ff */
[----:B------:R-:W-:Y:S01]  /*71d0*/  FFMA.FTZ R3, R3, R232, R242 ;  /* 0x000000e803037223 */ /* 0x000fe200000100f2 */
[----:B------:R5:W-:Y:S01]  /*71e0*/  MUFU.EX2 R137, R191 ;  /* 0x000000bf00897308 */ /* 0x000be20000000800 */
[-C--:B--2---:R-:W-:Y:S03]  /*71f0*/  HMMA.16816.F32 R28, R172, R140.reuse, R28 ;  /* 0x0000008cac1c723c */ /* 0x084fe6000000181c */
[----:B------:R-:W-:Y:S01]  /*7200*/  LOP3.LUT R179, R138, R179, RZ, 0xc0, !PT ;  /* 0x000000b38ab37212 */ /* 0x000fe200078ec0ff */
[----:B------:R-:W-:Y:S01]  /*7210*/  FADD.FTZ R3, R237, R3 ;  /* 0x00000003ed037221 */ /* 0x000fe20000010000 */
[----:B------:R-:W-:Y:S01]  /*7220*/  F2FP.F16.F32.PACK_AB R176, R201, R202 ;  /* 0x000000cac9b0723e */ /* 0x000fe200000000ff */
[C---:B------:R-:W-:Y:S03]  /*7230*/  HMMA.16816.F32 R120, R180.reuse, R140, R120 ;  /* 0x0000008cb478723c */ /* 0x040fe60000001878 */
[----:B------:R1:W2:Y:S02]  /*7240*/  MUFU.EX2 R138, R144 ;  /* 0x00000090008a7308 */ /* 0x0002a40000000800 */
[----:B------:R-:W-:Y:S01]  /*7250*/  F2FP.F16.F32.PACK_AB R177, R199, R200 ;  /* 0x000000c8c7b1723e */ /* 0x000fe200000000ff */
[-C--:B------:R-:W-:Y:S01]  /*7260*/  HMMA.16816.F32 R124, R180, R142.reuse, R124 ;  /* 0x0000008eb47c723c */ /* 0x080fe2000000187c */
[----:B------:R-:W-:Y:S04]  /*7270*/  LDSM.16.MT88.4 R180, [R218+0xb800] ;  /* 0x00b80000dab4783b */ /* 0x000fe80000004200 */
[----:B------:R-:W-:Y:S01]  /*7280*/  LOP3.LUT R176, R139, R176, RZ, 0xc0, !PT ;  /* 0x000000b08bb07212 */ /* 0x000fe200078ec0ff */
[----:B------:R-:W-:Y:S03]  /*7290*/  HMMA.16816.F32 R128, R172, R142, R128 ;  /* 0x0000008eac80723c */ /* 0x000fe60000001880 */
[----:B-----5:R-:W5:Y:S02]  /*72a0*/  LDSM.16.MT88.4 R188, [R215+0xb800] ;  /* 0x00b80000d7bc783b */ /* 0x020f640000004200 */
[----:B------:R-:W-:Y:S01]  /*72b0*/  LOP3.LUT R177, R150, R177, RZ, 0xc0, !PT ;  /* 0x000000b196b17212 */ /* 0x000fe200078ec0ff */
[----:B------:R-:W-:Y:S01]  /*72c0*/  FADD.FTZ R0, R211, R0 ;  /* 0x00000000d3007221 */ /* 0x000fe20000010000 */
[----:B----4-:R-:W-:Y:S01]  /*72d0*/  F2FP.F16.F32.PACK_AB R184, R197, R198 ;  /* 0x000000c6c5b8723e */ /* 0x010fe200000000ff */
[----:B------:R-:W-:Y:S03]  /*72e0*/  FADD.FTZ R3, R246, R3 ;  /* 0x00000003f6037221 */ /* 0x000fe60000010000 */
[----:B------:R-:W-:Y:S01]  /*72f0*/  F2FP.F16.F32.PACK_AB R185, R196, R195 ;  /* 0x000000c3c4b9723e */ /* 0x000fe200000000ff */
[-C--:B-1----:R-:W-:Y:S01]  /*7300*/  HMMA.16816.F32 R144, R176, R152.reuse, R4 ;  /* 0x00000098b090723c */ /* 0x082fe20000001804 */
[----:B------:R-:W1:Y:S04]  /*7310*/  LDSM.16.MT88.4 R172, [R217+0xb800] ;  /* 0x00b80000d9ac783b */ /* 0x000e680000004200 */
[----:B------:R-:W-:Y:S01]  /*7320*/  F2FP.F16.F32.PACK_AB R186, R193, R194 ;  /* 0x000000c2c1ba723e */ /* 0x000fe200000000ff */
[----:B------:R-:W-:Y:S01]  /*7330*/  FADD.FTZ R0, R208, R0 ;  /* 0x00000000d0007221 */ /* 0x000fe20000010000 */
[----:B--2---:R-:W-:Y:S01]  /*7340*/  F2FP.F16.F32.PACK_AB R187, R137, R138 ;  /* 0x0000008a89bb723e */ /* 0x004fe200000000ff */
[----:B------:R-:W-:Y:S03]  /*7350*/  FADD.FTZ R5, R235, R2 ;  /* 0x00000002eb057221 */ /* 0x000fe60000010000 */
[----:B------:R-:W-:Y:S01]  /*7360*/  LOP3.LUT R184, R148, R184, RZ, 0xc0, !PT ;  /* 0x000000b894b87212 */ /* 0x000fe200078ec0ff */
[----:B------:R-:W-:Y:S01]  /*7370*/  FADD.FTZ R2, R248, R132 ;  /* 0x00000084f8027221 */ /* 0x000fe20000010000 */
[----:B------:R-:W-:Y:S01]  /*7380*/  LOP3.LUT R185, R149, R185, RZ, 0xc0, !PT ;  /* 0x000000b995b97212 */ /* 0x000fe200078ec0ff */
[----:B------:R-:W-:Y:S01]  /*7390*/  FADD.FTZ R5, R210, R5 ;  /* 0x00000005d2057221 */ /* 0x000fe20000010000 */
[----:B------:R-:W-:Y:S01]  /*73a0*/  LOP3.LUT R186, R151, R186, RZ, 0xc0, !PT ;  /* 0x000000ba97ba7212 */ /* 0x000fe200078ec0ff */
[----:B------:R-:W-:Y:S01]  /*73b0*/  FADD.FTZ R2, R247, R2 ;  /* 0x00000002f7027221 */ /* 0x000fe20000010000 */
[----:B------:R-:W-:Y:S01]  /*73c0*/  LOP3.LUT R187, R192, R187, RZ, 0xc0, !PT ;  /* 0x000000bbc0bb7212 */ /* 0x000fe200078ec0ff */
[----:B------:R-:W-:Y:S01]  /*73d0*/  FADD.FTZ R3, R245, R3 ;  /* 0x00000003f5037221 */ /* 0x000fe20000010000 */
[----:B------:R-:W-:Y:S01]  /*73e0*/  FADD.FTZ R5, R209, R5 ;  /* 0x00000005d1057221 */ /* 0x000fe20000010000 */
[----:B------:R-:W-:Y:S01]  /*73f0*/  FADD.FTZ R4, R207, R0 ;  /* 0x00000000cf047221 */ /* 0x000fe20000010000 */
[----:B------:R-:W-:Y:S01]  /*7400*/  FADD.FTZ R0, R202, R2 ;  /* 0x00000002ca007221 */ /* 0x000fe20000010000 */
[----:B------:R-:W-:Y:S01]  /*7410*/  FADD.FTZ R2, R200, R3 ;  /* 0x00000003c8027221 */ /* 0x000fe20000010000 */
        /* <DEDUP_REMOVED lines=32> */
[-C--:B---3--:R-:W-:Y:S05]  /*7620*/  HMMA.16816.F32 R84, R176, R168.reuse, R84 ;  /* 0x000000a8b054723c */ /* 0x088fea0000001854 */
[----:B------:R-:W-:Y:S01]  /*7630*/  MOV R137, R134 ;  /* 0x0000008600897202 */ /* 0x000fe20000000f00 */
[C---:B------:R-:W-:Y:S06]  /*7640*/  HMMA.16816.F32 R88, R184.reuse, R168, R88 ;  /* 0x000000a8b858723c */ /* 0x040fec0000001858 */
[-C--:B------:R-:W-:Y:S06]  /*7650*/  HMMA.16816.F32 R92, R184, R170.reuse, R92 ;  /* 0x000000aab85c723c */ /* 0x080fec000000185c */
[C---:B------:R-:W-:Y:S06]  /*7660*/  HMMA.16816.F32 R96, R176.reuse, R170, R96 ;  /* 0x000000aab060723c */ /* 0x040fec0000001860 */
[-C--:B-----5:R-:W-:Y:S06]  /*7670*/  HMMA.16816.F32 R100, R176, R188.reuse, R100 ;  /* 0x000000bcb064723c */ /* 0x0a0fec0000001864 */
        /* <DEDUP_REMOVED lines=10> */
[----:B------:R-:W-:Y:S01]  /*7720*/  HMMA.16816.F32 R128, R176, R174, R128 ;  /* 0x000000aeb080723c */ /* 0x000fe20000001880 */
[----:B------:R-:W-:Y:S11]  /*7730*/  @!UPT UIADD3 URZ, URZ, URZ, URZ ;  /* 0x0000003f3f3ff290 */ /* 0x000ff6000fffe03f */
[----:B------:R-:W-:Y:S01]  /*7740*/  @!UPT UIADD3 URZ, URZ, URZ, URZ ;  /* 0x0000003f3f3ff290 */ /* 0x000fe2000fffe03f */
[----:B------:R-:W-:Y:S11]  /*7750*/  @P2 BRA `(.L_x_1534) ;  /* 0xffffffd400842947 */ /* 0x000ff6000383ffff */
.L_x_1533:
[----:B------:R-:W1:Y:S01]  /*7760*/  SHFL.BFLY PT, R0, R233, 0x2, 0x1f ;  /* 0x0c401f00e9007f89 */ /* 0x000e6200000e0000 */
[----:B------:R-:W-:Y:S01]  /*7770*/  ULDC UR4, c[0x0][0x38c] ;  /* 0x0000e30000047ab9 */ /* 0x000fe20000000800 */
[----:B------:R-:W-:Y:S01]  /*7780*/  MOV R9, 0x3f800000 ;  /* 0x3f80000000097802 */ /* 0x000fe20000000f00 */
[----:B------:R-:W-:Y:S01]  /*7790*/  UMOV UR5, 0x400 ;  /* 0x0000040000057882 */ /* 0x000fe20000000000 */
[----:B------:R-:W2:Y:S01]  /*77a0*/  SHFL.BFLY PT, R2, R232, 0x2, 0x1f ;  /* 0x0c401f00e8027f89 */ /* 0x000ea200000e0000 */
[----:B------:R-:W-:Y:S01]  /*77b0*/  UISETP.NE.AND UP0, UPT, UR27, -0x1, UPT ;  /* 0xffffffff1b00788c */ /* 0x000fe2000bf05270 */
[----:B------:R-:W3:Y:S01]  /*77c0*/  S2R R138, SR_TID.X ;  /* 0x00000000008a7919 */ /* 0x000ee20000002100 */
[----:B-1----:R-:W-:Y:S02]  /*77d0*/  FADD.FTZ R233, R0, R233 ;  /* 0x000000e900e97221 */ /* 0x002fe40000010000 */
[----:B------:R-:W1:Y:S01]  /*77e0*/  SHFL.BFLY PT, R0, R231, 0x2, 0x1f ;  /* 0x0c401f00e7007f89 */ /* 0x000e6200000e0000 */
[----:B--2---:R-:W-:-:S03]  /*77f0*/  FADD.FTZ R232, R2, R232 ;  /* 0x000000e802e87221 */ /* 0x004fc60000010000 */
[----:B------:R-:W2:Y:S04]  /*7800*/  SHFL.BFLY PT, R4, R233, 0x1, 0x1f ;  /* 0x0c201f00e9047f89 */ /* 0x000ea800000e0000 */
[----:B------:R-:W4:Y:S04]  /*7810*/  SHFL.BFLY PT, R2, R230, 0x2, 0x1f ;  /* 0x0c401f00e6027f89 */ /* 0x000f2800000e0000 */
[----:B------:R-:W5:Y:S01]  /*7820*/  SHFL.BFLY PT, R3, R232, 0x1, 0x1f ;  /* 0x0c201f00e8037f89 */ /* 0x000f6200000e0000 */
[----:B---3--:R-:W-:-:S04]  /*7830*/  SHF.R.S32.HI R137, RZ, 0x1f, R138 ;  /* 0x0000001fff897819 */ /* 0x008fc8000001148a */
[CC--:B------:R-:W-:Y:S02]  /*7840*/  LEA.HI R6, R137.reuse, R138.reuse, RZ, 0x2 ;  /* 0x0000008a89067211 */ /* 0x0c0fe400078f10ff */
[----:B------:R-:W-:Y:S02]  /*7850*/  LEA.HI R137, R137, R138, RZ, 0x5 ;  /* 0x0000008a89897211 */ /* 0x000fe400078f28ff */
[--C-:B------:R-:W-:Y:S01]  /*7860*/  SHF.R.S32.HI R5, RZ, 0x2, R6.reuse ;  /* 0x00000002ff057819 */ /* 0x100fe20000011406 */
[----:B-1----:R-:W-:Y:S01]  /*7870*/  FADD.FTZ R231, R0, R231 ;  /* 0x000000e700e77221 */ /* 0x002fe20000010000 */
[----:B------:R-:W-:Y:S02]  /*7880*/  MOV R0, 0x3f800000 ;  /* 0x3f80000000007802 */ /* 0x000fe40000000f00 */
[----:B------:R-:W-:Y:S01]  /*7890*/  SHF.R.S32.HI R26, RZ, 0x1f, R6 ;  /* 0x0000001fff1a7819 */ /* 0x000fe20000011406 */
[----:B--2---:R-:W-:-:S03]  /*78a0*/  FADD.FTZ R233, R233, R4 ;  /* 0x00000004e9e97221 */ /* 0x004fc60000010000 */
[----:B------:R-:W-:Y:S01]  /*78b0*/  LEA.HI R26, R26, R5, RZ, 0x3 ;  /* 0x000000051a1a7211 */ /* 0x000fe200078f18ff */
[----:B----4-:R-:W-:Y:S01]  /*78c0*/  FADD.FTZ R230, R2, R230 ;  /* 0x000000e602e67221 */ /* 0x010fe20000010000 */
[----:B------:R-:W-:Y:S02]  /*78d0*/  FSETP.NE.FTZ.AND P5, PT, R233, RZ, PT ;  /* 0x000000ffe900720b */ /* 0x000fe40003fb5000 */
[----:B------:R-:W-:Y:S01]  /*78e0*/  LOP3.LUT R26, R26, 0xfffffff8, RZ, 0xc0, !PT ;  /* 0xfffffff81a1a7812 */ /* 0x000fe200078ec0ff */
[----:B-----5:R-:W-:Y:S01]  /*78f0*/  FADD.FTZ R232, R232, R3 ;  /* 0x00000003e8e87221 */ /* 0x020fe20000010000 */
[----:B------:R-:W1:Y:S01]  /*7900*/  SHFL.BFLY PT, R4, R230, 0x1, 0x1f ;  /* 0x0c201f00e6047f89 */ /* 0x000e6200000e0000 */
[----:B------:R-:W-:Y:S02]  /*7910*/  MOV R2, 0x3f800000 ;  /* 0x3f80000000027802 */ /* 0x000fe40000000f00 */
[----:B------:R-:W-:Y:S01]  /*7920*/  IADD3 R26, R5, -R26, RZ ;  /* 0x8000001a051a7210 */ /* 0x000fe20007ffe0ff */
[----:B------:R-:W2:Y:S01]  /*7930*/  SHFL.BFLY PT, R3, R231, 0x1, 0x1f ;  /* 0x0c201f00e7037f89 */ /* 0x000ea200000e0000 */
[----:B------:R-:W-:-:S04]  /*7940*/  FSETP.NE.FTZ.AND P4, PT, R232, RZ, PT ;  /* 0x000000ffe800720b */ /* 0x000fc80003f95000 */
[----:B------:R-:W3:Y:S09]  /*7950*/  @P5 MUFU.RCP R0, R233 ;  /* 0x000000e900005308 */ /* 0x000ef20000001000 */
[----:B------:R-:W4:Y:S01]  /*7960*/  @P4 MUFU.RCP R2, R232 ;  /* 0x000000e800024308 */ /* 0x000f220000001000 */
[----:B-1----:R-:W-:Y:S01]  /*7970*/  FADD.FTZ R132, R230, R4 ;  /* 0x00000004e6847221 */ /* 0x002fe20000010000 */
[----:B---3--:R-:W-:Y:S01]  /*7980*/  FMUL.FTZ R0, R0, UR4 ;  /* 0x0000000400007c20 */ /* 0x008fe20008410000 */
[----:B--2---:R-:W-:-:S03]  /*7990*/  FADD.FTZ R231, R231, R3 ;  /* 0x00000003e7e77221 */ /* 0x004fc60000010000 */
[----:B------:R-:W-:Y:S01]  /*79a0*/  FSETP.NE.FTZ.AND P6, PT, R132, RZ, PT ;  /* 0x000000ff8400720b */ /* 0x000fe20003fd5000 */
[----:B------:R-:W-:Y:S01]  /*79b0*/  FMUL.FTZ R12, R0, R37 ;  /* 0x00000025000c7220 */ /* 0x000fe20000410000 */
[----:B------:R-:W-:Y:S01]  /*79c0*/  LOP3.LUT R3, R6, 0x3ffffffc, RZ, 0xc0, !PT ;  /* 0x3ffffffc06037812 */ /* 0x000fe200078ec0ff */
[C---:B------:R-:W-:Y:S01]  /*79d0*/  FMUL.FTZ R144, R0.reuse, R144 ;  /* 0x0000009000907220 */ /* 0x040fe20000410000 */
[----:B------:R-:W-:Y:S01]  /*79e0*/  FSETP.NE.FTZ.AND P3, PT, R231, RZ, PT ;  /* 0x000000ffe700720b */ /* 0x000fe20003f75000 */
[C---:B------:R-:W-:Y:S01]  /*79f0*/  FMUL.FTZ R5, R0.reuse, R145 ;  /* 0x0000009100057220 */ /* 0x040fe20000410000 */
        /* <DEDUP_REMOVED lines=31> */
[----:B------:R-:W1:Y:S01]  /*7bf0*/  @P6 MUFU.RCP R9, R132 ;  /* 0x0000008400096308 */ /* 0x000e620000001000 */
[----:B----4-:R-:W-:Y:S01]  /*7c00*/  FMUL.FTZ R2, R2, UR4 ;  /* 0x0000000402027c20 */ /* 0x010fe20008410000 */
[----:B------:R-:W-:-:S02]  /*7c10*/  R2P PR, R26, 0x6 ;  /* 0x000000061a007804 */ /* 0x000fc40000000000 */
[----:B------:R-:W-:Y:S01]  /*7c20*/  F2FP.F16.F32.PACK_AB R5, R5, R144 ;  /* 0x000000900505723e */ /* 0x000fe200000000ff */
        /* <DEDUP_REMOVED lines=12> */
[----:B-1----:R-:W-:Y:S01]  /*7cf0*/  FMUL.FTZ R9, R9, UR4 ;  /* 0x0000000409097c20 */ /* 0x002fe20008410000 */
[C---:B------:R-:W-:Y:S01]  /*7d00*/  FMUL.FTZ R67, R2.reuse, R67 ;  /* 0x0000004302437220 */ /* 0x040fe20000410000 */
[C---:B------:R-:W-:Y:S01]  /*7d10*/  FMUL.FTZ R70, R2.reuse, R70 ;  /* 0x0000004602467220 */ /* 0x040fe20000410000 */
[C---:B------:R-:W-:Y:S01]  /*7d20*/  FMUL.FTZ R52, R2.reuse, R71 ;  /* 0x0000004702347220 */ /* 0x040fe20000410000 */
[C---:B------:R-:W-:Y:S01]  /*7d30*/  FMUL.FTZ R82, R2.reuse, R82 ;  /* 0x0000005202527220 */ /* 0x040fe20000410000 */
[C---:B------:R-:W-:Y:S01]  /*7d40*/  FMUL.FTZ R48, R2.reuse, R83 ;  /* 0x0000005302307220 */ /* 0x040fe20000410000 */
[C---:B------:R-:W-:Y:S01]  /*7d50*/  FMUL.FTZ R86, R2.reuse, R86 ;  /* 0x0000005602567220 */ /* 0x040fe20000410000 */
[----:B------:R-:W-:Y:S01]  /*7d60*/  FMUL.FTZ R87, R2, R87 ;  /* 0x0000005702577220 */ /* 0x000fe20000410000 */
[----:B--2---:R-:W-:Y:S01]  /*7d70*/  FMUL.FTZ R0, R0, UR4 ;  /* 0x0000000400007c20 */ /* 0x004fe20008410000 */
[----:B------:R-:W1:Y:S01]  /*7d80*/  S2UR UR4, SR_CgaCtaId ;  /* 0x00000000000479c3 */ /* 0x000e620000008800 */
        /* <DEDUP_REMOVED lines=35> */
[----:B------:R-:W-:Y:S01]  /*7fc0*/  FMUL.FTZ R102, R2, R102 ;  /* 0x0000006602667220 */ /* 0x000fe20000410000 */
[----:B------:R-:W-:Y:S01]  /*7fd0*/  F2FP.F16.F32.PACK_AB R20, R20, R56 ;  /* 0x000000381414723e */ /* 0x000fe200000000ff */
[C---:B------:R-:W-:Y:S01]  /*7fe0*/  FMUL.FTZ R36, R2.reuse, R103 ;  /* 0x0000006702247220 */ /* 0x040fe20000410000 */
[----:B------:R-:W-:Y:S01]  /*7ff0*/  SHF.R.S32.HI R56, RZ, 0x5, R137 ;  /* 0x00000005ff387819 */ /* 0x000fe20000011489 */
[----:B------:R-:W-:Y:S01]  /*8000*/  FMUL.FTZ R110, R2, R110 ;  /* 0x0000006e026e7220 */ /* 0x000fe20000410000 */
[----:B------:R-:W-:Y:S01]  /*8010*/  LOP3.LUT R0, R0, 0x1c0, RZ, 0xc0, !PT ;  /* 0x000001c000007812 */ /* 0x000fe200078ec0ff */
        /* <DEDUP_REMOVED lines=11> */
[----:B-1----:R-:W-:Y:S01]  /*80d0*/  ULEA UR4, UR4, UR5, 0x18 ;  /* 0x0000000504047291 */ /* 0x002fe2000f8ec03f */
[----:B------:R-:W-:Y:S01]  /*80e0*/  LEA.HI R0, R0, R0, RZ, 0x1d ;  /* 0x0000000000007211 */ /* 0x000fe200078fe8ff */
[C---:B------:R-:W-:Y:S01]  /*80f0*/  FMUL.FTZ R142, R9.reuse, R142 ;  /* 0x0000008e098e7220 */ /* 0x040fe20000410000 */
[----:B------:R-:W-:Y:S01]  /*8100*/  ISETP.NE.U32.AND P0, PT, R26, 0x1, PT ;  /* 0x000000011a00780c */ /* 0x000fe20003f05070 */
[C---:B------:R-:W-:Y:S01]  /*8110*/  FMUL.FTZ R7, R9.reuse, R143 ;  /* 0x0000008f09077220 */ /* 0x040fe20000410000 */
[----:B------:R-:W-:Y:S01]  /*8120*/  LEA R0, R2, R0, 0x1 ;  /* 0x0000000002007211 */ /* 0x000fe200078e08ff */
[C---:B------:R-:W-:Y:S01]  /*8130*/  FMUL.FTZ R150, R9.reuse, R150 ;  /* 0x0000009609967220 */ /* 0x040fe20000410000 */
[----:B------:R-:W-:Y:S01]  /*8140*/  F2FP.F16.F32.PACK_AB R4, R4, R146 ;  /* 0x000000920404723e */ /* 0x000fe200000000ff */
[C---:B------:R-:W-:Y:S01]  /*8150*/  FMUL.FTZ R13, R9.reuse, R151 ;  /* 0x00000097090d7220 */ /* 0x040fe20000410000 */
[----:B------:R-:W-:Y:S01]  /*8160*/  LEA R0, R0, UR4, 0x1 ;  /* 0x0000000400007c11 */ /* 0x000fe2000f8e08ff */
[----:B------:R-:W-:Y:S01]  /*8170*/  FMUL.FTZ R42, R9, R42 ;  /* 0x0000002a092a7220 */ /* 0x000fe20000410000 */
[----:B------:R-:W-:Y:S01]  /*8180*/  F2FP.F16.F32.PACK_AB R3, R3, R152 ;  /* 0x000000980303723e */ /* 0x000fe200000000ff */
[C---:B------:R-:W-:Y:S01]  /*8190*/  FMUL.FTZ R17, R9.reuse, R43 ;  /* 0x0000002b09117220 */ /* 0x040fe20000410000 */
[C---:B------:R-:W-:Y:S01]  /*81a0*/  IADD3 R2, R0.reuse, -0x10, RZ ;  /* 0xfffffff000027810 */ /* 0x040fe20007ffe0ff */
[----:B------:R1:W-:Y:S01]  /*81b0*/  STS [R0], R5 ;  /* 0x0000000500007388 */ /* 0x0003e20000000800 */
[----:B------:R-:W-:Y:S01]  /*81c0*/  MOV R57, 0xffffffe0 ;  /* 0xffffffe000397802 */ /* 0x000fe20000000f00 */
[C---:B------:R-:W-:Y:S01]  /*81d0*/  FMUL.FTZ R46, R9.reuse, R46 ;  /* 0x0000002e092e7220 */ /* 0x040fe20000410000 */
[----:B------:R-:W-:Y:S01]  /*81e0*/  @P0 IADD3 R2, R0, 0x10, RZ ;  /* 0x0000001000020810 */ /* 0x000fe20007ffe0ff */
[----:B------:R-:W-:Y:S01]  /*81f0*/  STS [R0+0x400], R4 ;  /* 0x0004000400007388 */ /* 0x000fe20000000800 */
[----:B------:R-:W-:Y:S01]  /*8200*/  F2FP.F16.F32.PACK_AB R6, R6, R154 ;  /* 0x0000009a0606723e */ /* 0x000fe200000000ff */
[----:B------:R-:W-:Y:S01]  /*8210*/  FMUL.FTZ R23, R9, R47 ;  /* 0x0000002f09177220 */ /* 0x000fe20000410000 */
[----:B------:R-:W-:Y:S01]  /*8220*/  F2FP.F16.F32.PACK_AB R8, R8, R140 ;  /* 0x0000008c0808723e */ /* 0x000fe200000000ff */
[----:B------:R2:W-:Y:S01]  /*8230*/  STS [R2], R3 ;  /* 0x0000000302007388 */ /* 0x0005e20000000800 */
[----:B------:R-:W-:Y:S01]  /*8240*/  F2FP.F16.F32.PACK_AB R7, R7, R142 ;  /* 0x0000008e0707723e */ /* 0x000fe200000000ff */
[C---:B------:R-:W-:Y:S01]  /*8250*/  FMUL.FTZ R58, R9.reuse, R58 ;  /* 0x0000003a093a7220 */ /* 0x040fe20000410000 */
[----:B------:R-:W-:Y:S01]  /*8260*/  F2FP.F16.F32.PACK_AB R10, R10, R148 ;  /* 0x000000940a0a723e */ /* 0x000fe200000000ff */
[----:B------:R-:W-:Y:S01]  /*8270*/  FMUL.FTZ R25, R9, R59 ;  /* 0x0000003b09197220 */ /* 0x000fe20000410000 */
[----:B------:R-:W-:Y:S01]  /*8280*/  F2FP.F16.F32.PACK_AB R13, R13, R150 ;  /* 0x000000960d0d723e */ /* 0x000fe200000000ff */
[C---:B------:R-:W-:Y:S01]  /*8290*/  FMUL.FTZ R62, R9.reuse, R62 ;  /* 0x0000003e093e7220 */ /* 0x040fe20000410000 */
[----:B------:R-:W-:Y:S01]  /*82a0*/  F2FP.F16.F32.PACK_AB R12, R12, R15 ;  /* 0x0000000f0c0c723e */ /* 0x000fe200000000ff */
[----:B------:R-:W-:Y:S01]  /*82b0*/  FMUL.FTZ R54, R9, R63 ;  /* 0x0000003f09367220 */ /* 0x000fe20000410000 */
[----:B------:R-:W-:Y:S01]  /*82c0*/  F2FP.F16.F32.PACK_AB R11, R11, R14 ;  /* 0x0000000e0b0b723e */ /* 0x000fe200000000ff */
[----:B------:R-:W-:Y:S01]  /*82d0*/  STS [R2+0x400], R6 ;  /* 0x0004000602007388 */ /* 0x000fe20000000800 */
[----:B------:R-:W-:Y:S01]  /*82e0*/  F2FP.F16.F32.PACK_AB R15, R49, R22 ;  /* 0x00000016310f723e */ /* 0x000fe200000000ff */
[C---:B------:R-:W-:Y:S01]  /*82f0*/  FMUL.FTZ R74, R9.reuse, R74 ;  /* 0x0000004a094a7220 */ /* 0x040fe20000410000 */
[----:B------:R-:W-:Y:S01]  /*8300*/  F2FP.F16.F32.PACK_AB R14, R18, R19 ;  /* 0x00000013120e723e */ /* 0x000fe200000000ff */
[----:B------:R3:W-:Y:S01]  /*8310*/  STS [R0+0x2000], R8 ;  /* 0x0020000800007388 */ /* 0x0007e20000000800 */
[----:B------:R-:W-:Y:S01]  /*8320*/  F2FP.F16.F32.PACK_AB R16, R16, R40 ;  /* 0x000000281010723e */ /* 0x000fe200000000ff */
[----:B------:R-:W-:Y:S01]  /*8330*/  FMUL.FTZ R50, R9, R75 ;  /* 0x0000004b09327220 */ /* 0x000fe20000410000 */
[----:B-1----:R-:W-:Y:S01]  /*8340*/  MOV R5, 0x40 ;  /* 0x0000004000057802 */ /* 0x002fe20000000f00 */
[----:B------:R1:W-:Y:S01]  /*8350*/  STS [R0+0x2400], R7 ;  /* 0x0024000700007388 */ /* 0x0003e20000000800 */
[----:B------:R-:W-:Y:S01]  /*8360*/  F2FP.F16.F32.PACK_AB R17, R17, R42 ;  /* 0x0000002a1111723e */ /* 0x000fe200000000ff */
[----:B------:R-:W-:Y:S01]  /*8370*/  FMUL.FTZ R78, R9, R78 ;  /* 0x0000004e094e7220 */ /* 0x000fe20000410000 */
[----:B------:R-:W-:Y:S01]  /*8380*/  SEL R5, R5, 0xffffffc0, !P2 ;  /* 0xffffffc005057807 */ /* 0x000fe20005000000 */
[----:B------:R-:W-:Y:S01]  /*8390*/  STS [R2+0x2000], R10 ;  /* 0x0020000a02007388 */ /* 0x000fe20000000800 */
[----:B------:R-:W-:Y:S01]  /*83a0*/  F2FP.F16.F32.PACK_AB R24, R24, R44 ;  /* 0x0000002c1818723e */ /* 0x000fe200000000ff */
[----:B------:R-:W-:Y:S01]  /*83b0*/  FMUL.FTZ R79, R9, R79 ;  /* 0x0000004f094f7220 */ /* 0x000fe20000410000 */
[----:B--2---:R-:W-:Y:S01]  /*83c0*/  SEL R3, R57, 0x20, P1 ;  /* 0x0000002039037807 */ /* 0x004fe20000800000 */
[----:B------:R-:W-:Y:S01]  /*83d0*/  STS [R2+0x2400], R13 ;  /* 0x0024000d02007388 */ /* 0x000fe20000000800 */
[----:B------:R-:W-:Y:S01]  /*83e0*/  F2FP.F16.F32.PACK_AB R23, R23, R46 ;  /* 0x0000002e1717723e */ /* 0x000fe200000000ff */
[C---:B------:R-:W-:Y:S01]  /*83f0*/  FMUL.FTZ R90, R9.reuse, R90 ;  /* 0x0000005a095a7220 */ /* 0x040fe20000410000 */
[C---:B------:R-:W-:Y:S01]  /*8400*/  IADD3 R4, R0.reuse, R3, RZ ;  /* 0x0000000300047210 */ /* 0x040fe20007ffe0ff */
[----:B------:R-:W-:Y:S01]  /*8410*/  FMUL.FTZ R91, R9, R91 ;  /* 0x0000005b095b7220 */ /* 0x000fe20000410000 */
[----:B------:R-:W-:Y:S01]  /*8420*/  IADD3 R3, R3, R2, RZ ;  /* 0x0000000203037210 */ /* 0x000fe20007ffe0ff */
[----:B------:R-:W-:Y:S01]  /*8430*/  FMUL.FTZ R94, R9, R94 ;  /* 0x0000005e095e7220 */ /* 0x000fe20000410000 */
[----:B------:R-:W-:Y:S01]  /*8440*/  F2FP.F16.F32.PACK_AB R22, R53, R29 ;  /* 0x0000001d3516723e */ /* 0x000fe200000000ff */
[----:B------:R-:W-:Y:S01]  /*8450*/  STS [R4], R12 ;  /* 0x0000000c04007388 */ /* 0x000fe20000000800 */
[----:B------:R-:W-:Y:S01]  /*8460*/  F2FP.F16.F32.PACK_AB R21, R21, R27 ;  /* 0x0000001b1515723e */ /* 0x000fe200000000ff */
[----:B------:R-:W-:Y:S01]  /*8470*/  FMUL.FTZ R38, R9, R95 ;  /* 0x0000005f09267220 */ /* 0x000fe20000410000 */
[----:B------:R-:W-:Y:S01]  /*8480*/  F2FP.F16.F32.PACK_AB R19, R65, R64 ;  /* 0x000000404113723e */ /* 0x000fe200000000ff */
[----:B------:R-:W-:Y:S01]  /*8490*/  STS [R4+0x400], R11 ;  /* 0x0004000b04007388 */ /* 0x000fe20000000800 */
[----:B---3--:R-:W-:Y:S01]  /*84a0*/  IADD3 R8, R0, R5, RZ ;  /* 0x0000000500087210 */ /* 0x008fe20007ffe0ff */
[----:B------:R-:W-:Y:S01]  /*84b0*/  FMUL.FTZ R106, R9, R106 ;  /* 0x0000006a096a7220 */ /* 0x000fe20000410000 */
[----:B------:R-:W-:Y:S01]  /*84c0*/  F2FP.F16.F32.PACK_AB R18, R67, R66 ;  /* 0x000000424312723e */ /* 0x000fe200000000ff */
[----:B------:R2:W-:Y:S01]  /*84d0*/  STS [R3], R15 ;  /* 0x0000000f03007388 */ /* 0x0005e20000000800 */
[----:B-1----:R-:W-:Y:S01]  /*84e0*/  IADD3 R7, R5, R2, RZ ;  /* 0x0000000205077210 */ /* 0x002fe20007ffe0ff */
[----:B------:R-:W-:Y:S01]  /*84f0*/  FMUL.FTZ R34, R9, R107 ;  /* 0x0000006b09227220 */ /* 0x000fe20000410000 */
[----:B------:R-:W-:Y:S01]  /*8500*/  F2FP.F16.F32.PACK_AB R25, R25, R58 ;  /* 0x0000003a1919723e */ /* 0x000fe200000000ff */
[----:B------:R1:W-:Y:S01]  /*8510*/  STS [R3+0x400], R14 ;  /* 0x0004000e03007388 */ /* 0x0003e20000000800 */
[----:B------:R-:W-:Y:S01]  /*8520*/  F2FP.F16.F32.PACK_AB R55, R55, R60 ;  /* 0x0000003c3737723e */ /* 0x000fe200000000ff */
[----:B------:R-:W-:Y:S01]  /*8530*/  FMUL.FTZ R158, R9, R158 ;  /* 0x0000009e099e7220 */ /* 0x000fe20000410000 */
[----:B------:R-:W-:Y:S01]  /*8540*/  F2FP.F16.F32.PACK_AB R54, R54, R62 ;  /* 0x0000003e3636723e */ /* 0x000fe200000000ff */
[----:B------:R3:W-:Y:S01]  /*8550*/  STS [R4+0x2000], R16 ;  /* 0x0020001004007388 */ /* 0x0007e20000000800 */
[----:B------:R-:W-:Y:S01]  /*8560*/  F2FP.F16.F32.PACK_AB R53, R69, R68 ;  /* 0x000000444535723e */ /* 0x000fe200000000ff */
[----:B------:R-:W-:Y:S01]  /*8570*/  FMUL.FTZ R30, R9, R159 ;  /* 0x0000009f091e7220 */ /* 0x000fe20000410000 */
[----:B------:R-:W-:Y:S01]  /*8580*/  F2FP.F16.F32.PACK_AB R52, R52, R70 ;  /* 0x000000463434723e */ /* 0x000fe200000000ff */
[----:B------:R-:W-:Y:S01]  /*8590*/  STS [R4+0x2400], R17 ;  /* 0x0024001104007388 */ /* 0x000fe20000000800 */
[-C--:B------:R-:W-:Y:S01]  /*85a0*/  IADD3 R6, R4, R5.reuse, RZ ;  /* 0x0000000504067210 */ /* 0x080fe20007ffe0ff */
[----:B------:R-:W-:Y:S01]  /*85b0*/  @UP0 ULDC.64 UR4, c[0x0][0x298] ;  /* 0x0000a60000040ab9 */ /* 0x000fe20000000a00 */
[----:B------:R-:W-:Y:S01]  /*85c0*/  F2FP.F16.F32.PACK_AB R49, R81, R80 ;  /* 0x000000505131723e */ /* 0x000fe200000000ff */
[----:B------:R-:W-:Y:S01]  /*85d0*/  STS [R3+0x2000], R24 ;  /* 0x0020001803007388 */ /* 0x000fe20000000800 */
[----:B------:R-:W-:Y:S01]  /*85e0*/  F2FP.F16.F32.PACK_AB R48, R48, R82 ;  /* 0x000000523030723e */ /* 0x000fe200000000ff */
[----:B------:R-:W-:Y:S01]  /*85f0*/  @UP0 UIMAD.WIDE.U32 UR8, UR27, UR4, URZ ;  /* 0x000000041b0802a5 */ /* 0x000fe2000f8e003f */
[----:B------:R-:W-:Y:S01]  /*8600*/  IADD3 R5, R3, R5, RZ ;  /* 0x0000000503057210 */ /* 0x000fe20007ffe0ff */
[----:B------:R-:W-:Y:S01]  /*8610*/  STS [R3+0x2400], R23 ;  /* 0x0024001703007388 */ /* 0x000fe20000000800 */
[----:B------:R-:W-:Y:S01]  /*8620*/  F2FP.F16.F32.PACK_AB R51, R51, R72 ;  /* 0x000000483333723e */ /* 0x000fe200000000ff */
[----:B------:R-:W-:Y:S01]  /*8630*/  FMUL.FTZ R114, R9, R114 ;  /* 0x0000007209727220 */ /* 0x000fe20000410000 */
[----:B------:R-:W-:Y:S01]  /*8640*/  F2FP.F16.F32.PACK_AB R50, R50, R74 ;  /* 0x0000004a3232723e */ /* 0x000fe200000000ff */
[----:B------:R-:W-:Y:S01]  /*8650*/  STS [R8], R22 ;  /* 0x0000001608007388 */ /* 0x000fe20000000800 */
[----:B------:R-:W-:Y:S01]  /*8660*/  F2FP.F16.F32.PACK_AB R47, R77, R76 ;  /* 0x0000004c4d2f723e */ /* 0x000fe200000000ff */
[----:B------:R-:W-:Y:S01]  /*8670*/  FMUL.FTZ R115, R9, R115 ;  /* 0x0000007309737220 */ /* 0x000fe20000410000 */
[----:B------:R-:W-:Y:S01]  /*8680*/  F2FP.F16.F32.PACK_AB R46, R79, R78 ;  /* 0x0000004e4f2e723e */ /* 0x000fe200000000ff */
        /* <DEDUP_REMOVED lines=22> */
[----:B--2---:R-:W-:Y:S01]  /*87f0*/  FMUL.FTZ R15, R9, R127 ;  /* 0x0000007f090f7220 */ /* 0x004fe20000410000 */
[----:B------:R-:W-:Y:S01]  /*8800*/  F2FP.F16.F32.PACK_AB R32, R32, R110 ;  /* 0x0000006e2020723e */ /* 0x000fe200000000ff */
[----:B------:R-:W-:Y:S01]  /*8810*/  STS [R7+0x2400], R54 ;  /* 0x0024003607007388 */ /* 0x000fe20000000800 */
[----:B------:R-:W-:Y:S01]  /*8820*/  F2FP.F16.F32.PACK_AB R35, R35, R104 ;  /* 0x000000682323723e */ /* 0x000fe200000000ff */
[----:B------:R-:W-:Y:S01]  /*8830*/  @UP0 UIMAD UR6, UR27, UR5, UR9 ;  /* 0x000000051b0602a4 */ /* 0x000fe2000f8e0209 */
        /* <DEDUP_REMOVED lines=11> */
[----:B------:R-:W-:-:S02]  /*88f0*/  PLOP3.LUT P0, PT, PT, PT, UP0, 0x80, 0x0 ;  /* 0x000000000000781c */ /* 0x000fc40003f0f008 */
[----:B-1----:R-:W-:Y:S01]  /*8900*/  F2FP.F16.F32.PACK_AB R14, R113, R112 ;  /* 0x00000070710e723e */ /* 0x002fe200000000ff */
        /* <DEDUP_REMOVED lines=8> */
[----:B---3--:R-:W-:Y:S01]  /*8990*/  F2FP.F16.F32.PACK_AB R16, R125, R124 ;  /* 0x0000007c7d10723e */ /* 0x008fe200000000ff */
[----:B------:R-:W-:Y:S01]  /*89a0*/  STS [R5+0x2400], R46 ;  /* 0x0024002e05007388 */ /* 0x000fe20000000800 */
[----:B------:R-:W-:-:S03]  /*89b0*/  F2FP.F16.F32.PACK_AB R15, R15, R126 ;  /* 0x0000007e0f0f723e */ /* 0x000fc600000000ff */
        /* <DEDUP_REMOVED lines=9> */
[----:B------:R3:W-:Y:S04]  /*8a50*/  STS [R4+0x4400], R36 ;  /* 0x0044002404007388 */ /* 0x0007e80000000800 */
[----:B------:R-:W-:Y:S04]  /*8a60*/  STS [R3+0x4000], R33 ;  /* 0x0040002103007388 */ /* 0x000fe80000000800 */
[----:B------:R-:W-:Y:S01]  /*8a70*/  STS [R3+0x4400], R32 ;  /* 0x0044002003007388 */ /* 0x000fe20000000800 */
[----:B-1----:R-:W-:-:S03]  /*8a80*/  F2FP.F16.F32.PACK_AB R0, R131, R130 ;  /* 0x000000828300723e */ /* 0x002fc600000000ff */
[----:B------:R-:W-:Y:S04]  /*8a90*/  STS [R4+0x6000], R35 ;  /* 0x0060002304007388 */ /* 0x000fe80000000800 */
[----:B------:R1:W-:Y:S01]  /*8aa0*/  STS [R4+0x6400], R34 ;  /* 0x0064002204007388 */ /* 0x0003e20000000800 */
[----:B--2---:R-:W-:-:S03]  /*8ab0*/  F2FP.F16.F32.PACK_AB R2, R129, R128 ;  /* 0x000000808102723e */ /* 0x004fc600000000ff */
[----:B------:R-:W-:Y:S04]  /*8ac0*/  STS [R3+0x6000], R31 ;  /* 0x0060001f03007388 */ /* 0x000fe80000000800 */
[----:B------:R2:W-:Y:S04]  /*8ad0*/  STS [R3+0x6400], R30 ;  /* 0x0064001e03007388 */ /* 0x0005e80000000800 */
[----:B------:R4:W-:Y:S04]  /*8ae0*/  STS [R8+0x4000], R29 ;  /* 0x0040001d08007388 */ /* 0x0009e80000000800 */
[----:B------:R4:W-:Y:S01]  /*8af0*/  STS [R8+0x4400], R28 ;  /* 0x0044001c08007388 */ /* 0x0009e20000000800 */
[----:B---3--:R-:W3:Y:S03]  /*8b00*/  S2R R36, SR_TID.X ;  /* 0x0000000000247919 */ /* 0x008ee60000002100 */
[----:B------:R4:W-:Y:S01]  /*8b10*/  STS [R7+0x4000], R27 ;  /* 0x0040001b07007388 */ /* 0x0009e20000000800 */
[----:B-1----:R-:W-:-:S03]  /*8b20*/  F2FP.F16.F32.PACK_AB R4, R121, R120 ;  /* 0x000000787904723e */ /* 0x002fc600000000ff */
[----:B------:R4:W-:Y:S01]  /*8b30*/  STS [R7+0x4400], R26 ;  /* 0x0044001a07007388 */ /* 0x0009e20000000800 */
[----:B--2---:R-:W-:Y:S01]  /*8b40*/  F2FP.F16.F32.PACK_AB R3, R123, R122 ;  /* 0x0000007a7b03723e */ /* 0x004fe200000000ff */
        /* <DEDUP_REMOVED lines=8> */
.L_x_1537:
[----:B------:R-:W-:Y:S01]  /*8bd0*/  ULDC.U8 UR4, c[0x0][0x3d9] ;  /* 0x0000f64000047ab9 */ /* 0x000fe20000000000 */
[----:B------:R-:W-:Y:S01]  /*8be0*/  STS [R8+0x6000], R14 ;  /* 0x0060000e08007388 */ /* 0x000fe20000000800 */
[----:B------:R-:W-:Y:S01]  /*8bf0*/  ISETP.NE.AND P2, PT, RZ, UR4, PT ;  /* 0x00000004ff007c0c */ /* 0x000fe2000bf45270 */
[----:B------:R-:W-:Y:S01]  /*8c00*/  ULDC.U8 UR7, c[0x0][0x3d8] ;  /* 0x0000f60000077ab9 */ /* 0x000fe20000000000 */
[----:B---3--:R-:W-:Y:S01]  /*8c10*/  SHF.R.S32.HI R18, RZ, 0x1f, R36 ;  /* 0x0000001fff127819 */ /* 0x008fe20000011424 */
[----:B------:R-:W-:Y:S01]  /*8c20*/  STS [R8+0x6400], R13 ;  /* 0x0064000d08007388 */ /* 0x000fe20000000800 */
[----:B------:R-:W-:Y:S02]  /*8c30*/  ISETP.NE.AND P0, PT, RZ, UR7, PT ;  /* 0x00000007ff007c0c */ /* 0x000fe4000bf05270 */
[----:B------:R-:W-:Y:S01]  /*8c40*/  LEA.HI R17, R18, R36, RZ, 0x3 ;  /* 0x0000002412117211 */ /* 0x000fe200078f18ff */
[----:B------:R-:W-:Y:S01]  /*8c50*/  STS [R7+0x6000], R12 ;  /* 0x0060000c07007388 */ /* 0x000fe20000000800 */
[----:B------:R-:W-:-:S03]  /*8c60*/  ISETP.EQ.AND P0, PT, RZ, UR4, P0 ;  /* 0x00000004ff007c0c */ /* 0x000fc60008702270 */
[----:B------:R1:W-:Y:S04]  /*8c70*/  STS [R7+0x6400], R11 ;  /* 0x0064000b07007388 */ /* 0x0003e80000000800 */
[----:B------:R2:W-:Y:S04]  /*8c80*/  STS [R6+0x4000], R10 ;  /* 0x0040000a06007388 */ /* 0x0005e80000000800 */
[----:B------:R3:W-:Y:S04]  /*8c90*/  STS [R6+0x4400], R9 ;  /* 0x0044000906007388 */ /* 0x0007e80000000800 */
[----:B------:R-:W-:Y:S04]  /*8ca0*/  STS [R5+0x4000], R2 ;  /* 0x0040000205007388 */ /* 0x000fe80000000800 */
[----:B------:R5:W-:Y:S04]  /*8cb0*/  STS [R5+0x4400], R0 ;  /* 0x0044000005007388 */ /* 0x000be80000000800 */
[----:B------:R5:W-:Y:S04]  /*8cc0*/  STS [R6+0x6400], R3 ;  /* 0x0064000306007388 */ /* 0x000be80000000800 */
[----:B------:R5:W-:Y:S01]  /*8cd0*/  STS [R6+0x6000], R4 ;  /* 0x0060000406007388 */ /* 0x000be20000000800 */
[----:B-1----:R-:W1:Y:S01]  /*8ce0*/  @P5 LDC R11, c[0x0][0x2e8] ;  /* 0x0000ba00ff0b5b82 */ /* 0x002e620000000800 */
[----:B----4-:R-:W4:Y:S01]  /*8cf0*/  S2R R7, SR_CTAID.Y ;  /* 0x0000000000077919 */ /* 0x010f220000002600 */
[----:B--2---:R-:W-:Y:S01]  /*8d00*/  SHF.R.S32.HI R10, RZ, 0x3, R17 ;  /* 0x00000003ff0a7819 */ /* 0x004fe20000011411 */
[----:B------:R-:W2:Y:S01]  /*8d10*/  S2R R26, SR_CTAID.Z ;  /* 0x00000000001a7919 */ /* 0x000ea20000002700 */
[----:B---3--:R3:W1:Y:S01]  /*8d20*/  @P5 MUFU.LG2 R9, R233 ;  /* 0x000000e900095308 */ /* 0x0086620000000c00 */
[----:B------:R-:W1:Y:S01]  /*8d30*/  S2R R27, SR_CTAID.X ;  /* 0x00000000001b7919 */ /* 0x000e620000002500 */
[----:B------:R-:W-:Y:S01]  /*8d40*/  STS [R5+0x6400], R15 ;  /* 0x0064000f05007388 */ /* 0x000fe20000000800 */
[----:B-----5:R-:W-:-:S03]  /*8d50*/  VIADD R0, R10, 0x10 ;  /* 0x000000100a007836 */ /* 0x020fc60000000000 */
[----:B------:R5:W-:Y:S01]  /*8d60*/  STS [R5+0x6000], R16 ;  /* 0x0060001005007388 */ /* 0x000be20000000800 */
[----:B------:R-:W3:Y:S01]  /*8d70*/  @P2 LDC.64 R2, c[0x0][0x2c0] ;  /* 0x0000b000ff022b82 */ /* 0x000ee20000000a00 */
[----:B------:R-:W-:Y:S01]  /*8d80*/  ISETP.GE.AND P1, PT, R0, UR23, PT ;  /* 0x0000001700007c0c */ /* 0x000fe2000bf26270 */
[----:B------:R-:W-:-:S03]  /*8d90*/  @P2 IMAD.MOV.U32 R4, RZ, RZ, 0x1 ;  /* 0x00000001ff042424 */ /* 0x000fc600078e00ff */
[----:B------:R-:W-:Y:S02]  /*8da0*/  P2R R22, PR, RZ, 0x2 ;  /* 0x00000002ff167803 */ /* 0x000fe40000000000 */
[----:B------:R-:W-:Y:S01]  /*8db0*/  @!P0 PLOP3.LUT P1, PT, PT, PT, PT, 0x8, 0x0 ;  /* 0x000000000000881c */ /* 0x000fe20003f2e170 */
[----:B------:R-:W1:Y:S01]  /*8dc0*/  @P2 LDC R6, c[0x0][0x2c0] ;  /* 0x0000b000ff062b82 */ /* 0x000e620000000800 */
[----:B-----5:R1:W1:Y:S01]  /*8dd0*/  @P4 MUFU.LG2 R16, R232 ;  /* 0x000000e800104308 */ /* 0x0202620000000c00 */
[----:B---3--:R-:W-:Y:S01]  /*8de0*/  @P2 IMAD R0, R3, R2, RZ ;  /* 0x0000000203002224 */ /* 0x008fe200078e02ff */
[----:B------:R-:W-:Y:S01]  /*8df0*/  @!P0 CS2R R2, SRZ ;  /* 0x0000000000028805 */ /* 0x000fe2000001ff00 */
[----:B--2-4-:R-:W-:Y:S08]  /*8e00*/  @!P0 BRA `(.L_x_1538) ;  /* 0x0000000000208947 */ /* 0x014ff00003800000 */
[----:B------:R-:W2:Y:S01]  /*8e10*/  S2UR UR4, SR_CTAID.Y ;  /* 0x00000000000479c3 */ /* 0x000ea20000002600 */
[----:B------:R-:W-:Y:S01]  /*8e20*/  ULDC UR5, c[0x0][0x2c4] ;  /* 0x0000b10000057ab9 */ /* 0x000fe20000000800 */
[----:B------:R-:W-:Y:S01]  /*8e30*/  PLOP3.LUT P1, PT, PT, PT, PT, 0x80, 0x0 ;  /* 0x000000000000781c */ /* 0x000fe20003f2f070 */
[----:B--2---:R-:W-:-:S04]  /*8e40*/  UIMAD UR4, UR4, UR5, URZ ;  /* 0x00000005040472a4 */ /* 0x004fc8000f8e023f */
[----:B------:R-:W-:-:S04]  /*8e50*/  USEL UR27, UR4, UR27, !UP0 ;  /* 0x0000001b041b7287 */ /* 0x000fc8000c000000 */
[----:B------:R-:W-:Y:S02]  /*8e60*/  USHF.R.S32.HI UR4, URZ, 0x1f, UR27 ;  /* 0x0000001f3f047899 */ /* 0x000fe4000801141b */
[----:B------:R-:W-:-:S04]  /*8e70*/  IMAD.U32 R2, RZ, RZ, UR27 ;  /* 0x0000001bff027e24 */ /* 0x000fc8000f8e00ff */
[----:B------:R-:W-:Y:S02]  /*8e80*/  MOV R3, UR4 ;  /* 0x0000000400037c02 */ /* 0x000fe40008000f00 */
.L_x_1538:
[----:B------:R-:W-:Y:S05]  /*8e90*/  @P2 BRA `(.L_x_1539) ;  /* 0x0000000000182947 */ /* 0x000fea0003800000 */
[----:B------:R-:W2:Y:S01]  /*8ea0*/  LDC R0, c[0x0][0x2c4] ;  /* 0x0000b100ff007b82 */ /* 0x000ea20000000800 */
[----:B------:R-:W-:Y:S02]  /*8eb0*/  ISETP.NE.AND P0, PT, RZ, UR7, PT ;  /* 0x00000007ff007c0c */ /* 0x000fe4000bf05270 */
[----:B-1----:R-:W-:-:S05]  /*8ec0*/  MOV R6, 0x1 ;  /* 0x0000000100067802 */ /* 0x002fca0000000f00 */
[----:B------:R-:W1:Y:S08]  /*8ed0*/  LDC R4, c[0x0][0x270] ;  /* 0x00009c00ff047b82 */ /* 0x000e700000000800 */
[----:B--2---:R-:W1:Y:S02]  /*8ee0*/  @P0 LDC R0, c[0x0][0x2e4] ;  /* 0x0000b900ff000b82 */ /* 0x004e640000000800 */
[----:B-1----:R-:W-:-:S07]  /*8ef0*/  IMAD R4, R0, R4, RZ ;  /* 0x0000000400047224 */ /* 0x002fce00078e02ff */
.L_x_1539:
[----:B------:R-:W-:Y:S01]  /*8f00*/  BAR.SYNC.DEFER_BLOCKING 0x0 ;  /* 0x0000000000007b1d */ /* 0x000fe20000010000 */
[----:B------:R-:W-:Y:S01]  /*8f10*/  IMAD R4, R7, R4, RZ ;  /* 0x0000000407047224 */ /* 0x000fe200078e02ff */
[C---:B------:R-:W-:Y:S01]  /*8f20*/  IADD3 R7, R10.reuse, 0x30, RZ ;  /* 0x000000300a077810 */ /* 0x040fe20007ffe0ff */
[C---:B------:R-:W-:Y:S02]  /*8f30*/  VIADD R8, R10.reuse, 0x20 ;  /* 0x000000200a087836 */ /* 0x040fe40000000000 */
[----:B-1----:R-:W-:Y:S01]  /*8f40*/  @P5 FMUL.FTZ R9, R9, 0.69314718246459960938 ;  /* 0x3f31721809095820 */ /* 0x002fe20000410000 */
[----:B------:R-:W-:Y:S02]  /*8f50*/  VIADD R5, R10, 0x40 ;  /* 0x000000400a057836 */ /* 0x000fe40000000000 */
[----:B------:R-:W1:Y:S01]  /*8f60*/  @P4 LDC R15, c[0x0][0x2e8] ;  /* 0x0000ba00ff0f4b82 */ /* 0x000e620000000800 */
[----:B------:R-:W2:Y:S01]  /*8f70*/  @P3 MUFU.LG2 R13, R231 ;  /* 0x000000e7000d3308 */ /* 0x000ea20000000c00 */
[----:B------:R-:W-:Y:S01]  /*8f80*/  SEL R4, R4, RZ, !P1 ;  /* 0x000000ff04047207 */ /* 0x000fe20004800000 */
[----:B------:R-:W-:Y:S01]  /*8f90*/  IMAD.MOV.U32 R21, RZ, RZ, 0x7f800000 ;  /* 0x7f800000ff157424 */ /* 0x000fe200078e00ff */
[----:B------:R-:W-:Y:S01]  /*8fa0*/  ISETP.GE.AND P0, PT, R8, UR23, PT ;  /* 0x0000001708007c0c */ /* 0x000fe2000bf06270 */
[----:B------:R-:W-:Y:S01]  /*8fb0*/  @P5 FFMA.FTZ R21, R136, R11, R9 ;  /* 0x0000000b88155223 */ /* 0x000fe20000010009 */
[----:B------:R-:W-:Y:S01]  /*8fc0*/  ISETP.GE.AND P1, PT, R7, UR23, PT ;  /* 0x0000001707007c0c */ /* 0x000fe2000bf26270 */
[----:B------:R-:W-:Y:S01]  /*8fd0*/  IMAD R0, R26, R0, R4 ;  /* 0x000000001a007224 */ /* 0x000fe200078e0204 */
[----:B------:R-:W3:Y:S01]  /*8fe0*/  @P3 LDC R14, c[0x0][0x2e8] ;  /* 0x0000ba00ff0e3b82 */ /* 0x000ee20000000800 */
[----:B------:R-:W-:Y:S01]  /*8ff0*/  P2R R23, PR, RZ, 0x1 ;  /* 0x00000001ff177803 */ /* 0x000fe20000000000 */
[----:B------:R-:W-:Y:S01]  /*9000*/  IMAD R4, R27, R6, RZ ;  /* 0x000000061b047224 */ /* 0x000fe200078e02ff */
[----:B------:R-:W-:Y:S01]  /*9010*/  ISETP.GE.AND P0, PT, R5, UR23, PT ;  /* 0x0000001705007c0c */ /* 0x000fe2000bf06270 */
[----:B------:R-:W-:Y:S01]  /*9020*/  @P4 FMUL.FTZ R7, R16, 0.69314718246459960938 ;  /* 0x3f31721810074820 */ /* 0x000fe20000410000 */
[----:B------:R-:W-:Y:S01]  /*9030*/  IMAD.MOV.U32 R20, RZ, RZ, 0x7f800000 ;  /* 0x7f800000ff147424 */ /* 0x000fe200078e00ff */
[----:B------:R-:W-:Y:S01]  /*9040*/  MOV R19, 0x7f800000 ;  /* 0x7f80000000137802 */ /* 0x000fe20000000f00 */
[----:B------:R-:W-:Y:S01]  /*9050*/  IMAD.SHL.U32 R8, R4, 0x80, RZ ;  /* 0x0000008004087824 */ /* 0x000fe200078e00ff */
[----:B------:R-:W4:Y:S01]  /*9060*/  @P6 LDC R12, c[0x0][0x2e8] ;  /* 0x0000ba00ff0c6b82 */ /* 0x000f220000000800 */
[----:B------:R-:W-:Y:S01]  /*9070*/  P2R R24, PR, RZ, 0x2 ;  /* 0x00000002ff187803 */ /* 0x000fe20000000000 */
[----:B------:R1:W4:Y:S01]  /*9080*/  LDS.128 R32, [R227+0x3800] ;  /* 0x00380000e3207984 */ /* 0x0003220000000c00 */
[----:B--2---:R-:W-:Y:S01]  /*9090*/  @P3 FMUL.FTZ R5, R13, 0.69314718246459960938 ;  /* 0x3f3172180d053820 */ /* 0x004fe20000410000 */
[----:B------:R-:W-:Y:S01]  /*90a0*/  LEA.HI R13, R18, R36, RZ, 0x5 ;  /* 0x00000024120d7211 */ /* 0x000fe200078f28ff */
[----:B------:R-:W2:Y:S01]  /*90b0*/  @P6 MUFU.LG2 R9, R132 ;  /* 0x0000008400096308 */ /* 0x000ea20000000c00 */
[----:B------:R1:W2:Y:S01]  /*90c0*/  LDS.128 R28, [R227+0x7800] ;  /* 0x00780000e31c7984 */ /* 0x0002a20000000c00 */
[----:B------:R-:W-:Y:S01]  /*90d0*/  P2R R25, PR, RZ, 0x1 ;  /* 0x00000001ff197803 */ /* 0x000fe20000000000 */
[----:B-1----:R-:W-:Y:S01]  /*90e0*/  @P4 FFMA.FTZ R20, R135, R15, R7 ;  /* 0x0000000f87144223 */ /* 0x002fe20000010007 */
[----:B------:R-:W-:Y:S01]  /*90f0*/  LOP3.LUT R4, R13, 0xffffffe0, RZ, 0xc0, !PT ;  /* 0xffffffe00d047812 */ /* 0x000fe200078ec0ff */
[----:B------:R-:W-:Y:S01]  /*9100*/  BSSY B0, `(.L_x_1540) ;  /* 0x000003c000007945 */ /* 0x000fe20003800000 */
[----:B------:R-:W-:Y:S01]  /*9110*/  SHF.R.S32.HI R13, RZ, 0x1f, R8 ;  /* 0x0000001fff0d7819 */ /* 0x000fe20000011408 */
[----:B------:R-:W-:Y:S01]  /*9120*/  IMAD.MOV.U32 R18, RZ, RZ, 0x7f800000 ;  /* 0x7f800000ff127424 */ /* 0x000fe200078e00ff */
[--C-:B------:R-:W-:Y:S01]  /*9130*/  IADD3 R7, P1, P0, R8, R2, R0.reuse ;  /* 0x0000000208077210 */ /* 0x100fe2000783e000 */
[----:B------:R-:W-:Y:S01]  /*9140*/  VIADD R2, R10, 0x50 ;  /* 0x000000500a027836 */ /* 0x000fe20000000000 */
[----:B------:R-:W-:Y:S01]  /*9150*/  LOP3.LUT R8, R17, 0xfffffff8, RZ, 0xc0, !PT ;  /* 0xfffffff811087812 */ /* 0x000fe200078ec0ff */
[----:B---3--:R-:W-:Y:S01]  /*9160*/  @P3 FFMA.FTZ R19, R134, R14, R5 ;  /* 0x0000000e86133223 */ /* 0x008fe20000010005 */
[----:B------:R-:W-:-:S02]  /*9170*/  SHF.R.S32.HI R5, RZ, 0x1f, R0 ;  /* 0x0000001fff057819 */ /* 0x000fc40000011400 */
[----:B------:R-:W-:Y:S02]  /*9180*/  IADD3 R0, -R4, R36, RZ ;  /* 0x0000002404007210 */ /* 0x000fe40007ffe1ff */
[----:B------:R-:W-:Y:S01]  /*9190*/  IADD3.X R4, R13, R3, R5, P1, P0 ;  /* 0x000000030d047210 */ /* 0x000fe20000fe0405 */
[----:B--2---:R-:W-:Y:S01]  /*91a0*/  @P6 FMUL.FTZ R3, R9, 0.69314718246459960938 ;  /* 0x3f31721809036820 */ /* 0x004fe20000410000 */
[----:B------:R-:W-:Y:S02]  /*91b0*/  LOP3.LUT P0, RZ, R0, 0x3, RZ, 0xc0, !PT ;  /* 0x0000000300ff7812 */ /* 0x000fe4000780c0ff */
[----:B------:R-:W-:Y:S01]  /*91c0*/  ISETP.GE.AND P5, PT, R2, UR23, PT ;  /* 0x0000001702007c0c */ /* 0x000fe2000bfa6270 */
[----:B----4-:R-:W-:Y:S01]  /*91d0*/  @P6 FFMA.FTZ R18, R133, R12, R3 ;  /* 0x0000000c85126223 */ /* 0x010fe20000010003 */
[----:B------:R-:W-:-:S04]  /*91e0*/  IADD3 R2, -R8, R36, RZ ;  /* 0x0000002408027210 */ /* 0x000fc80007ffe1ff */
[----:B------:R-:W-:-:S05]  /*91f0*/  SHF.L.U32 R17, R2, 0x3, RZ ;  /* 0x0000000302117819 */ /* 0x000fca00000006ff */
[----:B------:R-:W-:Y:S05]  /*9200*/  @P0 BRA `(.L_x_1541) ;  /* 0x0000000000ac0947 */ /* 0x000fea0003800000 */
        /* <DEDUP_REMOVED lines=14> */
[----:B------:R-:W-:Y:S02]  /*92f0*/  @!P3 LEA.HI.X.SX32 R9, R2, R4, 0x1, P0 ;  /* 0x000000040209b211 */ /* 0x000fe400000f0eff */
[----:B------:R-:W-:-:S04]  /*9300*/  @!P2 IADD3 R12, P0, R0, R7, RZ ;  /* 0x00000007000ca210 */ /* 0x000fc80007f1e0ff */
[----:B------:R-:W-:Y:S01]  /*9310*/  @!P2 LEA.HI.X.SX32 R15, R0, R4, 0x1, P0 ;  /* 0x00000004000fa211 */ /* 0x000fe200000f0eff */
[----:B------:R-:W-:-:S05]  /*9320*/  VIADD R0, R3, 0x40 ;  /* 0x0000004003007836 */ /* 0x000fca0000000000 */
[----:B------:R-:W-:-:S13]  /*9330*/  ISETP.GE.AND P1, PT, R0, UR23, PT ;  /* 0x0000001700007c0c */ /* 0x000fda000bf26270 */
        /* <DEDUP_REMOVED lines=22> */
[----:B------:R-:W-:-:S05]  /*94a0*/  @!P0 LEA.HI.X R3, R13, R3, R0, 0x2, P4 ;  /* 0x000000030d038211 */ /* 0x000fca00020f1400 */
[----:B------:R2:W-:Y:S04]  /*94b0*/  @!P0 STG.E desc[UR32][R2.64], R18 ;  /* 0x0000001202008986 */ /* 0x0005e8000c101920 */
.L_x_1541:
[----:B------:R-:W-:Y:S05]  /*94c0*/  BSYNC B0 ;  /* 0x0000000000007941 */ /* 0x000fea0003800000 */
.L_x_1540:
        /* <DEDUP_REMOVED lines=31> */
.L_x_1543:
[----:B------:R-:W-:Y:S05]  /*96c0*/  BSYNC B0 ;  /* 0x0000000000007941 */ /* 0x000fea0003800000 */
.L_x_1542:
[----:B--2-4-:R2:W4:Y:S01]  /*96d0*/  LDS.128 R12, [R227+0x800] ;  /* 0x00080000e30c7984 */ /* 0x0145220000000c00 */
[----:B------:R-:W-:Y:S01]  /*96e0*/  ISETP.NE.AND P0, PT, R22, RZ, PT ;  /* 0x000000ff1600720c */ /* 0x000fe20003f05270 */
[----:B------:R-:W-:Y:S01]  /*96f0*/  BSSY B0, `(.L_x_1544) ;  /* 0x0000012000007945 */ /* 0x000fe20003800000 */
[----:B------:R-:W-:Y:S01]  /*9700*/  ISETP.GE.AND P1, PT, R20, UR23, PT ;  /* 0x0000001714007c0c */ /* 0x000fe2000bf26270 */
[----:B---3--:R2:W3:Y:S10]  /*9710*/  LDS.128 R8, [R227+0x4800] ;  /* 0x00480000e3087984 */ /* 0x0084f40000000c00 */
        /* <DEDUP_REMOVED lines=15> */
.L_x_1545:
[----:B------:R-:W-:Y:S05]  /*9810*/  BSYNC B0 ;  /* 0x0000000000007941 */ /* 0x000fea0003800000 */
.L_x_1544:
[----:B----4-:R4:W1:Y:S01]  /*9820*/  LDS.128 R12, [R227+0x1000] ;  /* 0x00100000e30c7984 */ /* 0x0108620000000c00 */
[----:B------:R-:W-:Y:S01]  /*9830*/  ISETP.NE.AND P0, PT, R23, RZ, PT ;  /* 0x000000ff1700720c */ /* 0x000fe20003f05270 */
[----:B------:R-:W-:Y:S02]  /*9840*/  BSSY B0, `(.L_x_1546) ;  /* 0x0000011000007945 */ /* 0x000fe40003800000 */
        /* <DEDUP_REMOVED lines=16> */
.L_x_1547:
[----:B------:R-:W-:Y:S05]  /*9950*/  BSYNC B0 ;  /* 0x0000000000007941 */ /* 0x000fea0003800000 */
.L_x_1546:
[----:B-1----:R1:W1:Y:S01]  /*9960*/  LDS.128 R12, [R227+0x1800] ;  /* 0x00180000e30c7984 */ /* 0x0022620000000c00 */
[----:B------:R-:W-:Y:S01]  /*9970*/  ISETP.NE.AND P0, PT, R24, RZ, PT ;  /* 0x000000ff1800720c */ /* 0x000fe20003f05270 */
[----:B------:R-:W-:Y:S02]  /*9980*/  BSSY B0, `(.L_x_1548) ;  /* 0x0000011000007945 */ /* 0x000fe40003800000 */
[----:B---3--:R3:W1:Y:S10]  /*9990*/  LDS.128 R8, [R227+0x5800] ;  /* 0x00580000e3087984 */ /* 0x0086740000000c00 */
        /* <DEDUP_REMOVED lines=15> */
.L_x_1549:
[----:B------:R-:W-:Y:S05]  /*9a90*/  BSYNC B0 ;  /* 0x0000000000007941 */ /* 0x000fea0003800000 */
.L_x_1548:
[----:B-1----:R1:W1:Y:S01]  /*9aa0*/  LDS.128 R12, [R227+0x2000] ;  /* 0x00200000e30c7984 */ /* 0x0022620000000c00 */
[----:B------:R-:W-:Y:S01]  /*9ab0*/  ISETP.NE.AND P0, PT, R25, RZ, PT ;  /* 0x000000ff1900720c */ /* 0x000fe20003f05270 */
[----:B------:R-:W-:Y:S02]  /*9ac0*/  BSSY B0, `(.L_x_1550) ;  /* 0x0000011000007945 */ /* 0x000fe40003800000 */
[----:B------:R1:W1:Y:S10]  /*9ad0*/  LDS.128 R8, [R227+0x6000] ;  /* 0x00600000e3087984 */ /* 0x0002740000000c00 */
        /* <DEDUP_REMOVED lines=15> */
.L_x_1551:
[----:B------:R-:W-:Y:S05]  /*9bd0*/  BSYNC B0 ;  /* 0x0000000000007941 */ /* 0x000fea0003800000 */
.L_x_1550:
        /* <DEDUP_REMOVED lines=18> */
.L_x_1553:
[----:B------:R-:W-:Y:S05]  /*9d00*/  BSYNC B0 ;  /* 0x0000000000007941 */ /* 0x000fea0003800000 */
.L_x_1552:
        /* <DEDUP_REMOVED lines=18> */
.L_x_1555:
[----:B------:R-:W-:Y:S05]  /*9e30*/  BSYNC B0 ;  /* 0x0000000000007941 */ /* 0x000fea0003800000 */
.L_x_1554:
        /* <DEDUP_REMOVED lines=16> */
.L_x_1529:
[----:B------:R-:W-:Y:S01]  /*9f40*/  ULDC.U8 UR8, c[0x0][0x3d9] ;  /* 0x0000f64000087ab9 */ /* 0x000fe20000000000 */
[----:B------:R-:W-:Y:S01]  /*9f50*/  UISETP.NE.AND UP0, UPT, UR27, -0x1, UPT ;  /* 0xffffffff1b00788c */ /* 0x000fe2000bf05270 */
[----:B------:R-:W-:Y:S01]  /*9f60*/  LEA.HI R8, R34, R91, RZ, 0x3 ;  /* 0x0000005b22087211 */ /* 0x000fe200078f18ff */
[----:B------:R-:W-:Y:S01]  /*9f70*/  UISETP.NE.AND UP3, UPT, UR8, URZ, UPT ;  /* 0x0000003f0800728c */ /* 0x000fe2000bf65270 */
[C---:B------:R-:W-:Y:S01]  /*9f80*/  LOP3.LUT P1, RZ, R91.reuse, 0x7, RZ, 0xc0, !PT ;  /* 0x000000075bff7812 */ /* 0x040fe2000782c0ff */
[----:B------:R-:W-:Y:S01]  /*9f90*/  ULDC.U8 UR13, c[0x0][0x3d8] ;  /* 0x0000f600000d7ab9 */ /* 0x000fe20000000000 */
[----:B------:R-:W-:Y:S01]  /*9fa0*/  LOP3.LUT R0, R8, 0x1ffffff8, RZ, 0xc0, !PT ;  /* 0x1ffffff808007812 */ /* 0x000fe200078ec0ff */
[----:B------:R-:W-:Y:S01]  /*9fb0*/  UISETP.NE.AND UP2, UPT, UR13, URZ, UPT ;  /* 0x0000003f0d00728c */ /* 0x000fe2000bf45270 */
[----:B------:R-:W-:Y:S01]  /*9fc0*/  SHF.R.S32.HI R8, RZ, 0x3, R8 ;  /* 0x00000003ff087819 */ /* 0x000fe20000011408 */
[----:B------:R-:W-:Y:S01]  /*9fd0*/  UIADD3 UR23, -UR7, UR23, URZ ;  /* 0x0000001707177290 */ /* 0x000fe2000fffe13f */
[----:B------:R-:W-:Y:S01]  /*9fe0*/  IMAD.U32 R6, RZ, RZ, UR28 ;  /* 0x0000001cff067e24 */ /* 0x000fe2000f8e00ff */
[----:B------:R-:W-:Y:S01]  /*9ff0*/  UISETP.EQ.AND UP2, UPT, UR8, URZ, UP2 ;  /* 0x0000003f0800728c */ /* 0x000fe20009742270 */
[----:B------:R-:W-:Y:S01]  /*a000*/  IMAD.IADD R0, R91, 0x1, -R0 ;  /* 0x000000015b007824 */ /* 0x000fe200078e0a00 */
[----:B------:R-:W-:Y:S01]  /*a010*/  @!UP0 USHF.R.S32.HI UR15, URZ, 0x1f, UR14 ;  /* 0x0000001f3f0f8899 */ /* 0x000fe2000801140e */
[----:B------:R-:W-:Y:S01]  /*a020*/  SHF.R.S32.HI R9, RZ, 0x1f, R8 ;  /* 0x0000001fff097819 */ /* 0x000fe20000011408 */
[----:B------:R-:W-:Y:S01]  /*a030*/  @UP3 ULDC.64 UR4, c[0x0][0x2c0] ;  /* 0x0000b00000043ab9 */ /* 0x000fe20000000a00 */
[----:B------:R-:W-:Y:S01]  /*a040*/  @UP0 ULDC.64 UR10, c[0x0][0x298] ;  /* 0x0000a600000a0ab9 */ /* 0x000fe20000000a00 */
[----:B------:R-:W-:Y:S01]  /*a050*/  @UP3 UIMAD UR12, UR5, UR4, URZ ;  /* 0x00000004050c32a4 */ /* 0x000fe2000f8e023f */
[----:B------:R-:W-:Y:S01]  /*a060*/  IMAD.SHL.U32 R0, R0, 0x8, RZ ;  /* 0x0000000800007824 */ /* 0x000fe200078e00ff */
[----:B------:R-:W-:Y:S01]  /*a070*/  @UP0 UIMAD.WIDE.U32 UR16, UR27, UR10, URZ ;  /* 0x0000000a1b1002a5 */ /* 0x000fe2000f8e003f */
[C---:B------:R-:W-:Y:S01]  /*a080*/  ISETP.GE.OR P1, PT, R8.reuse, UR23, P1 ;  /* 0x0000001708007c0c */ /* 0x040fe20008f26670 */
[----:B------:R-:W-:Y:S01]  /*a090*/  @!UP0 ULDC.64 UR4, c[0x0][0x290] ;  /* 0x0000a40000048ab9 */ /* 0x000fe20000000a00 */
[----:B------:R-:W-:Y:S01]  /*a0a0*/  USHF.R.S32.HI UR10, URZ, 0x1f, UR9 ;  /* 0x0000001f3f0a7899 */ /* 0x000fe20008011409 */
[C---:B------:R-:W-:Y:S01]  /*a0b0*/  VIADD R14, R8.reuse, 0x10 ;  /* 0x00000010080e7836 */ /* 0x040fe20000000000 */
[----:B------:R-:W-:Y:S01]  /*a0c0*/  @!UP0 UIMAD UR15, UR15, UR4, URZ ;  /* 0x000000040f0f82a4 */ /* 0x000fe2000f8e023f */
[C---:B------:R-:W-:Y:S01]  /*a0d0*/  VIADD R15, R8.reuse, 0x20 ;  /* 0x00000020080f7836 */ /* 0x040fe20000000000 */
[----:B------:R-:W-:Y:S01]  /*a0e0*/  @!UP0 UIMAD.WIDE.U32 UR18, UR14, UR4, URZ ;  /* 0x000000040e1282a5 */ /* 0x000fe2000f8e003f */
[C---:B------:R-:W-:Y:S01]  /*a0f0*/  VIADD R16, R8.reuse, 0x30 ;  /* 0x0000003008107836 */ /* 0x040fe20000000000 */
[----:B------:R-:W-:Y:S01]  /*a100*/  @!UP0 UIMAD UR15, UR14, UR5, UR15 ;  /* 0x000000050e0f82a4 */ /* 0x000fe2000f8e020f */
[----:B------:R-:W-:Y:S01]  /*a110*/  VIADD R18, R8, 0x40 ;  /* 0x0000004008127836 */ /* 0x000fe20000000000 */
[----:B------:R-:W-:Y:S01]  /*a120*/  @UP0 UIMAD UR11, UR27, UR11, UR17 ;  /* 0x0000000b1b0b02a4 */ /* 0x000fe2000f8e0211 */
[----:B------:R-:W-:Y:S01]  /*a130*/  BSSY B0, `(.L_x_1556) ;  /* 0x0000036000007945 */ /* 0x000fe20003800000 */
[----:B------:R-:W-:Y:S01]  /*a140*/  @!UP0 UIADD3 UR11, UR19, UR15, URZ ;  /* 0x0000000f130b8290 */ /* 0x000fe2000fffe03f */
[----:B------:R-:W-:Y:S01]  /*a150*/  P2R R22, PR, RZ, 0x2 ;  /* 0x00000002ff167803 */ /* 0x000fe20000000000 */
[----:B------:R-:W-:Y:S01]  /*a160*/  @!UP0 UMOV UR16, UR18 ;  /* 0x0000001200108c82 */ /* 0x000fe20008000000 */
[----:B------:R-:W-:Y:S01]  /*a170*/  UISETP.NE.AND UP0, UPT, UR13, URZ, !UP3 ;  /* 0x0000003f0d00728c */ /* 0x000fe2000df05270 */
[C---:B------:R-:W-:Y:S01]  /*a180*/  IADD3 R2, P0, R0.reuse, UR16, RZ ;  /* 0x0000001000027c10 */ /* 0x040fe2000ff1e0ff */
[----:B------:R-:W-:Y:S01]  /*a190*/  ULDC.64 UR4, c[0x0][0x2a0] ;  /* 0x0000a80000047ab9 */ /* 0x000fe20000000a00 */
[----:B------:R-:W-:Y:S01]  /*a1a0*/  @!UP3 ULDC UR8, c[0x0][0x2c4] ;  /* 0x0000b1000008bab9 */ /* 0x000fe20000000800 */
[----:B------:R-:W-:Y:S01]  /*a1b0*/  UIMAD UR10, UR10, UR4, URZ ;  /* 0x000000040a0a72a4 */ /* 0x000fe2000f8e023f */
[----:B------:R-:W-:Y:S01]  /*a1c0*/  LEA.HI.X.SX32 R3, R0, UR11, 0x1, P0 ;  /* 0x0000000b00037c11 */ /* 0x000fe200080f0eff */
[----:B------:R-:W-:Y:S01]  /*a1d0*/  UISETP.NE.OR UP1, UPT, UR27, -0x1, !UP2 ;  /* 0xffffffff1b00788c */ /* 0x000fe2000d725670 */
[----:B------:R-:W-:Y:S01]  /*a1e0*/  IMAD.U32 R0, RZ, RZ, UR4 ;  /* 0x00000004ff007e24 */ /* 0x000fe2000f8e00ff */
[----:B------:R-:W-:Y:S01]  /*a1f0*/  UIMAD UR5, UR9, UR5, UR10 ;  /* 0x00000005090572a4 */ /* 0x000fe2000f8e020a */
[----:B------:R-:W-:Y:S01]  /*a200*/  ISETP.GE.AND P0, PT, R8, UR23, PT ;  /* 0x0000001708007c0c */ /* 0x000fe2000bf06270 */
[----:B------:R-:W-:Y:S01]  /*a210*/  @UP2 ULDC UR11, c[0x0][0x2c4] ;  /* 0x0000b100000b2ab9 */ /* 0x000fe20000000800 */
[----:B------:R-:W-:Y:S01]  /*a220*/  @UP0 ULDC UR8, c[0x0][0x2e4] ;  /* 0x0000b90000080ab9 */ /* 0x000fe20000000800 */
[----:B------:R-:W-:Y:S01]  /*a230*/  @UP3 UMOV UR10, 0x1 ;  /* 0x00000001000a3882 */ /* 0x000fe20000000000 */
[----:B------:R-:W-:Y:S01]  /*a240*/  @!UP3 UIMAD UR10, UR8, UR6, URZ ;  /* 0x00000006080ab2a4 */ /* 0x000fe2000f8e023f */
[----:B------:R-:W-:Y:S01]  /*a250*/  IMAD.WIDE.U32 R12, R0, UR9, R2 ;  /* 0x00000009000c7c25 */ /* 0x000fe2000f8e0002 */
[----:B------:R-:W-:Y:S01]  /*a260*/  @UP3 ULDC UR4, c[0x0][0x2c0] ;  /* 0x0000b00000043ab9 */ /* 0x000fe20000000800 */
[----:B------:R-:W-:Y:S01]  /*a270*/  @!UP3 UMOV UR12, UR8 ;  /* 0x00000008000cbc82 */ /* 0x000fe20008000000 */
[----:B------:R-:W-:Y:S01]  /*a280*/  UIMAD UR10, UR14, UR10, URZ ;  /* 0x0000000a0e0a72a4 */ /* 0x000fe2000f8e023f */
[----:B------:R-:W-:Y:S01]  /*a290*/  VIADD R11, R13, UR5 ;  /* 0x000000050d0b7c36 */ /* 0x000fe20008000000 */
[----:B------:R-:W-:Y:S01]  /*a2a0*/  @!UP1 UIMAD UR27, UR14, UR11, URZ ;  /* 0x0000000b0e1b92a4 */ /* 0x000fe2000f8e023f */
[----:B------:R-:W-:Y:S01]  /*a2b0*/  ISETP.GE.AND P1, PT, R14, UR23, PT ;  /* 0x000000170e007c0c */ /* 0x000fe2000bf26270 */
[----:B------:R-:W-:Y:S01]  /*a2c0*/  USEL UR10, UR10, URZ, !UP2 ;  /* 0x0000003f0a0a7287 */ /* 0x000fe2000d000000 */
[----:B------:R-:W-:Y:S01]  /*a2d0*/  ISETP.GE.AND P2, PT, R15, UR23, PT ;  /* 0x000000170f007c0c */ /* 0x000fe2000bf46270 */
[----:B------:R-:W-:Y:S01]  /*a2e0*/  @!UP3 UMOV UR4, 0x1 ;  /* 0x000000010004b882 */ /* 0x000fe20000000000 */
[----:B------:R-:W-:Y:S01]  /*a2f0*/  @!UP2 UMOV UR16, URZ ;  /* 0x0000003f0010ac82 */ /* 0x000fe20008000000 */
[----:B------:R-:W-:Y:S01]  /*a300*/  UIMAD UR9, UR9, UR12, UR10 ;  /* 0x0000000c090972a4 */ /* 0x000fe2000f8e020a */
[----:B------:R-:W-:Y:S01]  /*a310*/  ISETP.GE.AND P3, PT, R16, UR23, PT ;  /* 0x0000001710007c0c */ /* 0x000fe2000bf66270 */
[----:B------:R-:W-:Y:S01]  /*a320*/  UIMAD UR7, UR7, UR4, URZ ;  /* 0x00000004070772a4 */ /* 0x000fe2000f8e023f */
[----:B------:R-:W-:Y:S01]  /*a330*/  ISETP.GE.AND P6, PT, R18, UR23, PT ;  /* 0x0000001712007c0c */ /* 0x000fe2000bfc6270 */
[----:B------:R-:W-:Y:S01]  /*a340*/  @UP2 UMOV UR16, UR27 ;  /* 0x0000001b00102c82 */ /* 0x000fe20008000000 */
[----:B------:R-:W-:Y:S01]  /*a350*/  @!UP2 UMOV UR17, URZ ;  /* 0x0000003f0011ac82 */ /* 0x000fe20008000000 */
[----:B------:R-:W-:Y:S01]  /*a360*/  USHF.R.S32.HI UR6, URZ, 0x1f, UR9 ;  /* 0x0000001f3f067899 */ /* 0x000fe20008011409 */
[----:B------:R-:W-:Y:S01]  /*a370*/  IMAD.WIDE R6, R6, 0x80, R8 ;  /* 0x0000008006067825 */ /* 0x000fe200078e0208 */
[----:B------:R-:W-:-:S02]  /*a380*/  @UP2 USHF.R.S32.HI UR17, URZ, 0x1f, UR27 ;  /* 0x0000001f3f112899 */ /* 0x000fc4000801141b */
[----:B------:R-:W-:Y:S01]  /*a390*/  USHF.R.S32.HI UR8, URZ, 0x1f, UR7 ;  /* 0x0000001f3f087899 */ /* 0x000fe20008011407 */
[----:B------:R-:W-:Y:S01]  /*a3a0*/  VIADD R20, R8, 0x50 ;  /* 0x0000005008147836 */ /* 0x000fe20000000000 */
        /* <DEDUP_REMOVED lines=14> */
.L_x_1557:
[----:B------:R-:W-:Y:S05]  /*a490*/  BSYNC B0 ;  /* 0x0000000000007941 */ /* 0x000fea0003800000 */
.L_x_1556:
        /* <DEDUP_REMOVED lines=18> */
.L_x_1559:
[----:B------:R-:W-:Y:S05]  /*a5c0*/  BSYNC B0 ;  /* 0x0000000000007941 */ /* 0x000fea0003800000 */
.L_x_1558:
        /* <DEDUP_REMOVED lines=18> */
.L_x_1561:
[----:B------:R-:W-:Y:S05]  /*a6f0*/  BSYNC B0 ;  /* 0x0000000000007941 */ /* 0x000fea0003800000 */
.L_x_1560:
        /* <DEDUP_REMOVED lines=17> */
.L_x_1563:
[----:B------:R-:W-:Y:S05]  /*a810*/  BSYNC B0 ;  /* 0x0000000000007941 */ /* 0x000fea0003800000 */
.L_x_1562:
[----:B------:R-:W-:Y:S01]  /*a820*/  LOP3.LUT P2, RZ, R91, 0x7, RZ, 0xc0, !PT ;  /* 0x000000075bff7812 */ /* 0x000fe2000784c0ff */
[----:B------:R-:W-:Y:S03]  /*a830*/  BSSY B0, `(.L_x_1564) ;  /* 0x0000012000007945 */ /* 0x000fe60003800000 */
[----:B------:R-:W-:-:S04]  /*a840*/  ISETP.GE.OR P0, PT, R14, UR23, P2 ;  /* 0x000000170e007c0c */ /* 0x000fc80009706670 */
[----:B------:R-:W-:Y:S01]  /*a850*/  P2R R21, PR, RZ, 0x1 ;  /* 0x00000001ff157803 */ /* 0x000fe20000000000 */
[----:B------:R-:W-:Y:S08]  /*a860*/  @P6 BRA `(.L_x_1565) ;  /* 0x0000000000386947 */ /* 0x000ff00003800000 */
        /* <DEDUP_REMOVED lines=14> */
.L_x_1565:
[----:B------:R-:W-:Y:S05]  /*a950*/  BSYNC B0 ;  /* 0x0000000000007941 */ /* 0x000fea0003800000 */
.L_x_1564:
        /* <DEDUP_REMOVED lines=17> */
.L_x_1567:
[----:B------:R-:W-:Y:S05]  /*aa70*/  BSYNC B0 ;  /* 0x0000000000007941 */ /* 0x000fea0003800000 */
.L_x_1566:
        /* <DEDUP_REMOVED lines=16> */
.L_x_1569:
[----:B------:R-:W-:Y:S05]  /*ab80*/  BSYNC B0 ;  /* 0x0000000000007941 */ /* 0x000fea0003800000 */
.L_x_1568:
        /* <DEDUP_REMOVED lines=16> */
.L_x_1571:
[----:B------:R-:W-:Y:S05]  /*ac90*/  BSYNC B0 ;  /* 0x0000000000007941 */ /* 0x000fea0003800000 */
.L_x_1570:
[----:B------:R-:W-:Y:S01]  /*aca0*/  ISETP.NE.AND P0, PT, R22, RZ, PT ;  /* 0x000000ff1600720c */ /* 0x000fe20003f05270 */
[----:B------:R-:W-:-:S12]  /*acb0*/  BSSY B0, `(.L_x_1572) ;  /* 0x000000a000007945 */ /* 0x000fd80003800000 */
        /* <DEDUP_REMOVED lines=9> */
.L_x_1573:
[----:B------:R-:W-:Y:S05]  /*ad50*/  BSYNC B0 ;  /* 0x0000000000007941 */ /* 0x000fea0003800000 */
.L_x_1572:
[----:B------:R-:W-:Y:S01]  /*ad60*/  ISETP.NE.AND P0, PT, R21, RZ, PT ;  /* 0x000000ff1500720c */ /* 0x000fe20003f05270 */
[----:B------:R-:W-:Y:S01]  /*ad70*/  BSSY B0, `(.L_x_1574) ;  /* 0x0000010000007945 */ /* 0x000fe20003800000 */
[----:B------:R-:W-:-:S04]  /*ad80*/  LOP3.LUT P5, RZ, R91, 0x7, RZ, 0xc0, !PT ;  /* 0x000000075bff7812 */ /* 0x000fc800078ac0ff */
        /* <DEDUP_REMOVED lines=14> */
.L_x_1575:
[----:B------:R-:W-:Y:S05]  /*ae70*/  BSYNC B0 ;  /* 0x0000000000007941 */ /* 0x000fea0003800000 */
.L_x_1574:
        /* <DEDUP_REMOVED lines=10> */
.L_x_1577:
[----:B------:R-:W-:Y:S05]  /*af20*/  BSYNC B0 ;  /* 0x0000000000007941 */ /* 0x000fea0003800000 */
.L_x_1576:
        /* <DEDUP_REMOVED lines=10> */
.L_x_1579:
[----:B------:R-:W-:Y:S05]  /*afd0*/  BSYNC B0 ;  /* 0x0000000000007941 */ /* 0x000fea0003800000 */
.L_x_1578:
        /* <DEDUP_REMOVED lines=10> */
.L_x_1581:
[----:B------:R-:W-:Y:S05]  /*b080*/  BSYNC B0 ;  /* 0x0000000000007941 */ /* 0x000fea0003800000 */
.L_x_1580:
        /* <DEDUP_REMOVED lines=10> */
.L_x_1583:
[----:B------:R-:W-:Y:S05]  /*b130*/  BSYNC B0 ;  /* 0x0000000000007941 */ /* 0x000fea0003800000 */
.L_x_1582:
        /* <DEDUP_REMOVED lines=10> */
.L_x_1585:
[----:B------:R-:W-:Y:S05]  /*b1e0*/  BSYNC B0 ;  /* 0x0000000000007941 */ /* 0x000fea0003800000 */
.L_x_1584:
        /* <DEDUP_REMOVED lines=10> */
.L_x_1586:
        /* <DEDUP_REMOVED lines=15> */
.L_x_2936:


//--------------------- .text._ZN5flash16flash_fwd_kernelI23Flash_fwd_kernel_traitsILi128ELi128ELi32ELi4ELb0ELb0EN7cutlass6half_tE19Flash_kernel_traitsILi128ELi128ELi32ELi4ES3_EELb0ELb0ELb0ELb0ELb0ELb1ELb1ELb0EEEvNS_16Flash_fwd_paramsE --------------------------
	.section	.text._ZN5flash16flash_fwd_kernelI23Flash_fwd_kernel_traitsILi128ELi128ELi32ELi4ELb0ELb0EN7cutlass6half_tE19Flash_kernel_traitsILi128ELi128ELi32ELi4ES3_EELb0ELb0ELb0ELb0ELb0ELb1ELb1ELb0EEEvNS_16Flash_fwd_paramsE,"ax",@progbits
	.align	128
        .global         _ZN5flash16flash_fwd_kernelI23Flash_fwd_kernel_traitsILi128ELi128ELi32ELi4ELb0ELb0EN7cutlass6half_tE19Flash_kernel_traitsILi128ELi128ELi32ELi4ES3_EELb0ELb0ELb0ELb0ELb0ELb1ELb1ELb0EEEvNS_16Flash_fwd_paramsE
        .type           _ZN5flash16flash_fwd_kernelI23Flash_fwd_kernel_traitsILi128ELi128ELi32ELi4ELb0ELb0EN7cutlass6half_tE19Flash_kernel_traitsILi128ELi128ELi32ELi4ES3_EELb0ELb0ELb0ELb0ELb0ELb1ELb1ELb0EEEvNS_16Flash_fwd_paramsE,@function
        .size           _ZN5flash16flash_fwd_kernelI23Flash_fwd_kernel_traitsILi128ELi128ELi32ELi4ELb0ELb0EN7cutlass6half_tE19Flash_kernel_traitsILi128ELi128ELi32ELi4ES3_EELb0ELb0ELb0ELb0ELb0ELb1ELb1ELb0EEEvNS_16Flash_fwd_paramsE,(.L_x_2937 - _ZN5flash16flash_fwd_kernelI23Flash_fwd_kernel_traitsILi128ELi128ELi32ELi4ELb0ELb0EN7cutlass6half_tE19Flash_kernel_traitsILi128ELi128ELi32ELi4ES3_EELb0ELb0ELb0ELb0ELb0ELb1ELb1ELb0EEEvNS_16Flash_fwd_paramsE)
        .other          _ZN5flash16flash_fwd_kernelI23Flash_fwd_kernel_traitsILi128ELi128ELi32ELi4ELb0ELb0EN7cutlass6half_tE19Flash_kernel_traitsILi128ELi128ELi32ELi4ES3_EELb0ELb0ELb0ELb0ELb0ELb1ELb1ELb0EEEvNS_16Flash_fwd_paramsE,@"STO_CUDA_ENTRY STV_DEFAULT"
_ZN5flash16flash_fwd_kernelI23Flash_fwd_kernel_traitsILi128ELi128ELi32ELi4ELb0ELb0EN7cutlass6half_tE19Flash_kernel_traitsILi128ELi128ELi32ELi4ES3_EELb0ELb0ELb0ELb0ELb0ELb1ELb1ELb0EEEvNS_16Flash_fwd_paramsE:
.text._ZN5flash16flash_fwd_kernelI23Flash_fwd_kernel_traitsILi128ELi128ELi32ELi4ELb0ELb0EN7cutlass6half_tE19Flash_kernel_traitsILi128ELi128ELi32ELi4ES3_EELb0ELb0ELb0ELb0ELb0ELb1ELb1ELb0EEEvNS_16Flash_fwd_paramsE:
        /* <DEDUP_REMOVED lines=41> */
.L_x_1587:
[----:B-1----:R-:W1:Y:S02]  /*0290*/  LDC R4, c[0x0][0x2c8] ;  /* 0x0000b200ff047b82 */ /* 0x002e640000000800 */
.L_x_1588:
        /* <DEDUP_REMOVED lines=94> */
[----:B------:R-:W2:Y:S01]  /*0880*/  @!P1 LDC.64 R12, c[0x0][0x240] ;  /* 0x00009000ff0c9b82 */ /* 0x000ea20000000a00 */
[----:B------:R1:W-:Y:S01]  /*0890*/  STL.64 [R1+0x8], R42 ;  /* 0x0000082a01007387 */ /* 0x0003e20000100a00 */
        /* <DEDUP_REMOVED lines=119> */
[----:B------:R-:W-:-:S03]  /*1010*/  ISETP.NE.AND P5, PT, R33, RZ, PT ;  /* 0x000000ff2100720c */ /* 0x000fc60003fa5270 */
        /* <DEDUP_REMOVED lines=14> */
[----:B------:R-:W-:Y:S01]  /*1100*/  @!P2 IMAD.IADD R3, R3, 0x1, R6 ;  /* 0x000000010303a824 */ /* 0x000fe200078e0206 */
[C---:B---3--:R-:W-:Y:S01]  /*1110*/  @!P2 LEA R20, P3, R2.reuse, R20, 0x1 ;  /* 0x000000140214a211 */ /* 0x048fe200078608ff */
[----:B------:R-:W-:Y:S03]  /*1120*/  @!P0 LDGSTS.E.BYPASS.LTC128B.128 [R0+0x2800], desc[UR14][R4.64] ;  /* 0x0280000004008fae */ /* 0x000fe6000b901d4e */
[----:B------:R-:W-:Y:S01]  /*1130*/  @!P2 LEA.HI.X R21, R2, R21, R3, 0x1, P3 ;  /* 0x000000150215a211 */ /* 0x000fe200018f0c03 */
[----:B------:R3:W-:Y:S01]  /*1140*/  @!P0 LDGSTS.E.BYPASS.LTC128B.128 [R0+0x6800], desc[UR14][R4.64+0x80] ;  /* 0x0680008004008fae */ /* 0x0007e2000b901d4e */
[----:B------:R-:W-:-:S02]  /*1150*/  LOP3.LUT R3, R8, 0xfffffff0, RZ, 0xc0, !PT ;  /* 0xfffffff008037812 */ /* 0x000fc400078ec0ff */
[-C--:B------:R-:W-:Y:S02]  /*1160*/  ISETP.GE.AND P0, PT, R35, R18.reuse, PT ;  /* 0x000000122300720c */ /* 0x080fe40003f06270 */
[----:B------:R-:W1:Y:S01]  /*1170*/  @!P1 LDC.64 R34, c[0x0][0x240] ;  /* 0x00009000ff229b82 */ /* 0x000e620000000a00 */
[----:B------:R-:W-:Y:S01]  /*1180*/  IMAD.IADD R6, R120, 0x1, -R3 ;  /* 0x0000000178067824 */ /* 0x000fe200078e0a03 */
[----:B------:R-:W-:Y:S02]  /*1190*/  @!P2 MOV R3, 0x400 ;  /* 0x000004000003a802 */ /* 0x000fe40000000f00 */
[----:B------:R-:W-:Y:S02]  /*11a0*/  ISETP.GE.AND P3, PT, R10, R18, PT ;  /* 0x000000120a00720c */ /* 0x000fe40003f66270 */
[----:B----4-:R-:W-:Y:S02]  /*11b0*/  @!P2 LEA R27, R25, R3, 0x18 ;  /* 0x00000003191ba211 */ /* 0x010fe400078ec0ff */
[----:B---3--:R-:W-:-:S02]  /*11c0*/  LEA.HI R4, R8, R7, RZ, 0x1 ;  /* 0x0000000708047211 */ /* 0x008fc400078f08ff */
        /* <DEDUP_REMOVED lines=36> */
.L_x_1590:
        /* <DEDUP_REMOVED lines=15> */
.L_x_1591:
[----:B------:R-:W-:Y:S01]  /*1500*/  @!P1 IMAD.X R7, RZ, RZ, R43, P5 ;  /* 0x000000ffff079224 */ /* 0x000fe200028e062b */
[----:B------:R-:W-:Y:S01]  /*1510*/  ISETP.NE.AND P5, PT, R33, RZ, PT ;  /* 0x000000ff2100720c */ /* 0x000fe20003fa5270 */
[----:B------:R-:W-:Y:S01]  /*1520*/  IMAD R0, R11, R12, RZ ;  /* 0x0000000c0b007224 */ /* 0x000fe200078e02ff */
[----:B------:R-:W-:Y:S01]  /*1530*/  @!P1 MOV R4, R16 ;  /* 0x0000001000049202 */ /* 0x000fe20000000f00 */
[----:B------:R-:W-:Y:S01]  /*1540*/  IMAD.WIDE.U32 R2, R10, R12, R28 ;  /* 0x0000000c0a027225 */ /* 0x000fe200078e001c */
[C---:B------:R-:W-:Y:S01]  /*1550*/  @!P1 LEA R23, R19.reuse, R23, 0x1 ;  /* 0x0000001713179211 */ /* 0x040fe200078e08ff */
[----:B------:R-:W-:Y:S01]  /*1560*/  ULDC.64 UR6, c[0x0][0x260] ;  /* 0x0000980000067ab9 */ /* 0x000fe20000000a00 */
[----:B------:R-:W-:Y:S01]  /*1570*/  SHF.R.S32.HI R14, RZ, 0x1f, R32 ;  /* 0x0000001fff0e7819 */ /* 0x000fe20000011420 */
[C---:B------:R-:W-:Y:S01]  /*1580*/  @!P2 IMAD R6, R19.reuse, 0x2, R27 ;  /* 0x000000021306a824 */ /* 0x040fe200078e021b */
[----:B------:R-:W-:Y:S01]  /*1590*/  IADD3 R2, P4, R8, R2, RZ ;  /* 0x0000000208027210 */ /* 0x000fe20007f9e0ff */
[----:B------:R-:W-:Y:S01]  /*15a0*/  IMAD R0, R10, R13, R0 ;  /* 0x0000000d0a007224 */ /* 0x000fe200078e0200 */
[C---:B------:R-:W-:Y:S01]  /*15b0*/  SHF.L.U64.HI R124, R12.reuse, 0x5, R13 ;  /* 0x000000050c7c7819 */ /* 0x040fe2000001020d */
        /* <DEDUP_REMOVED lines=9> */
[-C--:B------:R-:W-:Y:S01]  /*1650*/  @!P1 IMAD R0, R7, R34.reuse, RZ ;  /* 0x0000002207009224 */ /* 0x080fe200078e02ff */
[----:B------:R-:W-:Y:S01]  /*1660*/  SHF.R.S32.HI R16, RZ, 0x1f, R77 ;  /* 0x0000001fff107819 */ /* 0x000fe2000001144d */
[----:B------:R-:W-:Y:S01]  /*1670*/  @!P5 IMAD R22, R19, 0x2, R31 ;  /* 0x000000021316d824 */ /* 0x000fe200078e021f */
[----:B------:R-:W-:Y:S01]  /*1680*/  SHF.L.U32 R119, R12, 0x4, RZ ;  /* 0x000000040c777819 */ /* 0x000fe200000006ff */
[----:B------:R-:W-:Y:S01]  /*1690*/  @!P1 IMAD R9, R18, R35, R0 ;  /* 0x0000002312099224 */ /* 0x000fe200078e0200 */
[----:B------:R-:W-:Y:S01]  /*16a0*/  SHF.L.U64.HI R116, R12, 0x4, R13 ;  /* 0x000000040c747819 */ /* 0x000fe2000001020d */
[----:B------:R-:W-:Y:S01]  /*16b0*/  @!P1 IMAD.WIDE.U32 R4, R18, R34, R4 ;  /* 0x0000002212049225 */ /* 0x000fe200078e0004 */
[----:B------:R-:W-:Y:S01]  /*16c0*/  ULDC UR5, c[0x0][0x39c] ;  /* 0x0000e70000057ab9 */ /* 0x000fe20000000800 */
[----:B------:R-:W3:Y:S02]  /*16d0*/  @!P5 LDC.64 R18, c[0x0][0x218] ;  /* 0x00008600ff12db82 */ /* 0x000ee40000000a00 */
[----:B------:R-:W-:-:S04]  /*16e0*/  IMAD.WIDE.U32 R42, R32, UR6, R2 ;  /* 0x00000006202a7c25 */ /* 0x000fc8000f8e0002 */
[-C--:B------:R-:W-:Y:S01]  /*16f0*/  IMAD.WIDE.U32 R2, R10, R138.reuse, R28 ;  /* 0x0000008a0a027225 */ /* 0x080fe200078e001c */
[----:B------:R-:W-:Y:S03]  /*1700*/  STL.64 [R1+0x30], R42 ;  /* 0x0000302a01007387 */ /* 0x000fe60000100a00 */
[----:B------:R-:W-:Y:S01]  /*1710*/  IMAD R0, R11, R138, RZ ;  /* 0x0000008a0b007224 */ /* 0x000fe200078e02ff */
[----:B------:R-:W-:Y:S01]  /*1720*/  IADD3 R8, P2, R25, R2, RZ ;  /* 0x0000000219087210 */ /* 0x000fe20007f5e0ff */
[----:B------:R-:W-:Y:S01]  /*1730*/  IMAD.SHL.U32 R121, R12, 0x20, RZ ;  /* 0x000000200c797824 */ /* 0x000fe200078e00ff */
[----:B------:R-:W-:Y:S01]  /*1740*/  @!P1 IADD3 R2, R5, R9, RZ ;  /* 0x0000000905029210 */ /* 0x000fe20007ffe0ff */
[----:B------:R-:W-:Y:S01]  /*1750*/  IMAD R7, R10, R139, R0 ;  /* 0x0000008b0a077224 */ /* 0x000fe200078e0200 */
[----:B------:R-:W4:Y:S01]  /*1760*/  @!P3 LDC.64 R12, c[0x0][0x220] ;  /* 0x00008800ff0cbb82 */ /* 0x000f220000000a00 */
[----:B------:R-:W-:Y:S01]  /*1770*/  IMAD R0, R124, R77, RZ ;  /* 0x0000004d7c007224 */ /* 0x000fe200078e02ff */
[----:B------:R-:W-:Y:S01]  /*1780*/  STL [R1+0x24], R124 ;  /* 0x0000247c01007387 */ /* 0x000fe20000100800 */
[----:B--2---:R-:W-:Y:S01]  /*1790*/  IMAD R6, R14, UR6, RZ ;  /* 0x000000060e067c24 */ /* 0x004fe2000f8e02ff */
[----:B------:R-:W-:Y:S01]  /*17a0*/  IADD3.X R9, R30, R3, R7, P2, !PT ;  /* 0x000000031e097210 */ /* 0x000fe200017fe407 */
[----:B------:R-:W-:Y:S01]  /*17b0*/  IMAD.MOV.U32 R122, RZ, RZ, R42 ;  /* 0x000000ffff7a7224 */ /* 0x000fe200078e002a */
[----:B------:R-:W-:Y:S01]  /*17c0*/  STL [R1+0x20], R121 ;  /* 0x0000207901007387 */ /* 0x000fe20000100800 */
[----:B------:R-:W-:Y:S01]  /*17d0*/  IMAD R15, R32, UR7, R6 ;  /* 0x00000007200f7c24 */ /* 0x000fe2000f8e0206 */
[----:B------:R-:W2:Y:S01]  /*17e0*/  @!P6 LDC.64 R20, c[0x0][0x218] ;  /* 0x00008600ff14eb82 */ /* 0x000ea20000000a00 */
[----:B-1----:R-:W-:Y:S01]  /*17f0*/  @!P1 LEA R6, P4, R4, R26, 0x1 ;  /* 0x0000001a04069211 */ /* 0x002fe200078808ff */
[----:B------:R-:W-:Y:S01]  /*1800*/  IMAD R0, R16, R121, R0 ;  /* 0x0000007910007224 */ /* 0x000fe200078e0200 */
[----:B------:R-:W-:Y:S01]  /*1810*/  ULDC.64 UR6, c[0x0][0x268] ;  /* 0x00009a0000067ab9 */ /* 0x000fe20000000a00 */
[----:B------:R-:W-:Y:S01]  /*1820*/  IMAD.IADD R123, R43, 0x1, R15 ;  /* 0x000000012b7b7824 */ /* 0x000fe200078e020f */
[----:B------:R-:W-:Y:S01]  /*1830*/  @!P1 LEA.HI.X R7, R4, R27, R2, 0x1, P4 ;  /* 0x0000001b04079211 */ /* 0x000fe200020f0c02 */
[----:B------:R-:W-:-:S02]  /*1840*/  IMAD R5, R14, UR6, RZ ;  /* 0x000000060e057c24 */ /* 0x000fc4000f8e02ff */
[----:B------:R-:W-:Y:S01]  /*1850*/  IMAD.WIDE.U32 R2, R77, R121, R122 ;  /* 0x000000794d027225 */ /* 0x000fe200078e007a */
[----:B------:R-:W-:Y:S03]  /*1860*/  STL.64 [R1+0x18], R122 ;  /* 0x0000187a01007387 */ /* 0x000fe60000100a00 */
[----:B------:R-:W-:Y:S01]  /*1870*/  IMAD.IADD R0, R3, 0x1, R0 ;  /* 0x0000000103007824 */ /* 0x000fe200078e0200 */
[----:B---3--:R-:W-:Y:S01]  /*1880*/  @!P5 LEA R4, P4, R2, R18, 0x1 ;  /* 0x000000120204d211 */ /* 0x008fe200078808ff */
[----:B------:R-:W-:Y:S01]  /*1890*/  IMAD R14, R32, UR7, R5 ;  /* 0x00000007200e7c24 */ /* 0x000fe2000f8e0205 */
[----:B------:R-:W-:Y:S01]  /*18a0*/  @!P6 IADD3 R3, P2, R119, R2, RZ ;  /* 0x000000027703e210 */ /* 0x000fe20007f5e0ff */
[----:B------:R-:W-:Y:S01]  /*18b0*/  @!P1 LDGSTS.E.BYPASS.LTC128B.128 [R23+0x3800], desc[UR14][R6.64] ;  /* 0x0380000006179fae */ /* 0x000fe2000b901d4e */
[----:B------:R-:W-:Y:S01]  /*18c0*/  @!P5 LEA.HI.X R5, R2, R19, R0, 0x1, P4 ;  /* 0x000000130205d211 */ /* 0x000fe200020f0c00 */
[----:B------:R-:W-:-:S02]  /*18d0*/  IMAD.WIDE.U32 R24, R32, UR6, R8 ;  /* 0x0000000620187c25 */ /* 0x000fc4000f8e0008 */
[----:B------:R1:W-:Y:S02]  /*18e0*/  @!P1 LDGSTS.E.BYPASS.LTC128B.128 [R23+0x7800], desc[UR14][R6.64+0x80] ;  /* 0x0780008006179fae */ /* 0x0003e4000b901d4e */
[----:B------:R-:W-:Y:S01]  /*18f0*/  @!P6 IMAD.X R0, R116, 0x1, R0, P2 ;  /* 0x000000017400e824 */ /* 0x000fe200010e0600 */
[C---:B--2---:R-:W-:Y:S01]  /*1900*/  @!P6 LEA R2, P2, R3.reuse, R20, 0x1 ;  /* 0x000000140302e211 */ /* 0x044fe200078408ff */
[----:B------:R-:W-:Y:S03]  /*1910*/  @!P5 LDGSTS.E.BYPASS.LTC128B.128 [R22+0x8000], desc[UR14][R4.64] ;  /* 0x080000000416dfae */ /* 0x000fe6000b901d4e */
[----:B------:R-:W-:Y:S01]  /*1920*/  @!P6 LEA.HI.X R3, R3, R21, R0, 0x1, P2 ;  /* 0x000000150303e211 */ /* 0x000fe200010f0c00 */
[----:B------:R2:W-:Y:S01]  /*1930*/  @!P5 LDGSTS.E.BYPASS.LTC128B.128 [R22+0x9000], desc[UR14][R4.64+0x80] ;  /* 0x090000800416dfae */ /* 0x0005e2000b901d4e */
[----:B------:R-:W-:-:S03]  /*1940*/  SHF.L.U32 R0, R39, 0x6, RZ ;  /* 0x0000000627007819 */ /* 0x000fc600000006ff */
[----:B------:R-:W-:Y:S01]  /*1950*/  @!P6 LDGSTS.E.BYPASS.LTC128B.128 [R17+0x8800], desc[UR14][R2.64] ;  /* 0x088000000211efae */ /* 0x000fe2000b901d4e */
[----:B------:R-:W-:-:S03]  /*1960*/  LOP3.LUT R0, R0, 0x1c0, RZ, 0xc0, !PT ;  /* 0x000001c000007812 */ /* 0x000fc600078ec0ff */
[----:B------:R3:W-:Y:S04]  /*1970*/  @!P6 LDGSTS.E.BYPASS.LTC128B.128 [R17+0x9800], desc[UR14][R2.64+0x80] ;  /* 0x098000800211efae */ /* 0x0007e8000b901d4e */
[----:B------:R-:W0:Y:S04]  /*1980*/  LDGDEPBAR ;  /* 0x00000000000079af */ /* 0x000e280000000000 */
[----:B------:R-:W-:Y:S01]  /*1990*/  STL.64 [R1+0x28], R24 ;  /* 0x0000281801007387 */ /* 0x000fe20000100a00 */
[----:B-1----:R-:W-:Y:S01]  /*19a0*/  IMAD.SHL.U32 R6, R10, 0x8, RZ ;  /* 0x000000080a067824 */ /* 0x002fe200078e00ff */
[----:B------:R-:W-:Y:S01]  /*19b0*/  SHF.L.U32 R7, R38, 0x3, RZ ;  /* 0x0000000326077819 */ /* 0x000fe200000006ff */
[----:B------:R-:W1:Y:S03]  /*19c0*/  @!P0 LDC.64 R10, c[0x0][0x220] ;  /* 0x00008800ff0a8b82 */ /* 0x000e660000000a00 */
[----:B------:R-:W-:-:S02]  /*19d0*/  LOP3.LUT R8, R0, 0x8, R6, 0xf8, !PT ;  /* 0x0000000800087812 */ /* 0x000fc400078ef806 */
[----:B------:R-:W-:Y:S01]  /*19e0*/  SHF.R.U32.HI R6, RZ, 0x3, R0 ;  /* 0x00000003ff067819 */ /* 0x000fe20000011600 */
[----:B--2---:R-:W-:Y:S02]  /*19f0*/  IMAD R5, R16, R138, RZ ;  /* 0x0000008a10057224 */ /* 0x004fe400078e02ff */
[----:B------:R-:W-:Y:S01]  /*1a00*/  IMAD.SHL.U32 R4, R37, 0x40, RZ ;  /* 0x0000004025047824 */ /* 0x000fe200078e00ff */
[----:B------:R-:W-:Y:S01]  /*1a10*/  LOP3.LUT R9, R8, R6, RZ, 0x3c, !PT ;  /* 0x0000000608097212 */ /* 0x000fe200078e3cff */
[----:B------:R-:W-:Y:S01]  /*1a20*/  IMAD R5, R77, R139, R5 ;  /* 0x0000008b4d057224 */ /* 0x000fe200078e0205 */
[----:B------:R-:W-:Y:S02]  /*1a30*/  LEA.HI R8, R41, R120, RZ, 0x5 ;  /* 0x0000007829087211 */ /* 0x000fe400078f28ff */
[----:B------:R-:W-:Y:S01]  /*1a40*/  LOP3.LUT R4, R4, 0x1c0, RZ, 0xc0, !PT ;  /* 0x000001c004047812 */ /* 0x000fe200078ec0ff */
[----:B---3--:R-:W-:Y:S01]  /*1a50*/  IMAD.WIDE.U32 R2, R77, R138, RZ ;  /* 0x0000008a4d027225 */ /* 0x008fe200078e00ff */
[----:B------:R-:W-:-:S04]  /*1a60*/  DEPBAR.LE SB0, 0x0 ;  /* 0x000080000000791a */ /* 0x000fc80000000000 */
[----:B------:R-:W-:Y:S01]  /*1a70*/  IMAD.IADD R3, R3, 0x1, R5 ;  /* 0x0000000103037824 */ /* 0x000fe200078e0205 */
[----:B------:R-:W-:Y:S01]  /*1a80*/  BAR.SYNC.DEFER_BLOCKING 0x0 ;  /* 0x0000000000007b1d */ /* 0x000fe20000010000 */
[----:B------:R-:W-:Y:S01]  /*1a90*/  IMAD.IADD R5, R25, 0x1, R14 ;  /* 0x0000000119057824 */ /* 0x000fe200078e020e */
[----:B------:R-:W-:Y:S02]  /*1aa0*/  LEA R0, P1, R2, R24, 0x5 ;  /* 0x0000001802007211 */ /* 0x000fe400078228ff */
[----:B------:R-:W-:Y:S02]  /*1ab0*/  LOP3.LUT R7, R4, 0x8, R7, 0xf8, !PT ;  /* 0x0000000804077812 */ /* 0x000fe400078ef807 */
[----:B------:R-:W-:Y:S01]  /*1ac0*/  SHF.R.U32.HI R4, RZ, 0x3, R4 ;  /* 0x00000003ff047819 */ /* 0x000fe20000011604 */
[----:B------:R2:W-:Y:S01]  /*1ad0*/  STL [R1+0x38], R5 ;  /* 0x0000380501007387 */ /* 0x0005e20000100800 */
[----:B------:R-:W-:Y:S02]  /*1ae0*/  LEA.HI.X R2, R2, R5, R3, 0x5, P1 ;  /* 0x0000000502027211 */ /* 0x000fe400008f2c03 */
[----:B------:R-:W-:-:S02]  /*1af0*/  LOP3.LUT R118, R7, R4, RZ, 0x3c, !PT ;  /* 0x0000000407767212 */ /* 0x000fc400078e3cff */
[----:B----4-:R-:W-:Y:S02]  /*1b00*/  @!P3 LEA R4, P2, R0, R12, 0x1 ;  /* 0x0000000c0004b211 */ /* 0x010fe400078408ff */
[----:B------:R-:W-:Y:S02]  /*1b10*/  SHF.R.S32.HI R8, RZ, 0x5, R8 ;  /* 0x00000005ff087819 */ /* 0x000fe40000011408 */
[----:B------:R-:W-:Y:S02]  /*1b20*/  @!P0 LEA R3, P1, R138, R0, 0x4 ;  /* 0x000000008a038211 */ /* 0x000fe400078220ff */
[----:B------:R-:W-:Y:S02]  /*1b30*/  SHF.L.U32 R120, R120, 0x1, RZ ;  /* 0x0000000178787819 */ /* 0x000fe400000006ff */
[----:B-1----:R-:W-:Y:S01]  /*1b40*/  @!P0 LEA R6, P4, R3, R10, 0x1 ;  /* 0x0000000a03068211 */ /* 0x002fe200078808ff */
[----:B------:R-:W-:Y:S04]  /*1b50*/  @P3 STS.128 [R228+0xa000], RZ ;  /* 0x00a000ffe4003388 */ /* 0x000fe80000000c00 */
[----:B------:R-:W-:Y:S01]  /*1b60*/  @P3 STS.128 [R228+0xb000], RZ ;  /* 0x00b000ffe4003388 */ /* 0x000fe20000000c00 */
[----:B--2---:R-:W-:-:S04]  /*1b70*/  SHF.L.U32 R5, R36, 0x6, RZ ;  /* 0x0000000624057819 */ /* 0x004fc800000006ff */
[----:B------:R-:W-:Y:S02]  /*1b80*/  LOP3.LUT R117, R5, 0xfffffe00, RZ, 0xc0, !PT ;  /* 0xfffffe0005757812 */ /* 0x000fe400078ec0ff */
[----:B------:R-:W-:Y:S01]  /*1b90*/  @!P3 LEA.HI.X R5, R0, R13, R2, 0x1, P2 ;  /* 0x0000000d0005b211 */ /* 0x000fe200010f0c02 */
[----:B------:R-:W-:Y:S01]  /*1ba0*/  IMAD R0, R38, 0x200, R9 ;  /* 0x0000020026007824 */ /* 0x000fe200078e0209 */
[----:B------:R-:W-:Y:S01]  /*1bb0*/  @!P0 LEA.HI.X R2, R138, R2, R139, 0x4, P1 ;  /* 0x000000028a028211 */ /* 0x000fe200008f248b */
[----:B------:R-:W-:Y:S01]  /*1bc0*/  IMAD R8, R8, 0x400, R117 ;  /* 0x0000040008087824 */ /* 0x000fe200078e0275 */
[----:B------:R-:W-:Y:S01]  /*1bd0*/  R2P PR, R37, 0x6 ;  /* 0x0000000625007804 */ /* 0x000fe20000000000 */
[----:B------:R-:W-:Y:S01]  /*1be0*/  @!PT LDS RZ, [RZ] ;  /* 0x00000000fffff984 */ /* 0x000fe20000000800 */
[----:B------:R-:W-:Y:S01]  /*1bf0*/  @!PT LDS RZ, [RZ] ;  /* 0x00000000fffff984 */ /* 0x000fe20000000800 */
[----:B------:R-:W-:Y:S01]  /*1c00*/  @!PT LDS RZ, [RZ] ;  /* 0x00000000fffff984 */ /* 0x000fe20000000800 */
[----:B------:R-:W-:Y:S01]  /*1c10*/  @!P3 LDGSTS.E.BYPASS.LTC128B.128 [R228+0xa000], desc[UR14][R4.64] ;  /* 0x0a00000004e4bfae */ /* 0x000fe2000b901d4e */
[----:B------:R-:W-:Y:S01]  /*1c20*/  @!P0 LEA.HI.X R7, R3, R11, R2, 0x1, P4 ;  /* 0x0000000b03078211 */ /* 0x000fe200020f0c02 */
[----:B------:R-:W-:Y:S01]  /*1c30*/  IMAD.MOV.U32 R3, RZ, RZ, 0x10 ;  /* 0x00000010ff037424 */ /* 0x000fe200078e00ff */
[----:B------:R-:W-:Y:S01]  /*1c40*/  IADD3 R2, R118, R8, RZ ;  /* 0x0000000876027210 */ /* 0x000fe20007ffe0ff */
[----:B------:R-:W-:Y:S01]  /*1c50*/  @!P3 LDGSTS.E.BYPASS.LTC128B.128 [R228+0xb000], desc[UR14][R4.64+0x80] ;  /* 0x0b00008004e4bfae */ /* 0x000fe2000b901d4e */
[----:B------:R-:W-:-:S02]  /*1c60*/  LEA R212, R0, UR4, 0x1 ;  /* 0x0000000400d47c11 */ /* 0x000fc4000f8e08ff */
[----:B------:R-:W-:Y:S01]  /*1c70*/  LEA R214, R2, UR4, 0x1 ;  /* 0x0000000402d67c11 */ /* 0x000fe2000f8e08ff */
[----:B------:R-:W-:Y:S01]  /*1c80*/  @P0 STS.128 [R228+0xa800], RZ ;  /* 0x00a800ffe4000388 */ /* 0x000fe20000000c00 */
[----:B------:R-:W-:Y:S01]  /*1c90*/  IMAD.MOV.U32 R2, RZ, RZ, -0x20 ;  /* 0xffffffe0ff027424 */ /* 0x000fe200078e00ff */
[----:B------:R-:W-:Y:S01]  /*1ca0*/  SEL R3, R3, 0xfffffff0, !P1 ;  /* 0xfffffff003037807 */ /* 0x000fe20004800000 */
[C---:B------:R-:W-:Y:S01]  /*1cb0*/  VIADD R223, R212.reuse, 0x8020 ;  /* 0x00008020d4df7836 */ /* 0x040fe20000000000 */
[----:B------:R-:W-:Y:S01]  /*1cc0*/  @P0 STS.128 [R228+0xb800], RZ ;  /* 0x00b800ffe4000388 */ /* 0x000fe20000000c00 */
[----:B------:R-:W-:Y:S02]  /*1cd0*/  IADD3 R0, R212, 0x8000, RZ ;  /* 0x00008000d4007810 */ /* 0x000fe40007ffe0ff */
[----:B------:R-:W-:Y:S01]  /*1ce0*/  SEL R2, R2, 0x20, P2 ;  /* 0x0000002002027807 */ /* 0x000fe20001000000 */
[----:B------:R-:W-:Y:S01]  /*1cf0*/  @!PT LDS RZ, [RZ] ;  /* 0x00000000fffff984 */ /* 0x000fe20000000800 */
[----:B------:R-:W-:Y:S01]  /*1d00*/  @!PT LDS RZ, [RZ] ;  /* 0x00000000fffff984 */ /* 0x000fe20000000800 */
[----:B------:R-:W-:Y:S01]  /*1d10*/  @!PT LDS RZ, [RZ] ;  /* 0x00000000fffff984 */ /* 0x000fe20000000800 */
[----:B------:R-:W-:Y:S01]  /*1d20*/  @!P0 LDGSTS.E.BYPASS.LTC128B.128 [R228+0xa800], desc[UR14][R6.64] ;  /* 0x0a80000006e48fae */ /* 0x000fe2000b901d4e */
[----:B------:R-:W-:Y:S01]  /*1d30*/  R2P PR, R39, 0x6 ;  /* 0x0000000627007804 */ /* 0x000fe20000000000 */
[----:B------:R-:W-:Y:S01]  /*1d40*/  IMAD R216, R3, 0x2, R214 ;  /* 0x0000000203d87824 */ /* 0x000fe200078e02d6 */
[C---:B------:R-:W-:Y:S01]  /*1d50*/  LEA R222, R2.reuse, R214, 0x1 ;  /* 0x000000d602de7211 */ /* 0x040fe200078e08ff */
[----:B------:R1:W-:Y:S02]  /*1d60*/  @!P0 LDGSTS.E.BYPASS.LTC128B.128 [R228+0xb800], desc[UR14][R6.64+0x80] ;  /* 0x0b80008006e48fae */ /* 0x0003e4000b901d4e */
[----:B------:R-:W-:-:S02]  /*1d70*/  IMAD R220, R2, 0x2, R216 ;  /* 0x0000000202dc7824 */ /* 0x000fc400078e02d8 */
[----:B------:R-:W-:Y:S04]  /*1d80*/  LDSM.16.M88.4 R16, [R214] ;  /* 0x00000000d610783b */ /* 0x000fe80000000200 */
[----:B------:R-:W2:Y:S02]  /*1d90*/  LDSM.16.M88.4 R20, [R212+0x8000] ;  /* 0x00800000d414783b */ /* 0x000ea40000000200 */
[----:B------:R-:W-:Y:S01]  /*1da0*/  @P1 IADD3 R223, R0, -0x20, RZ ;  /* 0xffffffe000df1810 */ /* 0x000fe20007ffe0ff */
[----:B------:R-:W-:Y:S01]  /*1db0*/  IMAD.MOV.U32 R0, RZ, RZ, 0x40 ;  /* 0x00000040ff007424 */ /* 0x000fe200078e00ff */
[----:B------:R-:W3:Y:S04]  /*1dc0*/  LDSM.16.M88.4 R12, [R214+0x2000] ;  /* 0x00200000d60c783b */ /* 0x000ee80000000200 */
[----:B------:R-:W-:Y:S01]  /*1dd0*/  LDSM.16.M88.4 R8, [R216] ;  /* 0x00000000d808783b */ /* 0x000fe20000000200 */
[----:B------:R-:W-:-:S03]  /*1de0*/  SEL R0, R0, 0xffffffc0, !P2 ;  /* 0xffffffc000007807 */ /* 0x000fc60005000000 */
[----:B------:R-:W4:Y:S02]  /*1df0*/  LDSM.16.M88.4 R28, [R223] ;  /* 0x00000000df1c783b */ /* 0x000f240000000200 */
[----:B------:R-:W-:Y:S02]  /*1e00*/  IMAD.IADD R221, R212, 0x1, R0 ;  /* 0x00000001d4dd7824 */ /* 0x000fe400078e0200 */
[----:B------:R-:W-:Y:S01]  /*1e10*/  LDSM.16.M88.4 R40, [R222] ;  /* 0x00000000de28783b */ /* 0x000fe20000000200 */
[----:B------:R-:W-:-:S03]  /*1e20*/  IMAD.IADD R219, R0, 0x1, R223 ;  /* 0x0000000100db7824 */ /* 0x000fc600078e02df */
[----:B-1----:R-:W1:Y:S04]  /*1e30*/  LDSM.16.M88.4 R4, [R216+0x2000] ;  /* 0x00200000d804783b */ /* 0x002e680000000200 */
[----:B------:R-:W-:Y:S04]  /*1e40*/  LDSM.16.M88.4 R52, [R221+0x8000] ;  /* 0x00800000dd34783b */ /* 0x000fe80000000200 */
[----:B------:R-:W5:Y:S04]  /*1e50*/  LDSM.16.M88.4 R56, [R212+0x8800] ;  /* 0x00880000d438783b */ /* 0x000f680000000200 */
[----:B------:R-:W5:Y:S04]  /*1e60*/  LDSM.16.M88.4 R24, [R222+0x2000] ;  /* 0x00200000de18783b */ /* 0x000f680000000200 */
[----:B------:R-:W-:Y:S01]  /*1e70*/  LDSM.16.M88.4 R64, [R219] ;  /* 0x00000000db40783b */ /* 0x000fe20000000200 */
[-C--:B--2---:R-:W-:Y:S03]  /*1e80*/  HMMA.16816.F32 R36, R16, R20.reuse, RZ ;  /* 0x000000141024723c */ /* 0x084fe600000018ff */
[----:B------:R-:W2:Y:S04]  /*1e90*/  LDSM.16.M88.4 R48, [R220] ;  /* 0x00000000dc30783b */ /* 0x000ea80000000200 */
[----:B------:R-:W2:Y:S01]  /*1ea0*/  LDSM.16.M88.4 R60, [R223+0x800] ;  /* 0x00080000df3c783b */ /* 0x000ea20000000200 */
[C---:B---3--:R-:W-:Y:S03]  /*1eb0*/  HMMA.16816.F32 R32, R12.reuse, R20, RZ ;  /* 0x000000140c20723c */ /* 0x048fe600000018ff */
[----:B------:R-:W-:Y:S03]  /*1ec0*/  LDSM.16.M88.4 R100, [R212+0x9000] ;  /* 0x00900000d464783b */ /* 0x000fe60000000200 */
[-C--:B------:R-:W-:Y:S01]  /*1ed0*/  HMMA.16816.F32 R68, R12, R22.reuse, RZ ;  /* 0x000000160c44723c */ /* 0x080fe200000018ff */
[----:B------:R-:W-:Y:S04]  /*1ee0*/  LDSM.16.M88.4 R108, [R223+0x1000] ;  /* 0x00100000df6c783b */ /* 0x000fe80000000200 */
[----:B------:R-:W0:Y:S01]  /*1ef0*/  LDGDEPBAR ;  /* 0x00000000000079af */ /* 0x000e220000000000 */
[----:B------:R-:W-:Y:S06]  /*1f00*/  HMMA.16816.F32 R80, R16, R22, RZ ;  /* 0x000000161050723c */ /* 0x000fec00000018ff */
[-C--:B----4-:R-:W-:Y:S01]  /*1f10*/  HMMA.16816.F32 R44, R8, R28.reuse, R36 ;  /* 0x0000001c082c723c */ /* 0x090fe20000001824 */
[----:B------:R-:W3:Y:S05]  /*1f20*/  LDSM.16.M88.4 R36, [R220+0x2000] ;  /* 0x00200000dc24783b */ /* 0x000eea0000000200 */
[----:B-1----:R-:W-:Y:S06]  /*1f30*/  HMMA.16816.F32 R32, R4, R28, R32 ;  /* 0x0000001c0420723c */ /* 0x002fec0000001820 */
[C---:B-----5:R-:W-:Y:S06]  /*1f40*/  HMMA.16816.F32 R92, R12.reuse, R56, RZ ;  /* 0x000000380c5c723c */ /* 0x060fec00000018ff */
[----:B------:R-:W-:Y:S06]  /*1f50*/  HMMA.16816.F32 R84, R12, R58, RZ ;  /* 0x0000003a0c54723c */ /* 0x000fec00000018ff */
[-C--:B------:R-:W-:Y:S01]  /*1f60*/  HMMA.16816.F32 R88, R40, R52.reuse, R44 ;  /* 0x000000342858723c */ /* 0x080fe2000000182c */
[----:B------:R-:W1:Y:S05]  /*1f70*/  LDSM.16.M88.4 R44, [R214+0x4000] ;  /* 0x00400000d62c783b */ /* 0x000e6a0000000200 */
[----:B------:R-:W-:Y:S01]  /*1f80*/  HMMA.16816.F32 R96, R24, R52, R32 ;  /* 0x000000341860723c */ /* 0x000fe20000001820 */
[----:B------:R-:W-:Y:S05]  /*1f90*/  LDSM.16.M88.4 R32, [R214+0x6000] ;  /* 0x00600000d620783b */ /* 0x000fea0000000200 */
[----:B------:R-:W-:Y:S06]  /*1fa0*/  HMMA.16816.F32 R72, R16, R56, RZ ;  /* 0x000000381048723c */ /* 0x000fec00000018ff */
[-C--:B------:R-:W-:Y:S01]  /*1fb0*/  HMMA.16816.F32 R20, R4, R30.reuse, R68 ;  /* 0x0000001e0414723c */ /* 0x080fe20000001844 */
[----:B------:R-:W4:Y:S05]  /*1fc0*/  LDSM.16.M88.4 R68, [R221+0x8800] ;  /* 0x00880000dd44783b */ /* 0x000f2a0000000200 */
[----:B------:R-:W-:Y:S01]  /*1fd0*/  HMMA.16816.F32 R12, R8, R30, R80 ;  /* 0x0000001e080c723c */ /* 0x000fe20000001850 */
[----:B------:R-:W5:Y:S05]  /*1fe0*/  LDSM.16.M88.4 R28, [R216+0x4000] ;  /* 0x00400000d81c783b */ /* 0x000f6a0000000200 */
[----:B--2---:R-:W-:Y:S06]  /*1ff0*/  HMMA.16816.F32 R88, R48, R64, R88 ;  /* 0x000000403058723c */ /* 0x004fec0000001858 */
[----:B------:R-:W-:Y:S01]  /*2000*/  HMMA.16816.F32 R16, R16, R58, RZ ;  /* 0x0000003a1010723c */ /* 0x000fe200000018ff */
[----:B------:R-:W2:Y:S05]  /*2010*/  LDSM.16.M88.4 R56, [R219+0x800] ;  /* 0x00080000db38783b */ /* 0x000eaa0000000200 */
[C---:B------:R-:W-:Y:S06]  /*2020*/  HMMA.16816.F32 R92, R4.reuse, R60, R92 ;  /* 0x0000003c045c723c */ /* 0x040fec000000185c */
[----:B------:R-:W-:Y:S06]  /*2030*/  HMMA.16816.F32 R84, R4, R62, R84 ;  /* 0x0000003e0454723c */ /* 0x000fec0000001854 */
[----:B---3--:R-:W-:Y:S06]  /*2040*/  HMMA.16816.F32 R80, R36, R64, R96 ;  /* 0x000000402450723c */ /* 0x008fec0000001860 */
[----:B------:R-:W-:Y:S06]  /*2050*/  HMMA.16816.F32 R112, R8, R60, R72 ;  /* 0x0000003c0870723c */ /* 0x000fec0000001848 */
[-C--:B------:R-:W-:Y:S01]  /*2060*/  HMMA.16816.F32 R72, R24, R54.reuse, R20 ;  /* 0x000000361848723c */ /* 0x080fe20000001814 */
[----:B------:R-:W3:Y:S05]  /*2070*/  LDSM.16.M88.4 R20, [R216+0x6000] ;  /* 0x00600000d814783b */ /* 0x000eea0000000200 */
[----:B------:R-:W-:Y:S01]  /*2080*/  HMMA.16816.F32 R4, R40, R54, R12 ;  /* 0x000000362804723c */ /* 0x000fe2000000180c */
[----:B------:R-:W-:Y:S05]  /*2090*/  LDSM.16.M88.4 R52, [R221+0x9000] ;  /* 0x00900000dd34783b */ /* 0x000fea0000000200 */
[----:B-1----:R-:W-:Y:S06]  /*20a0*/  HMMA.16816.F32 R12, R44, R100, R88 ;  /* 0x000000642c0c723c */ /* 0x002fec0000001858 */
[----:B------:R-:W-:Y:S01]  /*20b0*/  HMMA.16816.F32 R88, R8, R62, R16 ;  /* 0x0000003e0858723c */ /* 0x000fe20000001810 */
[----:B------:R-:W1:Y:S04]  /*20c0*/  LDSM.16.M88.4 R16, [R222+0x4000] ;  /* 0x00400000de10783b */ /* 0x000e680000000200 */
[----:B------:R-:W-:Y:S01]  /*20d0*/  LDSM.16.M88.4 R60, [R219+0x1000] ;  /* 0x00100000db3c783b */ /* 0x000fe20000000200 */
[C---:B----4-:R-:W-:Y:S03]  /*20e0*/  HMMA.16816.F32 R96, R24.reuse, R68, R92 ;  /* 0x000000441860723c */ /* 0x050fe6000000185c */
[----:B------:R-:W-:Y:S03]  /*20f0*/  LDSM.16.M88.4 R8, [R220+0x4000] ;  /* 0x00400000dc08783b */ /* 0x000fe60000000200 */
[----:B------:R-:W-:Y:S01]  /*2100*/  HMMA.16816.F32 R84, R24, R70, R84 ;  /* 0x000000461854723c */ /* 0x000fe20000001854 */
[----:B------:R-:W4:Y:S05]  /*2110*/  LDSM.16.M88.4 R24, [R212+0x9800] ;  /* 0x00980000d418783b */ /* 0x000f2a0000000200 */
[----:B------:R-:W-:Y:S06]  /*2120*/  HMMA.16816.F32 R80, R32, R100, R80 ;  /* 0x000000642050723c */ /* 0x000fec0000001850 */
[-C--:B------:R-:W-:Y:S06]  /*2130*/  HMMA.16816.F32 R104, R36, R66.reuse, R72 ;  /* 0x000000422468723c */ /* 0x080fec0000001848 */
[----:B------:R-:W-:Y:S06]  /*2140*/  HMMA.16816.F32 R64, R48, R66, R4 ;  /* 0x000000423040723c */ /* 0x000fec0000001804 */
[----:B-----5:R-:W-:Y:S01]  /*2150*/  HMMA.16816.F32 R4, R28, R108, R12 ;  /* 0x0000006c1c04723c */ /* 0x020fe2000000180c */
[----:B------:R-:W5:Y:S05]  /*2160*/  LDSM.16.M88.4 R12, [R222+0x6000] ;  /* 0x00600000de0c783b */ /* 0x000f6a0000000200 */
[C---:B------:R-:W-:Y:S06]  /*2170*/  HMMA.16816.F32 R92, R40.reuse, R68, R112 ;  /* 0x00000044285c723c */ /* 0x040fec0000001870 */
[----:B------:R-:W-:Y:S06]  /*2180*/  HMMA.16816.F32 R72, R40, R70, R88 ;  /* 0x000000462848723c */ /* 0x000fec0000001858 */
[C---:B--2---:R-:W-:Y:S06]  /*2190*/  HMMA.16816.F32 R88, R36.reuse, R56, R96 ;  /* 0x000000382458723c */ /* 0x044fec0000001860 */
[----:B------:R-:W-:Y:S06]  /*21a0*/  HMMA.16816.F32 R40, R36, R58, R84 ;  /* 0x0000003a2428723c */ /* 0x000fec0000001854 */
[----:B---3--:R-:W-:Y:S06]  /*21b0*/  HMMA.16816.F32 R36, R20, R108, R80 ;  /* 0x0000006c1424723c */ /* 0x008fec0000001850 */
[----:B------:R-:W-:Y:S06]  /*21c0*/  HMMA.16816.F32 R64, R44, R102, R64 ;  /* 0x000000662c40723c */ /* 0x000fec0000001840 */
[----:B------:R-:W-:Y:S06]  /*21d0*/  HMMA.16816.F32 R84, R48, R56, R92 ;  /* 0x000000383054723c */ /* 0x000fec000000185c */
[----:B-1----:R-:W-:Y:S01]  /*21e0*/  HMMA.16816.F32 R68, R16, R52, R4 ;  /* 0x000000341044723c */ /* 0x002fe20000001804 */
[----:B------:R-:W1:Y:S05]  /*21f0*/  LDSM.16.M88.4 R4, [R220+0x6000] ;  /* 0x00600000dc04783b */ /* 0x000e6a0000000200 */
[C---:B------:R-:W-:Y:S06]  /*2200*/  HMMA.16816.F32 R80, R32.reuse, R102, R104 ;  /* 0x000000662050723c */ /* 0x040fec0000001868 */
[C---:B----4-:R-:W-:Y:S06]  /*2210*/  HMMA.16816.F32 R88, R32.reuse, R24, R88 ;  /* 0x000000182058723c */ /* 0x050fec0000001858 */
[----:B------:R-:W-:Y:S06]  /*2220*/  HMMA.16816.F32 R92, R32, R26, R40 ;  /* 0x0000001a205c723c */ /* 0x000fec0000001828 */
[----:B------:R-:W-:Y:S06]  /*2230*/  HMMA.16816.F32 R72, R48, R58, R72 ;  /* 0x0000003a3048723c */ /* 0x000fec0000001848 */
[----:B-----5:R-:W-:Y:S01]  /*2240*/  HMMA.16816.F32 R32, R12, R52, R36 ;  /* 0x000000340c20723c */ /* 0x020fe20000001824 */
[----:B------:R-:W2:Y:S05]  /*2250*/  LDSM.16.M88.4 R36, [R223+0x1800] ;  /* 0x00180000df24783b */ /* 0x000eaa0000000200 */
[----:B------:R-:W-:Y:S06]  /*2260*/  HMMA.16816.F32 R40, R28, R110, R64 ;  /* 0x0000006e1c28723c */ /* 0x000fec0000001840 */
[----:B------:R-:W-:Y:S06]  /*2270*/  HMMA.16816.F32 R56, R44, R24, R84 ;  /* 0x000000182c38723c */ /* 0x000fec0000001854 */
[----:B------:R-:W-:Y:S06]  /*2280*/  HMMA.16816.F32 R64, R8, R60, R68 ;  /* 0x0000003c0840723c */ /* 0x000fec0000001844 */
[----:B------:R-:W-:Y:S06]  /*2290*/  HMMA.16816.F32 R48, R20, R110, R80 ;  /* 0x0000006e1430723c */ /* 0x000fec0000001850 */
[----:B------:R-:W-:Y:S01]  /*22a0*/  HMMA.16816.F32 R72, R44, R26, R72 ;  /* 0x0000001a2c48723c */ /* 0x000fe20000001848 */
[----:B------:R-:W3:Y:S05]  /*22b0*/  LDSM.16.M88.4 R24, [R221+0x9800] ;  /* 0x00980000dd18783b */ /* 0x000eea0000000200 */
[----:B------:R-:W-:Y:S06]  /*22c0*/  HMMA.16816.F32 R44, R16, R54, R40 ;  /* 0x00000036102c723c */ /* 0x000fec0000001828 */
[----:B-1----:R-:W-:Y:S01]  /*22d0*/  HMMA.16816.F32 R68, R4, R60, R32 ;  /* 0x0000003c0444723c */ /* 0x002fe20000001820 */
[----:B------:R-:W-:Y:S01]  /*22e0*/  FMUL.FTZ R0, R64, UR5 ;  /* 0x0000000540007c20 */ /* 0x000fe20008410000 */
[----:B------:R-:W1:Y:S01]  /*22f0*/  LDSM.16.M88.4 R32, [R219+0x1800] ;  /* 0x00180000db20783b */ /* 0x000e620000000200 */
[----:B------:R-:W-:-:S04]  /*2300*/  DEPBAR.LE SB0, 0x0 ;  /* 0x000080000000791a */ /* 0x000fc80000000000 */
[----:B--2---:R-:W-:Y:S01]  /*2310*/  HMMA.16816.F32 R40, R28, R36, R56 ;  /* 0x000000241c28723c */ /* 0x004fe20000001838 */
[----:B------:R2:W-:Y:S05]  /*2320*/  MUFU.TANH R85, R0 ;  /* 0x0000000000557308 */ /* 0x0005ea0000002400 */
[----:B------:R-:W-:Y:S06]  /*2330*/  HMMA.16816.F32 R52, R12, R54, R48 ;  /* 0x000000360c34723c */ /* 0x000fec0000001830 */
[----:B------:R-:W-:Y:S01]  /*2340*/  HMMA.16816.F32 R56, R20, R36, R88 ;  /* 0x000000241438723c */ /* 0x000fe20000001858 */
[----:B--2---:R-:W-:-:S05]  /*2350*/  FMUL.FTZ R0, R65, UR5 ;  /* 0x0000000541007c20 */ /* 0x004fca0008410000 */
[----:B------:R-:W-:Y:S01]  /*2360*/  HMMA.16816.F32 R80, R8, R62, R44 ;  /* 0x0000003e0850723c */ /* 0x000fe2000000182c */
[----:B------:R2:W-:Y:S05]  /*2370*/  MUFU.TANH R84, R0 ;  /* 0x0000000000547308 */ /* 0x0005ea0000002400 */
[----:B------:R-:W-:Y:S06]  /*2380*/  HMMA.16816.F32 R44, R28, R38, R72 ;  /* 0x000000261c2c723c */ /* 0x000fec0000001848 */
[----:B---3--:R-:W-:Y:S06]  /*2390*/  HMMA.16816.F32 R48, R16, R24, R40 ;  /* 0x000000181030723c */ /* 0x008fec0000001828 */
[----:B------:R-:W-:Y:S01]  /*23a0*/  HMMA.16816.F32 R20, R20, R38, R92 ;  /* 0x000000261414723c */ /* 0x000fe2000000185c */
[----:B--2---:R-:W-:-:S04]  /*23b0*/  FMUL.FTZ R0, R66, UR5 ;  /* 0x0000000542007c20 */ /* 0x004fc80008410000 */
[----:B------:R2:W-:Y:S01]  /*23c0*/  MUFU.TANH R79, R0 ;  /* 0x00000000004f7308 */ /* 0x0005e20000002400 */
[----:B------:R-:W-:Y:S06]  /*23d0*/  HMMA.16816.F32 R52, R4, R62, R52 ;  /* 0x0000003e0434723c */ /* 0x000fec0000001834 */
[----:B------:R-:W-:Y:S06]  /*23e0*/  HMMA.16816.F32 R40, R12, R24, R56 ;  /* 0x000000180c28723c */ /* 0x000fec0000001838 */
[----:B------:R-:W-:Y:S01]  /*23f0*/  HMMA.16816.F32 R16, R16, R26, R44 ;  /* 0x0000001a1010723c */ /* 0x000fe2000000182c */
[----:B--2---:R-:W-:-:S05]  /*2400*/  FMUL.FTZ R0, R67, UR5 ;  /* 0x0000000543007c20 */ /* 0x004fca0008410000 */
[----:B-1----:R-:W-:Y:S01]  /*2410*/  HMMA.16816.F32 R64, R8, R32, R48 ;  /* 0x000000200840723c */ /* 0x002fe20000001830 */
[----:B------:R1:W-:Y:S05]  /*2420*/  MUFU.TANH R78, R0 ;  /* 0x00000000004e7308 */ /* 0x0003ea0000002400 */
[----:B------:R-:W-:Y:S06]  /*2430*/  HMMA.16816.F32 R12, R12, R26, R20 ;  /* 0x0000001a0c0c723c */ /* 0x000fec0000001814 */
[----:B------:R-:W-:Y:S06]  /*2440*/  HMMA.16816.F32 R28, R4, R32, R40 ;  /* 0x00000020041c723c */ /* 0x000fec0000001828 */
[----:B------:R-:W-:Y:S01]  /*2450*/  HMMA.16816.F32 R24, R8, R34, R16 ;  /* 0x000000220818723c */ /* 0x000fe20000001810 */
[----:B-1----:R-:W-:-:S04]  /*2460*/  FMUL.FTZ R0, R68, UR5 ;  /* 0x0000000544007c20 */ /* 0x002fc80008410000 */
[----:B------:R1:W-:Y:S07]  /*2470*/  MUFU.TANH R68, R0 ;  /* 0x0000000000447308 */ /* 0x0003ee0000002400 */
[----:B------:R-:W-:Y:S06]  /*2480*/  HMMA.16816.F32 R4, R4, R34, R12 ;  /* 0x000000220404723c */ /* 0x000fec000000180c */
[----:B------:R-:W-:Y:S01]  /*2490*/  FMUL.FTZ R28, R28, UR5 ;  /* 0x000000051c1c7c20 */ /* 0x000fe20008410000 */
[----:B------:R-:W-:Y:S01]  /*24a0*/  FMUL.FTZ R8, R31, UR5 ;  /* 0x000000051f087c20 */ /* 0x000fe20008410000 */
[----:B------:R-:W-:Y:S01]  /*24b0*/  FMUL.FTZ R30, R30, UR5 ;  /* 0x000000051e1e7c20 */ /* 0x000fe20008410000 */
[----:B-1----:R-:W-:Y:S01]  /*24c0*/  FMUL.FTZ R0, R69, UR5 ;  /* 0x0000000545007c20 */ /* 0x002fe20008410000 */
[----:B------:R-:W-:Y:S02]  /*24d0*/  MUFU.TANH R32, R28 ;  /* 0x0000001c00207308 */ /* 0x000fe40000002400 */
[----:B------:R-:W-:-:S06]  /*24e0*/  FMUL.FTZ R9, R24, UR5 ;  /* 0x0000000518097c20 */ /* 0x000fcc0008410000 */
[----:B------:R1:W-:Y:S06]  /*24f0*/  MUFU.TANH R61, R0 ;  /* 0x00000000003d7308 */ /* 0x0003ec0000002400 */
[----:B------:R-:W-:Y:S01]  /*2500*/  FMUL.FTZ R4, R4, UR5 ;  /* 0x0000000504047c20 */ /* 0x000fe20008410000 */
[----:B------:R-:W-:Y:S01]  /*2510*/  FMUL.FTZ R6, R6, UR5 ;  /* 0x0000000506067c20 */ /* 0x000fe20008410000 */
[----:B------:R-:W-:Y:S08]  /*2520*/  MUFU.TANH R13, R9 ;  /* 0x00000009000d7308 */ /* 0x000ff00000002400 */
[----:B------:R-:W-:Y:S01]  /*2530*/  MUFU.TANH R12, R4 ;  /* 0x00000004000c7308 */ /* 0x000fe20000002400 */
[----:B-1----:R-:W-:-:S07]  /*2540*/  FMUL.FTZ R0, R70, UR5 ;  /* 0x0000000546007c20 */ /* 0x002fce0008410000 */
[----:B------:R1:W2:Y:S08]  /*2550*/  MUFU.TANH R60, R0 ;  /* 0x00000000003c7308 */ /* 0x0002b00000002400 */
[----:B------:R-:W-:Y:S08]  /*2560*/  MUFU.TANH R28, R8 ;  /* 0x00000008001c7308 */ /* 0x000ff00000002400 */
[----:B------:R-:W-:Y:S01]  /*2570*/  MUFU.TANH R30, R30 ;  /* 0x0000001e001e7308 */ /* 0x000fe20000002400 */
[----:B-1----:R-:W-:-:S07]  /*2580*/  FMUL.FTZ R0, R71, UR5 ;  /* 0x0000000547007c20 */ /* 0x002fce0008410000 */
[----:B------:R1:W3:Y:S08]  /*2590*/  MUFU.TANH R58, R0 ;  /* 0x00000000003a7308 */ /* 0x0002f00000002400 */
[----:B------:R-:W4:Y:S01]  /*25a0*/  MUFU.TANH R21, R6 ;  /* 0x0000000600157308 */ /* 0x000f220000002400 */
[----:B-1----:R-:W-:-:S07]  /*25b0*/  FMUL.FTZ R0, R80, UR5 ;  /* 0x0000000550007c20 */ /* 0x002fce0008410000 */
        /* <DEDUP_REMOVED lines=17> */
[----:B-1----:R-:W-:-:S05]  /*26d0*/  LOP3.LUT R0, R120, 0x6, RZ, 0xc0, !PT ;  /* 0x0000000678007812 */ /* 0x002fca00078ec0ff */
[----:B------:R-:W-:-:S04]  /*26e0*/  IMAD R0, R77, 0x20, R0 ;  /* 0x000000204d007824 */ /* 0x000fc800078e0200 */
[C---:B------:R-:W-:Y:S01]  /*26f0*/  VIADD R10, R0.reuse, 0x8 ;  /* 0x00000008000a7836 */ /* 0x040fe20000000000 */
[C---:B------:R-:W-:Y:S01]  /*2700*/  IADD3 R9, R0.reuse, 0x9, RZ ;  /* 0x0000000900097810 */ /* 0x040fe20007ffe0ff */
[C---:B------:R-:W-:Y:S01]  /*2710*/  VIADD R4, R0.reuse, 0x18 ;  /* 0x0000001800047836 */ /* 0x040fe20000000000 */
[----:B------:R-:W-:Y:S01]  /*2720*/  IADD3 R8, R0, 0x1, RZ ;  /* 0x0000000100087810 */ /* 0x000fe20007ffe0ff */
[----:B------:R-:W-:Y:S01]  /*2730*/  BAR.SYNC.DEFER_BLOCKING 0x0 ;  /* 0x0000000000007b1d */ /* 0x000fe20000010000 */
[-C--:B------:R-:W-:Y:S01]  /*2740*/  ISETP.GE.AND P0, PT, R10, R76.reuse, PT ;  /* 0x0000004c0a00720c */ /* 0x080fe20003f06270 */
[----:B------:R-:W-:Y:S01]  /*2750*/  FMUL.FTZ R10, R7, UR5 ;  /* 0x00000005070a7c20 */ /* 0x000fe20008410000 */
[-C--:B------:R-:W-:Y:S02]  /*2760*/  ISETP.GE.AND P6, PT, R9, R76.reuse, PT ;  /* 0x0000004c0900720c */ /* 0x080fe40003fc6270 */
[----:B------:R-:W-:Y:S02]  /*2770*/  P2R R9, PR, RZ, 0x1 ;  /* 0x00000001ff097803 */ /* 0x000fe40000000000 */
[----:B------:R-:W-:-:S02]  /*2780*/  ISETP.GE.AND P0, PT, R0, R76, PT ;  /* 0x0000004c0000720c */ /* 0x000fc40003f06270 */
[-C--:B------:R-:W-:Y:S01]  /*2790*/  ISETP.GE.AND P3, PT, R4, R76.reuse, PT ;  /* 0x0000004c0400720c */ /* 0x080fe20003f66270 */
[----:B------:R-:W-:Y:S01]  /*27a0*/  FMUL.FTZ R4, R25, UR5 ;  /* 0x0000000519047c20 */ /* 0x000fe20008410000 */
[----:B--2---:R-:W-:Y:S02]  /*27b0*/  FSEL R22, R60, -INF , !P0 ;  /* 0xff8000003c167808 */ /* 0x004fe40004000000 */
[----:B------:R-:W-:Y:S01]  /*27c0*/  FSEL R20, R68, -INF , !P0 ;  /* 0xff80000044147808 */ /* 0x000fe20004000000 */
[----:B------:R1:W2:Y:S01]  /*27d0*/  MUFU.TANH R11, R4 ;  /* 0x00000004000b7308 */ /* 0x0002a20000002400 */
[----:B------:R-:W-:Y:S02]  /*27e0*/  FSEL R64, R79, -INF , !P0 ;  /* 0xff8000004f407808 */ /* 0x000fe40004000000 */
[----:B------:R-:W-:Y:S02]  /*27f0*/  FSEL R18, R85, -INF , !P0 ;  /* 0xff80000055127808 */ /* 0x000fe40004000000 */
[----:B------:R-:W-:Y:S01]  /*2800*/  ISETP.GE.AND P1, PT, R8, R76, PT ;  /* 0x0000004c0800720c */ /* 0x000fe20003f26270 */
[----:B------:R-:W-:Y:S01]  /*2810*/  VIADD R8, R0, 0x10 ;  /* 0x0000001000087836 */ /* 0x000fe20000000000 */
[----:B------:R-:W-:-:S02]  /*2820*/  ISETP.GE.AND P0, PT, R76, 0x21, PT ;  /* 0x000000214c00780c */ /* 0x000fc40003f06270 */
[----:B---3--:R-:W-:Y:S02]  /*2830*/  FSEL R23, R58, -INF , !P1 ;  /* 0xff8000003a177808 */ /* 0x008fe40004800000 */
[-C--:B------:R-:W-:Y:S02]  /*2840*/  ISETP.GE.AND P5, PT, R8, R76.reuse, PT ;  /* 0x0000004c0800720c */ /* 0x080fe40003fa6270 */
[C---:B------:R-:W-:Y:S02]  /*2850*/  IADD3 R8, R0.reuse, 0x11, RZ ;  /* 0x0000001100087810 */ /* 0x040fe40007ffe0ff */
[----:B------:R-:W-:Y:S02]  /*2860*/  IADD3 R0, R0, 0x19, RZ ;  /* 0x0000001900007810 */ /* 0x000fe40007ffe0ff */
[----:B------:R-:W-:Y:S01]  /*2870*/  ISETP.GE.AND P4, PT, R8, R76, PT ;  /* 0x0000004c0800720c */ /* 0x000fe20003f86270 */
[----:B------:R-:W-:Y:S01]  /*2880*/  FMUL.FTZ R8, R5, UR5 ;  /* 0x0000000505087c20 */ /* 0x000fe20008410000 */
[----:B------:R-:W-:-:S02]  /*2890*/  FSEL R19, R61, -INF , !P1 ;  /* 0xff8000003d137808 */ /* 0x000fc40004800000 */
[----:B------:R-:W-:Y:S02]  /*28a0*/  FSEL R63, R78, -INF , !P1 ;  /* 0xff8000004e3f7808 */ /* 0x000fe40004800000 */
[----:B------:R-:W-:Y:S02]  /*28b0*/  FSEL R24, R84, -INF , !P1 ;  /* 0xff80000054187808 */ /* 0x000fe40004800000 */
[----:B------:R-:W-:Y:S01]  /*28c0*/  ISETP.GE.AND P2, PT, R0, R76, PT ;  /* 0x0000004c0000720c */ /* 0x000fe20003f46270 */
[----:B-12-4-:R-:W-:-:S12]  /*28d0*/  @!P0 BRA `(.L_x_1592) ;  /* 0x00000000004c8947 */ /* 0x016fd80003800000 */
        /* <DEDUP_REMOVED lines=19> */
.L_x_1592:
[----:B------:R-:W-:Y:S01]  /*2a10*/  ISETP.NE.AND P1, PT, R9, RZ, PT ;  /* 0x000000ff0900720c */ /* 0x000fe20003f25270 */
[----:B-1----:R-:W1:Y:S01]  /*2a20*/  MUFU.TANH R5, R8 ;  /* 0x0000000800057308 */ /* 0x002e620000002400 */
[----:B------:R-:W-:Y:S02]  /*2a30*/  FMNMX.FTZ R0, R20, R19, !PT ;  /* 0x0000001314007209 */ /* 0x000fe40007810000 */
[----:B------:R-:W-:Y:S02]  /*2a40*/  FSEL R15, R37, -INF , !P1 ;  /* 0xff800000250f7808 */ /* 0x000fe40004800000 */
[----:B------:R-:W-:Y:S02]  /*2a50*/  FSEL R16, R36, -INF , !P6 ;  /* 0xff80000024107808 */ /* 0x000fe40007000000 */
[----:B------:R-:W-:Y:S01]  /*2a60*/  FMNMX.FTZ R0, R15, R0, !PT ;  /* 0x000000000f007209 */ /* 0x000fe20007810000 */
[----:B------:R2:W3:Y:S01]  /*2a70*/  MUFU.TANH R6, R10 ;  /* 0x0000000a00067308 */ /* 0x0004e20000002400 */
        /* <DEDUP_REMOVED lines=14> */
[----:B-1----:R-:W-:Y:S01]  /*2b60*/  FSEL R55, R5, -INF , !P2 ;  /* 0xff80000005377808 */ /* 0x002fe20005000000 */
[----:B------:R-:W-:Y:S01]  /*2b70*/  FMUL.FTZ R5, R82, UR5 ;  /* 0x0000000552057c20 */ /* 0x000fe20008410000 */
[----:B------:R-:W-:Y:S02]  /*2b80*/  FMNMX.FTZ R0, R57, R0, !PT ;  /* 0x0000000039007209 */ /* 0x000fe40007810000 */
[----:B------:R-:W-:Y:S02]  /*2b90*/  FSEL R68, R13, -INF , !P3 ;  /* 0xff8000000d447808 */ /* 0x000fe40005800000 */
[----:B------:R-:W-:Y:S01]  /*2ba0*/  FMNMX.FTZ R4, R65, R4, !PT ;  /* 0x0000000441047209 */ /* 0x000fe20007810000 */
[----:B------:R1:W-:Y:S01]  /*2bb0*/  MUFU.TANH R13, R5 ;  /* 0x00000005000d7308 */ /* 0x0003e20000002400 */
[----:B------:R-:W-:-:S02]  /*2bc0*/  FMNMX.FTZ R134, R55, R0, !PT ;  /* 0x0000000037867209 */ /* 0x000fc40007810000 */
[----:B--2---:R-:W-:Y:S02]  /*2bd0*/  FSEL R10, R39, -INF , !P1 ;  /* 0xff800000270a7808 */ /* 0x004fe40004800000 */
[----:B------:R-:W-:Y:S01]  /*2be0*/  FMNMX.FTZ R0, R22, R23, !PT ;  /* 0x0000001716007209 */ /* 0x000fe20007810000 */
[----:B------:R-:W2:Y:S01]  /*2bf0*/  SHFL.BFLY PT, R7, R134, 0x2, 0x1f ;  /* 0x0c401f0086077f89 */ /* 0x000ea200000e0000 */
[----:B------:R-:W-:Y:S02]  /*2c00*/  FSEL R69, R11, -INF , !P2 ;  /* 0xff8000000b457808 */ /* 0x000fe40005000000 */
[----:B------:R-:W-:Y:S02]  /*2c10*/  FMNMX.FTZ R4, R68, R4, !PT ;  /* 0x0000000444047209 */ /* 0x000fe40007810000 */
[----:B------:R-:W-:Y:S02]  /*2c20*/  FSEL R17, R38, -INF , !P6 ;  /* 0xff80000026117808 */ /* 0x000fe40007000000 */
[----:B------:R-:W-:-:S02]  /*2c30*/  FMNMX.FTZ R0, R10, R0, !PT ;  /* 0x000000000a007209 */ /* 0x000fc40007810000 */
[----:B------:R-:W-:Y:S02]  /*2c40*/  FMNMX.FTZ R4, R69, R4, !PT ;  /* 0x0000000445047209 */ /* 0x000fe40007810000 */
[----:B------:R-:W-:Y:S01]  /*2c50*/  FSEL R51, R30, -INF , !P5 ;  /* 0xff8000001e337808 */ /* 0x000fe20006800000 */
[----:B-1----:R-:W-:Y:S01]  /*2c60*/  FMUL.FTZ R5, R83, UR5 ;  /* 0x0000000553057c20 */ /* 0x002fe20008410000 */
[----:B------:R-:W-:Y:S01]  /*2c70*/  FMNMX.FTZ R0, R17, R0, !PT ;  /* 0x0000000011007209 */ /* 0x000fe20007810000 */
[----:B------:R-:W1:Y:S01]  /*2c80*/  SHFL.BFLY PT, R136, R4, 0x2, 0x1f ;  /* 0x0c401f0004887f89 */ /* 0x000e6200000e0000 */
[----:B------:R-:W-:Y:S01]  /*2c90*/  FSEL R50, R28, -INF , !P4 ;  /* 0xff8000001c327808 */ /* 0x000fe20006000000 */
[----:B------:R4:W5:Y:S01]  /*2ca0*/  MUFU.TANH R48, R5 ;  /* 0x0000000500307308 */ /* 0x0009620000002400 */
[----:B------:R-:W-:Y:S02]  /*2cb0*/  FMNMX.FTZ R0, R51, R0, !PT ;  /* 0x0000000033007209 */ /* 0x000fe40007810000 */
[----:B------:R-:W-:-:S02]  /*2cc0*/  FSEL R52, R21, -INF , !P3 ;  /* 0xff80000015347808 */ /* 0x000fc40005800000 */
[----:B------:R-:W-:Y:S02]  /*2cd0*/  FMNMX.FTZ R0, R50, R0, !PT ;  /* 0x0000000032007209 */ /* 0x000fe40007810000 */
[----:B---3--:R-:W-:Y:S02]  /*2ce0*/  FSEL R53, R6, -INF , !P2 ;  /* 0xff80000006357808 */ /* 0x008fe40005000000 */
[----:B------:R-:W-:Y:S02]  /*2cf0*/  FMNMX.FTZ R0, R52, R0, !PT ;  /* 0x0000000034007209 */ /* 0x000fe40007810000 */
[----:B--2---:R-:W-:Y:S02]  /*2d00*/  FMNMX.FTZ R134, R134, R7, !PT ;  /* 0x0000000786867209 */ /* 0x004fe40007810000 */
[----:B------:R-:W-:-:S03]  /*2d10*/  FMNMX.FTZ R0, R53, R0, !PT ;  /* 0x0000000035007209 */ /* 0x000fc60007810000 */
[----:B------:R-:W2:Y:S01]  /*2d20*/  SHFL.BFLY PT, R8, R134, 0x1, 0x1f ;  /* 0x0c201f0086087f89 */ /* 0x000ea200000e0000 */
[----:B----4-:R-:W-:Y:S01]  /*2d30*/  FMUL.FTZ R5, R27, UR5 ;  /* 0x000000051b057c20 */ /* 0x010fe20008410000 */
[----:B-----5:R-:W-:Y:S02]  /*2d40*/  FSEL R48, R48, -INF , !P6 ;  /* 0xff80000030307808 */ /* 0x020fe40007000000 */
[----:B------:R-:W3:Y:S01]  /*2d50*/  SHFL.BFLY PT, R6, R0, 0x2, 0x1f ;  /* 0x0c401f0000067f89 */ /* 0x000ee200000e0000 */
[----:B-1----:R-:W-:Y:S01]  /*2d60*/  FMNMX.FTZ R136, R4, R136, !PT ;  /* 0x0000008804887209 */ /* 0x002fe20007810000 */
[----:B------:R-:W-:Y:S01]  /*2d70*/  FMUL.FTZ R4, R66, UR5 ;  /* 0x0000000542047c20 */ /* 0x000fe20008410000 */
[----:B------:R-:W-:Y:S01]  /*2d80*/  FSEL R66, R13, -INF , !P1 ;  /* 0xff8000000d427808 */ /* 0x000fe20004800000 */
[----:B------:R-:W1:Y:S02]  /*2d90*/  MUFU.TANH R5, R5 ;  /* 0x0000000500057308 */ /* 0x000e640000002400 */
[----:B------:R-:W4:Y:S06]  /*2da0*/  SHFL.BFLY PT, R7, R136, 0x1, 0x1f ;  /* 0x0c201f0088077f89 */ /* 0x000f2c00000e0000 */
[----:B------:R5:W4:Y:S01]  /*2db0*/  MUFU.TANH R12, R4 ;  /* 0x00000004000c7308 */ /* 0x000b220000002400 */
[----:B--2---:R-:W-:-:S02]  /*2dc0*/  FMNMX.FTZ R134, R134, R8, !PT ;  /* 0x0000000886867209 */ /* 0x004fc40007810000 */
[----:B-1----:R-:W-:Y:S02]  /*2dd0*/  FSEL R62, R5, -INF , !P2 ;  /* 0xff800000053e7808 */ /* 0x002fe40005000000 */
[----:B---3--:R-:W-:Y:S02]  /*2de0*/  FMNMX.FTZ R6, R0, R6, !PT ;  /* 0x0000000600067209 */ /* 0x008fe40007810000 */
[----:B------:R-:W-:-:S03]  /*2df0*/  FSETP.NEU.FTZ.AND P1, PT, R134, -INF , PT ;  /* 0xff8000008600780b */ /* 0x000fc60003f3d000 */
[----:B------:R-:W1:Y:S01]  /*2e00*/  SHFL.BFLY PT, R133, R6, 0x1, 0x1f ;  /* 0x0c201f0006857f89 */ /* 0x000e6200000e0000 */
[----:B-----5:R-:W-:Y:S01]  /*2e10*/  FMUL.FTZ R4, R67, UR5 ;  /* 0x0000000543047c20 */ /* 0x020fe20008410000 */
[----:B----4-:R-:W-:Y:S02]  /*2e20*/  FSEL R49, R12, -INF , !P5 ;  /* 0xff8000000c317808 */ /* 0x010fe40006800000 */
[----:B------:R-:W-:Y:S01]  /*2e30*/  FMNMX.FTZ R136, R136, R7, !PT ;  /* 0x0000000788887209 */ /* 0x000fe20007810000 */
[----:B------:R2:W3:Y:S02]  /*2e40*/  MUFU.TANH R11, R4 ;  /* 0x00000004000b7308 */ /* 0x0004e40000002400 */
[----:B--2---:R-:W-:Y:S01]  /*2e50*/  FMUL.FTZ R4, R26, UR5 ;  /* 0x000000051a047c20 */ /* 0x004fe20008410000 */
[----:B---3--:R-:W-:Y:S01]  /*2e60*/  FSEL R54, R11, -INF , !P4 ;  /* 0xff8000000b367808 */ /* 0x008fe20006000000 */
[----:B------:R-:W-:Y:S01]  /*2e70*/  ULDC UR5, c[0x0][0x2ec] ;  /* 0x0000bb0000057ab9 */ /* 0x000fe20000000800 */
[----:B-1----:R-:W-:-:S03]  /*2e80*/  FMNMX.FTZ R133, R6, R133, !PT ;  /* 0x0000008506857209 */ /* 0x002fc60007810000 */
[----:B------:R1:W2:Y:S01]  /*2e90*/  MUFU.TANH R9, R4 ;  /* 0x0000000400097308 */ /* 0x0002a20000002400 */
[----:B------:R-:W-:Y:S01]  /*2ea0*/  FMUL.FTZ R14, R136, UR5 ;  /* 0x00000005880e7c20 */ /* 0x000fe20008410000 */
[----:B------:R-:W-:Y:S01]  /*2eb0*/  FMUL.FTZ R13, R134, UR5 ;  /* 0x00000005860d7c20 */ /* 0x000fe20008410000 */
[----:B------:R-:W-:-:S04]  /*2ec0*/  FMUL.FTZ R12, R133, UR5 ;  /* 0x00000005850c7c20 */ /* 0x000fc80008410000 */
[----:B------:R-:W-:Y:S02]  /*2ed0*/  FSEL R13, R13, RZ, P1 ;  /* 0x000000ff0d0d7208 */ /* 0x000fe40000800000 */
[----:B------:R-:W-:-:S04]  /*2ee0*/  FSETP.NEU.FTZ.AND P1, PT, R133, -INF , PT ;  /* 0xff8000008500780b */ /* 0x000fc80003f3d000 */
[----:B------:R-:W-:Y:S02]  /*2ef0*/  FSEL R12, R12, RZ, P1 ;  /* 0x000000ff0c0c7208 */ /* 0x000fe40000800000 */
[----:B-1----:R-:W-:Y:S02]  /*2f00*/  FMNMX.FTZ R4, R64, R63, !PT ;  /* 0x0000003f40047209 */ /* 0x002fe40007810000 */
[----:B--2---:R-:W-:Y:S02]  /*2f10*/  FSEL R61, R9, -INF , !P3 ;  /* 0xff800000093d7808 */ /* 0x004fe40005800000 */
[----:B------:R-:W-:Y:S02]  /*2f20*/  FMNMX.FTZ R0, R66, R4, !PT ;  /* 0x0000000442007209 */ /* 0x000fe40007810000 */
[----:B------:R-:W-:Y:S02]  /*2f30*/  FSETP.NEU.FTZ.AND P3, PT, R136, -INF , PT ;  /* 0xff8000008800780b */ /* 0x000fe40003f7d000 */
[----:B------:R-:W-:-:S02]  /*2f40*/  FMNMX.FTZ R0, R48, R0, !PT ;  /* 0x0000000030007209 */ /* 0x000fc40007810000 */
[----:B------:R-:W-:Y:S02]  /*2f50*/  FSEL R14, R14, RZ, P3 ;  /* 0x000000ff0e0e7208 */ /* 0x000fe40001800000 */
[----:B------:R-:W-:-:S04]  /*2f60*/  FMNMX.FTZ R0, R49, R0, !PT ;  /* 0x0000000031007209 */ /* 0x000fc80007810000 */
[----:B------:R-:W-:-:S04]  /*2f70*/  FMNMX.FTZ R0, R54, R0, !PT ;  /* 0x0000000036007209 */ /* 0x000fc80007810000 */
[----:B------:R-:W-:Y:S01]  /*2f80*/  FMNMX.FTZ R4, R61, R0, !PT ;  /* 0x000000003d047209 */ /* 0x000fe20007810000 */
[----:B------:R-:W-:-:S03]  /*2f90*/  FFMA.FTZ R0, R18, UR5, -R14 ;  /* 0x0000000512007c23 */ /* 0x000fc6000801080e */
[----:B------:R-:W-:Y:S01]  /*2fa0*/  FMNMX.FTZ R4, R62, R4, !PT ;  /* 0x000000043e047209 */ /* 0x000fe20007810000 */
[----:B------:R1:W-:Y:S04]  /*2fb0*/  MUFU.EX2 R70, R0 ;  /* 0x0000000000467308 */ /* 0x0003e80000000800 */
[----:B------:R-:W2:Y:S01]  /*2fc0*/  SHFL.BFLY PT, R5, R4, 0x2, 0x1f ;  /* 0x0c401f0004057f89 */ /* 0x000ea200000e0000 */
[----:B-1----:R-:W-:-:S04]  /*2fd0*/  FFMA.FTZ R0, R20, UR5, -R13 ;  /* 0x0000000514007c23 */ /* 0x002fc8000801080d */
[----:B------:R1:W-:Y:S01]  /*2fe0*/  MUFU.EX2 R80, R0 ;  /* 0x0000000000507308 */ /* 0x0003e20000000800 */
[----:B--2---:R-:W-:Y:S01]  /*2ff0*/  FMNMX.FTZ R4, R4, R5, !PT ;  /* 0x0000000504047209 */ /* 0x004fe20007810000 */
[----:B------:R-:W-:-:S04]  /*3000*/  FFMA.FTZ R5, R22, UR5, -R12 ;  /* 0x0000000516057c23 */ /* 0x000fc8000801080c */
[----:B------:R-:W2:Y:S02]  /*3010*/  SHFL.BFLY PT, R135, R4, 0x1, 0x1f ;  /* 0x0c201f0004877f89 */ /* 0x000ea400000e0000 */
[----:B------:R-:W-:Y:S01]  /*3020*/  MUFU.EX2 R252, R5 ;  /* 0x0000000500fc7308 */ /* 0x000fe20000000800 */
[----:B-1----:R-:W-:-:S07]  /*3030*/  FFMA.FTZ R0, R19, UR5, -R13 ;  /* 0x0000000513007c23 */ /* 0x002fce000801080d */
[----:B------:R1:W3:Y:S01]  /*3040*/  MUFU.EX2 R71, R0 ;  /* 0x0000000000477308 */ /* 0x0002e20000000800 */
[----:B--2---:R-:W-:Y:S01]  /*3050*/  FMNMX.FTZ R135, R4, R135, !PT ;  /* 0x0000008704877209 */ /* 0x004fe20007810000 */
[----:B-1----:R-:W-:Y:S01]  /*3060*/  FFMA.FTZ R0, R15, UR5, -R13 ;  /* 0x000000050f007c23 */ /* 0x002fe2000801080d */
[----:B---3--:R-:W-:Y:S02]  /*3070*/  F2FP.F16.F32.PACK_AB R4, R71, R80 ;  /* 0x000000504704723e */ /* 0x008fe400000000ff */
[----:B------:R-:W-:-:S03]  /*3080*/  FSETP.NEU.FTZ.AND P1, PT, R135, -INF , PT ;  /* 0xff8000008700780b */ /* 0x000fc60003f3d000 */
        /* <DEDUP_REMOVED lines=9> */
[----:B------:R-:W-:Y:S01]  /*3120*/  LDSM.16.MT88.4 R36, [R213+0xa000] ;  /* 0x00a00000d524783b */ /* 0x000fe20000004200 */
[----:B------:R-:W-:Y:S02]  /*3130*/  IMAD R218, R2, 0x2, R213 ;  /* 0x0000000202da7824 */ /* 0x000fe400078e02d5 */
[----:B------:R-:W-:Y:S01]  /*3140*/  FFMA.FTZ R3, R56, UR5, -R14 ;  /* 0x0000000538037c23 */ /* 0x000fe2000801080e */
[----:B------:R-:W-:Y:S02]  /*3150*/  IMAD R217, R2, 0x2, R215 ;  /* 0x0000000202d97824 */ /* 0x000fe400078e02d7 */
[----:B------:R-:W-:Y:S01]  /*3160*/  FMUL.FTZ R2, R135, UR5 ;  /* 0x0000000587027c20 */ /* 0x000fe20008410000 */
[----:B------:R-:W3:Y:S01]  /*3170*/  LDSM.16.MT88.4 R32, [R215+0xa000] ;  /* 0x00a00000d720783b */ /* 0x000ee20000004200 */
[----:B------:R-:W-:Y:S03]  /*3180*/  MUFU.EX2 R141, R3 ;  /* 0x00000003008d7308 */ /* 0x000fe60000000800 */
[----:B------:R-:W4:Y:S04]  /*3190*/  LDSM.16.MT88.4 R28, [R218+0xa000] ;  /* 0x00a00000da1c783b */ /* 0x000f280000004200 */
[----:B------:R-:W5:Y:S01]  /*31a0*/  LDSM.16.MT88.4 R20, [R213+0xb000] ;  /* 0x00b00000d514783b */ /* 0x000f620000004200 */
[----:B-1----:R-:W-:Y:S01]  /*31b0*/  FFMA.FTZ R0, R10, UR5, -R12 ;  /* 0x000000050a007c23 */ /* 0x002fe2000801080c */
[----:B--2---:R-:W-:-:S02]  /*31c0*/  F2FP.F16.F32.PACK_AB R5, R231, R252 ;  /* 0x000000fce705723e */ /* 0x004fc400000000ff */
[----:B------:R-:W-:Y:S01]  /*31d0*/  LDSM.16.MT88.4 R40, [R218+0xb000] ;  /* 0x00b00000da28783b */ /* 0x000fe20000004200 */
[----:B------:R1:W-:Y:S03]  /*31e0*/  MUFU.EX2 R142, R0 ;  /* 0x00000000008e7308 */ /* 0x0003e60000000800 */
[----:B------:R-:W-:Y:S04]  /*31f0*/  LDSM.16.MT88.4 R96, [R215+0xb800] ;  /* 0x00b80000d760783b */ /* 0x000fe80000004200 */
[----:B------:R-:W-:Y:S04]  /*3200*/  LDSM.16.MT88.4 R156, [R213+0xa800] ;  /* 0x00a80000d59c783b */ /* 0x000fe80000004200 */
[----:B------:R-:W-:Y:S04]  /*3210*/  LDSM.16.MT88.4 R172, [R215+0xa800] ;  /* 0x00a80000d7ac783b */ /* 0x000fe80000004200 */
[----:B------:R-:W-:Y:S01]  /*3220*/  LDSM.16.MT88.4 R112, [R218+0xb800] ;  /* 0x00b80000da70783b */ /* 0x000fe20000004200 */
[----:B-1----:R-:W-:-:S03]  /*3230*/  FFMA.FTZ R0, R17, UR5, -R12 ;  /* 0x0000000511007c23 */ /* 0x002fc6000801080c */
[----:B------:R-:W-:Y:S01]  /*3240*/  LDSM.16.MT88.4 R16, [R215+0xb000] ;  /* 0x00b00000d710783b */ /* 0x000fe20000004200 */
[----:B------:R1:W2:Y:S02]  /*3250*/  MUFU.EX2 R143, R0 ;  /* 0x00000000008f7308 */ /* 0x0002a40000000800 */
[--C-:B-1----:R-:W-:Y:S01]  /*3260*/  FFMA.FTZ R0, R24, UR5, -R14.reuse ;  /* 0x0000000518007c23 */ /* 0x102fe2000801080e */
[----:B--2---:R-:W-:Y:S01]  /*3270*/  F2FP.F16.F32.PACK_AB R7, R143, R142 ;  /* 0x0000008e8f07723e */ /* 0x004fe200000000ff */
[----:B------:R-:W1:Y:S04]  /*3280*/  LDSM.16.MT88.4 R24, [R217+0xa000] ;  /* 0x00a00000d918783b */ /* 0x000e680000004200 */
[----:B------:R2:W4:Y:S02]  /*3290*/  MUFU.EX2 R230, R0 ;  /* 0x0000000000e67308 */ /* 0x0005240000000800 */
[C---:B---3--:R-:W-:Y:S06]  /*32a0*/  HMMA.16816.F32 R160, R4.reuse, R32, RZ ;  /* 0x0000002004a0723c */ /* 0x048fec00000018ff */
[C---:B------:R-:W-:Y:S06]  /*32b0*/  HMMA.16816.F32 R144, R4.reuse, R36, RZ ;  /* 0x000000240490723c */ /* 0x040fec00000018ff */
[C---:B------:R-:W-:Y:S01]  /*32c0*/  HMMA.16816.F32 R152, R4.reuse, R38, RZ ;  /* 0x000000260498723c */ /* 0x040fe200000018ff */
[----:B--2---:R-:W-:Y:S01]  /*32d0*/  FFMA.FTZ R0, R44, UR5, -R14 ;  /* 0x000000052c007c23 */ /* 0x004fe2000801080e */
[----:B----4-:R-:W-:Y:S01]  /*32e0*/  F2FP.F16.F32.PACK_AB R8, R230, R70 ;  /* 0x00000046e608723e */ /* 0x010fe200000000ff */
[----:B------:R-:W2:Y:S02]  /*32f0*/  LDSM.16.MT88.4 R44, [R217+0xb000] ;  /* 0x00b00000d92c783b */ /* 0x000ea40000004200 */
[----:B------:R3:W4:Y:S01]  /*3300*/  MUFU.EX2 R140, R0 ;  /* 0x00000000008c7308 */ /* 0x0007220000000800 */
[C---:B------:R-:W-:Y:S06]  /*3310*/  HMMA.16816.F32 R72, R4.reuse, R28, RZ ;  /* 0x0000001c0448723c */ /* 0x040fec00000018ff */
[C---:B-----5:R-:W-:Y:S06]  /*3320*/  HMMA.16816.F32 R84, R4.reuse, R20, RZ ;  /* 0x000000140454723c */ /* 0x060fec00000018ff */
[----:B------:R-:W-:Y:S01]  /*3330*/  HMMA.16816.F32 R168, R4, R34, RZ ;  /* 0x0000002204a8723c */ /* 0x000fe200000018ff */
[----:B---3--:R-:W-:-:S02]  /*3340*/  FSEL R0, R2, RZ, P1 ;  /* 0x000000ff02007208 */ /* 0x008fc40000800000 */
[----:B----4-:R-:W-:-:S03]  /*3350*/  F2FP.F16.F32.PACK_AB R10, R141, R140 ;  /* 0x0000008c8d0a723e */ /* 0x010fc600000000ff */
[----:B-1----:R-:W-:Y:S01]  /*3360*/  HMMA.16816.F32 R76, R4, R24, RZ ;  /* 0x00000018044c723c */ /* 0x002fe200000018ff */
[----:B------:R-:W-:-:S04]  /*3370*/  FFMA.FTZ R2, R64, UR5, -R0 ;  /* 0x0000000540027c23 */ /* 0x000fc80008010800 */
[----:B------:R1:W-:Y:S01]  /*3380*/  MUFU.EX2 R229, R2 ;  /* 0x0000000200e57308 */ /* 0x0003e20000000800 */
[C---:B------:R-:W-:Y:S06]  /*3390*/  HMMA.16816.F32 R88, R4.reuse, R16, RZ ;  /* 0x000000100458723c */ /* 0x040fec00000018ff */
[C---:B------:R-:W-:Y:S06]  /*33a0*/  HMMA.16816.F32 R104, R4.reuse, R40, RZ ;  /* 0x000000280468723c */ /* 0x040fec00000018ff */
[----:B--2---:R-:W-:Y:S01]  /*33b0*/  HMMA.16816.F32 R120, R4, R44, RZ ;  /* 0x0000002c0478723c */ /* 0x004fe200000018ff */
[----:B-1----:R-:W-:-:S05]  /*33c0*/  FFMA.FTZ R2, R63, UR5, -R0 ;  /* 0x000000053f027c23 */ /* 0x002fca0008010800 */
        /* <DEDUP_REMOVED lines=10> */
[----:B------:R-:W2:Y:S01]  /*3470*/  LDSM.16.MT88.4 R4, [R218+0xa800] ;  /* 0x00a80000da04783b */ /* 0x000ea20000004200 */
[----:B-1----:R-:W-:-:S04]  /*3480*/  FFMA.FTZ R2, R48, UR5, -R0 ;  /* 0x0000000530027c23 */ /* 0x002fc80008010800 */
[----:B------:R-:W1:Y:S02]  /*3490*/  MUFU.EX2 R137, R2 ;  /* 0x0000000200897308 */ /* 0x000e640000000800 */
[----:B-1----:R-:W-:Y:S01]  /*34a0*/  F2FP.F16.F32.PACK_AB R11, R137, R132 ;  /* 0x00000084890b723e */ /* 0x002fe200000000ff */
[----:B------:R-:W-:-:S06]  /*34b0*/  FFMA.FTZ R2, R59, UR5, -R14 ;  /* 0x000000053b027c23 */ /* 0x000fcc000801080e */
[C---:B------:R-:W-:Y:S01]  /*34c0*/  HMMA.16816.F32 R196, R8.reuse, R32, RZ ;  /* 0x0000002008c4723c */ /* 0x040fe200000018ff */
[----:B------:R1:W-:Y:S05]  /*34d0*/  MUFU.EX2 R33, R2 ;  /* 0x0000000200217308 */ /* 0x0003ea0000000800 */
[C---:B------:R-:W-:Y:S06]  /*34e0*/  HMMA.16816.F32 R200, R8.reuse, R36, RZ ;  /* 0x0000002408c8723c */ /* 0x040fec00000018ff */
[----:B------:R-:W-:Y:S01]  /*34f0*/  HMMA.16816.F32 R248, R8, R38, RZ ;  /* 0x0000002608f8723c */ /* 0x000fe200000018ff */
[----:B-1----:R-:W-:-:S05]  /*3500*/  FFMA.FTZ R2, R60, UR5, -R13 ;  /* 0x000000053c027c23 */ /* 0x002fca000801080d */
[C---:B------:R-:W-:Y:S01]  /*3510*/  HMMA.16816.F32 R36, R8.reuse, R28, RZ ;  /* 0x0000001c0824723c */ /* 0x040fe200000018ff */
[----:B------:R1:W-:Y:S05]  /*3520*/  MUFU.EX2 R32, R2 ;  /* 0x0000000200207308 */ /* 0x0003ea0000000800 */
[C---:B------:R-:W-:Y:S06]  /*3530*/  HMMA.16816.F32 R188, R8.reuse, R24, RZ ;  /* 0x0000001808bc723c */ /* 0x040fec00000018ff */
[C---:B------:R-:W-:Y:S06]  /*3540*/  HMMA.16816.F32 R184, R8.reuse, R20, RZ ;  /* 0x0000001408b8723c */ /* 0x040fec00000018ff */
[----:B------:R-:W-:Y:S01]  /*3550*/  HMMA.16816.F32 R244, R8, R34, RZ ;  /* 0x0000002208f4723c */ /* 0x000fe200000018ff */
[----:B-1----:R-:W-:-:S04]  /*3560*/  FFMA.FTZ R2, R58, UR5, -R13 ;  /* 0x000000053a027c23 */ /* 0x002fc8000801080d */
[----:B------:R1:W3:Y:S02]  /*3570*/  MUFU.EX2 R29, R2 ;  /* 0x00000002001d7308 */ /* 0x0002e40000000800 */
[----:B------:R-:W-:Y:S01]  /*3580*/  IMAD.MOV.U32 R35, RZ, RZ, R80 ;  /* 0x000000ffff237224 */ /* 0x000fe200078e0050 */
[----:B------:R-:W-:Y:S01]  /*3590*/  HMMA.16816.F32 R240, R8, R30, RZ ;  /* 0x0000001e08f0723c */ /* 0x000fe200000018ff */
[----:B------:R-:W-:Y:S01]  /*35a0*/  LDSM.16.MT88.4 R80, [R213+0xb800] ;  /* 0x00b80000d550783b */ /* 0x000fe20000004200 */
[----:B------:R-:W-:-:S04]  /*35b0*/  IMAD.MOV.U32 R34, RZ, RZ, R71 ;  /* 0x000000ffff227224 */ /* 0x000fc800078e0047 */
[----:B------:R-:W-:Y:S01]  /*35c0*/  HMMA.16816.F32 R236, R8, R26, RZ ;  /* 0x0000001a08ec723c */ /* 0x000fe200000018ff */
[----:B------:R-:W-:-:S05]  /*35d0*/  IMAD.MOV.U32 R31, RZ, RZ, R70 ;  /* 0x000000ffff1f7224 */ /* 0x000fca00078e0046 */
[----:B------:R-:W-:Y:S01]  /*35e0*/  HMMA.16816.F32 R232, R8, R22, RZ ;  /* 0x0000001608e8723c */ /* 0x000fe200000018ff */
[----:B-1----:R-:W-:Y:S01]  /*35f0*/  FFMA.FTZ R2, R57, UR5, -R13 ;  /* 0x0000000539027c23 */ /* 0x002fe2000801080d */
[----:B---3--:R-:W-:-:S04]  /*3600*/  F2FP.F16.F32.PACK_AB R124, R29, R32 ;  /* 0x000000201d7c723e */ /* 0x008fc800000000ff */
[C---:B------:R-:W-:Y:S01]  /*3610*/  HMMA.16816.F32 R180, R8.reuse, R16, RZ ;  /* 0x0000001008b4723c */ /* 0x040fe200000018ff */
[----:B------:R1:W-:Y:S05]  /*3620*/  MUFU.EX2 R28, R2 ;  /* 0x00000002001c7308 */ /* 0x0003ea0000000800 */
[C---:B------:R-:W-:Y:S01]  /*3630*/  HMMA.16816.F32 R224, R8.reuse, R18, RZ ;  /* 0x0000001208e0723c */ /* 0x040fe200000018ff */
[----:B------:R-:W-:Y:S05]  /*3640*/  LDSM.16.MT88.4 R16, [R217+0xb800] ;  /* 0x00b80000d910783b */ /* 0x000fea0000004200 */
[----:B------:R-:W-:Y:S01]  /*3650*/  HMMA.16816.F32 R100, R8, R40, RZ ;  /* 0x000000280864723c */ /* 0x000fe200000018ff */
[----:B-1----:R-:W-:-:S05]  /*3660*/  FFMA.FTZ R2, R55, UR5, -R13 ;  /* 0x0000000537027c23 */ /* 0x002fca000801080d */
[C---:B------:R-:W-:Y:S01]  /*3670*/  HMMA.16816.F32 R208, R8.reuse, R42, RZ ;  /* 0x0000002a08d0723c */ /* 0x040fe200000018ff */
[----:B------:R1:W3:Y:S05]  /*3680*/  MUFU.EX2 R25, R2 ;  /* 0x0000000200197308 */ /* 0x0002ea0000000800 */
[C---:B------:R-:W-:Y:S06]  /*3690*/  HMMA.16816.F32 R116, R8.reuse, R44, RZ ;  /* 0x0000002c0874723c */ /* 0x040fec00000018ff */
[----:B------:R-:W-:Y:S01]  /*36a0*/  HMMA.16816.F32 R204, R8, R46, RZ ;  /* 0x0000002e08cc723c */ /* 0x000fe200000018ff */
        /* <DEDUP_REMOVED lines=10> */
[--C-:B-1----:R-:W-:Y:S01]  /*3750*/  FFMA.FTZ R2, R65, UR5, -R14.reuse ;  /* 0x0000000541027c23 */ /* 0x102fe2000801080e */
[----:B---3--:R-:W-:Y:S01]  /*3760*/  F2FP.F16.F32.PACK_AB R127, R15, R20 ;  /* 0x000000140f7f723e */ /* 0x008fe200000000ff */
[----:B------:R-:W1:Y:S04]  /*3770*/  LDSM.16.MT88.4 R64, [R217+0xa800] ;  /* 0x00a80000d940783b */ /* 0x000e680000004200 */
[----:B------:R3:W4:Y:S02]  /*3780*/  MUFU.EX2 R13, R2 ;  /* 0x00000002000d7308 */ /* 0x0007240000000800 */
[C---:B--2---:R-:W-:Y:S06]  /*3790*/  HMMA.16816.F32 R40, R124.reuse, R4, R72 ;  /* 0x000000047c28723c */ /* 0x044fec0000001848 */
[C---:B------:R-:W-:Y:S06]  /*37a0*/  HMMA.16816.F32 R44, R124.reuse, R6, R92 ;  /* 0x000000067c2c723c */ /* 0x040fec000000185c */
[----:B------:R-:W-:Y:S01]  /*37b0*/  HMMA.16816.F32 R92, R124, R98, R148 ;  /* 0x000000627c5c723c */ /* 0x000fe20000001894 */
[----:B---3--:R-:W-:-:S04]  /*37c0*/  FFMA.FTZ R2, R68, UR5, -R14 ;  /* 0x0000000544027c23 */ /* 0x008fc8000801080e */
[----:B------:R2:W-:Y:S01]  /*37d0*/  MUFU.EX2 R12, R2 ;  /* 0x00000002000c7308 */ /* 0x0005e20000000800 */
[C---:B------:R-:W-:Y:S06]  /*37e0*/  HMMA.16816.F32 R144, R124.reuse, R156, R144 ;  /* 0x0000009c7c90723c */ /* 0x040fec0000001890 */
[C---:B------:R-:W-:Y:S06]  /*37f0*/  HMMA.16816.F32 R152, R124.reuse, R158, R152 ;  /* 0x0000009e7c98723c */ /* 0x040fec0000001898 */
[----:B------:R-:W-:Y:S01]  /*3800*/  HMMA.16816.F32 R160, R124, R172, R160 ;  /* 0x000000ac7ca0723c */ /* 0x000fe200000018a0 */
[----:B--2---:R-:W-:-:S05]  /*3810*/  FFMA.FTZ R2, R69, UR5, -R14 ;  /* 0x0000000545027c23 */ /* 0x004fca000801080e */
[C---:B-1----:R-:W-:Y:S01]  /*3820*/  HMMA.16816.F32 R56, R124.reuse, R64, R76 ;  /* 0x000000407c38723c */ /* 0x042fe2000000184c */
[----:B------:R1:W2:Y:S05]  /*3830*/  MUFU.EX2 R9, R2 ;  /* 0x0000000200097308 */ /* 0x0002aa0000000800 */
[C---:B------:R-:W-:Y:S06]  /*3840*/  HMMA.16816.F32 R76, R124.reuse, R82, R128 ;  /* 0x000000527c4c723c */ /* 0x040fec0000001880 */
[----:B------:R-:W-:Y:S01]  /*3850*/  HMMA.16816.F32 R72, R124, R80, R84 ;  /* 0x000000507c48723c */ /* 0x000fe20000001854 */
[----:B----4-:R-:W-:-:S05]  /*3860*/  F2FP.F16.F32.PACK_AB R128, R13, R33 ;  /* 0x000000210d80723e */ /* 0x010fca00000000ff */
        /* <DEDUP_REMOVED lines=17> */
[----:B-1----:R-:W-:-:S07]  /*3980*/  F2FP.F16.F32.PACK_AB R131, R0, R2 ;  /* 0x000000020083723e */ /* 0x002fce00000000ff */
[C---:B------:R-:W-:Y:S06]  /*3990*/  HMMA.16816.F32 R36, R128.reuse, R4, R36 ;  /* 0x000000048024723c */ /* 0x040fec0000001824 */
[----:B------:R-:W-:Y:S01]  /*39a0*/  HMMA.16816.F32 R48, R128, R6, R240 ;  /* 0x000000068030723c */ /* 0x000fe200000018f0 */
[----:B------:R-:W-:Y:S01]  /*39b0*/  FADD.FTZ R5, R31, R230 ;  /* 0x000000e61f057221 */ /* 0x000fe20000010000 */
[----:B------:R-:W-:-:S03]  /*39c0*/  FADD.FTZ R4, R229, R179 ;  /* 0x000000b3e5047221 */ /* 0x000fc60000010000 */
        /* <DEDUP_REMOVED lines=22> */
[----:B------:R-:W-:Y:S01]  /*3b30*/  HMMA.16816.F32 R164, R128, R172, R196 ;  /* 0x000000ac80a4723c */ /* 0x000fe200000018c4 */
[----:B------:R1:W-:Y:S01]  /*3b40*/  STL [R1+0x4], R3 ;  /* 0x0000040301007387 */ /* 0x0003e20000100800 */
[----:B------:R-:W-:Y:S01]  /*3b50*/  FADD.FTZ R251, R143, R7 ;  /* 0x000000078ffb7221 */ /* 0x000fe20000010000 */
[----:B------:R-:W-:-:S02]  /*3b60*/  FADD.FTZ R252, R25, R252 ;  /* 0x000000fc19fc7221 */ /* 0x000fc40000010000 */
[----:B------:R1:W-:Y:S01]  /*3b70*/  STL [R1], R0 ;  /* 0x0000000001007387 */ /* 0x0003e20000100800 */
        /* <DEDUP_REMOVED lines=14> */
[----:B------:R-:W-:-:S02]  /*3c60*/  VIADD R226, R223, 0x800 ;  /* 0x00000800dfe27836 */ /* 0x000fc40000000000 */
[C---:B------:R-:W-:Y:S02]  /*3c70*/  VIADD R225, R223.reuse, 0x1000 ;  /* 0x00001000dfe17836 */ /* 0x040fe40000000000 */
[----:B------:R-:W-:Y:S01]  /*3c80*/  VIADD R224, R223, 0x1800 ;  /* 0x00001800dfe07836 */ /* 0x000fe20000000000 */
[----:B------:R-:W-:Y:S01]  /*3c90*/  HMMA.16816.F32 R128, R128, R18, R204 ;  /* 0x000000128080723c */ /* 0x000fe200000018cc */
[----:B------:R-:W-:-:S08]  /*3ca0*/  NOP ;  /* 0x0000000000007918 */ /* 0x000fd00000000000 */
[----:B-1----:R-:W-:-:S15]  /*3cb0*/  @!P0 BRA `(.L_x_1593) ;  /* 0x0000002400e08947 */ /* 0x002fde0003800000 */
[C---:B------:R-:W-:Y:S01]  /*3cc0*/  SHF.L.U64.HI R2, R138.reuse, 0x5, R139 ;  /* 0x000000058a027819 */ /* 0x040fe2000001028b */
[----:B------:R-:W-:Y:S01]  /*3cd0*/  IMAD.SHL.U32 R0, R138, 0x20, RZ ;  /* 0x000000208a007824 */ /* 0x000fe200078e00ff */
[----:B------:R-:W-:Y:S01]  /*3ce0*/  LEA.HI.SX32 R227, R178, 0xfffffffe, 0x1b ;  /* 0xfffffffeb2e37811 */ /* 0x000fe200078fdaff */
[----:B------:R-:W-:Y:S01]  /*3cf0*/  IMAD.MOV.U32 R3, RZ, RZ, R136 ;  /* 0x000000ffff037224 */ /* 0x000fe200078e0088 */
[----:B------:R-:W-:Y:S01]  /*3d00*/  MOV R132, R135 ;  /* 0x0000008700847202 */ /* 0x000fe20000000f00 */
[----:B------:R1:W-:Y:S01]  /*3d10*/  STL [R1+0x10], R2 ;  /* 0x0000100201007387 */ /* 0x0003e20000100800 */
[----:B------:R-:W-:Y:S01]  /*3d20*/  MOV R138, R133 ;  /* 0x00000085008a7202 */ /* 0x000fe20000000f00 */
[----:B------:R-:W-:Y:S01]  /*3d30*/  IMAD.MOV.U32 R137, RZ, RZ, R134 ;  /* 0x000000ffff897224 */ /* 0x000fe200078e0086 */
[----:B------:R-:W-:Y:S01]  /*3d40*/  ULDC UR5, c[0x0][0x39c] ;  /* 0x0000e70000057ab9 */ /* 0x000fe20000000800 */
[----:B------:R1:W-:Y:S01]  /*3d50*/  STL [R1+0x14], R0 ;  /* 0x0000140001007387 */ /* 0x0003e20000100800 */
[----:B------:R-:W-:Y:S01]  /*3d60*/  ULDC UR4, c[0x0][0x2ec] ;  /* 0x0000bb0000047ab9 */ /* 0x000fe20000000800 */
[----:B------:R-:W-:Y:S01]  /*3d70*/  ULDC.64 UR12, c[0x0][0x250] ;  /* 0x00009400000c7ab9 */ /* 0x000fe20000000a00 */
[----:B------:R-:W-:Y:S01]  /*3d80*/  ULDC.64 UR6, c[0x0][0x218] ;  /* 0x0000860000067ab9 */ /* 0x000fe20000000a00 */
[----:B------:R-:W-:Y:S01]  /*3d90*/  ULDC.64 UR8, c[0x0][0x248] ;  /* 0x0000920000087ab9 */ /* 0x000fe20000000a00 */
[----:B------:R-:W-:Y:S01]  /*3da0*/  ULDC.64 UR10, c[0x0][0x220] ;  /* 0x00008800000a7ab9 */ /* 0x000fe20000000a00 */
[----:B------:R-:W-:Y:S05]  /*3db0*/  BRA `(.L_x_1594) ;  /* 0x0000000000647947 */ /* 0x000fea0003800000 */
.L_x_1596:
[----:B------:R-:W2:Y:S01]  /*3dc0*/  LDL.64 R232, [R1+0x30] ;  /* 0x0000300001e87983 */ /* 0x000ea20000100a00 */
[----:B------:R-:W-:Y:S03]  /*3dd0*/  VIADD R0, R227, 0xffffffff ;  /* 0xffffffffe3007836 */ /* 0x000fe60000000000 */
[----:B------:R-:W5:Y:S01]  /*3de0*/  LDL.64 R230, [R1+0x18] ;  /* 0x0000180001e67983 */ /* 0x000f620000100a00 */
[----:B------:R-:W-:Y:S01]  /*3df0*/  IMAD.WIDE.U32 R6, R0, UR8, RZ ;  /* 0x0000000800067c25 */ /* 0x000fe2000f8e00ff */
[----:B------:R-:W-:Y:S02]  /*3e00*/  SHF.R.S32.HI R2, RZ, 0x1f, R0 ;  /* 0x0000001fff027819 */ /* 0x000fe40000011400 */
[----:B------:R-:W3:Y:S03]  /*3e10*/  LDL R134, [R1+0x20] ;  /* 0x0000200001867983 */ /* 0x000ee60000100800 */
[----:B------:R-:W-:Y:S01]  /*3e20*/  IMAD R2, R2, UR8, RZ ;  /* 0x0000000802027c24 */ /* 0x000fe2000f8e02ff */
[----:B------:R-:W4:Y:S03]  /*3e30*/  LDL R133, [R1+0x24] ;  /* 0x0000240001857983 */ /* 0x000f260000100800 */
[----:B------:R-:W-:Y:S04]  /*3e40*/  IMAD R2, R0, UR9, R2 ;  /* 0x0000000900027c24 */ /* 0x000fe8000f8e0202 */
[----:B------:R-:W-:Y:S01]  /*3e50*/  IMAD.IADD R2, R7, 0x1, R2 ;  /* 0x0000000107027824 */ /* 0x000fe200078e0202 */
[----:B--2---:R-:W-:Y:S04]  /*3e60*/  LEA R0, P1, R6, R232, 0x5 ;  /* 0x000000e806007211 */ /* 0x004fe800078228ff */
[----:B------:R-:W-:Y:S02]  /*3e70*/  LEA R4, P2, R0, UR6, 0x1 ;  /* 0x0000000600047c11 */ /* 0x000fe4000f8408ff */
[----:B-----5:R-:W-:Y:S02]  /*3e80*/  LEA.HI.X R2, R6, R231, R2, 0x5, P1 ;  /* 0x000000e706027211 */ /* 0x020fe400008f2c02 */
[----:B---3--:R-:W-:Y:S02]  /*3e90*/  IADD3 R6, P1, R134, R4, RZ ;  /* 0x0000000486067210 */ /* 0x008fe40007f3e0ff */
[----:B------:R-:W-:Y:S05]  /*3ea0*/  LEA.HI.X R5, R0, UR7, R2, 0x1, P2 ;  /* 0x0000000700057c11 */ /* 0x000fea00090f0c02 */
[----:B------:R-:W-:Y:S01]  /*3eb0*/  @!PT LDS RZ, [RZ] ;  /* 0x00000000fffff984 */ /* 0x000fe20000000800 */
[----:B------:R-:W-:Y:S01]  /*3ec0*/  @!PT LDS RZ, [RZ] ;  /* 0x00000000fffff984 */ /* 0x000fe20000000800 */
[----:B------:R-:W-:Y:S01]  /*3ed0*/  @!PT LDS RZ, [RZ] ;  /* 0x00000000fffff984 */ /* 0x000fe20000000800 */
[----:B------:R1:W-:Y:S01]  /*3ee0*/  LDGSTS.E.BYPASS.LTC128B.128 [R228+0x8000], desc[UR14][R4.64] ;  /* 0x0800000004e47fae */ /* 0x0003e2000b901d4e */
[----:B----4-:R-:W-:Y:S03]  /*3ef0*/  IMAD.X R7, R133, 0x1, R5, P1 ;  /* 0x0000000185077824 */ /* 0x010fe600008e0605 */
[----:B------:R1:W-:Y:S04]  /*3f00*/  LDGSTS.E.BYPASS.LTC128B.128 [R228+0x9000], desc[UR14][R4.64+0x80] ;  /* 0x0900008004e47fae */ /* 0x0003e8000b901d4e */
[----:B------:R1:W-:Y:S04]  /*3f10*/  LDGSTS.E.BYPASS.LTC128B.128 [R228+0x8800], desc[UR14][R6.64] ;  /* 0x0880000006e47fae */ /* 0x0003e8000b901d4e */
[----:B------:R1:W-:Y:S04]  /*3f20*/  LDGSTS.E.BYPASS.LTC128B.128 [R228+0x9800], desc[UR14][R6.64+0x80] ;  /* 0x0980008006e47fae */ /* 0x0003e8000b901d4e */
[----:B------:R-:W0:Y:S01]  /*3f30*/  LDGDEPBAR ;  /* 0x00000000000079af */ /* 0x000e220000000000 */
[----:B------:R-:W-:Y:S05]  /*3f40*/  BRA `(.L_x_1595) ;  /* 0x0000000c00547947 */ /* 0x000fea0003800000 */
.L_x_1594:
[----:B------:R-:W2:Y:S01]  /*3f50*/  LDL.64 R12, [R1+0x28] ;  /* 0x00002800010c7983 */ /* 0x000ea20000100a00 */
[----:B-1----:R-:W-:Y:S01]  /*3f60*/  SHF.R.S32.HI R0, RZ, 0x1f, R227 ;  /* 0x0000001fff007819 */ /* 0x002fe200000114e3 */
[----:B------:R-:W-:Y:S04]  /*3f70*/  DEPBAR.LE SB0, 0x0 ;  /* 0x000080000000791a */ /* 0x000fe80000000000 */
[----:B------:R-:W3:Y:S01]  /*3f80*/  LDL R10, [R1+0x38] ;  /* 0x00003800010a7983 */ /* 0x000ee20000100800 */
[----:B------:R-:W-:Y:S02]  /*3f90*/  IMAD R0, R0, UR12, RZ ;  /* 0x0000000c00007c24 */ /* 0x000fe4000f8e02ff */
[C---:B------:R-:W-:Y:S03]  /*3fa0*/  IMAD.WIDE.U32 R6, R227.reuse, UR12, RZ ;  /* 0x0000000ce3067c25 */ /* 0x040fe6000f8e00ff */
[----:B------:R-:W4:Y:S01]  /*3fb0*/  LDL R9, [R1+0x14] ;  /* 0x0000140001097983 */ /* 0x000f220000100800 */
[----:B------:R-:W-:Y:S05]  /*3fc0*/  IMAD R2, R227, UR13, R0 ;  /* 0x0000000de3027c24 */ /* 0x000fea000f8e0200 */
[----:B------:R-:W5:Y:S01]  /*3fd0*/  LDL R8, [R1+0x10] ;  /* 0x0000100001087983 */ /* 0x000f620000100800 */
[----:B------:R-:W-:Y:S01]  /*3fe0*/  BAR.SYNC.DEFER_BLOCKING 0x0 ;  /* 0x0000000000007b1d */ /* 0x000fe20000010000 */
[----:B------:R-:W-:Y:S02]  /*3ff0*/  IADD3 R2, R7, R2, RZ ;  /* 0x0000000207027210 */ /* 0x000fe40007ffe0ff */
[----:B--2---:R-:W-:Y:S04]  /*4000*/  LEA R0, P0, R6, R12, 0x5 ;  /* 0x0000000c06007211 */ /* 0x004fe800078028ff */
[----:B------:R-:W-:Y:S02]  /*4010*/  LEA R4, P1, R0, UR10, 0x1 ;  /* 0x0000000a00047c11 */ /* 0x000fe4000f8208ff */
[----:B---3--:R-:W-:Y:S04]  /*4020*/  LEA.HI.X R7, R6, R10, R2, 0x5, P0 ;  /* 0x0000000a06077211 */ /* 0x008fe800000f2c02 */
[----:B------:R-:W-:Y:S02]  /*4030*/  LEA.HI.X R5, R0, UR11, R7, 0x1, P1 ;  /* 0x0000000b00057c11 */ /* 0x000fe400088f0c07 */
[----:B----4-:R-:W-:Y:S03]  /*4040*/  IADD3 R6, P0, R4, R9, RZ ;  /* 0x0000000904067210 */ /* 0x010fe60007f1e0ff */
[----:B------:R-:W-:Y:S01]  /*4050*/  @!PT LDS RZ, [RZ] ;  /* 0x00000000fffff984 */ /* 0x000fe20000000800 */
[----:B------:R-:W-:Y:S01]  /*4060*/  @!PT LDS RZ, [RZ] ;  /* 0x00000000fffff984 */ /* 0x000fe20000000800 */
[----:B------:R-:W-:Y:S01]  /*4070*/  @!PT LDS RZ, [RZ] ;  /* 0x00000000fffff984 */ /* 0x000fe20000000800 */
[----:B------:R-:W-:Y:S01]  /*4080*/  LDGSTS.E.BYPASS.LTC128B.128 [R228+0xa000], desc[UR14][R4.64] ;  /* 0x0a00000004e47fae */ /* 0x000fe2000b901d4e */
[----:B-----5:R-:W-:Y:S02]  /*4090*/  IADD3.X R7, R5, R8, RZ, P0, !PT ;  /* 0x0000000805077210 */ /* 0x020fe400007fe4ff */
[----:B------:R-:W-:Y:S03]  /*40a0*/  ISETP.GT.AND P0, PT, R227, RZ, PT ;  /* 0x000000ffe300720c */ /* 0x000fe60003f04270 */
[----:B------:R-:W-:Y:S06]  /*40b0*/  LDGSTS.E.BYPASS.LTC128B.128 [R228+0xb000], desc[UR14][R4.64+0x80] ;  /* 0x0b00008004e47fae */ /* 0x000fec000b901d4e */
[----:B------:R-:W-:Y:S06]  /*40c0*/  LDGSTS.E.BYPASS.LTC128B.128 [R228+0xa800], desc[UR14][R6.64] ;  /* 0x0a80000006e47fae */ /* 0x000fec000b901d4e */
[----:B------:R1:W-:Y:S06]  /*40d0*/  LDGSTS.E.BYPASS.LTC128B.128 [R228+0xb800], desc[UR14][R6.64+0x80] ;  /* 0x0b80008006e47fae */ /* 0x0003ec000b901d4e */
[----:B------:R-:W-:Y:S06]  /*40e0*/  LDSM.16.M88.4 R32, [R214] ;  /* 0x00000000d620783b */ /* 0x000fec0000000200 */
[----:B------:R-:W1:Y:S06]  /*40f0*/  LDSM.16.M88.4 R16, [R212+0x8000] ;  /* 0x00800000d410783b */ /* 0x000e6c0000000200 */
[----:B------:R-:W2:Y:S06]  /*4100*/  LDSM.16.M88.4 R28, [R214+0x2000] ;  /* 0x00200000d61c783b */ /* 0x000eac0000000200 */
        /* <DEDUP_REMOVED lines=12> */
[----:B------:R-:W-:Y:S01]  /*41d0*/  LDSM.16.M88.4 R200, [R221+0x8800] ;  /* 0x00880000ddc8783b */ /* 0x000fe20000000200 */
[-C--:B---3--:R-:W-:Y:S05]  /*41e0*/  HMMA.16816.F32 R20, R32, R140.reuse, RZ ;  /* 0x0000008c2014723c */ /* 0x088fea00000018ff */
[----:B------:R-:W-:Y:S01]  /*41f0*/  LDSM.16.M88.4 R204, [R220] ;  /* 0x00000000dccc783b */ /* 0x000fe20000000200 */
[C---:B------:R-:W-:Y:S05]  /*4200*/  HMMA.16816.F32 R24, R28.reuse, R140, RZ ;  /* 0x0000008c1c18723c */ /* 0x040fea00000018ff */
[----:B------:R-:W-:Y:S01]  /*4210*/  LDSM.16.M88.4 R208, [R219] ;  /* 0x00000000dbd0783b */ /* 0x000fe20000000200 */
[-C--:B------:R-:W-:Y:S06]  /*4220*/  HMMA.16816.F32 R28, R28, R142.reuse, RZ ;  /* 0x0000008e1c1c723c */ /* 0x080fec00000018ff */
[----:B------:R-:W-:Y:S01]  /*4230*/  HMMA.16816.F32 R32, R32, R142, RZ ;  /* 0x0000008e2020723c */ /* 0x000fe200000018ff */
[----:B------:R-:W3:Y:S05]  /*4240*/  LDSM.16.M88.4 R140, [R222+0x2000] ;  /* 0x00200000de8c783b */ /* 0x000eea0000000200 */
        /* <DEDUP_REMOVED lines=17> */
[-C--:B------:R-:W-:Y:S06]  /*4360*/  HMMA.16816.F32 R20, R192, R200.reuse, R20 ;  /* 0x000000c8c014723c */ /* 0x080fec0000001814 */
[C---:B------:R-:W-:Y:S06]  /*4370*/  HMMA.16816.F32 R24, R140.reuse, R200, R24 ;  /* 0x000000c88c18723c */ /* 0x040fec0000001818 */
[-C--:B------:R-:W-:Y:S01]  /*4380*/  HMMA.16816.F32 R28, R140, R202.reuse, R28 ;  /* 0x000000ca8c1c723c */ /* 0x080fe2000000181c */
[----:B------:R-:W3:Y:S05]  /*4390*/  LDSM.16.M88.4 R140, [R214+0x6000] ;  /* 0x00600000d68c783b */ /* 0x000eea0000000200 */
[----:B------:R-:W-:Y:S01]  /*43a0*/  HMMA.16816.F32 R32, R192, R202, R32 ;  /* 0x000000cac020723c */ /* 0x000fe20000001820 */
[----:B------:R-:W4:Y:S05]  /*43b0*/  LDSM.16.M88.4 R192, [R212+0x9800] ;  /* 0x00980000d4c0783b */ /* 0x000f2a0000000200 */
[-C--:B------:R-:W-:Y:S01]  /*43c0*/  HMMA.16816.F32 R4, R204, R208.reuse, R4 ;  /* 0x000000d0cc04723c */ /* 0x080fe20000001804 */
[----:B------:R-:W5:Y:S05]  /*43d0*/  LDSM.16.M88.4 R200, [R225] ;  /* 0x00000000e1c8783b */ /* 0x000f6a0000000200 */
[C---:B-1----:R-:W-:Y:S06]  /*43e0*/  HMMA.16816.F32 R8, R176.reuse, R208, R8 ;  /* 0x000000d0b008723c */ /* 0x042fec0000001808 */
[-C--:B------:R-:W-:Y:S06]  /*43f0*/  HMMA.16816.F32 R12, R176, R210.reuse, R12 ;  /* 0x000000d2b00c723c */ /* 0x080fec000000180c */
[C---:B------:R-:W-:Y:S01]  /*4400*/  HMMA.16816.F32 R16, R204.reuse, R210, R16 ;  /* 0x000000d2cc10723c */ /* 0x040fe20000001810 */
[----:B------:R-:W-:Y:S05]  /*4410*/  LDSM.16.M88.4 R208, [R221+0x9000] ;  /* 0x00900000ddd0783b */ /* 0x000fea0000000200 */
[-C--:B------:R-:W-:Y:S06]  /*4420*/  HMMA.16816.F32 R20, R204, R180.reuse, R20 ;  /* 0x000000b4cc14723c */ /* 0x080fec0000001814 */
[C---:B------:R-:W-:Y:S06]  /*4430*/  HMMA.16816.F32 R24, R176.reuse, R180, R24 ;  /* 0x000000b4b018723c */ /* 0x040fec0000001818 */
[-C--:B------:R-:W-:Y:S01]  /*4440*/  HMMA.16816.F32 R28, R176, R182.reuse, R28 ;  /* 0x000000b6b01c723c */ /* 0x080fe2000000181c */
[----:B------:R-:W1:Y:S05]  /*4450*/  LDSM.16.M88.4 R176, [R216+0x6000] ;  /* 0x00600000d8b0783b */ /* 0x000e6a0000000200 */
[----:B------:R-:W-:Y:S01]  /*4460*/  HMMA.16816.F32 R32, R204, R182, R32 ;  /* 0x000000b6cc20723c */ /* 0x000fe20000001820 */
[----:B------:R-:W1:Y:S05]  /*4470*/  LDSM.16.M88.4 R180, [R224] ;  /* 0x00000000e0b4783b */ /* 0x000e6a0000000200 */
[-C--:B--2---:R-:W-:Y:S01]  /*4480*/  HMMA.16816.F32 R4, R184, R188.reuse, R4 ;  /* 0x000000bcb804723c */ /* 0x084fe20000001804 */
[----:B------:R-:W2:Y:S05]  /*4490*/  LDSM.16.M88.4 R204, [R222+0x4000] ;  /* 0x00400000decc783b */ /* 0x000eaa0000000200 */
[C---:B---3--:R-:W-:Y:S06]  /*44a0*/  HMMA.16816.F32 R8, R140.reuse, R188, R8 ;  /* 0x000000bc8c08723c */ /* 0x048fec0000001808 */
[-C--:B------:R-:W-:Y:S06]  /*44b0*/  HMMA.16816.F32 R12, R140, R190.reuse, R12 ;  /* 0x000000be8c0c723c */ /* 0x080fec000000180c */
[C---:B------:R-:W-:Y:S01]  /*44c0*/  HMMA.16816.F32 R16, R184.reuse, R190, R16 ;  /* 0x000000beb810723c */ /* 0x040fe20000001810 */
[----:B------:R-:W-:Y:S05]  /*44d0*/  LDSM.16.M88.4 R188, [R220+0x4000] ;  /* 0x00400000dcbc783b */ /* 0x000fea0000000200 */
[-C--:B----4-:R-:W-:Y:S06]  /*44e0*/  HMMA.16816.F32 R20, R184, R192.reuse, R20 ;  /* 0x000000c0b814723c */ /* 0x090fec0000001814 */
[C---:B------:R-:W-:Y:S06]  /*44f0*/  HMMA.16816.F32 R24, R140.reuse, R192, R24 ;  /* 0x000000c08c18723c */ /* 0x040fec0000001818 */
[-C--:B------:R-:W-:Y:S01]  /*4500*/  HMMA.16816.F32 R28, R140, R194.reuse, R28 ;  /* 0x000000c28c1c723c */ /* 0x080fe2000000181c */
[----:B------:R-:W3:Y:S05]  /*4510*/  LDSM.16.M88.4 R140, [R222+0x6000] ;  /* 0x00600000de8c783b */ /* 0x000eea0000000200 */
[----:B------:R-:W-:Y:S01]  /*4520*/  HMMA.16816.F32 R32, R184, R194, R32 ;  /* 0x000000c2b820723c */ /* 0x000fe20000001820 */
[----:B------:R-:W4:Y:S05]  /*4530*/  LDSM.16.M88.4 R184, [R221+0x9800] ;  /* 0x00980000ddb8783b */ /* 0x000f2a0000000200 */
[-C--:B-----5:R-:W-:Y:S01]  /*4540*/  HMMA.16816.F32 R4, R196, R200.reuse, R4 ;  /* 0x000000c8c404723c */ /* 0x0a0fe20000001804 */
[----:B------:R-:W5:Y:S05]  /*4550*/  LDSM.16.M88.4 R192, [R219+0x1000] ;  /* 0x00100000dbc0783b */ /* 0x000f6a0000000200 */
[C---:B-1----:R-:W-:Y:S06]  /*4560*/  HMMA.16816.F32 R8, R176.reuse, R200, R8 ;  /* 0x000000c8b008723c */ /* 0x042fec0000001808 */
[-C--:B------:R-:W-:Y:S06]  /*4570*/  HMMA.16816.F32 R12, R176, R202.reuse, R12 ;  /* 0x000000cab00c723c */ /* 0x080fec000000180c */
[C---:B------:R-:W-:Y:S06]  /*4580*/  HMMA.16816.F32 R16, R196.reuse, R202, R16 ;  /* 0x000000cac410723c */ /* 0x040fec0000001810 */
[-C--:B------:R-:W-:Y:S06]  /*4590*/  HMMA.16816.F32 R20, R196, R180.reuse, R20 ;  /* 0x000000b4c414723c */ /* 0x080fec0000001814 */
[C---:B------:R-:W-:Y:S06]  /*45a0*/  HMMA.16816.F32 R24, R176.reuse, R180, R24 ;  /* 0x000000b4b018723c */ /* 0x040fec0000001818 */
[-C--:B------:R-:W-:Y:S01]  /*45b0*/  HMMA.16816.F32 R28, R176, R182.reuse, R28 ;  /* 0x000000b6b01c723c */ /* 0x080fe2000000181c */
[----:B------:R-:W1:Y:S05]  /*45c0*/  LDSM.16.M88.4 R176, [R220+0x6000] ;  /* 0x00600000dcb0783b */ /* 0x000e6a0000000200 */
[----:B------:R-:W-:Y:S06]  /*45d0*/  HMMA.16816.F32 R32, R196, R182, R32 ;  /* 0x000000b6c420723c */ /* 0x000fec0000001820 */
[-C--:B--2---:R-:W-:Y:S06]  /*45e0*/  HMMA.16816.F32 R4, R204, R208.reuse, R4 ;  /* 0x000000d0cc04723c */ /* 0x084fec0000001804 */
[C---:B---3--:R-:W-:Y:S06]  /*45f0*/  HMMA.16816.F32 R8, R140.reuse, R208, R8 ;  /* 0x000000d08c08723c */ /* 0x048fec0000001808 */
[-C--:B------:R-:W-:Y:S06]  /*4600*/  HMMA.16816.F32 R12, R140, R210.reuse, R12 ;  /* 0x000000d28c0c723c */ /* 0x080fec000000180c */
[C---:B------:R-:W-:Y:S06]  /*4610*/  HMMA.16816.F32 R16, R204.reuse, R210, R16 ;  /* 0x000000d2cc10723c */ /* 0x040fec0000001810 */
[-C--:B----4-:R-:W-:Y:S06]  /*4620*/  HMMA.16816.F32 R20, R204, R184.reuse, R20 ;  /* 0x000000b8cc14723c */ /* 0x090fec0000001814 */
[C---:B------:R-:W-:Y:S06]  /*4630*/  HMMA.16816.F32 R24, R140.reuse, R184, R24 ;  /* 0x000000b88c18723c */ /* 0x040fec0000001818 */
[-C--:B------:R-:W-:Y:S06]  /*4640*/  HMMA.16816.F32 R28, R140, R186.reuse, R28 ;  /* 0x000000ba8c1c723c */ /* 0x080fec000000181c */
[----:B------:R-:W-:Y:S06]  /*4650*/  HMMA.16816.F32 R32, R204, R186, R32 ;  /* 0x000000bacc20723c */ /* 0x000fec0000001820 */
[-C--:B-----5:R-:W-:Y:S06]  /*4660*/  HMMA.16816.F32 R4, R188, R192.reuse, R4 ;  /* 0x000000c0bc04723c */ /* 0x0a0fec0000001804 */
[C---:B-1----:R-:W-:Y:S06]  /*4670*/  HMMA.16816.F32 R8, R176.reuse, R192, R8 ;  /* 0x000000c0b008723c */ /* 0x042fec0000001808 */
        /* <DEDUP_REMOVED lines=15> */
[----:B------:R-:W-:Y:S06]  /*4770*/  FMUL.FTZ R15, R15, UR5 ;  /* 0x000000050f0f7c20 */ /* 0x000fec0008410000 */
[----:B------:R-:W2:Y:S01]  /*4780*/  MUFU.TANH R182, R5 ;  /* 0x0000000500b67308 */ /* 0x000ea20000002400 */
[----:B-1----:R-:W-:Y:S09]  /*4790*/  FMNMX.FTZ R2, R141, R3, !PT ;  /* 0x000000038d027209 */ /* 0x002ff20007810000 */
[----:B------:R1:W-:Y:S10]  /*47a0*/  MUFU.TANH R183, R7 ;  /* 0x0000000700b77308 */ /* 0x0003f40000002400 */
[----:B------:R3:W-:Y:S01]  /*47b0*/  MUFU.TANH R180, R12 ;  /* 0x0000000c00b47308 */ /* 0x0007e20000002400 */
[----:B--2---:R-:W-:Y:S09]  /*47c0*/  FMNMX.FTZ R2, R182, R2, !PT ;  /* 0x00000002b6027209 */ /* 0x004ff20007810000 */
[----:B------:R2:W-:Y:S01]  /*47d0*/  MUFU.TANH R187, R11 ;  /* 0x0000000b00bb7308 */ /* 0x0005e20000002400 */
[----:B-1----:R-:W1:Y:S01]  /*47e0*/  LDSM.16.M88.4 R4, [R219+0x1800] ;  /* 0x00180000db04783b */ /* 0x002e620000000200 */
[----:B------:R-:W-:Y:S08]  /*47f0*/  DEPBAR.LE SB0, 0x0 ;  /* 0x000080000000791a */ /* 0x000ff00000000000 */
[----:B------:R4:W-:Y:S01]  /*4800*/  MUFU.TANH R185, R14 ;  /* 0x0000000e00b97308 */ /* 0x0009e20000002400 */
[----:B------:R-:W-:Y:S01]  /*4810*/  BAR.SYNC.DEFER_BLOCKING 0x0 ;  /* 0x0000000000007b1d */ /* 0x000fe20000010000 */
[----:B---3--:R-:W-:Y:S08]  /*4820*/  FMUL.FTZ R12, R16, UR5 ;  /* 0x00000005100c7c20 */ /* 0x008ff00008410000 */
[----:B------:R3:W-:Y:S01]  /*4830*/  MUFU.TANH R184, R13 ;  /* 0x0000000d00b87308 */ /* 0x0007e20000002400 */
[----:B--2---:R-:W-:Y:S09]  /*4840*/  FMUL.FTZ R11, R17, UR5 ;  /* 0x00000005110b7c20 */ /* 0x004ff20008410000 */
[----:B------:R-:W2:Y:S01]  /*4850*/  MUFU.TANH R12, R12 ;  /* 0x0000000c000c7308 */ /* 0x000ea20000002400 */
[----:B----4-:R-:W-:Y:S09]  /*4860*/  FMUL.FTZ R14, R18, UR5 ;  /* 0x00000005120e7c20 */ /* 0x010ff20008410000 */
[----:B------:R-:W4:Y:S01]  /*4870*/  MUFU.TANH R181, R10 ;  /* 0x0000000a00b57308 */ /* 0x000f220000002400 */
[----:B---3--:R-:W-:Y:S09]  /*4880*/  FMUL.FTZ R13, R19, UR5 ;  /* 0x00000005130d7c20 */ /* 0x008ff20008410000 */
[----:B------:R-:W3:Y:S01]  /*4890*/  MUFU.TANH R143, R8 ;  /* 0x00000008008f7308 */ /* 0x000ee20000002400 */
[-C--:B-1----:R-:W-:Y:S05]  /*48a0*/  HMMA.16816.F32 R20, R188, R4.reuse, R20 ;  /* 0x00000004bc14723c */ /* 0x082fea0000001814 */
[----:B--2---:R-:W-:Y:S01]  /*48b0*/  FMNMX.FTZ R2, R12, R2, !PT ;  /* 0x000000020c027209 */ /* 0x004fe20007810000 */
[C---:B------:R-:W-:Y:S03]  /*48c0*/  HMMA.16816.F32 R24, R176.reuse, R4, R24 ;  /* 0x00000004b018723c */ /* 0x040fe60000001818 */
[----:B------:R-:W-:Y:S03]  /*48d0*/  MUFU.TANH R14, R14 ;  /* 0x0000000e000e7308 */ /* 0x000fe60000002400 */
[-C--:B------:R-:W-:Y:S07]  /*48e0*/  HMMA.16816.F32 R28, R176, R6.reuse, R28 ;  /* 0x00000006b01c723c */ /* 0x080fee000000181c */
[----:B------:R-:W1:Y:S01]  /*48f0*/  MUFU.TANH R11, R11 ;  /* 0x0000000b000b7308 */ /* 0x000e620000002400 */
[----:B----4-:R-:W-:Y:S01]  /*4900*/  FMNMX.FTZ R4, R181, R138, !PT ;  /* 0x0000008ab5047209 */ /* 0x010fe20007810000 */
[----:B------:R-:W-:Y:S08]  /*4910*/  HMMA.16816.F32 R32, R188, R6, R32 ;  /* 0x00000006bc20723c */ /* 0x000ff00000001820 */
[----:B------:R-:W2:Y:S03]  /*4920*/  MUFU.TANH R186, R9 ;  /* 0x0000000900ba7308 */ /* 0x000ea60000002400 */
        /* <DEDUP_REMOVED lines=9> */
[----:B---3--:R-:W-:Y:S01]  /*49c0*/  FMNMX.FTZ R5, R143, R137, !PT ;  /* 0x000000898f057209 */ /* 0x008fe20007810000 */
[----:B------:R-:W-:Y:S01]  /*49d0*/  FMUL.FTZ R0, R31, UR5 ;  /* 0x000000051f007c20 */ /* 0x000fe20008410000 */
[----:B------:R-:W-:Y:S01]  /*49e0*/  FMUL.FTZ R28, R28, UR5 ;  /* 0x000000051c1c7c20 */ /* 0x000fe20008410000 */
[----:B------:R-:W-:Y:S03]  /*49f0*/  FMUL.FTZ R29, R29, UR5 ;  /* 0x000000051d1d7c20 */ /* 0x000fe60008410000 */
[----:B------:R-:W3:Y:S01]  /*4a00*/  MUFU.TANH R193, R20 ;  /* 0x0000001400c17308 */ /* 0x000ee20000002400 */
[----:B------:R-:W-:Y:S01]  /*4a10*/  FMUL.FTZ R30, R30, UR5 ;  /* 0x000000051e1e7c20 */ /* 0x000fe20008410000 */
[----:B-1----:R-:W-:Y:S01]  /*4a20*/  FMNMX.FTZ R2, R11, R2, !PT ;  /* 0x000000020b027209 */ /* 0x002fe20007810000 */
[----:B------:R-:W-:Y:S01]  /*4a30*/  FMUL.FTZ R32, R32, UR5 ;  /* 0x0000000520207c20 */ /* 0x000fe20008410000 */
[----:B------:R-:W-:Y:S01]  /*4a40*/  FMUL.FTZ R34, R34, UR5 ;  /* 0x0000000522227c20 */ /* 0x000fe20008410000 */
[----:B------:R-:W-:Y:S01]  /*4a50*/  FMUL.FTZ R33, R33, UR5 ;  /* 0x0000000521217c20 */ /* 0x000fe20008410000 */
[----:B------:R-:W-:Y:S01]  /*4a60*/  FMUL.FTZ R35, R35, UR5 ;  /* 0x0000000523237c20 */ /* 0x000fe20008410000 */
[----:B------:R-:W-:Y:S03]  /*4a70*/  FMNMX.FTZ R6, R187, R4, !PT ;  /* 0x00000004bb067209 */ /* 0x000fe60007810000 */
[----:B------:R1:W-:Y:S01]  /*4a80*/  MUFU.TANH R139, R0 ;  /* 0x00000000008b7308 */ /* 0x0003e20000002400 */
[----:B--2---:R-:W-:Y:S09]  /*4a90*/  FMNMX.FTZ R5, R186, R5, !PT ;  /* 0x00000005ba057209 */ /* 0x004ff20007810000 */
[----:B------:R-:W2:Y:S01]  /*4aa0*/  MUFU.TANH R194, R22 ;  /* 0x0000001600c27308 */ /* 0x000ea20000002400 */
[----:B---3--:R-:W-:Y:S02]  /*4ab0*/  FMNMX.FTZ R4, R193, R2, !PT ;  /* 0x00000002c1047209 */ /* 0x008fe40007810000 */
[----:B------:R-:W-:Y:S02]  /*4ac0*/  FMNMX.FTZ R2, R180, R5, !PT ;  /* 0x00000005b4027209 */ /* 0x000fe40007810000 */
[----:B------:R-:W-:Y:S02]  /*4ad0*/  FMNMX.FTZ R5, R185, R6, !PT ;  /* 0x00000006b9057209 */ /* 0x000fe40007810000 */
[----:B------:R-:W-:Y:S03]  /*4ae0*/  FMNMX.FTZ R2, R184, R2, !PT ;  /* 0x00000002b8027209 */ /* 0x000fe60007810000 */
[----:B------:R-:W3:Y:S01]  /*4af0*/  MUFU.TANH R192, R21 ;  /* 0x0000001500c07308 */ /* 0x000ee20000002400 */
[----:B-1----:R-:W-:Y:S04]  /*4b00*/  FMNMX.FTZ R0, R142, R132, !PT ;  /* 0x000000848e007209 */ /* 0x002fe80007810000 */
[----:B------:R-:W-:Y:S05]  /*4b10*/  FMNMX.FTZ R0, R183, R0, !PT ;  /* 0x00000000b7007209 */ /* 0x000fea0007810000 */
[----:B------:R-:W1:Y:S01]  /*4b20*/  MUFU.TANH R195, R23 ;  /* 0x0000001700c37308 */ /* 0x000e620000002400 */
[----:B------:R-:W-:Y:S04]  /*4b30*/  FMNMX.FTZ R0, R14, R0, !PT ;  /* 0x000000000e007209 */ /* 0x000fe80007810000 */
[----:B------:R-:W-:Y:S05]  /*4b40*/  FMNMX.FTZ R0, R13, R0, !PT ;  /* 0x000000000d007209 */ /* 0x000fea0007810000 */
[----:B------:R-:W4:Y:S01]  /*4b50*/  MUFU.TANH R189, R32 ;  /* 0x0000002000bd7308 */ /* 0x000f220000002400 */
[----:B--2---:R-:W-:Y:S02]  /*4b60*/  FMNMX.FTZ R0, R194, R0, !PT ;  /* 0x00000000c2007209 */ /* 0x004fe40007810000 */
[----:B---3--:R-:W-:Y:S07]  /*4b70*/  FMNMX.FTZ R4, R192, R4, !PT ;  /* 0x00000004c0047209 */ /* 0x008fee0007810000 */
[----:B------:R-:W2:Y:S01]  /*4b80*/  MUFU.TANH R15, R15 ;  /* 0x0000000f000f7308 */ /* 0x000ea20000002400 */
[----:B-1----:R-:W-:Y:S09]  /*4b90*/  FMNMX.FTZ R0, R195, R0, !PT ;  /* 0x00000000c3007209 */ /* 0x002ff20007810000 */
[----:B------:R-:W1:Y:S01]  /*4ba0*/  MUFU.TANH R196, R24 ;  /* 0x0000001800c47308 */ /* 0x000e620000002400 */
[----:B----4-:R-:W-:Y:S09]  /*4bb0*/  FMNMX.FTZ R136, R189, R4, !PT ;  /* 0x00000004bd887209 */ /* 0x010ff20007810000 */
[----:B------:R-:W-:Y:S01]  /*4bc0*/  MUFU.TANH R198, R25 ;  /* 0x0000001900c67308 */ /* 0x000fe20000002400 */
[----:B--2---:R-:W-:Y:S09]  /*4bd0*/  FMNMX.FTZ R10, R15, R5, !PT ;  /* 0x000000050f0a7209 */ /* 0x004ff20007810000 */
[----:B------:R-:W-:Y:S01]  /*4be0*/  MUFU.TANH R197, R26 ;  /* 0x0000001a00c57308 */ /* 0x000fe20000002400 */
[----:B-1----:R-:W-:Y:S09]  /*4bf0*/  FMNMX.FTZ R8, R196, R2, !PT ;  /* 0x00000002c4087209 */ /* 0x002ff20007810000 */
[----:B------:R-:W-:Y:S10]  /*4c00*/  MUFU.TANH R201, R27 ;  /* 0x0000001b00c97308 */ /* 0x000ff40000002400 */
[----:B------:R-:W-:Y:S10]  /*4c10*/  MUFU.TANH R199, R28 ;  /* 0x0000001c00c77308 */ /* 0x000ff40000002400 */
[----:B------:R-:W-:Y:S10]  /*4c20*/  MUFU.TANH R200, R29 ;  /* 0x0000001d00c87308 */ /* 0x000ff40000002400 */
[----:B------:R-:W-:Y:S10]  /*4c30*/  MUFU.TANH R140, R30 ;  /* 0x0000001e008c7308 */ /* 0x000ff40000002400 */
[----:B------:R-:W1:Y:S10]  /*4c40*/  MUFU.TANH R190, R34 ;  /* 0x0000002200be7308 */ /* 0x000e740000002400 */
[----:B------:R-:W2:Y:S10]  /*4c50*/  MUFU.TANH R188, R33 ;  /* 0x0000002100bc7308 */ /* 0x000eb40000002400 */
[----:B------:R3:W4:Y:S01]  /*4c60*/  MUFU.TANH R191, R35 ;  /* 0x0000002300bf7308 */ /* 0x0007220000002400 */
[----:B-1----:R-:W-:Y:S02]  /*4c70*/  FMNMX.FTZ R9, R190, R0, !PT ;  /* 0x00000000be097209 */ /* 0x002fe40007810000 */
[----:B--2---:R-:W-:Y:S01]  /*4c80*/  FMNMX.FTZ R136, R188, R136, !PT ;  /* 0x00000088bc887209 */ /* 0x004fe20007810000 */
[----:B------:R-:W-:Y:S06]  /*4c90*/  @P0 BRA `(.L_x_1596) ;  /* 0xfffffff000480947 */ /* 0x000fec000383ffff */
.L_x_1595:
[----:B-1----:R-:W1:Y:S01]  /*4ca0*/  SHFL.BFLY PT, R6, R136, 0x2, 0x1f ;  /* 0x0c401f0088067f89 */ /* 0x002e6200000e0000 */
[----:B----4-:R-:W-:Y:S02]  /*4cb0*/  FMNMX.FTZ R5, R191, R9, !PT ;  /* 0x00000009bf057209 */ /* 0x010fe40007810000 */
        /* <DEDUP_REMOVED lines=9> */
[----:B------:R-:W4:Y:S01]  /*4d50*/  SHFL.BFLY PT, R134, R4, 0x2, 0x1f ;  /* 0x0c401f0004867f89 */ /* 0x000f2200000e0000 */
[----:B------:R-:W-:Y:S07]  /*4d60*/  FMNMX.FTZ R0, R139, R0, !PT ;  /* 0x000000008b007209 */ /* 0x000fee0007810000 */
[----:B------:R-:W-:Y:S08]  /*4d70*/  LDSM.16.MT88.4 R176, [R215+0xa000] ;  /* 0x00a00000d7b0783b */ /* 0x000ff00000004200 */
[----:B------:R-:W5:Y:S01]  /*4d80*/  SHFL.BFLY PT, R2, R0, 0x2, 0x1f ;  /* 0x0c401f0000027f89 */ /* 0x000f6200000e0000 */
[----:B-1----:R-:W-:Y:S07]  /*4d90*/  FMNMX.FTZ R136, R136, R6, !PT ;  /* 0x0000000688887209 */ /* 0x002fee0007810000 */
[----:B------:R-:W1:Y:S01]  /*4da0*/  SHFL.BFLY PT, R6, R136, 0x1, 0x1f ;  /* 0x0c201f0088067f89 */ /* 0x000e6200000e0000 */
[----:B--2---:R-:W-:Y:S02]  /*4db0*/  FMNMX.FTZ R5, R5, R7, !PT ;  /* 0x0000000705057209 */ /* 0x004fe40007810000 */
[----:B----4-:R-:W-:Y:S05]  /*4dc0*/  FMNMX.FTZ R134, R4, R134, !PT ;  /* 0x0000008604867209 */ /* 0x010fea0007810000 */
[----:B------:R-:W2:Y:S08]  /*4dd0*/  SHFL.BFLY PT, R135, R5, 0x1, 0x1f ;  /* 0x0c201f0005877f89 */ /* 0x000eb000000e0000 */
[----:B------:R-:W4:Y:S01]  /*4de0*/  SHFL.BFLY PT, R7, R134, 0x1, 0x1f ;  /* 0x0c201f0086077f89 */ /* 0x000f2200000e0000 */
[----:B-----5:R-:W-:Y:S07]  /*4df0*/  FMNMX.FTZ R2, R0, R2, !PT ;  /* 0x0000000200027209 */ /* 0x020fee0007810000 */
[----:B------:R-:W5:Y:S01]  /*4e00*/  SHFL.BFLY PT, R4, R2, 0x1, 0x1f ;  /* 0x0c201f0002047f89 */ /* 0x000f6200000e0000 */
[----:B-1----:R-:W-:Y:S04]  /*4e10*/  FMNMX.FTZ R136, R136, R6, !PT ;  /* 0x0000000688887209 */ /* 0x002fe80007810000 */
[C---:B------:R-:W-:Y:S01]  /*4e20*/  FSETP.NEU.FTZ.AND P1, PT, R136.reuse, -INF , PT ;  /* 0xff8000008800780b */ /* 0x040fe20003f3d000 */
[----:B------:R-:W-:Y:S01]  /*4e30*/  FADD.FTZ R0, -R136, R3 ;  /* 0x0000000388007221 */ /* 0x000fe20000010100 */
[----:B--2---:R-:W-:Y:S03]  /*4e40*/  FMNMX.FTZ R135, R5, R135, !PT ;  /* 0x0000008705877209 */ /* 0x004fe60007810000 */
[----:B------:R-:W-:Y:S01]  /*4e50*/  FMUL.FTZ R3, R0, UR4 ;  /* 0x0000000400037c20 */ /* 0x000fe20008410000 */
[----:B----4-:R-:W-:Y:S01]  /*4e60*/  FMNMX.FTZ R134, R134, R7, !PT ;  /* 0x0000000786867209 */ /* 0x010fe20007810000 */
[----:B------:R-:W-:Y:S02]  /*4e70*/  FADD.FTZ R0, -R135, R132 ;  /* 0x0000008487007221 */ /* 0x000fe40000010100 */
[----:B------:R1:W2:Y:S01]  /*4e80*/  MUFU.EX2 R132, R3 ;  /* 0x0000000300847308 */ /* 0x0002a20000000800 */
[----:B-----5:R-:W-:Y:S01]  /*4e90*/  FMNMX.FTZ R133, R2, R4, !PT ;  /* 0x0000000402857209 */ /* 0x020fe20007810000 */
        /* <DEDUP_REMOVED lines=12> */
[----:B------:R-:W-:Y:S01]  /*4f60*/  FFMA.FTZ R4, R141, UR4, -R137 ;  /* 0x000000048d047c23 */ /* 0x000fe20008010889 */
[----:B------:R-:W-:Y:S01]  /*4f70*/  FSEL R138, R138, RZ, P1 ;  /* 0x000000ff8a8a7208 */ /* 0x000fe20000800000 */
[C---:B------:R-:W-:Y:S01]  /*4f80*/  FMUL.FTZ R141, R134.reuse, UR4 ;  /* 0x00000004868d7c20 */ /* 0x040fe20008410000 */
[----:B------:R-:W-:Y:S01]  /*4f90*/  FSETP.NEU.FTZ.AND P1, PT, R134, -INF , PT ;  /* 0xff8000008600780b */ /* 0x000fe20003f3d000 */
[C---:B------:R-:W-:Y:S01]  /*4fa0*/  FMUL.FTZ R32, R132.reuse, R172 ;  /* 0x000000ac84207220 */ /* 0x040fe20000410000 */
[C---:B------:R-:W-:Y:S01]  /*4fb0*/  FMUL.FTZ R33, R132.reuse, R173 ;  /* 0x000000ad84217220 */ /* 0x040fe20000410000 */
[--C-:B------:R-:W-:Y:S03]  /*4fc0*/  FFMA.FTZ R5, R13, UR4, -R138.reuse ;  /* 0x000000040d057c23 */ /* 0x100fe6000801088a */
[----:B------:R2:W-:Y:S01]  /*4fd0*/  MUFU.EX2 R248, R4 ;  /* 0x0000000400f87308 */ /* 0x0005e20000000800 */
[----:B------:R-:W-:Y:S01]  /*4fe0*/  FSEL R141, R141, RZ, P1 ;  /* 0x000000ff8d8d7208 */ /* 0x000fe20000800000 */
[C---:B------:R-:W-:Y:S01]  /*4ff0*/  FMUL.FTZ R36, R132.reuse, R36 ;  /* 0x0000002484247220 */ /* 0x040fe20000410000 */
[C---:B------:R-:W-:Y:S01]  /*5000*/  FSETP.NEU.FTZ.AND P1, PT, R133.reuse, -INF , PT ;  /* 0xff8000008500780b */ /* 0x040fe20003f3d000 */
[C---:B------:R-:W-:Y:S01]  /*5010*/  FMUL.FTZ R37, R132.reuse, R37 ;  /* 0x0000002584257220 */ /* 0x040fe20000410000 */
[----:B------:R-:W-:Y:S01]  /*5020*/  FMUL.FTZ R48, R132, R48 ;  /* 0x0000003084307220 */ /* 0x000fe20000410000 */
[--C-:B------:R-:W-:Y:S01]  /*5030*/  FFMA.FTZ R9, R184, UR4, -R141.reuse ;  /* 0x00000004b8097c23 */ /* 0x100fe2000801088d */
[----:B------:R-:W-:Y:S03]  /*5040*/  FFMA.FTZ R7, R180, UR4, -R141 ;  /* 0x00000004b4077c23 */ /* 0x000fe6000801088d */
[----:B------:R-:W4:Y:S01]  /*5050*/  MUFU.EX2 R0, R0 ;  /* 0x0000000000007308 */ /* 0x000f220000000800 */
[C---:B-1----:R-:W-:Y:S01]  /*5060*/  FMUL.FTZ R8, R2.reuse, R144 ;  /* 0x0000009002087220 */ /* 0x042fe20000410000 */
[C---:B------:R-:W-:Y:S01]  /*5070*/  FMUL.FTZ R13, R2.reuse, R153 ;  /* 0x00000099020d7220 */ /* 0x040fe20000410000 */
[C---:B------:R-:W-:Y:S01]  /*5080*/  FMUL.FTZ R24, R2.reuse, R160 ;  /* 0x000000a002187220 */ /* 0x040fe20000410000 */
[C---:B------:R-:W-:Y:S01]  /*5090*/  FMUL.FTZ R25, R2.reuse, R161 ;  /* 0x000000a102197220 */ /* 0x040fe20000410000 */
[C---:B------:R-:W-:Y:S01]  /*50a0*/  FMUL.FTZ R28, R2.reuse, R168 ;  /* 0x000000a8021c7220 */ /* 0x040fe20000410000 */
[C---:B------:R-:W-:Y:S01]  /*50b0*/  FMUL.FTZ R29, R2.reuse, R169 ;  /* 0x000000a9021d7220 */ /* 0x040fe20000410000 */
[----:B------:R-:W-:Y:S03]  /*50c0*/  FMUL.FTZ R40, R2, R40 ;  /* 0x0000002802287220 */ /* 0x000fe60000410000 */
[----:B------:R1:W-:Y:S01]  /*50d0*/  MUFU.EX2 R241, R9 ;  /* 0x0000000900f17308 */ /* 0x0003e20000000800 */
[--C-:B--2---:R-:W-:Y:S01]  /*50e0*/  FFMA.FTZ R4, R182, UR4, -R137.reuse ;  /* 0x00000004b6047c23 */ /* 0x104fe20008010889 */
[C---:B------:R-:W-:Y:S01]  /*50f0*/  FMUL.FTZ R41, R2.reuse, R41 ;  /* 0x0000002902297220 */ /* 0x040fe20000410000 */
[C---:B------:R-:W-:Y:S01]  /*5100*/  FMUL.FTZ R44, R2.reuse, R44 ;  /* 0x0000002c022c7220 */ /* 0x040fe20000410000 */
[----:B------:R-:W-:Y:S01]  /*5110*/  FMUL.FTZ R45, R2, R45 ;  /* 0x0000002d022d7220 */ /* 0x000fe20000410000 */
[C---:B------:R-:W-:Y:S01]  /*5120*/  FMUL.FTZ R49, R132.reuse, R49 ;  /* 0x0000003184317220 */ /* 0x040fe20000410000 */
[C---:B------:R-:W-:Y:S01]  /*5130*/  FMUL.FTZ R52, R132.reuse, R52 ;  /* 0x0000003484347220 */ /* 0x040fe20000410000 */
[----:B------:R-:W-:Y:S03]  /*5140*/  FMUL.FTZ R53, R132, R53 ;  /* 0x0000003584357220 */ /* 0x000fe60000410000 */
[----:B------:R2:W5:Y:S01]  /*5150*/  MUFU.EX2 R250, R4 ;  /* 0x0000000400fa7308 */ /* 0x0005620000000800 */
[C---:B----4-:R-:W-:Y:S01]  /*5160*/  FMUL.FTZ R10, R0.reuse, R146 ;  /* 0x00000092000a7220 */ /* 0x050fe20000410000 */
[C---:B------:R-:W-:Y:S01]  /*5170*/  FMUL.FTZ R26, R0.reuse, R162 ;  /* 0x000000a2001a7220 */ /* 0x040fe20000410000 */
[C---:B------:R-:W-:Y:S01]  /*5180*/  FMUL.FTZ R27, R0.reuse, R163 ;  /* 0x000000a3001b7220 */ /* 0x040fe20000410000 */
[C---:B------:R-:W-:Y:S01]  /*5190*/  FMUL.FTZ R30, R0.reuse, R170 ;  /* 0x000000aa001e7220 */ /* 0x040fe20000410000 */
[C---:B------:R-:W-:Y:S01]  /*51a0*/  FMUL.FTZ R31, R0.reuse, R171 ;  /* 0x000000ab001f7220 */ /* 0x040fe20000410000 */
[C---:B------:R-:W-:Y:S01]  /*51b0*/  FMUL.FTZ R42, R0.reuse, R42 ;  /* 0x0000002a002a7220 */ /* 0x040fe20000410000 */
[----:B------:R-:W-:Y:S03]  /*51c0*/  FMUL.FTZ R43, R0, R43 ;  /* 0x0000002b002b7220 */ /* 0x000fe60000410000 */
[----:B------:R-:W4:Y:S01]  /*51d0*/  MUFU.EX2 R3, R3 ;  /* 0x0000000300037308 */ /* 0x000f220000000800 */
[----:B-1----:R-:W-:Y:S01]  /*51e0*/  FMUL.FTZ R9, R2, R145 ;  /* 0x0000009102097220 */ /* 0x002fe20000410000 */
[C---:B------:R-:W-:Y:S01]  /*51f0*/  FMUL.FTZ R46, R0.reuse, R46 ;  /* 0x0000002e002e7220 */ /* 0x040fe20000410000 */
[----:B------:R-:W-:Y:S01]  /*5200*/  FMUL.FTZ R47, R0, R47 ;  /* 0x0000002f002f7220 */ /* 0x000fe20000410000 */
[----:B------:R-:W-:Y:S01]  /*5210*/  LDSM.16.MT88.4 R160, [R213+0xb000] ;  /* 0x00b00000d5a0783b */ /* 0x000fe20000004200 */
[C---:B------:R-:W-:Y:S01]  /*5220*/  FMUL.FTZ R56, R2.reuse, R56 ;  /* 0x0000003802387220 */ /* 0x040fe20000410000 */
[----:B------:R-:W-:Y:S01]  /*5230*/  FMUL.FTZ R57, R2, R57 ;  /* 0x0000003902397220 */ /* 0x000fe20000410000 */
[----:B------:R-:W-:Y:S03]  /*5240*/  FMUL.FTZ R58, R0, R58 ;  /* 0x0000003a003a7220 */ /* 0x000fe60000410000 */
[----:B------:R1:W-:Y:S01]  /*5250*/  MUFU.EX2 R245, R5 ;  /* 0x0000000500f57308 */ /* 0x0003e20000000800 */
[--C-:B--2---:R-:W-:Y:S01]  /*5260*/  FFMA.FTZ R4, R142, UR4, -R138.reuse ;  /* 0x000000048e047c23 */ /* 0x104fe2000801088a */
[----:B------:R-:W-:Y:S01]  /*5270*/  FMUL.FTZ R142, R133, UR4 ;  /* 0x00000004858e7c20 */ /* 0x000fe20008410000 */
[----:B-----5:R-:W-:Y:S01]  /*5280*/  F2FP.F16.F32.PACK_AB R144, R250, R248 ;  /* 0x000000f8fa90723e */ /* 0x020fe200000000ff */
[----:B------:R-:W-:Y:S01]  /*5290*/  FMUL.FTZ R59, R0, R59 ;  /* 0x0000003b003b7220 */ /* 0x000fe20000410000 */
[C---:B------:R-:W-:Y:S01]  /*52a0*/  FMUL.FTZ R60, R2.reuse, R60 ;  /* 0x0000003c023c7220 */ /* 0x040fe20000410000 */
[----:B------:R-:W-:Y:S01]  /*52b0*/  FMUL.FTZ R61, R2, R61 ;  /* 0x0000003d023d7220 */ /* 0x000fe20000410000 */
[----:B------:R-:W-:Y:S03]  /*52c0*/  FSEL R142, R142, RZ, P1 ;  /* 0x000000ff8e8e7208 */ /* 0x000fe60000800000 */
[----:B------:R2:W-:Y:S01]  /*52d0*/  MUFU.EX2 R244, R4 ;  /* 0x0000000400f47308 */ /* 0x0005e20000000800 */
[C---:B----4-:R-:W-:Y:S01]  /*52e0*/  FMUL.FTZ R6, R3.reuse, R150 ;  /* 0x0000009603067220 */ /* 0x050fe20000410000 */
[C---:B------:R-:W-:Y:S01]  /*52f0*/  FMUL.FTZ R18, R3.reuse, R158 ;  /* 0x0000009e03127220 */ /* 0x040fe20000410000 */
[C---:B------:R-:W-:Y:S01]  /*5300*/  FMUL.FTZ R19, R3.reuse, R159 ;  /* 0x0000009f03137220 */ /* 0x040fe20000410000 */
[C---:B------:R-:W-:Y:S01]  /*5310*/  FMUL.FTZ R34, R3.reuse, R174 ;  /* 0x000000ae03227220 */ /* 0x040fe20000410000 */
[----:B------:R-:W-:Y:S01]  /*5320*/  LDSM.16.MT88.4 R156, [R217+0xa000] ;  /* 0x00a00000d99c783b */ /* 0x000fe20000004200 */
[C---:B---3--:R-:W-:Y:S01]  /*5330*/  FMUL.FTZ R35, R3.reuse, R175 ;  /* 0x000000af03237220 */ /* 0x048fe20000410000 */
[C---:B------:R-:W-:Y:S03]  /*5340*/  FMUL.FTZ R38, R3.reuse, R38 ;  /* 0x0000002603267220 */ /* 0x040fe60000410000 */
[----:B------:R3:W4:Y:S01]  /*5350*/  MUFU.EX2 R239, R7 ;  /* 0x0000000700ef7308 */ /* 0x0007220000000800 */
[----:B-1----:R-:W-:Y:S01]  /*5360*/  FMUL.FTZ R5, R132, R149 ;  /* 0x0000009584057220 */ /* 0x002fe20000410000 */
[C---:B------:R-:W-:Y:S01]  /*5370*/  FMUL.FTZ R39, R3.reuse, R39 ;  /* 0x0000002703277220 */ /* 0x040fe20000410000 */
[C---:B------:R-:W-:Y:S01]  /*5380*/  FMUL.FTZ R50, R3.reuse, R50 ;  /* 0x0000003203327220 */ /* 0x040fe20000410000 */
[C---:B------:R-:W-:Y:S01]  /*5390*/  FMUL.FTZ R51, R3.reuse, R51 ;  /* 0x0000003303337220 */ /* 0x040fe20000410000 */
[C---:B------:R-:W-:Y:S01]  /*53a0*/  FMUL.FTZ R54, R3.reuse, R54 ;  /* 0x0000003603367220 */ /* 0x040fe20000410000 */
[----:B------:R-:W-:Y:S01]  /*53b0*/  FMUL.FTZ R55, R3, R55 ;  /* 0x0000003703377220 */ /* 0x000fe20000410000 */
[C---:B------:R-:W-:Y:S01]  /*53c0*/  FMUL.FTZ R62, R0.reuse, R62 ;  /* 0x0000003e003e7220 */ /* 0x040fe20000410000 */
[----:B------:R-:W-:Y:S01]  /*53d0*/  FMUL.FTZ R63, R0, R63 ;  /* 0x0000003f003f7220 */ /* 0x000fe20000410000 */
[--C-:B--2---:R-:W-:Y:S01]  /*53e0*/  FFMA.FTZ R4, R183, UR4, -R138.reuse ;  /* 0x00000004b7047c23 */ /* 0x104fe2000801088a */
[C---:B------:R-:W-:Y:S01]  /*53f0*/  FMUL.FTZ R64, R132.reuse, R64 ;  /* 0x0000004084407220 */ /* 0x040fe20000410000 */
[C---:B------:R-:W-:Y:S01]  /*5400*/  FMUL.FTZ R65, R132.reuse, R65 ;  /* 0x0000004184417220 */ /* 0x040fe20000410000 */
[C---:B------:R-:W-:Y:S01]  /*5410*/  FMUL.FTZ R66, R3.reuse, R66 ;  /* 0x0000004203427220 */ /* 0x040fe20000410000 */
[----:B------:R1:W2:Y:S01]  /*5420*/  MUFU.EX2 R246, R4 ;  /* 0x0000000400f67308 */ /* 0x0002a20000000800 */
[C---:B------:R-:W-:Y:S01]  /*5430*/  FMUL.FTZ R67, R3.reuse, R67 ;  /* 0x0000004303437220 */ /* 0x040fe20000410000 */
[C---:B------:R-:W-:Y:S01]  /*5440*/  FMUL.FTZ R68, R132.reuse, R68 ;  /* 0x0000004484447220 */ /* 0x040fe20000410000 */
[----:B------:R-:W-:Y:S01]  /*5450*/  FMUL.FTZ R69, R132, R69 ;  /* 0x0000004584457220 */ /* 0x000fe20000410000 */
[----:B---3--:R-:W-:Y:S01]  /*5460*/  FMUL.FTZ R7, R3, R151 ;  /* 0x0000009703077220 */ /* 0x008fe20000410000 */
[----:B----4-:R-:W-:Y:S01]  /*5470*/  F2FP.F16.F32.PACK_AB R150, R241, R239 ;  /* 0x000000eff196723e */ /* 0x010fe200000000ff */
        /* <DEDUP_REMOVED lines=10> */
[----:B------:R-:W-:Y:S01]  /*5520*/  FMUL.FTZ R80, R132, R80 ;  /* 0x0000005084507220 */ /* 0x000fe20000410000 */
[--C-:B-1----:R-:W-:Y:S01]  /*5530*/  FFMA.FTZ R4, R12, UR4, -R137.reuse ;  /* 0x000000040c047c23 */ /* 0x102fe20008010889 */
[----:B--2---:R-:W-:Y:S01]  /*5540*/  F2FP.F16.F32.PACK_AB R145, R246, R244 ;  /* 0x000000f4f691723e */ /* 0x004fe200000000ff */
[----:B------:R-:W-:Y:S01]  /*5550*/  FMUL.FTZ R12, R2, R152 ;  /* 0x00000098020c7220 */ /* 0x000fe20000410000 */
[C---:B------:R-:W-:Y:S01]  /*5560*/  FMUL.FTZ R81, R132.reuse, R81 ;  /* 0x0000005184517220 */ /* 0x040fe20000410000 */
[----:B------:R1:W-:Y:S01]  /*5570*/  MUFU.EX2 R247, R4 ;  /* 0x0000000400f77308 */ /* 0x0003e20000000800 */
        /* <DEDUP_REMOVED lines=16> */
[----:B-1----:R-:W-:Y:S01]  /*5680*/  FFMA.FTZ R4, R11, UR4, -R137 ;  /* 0x000000040b047c23 */ /* 0x002fe20008010889 */
[----:B------:R-:W-:Y:S01]  /*5690*/  FMUL.FTZ R11, R0, R147 ;  /* 0x00000093000b7220 */ /* 0x000fe20000410000 */
[C---:B------:R-:W-:Y:S01]  /*56a0*/  FMUL.FTZ R98, R3.reuse, R98 ;  /* 0x0000006203627220 */ /* 0x040fe20000410000 */
[C---:B------:R-:W-:Y:S01]  /*56b0*/  FMUL.FTZ R99, R3.reuse, R99 ;  /* 0x0000006303637220 */ /* 0x040fe20000410000 */
[----:B------:R1:W2:Y:S01]  /*56c0*/  MUFU.EX2 R249, R4 ;  /* 0x0000000400f97308 */ /* 0x0002a20000000800 */
        /* <DEDUP_REMOVED lines=17> */
[----:B--2---:R-:W-:Y:S01]  /*57e0*/  F2FP.F16.F32.PACK_AB R146, R249, R247 ;  /* 0x000000f7f992723e */ /* 0x004fe200000000ff */
[----:B------:R-:W-:Y:S01]  /*57f0*/  FMUL.FTZ R14, R0, R154 ;  /* 0x0000009a000e7220 */ /* 0x000fe20000410000 */
[C---:B------:R-:W-:Y:S01]  /*5800*/  FMUL.FTZ R116, R132.reuse, R116 ;  /* 0x0000007484747220 */ /* 0x040fe20000410000 */
[----:B------:R1:W2:Y:S01]  /*5810*/  MUFU.EX2 R243, R4 ;  /* 0x0000000400f37308 */ /* 0x0002a20000000800 */
[----:B------:R-:W-:Y:S01]  /*5820*/  FMUL.FTZ R117, R132, R117 ;  /* 0x0000007584757220 */ /* 0x000fe20000410000 */
[C---:B------:R-:W-:Y:S01]  /*5830*/  FMUL.FTZ R118, R3.reuse, R118 ;  /* 0x0000007603767220 */ /* 0x040fe20000410000 */
[C---:B------:R-:W-:Y:S01]  /*5840*/  FMUL.FTZ R119, R3.reuse, R119 ;  /* 0x0000007703777220 */ /* 0x040fe20000410000 */
[----:B------:R-:W-:Y:S01]  /*5850*/  FFMA.FTZ R140, R140, UR4, -R142 ;  /* 0x000000048c8c7c23 */ /* 0x000fe2000801088e */
        /* <DEDUP_REMOVED lines=8> */
[----:B------:R-:W-:Y:S01]  /*58e0*/  LDSM.16.MT88.4 R172, [R215+0xa800] ;  /* 0x00a80000d7ac783b */ /* 0x000fe20000004200 */
[C---:B------:R-:W-:Y:S01]  /*58f0*/  FMUL.FTZ R128, R132.reuse, R128 ;  /* 0x0000008084807220 */ /* 0x040fe20000410000 */
[----:B------:R-:W-:Y:S01]  /*5900*/  FMUL.FTZ R129, R132, R129 ;  /* 0x0000008184817220 */ /* 0x000fe20000410000 */
[----:B------:R-:W-:Y:S01]  /*5910*/  FMUL.FTZ R130, R3, R130 ;  /* 0x0000008203827220 */ /* 0x000fe20000410000 */
[----:B-1----:R-:W-:Y:S01]  /*5920*/  FFMA.FTZ R4, R143, UR4, -R141 ;  /* 0x000000048f047c23 */ /* 0x002fe2000801088d */
[----:B--2---:R-:W-:Y:S01]  /*5930*/  F2FP.F16.F32.PACK_AB R147, R245, R243 ;  /* 0x000000f3f593723e */ /* 0x004fe200000000ff */
[----:B------:R-:W-:Y:S01]  /*5940*/  FFMA.FTZ R143, R193, UR4, -R137 ;  /* 0x00000004c18f7c23 */ /* 0x000fe20008010889 */
[----:B------:R-:W-:Y:S01]  /*5950*/  FMUL.FTZ R131, R3, R131 ;  /* 0x0000008303837220 */ /* 0x000fe20000410000 */
[----:B------:R1:W2:Y:S10]  /*5960*/  MUFU.EX2 R240, R4 ;  /* 0x0000000400f07308 */ /* 0x0002b40000000800 */
[----:B------:R3:W-:Y:S01]  /*5970*/  MUFU.EX2 R233, R143 ;  /* 0x0000008f00e97308 */ /* 0x0007e20000000800 */
[----:B-1----:R-:W-:Y:S01]  /*5980*/  FFMA.FTZ R4, R186, UR4, -R141 ;  /* 0x00000004ba047c23 */ /* 0x002fe2000801088d */
[----:B--2---:R-:W-:Y:S08]  /*5990*/  FFMA.FTZ R2, R2, R252, R240 ;  /* 0x000000fc02027223 */ /* 0x004ff000000100f0 */
[----:B------:R1:W-:Y:S01]  /*59a0*/  MUFU.EX2 R242, R4 ;  /* 0x0000000400f27308 */ /* 0x0003e20000000800 */
[----:B---3--:R-:W-:Y:S09]  /*59b0*/  FFMA.FTZ R143, R194, UR4, -R138 ;  /* 0x00000004c28f7c23 */ /* 0x008ff2000801088a */
[----:B------:R2:W-:Y:S01]  /*59c0*/  MUFU.EX2 R230, R143 ;  /* 0x0000008f00e67308 */ /* 0x0005e20000000800 */
[----:B-1----:R-:W-:Y:S02]  /*59d0*/  FFMA.FTZ R4, R181, UR4, -R142 ;  /* 0x00000004b5047c23 */ /* 0x002fe4000801088e */
[----:B------:R-:W-:Y:S07]  /*59e0*/  LDSM.16.MT88.4 R180, [R218+0xa800] ;  /* 0x00a80000dab4783b */ /* 0x000fee0000004200 */
[----:B------:R1:W-:Y:S01]  /*59f0*/  MUFU.EX2 R236, R4 ;  /* 0x0000000400ec7308 */ /* 0x0003e20000000800 */
[----:B--2---:R-:W-:Y:S09]  /*5a00*/  FFMA.FTZ R143, R190, UR4, -R138 ;  /* 0x00000004be8f7c23 */ /* 0x004ff2000801088a */
[----:B------:R-:W-:Y:S01]  /*5a10*/  MUFU.EX2 R211, R143 ;  /* 0x0000008f00d37308 */ /* 0x000fe20000000800 */
[--C-:B-1----:R-:W-:Y:S09]  /*5a20*/  FFMA.FTZ R4, R187, UR4, -R142.reuse ;  /* 0x00000004bb047c23 */ /* 0x102ff2000801088e */
[----:B------:R1:W2:Y:S02]  /*5a30*/  MUFU.EX2 R238, R4 ;  /* 0x0000000400ee7308 */ /* 0x0002a40000000800 */
[--C-:B-1----:R-:W-:Y:S01]  /*5a40*/  FFMA.FTZ R4, R185, UR4, -R142.reuse ;  /* 0x00000004b9047c23 */ /* 0x102fe2000801088e */
[----:B--2---:R-:W-:Y:S01]  /*5a50*/  F2FP.F16.F32.PACK_AB R149, R238, R236 ;  /* 0x000000ecee95723e */ /* 0x004fe200000000ff */
[----:B------:R-:W-:Y:S06]  /*5a60*/  LDSM.16.MT88.4 R184, [R217+0xa800] ;  /* 0x00a80000d9b8783b */ /* 0x000fec0000004200 */
[----:B------:R1:W2:Y:S02]  /*5a70*/  MUFU.EX2 R235, R4 ;  /* 0x0000000400eb7308 */ /* 0x0002a40000000800 */
[----:B-1----:R-:W-:Y:S01]  /*5a80*/  FFMA.FTZ R4, R15, UR4, -R142 ;  /* 0x000000040f047c23 */ /* 0x002fe2000801088e */
[C---:B------:R-:W-:Y:S01]  /*5a90*/  FMUL.FTZ R15, R0.reuse, R155 ;  /* 0x0000009b000f7220 */ /* 0x040fe20000410000 */
[----:B------:R-:W-:Y:S01]  /*5aa0*/  FFMA.FTZ R0, R0, R251, R236 ;  /* 0x000000fb00007223 */ /* 0x000fe200000100ec */
[----:B------:R-:W1:Y:S05]  /*5ab0*/  LDSM.16.MT88.4 R152, [R218+0xa000] ;  /* 0x00a00000da98783b */ /* 0x000e6a0000004200 */
[----:B------:R3:W4:Y:S01]  /*5ac0*/  MUFU.EX2 R237, R4 ;  /* 0x0000000400ed7308 */ /* 0x0007220000000800 */
[----:B------:R-:W-:Y:S04]  /*5ad0*/  FADD.FTZ R0, R238, R0 ;  /* 0x00000000ee007221 */ /* 0x000fe80000010000 */
[----:B--2---:R-:W-:Y:S01]  /*5ae0*/  FADD.FTZ R0, R235, R0 ;  /* 0x00000000eb007221 */ /* 0x004fe20000010000 */
[----:B---3--:R-:W-:Y:S01]  /*5af0*/  FMUL.FTZ R4, R132, R148 ;  /* 0x0000009484047220 */ /* 0x008fe20000410000 */
[----:B------:R-:W-:Y:S02]  /*5b00*/  F2FP.F16.F32.PACK_AB R148, R242, R240 ;  /* 0x000000f0f294723e */ /* 0x000fe400000000ff */
[----:B----4-:R-:W-:Y:S04]  /*5b10*/  F2FP.F16.F32.PACK_AB R151, R237, R235 ;  /* 0x000000ebed97723e */ /* 0x010fe800000000ff */
[-C--:B------:R-:W-:Y:S06]  /*5b20*/  HMMA.16816.F32 R4, R144, R20.reuse, R4 ;  /* 0x000000149004723c */ /* 0x080fec0000001804 */
[C---:B------:R-:W-:Y:S06]  /*5b30*/  HMMA.16816.F32 R8, R148.reuse, R20, R8 ;  /* 0x000000149408723c */ /* 0x040fec0000001808 */
[-C--:B------:R-:W-:Y:S05]  /*5b40*/  HMMA.16816.F32 R12, R148, R22.reuse, R12 ;  /* 0x00000016940c723c */ /* 0x080fea000000180c */
[C---:B------:R-:W-:Y:S01]  /*5b50*/  FMUL.FTZ R20, R132.reuse, R164 ;  /* 0x000000a484147220 */ /* 0x040fe20000410000 */
[C---:B------:R-:W-:Y:S05]  /*5b60*/  HMMA.16816.F32 R16, R144.reuse, R22, R16 ;  /* 0x000000169010723c */ /* 0x040fea0000001810 */
[----:B------:R-:W-:Y:S01]  /*5b70*/  FMUL.FTZ R21, R132, R165 ;  /* 0x000000a584157220 */ /* 0x000fe20000410000 */
[--C-:B------:R-:W-:Y:S01]  /*5b80*/  FFMA.FTZ R164, R189, UR4, -R137.reuse ;  /* 0x00000004bda47c23 */ /* 0x100fe20008010889 */
[C---:B------:R-:W-:Y:S01]  /*5b90*/  FMUL.FTZ R22, R3.reuse, R166 ;  /* 0x000000a603167220 */ /* 0x040fe20000410000 */
[----:B------:R-:W-:Y:S02]  /*5ba0*/  FMUL.FTZ R23, R3, R167 ;  /* 0x000000a703177220 */ /* 0x000fe40000410000 */
[----:B------:R-:W-:Y:S05]  /*5bb0*/  MUFU.EX2 R231, R164 ;  /* 0x000000a400e77308 */ /* 0x000fea0000000800 */
[-C--:B------:R-:W-:Y:S06]  /*5bc0*/  HMMA.16816.F32 R20, R144, R176.reuse, R20 ;  /* 0x000000b09014723c */ /* 0x080fec0000001814 */
[C---:B------:R-:W-:Y:S06]  /*5bd0*/  HMMA.16816.F32 R24, R148.reuse, R176, R24 ;  /* 0x000000b09418723c */ /* 0x040fec0000001818 */
[-C--:B------:R-:W-:Y:S06]  /*5be0*/  HMMA.16816.F32 R28, R148, R178.reuse, R28 ;  /* 0x000000b2941c723c */ /* 0x080fec000000181c */
[C---:B------:R-:W-:Y:S06]  /*5bf0*/  HMMA.16816.F32 R32, R144.reuse, R178, R32 ;  /* 0x000000b29020723c */ /* 0x040fec0000001820 */
[-C--:B-1----:R-:W-:Y:S06]  /*5c00*/  HMMA.16816.F32 R36, R144, R152.reuse, R36 ;  /* 0x000000989024723c */ /* 0x082fec0000001824 */
[C---:B------:R-:W-:Y:S06]  /*5c10*/  HMMA.16816.F32 R40, R148.reuse, R152, R40 ;  /* 0x000000989428723c */ /* 0x040fec0000001828 */
[-C--:B------:R-:W-:Y:S06]  /*5c20*/  HMMA.16816.F32 R44, R148, R154.reuse, R44 ;  /* 0x0000009a942c723c */ /* 0x080fec000000182c */
[C---:B------:R-:W-:Y:S01]  /*5c30*/  HMMA.16816.F32 R48, R144.reuse, R154, R48 ;  /* 0x0000009a9030723c */ /* 0x040fe20000001830 */
[----:B------:R-:W1:Y:S05]  /*5c40*/  LDSM.16.MT88.4 R152, [R215+0xb000] ;  /* 0x00b00000d798783b */ /* 0x000e6a0000004200 */
[-C--:B------:R-:W-:Y:S06]  /*5c50*/  HMMA.16816.F32 R52, R144, R156.reuse, R52 ;  /* 0x0000009c9034723c */ /* 0x080fec0000001834 */
[C---:B------:R-:W-:Y:S06]  /*5c60*/  HMMA.16816.F32 R56, R148.reuse, R156, R56 ;  /* 0x0000009c9438723c */ /* 0x040fec0000001838 */
[-C--:B------:R-:W-:Y:S05]  /*5c70*/  HMMA.16816.F32 R60, R148, R158.reuse, R60 ;  /* 0x0000009e943c723c */ /* 0x080fea000000183c */
[--C-:B------:R-:W-:Y:S01]  /*5c80*/  FFMA.FTZ R156, R192, UR4, -R137.reuse ;  /* 0x00000004c09c7c23 */ /* 0x100fe20008010889 */
[C---:B------:R-:W-:Y:S03]  /*5c90*/  HMMA.16816.F32 R64, R144.reuse, R158, R64 ;  /* 0x0000009e9040723c */ /* 0x040fe60000001840 */
[----:B------:R2:W-:Y:S02]  /*5ca0*/  MUFU.EX2 R234, R156 ;  /* 0x0000009c00ea7308 */ /* 0x0005e40000000800 */
[----:B------:R-:W-:Y:S01]  /*5cb0*/  FFMA.FTZ R137, R188, UR4, -R137 ;  /* 0x00000004bc897c23 */ /* 0x000fe20008010889 */
[-C--:B------:R-:W-:Y:S07]  /*5cc0*/  HMMA.16816.F32 R68, R144, R160.reuse, R68 ;  /* 0x000000a09044723c */ /* 0x080fee0000001844 */
[----:B------:R3:W-:Y:S01]  /*5cd0*/  MUFU.EX2 R229, R137 ;  /* 0x0000008900e57308 */ /* 0x0007e20000000800 */
[C---:B------:R-:W-:Y:S06]  /*5ce0*/  HMMA.16816.F32 R72, R148.reuse, R160, R72 ;  /* 0x000000a09448723c */ /* 0x040fec0000001848 */
[-C--:B------:R-:W-:Y:S01]  /*5cf0*/  HMMA.16816.F32 R76, R148, R162.reuse, R76 ;  /* 0x000000a2944c723c */ /* 0x080fe2000000184c */
[----:B--2---:R-:W2:Y:S04]  /*5d00*/  LDSM.16.MT88.4 R156, [R218+0xb000] ;  /* 0x00b00000da9c783b */ /* 0x004ea80000004200 */
[--C-:B------:R-:W-:Y:S01]  /*5d10*/  FFMA.FTZ R160, R195, UR4, -R138.reuse ;  /* 0x00000004c3a07c23 */ /* 0x100fe2000801088a */
[C---:B------:R-:W-:Y:S03]  /*5d20*/  HMMA.16816.F32 R80, R144.reuse, R162, R80 ;  /* 0x000000a29050723c */ /* 0x040fe60000001850 */
[----:B------:R-:W-:Y:S01]  /*5d30*/  MUFU.EX2 R232, R160 ;  /* 0x000000a000e87308 */ /* 0x000fe20000000800 */
[----:B------:R-:W-:Y:S01]  /*5d40*/  LDSM.16.MT88.4 R192, [R215+0xb800] ;  /* 0x00b80000d7c0783b */ /* 0x000fe20000004200 */
[--C-:B---3--:R-:W-:Y:S01]  /*5d50*/  FFMA.FTZ R137, R196, UR4, -R141.reuse ;  /* 0x00000004c4897c23 */ /* 0x108fe2000801088d */
[-C--:B-1----:R-:W-:Y:S07]  /*5d60*/  HMMA.16816.F32 R84, R144, R152.reuse, R84 ;  /* 0x000000989054723c */ /* 0x082fee0000001854 */
[----:B------:R1:W-:Y:S01]  /*5d70*/  MUFU.EX2 R209, R137 ;  /* 0x0000008900d17308 */ /* 0x0003e20000000800 */
[C---:B------:R-:W-:Y:S04]  /*5d80*/  HMMA.16816.F32 R88, R148.reuse, R152, R88 ;  /* 0x000000989458723c */ /* 0x040fe80000001858 */
[----:B------:R-:W-:Y:S02]  /*5d90*/  FFMA.FTZ R138, R191, UR4, -R138 ;  /* 0x00000004bf8a7c23 */ /* 0x000fe4000801088a */
[-C--:B------:R-:W-:Y:S01]  /*5da0*/  HMMA.16816.F32 R92, R148, R154.reuse, R92 ;  /* 0x0000009a945c723c */ /* 0x080fe2000000185c */
[----:B------:R-:W-:Y:S02]  /*5db0*/  LDSM.16.MT88.4 R188, [R213+0xb800] ;  /* 0x00b80000d5bc783b */ /* 0x000fe40000004200 */
[----:B------:R3:W4:Y:S03]  /*5dc0*/  MUFU.EX2 R210, R138 ;  /* 0x0000008a00d27308 */ /* 0x0007260000000800 */
[C---:B------:R-:W-:Y:S03]  /*5dd0*/  HMMA.16816.F32 R96, R144.reuse, R154, R96 ;  /* 0x0000009a9060723c */ /* 0x040fe60000001860 */
[----:B------:R-:W5:Y:S02]  /*5de0*/  LDSM.16.MT88.4 R152, [R217+0xb000] ;  /* 0x00b00000d998783b */ /* 0x000f640000004200 */
[--C-:B-1----:R-:W-:Y:S04]  /*5df0*/  FFMA.FTZ R137, R198, UR4, -R141.reuse ;  /* 0x00000004c6897c23 */ /* 0x102fe8000801088d */
[----:B------:R1:W1:Y:S01]  /*5e00*/  MUFU.EX2 R208, R137 ;  /* 0x0000008900d07308 */ /* 0x0002620000000800 */
[-C--:B--2---:R-:W-:Y:S03]  /*5e10*/  HMMA.16816.F32 R100, R144, R156.reuse, R100 ;  /* 0x0000009c9064723c */ /* 0x084fe60000001864 */
[--C-:B---3--:R-:W-:Y:S01]  /*5e20*/  FFMA.FTZ R138, R197, UR4, -R142.reuse ;  /* 0x00000004c58a7c23 */ /* 0x108fe2000801088e */
[----:B----4-:R-:W-:Y:S02]  /*5e30*/  F2FP.F16.F32.PACK_AB R143, R210, R211 ;  /* 0x000000d3d28f723e */ /* 0x010fe400000000ff */
[C---:B------:R-:W-:Y:S03]  /*5e40*/  HMMA.16816.F32 R104, R148.reuse, R156, R104 ;  /* 0x0000009c9468723c */ /* 0x040fe60000001868 */
[----:B------:R-:W-:Y:S03]  /*5e50*/  MUFU.EX2 R207, R138 ;  /* 0x0000008a00cf7308 */ /* 0x000fe60000000800 */
[-C--:B------:R-:W-:Y:S07]  /*5e60*/  HMMA.16816.F32 R108, R148, R158.reuse, R108 ;  /* 0x0000009e946c723c */ /* 0x080fee000000186c */
[----:B------:R2:W-:Y:S01]  /*5e70*/  MUFU.EX2 R138, R140 ;  /* 0x0000008c008a7308 */ /* 0x0005e20000000800 */
[--C-:B-1----:R-:W-:Y:S01]  /*5e80*/  FFMA.FTZ R137, R201, UR4, -R142.reuse ;  /* 0x00000004c9897c23 */ /* 0x102fe2000801088e */
[C---:B------:R-:W-:Y:S01]  /*5e90*/  HMMA.16816.F32 R112, R144.reuse, R158, R112 ;  /* 0x0000009e9070723c */ /* 0x040fe20000001870 */
[----:B------:R-:W1:Y:S07]  /*5ea0*/  LDSM.16.MT88.4 R156, [R213+0xa800] ;  /* 0x00a80000d59c783b */ /* 0x000e6e0000004200 */
[----:B------:R3:W4:Y:S03]  /*5eb0*/  MUFU.EX2 R206, R137 ;  /* 0x0000008900ce7308 */ /* 0x0007260000000800 */
[----:B------:R-:W-:Y:S01]  /*5ec0*/  FFMA.FTZ R142, R139, UR4, -R142 ;  /* 0x000000048b8e7c23 */ /* 0x000fe2000801088e */
[----:B------:R-:W-:Y:S01]  /*5ed0*/  F2FP.F16.F32.PACK_AB R176, R208, R209 ;  /* 0x000000d1d0b0723e */ /* 0x000fe200000000ff */
[----:B------:R-:W4:Y:S01]  /*5ee0*/  LDL.LU R139, [R1] ;  /* 0x00000000018b7983 */ /* 0x000f220000300800 */
[-C--:B-----5:R-:W-:Y:S03]  /*5ef0*/  HMMA.16816.F32 R116, R144, R152.reuse, R116 ;  /* 0x000000989074723c */ /* 0x0a0fe60000001874 */
[----:B--2---:R-:W-:Y:S03]  /*5f00*/  F2FP.F16.F32.PACK_AB R140, R234, R233 ;  /* 0x000000e9ea8c723e */ /* 0x004fe600000000ff */
[C---:B------:R-:W-:Y:S05]  /*5f10*/  HMMA.16816.F32 R120, R148.reuse, R152, R120 ;  /* 0x000000989478723c */ /* 0x040fea0000001878 */
[--C-:B---3--:R-:W-:Y:S01]  /*5f20*/  FFMA.FTZ R137, R199, UR4, -R141.reuse ;  /* 0x00000004c7897c23 */ /* 0x108fe2000801088d */
[-C--:B------:R-:W-:Y:S01]  /*5f30*/  HMMA.16816.F32 R124, R148, R154.reuse, R124 ;  /* 0x0000009a947c723c */ /* 0x080fe2000000187c */
[----:B------:R-:W2:Y:S02]  /*5f40*/  LDSM.16.MT88.4 R196, [R218+0xb800] ;  /* 0x00b80000dac4783b */ /* 0x000ea40000004200 */
[----:B------:R-:W-:Y:S02]  /*5f50*/  MUFU.EX2 R205, R137 ;  /* 0x0000008900cd7308 */ /* 0x000fe40000000800 */
[----:B------:R-:W-:Y:S01]  /*5f60*/  FFMA.FTZ R141, R200, UR4, -R141 ;  /* 0x00000004c88d7c23 */ /* 0x000fe2000801088d */
[----:B------:R-:W-:Y:S03]  /*5f70*/  HMMA.16816.F32 R128, R144, R154, R128 ;  /* 0x0000009a9080723c */ /* 0x000fe60000001880 */
[----:B------:R-:W3:Y:S04]  /*5f80*/  LDSM.16.MT88.4 R200, [R217+0xb800] ;  /* 0x00b80000d9c8783b */ /* 0x000ee80000004200 */
[----:B------:R5:W1:Y:S01]  /*5f90*/  MUFU.EX2 R204, R141 ;  /* 0x0000008d00cc7308 */ /* 0x000a620000000800 */
[----:B----4-:R-:W-:Y:S09]  /*5fa0*/  F2FP.F16.F32.PACK_AB R177, R206, R207 ;  /* 0x000000cfceb1723e */ /* 0x010ff200000000ff */
[----:B------:R4:W2:Y:S01]  /*5fb0*/  MUFU.EX2 R137, R142 ;  /* 0x0000008e00897308 */ /* 0x0008a20000000800 */
[----:B-----5:R-:W-:Y:S02]  /*5fc0*/  F2FP.F16.F32.PACK_AB R141, R232, R230 ;  /* 0x000000e6e88d723e */ /* 0x020fe400000000ff */
[----:B-1----:R-:W-:Y:S02]  /*5fd0*/  F2FP.F16.F32.PACK_AB R178, R204, R205 ;  /* 0x000000cdccb2723e */ /* 0x002fe400000000ff */
[----:B----4-:R-:W-:Y:S02]  /*5fe0*/  F2FP.F16.F32.PACK_AB R142, R229, R231 ;  /* 0x000000e7e58e723e */ /* 0x010fe400000000ff */
[----:B--2---:R-:W-:Y:S05]  /*5ff0*/  F2FP.F16.F32.PACK_AB R179, R137, R138 ;  /* 0x0000008a89b3723e */ /* 0x004fea00000000ff */
[-C--:B------:R-:W-:Y:S01]  /*6000*/  HMMA.16816.F32 R148, R140, R156.reuse, R4 ;  /* 0x0000009c8c94723c */ /* 0x080fe20000001804 */
[----:B------:R-:W2:Y:S05]  /*6010*/  LDL.LU R7, [R1+0x4] ;  /* 0x0000040001077983 */ /* 0x000eaa0000300800 */
        /* <DEDUP_REMOVED lines=32> */
[-C--:B---3--:R-:W-:Y:S06]  /*6220*/  HMMA.16816.F32 R116, R140, R200.reuse, R116 ;  /* 0x000000c88c74723c */ /* 0x088fec0000001874 */
[C---:B------:R-:W-:Y:S06]  /*6230*/  HMMA.16816.F32 R120, R176.reuse, R200, R120 ;  /* 0x000000c8b078723c */ /* 0x040fec0000001878 */
[-C--:B------:R-:W-:Y:S06]  /*6240*/  HMMA.16816.F32 R124, R176, R202.reuse, R124 ;  /* 0x000000cab07c723c */ /* 0x080fec000000187c */
[----:B------:R-:W-:Y:S05]  /*6250*/  HMMA.16816.F32 R128, R140, R202, R128 ;  /* 0x000000ca8c80723c */ /* 0x000fea0000001880 */
[----:B------:R-:W-:Y:S06]  /*6260*/  FFMA.FTZ R3, R3, R139, R244 ;  /* 0x0000008b03037223 */ /* 0x000fec00000100f4 */
[----:B------:R-:W-:Y:S04]  /*6270*/  FADD.FTZ R3, R246, R3 ;  /* 0x00000003f6037221 */ /* 0x000fe80000010000 */
[----:B------:R-:W-:Y:S04]  /*6280*/  FADD.FTZ R3, R243, R3 ;  /* 0x00000003f3037221 */ /* 0x000fe80000010000 */
[----:B------:R-:W-:Y:S01]  /*6290*/  FADD.FTZ R3, R245, R3 ;  /* 0x00000003f5037221 */ /* 0x000fe20000010000 */
[----:B--2---:R-:W-:Y:S04]  /*62a0*/  FFMA.FTZ R132, R132, R7, R248 ;  /* 0x0000000784847223 */ /* 0x004fe800000100f8 */
[----:B------:R-:W-:Y:S04]  /*62b0*/  FADD.FTZ R132, R250, R132 ;  /* 0x00000084fa847221 */ /* 0x000fe80000010000 */
[----:B------:R-:W-:Y:S01]  /*62c0*/  FADD.FTZ R2, R247, R132 ;  /* 0x00000084f7027221 */ /* 0x000fe20000010000 */
[----:B------:R-:W-:Y:S03]  /*62d0*/  MOV R132, R135 ;  /* 0x0000008700847202 */ /* 0x000fe60000000f00 */
[----:B------:R-:W-:Y:S04]  /*62e0*/  FADD.FTZ R2, R249, R2 ;  /* 0x00000002f9027221 */ /* 0x000fe80000010000 */
        /* <DEDUP_REMOVED lines=18> */
[----:B------:R1:W-:Y:S02]  /*6410*/  STL [R1], R3 ;  /* 0x0000000301007387 */ /* 0x0003e40000100800 */
[----:B-1----:R-:W-:Y:S01]  /*6420*/  MOV R3, R136 ;  /* 0x0000008800037202 */ /* 0x002fe20000000f00 */
[----:B------:R-:W-:Y:S06]  /*6430*/  @P0 BRA `(.L_x_1594) ;  /* 0xffffffd800c40947 */ /* 0x000fec000383ffff */
.L_x_1593:
[----:B------:R-:W2:Y:S04]  /*6440*/  LDL.LU R4, [R1+0x4] ;  /* 0x0000040001047983 */ /* 0x000ea80000300800 */
[----:B------:R-:W3:Y:S04]  /*6450*/  LDL.LU R6, [R1] ;  /* 0x0000000001067983 */ /* 0x000ee80000300800 */
[----:B------:R-:W4:Y:S01]  /*6460*/  LDL R12, [R1+0x40] ;  /* 0x00004000010c7983 */ /* 0x000f220000100800 */
[----:B------:R-:W1:Y:S01]  /*6470*/  S2UR UR4, SR_CgaCtaId ;  /* 0x00000000000479c3 */ /* 0x000e620000008800 */
[----:B------:R-:W-:-:S02]  /*6480*/  UMOV UR5, 0x400 ;  /* 0x0000040000057882 */ /* 0x000fc40000000000 */
[----:B------:R-:W5:Y:S01]  /*6490*/  SHFL.BFLY PT, R3, R252, 0x2, 0x1f ;  /* 0x0c401f00fc037f89 */ /* 0x000f6200000e0000 */
[----:B------:R-:W5:Y:S01]  /*64a0*/  S2R R9, SR_TID.X ;  /* 0x0000000000097919 */ /* 0x000f620000002100 */
[----:B-1----:R-:W-:Y:S01]  /*64b0*/  ULEA UR4, UR4, UR5, 0x18 ;  /* 0x0000000504047291 */ /* 0x002fe2000f8ec03f */
[----:B-----5:R-:W-:-:S05]  /*64c0*/  FADD.FTZ R252, R3, R252 ;  /* 0x000000fc03fc7221 */ /* 0x020fca0000010000 */
[----:B------:R-:W1:Y:S01]  /*64d0*/  SHFL.BFLY PT, R3, R252, 0x1, 0x1f ;  /* 0x0c201f00fc037f89 */ /* 0x000e6200000e0000 */
[----:B------:R-:W-:-:S04]  /*64e0*/  SHF.R.S32.HI R8, RZ, 0x1f, R9 ;  /* 0x0000001fff087819 */ /* 0x000fc80000011409 */
[----:B------:R-:W-:Y:S01]  /*64f0*/  LEA.HI R7, R8, R9, RZ, 0x2 ;  /* 0x0000000908077211 */ /* 0x000fe200078f10ff */
[----:B-1----:R-:W-:-:S03]  /*6500*/  FADD.FTZ R252, R252, R3 ;  /* 0x00000003fcfc7221 */ /* 0x002fc60000010000 */
[----:B------:R-:W-:Y:S01]  /*6510*/  LOP3.LUT R3, R7, 0x3ffffffc, RZ, 0xc0, !PT ;  /* 0x3ffffffc07037812 */ /* 0x000fe200078ec0ff */
[----:B--2---:R-:W1:Y:S04]  /*6520*/  SHFL.BFLY PT, R0, R4, 0x2, 0x1f ;  /* 0x0c401f0004007f89 */ /* 0x004e6800000e0000 */
[----:B---3--:R-:W2:Y:S01]  /*6530*/  SHFL.BFLY PT, R2, R6, 0x2, 0x1f ;  /* 0x0c401f0006027f89 */ /* 0x008ea200000e0000 */
[----:B----4-:R-:W-:Y:S01]  /*6540*/  ISETP.NE.AND P0, PT, R12, -0x1, PT ;  /* 0xffffffff0c00780c */ /* 0x010fe20003f05270 */
[----:B-1----:R-:W-:Y:S02]  /*6550*/  FADD.FTZ R0, R0, R4 ;  /* 0x0000000400007221 */ /* 0x002fe40000010000 */
[----:B------:R-:W1:Y:S01]  /*6560*/  SHFL.BFLY PT, R4, R251, 0x2, 0x1f ;  /* 0x0c401f00fb047f89 */ /* 0x000e6200000e0000 */
[----:B--2---:R-:W-:-:S03]  /*6570*/  FADD.FTZ R2, R2, R6 ;  /* 0x0000000602027221 */ /* 0x004fc60000010000 */
[----:B------:R-:W2:Y:S04]  /*6580*/  SHFL.BFLY PT, R5, R0, 0x1, 0x1f ;  /* 0x0c201f0000057f89 */ /* 0x000ea800000e0000 */
[----:B------:R-:W3:Y:S01]  /*6590*/  SHFL.BFLY PT, R6, R2, 0x1, 0x1f ;  /* 0x0c201f0002067f89 */ /* 0x000ee200000e0000 */
[----:B-1----:R-:W-:Y:S01]  /*65a0*/  FADD.FTZ R251, R4, R251 ;  /* 0x000000fb04fb7221 */ /* 0x002fe20000010000 */
[----:B------:R-:W-:Y:S01]  /*65b0*/  SHF.R.S32.HI R4, RZ, 0x1f, R7 ;  /* 0x0000001fff047819 */ /* 0x000fe20000011407 */
[----:B--2---:R-:W-:Y:S01]  /*65c0*/  FADD.FTZ R132, R0, R5 ;  /* 0x0000000500847221 */ /* 0x004fe20000010000 */
[----:B------:R-:W-:Y:S02]  /*65d0*/  MOV R0, 0x3f800000 ;  /* 0x3f80000000007802 */ /* 0x000fe40000000f00 */
[----:B------:R-:W1:Y:S01]  /*65e0*/  SHFL.BFLY PT, R5, R251, 0x1, 0x1f ;  /* 0x0c201f00fb057f89 */ /* 0x000e6200000e0000 */
[----:B---3--:R-:W-:Y:S01]  /*65f0*/  FADD.FTZ R137, R2, R6 ;  /* 0x0000000602897221 */ /* 0x008fe20000010000 */
[----:B------:R-:W-:-:S02]  /*6600*/  FSETP.NE.FTZ.AND P4, PT, R132, RZ, PT ;  /* 0x000000ff8400720b */ /* 0x000fc40003f95000 */
[----:B------:R-:W-:Y:S02]  /*6610*/  SHF.R.S32.HI R2, RZ, 0x2, R7 ;  /* 0x00000002ff027819 */ /* 0x000fe40000011407 */
[----:B------:R-:W-:Y:S02]  /*6620*/  FSETP.NE.FTZ.AND P3, PT, R137, RZ, PT ;  /* 0x000000ff8900720b */ /* 0x000fe40003f75000 */
[----:B------:R-:W-:Y:S02]  /*6630*/  LEA.HI R4, R4, R2, RZ, 0x3 ;  /* 0x0000000204047211 */ /* 0x000fe400078f18ff */
[----:B------:R-:W-:Y:S02]  /*6640*/  IADD3 R6, -R3, R9, RZ ;  /* 0x0000000903067210 */ /* 0x000fe40007ffe1ff */
[----:B------:R-:W-:Y:S02]  /*6650*/  LOP3.LUT R4, R4, 0xfffffff8, RZ, 0xc0, !PT ;  /* 0xfffffff804047812 */ /* 0x000fe400078ec0ff */
[----:B------:R-:W-:Y:S01]  /*6660*/  MOV R3, 0x3f800000 ;  /* 0x3f80000000037802 */ /* 0x000fe20000000f00 */
[----:B------:R-:W2:Y:S01]  /*6670*/  @P4 MUFU.RCP R0, R132 ;  /* 0x0000008400004308 */ /* 0x000ea20000001000 */
[----:B------:R-:W-:-:S04]  /*6680*/  IADD3 R2, R2, -R4, RZ ;  /* 0x8000000402027210 */ /* 0x000fc80007ffe0ff */
[C---:B------:R-:W-:Y:S02]  /*6690*/  SHF.L.U32 R21, R2.reuse, 0x6, RZ ;  /* 0x0000000602157819 */ /* 0x040fe400000006ff */
[----:B------:R-:W-:Y:S01]  /*66a0*/  R2P PR, R2, 0x6 ;  /* 0x0000000602007804 */ /* 0x000fe20000000000 */
[----:B-1----:R-:W-:Y:S01]  /*66b0*/  FADD.FTZ R138, R251, R5 ;  /* 0x00000005fb8a7221 */ /* 0x002fe20000010000 */
[----:B------:R-:W-:Y:S01]  /*66c0*/  LEA.HI R5, R8, R9, RZ, 0x5 ;  /* 0x0000000908057211 */ /* 0x000fe200078f28ff */
[----:B------:R-:W1:Y:S01]  /*66d0*/  @P3 MUFU.RCP R3, R137 ;  /* 0x0000008900033308 */ /* 0x000e620000001000 */
[----:B------:R-:W3:Y:S01]  /*66e0*/  @P0 LDC.64 R8, c[0x0][0x298] ;  /* 0x0000a600ff080b82 */ /* 0x000ee20000000a00 */
[----:B------:R-:W-:-:S04]  /*66f0*/  LOP3.LUT R21, R21, 0x1c0, RZ, 0xc0, !PT ;  /* 0x000001c015157812 */ /* 0x000fc800078ec0ff */
[----:B------:R-:W-:Y:S01]  /*6700*/  LEA.HI R21, R21, R21, RZ, 0x1d ;  /* 0x0000001515157211 */ /* 0x000fe200078fe8ff */
[C---:B--2---:R-:W-:Y:S01]  /*6710*/  FMUL.FTZ R11, R0.reuse, R165 ;  /* 0x000000a5000b7220 */ /* 0x044fe20000410000 */
[C---:B------:R-:W-:Y:S01]  /*6720*/  FMUL.FTZ R165, R0.reuse, R81 ;  /* 0x0000005100a57220 */ /* 0x040fe20000410000 */
[----:B------:R-:W-:Y:S01]  /*6730*/  SHF.R.S32.HI R81, RZ, 0x5, R5 ;  /* 0x00000005ff517819 */ /* 0x000fe20000011405 */
        /* <DEDUP_REMOVED lines=31> */
[----:B---3--:R-:W-:Y:S01]  /*6930*/  @P0 IMAD.WIDE.U32 R4, R12, R8, RZ ;  /* 0x000000080c040225 */ /* 0x008fe200078e00ff */
[----:B------:R-:W-:-:S03]  /*6940*/  MOV R84, 0xffffffe0 ;  /* 0xffffffe000547802 */ /* 0x000fc60000000f00 */
[C---:B-1----:R-:W-:Y:S01]  /*6950*/  FMUL.FTZ R150, R3.reuse, R150 ;  /* 0x0000009603967220 */ /* 0x042fe20000410000 */
[----:B------:R-:W-:Y:S01]  /*6960*/  LEA R21, R0, R21, 0x1 ;  /* 0x0000001500157211 */ /* 0x000fe200078e08ff */
[C---:B------:R-:W-:Y:S01]  /*6970*/  FMUL.FTZ R151, R3.reuse, R151 ;  /* 0x0000009703977220 */ /* 0x040fe20000410000 */
[----:B------:R-:W-:Y:S01]  /*6980*/  MOV R80, 0x40 ;  /* 0x0000004000507802 */ /* 0x000fe20000000f00 */
[----:B------:R-:W-:Y:S01]  /*6990*/  FMUL.FTZ R158, R3, R158 ;  /* 0x0000009e039e7220 */ /* 0x000fe20000410000 */
[----:B------:R-:W-:Y:S01]  /*69a0*/  LEA R21, R21, UR4, 0x1 ;  /* 0x0000000415157c11 */ /* 0x000fe2000f8e08ff */
[C---:B------:R-:W-:Y:S01]  /*69b0*/  FMUL.FTZ R159, R3.reuse, R159 ;  /* 0x0000009f039f7220 */ /* 0x040fe20000410000 */
[----:B------:R-:W-:Y:S01]  /*69c0*/  @P0 IMAD R96, R12, R9, R5 ;  /* 0x000000090c600224 */ /* 0x000fe200078e0205 */
[----:B------:R-:W-:Y:S01]  /*69d0*/  @P0 MOV R85, R4 ;  /* 0x0000000400550202 */ /* 0x000fe20000000f00 */
[----:B------:R-:W-:Y:S01]  /*69e0*/  FMUL.FTZ R166, R3, R166 ;  /* 0x000000a603a67220 */ /* 0x000fe20000410000 */
[----:B------:R-:W-:-:S02]  /*69f0*/  SEL R84, R84, 0x20, P1 ;  /* 0x0000002054547807 */ /* 0x000fc40000800000 */
[----:B------:R-:W-:Y:S01]  /*6a00*/  SEL R80, R80, 0xffffffc0, !P2 ;  /* 0xffffffc050507807 */ /* 0x000fe20005000000 */
        /* <DEDUP_REMOVED lines=9> */
.L_x_1597:
        /* <DEDUP_REMOVED lines=23> */
.L_x_1598:
        /* <DEDUP_REMOVED lines=8> */
[C---:B------:R-:W-:Y:S01]  /*6c90*/  FMUL.FTZ R66, R3.reuse, R66 ;  /* 0x0000004203427220 */ /* 0x040fe20000410000 */
[----:B------:R-:W-:Y:S01]  /*6ca0*/  FSETP.NE.FTZ.AND P6, PT, R252, RZ, PT ;  /* 0x000000fffc00720b */ /* 0x000fe20003fd5000 */
[C---:B------:R-:W-:Y:S01]  /*6cb0*/  FMUL.FTZ R67, R3.reuse, R67 ;  /* 0x0000004303437220 */ /* 0x040fe20000410000 */
[----:B------:R-:W-:Y:S01]  /*6cc0*/  MOV R2, 0x3f800000 ;  /* 0x3f80000000027802 */ /* 0x000fe20000000f00 */
[C---:B------:R-:W-:Y:S01]  /*6cd0*/  FMUL.FTZ R70, R3.reuse, R70 ;  /* 0x0000004603467220 */ /* 0x040fe20000410000 */
        /* <DEDUP_REMOVED lines=325> */
.L_x_1600:
[----:B------:R-:W-:Y:S05]  /*8130*/  BSYNC B0 ;  /* 0x0000000000007941 */ /* 0x000fea0003800000 */
.L_x_1599:
[----:B--2---:R1:W5:Y:S01]  /*8140*/  LDL.64 R22, [R1+0x8] ;  /* 0x0000080001167983 */ /* 0x0043620000100a00 */
[----:B------:R-:W-:Y:S01]  /*8150*/  IADD3 R2, P1, R20, R85, RZ ;  /* 0x0000005514027210 */ /* 0x000fe20007f3e0ff */
        /* <DEDUP_REMOVED lines=21> */
[----:B-----5:R-:W-:-:S04]  /*82b0*/  IMAD R0, R23, UR4, RZ ;  /* 0x0000000417007c24 */ /* 0x020fc8000f8e02ff */
        /* <DEDUP_REMOVED lines=8> */
.L_x_1602:
[----:B------:R-:W-:Y:S05]  /*8340*/  BSYNC B0 ;  /* 0x0000000000007941 */ /* 0x000fea0003800000 */
.L_x_1601:
[----:B--2-4-:R2:W4:Y:S01]  /*8350*/  LDS.128 R12, [R228+0x800] ;  /* 0x00080000e40c7984 */ /* 0x0145220000000c00 */
[----:B------:R-:W-:Y:S01]  /*8360*/  BSSY B0, `(.L_x_1603) ;  /* 0x0000012000007945 */ /* 0x000fe20003800000 */
[----:B------:R-:W-:Y:S02]  /*8370*/  ISETP.GE.AND P1, PT, R18, R167, PT ;  /* 0x000000a71200720c */ /* 0x000fe40003f26270 */
[----:B---3--:R2:W3:Y:S01]  /*8380*/  LDS.128 R8, [R228+0x4800] ;  /* 0x00480000e4087984 */ /* 0x0084e20000000c00 */
[----:B------:R-:W-:Y:S05]  /*8390*/  @P4 BRA `(.L_x_1604) ;  /* 0x0000000000384947 */ /* 0x000fea0003800000 */
[----:B-----5:R-:W-:Y:S01]  /*83a0*/  IADD3 R0, P4, R22, 0x10, RZ ;  /* 0x0000001016007810 */ /* 0x020fe20007f9e0ff */
        /* <DEDUP_REMOVED lines=13> */
.L_x_1604:
[----:B------:R-:W-:Y:S05]  /*8480*/  BSYNC B0 ;  /* 0x0000000000007941 */ /* 0x000fea0003800000 */
.L_x_1603:
[----:B----4-:R4:W1:Y:S01]  /*8490*/  LDS.128 R12, [R228+0x1000] ;  /* 0x00100000e40c7984 */ /* 0x0108620000000c00 */
[----:B------:R-:W-:Y:S03]  /*84a0*/  BSSY B0, `(.L_x_1605) ;  /* 0x0000011000007945 */ /* 0x000fe60003800000 */
        /* <DEDUP_REMOVED lines=16> */
.L_x_1606:
[----:B------:R-:W-:Y:S05]  /*85b0*/  BSYNC B0 ;  /* 0x0000000000007941 */ /* 0x000fea0003800000 */
.L_x_1605:
[----:B-1----:R1:W1:Y:S01]  /*85c0*/  LDS.128 R12, [R228+0x1800] ;  /* 0x00180000e40c7984 */ /* 0x0022620000000c00 */
[----:B------:R-:W-:Y:S03]  /*85d0*/  BSSY B0, `(.L_x_1607) ;  /* 0x0000011000007945 */ /* 0x000fe60003800000 */
[----:B---3--:R3:W1:Y:S01]  /*85e0*/  LDS.128 R8, [R228+0x5800] ;  /* 0x00580000e4087984 */ /* 0x0086620000000c00 */
        /* <DEDUP_REMOVED lines=15> */
.L_x_1608:
[----:B------:R-:W-:Y:S05]  /*86e0*/  BSYNC B0 ;  /* 0x0000000000007941 */ /* 0x000fea0003800000 */
.L_x_1607:
[----:B-1----:R1:W1:Y:S01]  /*86f0*/  LDS.128 R12, [R228+0x2000] ;  /* 0x00200000e40c7984 */ /* 0x0022620000000c00 */
[----:B------:R-:W-:Y:S03]  /*8700*/  BSSY B0, `(.L_x_1609) ;  /* 0x0000011000007945 */ /* 0x000fe60003800000 */
[----:B------:R1:W1:Y:S01]  /*8710*/  LDS.128 R8, [R228+0x6000] ;  /* 0x00600000e4087984 */ /* 0x0002620000000c00 */
        /* <DEDUP_REMOVED lines=15> */
.L_x_1610:
[----:B------:R-:W-:Y:S05]  /*8810*/  BSYNC B0 ;  /* 0x0000000000007941 */ /* 0x000fea0003800000 */
.L_x_1609:
        /* <DEDUP_REMOVED lines=18> */
.L_x_1612:
[----:B------:R-:W-:Y:S05]  /*8940*/  BSYNC B0 ;  /* 0x0000000000007941 */ /* 0x000fea0003800000 */
.L_x_1611:
        /* <DEDUP_REMOVED lines=18> */
.L_x_1614:
[----:B------:R-:W-:Y:S05]  /*8a70*/  BSYNC B0 ;  /* 0x0000000000007941 */ /* 0x000fea0003800000 */
.L_x_1613:
[----:B------:R-:W-:Y:S05]  /*8a80*/  @P1 EXIT ;  /* 0x000000000000194d */ /* 0x000fea0003800000 */
[----:B-----5:R-:W-:Y:S01]  /*8a90*/  IADD3 R6, P0, R22, 0x70, RZ ;  /* 0x0000007016067810 */ /* 0x020fe20007f1e0ff */
        /* <DEDUP_REMOVED lines=14> */
.L_x_1589:
        /* <DEDUP_REMOVED lines=79> */
.L_x_1616:
[----:B------:R-:W-:Y:S05]  /*9070*/  BSYNC B0 ;  /* 0x0000000000007941 */ /* 0x000fea0003800000 */
.L_x_1615:
        /* <DEDUP_REMOVED lines=18> */
.L_x_1618:
[----:B------:R-:W-:Y:S05]  /*91a0*/  BSYNC B0 ;  /* 0x0000000000007941 */ /* 0x000fea0003800000 */
.L_x_1617:
        /* <DEDUP_REMOVED lines=18> */
.L_x_1620:
[----:B------:R-:W-:Y:S05]  /*92d0*/  BSYNC B0 ;  /* 0x0000000000007941 */ /* 0x000fea0003800000 */
.L_x_1619:
        /* <DEDUP_REMOVED lines=17> */
.L_x_1622:
[----:B------:R-:W-:Y:S05]  /*93f0*/  BSYNC B0 ;  /* 0x0000000000007941 */ /* 0x000fea0003800000 */
.L_x_1621:
        /* <DEDUP_REMOVED lines=17> */
.L_x_1624:
[----:B------:R-:W-:Y:S05]  /*9510*/  BSYNC B0 ;  /* 0x0000000000007941 */ /* 0x000fea0003800000 */
.L_x_1623:
        /* <DEDUP_REMOVED lines=19> */
.L_x_1626:
[----:B------:R-:W-:Y:S05]  /*9650*/  BSYNC B0 ;  /* 0x0000000000007941 */ /* 0x000fea0003800000 */
.L_x_1625:
        /* <DEDUP_REMOVED lines=16> */
.L_x_1628:
[----:B------:R-:W-:Y:S05]  /*9760*/  BSYNC B0 ;  /* 0x0000000000007941 */ /* 0x000fea0003800000 */
.L_x_1627:
        /* <DEDUP_REMOVED lines=19> */
.L_x_1630:
[----:B------:R-:W-:Y:S05]  /*98a0*/  BSYNC B0 ;  /* 0x0000000000007941 */ /* 0x000fea0003800000 */
.L_x_1629:
        /* <DEDUP_REMOVED lines=11> */
.L_x_1632:
[----:B------:R-:W-:Y:S05]  /*9960*/  BSYNC B0 ;  /* 0x0000000000007941 */ /* 0x000fea0003800000 */
.L_x_1631:
        /* <DEDUP_REMOVED lines=15> */
.L_x_1634:
[----:B------:R-:W-:Y:S05]  /*9a60*/  BSYNC B0 ;  /* 0x0000000000007941 */ /* 0x000fea0003800000 */
.L_x_1633:
        /* <DEDUP_REMOVED lines=10> */
.L_x_1636:
[----:B------:R-:W-:Y:S05]  /*9b10*/  BSYNC B0 ;  /* 0x0000000000007941 */ /* 0x000fea0003800000 */
.L_x_1635:
        /* <DEDUP_REMOVED lines=10> */
.L_x_1638:
[----:B------:R-:W-:Y:S05]  /*9bc0*/  BSYNC B0 ;  /* 0x0000000000007941 */ /* 0x000fea0003800000 */
.L_x_1637:
        /* <DEDUP_REMOVED lines=10> */
.L_x_1640:
[----:B------:R-:W-:Y:S05]  /*9c70*/  BSYNC B0 ;  /* 0x0000000000007941 */ /* 0x000fea0003800000 */
.L_x_1639:
        /* <DEDUP_REMOVED lines=10> */
.L_x_1642:
[----:B------:R-:W-:Y:S05]  /*9d20*/  BSYNC B0 ;  /* 0x0000000000007941 */ /* 0x000fea0003800000 */
.L_x_1641:
        /* <DEDUP_REMOVED lines=10> */
.L_x_1644:
[----:B------:R-:W-:Y:S05]  /*9dd0*/  BSYNC B0 ;  /* 0x0000000000007941 */ /* 0x000fea0003800000 */
.L_x_1643:
        /* <DEDUP_REMOVED lines=10> */
.L_x_1645:
        /* <DEDUP_REMOVED lines=16> */
.L_x_2937:


//--------------------- .text._ZN5flash16flash_fwd_kernelI23Flash_fwd_kernel_traitsILi128ELi128ELi32ELi4ELb0ELb0EN7cutlass6half_tE19Flash_kernel_traitsILi128ELi128ELi32ELi4ES3_EELb1ELb0ELb0ELb0ELb0ELb0ELb0ELb0EEEvNS_16Flash_fwd_paramsE --------------------------
	.section	.text._ZN5flash16flash_fwd_kernelI23Flash_fwd_kernel_traitsILi128ELi128ELi32ELi4ELb0ELb0EN7cutlass6half_tE19Flash_kernel_traitsILi128ELi128ELi32ELi4ES3_EELb1ELb0ELb0ELb0ELb0ELb0ELb0ELb0EEEvNS_16Flash_fwd_paramsE,"ax",@progbits
	.align	128
        .global         _ZN5flash16flash_fwd_kernelI23Flash_fwd_kernel_traitsILi128ELi128ELi32ELi4ELb0ELb0EN7cutlass6half_tE19Flash_kernel_traitsILi128ELi128ELi32ELi4ES3_EELb1ELb0ELb0ELb0ELb0ELb0ELb0ELb0EEEvNS_16Flash_fwd_paramsE
        .type           _ZN5flash16flash_fwd_kernelI23Flash_fwd_kernel_traitsILi128ELi128ELi32ELi4ELb0ELb0EN7cutlass6half_tE19Flash_kernel_traitsILi128ELi128ELi32ELi4ES3_EELb1ELb0ELb0ELb0ELb0ELb0ELb0ELb0EEEvNS_16Flash_fwd_paramsE,@function
        .size           _ZN5flash16flash_fwd_kernelI23Flash_fwd_kernel_traitsILi128ELi128ELi32ELi4ELb0ELb0EN7cutlass6half_tE19Flash_kernel_traitsILi128ELi128ELi32ELi4ES3_EELb1ELb0ELb0ELb0ELb0ELb0ELb0ELb0EEEvNS_16Flash_fwd_paramsE,(.L_x_2938 - _ZN5flash16flash_fwd_kernelI23Flash_fwd_kernel_traitsILi128ELi128ELi32ELi4ELb0ELb0EN7cutlass6half_tE19Flash_kernel_traitsILi128ELi128ELi32ELi4ES3_EELb1ELb0ELb0ELb0ELb0ELb0ELb0ELb0EEEvNS_16Flash_fwd_paramsE)
        .other          _ZN5flash16flash_fwd_kernelI23Flash_fwd_kernel_traitsILi128ELi128ELi32ELi4ELb0ELb0EN7cutlass6half_tE19Flash_kernel_traitsILi128ELi128ELi32ELi4ES3_EELb1ELb0ELb0ELb0ELb0ELb0ELb0ELb0EEEvNS_16Flash_fwd_paramsE,@"STO_CUDA_ENTRY STV_DEFAULT"
_ZN5flash16flash_fwd_kernelI23Flash_fwd_kernel_traitsILi128ELi128ELi32ELi4ELb0ELb0EN7cutlass6half_tE19Flash_kernel_traitsILi128ELi128ELi32ELi4ES3_EELb1ELb0ELb0ELb0ELb0ELb0ELb0ELb0EEEvNS_16Flash_fwd_paramsE:
.text._ZN5flash16flash_fwd_kernelI23Flash_fwd_kernel_traitsILi128ELi128ELi32ELi4ELb0ELb0EN7cutlass6half_tE19Flash_kernel_traitsILi128ELi128ELi32ELi4ES3_EELb1ELb0ELb0ELb0ELb0ELb0ELb0ELb0EEEvNS_16Flash_fwd_paramsE:
[----:B------:R-:W1:Y:S08]  /*0000*/  LDC R1, c[0x0][0x28] ;  /* 0x00000a00ff017b82 */ /* 0x000e700000000800 */
[----:B------:R-:W2:Y:S01]  /*0010*/  LDC R83, c[0x0][0x3ac] ;  /* 0x0000eb00ff537b82 */ /* 0x000ea20000000800 */
[----:B------:R-:W-:Y:S01]  /*0020*/  ULDC.U8 UR4, c[0x0][0x3b4] ;  /* 0x0000ed0000047ab9 */ /* 0x000fe20000000000 */
[----:B------:R-:W-:Y:S01]  /*0030*/  ULDC.64 UR8, c[0x0][0x208] ;  /* 0x0000820000087ab9 */ /* 0x000fe20000000a00 */
[----:B------:R-:W-:Y:S01]  /*0040*/  ISETP.NE.AND P3, PT, RZ, UR4, PT ;  /* 0x00000004ff007c0c */ /* 0x000fe2000bf65270 */
[----:B-1----:R-:W-:-:S04]  /*0050*/  VIADD R1, R1, 0xffffffe0 ;  /* 0xffffffe001017836 */ /* 0x002fc80000000000 */
[----:B------:R-:W1:Y:S01]  /*0060*/  LDC R172, c[0x0][0x3a8] ;  /* 0x0000ea00ffac7b82 */ /* 0x000e620000000800 */
[----:B------:R-:W-:Y:S02]  /*0070*/  ULDC.64 UR4, c[0x0][0x3a0] ;  /* 0x0000e80000047ab9 */ /* 0x000fe40000000a00 */
[----:B------:R-:W-:Y:S01]  /*0080*/  IMAD.U32 R240, RZ, RZ, UR4 ;  /* 0x00000004fff07e24 */ /* 0x000fe2000f8e00ff */
[----:B------:R-:W3:Y:S01]  /*0090*/  S2R R230, SR_CTAID.X ;  /* 0x0000000000e67919 */ /* 0x000ee20000002500 */
[----:B------:R-:W3:Y:S03]  /*00a0*/  S2R R16, SR_CTAID.Y ;  /* 0x0000000000107919 */ /* 0x000ee60000002600 */
[----:B------:R-:W4:Y:S01]  /*00b0*/  LDC.64 R2, c[0x0][0x300] ;  /* 0x0000c000ff027b82 */ /* 0x000f220000000a00 */
[----:B--2---:R-:W-:Y:S01]  /*00c0*/  @P3 IMAD.MOV.U32 R173, RZ, RZ, R83 ;  /* 0x000000ffffad3224 */ /* 0x004fe200078e0053 */
[----:B------:R-:W3:Y:S06]  /*00d0*/  S2R R19, SR_CTAID.Z ;  /* 0x0000000000137919 */ /* 0x000eec0000002700 */
[----:B------:R-:W2:Y:S01]  /*00e0*/  @P3 LDC R0, c[0x0][0x3b0] ;  /* 0x0000ec00ff003b82 */ /* 0x000ea20000000800 */
[----:B-1----:R-:W2:Y:S01]  /*00f0*/  @P3 LDG.E.64 R6, desc[UR8][R172.64] ;  /* 0x00000008ac063981 */ /* 0x002ea2000c1e1b00 */
[----:B------:R-:W-:Y:S01]  /*0100*/  IMAD.U32 R241, RZ, RZ, UR5 ;  /* 0x00000005fff17e24 */ /* 0x000fe2000f8e00ff */
[----:B------:R-:W-:Y:S01]  /*0110*/  ULDC.64 UR4, c[0x0][0x2f0] ;  /* 0x0000bc0000047ab9 */ /* 0x000fe20000000a00 */
[----:B------:R-:W1:Y:S01]  /*0120*/  S2R R82, SR_TID.X ;  /* 0x0000000000527919 */ /* 0x000e620000002100 */
[----:B------:R-:W-:-:S03]  /*0130*/  IMAD.MOV.U32 R229, RZ, RZ, -0x1 ;  /* 0xffffffffffe57424 */ /* 0x000fc600078e00ff */
[----:B------:R-:W2:Y:S01]  /*0140*/  LDC.64 R8, c[0x0][0x2f8] ;  /* 0x0000be00ff087b82 */ /* 0x000ea20000000a00 */
[----:B------:R-:W2:Y:S01]  /*0150*/  @P3 LDG.E.64 R240, desc[UR8][R240.64] ;  /* 0x00000008f0f03981 */ /* 0x000ea2000c1e1b00 */
[----:B----4-:R-:W-:Y:S02]  /*0160*/  ISETP.NE.U32.AND P0, PT, R2, RZ, PT ;  /* 0x000000ff0200720c */ /* 0x010fe40003f05070 */
[----:B------:R-:W-:Y:S02]  /*0170*/  ISETP.NE.U32.AND P4, PT, RZ, UR4, PT ;  /* 0x00000004ff007c0c */ /* 0x000fe4000bf85070 */
[----:B------:R-:W-:Y:S02]  /*0180*/  ISETP.NE.AND.EX P1, PT, R3, RZ, PT, P0 ;  /* 0x000000ff0300720c */ /* 0x000fe40003f25300 */
[----:B------:R-:W-:Y:S01]  /*0190*/  ISETP.NE.AND.EX P0, PT, RZ, UR5, PT, P4 ;  /* 0x00000005ff007c0c */ /* 0x000fe2000bf05340 */
[----:B------:R-:W4:Y:S01]  /*01a0*/  LDC.64 R2, c[0x0][0x2f8] ;  /* 0x0000be00ff027b82 */ /* 0x000f220000000a00 */
[----:B---3--:R-:W-:-:S04]  /*01b0*/  LOP3.LUT R5, R19, R230, R16, 0xfe, !PT ;  /* 0x000000e613057212 */ /* 0x008fc800078efe10 */
[----:B-1----:R-:W-:-:S03]  /*01c0*/  LOP3.LUT P2, RZ, R5, R82, RZ, 0xfc, !PT ;  /* 0x0000005205ff7212 */ /* 0x002fc6000784fcff */
[----:B------:R-:W1:Y:S10]  /*01d0*/  LDC.64 R4, c[0x0][0x2f0] ;  /* 0x0000bc00ff047b82 */ /* 0x000e740000000a00 */
[----:B------:R-:W3:Y:S01]  /*01e0*/  @!P2 LDC.64 R14, c[0x0][0x3b8] ;  /* 0x0000ee00ff0eab82 */ /* 0x000ee20000000a00 */
[----:B-1----:R-:W-:-:S07]  /*01f0*/  IMAD.WIDE R20, R16, 0x4, R4 ;  /* 0x0000000410147825 */ /* 0x002fce00078e0204 */
[----:B------:R-:W1:Y:S01]  /*0200*/  @P1 LDC.64 R4, c[0x0][0x300] ;  /* 0x0000c000ff041b82 */ /* 0x000e620000000a00 */
[----:B--2---:R-:W-:-:S07]  /*0210*/  @P3 IADD3 R172, P5, R6, R0, RZ ;  /* 0x0000000006ac3210 */ /* 0x004fce0007fbe0ff */
[----:B------:R-:W2:Y:S01]  /*0220*/  LDC.U8 R0, c[0x0][0x3c2] ;  /* 0x0000f080ff007b82 */ /* 0x000ea20000000000 */
[----:B------:R-:W-:Y:S01]  /*0230*/  @P3 IMAD.X R83, RZ, RZ, R7, P5 ;  /* 0x000000ffff533224 */ /* 0x000fe200028e0607 */
[----:B---3--:R-:W-:Y:S03]  /*0240*/  @!P2 STG.E.64 desc[UR8][R14.64], R240 ;  /* 0x000000f00e00a986 */ /* 0x008fe6000c101b08 */
[----:B------:R-:W-:-:S05]  /*0250*/  @!P2 IMAD.MOV.U32 R173, RZ, RZ, R83 ;  /* 0x000000ffffada224 */ /* 0x000fca00078e0053 */
[----:B------:R3:W-:Y:S04]  /*0260*/  @!P2 STG.E.64 desc[UR8][R14.64+0x8], R172 ;  /* 0x000008ac0e00a986 */ /* 0x0007e8000c101b08 */
[----:B------:R-:W3:Y:S04]  /*0270*/  @P0 LDG.E R229, desc[UR8][R20.64] ;  /* 0x0000000814e50981 */ /* 0x000ee8000c1e1900 */
[----:B------:R-:W3:Y:S01]  /*0280*/  @P0 LDG.E R6, desc[UR8][R20.64+0x4] ;  /* 0x0000040814060981 */ /* 0x000ee2000c1e1900 */
[----:B----4-:R-:W-:Y:S01]  /*0290*/  ISETP.EQ.U32.AND P2, PT, R2, RZ, PT ;  /* 0x000000ff0200720c */ /* 0x010fe20003f42070 */
[----:B------:R-:W-:Y:S01]  /*02a0*/  IMAD.MOV.U32 R18, RZ, RZ, -0x1 ;  /* 0xffffffffff127424 */ /* 0x000fe200078e00ff */
[----:B--2---:R-:W-:Y:S01]  /*02b0*/  ISETP.NE.AND P3, PT, R0, RZ, PT ;  /* 0x000000ff0000720c */ /* 0x004fe20003f65270 */
[C---:B-1----:R-:W-:Y:S01]  /*02c0*/  @P1 IMAD.WIDE R10, R16.reuse, 0x4, R4 ;  /* 0x00000004100a1825 */ /* 0x042fe200078e0204 */
[----:B------:R-:W1:Y:S02]  /*02d0*/  LDC R0, c[0x0][0x270] ;  /* 0x00009c00ff007b82 */ /* 0x000e640000000800 */
[----:B------:R-:W-:Y:S01]  /*02e0*/  ISETP.EQ.OR.EX P2, PT, R3, RZ, !P3, P2 ;  /* 0x000000ff0300720c */ /* 0x000fe20005f42720 */
[----:B------:R-:W-:Y:S01]  /*02f0*/  IMAD.WIDE R4, R16, 0x4, R8 ;  /* 0x0000000410047825 */ /* 0x000fe200078e0208 */
[----:B------:R-:W-:-:S03]  /*0300*/  SHF.R.S32.HI R17, RZ, 0x1f, R82 ;  /* 0x0000001fff117819 */ /* 0x000fc60000011452 */
[----:B------:R-:W-:Y:S01]  /*0310*/  IMAD.MOV.U32 R13, RZ, RZ, RZ ;  /* 0x000000ffff0d7224 */ /* 0x000fe200078e00ff */
[----:B------:R-:W-:-:S04]  /*0320*/  LEA.HI R80, R17, R82, RZ, 0x5 ;  /* 0x0000005211507211 */ /* 0x000fc800078f28ff */
[----:B------:R-:W-:Y:S01]  /*0330*/  LOP3.LUT R9, R80, 0xffffffe0, RZ, 0xc0, !PT ;  /* 0xffffffe050097812 */ /* 0x000fe200078ec0ff */
[----:B------:R2:W5:Y:S04]  /*0340*/  @P1 LDG.E R13, desc[UR8][R10.64] ;  /* 0x000000080a0d1981 */ /* 0x000568000c1e1900 */
[----:B------:R2:W5:Y:S01]  /*0350*/  @!P2 LDG.E R18, desc[UR8][R4.64] ;  /* 0x000000080412a981 */ /* 0x000562000c1e1900 */
[----:B------:R-:W-:Y:S02]  /*0360*/  IMAD.IADD R9, R82, 0x1, -R9 ;  /* 0x0000000152097824 */ /* 0x000fe400078e0a09 */
[----:B-1----:R-:W-:-:S04]  /*0370*/  IMAD R7, R16, R0, R19 ;  /* 0x0000000010077224 */ /* 0x002fc800078e0213 */
[----:B------:R-:W-:Y:S02]  /*0380*/  IMAD.SHL.U32 R7, R7, 0x20, RZ ;  /* 0x0000002007077824 */ /* 0x000fe400078e00ff */
[----:B---3--:R-:W-:-:S06]  /*0390*/  @P0 IMAD.IADD R219, R6, 0x1, -R229 ;  /* 0x0000000106db0824 */ /* 0x008fcc00078e0ae5 */
[----:B------:R-:W1:Y:S01]  /*03a0*/  @!P0 LDC R219, c[0x0][0x2c4] ;  /* 0x0000b100ffdb8b82 */ /* 0x000e620000000800 */
[----:B------:R-:W-:Y:S02]  /*03b0*/  ISETP.NE.U32.AND P0, PT, R2, RZ, PT ;  /* 0x000000ff0200720c */ /* 0x000fe40003f05070 */
[----:B------:R-:W-:Y:S02]  /*03c0*/  SHF.R.S32.HI R2, RZ, 0x1f, R7 ;  /* 0x0000001fff027819 */ /* 0x000fe40000011407 */
[----:B------:R-:W-:Y:S02]  /*03d0*/  ISETP.NE.AND.EX P2, PT, R3, RZ, PT, P0 ;  /* 0x000000ff0300720c */ /* 0x000fe40003f45300 */
[--C-:B------:R-:W-:Y:S02]  /*03e0*/  IADD3 R172, P1, P0, R7, R172, R9.reuse ;  /* 0x000000ac07ac7210 */ /* 0x100fe4000783e009 */
[----:B------:R-:W-:-:S04]  /*03f0*/  SHF.R.S32.HI R9, RZ, 0x1f, R9 ;  /* 0x0000001fff097819 */ /* 0x000fc80000011409 */
[----:B------:R-:W-:-:S05]  /*0400*/  IADD3.X R83, R2, R83, R9, P1, P0 ;  /* 0x0000005302537210 */ /* 0x000fca0000fe0409 */
[----:B--2---:R-:W-:Y:S05]  /*0410*/  @!P2 BRA `(.L_x_1646) ;  /* 0x000000000010a947 */ /* 0x004fea0003800000 */
[----:B------:R-:W2:Y:S02]  /*0420*/  @P3 LDG.E R3, desc[UR8][R4.64+0x4] ;  /* 0x0000040804033981 */ /* 0x000ea4000c1e1900 */
[----:B--2--5:R-:W-:-:S06]  /*0430*/  @P3 IADD3 R6, R3, -R18, RZ ;  /* 0x8000001203063210 */ /* 0x024fcc0007ffe0ff */
[----:B------:R3:W5:Y:S01]  /*0440*/  @!P3 LDG.E R6, desc[UR8][R4.64] ;  /* 0x000000080406b981 */ /* 0x000762000c1e1900 */
[----:B------:R-:W-:Y:S05]  /*0450*/  BRA `(.L_x_1647) ;  /* 0x0000000000047947 */ /* 0x000fea0003800000 */
.L_x_1646:
[----:B------:R-:W2:Y:S02]  /*0460*/  LDC R6, c[0x0][0x2c8] ;  /* 0x0000b200ff067b82 */ /* 0x000ea40000000800 */
.L_x_1647:
[----:B------:R-:W4:Y:S02]  /*0470*/  LDC.64 R2, c[0x0][0x308] ;  /* 0x0000c200ff027b82 */ /* 0x000f240000000a00 */
[----:B----4-:R-:W-:-:S04]  /*0480*/  ISETP.NE.U32.AND P0, PT, R2, RZ, PT ;  /* 0x000000ff0200720c */ /* 0x010fc80003f05070 */
[----:B------:R-:W-:-:S13]  /*0490*/  ISETP.NE.AND.EX P0, PT, R3, RZ, PT, P0 ;  /* 0x000000ff0300720c */ /* 0x000fda0003f05300 */
[----:B------:R-:W4:Y:S08]  /*04a0*/  @P0 LDC.64 R2, c[0x0][0x308] ;  /* 0x0000c200ff020b82 */ /* 0x000f300000000a00 */
[----:B---3--:R-:W3:Y:S01]  /*04b0*/  @!P0 LDC R5, c[0x0][0x2cc] ;  /* 0x0000b300ff058b82 */ /* 0x008ee20000000800 */
[----:B----4-:R-:W-:-:S07]  /*04c0*/  @P0 IMAD.WIDE R8, R16, 0x4, R2 ;  /* 0x0000000410080825 */ /* 0x010fce00078e0202 */
[----:B------:R-:W4:Y:S01]  /*04d0*/  @!P0 LDC.64 R2, c[0x0][0x318] ;  /* 0x0000c600ff028b82 */ /* 0x000f220000000a00 */
[----:B------:R-:W2:Y:S01]  /*04e0*/  @P0 LDG.E R84, desc[UR8][R8.64] ;  /* 0x0000000808540981 */ /* 0x000ea2000c1e1900 */
[----:B------:R-:W-:Y:S01]  /*04f0*/  IMAD.SHL.U32 R4, R230, 0x80, RZ ;  /* 0x00000080e6047824 */ /* 0x000fe200078e00ff */
[----:B----4-:R-:W-:-:S04]  /*0500*/  @!P0 ISETP.NE.U32.AND P1, PT, R2, RZ, PT ;  /* 0x000000ff0200820c */ /* 0x010fc80003f25070 */
[----:B------:R-:W-:Y:S02]  /*0510*/  @!P0 ISETP.NE.AND.EX P2, PT, R3, RZ, PT, P1 ;  /* 0x000000ff0300820c */ /* 0x000fe40003f45310 */
[----:B-1----:R-:W-:Y:S02]  /*0520*/  ISETP.GT.AND P1, PT, R219, R4, PT ;  /* 0x00000004db00720c */ /* 0x002fe40003f24270 */
[----:B---3--:R-:W-:Y:S01]  /*0530*/  @!P0 SEL R5, R5, RZ, P2 ;  /* 0x000000ff05058207 */ /* 0x008fe20001000000 */
[----:B--2--5:R-:W-:-:S03]  /*0540*/  @P0 IMAD.IADD R84, R84, 0x1, -R13 ;  /* 0x0000000154540824 */ /* 0x024fc600078e0a0d */
[----:B------:R-:W-:-:S07]  /*0550*/  @!P0 IADD3 R84, R5, R6, -R13 ;  /* 0x0000000605548210 */ /* 0x000fce0007ffe80d */
[----:B------:R-:W-:Y:S05]  /*0560*/  @!P1 EXIT ;  /* 0x000000000000994d */ /* 0x000fea0003800000 */
        /* <DEDUP_REMOVED lines=8> */
[-C--:B------:R-:W-:Y:S02]  /*05f0*/  LEA.HI R11, R17, R82.reuse, RZ, 0x3 ;  /* 0x00000052110b7211 */ /* 0x080fe400078f18ff */
[----:B------:R-:W-:Y:S02]  /*0600*/  IABS R8, R19 ;  /* 0x0000001300087213 */ /* 0x000fe40000000000 */
[----:B------:R-:W-:Y:S02]  /*0610*/  SHF.R.S32.HI R20, RZ, 0x3, R11 ;  /* 0x00000003ff147819 */ /* 0x000fe4000001140b */
[----:B------:R-:W-:Y:S02]  /*0620*/  ISETP.NE.AND P0, PT, R18, -0x1, PT ;  /* 0xffffffff1200780c */ /* 0x000fe40003f05270 */
[----:B------:R-:W-:Y:S01]  /*0630*/  LOP3.LUT R11, R11, 0xfffffff8, RZ, 0xc0, !PT ;  /* 0xfffffff80b0b7812 */ /* 0x000fe200078ec0ff */
[----:B------:R-:W-:Y:S01]  /*0640*/  IMAD.SHL.U32 R231, R20, 0x40, RZ ;  /* 0x0000004014e77824 */ /* 0x000fe200078e00ff */
[----:B------:R-:W-:Y:S01]  /*0650*/  LEA.HI R10, R17, R82, RZ, 0x4 ;  /* 0x00000052110a7211 */ /* 0x000fe200078f20ff */
[----:B------:R-:W2:Y:S01]  /*0660*/  @!P1 LDC.64 R6, c[0x0][0x228] ;  /* 0x00008a00ff069b82 */ /* 0x000ea20000000a00 */
[----:B------:R-:W-:-:S02]  /*0670*/  @!P1 SHF.R.S32.HI R9, RZ, 0x1f, R16 ;  /* 0x0000001fff099819 */ /* 0x000fc40000011410 */
[----:B------:R-:W-:Y:S02]  /*0680*/  LOP3.LUT R231, R231, 0x1c0, RZ, 0xc0, !PT ;  /* 0x000001c0e7e77812 */ /* 0x000fe400078ec0ff */
[----:B------:R-:W-:-:S03]  /*0690*/  LEA.HI R17, R17, R82, RZ, 0x6 ;  /* 0x0000005211117211 */ /* 0x000fc600078f30ff */
[----:B------:R-:W3:Y:S01]  /*06a0*/  @P1 LDC.64 R4, c[0x0][0x240] ;  /* 0x00009000ff041b82 */ /* 0x000ee20000000a00 */
[----:B-1----:R-:W-:-:S04]  /*06b0*/  IABS R14, R12 ;  /* 0x0000000c000e7213 */ /* 0x002fc80000000000 */
[----:B------:R-:W1:Y:S03]  /*06c0*/  I2F.RP R0, R14 ;  /* 0x0000000e00007306 */ /* 0x000e660000209400 */
[----:B------:R-:W4:Y:S01]  /*06d0*/  @P0 LDC.64 R226, c[0x0][0x248] ;  /* 0x00009200ffe20b82 */ /* 0x000f220000000a00 */
[----:B--2---:R-:W-:-:S04]  /*06e0*/  @!P1 IMAD.WIDE.U32 R24, R16, R6, RZ ;  /* 0x0000000610189225 */ /* 0x004fc800078e00ff */
[----:B-1----:R-:W1:Y:S01]  /*06f0*/  MUFU.RCP R22, R0 ;  /* 0x0000000000167308 */ /* 0x002e620000001000 */
[----:B---3--:R-:W-:-:S04]  /*0700*/  @P1 IMAD.WIDE.U32 R26, R229, R4, RZ ;  /* 0x00000004e51a1225 */ /* 0x008fc800078e00ff */
[----:B------:R-:W-:Y:S01]  /*0710*/  @P1 IMAD R5, R229, R5, R27 ;  /* 0x00000005e5051224 */ /* 0x000fe200078e021b */
[----:B------:R-:W-:Y:S01]  /*0720*/  @P1 MOV R15, R26 ;  /* 0x0000001a000f1202 */ /* 0x000fe20000000f00 */
[----:B------:R-:W-:Y:S02]  /*0730*/  @!P1 IMAD.MOV.U32 R15, RZ, RZ, R24 ;  /* 0x000000ffff0f9224 */ /* 0x000fe400078e0018 */
[----:B------:R-:W-:Y:S02]  /*0740*/  @P0 IMAD.IADD R24, R13, 0x1, R18 ;  /* 0x000000010d180824 */ /* 0x000fe400078e0212 */
[----:B-1----:R-:W-:Y:S01]  /*0750*/  VIADD R22, R22, 0xffffffe ;  /* 0x0ffffffe16167836 */ /* 0x002fe20000000000 */
[----:B------:R-:W-:-:S03]  /*0760*/  IADD3 R0, R20, 0x20, RZ ;  /* 0x0000002014007810 */ /* 0x000fc60007ffe0ff */
[----:B------:R-:W1:Y:S01]  /*0770*/  F2I.FTZ.U32.TRUNC.NTZ R23, R22 ;  /* 0x0000001600177305 */ /* 0x000e62000021f000 */
[----:B------:R-:W-:Y:S01]  /*0780*/  ISETP.GE.AND P4, PT, R0, R219, PT ;  /* 0x000000db0000720c */ /* 0x000fe20003f86270 */
[----:B------:R-:W-:-:S05]  /*0790*/  VIADD R0, R20, 0x30 ;  /* 0x0000003014007836 */ /* 0x000fca0000000000 */
[----:B------:R-:W-:Y:S01]  /*07a0*/  ISETP.GE.AND P6, PT, R0, R219, PT ;  /* 0x000000db0000720c */ /* 0x000fe20003fc6270 */
[----:B------:R-:W-:-:S05]  /*07b0*/  VIADD R0, R20, 0x40 ;  /* 0x0000004014007836 */ /* 0x000fca0000000000 */
[----:B------:R-:W-:Y:S01]  /*07c0*/  ISETP.GE.AND P2, PT, R0, R219, PT ;  /* 0x000000db0000720c */ /* 0x000fe20003f46270 */
[----:B------:R-:W-:Y:S02]  /*07d0*/  IMAD.IADD R0, R82, 0x1, -R11 ;  /* 0x0000000152007824 */ /* 0x000fe400078e0a0b */
[--C-:B-1----:R-:W-:Y:S01]  /*07e0*/  IMAD.MOV R3, RZ, RZ, -R23.reuse ;  /* 0x000000ffff037224 */ /* 0x102fe200078e0a17 */
[----:B------:R-:W-:Y:S01]  /*07f0*/  P2R R11, PR, RZ, 0x4 ;  /* 0x00000004ff0b7803 */ /* 0x000fe20000000000 */
[----:B------:R-:W-:Y:S02]  /*0800*/  IMAD.MOV.U32 R22, RZ, RZ, RZ ;  /* 0x000000ffff167224 */ /* 0x000fe400078e00ff */
[----:B------:R-:W-:Y:S02]  /*0810*/  IMAD R3, R3, R14, RZ ;  /* 0x0000000e03037224 */ /* 0x000fe400078e02ff */
[----:B------:R-:W-:Y:S02]  /*0820*/  IMAD.SHL.U32 R174, R0, 0x8, RZ ;  /* 0x0000000800ae7824 */ /* 0x000fe400078e00ff */
[----:B------:R-:W-:Y:S01]  /*0830*/  IMAD.HI.U32 R3, R23, R3, R22 ;  /* 0x0000000317037227 */ /* 0x000fe200078e0016 */
[----:B------:R-:W-:-:S02]  /*0840*/  LOP3.LUT R23, R10, 0xfffffff0, RZ, 0xc0, !PT ;  /* 0xfffffff00a177812 */ /* 0x000fc400078ec0ff */
[----:B------:R-:W-:Y:S01]  /*0850*/  LOP3.LUT R4, R231, 0x38, R174, 0xf8, !PT ;  /* 0x00000038e7047812 */ /* 0x000fe200078ef8ae */
[----:B------:R-:W-:Y:S01]  /*0860*/  @!P1 IMAD R22, R9, R6, RZ ;  /* 0x0000000609169224 */ /* 0x000fe200078e02ff */
[----:B------:R-:W-:Y:S01]  /*0870*/  SHF.R.U32.HI R231, RZ, 0x3, R231 ;  /* 0x00000003ffe77819 */ /* 0x000fe200000116e7 */
[----:B------:R-:W-:-:S03]  /*0880*/  IMAD.HI.U32 R3, R3, R8, RZ ;  /* 0x0000000803037227 */ /* 0x000fc600078e00ff */
[----:B------:R-:W-:Y:S01]  /*0890*/  LOP3.LUT R231, R4, R231, RZ, 0x3c, !PT ;  /* 0x000000e704e77212 */ /* 0x000fe200078e3cff */
[----:B------:R-:W-:Y:S01]  /*08a0*/  @!P1 IMAD R22, R16, R7, R22 ;  /* 0x0000000710169224 */ /* 0x000fe200078e0216 */
[----:B------:R-:W-:Y:S01]  /*08b0*/  IADD3 R9, -R3, RZ, RZ ;  /* 0x000000ff03097210 */ /* 0x000fe20007ffe1ff */
[----:B------:R-:W-:Y:S01]  /*08c0*/  IMAD.IADD R23, R82, 0x1, -R23 ;  /* 0x0000000152177824 */ /* 0x000fe200078e0a17 */
[----:B------:R-:W-:Y:S01]  /*08d0*/  LOP3.LUT R4, R19, R12, RZ, 0x3c, !PT ;  /* 0x0000000c13047212 */ /* 0x000fe200078e3cff */
[----:B------:R-:W-:Y:S02]  /*08e0*/  @!P1 IMAD.IADD R5, R25, 0x1, R22 ;  /* 0x0000000119059824 */ /* 0x000fe400078e0216 */
[----:B------:R-:W-:Y:S01]  /*08f0*/  IMAD R7, R14, R9, R8 ;  /* 0x000000090e077224 */ /* 0x000fe200078e0208 */
[----:B------:R-:W-:Y:S01]  /*0900*/  ISETP.GE.AND P1, PT, R4, RZ, PT ;  /* 0x000000ff0400720c */ /* 0x000fe20003f26270 */
[----:B------:R-:W1:Y:S01]  /*0910*/  @P0 LDC.64 R8, c[0x0][0x250] ;  /* 0x00009400ff080b82 */ /* 0x000e620000000a00 */
[----:B------:R-:W-:Y:S01]  /*0920*/  SHF.R.S32.HI R4, RZ, 0x1f, R23 ;  /* 0x0000001fff047819 */ /* 0x000fe20000011417 */
[----:B------:R-:W-:Y:S01]  /*0930*/  @P0 IMAD.IADD R6, R13, 0x1, R18 ;  /* 0x000000010d060824 */ /* 0x000fe200078e0212 */
[----:B------:R-:W-:-:S02]  /*0940*/  ISETP.GT.U32.AND P2, PT, R14, R7, PT ;  /* 0x000000070e00720c */ /* 0x000fc40003f44070 */
[----:B------:R-:W-:Y:S02]  /*0950*/  LEA.HI R4, R4, R23, RZ, 0x3 ;  /* 0x0000001704047211 */ /* 0x000fe400078f18ff */
[----:B------:R-:W-:Y:S01]  /*0960*/  SHF.L.U32 R18, R17, 0x3, RZ ;  /* 0x0000000311127819 */ /* 0x000fe200000006ff */
[----:B----4-:R-:W-:-:S03]  /*0970*/  @P0 IMAD R17, R6, R227, RZ ;  /* 0x000000e306110224 */ /* 0x010fc600078e02ff */
[----:B------:R-:W-:-:S05]  /*0980*/  LOP3.LUT R231, R231, 0xfffffe00, R18, 0xf8, !PT ;  /* 0xfffffe00e7e77812 */ /* 0x000fca00078ef812 */
[----:B------:R-:W-:-:S04]  /*0990*/  @!P2 IADD3 R7, R7, -R14, RZ ;  /* 0x8000000e0707a210 */ /* 0x000fc80007ffe0ff */
[----:B------:R-:W-:Y:S01]  /*09a0*/  ISETP.GE.U32.AND P3, PT, R7, R14, PT ;  /* 0x0000000e0700720c */ /* 0x000fe20003f66070 */
[----:B------:R-:W-:Y:S01]  /*09b0*/  @P0 IMAD.WIDE.U32 R6, R6, R226, RZ ;  /* 0x000000e206060225 */ /* 0x000fe200078e00ff */
[----:B------:R-:W-:-:S03]  /*09c0*/  LOP3.LUT R14, R4, 0xfffffff8, RZ, 0xc0, !PT ;  /* 0xfffffff8040e7812 */ /* 0x000fc600078ec0ff */
[C---:B-1----:R-:W-:Y:S01]  /*09d0*/  @P0 IMAD R22, R24.reuse, R9, RZ ;  /* 0x0000000918160224 */ /* 0x042fe200078e02ff */
[----:B------:R-:W-:Y:S01]  /*09e0*/  @P0 IADD3 R17, R7, R17, RZ ;  /* 0x0000001107110210 */ /* 0x000fe20007ffe0ff */
[----:B------:R-:W-:-:S04]  /*09f0*/  @P0 IMAD.WIDE.U32 R24, R24, R8, RZ ;  /* 0x0000000818180225 */ /* 0x000fc800078e00ff */
[----:B------:R-:W-:Y:S02]  /*0a00*/  IMAD.IADD R14, R23, 0x1, -R14 ;  /* 0x00000001170e7824 */ /* 0x000fe400078e0a0e */
[----:B------:R-:W-:Y:S02]  /*0a10*/  @P0 IMAD.IADD R22, R25, 0x1, R22 ;  /* 0x0000000119160824 */ /* 0x000fe400078e0216 */
[----:B------:R-:W-:Y:S01]  /*0a20*/  @P0 IMAD.MOV.U32 R18, RZ, RZ, R6 ;  /* 0x000000ffff120224 */ /* 0x000fe200078e0006 */
[----:B------:R-:W-:Y:S06]  /*0a30*/  @P0 BRA `(.L_x_1649) ;  /* 0x0000000000340947 */ /* 0x000fec0003800000 */
[----:B------:R-:W1:Y:S01]  /*0a40*/  LDC.64 R226, c[0x0][0x248] ;  /* 0x00009200ffe27b82 */ /* 0x000e620000000a00 */
[----:B------:R-:W-:-:S07]  /*0a50*/  SHF.R.S32.HI R17, RZ, 0x1f, R13 ;  /* 0x0000001fff117819 */ /* 0x000fce000001140d */
[----:B------:R-:W2:Y:S01]  /*0a60*/  LDC.64 R6, c[0x0][0x230] ;  /* 0x00008c00ff067b82 */ /* 0x000ea20000000a00 */
[-C--:B-1----:R-:W-:Y:S01]  /*0a70*/  IMAD R18, R17, R226.reuse, RZ ;  /* 0x000000e211127224 */ /* 0x082fe200078e02ff */
[----:B------:R-:W-:Y:S01]  /*0a80*/  SHF.R.S32.HI R17, RZ, 0x1f, R16 ;  /* 0x0000001fff117819 */ /* 0x000fe20000011410 */
        /* <DEDUP_REMOVED lines=8> */
.L_x_1649:
[----:B------:R-:W-:Y:S05]  /*0b10*/  @P0 BRA `(.L_x_1650) ;  /* 0x0000000000300947 */ /* 0x000fea0003800000 */
        /* <DEDUP_REMOVED lines=11> */
[----:B------:R-:W-:-:S07]  /*0bd0*/  IADD3 R22, R25, R7, RZ ;  /* 0x0000000719167210 */ /* 0x000fce0007ffe0ff */
.L_x_1650:
[----:B------:R-:W-:Y:S01]  /*0be0*/  @!P2 VIADD R3, R3, 0x1 ;  /* 0x000000010303a836 */ /* 0x000fe20000000000 */
[----:B------:R-:W-:Y:S01]  /*0bf0*/  ISETP.NE.AND P2, PT, R12, RZ, PT ;  /* 0x000000ff0c00720c */ /* 0x000fe20003f45270 */
[----:B------:R-:W1:Y:S01]  /*0c00*/  S2UR UR10, SR_CgaCtaId ;  /* 0x00000000000a79c3 */ /* 0x000e620000008800 */
[----:B------:R-:W-:Y:S01]  /*0c10*/  SHF.R.S32.HI R175, RZ, 0x1f, R174 ;  /* 0x0000001fffaf7819 */ /* 0x000fe200000114ae */
[----:B------:R-:W-:Y:S01]  /*0c20*/  ULDC.64 UR4, c[0x0][0x258] ;  /* 0x0000960000047ab9 */ /* 0x000fe20000000a00 */
[----:B------:R-:W-:Y:S01]  /*0c30*/  SHF.R.S32.HI R21, RZ, 0x1f, R20 ;  /* 0x0000001fff157819 */ /* 0x000fe20000011414 */
[----:B------:R-:W-:Y:S01]  /*0c40*/  ULDC.64 UR6, c[0x0][0x260] ;  /* 0x0000980000067ab9 */ /* 0x000fe20000000a00 */
[----:B------:R-:W-:Y:S01]  /*0c50*/  @P3 IADD3 R3, R3, 0x1, RZ ;  /* 0x0000000103033810 */ /* 0x000fe20007ffe0ff */
[-C--:B------:R-:W-:Y:S01]  /*0c60*/  IMAD.WIDE.U32 R30, R20, R226.reuse, R174 ;  /* 0x000000e2141e7225 */ /* 0x080fe200078e00ae */
[C---:B------:R-:W-:Y:S01]  /*0c70*/  IADD3 R26, P0, R174.reuse, R15, RZ ;  /* 0x0000000fae1a7210 */ /* 0x040fe20007f1e0ff */
[----:B------:R-:W-:Y:S01]  /*0c80*/  BSSY B0, `(.L_x_1651) ;  /* 0x0000043000007945 */ /* 0x000fe20003800000 */
[----:B------:R-:W-:Y:S01]  /*0c90*/  SHF.R.S32.HI R7, RZ, 0x1f, R19 ;  /* 0x0000001fff077819 */ /* 0x000fe20000011413 */
[----:B------:R-:W-:Y:S01]  /*0ca0*/  IMAD R6, R21, R226, RZ ;  /* 0x000000e215067224 */ /* 0x000fe200078e02ff */
[----:B------:R-:W-:Y:S01]  /*0cb0*/  IADD3 R232, R174, 0x40, RZ ;  /* 0x00000040aee87810 */ /* 0x000fe20007ffe0ff */
[----:B------:R-:W-:Y:S01]  /*0cc0*/  @!P1 IMAD.MOV R3, RZ, RZ, -R3 ;  /* 0x000000ffff039224 */ /* 0x000fe200078e0a03 */
[----:B------:R-:W-:Y:S01]  /*0cd0*/  IADD3 R236, P1, R18, R30, RZ ;  /* 0x0000001e12ec7210 */ /* 0x000fe20007f3e0ff */
[----:B------:R-:W-:Y:S01]  /*0ce0*/  IMAD R6, R20, R227, R6 ;  /* 0x000000e314067224 */ /* 0x000fe200078e0206 */
[----:B------:R-:W-:Y:S01]  /*0cf0*/  @!P2 LOP3.LUT R3, RZ, R12, RZ, 0x33, !PT ;  /* 0x0000000cff03a212 */ /* 0x000fe200078e33ff */
[----:B------:R-:W-:-:S02]  /*0d00*/  IMAD.X R27, R175, 0x1, R5, P0 ;  /* 0x00000001af1b7824 */ /* 0x000fc400000e0605 */
[-C--:B------:R-:W-:Y:S01]  /*0d10*/  IMAD.WIDE.U32 R28, R20, R8.reuse, R174 ;  /* 0x00000008141c7225 */ /* 0x080fe200078e00ae */
[----:B------:R-:W-:Y:S02]  /*0d20*/  IADD3.X R237, R17, R31, R6, P1, !PT ;  /* 0x0000001f11ed7210 */ /* 0x000fe40000ffe406 */
[----:B------:R-:W-:Y:S01]  /*0d30*/  SHF.R.S32.HI R6, RZ, 0x1f, R3 ;  /* 0x0000001fff067819 */ /* 0x000fe20000011403 */
[----:B------:R-:W-:Y:S01]  /*0d40*/  IMAD R5, R21, R8, RZ ;  /* 0x0000000815057224 */ /* 0x000fe200078e02ff */
[----:B------:R-:W-:Y:S01]  /*0d50*/  IADD3 R234, P0, R24, R28, RZ ;  /* 0x0000001c18ea7210 */ /* 0x000fe20007f1e0ff */
[----:B------:R-:W-:Y:S02]  /*0d60*/  IMAD R12, R7, UR4, RZ ;  /* 0x00000004070c7c24 */ /* 0x000fe4000f8e02ff */
[----:B------:R-:W-:Y:S02]  /*0d70*/  IMAD R5, R20, R9, R5 ;  /* 0x0000000914057224 */ /* 0x000fe400078e0205 */
[----:B------:R-:W-:-:S03]  /*0d80*/  IMAD.WIDE.U32 R16, R19, UR4, R26 ;  /* 0x0000000413107c25 */ /* 0x000fc6000f8e001a */
[----:B------:R-:W-:Y:S01]  /*0d90*/  IADD3.X R235, R22, R29, R5, P0, !PT ;  /* 0x0000001d16eb7210 */ /* 0x000fe200007fe405 */
[----:B------:R-:W-:Y:S01]  /*0da0*/  IMAD R19, R19, UR5, R12 ;  /* 0x0000000513137c24 */ /* 0x000fe2000f8e020c */
[----:B------:R-:W-:Y:S01]  /*0db0*/  ISETP.GE.AND P0, PT, R20, R219, PT ;  /* 0x000000db1400720c */ /* 0x000fe20003f06270 */
[----:B------:R-:W-:Y:S01]  /*0dc0*/  IMAD R12, R6, UR6, RZ ;  /* 0x00000006060c7c24 */ /* 0x000fe2000f8e02ff */
[----:B------:R-:W-:Y:S01]  /*0dd0*/  ULDC.64 UR4, c[0x0][0x268] ;  /* 0x00009a0000047ab9 */ /* 0x000fe20000000a00 */
[----:B------:R-:W-:Y:S01]  /*0de0*/  IMAD.WIDE.U32 R236, R3, UR6, R236 ;  /* 0x0000000603ec7c25 */ /* 0x000fe2000f8e00ec */
[----:B------:R-:W-:Y:S02]  /*0df0*/  MOV R5, 0x10 ;  /* 0x0000001000057802 */ /* 0x000fe40000000f00 */
[----:B------:R-:W-:Y:S01]  /*0e00*/  IADD3 R19, R17, R19, RZ ;  /* 0x0000001311137210 */ /* 0x000fe20007ffe0ff */
[----:B------:R-:W-:Y:S02]  /*0e10*/  IMAD R239, R3, UR7, R12 ;  /* 0x0000000703ef7c24 */ /* 0x000fe4000f8e020c */
[----:B------:R-:W-:-:S02]  /*0e20*/  VIADD R12, R20, 0x10 ;  /* 0x00000010140c7836 */ /* 0x000fc40000000000 */
[----:B------:R-:W-:Y:S02]  /*0e30*/  IMAD R6, R6, UR4, RZ ;  /* 0x0000000406067c24 */ /* 0x000fe4000f8e02ff */
[C---:B------:R-:W-:Y:S01]  /*0e40*/  IMAD.WIDE.U32 R234, R3.reuse, UR4, R234 ;  /* 0x0000000403ea7c25 */ /* 0x040fe2000f8e00ea */
[----:B------:R-:W-:Y:S01]  /*0e50*/  ISETP.GE.AND P3, PT, R12, R219, PT ;  /* 0x000000db0c00720c */ /* 0x000fe20003f66270 */
[----:B------:R-:W-:Y:S02]  /*0e60*/  UMOV UR4, 0x400 ;  /* 0x0000040000047882 */ /* 0x000fe40000000000 */
[----:B-1----:R-:W-:Y:S01]  /*0e70*/  ULEA UR4, UR10, UR4, 0x18 ;  /* 0x000000040a047291 */ /* 0x002fe2000f8ec03f */
[----:B------:R-:W-:Y:S01]  /*0e80*/  IMAD R13, R3, UR5, R6 ;  /* 0x00000005030d7c24 */ /* 0x000fe2000f8e0206 */
[----:B------:R-:W-:Y:S01]  /*0e90*/  R2P PR, R14, 0x6 ;  /* 0x000000060e007804 */ /* 0x000fe20000000000 */
[----:B------:R-:W-:Y:S01]  /*0ea0*/  VIADD R26, R20, 0x50 ;  /* 0x00000050141a7836 */ /* 0x000fe20000000000 */
[----:B------:R-:W-:Y:S01]  /*0eb0*/  MOV R3, 0x20 ;  /* 0x0000002000037802 */ /* 0x000fe20000000f00 */
[----:B------:R-:W-:Y:S01]  /*0ec0*/  IMAD.WIDE R22, R230, 0x80, R20 ;  /* 0x00000080e6167825 */ /* 0x000fe200078e0214 */
[----:B------:R-:W-:-:S02]  /*0ed0*/  LEA R231, R231, UR4, 0x1 ;  /* 0x00000004e7e77c11 */ /* 0x000fc4000f8e08ff */
        /* <DEDUP_REMOVED lines=29> */
.L_x_1652:
[----:B------:R-:W-:Y:S05]  /*10b0*/  BSYNC B0 ;  /* 0x0000000000007941 */ /* 0x000fea0003800000 */
.L_x_1651:
[----:B------:R-:W-:Y:S01]  /*10c0*/  ISETP.GE.AND P0, PT, R26, R219, PT ;  /* 0x000000db1a00720c */ /* 0x000fe20003f06270 */
[----:B------:R-:W-:Y:S01]  /*10d0*/  BSSY B0, `(.L_x_1653) ;  /* 0x0000021000007945 */ /* 0x000fe20003800000 */
[----:B------:R-:W-:Y:S02]  /*10e0*/  VIADD R28, R20, 0x60 ;  /* 0x00000060141c7836 */ /* 0x000fe40000000000 */
[----:B------:R-:W-:Y:S01]  /*10f0*/  P2R R24, PR, RZ, 0x1 ;  /* 0x00000001ff187803 */ /* 0x000fe20000000000 */
[----:B------:R-:W-:Y:S08]  /*1100*/  @P3 BRA `(.L_x_1654) ;  /* 0x0000000000743947 */ /* 0x000ff00003800000 */
        /* <DEDUP_REMOVED lines=10> */
[----:B-12---:R-:W1:Y:S01]  /*11b0*/  @!P0 LDC.64 R6, c[0x0][0x210] ;  /* 0x00008400ff068b82 */ /* 0x006e620000000a00 */
[----:B------:R-:W-:Y:S01]  /*11c0*/  IMAD R15, R26, UR7, R15 ;  /* 0x000000071a0f7c24 */ /* 0x000fe2000f8e020f */
[----:B------:R3:W-:Y:S01]  /*11d0*/  @P0 STS.128 [R231+0x800], RZ ;  /* 0x000800ffe7000388 */ /* 0x0007e20000000c00 */
[----:B-1----:R-:W-:Y:S02]  /*11e0*/  @!P0 LEA R26, P2, R30, R6, 0x1 ;  /* 0x000000061e1a8211 */ /* 0x002fe400078408ff */
[----:B------:R-:W-:-:S05]  /*11f0*/  IMAD.IADD R6, R31, 0x1, R15 ;  /* 0x000000011f067824 */ /* 0x000fca00078e020f */
        /* <DEDUP_REMOVED lines=14> */
.L_x_1654:
[----:B------:R-:W-:Y:S05]  /*12e0*/  BSYNC B0 ;  /* 0x0000000000007941 */ /* 0x000fea0003800000 */
.L_x_1653:
[----:B------:R-:W-:Y:S01]  /*12f0*/  BSSY B0, `(.L_x_1655) ;  /* 0x0000021000007945 */ /* 0x000fe20003800000 */
[----:B------:R-:W-:Y:S02]  /*1300*/  ISETP.GE.AND P3, PT, R28, R219, PT ;  /* 0x000000db1c00720c */ /* 0x000fe40003f66270 */
[----:B------:R-:W-:Y:S01]  /*1310*/  IADD3 R28, R20, 0x70, RZ ;  /* 0x00000070141c7810 */ /* 0x000fe20007ffe0ff */
[----:B------:R-:W-:Y:S05]  /*1320*/  @P4 BRA `(.L_x_1656) ;  /* 0x0000000000744947 */ /* 0x000fea0003800000 */
[----:B------:R-:W-:Y:S01]  /*1330*/  ULDC UR5, c[0x0][0x2d0] ;  /* 0x0000b40000057ab9 */ /* 0x000fe20000000800 */
[----:B---34-:R-:W-:Y:S01]  /*1340*/  IADD3 R26, P1, R22, 0x20, RZ ;  /* 0x00000020161a7810 */ /* 0x018fe20007f3e0ff */
        /* <DEDUP_REMOVED lines=27> */
.L_x_1656:
[----:B------:R-:W-:Y:S05]  /*1500*/  BSYNC B0 ;  /* 0x0000000000007941 */ /* 0x000fea0003800000 */
.L_x_1655:
[----:B------:R-:W-:Y:S01]  /*1510*/  LEA.HI.SX32 R81, R2, 0xffffffff, 0x1b ;  /* 0xffffffff02517811 */ /* 0x000fe200078fdaff */
[----:B------:R-:W-:Y:S01]  /*1520*/  BSSY B0, `(.L_x_1657) ;  /* 0x0000021000007945 */ /* 0x000fe20003800000 */
[----:B------:R-:W-:-:S03]  /*1530*/  ISETP.GE.AND P5, PT, R28, R219, PT ;  /* 0x000000db1c00720c */ /* 0x000fc60003fa6270 */
[----:B------:R-:W-:Y:S01]  /*1540*/  IMAD R15, R81, -0x20, R84 ;  /* 0xffffffe0510f7824 */ /* 0x000fe200078e0254 */
[----:B------:R-:W-:Y:S09]  /*1550*/  @P6 BRA `(.L_x_1658) ;  /* 0x0000000000746947 */ /* 0x000ff20003800000 */
[----:B------:R-:W-:Y:S01]  /*1560*/  ULDC UR5, c[0x0][0x2d0] ;  /* 0x0000b40000057ab9 */ /* 0x000fe20000000800 */
[----:B-1234-:R-:W-:Y:S01]  /*1570*/  IADD3 R26, P1, R22, 0x30, RZ ;  /* 0x00000030161a7810 */ /* 0x01efe20007f3e0ff */
        /* <DEDUP_REMOVED lines=8> */
[----:B------:R-:W1:Y:S01]  /*1600*/  @!P0 LDC.64 R6, c[0x0][0x210] ;  /* 0x00008400ff068b82 */ /* 0x000e620000000a00 */
        /* <DEDUP_REMOVED lines=18> */
.L_x_1658:
[----:B------:R-:W-:Y:S05]  /*1730*/  BSYNC B0 ;  /* 0x0000000000007941 */ /* 0x000fea0003800000 */
.L_x_1657:
[----:B------:R-:W-:Y:S01]  /*1740*/  ISETP.NE.AND P0, PT, R11, RZ, PT ;  /* 0x000000ff0b00720c */ /* 0x000fe20003f05270 */
[----:B------:R-:W-:Y:S01]  /*1750*/  BSSY B0, `(.L_x_1659) ;  /* 0x0000022000007945 */ /* 0x000fe20003800000 */
[----:B------:R-:W-:Y:S02]  /*1760*/  SHF.R.S32.HI R217, RZ, 0x4, R10 ;  /* 0x00000004ffd97819 */ /* 0x000fe4000001140a */
[----:B------:R-:W-:Y:S02]  /*1770*/  ISETP.GE.AND P6, PT, R20, R15, PT ;  /* 0x0000000f1400720c */ /* 0x000fe40003fc6270 */
[----:B------:R-:W-:-:S07]  /*1780*/  LEA.HI R25, R10, R217, RZ, 0x1 ;  /* 0x000000d90a197211 */ /* 0x000fce00078f08ff */
[----:B------:R-:W-:Y:S05]  /*1790*/  @P0 BRA `(.L_x_1660) ;  /* 0x0000000000740947 */ /* 0x000fea0003800000 */
[----:B------:R-:W-:Y:S01]  /*17a0*/  ULDC UR5, c[0x0][0x2d0] ;  /* 0x0000b40000057ab9 */ /* 0x000fe20000000800 */
[----:B------:R-:W-:Y:S01]  /*17b0*/  IADD3 R11, P1, R22, 0x40, RZ ;  /* 0x00000040160b7810 */ /* 0x000fe20007f3e0ff */
[----:B------:R-:W-:Y:S01]  /*17c0*/  ULDC.64 UR6, c[0x0][0x240] ;  /* 0x0000900000067ab9 */ /* 0x000fe20000000a00 */
[----:B------:R-:W-:Y:S01]  /*17d0*/  ISETP.GE.AND P0, PT, R174, UR5, PT ;  /* 0x00000005ae007c0c */ /* 0x000fe2000bf06270 */
[----:B-1234-:R-:W-:Y:S01]  /*17e0*/  IMAD.MOV.U32 R26, RZ, RZ, R16 ;  /* 0x000000ffff1a7224 */ /* 0x01efe200078e0010 */
[----:B------:R-:W-:Y:S01]  /*17f0*/  MOV R27, R19 ;  /* 0x00000013001b7202 */ /* 0x000fe20000000f00 */
[----:B------:R-:W-:Y:S01]  /*1800*/  IMAD.X R10, RZ, RZ, R23, P1 ;  /* 0x000000ffff0a7224 */ /* 0x000fe200008e0617 */
[----:B------:R-:W-:-:S03]  /*1810*/  ISETP.GE.AND P1, PT, R232, UR5, PT ;  /* 0x00000005e8007c0c */ /* 0x000fc6000bf26270 */
[----:B------:R-:W-:Y:S02]  /*1820*/  IMAD R10, R10, UR6, RZ ;  /* 0x000000060a0a7c24 */ /* 0x000fe4000f8e02ff */
[----:B------:R-:W-:-:S04]  /*1830*/  IMAD.WIDE.U32 R26, R11, UR6, R26 ;  /* 0x000000060b1a7c25 */ /* 0x000fc8000f8e001a */
        /* <DEDUP_REMOVED lines=19> */
.L_x_1660:
[----:B------:R-:W-:Y:S05]  /*1970*/  BSYNC B0 ;  /* 0x0000000000007941 */ /* 0x000fea0003800000 */
.L_x_1659:
[----:B------:R-:W-:Y:S01]  /*1980*/  ISETP.NE.AND P0, PT, R24, RZ, PT ;  /* 0x000000ff1800720c */ /* 0x000fe20003f05270 */
[----:B------:R-:W-:Y:S01]  /*1990*/  BSSY B0, `(.L_x_1661) ;  /* 0x0000022000007945 */ /* 0x000fe20003800000 */
[----:B-12---:R-:W-:Y:S02]  /*19a0*/  LOP3.LUT R6, R25, 0xfffffffe, RZ, 0xc0, !PT ;  /* 0xfffffffe19067812 */ /* 0x006fe400078ec0ff */
[----:B------:R-:W-:-:S03]  /*19b0*/  ISETP.GE.AND P4, PT, R20, R15, PT ;  /* 0x0000000f1400720c */ /* 0x000fc60003f86270 */
[----:B------:R-:W-:-:S06]  /*19c0*/  IMAD.IADD R217, R217, 0x1, -R6 ;  /* 0x00000001d9d97824 */ /* 0x000fcc00078e0a06 */
        /* <DEDUP_REMOVED lines=30> */
.L_x_1662:
[----:B------:R-:W-:Y:S05]  /*1bb0*/  BSYNC B0 ;  /* 0x0000000000007941 */ /* 0x000fea0003800000 */
.L_x_1661:
        /* <DEDUP_REMOVED lines=31> */
.L_x_1664:
[----:B------:R-:W-:Y:S05]  /*1db0*/  BSYNC B0 ;  /* 0x0000000000007941 */ /* 0x000fea0003800000 */
.L_x_1663:
[C---:B-12---:R-:W-:Y:S01]  /*1dc0*/  SHF.L.U64.HI R6, R226.reuse, 0x5, R227 ;  /* 0x00000005e2067819 */ /* 0x046fe200000102e3 */
        /* <DEDUP_REMOVED lines=8> */
[----:B---34-:R-:W-:-:S04]  /*1e50*/  IMAD.WIDE.U32 R26, R81, R85, R238 ;  /* 0x00000055511a7225 */ /* 0x018fc800078e00ee */
[----:B------:R-:W-:Y:S01]  /*1e60*/  IMAD R24, R7, R85, R24 ;  /* 0x0000005507187224 */ /* 0x000fe200078e0218 */
[----:B------:R-:W-:Y:S05]  /*1e70*/  @P5 BRA `(.L_x_1666) ;  /* 0x0000000000745947 */ /* 0x000fea0003800000 */
[----:B------:R-:W-:Y:S01]  /*1e80*/  ULDC UR5, c[0x0][0x2d0] ;  /* 0x0000b40000057ab9 */ /* 0x000fe20000000800 */
[----:B------:R-:W-:Y:S01]  /*1e90*/  IADD3 R17, P1, R22, 0x70, RZ ;  /* 0x0000007016117810 */ /* 0x000fe20007f3e0ff */
[----:B------:R-:W-:Y:S01]  /*1ea0*/  ULDC.64 UR6, c[0x0][0x240] ;  /* 0x0000900000067ab9 */ /* 0x000fe20000000a00 */
[----:B------:R-:W-:Y:S01]  /*1eb0*/  ISETP.GE.AND P0, PT, R174, UR5, PT ;  /* 0x00000005ae007c0c */ /* 0x000fe2000bf06270 */
[----:B------:R-:W-:Y:S02]  /*1ec0*/  IMAD.MOV.U32 R22, RZ, RZ, R16 ;  /* 0x000000ffff167224 */ /* 0x000fe400078e0010 */
[----:B------:R-:W-:Y:S01]  /*1ed0*/  IMAD.X R18, RZ, RZ, R23, P1 ;  /* 0x000000ffff127224 */ /* 0x000fe200008e0617 */
[----:B------:R-:W-:Y:S02]  /*1ee0*/  MOV R23, R19 ;  /* 0x0000001300177202 */ /* 0x000fe40000000f00 */
[----:B------:R-:W-:Y:S01]  /*1ef0*/  ISETP.GE.AND P1, PT, R232, UR5, PT ;  /* 0x00000005e8007c0c */ /* 0x000fe2000bf26270 */
[----:B------:R-:W-:-:S02]  /*1f00*/  IMAD R18, R18, UR6, RZ ;  /* 0x0000000612127c24 */ /* 0x000fc4000f8e02ff */
        /* <DEDUP_REMOVED lines=20> */
.L_x_1666:
[----:B------:R-:W-:Y:S05]  /*2050*/  BSYNC B0 ;  /* 0x0000000000007941 */ /* 0x000fea0003800000 */
.L_x_1665:
[----:B------:R-:W-:Y:S01]  /*2060*/  BSSY B0, `(.L_x_1667) ;  /* 0x0000019000007945 */ /* 0x000fe20003800000 */
[----:B------:R-:W-:Y:S01]  /*2070*/  IMAD.SHL.U32 R20, R20, 0x8, RZ ;  /* 0x0000000814147824 */ /* 0x000fe200078e00ff */
[----:B------:R-:W-:Y:S02]  /*2080*/  LOP3.LUT R25, R25, 0x1c0, RZ, 0xc0, !PT ;  /* 0x000001c019197812 */ /* 0x000fe400078ec0ff */
[----:B------:R-:W-:Y:S01]  /*2090*/  IADD3 R24, R27, R24, RZ ;  /* 0x000000181b187210 */ /* 0x000fe20007ffe0ff */
[----:B------:R-:W-:Y:S06]  /*20a0*/  @P6 BRA `(.L_x_1668) ;  /* 0x0000000000506947 */ /* 0x000fec0003800000 */
[----:B------:R-:W-:Y:S02]  /*20b0*/  ULDC UR5, c[0x0][0x2d0] ;  /* 0x0000b40000057ab9 */ /* 0x000fe40000000800 */
[----:B------:R-:W-:Y:S02]  /*20c0*/  ISETP.GE.AND P0, PT, R174, UR5, PT ;  /* 0x00000005ae007c0c */ /* 0x000fe4000bf06270 */
[----:B------:R-:W-:-:S11]  /*20d0*/  ISETP.GE.AND P1, PT, R232, UR5, PT ;  /* 0x00000005e8007c0c */ /* 0x000fd6000bf26270 */
        /* <DEDUP_REMOVED lines=17> */
.L_x_1668:
[----:B------:R-:W-:Y:S05]  /*21f0*/  BSYNC B0 ;  /* 0x0000000000007941 */ /* 0x000fea0003800000 */
.L_x_1667:
        /* <DEDUP_REMOVED lines=9> */
[----:B-1234-:R-:W1:Y:S01]  /*2290*/  @!P0 LDC.64 R10, c[0x0][0x218] ;  /* 0x00008600ff0a8b82 */ /* 0x01ee620000000a00 */
        /* <DEDUP_REMOVED lines=16> */
.L_x_1670:
[----:B------:R-:W-:Y:S05]  /*23a0*/  BSYNC B0 ;  /* 0x0000000000007941 */ /* 0x000fea0003800000 */
.L_x_1669:
[----:B------:R-:W0:Y:S01]  /*23b0*/  LDGDEPBAR ;  /* 0x00000000000079af */ /* 0x000e220000000000 */
[----:B------:R-:W-:Y:S01]  /*23c0*/  IMAD.SHL.U32 R17, R14, 0x40, RZ ;  /* 0x000000400e117824 */ /* 0x000fe200078e00ff */
[----:B-1234-:R-:W-:Y:S01]  /*23d0*/  LOP3.LUT R10, R25, 0x8, R20, 0xf8, !PT ;  /* 0x00000008190a7812 */ /* 0x01efe200078ef814 */
[----:B------:R-:W-:Y:S01]  /*23e0*/  IMAD.SHL.U32 R14, R217, 0x8, RZ ;  /* 0x00000008d90e7824 */ /* 0x000fe200078e00ff */
[----:B------:R-:W-:Y:S01]  /*23f0*/  SHF.R.U32.HI R25, RZ, 0x3, R25 ;  /* 0x00000003ff197819 */ /* 0x000fe20000011619 */
[----:B------:R-:W-:Y:S01]  /*2400*/  IMAD.SHL.U32 R11, R4, 0x40, RZ ;  /* 0x00000040040b7824 */ /* 0x000fe200078e00ff */
[----:B------:R-:W-:Y:S01]  /*2410*/  LOP3.LUT R17, R17, 0x1c0, RZ, 0xc0, !PT ;  /* 0x000001c011117812 */ /* 0x000fe200078ec0ff */
[-C--:B------:R-:W-:Y:S01]  /*2420*/  IMAD.WIDE.U32 R18, R81, R8.reuse, RZ ;  /* 0x0000000851127225 */ /* 0x080fe200078e00ff */
[----:B------:R-:W-:Y:S01]  /*2430*/  SHF.R.S32.HI R80, RZ, 0x5, R80 ;  /* 0x00000005ff507819 */ /* 0x000fe20000011450 */
[----:B------:R-:W-:Y:S01]  /*2440*/  BSSY B0, `(.L_x_1671) ;  /* 0x000002b000007945 */ /* 0x000fe20003800000 */
[----:B------:R-:W-:Y:S01]  /*2450*/  LOP3.LUT R4, R17, 0x8, R14, 0xf8, !PT ;  /* 0x0000000811047812 */ /* 0x000fe200078ef80e */
[----:B------:R-:W-:Y:S01]  /*2460*/  IMAD R14, R7, R8, RZ ;  /* 0x00000008070e7224 */ /* 0x000fe200078e02ff */
[----:B------:R-:W-:Y:S01]  /*2470*/  SHF.R.U32.HI R17, RZ, 0x3, R17 ;  /* 0x00000003ff117819 */ /* 0x000fe20000011611 */
[----:B------:R-:W-:Y:S01]  /*2480*/  IMAD.IADD R226, R235, 0x1, R13 ;  /* 0x00000001ebe27824 */ /* 0x000fe200078e020d */
[----:B------:R-:W-:Y:S01]  /*2490*/  LOP3.LUT R7, R11, 0xfffffe00, RZ, 0xc0, !PT ;  /* 0xfffffe000b077812 */ /* 0x000fe200078ec0ff */
[----:B------:R-:W-:Y:S01]  /*24a0*/  IMAD R11, R81, R9, R14 ;  /* 0x00000009510b7224 */ /* 0x000fe200078e020e */
[----:B------:R-:W-:-:S02]  /*24b0*/  LOP3.LUT R10, R10, R25, RZ, 0x3c, !PT ;  /* 0x000000190a0a7212 */ /* 0x000fc400078e3cff */
[----:B------:R-:W-:Y:S01]  /*24c0*/  LOP3.LUT R4, R4, R17, RZ, 0x3c, !PT ;  /* 0x0000001104047212 */ /* 0x000fe200078e3cff */
[----:B------:R-:W-:Y:S01]  /*24d0*/  IMAD R17, R80, 0x400, R7 ;  /* 0x0000040050117824 */ /* 0x000fe200078e0207 */
[----:B------:R-:W-:Y:S01]  /*24e0*/  LEA R13, P0, R18, R234, 0x5 ;  /* 0x000000ea120d7211 */ /* 0x000fe200078028ff */
[----:B------:R-:W-:Y:S01]  /*24f0*/  IMAD.IADD R11, R19, 0x1, R11 ;  /* 0x00000001130b7824 */ /* 0x000fe200078e020b */
[----:B------:R-:W-:Y:S01]  /*2500*/  ISETP.GE.AND P2, PT, R12, R15, PT ;  /* 0x0000000f0c00720c */ /* 0x000fe20003f46270 */
[----:B------:R-:W-:Y:S01]  /*2510*/  IMAD R217, R217, 0x200, R10 ;  /* 0x00000200d9d97824 */ /* 0x000fe200078e020a */
[----:B------:R-:W-:-:S04]  /*2520*/  DEPBAR.LE SB0, 0x0 ;  /* 0x000080000000791a */ /* 0x000fc80000000000 */
[----:B------:R-:W-:Y:S01]  /*2530*/  BAR.SYNC.DEFER_BLOCKING 0x0 ;  /* 0x0000000000007b1d */ /* 0x000fe20000010000 */
        /* <DEDUP_REMOVED lines=10> */
[----:B------:R-:W2:Y:S01]  /*25e0*/  @!P0 LDC.64 R10, c[0x0][0x220] ;  /* 0x00008800ff0a8b82 */ /* 0x000ea20000000a00 */
[----:B------:R3:W-:Y:S01]  /*25f0*/  @P0 STS.128 [R231+0xa000], RZ ;  /* 0x00a000ffe7000388 */ /* 0x0007e20000000c00 */
[----:B--2---:R-:W-:-:S04]  /*2600*/  @!P0 LEA R10, P3, R13, R10, 0x1 ;  /* 0x0000000a0d0a8211 */ /* 0x004fc800078608ff */
        /* <DEDUP_REMOVED lines=14> */
.L_x_1672:
[----:B------:R-:W-:Y:S05]  /*26f0*/  BSYNC B0 ;  /* 0x0000000000007941 */ /* 0x000fea0003800000 */
.L_x_1671:
[----:B------:R4:W-:Y:S01]  /*2700*/  @P2 STS.128 [R231+0xa800], RZ ;  /* 0x00a800ffe7002388 */ /* 0x0009e20000000c00 */
[----:B------:R-:W-:Y:S03]  /*2710*/  BSSY B0, `(.L_x_1673) ;  /* 0x000001b000007945 */ /* 0x000fe60003800000 */
[----:B------:R4:W-:Y:S01]  /*2720*/  @P2 STS.128 [R231+0xb800], RZ ;  /* 0x00b800ffe7002388 */ /* 0x0009e20000000c00 */
[----:B------:R-:W-:Y:S05]  /*2730*/  @P2 BRA `(.L_x_1674) ;  /* 0x0000000000602947 */ /* 0x000fea0003800000 */
[----:B------:R-:W-:Y:S01]  /*2740*/  ULDC UR5, c[0x0][0x2d0] ;  /* 0x0000b40000057ab9 */ /* 0x000fe20000000800 */
[----:B------:R-:W-:Y:S01]  /*2750*/  IMAD.WIDE.U32 R14, R8, 0x10, RZ ;  /* 0x00000010080e7825 */ /* 0x000fe200078e00ff */
[----:B------:R-:W-:Y:S02]  /*2760*/  ISETP.GE.AND P0, PT, R174, UR5, PT ;  /* 0x00000005ae007c0c */ /* 0x000fe4000bf06270 */
[----:B------:R-:W-:Y:S01]  /*2770*/  ISETP.GE.AND P1, PT, R232, UR5, PT ;  /* 0x00000005e8007c0c */ /* 0x000fe2000bf26270 */
[----:B------:R-:W-:Y:S01]  /*2780*/  IMAD.SHL.U32 R9, R9, 0x10, RZ ;  /* 0x0000001009097824 */ /* 0x000fe200078e00ff */
[----:B------:R-:W-:-:S04]  /*2790*/  IADD3 R13, P2, R13, R14, RZ ;  /* 0x0000000e0d0d7210 */ /* 0x000fc80007f5e0ff */
[----:B------:R-:W-:-:S05]  /*27a0*/  IADD3.X R12, R12, R15, R9, P2, !PT ;  /* 0x0000000f0c0c7210 */ /* 0x000fca00017fe409 */
[----:B--23--:R-:W2:Y:S01]  /*27b0*/  @!P0 LDC.64 R10, c[0x0][0x220] ;  /* 0x00008800ff0a8b82 */ /* 0x00cea20000000a00 */
        /* <DEDUP_REMOVED lines=16> */
.L_x_1674:
[----:B------:R-:W-:Y:S05]  /*28c0*/  BSYNC B0 ;  /* 0x0000000000007941 */ /* 0x000fea0003800000 */
.L_x_1673:
[----:B------:R-:W-:Y:S01]  /*28d0*/  LDSM.16.M88.4 R76, [R217+0x8000] ;  /* 0x00800000d94c783b */ /* 0x000fe20000000200 */
[----:B------:R-:W-:Y:S01]  /*28e0*/  R2P PR, R0, 0x6 ;  /* 0x0000000600007804 */ /* 0x000fe20000000000 */
[C---:B------:R-:W-:Y:S01]  /*28f0*/  VIADD R0, R217.reuse, 0x8000 ;  /* 0x00008000d9007836 */ /* 0x040fe20000000000 */
[----:B------:R-:W1:Y:S01]  /*2900*/  LDC.U8 R176, c[0x0][0x388] ;  /* 0x0000e200ffb07b82 */ /* 0x000e620000000000 */
[----:B--23--:R-:W2:Y:S01]  /*2910*/  LDSM.16.M88.4 R8, [R218+0x2000] ;  /* 0x00200000da08783b */ /* 0x00cea20000000200 */
[----:B------:R-:W-:Y:S02]  /*2920*/  VIADD R215, R217, 0x8020 ;  /* 0x00008020d9d77836 */ /* 0x000fe40000000000 */
[--C-:B------:R-:W-:Y:S01]  /*2930*/  IMAD R216, R5, 0x2, R218.reuse ;  /* 0x0000000205d87824 */ /* 0x100fe200078e02da */
[----:B------:R-:W3:Y:S01]  /*2940*/  LDSM.16.M88.4 R44, [R218] ;  /* 0x00000000da2c783b */ /* 0x000ee20000000200 */
[C---:B------:R-:W-:Y:S02]  /*2950*/  IMAD R214, R3.reuse, 0x2, R218 ;  /* 0x0000000203d67824 */ /* 0x040fe400078e02da */
[----:B------:R-:W-:Y:S01]  /*2960*/  IMAD R213, R3, 0x2, R216 ;  /* 0x0000000203d57824 */ /* 0x000fe200078e02d8 */
[----:B------:R-:W5:Y:S01]  /*2970*/  LDSM.16.M88.4 R68, [R217+0x8800] ;  /* 0x00880000d944783b */ /* 0x000f620000000200 */
[----:B------:R-:W-:-:S02]  /*2980*/  IMAD.SHL.U32 R82, R82, 0x2, RZ ;  /* 0x0000000252527824 */ /* 0x000fc400078e00ff */
[----:B------:R-:W-:Y:S01]  /*2990*/  @P1 VIADD R215, R0, 0xffffffe0 ;  /* 0xffffffe000d71836 */ /* 0x000fe20000000000 */
[----:B------:R-:W-:Y:S01]  /*29a0*/  LDSM.16.M88.4 R64, [R216+0x2000] ;  /* 0x00200000d840783b */ /* 0x000fe20000000200 */
[----:B------:R-:W-:Y:S01]  /*29b0*/  IMAD.MOV.U32 R0, RZ, RZ, 0x40 ;  /* 0x00000040ff007424 */ /* 0x000fe200078e00ff */
[----:B------:R-:W-:Y:S01]  /*29c0*/  LOP3.LUT R82, R82, 0x6, RZ, 0xc0, !PT ;  /* 0x0000000652527812 */ /* 0x000fe200078ec0ff */
[C---:B------:R-:W-:Y:S01]  /*29d0*/  VIADD R207, R215.reuse, 0x800 ;  /* 0x00000800d7cf7836 */ /* 0x040fe20000000000 */
[----:B------:R-:W4:Y:S01]  /*29e0*/  LDSM.16.M88.4 R60, [R215] ;  /* 0x00000000d73c783b */ /* 0x000f220000000200 */
[C---:B------:R-:W-:Y:S01]  /*29f0*/  VIADD R205, R215.reuse, 0x1000 ;  /* 0x00001000d7cd7836 */ /* 0x040fe20000000000 */
[----:B------:R-:W-:Y:S01]  /*2a00*/  SEL R0, R0, 0xffffffc0, !P2 ;  /* 0xffffffc000007807 */ /* 0x000fe20005000000 */
[----:B------:R-:W-:Y:S01]  /*2a10*/  VIADD R204, R215, 0x1800 ;  /* 0x00001800d7cc7836 */ /* 0x000fe20000000000 */
[----:B------:R-:W1:Y:S03]  /*2a20*/  LDSM.16.M88.4 R56, [R216] ;  /* 0x00000000d838783b */ /* 0x000e660000000200 */
[----:B------:R-:W-:Y:S01]  /*2a30*/  IMAD.IADD R211, R217, 0x1, R0 ;  /* 0x00000001d9d37824 */ /* 0x000fe200078e0200 */
[----:B------:R-:W1:Y:S01]  /*2a40*/  LDSM.16.M88.4 R52, [R215+0x800] ;  /* 0x00080000d734783b */ /* 0x000e620000000200 */
[----:B------:R-:W-:-:S03]  /*2a50*/  IMAD.IADD R206, R0, 0x1, R215 ;  /* 0x0000000100ce7824 */ /* 0x000fc600078e02d7 */
[----:B------:R-:W-:Y:S04]  /*2a60*/  LDSM.16.M88.4 R36, [R214+0x2000] ;  /* 0x00200000d624783b */ /* 0x000fe80000000200 */
[----:B------:R-:W1:Y:S04]  /*2a70*/  LDSM.16.M88.4 R32, [R211+0x8000] ;  /* 0x00800000d320783b */ /* 0x000e680000000200 */
[----:B------:R-:W1:Y:S01]  /*2a80*/  LDSM.16.M88.4 R40, [R214] ;  /* 0x00000000d628783b */ /* 0x000e620000000200 */
[-C--:B--2---:R-:W-:Y:S03]  /*2a90*/  HMMA.16816.F32 R20, R8, R76.reuse, RZ ;  /* 0x0000004c0814723c */ /* 0x084fe600000018ff */
[----:B------:R-:W2:Y:S04]  /*2aa0*/  LDSM.16.M88.4 R28, [R211+0x8800] ;  /* 0x00880000d31c783b */ /* 0x000ea80000000200 */
[----:B------:R-:W-:Y:S01]  /*2ab0*/  LDSM.16.M88.4 R72, [R213] ;  /* 0x00000000d548783b */ /* 0x000fe20000000200 */
[----:B---3--:R-:W-:Y:S03]  /*2ac0*/  HMMA.16816.F32 R24, R44, R76, RZ ;  /* 0x0000004c2c18723c */ /* 0x008fe600000018ff */
[----:B------:R-:W0:Y:S03]  /*2ad0*/  LDGDEPBAR ;  /* 0x00000000000079af */ /* 0x000e260000000000 */
[C---:B-----5:R-:W-:Y:S06]  /*2ae0*/  HMMA.16816.F32 R12, R8.reuse, R68, RZ ;  /* 0x00000044080c723c */ /* 0x060fec00000018ff */
[C---:B------:R-:W-:Y:S06]  /*2af0*/  HMMA.16816.F32 R16, R8.reuse, R78, RZ ;  /* 0x0000004e0810723c */ /* 0x040fec00000018ff */
[----:B------:R-:W-:Y:S06]  /*2b00*/  HMMA.16816.F32 R8, R8, R70, RZ ;  /* 0x000000460808723c */ /* 0x000fec00000018ff */
[C---:B------:R-:W-:Y:S06]  /*2b10*/  HMMA.16816.F32 R76, R44.reuse, R78, RZ ;  /* 0x0000004e2c4c723c */ /* 0x040fec00000018ff */
[----:B------:R-:W-:Y:S06]  /*2b20*/  HMMA.16816.F32 R48, R44, R68, RZ ;  /* 0x000000442c30723c */ /* 0x000fec00000018ff */
[----:B----4-:R-:W-:Y:S06]  /*2b30*/  HMMA.16816.F32 R20, R64, R60, R20 ;  /* 0x0000003c4014723c */ /* 0x010fec0000001814 */
[----:B------:R-:W-:Y:S01]  /*2b40*/  HMMA.16816.F32 R44, R44, R70, RZ ;  /* 0x000000462c2c723c */ /* 0x000fe200000018ff */
[----:B------:R-:W-:Y:S05]  /*2b50*/  LDSM.16.M88.4 R68, [R213+0x2000] ;  /* 0x00200000d544783b */ /* 0x000fea0000000200 */
[----:B-1----:R-:W-:Y:S06]  /*2b60*/  HMMA.16816.F32 R24, R56, R60, R24 ;  /* 0x0000003c3818723c */ /* 0x002fec0000001818 */
[C---:B------:R-:W-:Y:S06]  /*2b70*/  HMMA.16816.F32 R12, R64.reuse, R52, R12 ;  /* 0x00000034400c723c */ /* 0x040fec000000180c */
[C---:B------:R-:W-:Y:S06]  /*2b80*/  HMMA.16816.F32 R16, R64.reuse, R62, R16 ;  /* 0x0000003e4010723c */ /* 0x040fec0000001810 */
[----:B------:R-:W-:Y:S01]  /*2b90*/  HMMA.16816.F32 R8, R64, R54, R8 ;  /* 0x000000364008723c */ /* 0x000fe20000001808 */
[----:B------:R-:W1:Y:S05]  /*2ba0*/  LDSM.16.M88.4 R64, [R206] ;  /* 0x00000000ce40783b */ /* 0x000e6a0000000200 */
[C---:B------:R-:W-:Y:S01]  /*2bb0*/  HMMA.16816.F32 R76, R56.reuse, R62, R76 ;  /* 0x0000003e384c723c */ /* 0x040fe2000000184c */
[----:B------:R-:W3:Y:S05]  /*2bc0*/  LDSM.16.M88.4 R60, [R206+0x800] ;  /* 0x00080000ce3c783b */ /* 0x000eea0000000200 */
[----:B------:R-:W-:Y:S06]  /*2bd0*/  HMMA.16816.F32 R48, R56, R52, R48 ;  /* 0x000000343830723c */ /* 0x000fec0000001830 */
[----:B------:R-:W-:Y:S06]  /*2be0*/  HMMA.16816.F32 R20, R36, R32, R20 ;  /* 0x000000202414723c */ /* 0x000fec0000001814 */
[----:B------:R-:W-:Y:S01]  /*2bf0*/  HMMA.16816.F32 R44, R56, R54, R44 ;  /* 0x00000036382c723c */ /* 0x000fe2000000182c */
[----:B------:R-:W-:Y:S05]  /*2c00*/  LDSM.16.M88.4 R52, [R218+0x4000] ;  /* 0x00400000da34783b */ /* 0x000fea0000000200 */
[----:B------:R-:W-:Y:S06]  /*2c10*/  HMMA.16816.F32 R24, R40, R32, R24 ;  /* 0x000000202818723c */ /* 0x000fec0000001818 */
[C---:B--2---:R-:W-:Y:S06]  /*2c20*/  HMMA.16816.F32 R12, R36.reuse, R28, R12 ;  /* 0x0000001c240c723c */ /* 0x044fec000000180c */
[C---:B------:R-:W-:Y:S06]  /*2c30*/  HMMA.16816.F32 R16, R36.reuse, R34, R16 ;  /* 0x000000222410723c */ /* 0x040fec0000001810 */
[----:B------:R-:W-:Y:S01]  /*2c40*/  HMMA.16816.F32 R8, R36, R30, R8 ;  /* 0x0000001e2408723c */ /* 0x000fe20000001808 */
[----:B------:R-:W-:Y:S05]  /*2c50*/  LDSM.16.M88.4 R36, [R218+0x6000] ;  /* 0x00600000da24783b */ /* 0x000fea0000000200 */
[C---:B------:R-:W-:Y:S01]  /*2c60*/  HMMA.16816.F32 R76, R40.reuse, R34, R76 ;  /* 0x00000022284c723c */ /* 0x040fe2000000184c */
[----:B------:R-:W2:Y:S05]  /*2c70*/  LDSM.16.M88.4 R32, [R217+0x9000] ;  /* 0x00900000d920783b */ /* 0x000eaa0000000200 */
[----:B------:R-:W-:Y:S01]  /*2c80*/  HMMA.16816.F32 R56, R40, R28, R48 ;  /* 0x0000001c2838723c */ /* 0x000fe20000001830 */
[----:B------:R-:W4:Y:S05]  /*2c90*/  LDSM.16.M88.4 R48, [R217+0x9800] ;  /* 0x00980000d930783b */ /* 0x000f2a0000000200 */
[----:B-1----:R-:W-:Y:S06]  /*2ca0*/  HMMA.16816.F32 R20, R68, R64, R20 ;  /* 0x000000404414723c */ /* 0x002fec0000001814 */
[----:B------:R-:W-:Y:S01]  /*2cb0*/  HMMA.16816.F32 R44, R40, R30, R44 ;  /* 0x0000001e282c723c */ /* 0x000fe2000000182c */
[----:B------:R-:W-:Y:S04]  /*2cc0*/  LDSM.16.M88.4 R40, [R216+0x6000] ;  /* 0x00600000d828783b */ /* 0x000fe80000000200 */
[----:B------:R-:W1:Y:S01]  /*2cd0*/  LDSM.16.M88.4 R28, [R215+0x1000] ;  /* 0x00100000d71c783b */ /* 0x000e620000000200 */
[----:B------:R-:W-:Y:S06]  /*2ce0*/  HMMA.16816.F32 R24, R72, R64, R24 ;  /* 0x000000404818723c */ /* 0x000fec0000001818 */
[C---:B------:R-:W-:Y:S06]  /*2cf0*/  HMMA.16816.F32 R16, R68.reuse, R66, R16 ;  /* 0x000000424410723c */ /* 0x040fec0000001810 */
[C---:B---3--:R-:W-:Y:S06]  /*2d00*/  HMMA.16816.F32 R12, R68.reuse, R60, R12 ;  /* 0x0000003c440c723c */ /* 0x048fec000000180c */
[----:B------:R-:W-:Y:S06]  /*2d10*/  HMMA.16816.F32 R8, R68, R62, R8 ;  /* 0x0000003e4408723c */ /* 0x000fec0000001808 */
[C---:B------:R-:W-:Y:S01]  /*2d20*/  HMMA.16816.F32 R76, R72.reuse, R66, R76 ;  /* 0x00000042484c723c */ /* 0x040fe2000000184c */
[----:B------:R-:W3:Y:S05]  /*2d30*/  LDSM.16.M88.4 R64, [R216+0x4000] ;  /* 0x00400000d840783b */ /* 0x000eea0000000200 */
[----:B------:R-:W-:Y:S01]  /*2d40*/  HMMA.16816.F32 R68, R72, R60, R56 ;  /* 0x0000003c4844723c */ /* 0x000fe20000001838 */
[----:B------:R-:W5:Y:S05]  /*2d50*/  LDSM.16.M88.4 R56, [R215+0x1800] ;  /* 0x00180000d738783b */ /* 0x000f6a0000000200 */
[----:B--2---:R-:W-:Y:S06]  /*2d60*/  HMMA.16816.F32 R20, R36, R32, R20 ;  /* 0x000000202414723c */ /* 0x004fec0000001814 */
[----:B------:R-:W-:Y:S06]  /*2d70*/  HMMA.16816.F32 R44, R72, R62, R44 ;  /* 0x0000003e482c723c */ /* 0x000fec000000182c */
[----:B------:R-:W-:Y:S06]  /*2d80*/  HMMA.16816.F32 R24, R52, R32, R24 ;  /* 0x000000203418723c */ /* 0x000fec0000001818 */
[C---:B------:R-:W-:Y:S06]  /*2d90*/  HMMA.16816.F32 R16, R36.reuse, R34, R16 ;  /* 0x000000222410723c */ /* 0x040fec0000001810 */
[C---:B----4-:R-:W-:Y:S06]  /*2da0*/  HMMA.16816.F32 R12, R36.reuse, R48, R12 ;  /* 0x00000030240c723c */ /* 0x050fec000000180c */
[----:B------:R-:W-:Y:S01]  /*2db0*/  HMMA.16816.F32 R60, R36, R50, R8 ;  /* 0x00000032243c723c */ /* 0x000fe20000001808 */
[----:B------:R-:W-:Y:S04]  /*2dc0*/  LDSM.16.M88.4 R36, [R214+0x6000] ;  /* 0x00600000d624783b */ /* 0x000fe80000000200 */
[----:B------:R-:W2:Y:S01]  /*2dd0*/  LDSM.16.M88.4 R8, [R211+0x9000] ;  /* 0x00900000d308783b */ /* 0x000ea20000000200 */
[C---:B------:R-:W-:Y:S03]  /*2de0*/  HMMA.16816.F32 R76, R52.reuse, R34, R76 ;  /* 0x00000022344c723c */ /* 0x040fe6000000184c */
[----:B------:R-:W4:Y:S03]  /*2df0*/  LDSM.16.M88.4 R32, [R214+0x4000] ;  /* 0x00400000d620783b */ /* 0x000f260000000200 */
[----:B------:R-:W-:Y:S06]  /*2e00*/  HMMA.16816.F32 R68, R52, R48, R68 ;  /* 0x000000303444723c */ /* 0x000fec0000001844 */
[----:B-1----:R-:W-:Y:S06]  /*2e10*/  HMMA.16816.F32 R20, R40, R28, R20 ;  /* 0x0000001c2814723c */ /* 0x002fec0000001814 */
[----:B------:R-:W-:Y:S01]  /*2e20*/  HMMA.16816.F32 R52, R52, R50, R44 ;  /* 0x000000323434723c */ /* 0x000fe2000000182c */
[----:B------:R-:W-:Y:S04]  /*2e30*/  LDSM.16.M88.4 R48, [R213+0x6000] ;  /* 0x00600000d530783b */ /* 0x000fe80000000200 */
[----:B------:R-:W-:Y:S01]  /*2e40*/  LDSM.16.M88.4 R44, [R211+0x9800] ;  /* 0x00980000d32c783b */ /* 0x000fe20000000200 */
[----:B---3--:R-:W-:Y:S06]  /*2e50*/  HMMA.16816.F32 R24, R64, R28, R24 ;  /* 0x0000001c4018723c */ /* 0x008fec0000001818 */
[C---:B------:R-:W-:Y:S06]  /*2e60*/  HMMA.16816.F32 R16, R40.reuse, R30, R16 ;  /* 0x0000001e2810723c */ /* 0x040fec0000001810 */
[C---:B-----5:R-:W-:Y:S06]  /*2e70*/  HMMA.16816.F32 R12, R40.reuse, R56, R12 ;  /* 0x00000038280c723c */ /* 0x060fec000000180c */
[----:B------:R-:W-:Y:S01]  /*2e80*/  HMMA.16816.F32 R60, R40, R58, R60 ;  /* 0x0000003a283c723c */ /* 0x000fe2000000183c */
[----:B------:R-:W1:Y:S05]  /*2e90*/  LDSM.16.M88.4 R40, [R206+0x1000] ;  /* 0x00100000ce28783b */ /* 0x000e6a0000000200 */
[C---:B------:R-:W-:Y:S01]  /*2ea0*/  HMMA.16816.F32 R76, R64.reuse, R30, R76 ;  /* 0x0000001e404c723c */ /* 0x040fe2000000184c */
[----:B------:R-:W3:Y:S05]  /*2eb0*/  LDSM.16.M88.4 R28, [R213+0x4000] ;  /* 0x00400000d51c783b */ /* 0x000eea0000000200 */
[----:B------:R-:W-:Y:S06]  /*2ec0*/  HMMA.16816.F32 R68, R64, R56, R68 ;  /* 0x000000384044723c */ /* 0x000fec0000001844 */
[----:B--2---:R-:W-:Y:S06]  /*2ed0*/  HMMA.16816.F32 R20, R36, R8, R20 ;  /* 0x000000082414723c */ /* 0x004fec0000001814 */
[----:B------:R-:W-:Y:S01]  /*2ee0*/  HMMA.16816.F32 R64, R64, R58, R52 ;  /* 0x0000003a4040723c */ /* 0x000fe20000001834 */
[----:B------:R-:W2:Y:S01]  /*2ef0*/  LDSM.16.M88.4 R52, [R206+0x1800] ;  /* 0x00180000ce34783b */ /* 0x000ea20000000200 */
[----:B------:R-:W-:-:S04]  /*2f00*/  DEPBAR.LE SB0, 0x0 ;  /* 0x000080000000791a */ /* 0x000fc80000000000 */
[----:B----4-:R-:W-:Y:S06]  /*2f10*/  HMMA.16816.F32 R24, R32, R8, R24 ;  /* 0x000000082018723c */ /* 0x010fec0000001818 */
[----:B------:R-:W-:Y:S01]  /*2f20*/  HMMA.16816.F32 R16, R36, R10, R16 ;  /* 0x0000000a2410723c */ /* 0x000fe20000001810 */
[----:B------:R-:W-:-:S05]  /*2f30*/  IMAD R9, R81, 0x20, R82 ;  /* 0x0000002051097824 */ /* 0x000fca00078e0252 */
[----:B------:R-:W-:Y:S01]  /*2f40*/  HMMA.16816.F32 R76, R32, R10, R76 ;  /* 0x0000000a204c723c */ /* 0x000fe2000000184c */
[----:B------:R-:W-:-:S05]  /*2f50*/  ISETP.GE.AND P1, PT, R9, R84, PT ;  /* 0x000000540900720c */ /* 0x000fca0003f26270 */
[----:B-1----:R-:W-:Y:S01]  /*2f60*/  HMMA.16816.F32 R20, R48, R40, R20 ;  /* 0x000000283014723c */ /* 0x002fe20000001814 */
[----:B------:R-:W-:-:S05]  /*2f70*/  VIADD R11, R9, 0x9 ;  /* 0x00000009090b7836 */ /* 0x000fca0000000000 */
[----:B------:R-:W-:Y:S01]  /*2f80*/  HMMA.16816.F32 R12, R36, R44, R12 ;  /* 0x0000002c240c723c */ /* 0x000fe2000000180c */
[----:B------:R-:W-:Y:S01]  /*2f90*/  ISETP.GE.AND P5, PT, R11, R84, PT ;  /* 0x000000540b00720c */ /* 0x000fe20003fa6270 */
[----:B------:R-:W-:-:S04]  /*2fa0*/  VIADD R11, R9, 0x11 ;  /* 0x00000011090b7836 */ /* 0x000fc80000000000 */
[----:B------:R-:W-:Y:S01]  /*2fb0*/  HMMA.16816.F32 R60, R36, R46, R60 ;  /* 0x0000002e243c723c */ /* 0x000fe2000000183c */
[----:B------:R-:W-:-:S05]  /*2fc0*/  ISETP.GE.AND P3, PT, R11, R84, PT ;  /* 0x000000540b00720c */ /* 0x000fca0003f66270 */
[C---:B------:R-:W-:Y:S06]  /*2fd0*/  HMMA.16816.F32 R68, R32.reuse, R44, R68 ;  /* 0x0000002c2044723c */ /* 0x040fec0000001844 */
[----:B------:R-:W-:Y:S01]  /*2fe0*/  HMMA.16816.F32 R64, R32, R46, R64 ;  /* 0x0000002e2040723c */ /* 0x000fe20000001840 */
[----:B------:R-:W-:Y:S02]  /*2ff0*/  FSEL R59, R22, -INF , !P1 ;  /* 0xff800000163b7808 */ /* 0x000fe40004800000 */
[----:B------:R-:W-:-:S03]  /*3000*/  FSEL R10, R20, -INF , !P1 ;  /* 0xff800000140a7808 */ /* 0x000fc60004800000 */
[----:B---3--:R-:W-:Y:S01]  /*3010*/  HMMA.16816.F32 R24, R28, R40, R24 ;  /* 0x000000281c18723c */ /* 0x008fe20000001818 */
[C---:B------:R-:W-:Y:S02]  /*3020*/  VIADD R33, R9.reuse, 0x8 ;  /* 0x0000000809217836 */ /* 0x040fe40000000000 */
[----:B------:R-:W-:-:S03]  /*3030*/  VIADD R35, R9, 0x1 ;  /* 0x0000000109237836 */ /* 0x000fc60000000000 */
[-C--:B------:R-:W-:Y:S01]  /*3040*/  HMMA.16816.F32 R16, R48, R42.reuse, R16 ;  /* 0x0000002a3010723c */ /* 0x080fe20000001810 */
[-C--:B------:R-:W-:Y:S01]  /*3050*/  ISETP.GE.AND P6, PT, R33, R84.reuse, PT ;  /* 0x000000542100720c */ /* 0x080fe20003fc6270 */
[----:B------:R-:W-:Y:S01]  /*3060*/  VIADD R33, R9, 0x10 ;  /* 0x0000001009217836 */ /* 0x000fe20000000000 */
[-C--:B------:R-:W-:Y:S01]  /*3070*/  ISETP.GE.AND P0, PT, R35, R84.reuse, PT ;  /* 0x000000542300720c */ /* 0x080fe20003f06270 */
[----:B------:R-:W-:Y:S02]  /*3080*/  VIADD R35, R9, 0x18 ;  /* 0x0000001809237836 */ /* 0x000fe40000000000 */
[----:B------:R-:W-:Y:S01]  /*3090*/  HMMA.16816.F32 R76, R28, R42, R76 ;  /* 0x0000002a1c4c723c */ /* 0x000fe2000000184c */
[-C--:B------:R-:W-:Y:S01]  /*30a0*/  ISETP.GE.AND P4, PT, R33, R84.reuse, PT ;  /* 0x000000542100720c */ /* 0x080fe20003f86270 */
[----:B------:R-:W-:Y:S01]  /*30b0*/  VIADD R9, R9, 0x19 ;  /* 0x0000001909097836 */ /* 0x000fe20000000000 */
[----:B------:R-:W-:Y:S02]  /*30c0*/  FSEL R57, R23, -INF , !P0 ;  /* 0xff80000017397808 */ /* 0x000fe40004000000 */
[----:B------:R-:W-:Y:S01]  /*30d0*/  FSEL R8, R21, -INF , !P0 ;  /* 0xff80000015087808 */ /* 0x000fe20004000000 */
[----:B--2---:R-:W-:Y:S01]  /*30e0*/  HMMA.16816.F32 R12, R48, R52, R12 ;  /* 0x00000034300c723c */ /* 0x004fe2000000180c */
[----:B------:R-:W-:-:S05]  /*30f0*/  ISETP.GE.AND P2, PT, R35, R84, PT ;  /* 0x000000542300720c */ /* 0x000fca0003f46270 */
[----:B------:R-:W-:Y:S01]  /*3100*/  HMMA.16816.F32 R60, R48, R54, R60 ;  /* 0x00000036303c723c */ /* 0x000fe2000000183c */
[----:B------:R-:W-:Y:S02]  /*3110*/  FSEL R23, R26, -INF , !P1 ;  /* 0xff8000001a177808 */ /* 0x000fe40004800000 */
[----:B------:R-:W-:Y:S02]  /*3120*/  FSEL R33, R24, -INF , !P1 ;  /* 0xff80000018217808 */ /* 0x000fe40004800000 */
[----:B------:R-:W-:Y:S01]  /*3130*/  ISETP.GE.AND P1, PT, R84, 0x21, PT ;  /* 0x000000215400780c */ /* 0x000fe20003f26270 */
[C---:B------:R-:W-:Y:S01]  /*3140*/  HMMA.16816.F32 R68, R28.reuse, R52, R68 ;  /* 0x000000341c44723c */ /* 0x040fe20000001844 */
[----:B------:R-:W-:Y:S02]  /*3150*/  FSEL R75, R18, -INF , !P6 ;  /* 0xff800000124b7808 */ /* 0x000fe40007000000 */
[----:B------:R-:W-:Y:S02]  /*3160*/  P2R R0, PR, RZ, 0x2 ;  /* 0x00000002ff007803 */ /* 0x000fe40000000000 */
[----:B------:R-:W-:Y:S01]  /*3170*/  FSEL R72, R16, -INF , !P6 ;  /* 0xff80000010487808 */ /* 0x000fe20007000000 */
[----:B------:R-:W-:Y:S01]  /*3180*/  HMMA.16816.F32 R64, R28, R54, R64 ;  /* 0x000000361c40723c */ /* 0x000fe20000001840 */
[----:B------:R-:W-:-:S02]  /*3190*/  FSEL R27, R27, -INF , !P0 ;  /* 0xff8000001b1b7808 */ /* 0x000fc40004000000 */
[----:B------:R-:W-:Y:S02]  /*31a0*/  FSEL R25, R25, -INF , !P0 ;  /* 0xff80000019197808 */ /* 0x000fe40004000000 */
[----:B------:R-:W-:Y:S02]  /*31b0*/  ISETP.GE.AND P0, PT, R9, R84, PT ;  /* 0x000000540900720c */ /* 0x000fe40003f06270 */
[----:B------:R-:W-:Y:S02]  /*31c0*/  FSEL R29, R78, -INF , !P6 ;  /* 0xff8000004e1d7808 */ /* 0x000fe40007000000 */
[----:B------:R-:W-:Y:S02]  /*31d0*/  FSEL R31, R76, -INF , !P6 ;  /* 0xff8000004c1f7808 */ /* 0x000fe40007000000 */
[----:B------:R-:W-:Y:S02]  /*31e0*/  ISETP.NE.AND P6, PT, R0, RZ, PT ;  /* 0x000000ff0000720c */ /* 0x000fe40003fc5270 */
        /* <DEDUP_REMOVED lines=67> */
.L_x_1677:
[----:B------:R-:W-:Y:S05]  /*3620*/  BSYNC B0 ;  /* 0x0000000000007941 */ /* 0x000fea0003800000 */
.L_x_1676:
[----:B------:R-:W0:Y:S02]  /*3630*/  LDGDEPBAR ;  /* 0x00000000000079af */ /* 0x000e240000000000 */
.L_x_1675:
[----:B-12---:R-:W-:Y:S01]  /*3640*/  FMNMX.FTZ R12, R33, R25, !PT ;  /* 0x00000019210c7209 */ /* 0x006fe20007810000 */
[----:B------:R-:W-:Y:S01]  /*3650*/  IMAD.WIDE.U32 R102, R172, -0x2daee0ad, RZ ;  /* 0xd2511f53ac667825 */ /* 0x000fe200078e00ff */
[----:B------:R-:W-:Y:S01]  /*3660*/  FMNMX.FTZ R0, R23, R27, !PT ;  /* 0x0000001b17007209 */ /* 0x000fe20007810000 */
[----:B------:R-:W-:Y:S01]  /*3670*/  ULDC UR5, c[0x0][0x2ec] ;  /* 0x0000bb0000057ab9 */ /* 0x000fe20000000800 */
[----:B------:R-:W-:Y:S01]  /*3680*/  FMNMX.FTZ R12, R31, R12, !PT ;  /* 0x0000000c1f0c7209 */ /* 0x000fe20007810000 */
[C---:B------:R-:W-:Y:S01]  /*3690*/  VIADD R124, R240.reuse, 0x9e3779b9 ;  /* 0x9e3779b9f07c7836 */ /* 0x040fe20000000000 */
[----:B------:R-:W-:Y:S01]  /*36a0*/  FMNMX.FTZ R0, R29, R0, !PT ;  /* 0x000000001d007209 */ /* 0x000fe20007810000 */
[----:B------:R-:W-:Y:S01]  /*36b0*/  VIADD R88, R241, 0x76cf5d0a ;  /* 0x76cf5d0af1587836 */ /* 0x000fe20000000000 */
[----:B------:R-:W-:Y:S01]  /*36c0*/  FMNMX.FTZ R12, R77, R12, !PT ;  /* 0x0000000c4d0c7209 */ /* 0x000fe20007810000 */
[----:B------:R-:W-:Y:S01]  /*36d0*/  VIADD R89, R241, 0x32370b8f ;  /* 0x32370b8ff1597836 */ /* 0x000fe20000000000 */
[----:B------:R-:W-:Y:S01]  /*36e0*/  FMNMX.FTZ R0, R79, R0, !PT ;  /* 0x000000004f007209 */ /* 0x000fe20007810000 */
[C---:B------:R-:W-:Y:S01]  /*36f0*/  VIADD R74, R240.reuse, 0xdaa66d2b ;  /* 0xdaa66d2bf04a7836 */ /* 0x040fe20000000000 */
[----:B------:R-:W-:Y:S01]  /*3700*/  FMNMX.FTZ R12, R17, R12, !PT ;  /* 0x0000000c110c7209 */ /* 0x000fe20007810000 */
[----:B------:R-:W-:Y:S01]  /*3710*/  VIADD R91, R240, 0x78dde6e4 ;  /* 0x78dde6e4f05b7836 */ /* 0x000fe20000000000 */
[----:B------:R-:W-:Y:S01]  /*3720*/  FMNMX.FTZ R11, R179, R0, !PT ;  /* 0x00000000b30b7209 */ /* 0x000fe20007810000 */
[----:B------:R-:W-:Y:S01]  /*3730*/  IMAD R0, R230, 0x8, R80 ;  /* 0x00000008e6007824 */ /* 0x000fe200078e0250 */
[----:B------:R-:W-:Y:S01]  /*3740*/  FMNMX.FTZ R12, R69, R12, !PT ;  /* 0x0000000c450c7209 */ /* 0x000fe20007810000 */
[----:B------:R-:W-:Y:S01]  /*3750*/  VIADD R233, R241, 0xa9066899 ;  /* 0xa9066899f1e97836 */ /* 0x000fe20000000000 */
[----:B------:R-:W-:Y:S01]  /*3760*/  FMNMX.FTZ R6, R178, R11, !PT ;  /* 0x0000000bb2067209 */ /* 0x000fe20007810000 */
[----:B------:R-:W-:Y:S01]  /*3770*/  IMAD.WIDE.U32 R18, R0, -0x326172a9, RZ ;  /* 0xcd9e8d5700127825 */ /* 0x000fe200078e00ff */
[----:B------:R-:W-:-:S02]  /*3780*/  FMNMX.FTZ R12, R9, R12, !PT ;  /* 0x0000000c090c7209 */ /* 0x000fc40007810000 */
[----:B------:R-:W-:Y:S01]  /*3790*/  FMNMX.FTZ R6, R167, R6, !PT ;  /* 0x00000006a7067209 */ /* 0x000fe20007810000 */
[----:B------:R-:W-:Y:S01]  /*37a0*/  IMAD.IADD R212, R7, 0x1, R4 ;  /* 0x0000000107d47824 */ /* 0x000fe200078e0204 */
[----:B------:R-:W-:Y:S01]  /*37b0*/  FMNMX.FTZ R12, R65, R12, !PT ;  /* 0x0000000c410c7209 */ /* 0x000fe20007810000 */
[----:B------:R-:W-:Y:S01]  /*37c0*/  IMAD R224, R176, 0x10000, R176 ;  /* 0x00010000b0e07824 */ /* 0x000fe200078e02b0 */
[----:B------:R-:W-:Y:S01]  /*37d0*/  FMNMX.FTZ R6, R67, R6, !PT ;  /* 0x0000000643067209 */ /* 0x000fe20007810000 */
[----:B------:R-:W-:Y:S01]  /*37e0*/  VIADD R58, R241, 0xed9eba14 ;  /* 0xed9eba14f13a7836 */ /* 0x000fe20000000000 */
[----:B------:R-:W-:Y:S01]  /*37f0*/  LOP3.LUT R173, R83, R240, RZ, 0x3c, !PT ;  /* 0x000000f053ad7212 */ /* 0x000fe200078e3cff */
[----:B------:R-:W1:Y:S01]  /*3800*/  SHFL.BFLY PT, R13, R12, 0x2, 0x1f ;  /* 0x0c401f000c0d7f89 */ /* 0x000e6200000e0000 */
[----:B------:R-:W-:Y:S01]  /*3810*/  FMNMX.FTZ R21, R10, R8, !PT ;  /* 0x000000080a157209 */ /* 0x000fe20007810000 */
[----:B------:R-:W-:Y:S01]  /*3820*/  VIADD R177, R0, 0x4 ;  /* 0x0000000400b17836 */ /* 0x000fe20000000000 */
[----:B------:R-:W-:Y:S01]  /*3830*/  LOP3.LUT R14, R19, R173, RZ, 0x3c, !PT ;  /* 0x000000ad130e7212 */ /* 0x000fe200078e3cff */
[----:B------:R-:W2:Y:S01]  /*3840*/  SHFL.BFLY PT, R11, R6, 0x2, 0x1f ;  /* 0x0c401f00060b7f89 */ /* 0x000ea200000e0000 */
[----:B------:R-:W-:Y:S01]  /*3850*/  VIADD R19, R241, 0xbb67ae85 ;  /* 0xbb67ae85f1137836 */ /* 0x000fe20000000000 */
[----:B------:R-:W-:Y:S01]  /*3860*/  FMNMX.FTZ R21, R72, R21, !PT ;  /* 0x0000001548157209 */ /* 0x000fe20007810000 */
[----:B------:R-:W-:Y:S01]  /*3870*/  VIADD R101, R240, 0xb54cda56 ;  /* 0xb54cda56f0657836 */ /* 0x000fe20000000000 */
[----:B------:R-:W-:Y:S01]  /*3880*/  LOP3.LUT R120, R103, R81, R241, 0x96, !PT ;  /* 0x0000005167787212 */ /* 0x000fe200078e96f1 */
[----:B------:R-:W-:Y:S01]  /*3890*/  IMAD.WIDE.U32 R14, R14, -0x2daee0ad, RZ ;  /* 0xd2511f530e0e7825 */ /* 0x000fe200078e00ff */
[----:B------:R-:W-:-:S02]  /*38a0*/  FMNMX.FTZ R21, R56, R21, !PT ;  /* 0x0000001538157209 */ /* 0x000fc40007810000 */
[----:B------:R-:W-:Y:S01]  /*38b0*/  LEA R212, R212, UR4, 0x1 ;  /* 0x00000004d4d47c11 */ /* 0x000fe2000f8e08ff */
[----:B------:R-:W-:Y:S01]  /*38c0*/  IMAD.WIDE.U32 R120, R120, -0x326172a9, RZ ;  /* 0xcd9e8d5778787825 */ /* 0x000fe200078e00ff */
[----:B------:R-:W-:Y:S02]  /*38d0*/  LOP3.LUT R34, R15, R102, R19, 0x96, !PT ;  /* 0x000000660f227212 */ /* 0x000fe400078e9613 */
[----:B------:R-:W-:Y:S01]  /*38e0*/  FMNMX.FTZ R21, R222, R21, !PT ;  /* 0x00000015de157209 */ /* 0x000fe20007810000 */
[--C-:B------:R-:W-:Y:S01]  /*38f0*/  IMAD R210, R5, 0x2, R212.reuse ;  /* 0x0000000205d27824 */ /* 0x100fe200078e02d4 */
[----:B------:R-:W-:Y:S01]  /*3900*/  LDSM.16.MT88.4 R152, [R212+0xa000] ;  /* 0x00a00000d498783b */ /* 0x000fe20000004200 */
[----:B------:R-:W-:Y:S01]  /*3910*/  IMAD.WIDE.U32 R34, R34, -0x326172a9, RZ ;  /* 0xcd9e8d5722227825 */ /* 0x000fe200078e00ff */
[----:B------:R-:W-:Y:S02]  /*3920*/  FMNMX.FTZ R21, R220, R21, !PT ;  /* 0x00000015dc157209 */ /* 0x000fe40007810000 */
[----:B------:R-:W-:Y:S01]  /*3930*/  LDSM.16.MT88.4 R44, [R210+0xa000] ;  /* 0x00a00000d22c783b */ /* 0x000fe20000004200 */
[C---:B------:R-:W-:Y:S01]  /*3940*/  IMAD R209, R3.reuse, 0x2, R212 ;  /* 0x0000000203d17824 */ /* 0x040fe200078e02d4 */
[----:B-1----:R-:W-:Y:S01]  /*3950*/  FMNMX.FTZ R13, R12, R13, !PT ;  /* 0x0000000d0c0d7209 */ /* 0x002fe20007810000 */
[----:B------:R-:W-:Y:S01]  /*3960*/  IMAD R208, R3, 0x2, R210 ;  /* 0x0000000203d07824 */ /* 0x000fe200078e02d2 */
[----:B------:R-:W-:Y:S01]  /*3970*/  LOP3.LUT R12, R121, R18, R124, 0x96, !PT ;  /* 0x00000012790c7212 */ /* 0x000fe200078e967c */
[----:B------:R-:W-:Y:S01]  /*3980*/  VIADD R100, R241, 0x646e171e ;  /* 0x646e171ef1647836 */ /* 0x000fe20000000000 */
[----:B--2---:R-:W-:Y:S01]  /*3990*/  FMNMX.FTZ R6, R6, R11, !PT ;  /* 0x0000000b06067209 */ /* 0x004fe20007810000 */
[----:B------:R-:W1:Y:S01]  /*39a0*/  SHFL.BFLY PT, R166, R13, 0x1, 0x1f ;  /* 0x0c201f000da67f89 */ /* 0x000e6200000e0000 */
[----:B------:R-:W-:Y:S01]  /*39b0*/  VIADD R11, R240, 0x3c6ef372 ;  /* 0x3c6ef372f00b7836 */ /* 0x000fe20000000000 */
[----:B------:R-:W-:Y:S01]  /*39c0*/  FMNMX.FTZ R15, R202, R21, !PT ;  /* 0x00000015ca0f7209 */ /* 0x000fe20007810000 */
[----:B------:R-:W-:Y:S01]  /*39d0*/  IMAD.WIDE.U32 R20, R12, -0x2daee0ad, RZ ;  /* 0xd2511f530c147825 */ /* 0x000fe200078e00ff */
[----:B------:R-:W2:Y:S02]  /*39e0*/  SHFL.BFLY PT, R165, R6, 0x1, 0x1f ;  /* 0x0c201f0006a57f89 */ /* 0x000ea400000e0000 */
[----:B------:R-:W-:-:S02]  /*39f0*/  LOP3.LUT R242, R35, R120, R11, 0x96, !PT ;  /* 0x0000007823f27212 */ /* 0x000fc400078e960b */
[----:B------:R-:W-:Y:S01]  /*3a00*/  LOP3.LUT R14, R21, R14, R88, 0x96, !PT ;  /* 0x0000000e150e7212 */ /* 0x000fe200078e9658 */
[----:B------:R-:W-:Y:S02]  /*3a10*/  LDSM.16.MT88.4 R60, [R209+0xa000] ;  /* 0x00a00000d13c783b */ /* 0x000fe40000004200 */
[----:B------:R-:W-:Y:S02]  /*3a20*/  IMAD.WIDE.U32 R242, R242, -0x2daee0ad, RZ ;  /* 0xd2511f53f2f27825 */ /* 0x000fe400078e00ff */
[----:B------:R-:W-:Y:S03]  /*3a30*/  LDSM.16.MT88.4 R144, [R212+0xb000] ;  /* 0x00b00000d490783b */ /* 0x000fe60000004200 */
[----:B------:R-:W-:Y:S01]  /*3a40*/  LOP3.LUT R20, R243, R20, R89, 0x96, !PT ;  /* 0x00000014f3147212 */ /* 0x000fe200078e9659 */
[----:B------:R-:W-:Y:S04]  /*3a50*/  LDSM.16.MT88.4 R140, [R210+0xb000] ;  /* 0x00b00000d28c783b */ /* 0x000fe80000004200 */
[----:B------:R-:W-:Y:S01]  /*3a60*/  IMAD.WIDE.U32 R20, R20, -0x326172a9, RZ ;  /* 0xcd9e8d5714147825 */ /* 0x000fe200078e00ff */
[----:B------:R-:W-:Y:S01]  /*3a70*/  LDSM.16.MT88.4 R108, [R209+0xb000] ;  /* 0x00b00000d16c783b */ /* 0x000fe20000004200 */
[----:B-1----:R-:W-:-:S02]  /*3a80*/  FMNMX.FTZ R166, R13, R166, !PT ;  /* 0x000000a60da67209 */ /* 0x002fc40007810000 */
[----:B------:R-:W-:Y:S01]  /*3a90*/  FMNMX.FTZ R13, R200, R15, !PT ;  /* 0x0000000fc80d7209 */ /* 0x000fe20007810000 */
[----:B------:R-:W-:Y:S01]  /*3aa0*/  IMAD.WIDE.U32 R14, R14, -0x326172a9, RZ ;  /* 0xcd9e8d570e0e7825 */ /* 0x000fe200078e00ff */
[----:B------:R-:W-:-:S03]  /*3ab0*/  FSETP.NEU.FTZ.AND P0, PT, R166, -INF , PT ;  /* 0xff800000a600780b */ /* 0x000fc60003f1d000 */
[----:B------:R-:W-:Y:S01]  /*3ac0*/  FMUL.FTZ R12, R166, UR5 ;  /* 0x00000005a60c7c20 */ /* 0x000fe20008410000 */
[----:B--2---:R-:W-:Y:S01]  /*3ad0*/  FMNMX.FTZ R165, R6, R165, !PT ;  /* 0x000000a506a57209 */ /* 0x004fe20007810000 */
[----:B------:R-:W1:Y:S01]  /*3ae0*/  SHFL.BFLY PT, R164, R13, 0x2, 0x1f ;  /* 0x0c401f000da47f89 */ /* 0x000e6200000e0000 */
[----:B------:R-:W-:Y:S02]  /*3af0*/  LOP3.LUT R15, R15, R34, R74, 0x96, !PT ;  /* 0x000000220f0f7212 */ /* 0x000fe400078e964a */
[----:B------:R-:W-:Y:S01]  /*3b00*/  FSEL R12, R12, RZ, P0 ;  /* 0x000000ff0c0c7208 */ /* 0x000fe20000000000 */
[----:B------:R-:W-:Y:S01]  /*3b10*/  FMUL.FTZ R244, R165, UR5 ;  /* 0x00000005a5f47c20 */ /* 0x000fe20008410000 */
[----:B------:R-:W-:Y:S01]  /*3b20*/  LOP3.LUT R14, R21, R14, R91, 0x96, !PT ;  /* 0x0000000e150e7212 */ /* 0x000fe200078e965b */
[----:B------:R-:W-:Y:S01]  /*3b30*/  LDSM.16.MT88.4 R168, [R212+0xa800] ;  /* 0x00a80000d4a8783b */ /* 0x000fe20000004200 */
[----:B------:R-:W-:Y:S01]  /*3b40*/  FSETP.NEU.FTZ.AND P0, PT, R165, -INF , PT ;  /* 0xff800000a500780b */ /* 0x000fe20003f1d000 */
[----:B------:R-:W-:Y:S01]  /*3b50*/  FFMA.FTZ R190, R25, UR5, -R12 ;  /* 0x0000000519be7c23 */ /* 0x000fe2000801080c */
[----:B------:R-:W-:-:S04]  /*3b60*/  IMAD.WIDE.U32 R24, R15, -0x2daee0ad, RZ ;  /* 0xd2511f530f187825 */ /* 0x000fc800078e00ff */
[--C-:B------:R-:W-:Y:S01]  /*3b70*/  FFMA.FTZ R186, R31, UR5, -R12.reuse ;  /* 0x000000051fba7c23 */ /* 0x100fe2000801080c */
[----:B------:R-:W-:Y:S01]  /*3b80*/  FFMA.FTZ R185, R77, UR5, -R12 ;  /* 0x000000054db97c23 */ /* 0x000fe2000801080c */
[----:B------:R-:W-:Y:S01]  /*3b90*/  FSEL R244, R244, RZ, P0 ;  /* 0x000000fff4f47208 */ /* 0x000fe20000000000 */
[----:B------:R-:W-:Y:S01]  /*3ba0*/  IMAD.WIDE.U32 R14, R14, -0x2daee0ad, RZ ;  /* 0xd2511f530e0e7825 */ /* 0x000fe200078e00ff */
[----:B------:R-:W-:-:S03]  /*3bb0*/  LOP3.LUT R242, R25, R242, R58, 0x96, !PT ;  /* 0x000000f219f27212 */ /* 0x000fc600078e963a */
[----:B------:R-:W-:Y:S01]  /*3bc0*/  FFMA.FTZ R181, R9, UR5, -R12 ;  /* 0x0000000509b57c23 */ /* 0x000fe2000801080c */
[----:B------:R-:W-:Y:S01]  /*3bd0*/  MUFU.EX2 R186, R186 ;  /* 0x000000ba00ba7308 */ /* 0x000fe20000000800 */
[----:B------:R-:W-:Y:S01]  /*3be0*/  FFMA.FTZ R188, R23, UR5, -R244 ;  /* 0x0000000517bc7c23 */ /* 0x000fe200080108f4 */
[----:B------:R-:W-:Y:S01]  /*3bf0*/  LOP3.LUT R6, R15, R24, R233, 0x96, !PT ;  /* 0x000000180f067212 */ /* 0x000fe200078e96e9 */
[----:B------:R-:W-:-:S04]  /*3c00*/  IMAD.WIDE.U32 R242, R242, -0x326172a9, RZ ;  /* 0xcd9e8d57f2f27825 */ /* 0x000fc800078e00ff */
[----:B------:R-:W-:Y:S01]  /*3c10*/  FFMA.FTZ R180, R65, UR5, -R12 ;  /* 0x0000000541b47c23 */ /* 0x000fe2000801080c */
[--C-:B------:R-:W-:Y:S01]  /*3c20*/  FFMA.FTZ R187, R29, UR5, -R244.reuse ;  /* 0x000000051dbb7c23 */ /* 0x100fe200080108f4 */
[--C-:B------:R-:W-:Y:S01]  /*3c30*/  FFMA.FTZ R184, R79, UR5, -R244.reuse ;  /* 0x000000054fb87c23 */ /* 0x100fe200080108f4 */
[----:B------:R-:W-:Y:S01]  /*3c40*/  IMAD.WIDE.U32 R6, R6, -0x326172a9, RZ ;  /* 0xcd9e8d5706067825 */ /* 0x000fe200078e00ff */
[----:B------:R-:W2:Y:S01]  /*3c50*/  MUFU.EX2 R185, R185 ;  /* 0x000000b900b97308 */ /* 0x000ea20000000800 */
[----:B-1----:R-:W-:Y:S02]  /*3c60*/  FMNMX.FTZ R164, R13, R164, !PT ;  /* 0x000000a40da47209 */ /* 0x002fe40007810000 */
[----:B------:R-:W-:Y:S01]  /*3c70*/  FFMA.FTZ R191, R27, UR5, -R244 ;  /* 0x000000051bbf7c23 */ /* 0x000fe200080108f4 */
[----:B------:R-:W-:Y:S01]  /*3c80*/  IMAD.WIDE.U32 R22, R177, -0x326172a9, RZ ;  /* 0xcd9e8d57b1167825 */ /* 0x000fe200078e00ff */
[----:B------:R-:W-:-:S03]  /*3c90*/  LOP3.LUT R4, R6, 0xffff, RZ, 0xc0, !PT ;  /* 0x0000ffff06047812 */ /* 0x000fc600078ec0ff */
[--C-:B------:R-:W-:Y:S01]  /*3ca0*/  FFMA.FTZ R193, R33, UR5, -R12.reuse ;  /* 0x0000000521c17c23 */ /* 0x100fe2000801080c */
[----:B------:R-:W-:Y:S01]  /*3cb0*/  LOP3.LUT R13, R6, 0xff, RZ, 0xc0, !PT ;  /* 0x000000ff060d7812 */ /* 0x000fe200078ec0ff */
[----:B------:R-:W-:Y:S01]  /*3cc0*/  FFMA.FTZ R183, R17, UR5, -R12 ;  /* 0x0000000511b77c23 */ /* 0x000fe2000801080c */
[--C-:B------:R-:W-:Y:S01]  /*3cd0*/  SHF.R.U32.HI R131, RZ, 0x10, R6.reuse ;  /* 0x00000010ff837819 */ /* 0x100fe20000011606 */
[----:B------:R-:W-:Y:S01]  /*3ce0*/  MUFU.EX2 R181, R181 ;  /* 0x000000b500b57308 */ /* 0x000fe20000000800 */
[----:B------:R-:W-:Y:S01]  /*3cf0*/  SHF.R.U32.HI R18, RZ, 0x18, R6 ;  /* 0x00000018ff127819 */ /* 0x000fe20000011606 */
[----:B------:R-:W-:Y:S01]  /*3d00*/  FFMA.FTZ R182, R69, UR5, -R12 ;  /* 0x0000000545b67c23 */ /* 0x000fe2000801080c */
[----:B------:R-:W-:Y:S01]  /*3d10*/  FMNMX.FTZ R6, R59, R57, !PT ;  /* 0x000000393b067209 */ /* 0x000fe20007810000 */
[----:B------:R-:W-:Y:S01]  /*3d20*/  FFMA.FTZ R167, R167, UR5, -R244 ;  /* 0x00000005a7a77c23 */ /* 0x000fe200080108f4 */
[----:B------:R-:W-:Y:S01]  /*3d30*/  SHF.R.U32.HI R4, RZ, 0x8, R4 ;  /* 0x00000008ff047819 */ /* 0x000fe20000011604 */
[----:B------:R-:W-:Y:S01]  /*3d40*/  FFMA.FTZ R179, R179, UR5, -R244 ;  /* 0x00000005b3b37c23 */ /* 0x000fe200080108f4 */
[----:B------:R-:W-:Y:S01]  /*3d50*/  FMNMX.FTZ R6, R75, R6, !PT ;  /* 0x000000064b067209 */ /* 0x000fe20007810000 */
[----:B------:R-:W1:Y:S01]  /*3d60*/  MUFU.EX2 R180, R180 ;  /* 0x000000b400b47308 */ /* 0x000e620000000800 */
[----:B------:R-:W-:Y:S01]  /*3d70*/  PRMT R13, R13, 0x5410, R4 ;  /* 0x000054100d0d7816 */ /* 0x000fe20000000004 */
[--C-:B------:R-:W-:Y:S01]  /*3d80*/  FFMA.FTZ R178, R178, UR5, -R244.reuse ;  /* 0x00000005b2b27c23 */ /* 0x100fe200080108f4 */
[----:B------:R-:W-:Y:S01]  /*3d90*/  FMNMX.FTZ R6, R73, R6, !PT ;  /* 0x0000000649067209 */ /* 0x000fe20007810000 */
[----:B------:R-:W-:Y:S01]  /*3da0*/  FFMA.FTZ R244, R67, UR5, -R244 ;  /* 0x0000000543f47c23 */ /* 0x000fe200080108f4 */
[----:B--2---:R-:W-:Y:S01]  /*3db0*/  F2FP.F16.F32.PACK_AB R3, R185, R186 ;  /* 0x000000bab903723e */ /* 0x004fe200000000ff */
[----:B------:R-:W-:Y:S01]  /*3dc0*/  LDSM.16.MT88.4 R76, [R208+0xa000] ;  /* 0x00a00000d04c783b */ /* 0x000fe20000004200 */
[----:B------:R-:W-:Y:S01]  /*3dd0*/  HSET2.LE.AND R130, R13, R224, PT ;  /* 0x000000e00d827233 */ /* 0x000fe20003803000 */
[----:B------:R-:W-:Y:S01]  /*3de0*/  MUFU.EX2 R187, R187 ;  /* 0x000000bb00bb7308 */ /* 0x000fe20000000800 */
[----:B------:R-:W-:Y:S01]  /*3df0*/  FMNMX.FTZ R6, R223, R6, !PT ;  /* 0x00000006df067209 */ /* 0x000fe20007810000 */
[----:B------:R-:W-:Y:S01]  /*3e00*/  LDSM.16.MT88.4 R32, [R210+0xa800] ;  /* 0x00a80000d220783b */ /* 0x000fe20000004200 */
[----:B------:R-:W-:Y:S01]  /*3e10*/  LOP3.LUT R16, R7, R242, R101, 0x96, !PT ;  /* 0x000000f207107212 */ /* 0x000fe200078e9665 */
[----:B------:R-:W-:Y:S01]  /*3e20*/  VIADD R242, R240, 0x1715609d ;  /* 0x1715609df0f27836 */ /* 0x000fe20000000000 */
[----:B------:R-:W-:Y:S01]  /*3e30*/  LOP3.LUT R130, R130, R3, RZ, 0xc0, !PT ;  /* 0x0000000382827212 */ /* 0x000fe200078ec0ff */
[----:B------:R-:W-:Y:S01]  /*3e40*/  LDSM.16.MT88.4 R28, [R209+0xa800] ;  /* 0x00a80000d11c783b */ /* 0x000fe20000004200 */
[----:B------:R-:W-:Y:S01]  /*3e50*/  FMNMX.FTZ R6, R221, R6, !PT ;  /* 0x00000006dd067209 */ /* 0x000fe20007810000 */
[----:B------:R-:W2:Y:S01]  /*3e60*/  MUFU.EX2 R184, R184 ;  /* 0x000000b800b87308 */ /* 0x000ea20000000800 */
[----:B------:R-:W-:Y:S01]  /*3e70*/  LOP3.LUT R122, R23, R173, RZ, 0x3c, !PT ;  /* 0x000000ad177a7212 */ /* 0x000fe200078e3cff */
[----:B------:R-:W3:Y:S01]  /*3e80*/  SHFL.BFLY PT, R3, R164, 0x1, 0x1f ;  /* 0x0c201f00a4037f89 */ /* 0x000ee200000e0000 */
[----:B------:R-:W-:-:S02]  /*3e90*/  FMNMX.FTZ R6, R203, R6, !PT ;  /* 0x00000006cb067209 */ /* 0x000fc40007810000 */
[----:B------:R-:W-:Y:S01]  /*3ea0*/  LOP3.LUT R131, R131, 0xff, RZ, 0xc0, !PT ;  /* 0x000000ff83837812 */ /* 0x000fe200078ec0ff */
[----:B------:R-:W-:Y:S01]  /*3eb0*/  IMAD.WIDE.U32 R122, R122, -0x2daee0ad, RZ ;  /* 0xd2511f537a7a7825 */ /* 0x000fe200078e00ff */
[----:B------:R-:W-:Y:S01]  /*3ec0*/  FMNMX.FTZ R13, R201, R6, !PT ;  /* 0x00000006c90d7209 */ /* 0x000fe20007810000 */
[----:B------:R-:W-:Y:S01]  /*3ed0*/  MUFU.EX2 R188, R188 ;  /* 0x000000bc00bc7308 */ /* 0x000fe20000000800 */
[----:B------:R-:W-:Y:S01]  /*3ee0*/  PRMT R131, R131, 0x5410, R18 ;  /* 0x0000541083837816 */ /* 0x000fe20000000012 */
[----:B------:R-:W-:Y:S01]  /*3ef0*/  LDSM.16.MT88.4 R24, [R208+0xa800] ;  /* 0x00a80000d018783b */ /* 0x000fe20000004200 */
[----:B------:R-:W-:Y:S02]  /*3f00*/  LOP3.LUT R18, R243, R20, R242, 0x96, !PT ;  /* 0x00000014f3127212 */ /* 0x000fe400078e96f2 */
[----:B------:R-:W-:Y:S01]  /*3f10*/  SHF.R.U32.HI R129, RZ, 0x10, R16 ;  /* 0x00000010ff817819 */ /* 0x000fe20000011610 */
[----:B------:R-:W4:Y:S01]  /*3f20*/  SHFL.BFLY PT, R90, R13, 0x2, 0x1f ;  /* 0x0c401f000d5a7f89 */ /* 0x000f2200000e0000 */
[C---:B------:R-:W-:Y:S01]  /*3f30*/  LOP3.LUT R4, R16.reuse, 0xffff, RZ, 0xc0, !PT ;  /* 0x0000ffff10047812 */ /* 0x040fe200078ec0ff */
[----:B------:R-:W5:Y:S01]  /*3f40*/  MUFU.EX2 R191, R191 ;  /* 0x000000bf00bf7308 */ /* 0x000f620000000800 */
[----:B------:R-:W-:-:S02]  /*3f50*/  LOP3.LUT R7, R16, 0xff, RZ, 0xc0, !PT ;  /* 0x000000ff10077812 */ /* 0x000fc400078ec0ff */
[----:B------:R-:W-:Y:S01]  /*3f60*/  LOP3.LUT R102, R123, R102, R19, 0x96, !PT ;  /* 0x000000667b667212 */ /* 0x000fe200078e9613 */
[----:B------:R-:W-:Y:S01]  /*3f70*/  IMAD.WIDE.U32 R18, R18, -0x2daee0ad, RZ ;  /* 0xd2511f5312127825 */ /* 0x000fe200078e00ff */
[----:B------:R-:W-:Y:S02]  /*3f80*/  SHF.R.U32.HI R16, RZ, 0x18, R16 ;  /* 0x00000018ff107819 */ /* 0x000fe40000011610 */
[----:B------:R-:W-:Y:S01]  /*3f90*/  LOP3.LUT R129, R129, 0xff, RZ, 0xc0, !PT ;  /* 0x000000ff81817812 */ /* 0x000fe200078ec0ff */
[----:B------:R-:W-:Y:S01]  /*3fa0*/  MUFU.EX2 R193, R193 ;  /* 0x000000c100c17308 */ /* 0x000fe20000000800 */
[----:B------:R-:W-:Y:S01]  /*3fb0*/  SHF.R.U32.HI R4, RZ, 0x8, R4 ;  /* 0x00000008ff047819 */ /* 0x000fe20000011604 */
[----:B------:R-:W-:Y:S01]  /*3fc0*/  IMAD.WIDE.U32 R102, R102, -0x326172a9, RZ ;  /* 0xcd9e8d5766667825 */ /* 0x000fe200078e00ff */
[----:B------:R-:W-:Y:S02]  /*3fd0*/  PRMT R129, R129, 0x5410, R16 ;  /* 0x0000541081817816 */ /* 0x000fe40000000010 */
[----:B------:R-:W-:-:S02]  /*3fe0*/  LOP3.LUT R16, R18, 0xffff, RZ, 0xc0, !PT ;  /* 0x0000ffff12107812 */ /* 0x000fc400078ec0ff */
[----:B---3--:R-:W-:Y:S01]  /*3ff0*/  FMNMX.FTZ R164, R164, R3, !PT ;  /* 0x00000003a4a47209 */ /* 0x008fe20007810000 */
[----:B------:R-:W3:Y:S01]  /*4000*/  MUFU.EX2 R190, R190 ;  /* 0x000000be00be7308 */ /* 0x000ee20000000800 */
[----:B------:R-:W-:Y:S02]  /*4010*/  LOP3.LUT R3, R18, 0xff, RZ, 0xc0, !PT ;  /* 0x000000ff12037812 */ /* 0x000fe400078ec0ff */
[----:B------:R-:W-:Y:S01]  /*4020*/  SHF.R.U32.HI R16, RZ, 0x8, R16 ;  /* 0x00000008ff107819 */ /* 0x000fe20000011610 */
[----:B------:R-:W-:Y:S01]  /*4030*/  FMUL.FTZ R225, R164, UR5 ;  /* 0x00000005a4e17c20 */ /* 0x000fe20008410000 */
[----:B------:R-:W-:Y:S02]  /*4040*/  PRMT R7, R7, 0x5410, R4 ;  /* 0x0000541007077816 */ /* 0x000fe40000000004 */
[----:B------:R-:W-:Y:S01]  /*4050*/  PRMT R3, R3, 0x5410, R16 ;  /* 0x0000541003037816 */ /* 0x000fe20000000010 */
[----:B------:R-:W-:Y:S01]  /*4060*/  MUFU.EX2 R183, R183 ;  /* 0x000000b700b77308 */ /* 0x000fe20000000800 */
[----:B----4-:R-:W-:-:S02]  /*4070*/  FMNMX.FTZ R90, R13, R90, !PT ;  /* 0x0000005a0d5a7209 */ /* 0x010fc40007810000 */
[--C-:B------:R-:W-:Y:S02]  /*4080*/  HSET2.LE.AND R131, R131, R224.reuse, PT ;  /* 0x000000e083837233 */ /* 0x100fe40003803000 */
[----:B------:R-:W-:Y:S02]  /*4090*/  HSET2.LE.AND R42, R3, R224, PT ;  /* 0x000000e0032a7233 */ /* 0x000fe40003803000 */
[----:B-1----:R-:W-:Y:S01]  /*40a0*/  F2FP.F16.F32.PACK_AB R3, R180, R181 ;  /* 0x000000b5b403723e */ /* 0x002fe200000000ff */
[----:B------:R-:W-:Y:S01]  /*40b0*/  MUFU.EX2 R182, R182 ;  /* 0x000000b600b67308 */ /* 0x000fe20000000800 */
[----:B--2---:R-:W-:Y:S02]  /*40c0*/  F2FP.F16.F32.PACK_AB R4, R184, R187 ;  /* 0x000000bbb804723e */ /* 0x004fe400000000ff */
[----:B------:R-:W-:Y:S02]  /*40d0*/  LOP3.LUT R42, R42, R3, RZ, 0xc0, !PT ;  /* 0x000000032a2a7212 */ /* 0x000fe400078ec0ff */
[----:B------:R-:W1:Y:S01]  /*40e0*/  SHFL.BFLY PT, R3, R90, 0x1, 0x1f ;  /* 0x0c201f005a037f89 */ /* 0x000e6200000e0000 */
[----:B------:R-:W-:-:S02]  /*40f0*/  LOP3.LUT R124, R121, R22, R124, 0x96, !PT ;  /* 0x00000016797c7212 */ /* 0x000fc400078e967c */
[----:B------:R-:W-:Y:S01]  /*4100*/  LOP3.LUT R120, R103, R120, R11, 0x96, !PT ;  /* 0x0000007867787212 */ /* 0x000fe200078e960b */
[----:B------:R-:W-:Y:S01]  /*4110*/  MUFU.EX2 R167, R167 ;  /* 0x000000a700a77308 */ /* 0x000fe20000000800 */
[----:B------:R-:W-:Y:S01]  /*4120*/  LOP3.LUT R131, R131, R4, RZ, 0xc0, !PT ;  /* 0x0000000483837212 */ /* 0x000fe200078ec0ff */
[----:B------:R-:W-:Y:S01]  /*4130*/  IMAD.WIDE.U32 R124, R124, -0x2daee0ad, RZ ;  /* 0xd2511f537c7c7825 */ /* 0x000fe200078e00ff */
[--C-:B------:R-:W-:Y:S01]  /*4140*/  HSET2.LE.AND R7, R7, R224.reuse, PT ;  /* 0x000000e007077233 */ /* 0x100fe20003803000 */
[----:B------:R-:W-:Y:S01]  /*4150*/  LDSM.16.MT88.4 R20, [R212+0xb800] ;  /* 0x00b80000d414783b */ /* 0x000fe20000004200 */
[----:B------:R-:W-:Y:S01]  /*4160*/  HSET2.LE.AND R129, R129, R224, PT ;  /* 0x000000e081817233 */ /* 0x000fe20003803000 */
[----:B------:R-:W-:Y:S01]  /*4170*/  IMAD.WIDE.U32 R120, R120, -0x2daee0ad, RZ ;  /* 0xd2511f5378787825 */ /* 0x000fe200078e00ff */
[----:B-----5:R-:W-:Y:S01]  /*4180*/  F2FP.F16.F32.PACK_AB R4, R191, R188 ;  /* 0x000000bcbf04723e */ /* 0x020fe200000000ff */
[----:B------:R-:W2:Y:S01]  /*4190*/  MUFU.EX2 R244, R244 ;  /* 0x000000f400f47308 */ /* 0x000ea20000000800 */
[----:B---3--:R-:W-:Y:S01]  /*41a0*/  F2FP.F16.F32.PACK_AB R128, R190, R193 ;  /* 0x000000c1be80723e */ /* 0x008fe200000000ff */
[----:B------:R-:W-:Y:S01]  /*41b0*/  FADD.FTZ R193, R193, R190 ;  /* 0x000000bec1c17221 */ /* 0x000fe20000010000 */
[----:B------:R-:W-:Y:S01]  /*41c0*/  LOP3.LUT R12, R19, R14, R100, 0x96, !PT ;  /* 0x0000000e130c7212 */ /* 0x000fe200078e9664 */
[----:B------:R-:W-:Y:S01]  /*41d0*/  FADD.FTZ R188, R188, R191 ;  /* 0x000000bfbcbc7221 */ /* 0x000fe20000010000 */
[----:B------:R-:W-:Y:S01]  /*41e0*/  SHF.R.U32.HI R14, RZ, 0x10, R18 ;  /* 0x00000010ff0e7819 */ /* 0x000fe20000011612 */
[----:B------:R-:W-:Y:S01]  /*41f0*/  FADD.FTZ R186, R186, R193 ;  /* 0x000000c1baba7221 */ /* 0x000fe20000010000 */
[----:B------:R-:W-:Y:S01]  /*4200*/  LOP3.LUT R128, R7, R128, RZ, 0xc0, !PT ;  /* 0x0000008007807212 */ /* 0x000fe200078ec0ff */
[----:B------:R-:W-:Y:S01]  /*4210*/  MUFU.EX2 R179, R179 ;  /* 0x000000b300b37308 */ /* 0x000fe20000000800 */
[----:B------:R-:W-:Y:S01]  /*4220*/  LOP3.LUT R129, R129, R4, RZ, 0xc0, !PT ;  /* 0x0000000481817212 */ /* 0x000fe200078ec0ff */
[----:B------:R-:W-:Y:S01]  /*4230*/  FADD.FTZ R187, R187, R188 ;  /* 0x000000bcbbbb7221 */ /* 0x000fe20000010000 */
[----:B------:R-:W-:Y:S01]  /*4240*/  LOP3.LUT R88, R125, R122, R88, 0x96, !PT ;  /* 0x0000007a7d587212 */ /* 0x000fe200078e9658 */
[----:B------:R-:W3:Y:S01]  /*4250*/  LDSM.16.MT88.4 R4, [R208+0xb000] ;  /* 0x00b00000d004783b */ /* 0x000ee20000004200 */
[----:B------:R-:W-:Y:S01]  /*4260*/  LOP3.LUT R89, R121, R124, R89, 0x96, !PT ;  /* 0x0000007c79597212 */ /* 0x000fe200078e9659 */
[----:B------:R-:W-:Y:S01]  /*4270*/  FADD.FTZ R186, R185, R186 ;  /* 0x000000bab9ba7221 */ /* 0x000fe20000010000 */
[----:B------:R-:W-:Y:S01]  /*4280*/  SHF.R.U32.HI R43, RZ, 0x18, R18 ;  /* 0x00000018ff2b7819 */ /* 0x000fe20000011612 */
[----:B------:R-:W4:Y:S01]  /*4290*/  MUFU.EX2 R178, R178 ;  /* 0x000000b200b27308 */ /* 0x000f220000000800 */
[----:B------:R-:W-:Y:S01]  /*42a0*/  LOP3.LUT R14, R14, 0xff, RZ, 0xc0, !PT ;  /* 0x000000ff0e0e7812 */ /* 0x000fe200078ec0ff */
[----:B------:R-:W-:Y:S01]  /*42b0*/  IMAD.WIDE.U32 R122, R88, -0x326172a9, RZ ;  /* 0xcd9e8d57587a7825 */ /* 0x000fe200078e00ff */
[----:B------:R-:W-:Y:S01]  /*42c0*/  SHF.R.U32.HI R41, RZ, 0x10, R12 ;  /* 0x00000010ff297819 */ /* 0x000fe2000001160c */
[----:B------:R-:W5:Y:S01]  /*42d0*/  LDSM.16.MT88.4 R16, [R210+0xb800] ;  /* 0x00b80000d210783b */ /* 0x000f620000004200 */
[----:B------:R-:W-:Y:S01]  /*42e0*/  PRMT R43, R14, 0x5410, R43 ;  /* 0x000054100e2b7816 */ /* 0x000fe2000000002b */
[----:B------:R-:W-:Y:S01]  /*42f0*/  IMAD.WIDE.U32 R88, R89, -0x326172a9, RZ ;  /* 0xcd9e8d5759587825 */ /* 0x000fe200078e00ff */
[C---:B------:R-:W-:Y:S01]  /*4300*/  LOP3.LUT R14, R12.reuse, 0xffff, RZ, 0xc0, !PT ;  /* 0x0000ffff0c0e7812 */ /* 0x040fe200078ec0ff */
[----:B------:R-:W-:Y:S01]  /*4310*/  HMMA.16816.F32 R160, R128, R152, RZ ;  /* 0x0000009880a0723c */ /* 0x000fe200000018ff */
[----:B------:R-:W-:Y:S01]  /*4320*/  LOP3.LUT R11, R12, 0xff, RZ, 0xc0, !PT ;  /* 0x000000ff0c0b7812 */ /* 0x000fe200078ec0ff */
[----:B------:R-:W-:Y:S01]  /*4330*/  FADD.FTZ R184, R184, R187 ;  /* 0x000000bbb8b87221 */ /* 0x000fe20000010000 */
[----:B------:R-:W-:-:S02]  /*4340*/  FSETP.NEU.FTZ.AND P0, PT, R164, -INF , PT ;  /* 0xff800000a400780b */ /* 0x000fc40003f1d000 */
[----:B-1----:R-:W-:Y:S01]  /*4350*/  FMNMX.FTZ R3, R90, R3, !PT ;  /* 0x000000035a037209 */ /* 0x002fe20007810000 */
[C---:B------:R-:W-:Y:S01]  /*4360*/  HMMA.16816.F32 R36, R128.reuse, R44, RZ ;  /* 0x0000002c8024723c */ /* 0x040fe200000018ff */
[----:B------:R-:W-:Y:S02]  /*4370*/  LOP3.LUT R74, R123, R102, R74, 0x96, !PT ;  /* 0x000000667b4a7212 */ /* 0x000fe400078e964a */
[----:B------:R-:W-:Y:S01]  /*4380*/  SHF.R.U32.HI R12, RZ, 0x18, R12 ;  /* 0x00000018ff0c7819 */ /* 0x000fe2000001160c */
[----:B------:R-:W-:Y:S01]  /*4390*/  FMUL.FTZ R246, R3, UR5 ;  /* 0x0000000503f67c20 */ /* 0x000fe20008410000 */
[----:B------:R-:W-:Y:S01]  /*43a0*/  SHF.R.U32.HI R14, RZ, 0x8, R14 ;  /* 0x00000008ff0e7819 */ /* 0x000fe2000001160e */
[C---:B------:R-:W-:Y:S01]  /*43b0*/  HMMA.16816.F32 R52, R128.reuse, R60, RZ ;  /* 0x0000003c8034723c */ /* 0x040fe200000018ff */
[----:B------:R-:W-:Y:S02]  /*43c0*/  LOP3.LUT R41, R41, 0xff, RZ, 0xc0, !PT ;  /* 0x000000ff29297812 */ /* 0x000fe400078ec0ff */
[----:B------:R-:W-:Y:S01]  /*43d0*/  LOP3.LUT R102, R89, R122, R91, 0x96, !PT ;  /* 0x0000007a59667212 */ /* 0x000fe200078e965b */
[----:B------:R-:W-:Y:S01]  /*43e0*/  IMAD.WIDE.U32 R90, R74, -0x2daee0ad, RZ ;  /* 0xd2511f534a5a7825 */ /* 0x000fe200078e00ff */
[----:B------:R-:W-:Y:S01]  /*43f0*/  FSEL R225, R225, RZ, P0 ;  /* 0x000000ffe1e17208 */ /* 0x000fe20000000000 */
[----:B------:R-:W-:Y:S01]  /*4400*/  HMMA.16816.F32 R68, R128, R76, RZ ;  /* 0x0000004c8044723c */ /* 0x000fe200000018ff */
[----:B------:R-:W-:Y:S01]  /*4410*/  PRMT R11, R11, 0x5410, R14 ;  /* 0x000054100b0b7816 */ /* 0x000fe2000000000e */
[----:B------:R-:W-:Y:S01]  /*4420*/  IMAD.WIDE.U32 R102, R102, -0x2daee0ad, RZ ;  /* 0xd2511f5366667825 */ /* 0x000fe200078e00ff */
[----:B------:R-:W-:-:S03]  /*4430*/  PRMT R41, R41, 0x5410, R12 ;  /* 0x0000541029297816 */ /* 0x000fc6000000000c */
[--C-:B------:R-:W-:Y:S01]  /*4440*/  FFMA.FTZ R189, R10, UR5, -R225.reuse ;  /* 0x000000050abd7c23 */ /* 0x100fe200080108e1 */
[----:B------:R-:W-:Y:S01]  /*4450*/  FSETP.NEU.FTZ.AND P0, PT, R3, -INF , PT ;  /* 0xff8000000300780b */ /* 0x000fe20003f1d000 */
[--C-:B------:R-:W-:Y:S01]  /*4460*/  FFMA.FTZ R194, R8, UR5, -R225.reuse ;  /* 0x0000000508c27c23 */ /* 0x100fe200080108e1 */
[--C-:B------:R-:W-:Y:S01]  /*4470*/  HSET2.LE.AND R43, R43, R224.reuse, PT ;  /* 0x000000e02b2b7233 */ /* 0x100fe20003803000 */
[--C-:B------:R-:W-:Y:S01]  /*4480*/  FFMA.FTZ R195, R56, UR5, -R225.reuse ;  /* 0x0000000538c37c23 */ /* 0x100fe200080108e1 */
[----:B--2---:R-:W-:Y:S01]  /*4490*/  F2FP.F16.F32.PACK_AB R12, R244, R167 ;  /* 0x000000a7f40c723e */ /* 0x004fe200000000ff */
[--C-:B------:R-:W-:Y:S01]  /*44a0*/  FFMA.FTZ R192, R72, UR5, -R225.reuse ;  /* 0x0000000548c07c23 */ /* 0x100fe200080108e1 */
[----:B------:R-:W-:Y:S01]  /*44b0*/  F2FP.F16.F32.PACK_AB R9, R182, R183 ;  /* 0x000000b7b609723e */ /* 0x000fe200000000ff */
[----:B------:R-:W-:Y:S01]  /*44c0*/  MUFU.EX2 R189, R189 ;  /* 0x000000bd00bd7308 */ /* 0x000fe20000000800 */
[--C-:B------:R-:W-:Y:S01]  /*44d0*/  HSET2.LE.AND R40, R11, R224.reuse, PT ;  /* 0x000000e00b287233 */ /* 0x100fe20003803000 */
[C---:B------:R-:W-:Y:S01]  /*44e0*/  HMMA.16816.F32 R84, R128.reuse, R144, RZ ;  /* 0x000000908054723c */ /* 0x040fe200000018ff */
[----:B------:R-:W-:Y:S01]  /*44f0*/  HSET2.LE.AND R41, R41, R224, PT ;  /* 0x000000e029297233 */ /* 0x000fe20003803000 */
[--C-:B------:R-:W-:Y:S01]  /*4500*/  FFMA.FTZ R249, R200, UR5, -R225.reuse ;  /* 0x00000005c8f97c23 */ /* 0x100fe200080108e1 */
[----:B----4-:R-:W-:Y:S01]  /*4510*/  F2FP.F16.F32.PACK_AB R10, R178, R179 ;  /* 0x000000b3b20a723e */ /* 0x010fe200000000ff */
[----:B------:R-:W-:Y:S01]  /*4520*/  FFMA.FTZ R202, R202, UR5, -R225 ;  /* 0x00000005caca7c23 */ /* 0x000fe200080108e1 */
[----:B------:R-:W-:Y:S01]  /*4530*/  FSEL R246, R246, RZ, P0 ;  /* 0x000000fff6f67208 */ /* 0x000fe20000000000 */
[----:B------:R-:W-:Y:S01]  /*4540*/  MUFU.EX2 R194, R194 ;  /* 0x000000c200c27308 */ /* 0x000fe20000000800 */
[----:B------:R-:W-:Y:S01]  /*4550*/  LOP3.LUT R74, R103, R90, R233, 0x96, !PT ;  /* 0x0000005a674a7212 */ /* 0x000fe200078e96e9 */
[----:B------:R-:W-:Y:S01]  /*4560*/  HMMA.16816.F32 R96, R128, R140, RZ ;  /* 0x0000008c8060723c */ /* 0x000fe200000018ff */
[----:B------:R-:W-:Y:S01]  /*4570*/  LOP3.LUT R43, R43, R12, RZ, 0xc0, !PT ;  /* 0x0000000c2b2b7212 */ /* 0x000fe200078ec0ff */
[----:B------:R-:W-:Y:S01]  /*4580*/  FFMA.FTZ R196, R75, UR5, -R246 ;  /* 0x000000054bc47c23 */ /* 0x000fe200080108f6 */
[----:B------:R-:W-:Y:S01]  /*4590*/  LOP3.LUT R40, R40, R9, RZ, 0xc0, !PT ;  /* 0x0000000928287212 */ /* 0x000fe200078ec0ff */
[----:B------:R-:W1:Y:S01]  /*45a0*/  LDSM.16.MT88.4 R12, [R209+0xb800] ;  /* 0x00b80000d10c783b */ /* 0x000e620000004200 */
[----:B------:R-:W-:Y:S01]  /*45b0*/  LOP3.LUT R41, R41, R10, RZ, 0xc0, !PT ;  /* 0x0000000a29297212 */ /* 0x000fe200078ec0ff */
[----:B------:R-:W-:Y:S01]  /*45c0*/  IMAD.WIDE.U32 R74, R74, -0x326172a9, RZ ;  /* 0xcd9e8d574a4a7825 */ /* 0x000fe200078e00ff */
[----:B------:R-:W-:Y:S01]  /*45d0*/  LOP3.LUT R90, R91, R120, R58, 0x96, !PT ;  /* 0x000000785b5a7212 */ /* 0x000fe200078e963a */
[----:B------:R-:W2:Y:S02]  /*45e0*/  LDSM.16.MT88.4 R8, [R208+0xb800] ;  /* 0x00b80000d008783b */ /* 0x000ea40000004200 */
[--C-:B------:R-:W-:Y:S01]  /*45f0*/  FFMA.FTZ R197, R59, UR5, -R246.reuse ;  /* 0x000000053bc57c23 */ /* 0x100fe200080108f6 */
[----:B------:R-:W-:Y:S01]  /*4600*/  FFMA.FTZ R199, R73, UR5, -R246 ;  /* 0x0000000549c77c23 */ /* 0x000fe200080108f6 */
[----:B------:R-:W-:Y:S01]  /*4610*/  LOP3.LUT R58, R74, 0xffff, RZ, 0xc0, !PT ;  /* 0x0000ffff4a3a7812 */ /* 0x000fe200078ec0ff */
[----:B------:R-:W-:Y:S01]  /*4620*/  IMAD.WIDE.U32 R90, R90, -0x326172a9, RZ ;  /* 0xcd9e8d575a5a7825 */ /* 0x000fe200078e00ff */
[----:B------:R-:W-:-:S03]  /*4630*/  SHF.R.U32.HI R56, RZ, 0x10, R74 ;  /* 0x00000010ff387819 */ /* 0x000fc6000001164a */
[----:B------:R-:W-:Y:S01]  /*4640*/  FFMA.FTZ R198, R57, UR5, -R246 ;  /* 0x0000000539c67c23 */ /* 0x000fe200080108f6 */
[----:B------:R-:W-:Y:S01]  /*4650*/  LOP3.LUT R59, R74, 0xff, RZ, 0xc0, !PT ;  /* 0x000000ff4a3b7812 */ /* 0x000fe200078ec0ff */
[----:B------:R-:W-:Y:S01]  /*4660*/  MUFU.EX2 R192, R192 ;  /* 0x000000c000c07308 */ /* 0x000fe20000000800 */
[----:B------:R-:W-:Y:S01]  /*4670*/  SHF.R.U32.HI R58, RZ, 0x8, R58 ;  /* 0x00000008ff3a7819 */ /* 0x000fe2000001163a */
[C---:B------:R-:W-:Y:S01]  /*4680*/  HMMA.16816.F32 R136, R128.reuse, R108, RZ ;  /* 0x0000006c8088723c */ /* 0x040fe200000018ff */
[----:B------:R-:W-:Y:S01]  /*4690*/  SHF.R.U32.HI R73, RZ, 0x18, R74 ;  /* 0x00000018ff497819 */ /* 0x000fe2000001164a */
[--C-:B------:R-:W-:Y:S01]  /*46a0*/  FFMA.FTZ R200, R203, UR5, -R246.reuse ;  /* 0x00000005cbc87c23 */ /* 0x100fe200080108f6 */
[----:B------:R-:W-:Y:S01]  /*46b0*/  LOP3.LUT R56, R56, 0xff, RZ, 0xc0, !PT ;  /* 0x000000ff38387812 */ /* 0x000fe200078ec0ff */
[----:B------:R-:W-:Y:S01]  /*46c0*/  FFMA.FTZ R247, R201, UR5, -R246 ;  /* 0x00000005c9f77c23 */ /* 0x000fe200080108f6 */
[----:B------:R-:W-:Y:S01]  /*46d0*/  LOP3.LUT R101, R75, R90, R101, 0x96, !PT ;  /* 0x0000005a4b657212 */ /* 0x000fe200078e9665 */
[----:B------:R-:W4:Y:S01]  /*46e0*/  MUFU.EX2 R195, R195 ;  /* 0x000000c300c37308 */ /* 0x000f220000000800 */
[----:B------:R-:W-:Y:S01]  /*46f0*/  PRMT R59, R59, 0x5410, R58 ;  /* 0x000054103b3b7816 */ /* 0x000fe2000000003a */
[C---:B---3--:R-:W-:Y:S01]  /*4700*/  HMMA.16816.F32 R116, R128.reuse, R4, RZ ;  /* 0x000000048074723c */ /* 0x048fe200000018ff */
[----:B------:R-:W-:Y:S01]  /*4710*/  PRMT R57, R56, 0x5410, R73 ;  /* 0x0000541038397816 */ /* 0x000fe20000000049 */
[----:B------:R-:W-:Y:S01]  /*4720*/  FFMA.FTZ R243, R220, UR5, -R225 ;  /* 0x00000005dcf37c23 */ /* 0x000fe200080108e1 */
[----:B------:R-:W-:Y:S01]  /*4730*/  LOP3.LUT R73, R101, 0xffff, RZ, 0xc0, !PT ;  /* 0x0000ffff65497812 */ /* 0x000fe200078ec0ff */
[--C-:B------:R-:W-:Y:S01]  /*4740*/  FFMA.FTZ R220, R221, UR5, -R246.reuse ;  /* 0x00000005dddc7c23 */ /* 0x100fe200080108f6 */
[----:B------:R-:W-:Y:S01]  /*4750*/  SHF.R.U32.HI R58, RZ, 0x10, R101 ;  /* 0x00000010ff3a7819 */ /* 0x000fe20000011665 */
[----:B------:R-:W-:Y:S01]  /*4760*/  MUFU.EX2 R197, R197 ;  /* 0x000000c500c57308 */ /* 0x000fe20000000800 */
[C---:B------:R-:W-:Y:S01]  /*4770*/  HMMA.16816.F32 R148, R128.reuse, R154, RZ ;  /* 0x0000009a8094723c */ /* 0x040fe200000018ff */
[----:B------:R-:W-:Y:S01]  /*4780*/  LOP3.LUT R56, R101, 0xff, RZ, 0xc0, !PT ;  /* 0x000000ff65387812 */ /* 0x000fe200078ec0ff */
[----:B------:R-:W-:Y:S01]  /*4790*/  FFMA.FTZ R222, R222, UR5, -R225 ;  /* 0x00000005dede7c23 */ /* 0x000fe200080108e1 */
[----:B------:R-:W-:Y:S01]  /*47a0*/  SHF.R.U32.HI R73, RZ, 0x8, R73 ;  /* 0x00000008ff497819 */ /* 0x000fe20000011649 */
[----:B------:R-:W-:Y:S01]  /*47b0*/  FFMA.FTZ R223, R223, UR5, -R246 ;  /* 0x00000005dfdf7c23 */ /* 0x000fe200080108f6 */
[----:B------:R-:W-:Y:S01]  /*47c0*/  SHF.R.U32.HI R101, RZ, 0x18, R101 ;  /* 0x00000018ff657819 */ /* 0x000fe20000011665 */
[C---:B------:R-:W-:Y:S01]  /*47d0*/  HMMA.16816.F32 R48, R128.reuse, R46, RZ ;  /* 0x0000002e8030723c */ /* 0x040fe200000018ff */
[----:B------:R-:W-:Y:S01]  /*47e0*/  MUFU.EX2 R196, R196 ;  /* 0x000000c400c47308 */ /* 0x000fe20000000800 */
[----:B------:R-:W-:Y:S01]  /*47f0*/  LOP3.LUT R58, R58, 0xff, RZ, 0xc0, !PT ;  /* 0x000000ff3a3a7812 */ /* 0x000fe200078ec0ff */
[----:B------:R-:W-:Y:S01]  /*4800*/  FADD.FTZ R183, R183, R186 ;  /* 0x000000bab7b77221 */ /* 0x000fe20000010000 */
[----:B------:R-:W-:Y:S01]  /*4810*/  PRMT R73, R56, 0x5410, R73 ;  /* 0x0000541038497816 */ /* 0x000fe20000000049 */
[----:B------:R-:W-:Y:S01]  /*4820*/  FADD.FTZ R179, R179, R184 ;  /* 0x000000b8b3b37221 */ /* 0x000fe20000010000 */
[C---:B------:R-:W-:Y:S01]  /*4830*/  HMMA.16816.F32 R64, R128.reuse, R62, RZ ;  /* 0x0000003e8040723c */ /* 0x040fe200000018ff */
[----:B------:R-:W-:Y:S01]  /*4840*/  PRMT R101, R58, 0x5410, R101 ;  /* 0x000054103a657816 */ /* 0x000fe20000000065 */
[----:B------:R-:W-:Y:S01]  /*4850*/  FADD.FTZ R182, R182, R183 ;  /* 0x000000b7b6b67221 */ /* 0x000fe20000010000 */
[----:B------:R-:W3:Y:S01]  /*4860*/  MUFU.EX2 R199, R199 ;  /* 0x000000c700c77308 */ /* 0x000ee20000000800 */
[--C-:B------:R-:W-:Y:S01]  /*4870*/  HSET2.LE.AND R59, R59, R224.reuse, PT ;  /* 0x000000e03b3b7233 */ /* 0x100fe20003803000 */
[----:B------:R-:W-:Y:S01]  /*4880*/  FADD.FTZ R178, R178, R179 ;  /* 0x000000b3b2b27221 */ /* 0x000fe20000010000 */
[----:B------:R-:W-:Y:S01]  /*4890*/  HMMA.16816.F32 R80, R128, R78, RZ ;  /* 0x0000004e8050723c */ /* 0x000fe200000018ff */
[----:B------:R-:W-:-:S02]  /*48a0*/  HSET2.LE.AND R56, R57, R224, PT ;  /* 0x000000e039387233 */ /* 0x000fc40003803000 */
[--C-:B------:R-:W-:Y:S01]  /*48b0*/  HSET2.LE.AND R73, R73, R224.reuse, PT ;  /* 0x000000e049497233 */ /* 0x100fe20003803000 */
[----:B------:R-:W-:Y:S01]  /*48c0*/  FADD.FTZ R167, R167, R178 ;  /* 0x000000b2a7a77221 */ /* 0x000fe20000010000 */
[----:B------:R-:W5:Y:S01]  /*48d0*/  MUFU.EX2 R198, R198 ;  /* 0x000000c600c67308 */ /* 0x000f620000000800 */
[C---:B------:R-:W-:Y:S01]  /*48e0*/  HMMA.16816.F32 R92, R128.reuse, R146, RZ ;  /* 0x00000092805c723c */ /* 0x040fe200000018ff */
[----:B------:R-:W-:Y:S01]  /*48f0*/  HSET2.LE.AND R101, R101, R224, PT ;  /* 0x000000e065657233 */ /* 0x000fe20003803000 */
[----:B------:R-:W-:Y:S01]  /*4900*/  FADD.FTZ R244, R244, R167 ;  /* 0x000000a7f4f47221 */ /* 0x000fe20000010000 */
[----:B----4-:R-:W-:Y:S02]  /*4910*/  F2FP.F16.F32.PACK_AB R126, R195, R192 ;  /* 0x000000c0c37e723e */ /* 0x010fe400000000ff */
[----:B------:R-:W-:Y:S01]  /*4920*/  F2FP.F16.F32.PACK_AB R124, R194, R189 ;  /* 0x000000bdc27c723e */ /* 0x000fe200000000ff */
[C---:B------:R-:W-:Y:S01]  /*4930*/  HMMA.16816.F32 R104, R128.reuse, R142, RZ ;  /* 0x0000008e8068723c */ /* 0x040fe200000018ff */
[----:B------:R-:W-:Y:S01]  /*4940*/  LOP3.LUT R250, R91, R88, R242, 0x96, !PT ;  /* 0x000000585bfa7212 */ /* 0x000fe200078e96f2 */
[----:B------:R-:W-:Y:S01]  /*4950*/  MUFU.EX2 R202, R202 ;  /* 0x000000ca00ca7308 */ /* 0x000fe20000000800 */
[----:B---3--:R-:W-:Y:S01]  /*4960*/  F2FP.F16.F32.PACK_AB R127, R199, R196 ;  /* 0x000000c4c77f723e */ /* 0x008fe200000000ff */
[----:B------:R-:W-:Y:S01]  /*4970*/  FADD.FTZ R189, R189, R194 ;  /* 0x000000c2bdbd7221 */ /* 0x000fe20000010000 */
[----:B------:R-:W-:Y:S01]  /*4980*/  LOP3.LUT R126, R59, R126, RZ, 0xc0, !PT ;  /* 0x0000007e3b7e7212 */ /* 0x000fe200078ec0ff */
[C---:B------:R-:W-:Y:S01]  /*4990*/  HMMA.16816.F32 R112, R128.reuse, R110, RZ ;  /* 0x0000006e8070723c */ /* 0x040fe200000018ff */
[----:B------:R-:W-:Y:S01]  /*49a0*/  LOP3.LUT R127, R56, R127, RZ, 0xc0, !PT ;  /* 0x0000007f387f7212 */ /* 0x000fe200078ec0ff */
[----:B------:R-:W-:Y:S01]  /*49b0*/  IMAD.WIDE.U32 R250, R250, -0x2daee0ad, RZ ;  /* 0xd2511f53fafa7825 */ /* 0x000fe200078e00ff */
[----:B------:R-:W-:Y:S01]  /*49c0*/  LOP3.LUT R124, R73, R124, RZ, 0xc0, !PT ;  /* 0x0000007c497c7212 */ /* 0x000fe200078ec0ff */
[----:B------:R-:W3:Y:S01]  /*49d0*/  MUFU.EX2 R249, R249 ;  /* 0x000000f900f97308 */ /* 0x000ee20000000800 */
[----:B-----5:R-:W-:Y:S01]  /*49e0*/  F2FP.F16.F32.PACK_AB R58, R198, R197 ;  /* 0x000000c5c63a723e */ /* 0x020fe200000000ff */
[----:B------:R-:W-:Y:S01]  /*49f0*/  HMMA.16816.F32 R128, R128, R6, RZ ;  /* 0x000000068080723c */ /* 0x000fe200000018ff */
[----:B------:R-:W-:Y:S01]  /*4a00*/  LOP3.LUT R245, R251, R102, R100, 0x96, !PT ;  /* 0x00000066fbf57212 */ /* 0x000fe200078e9664 */
[----:B------:R-:W-:Y:S01]  /*4a10*/  FADD.FTZ R197, R197, R198 ;  /* 0x000000c6c5c57221 */ /* 0x000fe20000010000 */
[----:B------:R-:W-:Y:S01]  /*4a20*/  LOP3.LUT R125, R101, R58, RZ, 0xc0, !PT ;  /* 0x0000003a657d7212 */ /* 0x000fe200078ec0ff */
[----:B------:R-:W-:Y:S01]  /*4a30*/  FADD.FTZ R192, R192, R189 ;  /* 0x000000bdc0c07221 */ /* 0x000fe20000010000 */
[----:B------:R-:W-:Y:S01]  /*4a40*/  LOP3.LUT R221, R250, 0xff, RZ, 0xc0, !PT ;  /* 0x000000fffadd7812 */ /* 0x000fe200078ec0ff */
[----:B------:R-:W-:Y:S01]  /*4a50*/  HMMA.16816.F32 R160, R40, R168, R160 ;  /* 0x000000a828a0723c */ /* 0x000fe200000018a0 */
[----:B------:R-:W-:Y:S01]  /*4a60*/  MUFU.EX2 R200, R200 ;  /* 0x000000c800c87308 */ /* 0x000fe20000000800 */
[----:B------:R-:W-:Y:S01]  /*4a70*/  LOP3.LUT R203, R245, 0xff, RZ, 0xc0, !PT ;  /* 0x000000fff5cb7812 */ /* 0x000fe200078ec0ff */
[----:B------:R-:W-:Y:S01]  /*4a80*/  FADD.FTZ R196, R196, R197 ;  /* 0x000000c5c4c47221 */ /* 0x000fe20000010000 */
[----:B------:R-:W-:-:S02]  /*4a90*/  FADD.FTZ R195, R195, R192 ;  /* 0x000000c0c3c37221 */ /* 0x000fc40000010000 */
[----:B------:R-:W-:Y:S01]  /*4aa0*/  HMMA.16816.F32 R120, R124, R4, RZ ;  /* 0x000000047c78723c */ /* 0x000fe200000018ff */
[----:B------:R-:W-:Y:S02]  /*4ab0*/  FADD.FTZ R196, R199, R196 ;  /* 0x000000c4c7c47221 */ /* 0x000fe40000010000 */
[----:B------:R-:W4:Y:S03]  /*4ac0*/  MUFU.EX2 R247, R247 ;  /* 0x000000f700f77308 */ /* 0x000f260000000800 */
[C---:B------:R-:W-:Y:S01]  /*4ad0*/  HMMA.16816.F32 R36, R40.reuse, R32, R36 ;  /* 0x000000202824723c */ /* 0x040fe20000001824 */
[----:B------:R-:W-:Y:S02]  /*4ae0*/  LOP3.LUT R4, R250, 0xffff, RZ, 0xc0, !PT ;  /* 0x0000fffffa047812 */ /* 0x000fe400078ec0ff */
[----:B------:R-:W-:Y:S02]  /*4af0*/  SHF.R.U32.HI R5, RZ, 0x10, R250 ;  /* 0x00000010ff057819 */ /* 0x000fe400000116fa */
[----:B------:R-:W-:Y:S01]  /*4b00*/  MUFU.EX2 R222, R222 ;  /* 0x000000de00de7308 */ /* 0x000fe20000000800 */
[C---:B------:R-:W-:Y:S06]  /*4b10*/  HMMA.16816.F32 R52, R40.reuse, R28, R52 ;  /* 0x0000001c2834723c */ /* 0x040fec0000001834 */
[C---:B------:R-:W-:Y:S01]  /*4b20*/  HMMA.16816.F32 R68, R40.reuse, R24, R68 ;  /* 0x000000182844723c */ /* 0x040fe20000001844 */
[----:B------:R-:W5:Y:S05]  /*4b30*/  MUFU.EX2 R243, R243 ;  /* 0x000000f300f37308 */ /* 0x000f6a0000000800 */
[C---:B------:R-:W-:Y:S03]  /*4b40*/  HMMA.16816.F32 R84, R40.reuse, R20, R84 ;  /* 0x000000142854723c */ /* 0x040fe60000001854 */
[----:B------:R-:W-:Y:S03]  /*4b50*/  MUFU.EX2 R201, R223 ;  /* 0x000000df00c97308 */ /* 0x000fe60000000800 */
[C---:B------:R-:W-:Y:S05]  /*4b60*/  HMMA.16816.F32 R96, R40.reuse, R16, R96 ;  /* 0x000000102860723c */ /* 0x040fea0000001860 */
[----:B------:R-:W5:Y:S01]  /*4b70*/  MUFU.EX2 R220, R220 ;  /* 0x000000dc00dc7308 */ /* 0x000f620000000800 */
[C---:B-1----:R-:W-:Y:S06]  /*4b80*/  HMMA.16816.F32 R136, R40.reuse, R12, R136 ;  /* 0x0000000c2888723c */ /* 0x042fec0000001888 */
[C---:B--2---:R-:W-:Y:S06]  /*4b90*/  HMMA.16816.F32 R116, R40.reuse, R8, R116 ;  /* 0x000000082874723c */ /* 0x044fec0000001874 */
        /* <DEDUP_REMOVED lines=22> */
[----:B------:R-:W-:Y:S07]  /*4d00*/  HMMA.16816.F32 R124, R124, R6, RZ ;  /* 0x000000067c7c723c */ /* 0x000fee00000018ff */
[----:B------:R-:W-:-:S02]  /*4d10*/  SHF.R.U32.HI R6, RZ, 0x8, R4 ;  /* 0x00000008ff067819 */ /* 0x000fc40000011604 */
[----:B------:R-:W-:Y:S02]  /*4d20*/  SHF.R.U32.HI R7, RZ, 0x18, R250 ;  /* 0x00000018ff077819 */ /* 0x000fe400000116fa */
[----:B------:R-:W-:Y:S02]  /*4d30*/  LOP3.LUT R4, R5, 0xff, RZ, 0xc0, !PT ;  /* 0x000000ff05047812 */ /* 0x000fe400078ec0ff */
[----:B------:R-:W-:Y:S02]  /*4d40*/  PRMT R221, R221, 0x5410, R6 ;  /* 0x00005410dddd7816 */ /* 0x000fe40000000006 */
[----:B------:R-:W-:Y:S02]  /*4d50*/  LOP3.LUT R6, R245, 0xffff, RZ, 0xc0, !PT ;  /* 0x0000fffff5067812 */ /* 0x000fe400078ec0ff */
[----:B------:R-:W-:Y:S02]  /*4d60*/  SHF.R.U32.HI R5, RZ, 0x10, R245 ;  /* 0x00000010ff057819 */ /* 0x000fe400000116f5 */
[----:B------:R-:W-:-:S02]  /*4d70*/  PRMT R7, R4, 0x5410, R7 ;  /* 0x0000541004077816 */ /* 0x000fc40000000007 */
[----:B------:R-:W-:Y:S02]  /*4d80*/  SHF.R.U32.HI R6, RZ, 0x8, R6 ;  /* 0x00000008ff067819 */ /* 0x000fe40000011606 */
[----:B------:R-:W-:Y:S02]  /*4d90*/  SHF.R.U32.HI R4, RZ, 0x18, R245 ;  /* 0x00000018ff047819 */ /* 0x000fe400000116f5 */
[----:B------:R-:W-:Y:S02]  /*4da0*/  LOP3.LUT R5, R5, 0xff, RZ, 0xc0, !PT ;  /* 0x000000ff05057812 */ /* 0x000fe400078ec0ff */
[----:B------:R-:W-:Y:S02]  /*4db0*/  PRMT R203, R203, 0x5410, R6 ;  /* 0x00005410cbcb7816 */ /* 0x000fe40000000006 */
[----:B------:R-:W-:Y:S02]  /*4dc0*/  PRMT R5, R5, 0x5410, R4 ;  /* 0x0000541005057816 */ /* 0x000fe40000000004 */
[----:B------:R-:W-:-:S02]  /*4dd0*/  HSET2.LE.AND R6, R221, R224, PT ;  /* 0x000000e0dd067233 */ /* 0x000fc40003803000 */
[--C-:B------:R-:W-:Y:S02]  /*4de0*/  HSET2.LE.AND R7, R7, R224.reuse, PT ;  /* 0x000000e007077233 */ /* 0x100fe40003803000 */
[--C-:B------:R-:W-:Y:S02]  /*4df0*/  HSET2.LE.AND R4, R203, R224.reuse, PT ;  /* 0x000000e0cb047233 */ /* 0x100fe40003803000 */
[----:B------:R-:W-:Y:S02]  /*4e00*/  HSET2.LE.AND R5, R5, R224, PT ;  /* 0x000000e005057233 */ /* 0x000fe40003803000 */
[----:B---3--:R-:W-:Y:S02]  /*4e10*/  F2FP.F16.F32.PACK_AB R203, R249, R202 ;  /* 0x000000caf9cb723e */ /* 0x008fe400000000ff */
[----:B----4-:R-:W-:Y:S02]  /*4e20*/  F2FP.F16.F32.PACK_AB R224, R247, R200 ;  /* 0x000000c8f7e0723e */ /* 0x010fe400000000ff */
[----:B------:R-:W-:-:S02]  /*4e30*/  LOP3.LUT R6, R6, R203, RZ, 0xc0, !PT ;  /* 0x000000cb06067212 */ /* 0x000fc400078ec0ff */
[----:B------:R-:W-:Y:S02]  /*4e40*/  LOP3.LUT R7, R7, R224, RZ, 0xc0, !PT ;  /* 0x000000e007077212 */ /* 0x000fe400078ec0ff */
[----:B-----5:R-:W-:Y:S01]  /*4e50*/  F2FP.F16.F32.PACK_AB R203, R243, R222 ;  /* 0x000000def3cb723e */ /* 0x020fe200000000ff */
[----:B------:R-:W-:Y:S01]  /*4e60*/  FADD.FTZ R222, R222, R195 ;  /* 0x000000c3dede7221 */ /* 0x000fe20000010000 */
[----:B------:R-:W-:Y:S01]  /*4e70*/  F2FP.F16.F32.PACK_AB R224, R220, R201 ;  /* 0x000000c9dce0723e */ /* 0x000fe200000000ff */
[----:B------:R-:W-:Y:S01]  /*4e80*/  FADD.FTZ R201, R201, R196 ;  /* 0x000000c4c9c97221 */ /* 0x000fe20000010000 */
[----:B------:R-:W-:Y:S01]  /*4e90*/  LOP3.LUT R4, R4, R203, RZ, 0xc0, !PT ;  /* 0x000000cb04047212 */ /* 0x000fe200078ec0ff */
[----:B------:R-:W-:Y:S01]  /*4ea0*/  FADD.FTZ R243, R243, R222 ;  /* 0x000000def3f37221 */ /* 0x000fe20000010000 */
[----:B------:R-:W-:Y:S01]  /*4eb0*/  LOP3.LUT R5, R5, R224, RZ, 0xc0, !PT ;  /* 0x000000e005057212 */ /* 0x000fe200078ec0ff */
[----:B------:R-:W-:Y:S02]  /*4ec0*/  FADD.FTZ R201, R220, R201 ;  /* 0x000000c9dcc97221 */ /* 0x000fe40000010000 */
[----:B------:R-:W-:-:S02]  /*4ed0*/  FADD.FTZ R202, R202, R243 ;  /* 0x000000f3caca7221 */ /* 0x000fc40000010000 */
[----:B------:R-:W-:Y:S02]  /*4ee0*/  FADD.FTZ R200, R200, R201 ;  /* 0x000000c9c8c87221 */ /* 0x000fe40000010000 */
[----:B------:R-:W-:Y:S01]  /*4ef0*/  HMMA.16816.F32 R152, R4, R170, R152 ;  /* 0x000000aa0498723c */ /* 0x000fe20000001898 */
[----:B------:R-:W-:Y:S01]  /*4f00*/  FADD.FTZ R249, R249, R202 ;  /* 0x000000caf9f97221 */ /* 0x000fe20000010000 */
[----:B------:R-:W-:-:S04]  /*4f10*/  FADD.FTZ R247, R247, R200 ;  /* 0x000000c8f7f77221 */ /* 0x000fc80000010000 */
        /* <DEDUP_REMOVED lines=19> */
[----:B------:R-:W-:Y:S01]  /*5050*/  IMAD.WIDE.U32 R6, R0, -0x326172a9, RZ ;  /* 0xcd9e8d5700067825 */ /* 0x000fe200078e00ff */
[----:B------:R-:W-:Y:S01]  /*5060*/  ULDC UR4, c[0x0][0x2d0] ;  /* 0x0000b40000047ab9 */ /* 0x000fe20000000800 */
[----:B------:R-:W-:Y:S01]  /*5070*/  MOV R0, R3 ;  /* 0x0000000300007202 */ /* 0x000fe20000000f00 */
[----:B------:R-:W1:Y:S01]  /*5080*/  LDC.64 R224, c[0x0][0x250] ;  /* 0x00009400ffe07b82 */ /* 0x000e620000000a00 */
[----:B------:R-:W-:Y:S01]  /*5090*/  IMAD.WIDE.U32 R4, R177, -0x326172a9, RZ ;  /* 0xcd9e8d57b1047825 */ /* 0x000fe200078e00ff */
[----:B------:R-:W-:Y:S01]  /*50a0*/  ISETP.GE.AND P1, PT, R174, UR4, PT ;  /* 0x00000004ae007c0c */ /* 0x000fe2000bf26270 */
[----:B------:R-:W-:Y:S01]  /*50b0*/  STL.64 [R1+0x10], R6 ;  /* 0x0000100601007387 */ /* 0x000fe20000100a00 */
[-C--:B------:R-:W-:Y:S01]  /*50c0*/  LOP3.LUT R3, R7, R173.reuse, RZ, 0x3c, !PT ;  /* 0x000000ad07037212 */ /* 0x080fe200078e3cff */
[----:B------:R-:W-:Y:S01]  /*50d0*/  IMAD.MOV.U32 R167, RZ, RZ, R166 ;  /* 0x000000ffffa77224 */ /* 0x000fe200078e00a6 */
[----:B------:R-:W-:Y:S01]  /*50e0*/  LOP3.LUT R250, R5, R173, RZ, 0x3c, !PT ;  /* 0x000000ad05fa7212 */ /* 0x000fe200078e3cff */
[----:B------:R2:W-:Y:S01]  /*50f0*/  STL.64 [R1], R4 ;  /* 0x0000000401007387 */ /* 0x0005e20000100a00 */
[----:B------:R-:W-:Y:S01]  /*5100*/  LEA.HI.SX32 R245, R2, 0xfffffffe, 0x1b ;  /* 0xfffffffe02f57811 */ /* 0x000fe200078fdaff */
[----:B------:R-:W-:Y:S01]  /*5110*/  IMAD.MOV.U32 R2, RZ, RZ, R165 ;  /* 0x000000ffff027224 */ /* 0x000fe200078e00a5 */
[----:B------:R-:W-:Y:S01]  /*5120*/  MOV R169, R164 ;  /* 0x000000a400a97202 */ /* 0x000fe20000000f00 */
[----:B------:R-:W-:Y:S01]  /*5130*/  IMAD.WIDE.U32 R250, R250, -0x2daee0ad, RZ ;  /* 0xd2511f53fafa7825 */ /* 0x000fe200078e00ff */
[----:B------:R-:W-:Y:S01]  /*5140*/  PRMT R243, R176, 0x7054, R176 ;  /* 0x00007054b0f37816 */ /* 0x000fe200000000b0 */
[----:B------:R-:W-:Y:S01]  /*5150*/  ULDC UR5, c[0x0][0x2d0] ;  /* 0x0000b40000057ab9 */ /* 0x000fe20000000800 */
[----:B------:R-:W-:Y:S01]  /*5160*/  ULDC UR4, c[0x0][0x2ec] ;  /* 0x0000bb0000047ab9 */ /* 0x000fe20000000800 */
[----:B------:R-:W3:Y:S01]  /*5170*/  @!P1 LDC.64 R222, c[0x0][0x220] ;  /* 0x00008800ffde9b82 */ /* 0x000ee20000000a00 */
[----:B------:R-:W-:-:S07]  /*5180*/  ULDC.64 UR6, c[0x0][0x248] ;  /* 0x0000920000067ab9 */ /* 0x000fce0000000a00 */
[----:B------:R-:W4:Y:S01]  /*5190*/  @!P1 LDC.64 R220, c[0x0][0x220] ;  /* 0x00008800ffdc9b82 */ /* 0x000f220000000a00 */
[----:B--2---:R-:W-:-:S05]  /*51a0*/  IMAD.WIDE.U32 R4, R172, -0x2daee0ad, RZ ;  /* 0xd2511f53ac047825 */ /* 0x004fca00078e00ff */
[----:B------:R2:W-:Y:S02]  /*51b0*/  STL.64 [R1+0x18], R4 ;  /* 0x0000180401007387 */ /* 0x0005e40000100a00 */
[----:B--2---:R-:W-:-:S05]  /*51c0*/  IMAD.WIDE.U32 R4, R3, -0x2daee0ad, RZ ;  /* 0xd2511f5303047825 */ /* 0x004fca00078e00ff */
[----:B------:R2:W-:Y:S01]  /*51d0*/  STL.64 [R1+0x8], R4 ;  /* 0x0000080401007387 */ /* 0x0005e20000100a00 */
[----:B-1-34-:R-:W-:Y:S05]  /*51e0*/  BRA `(.L_x_1679) ;  /* 0x0000000000b07947 */ /* 0x01afea0003800000 */
.L_x_1681:
[----:B------:R1:W-:Y:S01]  /*51f0*/  @P1 STS.128 [R231+0x8000], RZ ;  /* 0x008000ffe7001388 */ /* 0x0003e20000000c00 */
[----:B------:R-:W2:Y:S01]  /*5200*/  @!P1 LDC.64 R176, c[0x0][0x218] ;  /* 0x00008600ffb09b82 */ /* 0x000ea20000000a00 */
[----:B------:R-:W-:Y:S04]  /*5210*/  VIADD R166, R245, 0xffffffff ;  /* 0xfffffffff5a67836 */ /* 0x000fe80000000000 */
[----:B------:R-:W-:Y:S01]  /*5220*/  IMAD.WIDE.U32 R182, R166, UR6, RZ ;  /* 0x00000006a6b67c25 */ /* 0x000fe2000f8e00ff */
[----:B------:R-:W-:Y:S02]  /*5230*/  SHF.R.S32.HI R181, RZ, 0x1f, R166 ;  /* 0x0000001fffb57819 */ /* 0x000fe400000114a6 */
[----:B------:R-:W3:Y:S01]  /*5240*/  @!P0 LDC.64 R174, c[0x0][0x218] ;  /* 0x00008600ffae8b82 */ /* 0x000ee20000000a00 */
[----:B------:R-:W-:Y:S02]  /*5250*/  LEA R179, P2, R182, R236, 0x5 ;  /* 0x000000ecb6b37211 */ /* 0x000fe400078428ff */
[----:B------:R-:W-:Y:S02]  /*5260*/  IMAD R181, R181, UR6, RZ ;  /* 0x00000006b5b57c24 */ /* 0x000fe4000f8e02ff */
[----:B------:R-:W-:Y:S02]  /*5270*/  IADD3 R3, P5, R228, R179, RZ ;  /* 0x000000b3e4037210 */ /* 0x000fe40007fbe0ff */
[----:B------:R-:W-:Y:S01]  /*5280*/  IMAD R181, R166, UR7, R181 ;  /* 0x00000007a6b57c24 */ /* 0x000fe2000f8e02b5 */
[----:B------:R-:W4:Y:S03]  /*5290*/  @!P1 LDC.64 R172, c[0x0][0x218] ;  /* 0x00008600ffac9b82 */ /* 0x000f260000000a00 */
[----:B------:R-:W-:Y:S05]  /*52a0*/  IMAD.IADD R181, R183, 0x1, R181 ;  /* 0x00000001b7b57824 */ /* 0x000fea00078e02b5 */
[----:B------:R-:W5:Y:S01]  /*52b0*/  @!P0 LDC.64 R164, c[0x0][0x218] ;  /* 0x00008600ffa48b82 */ /* 0x000f620000000a00 */
[----:B------:R-:W-:Y:S02]  /*52c0*/  LEA.HI.X R166, R182, R239, R181, 0x5, P2 ;  /* 0x000000efb6a67211 */ /* 0x000fe400010f2cb5 */
[----:B-----5:R-:W-:Y:S02]  /*52d0*/  @!P0 LEA R164, P2, R3, R164, 0x1 ;  /* 0x000000a403a48211 */ /* 0x020fe400078408ff */
[C---:B--2---:R-:W-:Y:S02]  /*52e0*/  @!P1 LEA R176, P6, R179.reuse, R176, 0x1 ;  /* 0x000000b0b3b09211 */ /* 0x044fe400078c08ff */
[C---:B---3--:R-:W-:Y:S02]  /*52f0*/  @!P0 LEA R174, P3, R179.reuse, R174, 0x1 ;  /* 0x000000aeb3ae8211 */ /* 0x048fe400078608ff */
[C-C-:B------:R-:W-:Y:S02]  /*5300*/  @!P1 LEA.HI.X R177, R179.reuse, R177, R166.reuse, 0x1, P6 ;  /* 0x000000b1b3b19211 */ /* 0x140fe400030f0ca6 */
[--C-:B------:R-:W-:Y:S02]  /*5310*/  @!P0 LEA.HI.X R175, R179, R175, R166.reuse, 0x1, P3 ;  /* 0x000000afb3af8211 */ /* 0x100fe400018f0ca6 */
[----:B----4-:R-:W-:Y:S01]  /*5320*/  @!P1 LEA R178, P4, R3, R172, 0x1 ;  /* 0x000000ac03b29211 */ /* 0x010fe200078808ff */
[----:B------:R-:W-:Y:S01]  /*5330*/  @!PT LDS RZ, [RZ] ;  /* 0x00000000fffff984 */ /* 0x000fe20000000800 */
[----:B------:R-:W-:Y:S01]  /*5340*/  @!PT LDS RZ, [RZ] ;  /* 0x00000000fffff984 */ /* 0x000fe20000000800 */
[----:B------:R-:W-:Y:S01]  /*5350*/  @!PT LDS RZ, [RZ] ;  /* 0x00000000fffff984 */ /* 0x000fe20000000800 */
[----:B------:R1:W-:Y:S01]  /*5360*/  @!P1 LDGSTS.E.BYPASS.LTC128B.128 [R231+0x8000], desc[UR8][R176.64] ;  /* 0x08000000b0e79fae */ /* 0x0003e2000b901d48 */
[----:B------:R-:W-:Y:S03]  /*5370*/  IMAD.X R172, R227, 0x1, R166, P5 ;  /* 0x00000001e3ac7824 */ /* 0x000fe600028e06a6 */
[----:B------:R1:W-:Y:S02]  /*5380*/  @P0 STS.128 [R231+0x9000], RZ ;  /* 0x009000ffe7000388 */ /* 0x0003e40000000c00 */
[C-C-:B------:R-:W-:Y:S02]  /*5390*/  @!P1 LEA.HI.X R179, R3.reuse, R173, R172.reuse, 0x1, P4 ;  /* 0x000000ad03b39211 */ /* 0x140fe400020f0cac */
        /* <DEDUP_REMOVED lines=17> */
.L_x_1679:
[----:B------:R-:W-:Y:S01]  /*54b0*/  ISETP.GE.AND P0, PT, R232, UR5, PT ;  /* 0x00000005e8007c0c */ /* 0x000fe2000bf06270 */
[----:B------:R-:W-:Y:S04]  /*54c0*/  DEPBAR.LE SB0, 0x0 ;  /* 0x000080000000791a */ /* 0x000fe80000000000 */
[----:B------:R-:W-:Y:S01]  /*54d0*/  BAR.SYNC.DEFER_BLOCKING 0x0 ;  /* 0x0000000000007b1d */ /* 0x000fe20000010000 */
[----:B------:R-:W-:Y:S01]  /*54e0*/  SHF.R.S32.HI R3, RZ, 0x1f, R245 ;  /* 0x0000001fff037819 */ /* 0x000fe200000114f5 */
[-C--:B------:R-:W-:Y:S04]  /*54f0*/  IMAD.WIDE.U32 R6, R245, R224.reuse, RZ ;  /* 0x000000e0f5067225 */ /* 0x080fe800078e00ff */
[----:B------:R-:W-:Y:S01]  /*5500*/  IMAD R166, R3, R224, RZ ;  /* 0x000000e003a67224 */ /* 0x000fe200078e02ff */
[----:B------:R-:W-:Y:S03]  /*5510*/  LEA R168, P2, R6, R234, 0x5 ;  /* 0x000000ea06a87211 */ /* 0x000fe600078428ff */
[----:B------:R-:W-:Y:S01]  /*5520*/  IMAD R166, R245, R225, R166 ;  /* 0x000000e1f5a67224 */ /* 0x000fe200078e02a6 */
[----:B------:R-:W-:Y:S03]  /*5530*/  LEA R3, P5, R224, R168, 0x4 ;  /* 0x000000a8e0037211 */ /* 0x000fe600078a20ff */
[----:B------:R-:W-:Y:S01]  /*5540*/  IMAD.IADD R166, R7, 0x1, R166 ;  /* 0x0000000107a67824 */ /* 0x000fe200078e02a6 */
[C---:B------:R-:W-:Y:S04]  /*5550*/  @!P1 LEA R10, P4, R3.reuse, R220, 0x1 ;  /* 0x000000dc030a9211 */ /* 0x040fe800078808ff */
[----:B------:R-:W-:Y:S02]  /*5560*/  LEA.HI.X R166, R6, R226, R166, 0x5, P2 ;  /* 0x000000e206a67211 */ /* 0x000fe400010f2ca6 */
[----:B------:R-:W-:Y:S02]  /*5570*/  @!P1 LEA R6, P6, R168, R222, 0x1 ;  /* 0x000000dea8069211 */ /* 0x000fe400078c08ff */
[----:B------:R-:W-:Y:S01]  /*5580*/  LEA.HI.X R170, R224, R166, R225, 0x4, P5 ;  /* 0x000000a6e0aa7211 */ /* 0x000fe200028f24e1 */
[----:B------:R-:W1:Y:S01]  /*5590*/  @!P0 LDC.64 R202, c[0x0][0x220] ;  /* 0x00008800ffca8b82 */ /* 0x000e620000000a00 */
[C---:B------:R-:W-:Y:S01]  /*55a0*/  @!P1 LEA.HI.X R7, R168.reuse, R223, R166, 0x1, P6 ;  /* 0x000000dfa8079211 */ /* 0x040fe200030f0ca6 */
[----:B------:R-:W-:Y:S01]  /*55b0*/  @P1 STS.128 [R231+0xa000], RZ ;  /* 0x00a000ffe7001388 */ /* 0x000fe20000000c00 */
[--C-:B------:R-:W-:Y:S02]  /*55c0*/  @!P1 LEA.HI.X R11, R3, R221, R170.reuse, 0x1, P4 ;  /* 0x000000dd030b9211 */ /* 0x100fe400020f0caa */
[----:B------:R-:W-:Y:S01]  /*55d0*/  ISETP.GT.AND P5, PT, R245, RZ, PT ;  /* 0x000000fff500720c */ /* 0x000fe20003fa4270 */
[----:B------:R-:W-:Y:S01]  /*55e0*/  @!PT LDS RZ, [RZ] ;  /* 0x00000000fffff984 */ /* 0x000fe20000000800 */
[----:B------:R-:W-:Y:S01]  /*55f0*/  @!PT LDS RZ, [RZ] ;  /* 0x00000000fffff984 */ /* 0x000fe20000000800 */
[----:B------:R-:W-:Y:S01]  /*5600*/  @!PT LDS RZ, [RZ] ;  /* 0x00000000fffff984 */ /* 0x000fe20000000800 */
[----:B------:R-:W-:Y:S02]  /*5610*/  @!P1 LDGSTS.E.BYPASS.LTC128B.128 [R231+0xa000], desc[UR8][R6.64] ;  /* 0x0a00000006e79fae */ /* 0x000fe4000b901d48 */
[----:B------:R-:W3:Y:S01]  /*5620*/  @!P0 LDC.64 R164, c[0x0][0x220] ;  /* 0x00008800ffa48b82 */ /* 0x000ee20000000a00 */
[----:B------:R-:W-:Y:S01]  /*5630*/  P2R R246, PR, RZ, 0x20 ;  /* 0x00000020fff67803 */ /* 0x000fe20000000000 */
[----:B------:R-:W-:Y:S01]  /*5640*/  @P0 STS.128 [R231+0xb000], RZ ;  /* 0x00b000ffe7000388 */ /* 0x000fe20000000c00 */
[C---:B---3--:R-:W-:Y:S02]  /*5650*/  @!P0 LEA R164, P2, R3.reuse, R164, 0x1 ;  /* 0x000000a403a48211 */ /* 0x048fe400078408ff */
[C---:B-1----:R-:W-:Y:S02]  /*5660*/  @!P0 LEA R202, P3, R168.reuse, R202, 0x1 ;  /* 0x000000caa8ca8211 */ /* 0x042fe400078608ff */
[----:B------:R-:W-:Y:S02]  /*5670*/  @!P0 LEA.HI.X R165, R3, R165, R170, 0x1, P2 ;  /* 0x000000a503a58211 */ /* 0x000fe400010f0caa */
[----:B------:R-:W-:Y:S05]  /*5680*/  @!P0 LEA.HI.X R203, R168, R203, R166, 0x1, P3 ;  /* 0x000000cba8cb8211 */ /* 0x000fea00018f0ca6 */
        /* <DEDUP_REMOVED lines=15> */
[----:B------:R-:W2:Y:S04]  /*5780*/  LDSM.16.M88.4 R176, [R217+0x8000] ;  /* 0x00800000d9b0783b */ /* 0x000ea80000000200 */
[----:B------:R-:W3:Y:S04]  /*5790*/  LDSM.16.M88.4 R180, [R218+0x2000] ;  /* 0x00200000dab4783b */ /* 0x000ee80000000200 */
[----:B------:R-:W5:Y:S04]  /*57a0*/  LDSM.16.M88.4 R184, [R217+0x8800] ;  /* 0x00880000d9b8783b */ /* 0x000f680000000200 */
[----:B------:R-:W0:Y:S04]  /*57b0*/  LDGDEPBAR ;  /* 0x00000000000079af */ /* 0x000e280000000000 */
[----:B------:R-:W-:Y:S04]  /*57c0*/  LDSM.16.M88.4 R188, [R216] ;  /* 0x00000000d8bc783b */ /* 0x000fe80000000200 */
[----:B------:R-:W4:Y:S04]  /*57d0*/  LDSM.16.M88.4 R192, [R215] ;  /* 0x00000000d7c0783b */ /* 0x000f280000000200 */
[----:B------:R-:W4:Y:S04]  /*57e0*/  LDSM.16.M88.4 R196, [R216+0x2000] ;  /* 0x00200000d8c4783b */ /* 0x000f280000000200 */
[----:B-1----:R-:W1:Y:S01]  /*57f0*/  LDSM.16.M88.4 R200, [R207] ;  /* 0x00000000cfc8783b */ /* 0x002e620000000200 */
[-C--:B--2---:R-:W-:Y:S06]  /*5800*/  HMMA.16816.F32 R4, R172, R176.reuse, RZ ;  /* 0x000000b0ac04723c */ /* 0x084fec00000018ff */
[C---:B---3--:R-:W-:Y:S06]  /*5810*/  HMMA.16816.F32 R8, R180.reuse, R176, RZ ;  /* 0x000000b0b408723c */ /* 0x048fec00000018ff */
[-C--:B------:R-:W-:Y:S06]  /*5820*/  HMMA.16816.F32 R12, R180, R178.reuse, RZ ;  /* 0x000000b2b40c723c */ /* 0x080fec00000018ff */
[C---:B------:R-:W-:Y:S01]  /*5830*/  HMMA.16816.F32 R16, R172.reuse, R178, RZ ;  /* 0x000000b2ac10723c */ /* 0x040fe200000018ff */
[----:B------:R-:W-:Y:S05]  /*5840*/  LDSM.16.M88.4 R176, [R211+0x8000] ;  /* 0x00800000d3b0783b */ /* 0x000fea0000000200 */
[-C--:B-----5:R-:W-:Y:S06]  /*5850*/  HMMA.16816.F32 R20, R172, R184.reuse, RZ ;  /* 0x000000b8ac14723c */ /* 0x0a0fec00000018ff */
[C---:B------:R-:W-:Y:S06]  /*5860*/  HMMA.16816.F32 R24, R180.reuse, R184, RZ ;  /* 0x000000b8b418723c */ /* 0x040fec00000018ff */
[-C--:B------:R-:W-:Y:S01]  /*5870*/  HMMA.16816.F32 R28, R180, R186.reuse, RZ ;  /* 0x000000bab41c723c */ /* 0x080fe200000018ff */
[----:B------:R-:W-:Y:S05]  /*5880*/  LDSM.16.M88.4 R180, [R214+0x2000] ;  /* 0x00200000d6b4783b */ /* 0x000fea0000000200 */
[----:B------:R-:W-:Y:S01]  /*5890*/  HMMA.16816.F32 R32, R172, R186, RZ ;  /* 0x000000baac20723c */ /* 0x000fe200000018ff */
[----:B------:R-:W2:Y:S04]  /*58a0*/  LDSM.16.M88.4 R172, [R214] ;  /* 0x00000000d6ac783b */ /* 0x000ea80000000200 */
[----:B------:R-:W3:Y:S01]  /*58b0*/  LDSM.16.M88.4 R184, [R211+0x8800] ;  /* 0x00880000d3b8783b */ /* 0x000ee20000000200 */
[-C--:B----4-:R-:W-:Y:S06]  /*58c0*/  HMMA.16816.F32 R4, R188, R192.reuse, R4 ;  /* 0x000000c0bc04723c */ /* 0x090fec0000001804 */
[C---:B------:R-:W-:Y:S06]  /*58d0*/  HMMA.16816.F32 R8, R196.reuse, R192, R8 ;  /* 0x000000c0c408723c */ /* 0x040fec0000001808 */
[-C--:B------:R-:W-:Y:S06]  /*58e0*/  HMMA.16816.F32 R12, R196, R194.reuse, R12 ;  /* 0x000000c2c40c723c */ /* 0x080fec000000180c */
[C---:B------:R-:W-:Y:S01]  /*58f0*/  HMMA.16816.F32 R16, R188.reuse, R194, R16 ;  /* 0x000000c2bc10723c */ /* 0x040fe20000001810 */
[----:B------:R-:W-:Y:S05]  /*5900*/  LDSM.16.M88.4 R192, [R213] ;  /* 0x00000000d5c0783b */ /* 0x000fea0000000200 */
[-C--:B-1----:R-:W-:Y:S06]  /*5910*/  HMMA.16816.F32 R20, R188, R200.reuse, R20 ;  /* 0x000000c8bc14723c */ /* 0x082fec0000001814 */
[C---:B------:R-:W-:Y:S06]  /*5920*/  HMMA.16816.F32 R24, R196.reuse, R200, R24 ;  /* 0x000000c8c418723c */ /* 0x040fec0000001818 */
[-C--:B------:R-:W-:Y:S01]  /*5930*/  HMMA.16816.F32 R28, R196, R202.reuse, R28 ;  /* 0x000000cac41c723c */ /* 0x080fe2000000181c */
[----:B------:R-:W1:Y:S05]  /*5940*/  LDSM.16.M88.4 R196, [R206] ;  /* 0x00000000cec4783b */ /* 0x000e6a0000000200 */
[----:B------:R-:W-:Y:S01]  /*5950*/  HMMA.16816.F32 R32, R188, R202, R32 ;  /* 0x000000cabc20723c */ /* 0x000fe20000001820 */
[----:B------:R-:W4:Y:S04]  /*5960*/  LDSM.16.M88.4 R188, [R213+0x2000] ;  /* 0x00200000d5bc783b */ /* 0x000f280000000200 */
[----:B------:R-:W-:Y:S01]  /*5970*/  LDSM.16.M88.4 R200, [R217+0x9000] ;  /* 0x00900000d9c8783b */ /* 0x000fe20000000200 */
[-C--:B--2---:R-:W-:Y:S06]  /*5980*/  HMMA.16816.F32 R4, R172, R176.reuse, R4 ;  /* 0x000000b0ac04723c */ /* 0x084fec0000001804 */
[C---:B------:R-:W-:Y:S06]  /*5990*/  HMMA.16816.F32 R8, R180.reuse, R176, R8 ;  /* 0x000000b0b408723c */ /* 0x040fec0000001808 */
[-C--:B------:R-:W-:Y:S06]  /*59a0*/  HMMA.16816.F32 R12, R180, R178.reuse, R12 ;  /* 0x000000b2b40c723c */ /* 0x080fec000000180c */
[C---:B------:R-:W-:Y:S01]  /*59b0*/  HMMA.16816.F32 R16, R172.reuse, R178, R16 ;  /* 0x000000b2ac10723c */ /* 0x040fe20000001810 */
[----:B------:R-:W2:Y:S05]  /*59c0*/  LDSM.16.M88.4 R176, [R206+0x800] ;  /* 0x00080000ceb0783b */ /* 0x000eaa0000000200 */
[-C--:B---3--:R-:W-:Y:S06]  /*59d0*/  HMMA.16816.F32 R20, R172, R184.reuse, R20 ;  /* 0x000000b8ac14723c */ /* 0x088fec0000001814 */
[C---:B------:R-:W-:Y:S06]  /*59e0*/  HMMA.16816.F32 R24, R180.reuse, R184, R24 ;  /* 0x000000b8b418723c */ /* 0x040fec0000001818 */
[-C--:B------:R-:W-:Y:S01]  /*59f0*/  HMMA.16816.F32 R28, R180, R186.reuse, R28 ;  /* 0x000000bab41c723c */ /* 0x080fe2000000181c */
[----:B------:R-:W3:Y:S05]  /*5a00*/  LDSM.16.M88.4 R180, [R218+0x4000] ;  /* 0x00400000dab4783b */ /* 0x000eea0000000200 */
[----:B------:R-:W-:Y:S01]  /*5a10*/  HMMA.16816.F32 R32, R172, R186, R32 ;  /* 0x000000baac20723c */ /* 0x000fe20000001820 */
[----:B------:R-:W5:Y:S04]  /*5a20*/  LDSM.16.M88.4 R172, [R218+0x6000] ;  /* 0x00600000daac783b */ /* 0x000f680000000200 */
[----:B------:R-:W5:Y:S01]  /*5a30*/  LDSM.16.M88.4 R184, [R217+0x9800] ;  /* 0x00980000d9b8783b */ /* 0x000f620000000200 */
[-C--:B-1----:R-:W-:Y:S06]  /*5a40*/  HMMA.16816.F32 R4, R192, R196.reuse, R4 ;  /* 0x000000c4c004723c */ /* 0x082fec0000001804 */
[C---:B----4-:R-:W-:Y:S06]  /*5a50*/  HMMA.16816.F32 R8, R188.reuse, R196, R8 ;  /* 0x000000c4bc08723c */ /* 0x050fec0000001808 */
[-C--:B------:R-:W-:Y:S06]  /*5a60*/  HMMA.16816.F32 R12, R188, R198.reuse, R12 ;  /* 0x000000c6bc0c723c */ /* 0x080fec000000180c */
[C---:B------:R-:W-:Y:S01]  /*5a70*/  HMMA.16816.F32 R16, R192.reuse, R198, R16 ;  /* 0x000000c6c010723c */ /* 0x040fe20000001810 */
[----:B------:R-:W-:Y:S05]  /*5a80*/  LDSM.16.M88.4 R196, [R204] ;  /* 0x00000000ccc4783b */ /* 0x000fea0000000200 */
[-C--:B--2---:R-:W-:Y:S06]  /*5a90*/  HMMA.16816.F32 R20, R192, R176.reuse, R20 ;  /* 0x000000b0c014723c */ /* 0x084fec0000001814 */
[C---:B------:R-:W-:Y:S06]  /*5aa0*/  HMMA.16816.F32 R24, R188.reuse, R176, R24 ;  /* 0x000000b0bc18723c */ /* 0x040fec0000001818 */
[-C--:B------:R-:W-:Y:S01]  /*5ab0*/  HMMA.16816.F32 R28, R188, R178.reuse, R28 ;  /* 0x000000b2bc1c723c */ /* 0x080fe2000000181c */
[----:B------:R-:W-:Y:S05]  /*5ac0*/  LDSM.16.M88.4 R188, [R205] ;  /* 0x00000000cdbc783b */ /* 0x000fea0000000200 */
[----:B------:R-:W-:Y:S01]  /*5ad0*/  HMMA.16816.F32 R32, R192, R178, R32 ;  /* 0x000000b2c020723c */ /* 0x000fe20000001820 */
[----:B------:R-:W1:Y:S04]  /*5ae0*/  LDSM.16.M88.4 R176, [R216+0x4000] ;  /* 0x00400000d8b0783b */ /* 0x000e680000000200 */
[----:B------:R-:W2:Y:S01]  /*5af0*/  LDSM.16.M88.4 R192, [R216+0x6000] ;  /* 0x00600000d8c0783b */ /* 0x000ea20000000200 */
[-C--:B---3--:R-:W-:Y:S06]  /*5b00*/  HMMA.16816.F32 R4, R180, R200.reuse, R4 ;  /* 0x000000c8b404723c */ /* 0x088fec0000001804 */
        /* <DEDUP_REMOVED lines=11> */
[-C--:B-1----:R-:W-:Y:S06]  /*5bc0*/  HMMA.16816.F32 R4, R176, R188.reuse, R4 ;  /* 0x000000bcb004723c */ /* 0x082fec0000001804 */
[C---:B--2---:R-:W-:Y:S06]  /*5bd0*/  HMMA.16816.F32 R8, R192.reuse, R188, R8 ;  /* 0x000000bcc008723c */ /* 0x044fec0000001808 */
[-C--:B------:R-:W-:Y:S06]  /*5be0*/  HMMA.16816.F32 R12, R192, R190.reuse, R12 ;  /* 0x000000bec00c723c */ /* 0x080fec000000180c */
[C---:B------:R-:W-:Y:S01]  /*5bf0*/  HMMA.16816.F32 R16, R176.reuse, R190, R16 ;  /* 0x000000beb010723c */ /* 0x040fe20000001810 */
[----:B------:R-:W1:Y:S05]  /*5c00*/  LDSM.16.M88.4 R188, [R211+0x9800] ;  /* 0x00980000d3bc783b */ /* 0x000e6a0000000200 */
[-C--:B------:R-:W-:Y:S06]  /*5c10*/  HMMA.16816.F32 R20, R176, R196.reuse, R20 ;  /* 0x000000c4b014723c */ /* 0x080fec0000001814 */
[C---:B------:R-:W-:Y:S06]  /*5c20*/  HMMA.16816.F32 R24, R192.reuse, R196, R24 ;  /* 0x000000c4c018723c */ /* 0x040fec0000001818 */
[-C--:B------:R-:W-:Y:S01]  /*5c30*/  HMMA.16816.F32 R28, R192, R198.reuse, R28 ;  /* 0x000000c6c01c723c */ /* 0x080fe2000000181c */
[----:B------:R-:W2:Y:S05]  /*5c40*/  LDSM.16.M88.4 R192, [R213+0x4000] ;  /* 0x00400000d5c0783b */ /* 0x000eaa0000000200 */
[----:B------:R-:W-:Y:S01]  /*5c50*/  HMMA.16816.F32 R32, R176, R198, R32 ;  /* 0x000000c6b020723c */ /* 0x000fe20000001820 */
[----:B------:R-:W5:Y:S04]  /*5c60*/  LDSM.16.M88.4 R176, [R213+0x6000] ;  /* 0x00600000d5b0783b */ /* 0x000f680000000200 */
[----:B------:R-:W5:Y:S01]  /*5c70*/  LDSM.16.M88.4 R196, [R206+0x1800] ;  /* 0x00180000cec4783b */ /* 0x000f620000000200 */
[-C--:B---3--:R-:W-:Y:S01]  /*5c80*/  HMMA.16816.F32 R4, R172, R180.reuse, R4 ;  /* 0x000000b4ac04723c */ /* 0x088fe20000001804 */
[----:B------:R-:W-:Y:S04]  /*5c90*/  DEPBAR.LE SB0, 0x0 ;  /* 0x000080000000791a */ /* 0x000fe80000000000 */
[----:B------:R-:W-:Y:S01]  /*5ca0*/  BAR.SYNC.DEFER_BLOCKING 0x0 ;  /* 0x0000000000007b1d */ /* 0x000fe20000010000 */
[C---:B----4-:R-:W-:Y:S06]  /*5cb0*/  HMMA.16816.F32 R8, R184.reuse, R180, R8 ;  /* 0x000000b4b808723c */ /* 0x050fec0000001808 */
[-C--:B------:R-:W-:Y:S06]  /*5cc0*/  HMMA.16816.F32 R12, R184, R182.reuse, R12 ;  /* 0x000000b6b80c723c */ /* 0x080fec000000180c */
[C---:B------:R-:W-:Y:S06]  /*5cd0*/  HMMA.16816.F32 R16, R172.reuse, R182, R16 ;  /* 0x000000b6ac10723c */ /* 0x040fec0000001810 */
[-C--:B-1----:R-:W-:Y:S06]  /*5ce0*/  HMMA.16816.F32 R20, R172, R188.reuse, R20 ;  /* 0x000000bcac14723c */ /* 0x082fec0000001814 */
[C---:B------:R-:W-:Y:S06]  /*5cf0*/  HMMA.16816.F32 R24, R184.reuse, R188, R24 ;  /* 0x000000bcb818723c */ /* 0x040fec0000001818 */
[-C--:B------:R-:W-:Y:S06]  /*5d00*/  HMMA.16816.F32 R28, R184, R190.reuse, R28 ;  /* 0x000000beb81c723c */ /* 0x080fec000000181c */
[----:B------:R-:W-:Y:S06]  /*5d10*/  HMMA.16816.F32 R32, R172, R190, R32 ;  /* 0x000000beac20723c */ /* 0x000fec0000001820 */
[-C--:B--2---:R-:W-:Y:S06]  /*5d20*/  HMMA.16816.F32 R4, R192, R200.reuse, R4 ;  /* 0x000000c8c004723c */ /* 0x084fec0000001804 */
[C---:B-----5:R-:W-:Y:S06]  /*5d30*/  HMMA.16816.F32 R8, R176.reuse, R200, R8 ;  /* 0x000000c8b008723c */ /* 0x060fec0000001808 */
[-C--:B------:R-:W-:Y:S06]  /*5d40*/  HMMA.16816.F32 R12, R176, R202.reuse, R12 ;  /* 0x000000cab00c723c */ /* 0x080fec000000180c */
[C---:B------:R-:W-:Y:S06]  /*5d50*/  HMMA.16816.F32 R16, R192.reuse, R202, R16 ;  /* 0x000000cac010723c */ /* 0x040fec0000001810 */
[----:B------:R-:W-:Y:S01]  /*5d60*/  FMNMX.FTZ R164, R4, R167, !PT ;  /* 0x000000a704a47209 */ /* 0x000fe20007810000 */
[-C--:B------:R-:W-:Y:S04]  /*5d70*/  HMMA.16816.F32 R20, R192, R196.reuse, R20 ;  /* 0x000000c4c014723c */ /* 0x080fe80000001814 */
        /* <DEDUP_REMOVED lines=19> */
.L_x_1680:
[----:B-1----:R-:W-:Y:S01]  /*5eb0*/  FMNMX.FTZ R164, R8, R169, !PT ;  /* 0x000000a908a47209 */ /* 0x002fe20007810000 */
[----:B------:R-:W2:Y:S01]  /*5ec0*/  LDL.64 R186, [R1+0x18] ;  /* 0x0000180001ba7983 */ /* 0x000ea20000100a00 */
[C---:B------:R-:W-:Y:S02]  /*5ed0*/  IADD3 R175, R240.reuse, -0x61c88647, RZ ;  /* 0x9e3779b9f0af7810 */ /* 0x040fe40007ffe0ff */
[----:B------:R-:W-:Y:S02]  /*5ee0*/  IADD3 R177, R240, 0x3c6ef372, RZ ;  /* 0x3c6ef372f0b17810 */ /* 0x000fe40007ffe0ff */
[----:B------:R-:W-:Y:S01]  /*5ef0*/  ISETP.NE.AND P2, PT, R246, RZ, PT ;  /* 0x000000fff600720c */ /* 0x000fe20003f45270 */
[----:B------:R-:W3:Y:S06]  /*5f00*/  LDL.64 R188, [R1+0x8] ;  /* 0x0000080001bc7983 */ /* 0x000eec0000100a00 */
[----:B------:R-:W4:Y:S06]  /*5f10*/  LDL.64 R184, [R1] ;  /* 0x0000000001b87983 */ /* 0x000f2c0000100a00 */
[----:B------:R-:W5:Y:S06]  /*5f20*/  LDL.64 R182, [R1+0x10] ;  /* 0x0000100001b67983 */ /* 0x000f6c0000100a00 */
[----:B------:R-:W1:Y:S08]  /*5f30*/  SHFL.BFLY PT, R165, R170, 0x2, 0x1f ;  /* 0x0c401f00aaa57f89 */ /* 0x000e7000000e0000 */
[----:B------:R-:W1:Y:S02]  /*5f40*/  SHFL.BFLY PT, R3, R168, 0x2, 0x1f ;  /* 0x0c401f00a8037f89 */ /* 0x000e6400000e0000 */
[----:B-1----:R-:W-:Y:S02]  /*5f50*/  FMNMX.FTZ R173, R170, R165, !PT ;  /* 0x000000a5aaad7209 */ /* 0x002fe40007810000 */
[----:B------:R-:W-:Y:S04]  /*5f60*/  FMNMX.FTZ R174, R168, R3, !PT ;  /* 0x00000003a8ae7209 */ /* 0x000fe80007810000 */
[----:B------:R-:W1:Y:S01]  /*5f70*/  SHFL.BFLY PT, R166, R173, 0x1, 0x1f ;  /* 0x0c201f00ada67f89 */ /* 0x000e6200000e0000 */
[----:B------:R-:W-:Y:S07]  /*5f80*/  FMNMX.FTZ R3, R9, R164, !PT ;  /* 0x000000a409037209 */ /* 0x000fee0007810000 */
[----:B------:R-:W1:Y:S01]  /*5f90*/  SHFL.BFLY PT, R165, R174, 0x1, 0x1f ;  /* 0x0c201f00aea57f89 */ /* 0x000e6200000e0000 */
[----:B------:R-:W-:Y:S02]  /*5fa0*/  FMNMX.FTZ R164, R12, R3, !PT ;  /* 0x000000030ca47209 */ /* 0x000fe40007810000 */
[----:B------:R-:W-:Y:S02]  /*5fb0*/  IADD3 R3, R241, -0x4498517b, RZ ;  /* 0xbb67ae85f1037810 */ /* 0x000fe40007ffe0ff */
[----:B------:R-:W-:Y:S02]  /*5fc0*/  FMNMX.FTZ R179, R13, R164, !PT ;  /* 0x000000a40db37209 */ /* 0x000fe40007810000 */
[----:B------:R-:W-:Y:S02]  /*5fd0*/  FMNMX.FTZ R164, R10, R0, !PT ;  /* 0x000000000aa47209 */ /* 0x000fe40007810000 */
[----:B------:R-:W-:Y:S02]  /*5fe0*/  FMNMX.FTZ R168, R24, R179, !PT ;  /* 0x000000b318a87209 */ /* 0x000fe40007810000 */
[----:B-1----:R-:W-:Y:S02]  /*5ff0*/  FMNMX.FTZ R166, R173, R166, !PT ;  /* 0x000000a6ada67209 */ /* 0x002fe40007810000 */
[----:B------:R-:W-:Y:S03]  /*6000*/  FMNMX.FTZ R165, R174, R165, !PT ;  /* 0x000000a5aea57209 */ /* 0x000fe60007810000 */
[C---:B------:R-:W-:Y:S01]  /*6010*/  FMUL.FTZ R252, R166.reuse, UR4 ;  /* 0x00000004a6fc7c20 */ /* 0x040fe20008410000 */
[----:B------:R-:W-:Y:S01]  /*6020*/  FSETP.NEU.FTZ.AND P0, PT, R166, -INF , PT ;  /* 0xff800000a600780b */ /* 0x000fe20003f1d000 */
[C---:B------:R-:W-:Y:S03]  /*6030*/  FADD.FTZ R2, -R165.reuse, R2 ;  /* 0x00000002a5027221 */ /* 0x040fe60000010100 */
[----:B------:R-:W-:Y:S01]  /*6040*/  FSEL R252, R252, RZ, P0 ;  /* 0x000000fffcfc7208 */ /* 0x000fe20000000000 */
[C---:B------:R-:W-:Y:S01]  /*6050*/  FMUL.FTZ R248, R165.reuse, UR4 ;  /* 0x00000004a5f87c20 */ /* 0x040fe20008410000 */
[----:B------:R-:W-:Y:S03]  /*6060*/  FSETP.NEU.FTZ.AND P0, PT, R165, -INF , PT ;  /* 0xff800000a500780b */ /* 0x000fe60003f1d000 */
[--C-:B------:R-:W-:Y:S01]  /*6070*/  FFMA.FTZ R199, R4, UR4, -R252.reuse ;  /* 0x0000000404c77c23 */ /* 0x100fe200080108fc */
[----:B------:R-:W-:Y:S01]  /*6080*/  FSEL R248, R248, RZ, P0 ;  /* 0x000000fff8f87208 */ /* 0x000fe20000000000 */
[----:B------:R-:W-:Y:S04]  /*6090*/  FFMA.FTZ R21, R21, UR4, -R252 ;  /* 0x0000000415157c23 */ /* 0x000fe800080108fc */
[--C-:B------:R-:W-:Y:S01]  /*60a0*/  FFMA.FTZ R198, R6, UR4, -R248.reuse ;  /* 0x0000000406c67c23 */ /* 0x100fe200080108f8 */
[----:B------:R-:W-:Y:S10]  /*60b0*/  MUFU.EX2 R199, R199 ;  /* 0x000000c700c77308 */ /* 0x000ff40000000800 */
[----:B------:R-:W-:Y:S01]  /*60c0*/  MUFU.EX2 R198, R198 ;  /* 0x000000c600c67308 */ /* 0x000fe20000000800 */
[----:B--2---:R-:W-:Y:S01]  /*60d0*/  LOP3.LUT R172, R187, R245, R241, 0x96, !PT ;  /* 0x000000f5bbac7212 */ /* 0x004fe200078e96f1 */
[--C-:B------:R-:W-:Y:S01]  /*60e0*/  FFMA.FTZ R187, R19, UR4, -R248.reuse ;  /* 0x0000000413bb7c23 */ /* 0x100fe200080108f8 */
[-CC-:B------:R-:W-:Y:S02]  /*60f0*/  LOP3.LUT R180, R251, R186.reuse, R3.reuse, 0x96, !PT ;  /* 0x000000bafbb47212 */ /* 0x180fe400078e9603 */
[----:B------:R-:W-:Y:S01]  /*6100*/  IADD3 R245, R245, -0x1, RZ ;  /* 0xfffffffff5f57810 */ /* 0x000fe20007ffe0ff */
[----:B------:R-:W-:Y:S01]  /*6110*/  IMAD.WIDE.U32 R172, R172, -0x326172a9, RZ ;  /* 0xcd9e8d57acac7825 */ /* 0x000fe200078e00ff */
[----:B---3--:R-:W-:Y:S03]  /*6120*/  LOP3.LUT R174, R189, R186, R3, 0x96, !PT ;  /* 0x000000babdae7212 */ /* 0x008fe600078e9603 */
[----:B------:R-:W-:Y:S01]  /*6130*/  MUFU.EX2 R187, R187 ;  /* 0x000000bb00bb7308 */ /* 0x000fe20000000800 */
[----:B------:R-:W-:Y:S01]  /*6140*/  FMNMX.FTZ R3, R25, R168, !PT ;  /* 0x000000a819037209 */ /* 0x000fe20007810000 */
[----:B------:R-:W-:Y:S04]  /*6150*/  IMAD.WIDE.U32 R180, R180, -0x326172a9, RZ ;  /* 0xcd9e8d57b4b47825 */ /* 0x000fe800078e00ff */
[----:B------:R-:W-:Y:S01]  /*6160*/  FFMA.FTZ R186, R18, UR4, -R248 ;  /* 0x0000000412ba7c23 */ /* 0x000fe200080108f8 */
[--C-:B----4-:R-:W-:Y:S01]  /*6170*/  LOP3.LUT R176, R173, R184, R175.reuse, 0x96, !PT ;  /* 0x000000b8adb07212 */ /* 0x110fe200078e96af */
[--C-:B------:R-:W-:Y:S01]  /*6180*/  FFMA.FTZ R185, R17, UR4, -R252.reuse ;  /* 0x0000000411b97c23 */ /* 0x100fe200080108fc */
[----:B------:R-:W-:Y:S01]  /*6190*/  FFMA.FTZ R184, R16, UR4, -R252 ;  /* 0x0000000410b87c23 */ /* 0x000fe200080108fc */
[----:B------:R-:W-:Y:S01]  /*61a0*/  FFMA.FTZ R189, R7, UR4, -R248 ;  /* 0x0000000407bd7c23 */ /* 0x000fe200080108f8 */
[----:B------:R-:W-:Y:S01]  /*61b0*/  IADD3 R7, R240, -0x4ab325aa, RZ ;  /* 0xb54cda56f0077810 */ /* 0x000fe20007ffe0ff */
[----:B------:R-:W-:Y:S01]  /*61c0*/  MUFU.EX2 R186, R186 ;  /* 0x000000ba00ba7308 */ /* 0x000fe20000000800 */
[----:B-----5:R-:W-:Y:S01]  /*61d0*/  LOP3.LUT R170, R173, R182, R175, 0x96, !PT ;  /* 0x000000b6adaa7212 */ /* 0x020fe200078e96af */
[----:B------:R-:W-:Y:S01]  /*61e0*/  IMAD.WIDE.U32 R174, R174, -0x326172a9, RZ ;  /* 0xcd9e8d57aeae7825 */ /* 0x000fe200078e00ff */
[----:B------:R-:W-:Y:S02]  /*61f0*/  FMNMX.FTZ R173, R11, R164, !PT ;  /* 0x000000a40bad7209 */ /* 0x000fe40007810000 */
[----:B------:R-:W-:Y:S01]  /*6200*/  FMNMX.FTZ R182, R28, R3, !PT ;  /* 0x000000031cb67209 */ /* 0x000fe20007810000 */
[----:B------:R-:W-:Y:S01]  /*6210*/  FADD.FTZ R3, -R166, R167 ;  /* 0x000000a7a6037221 */ /* 0x000fe20000010100 */
[----:B------:R-:W-:Y:S01]  /*6220*/  FMNMX.FTZ R178, R14, R173, !PT ;  /* 0x000000ad0eb27209 */ /* 0x000fe20007810000 */
[----:B------:R-:W-:Y:S01]  /*6230*/  FMUL.FTZ R167, R2, UR4 ;  /* 0x0000000402a77c20 */ /* 0x000fe20008410000 */
[----:B------:R-:W-:Y:S01]  /*6240*/  FMNMX.FTZ R164, R29, R182, !PT ;  /* 0x000000b61da47209 */ /* 0x000fe20007810000 */
[----:B------:R-:W-:Y:S01]  /*6250*/  FMUL.FTZ R168, R3, UR4 ;  /* 0x0000000403a87c20 */ /* 0x000fe20008410000 */
[----:B------:R-:W-:Y:S01]  /*6260*/  FMNMX.FTZ R3, R15, R178, !PT ;  /* 0x000000b20f037209 */ /* 0x000fe20007810000 */
[----:B------:R-:W-:Y:S01]  /*6270*/  IMAD.WIDE.U32 R182, R176, -0x2daee0ad, RZ ;  /* 0xd2511f53b0b67825 */ /* 0x000fe200078e00ff */
[-CC-:B------:R-:W-:Y:S01]  /*6280*/  LOP3.LUT R178, R181, R172.reuse, R177.reuse, 0x96, !PT ;  /* 0x000000acb5b27212 */ /* 0x180fe200078e96b1 */
[----:B------:R-:W1:Y:S01]  /*6290*/  SHFL.BFLY PT, R173, R164, 0x2, 0x1f ;  /* 0x0c401f00a4ad7f89 */ /* 0x000e6200000e0000 */
[----:B------:R-:W-:Y:S01]  /*62a0*/  FMNMX.FTZ R2, R26, R3, !PT ;  /* 0x000000031a027209 */ /* 0x000fe20007810000 */
[----:B------:R-:W-:Y:S01]  /*62b0*/  MUFU.EX2 R184, R184 ;  /* 0x000000b800b87308 */ /* 0x000fe20000000800 */
[----:B------:R-:W-:Y:S01]  /*62c0*/  LOP3.LUT R172, R175, R172, R177, 0x96, !PT ;  /* 0x000000acafac7212 */ /* 0x000fe200078e96b1 */
[----:B------:R-:W-:Y:S01]  /*62d0*/  IMAD.WIDE.U32 R178, R178, -0x2daee0ad, RZ ;  /* 0xd2511f53b2b27825 */ /* 0x000fe200078e00ff */
[----:B------:R-:W-:Y:S02]  /*62e0*/  FMNMX.FTZ R3, R27, R2, !PT ;  /* 0x000000021b037209 */ /* 0x000fe40007810000 */
[C---:B------:R-:W-:Y:S02]  /*62f0*/  IADD3 R177, R241.reuse, 0x32370b8f, RZ ;  /* 0x32370b8ff1b17810 */ /* 0x040fe40007ffe0ff */
[----:B------:R-:W-:Y:S03]  /*6300*/  FMNMX.FTZ R2, R30, R3, !PT ;  /* 0x000000031e027209 */ /* 0x000fe60007810000 */
[----:B------:R-:W-:Y:S01]  /*6310*/  MUFU.EX2 R185, R185 ;  /* 0x000000b900b97308 */ /* 0x000fe20000000800 */
[----:B------:R-:W-:Y:S02]  /*6320*/  IADD3 R175, R241, 0x76cf5d0a, RZ ;  /* 0x76cf5d0af1af7810 */ /* 0x000fe40007ffe0ff */
[----:B------:R-:W-:Y:S02]  /*6330*/  FMNMX.FTZ R3, R31, R2, !PT ;  /* 0x000000021f037209 */ /* 0x000fe40007810000 */
[----:B------:R-:W-:Y:S02]  /*6340*/  LOP3.LUT R176, R179, R182, R177, 0x96, !PT ;  /* 0x000000b6b3b07212 */ /* 0x000fe400078e96b1 */
[--C-:B------:R-:W-:Y:S01]  /*6350*/  LOP3.LUT R16, R183, R250, R175.reuse, 0x96, !PT ;  /* 0x000000fab7107212 */ /* 0x100fe200078e96af */
[----:B------:R-:W2:Y:S01]  /*6360*/  SHFL.BFLY PT, R2, R3, 0x2, 0x1f ;  /* 0x0c401f0003027f89 */ /* 0x000ea200000e0000 */
[----:B------:R-:W-:Y:S01]  /*6370*/  IMAD.WIDE.U32 R182, R170, -0x2daee0ad, RZ ;  /* 0xd2511f53aab67825 */ /* 0x000fe200078e00ff */
[----:B------:R-:W-:Y:S01]  /*6380*/  IADD3 R170, R240, -0x255992d5, RZ ;  /* 0xdaa66d2bf0aa7810 */ /* 0x000fe20007ffe0ff */
[----:B------:R-:W-:Y:S02]  /*6390*/  MUFU.EX2 R189, R189 ;  /* 0x000000bd00bd7308 */ /* 0x000fe40000000800 */
[----:B------:R-:W-:Y:S01]  /*63a0*/  IMAD.WIDE.U32 R202, R16, -0x326172a9, RZ ;  /* 0xcd9e8d5710ca7825 */ /* 0x000fe200078e00ff */
[----:B-1----:R-:W-:Y:S02]  /*63b0*/  FMNMX.FTZ R164, R164, R173, !PT ;  /* 0x000000ada4a47209 */ /* 0x002fe40007810000 */
[----:B------:R-:W-:Y:S01]  /*63c0*/  LOP3.LUT R175, R183, R188, R175, 0x96, !PT ;  /* 0x000000bcb7af7212 */ /* 0x000fe200078e96af */
[----:B------:R-:W-:Y:S01]  /*63d0*/  IMAD.WIDE.U32 R172, R172, -0x2daee0ad, RZ ;  /* 0xd2511f53acac7825 */ /* 0x000fe200078e00ff */
[----:B------:R-:W-:Y:S01]  /*63e0*/  LOP3.LUT R16, R203, R180, R170, 0x96, !PT ;  /* 0x000000b4cb107212 */ /* 0x000fe200078e96aa */
[----:B------:R-:W1:Y:S02]  /*63f0*/  SHFL.BFLY PT, R17, R164, 0x1, 0x1f ;  /* 0x0c201f00a4117f89 */ /* 0x000e6400000e0000 */
[----:B------:R-:W-:Y:S01]  /*6400*/  FFMA.FTZ R188, R5, UR4, -R252 ;  /* 0x0000000405bc7c23 */ /* 0x000fe200080108fc */
[----:B------:R-:W-:Y:S01]  /*6410*/  IMAD.WIDE.U32 R18, R176, -0x326172a9, RZ ;  /* 0xcd9e8d57b0127825 */ /* 0x000fe200078e00ff */
[----:B------:R-:W-:Y:S01]  /*6420*/  LOP3.LUT R177, R173, R182, R177, 0x96, !PT ;  /* 0x000000b6adb17212 */ /* 0x000fe200078e96b1 */
[----:B------:R-:W3:Y:S01]  /*6430*/  MUFU.EX2 R168, R168 ;  /* 0x000000a800a87308 */ /* 0x000ee20000000800 */
[----:B------:R-:W-:Y:S01]  /*6440*/  IADD3 R173, R240, 0x78dde6e4, RZ ;  /* 0x78dde6e4f0ad7810 */ /* 0x000fe20007ffe0ff */
[----:B------:R-:W-:Y:S03]  /*6450*/  IMAD.WIDE.U32 R200, R175, -0x326172a9, RZ ;  /* 0xcd9e8d57afc87825 */ /* 0x000fe600078e00ff */
[--C-:B------:R-:W-:Y:S01]  /*6460*/  LOP3.LUT R202, R19, R202, R173.reuse, 0x96, !PT ;  /* 0x000000ca13ca7212 */ /* 0x100fe200078e96ad */
[----:B------:R-:W-:Y:S01]  /*6470*/  IMAD.WIDE.U32 R196, R177, -0x326172a9, RZ ;  /* 0xcd9e8d57b1c47825 */ /* 0x000fe200078e00ff */
[----:B------:R-:W-:Y:S03]  /*6480*/  LOP3.LUT R4, R201, R174, R170, 0x96, !PT ;  /* 0x000000aec9047212 */ /* 0x000fe600078e96aa */
[----:B------:R-:W-:Y:S01]  /*6490*/  MUFU.EX2 R188, R188 ;  /* 0x000000bc00bc7308 */ /* 0x000fe20000000800 */
[----:B--2---:R-:W-:Y:S01]  /*64a0*/  FMNMX.FTZ R2, R3, R2, !PT ;  /* 0x0000000203027209 */ /* 0x004fe20007810000 */
[----:B------:R-:W-:Y:S01]  /*64b0*/  IMAD.WIDE.U32 R174, R16, -0x2daee0ad, RZ ;  /* 0xd2511f5310ae7825 */ /* 0x000fe200078e00ff */
[----:B------:R-:W-:Y:S02]  /*64c0*/  LOP3.LUT R200, R197, R200, R173, 0x96, !PT ;  /* 0x000000c8c5c87212 */ /* 0x000fe400078e96ad */
[----:B------:R-:W-:Y:S01]  /*64d0*/  IADD3 R16, R241, -0x126145ec, RZ ;  /* 0xed9eba14f1107810 */ /* 0x000fe20007ffe0ff */
[----:B------:R-:W2:Y:S01]  /*64e0*/  SHFL.BFLY PT, R3, R2, 0x1, 0x1f ;  /* 0x0c201f0002037f89 */ /* 0x000ea200000e0000 */
[----:B------:R-:W-:Y:S03]  /*64f0*/  IMAD.WIDE.U32 R202, R202, -0x2daee0ad, RZ ;  /* 0xd2511f53caca7825 */ /* 0x000fe600078e00ff */
[----:B------:R-:W4:Y:S01]  /*6500*/  MUFU.EX2 R167, R167 ;  /* 0x000000a700a77308 */ /* 0x000f220000000800 */
[----:B---3--:R-:W-:Y:S01]  /*6510*/  FMUL.FTZ R36, R168, R36 ;  /* 0x00000024a8247220 */ /* 0x008fe20000410000 */
[----:B------:R-:W-:Y:S01]  /*6520*/  IMAD.WIDE.U32 R176, R4, -0x2daee0ad, RZ ;  /* 0xd2511f5304b07825 */ /* 0x000fe200078e00ff */
[----:B-1----:R-:W-:Y:S02]  /*6530*/  FMNMX.FTZ R164, R164, R17, !PT ;  /* 0x00000011a4a47209 */ /* 0x002fe40007810000 */
[--C-:B------:R-:W-:Y:S01]  /*6540*/  LOP3.LUT R4, R175, R178, R16.reuse, 0x96, !PT ;  /* 0x000000b2af047212 */ /* 0x100fe200078e9610 */
[----:B------:R-:W-:Y:S01]  /*6550*/  IMAD.WIDE.U32 R200, R200, -0x2daee0ad, RZ ;  /* 0xd2511f53c8c87825 */ /* 0x000fe200078e00ff */
[--C-:B------:R-:W-:Y:S03]  /*6560*/  LOP3.LUT R5, R203, R174, R233.reuse, 0x96, !PT ;  /* 0x000000aecb057212 */ /* 0x100fe600078e96e9 */
[C---:B------:R-:W-:Y:S01]  /*6570*/  FMUL.FTZ R170, R164.reuse, UR4 ;  /* 0x00000004a4aa7c20 */ /* 0x040fe20008410000 */
[----:B------:R-:W-:Y:S01]  /*6580*/  FSETP.NEU.FTZ.AND P0, PT, R164, -INF , PT ;  /* 0xff800000a400780b */ /* 0x000fe20003f1d000 */
[----:B------:R-:W-:Y:S01]  /*6590*/  FMUL.FTZ R37, R168, R37 ;  /* 0x00000025a8257220 */ /* 0x000fe20000410000 */
[----:B------:R-:W-:Y:S01]  /*65a0*/  LOP3.LUT R16, R177, R172, R16, 0x96, !PT ;  /* 0x000000acb1107212 */ /* 0x000fe200078e9610 */
[----:B------:R-:W-:Y:S01]  /*65b0*/  IMAD.WIDE.U32 R172, R4, -0x326172a9, RZ ;  /* 0xcd9e8d5704ac7825 */ /* 0x000fe200078e00ff */
[----:B------:R-:W-:Y:S02]  /*65c0*/  LOP3.LUT R6, R201, R176, R233, 0x96, !PT ;  /* 0x000000b0c9067212 */ /* 0x000fe400078e96e9 */
[----:B------:R-:W-:Y:S01]  /*65d0*/  FSEL R170, R170, RZ, P0 ;  /* 0x000000ffaaaa7208 */ /* 0x000fe20000000000 */
[----:B------:R-:W-:Y:S01]  /*65e0*/  IMAD.WIDE.U32 R4, R5, -0x326172a9, RZ ;  /* 0xcd9e8d5705047825 */ /* 0x000fe200078e00ff */
[----:B------:R-:W1:Y:S02]  /*65f0*/  LDSM.16.MT88.4 R176, [R212+0xa000] ;  /* 0x00a00000d4b0783b */ /* 0x000e640000004200 */
[----:B------:R-:W-:Y:S01]  /*6600*/  LOP3.LUT R201, R173, R18, R242, 0x96, !PT ;  /* 0x00000012adc97212 */ /* 0x000fe200078e96f2 */
[----:B------:R-:W-:Y:S01]  /*6610*/  IMAD.WIDE.U32 R194, R16, -0x326172a9, RZ ;  /* 0xcd9e8d5710c27825 */ /* 0x000fe200078e00ff */
[----:B--2---:R-:W-:Y:S03]  /*6620*/  FMNMX.FTZ R3, R2, R3, !PT ;  /* 0x0000000302037209 */ /* 0x004fe60007810000 */
[--C-:B------:R-:W-:Y:S01]  /*6630*/  FFMA.FTZ R190, R9, UR4, -R170.reuse ;  /* 0x0000000409be7c23 */ /* 0x100fe200080108aa */
[----:B------:R-:W-:Y:S01]  /*6640*/  IMAD.WIDE.U32 R16, R6, -0x326172a9, RZ ;  /* 0xcd9e8d5706107825 */ /* 0x000fe200078e00ff */
[C---:B------:R-:W-:Y:S03]  /*6650*/  FSETP.NEU.FTZ.AND P0, PT, R3.reuse, -INF , PT ;  /* 0xff8000000300780b */ /* 0x040fe60003f1d000 */
[----:B------:R-:W-:Y:S01]  /*6660*/  FMUL.FTZ R246, R3, UR4 ;  /* 0x0000000403f67c20 */ /* 0x000fe20008410000 */
[----:B------:R-:W-:Y:S01]  /*6670*/  LOP3.LUT R9, R4, 0xffff, RZ, 0xc0, !PT ;  /* 0x0000ffff04097812 */ /* 0x000fe200078ec0ff */
[----:B------:R-:W-:Y:S01]  /*6680*/  FFMA.FTZ R191, R8, UR4, -R170 ;  /* 0x0000000408bf7c23 */ /* 0x000fe200080108aa */
[--C-:B------:R-:W-:Y:S01]  /*6690*/  LOP3.LUT R6, R5, R172, R7.reuse, 0x96, !PT ;  /* 0x000000ac05067212 */ /* 0x100fe200078e9607 */
[----:B------:R-:W-:Y:S01]  /*66a0*/  FADD.FTZ R0, -R3, R0 ;  /* 0x0000000003007221 */ /* 0x000fe20000010100 */
[----:B------:R-:W-:Y:S01]  /*66b0*/  FSEL R246, R246, RZ, P0 ;  /* 0x000000fff6f67208 */ /* 0x000fe20000000000 */
[----:B------:R-:W-:Y:S01]  /*66c0*/  MUFU.EX2 R190, R190 ;  /* 0x000000be00be7308 */ /* 0x000fe20000000800 */
[----:B------:R-:W-:Y:S01]  /*66d0*/  LOP3.LUT R7, R17, R194, R7, 0x96, !PT ;  /* 0x000000c211077212 */ /* 0x000fe200078e9607 */
[----:B----4-:R-:W-:Y:S01]  /*66e0*/  FMUL.FTZ R38, R167, R38 ;  /* 0x00000026a7267220 */ /* 0x010fe20000410000 */
[----:B------:R-:W-:Y:S01]  /*66f0*/  LOP3.LUT R182, R4, 0xff, RZ, 0xc0, !PT ;  /* 0x000000ff04b67812 */ /* 0x000fe200078ec0ff */
[--C-:B------:R-:W-:Y:S01]  /*6700*/  FFMA.FTZ R193, R10, UR4, -R246.reuse ;  /* 0x000000040ac17c23 */ /* 0x100fe200080108f6 */
[----:B------:R-:W-:Y:S01]  /*6710*/  SHF.R.U32.HI R9, RZ, 0x8, R9 ;  /* 0x00000008ff097819 */ /* 0x000fe20000011609 */
[----:B------:R-:W-:Y:S01]  /*6720*/  FFMA.FTZ R192, R11, UR4, -R246 ;  /* 0x000000040bc07c23 */ /* 0x000fe200080108f6 */
[----:B------:R-:W-:Y:S03]  /*6730*/  SHF.R.U32.HI R10, RZ, 0x10, R7 ;  /* 0x00000010ff0a7819 */ /* 0x000fe60000011607 */
[----:B------:R-:W-:Y:S01]  /*6740*/  MUFU.EX2 R191, R191 ;  /* 0x000000bf00bf7308 */ /* 0x000fe20000000800 */
[----:B------:R-:W-:Y:S01]  /*6750*/  LOP3.LUT R19, R16, 0xffff, RZ, 0xc0, !PT ;  /* 0x0000ffff10137812 */ /* 0x000fe200078ec0ff */
[----:B------:R-:W-:Y:S01]  /*6760*/  FMUL.FTZ R39, R167, R39 ;  /* 0x00000027a7277220 */ /* 0x000fe20000410000 */
[----:B------:R-:W-:Y:S01]  /*6770*/  SHF.R.U32.HI R17, RZ, 0x10, R16 ;  /* 0x00000010ff117819 */ /* 0x000fe20000011610 */
[----:B------:R-:W-:Y:S01]  /*6780*/  FMUL.FTZ R48, R168, R48 ;  /* 0x00000030a8307220 */ /* 0x000fe20000410000 */
[----:B------:R-:W-:Y:S01]  /*6790*/  PRMT R182, R182, 0x5410, R9 ;  /* 0x00005410b6b67816 */ /* 0x000fe20000000009 */
[C---:B------:R-:W-:Y:S01]  /*67a0*/  FMUL.FTZ R49, R168.reuse, R49 ;  /* 0x00000031a8317220 */ /* 0x040fe20000410000 */
[C---:B------:R-:W-:Y:S03]  /*67b0*/  LOP3.LUT R9, R7.reuse, 0xffff, RZ, 0xc0, !PT ;  /* 0x0000ffff07097812 */ /* 0x040fe600078ec0ff */
[----:B------:R-:W-:Y:S01]  /*67c0*/  MUFU.EX2 R193, R193 ;  /* 0x000000c100c17308 */ /* 0x000fe20000000800 */
[----:B------:R-:W-:Y:S01]  /*67d0*/  LOP3.LUT R172, R7, 0xff, RZ, 0xc0, !PT ;  /* 0x000000ff07ac7812 */ /* 0x000fe200078ec0ff */
[C---:B------:R-:W-:Y:S01]  /*67e0*/  FMUL.FTZ R50, R167.reuse, R50 ;  /* 0x00000032a7327220 */ /* 0x040fe20000410000 */
[----:B------:R-:W-:Y:S01]  /*67f0*/  SHF.R.U32.HI R5, RZ, 0x10, R4 ;  /* 0x00000010ff057819 */ /* 0x000fe20000011604 */
[----:B------:R-:W-:Y:S01]  /*6800*/  FMUL.FTZ R51, R167, R51 ;  /* 0x00000033a7337220 */ /* 0x000fe20000410000 */
[----:B------:R-:W-:Y:S01]  /*6810*/  SHF.R.U32.HI R7, RZ, 0x18, R7 ;  /* 0x00000018ff077819 */ /* 0x000fe20000011607 */
[----:B------:R-:W-:Y:S01]  /*6820*/  FMUL.FTZ R52, R168, R52 ;  /* 0x00000034a8347220 */ /* 0x000fe20000410000 */
[----:B------:R-:W-:Y:S03]  /*6830*/  LOP3.LUT R10, R10, 0xff, RZ, 0xc0, !PT ;  /* 0x000000ff0a0a7812 */ /* 0x000fe600078ec0ff */
[----:B------:R-:W-:Y:S01]  /*6840*/  MUFU.EX2 R192, R192 ;  /* 0x000000c000c07308 */ /* 0x000fe20000000800 */
[----:B------:R-:W-:Y:S01]  /*6850*/  SHF.R.U32.HI R2, RZ, 0x18, R16 ;  /* 0x00000018ff027819 */ /* 0x000fe20000011610 */
[----:B------:R-:W-:Y:S01]  /*6860*/  FMUL.FTZ R53, R168, R53 ;  /* 0x00000035a8357220 */ /* 0x000fe20000410000 */
[----:B------:R-:W-:Y:S01]  /*6870*/  LOP3.LUT R17, R17, 0xff, RZ, 0xc0, !PT ;  /* 0x000000ff11117812 */ /* 0x000fe200078ec0ff */
[----:B------:R-:W-:Y:S01]  /*6880*/  FMUL.FTZ R54, R167, R54 ;  /* 0x00000036a7367220 */ /* 0x000fe20000410000 */
[----:B------:R-:W-:Y:S01]  /*6890*/  SHF.R.U32.HI R8, RZ, 0x18, R4 ;  /* 0x00000018ff087819 */ /* 0x000fe20000011604 */
[----:B------:R-:W-:Y:S01]  /*68a0*/  FADD.FTZ R4, -R164, R169 ;  /* 0x000000a9a4047221 */ /* 0x000fe20000010100 */
[----:B------:R-:W-:Y:S01]  /*68b0*/  LOP3.LUT R5, R5, 0xff, RZ, 0xc0, !PT ;  /* 0x000000ff05057812 */ /* 0x000fe200078ec0ff */
[----:B------:R-:W-:Y:S01]  /*68c0*/  FMUL.FTZ R55, R167, R55 ;  /* 0x00000037a7377220 */ /* 0x000fe20000410000 */
[----:B------:R-:W-:Y:S01]  /*68d0*/  PRMT R10, R10, 0x5410, R7 ;  /* 0x000054100a0a7816 */ /* 0x000fe20000000007 */
[C---:B------:R-:W-:Y:S01]  /*68e0*/  FMUL.FTZ R64, R168.reuse, R64 ;  /* 0x00000040a8407220 */ /* 0x040fe20000410000 */
[----:B------:R-:W-:Y:S01]  /*68f0*/  SHF.R.U32.HI R7, RZ, 0x10, R6 ;  /* 0x00000010ff077819 */ /* 0x000fe20000011606 */
[----:B------:R-:W-:Y:S01]  /*6900*/  FMUL.FTZ R65, R168, R65 ;  /* 0x00000041a8417220 */ /* 0x000fe20000410000 */
[----:B------:R-:W-:Y:S01]  /*6910*/  PRMT R2, R17, 0x5410, R2 ;  /* 0x0000541011027816 */ /* 0x000fe20000000002 */
[----:B------:R-:W-:Y:S01]  /*6920*/  FMUL.FTZ R66, R167, R66 ;  /* 0x00000042a7427220 */ /* 0x000fe20000410000 */
[----:B------:R-:W-:Y:S01]  /*6930*/  PRMT R8, R5, 0x5410, R8 ;  /* 0x0000541005087816 */ /* 0x000fe20000000008 */
[----:B------:R-:W-:Y:S01]  /*6940*/  FMUL.FTZ R67, R167, R67 ;  /* 0x00000043a7437220 */ /* 0x000fe20000410000 */
[----:B------:R-:W-:Y:S01]  /*6950*/  LOP3.LUT R5, R6, 0xffff, RZ, 0xc0, !PT ;  /* 0x0000ffff06057812 */ /* 0x000fe200078ec0ff */
[----:B------:R-:W-:Y:S01]  /*6960*/  FMUL.FTZ R68, R168, R68 ;  /* 0x00000044a8447220 */ /* 0x000fe20000410000 */
[----:B------:R-:W-:Y:S01]  /*6970*/  LOP3.LUT R180, R6, 0xff, RZ, 0xc0, !PT ;  /* 0x000000ff06b47812 */ /* 0x000fe200078ec0ff */
[C---:B------:R-:W-:Y:S01]  /*6980*/  FMUL.FTZ R69, R168.reuse, R69 ;  /* 0x00000045a8457220 */ /* 0x040fe20000410000 */
[----:B------:R-:W-:Y:S01]  /*6990*/  LOP3.LUT R7, R7, 0xff, RZ, 0xc0, !PT ;  /* 0x000000ff07077812 */ /* 0x000fe200078ec0ff */
[C---:B------:R-:W-:Y:S01]  /*69a0*/  FMUL.FTZ R70, R167.reuse, R70 ;  /* 0x00000046a7467220 */ /* 0x040fe20000410000 */
[----:B------:R-:W-:Y:S01]  /*69b0*/  SHF.R.U32.HI R6, RZ, 0x18, R6 ;  /* 0x00000018ff067819 */ /* 0x000fe20000011606 */
[----:B------:R-:W-:Y:S01]  /*69c0*/  FMUL.FTZ R71, R167, R71 ;  /* 0x00000047a7477220 */ /* 0x000fe20000410000 */
[--C-:B------:R-:W-:Y:S01]  /*69d0*/  HSET2.LE.AND R175, R2, R243.reuse, PT ;  /* 0x000000f302af7233 */ /* 0x100fe20003803000 */
[C---:B------:R-:W-:Y:S01]  /*69e0*/  FMUL.FTZ R80, R168.reuse, R80 ;  /* 0x00000050a8507220 */ /* 0x040fe20000410000 */
[----:B------:R-:W-:Y:S01]  /*69f0*/  F2FP.F16.F32.PACK_AB R2, R187, R186 ;  /* 0x000000babb02723e */ /* 0x000fe200000000ff */
[----:B------:R-:W-:Y:S01]  /*6a00*/  FMUL.FTZ R81, R168, R81 ;  /* 0x00000051a8517220 */ /* 0x000fe20000410000 */
[----:B------:R-:W-:Y:S01]  /*6a10*/  PRMT R6, R7, 0x5410, R6 ;  /* 0x0000541007067816 */ /* 0x000fe20000000006 */
[----:B------:R-:W-:Y:S01]  /*6a20*/  FMUL.FTZ R7, R167, R163 ;  /* 0x000000a3a7077220 */ /* 0x000fe20000410000 */
[----:B------:R-:W-:Y:S01]  /*6a30*/  LOP3.LUT R175, R175, R2, RZ, 0xc0, !PT ;  /* 0x00000002afaf7212 */ /* 0x000fe200078ec0ff */
[----:B------:R-:W-:Y:S01]  /*6a40*/  FMUL.FTZ R2, R4, UR4 ;  /* 0x0000000404027c20 */ /* 0x000fe20008410000 */
[----:B------:R-:W-:Y:S01]  /*6a50*/  LOP3.LUT R174, R16, 0xff, RZ, 0xc0, !PT ;  /* 0x000000ff10ae7812 */ /* 0x000fe200078ec0ff */
[C---:B------:R-:W-:Y:S01]  /*6a60*/  FMUL.FTZ R82, R167.reuse, R82 ;  /* 0x00000052a7527220 */ /* 0x040fe20000410000 */
[----:B------:R-:W-:Y:S01]  /*6a70*/  SHF.R.U32.HI R19, RZ, 0x8, R19 ;  /* 0x00000008ff137819 */ /* 0x000fe20000011613 */
[----:B------:R-:W-:Y:S01]  /*6a80*/  FMUL.FTZ R83, R167, R83 ;  /* 0x00000053a7537220 */ /* 0x000fe20000410000 */
[--C-:B------:R-:W-:Y:S01]  /*6a90*/  HSET2.LE.AND R181, R6, R243.reuse, PT ;  /* 0x000000f306b57233 */ /* 0x100fe20003803000 */
[----:B------:R-:W-:Y:S01]  /*6aa0*/  FMUL.FTZ R6, R0, UR4 ;  /* 0x0000000400067c20 */ /* 0x000fe20008410000 */
[----:B------:R-:W-:Y:S01]  /*6ab0*/  PRMT R174, R174, 0x5410, R19 ;  /* 0x00005410aeae7816 */ /* 0x000fe20000000013 */
[----:B------:R-:W2:Y:S01]  /*6ac0*/  MUFU.EX2 R2, R2 ;  /* 0x0000000200027308 */ /* 0x000ea20000000800 */
[----:B------:R-:W-:Y:S01]  /*6ad0*/  MOV R18, R196 ;  /* 0x000000c400127202 */ /* 0x000fe20000000f00 */
[--C-:B------:R-:W-:Y:S01]  /*6ae0*/  FFMA.FTZ R196, R14, UR4, -R246.reuse ;  /* 0x000000040ec47c23 */ /* 0x100fe200080108f6 */
[----:B------:R-:W-:Y:S01]  /*6af0*/  MOV R19, R197 ;  /* 0x000000c500137202 */ /* 0x000fe20000000f00 */
[----:B------:R-:W-:Y:S01]  /*6b00*/  FFMA.FTZ R197, R15, UR4, -R246 ;  /* 0x000000040fc57c23 */ /* 0x000fe200080108f6 */
[----:B------:R-:W-:Y:S01]  /*6b10*/  MOV R16, R194 ;  /* 0x000000c200107202 */ /* 0x000fe20000000f00 */
[--C-:B------:R-:W-:Y:S01]  /*6b20*/  FFMA.FTZ R194, R12, UR4, -R170.reuse ;  /* 0x000000040cc27c23 */ /* 0x100fe200080108aa */
[----:B------:R-:W-:Y:S01]  /*6b30*/  MOV R17, R195 ;  /* 0x000000c300117202 */ /* 0x000fe20000000f00 */
[----:B------:R-:W-:Y:S02]  /*6b40*/  FFMA.FTZ R195, R13, UR4, -R170 ;  /* 0x000000040dc37c23 */ /* 0x000fe400080108aa */
[----:B------:R-:W3:Y:S01]  /*6b50*/  MUFU.EX2 R0, R6 ;  /* 0x0000000600007308 */ /* 0x000ee20000000800 */
[----:B------:R-:W-:Y:S01]  /*6b60*/  SHF.R.U32.HI R9, RZ, 0x8, R9 ;  /* 0x00000008ff097819 */ /* 0x000fe20000011609 */
[C---:B------:R-:W-:Y:S01]  /*6b70*/  FMUL.FTZ R84, R168.reuse, R84 ;  /* 0x00000054a8547220 */ /* 0x040fe20000410000 */
[----:B------:R-:W-:Y:S01]  /*6b80*/  SHF.R.U32.HI R5, RZ, 0x8, R5 ;  /* 0x00000008ff057819 */ /* 0x000fe20000011605 */
[----:B------:R-:W-:Y:S01]  /*6b90*/  FMUL.FTZ R85, R168, R85 ;  /* 0x00000055a8557220 */ /* 0x000fe20000410000 */
[----:B------:R-:W-:Y:S01]  /*6ba0*/  PRMT R172, R172, 0x5410, R9 ;  /* 0x00005410acac7816 */ /* 0x000fe20000000009 */
[----:B------:R-:W-:Y:S01]  /*6bb0*/  FMUL.FTZ R86, R167, R86 ;  /* 0x00000056a7567220 */ /* 0x000fe20000410000 */
[--C-:B------:R-:W-:Y:S03]  /*6bc0*/  HSET2.LE.AND R174, R174, R243.reuse, PT ;  /* 0x000000f3aeae7233 */ /* 0x100fe60003803000 */
[----:B------:R-:W-:Y:S01]  /*6bd0*/  MUFU.EX2 R194, R194 ;  /* 0x000000c200c27308 */ /* 0x000fe20000000800 */
[----:B------:R-:W-:Y:S01]  /*6be0*/  PRMT R180, R180, 0x5410, R5 ;  /* 0x00005410b4b47816 */ /* 0x000fe20000000005 */
[C---:B--2---:R-:W-:Y:S01]  /*6bf0*/  FMUL.FTZ R9, R2.reuse, R157 ;  /* 0x0000009d02097220 */ /* 0x044fe20000410000 */
[----:B------:R-:W-:Y:S01]  /*6c00*/  F2FP.F16.F32.PACK_AB R5, R185, R184 ;  /* 0x000000b8b905723e */ /* 0x000fe200000000ff */
[C---:B------:R-:W-:Y:S01]  /*6c10*/  FMUL.FTZ R12, R2.reuse, R152 ;  /* 0x00000098020c7220 */ /* 0x040fe20000410000 */
[--C-:B------:R-:W-:Y:S01]  /*6c20*/  HSET2.LE.AND R172, R172, R243.reuse, PT ;  /* 0x000000f3acac7233 */ /* 0x100fe20003803000 */
[----:B------:R-:W-:Y:S01]  /*6c30*/  FMUL.FTZ R13, R2, R153 ;  /* 0x00000099020d7220 */ /* 0x000fe20000410000 */
[----:B------:R-:W-:Y:S03]  /*6c40*/  LOP3.LUT R174, R174, R5, RZ, 0xc0, !PT ;  /* 0x00000005aeae7212 */ /* 0x000fe600078ec0ff */
[----:B------:R-:W2:Y:S01]  /*6c50*/  MUFU.EX2 R195, R195 ;  /* 0x000000c300c37308 */ /* 0x000ea20000000800 */
[--C-:B------:R-:W-:Y:S01]  /*6c60*/  HSET2.LE.AND R173, R10, R243.reuse, PT ;  /* 0x000000f30aad7233 */ /* 0x100fe20003803000 */
[----:B---3--:R-:W-:Y:S01]  /*6c70*/  FMUL.FTZ R10, R0, R158 ;  /* 0x0000009e000a7220 */ /* 0x008fe20000410000 */
[----:B------:R-:W-:Y:S01]  /*6c80*/  F2FP.F16.F32.PACK_AB R5, R188, R199 ;  /* 0x000000c7bc05723e */ /* 0x000fe200000000ff */
[----:B------:R-:W-:Y:S01]  /*6c90*/  FMUL.FTZ R11, R0, R159 ;  /* 0x0000009f000b7220 */ /* 0x000fe20000410000 */
[----:B------:R-:W-:Y:S01]  /*6ca0*/  F2FP.F16.F32.PACK_AB R4, R189, R198 ;  /* 0x000000c6bd04723e */ /* 0x000fe200000000ff */
[----:B------:R-:W-:Y:S01]  /*6cb0*/  FMUL.FTZ R6, R167, R162 ;  /* 0x000000a2a7067220 */ /* 0x000fe20000410000 */
[--C-:B------:R-:W-:Y:S03]  /*6cc0*/  HSET2.LE.AND R183, R8, R243.reuse, PT ;  /* 0x000000f308b77233 */ /* 0x100fe60003803000 */
[----:B------:R-:W-:Y:S01]  /*6cd0*/  MUFU.EX2 R196, R196 ;  /* 0x000000c400c47308 */ /* 0x000fe20000000800 */
[----:B------:R-:W-:Y:S01]  /*6ce0*/  LOP3.LUT R172, R172, R5, RZ, 0xc0, !PT ;  /* 0x00000005acac7212 */ /* 0x000fe200078ec0ff */
[----:B------:R-:W-:Y:S01]  /*6cf0*/  FMUL.FTZ R8, R2, R156 ;  /* 0x0000009c02087220 */ /* 0x000fe20000410000 */
[----:B------:R-:W-:Y:S01]  /*6d00*/  LOP3.LUT R173, R173, R4, RZ, 0xc0, !PT ;  /* 0x00000004adad7212 */ /* 0x000fe200078ec0ff */
[----:B------:R-:W3:Y:S01]  /*6d10*/  LDSM.16.MT88.4 R156, [R210+0xa000] ;  /* 0x00a00000d29c783b */ /* 0x000ee20000004200 */
[--C-:B------:R-:W-:Y:S01]  /*6d20*/  HSET2.LE.AND R180, R180, R243.reuse, PT ;  /* 0x000000f3b4b47233 */ /* 0x100fe20003803000 */
[----:B------:R-:W-:Y:S01]  /*6d30*/  FMUL.FTZ R14, R0, R154 ;  /* 0x0000009a000e7220 */ /* 0x000fe20000410000 */
[----:B------:R-:W-:Y:S03]  /*6d40*/  F2FP.F16.F32.PACK_AB R5, R190, R191 ;  /* 0x000000bfbe05723e */ /* 0x000fe600000000ff */
[----:B------:R-:W4:Y:S01]  /*6d50*/  MUFU.EX2 R197, R197 ;  /* 0x000000c500c57308 */ /* 0x000f220000000800 */
[----:B------:R-:W-:Y:S01]  /*6d60*/  F2FP.F16.F32.PACK_AB R4, R192, R193 ;  /* 0x000000c1c004723e */ /* 0x000fe200000000ff */
[----:B------:R-:W-:Y:S01]  /*6d70*/  FMUL.FTZ R15, R0, R155 ;  /* 0x0000009b000f7220 */ /* 0x000fe20000410000 */
[----:B------:R-:W-:Y:S01]  /*6d80*/  LOP3.LUT R180, R180, R5, RZ, 0xc0, !PT ;  /* 0x00000005b4b47212 */ /* 0x000fe200078ec0ff */
[C---:B------:R-:W-:Y:S01]  /*6d90*/  FMUL.FTZ R40, R2.reuse, R40 ;  /* 0x0000002802287220 */ /* 0x040fe20000410000 */
[----:B------:R-:W-:Y:S01]  /*6da0*/  LOP3.LUT R181, R181, R4, RZ, 0xc0, !PT ;  /* 0x00000004b5b57212 */ /* 0x000fe200078ec0ff */
[----:B------:R-:W-:Y:S01]  /*6db0*/  FMUL.FTZ R41, R2, R41 ;  /* 0x0000002902297220 */ /* 0x000fe20000410000 */
[--C-:B------:R-:W-:Y:S01]  /*6dc0*/  HSET2.LE.AND R182, R182, R243.reuse, PT ;  /* 0x000000f3b6b67233 */ /* 0x100fe20003803000 */
[C---:B------:R-:W-:Y:S01]  /*6dd0*/  FMUL.FTZ R42, R0.reuse, R42 ;  /* 0x0000002a002a7220 */ /* 0x040fe20000410000 */
[----:B--2---:R-:W-:Y:S01]  /*6de0*/  F2FP.F16.F32.PACK_AB R5, R195, R194 ;  /* 0x000000c2c305723e */ /* 0x004fe200000000ff */
[----:B------:R-:W-:Y:S01]  /*6df0*/  FMUL.FTZ R43, R0, R43 ;  /* 0x0000002b002b7220 */ /* 0x000fe20000410000 */
[----:B------:R-:W-:Y:S01]  /*6e00*/  MOV R162, R18 ;  /* 0x0000001200a27202 */ /* 0x000fe20000000f00 */
[----:B------:R-:W-:Y:S01]  /*6e10*/  FMUL.FTZ R18, R167, R150 ;  /* 0x00000096a7127220 */ /* 0x000fe20000410000 */
[----:B------:R-:W-:Y:S01]  /*6e20*/  LOP3.LUT R182, R182, R5, RZ, 0xc0, !PT ;  /* 0x00000005b6b67212 */ /* 0x000fe200078ec0ff */
[C---:B------:R-:W-:Y:S01]  /*6e30*/  FMUL.FTZ R5, R168.reuse, R161 ;  /* 0x000000a1a8057220 */ /* 0x040fe20000410000 */
[----:B------:R-:W-:Y:S01]  /*6e40*/  MOV R161, R17 ;  /* 0x0000001100a17202 */ /* 0x000fe20000000f00 */
[----:B------:R-:W-:Y:S01]  /*6e50*/  FMUL.FTZ R17, R168, R149 ;  /* 0x00000095a8117220 */ /* 0x000fe20000410000 */
[----:B----4-:R-:W-:Y:S01]  /*6e60*/  F2FP.F16.F32.PACK_AB R4, R197, R196 ;  /* 0x000000c4c504723e */ /* 0x010fe200000000ff */
[----:B------:R-:W-:Y:S01]  /*6e70*/  FMUL.FTZ R44, R2, R44 ;  /* 0x0000002c022c7220 */ /* 0x000fe20000410000 */
[----:B------:R-:W-:Y:S01]  /*6e80*/  MOV R163, R19 ;  /* 0x0000001300a37202 */ /* 0x000fe20000000f00 */
[----:B------:R-:W-:Y:S01]  /*6e90*/  FMUL.FTZ R19, R167, R151 ;  /* 0x00000097a7137220 */ /* 0x000fe20000410000 */
[----:B------:R-:W-:Y:S01]  /*6ea0*/  LOP3.LUT R183, R183, R4, RZ, 0xc0, !PT ;  /* 0x00000004b7b77212 */ /* 0x000fe200078ec0ff */
[C---:B------:R-:W-:Y:S01]  /*6eb0*/  FMUL.FTZ R4, R168.reuse, R160 ;  /* 0x000000a0a8047220 */ /* 0x040fe20000410000 */
[----:B------:R-:W-:Y:S01]  /*6ec0*/  LDSM.16.MT88.4 R152, [R208+0xa000] ;  /* 0x00a00000d098783b */ /* 0x000fe20000004200 */
[----:B------:R-:W-:Y:S01]  /*6ed0*/  MOV R160, R16 ;  /* 0x0000001000a07202 */ /* 0x000fe20000000f00 */
[----:B------:R-:W-:Y:S01]  /*6ee0*/  FMUL.FTZ R16, R168, R148 ;  /* 0x00000094a8107220 */ /* 0x000fe20000410000 */
[C---:B------:R-:W-:Y:S01]  /*6ef0*/  FMUL.FTZ R60, R2.reuse, R60 ;  /* 0x0000003c023c7220 */ /* 0x040fe20000410000 */
[----:B------:R-:W-:Y:S01]  /*6f00*/  FMUL.FTZ R61, R2, R61 ;  /* 0x0000003d023d7220 */ /* 0x000fe20000410000 */
[C---:B------:R-:W-:Y:S01]  /*6f10*/  FMUL.FTZ R62, R0.reuse, R62 ;  /* 0x0000003e003e7220 */ /* 0x040fe20000410000 */
[-C--:B-1----:R-:W-:Y:S01]  /*6f20*/  HMMA.16816.F32 R4, R172, R176.reuse, R4 ;  /* 0x000000b0ac04723c */ /* 0x082fe20000001804 */
[----:B------:R1:W-:Y:S01]  /*6f30*/  MUFU.EX2 R163, R21 ;  /* 0x0000001500a37308 */ /* 0x0003e20000000800 */
[----:B------:R-:W2:Y:S03]  /*6f40*/  LDSM.16.MT88.4 R148, [R209+0xa000] ;  /* 0x00a00000d194783b */ /* 0x000ea60000004200 */
[----:B------:R-:W-:Y:S01]  /*6f50*/  FMUL.FTZ R63, R0, R63 ;  /* 0x0000003f003f7220 */ /* 0x000fe20000410000 */
[C---:B------:R-:W-:Y:S05]  /*6f60*/  HMMA.16816.F32 R8, R180.reuse, R176, R8 ;  /* 0x000000b0b408723c */ /* 0x040fea0000001808 */
[C---:B------:R-:W-:Y:S01]  /*6f70*/  FMUL.FTZ R76, R2.reuse, R76 ;  /* 0x0000004c024c7220 */ /* 0x040fe20000410000 */
[-C--:B------:R-:W-:Y:S05]  /*6f80*/  HMMA.16816.F32 R12, R180, R178.reuse, R12 ;  /* 0x000000b2b40c723c */ /* 0x080fea000000180c */
[C---:B------:R-:W-:Y:S01]  /*6f90*/  FMUL.FTZ R77, R2.reuse, R77 ;  /* 0x0000004d024d7220 */ /* 0x040fe20000410000 */
[C---:B------:R-:W-:Y:S05]  /*6fa0*/  HMMA.16816.F32 R16, R172.reuse, R178, R16 ;  /* 0x000000b2ac10723c */ /* 0x040fea0000001810 */
[C---:B-1----:R-:W-:Y:S01]  /*6fb0*/  FMUL.FTZ R21, R2.reuse, R141 ;  /* 0x0000008d02157220 */ /* 0x042fe20000410000 */
[-C--:B---3--:R-:W-:Y:S05]  /*6fc0*/  HMMA.16816.F32 R36, R172, R156.reuse, R36 ;  /* 0x0000009cac24723c */ /* 0x088fea0000001824 */
[----:B------:R-:W-:Y:S01]  /*6fd0*/  FMUL.FTZ R45, R2, R45 ;  /* 0x0000002d022d7220 */ /* 0x000fe20000410000 */
[C---:B------:R-:W-:Y:S05]  /*6fe0*/  HMMA.16816.F32 R40, R180.reuse, R156, R40 ;  /* 0x0000009cb428723c */ /* 0x040fea0000001828 */
[C---:B------:R-:W-:Y:S01]  /*6ff0*/  FMUL.FTZ R46, R0.reuse, R46 ;  /* 0x0000002e002e7220 */ /* 0x040fe20000410000 */
[C---:B------:R-:W-:Y:S01]  /*7000*/  FMUL.FTZ R47, R0.reuse, R47 ;  /* 0x0000002f002f7220 */ /* 0x040fe20000410000 */
[----:B------:R-:W-:Y:S01]  /*7010*/  LOP3.LUT R156, R161, R162, R242, 0x96, !PT ;  /* 0x000000a2a19c7212 */ /* 0x000fe200078e96f2 */
[----:B------:R-:W-:Y:S03]  /*7020*/  FMUL.FTZ R78, R0, R78 ;  /* 0x0000004e004e7220 */ /* 0x000fe60000410000 */
[----:B------:R-:W-:Y:S01]  /*7030*/  IADD3 R157, R241, 0x646e171e, RZ ;  /* 0x646e171ef19d7810 */ /* 0x000fe20007ffe0ff */
[----:B------:R-:W-:Y:S01]  /*7040*/  IMAD.WIDE.U32 R160, R156, -0x2daee0ad, RZ ;  /* 0xd2511f539ca07825 */ /* 0x000fe200078e00ff */
[-C--:B------:R-:W-:Y:S03]  /*7050*/  HMMA.16816.F32 R44, R180, R158.reuse, R44 ;  /* 0x0000009eb42c723c */ /* 0x080fe6000000182c */
[----:B------:R-:W-:Y:S01]  /*7060*/  FMUL.FTZ R79, R0, R79 ;  /* 0x0000004f004f7220 */ /* 0x000fe20000410000 */
[----:B------:R-:W-:Y:S01]  /*7070*/  FMUL.FTZ R87, R167, R87 ;  /* 0x00000057a7577220 */ /* 0x000fe20000410000 */
[----:B------:R-:W-:Y:S01]  /*7080*/  FFMA.FTZ R203, R33, UR4, -R252 ;  /* 0x0000000421cb7c23 */ /* 0x000fe200080108fc */
[C---:B------:R-:W-:Y:S05]  /*7090*/  HMMA.16816.F32 R48, R172.reuse, R158, R48 ;  /* 0x0000009eac30723c */ /* 0x040fea0000001830 */
[C---:B------:R-:W-:Y:S01]  /*70a0*/  FMUL.FTZ R56, R2.reuse, R56 ;  /* 0x0000003802387220 */ /* 0x040fe20000410000 */
[-C--:B--2---:R-:W-:Y:S01]  /*70b0*/  HMMA.16816.F32 R52, R172, R148.reuse, R52 ;  /* 0x00000094ac34723c */ /* 0x084fe20000001834 */
[----:B------:R-:W-:Y:S04]  /*70c0*/  MUFU.EX2 R203, R203 ;  /* 0x000000cb00cb7308 */ /* 0x000fe80000000800 */
[----:B------:R-:W-:Y:S01]  /*70d0*/  FMUL.FTZ R57, R2, R57 ;  /* 0x0000003902397220 */ /* 0x000fe20000410000 */
[C---:B------:R-:W-:Y:S01]  /*70e0*/  FMUL.FTZ R58, R0.reuse, R58 ;  /* 0x0000003a003a7220 */ /* 0x040fe20000410000 */
[----:B------:R-:W-:Y:S01]  /*70f0*/  FMUL.FTZ R59, R0, R59 ;  /* 0x0000003b003b7220 */ /* 0x000fe20000410000 */
[----:B------:R-:W-:Y:S03]  /*7100*/  LOP3.LUT R158, R160, 0xffff, RZ, 0xc0, !PT ;  /* 0x0000ffffa09e7812 */ /* 0x000fe600078ec0ff */
[----:B------:R-:W-:Y:S01]  /*7110*/  FMUL.FTZ R33, R2, R145 ;  /* 0x0000009102217220 */ /* 0x000fe20000410000 */
[C---:B------:R-:W-:Y:S01]  /*7120*/  FMUL.FTZ R92, R168.reuse, R92 ;  /* 0x0000005ca85c7220 */ /* 0x040fe20000410000 */
[----:B------:R-:W-:Y:S01]  /*7130*/  FMUL.FTZ R93, R168, R93 ;  /* 0x0000005da85d7220 */ /* 0x000fe20000410000 */
[C---:B------:R-:W-:Y:S04]  /*7140*/  HMMA.16816.F32 R56, R180.reuse, R148, R56 ;  /* 0x00000094b438723c */ /* 0x040fe80000001838 */
[C---:B------:R-:W-:Y:S01]  /*7150*/  FMUL.FTZ R94, R167.reuse, R94 ;  /* 0x0000005ea75e7220 */ /* 0x040fe20000410000 */
[----:B------:R-:W-:Y:S01]  /*7160*/  FMUL.FTZ R95, R167, R95 ;  /* 0x0000005fa75f7220 */ /* 0x000fe20000410000 */
[-C--:B------:R-:W-:Y:S05]  /*7170*/  HMMA.16816.F32 R60, R180, R150.reuse, R60 ;  /* 0x00000096b43c723c */ /* 0x080fea000000183c */
[----:B------:R-:W-:Y:S01]  /*7180*/  IMAD.WIDE.U32 R148, R201, -0x2daee0ad, RZ ;  /* 0xd2511f53c9947825 */ /* 0x000fe200078e00ff */
[C---:B------:R-:W-:Y:S05]  /*7190*/  HMMA.16816.F32 R64, R172.reuse, R150, R64 ;  /* 0x00000096ac40723c */ /* 0x040fea0000001840 */
[C---:B------:R-:W-:Y:S01]  /*71a0*/  FMUL.FTZ R72, R2.reuse, R72 ;  /* 0x0000004802487220 */ /* 0x040fe20000410000 */
[-C--:B------:R-:W-:Y:S05]  /*71b0*/  HMMA.16816.F32 R68, R172, R152.reuse, R68 ;  /* 0x00000098ac44723c */ /* 0x080fea0000001844 */
[----:B------:R-:W-:Y:S01]  /*71c0*/  FMUL.FTZ R73, R2, R73 ;  /* 0x0000004902497220 */ /* 0x000fe20000410000 */
[C---:B------:R-:W-:Y:S01]  /*71d0*/  FMUL.FTZ R74, R0.reuse, R74 ;  /* 0x0000004a004a7220 */ /* 0x040fe20000410000 */
[----:B------:R-:W-:Y:S01]  /*71e0*/  FMUL.FTZ R75, R0, R75 ;  /* 0x0000004b004b7220 */ /* 0x000fe20000410000 */
[----:B------:R-:W-:Y:S03]  /*71f0*/  LOP3.LUT R202, R149, R202, R157, 0x96, !PT ;  /* 0x000000ca95ca7212 */ /* 0x000fe600078e969d */
[C---:B------:R-:W-:Y:S01]  /*7200*/  LOP3.LUT R162, R148.reuse, 0xffff, RZ, 0xc0, !PT ;  /* 0x0000ffff94a27812 */ /* 0x040fe200078ec0ff */
[----:B------:R-:W-:Y:S01]  /*7210*/  FFMA.FTZ R201, R35, UR4, -R248 ;  /* 0x0000000423c97c23 */ /* 0x000fe200080108f8 */
[--C-:B------:R-:W-:Y:S01]  /*7220*/  SHF.R.U32.HI R159, RZ, 0x10, R148.reuse ;  /* 0x00000010ff9f7819 */ /* 0x100fe20000011694 */
[C---:B------:R-:W-:Y:S04]  /*7230*/  HMMA.16816.F32 R72, R180.reuse, R152, R72 ;  /* 0x00000098b448723c */ /* 0x040fe80000001848 */
[----:B------:R-:W-:Y:S01]  /*7240*/  LOP3.LUT R178, R148, 0xff, RZ, 0xc0, !PT ;  /* 0x000000ff94b27812 */ /* 0x000fe200078ec0ff */
[----:B------:R-:W-:Y:S01]  /*7250*/  FMUL.FTZ R35, R0, R147 ;  /* 0x0000009300237220 */ /* 0x000fe20000410000 */
[-C--:B------:R-:W-:Y:S01]  /*7260*/  HMMA.16816.F32 R76, R180, R154.reuse, R76 ;  /* 0x0000009ab44c723c */ /* 0x080fe2000000184c */
[----:B------:R-:W-:Y:S04]  /*7270*/  MUFU.EX2 R201, R201 ;  /* 0x000000c900c97308 */ /* 0x000fe80000000800 */
[----:B------:R-:W-:Y:S01]  /*7280*/  SHF.R.U32.HI R156, RZ, 0x18, R148 ;  /* 0x00000018ff9c7819 */ /* 0x000fe20000011694 */
[C---:B------:R-:W-:Y:S01]  /*7290*/  HMMA.16816.F32 R80, R172.reuse, R154, R80 ;  /* 0x0000009aac50723c */ /* 0x040fe20000001850 */
[----:B------:R-:W1:Y:S04]  /*72a0*/  LDSM.16.MT88.4 R148, [R212+0xb000] ;  /* 0x00b00000d494783b */ /* 0x000e680000004200 */
[----:B------:R-:W-:Y:S01]  /*72b0*/  LOP3.LUT R152, R160, 0xff, RZ, 0xc0, !PT ;  /* 0x000000ffa0987812 */ /* 0x000fe200078ec0ff */
[C---:B------:R-:W-:Y:S01]  /*72c0*/  FMUL.FTZ R88, R2.reuse, R88 ;  /* 0x0000005802587220 */ /* 0x040fe20000410000 */
[----:B------:R-:W-:Y:S01]  /*72d0*/  SHF.R.U32.HI R153, RZ, 0x8, R158 ;  /* 0x00000008ff997819 */ /* 0x000fe2000001169e */
[----:B------:R-:W-:Y:S03]  /*72e0*/  FMUL.FTZ R89, R2, R89 ;  /* 0x0000005902597220 */ /* 0x000fe60000410000 */
[----:B------:R-:W-:Y:S01]  /*72f0*/  PRMT R158, R152, 0x5410, R153 ;  /* 0x00005410989e7816 */ /* 0x000fe20000000099 */
[C---:B------:R-:W-:Y:S01]  /*7300*/  FMUL.FTZ R90, R0.reuse, R90 ;  /* 0x0000005a005a7220 */ /* 0x040fe20000410000 */
[----:B------:R-:W-:Y:S01]  /*7310*/  SHF.R.U32.HI R153, RZ, 0x8, R162 ;  /* 0x00000008ff997819 */ /* 0x000fe200000116a2 */
[----:B------:R-:W-:Y:S01]  /*7320*/  FMUL.FTZ R91, R0, R91 ;  /* 0x0000005b005b7220 */ /* 0x000fe20000410000 */
[----:B------:R-:W-:Y:S01]  /*7330*/  SHF.R.U32.HI R152, RZ, 0x10, R160 ;  /* 0x00000010ff987819 */ /* 0x000fe200000116a0 */
[----:B------:R-:W-:Y:S01]  /*7340*/  FMUL.FTZ R96, R168, R96 ;  /* 0x00000060a8607220 */ /* 0x000fe20000410000 */
[----:B------:R-:W-:Y:S01]  /*7350*/  PRMT R178, R178, 0x5410, R153 ;  /* 0x00005410b2b27816 */ /* 0x000fe20000000099 */
[----:B------:R-:W-:Y:S01]  /*7360*/  FMUL.FTZ R97, R168, R97 ;  /* 0x00000061a8617220 */ /* 0x000fe20000410000 */
[C---:B------:R-:W-:Y:S01]  /*7370*/  LOP3.LUT R153, R202.reuse, 0xffff, RZ, 0xc0, !PT ;  /* 0x0000ffffca997812 */ /* 0x040fe200078ec0ff */
[C---:B------:R-:W-:Y:S01]  /*7380*/  FMUL.FTZ R98, R167.reuse, R98 ;  /* 0x00000062a7627220 */ /* 0x040fe20000410000 */
[----:B------:R-:W-:Y:S01]  /*7390*/  LOP3.LUT R176, R202, 0xff, RZ, 0xc0, !PT ;  /* 0x000000ffcab07812 */ /* 0x000fe200078ec0ff */
[----:B------:R-:W-:Y:S01]  /*73a0*/  FMUL.FTZ R99, R167, R99 ;  /* 0x00000063a7637220 */ /* 0x000fe20000410000 */
[----:B------:R-:W-:Y:S01]  /*73b0*/  SHF.R.U32.HI R153, RZ, 0x8, R153 ;  /* 0x00000008ff997819 */ /* 0x000fe20000011699 */
[----:B------:R-:W-:Y:S01]  /*73c0*/  FMUL.FTZ R104, R168, R104 ;  /* 0x00000068a8687220 */ /* 0x000fe20000410000 */
[----:B------:R-:W-:Y:S01]  /*73d0*/  LOP3.LUT R157, R161, R200, R157, 0x96, !PT ;  /* 0x000000c8a19d7212 */ /* 0x000fe200078e969d */
[----:B------:R-:W-:Y:S01]  /*73e0*/  FFMA.FTZ R200, R32, UR4, -R252 ;  /* 0x0000000420c87c23 */ /* 0x000fe200080108fc */
[----:B------:R-:W-:Y:S01]  /*73f0*/  SHF.R.U32.HI R161, RZ, 0x18, R160 ;  /* 0x00000018ffa17819 */ /* 0x000fe200000116a0 */
[----:B------:R-:W-:Y:S01]  /*7400*/  FMUL.FTZ R32, R2, R144 ;  /* 0x0000009002207220 */ /* 0x000fe20000410000 */
[----:B------:R-:W-:Y:S01]  /*7410*/  LOP3.LUT R160, R152, 0xff, RZ, 0xc0, !PT ;  /* 0x000000ff98a07812 */ /* 0x000fe200078ec0ff */
[----:B------:R-:W-:Y:S01]  /*7420*/  FFMA.FTZ R144, R20, UR4, -R252 ;  /* 0x0000000414907c23 */ /* 0x000fe200080108fc */
[----:B------:R-:W-:Y:S01]  /*7430*/  PRMT R176, R176, 0x5410, R153 ;  /* 0x00005410b0b07816 */ /* 0x000fe20000000099 */
[----:B------:R-:W-:Y:S01]  /*7440*/  FMUL.FTZ R105, R168, R105 ;  /* 0x00000069a8697220 */ /* 0x000fe20000410000 */
[----:B------:R-:W2:Y:S01]  /*7450*/  LDSM.16.MT88.4 R152, [R210+0xb000] ;  /* 0x00b00000d298783b */ /* 0x000ea20000004200 */
[----:B------:R3:W-:Y:S01]  /*7460*/  MUFU.EX2 R252, R144 ;  /* 0x0000009000fc7308 */ /* 0x0007e20000000800 */
[----:B------:R-:W-:Y:S01]  /*7470*/  PRMT R160, R160, 0x5410, R161 ;  /* 0x00005410a0a07816 */ /* 0x000fe200000000a1 */
[C---:B------:R-:W-:Y:S01]  /*7480*/  FMUL.FTZ R106, R167.reuse, R106 ;  /* 0x0000006aa76a7220 */ /* 0x040fe20000410000 */
[--C-:B------:R-:W-:Y:S01]  /*7490*/  SHF.R.U32.HI R161, RZ, 0x10, R202.reuse ;  /* 0x00000010ffa17819 */ /* 0x100fe200000116ca */
[----:B------:R-:W-:Y:S01]  /*74a0*/  FMUL.FTZ R107, R167, R107 ;  /* 0x0000006ba76b7220 */ /* 0x000fe20000410000 */
[----:B------:R-:W-:Y:S01]  /*74b0*/  SHF.R.U32.HI R162, RZ, 0x18, R202 ;  /* 0x00000018ffa27819 */ /* 0x000fe200000116ca */
[C---:B------:R-:W-:Y:S01]  /*74c0*/  FMUL.FTZ R112, R168.reuse, R112 ;  /* 0x00000070a8707220 */ /* 0x040fe20000410000 */
[-C--:B-1----:R-:W-:Y:S03]  /*74d0*/  HMMA.16816.F32 R84, R172, R148.reuse, R84 ;  /* 0x00000094ac54723c */ /* 0x082fe60000001854 */
[----:B------:R-:W1:Y:S01]  /*74e0*/  MUFU.EX2 R200, R200 ;  /* 0x000000c800c87308 */ /* 0x000e620000000800 */
[----:B------:R-:W-:Y:S01]  /*74f0*/  LOP3.LUT R159, R159, 0xff, RZ, 0xc0, !PT ;  /* 0x000000ff9f9f7812 */ /* 0x000fe200078ec0ff */
[----:B------:R-:W-:Y:S01]  /*7500*/  FMUL.FTZ R113, R168, R113 ;  /* 0x00000071a8717220 */ /* 0x000fe20000410000 */
[----:B------:R-:W-:Y:S01]  /*7510*/  LOP3.LUT R145, R161, 0xff, RZ, 0xc0, !PT ;  /* 0x000000ffa1917812 */ /* 0x000fe200078ec0ff */
[C---:B------:R-:W-:Y:S04]  /*7520*/  HMMA.16816.F32 R88, R180.reuse, R148, R88 ;  /* 0x00000094b458723c */ /* 0x040fe80000001858 */
[----:B------:R-:W-:Y:S01]  /*7530*/  PRMT R156, R159, 0x5410, R156 ;  /* 0x000054109f9c7816 */ /* 0x000fe2000000009c */
[----:B------:R-:W-:Y:S01]  /*7540*/  FFMA.FTZ R159, R34, UR4, -R248 ;  /* 0x00000004229f7c23 */ /* 0x000fe200080108f8 */
[----:B------:R-:W-:Y:S01]  /*7550*/  FMUL.FTZ R34, R0, R146 ;  /* 0x0000009200227220 */ /* 0x000fe20000410000 */
[----:B------:R-:W-:Y:S02]  /*7560*/  LOP3.LUT R149, R157, 0xffff, RZ, 0xc0, !PT ;  /* 0x0000ffff9d957812 */ /* 0x000fe400078ec0ff */
[----:B------:R4:W5:Y:S02]  /*7570*/  MUFU.EX2 R202, R159 ;  /* 0x0000009f00ca7308 */ /* 0x0009640000000800 */
[----:B------:R-:W-:Y:S01]  /*7580*/  PRMT R162, R145, 0x5410, R162 ;  /* 0x0000541091a27816 */ /* 0x000fe200000000a2 */
[C---:B------:R-:W-:Y:S01]  /*7590*/  FMUL.FTZ R116, R168.reuse, R116 ;  /* 0x00000074a8747220 */ /* 0x040fe20000410000 */
[----:B---3--:R-:W3:Y:S01]  /*75a0*/  LDSM.16.MT88.4 R144, [R209+0xb000] ;  /* 0x00b00000d190783b */ /* 0x008ee20000004200 */
[-C--:B------:R-:W-:Y:S03]  /*75b0*/  HMMA.16816.F32 R32, R180, R150.reuse, R32 ;  /* 0x00000096b420723c */ /* 0x080fe60000001820 */
[----:B------:R-:W-:Y:S01]  /*75c0*/  LOP3.LUT R148, R157, 0xff, RZ, 0xc0, !PT ;  /* 0x000000ff9d947812 */ /* 0x000fe200078ec0ff */
[----:B------:R-:W-:Y:S01]  /*75d0*/  FMUL.FTZ R117, R168, R117 ;  /* 0x00000075a8757220 */ /* 0x000fe20000410000 */
[----:B------:R-:W-:Y:S01]  /*75e0*/  SHF.R.U32.HI R149, RZ, 0x8, R149 ;  /* 0x00000008ff957819 */ /* 0x000fe20000011695 */
[C---:B------:R-:W-:Y:S05]  /*75f0*/  HMMA.16816.F32 R92, R172.reuse, R150, R92 ;  /* 0x00000096ac5c723c */ /* 0x040fea000000185c */
[----:B------:R-:W-:Y:S01]  /*7600*/  PRMT R148, R148, 0x5410, R149 ;  /* 0x0000541094947816 */ /* 0x000fe20000000095 */
[-C--:B--2---:R-:W-:Y:S05]  /*7610*/  HMMA.16816.F32 R96, R172, R152.reuse, R96 ;  /* 0x00000098ac60723c */ /* 0x084fea0000001860 */
[----:B------:R-:W-:Y:S01]  /*7620*/  FFMA.FTZ R149, R22, UR4, -R248 ;  /* 0x0000000416957c23 */ /* 0x000fe200080108f8 */
[C---:B------:R-:W-:Y:S01]  /*7630*/  FMUL.FTZ R100, R2.reuse, R100 ;  /* 0x0000006402647220 */ /* 0x040fe20000410000 */
[----:B------:R-:W-:Y:S01]  /*7640*/  FMUL.FTZ R101, R2, R101 ;  /* 0x0000006502657220 */ /* 0x000fe20000410000 */
[C---:B------:R-:W-:Y:S01]  /*7650*/  FMUL.FTZ R102, R0.reuse, R102 ;  /* 0x0000006600667220 */ /* 0x040fe20000410000 */
[----:B------:R2:W5:Y:S02]  /*7660*/  MUFU.EX2 R177, R149 ;  /* 0x0000009500b17308 */ /* 0x0005640000000800 */
[C---:B------:R-:W-:Y:S01]  /*7670*/  FMUL.FTZ R103, R0.reuse, R103 ;  /* 0x0000006700677220 */ /* 0x040fe20000410000 */
[--C-:B------:R-:W-:Y:S01]  /*7680*/  SHF.R.U32.HI R169, RZ, 0x10, R157.reuse ;  /* 0x00000010ffa97819 */ /* 0x100fe2000001169d */
[----:B------:R-:W-:Y:S01]  /*7690*/  FMUL.FTZ R22, R0, R142 ;  /* 0x0000008e00167220 */ /* 0x000fe20000410000 */
[----:B------:R-:W-:Y:S01]  /*76a0*/  SHF.R.U32.HI R20, RZ, 0x18, R157 ;  /* 0x00000018ff147819 */ /* 0x000fe2000001169d */
[----:B------:R-:W-:Y:S01]  /*76b0*/  FFMA.FTZ R150, R29, UR4, -R170 ;  /* 0x000000041d967c23 */ /* 0x000fe200080108aa */
[----:B------:R-:W-:Y:S01]  /*76c0*/  LOP3.LUT R169, R169, 0xff, RZ, 0xc0, !PT ;  /* 0x000000ffa9a97812 */ /* 0x000fe200078ec0ff */
[----:B------:R-:W-:Y:S01]  /*76d0*/  FFMA.FTZ R151, R27, UR4, -R246 ;  /* 0x000000041b977c23 */ /* 0x000fe200080108f6 */
[C---:B------:R-:W-:Y:S04]  /*76e0*/  HMMA.16816.F32 R100, R180.reuse, R152, R100 ;  /* 0x00000098b464723c */ /* 0x040fe80000001864 */
[----:B------:R-:W-:Y:S01]  /*76f0*/  PRMT R169, R169, 0x5410, R20 ;  /* 0x00005410a9a97816 */ /* 0x000fe20000000014 */
[----:B------:R-:W-:Y:S01]  /*7700*/  FFMA.FTZ R248, R23, UR4, -R248 ;  /* 0x0000000417f87c23 */ /* 0x000fe200080108f8 */
[----:B------:R-:W-:Y:S01]  /*7710*/  FMUL.FTZ R20, R2, R140 ;  /* 0x0000008c02147220 */ /* 0x000fe20000410000 */
[----:B------:R-:W-:Y:S01]  /*7720*/  FMUL.FTZ R23, R0, R143 ;  /* 0x0000008f00177220 */ /* 0x000fe20000410000 */
[--C-:B----4-:R-:W-:Y:S01]  /*7730*/  FFMA.FTZ R159, R24, UR4, -R170.reuse ;  /* 0x00000004189f7c23 */ /* 0x110fe200080108aa */
[----:B------:R-:W4:Y:S02]  /*7740*/  LDSM.16.MT88.4 R140, [R208+0xb000] ;  /* 0x00b00000d08c783b */ /* 0x000f240000004200 */
[--C-:B------:R-:W-:Y:S01]  /*7750*/  FFMA.FTZ R153, R25, UR4, -R170.reuse ;  /* 0x0000000419997c23 */ /* 0x100fe200080108aa */
[----:B--2---:R-:W-:Y:S01]  /*7760*/  FFMA.FTZ R149, R28, UR4, -R170 ;  /* 0x000000041c957c23 */ /* 0x004fe200080108aa */
[C---:B------:R-:W-:Y:S01]  /*7770*/  FMUL.FTZ R27, R167.reuse, R139 ;  /* 0x0000008ba71b7220 */ /* 0x040fe20000410000 */
[-C--:B------:R-:W-:Y:S01]  /*7780*/  HMMA.16816.F32 R20, R180, R154.reuse, R20 ;  /* 0x0000009ab414723c */ /* 0x080fe20000001814 */
[----:B------:R-:W-:Y:S02]  /*7790*/  MUFU.EX2 R179, R159 ;  /* 0x0000009f00b37308 */ /* 0x000fe40000000800 */
[--C-:B------:R-:W-:Y:S01]  /*77a0*/  FFMA.FTZ R152, R30, UR4, -R246.reuse ;  /* 0x000000041e987c23 */ /* 0x100fe200080108f6 */
[----:B------:R-:W-:Y:S01]  /*77b0*/  FMUL.FTZ R30, R0, R134 ;  /* 0x00000086001e7220 */ /* 0x000fe20000410000 */
[--C-:B------:R-:W-:Y:S01]  /*77c0*/  FFMA.FTZ R157, R26, UR4, -R246.reuse ;  /* 0x000000041a9d7c23 */ /* 0x100fe200080108f6 */
[C---:B------:R-:W-:Y:S05]  /*77d0*/  HMMA.16816.F32 R104, R172.reuse, R154, R104 ;  /* 0x0000009aac68723c */ /* 0x040fea0000001868 */
[----:B------:R-:W-:Y:S01]  /*77e0*/  MUFU.EX2 R161, R153 ;  /* 0x0000009900a17308 */ /* 0x000fe20000000800 */
[C---:B------:R-:W-:Y:S01]  /*77f0*/  FMUL.FTZ R24, R168.reuse, R136 ;  /* 0x00000088a8187220 */ /* 0x040fe20000410000 */
[----:B------:R-:W-:Y:S01]  /*7800*/  FMUL.FTZ R25, R168, R137 ;  /* 0x00000089a8197220 */ /* 0x000fe20000410000 */
[----:B------:R-:W-:Y:S03]  /*7810*/  FMUL.FTZ R26, R167, R138 ;  /* 0x0000008aa71a7220 */ /* 0x000fe60000410000 */
[----:B------:R-:W-:Y:S04]  /*7820*/  FFMA.FTZ R246, R31, UR4, -R246 ;  /* 0x000000041ff67c23 */ /* 0x000fe800080108f6 */
[----:B------:R-:W-:Y:S01]  /*7830*/  MUFU.EX2 R159, R151 ;  /* 0x00000097009f7308 */ /* 0x000fe20000000800 */
[C---:B------:R-:W-:Y:S01]  /*7840*/  FMUL.FTZ R28, R2.reuse, R132 ;  /* 0x00000084021c7220 */ /* 0x040fe20000410000 */
[----:B------:R-:W-:Y:S01]  /*7850*/  FMUL.FTZ R29, R2, R133 ;  /* 0x00000085021d7220 */ /* 0x000fe20000410000 */
[-C--:B---3--:R-:W-:Y:S03]  /*7860*/  HMMA.16816.F32 R24, R172, R144.reuse, R24 ;  /* 0x00000090ac18723c */ /* 0x088fe60000001818 */
[----:B------:R-:W-:Y:S01]  /*7870*/  FMUL.FTZ R31, R0, R135 ;  /* 0x00000087001f7220 */ /* 0x000fe20000410000 */
[C---:B------:R-:W-:Y:S03]  /*7880*/  FMUL.FTZ R128, R168.reuse, R128 ;  /* 0x00000080a8807220 */ /* 0x040fe60000410000 */
[----:B------:R-:W2:Y:S01]  /*7890*/  MUFU.EX2 R134, R149 ;  /* 0x0000009500867308 */ /* 0x000ea20000000800 */
[C---:B------:R-:W-:Y:S03]  /*78a0*/  FMUL.FTZ R129, R168.reuse, R129 ;  /* 0x00000081a8817220 */ /* 0x040fe60000410000 */
[----:B------:R-:W-:Y:S01]  /*78b0*/  FFMA.FTZ R199, R168, R171, R199 ;  /* 0x000000aba8c77223 */ /* 0x000fe200000100c7 */
[C---:B------:R-:W-:Y:S01]  /*78c0*/  FMUL.FTZ R108, R2.reuse, R108 ;  /* 0x0000006c026c7220 */ /* 0x040fe20000410000 */
[C---:B------:R-:W-:Y:S04]  /*78d0*/  HMMA.16816.F32 R28, R180.reuse, R144, R28 ;  /* 0x00000090b41c723c */ /* 0x040fe8000000181c */
[----:B------:R3:W-:Y:S01]  /*78e0*/  MUFU.EX2 R153, R150 ;  /* 0x0000009600997308 */ /* 0x0007e20000000800 */
[----:B------:R-:W-:Y:S01]  /*78f0*/  FMUL.FTZ R109, R2, R109 ;  /* 0x0000006d026d7220 */ /* 0x000fe20000410000 */
[C---:B------:R-:W-:Y:S01]  /*7900*/  FMUL.FTZ R110, R0.reuse, R110 ;  /* 0x0000006e006e7220 */ /* 0x040fe20000410000 */
[----:B------:R-:W-:Y:S01]  /*7910*/  FMUL.FTZ R111, R0, R111 ;  /* 0x0000006f006f7220 */ /* 0x000fe20000410000 */
[--C-:B------:R-:W-:Y:S03]  /*7920*/  HSET2.LE.AND R168, R148, R243.reuse, PT ;  /* 0x000000f394a87233 */ /* 0x100fe60003803000 */
[C---:B------:R-:W-:Y:S01]  /*7930*/  FMUL.FTZ R114, R167.reuse, R114 ;  /* 0x00000072a7727220 */ /* 0x040fe20000410000 */
[----:B------:R-:W-:Y:S01]  /*7940*/  FMUL.FTZ R115, R167, R115 ;  /* 0x00000073a7737220 */ /* 0x000fe20000410000 */
[----:B-1----:R-:W-:Y:S01]  /*7950*/  F2FP.F16.F32.PACK_AB R133, R203, R200 ;  /* 0x000000c8cb85723e */ /* 0x002fe200000000ff */
[-C--:B------:R-:W-:Y:S01]  /*7960*/  HMMA.16816.F32 R108, R180, R146.reuse, R108 ;  /* 0x00000092b46c723c */ /* 0x080fe2000000186c */
[----:B------:R-:W1:Y:S02]  /*7970*/  MUFU.EX2 R248, R248 ;  /* 0x000000f800f87308 */ /* 0x000e640000000800 */
[C---:B------:R-:W-:Y:S01]  /*7980*/  FMUL.FTZ R118, R167.reuse, R118 ;  /* 0x00000076a7767220 */ /* 0x040fe20000410000 */
[----:B------:R-:W-:Y:S01]  /*7990*/  FMUL.FTZ R119, R167, R119 ;  /* 0x00000077a7777220 */ /* 0x000fe20000410000 */
[----:B-----5:R-:W-:Y:S01]  /*79a0*/  F2FP.F16.F32.PACK_AB R132, R201, R202 ;  /* 0x000000cac984723e */ /* 0x020fe200000000ff */
[C---:B------:R-:W-:Y:S01]  /*79b0*/  HMMA.16816.F32 R112, R172.reuse, R146, R112 ;  /* 0x00000092ac70723c */ /* 0x040fe20000001870 */
[----:B---3--:R-:W3:Y:S04]  /*79c0*/  LDSM.16.MT88.4 R148, [R212+0xa800] ;  /* 0x00a80000d494783b */ /* 0x008ee80000004200 */
[----:B------:R-:W-:Y:S01]  /*79d0*/  MUFU.EX2 R246, R246 ;  /* 0x000000f600f67308 */ /* 0x000fe20000000800 */
[----:B------:R-:W-:Y:S01]  /*79e0*/  MOV R170, R177 ;  /* 0x000000b100aa7202 */ /* 0x000fe20000000f00 */
[-C--:B----4-:R-:W-:Y:S08]  /*79f0*/  HMMA.16816.F32 R116, R172, R140.reuse, R116 ;  /* 0x0000008cac74723c */ /* 0x090ff00000001874 */
[----:B------:R-:W4:Y:S03]  /*7a00*/  MUFU.EX2 R177, R157 ;  /* 0x0000009d00b17308 */ /* 0x000f260000000800 */
[C---:B------:R-:W-:Y:S01]  /*7a10*/  FMUL.FTZ R120, R2.reuse, R120 ;  /* 0x0000007802787220 */ /* 0x040fe20000410000 */
[----:B------:R-:W-:Y:S01]  /*7a20*/  FMUL.FTZ R121, R2, R121 ;  /* 0x0000007902797220 */ /* 0x000fe20000410000 */
[C---:B------:R-:W-:Y:S01]  /*7a30*/  FMUL.FTZ R122, R0.reuse, R122 ;  /* 0x0000007a007a7220 */ /* 0x040fe20000410000 */
[----:B------:R-:W-:Y:S01]  /*7a40*/  FMUL.FTZ R123, R0, R123 ;  /* 0x0000007b007b7220 */ /* 0x000fe20000410000 */
[----:B------:R-:W-:Y:S01]  /*7a50*/  MOV R145, R170 ;  /* 0x000000aa00917202 */ /* 0x000fe20000000f00 */
[C---:B------:R-:W-:Y:S01]  /*7a60*/  FMUL.FTZ R130, R167.reuse, R130 ;  /* 0x00000082a7827220 */ /* 0x040fe20000410000 */
[C---:B------:R-:W-:Y:S01]  /*7a70*/  FMUL.FTZ R131, R167.reuse, R131 ;  /* 0x00000083a7837220 */ /* 0x040fe20000410000 */
[----:B------:R-:W-:Y:S01]  /*7a80*/  FFMA.FTZ R198, R167, R244, R198 ;  /* 0x000000f4a7c67223 */ /* 0x000fe200000100c6 */
[--C-:B------:R-:W-:Y:S01]  /*7a90*/  HSET2.LE.AND R170, R158, R243.reuse, PT ;  /* 0x000000f39eaa7233 */ /* 0x100fe20003803000 */
[----:B------:R-:W5:Y:S01]  /*7aa0*/  MUFU.EX2 R167, R152 ;  /* 0x0000009800a77308 */ /* 0x000f620000000800 */
[C---:B------:R-:W-:Y:S04]  /*7ab0*/  HMMA.16816.F32 R120, R180.reuse, R140, R120 ;  /* 0x0000008cb478723c */ /* 0x040fe80000001878 */
[--C-:B------:R-:W-:Y:S01]  /*7ac0*/  HSET2.LE.AND R171, R160, R243.reuse, PT ;  /* 0x000000f3a0ab7233 */ /* 0x100fe20003803000 */
[C---:B------:R-:W-:Y:S01]  /*7ad0*/  FMUL.FTZ R124, R2.reuse, R124 ;  /* 0x0000007c027c7220 */ /* 0x040fe20000410000 */
[----:B------:R-:W-:Y:S01]  /*7ae0*/  F2FP.F16.F32.PACK_AB R135, R163, R252 ;  /* 0x000000fca387723e */ /* 0x000fe200000000ff */
[----:B------:R-:W-:Y:S01]  /*7af0*/  FMUL.FTZ R125, R2, R125 ;  /* 0x0000007d027d7220 */ /* 0x000fe20000410000 */
[C---:B------:R-:W-:Y:S03]  /*7b00*/  FMUL.FTZ R126, R0.reuse, R126 ;  /* 0x0000007e007e7220 */ /* 0x040fe60000410000 */
[C---:B------:R-:W-:Y:S01]  /*7b10*/  FMUL.FTZ R127, R0.reuse, R127 ;  /* 0x0000007f007f7220 */ /* 0x040fe20000410000 */
[----:B--2---:R-:W-:Y:S01]  /*7b20*/  MOV R244, R134 ;  /* 0x0000008600f47202 */ /* 0x004fe20000000f00 */
[----:B------:R-:W-:Y:S01]  /*7b30*/  FFMA.FTZ R193, R0, R247, R193 ;  /* 0x000000f700c17223 */ /* 0x000fe200000100c1 */
[----:B------:R-:W-:Y:S01]  /*7b40*/  LOP3.LUT R170, R170, R133, RZ, 0xc0, !PT ;  /* 0x00000085aaaa7212 */ /* 0x000fe200078ec0ff */
[----:B------:R-:W-:Y:S01]  /*7b50*/  FFMA.FTZ R191, R2, R249, R191 ;  /* 0x000000f902bf7223 */ /* 0x000fe200000100bf */
[----:B------:R-:W-:Y:S01]  /*7b60*/  LOP3.LUT R171, R171, R132, RZ, 0xc0, !PT ;  /* 0x00000084abab7212 */ /* 0x000fe200078ec0ff */
[----:B------:R-:W-:Y:S01]  /*7b70*/  FADD.FTZ R193, R192, R193 ;  /* 0x000000c1c0c17221 */ /* 0x000fe20000010000 */
[-C--:B------:R-:W-:Y:S03]  /*7b80*/  HMMA.16816.F32 R124, R180, R142.reuse, R124 ;  /* 0x0000008eb47c723c */ /* 0x080fe6000000187c */
[----:B------:R-:W-:Y:S01]  /*7b90*/  LOP3.LUT R168, R168, R135, RZ, 0xc0, !PT ;  /* 0x00000087a8a87212 */ /* 0x000fe200078ec0ff */
[----:B------:R-:W-:Y:S01]  /*7ba0*/  FADD.FTZ R199, R188, R199 ;  /* 0x000000c7bcc77221 */ /* 0x000fe20000010000 */
[----:B------:R-:W2:Y:S01]  /*7bb0*/  LDSM.16.MT88.4 R132, [R210+0xa800] ;  /* 0x00a80000d284783b */ /* 0x000ea20000004200 */
[----:B------:R-:W-:Y:S05]  /*7bc0*/  HMMA.16816.F32 R128, R172, R142, R128 ;  /* 0x0000008eac80723c */ /* 0x000fea0000001880 */
[--C-:B------:R-:W-:Y:S01]  /*7bd0*/  HSET2.LE.AND R169, R169, R243.reuse, PT ;  /* 0x000000f3a9a97233 */ /* 0x100fe20003803000 */
[----:B------:R-:W-:Y:S01]  /*7be0*/  FADD.FTZ R189, R189, R198 ;  /* 0x000000c6bdbd7221 */ /* 0x000fe20000010000 */
[----:B-1----:R-:W-:Y:S01]  /*7bf0*/  F2FP.F16.F32.PACK_AB R136, R248, R145 ;  /* 0x00000091f888723e */ /* 0x002fe200000000ff */
[----:B------:R-:W-:Y:S03]  /*7c00*/  LDSM.16.MT88.4 R172, [R208+0xb800] ;  /* 0x00b80000d0ac783b */ /* 0x000fe60000004200 */
[----:B------:R-:W-:Y:S01]  /*7c10*/  MOV R144, R179 ;  /* 0x000000b300907202 */ /* 0x000fe20000000f00 */
[----:B------:R-:W-:Y:S01]  /*7c20*/  FADD.FTZ R191, R190, R191 ;  /* 0x000000bfbebf7221 */ /* 0x000fe20000010000 */
[----:B----4-:R-:W-:Y:S01]  /*7c30*/  MOV R147, R177 ;  /* 0x000000b100937202 */ /* 0x010fe20000000f00 */
[----:B------:R-:W-:Y:S01]  /*7c40*/  FADD.FTZ R196, R196, R193 ;  /* 0x000000c1c4c47221 */ /* 0x000fe20000010000 */
[----:B------:R-:W-:Y:S01]  /*7c50*/  LOP3.LUT R169, R169, R136, RZ, 0xc0, !PT ;  /* 0x00000088a9a97212 */ /* 0x000fe200078ec0ff */
[----:B------:R-:W-:Y:S01]  /*7c60*/  FADD.FTZ R184, R184, R199 ;  /* 0x000000c7b8b87221 */ /* 0x000fe20000010000 */
[--C-:B------:R-:W-:Y:S01]  /*7c70*/  HSET2.LE.AND R176, R176, R243.reuse, PT ;  /* 0x000000f3b0b07233 */ /* 0x100fe20003803000 */
[----:B------:R-:W-:Y:S01]  /*7c80*/  FADD.FTZ R186, R186, R189 ;  /* 0x000000bdbaba7221 */ /* 0x000fe20000010000 */
[--C-:B------:R-:W-:Y:S01]  /*7c90*/  HSET2.LE.AND R177, R162, R243.reuse, PT ;  /* 0x000000f3a2b17233 */ /* 0x100fe20003803000 */
[----:B------:R-:W-:Y:S01]  /*7ca0*/  FADD.FTZ R194, R194, R191 ;  /* 0x000000bfc2c27221 */ /* 0x000fe20000010000 */
[--C-:B------:R-:W-:Y:S01]  /*7cb0*/  HSET2.LE.AND R179, R156, R243.reuse, PT ;  /* 0x000000f39cb37233 */ /* 0x100fe20003803000 */
[----:B------:R-:W-:Y:S01]  /*7cc0*/  FADD.FTZ R196, R197, R196 ;  /* 0x000000c4c5c47221 */ /* 0x000fe20000010000 */
[----:B------:R-:W-:Y:S01]  /*7cd0*/  HSET2.LE.AND R178, R178, R243, PT ;  /* 0x000000f3b2b27233 */ /* 0x000fe20003803000 */
[----:B------:R-:W-:Y:S01]  /*7ce0*/  FADD.FTZ R185, R185, R184 ;  /* 0x000000b8b9b97221 */ /* 0x000fe20000010000 */
[----:B------:R-:W-:Y:S01]  /*7cf0*/  F2FP.F16.F32.PACK_AB R137, R161, R144 ;  /* 0x00000090a189723e */ /* 0x000fe200000000ff */
[----:B------:R-:W-:Y:S01]  /*7d00*/  FADD.FTZ R186, R187, R186 ;  /* 0x000000babbba7221 */ /* 0x000fe20000010000 */
[----:B------:R-:W-:Y:S01]  /*7d10*/  F2FP.F16.F32.PACK_AB R138, R159, R147 ;  /* 0x000000939f8a723e */ /* 0x000fe200000000ff */
[----:B------:R-:W-:Y:S01]  /*7d20*/  FADD.FTZ R194, R195, R194 ;  /* 0x000000c2c3c27221 */ /* 0x000fe20000010000 */
[----:B------:R-:W-:Y:S01]  /*7d30*/  F2FP.F16.F32.PACK_AB R141, R153, R244 ;  /* 0x000000f4998d723e */ /* 0x000fe200000000ff */
[----:B------:R-:W-:Y:S01]  /*7d40*/  FADD.FTZ R185, R252, R185 ;  /* 0x000000b9fcb97221 */ /* 0x000fe20000010000 */
[----:B-----5:R-:W-:Y:S02]  /*7d50*/  F2FP.F16.F32.PACK_AB R140, R246, R167 ;  /* 0x000000a7f68c723e */ /* 0x020fe400000000ff */
[----:B------:R-:W-:Y:S02]  /*7d60*/  MOV R181, R161 ;  /* 0x000000a100b57202 */ /* 0x000fe40000000f00 */
[----:B------:R-:W-:Y:S02]  /*7d70*/  MOV R180, R163 ;  /* 0x000000a300b47202 */ /* 0x000fe40000000f00 */
[-C--:B---3--:R-:W-:Y:S01]  /*7d80*/  HMMA.16816.F32 R160, R168, R148.reuse, R4 ;  /* 0x00000094a8a0723c */ /* 0x088fe20000001804 */
[----:B------:R-:W-:Y:S04]  /*7d90*/  LDSM.16.MT88.4 R4, [R208+0xa800] ;  /* 0x00a80000d004783b */ /* 0x000fe80000004200 */
[----:B------:R-:W-:Y:S01]  /*7da0*/  LOP3.LUT R176, R176, R137, RZ, 0xc0, !PT ;  /* 0x00000089b0b07212 */ /* 0x000fe200078ec0ff */
[----:B------:R-:W-:Y:S01]  /*7db0*/  FADD.FTZ R185, R180, R185 ;  /* 0x000000b9b4b97221 */ /* 0x000fe20000010000 */
[----:B------:R-:W-:Y:S02]  /*7dc0*/  LOP3.LUT R177, R177, R138, RZ, 0xc0, !PT ;  /* 0x0000008ab1b17212 */ /* 0x000fe400078ec0ff */
[----:B------:R-:W1:Y:S02]  /*7dd0*/  LDSM.16.MT88.4 R136, [R209+0xa800] ;  /* 0x00a80000d188783b */ /* 0x000e640000004200 */
[----:B------:R-:W-:Y:S01]  /*7de0*/  LOP3.LUT R178, R178, R141, RZ, 0xc0, !PT ;  /* 0x0000008db2b27212 */ /* 0x000fe200078ec0ff */
[----:B------:R-:W-:Y:S01]  /*7df0*/  FADD.FTZ R200, R200, R185 ;  /* 0x000000b9c8c87221 */ /* 0x000fe20000010000 */
[----:B------:R-:W-:Y:S02]  /*7e00*/  LOP3.LUT R179, R179, R140, RZ, 0xc0, !PT ;  /* 0x0000008cb3b37212 */ /* 0x000fe400078ec0ff */
[----:B------:R-:W-:Y:S02]  /*7e10*/  MOV R182, R159 ;  /* 0x0000009f00b67202 */ /* 0x000fe40000000f00 */
[----:B------:R-:W-:Y:S02]  /*7e20*/  MOV R183, R153 ;  /* 0x0000009900b77202 */ /* 0x000fe40000000f00 */
[----:B------:R-:W-:Y:S01]  /*7e30*/  MOV R0, R3 ;  /* 0x0000000300007202 */ /* 0x000fe20000000f00 */
[C---:B------:R-:W-:Y:S01]  /*7e40*/  HMMA.16816.F32 R156, R176.reuse, R148, R8 ;  /* 0x00000094b09c723c */ /* 0x040fe20000001808 */
[----:B------:R-:W3:Y:S03]  /*7e50*/  LDSM.16.MT88.4 R8, [R212+0xb800] ;  /* 0x00b80000d408783b */ /* 0x000ee60000004200 */
[----:B------:R-:W-:Y:S02]  /*7e60*/  MOV R2, R165 ;  /* 0x000000a500027202 */ /* 0x000fe40000000f00 */
[-C--:B------:R-:W-:Y:S03]  /*7e70*/  HMMA.16816.F32 R152, R176, R150.reuse, R12 ;  /* 0x00000096b098723c */ /* 0x080fe6000000180c */
[----:B------:R-:W4:Y:S03]  /*7e80*/  LDSM.16.MT88.4 R12, [R210+0xb800] ;  /* 0x00b80000d20c783b */ /* 0x000f260000004200 */
[C---:B------:R-:W-:Y:S05]  /*7e90*/  HMMA.16816.F32 R148, R168.reuse, R150, R16 ;  /* 0x00000096a894723c */ /* 0x040fea0000001810 */
[----:B------:R-:W5:Y:S01]  /*7ea0*/  LDSM.16.MT88.4 R16, [R209+0xb800] ;  /* 0x00b80000d110783b */ /* 0x000f620000004200 */
[-C--:B--2---:R-:W-:Y:S06]  /*7eb0*/  HMMA.16816.F32 R36, R168, R132.reuse, R36 ;  /* 0x00000084a824723c */ /* 0x084fec0000001824 */
        /* <DEDUP_REMOVED lines=9> */
[-C--:B------:R-:W-:Y:S05]  /*7f50*/  HMMA.16816.F32 R76, R176, R6.reuse, R76 ;  /* 0x00000006b04c723c */ /* 0x080fea000000184c */
[----:B------:R-:W-:Y:S01]  /*7f60*/  MOV R4, R147 ;  /* 0x0000009300047202 */ /* 0x000fe20000000f00 */
[C---:B------:R-:W-:Y:S05]  /*7f70*/  HMMA.16816.F32 R80, R168.reuse, R6, R80 ;  /* 0x00000006a850723c */ /* 0x040fea0000001850 */
[----:B------:R-:W-:Y:S01]  /*7f80*/  MOV R5, R145 ;  /* 0x0000009100057202 */ /* 0x000fe20000000f00 */
[-C--:B---3--:R-:W-:Y:S05]  /*7f90*/  HMMA.16816.F32 R84, R168, R8.reuse, R84 ;  /* 0x00000008a854723c */ /* 0x088fea0000001854 */
[----:B------:R-:W-:Y:S01]  /*7fa0*/  MOV R7, R144 ;  /* 0x0000009000077202 */ /* 0x000fe20000000f00 */
[C---:B------:R-:W-:Y:S05]  /*7fb0*/  HMMA.16816.F32 R88, R176.reuse, R8, R88 ;  /* 0x00000008b058723c */ /* 0x040fea0000001858 */
[----:B------:R-:W-:Y:S01]  /*7fc0*/  FADD.FTZ R196, R4, R196 ;  /* 0x000000c404c47221 */ /* 0x000fe20000010000 */
[-C--:B------:R-:W-:Y:S05]  /*7fd0*/  HMMA.16816.F32 R144, R176, R10.reuse, R32 ;  /* 0x0000000ab090723c */ /* 0x080fea0000001820 */
[----:B------:R-:W-:Y:S01]  /*7fe0*/  FADD.FTZ R5, R5, R186 ;  /* 0x000000ba05057221 */ /* 0x000fe20000010000 */
[C---:B------:R-:W-:Y:S05]  /*7ff0*/  HMMA.16816.F32 R92, R168.reuse, R10, R92 ;  /* 0x0000000aa85c723c */ /* 0x040fea000000185c */
[----:B------:R-:W-:Y:S01]  /*8000*/  FADD.FTZ R194, R7, R194 ;  /* 0x000000c207c27221 */ /* 0x000fe20000010000 */
[-C--:B----4-:R-:W-:Y:S05]  /*8010*/  HMMA.16816.F32 R96, R168, R12.reuse, R96 ;  /* 0x0000000ca860723c */ /* 0x090fea0000001860 */
[----:B------:R-:W-:Y:S01]  /*8020*/  FADD.FTZ R196, R182, R196 ;  /* 0x000000c4b6c47221 */ /* 0x000fe20000010000 */
[C---:B------:R-:W-:Y:S05]  /*8030*/  HMMA.16816.F32 R100, R176.reuse, R12, R100 ;  /* 0x0000000cb064723c */ /* 0x040fea0000001864 */
[----:B------:R-:W-:Y:S01]  /*8040*/  FADD.FTZ R5, R248, R5 ;  /* 0x00000005f8057221 */ /* 0x000fe20000010000 */
[-C--:B------:R-:W-:Y:S05]  /*8050*/  HMMA.16816.F32 R140, R176, R14.reuse, R20 ;  /* 0x0000000eb08c723c */ /* 0x080fea0000001814 */
[----:B------:R-:W-:Y:S01]  /*8060*/  FADD.FTZ R194, R181, R194 ;  /* 0x000000c2b5c27221 */ /* 0x000fe20000010000 */
[C---:B------:R-:W-:Y:S05]  /*8070*/  HMMA.16816.F32 R104, R168.reuse, R14, R104 ;  /* 0x0000000ea868723c */ /* 0x040fea0000001868 */
[----:B------:R-:W-:Y:S01]  /*8080*/  FADD.FTZ R167, R167, R196 ;  /* 0x000000c4a7a77221 */ /* 0x000fe20000010000 */
[-C--:B-----5:R-:W-:Y:S05]  /*8090*/  HMMA.16816.F32 R136, R168, R16.reuse, R24 ;  /* 0x00000010a888723c */ /* 0x0a0fea0000001818 */
        /* <DEDUP_REMOVED lines=11> */
[-C--:B------:R-:W-:Y:S06]  /*8150*/  HMMA.16816.F32 R124, R176, R174.reuse, R124 ;  /* 0x000000aeb07c723c */ /* 0x080fec000000187c */
[----:B------:R-:W-:Y:S07]  /*8160*/  HMMA.16816.F32 R128, R168, R174, R128 ;  /* 0x000000aea880723c */ /* 0x000fee0000001880 */
[----:B------:R-:W-:Y:S01]  /*8170*/  MOV R169, R164 ;  /* 0x000000a400a97202 */ /* 0x000fe20000000f00 */
[----:B------:R-:W-:Y:S01]  /*8180*/  FADD.FTZ R171, R203, R200 ;  /* 0x000000c8cbab7221 */ /* 0x000fe20000010000 */
[----:B------:R-:W-:Y:S04]  /*8190*/  @!UPT UIADD3 URZ, URZ, URZ, URZ ;  /* 0x0000003f3f3ff290 */ /* 0x000fe8000fffe03f */
[----:B------:R-:W-:Y:S11]  /*81a0*/  @P2 BRA `(.L_x_1679) ;  /* 0xffffffd000c02947 */ /* 0x000ff6000383ffff */
.L_x_1678:
[----:B------:R-:W1:Y:S01]  /*81b0*/  SHFL.BFLY PT, R0, R171, 0x2, 0x1f ;  /* 0x0c401f00ab007f89 */ /* 0x000e6200000e0000 */
[----:B------:R-:W-:Y:S01]  /*81c0*/  MOV R10, 0x3f800000 ;  /* 0x3f800000000a7802 */ /* 0x000fe20000000f00 */
[----:B------:R-:W-:Y:S01]  /*81d0*/  ULDC UR4, c[0x0][0x38c] ;  /* 0x0000e30000047ab9 */ /* 0x000fe20000000800 */
[----:B------:R-:W-:Y:S01]  /*81e0*/  MOV R11, 0x3f800000 ;  /* 0x3f800000000b7802 */ /* 0x000fe20000000f00 */
[----:B------:R-:W2:Y:S01]  /*81f0*/  SHFL.BFLY PT, R5, R244, 0x2, 0x1f ;  /* 0x0c401f00f4057f89 */ /* 0x000ea200000e0000 */
[----:B------:R-:W-:-:S03]  /*8200*/  UMOV UR5, 0x400 ;  /* 0x0000040000057882 */ /* 0x000fc60000000000 */
[----:B------:R-:W3:Y:S04]  /*8210*/  SHFL.BFLY PT, R4, R249, 0x2, 0x1f ;  /* 0x0c401f00f9047f89 */ /* 0x000ee800000e0000 */
[----:B------:R-:W4:Y:S01]  /*8220*/  SHFL.BFLY PT, R8, R247, 0x2, 0x1f ;  /* 0x0c401f00f7087f89 */ /* 0x000f2200000e0000 */
[----:B-1----:R-:W-:Y:S02]  /*8230*/  FADD.FTZ R7, R0, R171 ;  /* 0x000000ab00077221 */ /* 0x002fe40000010000 */
[----:B------:R-:W1:Y:S01]  /*8240*/  S2R R0, SR_TID.X ;  /* 0x0000000000007919 */ /* 0x000e620000002100 */
[----:B--2---:R-:W-:Y:S02]  /*8250*/  FADD.FTZ R5, R5, R244 ;  /* 0x000000f405057221 */ /* 0x004fe40000010000 */
[----:B------:R-:W2:Y:S01]  /*8260*/  SHFL.BFLY PT, R2, R7, 0x1, 0x1f ;  /* 0x0c201f0007027f89 */ /* 0x000ea200000e0000 */
[----:B---3--:R-:W-:-:S03]  /*8270*/  FADD.FTZ R4, R4, R249 ;  /* 0x000000f904047221 */ /* 0x008fc60000010000 */
[----:B------:R-:W3:Y:S01]  /*8280*/  SHFL.BFLY PT, R6, R5, 0x1, 0x1f ;  /* 0x0c201f0005067f89 */ /* 0x000ee200000e0000 */
[----:B----4-:R-:W-:-:S03]  /*8290*/  FADD.FTZ R13, R8, R247 ;  /* 0x000000f7080d7221 */ /* 0x010fc60000010000 */
[----:B------:R-:W4:Y:S04]  /*82a0*/  SHFL.BFLY PT, R15, R4, 0x1, 0x1f ;  /* 0x0c201f00040f7f89 */ /* 0x000f2800000e0000 */
[----:B------:R-:W5:Y:S01]  /*82b0*/  SHFL.BFLY PT, R12, R13, 0x1, 0x1f ;  /* 0x0c201f000d0c7f89 */ /* 0x000f6200000e0000 */
[----:B--2---:R-:W-:Y:S01]  /*82c0*/  FADD.FTZ R2, R7, R2 ;  /* 0x0000000207027221 */ /* 0x004fe20000010000 */
[----:B---3--:R-:W-:Y:S01]  /*82d0*/  FADD.FTZ R6, R5, R6 ;  /* 0x0000000605067221 */ /* 0x008fe20000010000 */
[----:B-1----:R-:W-:-:S03]  /*82e0*/  SHF.R.S32.HI R5, RZ, 0x1f, R0 ;  /* 0x0000001fff057819 */ /* 0x002fc60000011400 */
[----:B------:R-:W-:Y:S01]  /*82f0*/  FSETP.NE.FTZ.AND P5, PT, R2, RZ, PT ;  /* 0x000000ff0200720b */ /* 0x000fe20003fb5000 */
[----:B----4-:R-:W-:Y:S01]  /*8300*/  FADD.FTZ R15, R4, R15 ;  /* 0x0000000f040f7221 */ /* 0x010fe20000010000 */
[----:B------:R-:W-:Y:S02]  /*8310*/  LEA.HI R9, R5, R0, RZ, 0x2 ;  /* 0x0000000005097211 */ /* 0x000fe400078f10ff */
[----:B------:R-:W-:Y:S01]  /*8320*/  FSETP.NE.FTZ.AND P4, PT, R6, RZ, PT ;  /* 0x000000ff0600720b */ /* 0x000fe20003f95000 */
[----:B-----5:R-:W-:Y:S01]  /*8330*/  FADD.FTZ R4, R13, R12 ;  /* 0x0000000c0d047221 */ /* 0x020fe20000010000 */
[--C-:B------:R-:W-:Y:S02]  /*8340*/  SHF.R.S32.HI R8, RZ, 0x2, R9.reuse ;  /* 0x00000002ff087819 */ /* 0x100fe40000011409 */
[----:B------:R-:W-:Y:S02]  /*8350*/  SHF.R.S32.HI R7, RZ, 0x1f, R9 ;  /* 0x0000001fff077819 */ /* 0x000fe40000011409 */
[----:B------:R-:W-:-:S02]  /*8360*/  FSETP.NE.FTZ.AND P3, PT, R15, RZ, PT ;  /* 0x000000ff0f00720b */ /* 0x000fc40003f75000 */
[----:B------:R-:W-:Y:S01]  /*8370*/  LEA.HI R7, R7, R8, RZ, 0x3 ;  /* 0x0000000807077211 */ /* 0x000fe200078f18ff */
[----:B------:R-:W1:Y:S01]  /*8380*/  @P5 MUFU.RCP R10, R2 ;  /* 0x00000002000a5308 */ /* 0x000e620000001000 */
[----:B------:R-:W-:Y:S02]  /*8390*/  FSETP.NE.FTZ.AND P6, PT, R4, RZ, PT ;  /* 0x000000ff0400720b */ /* 0x000fe40003fd5000 */
[----:B------:R-:W-:Y:S02]  /*83a0*/  LOP3.LUT R9, R9, 0x3ffffffc, RZ, 0xc0, !PT ;  /* 0x3ffffffc09097812 */ /* 0x000fe400078ec0ff */
[----:B------:R-:W-:Y:S02]  /*83b0*/  LOP3.LUT R7, R7, 0xfffffff8, RZ, 0xc0, !PT ;  /* 0xfffffff807077812 */ /* 0x000fe400078ec0ff */
[-C--:B------:R-:W-:Y:S01]  /*83c0*/  LEA.HI R5, R5, R0.reuse, RZ, 0x5 ;  /* 0x0000000005057211 */ /* 0x080fe200078f28ff */
[----:B------:R-:W2:Y:S01]  /*83d0*/  @P4 MUFU.RCP R11, R6 ;  /* 0x00000006000b4308 */ /* 0x000ea20000001000 */
[----:B------:R-:W-:-:S02]  /*83e0*/  IADD3 R9, -R9, R0, RZ ;  /* 0x0000000009097210 */ /* 0x000fc40007ffe1ff */
[----:B------:R-:W-:Y:S02]  /*83f0*/  IADD3 R7, R8, -R7, RZ ;  /* 0x8000000708077210 */ /* 0x000fe40007ffe0ff */
[----:B------:R-:W-:Y:S02]  /*8400*/  MOV R0, 0x3f800000 ;  /* 0x3f80000000007802 */ /* 0x000fe40000000f00 */
[----:B------:R-:W-:Y:S01]  /*8410*/  MOV R8, 0x3f800000 ;  /* 0x3f80000000087802 */ /* 0x000fe20000000f00 */
[----:B-1----:R-:W-:Y:S01]  /*8420*/  FMUL.FTZ R10, R10, UR4 ;  /* 0x000000040a0a7c20 */ /* 0x002fe20008410000 */
[----:B------:R-:W-:Y:S02]  /*8430*/  R2P PR, R7, 0x6 ;  /* 0x0000000607007804 */ /* 0x000fe40000000000 */
[----:B------:R-:W1:Y:S01]  /*8440*/  @P3 MUFU.RCP R0, R15 ;  /* 0x0000000f00003308 */ /* 0x000e620000001000 */
[----:B------:R-:W-:Y:S01]  /*8450*/  SHF.R.S32.HI R12, RZ, 0x5, R5 ;  /* 0x00000005ff0c7819 */ /* 0x000fe20000011405 */
[C---:B------:R-:W-:Y:S01]  /*8460*/  FMUL.FTZ R160, R10.reuse, R160 ;  /* 0x000000a00aa07220 */ /* 0x040fe20000410000 */
[C---:B------:R-:W-:Y:S01]  /*8470*/  FMUL.FTZ R161, R10.reuse, R161 ;  /* 0x000000a10aa17220 */ /* 0x040fe20000410000 */
[C---:B------:R-:W-:Y:S01]  /*8480*/  FMUL.FTZ R148, R10.reuse, R148 ;  /* 0x000000940a947220 */ /* 0x040fe20000410000 */
[C---:B------:R-:W-:Y:S01]  /*8490*/  FMUL.FTZ R149, R10.reuse, R149 ;  /* 0x000000950a957220 */ /* 0x040fe20000410000 */
[----:B--2---:R-:W-:Y:S01]  /*84a0*/  FMUL.FTZ R11, R11, UR4 ;  /* 0x000000040b0b7c20 */ /* 0x004fe20008410000 */
        /* <DEDUP_REMOVED lines=34> */
[----:B------:R-:W-:Y:S01]  /*86d0*/  LOP3.LUT R7, R7, 0x1, RZ, 0xc0, !PT ;  /* 0x0000000107077812 */ /* 0x000fe200078ec0ff */
[C---:B------:R-:W-:Y:S01]  /*86e0*/  FMUL.FTZ R163, R11.reuse, R163 ;  /* 0x000000a30ba37220 */ /* 0x040fe20000410000 */
[----:B------:R-:W-:Y:S01]  /*86f0*/  LOP3.LUT R10, R10, 0x1c0, RZ, 0xc0, !PT ;  /* 0x000001c00a0a7812 */ /* 0x000fe200078ec0ff */
[C---:B------:R-:W-:Y:S01]  /*8700*/  FMUL.FTZ R150, R11.reuse, R150 ;  /* 0x000000960b967220 */ /* 0x040fe20000410000 */
[----:B------:R-:W-:Y:S01]  /*8710*/  LEA R9, R12, R9, 0x9 ;  /* 0x000000090c097211 */ /* 0x000fe200078e48ff */
[----:B------:R-:W-:Y:S01]  /*8720*/  FMUL.FTZ R151, R11, R151 ;  /* 0x000000970b977220 */ /* 0x000fe20000410000 */
[----:B------:R-:W-:Y:S01]  /*8730*/  LEA.HI R10, R10, R10, RZ, 0x1d ;  /* 0x0000000a0a0a7211 */ /* 0x000fe200078fe8ff */
[C---:B------:R-:W-:Y:S01]  /*8740*/  FMUL.FTZ R156, R0.reuse, R156 ;  /* 0x0000009c009c7220 */ /* 0x040fe20000410000 */
[----:B------:R-:W-:Y:S01]  /*8750*/  ISETP.NE.U32.AND P0, PT, R7, 0x1, PT ;  /* 0x000000010700780c */ /* 0x000fe20003f05070 */
[----:B-1----:R-:W-:Y:S01]  /*8760*/  ULEA UR4, UR4, UR5, 0x18 ;  /* 0x0000000504047291 */ /* 0x002fe2000f8ec03f */
[----:B------:R-:W-:Y:S01]  /*8770*/  LEA R9, R9, R10, 0x1 ;  /* 0x0000000a09097211 */ /* 0x000fe200078e08ff */
[----:B------:R-:W-:Y:S01]  /*8780*/  FMUL.FTZ R157, R0, R157 ;  /* 0x0000009d009d7220 */ /* 0x000fe20000410000 */
[----:B------:R-:W-:Y:S01]  /*8790*/  MOV R7, 0x20 ;  /* 0x0000002000077802 */ /* 0x000fe20000000f00 */
[C---:B------:R-:W-:Y:S01]  /*87a0*/  FMUL.FTZ R158, R8.reuse, R158 ;  /* 0x0000009e089e7220 */ /* 0x040fe20000410000 */
[----:B------:R-:W-:Y:S01]  /*87b0*/  FMUL.FTZ R159, R8, R159 ;  /* 0x0000009f089f7220 */ /* 0x000fe20000410000 */
[----:B------:R-:W-:Y:S01]  /*87c0*/  LEA R9, R9, UR4, 0x1 ;  /* 0x0000000409097c11 */ /* 0x000fe2000f8e08ff */
[C---:B------:R-:W-:Y:S01]  /*87d0*/  FMUL.FTZ R152, R0.reuse, R152 ;  /* 0x0000009800987220 */ /* 0x040fe20000410000 */
[----:B------:R-:W-:Y:S01]  /*87e0*/  FMUL.FTZ R153, R0, R153 ;  /* 0x0000009900997220 */ /* 0x000fe20000410000 */
[C---:B------:R-:W-:Y:S01]  /*87f0*/  FMUL.FTZ R154, R8.reuse, R154 ;  /* 0x0000009a089a7220 */ /* 0x040fe20000410000 */
[----:B------:R-:W-:Y:S01]  /*8800*/  FMUL.FTZ R155, R8, R155 ;  /* 0x0000009b089b7220 */ /* 0x000fe20000410000 */
[----:B------:R-:W-:Y:S01]  /*8810*/  IADD3 R5, R9, -0x10, RZ ;  /* 0xfffffff009057810 */ /* 0x000fe20007ffe0ff */
[C---:B------:R-:W-:Y:S01]  /*8820*/  FMUL.FTZ R38, R11.reuse, R38 ;  /* 0x000000260b267220 */ /* 0x040fe20000410000 */
[----:B------:R-:W-:Y:S01]  /*8830*/  FMUL.FTZ R39, R11, R39 ;  /* 0x000000270b277220 */ /* 0x000fe20000410000 */
[----:B------:R-:W-:Y:S01]  /*8840*/  @P0 IADD3 R5, R9, 0x10, RZ ;  /* 0x0000001009050810 */ /* 0x000fe20007ffe0ff */
[----:B------:R-:W-:Y:S01]  /*8850*/  FMUL.FTZ R50, R11, R50 ;  /* 0x000000320b327220 */ /* 0x000fe20000410000 */
[----:B------:R-:W-:Y:S01]  /*8860*/  SEL R10, R7, 0xffffffe0, !P1 ;  /* 0xffffffe0070a7807 */ /* 0x000fe20004800000 */
[----:B------:R-:W-:Y:S01]  /*8870*/  FMUL.FTZ R51, R11, R51 ;  /* 0x000000330b337220 */ /* 0x000fe20000410000 */
[----:B------:R-:W-:Y:S01]  /*8880*/  F2FP.F16.F32.PACK_AB R160, R161, R160 ;  /* 0x000000a0a1a0723e */ /* 0x000fe200000000ff */
[C---:B------:R-:W-:Y:S01]  /*8890*/  FMUL.FTZ R40, R0.reuse, R40 ;  /* 0x0000002800287220 */ /* 0x040fe20000410000 */
[----:B------:R-:W-:Y:S01]  /*88a0*/  F2FP.F16.F32.PACK_AB R162, R163, R162 ;  /* 0x000000a2a3a2723e */ /* 0x000fe200000000ff */
[----:B------:R-:W-:Y:S01]  /*88b0*/  FMUL.FTZ R41, R0, R41 ;  /* 0x0000002900297220 */ /* 0x000fe20000410000 */
[----:B------:R-:W-:Y:S01]  /*88c0*/  MOV R13, 0x40 ;  /* 0x00000040000d7802 */ /* 0x000fe20000000f00 */
[C---:B------:R-:W-:Y:S01]  /*88d0*/  FMUL.FTZ R42, R8.reuse, R42 ;  /* 0x0000002a082a7220 */ /* 0x040fe20000410000 */
[----:B------:R-:W-:Y:S01]  /*88e0*/  FMUL.FTZ R43, R8, R43 ;  /* 0x0000002b082b7220 */ /* 0x000fe20000410000 */
[----:B------:R-:W-:Y:S01]  /*88f0*/  F2FP.F16.F32.PACK_AB R148, R149, R148 ;  /* 0x000000949594723e */ /* 0x000fe200000000ff */
[C---:B------:R-:W-:Y:S01]  /*8900*/  FMUL.FTZ R44, R0.reuse, R44 ;  /* 0x0000002c002c7220 */ /* 0x040fe20000410000 */
[----:B------:R-:W-:Y:S01]  /*8910*/  F2FP.F16.F32.PACK_AB R150, R151, R150 ;  /* 0x000000969796723e */ /* 0x000fe200000000ff */
[----:B------:R-:W-:Y:S01]  /*8920*/  FMUL.FTZ R45, R0, R45 ;  /* 0x0000002d002d7220 */ /* 0x000fe20000410000 */
[C---:B------:R-:W-:Y:S01]  /*8930*/  FMUL.FTZ R46, R8.reuse, R46 ;  /* 0x0000002e082e7220 */ /* 0x040fe20000410000 */
        /* <DEDUP_REMOVED lines=8> */
[----:B------:R-:W-:Y:S01]  /*89c0*/  FMUL.FTZ R67, R11, R67 ;  /* 0x000000430b437220 */ /* 0x000fe20000410000 */
[----:B------:R-:W-:Y:S01]  /*89d0*/  IADD3 R7, R9, R10, RZ ;  /* 0x0000000a09077210 */ /* 0x000fe20007ffe0ff */
[----:B------:R-:W-:Y:S01]  /*89e0*/  FMUL.FTZ R56, R0, R56 ;  /* 0x0000003800387220 */ /* 0x000fe20000410000 */
[----:B------:R-:W-:Y:S01]  /*89f0*/  IADD3 R17, R10, R5, RZ ;  /* 0x000000050a117210 */ /* 0x000fe20007ffe0ff */
[----:B------:R-:W-:Y:S01]  /*8a00*/  FMUL.FTZ R57, R0, R57 ;  /* 0x0000003900397220 */ /* 0x000fe20000410000 */
[----:B------:R-:W-:Y:S01]  /*8a10*/  F2FP.F16.F32.PACK_AB R36, R37, R36 ;  /* 0x000000242524723e */ /* 0x000fe200000000ff */
[C---:B------:R-:W-:Y:S01]  /*8a20*/  FMUL.FTZ R58, R8.reuse, R58 ;  /* 0x0000003a083a7220 */ /* 0x040fe20000410000 */
[----:B------:R-:W-:Y:S01]  /*8a30*/  F2FP.F16.F32.PACK_AB R38, R39, R38 ;  /* 0x000000262726723e */ /* 0x000fe200000000ff */
[----:B------:R-:W-:Y:S01]  /*8a40*/  FMUL.FTZ R59, R8, R59 ;  /* 0x0000003b083b7220 */ /* 0x000fe20000410000 */
[----:B------:R-:W-:Y:S01]  /*8a50*/  SEL R10, R13, 0xffffffc0, !P2 ;  /* 0xffffffc00d0a7807 */ /* 0x000fe20005000000 */
[----:B------:R-:W-:Y:S01]  /*8a60*/  STS [R9], R160 ;  /* 0x000000a009007388 */ /* 0x000fe20000000800 */
[----:B------:R-:W-:Y:S01]  /*8a70*/  F2FP.F16.F32.PACK_AB R48, R49, R48 ;  /* 0x000000303130723e */ /* 0x000fe200000000ff */
[C---:B------:R-:W-:Y:S01]  /*8a80*/  FMUL.FTZ R60, R0.reuse, R60 ;  /* 0x0000003c003c7220 */ /* 0x040fe20000410000 */
[----:B------:R-:W-:Y:S01]  /*8a90*/  F2FP.F16.F32.PACK_AB R50, R51, R50 ;  /* 0x000000323332723e */ /* 0x000fe200000000ff */
[----:B------:R-:W-:Y:S01]  /*8aa0*/  STS [R9+0x400], R162 ;  /* 0x000400a209007388 */ /* 0x000fe20000000800 */
[----:B------:R-:W-:Y:S01]  /*8ab0*/  FMUL.FTZ R61, R0, R61 ;  /* 0x0000003d003d7220 */ /* 0x000fe20000410000 */
[C---:B------:R-:W-:Y:S01]  /*8ac0*/  FMUL.FTZ R62, R8.reuse, R62 ;  /* 0x0000003e083e7220 */ /* 0x040fe20000410000 */
[----:B------:R-:W-:Y:S01]  /*8ad0*/  FMUL.FTZ R63, R8, R63 ;  /* 0x0000003f083f7220 */ /* 0x000fe20000410000 */
[----:B------:R-:W-:Y:S01]  /*8ae0*/  F2FP.F16.F32.PACK_AB R40, R41, R40 ;  /* 0x000000282928723e */ /* 0x000fe200000000ff */
[----:B------:R-:W-:Y:S01]  /*8af0*/  STS [R5], R148 ;  /* 0x0000009405007388 */ /* 0x000fe20000000800 */
[----:B------:R-:W-:Y:S01]  /*8b00*/  F2FP.F16.F32.PACK_AB R42, R43, R42 ;  /* 0x0000002a2b2a723e */ /* 0x000fe200000000ff */
[C---:B------:R-:W-:Y:S01]  /*8b10*/  FMUL.FTZ R70, R11.reuse, R70 ;  /* 0x000000460b467220 */ /* 0x040fe20000410000 */
[----:B------:R-:W-:Y:S01]  /*8b20*/  FMUL.FTZ R71, R11, R71 ;  /* 0x000000470b477220 */ /* 0x000fe20000410000 */
[----:B------:R-:W-:Y:S01]  /*8b30*/  STS [R5+0x400], R150 ;  /* 0x0004009605007388 */ /* 0x000fe20000000800 */
[----:B------:R-:W-:Y:S01]  /*8b40*/  F2FP.F16.F32.PACK_AB R44, R45, R44 ;  /* 0x0000002c2d2c723e */ /* 0x000fe200000000ff */
[----:B------:R-:W-:Y:S01]  /*8b50*/  FMUL.FTZ R82, R11, R82 ;  /* 0x000000520b527220 */ /* 0x000fe20000410000 */
[----:B------:R-:W-:Y:S01]  /*8b60*/  F2FP.F16.F32.PACK_AB R46, R47, R46 ;  /* 0x0000002e2f2e723e */ /* 0x000fe200000000ff */
[----:B------:R-:W-:Y:S01]  /*8b70*/  STS [R9+0x2000], R156 ;  /* 0x0020009c09007388 */ /* 0x000fe20000000800 */
[----:B------:R-:W-:Y:S01]  /*8b80*/  FMUL.FTZ R83, R11, R83 ;  /* 0x000000530b537220 */ /* 0x000fe20000410000 */
[----:B------:R-:W-:Y:S01]  /*8b90*/  F2FP.F16.F32.PACK_AB R52, R53, R52 ;  /* 0x000000343534723e */ /* 0x000fe200000000ff */
[C---:B------:R-:W-:Y:S01]  /*8ba0*/  FMUL.FTZ R72, R0.reuse, R72 ;  /* 0x0000004800487220 */ /* 0x040fe20000410000 */
[----:B------:R-:W-:Y:S01]  /*8bb0*/  STS [R9+0x2400], R158 ;  /* 0x0024009e09007388 */ /* 0x000fe20000000800 */
[----:B------:R-:W-:Y:S01]  /*8bc0*/  F2FP.F16.F32.PACK_AB R54, R55, R54 ;  /* 0x000000363736723e */ /* 0x000fe200000000ff */
[----:B------:R-:W-:Y:S01]  /*8bd0*/  FMUL.FTZ R73, R0, R73 ;  /* 0x0000004900497220 */ /* 0x000fe20000410000 */
[----:B------:R-:W-:Y:S01]  /*8be0*/  IADD3 R13, R9, R10, RZ ;  /* 0x0000000a090d7210 */ /* 0x000fe20007ffe0ff */
[----:B------:R-:W-:Y:S01]  /*8bf0*/  STS [R5+0x2000], R152 ;  /* 0x0020009805007388 */ /* 0x000fe20000000800 */
[C---:B------:R-:W-:Y:S01]  /*8c00*/  FMUL.FTZ R74, R8.reuse, R74 ;  /* 0x0000004a084a7220 */ /* 0x040fe20000410000 */
[----:B------:R-:W-:Y:S01]  /*8c10*/  FMUL.FTZ R75, R8, R75 ;  /* 0x0000004b084b7220 */ /* 0x000fe20000410000 */
[----:B------:R-:W-:Y:S01]  /*8c20*/  F2FP.F16.F32.PACK_AB R64, R65, R64 ;  /* 0x000000404140723e */ /* 0x000fe200000000ff */
[----:B------:R-:W-:Y:S01]  /*8c30*/  STS [R5+0x2400], R154 ;  /* 0x0024009a05007388 */ /* 0x000fe20000000800 */
[----:B------:R-:W-:Y:S01]  /*8c40*/  F2FP.F16.F32.PACK_AB R66, R67, R66 ;  /* 0x000000424342723e */ /* 0x000fe200000000ff */
[----:B------:R-:W-:Y:S01]  /*8c50*/  FMUL.FTZ R76, R0, R76 ;  /* 0x0000004c004c7220 */ /* 0x000fe20000410000 */
[----:B------:R-:W-:Y:S01]  /*8c60*/  IADD3 R19, R10, R5, RZ ;  /* 0x000000050a137210 */ /* 0x000fe20007ffe0ff */
[----:B------:R-:W-:Y:S01]  /*8c70*/  STS [R7], R36 ;  /* 0x0000002407007388 */ /* 0x000fe20000000800 */
[----:B------:R-:W-:Y:S01]  /*8c80*/  FMUL.FTZ R77, R0, R77 ;  /* 0x0000004d004d7220 */ /* 0x000fe20000410000 */
[C---:B------:R-:W-:Y:S01]  /*8c90*/  FMUL.FTZ R78, R8.reuse, R78 ;  /* 0x0000004e084e7220 */ /* 0x040fe20000410000 */
[----:B------:R-:W-:Y:S01]  /*8ca0*/  FMUL.FTZ R79, R8, R79 ;  /* 0x0000004f084f7220 */ /* 0x000fe20000410000 */
[----:B------:R-:W-:Y:S01]  /*8cb0*/  STS [R7+0x400], R38 ;  /* 0x0004002607007388 */ /* 0x000fe20000000800 */
[----:B------:R-:W-:Y:S01]  /*8cc0*/  F2FP.F16.F32.PACK_AB R56, R57, R56 ;  /* 0x000000383938723e */ /* 0x000fe200000000ff */
[----:B------:R-:W-:Y:S01]  /*8cd0*/  FMUL.FTZ R86, R11, R86 ;  /* 0x000000560b567220 */ /* 0x000fe20000410000 */
[----:B------:R-:W-:Y:S01]  /*8ce0*/  F2FP.F16.F32.PACK_AB R58, R59, R58 ;  /* 0x0000003a3b3a723e */ /* 0x000fe200000000ff */
[----:B------:R-:W-:Y:S01]  /*8cf0*/  STS [R17], R48 ;  /* 0x0000003011007388 */ /* 0x000fe20000000800 */
[----:B------:R-:W-:Y:S01]  /*8d00*/  FMUL.FTZ R87, R11, R87 ;  /* 0x000000570b577220 */ /* 0x000fe20000410000 */
[----:B------:R-:W-:Y:S01]  /*8d10*/  F2FP.F16.F32.PACK_AB R60, R61, R60 ;  /* 0x0000003c3d3c723e */ /* 0x000fe200000000ff */
[----:B------:R-:W-:Y:S01]  /*8d20*/  FMUL.FTZ R94, R11, R94 ;  /* 0x0000005e0b5e7220 */ /* 0x000fe20000410000 */
[----:B------:R-:W-:Y:S01]  /*8d30*/  STS [R17+0x400], R50 ;  /* 0x0004003211007388 */ /* 0x000fe20000000800 */
[----:B------:R-:W-:Y:S01]  /*8d40*/  F2FP.F16.F32.PACK_AB R62, R63, R62 ;  /* 0x0000003e3f3e723e */ /* 0x000fe200000000ff */
[----:B------:R-:W-:Y:S01]  /*8d50*/  FMUL.FTZ R95, R11, R95 ;  /* 0x0000005f0b5f7220 */ /* 0x000fe20000410000 */
[----:B------:R-:W-:Y:S01]  /*8d60*/  F2FP.F16.F32.PACK_AB R68, R69, R68 ;  /* 0x000000444544723e */ /* 0x000fe200000000ff */
[----:B------:R-:W-:Y:S01]  /*8d70*/  STS [R7+0x2000], R40 ;  /* 0x0020002807007388 */ /* 0x000fe20000000800 */
[----:B------:R-:W-:Y:S01]  /*8d80*/  F2FP.F16.F32.PACK_AB R70, R71, R70 ;  /* 0x000000464746723e */ /* 0x000fe200000000ff */
[C---:B------:R-:W-:Y:S01]  /*8d90*/  FMUL.FTZ R88, R0.reuse, R88 ;  /* 0x0000005800587220 */ /* 0x040fe20000410000 */
[----:B------:R-:W-:Y:S01]  /*8da0*/  IADD3 R23, R7, R10, RZ ;  /* 0x0000000a07177210 */ /* 0x000fe20007ffe0ff */
[----:B------:R-:W-:Y:S01]  /*8db0*/  STS [R7+0x2400], R42 ;  /* 0x0024002a07007388 */ /* 0x000fe20000000800 */
[----:B------:R-:W-:Y:S01]  /*8dc0*/  FMUL.FTZ R89, R0, R89 ;  /* 0x0000005900597220 */ /* 0x000fe20000410000 */
[C---:B------:R-:W-:Y:S01]  /*8dd0*/  FMUL.FTZ R90, R8.reuse, R90 ;  /* 0x0000005a085a7220 */ /* 0x040fe20000410000 */
[----:B------:R-:W-:Y:S01]  /*8de0*/  FMUL.FTZ R91, R8, R91 ;  /* 0x0000005b085b7220 */ /* 0x000fe20000410000 */
[----:B------:R-:W-:Y:S01]  /*8df0*/  STS [R17+0x2000], R44 ;  /* 0x0020002c11007388 */ /* 0x000fe20000000800 */
[----:B------:R-:W-:Y:S01]  /*8e00*/  F2FP.F16.F32.PACK_AB R80, R81, R80 ;  /* 0x000000505150723e */ /* 0x000fe200000000ff */
[C---:B------:R-:W-:Y:S01]  /*8e10*/  FMUL.FTZ R144, R0.reuse, R144 ;  /* 0x0000009000907220 */ /* 0x040fe20000410000 */
[----:B------:R-:W-:Y:S01]  /*8e20*/  F2FP.F16.F32.PACK_AB R82, R83, R82 ;  /* 0x000000525352723e */ /* 0x000fe200000000ff */
[----:B------:R-:W-:Y:S01]  /*8e30*/  STS [R17+0x2400], R46 ;  /* 0x0024002e11007388 */ /* 0x000fe20000000800 */
[----:B------:R-:W-:Y:S01]  /*8e40*/  IADD3 R25, R17, R10, RZ ;  /* 0x0000000a11197210 */ /* 0x000fe20007ffe0ff */
[----:B------:R-:W-:Y:S01]  /*8e50*/  FMUL.FTZ R145, R0, R145 ;  /* 0x0000009100917220 */ /* 0x000fe20000410000 */
[----:B------:R-:W-:Y:S01]  /*8e60*/  ISETP.NE.AND P1, PT, R229, -0x1, PT ;  /* 0xffffffffe500780c */ /* 0x000fe20003f25270 */
[----:B------:R-:W-:Y:S01]  /*8e70*/  STS [R13], R52 ;  /* 0x000000340d007388 */ /* 0x000fe20000000800 */
[C---:B------:R-:W-:Y:S01]  /*8e80*/  FMUL.FTZ R146, R8.reuse, R146 ;  /* 0x0000009208927220 */ /* 0x040fe20000410000 */
[----:B------:R-:W-:Y:S01]  /*8e90*/  FMUL.FTZ R147, R8, R147 ;  /* 0x0000009308937220 */ /* 0x000fe20000410000 */
[----:B------:R-:W-:Y:S01]  /*8ea0*/  F2FP.F16.F32.PACK_AB R72, R73, R72 ;  /* 0x000000484948723e */ /* 0x000fe200000000ff */
[----:B------:R-:W-:Y:S01]  /*8eb0*/  STS [R13+0x400], R54 ;  /* 0x000400360d007388 */ /* 0x000fe20000000800 */
[----:B------:R-:W-:Y:S01]  /*8ec0*/  F2FP.F16.F32.PACK_AB R74, R75, R74 ;  /* 0x0000004a4b4a723e */ /* 0x000fe200000000ff */
[C---:B------:R-:W-:Y:S01]  /*8ed0*/  FMUL.FTZ R98, R11.reuse, R98 ;  /* 0x000000620b627220 */ /* 0x040fe20000410000 */
[----:B------:R-:W-:Y:S01]  /*8ee0*/  FMUL.FTZ R99, R11, R99 ;  /* 0x000000630b637220 */ /* 0x000fe20000410000 */
[----:B------:R-:W-:Y:S01]  /*8ef0*/  STS [R19], R64 ;  /* 0x0000004013007388 */ /* 0x000fe20000000800 */
        /* <DEDUP_REMOVED lines=10> */
[C---:B------:R-:W-:Y:S01]  /*8fa0*/  FMUL.FTZ R102, R8.reuse, R102 ;  /* 0x0000006608667220 */ /* 0x040fe20000410000 */
        /* <DEDUP_REMOVED lines=11> */
[----:B------:R-:W-:Y:S01]  /*9060*/  FMUL.FTZ R138, R11, R138 ;  /* 0x0000008a0b8a7220 */ /* 0x000fe20000410000 */
[----:B------:R-:W-:Y:S01]  /*9070*/  STS [R23], R68 ;  /* 0x0000004417007388 */ /* 0x000fe20000000800 */
[----:B------:R-:W-:Y:S01]  /*9080*/  F2FP.F16.F32.PACK_AB R90, R91, R90 ;  /* 0x0000005a5b5a723e */ /* 0x000fe200000000ff */
        /* <DEDUP_REMOVED lines=24> */
[----:B------:R-:W-:Y:S01]  /*9210*/  FMUL.FTZ R118, R11, R118 ;  /* 0x000000760b767220 */ /* 0x000fe20000410000 */
[----:B------:R-:W-:Y:S01]  /*9220*/  F2FP.F16.F32.PACK_AB R102, R103, R102 ;  /* 0x000000666766723e */ /* 0x000fe200000000ff */
[----:B------:R-:W-:Y:S01]  /*9230*/  STS [R25+0x2400], R78 ;  /* 0x0024004e19007388 */ /* 0x000fe20000000800 */
[C---:B------:R-:W-:Y:S01]  /*9240*/  FMUL.FTZ R119, R11.reuse, R119 ;  /* 0x000000770b777220 */ /* 0x040fe20000410000 */
        /* <DEDUP_REMOVED lines=8> */
[C---:B------:R-:W-:Y:S01]  /*92d0*/  FMUL.FTZ R120, R0.reuse, R120 ;  /* 0x0000007800787220 */ /* 0x040fe20000410000 */
[----:B------:R-:W-:Y:S01]  /*92e0*/  F2FP.F16.F32.PACK_AB R112, R113, R112 ;  /* 0x000000707170723e */ /* 0x000fe200000000ff */
[----:B------:R-:W-:Y:S01]  /*92f0*/  STS [R5+0x4000], R92 ;  /* 0x0040005c05007388 */ /* 0x000fe20000000800 */
[----:B------:R-:W-:Y:S01]  /*9300*/  F2FP.F16.F32.PACK_AB R114, R115, R114 ;  /* 0x000000727372723e */ /* 0x000fe200000000ff */
[----:B------:R-:W-:Y:S01]  /*9310*/  FMUL.FTZ R121, R0, R121 ;  /* 0x0000007900797220 */ /* 0x000fe20000410000 */
[----:B------:R-:W-:Y:S01]  /*9320*/  F2FP.F16.F32.PACK_AB R132, R133, R132 ;  /* 0x000000848584723e */ /* 0x000fe200000000ff */
[----:B------:R-:W-:Y:S01]  /*9330*/  STS [R5+0x4400], R94 ;  /* 0x0044005e05007388 */ /* 0x000fe20000000800 */
[----:B------:R-:W-:Y:S01]  /*9340*/  F2FP.F16.F32.PACK_AB R134, R135, R134 ;  /* 0x000000868786723e */ /* 0x000fe200000000ff */
[----:B------:R-:W1:Y:S01]  /*9350*/  @P1 LDC.64 R20, c[0x0][0x298] ;  /* 0x0000a600ff141b82 */ /* 0x000e620000000a00 */
[----:B------:R-:W-:Y:S01]  /*9360*/  F2FP.F16.F32.PACK_AB R108, R109, R108 ;  /* 0x0000006c6d6c723e */ /* 0x000fe200000000ff */
[----:B------:R-:W-:Y:S01]  /*9370*/  STS [R9+0x6000], R88 ;  /* 0x0060005809007388 */ /* 0x000fe20000000800 */
[----:B------:R-:W-:Y:S01]  /*9380*/  F2FP.F16.F32.PACK_AB R110, R111, R110 ;  /* 0x0000006e6f6e723e */ /* 0x000fe200000000ff */
[C---:B------:R-:W-:Y:S01]  /*9390*/  FMUL.FTZ R10, R8.reuse, R122 ;  /* 0x0000007a080a7220 */ /* 0x040fe20000410000 */
[----:B------:R-:W-:Y:S01]  /*93a0*/  F2FP.F16.F32.PACK_AB R116, R117, R116 ;  /* 0x000000747574723e */ /* 0x000fe200000000ff */
[----:B------:R1:W-:Y:S01]  /*93b0*/  STS [R9+0x6400], R90 ;  /* 0x0064005a09007388 */ /* 0x0003e20000000800 */
[----:B------:R-:W-:Y:S01]  /*93c0*/  F2FP.F16.F32.PACK_AB R118, R119, R118 ;  /* 0x000000767776723e */ /* 0x000fe200000000ff */
[C---:B------:R-:W-:Y:S01]  /*93d0*/  FMUL.FTZ R123, R8.reuse, R123 ;  /* 0x0000007b087b7220 */ /* 0x040fe20000410000 */
[----:B------:R-:W-:Y:S01]  /*93e0*/  F2FP.F16.F32.PACK_AB R128, R129, R128 ;  /* 0x000000808180723e */ /* 0x000fe200000000ff */
[----:B------:R-:W-:Y:S01]  /*93f0*/  STS [R5+0x6000], R144 ;  /* 0x0060009005007388 */ /* 0x000fe20000000800 */
[----:B------:R-:W-:Y:S01]  /*9400*/  F2FP.F16.F32.PACK_AB R11, R11, R130 ;  /* 0x000000820b0b723e */ /* 0x000fe200000000ff */
[C---:B------:R-:W-:Y:S01]  /*9410*/  FMUL.FTZ R14, R8.reuse, R126 ;  /* 0x0000007e080e7220 */ /* 0x040fe20000410000 */
[----:B------:R-:W-:Y:S01]  /*9420*/  F2FP.F16.F32.PACK_AB R120, R121, R120 ;  /* 0x000000787978723e */ /* 0x000fe200000000ff */
[----:B------:R2:W-:Y:S01]  /*9430*/  STS [R5+0x6400], R146 ;  /* 0x0064009205007388 */ /* 0x0005e20000000800 */
[----:B------:R-:W-:Y:S01]  /*9440*/  FMUL.FTZ R127, R8, R127 ;  /* 0x0000007f087f7220 */ /* 0x000fe20000410000 */
[C---:B------:R-:W-:Y:S01]  /*9450*/  FMUL.FTZ R124, R0.reuse, R124 ;  /* 0x0000007c007c7220 */ /* 0x040fe20000410000 */
[----:B------:R-:W-:Y:S01]  /*9460*/  FMUL.FTZ R125, R0, R125 ;  /* 0x0000007d007d7220 */ /* 0x000fe20000410000 */
[----:B------:R3:W-:Y:S01]  /*9470*/  STS [R7+0x4000], R96 ;  /* 0x0040006007007388 */ /* 0x0007e20000000800 */
[----:B------:R-:W-:-:S02]  /*9480*/  F2FP.F16.F32.PACK_AB R10, R123, R10 ;  /* 0x0000000a7b0a723e */ /* 0x000fc400000000ff */
[----:B------:R-:W-:Y:S01]  /*9490*/  F2FP.F16.F32.PACK_AB R14, R127, R14 ;  /* 0x0000000e7f0e723e */ /* 0x000fe200000000ff */
[----:B------:R3:W-:Y:S01]  /*94a0*/  STS [R7+0x4400], R98 ;  /* 0x0044006207007388 */ /* 0x0007e20000000800 */
[----:B------:R-:W-:-:S03]  /*94b0*/  F2FP.F16.F32.PACK_AB R124, R125, R124 ;  /* 0x0000007c7d7c723e */ /* 0x000fc600000000ff */
[----:B------:R3:W-:Y:S04]  /*94c0*/  STS [R17+0x4000], R104 ;  /* 0x0040006811007388 */ /* 0x0007e80000000800 */
[----:B------:R3:W-:Y:S01]  /*94d0*/  STS [R17+0x4400], R106 ;  /* 0x0044006a11007388 */ /* 0x0007e20000000800 */
[----:B-1----:R-:W-:-:S03]  /*94e0*/  @P1 IMAD.WIDE.U32 R8, R229, R20, RZ ;  /* 0x00000014e5081225 */ /* 0x002fc600078e00ff */
[----:B------:R3:W-:Y:S01]  /*94f0*/  STS [R7+0x6000], R100 ;  /* 0x0060006407007388 */ /* 0x0007e20000000800 */
[----:B------:R-:W-:Y:S01]  /*9500*/  @P1 IMAD R21, R229, R21, R9 ;  /* 0x00000015e5151224 */ /* 0x000fe200078e0209 */
[----:B------:R-:W-:Y:S02]  /*9510*/  @P1 MOV R0, R8 ;  /* 0x0000000800001202 */ /* 0x000fe40000000f00 */
[----:B------:R3:W-:Y:S04]  /*9520*/  STS [R7+0x6400], R102 ;  /* 0x0064006607007388 */ /* 0x0007e80000000800 */
        /* <DEDUP_REMOVED lines=13> */
[----:B------:R3:W-:Y:S01]  /*9600*/  STS [R25+0x4400], R11 ;  /* 0x0044000b19007388 */ /* 0x0007e20000000800 */
[----:B--2---:R-:W1:Y:S03]  /*9610*/  S2R R5, SR_TID.X ;  /* 0x0000000000057919 */ /* 0x004e660000002100 */
[----:B------:R3:W-:Y:S01]  /*9620*/  STS [R23+0x6000], R120 ;  /* 0x0060007817007388 */ /* 0x0007e20000000800 */
[----:B------:R-:W-:Y:S05]  /*9630*/  @P1 BRA `(.L_x_1682) ;  /* 0x0000000000201947 */ /* 0x000fea0003800000 */
[----:B------:R-:W3:Y:S01]  /*9640*/  S2R R0, SR_CTAID.Y ;  /* 0x0000000000007919 */ /* 0x000ee20000002600 */
[----:B------:R-:W2:Y:S01]  /*9650*/  LDC.64 R8, c[0x0][0x290] ;  /* 0x0000a400ff087b82 */ /* 0x000ea20000000a00 */
[----:B---3--:R-:W-:Y:S01]  /*9660*/  SHF.R.S32.HI R7, RZ, 0x1f, R0 ;  /* 0x0000001fff077819 */ /* 0x008fe20000011400 */
[----:B--2---:R-:W-:-:S04]  /*9670*/  IMAD.WIDE.U32 R16, R0, R8, RZ ;  /* 0x0000000800107225 */ /* 0x004fc800078e00ff */
[----:B------:R-:W-:-:S04]  /*9680*/  IMAD R7, R7, R8, RZ ;  /* 0x0000000807077224 */ /* 0x000fc800078e02ff */
[----:B------:R-:W-:Y:S01]  /*9690*/  IMAD R7, R0, R9, R7 ;  /* 0x0000000900077224 */ /* 0x000fe200078e0207 */
[----:B------:R-:W-:-:S04]  /*96a0*/  MOV R0, R16 ;  /* 0x0000001000007202 */ /* 0x000fc80000000f00 */
[----:B------:R-:W-:-:S07]  /*96b0*/  IADD3 R21, R17, R7, RZ ;  /* 0x0000000711157210 */ /* 0x000fce0007ffe0ff */
.L_x_1682:
[----:B------:R2:W-:Y:S01]  /*96c0*/  STS [R23+0x6400], R10 ;  /* 0x0064000a17007388 */ /* 0x0005e20000000800 */
[----:B------:R-:W-:Y:S01]  /*96d0*/  ULDC.U8 UR5, c[0x0][0x3d8] ;  /* 0x0000f60000057ab9 */ /* 0x000fe20000000000 */
[----:B------:R-:W4:Y:S01]  /*96e0*/  @P5 LDC R27, c[0x0][0x2e8] ;  /* 0x0000ba00ff1b5b82 */ /* 0x000f220000000800 */
[----:B------:R-:W-:Y:S01]  /*96f0*/  ISETP.NE.AND P0, PT, RZ, UR5, PT ;  /* 0x00000005ff007c0c */ /* 0x000fe2000bf05270 */
[----:B------:R4:W-:Y:S01]  /*9700*/  STS [R25+0x6000], R124 ;  /* 0x0060007c19007388 */ /* 0x0009e20000000800 */
[----:B------:R-:W-:Y:S01]  /*9710*/  ULDC.U8 UR4, c[0x0][0x3d9] ;  /* 0x0000f64000047ab9 */ /* 0x000fe20000000000 */
[----:B------:R-:W2:Y:S01]  /*9720*/  @P5 MUFU.LG2 R2, R2 ;  /* 0x0000000200025308 */ /* 0x000ea20000000c00 */
[----:B------:R-:W-:Y:S01]  /*9730*/  ISETP.EQ.AND P0, PT, RZ, UR4, P0 ;  /* 0x00000004ff007c0c */ /* 0x000fe20008702270 */
[----:B---3--:R-:W3:Y:S01]  /*9740*/  S2R R17, SR_CTAID.Y ;  /* 0x0000000000117919 */ /* 0x008ee20000002600 */
[----:B------:R-:W-:Y:S01]  /*9750*/  ISETP.NE.AND P2, PT, RZ, UR4, PT ;  /* 0x00000004ff007c0c */ /* 0x000fe2000bf45270 */
[----:B------:R-:W3:Y:S01]  /*9760*/  @P4 LDC R20, c[0x0][0x2e8] ;  /* 0x0000ba00ff144b82 */ /* 0x000ee20000000800 */
[----:B-1----:R-:W-:Y:S01]  /*9770*/  SHF.R.S32.HI R22, RZ, 0x1f, R5 ;  /* 0x0000001fff167819 */ /* 0x002fe20000011405 */
[----:B------:R-:W1:Y:S02]  /*9780*/  S2R R13, SR_CTAID.Z ;  /* 0x00000000000d7919 */ /* 0x000e640000002700 */
[----:B------:R-:W1:Y:S01]  /*9790*/  @P4 MUFU.LG2 R6, R6 ;  /* 0x0000000600064308 */ /* 0x000e620000000c00 */
[CC--:B------:R-:W-:Y:S01]  /*97a0*/  LEA.HI R26, R22.reuse, R5.reuse, RZ, 0x5 ;  /* 0x00000005161a7211 */ /* 0x0c0fe200078f28ff */
[----:B------:R-:W1:Y:S01]  /*97b0*/  S2R R7, SR_CTAID.X ;  /* 0x0000000000077919 */ /* 0x000e620000002500 */
[----:B------:R-:W-:Y:S01]  /*97c0*/  LEA.HI R22, R22, R5, RZ, 0x3 ;  /* 0x0000000516167211 */ /* 0x000fe200078f18ff */
[----:B------:R-:W1:Y:S01]  /*97d0*/  @P3 LDC R19, c[0x0][0x2e8] ;  /* 0x0000ba00ff133b82 */ /* 0x000e620000000800 */
[----:B------:R1:W-:Y:S01]  /*97e0*/  STS [R25+0x6400], R14 ;  /* 0x0064000e19007388 */ /* 0x0003e20000000800 */
[----:B------:R-:W-:-:S02]  /*97f0*/  @!P0 CS2R R30, SRZ ;  /* 0x00000000001e8805 */ /* 0x000fc4000001ff00 */
[----:B--2---:R2:W1:Y:S01]  /*9800*/  @P3 MUFU.LG2 R23, R15 ;  /* 0x0000000f00173308 */ /* 0x0044620000000c00 */
[----:B------:R-:W-:-:S03]  /*9810*/  P2R R10, PR, RZ, 0x4 ;  /* 0x00000004ff0a7803 */ /* 0x000fc60000000000 */
[----:B------:R-:W1:Y:S01]  /*9820*/  @P2 LDC.64 R8, c[0x0][0x2c0] ;  /* 0x0000b000ff082b82 */ /* 0x000e620000000a00 */
[----:B------:R-:W-:Y:S01]  /*9830*/  @!P0 PLOP3.LUT P2, PT, PT, PT, PT, 0x8, 0x0 ;  /* 0x000000000000881c */ /* 0x000fe20003f4e170 */
[----:B------:R-:W-:-:S12]  /*9840*/  @!P0 BRA `(.L_x_1683) ;  /* 0x0000000000188947 */ /* 0x000fd80003800000 */
[----:B------:R-:W5:Y:S01]  /*9850*/  S2R R11, SR_CTAID.Y ;  /* 0x00000000000b7919 */ /* 0x000f620000002600 */
[----:B-1----:R-:W5:Y:S01]  /*9860*/  LDC R14, c[0x0][0x2c4] ;  /* 0x0000b100ff0e7b82 */ /* 0x002f620000000800 */
[----:B------:R-:W-:Y:S01]  /*9870*/  PLOP3.LUT P2, PT, PT, PT, PT, 0x80, 0x0 ;  /* 0x000000000000781c */ /* 0x000fe20003f4f070 */
[----:B-----5:R-:W-:-:S05]  /*9880*/  IMAD R14, R11, R14, RZ ;  /* 0x0000000e0b0e7224 */ /* 0x020fca00078e02ff */
[----:B------:R-:W-:-:S04]  /*9890*/  SEL R30, R14, R229, !P1 ;  /* 0x000000e50e1e7207 */ /* 0x000fc80004800000 */
[----:B------:R-:W-:-:S07]  /*98a0*/  SHF.R.S32.HI R31, RZ, 0x1f, R30 ;  /* 0x0000001fff1f7819 */ /* 0x000fce000001141e */
.L_x_1683:
[----:B------:R-:W-:Y:S02]  /*98b0*/  ISETP.NE.AND P0, PT, R10, RZ, PT ;  /* 0x000000ff0a00720c */ /* 0x000fe40003f05270 */
[----:B------:R-:W-:Y:S02]  /*98c0*/  SHF.R.S32.HI R16, RZ, 0x3, R22 ;  /* 0x00000003ff107819 */ /* 0x000fe40000011416 */
[----:B------:R-:W-:Y:S02]  /*98d0*/  LOP3.LUT R26, R26, 0xffffffe0, RZ, 0xc0, !PT ;  /* 0xffffffe01a1a7812 */ /* 0x000fe400078ec0ff */
[----:B------:R-:W-:Y:S01]  /*98e0*/  LOP3.LUT R22, R22, 0xfffffff8, RZ, 0xc0, !PT ;  /* 0xfffffff816167812 */ /* 0x000fe200078ec0ff */
[----:B------:R-:W-:-:S06]  /*98f0*/  VIADD R18, R16, 0x10 ;  /* 0x0000001010127836 */ /* 0x000fcc0000000000 */
[----:B-1----:R-:W1:Y:S01]  /*9900*/  @P0 LDC R14, c[0x0][0x2c0] ;  /* 0x0000b000ff0e0b82 */ /* 0x002e620000000800 */
[----:B------:R-:W-:Y:S02]  /*9910*/  @P0 IMAD R28, R9, R8, RZ ;  /* 0x00000008091c0224 */ /* 0x000fe400078e02ff */
[----:B------:R-:W-:Y:S01]  /*9920*/  @P0 IMAD.MOV.U32 R24, RZ, RZ, 0x1 ;  /* 0x00000001ff180424 */ /* 0x000fe200078e00ff */
[----:B------:R-:W-:Y:S06]  /*9930*/  @P0 BRA `(.L_x_1684) ;  /* 0x0000000000180947 */ /* 0x000fec0003800000 */
[----:B------:R-:W5:Y:S01]  /*9940*/  LDC R28, c[0x0][0x2c4] ;  /* 0x0000b100ff1c7b82 */ /* 0x000f620000000800 */
[----:B------:R-:W-:Y:S02]  /*9950*/  ISETP.NE.AND P0, PT, RZ, UR5, PT ;  /* 0x00000005ff007c0c */ /* 0x000fe4000bf05270 */
[----:B-1----:R-:W-:-:S05]  /*9960*/  MOV R14, 0x1 ;  /* 0x00000001000e7802 */ /* 0x002fca0000000f00 */
[----:B------:R-:W1:Y:S08]  /*9970*/  LDC R9, c[0x0][0x270] ;  /* 0x00009c00ff097b82 */ /* 0x000e700000000800 */
[----:B-----5:R-:W1:Y:S02]  /*9980*/  @P0 LDC R28, c[0x0][0x2e4] ;  /* 0x0000b900ff1c0b82 */ /* 0x020e640000000800 */
[----:B-1----:R-:W-:-:S07]  /*9990*/  IMAD R24, R28, R9, RZ ;  /* 0x000000091c187224 */ /* 0x002fce00078e02ff */
.L_x_1684:
[----:B------:R-:W-:Y:S01]  /*99a0*/  BAR.SYNC.DEFER_BLOCKING 0x0 ;  /* 0x0000000000007b1d */ /* 0x000fe20000010000 */
[----:B----4-:R-:W-:Y:S01]  /*99b0*/  @P5 FMUL.FTZ R25, R2, 0.69314718246459960938 ;  /* 0x3f31721802195820 */ /* 0x010fe20000410000 */
[----:B------:R-:W-:Y:S01]  /*99c0*/  ISETP.GE.AND P0, PT, R18, R219, PT ;  /* 0x000000db1200720c */ /* 0x000fe20003f06270 */
[----:B------:R-:W-:Y:S02]  /*99d0*/  IMAD.MOV.U32 R18, RZ, RZ, 0x7f800000 ;  /* 0x7f800000ff127424 */ /* 0x000fe400078e00ff */
[----:B------:R-:W-:Y:S01]  /*99e0*/  @P3 FMUL.FTZ R23, R23, 0.69314718246459960938 ;  /* 0x3f31721817173820 */ /* 0x000fe20000410000 */
[----:B------:R-:W-:Y:S02]  /*99f0*/  @P5 FFMA.FTZ R18, R166, R27, R25 ;  /* 0x0000001ba6125223 */ /* 0x000fe40000010019 */
[----:B------:R-:W4:Y:S01]  /*9a00*/  @P6 LDC R2, c[0x0][0x2e8] ;  /* 0x0000ba00ff026b82 */ /* 0x000f220000000800 */
[----:B------:R-:W-:Y:S01]  /*9a10*/  IMAD.IADD R26, R5, 0x1, -R26 ;  /* 0x00000001051a7824 */ /* 0x000fe200078e0a1a */
[----:B------:R-:W5:Y:S01]  /*9a20*/  @P6 MUFU.LG2 R4, R4 ;  /* 0x0000000400046308 */ /* 0x000f620000000c00 */
[----:B---3--:R-:W-:Y:S01]  /*9a30*/  IMAD R27, R17, R24, RZ ;  /* 0x00000018111b7224 */ /* 0x008fe200078e02ff */
[----:B--2---:R-:W-:Y:S01]  /*9a40*/  P2R R15, PR, RZ, 0x1 ;  /* 0x00000001ff0f7803 */ /* 0x004fe20000000000 */
[----:B------:R-:W-:Y:S01]  /*9a50*/  IMAD.IADD R5, R5, 0x1, -R22 ;  /* 0x0000000105057824 */ /* 0x000fe200078e0a16 */
[----:B------:R-:W-:Y:S01]  /*9a60*/  IADD3 R22, R16, 0x20, RZ ;  /* 0x0000002010167810 */ /* 0x000fe20007ffe0ff */
[----:B-1----:R-:W-:Y:S01]  /*9a70*/  IMAD R7, R7, R14, RZ ;  /* 0x0000000e07077224 */ /* 0x002fe200078e02ff */
[----:B------:R-:W-:Y:S01]  /*9a80*/  SEL R27, R27, RZ, !P2 ;  /* 0x000000ff1b1b7207 */ /* 0x000fe20005000000 */
[----:B------:R-:W-:Y:S01]  /*9a90*/  IMAD.MOV.U32 R24, RZ, RZ, 0x7f800000 ;  /* 0x7f800000ff187424 */ /* 0x000fe200078e00ff */
[----:B------:R-:W-:Y:S01]  /*9aa0*/  ISETP.GE.AND P0, PT, R22, R219, PT ;  /* 0x000000db1600720c */ /* 0x000fe20003f06270 */
[----:B------:R-:W-:Y:S01]  /*9ab0*/  @P3 FFMA.FTZ R24, R164, R19, R23 ;  /* 0x00000013a4183223 */ /* 0x000fe20000010017 */
[----:B------:R-:W-:Y:S01]  /*9ac0*/  LOP3.LUT P2, RZ, R26, 0x3, RZ, 0xc0, !PT ;  /* 0x000000031aff7812 */ /* 0x000fe2000784c0ff */
[----:B------:R-:W-:Y:S01]  /*9ad0*/  IMAD.SHL.U32 R23, R7, 0x80, RZ ;  /* 0x0000008007177824 */ /* 0x000fe200078e00ff */
[----:B------:R-:W-:Y:S01]  /*9ae0*/  IADD3 R32, R16, 0x30, RZ ;  /* 0x0000003010207810 */ /* 0x000fe20007ffe0ff */
[----:B------:R-:W-:Y:S01]  /*9af0*/  IMAD R27, R13, R28, R27 ;  /* 0x0000001c0d1b7224 */ /* 0x000fe200078e021b */
[----:B------:R-:W-:Y:S01]  /*9b00*/  P2R R22, PR, RZ, 0x1 ;  /* 0x00000001ff167803 */ /* 0x000fe20000000000 */
[----:B------:R-:W-:Y:S01]  /*9b10*/  @P4 FMUL.FTZ R6, R6, 0.69314718246459960938 ;  /* 0x3f31721806064820 */ /* 0x000fe20000410000 */
[----:B------:R1:W2:Y:S01]  /*9b20*/  LDS.128 R8, [R231+0x3800] ;  /* 0x00380000e7087984 */ /* 0x0002a20000000c00 */
[----:B------:R-:W-:Y:S01]  /*9b30*/  ISETP.GE.AND P0, PT, R32, R219, PT ;  /* 0x000000db2000720c */ /* 0x000fe20003f06270 */
[----:B-----5:R-:W-:Y:S01]  /*9b40*/  @P6 FMUL.FTZ R4, R4, 0.69314718246459960938 ;  /* 0x3f31721804046820 */ /* 0x020fe20000410000 */
[----:B------:R-:W-:Y:S01]  /*9b50*/  SHF.R.S32.HI R7, RZ, 0x1f, R23 ;  /* 0x0000001fff077819 */ /* 0x000fe20000011417 */
[----:B------:R-:W-:Y:S01]  /*9b60*/  BSSY B0, `(.L_x_1685) ;  /* 0x0000036000007945 */ /* 0x000fe20003800000 */
[----:B------:R-:W-:-:S02]  /*9b70*/  P2R R19, PR, RZ, 0x1 ;  /* 0x00000001ff137803 */ /* 0x000fc40000000000 */
[--C-:B------:R-:W-:Y:S02]  /*9b80*/  IADD3 R23, P1, P0, R23, R30, R27.reuse ;  /* 0x0000001e17177210 */ /* 0x100fe4000783e01b */
[----:B------:R-:W-:Y:S02]  /*9b90*/  SHF.R.S32.HI R30, RZ, 0x1f, R27 ;  /* 0x0000001fff1e7819 */ /* 0x000fe4000001141b */
[----:B------:R-:W-:Y:S01]  /*9ba0*/  MOV R25, 0x7f800000 ;  /* 0x7f80000000197802 */ /* 0x000fe20000000f00 */
[----:B------:R-:W-:Y:S01]  /*9bb0*/  @P4 FFMA.FTZ R25, R165, R20, R6 ;  /* 0x00000014a5194223 */ /* 0x000fe20000010006 */
[----:B------:R-:W-:Y:S01]  /*9bc0*/  MOV R20, 0x7f800000 ;  /* 0x7f80000000147802 */ /* 0x000fe20000000f00 */
[----:B----4-:R-:W-:Y:S01]  /*9bd0*/  @P6 FFMA.FTZ R20, R3, R2, R4 ;  /* 0x0000000203146223 */ /* 0x010fe20000010004 */
[----:B------:R-:W-:Y:S02]  /*9be0*/  SHF.L.U32 R27, R5, 0x3, RZ ;  /* 0x00000003051b7819 */ /* 0x000fe400000006ff */
[----:B------:R-:W-:Y:S01]  /*9bf0*/  IADD3.X R30, R7, R31, R30, P1, P0 ;  /* 0x0000001f071e7210 */ /* 0x000fe20000fe041e */
[----:B-1----:R-:W-:Y:S06]  /*9c00*/  @P2 BRA `(.L_x_1686) ;  /* 0x0000000000ac2947 */ /* 0x002fec0003800000 */
        /* <DEDUP_REMOVED lines=14> */
[CC--:B------:R-:W-:Y:S02]  /*9cf0*/  @!P3 IMAD R4, R26.reuse, R14.reuse, RZ ;  /* 0x0000000e1a04b224 */ /* 0x0c0fe400078e02ff */
[----:B------:R-:W-:Y:S02]  /*9d00*/  VIADD R26, R26, 0x48 ;  /* 0x000000481a1a7836 */ /* 0x000fe40000000000 */
[-C--:B------:R-:W-:Y:S01]  /*9d10*/  @!P2 IMAD R28, R28, R14.reuse, RZ ;  /* 0x0000000e1c1ca224 */ /* 0x080fe200078e02ff */
[----:B------:R-:W-:Y:S01]  /*9d20*/  @!P3 IADD3 R5, P0, R4, R23, RZ ;  /* 0x000000170405b210 */ /* 0x000fe20007f1e0ff */
[----:B------:R-:W-:Y:S01]  /*9d30*/  @!P1 IMAD R12, R12, R14, RZ ;  /* 0x0000000e0c0c9224 */ /* 0x000fe200078e02ff */
[----:B------:R-:W3:Y:S02]  /*9d40*/  @!P2 LDC.64 R6, c[0x0][0x2b0] ;  /* 0x0000ac00ff06ab82 */ /* 0x000ee40000000a00 */
[----:B------:R-:W-:-:S02]  /*9d50*/  @!P3 LEA.HI.X.SX32 R4, R4, R30, 0x1, P0 ;  /* 0x0000001e0404b211 */ /* 0x000fc400000f0eff */
[----:B-1----:R-:W-:-:S04]  /*9d60*/  @!P3 LEA R32, P0, R5, R2, 0x2 ;  /* 0x000000020520b211 */ /* 0x002fc800078010ff */
[----:B------:R-:W-:Y:S02]  /*9d70*/  @!P3 LEA.HI.X R33, R5, R3, R4, 0x2, P0 ;  /* 0x000000030521b211 */ /* 0x000fe400000f1404 */
[----:B------:R-:W-:Y:S01]  /*9d80*/  ISETP.GE.AND P0, PT, R26, R219, PT ;  /* 0x000000db1a00720c */ /* 0x000fe20003f06270 */
[----:B------:R-:W1:Y:S02]  /*9d90*/  @!P1 LDC.64 R4, c[0x0][0x2b0] ;  /* 0x0000ac00ff049b82 */ /* 0x000e640000000a00 */
[----:B------:R4:W-:Y:S01]  /*9da0*/  @!P3 STG.E desc[UR8][R32.64], R18 ;  /* 0x000000122000b986 */ /* 0x0009e2000c101908 */
[----:B------:R-:W-:-:S04]  /*9db0*/  @!P2 IADD3 R29, P3, R28, R23, RZ ;  /* 0x000000171c1da210 */ /* 0x000fc80007f7e0ff */
[----:B------:R-:W-:Y:S02]  /*9dc0*/  @!P2 LEA.HI.X.SX32 R28, R28, R30, 0x1, P3 ;  /* 0x0000001e1c1ca211 */ /* 0x000fe400018f0eff */
[----:B---3--:R-:W-:-:S03]  /*9dd0*/  @!P2 LEA R34, P3, R29, R6, 0x2 ;  /* 0x000000061d22a211 */ /* 0x008fc600078610ff */
[----:B------:R-:W3:Y:S01]  /*9de0*/  @!P0 LDC.64 R2, c[0x0][0x2b0] ;  /* 0x0000ac00ff028b82 */ /* 0x000ee20000000a00 */
[----:B------:R-:W-:Y:S01]  /*9df0*/  @!P2 LEA.HI.X R35, R29, R7, R28, 0x2, P3 ;  /* 0x000000071d23a211 */ /* 0x000fe200018f141c */
[----:B------:R-:W-:Y:S01]  /*9e00*/  @!P0 IMAD R14, R26, R14, RZ ;  /* 0x0000000e1a0e8224 */ /* 0x000fe200078e02ff */
[----:B------:R-:W-:-:S03]  /*9e10*/  @!P1 IADD3 R6, P3, R12, R23, RZ ;  /* 0x000000170c069210 */ /* 0x000fc60007f7e0ff */
[----:B------:R4:W-:Y:S01]  /*9e20*/  @!P2 STG.E desc[UR8][R34.64], R25 ;  /* 0x000000192200a986 */ /* 0x0009e2000c101908 */
[----:B------:R-:W-:Y:S02]  /*9e30*/  @!P1 LEA.HI.X.SX32 R12, R12, R30, 0x1, P3 ;  /* 0x0000001e0c0c9211 */ /* 0x000fe400018f0eff */
[----:B-1----:R-:W-:-:S04]  /*9e40*/  @!P1 LEA R4, P3, R6, R4, 0x2 ;  /* 0x0000000406049211 */ /* 0x002fc800078610ff */
[----:B------:R-:W-:Y:S02]  /*9e50*/  @!P1 LEA.HI.X R5, R6, R5, R12, 0x2, P3 ;  /* 0x0000000506059211 */ /* 0x000fe400018f140c */
[----:B------:R-:W-:-:S03]  /*9e60*/  @!P0 IADD3 R23, P3, R14, R23, RZ ;  /* 0x000000170e178210 */ /* 0x000fc60007f7e0ff */
[----:B------:R4:W-:Y:S01]  /*9e70*/  @!P1 STG.E desc[UR8][R4.64], R24 ;  /* 0x0000001804009986 */ /* 0x0009e2000c101908 */
[----:B------:R-:W-:Y:S02]  /*9e80*/  @!P0 LEA.HI.X.SX32 R14, R14, R30, 0x1, P3 ;  /* 0x0000001e0e0e8211 */ /* 0x000fe400018f0eff */
[----:B---3--:R-:W-:-:S04]  /*9e90*/  @!P0 LEA R2, P3, R23, R2, 0x2 ;  /* 0x0000000217028211 */ /* 0x008fc800078610ff */
[----:B------:R-:W-:-:S05]  /*9ea0*/  @!P0 LEA.HI.X R3, R23, R3, R14, 0x2, P3 ;  /* 0x0000000317038211 */ /* 0x000fca00018f140e */
[----:B------:R4:W-:Y:S04]  /*9eb0*/  @!P0 STG.E desc[UR8][R2.64], R20 ;  /* 0x0000001402008986 */ /* 0x0009e8000c101908 */
.L_x_1686:
[----:B------:R-:W-:Y:S05]  /*9ec0*/  BSYNC B0 ;  /* 0x0000000000007941 */ /* 0x000fea0003800000 */
.L_x_1685:
[----:B----4-:R-:W-:Y:S01]  /*9ed0*/  SHF.R.S32.HI R4, RZ, 0x1f, R27 ;  /* 0x0000001fff047819 */ /* 0x010fe2000001141b */
[----:B------:R1:W3:Y:S01]  /*9ee0*/  LDS.128 R28, [R231] ;  /* 0x00000000e71c7984 */ /* 0x0002e20000000c00 */
[----:B------:R-:W-:Y:S01]  /*9ef0*/  IADD3 R20, P0, R27, R0, RZ ;  /* 0x000000001b147210 */ /* 0x000fe20007f1e0ff */
[----:B------:R-:W-:Y:S01]  /*9f00*/  VIADD R0, R16, 0x50 ;  /* 0x0000005010007836 */ /* 0x000fe20000000000 */
[----:B------:R-:W-:Y:S01]  /*9f10*/  SHF.R.S32.HI R3, RZ, 0x1f, R13 ;  /* 0x0000001fff037819 */ /* 0x000fe2000001140d */
[----:B------:R-:W-:Y:S01]  /*9f20*/  ULDC.64 UR4, c[0x0][0x2a0] ;  /* 0x0000a80000047ab9 */ /* 0x000fe20000000a00 */
[----:B------:R-:W-:Y:S01]  /*9f30*/  IADD3.X R21, R4, R21, RZ, P0, !PT ;  /* 0x0000001504157210 */ /* 0x000fe200007fe4ff */
[C---:B------:R-:W-:Y:S01]  /*9f40*/  VIADD R2, R16.reuse, 0x40 ;  /* 0x0000004010027836 */ /* 0x040fe20000000000 */
[----:B------:R1:W4:Y:S01]  /*9f50*/  LDS.128 R4, [R231+0x4000] ;  /* 0x00400000e7047984 */ /* 0x0003220000000c00 */
[-C--:B------:R-:W-:Y:S01]  /*9f60*/  ISETP.GE.AND P0, PT, R16, R219.reuse, PT ;  /* 0x000000db1000720c */ /* 0x080fe20003f06270 */
[----:B------:R-:W-:Y:S01]  /*9f70*/  BSSY B0, `(.L_x_1687) ;  /* 0x0000019000007945 */ /* 0x000fe20003800000 */
[-C--:B------:R-:W-:Y:S01]  /*9f80*/  ISETP.GE.AND P6, PT, R0, R219.reuse, PT ;  /* 0x000000db0000720c */ /* 0x080fe20003fc6270 */
[----:B------:R-:W-:Y:S01]  /*9f90*/  IMAD R0, R3, UR4, RZ ;  /* 0x0000000403007c24 */ /* 0x000fe2000f8e02ff */
[----:B------:R-:W-:Y:S01]  /*9fa0*/  SHF.R.S32.HI R17, RZ, 0x1f, R16 ;  /* 0x0000001fff117819 */ /* 0x000fe20000011410 */
[----:B------:R-:W-:Y:S01]  /*9fb0*/  IMAD.WIDE.U32 R20, R13, UR4, R20 ;  /* 0x000000040d147c25 */ /* 0x000fe2000f8e0014 */
[----:B------:R-:W-:-:S03]  /*9fc0*/  ISETP.GE.AND P3, PT, R2, R219, PT ;  /* 0x000000db0200720c */ /* 0x000fc60003f66270 */
[----:B------:R-:W-:Y:S02]  /*9fd0*/  IMAD R0, R13, UR5, R0 ;  /* 0x000000050d007c24 */ /* 0x000fe4000f8e0200 */
[----:B------:R-:W-:-:S03]  /*9fe0*/  IMAD.WIDE R24, R230, 0x80, R16 ;  /* 0x00000080e6187825 */ /* 0x000fc600078e0210 */
[----:B------:R-:W-:Y:S01]  /*9ff0*/  IADD3 R33, R21, R0, RZ ;  /* 0x0000000015217210 */ /* 0x000fe20007ffe0ff */
[----:B------:R-:W-:Y:S01]  /*a000*/  VIADD R2, R16, 0x60 ;  /* 0x0000006010027836 */ /* 0x000fe20000000000 */
        /* <DEDUP_REMOVED lines=12> */
[----:B------:R-:W-:-:S09]  /*a0d0*/  ISETP.GE.AND P0, PT, R232, UR4, PT ;  /* 0x00000004e8007c0c */ /* 0x000fd2000bf06270 */
[----:B---3--:R3:W-:Y:S04]  /*a0e0*/  @!P1 STG.E.128 desc[UR8][R34.64], R28 ;  /* 0x0000001c22009986 */ /* 0x0087e8000c101d08 */
[----:B----4-:R3:W-:Y:S02]  /*a0f0*/  @!P0 STG.E.128 desc[UR8][R34.64+0x80], R4 ;  /* 0x0000800422008986 */ /* 0x0107e4000c101d08 */
.L_x_1688:
[----:B------:R-:W-:Y:S05]  /*a100*/  BSYNC B0 ;  /* 0x0000000000007941 */ /* 0x000fea0003800000 */
.L_x_1687:
[----:B------:R-:W-:Y:S01]  /*a110*/  ISETP.NE.AND P0, PT, R15, RZ, PT ;  /* 0x000000ff0f00720c */ /* 0x000fe20003f05270 */
[----:B---34-:R3:W4:Y:S01]  /*a120*/  LDS.128 R4, [R231+0x4800] ;  /* 0x00480000e7047984 */ /* 0x0187220000000c00 */
[----:B------:R-:W-:Y:S01]  /*a130*/  BSSY B0, `(.L_x_1689) ;  /* 0x0000016000007945 */ /* 0x000fe20003800000 */
[----:B------:R-:W-:Y:S01]  /*a140*/  ISETP.GE.AND P5, PT, R2, R219, PT ;  /* 0x000000db0200720c */ /* 0x000fe20003fa6270 */
[----:B------:R-:W-:Y:S01]  /*a150*/  VIADD R16, R16, 0x70 ;  /* 0x0000007010107836 */ /* 0x000fe20000000000 */
[----:B------:R3:W1:Y:S08]  /*a160*/  LDS.128 R12, [R231+0x800] ;  /* 0x00080000e70c7984 */ /* 0x0006700000000c00 */
[----:B------:R-:W-:Y:S05]  /*a170*/  @P0 BRA `(.L_x_1690) ;  /* 0x0000000000440947 */ /* 0x000fea0003800000 */
[----:B------:R-:W-:Y:S01]  /*a180*/  IADD3 R2, P0, R24, 0x10, RZ ;  /* 0x0000001018027810 */ /* 0x000fe20007f1e0ff */
[----:B------:R-:W-:Y:S01]  /*a190*/  ULDC.64 UR4, c[0x0][0x298] ;  /* 0x0000a60000047ab9 */ /* 0x000fe20000000a00 */
[----:B------:R-:W-:Y:S01]  /*a1a0*/  MOV R29, R33 ;  /* 0x00000021001d7202 */ /* 0x000fe20000000f00 */
[----:B------:R-:W-:Y:S02]  /*a1b0*/  IMAD.MOV.U32 R28, RZ, RZ, R20 ;  /* 0x000000ffff1c7224 */ /* 0x000fe400078e0014 */
[----:B------:R-:W-:Y:S02]  /*a1c0*/  IMAD.X R0, RZ, RZ, R25, P0 ;  /* 0x000000ffff007224 */ /* 0x000fe400000e0619 */
[----:B------:R-:W-:-:S04]  /*a1d0*/  IMAD.WIDE.U32 R28, R2, UR4, R28 ;  /* 0x00000004021c7c25 */ /* 0x000fc8000f8e001c */
[----:B------:R-:W-:-:S04]  /*a1e0*/  IMAD R3, R0, UR4, RZ ;  /* 0x0000000400037c24 */ /* 0x000fc8000f8e02ff */
[----:B------:R-:W-:Y:S01]  /*a1f0*/  IMAD R3, R2, UR5, R3 ;  /* 0x0000000502037c24 */ /* 0x000fe2000f8e0203 */
[----:B------:R-:W-:Y:S02]  /*a200*/  ULDC.64 UR4, c[0x0][0x280] ;  /* 0x0000a00000047ab9 */ /* 0x000fe40000000a00 */
[C---:B------:R-:W-:Y:S01]  /*a210*/  LEA R2, P0, R28.reuse, UR4, 0x1 ;  /* 0x000000041c027c11 */ /* 0x040fe2000f8008ff */
[----:B------:R-:W-:Y:S01]  /*a220*/  IMAD.IADD R3, R29, 0x1, R3 ;  /* 0x000000011d037824 */ /* 0x000fe200078e0203 */
[----:B------:R-:W-:Y:S02]  /*a230*/  ULDC UR4, c[0x0][0x2d0] ;  /* 0x0000b40000047ab9 */ /* 0x000fe40000000800 */
[----:B------:R-:W-:Y:S02]  /*a240*/  ISETP.GE.AND P1, PT, R27, UR4, PT ;  /* 0x000000041b007c0c */ /* 0x000fe4000bf26270 */
[----:B------:R-:W-:Y:S02]  /*a250*/  LEA.HI.X R3, R28, UR5, R3, 0x1, P0 ;  /* 0x000000051c037c11 */ /* 0x000fe400080f0c03 */
[----:B------:R-:W-:-:S09]  /*a260*/  ISETP.GE.AND P0, PT, R232, UR4, PT ;  /* 0x00000004e8007c0c */ /* 0x000fd2000bf06270 */
[----:B-1----:R1:W-:Y:S04]  /*a270*/  @!P1 STG.E.128 desc[UR8][R2.64], R12 ;  /* 0x0000000c02009986 */ /* 0x0023e8000c101d08 */
[----:B----4-:R1:W-:Y:S02]  /*a280*/  @!P0 STG.E.128 desc[UR8][R2.64+0x80], R4 ;  /* 0x0000800402008986 */ /* 0x0103e4000c101d08 */
.L_x_1690:
[----:B------:R-:W-:Y:S05]  /*a290*/  BSYNC B0 ;  /* 0x0000000000007941 */ /* 0x000fea0003800000 */
.L_x_1689:
[----:B-1----:R1:W1:Y:S01]  /*a2a0*/  LDS.128 R12, [R231+0x1000] ;  /* 0x00100000e70c7984 */ /* 0x0022620000000c00 */
[----:B------:R-:W-:Y:S01]  /*a2b0*/  ISETP.NE.AND P0, PT, R22, RZ, PT ;  /* 0x000000ff1600720c */ /* 0x000fe20003f05270 */
[----:B------:R-:W-:Y:S01]  /*a2c0*/  BSSY B0, `(.L_x_1691) ;  /* 0x0000015000007945 */ /* 0x000fe20003800000 */
[----:B------:R-:W-:Y:S01]  /*a2d0*/  ISETP.GE.AND P4, PT, R16, R219, PT ;  /* 0x000000db1000720c */ /* 0x000fe20003f86270 */
[----:B----4-:R4:W1:Y:S10]  /*a2e0*/  LDS.128 R4, [R231+0x5000] ;  /* 0x00500000e7047984 */ /* 0x0108740000000c00 */
        /* <DEDUP_REMOVED lines=17> */
[----:B------:R1:W-:Y:S02]  /*a400*/  @!P0 STG.E.128 desc[UR8][R2.64+0x80], R4 ;  /* 0x0000800402008986 */ /* 0x0003e4000c101d08 */
.L_x_1692:
[----:B------:R-:W-:Y:S05]  /*a410*/  BSYNC B0 ;  /* 0x0000000000007941 */ /* 0x000fea0003800000 */
.L_x_1691:
[----:B-1----:R1:W1:Y:S01]  /*a420*/  LDS.128 R12, [R231+0x1800] ;  /* 0x00180000e70c7984 */ /* 0x0022620000000c00 */
[----:B------:R-:W-:Y:S01]  /*a430*/  ISETP.NE.AND P0, PT, R19, RZ, PT ;  /* 0x000000ff1300720c */ /* 0x000fe20003f05270 */
[----:B------:R-:W-:Y:S02]  /*a440*/  BSSY B0, `(.L_x_1693) ;  /* 0x0000014000007945 */ /* 0x000fe40003800000 */
[----:B------:R1:W1:Y:S10]  /*a450*/  LDS.128 R4, [R231+0x5800] ;  /* 0x00580000e7047984 */ /* 0x0002740000000c00 */
[----:B------:R-:W-:Y:S05]  /*a460*/  @P0 BRA `(.L_x_1694) ;  /* 0x0000000000440947 */ /* 0x000fea0003800000 */
        /* <DEDUP_REMOVED lines=15> */
[----:B-1----:R1:W-:Y:S04]  /*a560*/  @!P1 STG.E.128 desc[UR8][R2.64], R12 ;  /* 0x0000000c02009986 */ /* 0x0023e8000c101d08 */
[----:B------:R1:W-:Y:S02]  /*a570*/  @!P0 STG.E.128 desc[UR8][R2.64+0x80], R4 ;  /* 0x0000800402008986 */ /* 0x0003e4000c101d08 */
.L_x_1694:
[----:B------:R-:W-:Y:S05]  /*a580*/  BSYNC B0 ;  /* 0x0000000000007941 */ /* 0x000fea0003800000 */
.L_x_1693:
[----:B-1----:R1:W1:Y:S01]  /*a590*/  LDS.128 R12, [R231+0x2000] ;  /* 0x00200000e70c7984 */ /* 0x0022620000000c00 */
[----:B------:R-:W-:Y:S03]  /*a5a0*/  BSSY B0, `(.L_x_1695) ;  /* 0x0000014000007945 */ /* 0x000fe60003800000 */
[----:B------:R1:W1:Y:S01]  /*a5b0*/  LDS.128 R4, [R231+0x6000] ;  /* 0x00600000e7047984 */ /* 0x0002620000000c00 */
        /* <DEDUP_REMOVED lines=18> */
.L_x_1696:
[----:B------:R-:W-:Y:S05]  /*a6e0*/  BSYNC B0 ;  /* 0x0000000000007941 */ /* 0x000fea0003800000 */
.L_x_1695:
        /* <DEDUP_REMOVED lines=21> */
.L_x_1698:
[----:B------:R-:W-:Y:S05]  /*a840*/  BSYNC B0 ;  /* 0x0000000000007941 */ /* 0x000fea0003800000 */
.L_x_1697:
        /* <DEDUP_REMOVED lines=21> */
.L_x_1700:
[----:B------:R-:W-:Y:S05]  /*a9a0*/  BSYNC B0 ;  /* 0x0000000000007941 */ /* 0x000fea0003800000 */
.L_x_1699:
        /* <DEDUP_REMOVED lines=17> */
[----:B--2---:R2:W-:Y:S01]  /*aac0*/  @!P1 STG.E.128 desc[UR8][R2.64], R8 ;  /* 0x0000000802009986 */ /* 0x0045e2000c101d08 */
[----:B------:R-:W-:Y:S05]  /*aad0*/  @P0 EXIT ;  /* 0x000000000000094d */ /* 0x000fea0003800000 */
[----:B-1----:R-:W-:Y:S01]  /*aae0*/  STG.E.128 desc[UR8][R2.64+0x80], R4 ;  /* 0x0000800402007986 */ /* 0x002fe2000c101d08 */
[----:B------:R-:W-:Y:S05]  /*aaf0*/  EXIT ;  /* 0x000000000000794d */ /* 0x000fea0003800000 */
.L_x_1648:
[----:B------:R-:W-:Y:S01]  /*ab00*/  ISETP.NE.AND P0, PT, R229, -0x1, PT ;  /* 0xffffffffe500780c */ /* 0x000fe20003f05270 */
[----:B------:R-:W1:Y:S01]  /*ab10*/  LDC.U8 R8, c[0x0][0x3d9] ;  /* 0x0000f640ff087b82 */ /* 0x000e620000000000 */
[----:B------:R-:W-:Y:S01]  /*ab20*/  LEA.HI R12, R17, R82, RZ, 0x3 ;  /* 0x00000052110c7211 */ /* 0x000fe200078f18ff */
[----:B------:R-:W-:Y:S01]  /*ab30*/  ULDC.64 UR4, c[0x0][0x2a0] ;  /* 0x0000a80000047ab9 */ /* 0x000fe20000000a00 */
[----:B------:R-:W-:Y:S01]  /*ab40*/  IADD3 R219, -R4, R219, RZ ;  /* 0x000000db04db7210 */ /* 0x000fe20007ffe1ff */
[----:B------:R-:W-:Y:S01]  /*ab50*/  BSSY B0, `(.L_x_1701) ;  /* 0x0000038000007945 */ /* 0x000fe20003800000 */
[----:B------:R-:W-:-:S03]  /*ab60*/  SHF.R.S32.HI R18, RZ, 0x1f, R19 ;  /* 0x0000001fff127819 */ /* 0x000fc60000011413 */
[----:B------:R-:W2:Y:S02]  /*ab70*/  LDC.U8 R9, c[0x0][0x3d8] ;  /* 0x0000f600ff097b82 */ /* 0x000ea40000000000 */
[----:B------:R-:W-:Y:S02]  /*ab80*/  IMAD R18, R18, UR4, RZ ;  /* 0x0000000412127c24 */ /* 0x000fe4000f8e02ff */
[----:B------:R-:W-:Y:S02]  /*ab90*/  @!P0 SHF.R.S32.HI R5, RZ, 0x1f, R16 ;  /* 0x0000001fff058819 */ /* 0x000fe40000011410 */
[----:B------:R-:W-:Y:S02]  /*aba0*/  IMAD R29, R19, UR5, R18 ;  /* 0x00000005131d7c24 */ /* 0x000fe4000f8e0212 */
[----:B------:R-:W3:Y:S08]  /*abb0*/  @!P0 LDC.64 R2, c[0x0][0x290] ;  /* 0x0000a400ff028b82 */ /* 0x000ef00000000a00 */
[----:B------:R-:W4:Y:S01]  /*abc0*/  @P0 LDC.64 R6, c[0x0][0x298] ;  /* 0x0000a600ff060b82 */ /* 0x000f220000000a00 */
[----:B-1----:R-:W-:-:S02]  /*abd0*/  ISETP.NE.AND P5, PT, R8, RZ, PT ;  /* 0x000000ff0800720c */ /* 0x002fc40003fa5270 */
[----:B--2---:R-:W-:-:S04]  /*abe0*/  ISETP.NE.AND P1, PT, R9, RZ, PT ;  /* 0x000000ff0900720c */ /* 0x004fc80003f25270 */
[----:B------:R-:W-:Y:S02]  /*abf0*/  ISETP.EQ.AND P2, PT, R8, RZ, P1 ;  /* 0x000000ff0800720c */ /* 0x000fe40000f42270 */
[----:B------:R-:W-:Y:S01]  /*ac00*/  ISETP.NE.AND P1, PT, R9, RZ, !P5 ;  /* 0x000000ff0900720c */ /* 0x000fe20006f25270 */
[----:B---3--:R-:W-:-:S04]  /*ac10*/  @!P0 IMAD R10, R5, R2, RZ ;  /* 0x00000002050a8224 */ /* 0x008fc800078e02ff */
[----:B------:R-:W1:Y:S01]  /*ac20*/  @!P5 LDC R5, c[0x0][0x2c4] ;  /* 0x0000b100ff05db82 */ /* 0x000e620000000800 */
[C---:B------:R-:W-:Y:S02]  /*ac30*/  @!P0 IMAD R3, R16.reuse, R3, R10 ;  /* 0x0000000310038224 */ /* 0x040fe400078e020a */
[----:B------:R-:W-:-:S04]  /*ac40*/  @!P0 IMAD.WIDE.U32 R10, R16, R2, RZ ;  /* 0x00000002100a8225 */ /* 0x000fc800078e00ff */
[C---:B----4-:R-:W-:Y:S01]  /*ac50*/  @P0 IMAD.WIDE.U32 R26, R229.reuse, R6, RZ ;  /* 0x00000006e51a0225 */ /* 0x050fe200078e00ff */
[----:B------:R-:W2:Y:S01]  /*ac60*/  @P2 LDC R9, c[0x0][0x2c4] ;  /* 0x0000b100ff092b82 */ /* 0x000ea20000000800 */
[----:B------:R-:W-:Y:S02]  /*ac70*/  P2R R6, PR, RZ, 0x4 ;  /* 0x00000004ff067803 */ /* 0x000fe40000000000 */
[----:B------:R-:W-:Y:S01]  /*ac80*/  @P0 IMAD R14, R229, R7, R27 ;  /* 0x00000007e50e0224 */ /* 0x000fe200078e021b */
[----:B------:R-:W-:Y:S01]  /*ac90*/  LOP3.LUT R7, R12, 0xfffffff8, RZ, 0xc0, !PT ;  /* 0xfffffff80c077812 */ /* 0x000fe200078ec0ff */
[----:B------:R-:W-:Y:S01]  /*aca0*/  @!P0 IMAD.MOV.U32 R26, RZ, RZ, R10 ;  /* 0x000000ffff1a8224 */ /* 0x000fe200078e000a */
[----:B------:R-:W-:Y:S01]  /*acb0*/  SHF.R.S32.HI R12, RZ, 0x3, R12 ;  /* 0x00000003ff0c7819 */ /* 0x000fe2000001140c */
[----:B------:R-:W-:Y:S02]  /*acc0*/  @!P0 IMAD.IADD R14, R11, 0x1, R3 ;  /* 0x000000010b0e8824 */ /* 0x000fe400078e0203 */
[----:B------:R-:W-:Y:S01]  /*acd0*/  IMAD.IADD R7, R82, 0x1, -R7 ;  /* 0x0000000152077824 */ /* 0x000fe200078e0a07 */
[----:B------:R-:W3:Y:S01]  /*ace0*/  @P5 LDC R11, c[0x0][0x2c0] ;  /* 0x0000b000ff0b5b82 */ /* 0x000ee20000000800 */
[C---:B------:R-:W-:Y:S01]  /*acf0*/  VIADD R10, R12.reuse, 0x10 ;  /* 0x000000100c0a7836 */ /* 0x040fe20000000000 */
[--C-:B------:R-:W-:Y:S01]  /*ad00*/  SHF.R.S32.HI R13, RZ, 0x1f, R12.reuse ;  /* 0x0000001fff0d7819 */ /* 0x100fe2000001140c */
[----:B------:R-:W-:Y:S01]  /*ad10*/  VIADD R22, R12, 0x20 ;  /* 0x000000200c167836 */ /* 0x000fe20000000000 */
[C---:B------:R-:W-:Y:S01]  /*ad20*/  ISETP.NE.AND P6, PT, R7.reuse, RZ, PT ;  /* 0x000000ff0700720c */ /* 0x040fe20003fc5270 */
[----:B------:R-:W-:Y:S01]  /*ad30*/  IMAD.SHL.U32 R7, R7, 0x8, RZ ;  /* 0x0000000807077824 */ /* 0x000fe200078e00ff */
[----:B------:R-:W-:Y:S01]  /*ad40*/  ISETP.GE.AND P3, PT, R10, R219, PT ;  /* 0x000000db0a00720c */ /* 0x000fe20003f66270 */
[----:B------:R-:W-:Y:S01]  /*ad50*/  IMAD.WIDE R230, R230, 0x80, R12 ;  /* 0x00000080e6e67825 */ /* 0x000fe200078e020c */
[----:B------:R-:W4:Y:S02]  /*ad60*/  @P5 LDC.64 R2, c[0x0][0x2c0] ;  /* 0x0000b000ff025b82 */ /* 0x000f240000000a00 */
[----:B------:R-:W-:-:S02]  /*ad70*/  IADD3 R26, P0, R7, R26, RZ ;  /* 0x0000001a071a7210 */ /* 0x000fc40007f1e0ff */
[C---:B------:R-:W-:Y:S02]  /*ad80*/  IADD3 R15, R7.reuse, 0x40, RZ ;  /* 0x00000040070f7810 */ /* 0x040fe40007ffe0ff */
[----:B------:R-:W-:Y:S02]  /*ad90*/  LEA.HI.X.SX32 R27, R7, R14, 0x1, P0 ;  /* 0x0000000e071b7211 */ /* 0x000fe400000f0eff */
[----:B-1----:R-:W1:Y:S01]  /*ada0*/  @P1 LDC R5, c[0x0][0x2e4] ;  /* 0x0000b900ff051b82 */ /* 0x002e620000000800 */
[----:B------:R-:W-:Y:S01]  /*adb0*/  ISETP.GE.AND P0, PT, R12, R219, PT ;  /* 0x000000db0c00720c */ /* 0x000fe20003f06270 */
[----:B------:R-:W-:-:S04]  /*adc0*/  IMAD.WIDE.U32 R26, R19, UR4, R26 ;  /* 0x00000004131a7c25 */ /* 0x000fc8000f8e001a */
[----:B------:R-:W-:-:S08]  /*add0*/  IMAD.IADD R29, R29, 0x1, R27 ;  /* 0x000000011d1d7824 */ /* 0x000fd000078e021b */
[----:B--2---:R-:W-:Y:S05]  /*ade0*/  @P0 BRA `(.L_x_1702) ;  /* 0x0000000000380947 */ /* 0x004fea0003800000 */
        /* <DEDUP_REMOVED lines=14> */
.L_x_1702:
[----:B------:R-:W-:Y:S05]  /*aed0*/  BSYNC B0 ;  /* 0x0000000000007941 */ /* 0x000fea0003800000 */
.L_x_1701:
[----:B------:R-:W-:Y:S01]  /*aee0*/  BSSY B0, `(.L_x_1703) ;  /* 0x0000015000007945 */ /* 0x000fe20003800000 */
[----:B------:R-:W-:Y:S02]  /*aef0*/  ISETP.GE.AND P4, PT, R22, R219, PT ;  /* 0x000000db1600720c */ /* 0x000fe40003f86270 */
[----:B------:R-:W-:Y:S01]  /*af00*/  IADD3 R20, R12, 0x30, RZ ;  /* 0x000000300c147810 */ /* 0x000fe20007ffe0ff */
[----:B------:R-:W-:Y:S05]  /*af10*/  @P3 BRA `(.L_x_1704) ;  /* 0x0000000000443947 */ /* 0x000fea0003800000 */
[----:B------:R-:W-:Y:S01]  /*af20*/  IADD3 R17, P0, R230, 0x10, RZ ;  /* 0x00000010e6117810 */ /* 0x000fe20007f1e0ff */
[----:B------:R-:W-:Y:S01]  /*af30*/  ULDC.64 UR4, c[0x0][0x298] ;  /* 0x0000a60000047ab9 */ /* 0x000fe20000000a00 */
[----:B--2---:R-:W-:Y:S01]  /*af40*/  MOV R25, R29 ;  /* 0x0000001d00197202 */ /* 0x004fe20000000f00 */
        /* <DEDUP_REMOVED lines=14> */
.L_x_1704:
[----:B------:R-:W-:Y:S05]  /*b030*/  BSYNC B0 ;  /* 0x0000000000007941 */ /* 0x000fea0003800000 */
.L_x_1703:
[----:B------:R-:W-:Y:S01]  /*b040*/  BSSY B0, `(.L_x_1705) ;  /* 0x0000014000007945 */ /* 0x000fe20003800000 */
[----:B------:R-:W-:-:S03]  /*b050*/  ISETP.GE.AND P3, PT, R20, R219, PT ;  /* 0x000000db1400720c */ /* 0x000fc60003f66270 */
[----:B------:R-:W-:Y:S10]  /*b060*/  @P4 BRA `(.L_x_1706) ;  /* 0x0000000000444947 */ /* 0x000ff40003800000 */
        /* <DEDUP_REMOVED lines=17> */
.L_x_1706:
[----:B------:R-:W-:Y:S05]  /*b180*/  BSYNC B0 ;  /* 0x0000000000007941 */ /* 0x000fea0003800000 */
.L_x_1705:
[----:B------:R-:W-:Y:S01]  /*b190*/  ISETP.NE.AND P0, PT, R6, RZ, PT ;  /* 0x000000ff0600720c */ /* 0x000fe20003f05270 */
[----:B------:R-:W-:Y:S01]  /*b1a0*/  BSSY B0, `(.L_x_1707) ;  /* 0x0000017000007945 */ /* 0x000fe20003800000 */
[C---:B------:R-:W-:Y:S01]  /*b1b0*/  VIADD R18, R12.reuse, 0x40 ;  /* 0x000000400c127836 */ /* 0x040fe20000000000 */
[----:B------:R-:W-:Y:S01]  /*b1c0*/  IADD3 R14, R12, 0x50, RZ ;  /* 0x000000500c0e7810 */ /* 0x000fe20007ffe0ff */
[----:B------:R-:W-:Y:S01]  /*b1d0*/  @P5 IMAD.MOV.U32 R21, RZ, RZ, 0x1 ;  /* 0x00000001ff155424 */ /* 0x000fe200078e00ff */
[----:B------:R-:W-:Y:S01]  /*b1e0*/  ISETP.NE.OR P4, PT, R229, -0x1, !P0 ;  /* 0xffffffffe500780c */ /* 0x000fe20004785670 */
[----:B------:R-:W-:-:S12]  /*b1f0*/  @P3 BRA `(.L_x_1708) ;  /* 0x0000000000443947 */ /* 0x000fd80003800000 */
[----:B--2---:R-:W-:Y:S01]  /*b200*/  IADD3 R24, P0, R230, 0x30, RZ ;  /* 0x00000030e6187810 */ /* 0x004fe20007f1e0ff */
        /* <DEDUP_REMOVED lines=16> */
.L_x_1708:
[----:B------:R-:W-:Y:S05]  /*b310*/  BSYNC B0 ;  /* 0x0000000000007941 */ /* 0x000fea0003800000 */
.L_x_1707:
[----:B------:R-:W-:Y:S01]  /*b320*/  ISETP.GE.AND P0, PT, R18, R219, PT ;  /* 0x000000db1200720c */ /* 0x000fe20003f06270 */
[----:B------:R-:W-:Y:S01]  /*b330*/  BSSY B0, `(.L_x_1709) ;  /* 0x000001a000007945 */ /* 0x000fe20003800000 */
[----:B------:R-:W-:Y:S01]  /*b340*/  ISETP.NE.AND P1, PT, R8, RZ, PT ;  /* 0x000000ff0800720c */ /* 0x000fe20003f25270 */
[----:B------:R-:W-:Y:S01]  /*b350*/  @!P4 IMAD R229, R16, R9, RZ ;  /* 0x0000000910e5c224 */ /* 0x000fe200078e02ff */
[----:B------:R-:W-:-:S11]  /*b360*/  ISETP.GE.AND P5, PT, R14, R219, PT ;  /* 0x000000db0e00720c */ /* 0x000fd60003fa6270 */
[----:B-1----:R-:W-:Y:S01]  /*b370*/  @!P1 IMAD R21, R5, R0, RZ ;  /* 0x0000000005159224 */ /* 0x002fe200078e02ff */
[C---:B------:R-:W-:Y:S01]  /*b380*/  IADD3 R0, R12.reuse, 0x70, RZ ;  /* 0x000000700c007810 */ /* 0x040fe20007ffe0ff */
[----:B--2-4-:R-:W-:Y:S01]  /*b390*/  @P1 IMAD R30, R3, R2, RZ ;  /* 0x00000002031e1224 */ /* 0x014fe200078e02ff */
[----:B------:R-:W-:Y:S01]  /*b3a0*/  IADD3 R2, R12, 0x60, RZ ;  /* 0x000000600c027810 */ /* 0x000fe20007ffe0ff */
[----:B------:R-:W-:Y:S06]  /*b3b0*/  @P0 BRA `(.L_x_1710) ;  /* 0x0000000000440947 */ /* 0x000fec0003800000 */
        /* <DEDUP_REMOVED lines=17> */
.L_x_1710:
[----:B------:R-:W-:Y:S05]  /*b4d0*/  BSYNC B0 ;  /* 0x0000000000007941 */ /* 0x000fea0003800000 */
.L_x_1709:
[----:B------:R-:W-:Y:S01]  /*b4e0*/  ISETP.NE.AND P1, PT, R8, RZ, PT ;  /* 0x000000ff0800720c */ /* 0x000fe20003f25270 */
[----:B------:R-:W-:Y:S01]  /*b4f0*/  IMAD R21, R16, R21, RZ ;  /* 0x0000001510157224 */ /* 0x000fe200078e02ff */
[----:B------:R-:W-:Y:S01]  /*b500*/  ISETP.NE.AND P0, PT, R6, RZ, PT ;  /* 0x000000ff0600720c */ /* 0x000fe20003f05270 */
[----:B------:R-:W-:Y:S01]  /*b510*/  BSSY B0, `(.L_x_1711) ;  /* 0x000001a000007945 */ /* 0x000fe20003800000 */
[-C--:B------:R-:W-:Y:S02]  /*b520*/  ISETP.GE.AND P3, PT, R2, R219.reuse, PT ;  /* 0x000000db0200720c */ /* 0x080fe40003f66270 */
[----:B------:R-:W-:-:S07]  /*b530*/  ISETP.GE.AND P4, PT, R0, R219, PT ;  /* 0x000000db0000720c */ /* 0x000fce0003f86270 */
[----:B------:R-:W-:Y:S01]  /*b540*/  @!P1 IMAD.MOV.U32 R30, RZ, RZ, R5 ;  /* 0x000000ffff1e9224 */ /* 0x000fe200078e0005 */
[----:B------:R-:W-:Y:S02]  /*b550*/  SEL R5, R21, RZ, !P0 ;  /* 0x000000ff15057207 */ /* 0x000fe40004000000 */
[----:B-1----:R-:W-:Y:S01]  /*b560*/  @!P0 CS2R R24, SRZ ;  /* 0x0000000000188805 */ /* 0x002fe2000001ff00 */
[----:B---3--:R-:W-:Y:S01]  /*b570*/  @!P1 IMAD.MOV.U32 R11, RZ, RZ, 0x1 ;  /* 0x00000001ff0b9424 */ /* 0x008fe200078e00ff */
[----:B------:R-:W-:Y:S01]  /*b580*/  @P0 SHF.R.S32.HI R16, RZ, 0x1f, R229 ;  /* 0x0000001fff100819 */ /* 0x000fe200000114e5 */
        /* <DEDUP_REMOVED lines=18> */
.L_x_1712:
[----:B------:R-:W-:Y:S05]  /*b6b0*/  BSYNC B0 ;  /* 0x0000000000007941 */ /* 0x000fea0003800000 */
.L_x_1711:
        /* <DEDUP_REMOVED lines=19> */
.L_x_1714:
[----:B------:R-:W-:Y:S05]  /*b7f0*/  BSYNC B0 ;  /* 0x0000000000007941 */ /* 0x000fea0003800000 */
.L_x_1713:
[----:B------:R-:W-:Y:S04]  /*b800*/  BSSY B0, `(.L_x_1715) ;  /* 0x0000012000007945 */ /* 0x000fe80003800000 */
[----:B------:R-:W-:Y:S05]  /*b810*/  @P4 BRA `(.L_x_1716) ;  /* 0x0000000000404947 */ /* 0x000fea0003800000 */
[----:B------:R-:W-:Y:S01]  /*b820*/  IADD3 R3, P0, R230, 0x70, RZ ;  /* 0x00000070e6037810 */ /* 0x000fe20007f1e0ff */
[----:B------:R-:W-:Y:S01]  /*b830*/  ULDC.64 UR4, c[0x0][0x298] ;  /* 0x0000a60000047ab9 */ /* 0x000fe20000000a00 */
[----:B------:R-:W-:Y:S01]  /*b840*/  MOV R27, R29 ;  /* 0x0000001d001b7202 */ /* 0x000fe20000000f00 */
[----:B------:R-:W-:Y:S02]  /*b850*/  ULDC UR6, c[0x0][0x2d0] ;  /* 0x0000b40000067ab9 */ /* 0x000fe40000000800 */
        /* <DEDUP_REMOVED lines=12> */
.L_x_1716:
[----:B------:R-:W-:Y:S05]  /*b920*/  BSYNC B0 ;  /* 0x0000000000007941 */ /* 0x000fea0003800000 */
.L_x_1715:
[----:B------:R-:W-:Y:S01]  /*b930*/  ISETP.NE.AND P0, PT, R6, RZ, PT ;  /* 0x000000ff0600720c */ /* 0x000fe20003f05270 */
[----:B------:R-:W-:Y:S01]  /*b940*/  IMAD R3, R4, R11, RZ ;  /* 0x0000000b04037224 */ /* 0x000fe200078e02ff */
[-C--:B------:R-:W-:Y:S01]  /*b950*/  ISETP.GE.OR P2, PT, R12, R219.reuse, P6 ;  /* 0x000000db0c00720c */ /* 0x080fe20003746670 */
[----:B------:R-:W-:Y:S01]  /*b960*/  IMAD R30, R19, R30, R5 ;  /* 0x0000001e131e7224 */ /* 0x000fe200078e0205 */
[----:B------:R-:W-:Y:S01]  /*b970*/  BSSY B0, `(.L_x_1717) ;  /* 0x0000012000007945 */ /* 0x000fe20003800000 */
[-C--:B------:R-:W-:Y:S02]  /*b980*/  ISETP.GE.OR P3, PT, R10, R219.reuse, P6 ;  /* 0x000000db0a00720c */ /* 0x080fe40003766670 */
[----:B------:R-:W-:Y:S02]  /*b990*/  SHF.R.S32.HI R5, RZ, 0x1f, R3 ;  /* 0x0000001fff057819 */ /* 0x000fe40000011403 */
[----:B------:R-:W-:-:S04]  /*b9a0*/  ISETP.GE.OR P4, PT, R22, R219, P6 ;  /* 0x000000db1600720c */ /* 0x000fc80003786670 */
[----:B------:R-:W-:Y:S02]  /*b9b0*/  @P0 IMAD.MOV.U32 R24, RZ, RZ, R229 ;  /* 0x000000ffff180224 */ /* 0x000fe400078e00e5 */
[----:B------:R-:W-:-:S03]  /*b9c0*/  @P0 IMAD.MOV.U32 R25, RZ, RZ, R16 ;  /* 0x000000ffff190224 */ /* 0x000fc600078e0010 */
[--C-:B------:R-:W-:Y:S02]  /*b9d0*/  IADD3 R3, P1, P0, R3, R24, R30.reuse ;  /* 0x0000001803037210 */ /* 0x100fe4000783e01e */
        /* <DEDUP_REMOVED lines=11> */
.L_x_1718:
[----:B------:R-:W-:Y:S05]  /*ba90*/  BSYNC B0 ;  /* 0x0000000000007941 */ /* 0x000fea0003800000 */
.L_x_1717:
[-C--:B------:R-:W-:Y:S01]  /*baa0*/  ISETP.GE.OR P0, PT, R2, R219.reuse, P6 ;  /* 0x000000db0200720c */ /* 0x080fe20003706670 */
[----:B------:R-:W-:Y:S01]  /*bab0*/  BSSY B0, `(.L_x_1719) ;  /* 0x000000f000007945 */ /* 0x000fe20003800000 */
[-C--:B------:R-:W-:Y:S02]  /*bac0*/  ISETP.GE.OR P1, PT, R20, R219.reuse, P6 ;  /* 0x000000db1400720c */ /* 0x080fe40003726670 */
[-C--:B------:R-:W-:Y:S02]  /*bad0*/  ISETP.GE.OR P2, PT, R18, R219.reuse, P6 ;  /* 0x000000db1200720c */ /* 0x080fe40003746670 */
[-C--:B------:R-:W-:Y:S02]  /*bae0*/  ISETP.GE.OR P5, PT, R14, R219.reuse, P6 ;  /* 0x000000db0e00720c */ /* 0x080fe400037a6670 */
[----:B------:R-:W-:Y:S02]  /*baf0*/  ISETP.GE.OR P6, PT, R0, R219, P6 ;  /* 0x000000db0000720c */ /* 0x000fe400037c6670 */
[----:B------:R-:W-:Y:S01]  /*bb00*/  P2R R4, PR, RZ, 0x1 ;  /* 0x00000001ff047803 */ /* 0x000fe20000000000 */
[----:B------:R-:W-:Y:S10]  /*bb10*/  @P3 BRA `(.L_x_1720) ;  /* 0x0000000000203947 */ /* 0x000ff40003800000 */
[----:B----4-:R-:W-:Y:S01]  /*bb20*/  IMAD R5, R10, R11, RZ ;  /* 0x0000000b0a057224 */ /* 0x010fe200078e02ff */
[----:B------:R-:W-:-:S04]  /*bb30*/  ULDC.64 UR4, c[0x0][0x2b0] ;  /* 0x0000ac0000047ab9 */ /* 0x000fc80000000a00 */
[----:B------:R-:W-:-:S04]  /*bb40*/  IADD3 R6, P0, R5, R3, RZ ;  /* 0x0000000305067210 */ /* 0x000fc80007f1e0ff */
[----:B------:R-:W-:Y:S02]  /*bb50*/  LEA.HI.X.SX32 R5, R5, R24, 0x1, P0 ;  /* 0x0000001805057211 */ /* 0x000fe400000f0eff */
[----:B-12---:R-:W-:-:S04]  /*bb60*/  LEA R8, P0, R6, UR4, 0x2 ;  /* 0x0000000406087c11 */ /* 0x006fc8000f8010ff */
[----:B------:R-:W-:Y:S01]  /*bb70*/  LEA.HI.X R9, R6, UR5, R5, 0x2, P0 ;  /* 0x0000000506097c11 */ /* 0x000fe200080f1405 */
[----:B------:R-:W-:-:S05]  /*bb80*/  IMAD.MOV.U32 R5, RZ, RZ, 0x7f800000 ;  /* 0x7f800000ff057424 */ /* 0x000fca00078e00ff */
[----:B------:R1:W-:Y:S03]  /*bb90*/  STG.E desc[UR8][R8.64], R5 ;  /* 0x0000000508007986 */ /* 0x0003e6000c101908 */
.L_x_1720:
[----:B------:R-:W-:Y:S05]  /*bba0*/  BSYNC B0 ;  /* 0x0000000000007941 */ /* 0x000fea0003800000 */
.L_x_1719:
[----:B------:R-:W-:Y:S04]  /*bbb0*/  BSSY B0, `(.L_x_1721) ;  /* 0x000000a000007945 */ /* 0x000fe80003800000 */
[----:B------:R-:W-:Y:S05]  /*bbc0*/  @P4 BRA `(.L_x_1722) ;  /* 0x0000000000204947 */ /* 0x000fea0003800000 */
[----:B-1--4-:R-:W-:Y:S01]  /*bbd0*/  IMAD R5, R22, R11, RZ ;  /* 0x0000000b16057224 */ /* 0x012fe200078e02ff */
[----:B------:R-:W-:-:S04]  /*bbe0*/  ULDC.64 UR4, c[0x0][0x2b0] ;  /* 0x0000ac0000047ab9 */ /* 0x000fc80000000a00 */
[----:B------:R-:W-:-:S04]  /*bbf0*/  IADD3 R6, P0, R5, R3, RZ ;  /* 0x0000000305067210 */ /* 0x000fc80007f1e0ff */
[----:B------:R-:W-:Y:S02]  /*bc00*/  LEA.HI.X.SX32 R5, R5, R24, 0x1, P0 ;  /* 0x0000001805057211 */ /* 0x000fe400000f0eff */
[----:B--2---:R-:W-:-:S04]  /*bc10*/  LEA R8, P0, R6, UR4, 0x2 ;  /* 0x0000000406087c11 */ /* 0x004fc8000f8010ff */
[----:B------:R-:W-:Y:S01]  /*bc20*/  LEA.HI.X R9, R6, UR5, R5, 0x2, P0 ;  /* 0x0000000506097c11 */ /* 0x000fe200080f1405 */
[----:B------:R-:W-:-:S05]  /*bc30*/  IMAD.MOV.U32 R5, RZ, RZ, 0x7f800000 ;  /* 0x7f800000ff057424 */ /* 0x000fca00078e00ff */
[----:B------:R1:W-:Y:S03]  /*bc40*/  STG.E desc[UR8][R8.64], R5 ;  /* 0x0000000508007986 */ /* 0x0003e6000c101908 */
.L_x_1722:
[----:B------:R-:W-:Y:S05]  /*bc50*/  BSYNC B0 ;  /* 0x0000000000007941 */ /* 0x000fea0003800000 */
.L_x_1721:
        /* <DEDUP_REMOVED lines=10> */
.L_x_1724:
[----:B------:R-:W-:Y:S05]  /*bd00*/  BSYNC B0 ;  /* 0x0000000000007941 */ /* 0x000fea0003800000 */
.L_x_1723:
        /* <DEDUP_REMOVED lines=10> */
.L_x_1726:
[----:B------:R-:W-:Y:S05]  /*bdb0*/  BSYNC B0 ;  /* 0x0000000000007941 */ /* 0x000fea0003800000 */
.L_x_1725:
        /* <DEDUP_REMOVED lines=10> */
.L_x_1728:
[----:B------:R-:W-:Y:S05]  /*be60*/  BSYNC B0 ;  /* 0x0000000000007941 */ /* 0x000fea0003800000 */
.L_x_1727:
[----:B------:R-:W-:Y:S01]  /*be70*/  ISETP.NE.AND P0, PT, R4, RZ, PT ;  /* 0x000000ff0400720c */ /* 0x000fe20003f05270 */
[----:B------:R-:W-:-:S12]  /*be80*/  BSSY B0, `(.L_x_1729) ;  /* 0x000000a000007945 */ /* 0x000fd80003800000 */
[----:B------:R-:W-:Y:S05]  /*be90*/  @P0 BRA `(.L_x_1730) ;  /* 0x0000000000200947 */ /* 0x000fea0003800000 */
[----:B------:R-:W-:Y:S01]  /*bea0*/  IMAD R2, R2, R11, RZ ;  /* 0x0000000b02027224 */ /* 0x000fe200078e02ff */
[----:B------:R-:W-:Y:S01]  /*beb0*/  ULDC.64 UR4, c[0x0][0x2b0] ;  /* 0x0000ac0000047ab9 */ /* 0x000fe20000000a00 */
[----:B----4-:R-:W-:-:S03]  /*bec0*/  IMAD.MOV.U32 R7, RZ, RZ, 0x7f800000 ;  /* 0x7f800000ff077424 */ /* 0x010fc600078e00ff */
[----:B-1----:R-:W-:-:S04]  /*bed0*/  IADD3 R5, P0, R2, R3, RZ ;  /* 0x0000000302057210 */ /* 0x002fc80007f1e0ff */
[----:B------:R-:W-:Y:S02]  /*bee0*/  LEA.HI.X.SX32 R2, R2, R24, 0x1, P0 ;  /* 0x0000001802027211 */ /* 0x000fe400000f0eff */
[----:B------:R-:W-:-:S04]  /*bef0*/  LEA R4, P0, R5, UR4, 0x2 ;  /* 0x0000000405047c11 */ /* 0x000fc8000f8010ff */
[----:B------:R-:W-:-:S05]  /*bf00*/  LEA.HI.X R5, R5, UR5, R2, 0x2, P0 ;  /* 0x0000000505057c11 */ /* 0x000fca00080f1402 */
[----:B------:R1:W-:Y:S04]  /*bf10*/  STG.E desc[UR8][R4.64], R7 ;  /* 0x0000000704007986 */ /* 0x0003e8000c101908 */
.L_x_1730:
[----:B------:R-:W-:Y:S05]  /*bf20*/  BSYNC B0 ;  /* 0x0000000000007941 */ /* 0x000fea0003800000 */
.L_x_1729:
[----:B------:R-:W-:Y:S05]  /*bf30*/  @P6 EXIT ;  /* 0x000000000000694d */ /* 0x000fea0003800000 */
[----:B------:R-:W-:Y:S01]  /*bf40*/  IMAD R0, R0, R11, RZ ;  /* 0x0000000b00007224 */ /* 0x000fe200078e02ff */
[----:B------:R-:W-:Y:S01]  /*bf50*/  ULDC.64 UR4, c[0x0][0x2b0] ;  /* 0x0000ac0000047ab9 */ /* 0x000fe20000000a00 */
[----:B-1--4-:R-:W-:-:S03]  /*bf60*/  IMAD.MOV.U32 R5, RZ, RZ, 0x7f800000 ;  /* 0x7f800000ff057424 */ /* 0x012fc600078e00ff */
[----:B------:R-:W-:-:S04]  /*bf70*/  IADD3 R3, P0, R0, R3, RZ ;  /* 0x0000000300037210 */ /* 0x000fc80007f1e0ff */
[----:B------:R-:W-:Y:S02]  /*bf80*/  LEA.HI.X.SX32 R0, R0, R24, 0x1, P0 ;  /* 0x0000001800007211 */ /* 0x000fe400000f0eff */
[----:B------:R-:W-:-:S04]  /*bf90*/  LEA R2, P0, R3, UR4, 0x2 ;  /* 0x0000000403027c11 */ /* 0x000fc8000f8010ff */
[----:B------:R-:W-:-:S05]  /*bfa0*/  LEA.HI.X R3, R3, UR5, R0, 0x2, P0 ;  /* 0x0000000503037c11 */ /* 0x000fca00080f1400 */
[----:B------:R-:W-:Y:S01]  /*bfb0*/  STG.E desc[UR8][R2.64], R5 ;  /* 0x0000000502007986 */ /* 0x000fe2000c101908 */
[----:B------:R-:W-:Y:S05]  /*bfc0*/  EXIT ;  /* 0x000000000000794d */ /* 0x000fea0003800000 */
.L_x_1731:
        /* <DEDUP_REMOVED lines=11> */
.L_x_2938:


//--------------------- .text._ZN5flash16flash_fwd_kernelI23Flash_fwd_kernel_traitsILi128ELi128ELi32ELi4ELb0ELb0EN7cutlass6half_tE19Flash_kernel_traitsILi128ELi128ELi32ELi4ES3_EELb1ELb0ELb1ELb0ELb0ELb0ELb0ELb0EEEvNS_16Flash_fwd_paramsE --------------------------
	.section	.text._ZN5flash16flash_fwd_kernelI23Flash_fwd_kernel_traitsILi128ELi128ELi32ELi4ELb0ELb0EN7cutlass6half_tE19Flash_kernel_traitsILi128ELi128ELi32ELi4ES3_EELb1ELb0ELb1ELb0ELb0ELb0ELb0ELb0EEEvNS_16Flash_fwd_paramsE,"ax",@progbits
	.align	128
        .global         _ZN5flash16flash_fwd_kernelI23Flash_fwd_kernel_traitsILi128ELi128ELi32ELi4ELb0ELb0EN7cutlass6half_tE19Flash_kernel_traitsILi128ELi128ELi32ELi4ES3_EELb1ELb0ELb1ELb0ELb0ELb0ELb0ELb0EEEvNS_16Flash_fwd_paramsE
        .type           _ZN5flash16flash_fwd_kernelI23Flash_fwd_kernel_traitsILi128ELi128ELi32ELi4ELb0ELb0EN7cutlass6half_tE19Flash_kernel_traitsILi128ELi128ELi32ELi4ES3_EELb1ELb0ELb1ELb0ELb0ELb0ELb0ELb0EEEvNS_16Flash_fwd_paramsE,@function
        .size           _ZN5flash16flash_fwd_kernelI23Flash_fwd_kernel_traitsILi128ELi128ELi32ELi4ELb0ELb0EN7cutlass6half_tE19Flash_kernel_traitsILi128ELi128ELi32ELi4ES3_EELb1ELb0ELb1ELb0ELb0ELb0ELb0ELb0EEEvNS_16Flash_fwd_paramsE,(.L_x_2939 - _ZN5flash16flash_fwd_kernelI23Flash_fwd_kernel_traitsILi128ELi128ELi32ELi4ELb0ELb0EN7cutlass6half_tE19Flash_kernel_traitsILi128ELi128ELi32ELi4ES3_EELb1ELb0ELb1ELb0ELb0ELb0ELb0ELb0EEEvNS_16Flash_fwd_paramsE)
        .other          _ZN5flash16flash_fwd_kernelI23Flash_fwd_kernel_traitsILi128ELi128ELi32ELi4ELb0ELb0EN7cutlass6half_tE19Flash_kernel_traitsILi128ELi128ELi32ELi4ES3_EELb1ELb0ELb1ELb0ELb0ELb0ELb0ELb0EEEvNS_16Flash_fwd_paramsE,@"STO_CUDA_ENTRY STV_DEFAULT"
_ZN5flash16flash_fwd_kernelI23Flash_fwd_kernel_traitsILi128ELi128ELi32ELi4ELb0ELb0EN7cutlass6half_tE19Flash_kernel_traitsILi128ELi128ELi32ELi4ES3_EELb1ELb0ELb1ELb0ELb0ELb0ELb0ELb0EEEvNS_16Flash_fwd_paramsE:
.text._ZN5flash16flash_fwd_kernelI23Flash_fwd_kernel_traitsILi128ELi128ELi32ELi4ELb0ELb0EN7cutlass6half_tE19Flash_kernel_traitsILi128ELi128ELi32ELi4ES3_EELb1ELb0ELb1ELb0ELb0ELb0ELb0ELb0EEEvNS_16Flash_fwd_paramsE:
        /* <DEDUP_REMOVED lines=51> */
[----:B------:R-:W-:Y:S01]  /*0330*/  @!P3 IMAD.MOV.U32 R5, RZ, RZ, R7 ;  /* 0x000000ffff05b224 */ /* 0x000fe200078e0007 */
[----:B------:R-:W-:-:S04]  /*0340*/  PLOP3.LUT P2, PT, PT, PT, UP0, 0x80, 0x0 ;  /* 0x000000000000781c */ /* 0x000fc80003f4f008 */
[----:B------:R1:W-:Y:S04]  /*0350*/  @!P3 STG.E.64 desc[UR22][R8.64+0x8], R4 ;  /* 0x000008040800b986 */ /* 0x0003e8000c101b16 */
[----:B-1----:R-:W2:Y:S04]  /*0360*/  @P0 LDG.E R8, desc[UR22][R2.64] ;  /* 0x0000001602080981 */ /* 0x002ea8000c1e1900 */
[----:B------:R1:W3:Y:S02]  /*0370*/  @P0 LDG.E R5, desc[UR22][R2.64+0x4] ;  /* 0x0000041602050981 */ /* 0x0002e4000c1e1900 */
[----:B-1----:R-:W-:-:S02]  /*0380*/  IMAD.U32 R2, RZ, RZ, UR8 ;  /* 0x00000008ff027e24 */ /* 0x002fc4000f8e00ff */
[----:B------:R-:W-:-:S05]  /*0390*/  IMAD.U32 R3, RZ, RZ, UR9 ;  /* 0x00000009ff037e24 */ /* 0x000fca000f8e00ff */
[----:B------:R1:W4:Y:S02]  /*03a0*/  @P1 LDG.E R0, desc[UR22][R2.64] ;  /* 0x0000001602001981 */ /* 0x000324000c1e1900 */
[----:B-1----:R-:W-:Y:S02]  /*03b0*/  IMAD.U32 R2, RZ, RZ, UR6 ;  /* 0x00000006ff027e24 */ /* 0x002fe4000f8e00ff */
[----:B------:R-:W-:Y:S01]  /*03c0*/  IMAD.U32 R3, RZ, RZ, UR7 ;  /* 0x00000007ff037e24 */ /* 0x000fe2000f8e00ff */
[----:B------:R-:W-:Y:S01]  /*03d0*/  SHF.R.S32.HI R13, RZ, 0x1f, R93 ;  /* 0x0000001fff0d7819 */ /* 0x000fe2000001145d */
[----:B------:R-:W-:-:S03]  /*03e0*/  ULDC UR7, c[0x0][0x270] ;  /* 0x00009c0000077ab9 */ /* 0x000fc60000000800 */
[----:B------:R-:W5:Y:S01]  /*03f0*/  @!P2 LDG.E R4, desc[UR22][R2.64] ;  /* 0x000000160204a981 */ /* 0x000f62000c1e1900 */
[----:B------:R-:W-:Y:S01]  /*0400*/  LEA.HI R89, R13, R93, RZ, 0x5 ;  /* 0x0000005d0d597211 */ /* 0x000fe200078f28ff */
[----:B------:R-:W-:Y:S01]  /*0410*/  UMOV UR12, URZ ;  /* 0x0000003f000c7c82 */ /* 0x000fe20008000000 */
[----:B------:R-:W-:Y:S01]  /*0420*/  UIMAD UR8, UR11, UR7, UR28 ;  /* 0x000000070b0872a4 */ /* 0x000fe2000f8e021c */
[----:B------:R-:W-:Y:S01]  /*0430*/  UMOV UR16, 0xffffffff ;  /* 0xffffffff00107882 */ /* 0x000fe20000000000 */
        /* <DEDUP_REMOVED lines=8> */
[----:B------:R-:W-:-:S05]  /*04c0*/  LOP3.LUT R0, R89, 0xffffffe0, RZ, 0xc0, !PT ;  /* 0xffffffe059007812 */ /* 0x000fca00078ec0ff */
[----:B------:R-:W-:-:S05]  /*04d0*/  IMAD.IADD R88, R93, 0x1, -R0 ;  /* 0x000000015d587824 */ /* 0x000fca00078e0a00 */
[--C-:B------:R-:W-:Y:S02]  /*04e0*/  SHF.R.S32.HI R0, RZ, 0x1f, R88.reuse ;  /* 0x0000001fff007819 */ /* 0x100fe40000011458 */
[----:B-----5:R-:W-:Y:S02]  /*04f0*/  @!P2 R2UR UR6, R4 ;  /* 0x000000000406a2ca */ /* 0x020fe400000e0000 */
[----:B------:R-:W-:Y:S01]  /*0500*/  ISETP.NE.AND.EX P2, PT, RZ, UR5, PT, P0 ;  /* 0x00000005ff007c0c */ /* 0x000fe2000bf45300 */
[----:B------:R-:W-:Y:S01]  /*0510*/  USHF.R.S32.HI UR5, URZ, 0x1f, UR4 ;  /* 0x0000001f3f057899 */ /* 0x000fe20008011404 */
[----:B------:R-:W-:-:S05]  /*0520*/  IADD3 R95, P1, P0, R6, UR4, R88 ;  /* 0x00000004065f7c10 */ /* 0x000fca000f83e058 */
[----:B------:R1:W-:Y:S01]  /*0530*/  STL [R1+0x78], R95 ;  /* 0x0000785f01007387 */ /* 0x0003e20000100800 */
[----:B------:R-:W-:-:S05]  /*0540*/  IADD3.X R94, R7, UR5, R0, P1, P0 ;  /* 0x00000005075e7c10 */ /* 0x000fca0008fe0400 */
[----:B------:R-:W-:Y:S05]  /*0550*/  @!P2 BRA `(.L_x_1732) ;  /* 0x00000000001ca947 */ /* 0x000fea0003800000 */
[----:B------:R-:W-:-:S13]  /*0560*/  PLOP3.LUT P0, PT, PT, PT, UP3, 0x80, 0x0 ;  /* 0x000000000000781c */ /* 0x000fda0003f0f038 */
[----:B------:R-:W2:Y:S04]  /*0570*/  @P0 LDG.E R0, desc[UR22][R2.64+0x4] ;  /* 0x0000041602000981 */ /* 0x000ea8000c1e1900 */
[----:B------:R-:W3:Y:S01]  /*0580*/  @!P0 LDG.E R2, desc[UR22][R2.64] ;  /* 0x0000001602028981 */ /* 0x000ee2000c1e1900 */
[----:B--2---:R-:W-:-:S13]  /*0590*/  @P0 R2UR UR8, R0 ;  /* 0x00000000000802ca */ /* 0x004fda00000e0000 */
[----:B------:R-:W-:-:S07]  /*05a0*/  @UP3 UIADD3 UR8, UR8, -UR6, URZ ;  /* 0x8000000608083290 */ /* 0x000fce000fffe03f */
[----:B---3--:R-:W-:Y:S01]  /*05b0*/  @!P0 R2UR UR8, R2 ;  /* 0x00000000020882ca */ /* 0x008fe200000e0000 */
[----:B------:R-:W-:-:S14]  /*05c0*/  BRA `(.L_x_1733) ;  /* 0x0000000000047947 */ /* 0x000fdc0003800000 */
.L_x_1732:
[----:B------:R-:W-:Y:S01]  /*05d0*/  ULDC UR8, c[0x0][0x2c8] ;  /* 0x0000b20000087ab9 */ /* 0x000fe20000000800 */
.L_x_1733:
        /* <DEDUP_REMOVED lines=20> */
[----:B------:R-:W-:Y:S02]  /*0720*/  @!UP2 UIADD3 UR24, UR4, UR8, -UR12 ;  /* 0x000000080418a290 */ /* 0x000fe4000fffe80c */
        /* <DEDUP_REMOVED lines=22> */
[----:B------:R-:W-:Y:S05]  /*0890*/  @P0 BRA `(.L_x_1734) ;  /* 0x0000001400200947 */ /* 0x000fea0003800000 */
[----:B------:R-:W-:Y:S01]  /*08a0*/  UISETP.NE.AND UP1, UPT, UR16, -0x1, UPT ;  /* 0xffffffff1000788c */ /* 0x000fe2000bf25270 */
[----:B------:R-:W-:Y:S01]  /*08b0*/  LEA.HI R8, R13, R93, RZ, 0x3 ;  /* 0x0000005d0d087211 */ /* 0x000fe200078f18ff */
[----:B------:R-:W-:Y:S01]  /*08c0*/  USHF.R.S32.HI UR10, URZ, 0x1f, UR28 ;  /* 0x0000001f3f0a7899 */ /* 0x000fe2000801141c */
[----:B------:R-:W-:Y:S01]  /*08d0*/  IMAD.U32 R6, RZ, RZ, UR17 ;  /* 0x00000011ff067e24 */ /* 0x000fe2000f8e00ff */
[----:B------:R-:W-:Y:S01]  /*08e0*/  UIADD3 UR25, -UR21, UR25, URZ ;  /* 0x0000001915197290 */ /* 0x000fe2000fffe13f */
[----:B------:R-:W-:Y:S01]  /*08f0*/  LOP3.LUT R0, R8, 0xfffffff8, RZ, 0xc0, !PT ;  /* 0xfffffff808007812 */ /* 0x000fe200078ec0ff */
[----:B------:R-:W-:Y:S01]  /*0900*/  BSSY B0, `(.L_x_1735) ;  /* 0x000004f000007945 */ /* 0x000fe20003800000 */
[----:B------:R-:W-:-:S03]  /*0910*/  SHF.R.S32.HI R8, RZ, 0x3, R8 ;  /* 0x00000003ff087819 */ /* 0x000fc60000011408 */
[----:B------:R-:W-:Y:S01]  /*0920*/  IMAD.IADD R0, R93, 0x1, -R0 ;  /* 0x000000015d007824 */ /* 0x000fe200078e0a00 */
[----:B------:R-:W-:Y:S01]  /*0930*/  @!UP1 USHF.R.S32.HI UR6, URZ, 0x1f, UR11 ;  /* 0x0000001f3f069899 */ /* 0x000fe2000801140b */
[----:B------:R-:W-:Y:S01]  /*0940*/  ISETP.GE.AND P4, PT, R8, UR25, PT ;  /* 0x0000001908007c0c */ /* 0x000fe2000bf86270 */
[----:B------:R-:W-:Y:S01]  /*0950*/  @!UP1 ULDC.64 UR4, c[0x0][0x290] ;  /* 0x0000a40000049ab9 */ /* 0x000fe20000000a00 */
[----:B------:R-:W-:Y:S01]  /*0960*/  @UP1 ULDC.64 UR8, c[0x0][0x298] ;  /* 0x0000a60000081ab9 */ /* 0x000fe20000000a00 */
[----:B------:R-:W-:Y:S01]  /*0970*/  @!UP1 UIMAD UR6, UR6, UR4, URZ ;  /* 0x00000004060692a4 */ /* 0x000fe2000f8e023f */
[----:B------:R-:W-:Y:S01]  /*0980*/  IMAD.SHL.U32 R14, R0, 0x8, RZ ;  /* 0x00000008000e7824 */ /* 0x000fe200078e00ff */
[----:B------:R-:W-:Y:S01]  /*0990*/  @UP1 UIMAD.WIDE.U32 UR18, UR16, UR8, URZ ;  /* 0x00000008101212a5 */ /* 0x000fe2000f8e003f */
[--C-:B------:R-:W-:Y:S01]  /*09a0*/  SHF.R.S32.HI R9, RZ, 0x1f, R8.reuse ;  /* 0x0000001fff097819 */ /* 0x100fe20000011408 */
[----:B------:R-:W-:Y:S01]  /*09b0*/  @!UP1 UIMAD UR14, UR11, UR5, UR6 ;  /* 0x000000050b0e92a4 */ /* 0x000fe2000f8e0206 */
[C---:B------:R-:W-:Y:S01]  /*09c0*/  VIADD R17, R8.reuse, 0x10 ;  /* 0x0000001008117836 */ /* 0x040fe20000000000 */
[----:B------:R-:W-:Y:S01]  /*09d0*/  ULDC.U8 UR8, c[0x0][0x3d8] ;  /* 0x0000f60000087ab9 */ /* 0x000fe20000000000 */
[----:B------:R-:W-:Y:S01]  /*09e0*/  ULDC.U8 UR6, c[0x0][0x3d9] ;  /* 0x0000f64000067ab9 */ /* 0x000fe20000000000 */
[----:B------:R-:W-:Y:S01]  /*09f0*/  UISETP.NE.AND UP3, UPT, UR8, URZ, UPT ;  /* 0x0000003f0800728c */ /* 0x000fe2000bf65270 */
[C---:B------:R-:W-:Y:S01]  /*0a00*/  VIADD R20, R8.reuse, 0x30 ;  /* 0x0000003008147836 */ /* 0x040fe20000000000 */
[----:B------:R-:W-:Y:S01]  /*0a10*/  UISETP.NE.AND UP2, UPT, UR6, URZ, UPT ;  /* 0x0000003f0600728c */ /* 0x000fe2000bf45270 */
[----:B------:R-:W-:Y:S01]  /*0a20*/  IADD3 R18, R8, 0x20, RZ ;  /* 0x0000002008127810 */ /* 0x000fe20007ffe0ff */
[----:B------:R-:W-:Y:S01]  /*0a30*/  @!UP1 UIMAD.WIDE.U32 UR12, UR11, UR4, URZ ;  /* 0x000000040b0c92a5 */ /* 0x000fe2000f8e003f */
[----:B------:R-:W-:Y:S01]  /*0a40*/  ISETP.NE.AND P1, PT, R0, RZ, PT ;  /* 0x000000ff0000720c */ /* 0x000fe20003f25270 */
[----:B------:R-:W-:Y:S01]  /*0a50*/  UISETP.NE.AND UP0, UPT, UR8, URZ, !UP2 ;  /* 0x0000003f0800728c */ /* 0x000fe2000d705270 */
[----:B------:R-:W-:Y:S01]  /*0a60*/  ISETP.GE.AND P3, PT, R18, UR25, PT ;  /* 0x0000001912007c0c */ /* 0x000fe2000bf66270 */
[----:B------:R-:W-:Y:S01]  /*0a70*/  UISETP.EQ.AND UP3, UPT, UR6, URZ, UP3 ;  /* 0x0000003f0600728c */ /* 0x000fe20009f62270 */
[----:B------:R-:W-:Y:S01]  /*0a80*/  ISETP.GE.AND P2, PT, R20, UR25, PT ;  /* 0x0000001914007c0c */ /* 0x000fe2000bf46270 */
[----:B------:R-:W-:Y:S01]  /*0a90*/  ULDC.64 UR4, c[0x0][0x2a0] ;  /* 0x0000a80000047ab9 */ /* 0x000fe20000000a00 */
[----:B------:R-:W-:Y:S01]  /*0aa0*/  @UP1 UIMAD UR9, UR16, UR9, UR19 ;  /* 0x00000009100912a4 */ /* 0x000fe2000f8e0213 */
[----:B------:R-:W-:Y:S01]  /*0ab0*/  IMAD.U32 R12, RZ, RZ, UR4 ;  /* 0x00000004ff0c7e24 */ /* 0x000fe2000f8e00ff */
[----:B------:R-:W-:Y:S01]  /*0ac0*/  UIMAD UR10, UR10, UR4, URZ ;  /* 0x000000040a0a72a4 */ /* 0x000fe2000f8e023f */
[----:B------:R-:W-:Y:S01]  /*0ad0*/  IMAD.WIDE R6, R6, 0x80, R8 ;  /* 0x0000008006067825 */ /* 0x000fe200078e0208 */
[----:B------:R-:W-:Y:S01]  /*0ae0*/  @!UP2 ULDC UR6, c[0x0][0x2c4] ;  /* 0x0000b1000006aab9 */ /* 0x000fe20000000800 */
[----:B------:R-:W-:Y:S01]  /*0af0*/  @UP2 UMOV UR8, 0x1 ;  /* 0x0000000100082882 */ /* 0x000fe20000000000 */
[----:B------:R-:W-:Y:S01]  /*0b00*/  UIMAD UR10, UR28, UR5, UR10 ;  /* 0x000000051c0a72a4 */ /* 0x000fe2000f8e020a */
[----:B------:R-:W-:Y:S01]  /*0b10*/  VIADD R22, R8, 0x40 ;  /* 0x0000004008167836 */ /* 0x000fe20000000000 */
[----:B------:R-:W-:Y:S01]  /*0b20*/  @UP0 ULDC UR6, c[0x0][0x2e4] ;  /* 0x0000b90000060ab9 */ /* 0x000fe20000000800 */
[----:B------:R-:W-:Y:S01]  /*0b30*/  @UP2 ULDC.64 UR4, c[0x0][0x2c0] ;  /* 0x0000b00000042ab9 */ /* 0x000fe20000000a00 */
[----:B------:R-:W-:Y:S01]  /*0b40*/  @!UP1 UIADD3 UR9, UR13, UR14, URZ ;  /* 0x0000000e0d099290 */ /* 0x000fe2000fffe03f */
[C---:B------:R-:W-:Y:S01]  /*0b50*/  IADD3 R15, R14.reuse, 0x40, RZ ;  /* 0x000000400e0f7810 */ /* 0x040fe20007ffe0ff */
[----:B------:R-:W-:Y:S01]  /*0b60*/  @!UP1 UMOV UR18, UR12 ;  /* 0x0000000c00129c82 */ /* 0x000fe20008000000 */
[----:B------:R-:W-:Y:S01]  /*0b70*/  @UP2 UIMAD UR4, UR5, UR4, URZ ;  /* 0x00000004050422a4 */ /* 0x000fe2000f8e023f */
[----:B------:R-:W-:Y:S01]  /*0b80*/  IADD3 R2, P0, R14, UR18, RZ ;  /* 0x000000120e027c10 */ /* 0x000fe2000ff1e0ff */
[----:B------:R-:W-:Y:S01]  /*0b90*/  @!UP2 UIMAD UR8, UR6, UR7, URZ ;  /* 0x000000070608a2a4 */ /* 0x000fe2000f8e023f */
[----:B------:R-:W-:-:S02]  /*0ba0*/  @UP3 ULDC UR5, c[0x0][0x2c4] ;  /* 0x0000b10000053ab9 */ /* 0x000fc40000000800 */
[----:B------:R-:W-:Y:S01]  /*0bb0*/  LEA.HI.X.SX32 R3, R14, UR9, 0x1, P0 ;  /* 0x000000090e037c11 */ /* 0x000fe200080f0eff */
[----:B------:R-:W-:Y:S01]  /*0bc0*/  @UP3 UIMAD UR5, UR11, UR5, URZ ;  /* 0x000000050b0532a4 */ /* 0x000fe2000f8e023f */
[----:B------:R-:W-:Y:S01]  /*0bd0*/  ISETP.GE.AND P0, PT, R17, UR25, PT ;  /* 0x0000001911007c0c */ /* 0x000fe2000bf06270 */
[----:B------:R-:W-:Y:S02]  /*0be0*/  UIMAD UR8, UR11, UR8, URZ ;  /* 0x000000080b0872a4 */ /* 0x000fe4000f8e023f */
[----:B------:R-:W-:Y:S01]  /*0bf0*/  @UP3 USEL UR5, UR5, UR16, !UP1 ;  /* 0x0000001005053287 */ /* 0x000fe2000c800000 */
[----:B------:R-:W-:Y:S01]  /*0c00*/  IMAD.WIDE.U32 R12, R12, UR28, R2 ;  /* 0x0000001c0c0c7c25 */ /* 0x000fe2000f8e0002 */
[----:B------:R-:W-:Y:S01]  /*0c10*/  @UP2 ULDC UR9, c[0x0][0x2c0] ;  /* 0x0000b00000092ab9 */ /* 0x000fe20000000800 */
[----:B------:R-:W-:Y:S01]  /*0c20*/  USEL UR8, UR8, URZ, !UP3 ;  /* 0x0000003f08087287 */ /* 0x000fe2000d800000 */
[----:B------:R-:W-:Y:S01]  /*0c30*/  @!UP2 UMOV UR9, 0x1 ;  /* 0x000000010009a882 */ /* 0x000fe20000000000 */
[----:B------:R-:W-:Y:S01]  /*0c40*/  @!UP2 UMOV UR4, UR6 ;  /* 0x000000060004ac82 */ /* 0x000fe20008000000 */
[----:B------:R-:W-:Y:S01]  /*0c50*/  UIMAD UR6, UR21, UR9, URZ ;  /* 0x00000009150672a4 */ /* 0x000fe2000f8e023f */
[----:B------:R-:W-:Y:S01]  /*0c60*/  VIADD R11, R13, UR10 ;  /* 0x0000000a0d0b7c36 */ /* 0x000fe20008000000 */
[----:B------:R-:W-:Y:S01]  /*0c70*/  UIMAD UR28, UR28, UR4, UR8 ;  /* 0x000000041c1c72a4 */ /* 0x000fe2000f8e0208 */
[----:B------:R-:W-:Y:S01]  /*0c80*/  @!UP3 UMOV UR12, URZ ;  /* 0x0000003f000cbc82 */ /* 0x000fe20008000000 */
[----:B------:R-:W-:Y:S01]  /*0c90*/  @UP3 UMOV UR12, UR5 ;  /* 0x00000005000c3c82 */ /* 0x000fe20008000000 */
[----:B------:R-:W-:Y:S01]  /*0ca0*/  @!UP3 UMOV UR13, URZ ;  /* 0x0000003f000dbc82 */ /* 0x000fe20008000000 */
[----:B------:R-:W-:-:S02]  /*0cb0*/  USHF.R.S32.HI UR4, URZ, 0x1f, UR6 ;  /* 0x0000001f3f047899 */ /* 0x000fc40008011406 */
[----:B------:R-:W-:Y:S02]  /*0cc0*/  @UP3 USHF.R.S32.HI UR13, URZ, 0x1f, UR5 ;  /* 0x0000001f3f0d3899 */ /* 0x000fe40008011405 */
        /* <DEDUP_REMOVED lines=18> */
.L_x_1736:
[----:B------:R-:W-:Y:S05]  /*0df0*/  BSYNC B0 ;  /* 0x0000000000007941 */ /* 0x000fea0003800000 */
.L_x_1735:
        /* <DEDUP_REMOVED lines=9> */
[----:B--2---:R-:W-:Y:S01]  /*0e90*/  IMAD.X R2, RZ, RZ, R7, P0 ;  /* 0x000000ffff027224 */ /* 0x004fe200000e0607 */
        /* <DEDUP_REMOVED lines=11> */
.L_x_1738:
[----:B------:R-:W-:Y:S05]  /*0f50*/  BSYNC B0 ;  /* 0x0000000000007941 */ /* 0x000fea0003800000 */
.L_x_1737:
        /* <DEDUP_REMOVED lines=9> */
[----:B--23--:R-:W-:Y:S01]  /*0ff0*/  IMAD.X R2, RZ, RZ, R7, P3 ;  /* 0x000000ffff027224 */ /* 0x00cfe200018e0607 */
        /* <DEDUP_REMOVED lines=11> */
.L_x_1740:
[----:B------:R-:W-:Y:S05]  /*10b0*/  BSYNC B0 ;  /* 0x0000000000007941 */ /* 0x000fea0003800000 */
.L_x_1739:
        /* <DEDUP_REMOVED lines=9> */
[----:B--234-:R-:W-:Y:S01]  /*1150*/  IMAD.X R2, RZ, RZ, R7, P2 ;  /* 0x000000ffff027224 */ /* 0x01cfe200010e0607 */
        /* <DEDUP_REMOVED lines=11> */
.L_x_1742:
[----:B------:R-:W-:Y:S05]  /*1210*/  BSYNC B0 ;  /* 0x0000000000007941 */ /* 0x000fea0003800000 */
.L_x_1741:
        /* <DEDUP_REMOVED lines=20> */
.L_x_1744:
[----:B------:R-:W-:Y:S05]  /*1360*/  BSYNC B0 ;  /* 0x0000000000007941 */ /* 0x000fea0003800000 */
.L_x_1743:
        /* <DEDUP_REMOVED lines=20> */
.L_x_1746:
[----:B------:R-:W-:Y:S05]  /*14b0*/  BSYNC B0 ;  /* 0x0000000000007941 */ /* 0x000fea0003800000 */
.L_x_1745:
        /* <DEDUP_REMOVED lines=20> */
.L_x_1748:
[----:B------:R-:W-:Y:S05]  /*1600*/  BSYNC B0 ;  /* 0x0000000000007941 */ /* 0x000fea0003800000 */
.L_x_1747:
[----:B------:R-:W-:Y:S01]  /*1610*/  BSSY B0, `(.L_x_1749) ;  /* 0x0000014000007945 */ /* 0x000fe20003800000 */
[----:B------:R-:W-:-:S03]  /*1620*/  ISETP.GE.OR P6, PT, R18, UR25, P1 ;  /* 0x0000001912007c0c */ /* 0x000fc60008fc6670 */
[----:B------:R-:W-:Y:S10]  /*1630*/  @P2 BRA `(.L_x_1750) ;  /* 0x0000000000442947 */ /* 0x000ff40003800000 */
[----:B------:R-:W-:Y:S01]  /*1640*/  IADD3 R0, P2, R6, 0x70, RZ ;  /* 0x0000007006007810 */ /* 0x000fe20007f5e0ff */
[----:B------:R-:W-:Y:S01]  /*1650*/  ULDC.64 UR4, c[0x0][0x298] ;  /* 0x0000a60000047ab9 */ /* 0x000fe20000000a00 */
[----:B--234-:R-:W-:Y:S01]  /*1660*/  MOV R3, R11 ;  /* 0x0000000b00037202 */ /* 0x01cfe20000000f00 */
        /* <DEDUP_REMOVED lines=14> */
.L_x_1750:
[----:B------:R-:W-:Y:S05]  /*1750*/  BSYNC B0 ;  /* 0x0000000000007941 */ /* 0x000fea0003800000 */
.L_x_1749:
[----:B------:R-:W-:Y:S04]  /*1760*/  BSSY B0, `(.L_x_1751) ;  /* 0x000000a000007945 */ /* 0x000fe80003800000 */
[----:B------:R-:W-:Y:S05]  /*1770*/  @P5 BRA `(.L_x_1752) ;  /* 0x0000000000205947 */ /* 0x000fea0003800000 */
[----:B------:R-:W-:Y:S01]  /*1780*/  IMAD R0, R8, UR9, RZ ;  /* 0x0000000908007c24 */ /* 0x000fe2000f8e02ff */
[----:B------:R-:W-:-:S04]  /*1790*/  ULDC.64 UR4, c[0x0][0x2b0] ;  /* 0x0000ac0000047ab9 */ /* 0x000fc80000000a00 */
[----:B--234-:R-:W-:-:S04]  /*17a0*/  IADD3 R3, P2, R0, UR6, RZ ;  /* 0x0000000600037c10 */ /* 0x01cfc8000ff5e0ff */
[----:B------:R-:W-:Y:S02]  /*17b0*/  LEA.HI.X.SX32 R0, R0, UR12, 0x1, P2 ;  /* 0x0000000c00007c11 */ /* 0x000fe400090f0eff */
[----:B------:R-:W-:-:S04]  /*17c0*/  LEA R2, P2, R3, UR4, 0x2 ;  /* 0x0000000403027c11 */ /* 0x000fc8000f8410ff */
[----:B------:R-:W-:Y:S01]  /*17d0*/  LEA.HI.X R3, R3, UR5, R0, 0x2, P2 ;  /* 0x0000000503037c11 */ /* 0x000fe200090f1400 */
[----:B------:R-:W-:-:S05]  /*17e0*/  IMAD.MOV.U32 R0, RZ, RZ, 0x7f800000 ;  /* 0x7f800000ff007424 */ /* 0x000fca00078e00ff */
[----:B------:R2:W-:Y:S03]  /*17f0*/  STG.E desc[UR22][R2.64], R0 ;  /* 0x0000000002007986 */ /* 0x0005e6000c101916 */
.L_x_1752:
[----:B------:R-:W-:Y:S05]  /*1800*/  BSYNC B0 ;  /* 0x0000000000007941 */ /* 0x000fea0003800000 */
.L_x_1751:
[----:B------:R-:W-:Y:S01]  /*1810*/  BSSY B0, `(.L_x_1753) ;  /* 0x000000f000007945 */ /* 0x000fe20003800000 */
[----:B------:R-:W-:Y:S02]  /*1820*/  ISETP.GE.OR P5, PT, R20, UR25, P1 ;  /* 0x0000001914007c0c */ /* 0x000fe40008fa6670 */
[----:B------:R-:W-:Y:S02]  /*1830*/  ISETP.GE.OR P4, PT, R22, UR25, P1 ;  /* 0x0000001916007c0c */ /* 0x000fe40008f86670 */
[----:B------:R-:W-:Y:S02]  /*1840*/  ISETP.GE.OR P3, PT, R21, UR25, P1 ;  /* 0x0000001915007c0c */ /* 0x000fe40008f66670 */
[----:B------:R-:W-:Y:S02]  /*1850*/  ISETP.GE.OR P2, PT, R19, UR25, P1 ;  /* 0x0000001913007c0c */ /* 0x000fe40008f46670 */
[----:B------:R-:W-:Y:S01]  /*1860*/  ISETP.GE.OR P1, PT, R16, UR25, P1 ;  /* 0x0000001910007c0c */ /* 0x000fe20008f26670 */
[----:B------:R-:W-:-:S12]  /*1870*/  @P0 BRA `(.L_x_1754) ;  /* 0x0000000000200947 */ /* 0x000fd80003800000 */
[----:B--2---:R-:W-:Y:S01]  /*1880*/  IMAD R0, R17, UR9, RZ ;  /* 0x0000000911007c24 */ /* 0x004fe2000f8e02ff */
[----:B------:R-:W-:-:S04]  /*1890*/  ULDC.64 UR4, c[0x0][0x2b0] ;  /* 0x0000ac0000047ab9 */ /* 0x000fc80000000a00 */
[----:B---34-:R-:W-:-:S04]  /*18a0*/  IADD3 R3, P0, R0, UR6, RZ ;  /* 0x0000000600037c10 */ /* 0x018fc8000ff1e0ff */
[----:B------:R-:W-:Y:S02]  /*18b0*/  LEA.HI.X.SX32 R0, R0, UR12, 0x1, P0 ;  /* 0x0000000c00007c11 */ /* 0x000fe400080f0eff */
[----:B------:R-:W-:-:S04]  /*18c0*/  LEA R2, P0, R3, UR4, 0x2 ;  /* 0x0000000403027c11 */ /* 0x000fc8000f8010ff */
[----:B------:R-:W-:Y:S01]  /*18d0*/  LEA.HI.X R3, R3, UR5, R0, 0x2, P0 ;  /* 0x0000000503037c11 */ /* 0x000fe200080f1400 */
[----:B------:R-:W-:-:S05]  /*18e0*/  IMAD.MOV.U32 R0, RZ, RZ, 0x7f800000 ;  /* 0x7f800000ff007424 */ /* 0x000fca00078e00ff */
[----:B------:R2:W-:Y:S03]  /*18f0*/  STG.E desc[UR22][R2.64], R0 ;  /* 0x0000000002007986 */ /* 0x0005e6000c101916 */
.L_x_1754:
[----:B------:R-:W-:Y:S05]  /*1900*/  BSYNC B0 ;  /* 0x0000000000007941 */ /* 0x000fea0003800000 */
.L_x_1753:
[----:B------:R-:W-:Y:S04]  /*1910*/  BSSY B0, `(.L_x_1755) ;  /* 0x000000a000007945 */ /* 0x000fe80003800000 */
[----:B------:R-:W-:Y:S05]  /*1920*/  @P6 BRA `(.L_x_1756) ;  /* 0x0000000000206947 */ /* 0x000fea0003800000 */
        /* <DEDUP_REMOVED lines=8> */
.L_x_1756:
[----:B------:R-:W-:Y:S05]  /*19b0*/  BSYNC B0 ;  /* 0x0000000000007941 */ /* 0x000fea0003800000 */
.L_x_1755:
        /* <DEDUP_REMOVED lines=10> */
.L_x_1758:
[----:B------:R-:W-:Y:S05]  /*1a60*/  BSYNC B0 ;  /* 0x0000000000007941 */ /* 0x000fea0003800000 */
.L_x_1757:
        /* <DEDUP_REMOVED lines=10> */
.L_x_1760:
[----:B------:R-:W-:Y:S05]  /*1b10*/  BSYNC B0 ;  /* 0x0000000000007941 */ /* 0x000fea0003800000 */
.L_x_1759:
        /* <DEDUP_REMOVED lines=10> */
.L_x_1762:
[----:B------:R-:W-:Y:S05]  /*1bc0*/  BSYNC B0 ;  /* 0x0000000000007941 */ /* 0x000fea0003800000 */
.L_x_1761:
        /* <DEDUP_REMOVED lines=10> */
.L_x_1764:
[----:B------:R-:W-:Y:S05]  /*1c70*/  BSYNC B0 ;  /* 0x0000000000007941 */ /* 0x000fea0003800000 */
.L_x_1763:
[----:B------:R-:W-:Y:S05]  /*1c80*/  @P1 EXIT ;  /* 0x000000000000194d */ /* 0x000fea0003800000 */
[----:B--2---:R-:W-:Y:S01]  /*1c90*/  IMAD R0, R16, UR9, RZ ;  /* 0x0000000910007c24 */ /* 0x004fe2000f8e02ff */
[----:B------:R-:W-:-:S04]  /*1ca0*/  ULDC.64 UR4, c[0x0][0x2b0] ;  /* 0x0000ac0000047ab9 */ /* 0x000fc80000000a00 */
[----:B---34-:R-:W-:-:S04]  /*1cb0*/  IADD3 R3, P0, R0, UR6, RZ ;  /* 0x0000000600037c10 */ /* 0x018fc8000ff1e0ff */
[----:B------:R-:W-:Y:S02]  /*1cc0*/  LEA.HI.X.SX32 R0, R0, UR12, 0x1, P0 ;  /* 0x0000000c00007c11 */ /* 0x000fe400080f0eff */
[----:B------:R-:W-:-:S04]  /*1cd0*/  LEA R2, P0, R3, UR4, 0x2 ;  /* 0x0000000403027c11 */ /* 0x000fc8000f8010ff */
[----:B------:R-:W-:Y:S01]  /*1ce0*/  LEA.HI.X R3, R3, UR5, R0, 0x2, P0 ;  /* 0x0000000503037c11 */ /* 0x000fe200080f1400 */
[----:B------:R-:W-:-:S05]  /*1cf0*/  IMAD.MOV.U32 R0, RZ, RZ, 0x7f800000 ;  /* 0x7f800000ff007424 */ /* 0x000fca00078e00ff */
[----:B------:R-:W-:Y:S01]  /*1d00*/  STG.E desc[UR22][R2.64], R0 ;  /* 0x0000000002007986 */ /* 0x000fe2000c101916 */
[----:B------:R-:W-:Y:S05]  /*1d10*/  EXIT ;  /* 0x000000000000794d */ /* 0x000fea0003800000 */
.L_x_1734:
[----:B------:R-:W2:Y:S01]  /*1d20*/  LDC R14, c[0x0][0x278] ;  /* 0x00009e00ff0e7b82 */ /* 0x000ea20000000800 */
[----:B------:R-:W3:Y:S01]  /*1d30*/  S2R R7, SR_CTAID.Z ;  /* 0x0000000000077919 */ /* 0x000ee20000002700 */
[C---:B------:R-:W-:Y:S01]  /*1d40*/  LEA.HI R5, R13.reuse, R93, RZ, 0x3 ;  /* 0x0000005d0d057211 */ /* 0x040fe200078f18ff */
[----:B------:R-:W-:Y:S01]  /*1d50*/  UIADD3 UR14, -UR21, UR25, URZ ;  /* 0x00000019150e7290 */ /* 0x000fe2000fffe13f */
[----:B------:R-:W-:Y:S01]  /*1d60*/  MOV R8, UR17 ;  /* 0x0000001100087c02 */ /* 0x000fe20008000f00 */
[----:B------:R-:W-:Y:S01]  /*1d70*/  UISETP.NE.AND UP0, UPT, UR16, -0x1, UPT ;  /* 0xffffffff1000788c */ /* 0x000fe2000bf05270 */
[----:B------:R-:W-:Y:S01]  /*1d80*/  SHF.R.S32.HI R6, RZ, 0x3, R5 ;  /* 0x00000003ff067819 */ /* 0x000fe20000011405 */
[----:B------:R-:W-:Y:S01]  /*1d90*/  UISETP.NE.AND UP1, UPT, UR6, -0x1, UPT ;  /* 0xffffffff0600788c */ /* 0x000fe2000bf25270 */
[----:B------:R-:W-:Y:S02]  /*1da0*/  MOV R101, R17 ;  /* 0x0000001100657202 */ /* 0x000fe40000000f00 */
[----:B------:R-:W-:-:S03]  /*1db0*/  LEA.HI R23, R13, R93, RZ, 0x4 ;  /* 0x0000005d0d177211 */ /* 0x000fc600078f20ff */
[----:B------:R-:W-:-:S03]  /*1dc0*/  PLOP3.LUT P1, PT, PT, PT, UP1, 0x80, 0x0 ;  /* 0x000000000000781c */ /* 0x000fc60003f2f018 */
[----:B------:R-:W-:Y:S01]  /*1dd0*/  @UP0 ULDC.64 UR4, c[0x0][0x240] ;  /* 0x0000900000040ab9 */ /* 0x000fe20000000a00 */
[----:B------:R-:W-:Y:S02]  /*1de0*/  @!UP0 USHF.R.S32.HI UR8, URZ, 0x1f, UR11 ;  /* 0x0000001f3f088899 */ /* 0x000fe4000801140b */
[----:B------:R-:W-:Y:S02]  /*1df0*/  @UP0 UIMAD.WIDE.U32 UR30, UR16, UR4, URZ ;  /* 0x00000004101e02a5 */ /* 0x000fe4000f8e003f */
[----:B------:R-:W-:Y:S02]  /*1e00*/  @UP1 UIADD3 UR7, UR12, UR6, URZ ;  /* 0x000000060c071290 */ /* 0x000fe4000fffe03f */
[----:B------:R-:W-:Y:S01]  /*1e10*/  @UP0 UIMAD UR10, UR16, UR5, UR31 ;  /* 0x00000005100a02a4 */ /* 0x000fe2000f8e021f */
[----:B--2---:R-:W-:Y:S02]  /*1e20*/  IABS R0, R14 ;  /* 0x0000000e00007213 */ /* 0x004fe40000000000 */
[----:B------:R-:W-:-:S02]  /*1e30*/  @!UP0 ULDC.64 UR4, c[0x0][0x228] ;  /* 0x00008a0000048ab9 */ /* 0x000fc40000000a00 */
[----:B------:R-:W-:Y:S01]  /*1e40*/  @!UP0 UIMAD UR8, UR8, UR4, URZ ;  /* 0x00000004080882a4 */ /* 0x000fe2000f8e023f */
[----:B------:R-:W-:Y:S01]  /*1e50*/  IMAD.MOV.U32 R11, RZ, RZ, R0 ;  /* 0x000000ffff0b7224 */ /* 0x000fe200078e0000 */
[----:B------:R-:W-:Y:S02]  /*1e60*/  @!UP0 UIMAD.WIDE.U32 UR32, UR11, UR4, URZ ;  /* 0x000000040b2082a5 */ /* 0x000fe4000f8e003f */
[----:B------:R-:W-:Y:S01]  /*1e70*/  @!UP0 UIMAD UR5, UR11, UR5, UR8 ;  /* 0x000000050b0582a4 */ /* 0x000fe2000f8e0208 */
[----:B------:R-:W2:Y:S02]  /*1e80*/  I2F.RP R2, R11 ;  /* 0x0000000b00027306 */ /* 0x000ea40000209400 */
[----:B------:R-:W-:Y:S01]  /*1e90*/  @UP1 ULDC.64 UR8, c[0x0][0x248] ;  /* 0x0000920000081ab9 */ /* 0x000fe20000000a00 */
[----:B------:R-:W-:Y:S02]  /*1ea0*/  @!UP0 UIADD3 UR10, UR33, UR5, URZ ;  /* 0x00000005210a8290 */ /* 0x000fe4000fffe03f */
[----:B------:R-:W-:-:S02]  /*1eb0*/  @UP1 UIMAD.WIDE.U32 UR34, UR7, UR8, URZ ;  /* 0x00000008072212a5 */ /* 0x000fc4000f8e003f */
[----:B------:R-:W-:Y:S01]  /*1ec0*/  @UP1 UIMAD UR7, UR7, UR9, URZ ;  /* 0x00000009070712a4 */ /* 0x000fe2000f8e023f */
[----:B------:R-:W-:-:S03]  /*1ed0*/  @!UP0 UMOV UR30, UR32 ;  /* 0x00000020001e8c82 */ /* 0x000fc60008000000 */
[----:B------:R-:W-:Y:S01]  /*1ee0*/  @UP1 UIADD3 UR31, UR35, UR7, URZ ;  /* 0x00000007231f1290 */ /* 0x000fe2000fffe03f */
[----:B--2---:R-:W2:Y:S02]  /*1ef0*/  MUFU.RCP R2, R2 ;  /* 0x0000000200027308 */ /* 0x004ea40000001000 */
[----:B--2---:R-:W-:-:S06]  /*1f00*/  VIADD R2, R2, 0xffffffe ;  /* 0x0ffffffe02027836 */ /* 0x004fcc0000000000 */
[----:B------:R-:W2:Y:S02]  /*1f10*/  F2I.FTZ.U32.TRUNC.NTZ R3, R2 ;  /* 0x0000000200037305 */ /* 0x000ea4000021f000 */
[----:B--2---:R-:W-:Y:S02]  /*1f20*/  IMAD.MOV R0, RZ, RZ, -R3 ;  /* 0x000000ffff007224 */ /* 0x004fe400078e0a03 */
[----:B------:R-:W-:Y:S02]  /*1f30*/  IMAD.MOV.U32 R2, RZ, RZ, RZ ;  /* 0x000000ffff027224 */ /* 0x000fe400078e00ff */
[----:B------:R-:W-:Y:S01]  /*1f40*/  IMAD.MOV.U32 R4, RZ, RZ, R0 ;  /* 0x000000ffff047224 */ /* 0x000fe200078e0000 */
[----:B------:R-:W-:-:S03]  /*1f50*/  IADD3 R0, R6, 0x20, RZ ;  /* 0x0000002006007810 */ /* 0x000fc60007ffe0ff */
[----:B------:R-:W-:Y:S01]  /*1f60*/  IMAD R4, R4, R11, RZ ;  /* 0x0000000b04047224 */ /* 0x000fe200078e02ff */
[----:B------:R-:W-:Y:S01]  /*1f70*/  ISETP.GE.AND P4, PT, R0, UR14, PT ;  /* 0x0000000e00007c0c */ /* 0x000fe2000bf86270 */
[----:B------:R-:W-:Y:S02]  /*1f80*/  VIADD R0, R6, 0x40 ;  /* 0x0000004006007836 */ /* 0x000fe40000000000 */
[----:B------:R-:W-:Y:S01]  /*1f90*/  IMAD.HI.U32 R3, R3, R4, R2 ;  /* 0x0000000403037227 */ /* 0x000fe200078e0002 */
[----:B---3--:R-:W-:Y:S02]  /*1fa0*/  IABS R4, R7 ;  /* 0x0000000700047213 */ /* 0x008fe40000000000 */
[----:B------:R-:W-:Y:S01]  /*1fb0*/  ISETP.GE.AND P0, PT, R0, UR14, PT ;  /* 0x0000000e00007c0c */ /* 0x000fe2000bf06270 */
[----:B------:R-:W-:Y:S01]  /*1fc0*/  VIADD R2, R6, 0x30 ;  /* 0x0000003006027836 */ /* 0x000fe20000000000 */
[----:B------:R-:W-:Y:S01]  /*1fd0*/  SHF.R.S32.HI R7, RZ, 0x1f, R6 ;  /* 0x0000001fff077819 */ /* 0x000fe20000011406 */
[----:B------:R-:W-:Y:S01]  /*1fe0*/  IMAD.HI.U32 R0, R3, R4, RZ ;  /* 0x0000000403007227 */ /* 0x000fe200078e00ff */
[----:B------:R-:W-:-:S02]  /*1ff0*/  LOP3.LUT R3, R5, 0xfffffff8, RZ, 0xc0, !PT ;  /* 0xfffffff805037812 */ /* 0x000fc400078ec0ff */
[----:B------:R-:W-:Y:S01]  /*2000*/  ISETP.GE.AND P3, PT, R2, UR14, PT ;  /* 0x0000000e02007c0c */ /* 0x000fe2000bf66270 */
[----:B------:R-:W-:Y:S01]  /*2010*/  IMAD.MOV R2, RZ, RZ, -R0 ;  /* 0x000000ffff027224 */ /* 0x000fe200078e0a00 */
[----:B------:R-:W-:Y:S01]  /*2020*/  IADD3 R21, -R3, R93, RZ ;  /* 0x0000005d03157210 */ /* 0x000fe20007ffe1ff */
[----:B------:R-:W-:-:S04]  /*2030*/  IMAD.WIDE R8, R8, 0x80, R6 ;  /* 0x0000008008087825 */ /* 0x000fc800078e0206 */
[----:B------:R-:W-:Y:S02]  /*2040*/  IMAD.SHL.U32 R16, R21, 0x8, RZ ;  /* 0x0000000815107824 */ /* 0x000fe400078e00ff */
[C---:B------:R-:W-:Y:S02]  /*2050*/  IMAD R2, R11.reuse, R2, R4 ;  /* 0x000000020b027224 */ /* 0x040fe400078e0204 */
[----:B------:R-:W-:Y:S01]  /*2060*/  IMAD.SHL.U32 R4, R6, 0x40, RZ ;  /* 0x0000004006047824 */ /* 0x000fe200078e00ff */
[----:B------:R2:W-:Y:S01]  /*2070*/  STL [R1+0x50], R16 ;  /* 0x0000501001007387 */ /* 0x0005e20000100800 */
[--C-:B------:R-:W-:Y:S01]  /*2080*/  IMAD.MOV.U32 R100, RZ, RZ, R16.reuse ;  /* 0x000000ffff647224 */ /* 0x100fe200078e0010 */
[----:B------:R-:W-:Y:S01]  /*2090*/  ISETP.GT.U32.AND P5, PT, R11, R2, PT ;  /* 0x000000020b00720c */ /* 0x000fe20003fa4070 */
[----:B------:R-:W-:Y:S01]  /*20a0*/  IMAD.MOV.U32 R100, RZ, RZ, R16 ;  /* 0x000000ffff647224 */ /* 0x000fe200078e0010 */
[----:B------:R-:W-:-:S04]  /*20b0*/  LOP3.LUT R3, R4, 0x1c0, RZ, 0xc0, !PT ;  /* 0x000001c004037812 */ /* 0x000fc800078ec0ff */
        /* <DEDUP_REMOVED lines=15> */
.L_x_1765:
[----:B------:R-:W-:Y:S01]  /*21b0*/  SHF.R.S32.HI R101, RZ, 0x1f, R100 ;  /* 0x0000001fff657819 */ /* 0x000fe20000011464 */
[----:B------:R-:W-:Y:S01]  /*21c0*/  @UP1 UIADD3 UR13, UR12, UR6, URZ ;  /* 0x000000060c0d1290 */ /* 0x000fe2000fffe03f */
[----:B------:R-:W-:Y:S01]  /*21d0*/  LOP3.LUT R5, R23, 0xfffffff0, RZ, 0xc0, !PT ;  /* 0xfffffff017057812 */ /* 0x000fe200078ec0ff */
[----:B------:R-:W-:Y:S01]  /*21e0*/  @!P5 IMAD.IADD R2, R2, 0x1, -R11 ;  /* 0x000000010202d824 */ /* 0x000fe200078e0a0b */
[----:B------:R-:W-:Y:S01]  /*21f0*/  LOP3.LUT R12, R4, R3, RZ, 0x3c, !PT ;  /* 0x00000003040c7212 */ /* 0x000fe200078e3cff */
[----:B------:R3:W-:Y:S01]  /*2200*/  STL [R1+0x54], R101 ;  /* 0x0000546501007387 */ /* 0x0007e20000100800 */
        /* <DEDUP_REMOVED lines=12> */
[----:B------:R-:W-:Y:S02]  /*22d0*/  LEA.HI R10, R13, R93, RZ, 0x6 ;  /* 0x0000005d0d0a7211 */ /* 0x000fe400078f30ff */
[----:B------:R-:W-:Y:S01]  /*22e0*/  LEA.HI R22, R2, R4, RZ, 0x3 ;  /* 0x0000000402167211 */ /* 0x000fe200078f18ff */
[----:B------:R-:W-:Y:S08]  /*22f0*/  @P1 BRA `(.L_x_1766) ;  /* 0x0000000000301947 */ /* 0x000ff00003800000 */
        /* <DEDUP_REMOVED lines=12> */
.L_x_1766:
        /* <DEDUP_REMOVED lines=15> */
[----:B------:R-:W4:Y:S01]  /*24b0*/  S2UR UR31, SR_CgaCtaId ;  /* 0x00000000001f79c3 */ /* 0x000f220000008800 */
        /* <DEDUP_REMOVED lines=23> */
[----:B----4-:R-:W-:Y:S01]  /*2630*/  ULEA UR4, UR31, UR4, 0x18 ;  /* 0x000000041f047291 */ /* 0x010fe2000f8ec03f */
        /* <DEDUP_REMOVED lines=22> */
[----:B--2---:R-:W2:Y:S01]  /*27a0*/  @!P6 LDC.64 R16, c[0x0][0x210] ;  /* 0x00008400ff10eb82 */ /* 0x004ea20000000a00 */
[----:B------:R4:W-:Y:S01]  /*27b0*/  @P6 STS.128 [R223], RZ ;  /* 0x000000ffdf006388 */ /* 0x0009e20000000c00 */
[----:B--2---:R-:W-:-:S04]  /*27c0*/  @!P6 LEA R16, P1, R12, R16, 0x1 ;  /* 0x000000100c10e211 */ /* 0x004fc800078208ff */
        /* <DEDUP_REMOVED lines=14> */
.L_x_1768:
[----:B------:R-:W-:Y:S05]  /*28b0*/  BSYNC B0 ;  /* 0x0000000000007941 */ /* 0x000fea0003800000 */
.L_x_1767:
[----:B------:R-:W-:Y:S01]  /*28c0*/  BSSY B0, `(.L_x_1769) ;  /* 0x0000021000007945 */ /* 0x000fe20003800000 */
[----:B------:R-:W-:Y:S02]  /*28d0*/  ISETP.GE.AND P1, PT, R3, UR14, PT ;  /* 0x0000000e03007c0c */ /* 0x000fe4000bf26270 */
        /* <DEDUP_REMOVED lines=12> */
[----:B--2-4-:R-:W2:Y:S01]  /*29a0*/  @!P5 LDC.64 R16, c[0x0][0x210] ;  /* 0x00008400ff10db82 */ /* 0x014ea20000000a00 */
[----:B------:R-:W-:Y:S01]  /*29b0*/  IMAD R0, R0, UR11, R3 ;  /* 0x0000000b00007c24 */ /* 0x000fe2000f8e0203 */
[----:B------:R4:W-:Y:S03]  /*29c0*/  @P5 STS.128 [R223+0x800], RZ ;  /* 0x000800ffdf005388 */ /* 0x0009e60000000c00 */
[----:B------:R-:W-:Y:S01]  /*29d0*/  IMAD.IADD R0, R13, 0x1, R0 ;  /* 0x000000010d007824 */ /* 0x000fe200078e0200 */
        /* <DEDUP_REMOVED lines=15> */
.L_x_1770:
[----:B------:R-:W-:Y:S05]  /*2ad0*/  BSYNC B0 ;  /* 0x0000000000007941 */ /* 0x000fea0003800000 */
.L_x_1769:
        /* <DEDUP_REMOVED lines=34> */
.L_x_1772:
[----:B------:R-:W-:Y:S05]  /*2d00*/  BSYNC B0 ;  /* 0x0000000000007941 */ /* 0x000fea0003800000 */
.L_x_1771:
        /* <DEDUP_REMOVED lines=33> */
.L_x_1774:
[----:B------:R-:W-:Y:S05]  /*2f20*/  BSYNC B0 ;  /* 0x0000000000007941 */ /* 0x000fea0003800000 */
.L_x_1773:
[----:B------:R-:W-:Y:S01]  /*2f30*/  SHF.R.S32.HI R18, RZ, 0x4, R23 ;  /* 0x00000004ff127819 */ /* 0x000fe20000011417 */
[----:B------:R-:W-:Y:S01]  /*2f40*/  BSSY B0, `(.L_x_1775) ;  /* 0x0000021000007945 */ /* 0x000fe20003800000 */
[----:B------:R-:W-:Y:S02]  /*2f50*/  ISETP.GE.AND P3, PT, R19, UR5, PT ;  /* 0x0000000513007c0c */ /* 0x000fe4000bf66270 */
[----:B------:R-:W-:Y:S01]  /*2f60*/  LEA.HI R5, R23, R18, RZ, 0x1 ;  /* 0x0000001217057211 */ /* 0x000fe200078f08ff */
        /* <DEDUP_REMOVED lines=30> */
.L_x_1776:
[----:B------:R-:W-:Y:S05]  /*3150*/  BSYNC B0 ;  /* 0x0000000000007941 */ /* 0x000fea0003800000 */
.L_x_1775:
[----:B------:R-:W-:Y:S01]  /*3160*/  LOP3.LUT R5, R5, 0xfffffffe, RZ, 0xc0, !PT ;  /* 0xfffffffe05057812 */ /* 0x000fe200078ec0ff */
[----:B------:R-:W-:Y:S01]  /*3170*/  BSSY B0, `(.L_x_1777) ;  /* 0x0000021000007945 */ /* 0x000fe20003800000 */
[----:B------:R-:W-:-:S03]  /*3180*/  ISETP.GE.AND P0, PT, R19, UR5, PT ;  /* 0x0000000513007c0c */ /* 0x000fc6000bf06270 */
[----:B------:R-:W-:Y:S01]  /*3190*/  IMAD.IADD R18, R18, 0x1, -R5 ;  /* 0x0000000112127824 */ /* 0x000fe200078e0a05 */
        /* <DEDUP_REMOVED lines=30> */
.L_x_1778:
[----:B------:R-:W-:Y:S05]  /*3380*/  BSYNC B0 ;  /* 0x0000000000007941 */ /* 0x000fea0003800000 */
.L_x_1777:
        /* <DEDUP_REMOVED lines=31> */
.L_x_1780:
[----:B------:R-:W-:Y:S05]  /*3580*/  BSYNC B0 ;  /* 0x0000000000007941 */ /* 0x000fea0003800000 */
.L_x_1779:
        /* <DEDUP_REMOVED lines=30> */
.L_x_1782:
[----:B------:R-:W-:Y:S05]  /*3770*/  BSYNC B0 ;  /* 0x0000000000007941 */ /* 0x000fea0003800000 */
.L_x_1781:
[----:B------:R-:W-:Y:S01]  /*3780*/  IADD3 R97, R29, R24, RZ ;  /* 0x000000181d617210 */ /* 0x000fe20007ffe0ff */
[----:B------:R-:W-:Y:S01]  /*3790*/  IMAD.MOV.U32 R96, RZ, RZ, R28 ;  /* 0x000000ffff607224 */ /* 0x000fe200078e001c */
[----:B------:R-:W-:Y:S01]  /*37a0*/  USHF.L.U32 UR31, UR8, 0x5, URZ ;  /* 0x00000005081f7899 */ /* 0x000fe2000800063f */
[----:B------:R-:W-:Y:S01]  /*37b0*/  IMAD.SHL.U32 R0, R21, 0x40, RZ ;  /* 0x0000004015007824 */ /* 0x000fe200078e00ff */
[----:B------:R-:W-:Y:S01]  /*37c0*/  USHF.L.U64.HI UR30, UR8, 0x5, UR9 ;  /* 0x00000005081e7899 */ /* 0x000fe20008010209 */
[C---:B------:R-:W-:Y:S01]  /*37d0*/  ISETP.GE.AND P1, PT, R6.reuse, UR5, PT ;  /* 0x0000000506007c0c */ /* 0x040fe2000bf26270 */
[----:B------:R1:W-:Y:S01]  /*37e0*/  STL.64 [R1+0x58], R96 ;  /* 0x0000586001007387 */ /* 0x0003e20000100a00 */
[C---:B------:R-:W-:Y:S01]  /*37f0*/  ISETP.GE.AND P5, PT, R6.reuse, UR5, PT ;  /* 0x0000000506007c0c */ /* 0x040fe2000bfa6270 */
[----:B------:R-:W-:Y:S01]  /*3800*/  IMAD.SHL.U32 R6, R6, 0x8, RZ ;  /* 0x0000000806067824 */ /* 0x000fe200078e00ff */
[----:B------:R-:W-:Y:S01]  /*3810*/  USHF.R.S32.HI UR33, URZ, 0x1f, UR12 ;  /* 0x0000001f3f217899 */ /* 0x000fe2000801140c */
[----:B------:R-:W-:Y:S01]  /*3820*/  LOP3.LUT R0, R0, 0x1c0, RZ, 0xc0, !PT ;  /* 0x000001c000007812 */ /* 0x000fe200078ec0ff */
[----:B------:R-:W-:Y:S01]  /*3830*/  UIMAD UR10, UR30, UR12, URZ ;  /* 0x0000000c1e0a72a4 */ /* 0x000fe2000f8e023f */
[----:B------:R-:W-:Y:S01]  /*3840*/  IMAD.U32 R92, RZ, RZ, UR31 ;  /* 0x0000001fff5c7e24 */ /* 0x000fe2000f8e00ff */
[----:B------:R-:W-:Y:S01]  /*3850*/  BSSY B0, `(.L_x_1783) ;  /* 0x000001e000007945 */ /* 0x000fe20003800000 */
[----:B------:R-:W-:Y:S01]  /*3860*/  LOP3.LUT R3, R0, 0x8, R6, 0xf8, !PT ;  /* 0x0000000800037812 */ /* 0x000fe200078ef806 */
[----:B------:R-:W-:Y:S01]  /*3870*/  UIMAD UR10, UR33, UR31, UR10 ;  /* 0x0000001f210a72a4 */ /* 0x000fe2000f8e020a */
[----:B------:R-:W-:Y:S01]  /*3880*/  SHF.R.U32.HI R0, RZ, 0x3, R0 ;  /* 0x00000003ff007819 */ /* 0x000fe20000011600 */
[----:B------:R-:W-:Y:S01]  /*3890*/  IMAD.WIDE.U32 R6, R92, UR12, R96 ;  /* 0x0000000c5c067c25 */ /* 0x000fe2000f8e0060 */
[----:B------:R-:W-:-:S02]  /*38a0*/  SHF.L.U32 R5, R18, 0x3, RZ ;  /* 0x0000000312057819 */ /* 0x000fc400000006ff */
[----:B------:R-:W-:Y:S01]  /*38b0*/  LOP3.LUT R12, R3, R0, RZ, 0x3c, !PT ;  /* 0x00000000030c7212 */ /* 0x000fe200078e3cff */
[----:B------:R-:W-:Y:S01]  /*38c0*/  IMAD.SHL.U32 R0, R20, 0x40, RZ ;  /* 0x0000004014007824 */ /* 0x000fe200078e00ff */
[----:B------:R-:W-:Y:S01]  /*38d0*/  IADD3 R3, R7, UR10, RZ ;  /* 0x0000000a07037c10 */ /* 0x000fe2000fffe0ff */
[----:B------:R-:W-:Y:S06]  /*38e0*/  @P1 BRA `(.L_x_1784) ;  /* 0x0000000000501947 */ /* 0x000fec0003800000 */
[----:B------:R-:W-:Y:S02]  /*38f0*/  ULDC UR10, c[0x0][0x2d0] ;  /* 0x0000b400000a7ab9 */ /* 0x000fe40000000800 */
[----:B------:R-:W-:Y:S02]  /*3900*/  ISETP.GE.AND P2, PT, R100, UR10, PT ;  /* 0x0000000a64007c0c */ /* 0x000fe4000bf46270 */
[----:B------:R-:W-:-:S11]  /*3910*/  ISETP.GE.AND P1, PT, R98, UR10, PT ;  /* 0x0000000a62007c0c */ /* 0x000fd6000bf26270 */
        /* <DEDUP_REMOVED lines=17> */
.L_x_1784:
[----:B------:R-:W-:Y:S05]  /*3a30*/  BSYNC B0 ;  /* 0x0000000000007941 */ /* 0x000fea0003800000 */
.L_x_1783:
[----:B------:R-:W-:Y:S01]  /*3a40*/  USHF.L.U64.HI UR13, UR8, 0x4, UR9 ;  /* 0x00000004080d7899 */ /* 0x000fe20008010209 */
[----:B------:R-:W-:Y:S01]  /*3a50*/  BSSY B0, `(.L_x_1785) ;  /* 0x000001a000007945 */ /* 0x000fe20003800000 */
[----:B------:R-:W-:Y:S01]  /*3a60*/  USHF.L.U32 UR28, UR8, 0x4, URZ ;  /* 0x00000004081c7899 */ /* 0x000fe2000800063f */
[----:B-1----:R-:W-:Y:S02]  /*3a70*/  LOP3.LUT R8, R0, 0x1c0, RZ, 0xc0, !PT ;  /* 0x000001c000087812 */ /* 0x002fe400078ec0ff */
[----:B------:R-:W-:Y:S09]  /*3a80*/  @P3 BRA `(.L_x_1786) ;  /* 0x0000000000583947 */ /* 0x000ff20003800000 */
[----:B------:R-:W-:Y:S01]  /*3a90*/  ULDC UR10, c[0x0][0x2d0] ;  /* 0x0000b400000a7ab9 */ /* 0x000fe20000000800 */
[----:B------:R-:W-:Y:S02]  /*3aa0*/  IADD3 R0, P3, R6, UR28, RZ ;  /* 0x0000001c06007c10 */ /* 0x000fe4000ff7e0ff */
[----:B------:R-:W-:Y:S02]  /*3ab0*/  ISETP.GE.AND P2, PT, R100, UR10, PT ;  /* 0x0000000a64007c0c */ /* 0x000fe4000bf46270 */
[----:B------:R-:W-:Y:S02]  /*3ac0*/  ISETP.GE.AND P1, PT, R98, UR10, PT ;  /* 0x0000000a62007c0c */ /* 0x000fe4000bf26270 */
[----:B------:R-:W-:-:S09]  /*3ad0*/  IADD3.X R3, R3, UR13, RZ, P3, !PT ;  /* 0x0000000d03037c10 */ /* 0x000fd20009ffe4ff */
        /* <DEDUP_REMOVED lines=17> */
.L_x_1786:
[----:B------:R-:W-:Y:S05]  /*3bf0*/  BSYNC B0 ;  /* 0x0000000000007941 */ /* 0x000fea0003800000 */
.L_x_1785:
[----:B------:R-:W0:Y:S01]  /*3c00*/  LDGDEPBAR ;  /* 0x00000000000079af */ /* 0x000e220000000000 */
[----:B------:R-:W-:Y:S01]  /*3c10*/  IMAD.IADD R11, R27, 0x1, R25 ;  /* 0x000000011b0b7824 */ /* 0x000fe200078e0219 */
[----:B------:R-:W-:Y:S01]  /*3c20*/  UIADD3 UR32, UR24, -UR20, -UR25 ;  /* 0x8000001418207290 */ /* 0x000fe2000fffe819 */
[----:B------:R-:W-:Y:S01]  /*3c30*/  IMAD.MOV.U32 R10, RZ, RZ, R26 ;  /* 0x000000ffff0a7224 */ /* 0x000fe200078e001a */
[----:B------:R-:W-:Y:S01]  /*3c40*/  USHF.L.U64.HI UR20, UR6, 0x5, UR7 ;  /* 0x0000000506147899 */ /* 0x000fe20008010207 */
[----:B-1----:R-:W-:Y:S01]  /*3c50*/  IMAD.SHL.U32 R6, R22, 0x40, RZ ;  /* 0x0000004016067824 */ /* 0x002fe200078e00ff */
[----:B------:R-:W-:Y:S01]  /*3c60*/  USHF.L.U32 UR29, UR6, 0x5, URZ ;  /* 0x00000005061d7899 */ /* 0x000fe2000800063f */
[----:B------:R-:W-:Y:S01]  /*3c70*/  LOP3.LUT R5, R8, 0x8, R5, 0xf8, !PT ;  /* 0x0000000808057812 */ /* 0x000fe200078ef805 */
[----:B------:R1:W-:Y:S01]  /*3c80*/  STL.64 [R1+0x68], R10 ;  /* 0x0000680a01007387 */ /* 0x0003e20000100a00 */
[----:B------:R-:W-:Y:S01]  /*3c90*/  UIMAD UR10, UR20, UR12, URZ ;  /* 0x0000000c140a72a4 */ /* 0x000fe2000f8e023f */
[----:B------:R-:W-:Y:S01]  /*3ca0*/  LOP3.LUT R91, R6, 0xfffffe00, RZ, 0xc0, !PT ;  /* 0xfffffe00065b7812 */ /* 0x000fe200078ec0ff */
[----:B------:R-:W-:Y:S01]  /*3cb0*/  IMAD R0, R18, 0x200, R12 ;  /* 0x0000020012007824 */ /* 0x000fe200078e020c */
[----:B------:R-:W-:Y:S01]  /*3cc0*/  MOV R6, UR12 ;  /* 0x0000000c00067c02 */ /* 0x000fe20008000f00 */
[----:B------:R-:W-:Y:S01]  /*3cd0*/  UIMAD UR10, UR33, UR29, UR10 ;  /* 0x0000001d210a72a4 */ /* 0x000fe2000f8e020a */
[----:B------:R-:W-:Y:S01]  /*3ce0*/  SHF.R.U32.HI R3, RZ, 0x3, R8 ;  /* 0x00000003ff037819 */ /* 0x000fe20000011608 */
[----:B------:R-:W-:Y:S01]  /*3cf0*/  UIADD3 UR34, UR24, 0x1, -UR25 ;  /* 0x0000000118227890 */ /* 0x000fe2000fffe819 */
[----:B------:R-:W-:Y:S01]  /*3d00*/  SHF.R.S32.HI R89, RZ, 0x5, R89 ;  /* 0x00000005ff597819 */ /* 0x000fe20000011459 */
[----:B------:R-:W-:Y:S01]  /*3d10*/  IMAD.WIDE.U32 R6, R6, UR29, R10 ;  /* 0x0000001d06067c25 */ /* 0x000fe2000f8e000a */
[----:B------:R-:W-:Y:S01]  /*3d20*/  LOP3.LUT R90, R5, R3, RZ, 0x3c, !PT ;  /* 0x00000003055a7212 */ /* 0x000fe200078e3cff */
[----:B------:R-:W-:Y:S01]  /*3d30*/  UIADD3 UR34, UR34, UR19, URZ ;  /* 0x0000001322227290 */ /* 0x000fe2000fffe03f */
[----:B------:R-:W-:Y:S01]  /*3d40*/  LEA R208, R0, UR4, 0x1 ;  /* 0x0000000400d07c11 */ /* 0x000fe2000f8e08ff */
[----:B------:R-:W-:Y:S01]  /*3d50*/  IMAD R3, R89, 0x400, R91 ;  /* 0x0000040059037824 */ /* 0x000fe200078e025b */
[----:B------:R-:W-:Y:S01]  /*3d60*/  IADD3 R0, R7, UR10, RZ ;  /* 0x0000000a07007c10 */ /* 0x000fe2000fffe0ff */
[----:B------:R-:W-:Y:S01]  /*3d70*/  BSSY B0, `(.L_x_1787) ;  /* 0x000001b000007945 */ /* 0x000fe20003800000 */
[----:B------:R-:W-:-:S04]  /*3d80*/  DEPBAR.LE SB0, 0x0 ;  /* 0x000080000000791a */ /* 0x000fc80000000000 */
[----:B------:R-:W-:Y:S01]  /*3d90*/  BAR.SYNC.DEFER_BLOCKING 0x0 ;  /* 0x0000000000007b1d */ /* 0x000fe20000010000 */
[----:B------:R-:W-:-:S05]  /*3da0*/  IADD3 R3, R90, R3, RZ ;  /* 0x000000035a037210 */ /* 0x000fca0007ffe0ff */
        /* <DEDUP_REMOVED lines=23> */
.L_x_1788:
[----:B------:R-:W-:Y:S05]  /*3f20*/  BSYNC B0 ;  /* 0x0000000000007941 */ /* 0x000fea0003800000 */
.L_x_1787:
        /* <DEDUP_REMOVED lines=29> */
.L_x_1790:
[----:B------:R-:W-:Y:S05]  /*4100*/  BSYNC B0 ;  /* 0x0000000000007941 */ /* 0x000fea0003800000 */
.L_x_1789:
[----:B------:R-:W-:Y:S01]  /*4110*/  LDSM.16.M88.4 R28, [R208+0x8000] ;  /* 0x00800000d01c783b */ /* 0x000fe20000000200 */
[----:B------:R-:W-:Y:S01]  /*4120*/  R2P PR, R21, 0x6 ;  /* 0x0000000615007804 */ /* 0x000fe20000000000 */
[C---:B------:R-:W-:Y:S01]  /*4130*/  VIADD R0, R208.reuse, 0x8000 ;  /* 0x00008000d0007836 */ /* 0x040fe20000000000 */
[----:B------:R-:W-:Y:S01]  /*4140*/  LEA R6, R89, UR21, 0x4 ;  /* 0x0000001559067c11 */ /* 0x000fe2000f8e20ff */
[----:B-1----:R-:W1:Y:S01]  /*4150*/  LDSM.16.M88.4 R8, [R210+0x2000] ;  /* 0x00200000d208783b */ /* 0x002e620000000200 */
[----:B------:R-:W-:Y:S01]  /*4160*/  VIADD R219, R208, 0x8020 ;  /* 0x00008020d0db7836 */ /* 0x000fe20000000000 */
[----:B------:R-:W5:Y:S01]  /*4170*/  LDC.U8 R249, c[0x0][0x388] ;  /* 0x0000e200fff97b82 */ /* 0x000f620000000000 */
[--C-:B------:R-:W-:Y:S01]  /*4180*/  IMAD R212, R4, 0x2, R210.reuse ;  /* 0x0000000204d47824 */ /* 0x100fe200078e02d2 */
[----:B------:R-:W3:Y:S01]  /*4190*/  LDSM.16.M88.4 R36, [R208+0x8800] ;  /* 0x00880000d024783b */ /* 0x000ee20000000200 */
[C---:B------:R-:W-:Y:S01]  /*41a0*/  IMAD R218, R2.reuse, 0x2, R210 ;  /* 0x0000000202da7824 */ /* 0x040fe200078e02d2 */
[----:B------:R-:W-:Y:S01]  /*41b0*/  UMOV UR5, UR12 ;  /* 0x0000000c00057c82 */ /* 0x000fe20008000000 */
[----:B------:R-:W-:Y:S01]  /*41c0*/  IMAD R217, R2, 0x2, R212 ;  /* 0x0000000202d97824 */ /* 0x000fe200078e02d4 */
[----:B--2-4-:R-:W2:Y:S01]  /*41d0*/  LDSM.16.M88.4 R16, [R210] ;  /* 0x00000000d210783b */ /* 0x014ea20000000200 */
[----:B------:R-:W-:Y:S01]  /*41e0*/  IMAD.U32 R7, RZ, RZ, UR34 ;  /* 0x00000022ff077e24 */ /* 0x000fe2000f8e00ff */
[----:B------:R-:W-:Y:S01]  /*41f0*/  UISETP.GT.AND UP0, UPT, UR5, UR15, UPT ;  /* 0x0000000f0500728c */ /* 0x000fe2000bf04270 */
[----:B------:R-:W-:Y:S01]  /*4200*/  @P1 VIADD R219, R0, 0xffffffe0 ;  /* 0xffffffe000db1836 */ /* 0x000fe20000000000 */
[----:B------:R-:W-:Y:S01]  /*4210*/  LDSM.16.M88.4 R12, [R212+0x2000] ;  /* 0x00200000d40c783b */ /* 0x000fe20000000200 */
[----:B------:R-:W-:Y:S01]  /*4220*/  IMAD.MOV.U32 R0, RZ, RZ, 0x40 ;  /* 0x00000040ff007424 */ /* 0x000fe200078e00ff */
[----:B------:R-:W-:Y:S01]  /*4230*/  UIADD3 UR21, UR26, -0x4ab325aa, URZ ;  /* 0xb54cda561a157890 */ /* 0x000fe2000fffe03f */
[----:B------:R-:W-:Y:S01]  /*4240*/  IMAD.SHL.U32 R93, R93, 0x2, RZ ;  /* 0x000000025d5d7824 */ /* 0x000fe200078e00ff */
[----:B------:R-:W4:Y:S01]  /*4250*/  LDSM.16.M88.4 R40, [R219] ;  /* 0x00000000db28783b */ /* 0x000f220000000200 */
[----:B------:R-:W-:Y:S01]  /*4260*/  IMAD.U32 R3, RZ, RZ, UR12 ;  /* 0x0000000cff037e24 */ /* 0x000fe2000f8e00ff */
[----:B------:R-:W-:Y:S01]  /*4270*/  SEL R0, R0, 0xffffffc0, !P2 ;  /* 0xffffffc000007807 */ /* 0x000fe20005000000 */
[----:B------:R-:W-:Y:S01]  /*4280*/  IMAD.U32 R5, RZ, RZ, UR17 ;  /* 0x00000011ff057e24 */ /* 0x000fe2000f8e00ff */
[----:B------:R-:W4:Y:S01]  /*4290*/  LDSM.16.M88.4 R48, [R219+0x800] ;  /* 0x00080000db30783b */ /* 0x000f220000000200 */
[----:B------:R-:W-:Y:S01]  /*42a0*/  LOP3.LUT R251, R93, 0x6, RZ, 0xc0, !PT ;  /* 0x000000065dfb7812 */ /* 0x000fe200078ec0ff */
[----:B------:R-:W-:Y:S01]  /*42b0*/  UIADD3 UR12, UR27, 0x646e171e, URZ ;  /* 0x646e171e1b0c7890 */ /* 0x000fe2000fffe03f */
[----:B------:R-:W-:Y:S01]  /*42c0*/  IMAD.IADD R216, R208, 0x1, R0 ;  /* 0x00000001d0d87824 */ /* 0x000fe200078e0200 */
[----:B------:R-:W4:Y:S01]  /*42d0*/  LDSM.16.M88.4 R24, [R212] ;  /* 0x00000000d418783b */ /* 0x000f220000000200 */
[----:B------:R-:W-:Y:S01]  /*42e0*/  IMAD.IADD R215, R0, 0x1, R219 ;  /* 0x0000000100d77824 */ /* 0x000fe200078e02db */
[----:B------:R-:W-:Y:S01]  /*42f0*/  SHF.R.S32.HI R0, RZ, 0x1f, R88 ;  /* 0x0000001fff007819 */ /* 0x000fe20000011458 */
[----:B------:R-:W-:Y:S01]  /*4300*/  IMAD R3, R3, 0x20, R251 ;  /* 0x0000002003037824 */ /* 0x000fe200078e02fb */
[----:B------:R-:W-:Y:S01]  /*4310*/  LDSM.16.M88.4 R20, [R218+0x2000] ;  /* 0x00200000da14783b */ /* 0x000fe20000000200 */
[----:B------:R-:W-:Y:S01]  /*4320*/  IMAD R252, R5, 0x8, R89 ;  /* 0x0000000805fc7824 */ /* 0x000fe200078e0259 */
[----:B------:R-:W-:Y:S01]  /*4330*/  LEA.HI R0, R0, R88, RZ, 0x2 ;  /* 0x0000005800007211 */ /* 0x000fe200078f10ff */
[----:B------:R-:W-:Y:S01]  /*4340*/  VIADD R5, R3, 0x1 ;  /* 0x0000000103057836 */ /* 0x000fe20000000000 */
[----:B------:R-:W4:Y:S01]  /*4350*/  LDSM.16.M88.4 R44, [R216+0x8000] ;  /* 0x00800000d82c783b */ /* 0x000f220000000200 */
[----:B-----5:R-:W-:Y:S01]  /*4360*/  IMAD R120, R249, 0x10000, R249 ;  /* 0x00010000f9787824 */ /* 0x020fe200078e02f9 */
[----:B------:R-:W-:Y:S01]  /*4370*/  SHF.R.S32.HI R0, RZ, 0x2, R0 ;  /* 0x00000002ff007819 */ /* 0x000fe20000011400 */
[C---:B------:R-:W-:Y:S01]  /*4380*/  VIADD R222, R219.reuse, 0x800 ;  /* 0x00000800dbde7836 */ /* 0x040fe20000000000 */
[----:B------:R-:W5:Y:S01]  /*4390*/  LDSM.16.M88.4 R68, [R216+0x8800] ;  /* 0x00880000d844783b */ /* 0x000f620000000200 */
[----:B------:R-:W-:-:S02]  /*43a0*/  VIADD R221, R219, 0x1000 ;  /* 0x00001000dbdd7836 */ /* 0x000fc40000000000 */
[----:B------:R-:W-:Y:S01]  /*43b0*/  IMAD.IADD R6, R0, 0x1, R6 ;  /* 0x0000000100067824 */ /* 0x000fe200078e0206 */
[C---:B-1----:R-:W-:Y:S01]  /*43c0*/  HMMA.16816.F32 R60, R8.reuse, R28, RZ ;  /* 0x0000001c083c723c */ /* 0x042fe200000018ff */
[----:B------:R-:W1:Y:S01]  /*43d0*/  LDSM.16.M88.4 R32, [R218] ;  /* 0x00000000da20783b */ /* 0x000e620000000200 */
[----:B------:R-:W-:Y:S01]  /*43e0*/  LOP3.LUT R0, R90, R91, RZ, 0xfc, !PT ;  /* 0x0000005b5a007212 */ /* 0x000fe200078efcff */
[----:B------:R-:W-:Y:S01]  /*43f0*/  VIADD R220, R219, 0x1800 ;  /* 0x00001800dbdc7836 */ /* 0x000fe20000000000 */
[----:B------:R-:W-:Y:S01]  /*4400*/  VIADDMNMX R226, R6, UR32, RZ, !PT ;  /* 0x0000002006e27c46 */ /* 0x000fe2000f8001ff */
[----:B------:R-:W0:Y:S01]  /*4410*/  LDGDEPBAR ;  /* 0x00000000000079af */ /* 0x000e220000000000 */
[C---:B---3--:R-:W-:Y:S06]  /*4420*/  HMMA.16816.F32 R52, R8.reuse, R36, RZ ;  /* 0x000000240834723c */ /* 0x048fec00000018ff */
[C---:B------:R-:W-:Y:S06]  /*4430*/  HMMA.16816.F32 R56, R8.reuse, R30, RZ ;  /* 0x0000001e0838723c */ /* 0x040fec00000018ff */
[----:B------:R-:W-:Y:S06]  /*4440*/  HMMA.16816.F32 R8, R8, R38, RZ ;  /* 0x000000260808723c */ /* 0x000fec00000018ff */
[C---:B--2---:R-:W-:Y:S06]  /*4450*/  HMMA.16816.F32 R64, R16.reuse, R28, RZ ;  /* 0x0000001c1040723c */ /* 0x044fec00000018ff */
[C---:B------:R-:W-:Y:S06]  /*4460*/  HMMA.16816.F32 R28, R16.reuse, R30, RZ ;  /* 0x0000001e101c723c */ /* 0x040fec00000018ff */
[----:B------:R-:W-:Y:S06]  /*4470*/  HMMA.16816.F32 R76, R16, R36, RZ ;  /* 0x00000024104c723c */ /* 0x000fec00000018ff */
[----:B----4-:R-:W-:Y:S06]  /*4480*/  HMMA.16816.F32 R80, R12, R40, R60 ;  /* 0x000000280c50723c */ /* 0x010fec000000183c */
[----:B------:R-:W-:Y:S06]  /*4490*/  HMMA.16816.F32 R84, R16, R38, RZ ;  /* 0x000000261054723c */ /* 0x000fec00000018ff */
[C---:B------:R-:W-:Y:S01]  /*44a0*/  HMMA.16816.F32 R72, R12.reuse, R48, R52 ;  /* 0x000000300c48723c */ /* 0x040fe20000001834 */
[----:B------:R-:W-:Y:S05]  /*44b0*/  LDSM.16.M88.4 R52, [R215+0x800] ;  /* 0x00080000d734783b */ /* 0x000fea0000000200 */
[C---:B------:R-:W-:Y:S06]  /*44c0*/  HMMA.16816.F32 R60, R12.reuse, R42, R56 ;  /* 0x0000002a0c3c723c */ /* 0x040fec0000001838 */
[----:B------:R-:W-:Y:S01]  /*44d0*/  HMMA.16816.F32 R16, R12, R50, R8 ;  /* 0x000000320c10723c */ /* 0x000fe20000001808 */
[----:B------:R-:W-:Y:S04]  /*44e0*/  LDSM.16.M88.4 R8, [R217+0x2000] ;  /* 0x00200000d908783b */ /* 0x000fe80000000200 */
[----:B------:R-:W2:Y:S01]  /*44f0*/  LDSM.16.M88.4 R12, [R215] ;  /* 0x00000000d70c783b */ /* 0x000ea20000000200 */
[C---:B------:R-:W-:Y:S06]  /*4500*/  HMMA.16816.F32 R36, R24.reuse, R40, R64 ;  /* 0x000000281824723c */ /* 0x040fec0000001840 */
[C---:B------:R-:W-:Y:S01]  /*4510*/  HMMA.16816.F32 R56, R24.reuse, R42, R28 ;  /* 0x0000002a1838723c */ /* 0x040fe2000000181c */
[----:B------:R-:W3:Y:S05]  /*4520*/  LDSM.16.M88.4 R28, [R217] ;  /* 0x00000000d91c783b */ /* 0x000eea0000000200 */
[----:B------:R-:W-:Y:S06]  /*4530*/  HMMA.16816.F32 R64, R24, R48, R76 ;  /* 0x000000301840723c */ /* 0x000fec000000184c */
[----:B------:R-:W-:Y:S06]  /*4540*/  HMMA.16816.F32 R80, R20, R44, R80 ;  /* 0x0000002c1450723c */ /* 0x000fec0000001850 */
[----:B------:R-:W-:Y:S01]  /*4550*/  HMMA.16816.F32 R76, R24, R50, R84 ;  /* 0x00000032184c723c */ /* 0x000fe20000001854 */
[----:B------:R-:W-:Y:S05]  /*4560*/  LDSM.16.M88.4 R24, [R208+0x9000] ;  /* 0x00900000d018783b */ /* 0x000fea0000000200 */
[C---:B-----5:R-:W-:Y:S06]  /*4570*/  HMMA.16816.F32 R84, R20.reuse, R68, R72 ;  /* 0x000000441454723c */ /* 0x060fec0000001848 */
[C---:B------:R-:W-:Y:S06]  /*4580*/  HMMA.16816.F32 R48, R20.reuse, R46, R60 ;  /* 0x0000002e1430723c */ /* 0x040fec000000183c */
[----:B------:R-:W-:Y:S01]  /*4590*/  HMMA.16816.F32 R40, R20, R70, R16 ;  /* 0x000000461428723c */ /* 0x000fe20000001810 */
[----:B------:R-:W4:Y:S04]  /*45a0*/  LDSM.16.M88.4 R16, [R210+0x6000] ;  /* 0x00600000d210783b */ /* 0x000f280000000200 */
[----:B------:R-:W-:Y:S01]  /*45b0*/  LDSM.16.M88.4 R20, [R210+0x4000] ;  /* 0x00400000d214783b */ /* 0x000fe20000000200 */
[C---:B-1----:R-:W-:Y:S06]  /*45c0*/  HMMA.16816.F32 R36, R32.reuse, R44, R36 ;  /* 0x0000002c2024723c */ /* 0x042fec0000001824 */
[C---:B------:R-:W-:Y:S01]  /*45d0*/  HMMA.16816.F32 R44, R32.reuse, R46, R56 ;  /* 0x0000002e202c723c */ /* 0x040fe20000001838 */
[----:B------:R-:W1:Y:S05]  /*45e0*/  LDSM.16.M88.4 R56, [R208+0x9800] ;  /* 0x00980000d038783b */ /* 0x000e6a0000000200 */
[----:B------:R-:W-:Y:S06]  /*45f0*/  HMMA.16816.F32 R60, R32, R68, R64 ;  /* 0x00000044203c723c */ /* 0x000fec0000001840 */
[----:B--2---:R-:W-:Y:S06]  /*4600*/  HMMA.16816.F32 R64, R8, R12, R80 ;  /* 0x0000000c0840723c */ /* 0x004fec0000001850 */
[----:B------:R-:W-:Y:S06]  /*4610*/  HMMA.16816.F32 R68, R32, R70, R76 ;  /* 0x000000462044723c */ /* 0x000fec000000184c */
[C---:B------:R-:W-:Y:S06]  /*4620*/  HMMA.16816.F32 R76, R8.reuse, R52, R84 ;  /* 0x00000034084c723c */ /* 0x040fec0000001854 */
[C---:B------:R-:W-:Y:S06]  /*4630*/  HMMA.16816.F32 R72, R8.reuse, R14, R48 ;  /* 0x0000000e0848723c */ /* 0x040fec0000001830 */
[----:B------:R-:W-:Y:S01]  /*4640*/  HMMA.16816.F32 R32, R8, R54, R40 ;  /* 0x000000360820723c */ /* 0x000fe20000001828 */
[----:B------:R-:W-:Y:S04]  /*4650*/  LDSM.16.M88.4 R8, [R212+0x6000] ;  /* 0x00600000d408783b */ /* 0x000fe80000000200 */
[----:B------:R-:W-:Y:S01]  /*4660*/  LDSM.16.M88.4 R40, [R219+0x1800] ;  /* 0x00180000db28783b */ /* 0x000fe20000000200 */
[C---:B---3--:R-:W-:Y:S03]  /*4670*/  HMMA.16816.F32 R48, R28.reuse, R12, R36 ;  /* 0x0000000c1c30723c */ /* 0x048fe60000001824 */
[----:B------:R-:W2:Y:S03]  /*4680*/  LDSM.16.M88.4 R36, [R219+0x1000] ;  /* 0x00100000db24783b */ /* 0x000ea60000000200 */
[C---:B------:R-:W-:Y:S01]  /*4690*/  HMMA.16816.F32 R44, R28.reuse, R14, R44 ;  /* 0x0000000e1c2c723c */ /* 0x040fe2000000182c */
[----:B------:R-:W3:Y:S05]  /*46a0*/  LDSM.16.M88.4 R12, [R212+0x4000] ;  /* 0x00400000d40c783b */ /* 0x000eea0000000200 */
[----:B------:R-:W-:Y:S06]  /*46b0*/  HMMA.16816.F32 R60, R28, R52, R60 ;  /* 0x000000341c3c723c */ /* 0x000fec000000183c */
[----:B----4-:R-:W-:Y:S06]  /*46c0*/  HMMA.16816.F32 R64, R16, R24, R64 ;  /* 0x000000181040723c */ /* 0x010fec0000001840 */
[----:B------:R-:W-:Y:S01]  /*46d0*/  HMMA.16816.F32 R52, R28, R54, R68 ;  /* 0x000000361c34723c */ /* 0x000fe20000001844 */
[----:B------:R-:W-:Y:S05]  /*46e0*/  LDSM.16.M88.4 R28, [R218+0x4000] ;  /* 0x00400000da1c783b */ /* 0x000fea0000000200 */
[C---:B-1----:R-:W-:Y:S06]  /*46f0*/  HMMA.16816.F32 R80, R16.reuse, R56, R76 ;  /* 0x000000381050723c */ /* 0x042fec000000184c */
[C---:B------:R-:W-:Y:S06]  /*4700*/  HMMA.16816.F32 R72, R16.reuse, R26, R72 ;  /* 0x0000001a1048723c */ /* 0x040fec0000001848 */
[----:B------:R-:W-:Y:S01]  /*4710*/  HMMA.16816.F32 R76, R16, R58, R32 ;  /* 0x0000003a104c723c */ /* 0x000fe20000001820 */
[----:B------:R-:W-:Y:S05]  /*4720*/  LDSM.16.M88.4 R32, [R216+0x9000] ;  /* 0x00900000d820783b */ /* 0x000fea0000000200 */
[C---:B------:R-:W-:Y:S06]  /*4730*/  HMMA.16816.F32 R48, R20.reuse, R24, R48 ;  /* 0x000000181430723c */ /* 0x040fec0000001830 */
[C---:B------:R-:W-:Y:S01]  /*4740*/  HMMA.16816.F32 R16, R20.reuse, R26, R44 ;  /* 0x0000001a1410723c */ /* 0x040fe2000000182c */
[----:B------:R-:W1:Y:S05]  /*4750*/  LDSM.16.M88.4 R24, [R218+0x6000] ;  /* 0x00600000da18783b */ /* 0x000e6a0000000200 */
[----:B------:R-:W-:Y:S06]  /*4760*/  HMMA.16816.F32 R44, R20, R56, R60 ;  /* 0x00000038142c723c */ /* 0x000fec000000183c */
[----:B--2---:R-:W-:Y:S06]  /*4770*/  HMMA.16816.F32 R64, R8, R36, R64 ;  /* 0x000000240840723c */ /* 0x004fec0000001840 */
[----:B------:R-:W-:Y:S01]  /*4780*/  HMMA.16816.F32 R68, R20, R58, R52 ;  /* 0x0000003a1444723c */ /* 0x000fe20000001834 */
[----:B------:R-:W2:Y:S04]  /*4790*/  LDSM.16.M88.4 R56, [R216+0x9800] ;  /* 0x00980000d838783b */ /* 0x000ea80000000200 */
[----:B------:R-:W-:Y:S01]  /*47a0*/  LDSM.16.M88.4 R20, [R217+0x4000] ;  /* 0x00400000d914783b */ /* 0x000fe20000000200 */
[----:B---3--:R-:W-:Y:S06]  /*47b0*/  HMMA.16816.F32 R60, R12, R36, R48 ;  /* 0x000000240c3c723c */ /* 0x008fec0000001830 */
[-C--:B------:R-:W-:Y:S06]  /*47c0*/  HMMA.16816.F32 R72, R8, R38.reuse, R72 ;  /* 0x000000260848723c */ /* 0x080fec0000001848 */
[C---:B------:R-:W-:Y:S01]  /*47d0*/  HMMA.16816.F32 R52, R12.reuse, R38, R16 ;  /* 0x000000260c34723c */ /* 0x040fe20000001810 */
[----:B------:R-:W-:Y:S04]  /*47e0*/  LDSM.16.M88.4 R16, [R217+0x6000] ;  /* 0x00600000d910783b */ /* 0x000fe80000000200 */
[----:B------:R-:W3:Y:S01]  /*47f0*/  LDSM.16.M88.4 R36, [R215+0x1000] ;  /* 0x00100000d724783b */ /* 0x000ee20000000200 */
[-C--:B------:R-:W-:Y:S06]  /*4800*/  HMMA.16816.F32 R48, R12, R40.reuse, R44 ;  /* 0x000000280c30723c */ /* 0x080fec000000182c */
[C---:B------:R-:W-:Y:S06]  /*4810*/  HMMA.16816.F32 R44, R8.reuse, R40, R80 ;  /* 0x00000028082c723c */ /* 0x040fec0000001850 */
[----:B------:R-:W-:Y:S06]  /*4820*/  HMMA.16816.F32 R76, R8, R42, R76 ;  /* 0x0000002a084c723c */ /* 0x000fec000000184c */
[----:B-1----:R-:W-:Y:S06]  /*4830*/  HMMA.16816.F32 R8, R24, R32, R64 ;  /* 0x000000201808723c */ /* 0x002fec0000001840 */
[----:B------:R-:W-:Y:S06]  /*4840*/  HMMA.16816.F32 R68, R12, R42, R68 ;  /* 0x0000002a0c44723c */ /* 0x000fec0000001844 */
[C---:B------:R-:W-:Y:S06]  /*4850*/  HMMA.16816.F32 R12, R28.reuse, R32, R60 ;  /* 0x000000201c0c723c */ /* 0x040fec000000183c */
[-C--:B--2---:R-:W-:Y:S06]  /*4860*/  HMMA.16816.F32 R60, R28, R56.reuse, R48 ;  /* 0x000000381c3c723c */ /* 0x084fec0000001830 */
[----:B------:R-:W-:Y:S06]  /*4870*/  HMMA.16816.F32 R48, R24, R56, R44 ;  /* 0x000000381830723c */ /* 0x000fec000000182c */
        /* <DEDUP_REMOVED lines=9> */
[----:B------:R-:W-:Y:S02]  /*4910*/  VIADDMNMX R227, R9, UR32, RZ, !PT ;  /* 0x0000002009e37c46 */ /* 0x000fe4000f8001ff */
[----:B------:R-:W-:Y:S02]  /*4920*/  VIADDMNMX R225, R10, UR32, RZ, !PT ;  /* 0x000000200ae17c46 */ /* 0x000fe4000f8001ff */
[----:B------:R-:W-:Y:S01]  /*4930*/  VIADDMNMX R224, R11, UR32, RZ, !PT ;  /* 0x000000200be07c46 */ /* 0x000fe2000f8001ff */
[----:B------:R-:W-:Y:S01]  /*4940*/  HMMA.16816.F32 R32, R20, R36, R12 ;  /* 0x000000241420723c */ /* 0x000fe2000000180c */
[----:B------:R-:W-:-:S02]  /*4950*/  VIMNMX R230, R8, UR24, PT ;  /* 0x0000001808e67c48 */ /* 0x000fc4000bfe0100 */
[----:B------:R-:W1:Y:S01]  /*4960*/  LDSM.16.M88.4 R8, [R215+0x1800] ;  /* 0x00180000d708783b */ /* 0x000e620000000200 */
[----:B------:R-:W-:Y:S01]  /*4970*/  ISETP.GE.AND P4, PT, R3, R231, PT ;  /* 0x000000e70300720c */ /* 0x000fe20003f86270 */
[----:B------:R-:W-:-:S04]  /*4980*/  DEPBAR.LE SB0, 0x0 ;  /* 0x000080000000791a */ /* 0x000fc80000000000 */
[----:B------:R-:W-:Y:S01]  /*4990*/  HMMA.16816.F32 R24, R24, R58, R76 ;  /* 0x0000003a1818723c */ /* 0x000fe2000000184c */
[C-C-:B------:R-:W-:Y:S02]  /*49a0*/  IADD3 R12, R7.reuse, 0x40, R6.reuse ;  /* 0x00000040070c7810 */ /* 0x140fe40007ffe006 */
[----:B------:R-:W-:Y:S01]  /*49b0*/  IADD3 R7, R7, 0x48, R6 ;  /* 0x0000004807077810 */ /* 0x000fe20007ffe006 */
[----:B------:R-:W-:Y:S01]  /*49c0*/  VIADD R6, R3, 0x9 ;  /* 0x0000000903067836 */ /* 0x000fe20000000000 */
[----:B------:R-:W-:Y:S01]  /*49d0*/  VIMNMX R229, R12, UR24, PT ;  /* 0x000000180ce57c48 */ /* 0x000fe2000bfe0100 */
[-C--:B------:R-:W-:Y:S01]  /*49e0*/  HMMA.16816.F32 R40, R16, R38.reuse, R40 ;  /* 0x000000261028723c */ /* 0x080fe20000001828 */
[----:B------:R-:W-:Y:S02]  /*49f0*/  VIMNMX R228, R7, UR24, PT ;  /* 0x0000001807e47c48 */ /* 0x000fe4000bfe0100 */
[----:B------:R-:W-:Y:S02]  /*4a00*/  ISETP.LT.OR P4, PT, R3, R226, P4 ;  /* 0x000000e20300720c */ /* 0x000fe40002781670 */
[C---:B------:R-:W-:Y:S01]  /*4a10*/  ISETP.GE.AND P6, PT, R5.reuse, R231, PT ;  /* 0x000000e70500720c */ /* 0x040fe20003fc6270 */
[----:B------:R-:W-:Y:S01]  /*4a20*/  HMMA.16816.F32 R36, R20, R38, R52 ;  /* 0x000000261424723c */ /* 0x000fe20000001834 */
[----:B------:R-:W-:-:S02]  /*4a30*/  ISETP.GE.AND P5, PT, R5, R230, PT ;  /* 0x000000e60500720c */ /* 0x000fc40003fa6270 */
[CC--:B------:R-:W-:Y:S02]  /*4a40*/  ISETP.GE.AND P2, PT, R5.reuse, R229.reuse, PT ;  /* 0x000000e50500720c */ /* 0x0c0fe40003f46270 */
[----:B------:R-:W-:Y:S01]  /*4a50*/  ISETP.GE.AND P0, PT, R5, R228, PT ;  /* 0x000000e40500720c */ /* 0x000fe20003f06270 */
[----:B------:R-:W-:Y:S01]  /*4a60*/  HMMA.16816.F32 R28, R28, R58, R68 ;  /* 0x0000003a1c1c723c */ /* 0x000fe20000001844 */
[----:B------:R-:W-:Y:S02]  /*4a70*/  FSEL R52, R32, -INF , !P4 ;  /* 0xff80000020347808 */ /* 0x000fe40006000000 */
[C---:B------:R-:W-:Y:S02]  /*4a80*/  ISETP.GE.AND P3, PT, R3.reuse, R230, PT ;  /* 0x000000e60300720c */ /* 0x040fe40003f66270 */
[C---:B------:R-:W-:Y:S02]  /*4a90*/  ISETP.GE.AND P1, PT, R3.reuse, R229, PT ;  /* 0x000000e50300720c */ /* 0x040fe40003f26270 */
[----:B------:R-:W-:-:S02]  /*4aa0*/  ISETP.GE.AND P4, PT, R3, R228, PT ;  /* 0x000000e40300720c */ /* 0x000fc40003f86270 */
[C---:B------:R-:W-:Y:S01]  /*4ab0*/  ISETP.LT.OR P6, PT, R5.reuse, R226, P6 ;  /* 0x000000e20500720c */ /* 0x040fe200037c1670 */
[----:B------:R-:W-:Y:S01]  /*4ac0*/  BAR.SYNC.DEFER_BLOCKING 0x0 ;  /* 0x0000000000007b1d */ /* 0x000fe20000010000 */
[C---:B------:R-:W-:Y:S02]  /*4ad0*/  ISETP.LT.OR P5, PT, R5.reuse, R227, P5 ;  /* 0x000000e30500720c */ /* 0x040fe40002fa1670 */
[C---:B------:R-:W-:Y:S02]  /*4ae0*/  ISETP.LT.OR P2, PT, R5.reuse, R225, P2 ;  /* 0x000000e10500720c */ /* 0x040fe40001741670 */
[----:B------:R-:W-:Y:S01]  /*4af0*/  ISETP.LT.OR P0, PT, R5, R224, P0 ;  /* 0x000000e00500720c */ /* 0x000fe20000701670 */
[C---:B------:R-:W-:Y:S01]  /*4b00*/  VIADD R5, R3.reuse, 0x8 ;  /* 0x0000000803057836 */ /* 0x040fe20000000000 */
[C---:B------:R-:W-:Y:S01]  /*4b10*/  ISETP.LT.OR P3, PT, R3.reuse, R227, P3 ;  /* 0x000000e30300720c */ /* 0x040fe20001f61670 */
[----:B-1----:R-:W-:Y:S01]  /*4b20*/  HMMA.16816.F32 R12, R16, R8, R48 ;  /* 0x00000008100c723c */ /* 0x002fe20000001830 */
[----:B------:R-:W-:-:S02]  /*4b30*/  ISETP.LT.OR P1, PT, R3, R225, P1 ;  /* 0x000000e10300720c */ /* 0x000fc40000f21670 */
[----:B------:R-:W-:Y:S02]  /*4b40*/  ISETP.LT.OR P4, PT, R3, R224, P4 ;  /* 0x000000e00300720c */ /* 0x000fe40002781670 */
[----:B------:R-:W-:Y:S01]  /*4b50*/  FSEL R53, R34, -INF , !P3 ;  /* 0xff80000022357808 */ /* 0x000fe20005800000 */
[----:B------:R-:W-:Y:S01]  /*4b60*/  HMMA.16816.F32 R16, R16, R10, R24 ;  /* 0x0000000a1010723c */ /* 0x000fe20000001818 */
[----:B------:R-:W-:Y:S02]  /*4b70*/  FSEL R54, R44, -INF , !P1 ;  /* 0xff8000002c367808 */ /* 0x000fe40004800000 */
[----:B------:R-:W-:Y:S02]  /*4b80*/  FSEL R64, R46, -INF , !P4 ;  /* 0xff8000002e407808 */ /* 0x000fe40006000000 */
[----:B------:R-:W-:Y:S02]  /*4b90*/  FSEL R55, R45, -INF , !P2 ;  /* 0xff8000002d377808 */ /* 0x000fe40005000000 */
[----:B------:R-:W-:-:S02]  /*4ba0*/  ISETP.GE.AND P3, PT, R5, R231, PT ;  /* 0x000000e70500720c */ /* 0x000fc40003f66270 */
[C---:B------:R-:W-:Y:S02]  /*4bb0*/  ISETP.GE.AND P1, PT, R5.reuse, R230, PT ;  /* 0x000000e60500720c */ /* 0x040fe40003f26270 */
[CC--:B------:R-:W-:Y:S02]  /*4bc0*/  ISETP.GE.AND P4, PT, R5.reuse, R229.reuse, PT ;  /* 0x000000e50500720c */ /* 0x0c0fe40003f86270 */
[----:B------:R-:W-:Y:S02]  /*4bd0*/  ISETP.GE.AND P2, PT, R5, R228, PT ;  /* 0x000000e40500720c */ /* 0x000fe40003f46270 */
[----:B------:R-:W-:Y:S02]  /*4be0*/  FSEL R65, R47, -INF , !P0 ;  /* 0xff8000002f417808 */ /* 0x000fe40004000000 */
[----:B------:R-:W-:Y:S02]  /*4bf0*/  ISETP.GE.AND P0, PT, R6, R229, PT ;  /* 0x000000e50600720c */ /* 0x000fe40003f06270 */
[----:B------:R-:W-:-:S02]  /*4c00*/  ISETP.LT.OR P3, PT, R5, R226, P3 ;  /* 0x000000e20500720c */ /* 0x000fc40001f61670 */
[C---:B------:R-:W-:Y:S02]  /*4c10*/  ISETP.LT.OR P1, PT, R5.reuse, R227, P1 ;  /* 0x000000e30500720c */ /* 0x040fe40000f21670 */
[CC--:B------:R-:W-:Y:S02]  /*4c20*/  ISETP.LT.OR P4, PT, R5.reuse, R225.reuse, P4 ;  /* 0x000000e10500720c */ /* 0x0c0fe40002781670 */
[----:B------:R-:W-:Y:S01]  /*4c30*/  ISETP.LT.OR P2, PT, R5, R224, P2 ;  /* 0x000000e00500720c */ /* 0x000fe20001741670 */
[----:B------:R-:W-:Y:S01]  /*4c40*/  VIADD R5, R3, 0x10 ;  /* 0x0000001003057836 */ /* 0x000fe20000000000 */
[----:B------:R-:W-:Y:S02]  /*4c50*/  ISETP.LT.OR P0, PT, R6, R225, P0 ;  /* 0x000000e10600720c */ /* 0x000fe40000701670 */
[----:B------:R-:W-:Y:S02]  /*4c60*/  FSEL R47, R42, -INF , !P2 ;  /* 0xff8000002a2f7808 */ /* 0x000fe40005000000 */
[----:B------:R-:W-:-:S02]  /*4c70*/  FSEL R38, R38, -INF , !P1 ;  /* 0xff80000026267808 */ /* 0x000fc40004800000 */
[----:B------:R-:W-:Y:S02]  /*4c80*/  FSEL R46, R40, -INF , !P4 ;  /* 0xff800000282e7808 */ /* 0x000fe40006000000 */
[----:B------:R-:W-:Y:S02]  /*4c90*/  FSEL R42, R41, -INF , !P0 ;  /* 0xff800000292a7808 */ /* 0x000fe40004000000 */
[----:B------:R-:W-:Y:S02]  /*4ca0*/  FSEL R44, R33, -INF , !P6 ;  /* 0xff800000212c7808 */ /* 0x000fe40007000000 */
[----:B------:R-:W-:Y:S02]  /*4cb0*/  FSEL R45, R35, -INF , !P5 ;  /* 0xff800000232d7808 */ /* 0x000fe40006800000 */
[C---:B------:R-:W-:Y:S01]  /*4cc0*/  ISETP.GE.AND P1, PT, R5.reuse, R231, PT ;  /* 0x000000e70500720c */ /* 0x040fe20003f26270 */
[----:B------:R-:W-:Y:S01]  /*4cd0*/  HMMA.16816.F32 R32, R20, R8, R60 ;  /* 0x000000081420723c */ /* 0x000fe2000000183c */
[----:B------:R-:W-:-:S02]  /*4ce0*/  ISETP.GE.AND P4, PT, R5, R230, PT ;  /* 0x000000e60500720c */ /* 0x000fc40003f86270 */
[C---:B------:R-:W-:Y:S02]  /*4cf0*/  ISETP.GE.AND P2, PT, R5.reuse, R229, PT ;  /* 0x000000e50500720c */ /* 0x040fe40003f46270 */
[C---:B------:R-:W-:Y:S01]  /*4d00*/  ISETP.GE.AND P0, PT, R5.reuse, R228, PT ;  /* 0x000000e40500720c */ /* 0x040fe20003f06270 */
[----:B------:R-:W-:Y:S01]  /*4d10*/  HMMA.16816.F32 R20, R20, R10, R28 ;  /* 0x0000000a1414723c */ /* 0x000fe2000000181c */
[C---:B------:R-:W-:Y:S02]  /*4d20*/  ISETP.LT.OR P1, PT, R5.reuse, R226, P1 ;  /* 0x000000e20500720c */ /* 0x040fe40000f21670 */
[C---:B------:R-:W-:Y:S02]  /*4d30*/  ISETP.LT.OR P4, PT, R5.reuse, R227, P4 ;  /* 0x000000e30500720c */ /* 0x040fe40002781670 */
[C---:B------:R-:W-:Y:S02]  /*4d40*/  ISETP.LT.OR P2, PT, R5.reuse, R225, P2 ;  /* 0x000000e10500720c */ /* 0x040fe40001741670 */
[----:B------:R-:W-:Y:S01]  /*4d50*/  ISETP.LT.OR P0, PT, R5, R224, P0 ;  /* 0x000000e00500720c */ /* 0x000fe20000701670 */
[----:B------:R-:W-:Y:S01]  /*4d60*/  VIADD R5, R3, 0x18 ;  /* 0x0000001803057836 */ /* 0x000fe20000000000 */
[----:B------:R-:W-:-:S02]  /*4d70*/  FSEL R36, R36, -INF , !P3 ;  /* 0xff80000024247808 */ /* 0x000fc40005800000 */
[C---:B------:R-:W-:Y:S02]  /*4d80*/  ISETP.GE.AND P6, PT, R6.reuse, R231, PT ;  /* 0x000000e70600720c */ /* 0x040fe40003fc6270 */
[C---:B------:R-:W-:Y:S02]  /*4d90*/  ISETP.GE.AND P5, PT, R6.reuse, R230, PT ;  /* 0x000000e60600720c */ /* 0x040fe40003fa6270 */
[----:B------:R-:W-:Y:S02]  /*4da0*/  ISETP.GE.AND P3, PT, R6, R228, PT ;  /* 0x000000e40600720c */ /* 0x000fe40003f66270 */
[----:B------:R-:W-:Y:S02]  /*4db0*/  FSEL R106, R14, -INF , !P0 ;  /* 0xff8000000e6a7808 */ /* 0x000fe40004000000 */
[----:B------:R-:W-:Y:S02]  /*4dc0*/  ISETP.GE.AND P0, PT, R5, R229, PT ;  /* 0x000000e50500720c */ /* 0x000fe40003f06270 */
[----:B------:R-:W-:-:S02]  /*4dd0*/  ISETP.LT.OR P6, PT, R6, R226, P6 ;  /* 0x000000e20600720c */ /* 0x000fc400037c1670 */
[C---:B------:R-:W-:Y:S02]  /*4de0*/  ISETP.LT.OR P5, PT, R6.reuse, R227, P5 ;  /* 0x000000e30600720c */ /* 0x040fe40002fa1670 */
[----:B------:R-:W-:Y:S01]  /*4df0*/  ISETP.LT.OR P3, PT, R6, R224, P3 ;  /* 0x000000e00600720c */ /* 0x000fe20001f61670 */
[----:B------:R-:W-:Y:S01]  /*4e00*/  VIADD R6, R3, 0x11 ;  /* 0x0000001103067836 */ /* 0x000fe20000000000 */
[----:B------:R-:W-:Y:S01]  /*4e10*/  ISETP.LT.OR P0, PT, R5, R225, P0 ;  /* 0x000000e10500720c */ /* 0x000fe20000701670 */
[----:B------:R-:W-:Y:S01]  /*4e20*/  VIADD R3, R3, 0x19 ;  /* 0x0000001903037836 */ /* 0x000fe20000000000 */
[----:B------:R-:W-:Y:S02]  /*4e30*/  FSEL R43, R43, -INF , !P3 ;  /* 0xff8000002b2b7808 */ /* 0x000fe40005800000 */
[----:B------:R-:W-:Y:S02]  /*4e40*/  FSEL R89, R16, -INF , !P0 ;  /* 0xff80000010597808 */ /* 0x000fe40004000000 */
[----:B------:R-:W-:-:S02]  /*4e50*/  ISETP.GE.AND P0, PT, R3, R228, PT ;  /* 0x000000e40300720c */ /* 0x000fc40003f06270 */
[----:B------:R-:W-:Y:S02]  /*4e60*/  FSEL R37, R37, -INF , !P6 ;  /* 0xff80000025257808 */ /* 0x000fe40007000000 */
[----:B------:R-:W-:Y:S02]  /*4e70*/  ISETP.LT.OR P0, PT, R3, R224, P0 ;  /* 0x000000e00300720c */ /* 0x000fe40000701670 */
[----:B------:R-:W-:Y:S02]  /*4e80*/  FSEL R39, R39, -INF , !P5 ;  /* 0xff80000027277808 */ /* 0x000fe40006800000 */
[----:B------:R-:W-:Y:S02]  /*4e90*/  FSEL R32, R32, -INF , !P1 ;  /* 0xff80000020207808 */ /* 0x000fe40004800000 */
[C---:B------:R-:W-:Y:S02]  /*4ea0*/  ISETP.GE.AND P5, PT, R6.reuse, R231, PT ;  /* 0x000000e70600720c */ /* 0x040fe40003fa6270 */
[----:B------:R-:W-:-:S02]  /*4eb0*/  ISETP.GE.AND P6, PT, R6, R230, PT ;  /* 0x000000e60600720c */ /* 0x000fc40003fc6270 */
[C---:B------:R-:W-:Y:S02]  /*4ec0*/  ISETP.GE.AND P3, PT, R6.reuse, R229, PT ;  /* 0x000000e50600720c */ /* 0x040fe40003f66270 */
[C---:B------:R-:W-:Y:S02]  /*4ed0*/  ISETP.GE.AND P1, PT, R6.reuse, R228, PT ;  /* 0x000000e40600720c */ /* 0x040fe40003f26270 */
[----:B------:R-:W-:Y:S02]  /*4ee0*/  FSEL R107, R19, -INF , !P0 ;  /* 0xff800000136b7808 */ /* 0x000fe40004000000 */
[----:B------:R-:W-:Y:S02]  /*4ef0*/  PLOP3.LUT P0, PT, PT, PT, UP0, 0x80, 0x0 ;  /* 0x000000000000781c */ /* 0x000fe40003f0f008 */
[C---:B------:R-:W-:Y:S02]  /*4f00*/  ISETP.LT.OR P5, PT, R6.reuse, R226, P5 ;  /* 0x000000e20600720c */ /* 0x040fe40002fa1670 */
[----:B------:R-:W-:-:S02]  /*4f10*/  ISETP.LT.OR P6, PT, R6, R227, P6 ;  /* 0x000000e30600720c */ /* 0x000fc400037c1670 */
[C---:B------:R-:W-:Y:S02]  /*4f20*/  ISETP.LT.OR P3, PT, R6.reuse, R225, P3 ;  /* 0x000000e10600720c */ /* 0x040fe40001f61670 */
[----:B------:R-:W-:Y:S02]  /*4f30*/  ISETP.LT.OR P1, PT, R6, R224, P1 ;  /* 0x000000e00600720c */ /* 0x000fe40000f21670 */
[----:B------:R-:W-:Y:S02]  /*4f40*/  FSEL R34, R34, -INF , !P4 ;  /* 0xff80000022227808 */ /* 0x000fe40006000000 */
[----:B------:R-:W-:Y:S02]  /*4f50*/  FSEL R90, R12, -INF , !P2 ;  /* 0xff8000000c5a7808 */ /* 0x000fe40005000000 */
[----:B------:R-:W-:Y:S02]  /*4f60*/  FSEL R33, R33, -INF , !P5 ;  /* 0xff80000021217808 */ /* 0x000fe40006800000 */
[----:B------:R-:W-:-:S02]  /*4f70*/  FSEL R35, R35, -INF , !P6 ;  /* 0xff80000023237808 */ /* 0x000fc40007000000 */
[----:B------:R-:W-:Y:S02]  /*4f80*/  FSEL R88, R13, -INF , !P3 ;  /* 0xff8000000d587808 */ /* 0x000fe40005800000 */
[----:B------:R-:W-:Y:S02]  /*4f90*/  FSEL R104, R15, -INF , !P1 ;  /* 0xff8000000f687808 */ /* 0x000fe40004800000 */
[CC--:B------:R-:W-:Y:S02]  /*4fa0*/  ISETP.GE.AND P4, PT, R5.reuse, R231.reuse, PT ;  /* 0x000000e70500720c */ /* 0x0c0fe40003f86270 */
[C---:B------:R-:W-:Y:S02]  /*4fb0*/  ISETP.GE.AND P2, PT, R5.reuse, R230, PT ;  /* 0x000000e60500720c */ /* 0x040fe40003f46270 */
[----:B------:R-:W-:Y:S02]  /*4fc0*/  ISETP.GE.AND P5, PT, R5, R228, PT ;  /* 0x000000e40500720c */ /* 0x000fe40003fa6270 */
[----:B------:R-:W-:-:S02]  /*4fd0*/  ISETP.GE.AND P3, PT, R3, R231, PT ;  /* 0x000000e70300720c */ /* 0x000fc40003f66270 */
[C---:B------:R-:W-:Y:S02]  /*4fe0*/  ISETP.GE.AND P1, PT, R3.reuse, R230, PT ;  /* 0x000000e60300720c */ /* 0x040fe40003f26270 */
[----:B------:R-:W-:Y:S02]  /*4ff0*/  ISETP.GE.AND P6, PT, R3, R229, PT ;  /* 0x000000e50300720c */ /* 0x000fe40003fc6270 */
[C---:B------:R-:W-:Y:S02]  /*5000*/  ISETP.LT.OR P4, PT, R5.reuse, R226, P4 ;  /* 0x000000e20500720c */ /* 0x040fe40002781670 */
[C---:B------:R-:W-:Y:S02]  /*5010*/  ISETP.LT.OR P2, PT, R5.reuse, R227, P2 ;  /* 0x000000e30500720c */ /* 0x040fe40001741670 */
[----:B------:R-:W-:Y:S02]  /*5020*/  ISETP.LT.OR P5, PT, R5, R224, P5 ;  /* 0x000000e00500720c */ /* 0x000fe40002fa1670 */
        /* <DEDUP_REMOVED lines=55> */
.L_x_1793:
[----:B------:R-:W-:Y:S05]  /*53a0*/  BSYNC B0 ;  /* 0x0000000000007941 */ /* 0x000fea0003800000 */
.L_x_1792:
[----:B------:R-:W0:Y:S02]  /*53b0*/  LDGDEPBAR ;  /* 0x00000000000079af */ /* 0x000e240000000000 */
.L_x_1791:
[----:B------:R-:W-:Y:S01]  /*53c0*/  FMNMX.FTZ R3, R52, R44, !PT ;  /* 0x0000002c34037209 */ /* 0x000fe20007810000 */
[----:B--2---:R-:W-:Y:S01]  /*53d0*/  IMAD.U32 R8, RZ, RZ, UR27 ;  /* 0x0000001bff087e24 */ /* 0x004fe2000f8e00ff */
[----:B-1----:R-:W-:Y:S01]  /*53e0*/  FMNMX.FTZ R6, R64, R65, !PT ;  /* 0x0000004140067209 */ /* 0x002fe20007810000 */
[----:B------:R-:W-:Y:S01]  /*53f0*/  IMAD.WIDE.U32 R240, R95, -0x2daee0ad, RZ ;  /* 0xd2511f535ff07825 */ /* 0x000fe200078e00ff */
[----:B------:R-:W-:Y:S01]  /*5400*/  FMNMX.FTZ R3, R36, R3, !PT ;  /* 0x0000000324037209 */ /* 0x000fe20007810000 */
[----:B------:R-:W-:Y:S01]  /*5410*/  UIADD3 UR37, UR26, -0x61c88647, URZ ;  /* 0x9e3779b91a257890 */ /* 0x000fe2000fffe03f */
[----:B------:R-:W-:Y:S01]  /*5420*/  LOP3.LUT R250, R94, UR26, RZ, 0x3c, !PT ;  /* 0x0000001a5efa7c12 */ /* 0x000fe2000f8e3cff */
[C---:B------:R-:W-:Y:S01]  /*5430*/  VIADD R248, R252.reuse, 0x4 ;  /* 0x00000004fcf87836 */ /* 0x040fe20000000000 */
[----:B------:R-:W-:Y:S01]  /*5440*/  FMNMX.FTZ R3, R37, R3, !PT ;  /* 0x0000000325037209 */ /* 0x000fe20007810000 */
[----:B------:R-:W-:Y:S01]  /*5450*/  IMAD.WIDE.U32 R12, R252, -0x326172a9, RZ ;  /* 0xcd9e8d57fc0c7825 */ /* 0x000fe200078e00ff */
[----:B------:R-:W-:Y:S01]  /*5460*/  LOP3.LUT R8, R241, UR5, R8, 0x96, !PT ;  /* 0x00000005f1087c12 */ /* 0x000fe2000f8e9608 */
[----:B------:R-:W-:Y:S01]  /*5470*/  UIADD3 UR36, UR27, -0x4498517b, URZ ;  /* 0xbb67ae851b247890 */ /* 0x000fe2000fffe03f */
[----:B------:R-:W-:Y:S01]  /*5480*/  FMNMX.FTZ R3, R32, R3, !PT ;  /* 0x0000000320037209 */ /* 0x000fe20007810000 */
[----:B------:R-:W-:Y:S01]  /*5490*/  ULDC UR32, c[0x0][0x2ec] ;  /* 0x0000bb0000207ab9 */ /* 0x000fe20000000800 */
[----:B------:R-:W-:Y:S01]  /*54a0*/  LOP3.LUT R10, R13, R250, RZ, 0x3c, !PT ;  /* 0x000000fa0d0a7212 */ /* 0x000fe200078e3cff */
[----:B------:R-:W-:Y:S01]  /*54b0*/  IMAD.WIDE.U32 R18, R8, -0x326172a9, RZ ;  /* 0xcd9e8d5708127825 */ /* 0x000fe200078e00ff */
[----:B------:R-:W-:Y:S01]  /*54c0*/  FMNMX.FTZ R3, R33, R3, !PT ;  /* 0x0000000321037209 */ /* 0x000fe20007810000 */
[----:B------:R-:W-:Y:S01]  /*54d0*/  UIADD3 UR34, UR27, 0x76cf5d0a, URZ ;  /* 0x76cf5d0a1b227890 */ /* 0x000fe2000fffe03f */
[----:B------:R-:W-:Y:S01]  /*54e0*/  LEA R209, R0, UR4, 0x1 ;  /* 0x0000000400d17c11 */ /* 0x000fe2000f8e08ff */
[----:B------:R-:W-:Y:S01]  /*54f0*/  IMAD.WIDE.U32 R10, R10, -0x2daee0ad, RZ ;  /* 0xd2511f530a0a7825 */ /* 0x000fe200078e00ff */
[----:B------:R-:W-:Y:S01]  /*5500*/  FMNMX.FTZ R3, R26, R3, !PT ;  /* 0x000000031a037209 */ /* 0x000fe20007810000 */
[----:B------:R-:W-:Y:S01]  /*5510*/  UIADD3 UR35, UR26, 0x3c6ef372, URZ ;  /* 0x3c6ef3721a237890 */ /* 0x000fe2000fffe03f */
[----:B------:R-:W-:Y:S01]  /*5520*/  LOP3.LUT R13, R19, UR37, R12, 0x96, !PT ;  /* 0x00000025130d7c12 */ /* 0x000fe2000f8e960c */
[----:B------:R-:W-:Y:S01]  /*5530*/  UIADD3 UR33, UR26, -0x255992d5, URZ ;  /* 0xdaa66d2b1a217890 */ /* 0x000fe2000fffe03f */
[----:B------:R-:W-:Y:S01]  /*5540*/  FMNMX.FTZ R3, R27, R3, !PT ;  /* 0x000000031b037209 */ /* 0x000fe20007810000 */
[----:B------:R-:W-:Y:S01]  /*5550*/  UIADD3 UR31, UR27, 0x32370b8f, URZ ;  /* 0x32370b8f1b1f7890 */ /* 0x000fe2000fffe03f */
[----:B------:R-:W-:Y:S01]  /*5560*/  IMAD R211, R4, 0x2, R209 ;  /* 0x0000000204d37824 */ /* 0x000fe200078e02d1 */
[----:B------:R-:W-:Y:S01]  /*5570*/  UIADD3 UR24, UR27, -0x126145ec, URZ ;  /* 0xed9eba141b187890 */ /* 0x000fe2000fffe03f */
[----:B------:R-:W-:Y:S01]  /*5580*/  IMAD.WIDE.U32 R20, R13, -0x2daee0ad, RZ ;  /* 0xd2511f530d147825 */ /* 0x000fe200078e00ff */
[----:B------:R-:W1:Y:S01]  /*5590*/  SHFL.BFLY PT, R5, R3, 0x2, 0x1f ;  /* 0x0c401f0003057f89 */ /* 0x000e6200000e0000 */
[----:B------:R-:W-:-:S02]  /*55a0*/  UIADD3 UR30, UR26, 0x78dde6e4, URZ ;  /* 0x78dde6e41a1e7890 */ /* 0x000fc4000fffe03f */
[----:B------:R-:W-:Y:S01]  /*55b0*/  UIADD3 UR10, UR27, -0x56f99767, URZ ;  /* 0xa90668991b0a7890 */ /* 0x000fe2000fffe03f */
[C---:B------:R-:W-:Y:S01]  /*55c0*/  IMAD R214, R2.reuse, 0x2, R209 ;  /* 0x0000000202d67824 */ /* 0x040fe200078e02d1 */
[----:B------:R-:W-:Y:S01]  /*55d0*/  UIADD3 UR11, UR26, 0x1715609d, URZ ;  /* 0x1715609d1a0b7890 */ /* 0x000fe2000fffe03f */
[----:B------:R-:W-:Y:S01]  /*55e0*/  IMAD R213, R2, 0x2, R211 ;  /* 0x0000000202d57824 */ /* 0x000fe200078e02d3 */
[----:B------:R-:W-:Y:S04]  /*55f0*/  LDSM.16.MT88.4 R172, [R211+0xa000] ;  /* 0x00a00000d3ac783b */ /* 0x000fe80000004200 */
[----:B------:R-:W-:Y:S04]  /*5600*/  LDSM.16.MT88.4 R56, [R214+0xa000] ;  /* 0x00a00000d638783b */ /* 0x000fe80000004200 */
[----:B------:R-:W-:Y:S04]  /*5610*/  LDSM.16.MT88.4 R72, [R213+0xa000] ;  /* 0x00a00000d548783b */ /* 0x000fe80000004200 */
[----:B------:R-:W-:Y:S04]  /*5620*/  LDSM.16.MT88.4 R184, [R209+0xb000] ;  /* 0x00b00000d1b8783b */ /* 0x000fe80000004200 */
[----:B------:R-:W-:Y:S01]  /*5630*/  LDSM.16.MT88.4 R176, [R211+0xb000] ;  /* 0x00b00000d3b0783b */ /* 0x000fe20000004200 */
[----:B-1----:R-:W-:-:S02]  /*5640*/  FMNMX.FTZ R136, R3, R5, !PT ;  /* 0x0000000503887209 */ /* 0x002fc40007810000 */
[----:B------:R-:W-:Y:S01]  /*5650*/  FMNMX.FTZ R5, R53, R45, !PT ;  /* 0x0000002d35057209 */ /* 0x000fe20007810000 */
[----:B------:R-:W-:Y:S01]  /*5660*/  LDSM.16.MT88.4 R180, [R214+0xb000] ;  /* 0x00b00000d6b4783b */ /* 0x000fe20000004200 */
[----:B------:R-:W-:Y:S02]  /*5670*/  FMNMX.FTZ R3, R54, R55, !PT ;  /* 0x0000003736037209 */ /* 0x000fe40007810000 */
[----:B------:R-:W-:Y:S01]  /*5680*/  FMNMX.FTZ R7, R38, R5, !PT ;  /* 0x0000000526077209 */ /* 0x000fe20007810000 */
[----:B------:R-:W1:Y:S01]  /*5690*/  SHFL.BFLY PT, R9, R136, 0x1, 0x1f ;  /* 0x0c201f0088097f89 */ /* 0x000e6200000e0000 */
[----:B------:R-:W-:Y:S02]  /*56a0*/  FMNMX.FTZ R5, R46, R3, !PT ;  /* 0x000000032e057209 */ /* 0x000fe40007810000 */
[----:B------:R-:W-:Y:S01]  /*56b0*/  FMNMX.FTZ R3, R47, R6, !PT ;  /* 0x000000062f037209 */ /* 0x000fe20007810000 */
[----:B------:R-:W-:Y:S01]  /*56c0*/  LDSM.16.MT88.4 R188, [R213+0xb000] ;  /* 0x00b00000d5bc783b */ /* 0x000fe20000004200 */
[----:B------:R-:W-:-:S02]  /*56d0*/  FMNMX.FTZ R6, R39, R7, !PT ;  /* 0x0000000727067209 */ /* 0x000fc40007810000 */
        /* <DEDUP_REMOVED lines=8> */
[----:B------:R-:W-:Y:S01]  /*5760*/  FMNMX.FTZ R8, R35, R6, !PT ;  /* 0x0000000623087209 */ /* 0x000fe20007810000 */
[----:B------:R-:W-:Y:S01]  /*5770*/  IMAD.WIDE.U32 R6, R248, -0x326172a9, RZ ;  /* 0xcd9e8d57f8067825 */ /* 0x000fe200078e00ff */
        /* <DEDUP_REMOVED lines=10> */
[----:B------:R-:W-:Y:S01]  /*5820*/  STL [R1+0x4c], R250 ;  /* 0x00004cfa01007387 */ /* 0x000fe20000100800 */
[----:B------:R-:W-:-:S02]  /*5830*/  FMNMX.FTZ R137, R107, R137, !PT ;  /* 0x000000896b897209 */ /* 0x000fc40007810000 */
[----:B------:R-:W-:Y:S01]  /*5840*/  LOP3.LUT R8, R7, R250, RZ, 0x3c, !PT ;  /* 0x000000fa07087212 */ /* 0x000fe200078e3cff */
[----:B------:R-:W2:Y:S01]  /*5850*/  SHFL.BFLY PT, R14, R3, 0x2, 0x1f ;  /* 0x0c401f00030e7f89 */ /* 0x000ea200000e0000 */
[----:B-1----:R-:W-:Y:S02]  /*5860*/  FMNMX.FTZ R136, R136, R9, !PT ;  /* 0x0000000988887209 */ /* 0x002fe40007810000 */
[----:B------:R-:W-:Y:S01]  /*5870*/  LOP3.LUT R12, R19, UR37, R6, 0x96, !PT ;  /* 0x00000025130c7c12 */ /* 0x000fe2000f8e9606 */
[----:B------:R-:W1:Y:S01]  /*5880*/  SHFL.BFLY PT, R15, R134, 0x2, 0x1f ;  /* 0x0c401f00860f7f89 */ /* 0x000e6200000e0000 */
[----:B------:R-:W-:Y:S01]  /*5890*/  IMAD.WIDE.U32 R8, R8, -0x2daee0ad, RZ ;  /* 0xd2511f5308087825 */ /* 0x000fe200078e00ff */
[----:B------:R-:W-:-:S03]  /*58a0*/  LOP3.LUT R7, R11, UR36, R240, 0x96, !PT ;  /* 0x000000240b077c12 */ /* 0x000fc6000f8e96f0 */
[C---:B------:R-:W-:Y:S01]  /*58b0*/  FMUL.FTZ R5, R136.reuse, UR32 ;  /* 0x0000002088057c20 */ /* 0x040fe20008410000 */
[----:B------:R-:W3:Y:S01]  /*58c0*/  SHFL.BFLY PT, R16, R137, 0x2, 0x1f ;  /* 0x0c401f0089107f89 */ /* 0x000ee200000e0000 */
[----:B------:R-:W-:Y:S01]  /*58d0*/  FSETP.NEU.FTZ.AND P1, PT, R136, -INF , PT ;  /* 0xff8000008800780b */ /* 0x000fe20003f3d000 */
[----:B------:R-:W-:Y:S01]  /*58e0*/  IMAD.WIDE.U32 R24, R12, -0x2daee0ad, RZ ;  /* 0xd2511f530c187825 */ /* 0x000fe200078e00ff */
[----:B------:R-:W-:Y:S02]  /*58f0*/  LOP3.LUT R6, R9, UR36, R240, 0x96, !PT ;  /* 0x0000002409067c12 */ /* 0x000fe4000f8e96f0 */
[----:B------:R-:W-:Y:S01]  /*5900*/  FSEL R5, R5, RZ, P1 ;  /* 0x000000ff05057208 */ /* 0x000fe20000800000 */
[----:B------:R-:W-:Y:S01]  /*5910*/  IMAD.WIDE.U32 R242, R7, -0x326172a9, RZ ;  /* 0xcd9e8d5707f27825 */ /* 0x000fe200078e00ff */
[----:B------:R-:W-:Y:S02]  /*5920*/  LOP3.LUT R11, R21, UR34, R10, 0x96, !PT ;  /* 0x00000022150b7c12 */ /* 0x000fe4000f8e960a */
[----:B------:R-:W-:Y:S01]  /*5930*/  LOP3.LUT R10, R25, UR34, R8, 0x96, !PT ;  /* 0x00000022190a7c12 */ /* 0x000fe2000f8e9608 */
[----:B------:R-:W-:Y:S01]  /*5940*/  IMAD.WIDE.U32 R6, R6, -0x326172a9, RZ ;  /* 0xcd9e8d5706067825 */ /* 0x000fe200078e00ff */
[----:B------:R-:W-:-:S03]  /*5950*/  LOP3.LUT R9, R243, UR35, R18, 0x96, !PT ;  /* 0x00000023f3097c12 */ /* 0x000fc6000f8e9612 */
[--C-:B------:R-:W-:Y:S01]  /*5960*/  FFMA.FTZ R8, R52, UR32, -R5.reuse ;  /* 0x0000002034087c23 */ /* 0x100fe20008010805 */
[----:B------:R-:W-:Y:S01]  /*5970*/  LOP3.LUT R13, R7, UR35, R18, 0x96, !PT ;  /* 0x00000023070d7c12 */ /* 0x000fe2000f8e9612 */
[----:B------:R-:W-:Y:S01]  /*5980*/  FFMA.FTZ R7, R44, UR32, -R5 ;  /* 0x000000202c077c23 */ /* 0x000fe20008010805 */
[----:B--2---:R-:W-:Y:S01]  /*5990*/  FMNMX.FTZ R3, R3, R14, !PT ;  /* 0x0000000e03037209 */ /* 0x004fe20007810000 */
[----:B------:R-:W-:Y:S01]  /*59a0*/  IMAD.WIDE.U32 R18, R10, -0x326172a9, RZ ;  /* 0xcd9e8d570a127825 */ /* 0x000fe200078e00ff */
[----:B------:R2:W-:Y:S01]  /*59b0*/  MUFU.EX2 R247, R8 ;  /* 0x0000000800f77308 */ /* 0x0005e20000000800 */
[----:B-1----:R-:W-:Y:S02]  /*59c0*/  FMNMX.FTZ R134, R134, R15, !PT ;  /* 0x0000000f86867209 */ /* 0x002fe40007810000 */
[----:B------:R-:W1:Y:S01]  /*59d0*/  SHFL.BFLY PT, R135, R3, 0x1, 0x1f ;  /* 0x0c201f0003877f89 */ /* 0x000e6200000e0000 */
[----:B------:R-:W-:Y:S01]  /*59e0*/  IMAD.WIDE.U32 R14, R11, -0x326172a9, RZ ;  /* 0xcd9e8d570b0e7825 */ /* 0x000fe200078e00ff */
[----:B---3--:R-:W-:-:S03]  /*59f0*/  FMNMX.FTZ R137, R137, R16, !PT ;  /* 0x0000001089897209 */ /* 0x008fc60007810000 */
[----:B------:R-:W-:Y:S01]  /*5a00*/  FFMA.FTZ R11, R37, UR32, -R5 ;  /* 0x00000020250b7c23 */ /* 0x000fe20008010805 */
[----:B------:R-:W3:Y:S01]  /*5a10*/  SHFL.BFLY PT, R16, R134, 0x1, 0x1f ;  /* 0x0c201f0086107f89 */ /* 0x000ee200000e0000 */
[----:B------:R4:W-:Y:S01]  /*5a20*/  MUFU.EX2 R244, R7 ;  /* 0x0000000700f47308 */ /* 0x0009e20000000800 */
[----:B------:R-:W-:Y:S01]  /*5a30*/  IMAD.WIDE.U32 R22, R9, -0x2daee0ad, RZ ;  /* 0xd2511f5309167825 */ /* 0x000fe200078e00ff */
[----:B------:R-:W-:Y:S01]  /*5a40*/  LOP3.LUT R10, R19, UR33, R6, 0x96, !PT ;  /* 0x00000021130a7c12 */ /* 0x000fe2000f8e9606 */
[----:B------:R-:W5:Y:S03]  /*5a50*/  SHFL.BFLY PT, R17, R137, 0x1, 0x1f ;  /* 0x0c201f0089117f89 */ /* 0x000f6600000e0000 */
[----:B------:R-:W-:Y:S02]  /*5a60*/  LOP3.LUT R12, R23, UR31, R20, 0x96, !PT ;  /* 0x0000001f170c7c12 */ /* 0x000fe4000f8e9614 */
[----:B------:R3:W-:Y:S01]  /*5a70*/  MUFU.EX2 R246, R11 ;  /* 0x0000000b00f67308 */ /* 0x0007e20000000800 */
[----:B--2---:R-:W-:-:S02]  /*5a80*/  LOP3.LUT R8, R15, UR33, R242, 0x96, !PT ;  /* 0x000000210f087c12 */ /* 0x004fc4000f8e96f2 */
[----:B------:R-:W-:-:S04]  /*5a90*/  IMAD.WIDE.U32 R20, R12, -0x326172a9, RZ ;  /* 0xcd9e8d570c147825 */ /* 0x000fc800078e00ff */
[----:B------:R-:W-:-:S04]  /*5aa0*/  IMAD.WIDE.U32 R8, R8, -0x2daee0ad, RZ ;  /* 0xd2511f5308087825 */ /* 0x000fc800078e00ff */
[--C-:B----4-:R-:W-:Y:S01]  /*5ab0*/  FFMA.FTZ R7, R36, UR32, -R5.reuse ;  /* 0x0000002024077c23 */ /* 0x110fe20008010805 */
[----:B-1----:R-:W-:Y:S01]  /*5ac0*/  FMNMX.FTZ R135, R3, R135, !PT ;  /* 0x0000008703877209 */ /* 0x002fe20007810000 */
[----:B------:R-:W-:Y:S02]  /*5ad0*/  FFMA.FTZ R3, R33, UR32, -R5 ;  /* 0x0000002021037c23 */ /* 0x000fe40008010805 */
[----:B------:R1:W2:Y:S01]  /*5ae0*/  MUFU.EX2 R245, R7 ;  /* 0x0000000700f57308 */ /* 0x0002a20000000800 */
[----:B---3--:R-:W-:Y:S02]  /*5af0*/  FMNMX.FTZ R134, R134, R16, !PT ;  /* 0x0000001086867209 */ /* 0x008fe40007810000 */
[----:B------:R-:W-:Y:S02]  /*5b00*/  LOP3.LUT R11, R21, UR30, R14, 0x96, !PT ;  /* 0x0000001e150b7c12 */ /* 0x000fe4000f8e960e */
[----:B-----5:R-:W-:-:S03]  /*5b10*/  FMNMX.FTZ R137, R137, R17, !PT ;  /* 0x0000001189897209 */ /* 0x020fc60007810000 */
[----:B------:R3:W-:Y:S01]  /*5b20*/  MUFU.EX2 R238, R3 ;  /* 0x0000000300ee7308 */ /* 0x0007e20000000800 */
[----:B------:R-:W-:Y:S01]  /*5b30*/  IMAD.WIDE.U32 R16, R11, -0x2daee0ad, RZ ;  /* 0xd2511f530b107825 */ /* 0x000fe200078e00ff */
[----:B------:R-:W-:-:S04]  /*5b40*/  FSETP.NEU.FTZ.AND P1, PT, R135, -INF , PT ;  /* 0xff8000008700780b */ /* 0x000fc80003f3d000 */
[----:B------:R-:W-:Y:S01]  /*5b50*/  LOP3.LUT R8, R17, UR10, R8, 0x96, !PT ;  /* 0x0000000a11087c12 */ /* 0x000fe2000f8e9608 */
[----:B-1----:R-:W-:-:S04]  /*5b60*/  IMAD.WIDE.U32 R6, R13, -0x2daee0ad, RZ ;  /* 0xd2511f530d067825 */ /* 0x002fc800078e00ff */
[----:B------:R-:W-:Y:S01]  /*5b70*/  IMAD.WIDE.U32 R12, R10, -0x2daee0ad, RZ ;  /* 0xd2511f530a0c7825 */ /* 0x000fe200078e00ff */
[----:B------:R-:W-:Y:S02]  /*5b80*/  LOP3.LUT R7, R7, UR31, R24, 0x96, !PT ;  /* 0x0000001f07077c12 */ /* 0x000fe4000f8e9618 */
[----:B------:R-:W-:Y:S01]  /*5b90*/  LOP3.LUT R10, R9, UR24, R22, 0x96, !PT ;  /* 0x00000018090a7c12 */ /* 0x000fe2000f8e9616 */
[----:B------:R-:W-:Y:S01]  /*5ba0*/  FFMA.FTZ R9, R32, UR32, -R5 ;  /* 0x0000002020097c23 */ /* 0x000fe20008010805 */
[----:B---3--:R-:W-:Y:S01]  /*5bb0*/  FMUL.FTZ R3, R135, UR32 ;  /* 0x0000002087037c20 */ /* 0x008fe20008410000 */
[----:B------:R-:W-:Y:S01]  /*5bc0*/  IMAD.WIDE.U32 R40, R7, -0x326172a9, RZ ;  /* 0xcd9e8d5707287825 */ /* 0x000fe200078e00ff */
[----:B------:R-:W-:Y:S01]  /*5bd0*/  LOP3.LUT R23, R13, UR24, R6, 0x96, !PT ;  /* 0x000000180d177c12 */ /* 0x000fe2000f8e9606 */
[----:B------:R1:W-:Y:S02]  /*5be0*/  MUFU.EX2 R239, R9 ;  /* 0x0000000900ef7308 */ /* 0x0003e40000000800 */
[----:B------:R-:W-:-:S04]  /*5bf0*/  IMAD.WIDE.U32 R6, R10, -0x326172a9, RZ ;  /* 0xcd9e8d570a067825 */ /* 0x000fc800078e00ff */
[----:B------:R-:W-:Y:S01]  /*5c00*/  FFMA.FTZ R10, R26, UR32, -R5 ;  /* 0x000000201a0a7c23 */ /* 0x000fe20008010805 */
[----:B------:R-:W-:Y:S01]  /*5c10*/  FSEL R3, R3, RZ, P1 ;  /* 0x000000ff03037208 */ /* 0x000fe20000800000 */
[----:B------:R-:W-:Y:S01]  /*5c20*/  IMAD.WIDE.U32 R24, R23, -0x326172a9, RZ ;  /* 0xcd9e8d5717187825 */ /* 0x000fe200078e00ff */
[----:B------:R-:W-:Y:S01]  /*5c30*/  FSETP.NEU.FTZ.AND P1, PT, R134, -INF , PT ;  /* 0xff8000008600780b */ /* 0x000fe20003f3d000 */
[----:B------:R3:W-:Y:S02]  /*5c40*/  MUFU.EX2 R237, R10 ;  /* 0x0000000a00ed7308 */ /* 0x0007e40000000800 */
[--C-:B------:R-:W-:Y:S01]  /*5c50*/  FFMA.FTZ R11, R38, UR32, -R3.reuse ;  /* 0x00000020260b7c23 */ /* 0x100fe20008010803 */
[--C-:B------:R-:W-:Y:S01]  /*5c60*/  FFMA.FTZ R14, R45, UR32, -R3.reuse ;  /* 0x000000202d0e7c23 */ /* 0x100fe20008010803 */
[--C-:B------:R-:W-:Y:S01]  /*5c70*/  FFMA.FTZ R15, R34, UR32, -R3.reuse ;  /* 0x00000020220f7c23 */ /* 0x100fe20008010803 */
[--C-:B------:R-:W-:Y:S01]  /*5c80*/  FFMA.FTZ R26, R35, UR32, -R3.reuse ;  /* 0x00000020231a7c23 */ /* 0x100fe20008010803 */
[----:B------:R-:W-:-:S02]  /*5c90*/  FFMA.FTZ R17, R29, UR32, -R3 ;  /* 0x000000201d117c23 */ /* 0x000fc40008010803 */
[----:B------:R-:W-:Y:S01]  /*5ca0*/  MUFU.EX2 R234, R11 ;  /* 0x0000000b00ea7308 */ /* 0x000fe20000000800 */
[----:B-1----:R-:W-:-:S05]  /*5cb0*/  LOP3.LUT R9, R41, UR30, R18, 0x96, !PT ;  /* 0x0000001e29097c12 */ /* 0x002fca000f8e9612 */
[----:B------:R-:W-:Y:S02]  /*5cc0*/  IMAD.WIDE.U32 R32, R9, -0x2daee0ad, RZ ;  /* 0xd2511f5309207825 */ /* 0x000fe400078e00ff */
[----:B------:R-:W-:Y:S01]  /*5cd0*/  MUFU.EX2 R205, R14 ;  /* 0x0000000e00cd7308 */ /* 0x000fe20000000800 */
[----:B---3--:R-:W-:Y:S01]  /*5ce0*/  LOP3.LUT R10, R7, UR11, R20, 0x96, !PT ;  /* 0x0000000b070a7c12 */ /* 0x008fe2000f8e9614 */
[----:B------:R-:W-:Y:S01]  /*5cf0*/  IMAD.WIDE.U32 R8, R8, -0x326172a9, RZ ;  /* 0xcd9e8d5708087825 */ /* 0x000fe200078e00ff */
[----:B------:R-:W-:-:S03]  /*5d00*/  LOP3.LUT R21, R33, UR10, R12, 0x96, !PT ;  /* 0x0000000a21157c12 */ /* 0x000fc6000f8e960c */
[----:B------:R-:W-:Y:S01]  /*5d10*/  FFMA.FTZ R7, R27, UR32, -R5 ;  /* 0x000000201b077c23 */ /* 0x000fe20008010805 */
[--C-:B------:R-:W-:Y:S01]  /*5d20*/  FFMA.FTZ R12, R39, UR32, -R3.reuse ;  /* 0x00000020270c7c23 */ /* 0x100fe20008010803 */
[--C-:B------:R-:W-:Y:S01]  /*5d30*/  FFMA.FTZ R5, R53, UR32, -R3.reuse ;  /* 0x0000002035057c23 */ /* 0x100fe20008010803 */
[----:B------:R-:W-:Y:S01]  /*5d40*/  FFMA.FTZ R20, R28, UR32, -R3 ;  /* 0x000000201c147c23 */ /* 0x000fe20008010803 */
[----:B------:R1:W-:Y:S01]  /*5d50*/  MUFU.EX2 R236, R7 ;  /* 0x0000000700ec7308 */ /* 0x0003e20000000800 */
[----:B------:R-:W-:Y:S01]  /*5d60*/  LOP3.LUT R3, R9, UR21, R6, 0x96, !PT ;  /* 0x0000001509037c12 */ /* 0x000fe2000f8e9606 */
[----:B------:R-:W3:Y:S01]  /*5d70*/  LDSM.16.MT88.4 R28, [R209+0xa000] ;  /* 0x00a00000d11c783b */ /* 0x000ee20000004200 */
[----:B------:R-:W-:Y:S02]  /*5d80*/  LOP3.LUT R13, R8, 0xff, RZ, 0xc0, !PT ;  /* 0x000000ff080d7812 */ /* 0x000fe400078ec0ff */
[----:B------:R-:W-:Y:S02]  /*5d90*/  LOP3.LUT R0, R3, 0xffff, RZ, 0xc0, !PT ;  /* 0x0000ffff03007812 */ /* 0x000fe400078ec0ff */
[----:B------:R-:W-:Y:S01]  /*5da0*/  SHF.R.U32.HI R2, RZ, 0x10, R3 ;  /* 0x00000010ff027819 */ /* 0x000fe20000011603 */
[----:B------:R-:W4:Y:S03]  /*5db0*/  MUFU.EX2 R233, R12 ;  /* 0x0000000c00e97308 */ /* 0x000f260000000800 */
[----:B------:R-:W-:-:S02]  /*5dc0*/  LOP3.LUT R4, R2, 0xff, RZ, 0xc0, !PT ;  /* 0x000000ff02047812 */ /* 0x000fc400078ec0ff */
[----:B--2---:R-:W-:-:S03]  /*5dd0*/  F2FP.F16.F32.PACK_AB R2, R246, R245 ;  /* 0x000000f5f602723e */ /* 0x004fc600000000ff */
[----:B------:R2:W5:Y:S01]  /*5de0*/  MUFU.EX2 R235, R5 ;  /* 0x0000000500eb7308 */ /* 0x0005620000000800 */
[----:B-1----:R-:W-:Y:S01]  /*5df0*/  IMAD.WIDE.U32 R6, R10, -0x2daee0ad, RZ ;  /* 0xd2511f530a067825 */ /* 0x002fe200078e00ff */
[----:B------:R-:W-:Y:S02]  /*5e00*/  SHF.R.U32.HI R10, RZ, 0x10, R8 ;  /* 0x00000010ff0a7819 */ /* 0x000fe40000011608 */
[C---:B------:R-:W-:Y:S02]  /*5e10*/  LOP3.LUT R18, R6.reuse, 0xffff, RZ, 0xc0, !PT ;  /* 0x0000ffff06127812 */ /* 0x040fe400078ec0ff */
[----:B------:R-:W-:Y:S02]  /*5e20*/  LOP3.LUT R22, R6, 0xff, RZ, 0xc0, !PT ;  /* 0x000000ff06167812 */ /* 0x000fe400078ec0ff */
[----:B------:R1:W-:Y:S01]  /*5e30*/  MUFU.EX2 R207, R15 ;  /* 0x0000000f00cf7308 */ /* 0x0003e20000000800 */
[--C-:B------:R-:W-:Y:S02]  /*5e40*/  SHF.R.U32.HI R11, RZ, 0x10, R6.reuse ;  /* 0x00000010ff0b7819 */ /* 0x100fe40000011606 */
[----:B------:R-:W-:-:S02]  /*5e50*/  SHF.R.U32.HI R19, RZ, 0x18, R6 ;  /* 0x00000018ff137819 */ /* 0x000fc40000011606 */
[----:B------:R-:W-:Y:S02]  /*5e60*/  LOP3.LUT R6, R10, 0xff, RZ, 0xc0, !PT ;  /* 0x000000ff0a067812 */ /* 0x000fe400078ec0ff */
[----:B------:R-:W-:Y:S01]  /*5e70*/  LOP3.LUT R10, R3, 0xff, RZ, 0xc0, !PT ;  /* 0x000000ff030a7812 */ /* 0x000fe200078ec0ff */
[----:B------:R1:W-:Y:S01]  /*5e80*/  MUFU.EX2 R206, R20 ;  /* 0x0000001400ce7308 */ /* 0x0003e20000000800 */
[----:B--2---:R-:W-:Y:S02]  /*5e90*/  LOP3.LUT R5, R8, 0xffff, RZ, 0xc0, !PT ;  /* 0x0000ffff08057812 */ /* 0x004fe400078ec0ff */
[----:B------:R-:W-:Y:S02]  /*5ea0*/  LOP3.LUT R9, R7, UR12, R16, 0x96, !PT ;  /* 0x0000000c07097c12 */ /* 0x000fe4000f8e9610 */
[----:B------:R-:W-:Y:S02]  /*5eb0*/  SHF.R.U32.HI R8, RZ, 0x18, R8 ;  /* 0x00000018ff087819 */ /* 0x000fe40000011608 */
[----:B------:R-:W-:Y:S01]  /*5ec0*/  SHF.R.U32.HI R7, RZ, 0x8, R5 ;  /* 0x00000008ff077819 */ /* 0x000fe20000011605 */
[----:B------:R-:W2:Y:S01]  /*5ed0*/  MUFU.EX2 R232, R17 ;  /* 0x0000001100e87308 */ /* 0x000ea20000000800 */
[----:B------:R-:W-:-:S02]  /*5ee0*/  PRMT R6, R6, 0x5410, R8 ;  /* 0x0000541006067816 */ /* 0x000fc40000000008 */
[----:B------:R-:W-:Y:S02]  /*5ef0*/  PRMT R7, R13, 0x5410, R7 ;  /* 0x000054100d077816 */ /* 0x000fe40000000007 */
[----:B------:R-:W-:Y:S02]  /*5f00*/  SHF.R.U32.HI R8, RZ, 0x18, R3 ;  /* 0x00000018ff087819 */ /* 0x000fe40000011603 */
[----:B------:R-:W-:Y:S01]  /*5f10*/  SHF.R.U32.HI R5, RZ, 0x8, R0 ;  /* 0x00000008ff057819 */ /* 0x000fe20000011600 */
[----:B------:R-:W-:Y:S01]  /*5f20*/  MUFU.EX2 R197, R26 ;  /* 0x0000001a00c57308 */ /* 0x000fe20000000800 */
[--C-:B------:R-:W-:Y:S02]  /*5f30*/  HSET2.LE.AND R0, R7, R120.reuse, PT ;  /* 0x0000007807007233 */ /* 0x100fe40003803000 */
[----:B------:R-:W-:Y:S02]  /*5f40*/  HSET2.LE.AND R3, R6, R120, PT ;  /* 0x0000007806037233 */ /* 0x000fe40003803000 */
[----:B----4-:R-:W-:-:S02]  /*5f50*/  F2FP.F16.F32.PACK_AB R7, R233, R234 ;  /* 0x000000eae907723e */ /* 0x010fc400000000ff */
[----:B------:R-:W-:Y:S02]  /*5f60*/  PRMT R5, R10, 0x5410, R5 ;  /* 0x000054100a057816 */ /* 0x000fe40000000005 */
[----:B------:R-:W-:Y:S02]  /*5f70*/  PRMT R4, R4, 0x5410, R8 ;  /* 0x0000541004047816 */ /* 0x000fe40000000008 */
[----:B------:R-:W-:Y:S02]  /*5f80*/  LOP3.LUT R6, R0, R2, RZ, 0xc0, !PT ;  /* 0x0000000200067212 */ /* 0x000fe400078ec0ff */
[----:B------:R-:W-:Y:S02]  /*5f90*/  LOP3.LUT R7, R3, R7, RZ, 0xc0, !PT ;  /* 0x0000000703077212 */ /* 0x000fe400078ec0ff */
[--C-:B------:R-:W-:Y:S02]  /*5fa0*/  HSET2.LE.AND R0, R5, R120.reuse, PT ;  /* 0x0000007805007233 */ /* 0x100fe40003803000 */
[----:B------:R-:W-:-:S02]  /*5fb0*/  HSET2.LE.AND R3, R4, R120, PT ;  /* 0x0000007804037233 */ /* 0x000fc40003803000 */
[----:B------:R-:W-:Y:S02]  /*5fc0*/  F2FP.F16.F32.PACK_AB R2, R244, R247 ;  /* 0x000000f7f402723e */ /* 0x000fe400000000ff */
[----:B-----5:R-:W-:Y:S02]  /*5fd0*/  F2FP.F16.F32.PACK_AB R5, R205, R235 ;  /* 0x000000ebcd05723e */ /* 0x020fe400000000ff */
[----:B------:R-:W-:Y:S01]  /*5fe0*/  LOP3.LUT R4, R0, R2, RZ, 0xc0, !PT ;  /* 0x0000000200047212 */ /* 0x000fe200078ec0ff */
[----:B------:R-:W-:Y:S01]  /*5ff0*/  FMUL.FTZ R0, R134, UR32 ;  /* 0x0000002086007c20 */ /* 0x000fe20008410000 */
[----:B------:R-:W-:Y:S01]  /*6000*/  LOP3.LUT R5, R3, R5, RZ, 0xc0, !PT ;  /* 0x0000000503057212 */ /* 0x000fe200078ec0ff */
[----:B------:R-:W-:-:S03]  /*6010*/  IMAD.WIDE.U32 R2, R21, -0x326172a9, RZ ;  /* 0xcd9e8d5715027825 */ /* 0x000fc600078e00ff */
[----:B------:R-:W-:Y:S02]  /*6020*/  FSEL R0, R0, RZ, P1 ;  /* 0x000000ff00007208 */ /* 0x000fe40000800000 */
[C---:B------:R-:W-:Y:S01]  /*6030*/  LOP3.LUT R13, R2.reuse, 0xffff, RZ, 0xc0, !PT ;  /* 0x0000ffff020d7812 */ /* 0x040fe200078ec0ff */
[C---:B---3--:R-:W-:Y:S01]  /*6040*/  HMMA.16816.F32 R148, R4.reuse, R28, RZ ;  /* 0x0000001c0494723c */ /* 0x048fe200000018ff */
[----:B------:R-:W-:Y:S01]  /*6050*/  LOP3.LUT R14, R2, 0xff, RZ, 0xc0, !PT ;  /* 0x000000ff020e7812 */ /* 0x000fe200078ec0ff */
[----:B------:R-:W-:Y:S01]  /*6060*/  FFMA.FTZ R10, R54, UR32, -R0 ;  /* 0x00000020360a7c23 */ /* 0x000fe20008010800 */
[----:B-1----:R-:W-:Y:S01]  /*6070*/  SHF.R.U32.HI R15, RZ, 0x10, R2 ;  /* 0x00000010ff0f7819 */ /* 0x002fe20000011602 */
[----:B------:R-:W-:Y:S01]  /*6080*/  FFMA.FTZ R12, R55, UR32, -R0 ;  /* 0x00000020370c7c23 */ /* 0x000fe20008010800 */
[----:B------:R-:W-:Y:S01]  /*6090*/  SHF.R.U32.HI R16, RZ, 0x18, R2 ;  /* 0x00000018ff107819 */ /* 0x000fe20000011602 */
[----:B------:R1:W-:Y:S01]  /*60a0*/  MUFU.EX2 R204, R10 ;  /* 0x0000000a00cc7308 */ /* 0x0003e20000000800 */
[----:B------:R-:W-:Y:S01]  /*60b0*/  LOP3.LUT R2, R9, 0xffff, RZ, 0xc0, !PT ;  /* 0x0000ffff09027812 */ /* 0x000fe200078ec0ff */
[----:B------:R-:W-:Y:S01]  /*60c0*/  HMMA.16816.F32 R160, R4, R172, RZ ;  /* 0x000000ac04a0723c */ /* 0x000fe200000018ff */
[----:B------:R-:W-:-:S02]  /*60d0*/  LOP3.LUT R8, R3, UR21, R24, 0x96, !PT ;  /* 0x0000001503087c12 */ /* 0x000fc4000f8e9618 */
[----:B------:R-:W-:Y:S02]  /*60e0*/  LOP3.LUT R3, R11, 0xff, RZ, 0xc0, !PT ;  /* 0x000000ff0b037812 */ /* 0x000fe400078ec0ff */
[----:B------:R-:W-:Y:S01]  /*60f0*/  LOP3.LUT R11, R9, 0xff, RZ, 0xc0, !PT ;  /* 0x000000ff090b7812 */ /* 0x000fe200078ec0ff */
[----:B------:R3:W-:Y:S01]  /*6100*/  MUFU.EX2 R203, R12 ;  /* 0x0000000c00cb7308 */ /* 0x0007e20000000800 */
[----:B------:R-:W-:Y:S01]  /*6110*/  SHF.R.U32.HI R2, RZ, 0x8, R2 ;  /* 0x00000008ff027819 */ /* 0x000fe20000011602 */
[C---:B------:R-:W-:Y:S01]  /*6120*/  HMMA.16816.F32 R36, R4.reuse, R56, RZ ;  /* 0x000000380424723c */ /* 0x040fe200000018ff */
[----:B------:R-:W-:Y:S02]  /*6130*/  PRMT R20, R3, 0x5410, R19 ;  /* 0x0000541003147816 */ /* 0x000fe40000000013 */
[----:B------:R-:W-:Y:S01]  /*6140*/  PRMT R19, R11, 0x5410, R2 ;  /* 0x000054100b137816 */ /* 0x000fe20000000002 */
[----:B------:R-:W-:Y:S01]  /*6150*/  FFMA.FTZ R2, R46, UR32, -R0 ;  /* 0x000000202e027c23 */ /* 0x000fe20008010800 */
[C---:B------:R-:W-:Y:S01]  /*6160*/  FMUL.FTZ R11, R137.reuse, UR32 ;  /* 0x00000020890b7c20 */ /* 0x040fe20008410000 */
[----:B------:R-:W-:Y:S01]  /*6170*/  FSETP.NEU.FTZ.AND P1, PT, R137, -INF , PT ;  /* 0xff8000008900780b */ /* 0x000fe20003f3d000 */
[----:B------:R-:W-:Y:S01]  /*6180*/  HMMA.16816.F32 R52, R4, R72, RZ ;  /* 0x000000480434723c */ /* 0x000fe200000018ff */
[----:B-1----:R-:W-:Y:S01]  /*6190*/  SHF.R.U32.HI R10, RZ, 0x8, R18 ;  /* 0x00000008ff0a7819 */ /* 0x002fe20000011612 */
[----:B------:R1:W-:Y:S01]  /*61a0*/  MUFU.EX2 R202, R2 ;  /* 0x0000000200ca7308 */ /* 0x0003e20000000800 */
[----:B------:R-:W-:-:S02]  /*61b0*/  SHF.R.U32.HI R3, RZ, 0x8, R13 ;  /* 0x00000008ff037819 */ /* 0x000fc4000001160d */
[----:B------:R-:W-:Y:S01]  /*61c0*/  PRMT R18, R22, 0x5410, R10 ;  /* 0x0000541016127816 */ /* 0x000fe2000000000a */
[C---:B------:R-:W-:Y:S01]  /*61d0*/  HMMA.16816.F32 R68, R4.reuse, R184, RZ ;  /* 0x000000b80444723c */ /* 0x040fe200000018ff */
[----:B------:R-:W-:Y:S01]  /*61e0*/  SHF.R.U32.HI R10, RZ, 0x18, R9 ;  /* 0x00000018ff0a7819 */ /* 0x000fe20000011609 */
[----:B---3--:R-:W-:Y:S01]  /*61f0*/  FFMA.FTZ R12, R42, UR32, -R0 ;  /* 0x000000202a0c7c23 */ /* 0x008fe20008010800 */
[----:B------:R-:W-:Y:S02]  /*6200*/  PRMT R17, R14, 0x5410, R3 ;  /* 0x000054100e117816 */ /* 0x000fe40000000003 */
[----:B------:R-:W-:Y:S01]  /*6210*/  LOP3.LUT R3, R8, 0xffff, RZ, 0xc0, !PT ;  /* 0x0000ffff08037812 */ /* 0x000fe200078ec0ff */
[----:B------:R-:W-:Y:S01]  /*6220*/  MUFU.EX2 R201, R12 ;  /* 0x0000000c00c97308 */ /* 0x000fe20000000800 */
[----:B------:R-:W-:Y:S01]  /*6230*/  HMMA.16816.F32 R84, R4, R176, RZ ;  /* 0x000000b00454723c */ /* 0x000fe200000018ff */
[----:B-1----:R-:W-:-:S05]  /*6240*/  SHF.R.U32.HI R2, RZ, 0x10, R9 ;  /* 0x00000010ff027819 */ /* 0x002fca0000011609 */
[----:B------:R-:W-:Y:S01]  /*6250*/  HMMA.16816.F32 R100, R4, R180, RZ ;  /* 0x000000b40464723c */ /* 0x000fe200000018ff */
[----:B------:R-:W-:Y:S02]  /*6260*/  LOP3.LUT R9, R2, 0xff, RZ, 0xc0, !PT ;  /* 0x000000ff02097812 */ /* 0x000fe400078ec0ff */
[----:B------:R-:W-:-:S03]  /*6270*/  FSEL R2, R11, RZ, P1 ;  /* 0x000000ff0b027208 */ /* 0x000fc60000800000 */
[C---:B------:R-:W-:Y:S01]  /*6280*/  HMMA.16816.F32 R116, R4.reuse, R188, RZ ;  /* 0x000000bc0474723c */ /* 0x040fe200000018ff */
[----:B------:R-:W-:Y:S02]  /*6290*/  PRMT R21, R9, 0x5410, R10 ;  /* 0x0000541009157816 */ /* 0x000fe4000000000a */
[----:B------:R-:W-:Y:S01]  /*62a0*/  LOP3.LUT R9, R15, 0xff, RZ, 0xc0, !PT ;  /* 0x000000ff0f097812 */ /* 0x000fe200078ec0ff */
[----:B------:R-:W-:Y:S01]  /*62b0*/  FFMA.FTZ R10, R64, UR32, -R2 ;  /* 0x00000020400a7c23 */ /* 0x000fe20008010802 */
[----:B------:R-:W-:Y:S01]  /*62c0*/  LOP3.LUT R11, R8, 0xff, RZ, 0xc0, !PT ;  /* 0x000000ff080b7812 */ /* 0x000fe200078ec0ff */
[C---:B------:R-:W-:Y:S01]  /*62d0*/  HMMA.16816.F32 R152, R4.reuse, R30, RZ ;  /* 0x0000001e0498723c */ /* 0x040fe200000018ff */
[----:B------:R-:W-:Y:S01]  /*62e0*/  PRMT R14, R9, 0x5410, R16 ;  /* 0x00005410090e7816 */ /* 0x000fe20000000010 */
[----:B------:R1:W-:Y:S01]  /*62f0*/  MUFU.EX2 R198, R10 ;  /* 0x0000000a00c67308 */ /* 0x0003e20000000800 */
[----:B------:R-:W-:Y:S02]  /*6300*/  FFMA.FTZ R9, R47, UR32, -R2 ;  /* 0x000000202f097c23 */ /* 0x000fe40008010802 */
[----:B------:R-:W3:Y:S01]  /*6310*/  LDSM.16.MT88.4 R44, [R211+0xa800] ;  /* 0x00a80000d32c783b */ /* 0x000ee20000004200 */
[C---:B------:R-:W-:Y:S04]  /*6320*/  HMMA.16816.F32 R168, R4.reuse, R174, RZ ;  /* 0x000000ae04a8723c */ /* 0x040fe800000018ff */
[----:B------:R4:W-:Y:S02]  /*6330*/  MUFU.EX2 R199, R9 ;  /* 0x0000000900c77308 */ /* 0x0009e40000000800 */
[C---:B------:R-:W-:Y:S06]  /*6340*/  HMMA.16816.F32 R48, R4.reuse, R58, RZ ;  /* 0x0000003a0430723c */ /* 0x040fec00000018ff */
[----:B------:R-:W-:Y:S01]  /*6350*/  HMMA.16816.F32 R80, R4, R186, RZ ;  /* 0x000000ba0450723c */ /* 0x000fe200000018ff */
[----:B-1----:R-:W-:-:S02]  /*6360*/  SHF.R.U32.HI R10, RZ, 0x8, R3 ;  /* 0x00000008ff0a7819 */ /* 0x002fc40000011603 */
[----:B------:R-:W-:Y:S02]  /*6370*/  SHF.R.U32.HI R3, RZ, 0x10, R8 ;  /* 0x00000010ff037819 */ /* 0x000fe40000011608 */
[----:B------:R-:W-:Y:S01]  /*6380*/  PRMT R12, R11, 0x5410, R10 ;  /* 0x000054100b0c7816 */ /* 0x000fe2000000000a */
[----:B------:R-:W-:Y:S01]  /*6390*/  FFMA.FTZ R10, R43, UR32, -R2 ;  /* 0x000000202b0a7c23 */ /* 0x000fe20008010802 */
[----:B------:R-:W-:Y:S01]  /*63a0*/  SHF.R.U32.HI R11, RZ, 0x18, R8 ;  /* 0x00000018ff0b7819 */ /* 0x000fe20000011608 */
[C---:B------:R-:W-:Y:S01]  /*63b0*/  HMMA.16816.F32 R96, R4.reuse, R178, RZ ;  /* 0x000000b20460723c */ /* 0x040fe200000018ff */
[----:B----4-:R-:W-:Y:S01]  /*63c0*/  LOP3.LUT R9, R3, 0xff, RZ, 0xc0, !PT ;  /* 0x000000ff03097812 */ /* 0x010fe200078ec0ff */
[----:B------:R1:W4:Y:S01]  /*63d0*/  MUFU.EX2 R200, R10 ;  /* 0x0000000a00c87308 */ /* 0x0003220000000800 */
[--C-:B------:R-:W-:Y:S02]  /*63e0*/  HSET2.LE.AND R3, R18, R120.reuse, PT ;  /* 0x0000007812037233 */ /* 0x100fe40003803000 */
[----:B------:R-:W-:Y:S01]  /*63f0*/  PRMT R13, R9, 0x5410, R11 ;  /* 0x00005410090d7816 */ /* 0x000fe2000000000b */
[----:B------:R-:W-:Y:S01]  /*6400*/  FFMA.FTZ R9, R65, UR32, -R2 ;  /* 0x0000002041097c23 */ /* 0x000fe20008010802 */
[----:B------:R-:W-:Y:S01]  /*6410*/  F2FP.F16.F32.PACK_AB R8, R236, R237 ;  /* 0x000000edec08723e */ /* 0x000fe200000000ff */
[----:B------:R-:W-:Y:S01]  /*6420*/  HMMA.16816.F32 R64, R4, R74, RZ ;  /* 0x0000004a0440723c */ /* 0x000fe200000018ff */
[----:B------:R-:W-:Y:S01]  /*6430*/  HSET2.LE.AND R11, R14, R120, PT ;  /* 0x000000780e0b7233 */ /* 0x000fe20003803000 */
[----:B------:R5:W3:Y:S01]  /*6440*/  MUFU.EX2 R196, R9 ;  /* 0x0000000900c47308 */ /* 0x000ae20000000800 */
[----:B------:R-:W-:-:S02]  /*6450*/  LOP3.LUT R130, R3, R8, RZ, 0xc0, !PT ;  /* 0x0000000803827212 */ /* 0x000fc400078ec0ff */
[--C-:B------:R-:W-:Y:S01]  /*6460*/  HSET2.LE.AND R3, R20, R120.reuse, PT ;  /* 0x0000007814037233 */ /* 0x100fe20003803000 */
[----:B------:R-:W-:Y:S01]  /*6470*/  HMMA.16816.F32 R112, R4, R182, RZ ;  /* 0x000000b60470723c */ /* 0x000fe200000018ff */
[----:B--2---:R-:W-:Y:S02]  /*6480*/  F2FP.F16.F32.PACK_AB R8, R206, R232 ;  /* 0x000000e8ce08723e */ /* 0x004fe400000000ff */
[----:B-1----:R-:W-:Y:S02]  /*6490*/  F2FP.F16.F32.PACK_AB R10, R238, R239 ;  /* 0x000000efee0a723e */ /* 0x002fe400000000ff */
[----:B------:R-:W-:Y:S02]  /*64a0*/  LOP3.LUT R131, R3, R8, RZ, 0xc0, !PT ;  /* 0x0000000803837212 */ /* 0x000fe400078ec0ff */
[----:B------:R-:W-:Y:S02]  /*64b0*/  HSET2.LE.AND R3, R17, R120, PT ;  /* 0x0000007811037233 */ /* 0x000fe40003803000 */
[----:B----4-:R-:W-:-:S02]  /*64c0*/  F2FP.F16.F32.PACK_AB R8, R200, R199 ;  /* 0x000000c7c808723e */ /* 0x010fc400000000ff */
[--C-:B-----5:R-:W-:Y:S02]  /*64d0*/  HSET2.LE.AND R9, R19, R120.reuse, PT ;  /* 0x0000007813097233 */ /* 0x120fe40003803000 */
[----:B------:R-:W-:Y:S01]  /*64e0*/  LOP3.LUT R11, R11, R8, RZ, 0xc0, !PT ;  /* 0x000000080b0b7212 */ /* 0x000fe200078ec0ff */
[----:B------:R-:W1:Y:S02]  /*64f0*/  LDSM.16.MT88.4 R16, [R213+0xb800] ;  /* 0x00b80000d510783b */ /* 0x000e640000004200 */
[----:B------:R-:W-:Y:S02]  /*6500*/  LOP3.LUT R128, R9, R10, RZ, 0xc0, !PT ;  /* 0x0000000a09807212 */ /* 0x000fe400078ec0ff */
[----:B------:R-:W-:Y:S02]  /*6510*/  F2FP.F16.F32.PACK_AB R10, R201, R202 ;  /* 0x000000cac90a723e */ /* 0x000fe400000000ff */
[----:B------:R-:W-:Y:S02]  /*6520*/  HSET2.LE.AND R9, R12, R120, PT ;  /* 0x000000780c097233 */ /* 0x000fe40003803000 */
[----:B------:R-:W-:-:S02]  /*6530*/  F2FP.F16.F32.PACK_AB R12, R203, R204 ;  /* 0x000000cccb0c723e */ /* 0x000fc400000000ff */
[----:B------:R-:W-:Y:S02]  /*6540*/  LOP3.LUT R10, R3, R10, RZ, 0xc0, !PT ;  /* 0x0000000a030a7212 */ /* 0x000fe400078ec0ff */
[----:B------:R-:W-:Y:S02]  /*6550*/  LOP3.LUT R8, R9, R12, RZ, 0xc0, !PT ;  /* 0x0000000c09087212 */ /* 0x000fe400078ec0ff */
[--C-:B------:R-:W-:Y:S02]  /*6560*/  HSET2.LE.AND R3, R13, R120.reuse, PT ;  /* 0x000000780d037233 */ /* 0x100fe40003803000 */
[----:B---3--:R-:W-:Y:S02]  /*6570*/  F2FP.F16.F32.PACK_AB R9, R196, R198 ;  /* 0x000000c6c409723e */ /* 0x008fe400000000ff */
[----:B------:R-:W-:Y:S02]  /*6580*/  HSET2.LE.AND R12, R21, R120, PT ;  /* 0x00000078150c7233 */ /* 0x000fe40003803000 */
[----:B------:R-:W-:Y:S01]  /*6590*/  LOP3.LUT R9, R3, R9, RZ, 0xc0, !PT ;  /* 0x0000000903097212 */ /* 0x000fe200078ec0ff */
[----:B------:R-:W-:Y:S01]  /*65a0*/  FFMA.FTZ R3, R90, UR32, -R0 ;  /* 0x000000205a037c23 */ /* 0x000fe20008010800 */
[----:B------:R-:W-:Y:S01]  /*65b0*/  HMMA.16816.F32 R20, R4, R190, RZ ;  /* 0x000000be0414723c */ /* 0x000fe200000018ff */
[----:B------:R-:W-:-:S02]  /*65c0*/  F2FP.F16.F32.PACK_AB R13, R197, R207 ;  /* 0x000000cfc50d723e */ /* 0x000fc400000000ff */
[----:B------:R2:W-:Y:S02]  /*65d0*/  MUFU.EX2 R195, R3 ;  /* 0x0000000300c37308 */ /* 0x0005e40000000800 */
[----:B------:R-:W-:Y:S01]  /*65e0*/  LOP3.LUT R129, R12, R13, RZ, 0xc0, !PT ;  /* 0x0000000d0c817212 */ /* 0x000fe200078ec0ff */
[C---:B------:R-:W-:Y:S06]  /*65f0*/  HMMA.16816.F32 R164, R8.reuse, R172, RZ ;  /* 0x000000ac08a4723c */ /* 0x040fec00000018ff */
[----:B------:R-:W-:Y:S06]  /*6600*/  HMMA.16816.F32 R172, R8, R174, RZ ;  /* 0x000000ae08ac723c */ /* 0x000fec00000018ff */
[----:B------:R-:W-:Y:S01]  /*6610*/  HMMA.16816.F32 R160, R128, R44, R160 ;  /* 0x0000002c80a0723c */ /* 0x000fe200000018a0 */
[----:B--2---:R-:W-:-:S04]  /*6620*/  FFMA.FTZ R3, R88, UR32, -R0 ;  /* 0x0000002058037c23 */ /* 0x004fc80008010800 */
[----:B------:R2:W-:Y:S01]  /*6630*/  MUFU.EX2 R194, R3 ;  /* 0x0000000300c27308 */ /* 0x0005e20000000800 */
[C---:B------:R-:W-:Y:S06]  /*6640*/  HMMA.16816.F32 R168, R128.reuse, R46, R168 ;  /* 0x0000002e80a8723c */ /* 0x040fec00000018a8 */
[C---:B------:R-:W-:Y:S06]  /*6650*/  HMMA.16816.F32 R148, R128.reuse, R156, R148 ;  /* 0x0000009c8094723c */ /* 0x040fec0000001894 */
[----:B------:R-:W-:Y:S01]  /*6660*/  HMMA.16816.F32 R36, R128, R60, R36 ;  /* 0x0000003c8024723c */ /* 0x000fe20000001824 */
[--C-:B--2---:R-:W-:Y:S01]  /*6670*/  FFMA.FTZ R3, R89, UR32, -R0.reuse ;  /* 0x0000002059037c23 */ /* 0x104fe20008010800 */
[----:B------:R-:W-:-:S04]  /*6680*/  FFMA.FTZ R0, R91, UR32, -R0 ;  /* 0x000000205b007c23 */ /* 0x000fc80008010800 */
[C---:B------:R-:W-:Y:S01]  /*6690*/  HMMA.16816.F32 R52, R128.reuse, R140, R52 ;  /* 0x0000008c8034723c */ /* 0x040fe20000001834 */
[----:B------:R2:W-:Y:S05]  /*66a0*/  MUFU.EX2 R193, R3 ;  /* 0x0000000300c17308 */ /* 0x0005ea0000000800 */
[C---:B------:R-:W-:Y:S03]  /*66b0*/  HMMA.16816.F32 R68, R128.reuse, R76, R68 ;  /* 0x0000004c8044723c */ /* 0x040fe60000001844 */
[----:B------:R3:W4:Y:S03]  /*66c0*/  MUFU.EX2 R192, R0 ;  /* 0x0000000000c07308 */ /* 0x0007260000000800 */
[C---:B------:R-:W-:Y:S06]  /*66d0*/  HMMA.16816.F32 R84, R128.reuse, R92, R84 ;  /* 0x0000005c8054723c */ /* 0x040fec0000001854 */
[----:B------:R-:W-:Y:S01]  /*66e0*/  HMMA.16816.F32 R100, R128, R108, R100 ;  /* 0x0000006c8064723c */ /* 0x000fe20000001864 */
[----:B--2---:R-:W-:-:S04]  /*66f0*/  FFMA.FTZ R3, R105, UR32, -R2 ;  /* 0x0000002069037c23 */ /* 0x004fc80008010802 */
[----:B------:R-:W-:Y:S01]  /*6700*/  MUFU.EX2 R133, R3 ;  /* 0x0000000300857308 */ /* 0x000fe20000000800 */
[----:B-1----:R-:W-:Y:S01]  /*6710*/  HMMA.16816.F32 R116, R128, R16, R116 ;  /* 0x000000108074723c */ /* 0x002fe20000001874 */
[----:B---3--:R-:W-:-:S05]  /*6720*/  FFMA.FTZ R0, R106, UR32, -R2 ;  /* 0x000000206a007c23 */ /* 0x008fca0008010802 */
[C---:B------:R-:W-:Y:S01]  /*6730*/  HMMA.16816.F32 R152, R128.reuse, R158, R152 ;  /* 0x0000009e8098723c */ /* 0x040fe20000001898 */
[----:B------:R1:W-:Y:S05]  /*6740*/  MUFU.EX2 R139, R0 ;  /* 0x00000000008b7308 */ /* 0x0003ea0000000800 */
[C---:B------:R-:W-:Y:S06]  /*6750*/  HMMA.16816.F32 R48, R128.reuse, R62, R48 ;  /* 0x0000003e8030723c */ /* 0x040fec0000001830 */
[----:B------:R-:W-:Y:S01]  /*6760*/  HMMA.16816.F32 R64, R128, R142, R64 ;  /* 0x0000008e8040723c */ /* 0x000fe20000001840 */
[--C-:B-1----:R-:W-:Y:S01]  /*6770*/  FFMA.FTZ R0, R104, UR32, -R2.reuse ;  /* 0x0000002068007c23 */ /* 0x102fe20008010802 */
[----:B------:R-:W-:-:S04]  /*6780*/  FFMA.FTZ R2, R107, UR32, -R2 ;  /* 0x000000206b027c23 */ /* 0x000fc80008010802 */
[C---:B------:R-:W-:Y:S01]  /*6790*/  HMMA.16816.F32 R80, R128.reuse, R78, R80 ;  /* 0x0000004e8050723c */ /* 0x040fe20000001850 */
[----:B------:R1:W-:Y:S05]  /*67a0*/  MUFU.EX2 R138, R0 ;  /* 0x00000000008a7308 */ /* 0x0003ea0000000800 */
[C---:B------:R-:W-:Y:S03]  /*67b0*/  HMMA.16816.F32 R96, R128.reuse, R94, R96 ;  /* 0x0000005e8060723c */ /* 0x040fe60000001860 */
[----:B------:R2:W3:Y:S03]  /*67c0*/  MUFU.EX2 R132, R2 ;  /* 0x0000000200847308 */ /* 0x0004e60000000800 */
[----:B------:R-:W-:Y:S06]  /*67d0*/  HMMA.16816.F32 R112, R128, R110, R112 ;  /* 0x0000006e8070723c */ /* 0x000fec0000001870 */
[----:B------:R-:W-:Y:S01]  /*67e0*/  HMMA.16816.F32 R144, R8, R28, RZ ;  /* 0x0000001c0890723c */ /* 0x000fe200000018ff */
[----:B-1----:R-:W-:-:S05]  /*67f0*/  LOP3.LUT R0, R25, UR11, R40, 0x96, !PT ;  /* 0x0000000b19007c12 */ /* 0x002fca000f8e9628 */
[----:B------:R-:W-:Y:S01]  /*6800*/  IMAD.WIDE.U32 R4, R0, -0x2daee0ad, RZ ;  /* 0xd2511f5300047825 */ /* 0x000fe200078e00ff */
[----:B------:R-:W-:Y:S04]  /*6810*/  HMMA.16816.F32 R40, R8, R56, RZ ;  /* 0x000000380828723c */ /* 0x000fe800000018ff */
[----:B------:R-:W-:Y:S02]  /*6820*/  LOP3.LUT R0, R5, UR12, R32, 0x96, !PT ;  /* 0x0000000c05007c12 */ /* 0x000fe4000f8e9620 */
[----:B------:R-:W-:Y:S01]  /*6830*/  LOP3.LUT R6, R4, 0xffff, RZ, 0xc0, !PT ;  /* 0x0000ffff04067812 */ /* 0x000fe200078ec0ff */
[----:B------:R-:W-:Y:S01]  /*6840*/  HMMA.16816.F32 R128, R128, R18, R20 ;  /* 0x000000128080723c */ /* 0x000fe20000001814 */
[----:B--2---:R-:W-:Y:S02]  /*6850*/  LOP3.LUT R2, R0, 0xffff, RZ, 0xc0, !PT ;  /* 0x0000ffff00027812 */ /* 0x004fe400078ec0ff */
[----:B------:R-:W-:-:S02]  /*6860*/  SHF.R.U32.HI R3, RZ, 0x10, R0 ;  /* 0x00000010ff037819 */ /* 0x000fc40000011600 */
[----:B------:R-:W-:Y:S01]  /*6870*/  LOP3.LUT R13, R4, 0xff, RZ, 0xc0, !PT ;  /* 0x000000ff040d7812 */ /* 0x000fe200078ec0ff */
[C---:B------:R-:W-:Y:S01]  /*6880*/  HMMA.16816.F32 R88, R8.reuse, R176, RZ ;  /* 0x000000b00858723c */ /* 0x040fe200000018ff */
[--C-:B------:R-:W-:Y:S02]  /*6890*/  SHF.R.U32.HI R7, RZ, 0x10, R4.reuse ;  /* 0x00000010ff077819 */ /* 0x100fe40000011604 */
[----:B------:R-:W-:Y:S02]  /*68a0*/  SHF.R.U32.HI R12, RZ, 0x18, R4 ;  /* 0x00000018ff0c7819 */ /* 0x000fe40000011604 */
[----:B------:R-:W-:Y:S01]  /*68b0*/  LOP3.LUT R5, R0, 0xff, RZ, 0xc0, !PT ;  /* 0x000000ff00057812 */ /* 0x000fe200078ec0ff */
[----:B------:R-:W-:Y:S01]  /*68c0*/  HMMA.16816.F32 R104, R8, R180, RZ ;  /* 0x000000b40868723c */ /* 0x000fe200000018ff */
[----:B------:R-:W-:Y:S02]  /*68d0*/  SHF.R.U32.HI R4, RZ, 0x18, R0 ;  /* 0x00000018ff047819 */ /* 0x000fe40000011600 */
[----:B------:R-:W-:-:S02]  /*68e0*/  SHF.R.U32.HI R2, RZ, 0x8, R2 ;  /* 0x00000008ff027819 */ /* 0x000fc40000011602 */
[----:B------:R-:W-:Y:S01]  /*68f0*/  SHF.R.U32.HI R0, RZ, 0x8, R6 ;  /* 0x00000008ff007819 */ /* 0x000fe20000011606 */
[C---:B------:R-:W-:Y:S01]  /*6900*/  HMMA.16816.F32 R28, R8.reuse, R30, RZ ;  /* 0x0000001e081c723c */ /* 0x040fe200000018ff */
[----:B------:R-:W-:Y:S02]  /*6910*/  LOP3.LUT R3, R3, 0xff, RZ, 0xc0, !PT ;  /* 0x000000ff03037812 */ /* 0x000fe400078ec0ff */
[----:B------:R-:W-:Y:S02]  /*6920*/  PRMT R5, R5, 0x5410, R2 ;  /* 0x0000541005057816 */ /* 0x000fe40000000002 */
[----:B------:R-:W-:Y:S01]  /*6930*/  PRMT R0, R13, 0x5410, R0 ;  /* 0x000054100d007816 */ /* 0x000fe20000000000 */
[----:B------:R-:W-:Y:S01]  /*6940*/  HMMA.16816.F32 R20, R8, R186, RZ ;  /* 0x000000ba0814723c */ /* 0x000fe200000018ff */
[----:B------:R-:W-:Y:S02]  /*6950*/  PRMT R2, R3, 0x5410, R4 ;  /* 0x0000541003027816 */ /* 0x000fe40000000004 */
[----:B------:R-:W-:-:S02]  /*6960*/  LOP3.LUT R6, R7, 0xff, RZ, 0xc0, !PT ;  /* 0x000000ff07067812 */ /* 0x000fc400078ec0ff */
[--C-:B------:R-:W-:Y:S01]  /*6970*/  HSET2.LE.AND R0, R0, R120.reuse, PT ;  /* 0x0000007800007233 */ /* 0x100fe20003803000 */
[C---:B------:R-:W-:Y:S01]  /*6980*/  HMMA.16816.F32 R24, R8.reuse, R178, RZ ;  /* 0x000000b20818723c */ /* 0x040fe200000018ff */
[----:B------:R-:W-:Y:S02]  /*6990*/  PRMT R6, R6, 0x5410, R12 ;  /* 0x0000541006067816 */ /* 0x000fe4000000000c */
[--C-:B------:R-:W-:Y:S02]  /*69a0*/  HSET2.LE.AND R7, R2, R120.reuse, PT ;  /* 0x0000007802077233 */ /* 0x100fe40003803000 */
[----:B----4-:R-:W-:Y:S01]  /*69b0*/  F2FP.F16.F32.PACK_AB R2, R192, R193 ;  /* 0x000000c1c002723e */ /* 0x010fe200000000ff */
[----:B------:R-:W-:Y:S01]  /*69c0*/  HMMA.16816.F32 R12, R8, R74, RZ ;  /* 0x0000004a080c723c */ /* 0x000fe200000018ff */
[--C-:B------:R-:W-:Y:S02]  /*69d0*/  HSET2.LE.AND R3, R6, R120.reuse, PT ;  /* 0x0000007806037233 */ /* 0x100fe40003803000 */
[----:B------:R-:W-:-:S02]  /*69e0*/  HSET2.LE.AND R5, R5, R120, PT ;  /* 0x0000007805057233 */ /* 0x000fc40003803000 */
[----:B------:R-:W-:Y:S01]  /*69f0*/  LOP3.LUT R126, R0, R2, RZ, 0xc0, !PT ;  /* 0x00000002007e7212 */ /* 0x000fe200078ec0ff */
[----:B------:R-:W-:Y:S01]  /*6a00*/  FADD.FTZ R2, R247, R244 ;  /* 0x000000f4f7027221 */ /* 0x000fe20000010000 */
[----:B---3--:R-:W-:Y:S01]  /*6a10*/  F2FP.F16.F32.PACK_AB R4, R132, R133 ;  /* 0x000000858404723e */ /* 0x008fe200000000ff */
[C---:B------:R-:W-:Y:S01]  /*6a20*/  HMMA.16816.F32 R120, R8.reuse, R188, RZ ;  /* 0x000000bc0878723c */ /* 0x040fe200000018ff */
[----:B------:R-:W-:Y:S01]  /*6a30*/  F2FP.F16.F32.PACK_AB R6, R194, R195 ;  /* 0x000000c3c206723e */ /* 0x000fe200000000ff */
[----:B------:R-:W-:Y:S01]  /*6a40*/  FADD.FTZ R2, R245, R2 ;  /* 0x00000002f5027221 */ /* 0x000fe20000010000 */
[----:B------:R-:W-:Y:S02]  /*6a50*/  F2FP.F16.F32.PACK_AB R0, R138, R139 ;  /* 0x0000008b8a00723e */ /* 0x000fe400000000ff */
[----:B------:R-:W-:Y:S01]  /*6a60*/  LOP3.LUT R127, R3, R4, RZ, 0xc0, !PT ;  /* 0x00000004037f7212 */ /* 0x000fe200078ec0ff */
[----:B------:R-:W-:Y:S01]  /*6a70*/  FADD.FTZ R3, R235, R205 ;  /* 0x000000cdeb037221 */ /* 0x000fe20000010000 */
[----:B------:R-:W-:Y:S01]  /*6a80*/  LOP3.LUT R124, R5, R6, RZ, 0xc0, !PT ;  /* 0x00000006057c7212 */ /* 0x000fe200078ec0ff */
[----:B------:R-:W-:Y:S01]  /*6a90*/  FADD.FTZ R2, R246, R2 ;  /* 0x00000002f6027221 */ /* 0x000fe20000010000 */
[----:B------:R-:W-:Y:S01]  /*6aa0*/  LOP3.LUT R125, R7, R0, RZ, 0xc0, !PT ;  /* 0x00000000077d7212 */ /* 0x000fe200078ec0ff */
[----:B------:R-:W-:Y:S01]  /*6ab0*/  FADD.FTZ R0, R204, R203 ;  /* 0x000000cbcc007221 */ /* 0x000fe20000010000 */
[----:B------:R-:W-:Y:S01]  /*6ac0*/  HMMA.16816.F32 R4, R8, R58, RZ ;  /* 0x0000003a0804723c */ /* 0x000fe200000018ff */
[----:B------:R-:W-:-:S02]  /*6ad0*/  FADD.FTZ R3, R234, R3 ;  /* 0x00000003ea037221 */ /* 0x000fc40000010000 */
[----:B------:R-:W-:Y:S02]  /*6ae0*/  FADD.FTZ R0, R202, R0 ;  /* 0x00000000ca007221 */ /* 0x000fe40000010000 */
[----:B------:R-:W-:Y:S01]  /*6af0*/  FADD.FTZ R3, R233, R3 ;  /* 0x00000003e9037221 */ /* 0x000fe20000010000 */
[----:B------:R-:W-:Y:S03]  /*6b00*/  HMMA.16816.F32 R164, R124, R44, R164 ;  /* 0x0000002c7ca4723c */ /* 0x000fe600000018a4 */
[----:B------:R-:W-:-:S03]  /*6b10*/  FADD.FTZ R3, R207, R3 ;  /* 0x00000003cf037221 */ /* 0x000fc60000010000 */
[----:B------:R-:W-:Y:S01]  /*6b20*/  HMMA.16816.F32 R172, R124, R46, R172 ;  /* 0x0000002e7cac723c */ /* 0x000fe200000018ac */
[----:B------:R-:W-:-:S04]  /*6b30*/  FADD.FTZ R3, R197, R3 ;  /* 0x00000003c5037221 */ /* 0x000fc80000010000 */
[----:B------:R-:W-:Y:S01]  /*6b40*/  FADD.FTZ R3, R232, R3 ;  /* 0x00000003e8037221 */ /* 0x000fe20000010000 */
[----:B------:R-:W-:Y:S03]  /*6b50*/  HMMA.16816.F32 R56, R8, R72, RZ ;  /* 0x000000480838723c */ /* 0x000fe600000018ff */
[----:B------:R-:W-:-:S03]  /*6b60*/  FADD.FTZ R247, R206, R3 ;  /* 0x00000003cef77221 */ /* 0x000fc60000010000 */
[----:B------:R-:W-:Y:S06]  /*6b70*/  HMMA.16816.F32 R44, R124, R62, R4 ;  /* 0x0000003e7c2c723c */ /* 0x000fec0000001804 */
[----:B------:R-:W-:Y:S01]  /*6b80*/  HMMA.16816.F32 R72, R8, R184, RZ ;  /* 0x000000b80848723c */ /* 0x000fe200000018ff */
[----:B------:R-:W-:Y:S01]  /*6b90*/  FADD.FTZ R4, R198, R196 ;  /* 0x000000c4c6047221 */ /* 0x000fe20000010000 */
[----:B------:R-:W-:-:S03]  /*6ba0*/  FADD.FTZ R5, R201, R0 ;  /* 0x00000000c9057221 */ /* 0x000fc60000010000 */
[----:B------:R-:W-:Y:S01]  /*6bb0*/  FADD.FTZ R4, R199, R4 ;  /* 0x00000004c7047221 */ /* 0x000fe20000010000 */
[C---:B------:R-:W-:Y:S03]  /*6bc0*/  HMMA.16816.F32 R32, R8.reuse, R182, RZ ;  /* 0x000000b60820723c */ /* 0x040fe600000018ff */
[----:B------:R-:W-:Y:S01]  /*6bd0*/  FADD.FTZ R0, R200, R4 ;  /* 0x00000004c8007221 */ /* 0x000fe20000010000 */
[----:B------:R-:W-:Y:S01]  /*6be0*/  FADD.FTZ R4, R239, R2 ;  /* 0x00000002ef047221 */ /* 0x000fe20000010000 */
[----:B------:R-:W-:Y:S01]  /*6bf0*/  FADD.FTZ R2, R195, R5 ;  /* 0x00000005c3027221 */ /* 0x000fe20000010000 */
[----:B------:R-:W-:Y:S01]  /*6c00*/  HMMA.16816.F32 R8, R8, R190, RZ ;  /* 0x000000be0808723c */ /* 0x000fe200000018ff */
        /* <DEDUP_REMOVED lines=11> */
[C---:B------:R-:W-:Y:S01]  /*6cc0*/  HMMA.16816.F32 R40, R124.reuse, R60, R40 ;  /* 0x0000003c7c28723c */ /* 0x040fe20000001828 */
[----:B------:R1:W-:Y:S04]  /*6cd0*/  STL [R1+0x18], R244 ;  /* 0x000018f401007387 */ /* 0x0003e80000100800 */
[----:B------:R1:W-:Y:S01]  /*6ce0*/  STL [R1+0x1c], R247 ;  /* 0x00001cf701007387 */ /* 0x0003e20000100800 */
[C---:B------:R-:W-:Y:S03]  /*6cf0*/  HMMA.16816.F32 R72, R124.reuse, R76, R72 ;  /* 0x0000004c7c48723c */ /* 0x040fe60000001848 */
[----:B------:R1:W-:Y:S03]  /*6d00*/  STL [R1+0x20], R246 ;  /* 0x000020f601007387 */ /* 0x0003e60000100800 */
[C---:B------:R-:W-:Y:S01]  /*6d10*/  HMMA.16816.F32 R88, R124.reuse, R92, R88 ;  /* 0x0000005c7c58723c */ /* 0x040fe20000001858 */
[----:B------:R1:W-:Y:S05]  /*6d20*/  STL [R1+0x24], R245 ;  /* 0x000024f501007387 */ /* 0x0003ea0000100800 */
        /* <DEDUP_REMOVED lines=11> */
[----:B------:R-:W2:Y:S01]  /*6de0*/  LDL.64 R180, [R1+0x50] ;  /* 0x0000500001b47983 */ /* 0x000ea20000100a00 */
[----:B------:R-:W-:Y:S01]  /*6df0*/  ULDC UR4, c[0x0][0x2d0] ;  /* 0x0000b40000047ab9 */ /* 0x000fe20000000800 */
[----:B------:R-:W-:-:S04]  /*6e00*/  DEPBAR.LE SB0, 0x0 ;  /* 0x000080000000791a */ /* 0x000fc80000000000 */
[----:B------:R-:W3:Y:S04]  /*6e10*/  LDL R177, [R1+0x48] ;  /* 0x0000480001b17983 */ /* 0x000ee80000100800 */
[----:B------:R-:W4:Y:S01]  /*6e20*/  LDL.64 R184, [R1+0x68] ;  /* 0x0000680001b87983 */ /* 0x000f220000100a00 */
[----:B------:R-:W-:-:S04]  /*6e30*/  UIADD3 UR38, UR18, -0x2, URZ ;  /* 0xfffffffe12267890 */ /* 0x000fc8000fffe03f */
[----:B------:R-:W-:Y:S02]  /*6e40*/  USHF.R.S32.HI UR5, URZ, 0x1f, UR38 ;  /* 0x0000001f3f057899 */ /* 0x000fe40008011426 */
[----:B------:R-:W-:Y:S01]  /*6e50*/  IMAD.U32 R2, RZ, RZ, UR38 ;  /* 0x00000026ff027e24 */ /* 0x000fe2000f8e00ff */
[----:B------:R-:W-:Y:S01]  /*6e60*/  UISETP.GT.AND UP0, UPT, UR38, UR15, UPT ;  /* 0x0000000f2600728c */ /* 0x000fe2000bf04270 */
[----:B------:R-:W-:Y:S01]  /*6e70*/  BAR.SYNC.DEFER_BLOCKING 0x0 ;  /* 0x0000000000007b1d */ /* 0x000fe20000010000 */
[----:B--2---:R-:W-:Y:S02]  /*6e80*/  ISETP.GE.AND P3, PT, R180, UR4, PT ;  /* 0x00000004b4007c0c */ /* 0x004fe4000bf66270 */
[----:B---3--:R-:W-:Y:S01]  /*6e90*/  ISETP.GE.AND P2, PT, R177, UR4, PT ;  /* 0x00000004b1007c0c */ /* 0x008fe2000bf46270 */
[----:B------:R-:W-:Y:S01]  /*6ea0*/  UIMAD UR4, UR20, UR38, URZ ;  /* 0x00000026140472a4 */ /* 0x000fe2000f8e023f */
[----:B----4-:R-:W-:-:S03]  /*6eb0*/  IMAD.WIDE.U32 R2, R2, UR29, R184 ;  /* 0x0000001d02027c25 */ /* 0x010fc6000f8e00b8 */
[----:B------:R-:W-:-:S06]  /*6ec0*/  UIMAD UR4, UR5, UR29, UR4 ;  /* 0x0000001d050472a4 */ /* 0x000fcc000f8e0204 */
[----:B------:R-:W1:Y:S01]  /*6ed0*/  @!P3 LDC.64 R10, c[0x0][0x220] ;  /* 0x00008800ff0abb82 */ /* 0x000e620000000a00 */
[----:B------:R-:W-:Y:S01]  /*6ee0*/  @P3 STS.128 [R223+0xa000], RZ ;  /* 0x00a000ffdf003388 */ /* 0x000fe20000000c00 */
[----:B------:R-:W-:Y:S01]  /*6ef0*/  IADD3 R0, P0, R2, UR25, RZ ;  /* 0x0000001902007c10 */ /* 0x000fe2000ff1e0ff */
[----:B------:R-:W-:-:S05]  /*6f00*/  VIADD R3, R3, UR4 ;  /* 0x0000000403037c36 */ /* 0x000fca0008000000 */
[----:B------:R-:W2:Y:S01]  /*6f10*/  @!P2 LDC.64 R6, c[0x0][0x220] ;  /* 0x00008800ff06ab82 */ /* 0x000ea20000000a00 */
[----:B------:R-:W-:-:S07]  /*6f20*/  IADD3.X R5, R3, UR19, RZ, P0, !PT ;  /* 0x0000001303057c10 */ /* 0x000fce00087fe4ff */
[----:B------:R-:W3:Y:S08]  /*6f30*/  @!P3 LDC.64 R8, c[0x0][0x220] ;  /* 0x00008800ff08bb82 */ /* 0x000ef00000000a00 */
[----:B------:R-:W4:Y:S01]  /*6f40*/  @!P2 LDC.64 R12, c[0x0][0x220] ;  /* 0x00008800ff0cab82 */ /* 0x000f220000000a00 */
[----:B-1----:R-:W-:-:S04]  /*6f50*/  @!P3 LEA R10, P5, R2, R10, 0x1 ;  /* 0x0000000a020ab211 */ /* 0x002fc800078a08ff */
[C---:B------:R-:W-:Y:S02]  /*6f60*/  @!P3 LEA.HI.X R11, R2.reuse, R11, R3, 0x1, P5 ;  /* 0x0000000b020bb211 */ /* 0x040fe400028f0c03 */
[----:B--2---:R-:W-:-:S03]  /*6f70*/  @!P2 LEA R6, P1, R2, R6, 0x1 ;  /* 0x000000060206a211 */ /* 0x004fc600078208ff */
[----:B------:R-:W-:Y:S01]  /*6f80*/  @!PT LDS RZ, [RZ] ;  /* 0x00000000fffff984 */ /* 0x000fe20000000800 */
[----:B------:R-:W-:Y:S01]  /*6f90*/  @!PT LDS RZ, [RZ] ;  /* 0x00000000fffff984 */ /* 0x000fe20000000800 */
[----:B------:R-:W-:Y:S01]  /*6fa0*/  @!PT LDS RZ, [RZ] ;  /* 0x00000000fffff984 */ /* 0x000fe20000000800 */
[----:B------:R-:W-:Y:S01]  /*6fb0*/  @!P3 LDGSTS.E.BYPASS.LTC128B.128 [R223+0xa000], desc[UR22][R10.64] ;  /* 0x0a0000000adfbfae */ /* 0x000fe2000b901d56 */
[----:B------:R-:W-:-:S03]  /*6fc0*/  @!P2 LEA.HI.X R7, R2, R7, R3, 0x1, P1 ;  /* 0x000000070207a211 */ /* 0x000fc600008f0c03 */
[----:B------:R-:W-:Y:S01]  /*6fd0*/  @P2 STS.128 [R223+0xb000], RZ ;  /* 0x00b000ffdf002388 */ /* 0x000fe20000000c00 */
[----:B---3--:R-:W-:-:S03]  /*6fe0*/  @!P3 LEA R8, P4, R0, R8, 0x1 ;  /* 0x000000080008b211 */ /* 0x008fc600078808ff */
[----:B------:R-:W-:Y:S01]  /*6ff0*/  @!PT LDS RZ, [RZ] ;  /* 0x00000000fffff984 */ /* 0x000fe20000000800 */
[----:B------:R-:W-:Y:S01]  /*7000*/  @!PT LDS RZ, [RZ] ;  /* 0x00000000fffff984 */ /* 0x000fe20000000800 */
[----:B------:R-:W-:Y:S01]  /*7010*/  @!PT LDS RZ, [RZ] ;  /* 0x00000000fffff984 */ /* 0x000fe20000000800 */
[----:B------:R-:W-:Y:S01]  /*7020*/  @!P2 LDGSTS.E.BYPASS.LTC128B.128 [R223+0xb000], desc[UR22][R6.64+0x80] ;  /* 0x0b00008006dfafae */ /* 0x000fe2000b901d56 */
[----:B------:R-:W-:-:S03]  /*7030*/  @!P3 LEA.HI.X R9, R0, R9, R5, 0x1, P4 ;  /* 0x000000090009b211 */ /* 0x000fc600020f0c05 */
[----:B------:R-:W-:Y:S01]  /*7040*/  @P3 STS.128 [R223+0xa800], RZ ;  /* 0x00a800ffdf003388 */ /* 0x000fe20000000c00 */
[----:B----4-:R-:W-:-:S03]  /*7050*/  @!P2 LEA R4, P0, R0, R12, 0x1 ;  /* 0x0000000c0004a211 */ /* 0x010fc600078008ff */
[----:B------:R-:W-:Y:S01]  /*7060*/  @!PT LDS RZ, [RZ] ;  /* 0x00000000fffff984 */ /* 0x000fe20000000800 */
[----:B------:R-:W-:Y:S01]  /*7070*/  @!PT LDS RZ, [RZ] ;  /* 0x00000000fffff984 */ /* 0x000fe20000000800 */
[----:B------:R-:W-:Y:S01]  /*7080*/  @!PT LDS RZ, [RZ] ;  /* 0x00000000fffff984 */ /* 0x000fe20000000800 */
[----:B------:R1:W-:Y:S01]  /*7090*/  @!P3 LDGSTS.E.BYPASS.LTC128B.128 [R223+0xa800], desc[UR22][R8.64] ;  /* 0x0a80000008dfbfae */ /* 0x0003e2000b901d56 */
[----:B------:R-:W-:Y:S01]  /*70a0*/  @!P2 LEA.HI.X R5, R0, R13, R5, 0x1, P0 ;  /* 0x0000000d0005a211 */ /* 0x000fe200000f0c05 */
[----:B------:R-:W-:Y:S02]  /*70b0*/  IMAD.U32 R0, RZ, RZ, UR38 ;  /* 0x00000026ff007e24 */ /* 0x000fe4000f8e00ff */
[----:B------:R-:W-:Y:S02]  /*70c0*/  @P2 STS.128 [R223+0xb800], RZ ;  /* 0x00b800ffdf002388 */ /* 0x000fe40000000c00 */
[----:B------:R-:W-:Y:S02]  /*70d0*/  IMAD R0, R0, 0x20, R251 ;  /* 0x0000002000007824 */ /* 0x000fe400078e02fb */
[----:B------:R-:W-:Y:S01]  /*70e0*/  @!PT LDS RZ, [RZ] ;  /* 0x00000000fffff984 */ /* 0x000fe20000000800 */
[----:B------:R-:W-:Y:S01]  /*70f0*/  @!PT LDS RZ, [RZ] ;  /* 0x00000000fffff984 */ /* 0x000fe20000000800 */
[----:B------:R-:W-:Y:S01]  /*7100*/  @!PT LDS RZ, [RZ] ;  /* 0x00000000fffff984 */ /* 0x000fe20000000800 */
[----:B------:R2:W-:Y:S02]  /*7110*/  @!P2 LDGSTS.E.BYPASS.LTC128B.128 [R223+0xb800], desc[UR22][R4.64+0x80] ;  /* 0x0b80008004dfafae */ /* 0x0005e4000b901d56 */
[----:B------:R-:W-:-:S02]  /*7120*/  VIADD R2, R0, 0x1 ;  /* 0x0000000100027836 */ /* 0x000fc40000000000 */
[----:B------:R-:W-:Y:S01]  /*7130*/  LDSM.16.M88.4 R20, [R208+0x8000] ;  /* 0x00800000d014783b */ /* 0x000fe20000000200 */
[C---:B------:R-:W-:Y:S01]  /*7140*/  ISETP.GE.AND P1, PT, R0.reuse, R229, PT ;  /* 0x000000e50000720c */ /* 0x040fe20003f26270 */
[C---:B------:R-:W-:Y:S01]  /*7150*/  VIADD R3, R0.reuse, 0x8 ;  /* 0x0000000800037836 */ /* 0x040fe20000000000 */
[C---:B------:R-:W-:Y:S01]  /*7160*/  ISETP.GE.AND P0, PT, R0.reuse, R228, PT ;  /* 0x000000e40000720c */ /* 0x040fe20003f06270 */
[----:B------:R-:W-:Y:S01]  /*7170*/  LDSM.16.M88.4 R16, [R208+0x8800] ;  /* 0x00880000d010783b */ /* 0x000fe20000000200 */
[C---:B------:R-:W-:Y:S02]  /*7180*/  ISETP.LT.OR P1, PT, R0.reuse, R225, P1 ;  /* 0x000000e10000720c */ /* 0x040fe40000f21670 */
[----:B------:R-:W-:Y:S01]  /*7190*/  ISETP.LT.OR P0, PT, R0, R224, P0 ;  /* 0x000000e00000720c */ /* 0x000fe20000701670 */
[----:B------:R-:W-:Y:S01]  /*71a0*/  LDSM.16.M88.4 R28, [R219] ;  /* 0x00000000db1c783b */ /* 0x000fe20000000200 */
[C---:B------:R-:W-:Y:S02]  /*71b0*/  ISETP.GE.AND P4, PT, R2.reuse, R229, PT ;  /* 0x000000e50200720c */ /* 0x040fe40003f86270 */
[C---:B------:R-:W-:Y:S01]  /*71c0*/  ISETP.GE.AND P5, PT, R2.reuse, R231, PT ;  /* 0x000000e70200720c */ /* 0x040fe20003fa6270 */
[----:B------:R-:W-:Y:S01]  /*71d0*/  LDSM.16.M88.4 R12, [R210] ;  /* 0x00000000d20c783b */ /* 0x000fe20000000200 */
[----:B------:R-:W-:-:S02]  /*71e0*/  ISETP.LT.OR P4, PT, R2, R225, P4 ;  /* 0x000000e10200720c */ /* 0x000fc40002781670 */
[----:B------:R-:W-:Y:S01]  /*71f0*/  ISETP.GE.AND P6, PT, R0, R231, PT ;  /* 0x000000e70000720c */ /* 0x000fe20003fc6270 */
[----:B-1----:R-:W1:Y:S01]  /*7200*/  LDSM.16.M88.4 R8, [R210+0x2000] ;  /* 0x00200000d208783b */ /* 0x002e620000000200 */
[-C--:B------:R-:W-:Y:S02]  /*7210*/  ISETP.LT.OR P5, PT, R2, R226.reuse, P5 ;  /* 0x000000e20200720c */ /* 0x080fe40002fa1670 */
[----:B------:R-:W-:Y:S01]  /*7220*/  ISETP.LT.OR P6, PT, R0, R226, P6 ;  /* 0x000000e20000720c */ /* 0x000fe200037c1670 */
[----:B------:R-:W-:Y:S04]  /*7230*/  LDSM.16.M88.4 R24, [R222] ;  /* 0x00000000de18783b */ /* 0x000fe80000000200 */
[----:B--2---:R-:W2:Y:S04]  /*7240*/  LDSM.16.M88.4 R4, [R212+0x2000] ;  /* 0x00200000d404783b */ /* 0x004ea80000000200 */
[----:B------:R-:W0:Y:S01]  /*7250*/  LDGDEPBAR ;  /* 0x00000000000079af */ /* 0x000e220000000000 */
[C---:B-1----:R-:W-:Y:S06]  /*7260*/  HMMA.16816.F32 R180, R8.reuse, R20, RZ ;  /* 0x0000001408b4723c */ /* 0x042fec00000018ff */
[C---:B------:R-:W-:Y:S06]  /*7270*/  HMMA.16816.F32 R176, R8.reuse, R22, RZ ;  /* 0x0000001608b0723c */ /* 0x040fec00000018ff */
[C---:B------:R-:W-:Y:S06]  /*7280*/  HMMA.16816.F32 R140, R8.reuse, R16, RZ ;  /* 0x00000010088c723c */ /* 0x040fec00000018ff */
[----:B------:R-:W-:Y:S01]  /*7290*/  HMMA.16816.F32 R32, R8, R18, RZ ;  /* 0x000000120820723c */ /* 0x000fe200000018ff */
[----:B------:R-:W1:Y:S05]  /*72a0*/  LDSM.16.M88.4 R8, [R212] ;  /* 0x00000000d408783b */ /* 0x000e6a0000000200 */
[C---:B--2---:R-:W-:Y:S06]  /*72b0*/  HMMA.16816.F32 R232, R4.reuse, R28, R180 ;  /* 0x0000001c04e8723c */ /* 0x044fec00000018b4 */
[----:B------:R-:W-:Y:S06]  /*72c0*/  HMMA.16816.F32 R192, R4, R30, R176 ;  /* 0x0000001e04c0723c */ /* 0x000fec00000018b0 */
[C---:B------:R-:W-:Y:S06]  /*72d0*/  HMMA.16816.F32 R180, R12.reuse, R20, RZ ;  /* 0x000000140cb4723c */ /* 0x040fec00000018ff */
[C---:B------:R-:W-:Y:S06]  /*72e0*/  HMMA.16816.F32 R176, R12.reuse, R22, RZ ;  /* 0x000000160cb0723c */ /* 0x040fec00000018ff */
[----:B------:R-:W-:Y:S06]  /*72f0*/  HMMA.16816.F32 R20, R12, R16, RZ ;  /* 0x000000100c14723c */ /* 0x000fec00000018ff */
[C---:B------:R-:W-:Y:S01]  /*7300*/  HMMA.16816.F32 R196, R4.reuse, R24, R140 ;  /* 0x0000001804c4723c */ /* 0x040fe2000000188c */
[----:B------:R-:W-:Y:S05]  /*7310*/  LDSM.16.M88.4 R140, [R216+0x8800] ;  /* 0x00880000d88c783b */ /* 0x000fea0000000200 */
[----:B------:R-:W-:Y:S01]  /*7320*/  HMMA.16816.F32 R188, R4, R26, R32 ;  /* 0x0000001a04bc723c */ /* 0x000fe20000001820 */
[----:B------:R-:W2:Y:S04]  /*7330*/  LDSM.16.M88.4 R4, [R218+0x2000] ;  /* 0x00200000da04783b */ /* 0x000ea80000000200 */
[----:B------:R-:W3:Y:S01]  /*7340*/  LDSM.16.M88.4 R32, [R216+0x8000] ;  /* 0x00800000d820783b */ /* 0x000ee20000000200 */
[----:B------:R-:W-:Y:S03]  /*7350*/  HMMA.16816.F32 R12, R12, R18, RZ ;  /* 0x000000120c0c723c */ /* 0x000fe600000018ff */
[----:B------:R-:W4:Y:S03]  /*7360*/  LDSM.16.M88.4 R16, [R218] ;  /* 0x00000000da10783b */ /* 0x000f260000000200 */
[C---:B-1----:R-:W-:Y:S06]  /*7370*/  HMMA.16816.F32 R184, R8.reuse, R28, R180 ;  /* 0x0000001c08b8723c */ /* 0x042fec00000018b4 */
[C---:B------:R-:W-:Y:S06]  /*7380*/  HMMA.16816.F32 R176, R8.reuse, R30, R176 ;  /* 0x0000001e08b0723c */ /* 0x040fec00000018b0 */
[C---:B------:R-:W-:Y:S01]  /*7390*/  HMMA.16816.F32 R180, R8.reuse, R24, R20 ;  /* 0x0000001808b4723c */ /* 0x040fe20000001814 */
[----:B------:R-:W-:Y:S05]  /*73a0*/  LDSM.16.M88.4 R20, [R215] ;  /* 0x00000000d714783b */ /* 0x000fea0000000200 */
[----:B------:R-:W-:Y:S01]  /*73b0*/  HMMA.16816.F32 R28, R8, R26, R12 ;  /* 0x0000001a081c723c */ /* 0x000fe2000000180c */
[----:B------:R-:W1:Y:S04]  /*73c0*/  LDSM.16.M88.4 R8, [R217+0x2000] ;  /* 0x00200000d908783b */ /* 0x000e680000000200 */
[----:B------:R-:W5:Y:S04]  /*73d0*/  LDSM.16.M88.4 R24, [R215+0x800] ;  /* 0x00080000d718783b */ /* 0x000f680000000200 */
[----:B------:R-:W5:Y:S01]  /*73e0*/  LDSM.16.M88.4 R12, [R217] ;  /* 0x00000000d90c783b */ /* 0x000f620000000200 */
[C---:B--2---:R-:W-:Y:S06]  /*73f0*/  HMMA.16816.F32 R236, R4.reuse, R140, R196 ;  /* 0x0000008c04ec723c */ /* 0x044fec00000018c4 */
[C---:B---3--:R-:W-:Y:S06]  /*7400*/  HMMA.16816.F32 R232, R4.reuse, R32, R232 ;  /* 0x0000002004e8723c */ /* 0x048fec00000018e8 */
[C---:B------:R-:W-:Y:S06]  /*7410*/  HMMA.16816.F32 R204, R4.reuse, R34, R192 ;  /* 0x0000002204cc723c */ /* 0x040fec00000018c0 */
[----:B------:R-:W-:Y:S01]  /*7420*/  HMMA.16816.F32 R200, R4, R142, R188 ;  /* 0x0000008e04c8723c */ /* 0x000fe200000018bc */
[----:B------:R-:W-:Y:S05]  /*7430*/  LDSM.16.M88.4 R4, [R210+0x6000] ;  /* 0x00600000d204783b */ /* 0x000fea0000000200 */
[C---:B----4-:R-:W-:Y:S06]  /*7440*/  HMMA.16816.F32 R196, R16.reuse, R32, R184 ;  /* 0x0000002010c4723c */ /* 0x050fec00000018b8 */
[C---:B------:R-:W-:Y:S01]  /*7450*/  HMMA.16816.F32 R192, R16.reuse, R34, R176 ;  /* 0x0000002210c0723c */ /* 0x040fe200000018b0 */
[----:B------:R-:W2:Y:S05]  /*7460*/  LDSM.16.M88.4 R32, [R208+0x9000] ;  /* 0x00900000d020783b */ /* 0x000eaa0000000200 */
[C---:B------:R-:W-:Y:S01]  /*7470*/  HMMA.16816.F32 R184, R16.reuse, R142, R28 ;  /* 0x0000008e10b8723c */ /* 0x040fe2000000181c */
[----:B------:R-:W3:Y:S05]  /*7480*/  LDSM.16.M88.4 R28, [R208+0x9800] ;  /* 0x00980000d01c783b */ /* 0x000eea0000000200 */
[----:B------:R-:W-:Y:S01]  /*7490*/  HMMA.16816.F32 R188, R16, R140, R180 ;  /* 0x0000008c10bc723c */ /* 0x000fe200000018b4 */
[----:B------:R-:W4:Y:S05]  /*74a0*/  LDSM.16.M88.4 R16, [R210+0x4000] ;  /* 0x00400000d210783b */ /* 0x000f2a0000000200 */
[C---:B-1----:R-:W-:Y:S06]  /*74b0*/  HMMA.16816.F32 R180, R8.reuse, R20, R232 ;  /* 0x0000001408b4723c */ /* 0x042fec00000018e8 */
[C---:B------:R-:W-:Y:S06]  /*74c0*/  HMMA.16816.F32 R176, R8.reuse, R22, R204 ;  /* 0x0000001608b0723c */ /* 0x040fec00000018cc */
[C---:B-----5:R-:W-:Y:S06]  /*74d0*/  HMMA.16816.F32 R140, R8.reuse, R24, R236 ;  /* 0x00000018088c723c */ /* 0x060fec00000018ec */
[----:B------:R-:W-:Y:S06]  /*74e0*/  HMMA.16816.F32 R8, R8, R26, R200 ;  /* 0x0000001a0808723c */ /* 0x000fec00000018c8 */
[C---:B------:R-:W-:Y:S06]  /*74f0*/  HMMA.16816.F32 R204, R12.reuse, R20, R196 ;  /* 0x000000140ccc723c */ /* 0x040fec00000018c4 */
[----:B------:R-:W-:Y:S01]  /*7500*/  HMMA.16816.F32 R200, R12, R22, R192 ;  /* 0x000000160cc8723c */ /* 0x000fe200000018c0 */
[----:B------:R-:W-:Y:S05]  /*7510*/  LDSM.16.M88.4 R20, [R220] ;  /* 0x00000000dc14783b */ /* 0x000fea0000000200 */
[----:B--2---:R-:W-:Y:S06]  /*7520*/  HMMA.16816.F32 R196, R4, R32, R180 ;  /* 0x0000002004c4723c */ /* 0x004fec00000018b4 */
[----:B------:R-:W-:Y:S06]  /*7530*/  HMMA.16816.F32 R192, R12, R24, R188 ;  /* 0x000000180cc0723c */ /* 0x000fec00000018bc */
[C---:B---3--:R-:W-:Y:S06]  /*7540*/  HMMA.16816.F32 R180, R4.reuse, R28, R140 ;  /* 0x0000001c04b4723c */ /* 0x048fec000000188c */
[C---:B------:R-:W-:Y:S06]  /*7550*/  HMMA.16816.F32 R188, R4.reuse, R34, R176 ;  /* 0x0000002204bc723c */ /* 0x040fec00000018b0 */
[----:B------:R-:W-:Y:S01]  /*7560*/  HMMA.16816.F32 R140, R4, R30, R8 ;  /* 0x0000001e048c723c */ /* 0x000fe20000001808 */
[----:B------:R-:W1:Y:S04]  /*7570*/  LDSM.16.M88.4 R4, [R212+0x6000] ;  /* 0x00600000d404783b */ /* 0x000e680000000200 */
[----:B------:R-:W2:Y:S01]  /*7580*/  LDSM.16.M88.4 R8, [R212+0x4000] ;  /* 0x00400000d408783b */ /* 0x000ea20000000200 */
[----:B------:R-:W-:Y:S03]  /*7590*/  HMMA.16816.F32 R184, R12, R26, R184 ;  /* 0x0000001a0cb8723c */ /* 0x000fe600000018b8 */
[----:B------:R-:W3:Y:S03]  /*75a0*/  LDSM.16.M88.4 R12, [R221] ;  /* 0x00000000dd0c783b */ /* 0x000ee60000000200 */
[C---:B----4-:R-:W-:Y:S06]  /*75b0*/  HMMA.16816.F32 R24, R16.reuse, R32, R204 ;  /* 0x000000201018723c */ /* 0x050fec00000018cc */
[C---:B------:R-:W-:Y:S06]  /*75c0*/  HMMA.16816.F32 R176, R16.reuse, R34, R200 ;  /* 0x0000002210b0723c */ /* 0x040fec00000018c8 */
[C---:B------:R-:W-:Y:S06]  /*75d0*/  HMMA.16816.F32 R192, R16.reuse, R28, R192 ;  /* 0x0000001c10c0723c */ /* 0x040fec00000018c0 */
[----:B------:R-:W-:Y:S01]  /*75e0*/  HMMA.16816.F32 R32, R16, R30, R184 ;  /* 0x0000001e1020723c */ /* 0x000fe200000018b8 */
[----:B------:R-:W-:Y:S04]  /*75f0*/  LDSM.16.M88.4 R16, [R218+0x6000] ;  /* 0x00600000da10783b */ /* 0x000fe80000000200 */
[----:B------:R-:W4:Y:S01]  /*7600*/  LDSM.16.M88.4 R28, [R216+0x9000] ;  /* 0x00900000d81c783b */ /* 0x000f220000000200 */
[----:B-1----:R-:W-:-:S12]  /*7610*/  HMMA.16816.F32 R200, R4, R20, R180 ;  /* 0x0000001404c8723c */ /* 0x002fd800000018b4 */
[----:B--2---:R-:W-:Y:S06]  /*7620*/  HMMA.16816.F32 R184, R8, R20, R192 ;  /* 0x0000001408b8723c */ /* 0x004fec00000018c0 */
[----:B---3--:R-:W-:Y:S06]  /*7630*/  HMMA.16816.F32 R204, R4, R14, R188 ;  /* 0x0000000e04cc723c */ /* 0x008fec00000018bc */
[-C--:B------:R-:W-:Y:S01]  /*7640*/  HMMA.16816.F32 R180, R8, R12.reuse, R24 ;  /* 0x0000000c08b4723c */ /* 0x080fe20000001818 */
[----:B------:R-:W1:Y:S05]  /*7650*/  LDSM.16.M88.4 R24, [R216+0x9800] ;  /* 0x00980000d818783b */ /* 0x000e6a0000000200 */
[C---:B------:R-:W-:Y:S06]  /*7660*/  HMMA.16816.F32 R196, R4.reuse, R12, R196 ;  /* 0x0000000c04c4723c */ /* 0x040fec00000018c4 */
[----:B------:R-:W-:Y:S01]  /*7670*/  HMMA.16816.F32 R188, R4, R22, R140 ;  /* 0x0000001604bc723c */ /* 0x000fe2000000188c */
[----:B------:R-:W2:Y:S05]  /*7680*/  LDSM.16.M88.4 R4, [R218+0x4000] ;  /* 0x00400000da04783b */ /* 0x000eaa0000000200 */
[C---:B------:R-:W-:Y:S01]  /*7690*/  HMMA.16816.F32 R176, R8.reuse, R14, R176 ;  /* 0x0000000e08b0723c */ /* 0x040fe200000018b0 */
[----:B------:R-:W-:Y:S05]  /*76a0*/  LDSM.16.M88.4 R12, [R217+0x4000] ;  /* 0x00400000d90c783b */ /* 0x000fea0000000200 */
[----:B------:R-:W-:Y:S01]  /*76b0*/  HMMA.16816.F32 R140, R8, R22, R32 ;  /* 0x00000016088c723c */ /* 0x000fe20000001820 */
[----:B------:R-:W-:Y:S04]  /*76c0*/  LDSM.16.M88.4 R8, [R217+0x6000] ;  /* 0x00600000d908783b */ /* 0x000fe80000000200 */
[----:B------:R-:W3:Y:S01]  /*76d0*/  LDSM.16.M88.4 R20, [R215+0x1000] ;  /* 0x00100000d714783b */ /* 0x000ee20000000200 */
[C---:B----4-:R-:W-:Y:S06]  /*76e0*/  HMMA.16816.F32 R32, R16.reuse, R28, R196 ;  /* 0x0000001c1020723c */ /* 0x050fec00000018c4 */
[C---:B------:R-:W-:Y:S06]  /*76f0*/  HMMA.16816.F32 R192, R16.reuse, R30, R204 ;  /* 0x0000001e10c0723c */ /* 0x040fec00000018cc */
[C---:B-1----:R-:W-:Y:S06]  /*7700*/  HMMA.16816.F32 R200, R16.reuse, R24, R200 ;  /* 0x0000001810c8723c */ /* 0x042fec00000018c8 */
[----:B------:R-:W-:Y:S06]  /*7710*/  HMMA.16816.F32 R188, R16, R26, R188 ;  /* 0x0000001a10bc723c */ /* 0x000fec00000018bc */
[C---:B--2---:R-:W-:Y:S06]  /*7720*/  HMMA.16816.F32 R16, R4.reuse, R28, R180 ;  /* 0x0000001c0410723c */ /* 0x044fec00000018b4 */
[C---:B------:R-:W-:Y:S06]  /*7730*/  HMMA.16816.F32 R176, R4.reuse, R30, R176 ;  /* 0x0000001e04b0723c */ /* 0x040fec00000018b0 */
[C---:B------:R-:W-:Y:S06]  /*7740*/  HMMA.16816.F32 R180, R4.reuse, R24, R184 ;  /* 0x0000001804b4723c */ /* 0x040fec00000018b8 */
[----:B------:R-:W-:Y:S01]  /*7750*/  HMMA.16816.F32 R140, R4, R26, R140 ;  /* 0x0000001a048c723c */ /* 0x000fe2000000188c */
[----:B------:R-:W1:Y:S01]  /*7760*/  LDSM.16.M88.4 R4, [R215+0x1800] ;  /* 0x00180000d704783b */ /* 0x000e620000000200 */
[----:B------:R-:W-:-:S04]  /*7770*/  DEPBAR.LE SB0, 0x0 ;  /* 0x000080000000791a */ /* 0x000fc80000000000 */
[-C--:B---3--:R-:W-:Y:S06]  /*7780*/  HMMA.16816.F32 R32, R8, R20.reuse, R32 ;  /* 0x000000140820723c */ /* 0x088fec0000001820 */
[----:B------:R-:W-:Y:S06]  /*7790*/  HMMA.16816.F32 R24, R12, R20, R16 ;  /* 0x000000140c18723c */ /* 0x000fec0000001810 */
[-C--:B------:R-:W-:Y:S06]  /*77a0*/  HMMA.16816.F32 R28, R8, R22.reuse, R192 ;  /* 0x00000016081c723c */ /* 0x080fec00000018c0 */
[----:B------:R-:W-:Y:S06]  /*77b0*/  HMMA.16816.F32 R20, R12, R22, R176 ;  /* 0x000000160c14723c */ /* 0x000fec00000018b0 */
[----:B------:R-:W-:-:S02]  /*77c0*/  FSEL R138, R32, -INF , !P1 ;  /* 0xff800000208a7808 */ /* 0x000fc40004800000 */
[----:B------:R-:W-:Y:S01]  /*77d0*/  FSEL R185, R34, -INF , !P0 ;  /* 0xff80000022b97808 */ /* 0x000fe20004000000 */
[----:B------:R-:W-:Y:S01]  /*77e0*/  BAR.SYNC.DEFER_BLOCKING 0x0 ;  /* 0x0000000000007b1d */ /* 0x000fe20000010000 */
[C---:B------:R-:W-:Y:S02]  /*77f0*/  ISETP.GE.AND P1, PT, R2.reuse, R230, PT ;  /* 0x000000e60200720c */ /* 0x040fe40003f26270 */
[----:B------:R-:W-:Y:S02]  /*7800*/  ISETP.GE.AND P0, PT, R2, R228, PT ;  /* 0x000000e40200720c */ /* 0x000fe40003f06270 */
[----:B------:R-:W-:Y:S02]  /*7810*/  FSEL R184, R33, -INF , !P4 ;  /* 0xff80000021b87808 */ /* 0x000fe40006000000 */
[----:B------:R-:W-:Y:S02]  /*7820*/  ISETP.GE.AND P4, PT, R0, R230, PT ;  /* 0x000000e60000720c */ /* 0x000fe40003f86270 */
[----:B------:R-:W-:-:S02]  /*7830*/  ISETP.LT.OR P1, PT, R2, R227, P1 ;  /* 0x000000e30200720c */ /* 0x000fc40000f21670 */
[----:B------:R-:W-:Y:S01]  /*7840*/  ISETP.LT.OR P0, PT, R2, R224, P0 ;  /* 0x000000e00200720c */ /* 0x000fe20000701670 */
[C---:B------:R-:W-:Y:S01]  /*7850*/  VIADD R2, R0.reuse, 0x9 ;  /* 0x0000000900027836 */ /* 0x040fe20000000000 */
[----:B------:R-:W-:Y:S02]  /*7860*/  ISETP.LT.OR P4, PT, R0, R227, P4 ;  /* 0x000000e30000720c */ /* 0x000fe40002781670 */
[----:B------:R-:W-:Y:S02]  /*7870*/  FSEL R177, R35, -INF , !P0 ;  /* 0xff80000023b17808 */ /* 0x000fe40004000000 */
[----:B------:R-:W-:Y:S01]  /*7880*/  FSEL R19, R25, -INF , !P5 ;  /* 0xff80000019137808 */ /* 0x000fe20006800000 */
[----:B-1----:R-:W-:Y:S01]  /*7890*/  HMMA.16816.F32 R32, R8, R4, R200 ;  /* 0x000000040820723c */ /* 0x002fe200000018c8 */
[----:B------:R-:W-:Y:S02]  /*78a0*/  FSEL R133, R27, -INF , !P1 ;  /* 0xff8000001b857808 */ /* 0x000fe40004800000 */
[----:B------:R-:W-:-:S02]  /*78b0*/  ISETP.GE.AND P5, PT, R3, R229, PT ;  /* 0x000000e50300720c */ /* 0x000fc40003fa6270 */
[C---:B------:R-:W-:Y:S01]  /*78c0*/  ISETP.GE.AND P1, PT, R3.reuse, R228, PT ;  /* 0x000000e40300720c */ /* 0x040fe20003f26270 */
[----:B------:R-:W-:Y:S01]  /*78d0*/  HMMA.16816.F32 R8, R8, R6, R188 ;  /* 0x000000060808723c */ /* 0x000fe200000018bc */
[----:B------:R-:W-:Y:S02]  /*78e0*/  ISETP.GE.AND P0, PT, R2, R229, PT ;  /* 0x000000e50200720c */ /* 0x000fe40003f06270 */
[----:B------:R-:W-:Y:S02]  /*78f0*/  FSEL R16, R24, -INF , !P6 ;  /* 0xff80000018107808 */ /* 0x000fe40007000000 */
[----:B------:R-:W-:Y:S02]  /*7900*/  FSEL R132, R26, -INF , !P4 ;  /* 0xff8000001a847808 */ /* 0x000fe40006000000 */
[----:B------:R-:W-:Y:S01]  /*7910*/  HMMA.16816.F32 R24, R12, R4, R180 ;  /* 0x000000040c18723c */ /* 0x000fe200000018b4 */
[C---:B------:R-:W-:Y:S02]  /*7920*/  ISETP.LT.OR P5, PT, R3.reuse, R225, P5 ;  /* 0x000000e10300720c */ /* 0x040fe40002fa1670 */
[----:B------:R-:W-:-:S02]  /*7930*/  ISETP.LT.OR P1, PT, R3, R224, P1 ;  /* 0x000000e00300720c */ /* 0x000fc40000f21670 */
[----:B------:R-:W-:Y:S01]  /*7940*/  ISETP.LT.OR P0, PT, R2, R225, P0 ;  /* 0x000000e10200720c */ /* 0x000fe20000701670 */
[----:B------:R-:W-:Y:S01]  /*7950*/  HMMA.16816.F32 R12, R12, R6, R140 ;  /* 0x000000060c0c723c */ /* 0x000fe2000000188c */
[----:B------:R-:W-:Y:S02]  /*7960*/  FSEL R139, R28, -INF , !P5 ;  /* 0xff8000001c8b7808 */ /* 0x000fe40006800000 */
[----:B------:R-:W-:Y:S02]  /*7970*/  FSEL R179, R30, -INF , !P1 ;  /* 0xff8000001eb37808 */ /* 0x000fe40004800000 */
[----:B------:R-:W-:Y:S02]  /*7980*/  FSEL R176, R29, -INF , !P0 ;  /* 0xff8000001db07808 */ /* 0x000fe40004000000 */
[C---:B------:R-:W-:Y:S02]  /*7990*/  ISETP.GE.AND P6, PT, R3.reuse, R231, PT ;  /* 0x000000e70300720c */ /* 0x040fe40003fc6270 */
        /* <DEDUP_REMOVED lines=15> */
[CC--:B------:R-:W-:Y:S02]  /*7a90*/  ISETP.GE.AND P5, PT, R3.reuse, R231.reuse, PT ;  /* 0x000000e70300720c */ /* 0x0c0fe40003fa6270 */
[C---:B------:R-:W-:Y:S02]  /*7aa0*/  ISETP.GE.AND P1, PT, R3.reuse, R230, PT ;  /* 0x000000e60300720c */ /* 0x040fe40003f26270 */
[C---:B------:R-:W-:Y:S02]  /*7ab0*/  ISETP.GE.AND P6, PT, R2.reuse, R231, PT ;  /* 0x000000e70200720c */ /* 0x040fe40003fc6270 */
[CC--:B------:R-:W-:Y:S02]  /*7ac0*/  ISETP.LT.OR P5, PT, R3.reuse, R226.reuse, P5 ;  /* 0x000000e20300720c */ /* 0x0c0fe40002fa1670 */
[----:B------:R-:W-:Y:S02]  /*7ad0*/  ISETP.LT.OR P1, PT, R3, R227, P1 ;  /* 0x000000e30300720c */ /* 0x000fe40000f21670 */
[----:B------:R-:W-:-:S02]  /*7ae0*/  ISETP.LT.OR P6, PT, R2, R226, P6 ;  /* 0x000000e20200720c */ /* 0x000fc400037c1670 */
        /* <DEDUP_REMOVED lines=15> */
[C---:B------:R-:W-:Y:S02]  /*7be0*/  ISETP.GE.AND P0, PT, R2.reuse, R231, PT ;  /* 0x000000e70200720c */ /* 0x040fe40003f06270 */
[C---:B------:R-:W-:Y:S02]  /*7bf0*/  ISETP.GE.AND P4, PT, R3.reuse, R228, PT ;  /* 0x000000e40300720c */ /* 0x040fe40003f86270 */
[----:B------:R-:W-:Y:S02]  /*7c00*/  ISETP.LT.OR P0, PT, R2, R226, P0 ;  /* 0x000000e20200720c */ /* 0x000fe40000701670 */
[----:B------:R-:W-:Y:S02]  /*7c10*/  ISETP.LT.OR P4, PT, R3, R224, P4 ;  /* 0x000000e00300720c */ /* 0x000fe40002781670 */
[----:B------:R-:W-:-:S02]  /*7c20*/  FSEL R143, R12, -INF , !P0 ;  /* 0xff8000000c8f7808 */ /* 0x000fc40004000000 */
[----:B------:R-:W-:Y:S02]  /*7c30*/  ISETP.GE.AND P0, PT, R0, R229, PT ;  /* 0x000000e50000720c */ /* 0x000fe40003f06270 */
[----:B------:R-:W-:Y:S02]  /*7c40*/  FSEL R197, R34, -INF , !P4 ;  /* 0xff80000022c57808 */ /* 0x000fe40006000000 */
[----:B------:R-:W-:Y:S02]  /*7c50*/  ISETP.LT.OR P0, PT, R0, R225, P0 ;  /* 0x000000e10000720c */ /* 0x000fe40000701670 */
[----:B------:R-:W-:Y:S02]  /*7c60*/  FSEL R195, R33, -INF , !P1 ;  /* 0xff80000021c37808 */ /* 0x000fe40004800000 */
        /* <DEDUP_REMOVED lines=8> */
[----:B------:R-:W-:Y:S02]  /*7cf0*/  FSEL R190, R8, -INF , !P4 ;  /* 0xff80000008be7808 */ /* 0x000fe40006000000 */
[----:B------:R-:W-:Y:S02]  /*7d00*/  FSEL R194, R10, -INF , !P1 ;  /* 0xff8000000ac27808 */ /* 0x000fe40004800000 */
[-C--:B------:R-:W-:Y:S02]  /*7d10*/  ISETP.GE.AND P5, PT, R2, R230.reuse, PT ;  /* 0x000000e60200720c */ /* 0x080fe40003fa6270 */
[C---:B------:R-:W-:Y:S02]  /*7d20*/  ISETP.GE.AND P6, PT, R0.reuse, R231, PT ;  /* 0x000000e70000720c */ /* 0x040fe40003fc6270 */
[C---:B------:R-:W-:Y:S02]  /*7d30*/  ISETP.GE.AND P4, PT, R0.reuse, R230, PT ;  /* 0x000000e60000720c */ /* 0x040fe40003f86270 */
[----:B------:R-:W-:-:S02]  /*7d40*/  ISETP.GE.AND P1, PT, R0, R228, PT ;  /* 0x000000e40000720c */ /* 0x000fc40003f26270 */
[-C--:B------:R-:W-:Y:S02]  /*7d50*/  ISETP.LT.OR P5, PT, R2, R227.reuse, P5 ;  /* 0x000000e30200720c */ /* 0x080fe40002fa1670 */
[C---:B------:R-:W-:Y:S02]  /*7d60*/  ISETP.LT.OR P6, PT, R0.reuse, R226, P6 ;  /* 0x000000e20000720c */ /* 0x040fe400037c1670 */
[C---:B------:R-:W-:Y:S02]  /*7d70*/  ISETP.LT.OR P4, PT, R0.reuse, R227, P4 ;  /* 0x000000e30000720c */ /* 0x040fe40002781670 */
[----:B------:R-:W-:Y:S02]  /*7d80*/  ISETP.LT.OR P1, PT, R0, R224, P1 ;  /* 0x000000e00000720c */ /* 0x000fe40000f21670 */
[----:B------:R-:W-:Y:S02]  /*7d90*/  FSEL R180, R14, -INF , !P5 ;  /* 0xff8000000eb47808 */ /* 0x000fe40006800000 */
        /* <DEDUP_REMOVED lines=53> */
.L_x_1797:
[----:B------:R-:W-:Y:S05]  /*80f0*/  BSYNC B0 ;  /* 0x0000000000007941 */ /* 0x000fea0003800000 */
.L_x_1796:
[----:B------:R-:W0:Y:S02]  /*8100*/  LDGDEPBAR ;  /* 0x00000000000079af */ /* 0x000e240000000000 */
.L_x_1795:
[----:B------:R-:W-:Y:S01]  /*8110*/  FMNMX.FTZ R0, R136, R16, !PT ;  /* 0x0000001088007209 */ /* 0x000fe20007810000 */
[----:B------:R-:W-:Y:S01]  /*8120*/  IMAD.WIDE.U32 R12, R252, -0x326172a9, RZ ;  /* 0xcd9e8d57fc0c7825 */ /* 0x000fe200078e00ff */
[----:B------:R-:W-:Y:S01]  /*8130*/  FMNMX.FTZ R2, R135, R132, !PT ;  /* 0x0000008487027209 */ /* 0x000fe20007810000 */
[----:B------:R-:W-:Y:S01]  /*8140*/  UMOV UR5, UR38 ;  /* 0x0000002600057c82 */ /* 0x000fe20008000000 */
[----:B------:R-:W-:Y:S01]  /*8150*/  FMNMX.FTZ R0, R19, R0, !PT ;  /* 0x0000000013007209 */ /* 0x000fe20007810000 */
[----:B------:R-:W-:Y:S01]  /*8160*/  IMAD.WIDE.U32 R22, R248, -0x326172a9, RZ ;  /* 0xcd9e8d57f8167825 */ /* 0x000fe200078e00ff */
        /* <DEDUP_REMOVED lines=10> */
[----:B-12---:R-:W-:Y:S02]  /*8210*/  FMNMX.FTZ R4, R134, R138, !PT ;  /* 0x0000008a86047209 */ /* 0x006fe40007810000 */
[----:B------:R-:W-:Y:S02]  /*8220*/  FMNMX.FTZ R0, R142, R0, !PT ;  /* 0x000000008e007209 */ /* 0x000fe40007810000 */
[----:B------:R-:W-:Y:S02]  /*8230*/  FMNMX.FTZ R2, R180, R2, !PT ;  /* 0x00000002b4027209 */ /* 0x000fe40007810000 */
[----:B------:R-:W-:Y:S01]  /*8240*/  FMNMX.FTZ R3, R137, R185, !PT ;  /* 0x000000b989037209 */ /* 0x000fe20007810000 */
[----:B------:R-:W1:Y:S01]  /*8250*/  SHFL.BFLY PT, R5, R0, 0x2, 0x1f ;  /* 0x0c401f0000057f89 */ /* 0x000e6200000e0000 */
[----:B------:R-:W-:-:S02]  /*8260*/  FMNMX.FTZ R4, R184, R4, !PT ;  /* 0x00000004b8047209 */ /* 0x000fc40007810000 */
[----:B------:R-:W-:Y:S02]  /*8270*/  FMNMX.FTZ R2, R181, R2, !PT ;  /* 0x00000002b5027209 */ /* 0x000fe40007810000 */
[----:B------:R-:W-:-:S03]  /*8280*/  FMNMX.FTZ R3, R177, R3, !PT ;  /* 0x00000003b1037209 */ /* 0x000fc60007810000 */
[----:B------:R-:W2:Y:S01]  /*8290*/  SHFL.BFLY PT, R6, R2, 0x2, 0x1f ;  /* 0x0c401f0002067f89 */ /* 0x000ea200000e0000 */
[----:B-1----:R-:W-:Y:S02]  /*82a0*/  FMNMX.FTZ R0, R0, R5, !PT ;  /* 0x0000000500007209 */ /* 0x002fe40007810000 */
[----:B------:R-:W-:Y:S02]  /*82b0*/  FMNMX.FTZ R5, R139, R4, !PT ;  /* 0x000000048b057209 */ /* 0x000fe40007810000 */
[----:B------:R-:W-:Y:S01]  /*82c0*/  FMNMX.FTZ R4, R179, R3, !PT ;  /* 0x00000003b3047209 */ /* 0x000fe20007810000 */
[----:B------:R-:W1:Y:S01]  /*82d0*/  SHFL.BFLY PT, R8, R0, 0x1, 0x1f ;  /* 0x0c201f0000087f89 */ /* 0x000e6200000e0000 */
[----:B------:R-:W-:Y:S02]  /*82e0*/  FMNMX.FTZ R5, R176, R5, !PT ;  /* 0x00000005b0057209 */ /* 0x000fe40007810000 */
[----:B------:R-:W-:Y:S02]  /*82f0*/  MOV R3, UR27 ;  /* 0x0000001b00037c02 */ /* 0x000fe40008000f00 */
[----:B------:R-:W-:-:S02]  /*8300*/  FMNMX.FTZ R4, R178, R4, !PT ;  /* 0x00000004b2047209 */ /* 0x000fc40007810000 */
[----:B------:R-:W-:Y:S02]  /*8310*/  FMNMX.FTZ R10, R189, R5, !PT ;  /* 0x00000005bd0a7209 */ /* 0x000fe40007810000 */
[----:B------:R-:W-:Y:S02]  /*8320*/  LOP3.LUT R3, R241, UR38, R3, 0x96, !PT ;  /* 0x00000026f1037c12 */ /* 0x000fe4000f8e9603 */
[----:B------:R-:W-:Y:S02]  /*8330*/  FMNMX.FTZ R4, R197, R4, !PT ;  /* 0x00000004c5047209 */ /* 0x000fe40007810000 */
[----:B------:R-:W-:Y:S01]  /*8340*/  FMNMX.FTZ R10, R195, R10, !PT ;  /* 0x0000000ac30a7209 */ /* 0x000fe20007810000 */
[----:B------:R-:W-:Y:S01]  /*8350*/  IMAD.WIDE.U32 R20, R3, -0x326172a9, RZ ;  /* 0xcd9e8d5703147825 */ /* 0x000fe200078e00ff */
[----:B------:R-:W-:Y:S02]  /*8360*/  FMNMX.FTZ R3, R196, R4, !PT ;  /* 0x00000004c4037209 */ /* 0x000fe40007810000 */
[----:B------:R-:W-:-:S02]  /*8370*/  FMNMX.FTZ R10, R190, R10, !PT ;  /* 0x0000000abe0a7209 */ /* 0x000fc40007810000 */
[----:B------:R-:W-:Y:S02]  /*8380*/  FMNMX.FTZ R3, R194, R3, !PT ;  /* 0x00000003c2037209 */ /* 0x000fe40007810000 */
[----:B------:R-:W-:Y:S02]  /*8390*/  FMNMX.FTZ R10, R188, R10, !PT ;  /* 0x0000000abc0a7209 */ /* 0x000fe40007810000 */
[----:B------:R-:W-:Y:S02]  /*83a0*/  FMNMX.FTZ R7, R191, R3, !PT ;  /* 0x00000003bf077209 */ /* 0x000fe40007810000 */
[----:B--2---:R-:W-:Y:S01]  /*83b0*/  FMNMX.FTZ R6, R2, R6, !PT ;  /* 0x0000000602067209 */ /* 0x004fe20007810000 */
[----:B------:R-:W2:Y:S01]  /*83c0*/  SHFL.BFLY PT, R11, R10, 0x2, 0x1f ;  /* 0x0c401f000a0b7f89 */ /* 0x000ea200000e0000 */
[----:B------:R-:W-:Y:S02]  /*83d0*/  LOP3.LUT R5, R21, UR37, R12, 0x96, !PT ;  /* 0x0000002515057c12 */ /* 0x000fe4000f8e960c */
[-C--:B------:R-:W-:Y:S01]  /*83e0*/  LOP3.LUT R4, R13, R250.reuse, RZ, 0x3c, !PT ;  /* 0x000000fa0d047212 */ /* 0x080fe200078e3cff */
[----:B------:R-:W3:Y:S01]  /*83f0*/  SHFL.BFLY PT, R12, R7, 0x2, 0x1f ;  /* 0x0c401f00070c7f89 */ /* 0x000ee200000e0000 */
[----:B------:R-:W-:Y:S01]  /*8400*/  LOP3.LUT R2, R23, R250, RZ, 0x3c, !PT ;  /* 0x000000fa17027212 */ /* 0x000fe200078e3cff */
[----:B------:R-:W-:Y:S01]  /*8410*/  IMAD.WIDE.U32 R14, R5, -0x2daee0ad, RZ ;  /* 0xd2511f53050e7825 */ /* 0x000fe200078e00ff */
[----:B-1----:R-:W-:Y:S01]  /*8420*/  FMNMX.FTZ R239, R0, R8, !PT ;  /* 0x0000000800ef7209 */ /* 0x002fe20007810000 */
[----:B------:R-:W1:Y:S01]  /*8430*/  SHFL.BFLY PT, R13, R6, 0x1, 0x1f ;  /* 0x0c201f00060d7f89 */ /* 0x000e6200000e0000 */
[----:B------:R-:W-:Y:S01]  /*8440*/  LOP3.LUT R8, R243, UR35, R20, 0x96, !PT ;  /* 0x00000023f3087c12 */ /* 0x000fe2000f8e9614 */
[----:B------:R-:W-:Y:S01]  /*8450*/  IMAD.WIDE.U32 R2, R2, -0x2daee0ad, RZ ;  /* 0xd2511f5302027825 */ /* 0x000fe200078e00ff */
[----:B------:R-:W-:-:S03]  /*8460*/  FSETP.NEU.FTZ.AND P1, PT, R239, -INF , PT ;  /* 0xff800000ef00780b */ /* 0x000fc60003f3d000 */
[----:B------:R-:W-:Y:S01]  /*8470*/  FMUL.FTZ R0, R239, UR32 ;  /* 0x00000020ef007c20 */ /* 0x000fe20008410000 */
[----:B------:R-:W-:Y:S01]  /*8480*/  LOP3.LUT R5, R21, UR37, R22, 0x96, !PT ;  /* 0x0000002515057c12 */ /* 0x000fe2000f8e9616 */
[----:B------:R-:W-:Y:S01]  /*8490*/  IMAD R9, R4, -0x2daee0ad, RZ ;  /* 0xd2511f5304097824 */ /* 0x000fe200078e02ff */
[----:B------:R-:W-:Y:S02]  /*84a0*/  LOP3.LUT R4, R3, UR36, R240, 0x96, !PT ;  /* 0x0000002403047c12 */ /* 0x000fe4000f8e96f0 */
[----:B------:R-:W-:Y:S01]  /*84b0*/  FSEL R0, R0, RZ, P1 ;  /* 0x000000ff00007208 */ /* 0x000fe20000800000 */
[----:B------:R-:W-:Y:S01]  /*84c0*/  IMAD.WIDE.U32 R24, R5, -0x2daee0ad, RZ ;  /* 0xd2511f5305187825 */ /* 0x000fe200078e00ff */
[----:B------:R-:W-:-:S03]  /*84d0*/  LOP3.LUT R3, R15, UR34, R9, 0x96, !PT ;  /* 0x000000220f037c12 */ /* 0x000fc6000f8e9609 */
[----:B------:R-:W-:-:S04]  /*84e0*/  IMAD.WIDE.U32 R8, R8, -0x2daee0ad, RZ ;  /* 0xd2511f5308087825 */ /* 0x000fc800078e00ff */
[--C-:B------:R-:W-:Y:S01]  /*84f0*/  FFMA.FTZ R19, R19, UR32, -R0.reuse ;  /* 0x0000002013137c23 */ /* 0x100fe20008010800 */
[----:B--2---:R-:W-:Y:S01]  /*8500*/  FMNMX.FTZ R10, R10, R11, !PT ;  /* 0x0000000b0a0a7209 */ /* 0x004fe20007810000 */
[----:B------:R-:W-:Y:S01]  /*8510*/  FFMA.FTZ R16, R16, UR32, -R0 ;  /* 0x0000002010107c23 */ /* 0x000fe20008010800 */
[----:B------:R-:W-:Y:S01]  /*8520*/  IMAD.WIDE.U32 R4, R4, -0x326172a9, RZ ;  /* 0xcd9e8d5704047825 */ /* 0x000fe200078e00ff */
[----:B------:R2:W-:Y:S01]  /*8530*/  MUFU.EX2 R32, R19 ;  /* 0x0000001300207308 */ /* 0x0005e20000000800 */
[----:B------:R-:W-:Y:S02]  /*8540*/  LOP3.LUT R2, R25, UR34, R2, 0x96, !PT ;  /* 0x0000002219027c12 */ /* 0x000fe4000f8e9602 */
[----:B------:R-:W-:Y:S01]  /*8550*/  FFMA.FTZ R17, R17, UR32, -R0 ;  /* 0x0000002011117c23 */ /* 0x000fe20008010800 */
[----:B------:R-:W-:Y:S01]  /*8560*/  IMAD.WIDE.U32 R22, R3, -0x326172a9, RZ ;  /* 0xcd9e8d5703167825 */ /* 0x000fe200078e00ff */
[----:B------:R-:W-:-:S03]  /*8570*/  LOP3.LUT R3, R9, UR31, R14, 0x96, !PT ;  /* 0x0000001f09037c12 */ /* 0x000fc6000f8e960e */
[----:B------:R-:W-:Y:S01]  /*8580*/  FFMA.FTZ R18, R18, UR32, -R0 ;  /* 0x0000002012127c23 */ /* 0x000fe20008010800 */
[----:B------:R-:W-:Y:S01]  /*8590*/  LOP3.LUT R9, R5, UR35, R20, 0x96, !PT ;  /* 0x0000002305097c12 */ /* 0x000fe2000f8e9614 */
[----:B------:R-:W-:Y:S01]  /*85a0*/  IMAD.WIDE.U32 R20, R2, -0x326172a9, RZ ;  /* 0xcd9e8d5702147825 */ /* 0x000fe200078e00ff */
[----:B---3--:R-:W-:Y:S01]  /*85b0*/  FMNMX.FTZ R5, R7, R12, !PT ;  /* 0x0000000c07057209 */ /* 0x008fe20007810000 */
[----:B------:R-:W-:Y:S01]  /*85c0*/  MUFU.EX2 R187, R16 ;  /* 0x0000001000bb7308 */ /* 0x000fe20000000800 */
[----:B-1----:R-:W-:Y:S01]  /*85d0*/  FMNMX.FTZ R238, R6, R13, !PT ;  /* 0x0000000d06ee7209 */ /* 0x002fe20007810000 */
[----:B------:R-:W-:Y:S01]  /*85e0*/  IMAD.WIDE.U32 R6, R3, -0x326172a9, RZ ;  /* 0xcd9e8d5703067825 */ /* 0x000fe200078e00ff */
[----:B------:R-:W-:Y:S01]  /*85f0*/  LOP3.LUT R14, R23, UR33, R242, 0x96, !PT ;  /* 0x00000021170e7c12 */ /* 0x000fe2000f8e96f2 */
[----:B------:R-:W1:Y:S01]  /*8600*/  SHFL.BFLY PT, R13, R5, 0x1, 0x1f ;  /* 0x0c201f00050d7f89 */ /* 0x000e6200000e0000 */
[C---:B------:R-:W-:Y:S01]  /*8610*/  FSETP.NEU.FTZ.AND P5, PT, R238.reuse, -INF , PT ;  /* 0xff800000ee00780b */ /* 0x040fe20003fbd000 */
[----:B------:R-:W-:Y:S01]  /*8620*/  FMUL.FTZ R12, R238, UR32 ;  /* 0x00000020ee0c7c20 */ /* 0x000fe20008410000 */
[----:B------:R-:W-:Y:S01]  /*8630*/  IMAD.WIDE.U32 R2, R9, -0x2daee0ad, RZ ;  /* 0xd2511f5309027825 */ /* 0x000fe200078e00ff */
[----:B--2---:R-:W2:Y:S01]  /*8640*/  SHFL.BFLY PT, R19, R10, 0x1, 0x1f ;  /* 0x0c201f000a137f89 */ /* 0x004ea200000e0000 */
[----:B------:R-:W-:Y:S01]  /*8650*/  LOP3.LUT R9, R7, UR30, R22, 0x96, !PT ;  /* 0x0000001e07097c12 */ /* 0x000fe2000f8e9616 */
[----:B------:R3:W-:Y:S01]  /*8660*/  MUFU.EX2 R198, R17 ;  /* 0x0000001100c67308 */ /* 0x0007e20000000800 */
[----:B------:R-:W-:Y:S01]  /*8670*/  FSEL R12, R12, RZ, P5 ;  /* 0x000000ff0c0c7208 */ /* 0x000fe20002800000 */
[----:B------:R-:W-:Y:S01]  /*8680*/  IMAD.WIDE.U32 R14, R14, -0x2daee0ad, RZ ;  /* 0xd2511f530e0e7825 */ /* 0x000fe200078e00ff */
[----:B------:R-:W-:-:S02]  /*8690*/  LOP3.LUT R3, R3, UR31, R24, 0x96, !PT ;  /* 0x0000001f03037c12 */ /* 0x000fc4000f8e9618 */
[----:B------:R-:W-:Y:S01]  /*86a0*/  LOP3.LUT R4, R21, UR33, R4, 0x96, !PT ;  /* 0x0000002115047c12 */ /* 0x000fe2000f8e9604 */
[----:B------:R-:W-:-:S04]  /*86b0*/  IMAD.WIDE.U32 R140, R9, -0x2daee0ad, RZ ;  /* 0xd2511f53098c7825 */ /* 0x000fc800078e00ff */
[----:B------:R-:W-:Y:S01]  /*86c0*/  FFMA.FTZ R7, R132, UR32, -R12 ;  /* 0x0000002084077c23 */ /* 0x000fe2000801080c */
[----:B------:R-:W-:Y:S01]  /*86d0*/  LOP3.LUT R8, R15, UR24, R8, 0x96, !PT ;  /* 0x000000180f087c12 */ /* 0x000fe2000f8e9608 */
[----:B------:R-:W-:Y:S01]  /*86e0*/  MUFU.EX2 R186, R18 ;  /* 0x0000001200ba7308 */ /* 0x000fe20000000800 */
[----:B------:R-:W-:Y:S01]  /*86f0*/  IMAD.WIDE.U32 R28, R3, -0x326172a9, RZ ;  /* 0xcd9e8d57031c7825 */ /* 0x000fe200078e00ff */
[----:B------:R-:W-:-:S03]  /*8700*/  LOP3.LUT R3, R141, UR10, R14, 0x96, !PT ;  /* 0x0000000a8d037c12 */ /* 0x000fc6000f8e960e */
[----:B------:R-:W-:-:S03]  /*8710*/  IMAD.WIDE.U32 R8, R8, -0x326172a9, RZ ;  /* 0xcd9e8d5708087825 */ /* 0x000fc600078e00ff */
[----:B------:R4:W-:Y:S01]  /*8720*/  MUFU.EX2 R35, R7 ;  /* 0x0000000700237308 */ /* 0x0009e20000000800 */
[----:B---3--:R-:W-:-:S04]  /*8730*/  IMAD.WIDE.U32 R16, R4, -0x2daee0ad, RZ ;  /* 0xd2511f5304107825 */ /* 0x008fc800078e00ff */
[----:B------:R-:W-:Y:S01]  /*8740*/  FFMA.FTZ R4, R133, UR32, -R12 ;  /* 0x0000002085047c23 */ /* 0x000fe2000801080c */
[----:B-1----:R-:W-:Y:S02]  /*8750*/  FMNMX.FTZ R236, R5, R13, !PT ;  /* 0x0000000d05ec7209 */ /* 0x002fe40007810000 */
[----:B--2---:R-:W-:Y:S02]  /*8760*/  FMNMX.FTZ R237, R10, R19, !PT ;  /* 0x000000130aed7209 */ /* 0x004fe40007810000 */
[----:B------:R-:W-:Y:S01]  /*8770*/  LOP3.LUT R11, R17, UR24, R2, 0x96, !PT ;  /* 0x00000018110b7c12 */ /* 0x000fe2000f8e9602 */
[----:B------:R-:W-:Y:S01]  /*8780*/  IMAD.WIDE.U32 R2, R3, -0x326172a9, RZ ;  /* 0xcd9e8d5703027825 */ /* 0x000fe200078e00ff */
[----:B------:R1:W-:Y:S01]  /*8790*/  MUFU.EX2 R27, R4 ;  /* 0x00000004001b7308 */ /* 0x0003e20000000800 */
[----:B------:R-:W-:Y:S02]  /*87a0*/  LOP3.LUT R141, R9, UR11, R6, 0x96, !PT ;  /* 0x0000000b098d7c12 */ /* 0x000fe4000f8e9606 */
[C---:B------:R-:W-:Y:S01]  /*87b0*/  FMUL.FTZ R14, R237.reuse, UR32 ;  /* 0x00000020ed0e7c20 */ /* 0x040fe20008410000 */
[----:B------:R-:W-:Y:S01]  /*87c0*/  FSETP.NEU.FTZ.AND P4, PT, R237, -INF , PT ;  /* 0xff800000ed00780b */ /* 0x000fe20003f9d000 */
[----:B------:R-:W-:Y:S01]  /*87d0*/  FMUL.FTZ R13, R236, UR32 ;  /* 0x00000020ec0d7c20 */ /* 0x000fe20008410000 */
[----:B------:R-:W-:-:S02]  /*87e0*/  LOP3.LUT R5, R3, UR21, R8, 0x96, !PT ;  /* 0x0000001503057c12 */ /* 0x000fc4000f8e9608 */
[C---:B------:R-:W-:Y:S01]  /*87f0*/  LOP3.LUT R6, R2.reuse, 0xffff, RZ, 0xc0, !PT ;  /* 0x0000ffff02067812 */ /* 0x040fe200078ec0ff */
[----:B------:R-:W-:Y:S01]  /*8800*/  FFMA.FTZ R3, R31, UR32, -R12 ;  /* 0x000000201f037c23 */ /* 0x000fe2000801080c */
[----:B----4-:R-:W-:Y:S02]  /*8810*/  LOP3.LUT R7, R29, UR30, R20, 0x96, !PT ;  /* 0x0000001e1d077c12 */ /* 0x010fe4000f8e9614 */
[----:B------:R-:W-:Y:S01]  /*8820*/  LOP3.LUT R9, R2, 0xff, RZ, 0xc0, !PT ;  /* 0x000000ff02097812 */ /* 0x000fe200078ec0ff */
[----:B------:R-:W-:Y:S01]  /*8830*/  MUFU.EX2 R199, R3 ;  /* 0x0000000300c77308 */ /* 0x000fe20000000800 */
[----:B------:R-:W-:Y:S01]  /*8840*/  SHF.R.U32.HI R8, RZ, 0x18, R2 ;  /* 0x00000018ff087819 */ /* 0x000fe20000011602 */
[----:B------:R-:W-:Y:S01]  /*8850*/  IMAD.WIDE.U32 R132, R7, -0x2daee0ad, RZ ;  /* 0xd2511f5307847825 */ /* 0x000fe200078e00ff */
[----:B------:R-:W-:-:S03]  /*8860*/  FSEL R14, R14, RZ, P4 ;  /* 0x000000ff0e0e7208 */ /* 0x000fc60002000000 */
[----:B-1----:R-:W-:Y:S01]  /*8870*/  FFMA.FTZ R4, R30, UR32, -R12 ;  /* 0x000000201e047c23 */ /* 0x002fe2000801080c */
[----:B------:R-:W-:Y:S01]  /*8880*/  IMAD.WIDE.U32 R30, R11, -0x326172a9, RZ ;  /* 0xcd9e8d570b1e7825 */ /* 0x000fe200078e00ff */
[----:B------:R-:W-:-:S03]  /*8890*/  SHF.R.U32.HI R6, RZ, 0x8, R6 ;  /* 0x00000008ff067819 */ /* 0x000fc60000011606 */
[----:B------:R-:W-:Y:S01]  /*88a0*/  FFMA.FTZ R7, R138, UR32, -R14 ;  /* 0x000000208a077c23 */ /* 0x000fe2000801080e */
[----:B------:R1:W2:Y:S01]  /*88b0*/  MUFU.EX2 R34, R4 ;  /* 0x0000000400227308 */ /* 0x0002a20000000800 */
[----:B------:R-:W-:Y:S01]  /*88c0*/  PRMT R19, R9, 0x5410, R6 ;  /* 0x0000541009137816 */ /* 0x000fe20000000006 */
[----:B------:R-:W-:Y:S01]  /*88d0*/  FFMA.FTZ R6, R184, UR32, -R14 ;  /* 0x00000020b8067c23 */ /* 0x000fe2000801080e */
[----:B------:R-:W-:-:S05]  /*88e0*/  LOP3.LUT R9, R5, 0xff, RZ, 0xc0, !PT ;  /* 0x000000ff05097812 */ /* 0x000fca00078ec0ff */
[----:B------:R3:W-:Y:S08]  /*88f0*/  MUFU.EX2 R26, R7 ;  /* 0x00000007001a7308 */ /* 0x0007f00000000800 */
[----:B------:R4:W5:Y:S01]  /*8900*/  MUFU.EX2 R33, R6 ;  /* 0x0000000600217308 */ /* 0x0009620000000800 */
[----:B-1----:R-:W-:Y:S02]  /*8910*/  SHF.R.U32.HI R4, RZ, 0x10, R2 ;  /* 0x00000010ff047819 */ /* 0x002fe40000011602 */
[----:B------:R-:W-:-:S02]  /*8920*/  LOP3.LUT R2, R133, UR10, R16, 0x96, !PT ;  /* 0x0000000a85027c12 */ /* 0x000fc4000f8e9610 */
[----:B------:R-:W-:Y:S02]  /*8930*/  LOP3.LUT R4, R4, 0xff, RZ, 0xc0, !PT ;  /* 0x000000ff04047812 */ /* 0x000fe400078ec0ff */
[----:B--2---:R-:W-:Y:S01]  /*8940*/  MOV R138, R34 ;  /* 0x00000022008a7202 */ /* 0x004fe20000000f00 */
[----:B------:R-:W-:Y:S01]  /*8950*/  IMAD.WIDE.U32 R2, R2, -0x326172a9, RZ ;  /* 0xcd9e8d5702027825 */ /* 0x000fe200078e00ff */
[----:B------:R-:W-:Y:S02]  /*8960*/  PRMT R23, R4, 0x5410, R8 ;  /* 0x0000541004177816 */ /* 0x000fe40000000008 */
[----:B---3--:R-:W-:Y:S02]  /*8970*/  FSEL R7, R239, RZ, P1 ;  /* 0x000000ffef077208 */ /* 0x008fe40000800000 */
[----:B------:R-:W-:Y:S02]  /*8980*/  LOP3.LUT R4, R3, UR21, R30, 0x96, !PT ;  /* 0x0000001503047c12 */ /* 0x000fe4000f8e961e */
[C---:B------:R-:W-:Y:S01]  /*8990*/  LOP3.LUT R11, R2.reuse, 0xffff, RZ, 0xc0, !PT ;  /* 0x0000ffff020b7812 */ /* 0x040fe200078ec0ff */
[----:B------:R-:W-:Y:S01]  /*89a0*/  FFMA.FTZ R3, R139, UR32, -R14 ;  /* 0x000000208b037c23 */ /* 0x000fe2000801080e */
[----:B------:R-:W-:Y:S01]  /*89b0*/  LOP3.LUT R17, R2, 0xff, RZ, 0xc0, !PT ;  /* 0x000000ff02117812 */ /* 0x000fe200078ec0ff */
[----:B------:R-:W-:Y:S01]  /*89c0*/  FADD.FTZ R18, R136, -R7 ;  /* 0x8000000788127221 */ /* 0x000fe20000010000 */
[--C-:B------:R-:W-:Y:S01]  /*89d0*/  SHF.R.U32.HI R16, RZ, 0x10, R2.reuse ;  /* 0x00000010ff107819 */ /* 0x100fe20000011602 */
[----:B------:R1:W-:Y:S01]  /*89e0*/  MUFU.EX2 R21, R3 ;  /* 0x0000000300157308 */ /* 0x0003e20000000800 */
[----:B------:R-:W-:Y:S01]  /*89f0*/  SHF.R.U32.HI R15, RZ, 0x18, R2 ;  /* 0x00000018ff0f7819 */ /* 0x000fe20000011602 */
[----:B----4-:R-:W-:Y:S01]  /*8a00*/  FFMA.FTZ R6, R176, UR32, -R14 ;  /* 0x00000020b0067c23 */ /* 0x010fe2000801080e */
[----:B------:R-:W-:Y:S01]  /*8a10*/  FSETP.NEU.FTZ.AND P1, PT, R236, -INF , PT ;  /* 0xff800000ec00780b */ /* 0x000fe20003f3d000 */
[----:B------:R-:W-:Y:S01]  /*8a20*/  FMUL.FTZ R18, R18, UR32 ;  /* 0x0000002012127c20 */ /* 0x000fe20008410000 */
[----:B------:R-:W-:Y:S01]  /*8a30*/  LOP3.LUT R2, R5, 0xffff, RZ, 0xc0, !PT ;  /* 0x0000ffff05027812 */ /* 0x000fe200078ec0ff */
[----:B-----5:R-:W-:Y:S01]  /*8a40*/  IMAD.MOV.U32 R139, RZ, RZ, R33 ;  /* 0x000000ffff8b7224 */ /* 0x020fe200078e0021 */
[----:B------:R-:W-:-:S02]  /*8a50*/  FSEL R13, R13, RZ, P1 ;  /* 0x000000ff0d0d7208 */ /* 0x000fc40000800000 */
[----:B------:R-:W-:Y:S01]  /*8a60*/  SHF.R.U32.HI R2, RZ, 0x8, R2 ;  /* 0x00000008ff027819 */ /* 0x000fe20000011602 */
[----:B------:R-:W2:Y:S01]  /*8a70*/  MUFU.EX2 R18, R18 ;  /* 0x0000001200127308 */ /* 0x000ea20000000800 */
[--C-:B------:R-:W-:Y:S02]  /*8a80*/  SHF.R.U32.HI R8, RZ, 0x18, R5.reuse ;  /* 0x00000018ff087819 */ /* 0x100fe40000011605 */
[----:B------:R-:W-:Y:S02]  /*8a90*/  PRMT R10, R9, 0x5410, R2 ;  /* 0x00005410090a7816 */ /* 0x000fe40000000002 */
[----:B------:R-:W-:Y:S02]  /*8aa0*/  LOP3.LUT R2, R4, 0xffff, RZ, 0xc0, !PT ;  /* 0x0000ffff04027812 */ /* 0x000fe400078ec0ff */
[----:B-1----:R-:W-:Y:S02]  /*8ab0*/  SHF.R.U32.HI R3, RZ, 0x10, R5 ;  /* 0x00000010ff037819 */ /* 0x002fe40000011605 */
[----:B------:R-:W-:-:S02]  /*8ac0*/  FSEL R7, R238, RZ, P5 ;  /* 0x000000ffee077208 */ /* 0x000fc40002800000 */
[----:B------:R-:W-:Y:S01]  /*8ad0*/  LOP3.LUT R5, R3, 0xff, RZ, 0xc0, !PT ;  /* 0x000000ff03057812 */ /* 0x000fe200078ec0ff */
[----:B------:R-:W-:Y:S01]  /*8ae0*/  FFMA.FTZ R3, R185, UR32, -R13 ;  /* 0x00000020b9037c23 */ /* 0x000fe2000801080d */
[----:B------:R-:W-:Y:S01]  /*8af0*/  MOV R136, R198 ;  /* 0x000000c600887202 */ /* 0x000fe20000000f00 */
[----:B------:R-:W-:Y:S01]  /*8b00*/  FADD.FTZ R22, R135, -R7 ;  /* 0x8000000787167221 */ /* 0x000fe20000010000 */
[----:B------:R-:W-:Y:S01]  /*8b10*/  PRMT R9, R5, 0x5410, R8 ;  /* 0x0000541005097816 */ /* 0x000fe20000000008 */
[----:B------:R1:W-:Y:S01]  /*8b20*/  MUFU.EX2 R251, R3 ;  /* 0x0000000300fb7308 */ /* 0x0003e20000000800 */
[----:B------:R-:W-:Y:S01]  /*8b30*/  FSEL R8, R237, RZ, P4 ;  /* 0x000000ffed087208 */ /* 0x000fe20002000000 */
[----:B------:R-:W-:Y:S01]  /*8b40*/  FFMA.FTZ R7, R177, UR32, -R13 ;  /* 0x00000020b1077c23 */ /* 0x000fe2000801080d */
[----:B------:R-:W-:Y:S01]  /*8b50*/  LOP3.LUT R5, R16, 0xff, RZ, 0xc0, !PT ;  /* 0x000000ff10057812 */ /* 0x000fe200078ec0ff */
[----:B--2---:R-:W-:Y:S01]  /*8b60*/  FMUL.FTZ R148, R148, R18 ;  /* 0x0000001294947220 */ /* 0x004fe20000410000 */
[----:B------:R-:W-:Y:S01]  /*8b70*/  MOV R176, R32 ;  /* 0x0000002000b07202 */ /* 0x000fe20000000f00 */
[----:B------:R-:W-:Y:S01]  /*8b80*/  FADD.FTZ R20, R134, -R8 ;  /* 0x8000000886147221 */ /* 0x000fe20000010000 */
[----:B------:R-:W-:Y:S01]  /*8b90*/  MOV R134, R21 ;  /* 0x0000001500867202 */ /* 0x000fe20000000f00 */
[----:B------:R2:W-:Y:S01]  /*8ba0*/  MUFU.EX2 R198, R6 ;  /* 0x0000000600c67308 */ /* 0x0005e20000000800 */
[----:B------:R-:W-:Y:S01]  /*8bb0*/  PRMT R15, R5, 0x5410, R15 ;  /* 0x00005410050f7816 */ /* 0x000fe2000000000f */
[----:B------:R-:W-:Y:S01]  /*8bc0*/  FMUL.FTZ R20, R20, UR32 ;  /* 0x0000002014147c20 */ /* 0x000fe20008410000 */
[----:B------:R-:W-:Y:S01]  /*8bd0*/  PRMT R32, R249, 0x7054, R249 ;  /* 0x00007054f9207816 */ /* 0x000fe200000000f9 */
[-C--:B------:R-:W-:Y:S01]  /*8be0*/  FMUL.FTZ R149, R149, R18.reuse ;  /* 0x0000001295957220 */ /* 0x080fe20000410000 */
[----:B------:R-:W-:Y:S01]  /*8bf0*/  SHF.R.U32.HI R5, RZ, 0x18, R4 ;  /* 0x00000018ff057819 */ /* 0x000fe20000011604 */
[----:B------:R-:W-:Y:S01]  /*8c00*/  FMUL.FTZ R152, R152, R18 ;  /* 0x0000001298987220 */ /* 0x000fe20000410000 */
[----:B------:R-:W-:Y:S01]  /*8c10*/  MOV R135, R186 ;  /* 0x000000ba00877202 */ /* 0x000fe20000000f00 */
[----:B------:R3:W-:Y:S01]  /*8c20*/  MUFU.EX2 R250, R7 ;  /* 0x0000000700fa7308 */ /* 0x0007e20000000800 */
[----:B-1----:R-:W-:Y:S01]  /*8c30*/  SHF.R.U32.HI R3, RZ, 0x8, R2 ;  /* 0x00000008ff037819 */ /* 0x002fe20000011602 */
[-C--:B------:R-:W-:Y:S01]  /*8c40*/  FMUL.FTZ R153, R153, R18.reuse ;  /* 0x0000001299997220 */ /* 0x080fe20000410000 */
[----:B------:R-:W-:Y:S01]  /*8c50*/  LOP3.LUT R2, R4, 0xff, RZ, 0xc0, !PT ;  /* 0x000000ff04027812 */ /* 0x000fe200078ec0ff */
[-C--:B------:R-:W-:Y:S01]  /*8c60*/  FMUL.FTZ R160, R160, R18.reuse ;  /* 0x00000012a0a07220 */ /* 0x080fe20000410000 */
[-C--:B------:R-:W-:Y:S01]  /*8c70*/  FMUL.FTZ R161, R161, R18.reuse ;  /* 0x00000012a1a17220 */ /* 0x080fe20000410000 */
[-C--:B------:R-:W-:Y:S01]  /*8c80*/  FMUL.FTZ R168, R168, R18.reuse ;  /* 0x00000012a8a87220 */ /* 0x080fe20000410000 */
[----:B------:R-:W-:Y:S01]  /*8c90*/  PRMT R21, R2, 0x5410, R3 ;  /* 0x0000541002157816 */ /* 0x000fe20000000003 */
[----:B------:R-:W-:Y:S01]  /*8ca0*/  FFMA.FTZ R3, R179, UR32, -R13 ;  /* 0x00000020b3037c23 */ /* 0x000fe2000801080d */
[----:B--2---:R-:W-:Y:S01]  /*8cb0*/  SHF.R.U32.HI R6, RZ, 0x8, R11 ;  /* 0x00000008ff067819 */ /* 0x004fe2000001160b */
[----:B------:R-:W-:Y:S01]  /*8cc0*/  FMUL.FTZ R169, R169, R18 ;  /* 0x00000012a9a97220 */ /* 0x000fe20000410000 */
[----:B------:R-:W-:Y:S01]  /*8cd0*/  SHF.R.U32.HI R2, RZ, 0x10, R4 ;  /* 0x00000010ff027819 */ /* 0x000fe20000011604 */
[----:B------:R-:W-:Y:S01]  /*8ce0*/  FFMA.FTZ R4, R178, UR32, -R13 ;  /* 0x00000020b2047c23 */ /* 0x000fe2000801080d */
[----:B------:R-:W-:Y:S01]  /*8cf0*/  PRMT R16, R17, 0x5410, R6 ;  /* 0x0000541011107816 */ /* 0x000fe20000000006 */
[----:B------:R1:W-:Y:S01]  /*8d00*/  MUFU.EX2 R249, R3 ;  /* 0x0000000300f97308 */ /* 0x0003e20000000800 */
[--C-:B------:R-:W-:Y:S01]  /*8d10*/  HSET2.LE.AND R6, R19, R32.reuse, PT ;  /* 0x0000002013067233 */ /* 0x100fe20003803000 */
[----:B------:R-:W-:Y:S01]  /*8d20*/  FMUL.FTZ R17, R22, UR32 ;  /* 0x0000002016117c20 */ /* 0x000fe20008410000 */
[----:B---3--:R-:W-:Y:S01]  /*8d30*/  FSEL R7, R236, RZ, P1 ;  /* 0x000000ffec077208 */ /* 0x008fe20000800000 */
[----:B------:R-:W-:Y:S01]  /*8d40*/  IMAD.MOV.U32 R186, RZ, RZ, R244 ;  /* 0x000000ffffba7224 */ /* 0x000fe200078e00f4 */
[----:B------:R-:W-:Y:S01]  /*8d50*/  MOV R178, R26 ;  /* 0x0000001a00b27202 */ /* 0x000fe20000000f00 */
[-C--:B------:R-:W-:Y:S01]  /*8d60*/  FMUL.FTZ R36, R36, R18.reuse ;  /* 0x0000001224247220 */ /* 0x080fe20000410000 */
[----:B------:R-:W-:Y:S01]  /*8d70*/  MOV R33, R245 ;  /* 0x000000f500217202 */ /* 0x000fe20000000f00 */
[----:B------:R2:W-:Y:S01]  /*8d80*/  MUFU.EX2 R248, R4 ;  /* 0x0000000400f87308 */ /* 0x0005e20000000800 */
[----:B------:R-:W-:Y:S01]  /*8d90*/  FADD.FTZ R11, R137, -R7 ;  /* 0x80000007890b7221 */ /* 0x000fe20000010000 */
[--C-:B------:R-:W-:Y:S01]  /*8da0*/  HSET2.LE.AND R7, R23, R32.reuse, PT ;  /* 0x0000002017077233 */ /* 0x100fe20003803000 */
[-C--:B------:R-:W-:Y:S01]  /*8db0*/  FMUL.FTZ R37, R37, R18.reuse ;  /* 0x0000001225257220 */ /* 0x080fe20000410000 */
[----:B------:R-:W-:Y:S01]  /*8dc0*/  MOV R137, R27 ;  /* 0x0000001b00897202 */ /* 0x000fe20000000f00 */
[-C--:B------:R-:W-:Y:S01]  /*8dd0*/  FMUL.FTZ R48, R48, R18.reuse ;  /* 0x0000001230307220 */ /* 0x080fe20000410000 */
[----:B------:R-:W3:Y:S01]  /*8de0*/  LDSM.16.MT88.4 R24, [R209+0xa000] ;  /* 0x00a00000d118783b */ /* 0x000ee20000004200 */
[----:B------:R-:W-:Y:S01]  /*8df0*/  MOV R34, R247 ;  /* 0x000000f700227202 */ /* 0x000fe20000000f00 */
[----:B------:R-:W4:Y:S01]  /*8e00*/  MUFU.EX2 R17, R17 ;  /* 0x0000001100117308 */ /* 0x000f220000000800 */
[----:B-1----:R-:W-:Y:S01]  /*8e10*/  LOP3.LUT R3, R2, 0xff, RZ, 0xc0, !PT ;  /* 0x000000ff02037812 */ /* 0x002fe200078ec0ff */
[----:B------:R-:W-:Y:S01]  /*8e20*/  FMUL.FTZ R49, R49, R18 ;  /* 0x0000001231317220 */ /* 0x000fe20000410000 */
[----:B------:R-:W-:Y:S01]  /*8e30*/  F2FP.F16.F32.PACK_AB R2, R135, R136 ;  /* 0x000000888702723e */ /* 0x000fe200000000ff */
[-C--:B------:R-:W-:Y:S01]  /*8e40*/  FMUL.FTZ R52, R52, R18.reuse ;  /* 0x0000001234347220 */ /* 0x080fe20000410000 */
[----:B------:R-:W-:Y:S01]  /*8e50*/  PRMT R19, R3, 0x5410, R5 ;  /* 0x0000541003137816 */ /* 0x000fe20000000005 */
[----:B------:R-:W-:Y:S01]  /*8e60*/  FMUL.FTZ R53, R53, R18 ;  /* 0x0000001235357220 */ /* 0x000fe20000410000 */
[----:B------:R-:W-:Y:S01]  /*8e70*/  LOP3.LUT R6, R6, R2, RZ, 0xc0, !PT ;  /* 0x0000000206067212 */ /* 0x000fe200078ec0ff */
[-C--:B------:R-:W-:Y:S01]  /*8e80*/  FMUL.FTZ R64, R64, R18.reuse ;  /* 0x0000001240407220 */ /* 0x080fe20000410000 */
[--C-:B--2---:R-:W-:Y:S01]  /*8e90*/  HSET2.LE.AND R4, R10, R32.reuse, PT ;  /* 0x000000200a047233 */ /* 0x104fe20003803000 */
[----:B------:R-:W-:Y:S01]  /*8ea0*/  FMUL.FTZ R65, R65, R18 ;  /* 0x0000001241417220 */ /* 0x000fe20000410000 */
[----:B------:R-:W-:Y:S01]  /*8eb0*/  F2FP.F16.F32.PACK_AB R2, R199, R138 ;  /* 0x0000008ac702723e */ /* 0x000fe200000000ff */
[-C--:B------:R-:W-:Y:S01]  /*8ec0*/  FMUL.FTZ R68, R68, R18.reuse ;  /* 0x0000001244447220 */ /* 0x080fe20000410000 */
[----:B------:R-:W-:Y:S01]  /*8ed0*/  F2FP.F16.F32.PACK_AB R3, R176, R187 ;  /* 0x000000bbb003723e */ /* 0x000fe200000000ff */
[----:B------:R-:W-:Y:S01]  /*8ee0*/  FMUL.FTZ R69, R69, R18 ;  /* 0x0000001245457220 */ /* 0x000fe20000410000 */
[----:B------:R-:W-:Y:S01]  /*8ef0*/  LOP3.LUT R7, R7, R2, RZ, 0xc0, !PT ;  /* 0x0000000207077212 */ /* 0x000fe200078ec0ff */
[----:B------:R-:W-:Y:S01]  /*8f00*/  FMUL.FTZ R80, R80, R18 ;  /* 0x0000001250507220 */ /* 0x000fe20000410000 */
[----:B------:R-:W-:Y:S01]  /*8f10*/  LOP3.LUT R4, R4, R3, RZ, 0xc0, !PT ;  /* 0x0000000304047212 */ /* 0x000fe200078ec0ff */
[-C--:B----4-:R-:W-:Y:S01]  /*8f20*/  FMUL.FTZ R150, R150, R17.reuse ;  /* 0x0000001196967220 */ /* 0x090fe20000410000 */
[--C-:B------:R-:W-:Y:S01]  /*8f30*/  HSET2.LE.AND R2, R16, R32.reuse, PT ;  /* 0x0000002010027233 */ /* 0x100fe20003803000 */
[-C--:B------:R-:W-:Y:S01]  /*8f40*/  FMUL.FTZ R151, R151, R17.reuse ;  /* 0x0000001197977220 */ /* 0x080fe20000410000 */
[----:B------:R-:W-:Y:S01]  /*8f50*/  F2FP.F16.F32.PACK_AB R3, R198, R134 ;  /* 0x00000086c603723e */ /* 0x000fe200000000ff */
[----:B------:R1:W2:Y:S01]  /*8f60*/  MUFU.EX2 R16, R20 ;  /* 0x0000001400107308 */ /* 0x0002a20000000800 */
[--C-:B------:R-:W-:Y:S01]  /*8f70*/  HSET2.LE.AND R5, R9, R32.reuse, PT ;  /* 0x0000002009057233 */ /* 0x100fe20003803000 */
[----:B------:R-:W-:Y:S01]  /*8f80*/  FMUL.FTZ R154, R154, R17 ;  /* 0x000000119a9a7220 */ /* 0x000fe20000410000 */
[----:B------:R-:W-:Y:S01]  /*8f90*/  F2FP.F16.F32.PACK_AB R8, R137, R35 ;  /* 0x000000238908723e */ /* 0x000fe200000000ff */
[----:B------:R-:W-:Y:S01]  /*8fa0*/  FMUL.FTZ R155, R155, R17 ;  /* 0x000000119b9b7220 */ /* 0x000fe20000410000 */
[----:B------:R-:W-:Y:S01]  /*8fb0*/  LOP3.LUT R10, R2, R3, RZ, 0xc0, !PT ;  /* 0x00000003020a7212 */ /* 0x000fe200078ec0ff */
[-C--:B------:R-:W-:Y:S01]  /*8fc0*/  FMUL.FTZ R162, R162, R17.reuse ;  /* 0x00000011a2a27220 */ /* 0x080fe20000410000 */
[--C-:B------:R-:W-:Y:S01]  /*8fd0*/  HSET2.LE.AND R2, R15, R32.reuse, PT ;  /* 0x000000200f027233 */ /* 0x100fe20003803000 */
[----:B------:R-:W-:Y:S01]  /*8fe0*/  FMUL.FTZ R163, R163, R17 ;  /* 0x00000011a3a37220 */ /* 0x000fe20000410000 */
[----:B------:R-:W-:Y:S01]  /*8ff0*/  F2FP.F16.F32.PACK_AB R3, R248, R249 ;  /* 0x000000f9f803723e */ /* 0x000fe200000000ff */
[----:B------:R-:W-:Y:S01]  /*9000*/  FMUL.FTZ R170, R170, R17 ;  /* 0x00000011aaaa7220 */ /* 0x000fe20000410000 */
[----:B------:R-:W-:Y:S01]  /*9010*/  LOP3.LUT R5, R5, R8, RZ, 0xc0, !PT ;  /* 0x0000000805057212 */ /* 0x000fe200078ec0ff */
[----:B------:R-:W-:Y:S01]  /*9020*/  FMUL.FTZ R8, R11, UR32 ;  /* 0x000000200b087c20 */ /* 0x000fe20008410000 */
[----:B------:R-:W-:Y:S01]  /*9030*/  LOP3.LUT R11, R2, R3, RZ, 0xc0, !PT ;  /* 0x00000003020b7212 */ /* 0x000fe200078ec0ff */
[-C--:B------:R-:W-:Y:S01]  /*9040*/  FMUL.FTZ R171, R171, R17.reuse ;  /* 0x00000011abab7220 */ /* 0x080fe20000410000 */
[--C-:B------:R-:W-:Y:S01]  /*9050*/  HSET2.LE.AND R2, R21, R32.reuse, PT ;  /* 0x0000002015027233 */ /* 0x100fe20003803000 */
[----:B------:R-:W4:Y:S01]  /*9060*/  MUFU.EX2 R15, R8 ;  /* 0x00000008000f7308 */ /* 0x000f220000000800 */
[----:B-1----:R-:W1:Y:S01]  /*9070*/  LDSM.16.MT88.4 R20, [R211+0xa000] ;  /* 0x00a00000d314783b */ /* 0x002e620000004200 */
[----:B------:R-:W-:Y:S01]  /*9080*/  F2FP.F16.F32.PACK_AB R3, R139, R178 ;  /* 0x000000b28b03723e */ /* 0x000fe200000000ff */
        /* <DEDUP_REMOVED lines=8> */
[C---:B---3--:R-:W-:Y:S01]  /*9110*/  HMMA.16816.F32 R148, R4.reuse, R24, R148 ;  /* 0x000000180494723c */ /* 0x048fe20000001894 */
[-C--:B------:R-:W-:Y:S01]  /*9120*/  FMUL.FTZ R38, R38, R17.reuse ;  /* 0x0000001126267220 */ /* 0x080fe20000410000 */
[-C--:B------:R-:W-:Y:S01]  /*9130*/  FMUL.FTZ R39, R39, R17.reuse ;  /* 0x0000001127277220 */ /* 0x080fe20000410000 */
[-C--:B------:R-:W-:Y:S01]  /*9140*/  FMUL.FTZ R50, R50, R17.reuse ;  /* 0x0000001132327220 */ /* 0x080fe20000410000 */
[----:B------:R-:W-:Y:S01]  /*9150*/  FMUL.FTZ R51, R51, R17 ;  /* 0x0000001133337220 */ /* 0x000fe20000410000 */
[----:B------:R-:W-:Y:S01]  /*9160*/  MOV R177, R33 ;  /* 0x0000002100b17202 */ /* 0x000fe20000000f00 */
[----:B----4-:R-:W-:Y:S01]  /*9170*/  FMUL.FTZ R146, R146, R15 ;  /* 0x0000000f92927220 */ /* 0x010fe20000410000 */
[----:B------:R-:W-:Y:S01]  /*9180*/  LOP3.LUT R8, R2, R3, RZ, 0xc0, !PT ;  /* 0x0000000302087212 */ /* 0x000fe200078ec0ff */
[-C--:B------:R-:W-:Y:S01]  /*9190*/  FMUL.FTZ R147, R147, R15.reuse ;  /* 0x0000000f93937220 */ /* 0x080fe20000410000 */
[----:B------:R-:W-:Y:S01]  /*91a0*/  HSET2.LE.AND R3, R19, R32, PT ;  /* 0x0000002013037233 */ /* 0x000fe20003803000 */
[-C--:B------:R-:W-:Y:S01]  /*91b0*/  FMUL.FTZ R158, R158, R15.reuse ;  /* 0x0000000f9e9e7220 */ /* 0x080fe20000410000 */
[----:B------:R-:W-:Y:S01]  /*91c0*/  LOP3.LUT R19, R31, UR11, R28, 0x96, !PT ;  /* 0x0000000b1f137c12 */ /* 0x000fe2000f8e961c */
[----:B------:R-:W-:Y:S01]  /*91d0*/  FMUL.FTZ R159, R159, R15 ;  /* 0x0000000f9f9f7220 */ /* 0x000fe20000410000 */
[----:B------:R-:W2:Y:S01]  /*91e0*/  LDSM.16.MT88.4 R28, [R214+0xa000] ;  /* 0x00a00000d61c783b */ /* 0x000ea20000004200 */
[----:B------:R-:W-:Y:S01]  /*91f0*/  F2FP.F16.F32.PACK_AB R2, R250, R251 ;  /* 0x000000fbfa02723e */ /* 0x000fe200000000ff */
[-C--:B------:R-:W-:Y:S01]  /*9200*/  FMUL.FTZ R166, R166, R15.reuse ;  /* 0x0000000fa6a67220 */ /* 0x080fe20000410000 */
[-C--:B------:R-:W-:Y:S01]  /*9210*/  FMUL.FTZ R167, R167, R15.reuse ;  /* 0x0000000fa7a77220 */ /* 0x080fe20000410000 */
[-C--:B------:R-:W-:Y:S01]  /*9220*/  FMUL.FTZ R174, R174, R15.reuse ;  /* 0x0000000faeae7220 */ /* 0x080fe20000410000 */
[----:B------:R-:W-:Y:S01]  /*9230*/  LOP3.LUT R9, R3, R2, RZ, 0xc0, !PT ;  /* 0x0000000203097212 */ /* 0x000fe200078ec0ff */
[-C--:B------:R-:W-:Y:S01]  /*9240*/  FMUL.FTZ R175, R175, R15.reuse ;  /* 0x0000000fafaf7220 */ /* 0x080fe20000410000 */
[----:B------:R-:W-:Y:S01]  /*9250*/  MOV R32, R246 ;  /* 0x000000f600207202 */ /* 0x000fe20000000f00 */
[----:B------:R-:W-:Y:S01]  /*9260*/  HMMA.16816.F32 R152, R4, R26, R152 ;  /* 0x0000001a0498723c */ /* 0x000fe20000001898 */
[-C--:B------:R-:W-:Y:S01]  /*9270*/  FMUL.FTZ R44, R44, R16.reuse ;  /* 0x000000102c2c7220 */ /* 0x080fe20000410000 */
[----:B------:R-:W-:Y:S01]  /*9280*/  FMUL.FTZ R45, R45, R16 ;  /* 0x000000102d2d7220 */ /* 0x000fe20000410000 */
[----:B------:R-:W-:Y:S01]  /*9290*/  FMUL.FTZ R46, R46, R15 ;  /* 0x0000000f2e2e7220 */ /* 0x000fe20000410000 */
[----:B------:R-:W-:-:S02]  /*92a0*/  IMAD.MOV.U32 R179, RZ, RZ, R32 ;  /* 0x000000ffffb37224 */ /* 0x000fc400078e0020 */
        /* <DEDUP_REMOVED lines=8> */
[----:B------:R-:W3:Y:S01]  /*9330*/  LDSM.16.MT88.4 R24, [R213+0xa000] ;  /* 0x00a00000d518783b */ /* 0x000ee20000004200 */
[----:B------:R-:W-:Y:S01]  /*9340*/  FMUL.FTZ R77, R77, R16 ;  /* 0x000000104d4d7220 */ /* 0x000fe20000410000 */
[-C--:B------:R-:W-:Y:S01]  /*9350*/  FMUL.FTZ R78, R78, R15.reuse ;  /* 0x0000000f4e4e7220 */ /* 0x080fe20000410000 */
[----:B------:R-:W-:Y:S01]  /*9360*/  FMUL.FTZ R79, R79, R15 ;  /* 0x0000000f4f4f7220 */ /* 0x000fe20000410000 */
[--C-:B------:R-:W-:Y:S01]  /*9370*/  FFMA.FTZ R2, R192, UR32, -R0.reuse ;  /* 0x00000020c0027c23 */ /* 0x100fe20008010800 */
[-C--:B-1----:R-:W-:Y:S01]  /*9380*/  HMMA.16816.F32 R160, R4, R20.reuse, R160 ;  /* 0x0000001404a0723c */ /* 0x082fe200000018a0 */
[-C--:B------:R-:W-:Y:S01]  /*9390*/  FMUL.FTZ R81, R81, R18.reuse ;  /* 0x0000001251517220 */ /* 0x080fe20000410000 */
[-C--:B------:R-:W-:Y:S01]  /*93a0*/  FMUL.FTZ R84, R84, R18.reuse ;  /* 0x0000001254547220 */ /* 0x080fe20000410000 */
[----:B------:R1:W-:Y:S01]  /*93b0*/  MUFU.EX2 R192, R2 ;  /* 0x0000000200c07308 */ /* 0x0003e20000000800 */
[-C--:B------:R-:W-:Y:S01]  /*93c0*/  FMUL.FTZ R85, R85, R18.reuse ;  /* 0x0000001255557220 */ /* 0x080fe20000410000 */
[-C--:B------:R-:W-:Y:S01]  /*93d0*/  FMUL.FTZ R54, R54, R17.reuse ;  /* 0x0000001136367220 */ /* 0x080fe20000410000 */
[----:B------:R-:W-:Y:S01]  /*93e0*/  HMMA.16816.F32 R240, R8, R20, R164 ;  /* 0x0000001408f0723c */ /* 0x000fe200000018a4 */
[-C--:B------:R-:W-:Y:S01]  /*93f0*/  FMUL.FTZ R55, R55, R17.reuse ;  /* 0x0000001137377220 */ /* 0x080fe20000410000 */
[-C--:B------:R-:W-:Y:S01]  /*9400*/  FMUL.FTZ R96, R96, R18.reuse ;  /* 0x0000001260607220 */ /* 0x080fe20000410000 */
[-C--:B------:R-:W-:Y:S01]  /*9410*/  FMUL.FTZ R66, R66, R17.reuse ;  /* 0x0000001142427220 */ /* 0x080fe20000410000 */
[-C--:B------:R-:W-:Y:S01]  /*9420*/  FMUL.FTZ R67, R67, R17.reuse ;  /* 0x0000001143437220 */ /* 0x080fe20000410000 */
[-C--:B------:R-:W-:Y:S01]  /*9430*/  FMUL.FTZ R70, R70, R17.reuse ;  /* 0x0000001146467220 */ /* 0x080fe20000410000 */
[-C--:B------:R-:W-:Y:S01]  /*9440*/  HMMA.16816.F32 R168, R4, R22.reuse, R168 ;  /* 0x0000001604a8723c */ /* 0x080fe200000018a8 */
[-C--:B------:R-:W-:Y:S01]  /*9450*/  FMUL.FTZ R71, R71, R17.reuse ;  /* 0x0000001147477220 */ /* 0x080fe20000410000 */
[-C--:B------:R-:W-:Y:S01]  /*9460*/  FMUL.FTZ R82, R82, R17.reuse ;  /* 0x0000001152527220 */ /* 0x080fe20000410000 */
[-C--:B------:R-:W-:Y:S01]  /*9470*/  FMUL.FTZ R83, R83, R17.reuse ;  /* 0x0000001153537220 */ /* 0x080fe20000410000 */
[-C--:B------:R-:W-:Y:S01]  /*9480*/  FMUL.FTZ R97, R97, R18.reuse ;  /* 0x0000001261617220 */ /* 0x080fe20000410000 */
[-C--:B------:R-:W-:Y:S01]  /*9490*/  FMUL.FTZ R100, R100, R18.reuse ;  /* 0x0000001264647220 */ /* 0x080fe20000410000 */
[----:B------:R-:W-:Y:S01]  /*94a0*/  HMMA.16816.F32 R232, R8, R22, R172 ;  /* 0x0000001608e8723c */ /* 0x000fe200000018ac */
[----:B------:R-:W4:Y:S01]  /*94b0*/  LDSM.16.MT88.4 R20, [R209+0xb000] ;  /* 0x00b00000d114783b */ /* 0x000f220000004200 */
[----:B-1----:R-:W-:Y:S01]  /*94c0*/  FFMA.FTZ R2, R183, UR32, -R0 ;  /* 0x00000020b7027c23 */ /* 0x002fe20008010800 */
[----:B------:R-:W-:Y:S01]  /*94d0*/  FMUL.FTZ R101, R101, R18 ;  /* 0x0000001265657220 */ /* 0x000fe20000410000 */
[-C--:B------:R-:W-:Y:S01]  /*94e0*/  FMUL.FTZ R86, R86, R17.reuse ;  /* 0x0000001156567220 */ /* 0x080fe20000410000 */
[----:B------:R-:W-:Y:S01]  /*94f0*/  FMUL.FTZ R87, R87, R17 ;  /* 0x0000001157577220 */ /* 0x000fe20000410000 */
[C---:B--2---:R-:W-:Y:S01]  /*9500*/  HMMA.16816.F32 R204, R4.reuse, R28, R36 ;  /* 0x0000001c04cc723c */ /* 0x044fe20000001824 */
[----:B------:R-:W-:Y:S01]  /*9510*/  MOV R173, R35 ;  /* 0x0000002300ad7202 */ /* 0x000fe20000000f00 */
[----:B------:R-:W-:Y:S01]  /*9520*/  LDSM.16.MT88.4 R36, [R214+0xb000] ;  /* 0x00b00000d624783b */ /* 0x000fe20000004200 */
[----:B------:R-:W-:Y:S01]  /*9530*/  MOV R172, R34 ;  /* 0x0000002200ac7202 */ /* 0x000fe20000000f00 */
[----:B------:R-:W-:Y:S01]  /*9540*/  FMUL.FTZ R112, R112, R18 ;  /* 0x0000001270707220 */ /* 0x000fe20000410000 */
[----:B------:R-:W-:Y:S01]  /*9550*/  MOV R175, R187 ;  /* 0x000000bb00af7202 */ /* 0x000fe20000000f00 */
[-C--:B------:R-:W-:Y:S01]  /*9560*/  HMMA.16816.F32 R200, R4, R30.reuse, R48 ;  /* 0x0000001e04c8723c */ /* 0x080fe20000001830 */
[----:B------:R-:W1:Y:S01]  /*9570*/  LDSM.16.MT88.4 R32, [R211+0xb000] ;  /* 0x00b00000d320783b */ /* 0x000e620000004200 */
[----:B------:R-:W-:Y:S01]  /*9580*/  MOV R174, R186 ;  /* 0x000000ba00ae7202 */ /* 0x000fe20000000f00 */
[-C--:B------:R-:W-:Y:S01]  /*9590*/  FMUL.FTZ R113, R113, R18.reuse ;  /* 0x0000001271717220 */ /* 0x080fe20000410000 */
[-C--:B------:R-:W-:Y:S01]  /*95a0*/  FMUL.FTZ R116, R116, R18.reuse ;  /* 0x0000001274747220 */ /* 0x080fe20000410000 */
[----:B------:R-:W2:Y:S01]  /*95b0*/  LDSM.16.MT88.4 R48, [R213+0xb000] ;  /* 0x00b00000d530783b */ /* 0x000ea20000004200 */
[C---:B------:R-:W-:Y:S01]  /*95c0*/  HMMA.16816.F32 R184, R8.reuse, R30, R44 ;  /* 0x0000001e08b8723c */ /* 0x040fe2000000182c */
[-C--:B------:R-:W-:Y:S01]  /*95d0*/  FMUL.FTZ R98, R98, R17.reuse ;  /* 0x0000001162627220 */ /* 0x080fe20000410000 */
[-C--:B------:R-:W-:Y:S01]  /*95e0*/  FMUL.FTZ R99, R99, R17.reuse ;  /* 0x0000001163637220 */ /* 0x080fe20000410000 */
[-C--:B------:R-:W-:Y:S01]  /*95f0*/  FMUL.FTZ R117, R117, R18.reuse ;  /* 0x0000001275757220 */ /* 0x080fe20000410000 */
[-C--:B------:R-:W-:Y:S01]  /*9600*/  FMUL.FTZ R128, R128, R18.reuse ;  /* 0x0000001280807220 */ /* 0x080fe20000410000 */
[----:B------:R-:W-:Y:S01]  /*9610*/  FMUL.FTZ R129, R129, R18 ;  /* 0x0000001281817220 */ /* 0x000fe20000410000 */
[-C--:B------:R-:W-:Y:S01]  /*9620*/  FMUL.FTZ R102, R102, R17.reuse ;  /* 0x0000001166667220 */ /* 0x080fe20000410000 */
[----:B------:R-:W-:Y:S01]  /*9630*/  MOV R47, R178 ;  /* 0x000000b2002f7202 */ /* 0x000fe20000000f00 */
[----:B------:R-:W-:Y:S01]  /*9640*/  FMUL.FTZ R103, R103, R17 ;  /* 0x0000001167677220 */ /* 0x000fe20000410000 */
[----:B------:R-:W-:Y:S01]  /*9650*/  MOV R46, R179 ;  /* 0x000000b3002e7202 */ /* 0x000fe20000000f00 */
[----:B------:R-:W-:Y:S01]  /*9660*/  FMUL.FTZ R114, R114, R17 ;  /* 0x0000001172727220 */ /* 0x000fe20000410000 */
[----:B------:R-:W-:Y:S01]  /*9670*/  MOV R45, R177 ;  /* 0x000000b1002d7202 */ /* 0x000fe20000000f00 */
[-C--:B------:R-:W-:Y:S01]  /*9680*/  FMUL.FTZ R115, R115, R17.reuse ;  /* 0x0000001173737220 */ /* 0x080fe20000410000 */
[----:B------:R-:W-:Y:S01]  /*9690*/  MOV R44, R176 ;  /* 0x000000b0002c7202 */ /* 0x000fe20000000f00 */
[-C--:B------:R-:W-:Y:S01]  /*96a0*/  FMUL.FTZ R118, R118, R17.reuse ;  /* 0x0000001176767220 */ /* 0x080fe20000410000 */
[C---:B---3--:R-:W-:Y:S01]  /*96b0*/  HMMA.16816.F32 R176, R8.reuse, R26, R60 ;  /* 0x0000001a08b0723c */ /* 0x048fe2000000183c */
[-C--:B------:R-:W-:Y:S01]  /*96c0*/  FMUL.FTZ R119, R119, R17.reuse ;  /* 0x0000001177777220 */ /* 0x080fe20000410000 */
        /* <DEDUP_REMOVED lines=8> */
[-C--:B------:R-:W-:Y:S01]  /*9750*/  FMUL.FTZ R59, R59, R15.reuse ;  /* 0x0000000f3b3b7220 */ /* 0x080fe20000410000 */
[----:B------:R-:W-:Y:S01]  /*9760*/  MOV R60, R138 ;  /* 0x0000008a003c7202 */ /* 0x000fe20000000f00 */
[-C--:B------:R-:W-:Y:S01]  /*9770*/  FMUL.FTZ R72, R72, R16.reuse ;  /* 0x0000001048487220 */ /* 0x080fe20000410000 */
[----:B----4-:R-:W-:Y:S01]  /*9780*/  HMMA.16816.F32 R136, R8, R22, R76 ;  /* 0x000000160888723c */ /* 0x010fe2000000184c */
[-C--:B------:R-:W-:Y:S01]  /*9790*/  FMUL.FTZ R73, R73, R16.reuse ;  /* 0x0000001049497220 */ /* 0x080fe20000410000 */
[-C--:B------:R-:W-:Y:S01]  /*97a0*/  FMUL.FTZ R74, R74, R15.reuse ;  /* 0x0000000f4a4a7220 */ /* 0x080fe20000410000 */
[----:B------:R-:W-:Y:S01]  /*97b0*/  FMUL.FTZ R75, R75, R15 ;  /* 0x0000000f4b4b7220 */ /* 0x000fe20000410000 */
[-C--:B------:R-:W-:Y:S01]  /*97c0*/  FMUL.FTZ R40, R40, R16.reuse ;  /* 0x0000001028287220 */ /* 0x080fe20000410000 */
[----:B------:R-:W-:Y:S01]  /*97d0*/  FMUL.FTZ R41, R41, R16 ;  /* 0x0000001029297220 */ /* 0x000fe20000410000 */
[C---:B------:R-:W-:Y:S01]  /*97e0*/  HMMA.16816.F32 R52, R4.reuse, R24, R52 ;  /* 0x000000180434723c */ /* 0x040fe20000001834 */
[----:B------:R-:W-:Y:S01]  /*97f0*/  IMAD.MOV.U32 R76, RZ, RZ, R198 ;  /* 0x000000ffff4c7224 */ /* 0x000fe200078e00c6 */
[----:B------:R-:W-:Y:S01]  /*9800*/  MOV R77, R199 ;  /* 0x000000c7004d7202 */ /* 0x000fe20000000f00 */
[----:B------:R3:W-:Y:S01]  /*9810*/  MUFU.EX2 R198, R2 ;  /* 0x0000000200c67308 */ /* 0x0007e20000000800 */
[----:B------:R-:W-:Y:S01]  /*9820*/  MOV R79, R134 ;  /* 0x00000086004f7202 */ /* 0x000fe20000000f00 */
[----:B------:R-:W-:Y:S01]  /*9830*/  FMUL.FTZ R42, R42, R15 ;  /* 0x0000000f2a2a7220 */ /* 0x000fe20000410000 */
[C---:B------:R-:W-:Y:S01]  /*9840*/  HMMA.16816.F32 R64, R4.reuse, R26, R64 ;  /* 0x0000001a0440723c */ /* 0x040fe20000001840 */
[----:B------:R-:W-:Y:S01]  /*9850*/  MOV R78, R135 ;  /* 0x00000087004e7202 */ /* 0x000fe20000000f00 */
[-C--:B------:R-:W-:Y:S01]  /*9860*/  FMUL.FTZ R43, R43, R15.reuse ;  /* 0x0000000f2b2b7220 */ /* 0x080fe20000410000 */
[-C--:B------:R-:W-:Y:S01]  /*9870*/  FMUL.FTZ R88, R88, R16.reuse ;  /* 0x0000001058587220 */ /* 0x080fe20000410000 */
[-C--:B------:R-:W-:Y:S01]  /*9880*/  FMUL.FTZ R89, R89, R16.reuse ;  /* 0x0000001059597220 */ /* 0x080fe20000410000 */
[-C--:B------:R-:W-:Y:S01]  /*9890*/  FMUL.FTZ R90, R90, R15.reuse ;  /* 0x0000000f5a5a7220 */ /* 0x080fe20000410000 */
[C---:B------:R-:W-:Y:S01]  /*98a0*/  HMMA.16816.F32 R68, R4.reuse, R20, R68 ;  /* 0x000000140444723c */ /* 0x040fe20000001844 */
[--C-:B------:R-:W-:Y:S01]  /*98b0*/  FFMA.FTZ R26, R194, UR32, -R13.reuse ;  /* 0x00000020c21a7c23 */ /* 0x100fe2000801080d */
[----:B------:R-:W-:Y:S01]  /*98c0*/  FFMA.FTZ R27, R191, UR32, -R13 ;  /* 0x00000020bf1b7c23 */ /* 0x000fe2000801080d */
[-C--:B------:R-:W-:Y:S01]  /*98d0*/  FMUL.FTZ R91, R91, R15.reuse ;  /* 0x0000000f5b5b7220 */ /* 0x080fe20000410000 */
[-C--:B------:R-:W-:Y:S01]  /*98e0*/  FMUL.FTZ R92, R92, R16.reuse ;  /* 0x000000105c5c7220 */ /* 0x080fe20000410000 */
[-C--:B------:R-:W-:Y:S01]  /*98f0*/  FMUL.FTZ R93, R93, R16.reuse ;  /* 0x000000105d5d7220 */ /* 0x080fe20000410000 */
[C---:B------:R-:W-:Y:S01]  /*9900*/  HMMA.16816.F32 R80, R4.reuse, R22, R80 ;  /* 0x000000160450723c */ /* 0x040fe20000001850 */
[-C--:B------:R-:W-:Y:S01]  /*9910*/  FMUL.FTZ R94, R94, R15.reuse ;  /* 0x0000000f5e5e7220 */ /* 0x080fe20000410000 */
[--C-:B---3--:R-:W-:Y:S01]  /*9920*/  FFMA.FTZ R2, R143, UR32, -R0.reuse ;  /* 0x000000208f027c23 */ /* 0x108fe20008010800 */
[----:B------:R-:W-:Y:S01]  /*9930*/  FFMA.FTZ R0, R142, UR32, -R0 ;  /* 0x000000208e007c23 */ /* 0x000fe20008010800 */
[-C--:B------:R-:W-:Y:S01]  /*9940*/  FMUL.FTZ R95, R95, R15.reuse ;  /* 0x0000000f5f5f7220 */ /* 0x080fe20000410000 */
[-C--:B------:R-:W-:Y:S01]  /*9950*/  FMUL.FTZ R104, R104, R16.reuse ;  /* 0x0000001068687220 */ /* 0x080fe20000410000 */
[----:B------:R3:W-:Y:S01]  /*9960*/  MUFU.EX2 R199, R2 ;  /* 0x0000000200c77308 */ /* 0x0007e20000000800 */
[C---:B-1----:R-:W-:Y:S01]  /*9970*/  HMMA.16816.F32 R84, R4.reuse, R32, R84 ;  /* 0x000000200454723c */ /* 0x042fe20000001854 */
[-C--:B------:R-:W-:Y:S01]  /*9980*/  FMUL.FTZ R105, R105, R16.reuse ;  /* 0x0000001069697220 */ /* 0x080fe20000410000 */
[-C--:B------:R-:W-:Y:S01]  /*9990*/  FMUL.FTZ R106, R106, R15.reuse ;  /* 0x0000000f6a6a7220 */ /* 0x080fe20000410000 */
[-C--:B------:R-:W-:Y:S01]  /*99a0*/  FMUL.FTZ R107, R107, R15.reuse ;  /* 0x0000000f6b6b7220 */ /* 0x080fe20000410000 */
[-C--:B------:R-:W-:Y:S01]  /*99b0*/  FMUL.FTZ R108, R108, R16.reuse ;  /* 0x000000106c6c7220 */ /* 0x080fe20000410000 */
[-C--:B------:R-:W-:Y:S01]  /*99c0*/  FMUL.FTZ R109, R109, R16.reuse ;  /* 0x000000106d6d7220 */ /* 0x080fe20000410000 */
[C---:B------:R-:W-:Y:S01]  /*99d0*/  HMMA.16816.F32 R96, R4.reuse, R34, R96 ;  /* 0x000000220460723c */ /* 0x040fe20000001860 */
[----:B------:R1:W4:Y:S01]  /*99e0*/  MUFU.EX2 R183, R0 ;  /* 0x0000000000b77308 */ /* 0x0003220000000800 */
[-C--:B------:R-:W-:Y:S01]  /*99f0*/  FMUL.FTZ R110, R110, R15.reuse ;  /* 0x0000000f6e6e7220 */ /* 0x080fe20000410000 */
[-C--:B------:R-:W-:Y:S01]  /*9a00*/  FMUL.FTZ R111, R111, R15.reuse ;  /* 0x0000000f6f6f7220 */ /* 0x080fe20000410000 */
[-C--:B------:R-:W-:Y:S01]  /*9a10*/  FMUL.FTZ R120, R120, R16.reuse ;  /* 0x0000001078787220 */ /* 0x080fe20000410000 */
[-C--:B------:R-:W-:Y:S01]  /*9a20*/  FMUL.FTZ R121, R121, R16.reuse ;  /* 0x0000001079797220 */ /* 0x080fe20000410000 */
[----:B------:R-:W-:Y:S01]  /*9a30*/  HMMA.16816.F32 R100, R4, R36, R100 ;  /* 0x000000240464723c */ /* 0x000fe20000001864 */
[-C--:B------:R-:W-:Y:S01]  /*9a40*/  FMUL.FTZ R122, R122, R15.reuse ;  /* 0x0000000f7a7a7220 */ /* 0x080fe20000410000 */
[----:B------:R-:W-:Y:S01]  /*9a50*/  FMUL.FTZ R123, R123, R15 ;  /* 0x0000000f7b7b7220 */ /* 0x000fe20000410000 */
[----:B------:R-:W-:Y:S01]  /*9a60*/  FMUL.FTZ R124, R124, R16 ;  /* 0x000000107c7c7220 */ /* 0x000fe20000410000 */
[----:B---3--:R-:W-:-:S04]  /*9a70*/  IMAD.WIDE.U32 R2, R141, -0x2daee0ad, RZ ;  /* 0xd2511f538d027825 */ /* 0x008fc800078e00ff */
[----:B------:R-:W-:Y:S01]  /*9a80*/  FMUL.FTZ R125, R125, R16 ;  /* 0x000000107d7d7220 */ /* 0x000fe20000410000 */
[C---:B------:R-:W-:Y:S01]  /*9a90*/  HMMA.16816.F32 R112, R4.reuse, R38, R112 ;  /* 0x000000260470723c */ /* 0x040fe20000001870 */
[-C--:B------:R-:W-:Y:S01]  /*9aa0*/  FMUL.FTZ R126, R126, R15.reuse ;  /* 0x0000000f7e7e7220 */ /* 0x080fe20000410000 */
[----:B------:R-:W-:Y:S01]  /*9ab0*/  FMUL.FTZ R127, R127, R15 ;  /* 0x0000000f7f7f7220 */ /* 0x000fe20000410000 */
[----:B------:R-:W-:Y:S01]  /*9ac0*/  SHF.R.U32.HI R23, RZ, 0x18, R2 ;  /* 0x00000018ff177819 */ /* 0x000fe20000011602 */
[----:B------:R-:W3:Y:S01]  /*9ad0*/  LDSM.16.MT88.4 R156, [R209+0xa800] ;  /* 0x00a80000d19c783b */ /* 0x000ee20000004200 */
[----:B------:R-:W-:Y:S01]  /*9ae0*/  MOV R194, R46 ;  /* 0x0000002e00c27202 */ /* 0x000fe20000000f00 */
[----:B-1----:R-:W-:Y:S01]  /*9af0*/  FFMA.FTZ R0, R193, UR32, -R12 ;  /* 0x00000020c1007c23 */ /* 0x002fe2000801080c */
[C---:B--2---:R-:W-:Y:S01]  /*9b00*/  HMMA.16816.F32 R116, R4.reuse, R48, R116 ;  /* 0x000000300474723c */ /* 0x044fe20000001874 */
[----:B------:R-:W-:Y:S01]  /*9b10*/  MOV R191, R47 ;  /* 0x0000002f00bf7202 */ /* 0x000fe20000000f00 */
[----:B------:R-:W-:Y:S04]  /*9b20*/  MUFU.EX2 R26, R26 ;  /* 0x0000001a001a7308 */ /* 0x000fe80000000800 */
[----:B------:R-:W-:Y:S01]  /*9b30*/  HMMA.16816.F32 R164, R4, R50, R128 ;  /* 0x0000003204a4723c */ /* 0x000fe20000001880 */
[----:B------:R-:W1:Y:S03]  /*9b40*/  LDC.U8 R131, c[0x0][0x388] ;  /* 0x0000e200ff837b82 */ /* 0x000e660000000000 */
[----:B------:R2:W-:Y:S02]  /*9b50*/  MUFU.EX2 R142, R0 ;  /* 0x00000000008e7308 */ /* 0x0005e40000000800 */
[----:B------:R-:W-:Y:S01]  /*9b60*/  HMMA.16816.F32 R56, R8, R24, R56 ;  /* 0x000000180838723c */ /* 0x000fe20000001838 */
[----:B------:R-:W-:Y:S01]  /*9b70*/  LOP3.LUT R4, R3, UR12, R140, 0x96, !PT ;  /* 0x0000000c03047c12 */ /* 0x000fe2000f8e968c */
[----:B------:R-:W-:Y:S01]  /*9b80*/  FFMA.FTZ R5, R189, UR32, -R14 ;  /* 0x00000020bd057c23 */ /* 0x000fe2000801080e */
[----:B------:R-:W-:-:S02]  /*9b90*/  LOP3.LUT R7, R2, 0xffff, RZ, 0xc0, !PT ;  /* 0x0000ffff02077812 */ /* 0x000fc400078ec0ff */
[----:B------:R-:W-:Y:S01]  /*9ba0*/  MOV R189, R60 ;  /* 0x0000003c00bd7202 */ /* 0x000fe20000000f00 */
[C---:B------:R-:W-:Y:S01]  /*9bb0*/  HMMA.16816.F32 R72, R8.reuse, R20, R72 ;  /* 0x000000140848723c */ /* 0x040fe20000001848 */
[----:B------:R-:W-:Y:S01]  /*9bc0*/  LOP3.LUT R24, R2, 0xff, RZ, 0xc0, !PT ;  /* 0x000000ff02187812 */ /* 0x000fe200078ec0ff */
[----:B------:R5:W-:Y:S01]  /*9bd0*/  MUFU.EX2 R135, R5 ;  /* 0x0000000500877308 */ /* 0x000be20000000800 */
[----:B------:R-:W-:Y:S01]  /*9be0*/  FFMA.FTZ R25, R196, UR32, -R13 ;  /* 0x00000020c4197c23 */ /* 0x000fe2000801080d */
[----:B------:R-:W-:Y:S02]  /*9bf0*/  MOV R196, R45 ;  /* 0x0000002d00c47202 */ /* 0x000fe40000000f00 */
[----:B------:R-:W-:Y:S01]  /*9c00*/  HMMA.16816.F32 R40, R8, R28, R40 ;  /* 0x0000001c0828723c */ /* 0x000fe20000001828 */
[----:B------:R-:W-:Y:S01]  /*9c10*/  SHF.R.U32.HI R20, RZ, 0x10, R2 ;  /* 0x00000010ff147819 */ /* 0x000fe20000011602 */
[----:B------:R-:W-:-:S04]  /*9c20*/  IMAD.WIDE.U32 R2, R19, -0x2daee0ad, RZ ;  /* 0xd2511f5313027825 */ /* 0x000fc800078e00ff */
[----:B--2---:R-:W-:Y:S01]  /*9c30*/  FFMA.FTZ R0, R182, UR32, -R12 ;  /* 0x00000020b6007c23 */ /* 0x004fe2000801080c */
[----:B------:R-:W-:Y:S01]  /*9c40*/  MOV R182, R77 ;  /* 0x0000004d00b67202 */ /* 0x000fe20000000f00 */
[----:B------:R-:W-:Y:S01]  /*9c50*/  MUFU.EX2 R27, R27 ;  /* 0x0000001b001b7308 */ /* 0x000fe20000000800 */
[C---:B------:R-:W-:Y:S01]  /*9c60*/  HMMA.16816.F32 R88, R8.reuse, R32, R88 ;  /* 0x000000200858723c */ /* 0x040fe20000001858 */
[C---:B------:R-:W-:Y:S02]  /*9c70*/  LOP3.LUT R6, R2.reuse, 0xffff, RZ, 0xc0, !PT ;  /* 0x0000ffff02067812 */ /* 0x040fe400078ec0ff */
[--C-:B------:R-:W-:Y:S02]  /*9c80*/  SHF.R.U32.HI R19, RZ, 0x10, R2.reuse ;  /* 0x00000010ff137819 */ /* 0x100fe40000011602 */
[----:B------:R-:W-:Y:S01]  /*9c90*/  LOP3.LUT R22, R2, 0xff, RZ, 0xc0, !PT ;  /* 0x000000ff02167812 */ /* 0x000fe200078ec0ff */
[C---:B------:R-:W-:Y:S01]  /*9ca0*/  HMMA.16816.F32 R32, R8.reuse, R34, R92 ;  /* 0x000000220820723c */ /* 0x040fe2000000185c */
[----:B------:R2:W3:Y:S01]  /*9cb0*/  MUFU.EX2 R143, R0 ;  /* 0x00000000008f7308 */ /* 0x0004e20000000800 */
[----:B------:R-:W-:Y:S01]  /*9cc0*/  SHF.R.U32.HI R21, RZ, 0x18, R2 ;  /* 0x00000018ff157819 */ /* 0x000fe20000011602 */
[--C-:B------:R-:W-:Y:S01]  /*9cd0*/  FFMA.FTZ R2, R190, UR32, -R14.reuse ;  /* 0x00000020be027c23 */ /* 0x100fe2000801080e */
[----:B-----5:R-:W-:Y:S01]  /*9ce0*/  FFMA.FTZ R5, R188, UR32, -R14 ;  /* 0x00000020bc057c23 */ /* 0x020fe2000801080e */
[----:B------:R-:W-:Y:S01]  /*9cf0*/  SHF.R.U32.HI R6, RZ, 0x8, R6 ;  /* 0x00000008ff067819 */ /* 0x000fe20000011606 */
[C---:B------:R-:W-:Y:S01]  /*9d00*/  HMMA.16816.F32 R104, R8.reuse, R36, R104 ;  /* 0x000000240868723c */ /* 0x040fe20000001868 */
[----:B-1----:R-:W-:Y:S01]  /*9d10*/  PRMT R193, R131, 0x7054, R131 ;  /* 0x0000705483c17816 */ /* 0x002fe20000000083 */
[----:B------:R-:W-:Y:S01]  /*9d20*/  IMAD.MOV.U32 R190, RZ, RZ, R62 ;  /* 0x000000ffffbe7224 */ /* 0x000fe200078e003e */
[----:B------:R1:W-:Y:S01]  /*9d30*/  MUFU.EX2 R133, R2 ;  /* 0x0000000200857308 */ /* 0x0003e20000000800 */
[----:B------:R-:W-:Y:S01]  /*9d40*/  PRMT R22, R22, 0x5410, R6 ;  /* 0x0000541016167816 */ /* 0x000fe20000000006 */
[----:B------:R-:W-:Y:S01]  /*9d50*/  LDSM.16.MT88.4 R92, [R211+0xb800] ;  /* 0x00b80000d35c783b */ /* 0x000fe20000004200 */
[----:B------:R-:W-:Y:S01]  /*9d60*/  HMMA.16816.F32 R28, R8, R38, R108 ;  /* 0x00000026081c723c */ /* 0x000fe2000000186c */
[----:B------:R-:W-:-:S02]  /*9d70*/  MOV R188, R63 ;  /* 0x0000003f00bc7202 */ /* 0x000fc40000000f00 */
[----:B------:R-:W-:Y:S02]  /*9d80*/  LDSM.16.MT88.4 R108, [R214+0xb800] ;  /* 0x00b80000d66c783b */ /* 0x000fe40000004200 */
[----:B------:R-:W-:Y:S01]  /*9d90*/  MUFU.EX2 R25, R25 ;  /* 0x0000001900197308 */ /* 0x000fe20000000800 */
[----:B--2---:R-:W-:Y:S01]  /*9da0*/  FFMA.FTZ R0, R180, UR32, -R12 ;  /* 0x00000020b4007c23 */ /* 0x004fe2000801080c */
[----:B------:R-:W-:Y:S01]  /*9db0*/  HMMA.16816.F32 R120, R8, R48, R120 ;  /* 0x000000300878723c */ /* 0x000fe20000001878 */
[----:B------:R-:W-:-:S05]  /*9dc0*/  MOV R180, R78 ;  /* 0x0000004e00b47202 */ /* 0x000fca0000000f00 */
[----:B------:R2:W-:Y:S01]  /*9dd0*/  MUFU.EX2 R141, R0 ;  /* 0x00000000008d7308 */ /* 0x0005e20000000800 */
[----:B-1----:R-:W-:Y:S01]  /*9de0*/  LOP3.LUT R2, R4, 0xffff, RZ, 0xc0, !PT ;  /* 0x0000ffff04027812 */ /* 0x002fe200078ec0ff */
[----:B--2---:R-:W-:Y:S01]  /*9df0*/  FFMA.FTZ R0, R181, UR32, -R12 ;  /* 0x00000020b5007c23 */ /* 0x004fe2000801080c */
[----:B------:R-:W-:Y:S02]  /*9e00*/  SHF.R.U32.HI R12, RZ, 0x8, R7 ;  /* 0x00000008ff0c7819 */ /* 0x000fe40000011607 */
[----:B------:R-:W-:-:S03]  /*9e10*/  LOP3.LUT R7, R20, 0xff, RZ, 0xc0, !PT ;  /* 0x000000ff14077812 */ /* 0x000fc600078ec0ff */
[----:B------:R1:W2:Y:S01]  /*9e20*/  MUFU.EX2 R140, R0 ;  /* 0x00000000008c7308 */ /* 0x0002a20000000800 */
[----:B------:R-:W-:Y:S02]  /*9e30*/  MOV R181, R79 ;  /* 0x0000004f00b57202 */ /* 0x000fe40000000f00 */
[----:B------:R-:W-:Y:S02]  /*9e40*/  PRMT R23, R7, 0x5410, R23 ;  /* 0x0000541007177816 */ /* 0x000fe40000000017 */
[----:B------:R-:W-:Y:S02]  /*9e50*/  SHF.R.U32.HI R7, RZ, 0x18, R4 ;  /* 0x00000018ff077819 */ /* 0x000fe40000011604 */
[----:B-1----:R-:W-:Y:S01]  /*9e60*/  LOP3.LUT R0, R3, UR12, R132, 0x96, !PT ;  /* 0x0000000c03007c12 */ /* 0x002fe2000f8e9684 */
[----:B------:R-:W-:Y:S01]  /*9e70*/  FFMA.FTZ R3, R195, UR32, -R14 ;  /* 0x00000020c3037c23 */ /* 0x000fe2000801080e */
[----:B------:R-:W-:Y:S01]  /*9e80*/  FFMA.FTZ R14, R197, UR32, -R13 ;  /* 0x00000020c50e7c23 */ /* 0x000fe2000801080d */
[----:B------:R-:W-:Y:S01]  /*9e90*/  PRMT R13, R24, 0x5410, R12 ;  /* 0x00005410180d7816 */ /* 0x000fe2000000000c */
[----:B------:R1:W5:Y:S01]  /*9ea0*/  MUFU.EX2 R132, R5 ;  /* 0x0000000500847308 */ /* 0x0003620000000800 */
[----:B------:R-:W-:-:S02]  /*9eb0*/  LOP3.LUT R12, R4, 0xff, RZ, 0xc0, !PT ;  /* 0x000000ff040c7812 */ /* 0x000fc400078ec0ff */
[----:B------:R-:W-:Y:S02]  /*9ec0*/  LOP3.LUT R6, R0, 0xff, RZ, 0xc0, !PT ;  /* 0x000000ff00067812 */ /* 0x000fe400078ec0ff */
[----:B------:R-:W-:Y:S02]  /*9ed0*/  MOV R195, R61 ;  /* 0x0000003d00c37202 */ /* 0x000fe40000000f00 */
[----:B------:R-:W-:Y:S01]  /*9ee0*/  MOV R197, R44 ;  /* 0x0000002c00c57202 */ /* 0x000fe20000000f00 */
[----:B------:R4:W5:Y:S01]  /*9ef0*/  MUFU.EX2 R134, R3 ;  /* 0x0000000300867308 */ /* 0x0009620000000800 */
[----:B------:R-:W5:Y:S04]  /*9f00*/  LDSM.16.MT88.4 R44, [R214+0xa800] ;  /* 0x00a80000d62c783b */ /* 0x000f680000004200 */
[----:B------:R-:W5:Y:S03]  /*9f10*/  LDSM.16.MT88.4 R60, [R213+0xa800] ;  /* 0x00a80000d53c783b */ /* 0x000f660000004200 */
[----:B------:R3:W5:Y:S01]  /*9f20*/  MUFU.EX2 R24, R14 ;  /* 0x0000000e00187308 */ /* 0x0007620000000800 */
[----:B-1----:R-:W-:-:S02]  /*9f30*/  SHF.R.U32.HI R5, RZ, 0x8, R2 ;  /* 0x00000008ff057819 */ /* 0x002fc40000011602 */
[----:B----4-:R-:W-:Y:S02]  /*9f40*/  LOP3.LUT R3, R19, 0xff, RZ, 0xc0, !PT ;  /* 0x000000ff13037812 */ /* 0x010fe400078ec0ff */
[----:B------:R-:W-:Y:S02]  /*9f50*/  PRMT R19, R12, 0x5410, R5 ;  /* 0x000054100c137816 */ /* 0x000fe40000000005 */
[----:B------:R-:W-:Y:S02]  /*9f60*/  PRMT R21, R3, 0x5410, R21 ;  /* 0x0000541003157816 */ /* 0x000fe40000000015 */
[----:B------:R-:W-:Y:S02]  /*9f70*/  SHF.R.U32.HI R3, RZ, 0x10, R4 ;  /* 0x00000010ff037819 */ /* 0x000fe40000011604 */
[----:B------:R-:W-:Y:S02]  /*9f80*/  LOP3.LUT R4, R0, 0xffff, RZ, 0xc0, !PT ;  /* 0x0000ffff00047812 */ /* 0x000fe400078ec0ff */
[----:B------:R-:W-:-:S02]  /*9f90*/  LOP3.LUT R3, R3, 0xff, RZ, 0xc0, !PT ;  /* 0x000000ff03037812 */ /* 0x000fc400078ec0ff */
[----:B------:R-:W-:Y:S02]  /*9fa0*/  SHF.R.U32.HI R2, RZ, 0x8, R4 ;  /* 0x00000008ff027819 */ /* 0x000fe40000011604 */
[----:B---3--:R-:W-:Y:S02]  /*9fb0*/  PRMT R14, R3, 0x5410, R7 ;  /* 0x00005410030e7816 */ /* 0x008fe40000000007 */
[----:B------:R-:W-:Y:S02]  /*9fc0*/  PRMT R20, R6, 0x5410, R2 ;  /* 0x0000541006147816 */ /* 0x000fe40000000002 */
[--C-:B------:R-:W-:Y:S02]  /*9fd0*/  SHF.R.U32.HI R2, RZ, 0x10, R0.reuse ;  /* 0x00000010ff027819 */ /* 0x100fe40000011600 */
[----:B------:R-:W-:Y:S02]  /*9fe0*/  SHF.R.U32.HI R4, RZ, 0x18, R0 ;  /* 0x00000018ff047819 */ /* 0x000fe40000011600 */
[----:B------:R-:W-:-:S02]  /*9ff0*/  LOP3.LUT R3, R2, 0xff, RZ, 0xc0, !PT ;  /* 0x000000ff02037812 */ /* 0x000fc400078ec0ff */
[--C-:B------:R-:W-:Y:S02]  /*a000*/  HSET2.LE.AND R0, R13, R193.reuse, PT ;  /* 0x000000c10d007233 */ /* 0x100fe40003803000 */
[----:B------:R-:W-:Y:S02]  /*a010*/  F2FP.F16.F32.PACK_AB R2, R183, R199 ;  /* 0x000000c7b702723e */ /* 0x000fe400000000ff */
[----:B------:R-:W-:Y:S02]  /*a020*/  PRMT R13, R3, 0x5410, R4 ;  /* 0x00005410030d7816 */ /* 0x000fe40000000004 */
[----:B------:R-:W-:Y:S02]  /*a030*/  LOP3.LUT R130, R0, R2, RZ, 0xc0, !PT ;  /* 0x0000000200827212 */ /* 0x000fe400078ec0ff */
[--C-:B------:R-:W-:Y:S02]  /*a040*/  HSET2.LE.AND R0, R19, R193.reuse, PT ;  /* 0x000000c113007233 */ /* 0x100fe40003803000 */
[--C-:B------:R-:W-:Y:S01]  /*a050*/  HSET2.LE.AND R2, R14, R193.reuse, PT ;  /* 0x000000c10e027233 */ /* 0x100fe20003803000 */
[----:B------:R-:W-:Y:S01]  /*a060*/  IMAD.MOV.U32 R14, RZ, RZ, R173 ;  /* 0x000000ffff0e7224 */ /* 0x000fe200078e00ad */
[----:B------:R-:W-:-:S02]  /*a070*/  HSET2.LE.AND R4, R23, R193, PT ;  /* 0x000000c117047233 */ /* 0x000fc40003803000 */
[----:B------:R-:W-:Y:S02]  /*a080*/  F2FP.F16.F32.PACK_AB R12, R198, R192 ;  /* 0x000000c0c60c723e */ /* 0x000fe400000000ff */
[----:B------:R-:W-:Y:S02]  /*a090*/  F2FP.F16.F32.PACK_AB R3, R143, R142 ;  /* 0x0000008e8f03723e */ /* 0x000fe400000000ff */
[----:B--2---:R-:W-:Y:S02]  /*a0a0*/  F2FP.F16.F32.PACK_AB R5, R140, R141 ;  /* 0x0000008d8c05723e */ /* 0x004fe400000000ff */
[----:B------:R-:W-:Y:S02]  /*a0b0*/  LOP3.LUT R128, R0, R12, RZ, 0xc0, !PT ;  /* 0x0000000c00807212 */ /* 0x000fe400078ec0ff */
[----:B------:R-:W-:Y:S02]  /*a0c0*/  LOP3.LUT R129, R2, R3, RZ, 0xc0, !PT ;  /* 0x0000000302817212 */ /* 0x000fe400078ec0ff */
[----:B------:R-:W-:-:S02]  /*a0d0*/  HSET2.LE.AND R6, R22, R193, PT ;  /* 0x000000c116067233 */ /* 0x000fc40003803000 */
[----:B------:R-:W-:Y:S02]  /*a0e0*/  LOP3.LUT R131, R4, R5, RZ, 0xc0, !PT ;  /* 0x0000000504837212 */ /* 0x000fe400078ec0ff */
[--C-:B------:R-:W-:Y:S02]  /*a0f0*/  HSET2.LE.AND R0, R21, R193.reuse, PT ;  /* 0x000000c115007233 */ /* 0x100fe40003803000 */
[--C-:B------:R-:W-:Y:S02]  /*a100*/  HSET2.LE.AND R3, R20, R193.reuse, PT ;  /* 0x000000c114037233 */ /* 0x100fe40003803000 */
[----:B------:R-:W-:Y:S01]  /*a110*/  HSET2.LE.AND R5, R13, R193, PT ;  /* 0x000000c10d057233 */ /* 0x000fe20003803000 */
[----:B------:R-:W-:Y:S01]  /*a120*/  HMMA.16816.F32 R20, R8, R50, R124 ;  /* 0x000000320814723c */ /* 0x000fe2000000187c */
[----:B------:R-:W-:Y:S01]  /*a130*/  MOV R193, R76 ;  /* 0x0000004c00c17202 */ /* 0x000fe20000000f00 */
[----:B------:R-:W-:Y:S01]  /*a140*/  LDSM.16.MT88.4 R124, [R213+0xb800] ;  /* 0x00b80000d57c783b */ /* 0x000fe20000004200 */
[----:B------:R-:W-:-:S02]  /*a150*/  MOV R19, R172 ;  /* 0x000000ac00137202 */ /* 0x000fc40000000f00 */
[----:B------:R-:W-:Y:S01]  /*a160*/  MOV R13, R174 ;  /* 0x000000ae000d7202 */ /* 0x000fe20000000f00 */
[----:B------:R-:W-:Y:S01]  /*a170*/  LDSM.16.MT88.4 R76, [R209+0xb800] ;  /* 0x00b80000d14c783b */ /* 0x000fe20000004200 */
[----:B------:R-:W-:Y:S01]  /*a180*/  MOV R11, R175 ;  /* 0x000000af000b7202 */ /* 0x000fe20000000f00 */
[C---:B------:R-:W-:Y:S01]  /*a190*/  HMMA.16816.F32 R148, R128.reuse, R156, R148 ;  /* 0x0000009c8094723c */ /* 0x040fe20000001894 */
[----:B-----5:R-:W-:Y:S01]  /*a1a0*/  F2FP.F16.F32.PACK_AB R7, R132, R133 ;  /* 0x000000858407723e */ /* 0x020fe200000000ff */
[----:B------:R-:W1:Y:S01]  /*a1b0*/  LDSM.16.MT88.4 R172, [R211+0xa800] ;  /* 0x00a80000d3ac783b */ /* 0x000e620000004200 */
[----:B------:R-:W-:Y:S01]  /*a1c0*/  F2FP.F16.F32.PACK_AB R4, R134, R135 ;  /* 0x000000878604723e */ /* 0x000fe200000000ff */
[----:B------:R-:W-:Y:S01]  /*a1d0*/  FFMA.FTZ R8, R13, R18, R11 ;  /* 0x000000120d087223 */ /* 0x000fe2000001000b */
[----:B------:R-:W-:Y:S01]  /*a1e0*/  F2FP.F16.F32.PACK_AB R2, R27, R26 ;  /* 0x0000001a1b02723e */ /* 0x000fe200000000ff */
[----:B------:R-:W-:Y:S01]  /*a1f0*/  HMMA.16816.F32 R152, R128, R158, R152 ;  /* 0x0000009e8098723c */ /* 0x000fe20000001898 */
[----:B------:R-:W-:Y:S01]  /*a200*/  F2FP.F16.F32.PACK_AB R12, R25, R24 ;  /* 0x00000018190c723e */ /* 0x000fe200000000ff */
[----:B------:R-:W-:Y:S01]  /*a210*/  FADD.FTZ R10, R197, R8 ;  /* 0x00000008c50a7221 */ /* 0x000fe20000010000 */
[----:B------:R-:W-:-:S02]  /*a220*/  LOP3.LUT R6, R6, R7, RZ, 0xc0, !PT ;  /* 0x0000000706067212 */ /* 0x000fc400078ec0ff */
[----:B------:R-:W-:Y:S01]  /*a230*/  LOP3.LUT R4, R3, R4, RZ, 0xc0, !PT ;  /* 0x0000000403047212 */ /* 0x000fe200078ec0ff */
[----:B------:R-:W-:Y:S01]  /*a240*/  FFMA.FTZ R3, R19, R17, R14 ;  /* 0x0000001113037223 */ /* 0x000fe2000001000e */
[----:B------:R-:W-:Y:S01]  /*a250*/  LOP3.LUT R7, R0, R2, RZ, 0xc0, !PT ;  /* 0x0000000200077212 */ /* 0x000fe200078ec0ff */
[----:B------:R-:W-:Y:S01]  /*a260*/  FFMA.FTZ R0, R194, R16, R191 ;  /* 0x00000010c2007223 */ /* 0x000fe200000100bf */
[----:B------:R-:W-:Y:S01]  /*a270*/  LOP3.LUT R5, R5, R12, RZ, 0xc0, !PT ;  /* 0x0000000c05057212 */ /* 0x000fe200078ec0ff */
[----:B------:R-:W-:Y:S01]  /*a280*/  FFMA.FTZ R2, R196, R15, R251 ;  /* 0x0000000fc4027223 */ /* 0x000fe200000100fb */
        /* <DEDUP_REMOVED lines=9> */
[----:B------:R-:W-:Y:S01]  /*a320*/  FADD.FTZ R3, R182, R3 ;  /* 0x00000003b6037221 */ /* 0x000fe20000010000 */
[----:B------:R-:W-:-:S03]  /*a330*/  FADD.FTZ R2, R193, R2 ;  /* 0x00000002c1027221 */ /* 0x000fc60000010000 */
[----:B------:R-:W-:Y:S01]  /*a340*/  FADD.FTZ R3, R142, R3 ;  /* 0x000000038e037221 */ /* 0x000fe20000010000 */
[C---:B------:R-:W-:Y:S01]  /*a350*/  HMMA.16816.F32 R52, R128.reuse, R60, R52 ;  /* 0x0000003c8034723c */ /* 0x040fe20000001834 */
[----:B------:R-:W-:Y:S01]  /*a360*/  FADD.FTZ R2, R135, R2 ;  /* 0x0000000287027221 */ /* 0x000fe20000010000 */
[----:B------:R-:W-:Y:S01]  /*a370*/  MOV R135, R238 ;  /* 0x000000ee00877202 */ /* 0x000fe20000000f00 */
[----:B------:R-:W-:Y:S02]  /*a380*/  FADD.FTZ R3, R143, R3 ;  /* 0x000000038f037221 */ /* 0x000fe40000010000 */
[----:B------:R-:W-:Y:S01]  /*a390*/  FADD.FTZ R2, R134, R2 ;  /* 0x0000000286027221 */ /* 0x000fe20000010000 */
[----:B------:R-:W-:Y:S01]  /*a3a0*/  HMMA.16816.F32 R64, R128, R62, R64 ;  /* 0x0000003e8040723c */ /* 0x000fe20000001840 */
[----:B------:R-:W-:Y:S01]  /*a3b0*/  FADD.FTZ R3, R141, R3 ;  /* 0x000000038d037221 */ /* 0x000fe20000010000 */
[----:B------:R-:W-:Y:S01]  /*a3c0*/  MOV R134, R237 ;  /* 0x000000ed00867202 */ /* 0x000fe20000000f00 */
[----:B------:R-:W-:-:S03]  /*a3d0*/  FADD.FTZ R2, R133, R2 ;  /* 0x0000000285027221 */ /* 0x000fc60000010000 */
[C---:B-1----:R-:W-:Y:S06]  /*a3e0*/  HMMA.16816.F32 R160, R128.reuse, R172, R160 ;  /* 0x000000ac80a0723c */ /* 0x042fec00000018a0 */
        /* <DEDUP_REMOVED lines=22> */
[C---:B------:R-:W-:Y:S06]  /*a550*/  HMMA.16816.F32 R60, R4.reuse, R62, R176 ;  /* 0x0000003e043c723c */ /* 0x040fec00000018b0 */
[C---:B------:R-:W-:Y:S06]  /*a560*/  HMMA.16816.F32 R76, R4.reuse, R78, R136 ;  /* 0x0000004e044c723c */ /* 0x040fec0000001888 */
[----:B------:R-:W-:Y:S01]  /*a570*/  HMMA.16816.F32 R92, R4, R94, R32 ;  /* 0x0000005e045c723c */ /* 0x000fe20000001820 */
[----:B------:R-:W-:-:S02]  /*a580*/  MOV R136, R239 ;  /* 0x000000ef00887202 */ /* 0x000fc40000000f00 */
[----:B------:R-:W-:-:S03]  /*a590*/  MOV R137, R236 ;  /* 0x000000ec00897202 */ /* 0x000fc60000000f00 */
[C---:B------:R-:W-:Y:S06]  /*a5a0*/  HMMA.16816.F32 R108, R4.reuse, R110, R28 ;  /* 0x0000006e046c723c */ /* 0x040fec000000181c */
[----:B------:R-:W-:Y:S07]  /*a5b0*/  HMMA.16816.F32 R124, R4, R126, R20 ;  /* 0x0000007e047c723c */ /* 0x000fee0000001814 */
[----:B------:R-:W-:Y:S01]  /*a5c0*/  FADD.FTZ R4, R180, R0 ;  /* 0x00000000b4047221 */ /* 0x000fe20000010000 */
[----:B------:R-:W-:-:S03]  /*a5d0*/  FADD.FTZ R0, R248, R8 ;  /* 0x00000008f8007221 */ /* 0x000fc60000010000 */
[----:B------:R-:W-:Y:S01]  /*a5e0*/  FADD.FTZ R4, R192, R4 ;  /* 0x00000004c0047221 */ /* 0x000fe20000010000 */
[----:B------:R-:W-:-:S03]  /*a5f0*/  FADD.FTZ R0, R24, R0 ;  /* 0x0000000018007221 */ /* 0x000fc60000010000 */
[----:B------:R-:W-:Y:S01]  /*a600*/  FADD.FTZ R4, R198, R4 ;  /* 0x00000004c6047221 */ /* 0x000fe20000010000 */
[----:B------:R-:W-:-:S03]  /*a610*/  FADD.FTZ R0, R25, R0 ;  /* 0x0000000019007221 */ /* 0x000fc60000010000 */
[----:B------:R-:W-:Y:S01]  /*a620*/  FADD.FTZ R4, R199, R4 ;  /* 0x00000004c7047221 */ /* 0x000fe20000010000 */
[----:B------:R-:W-:-:S03]  /*a630*/  FADD.FTZ R0, R26, R0 ;  /* 0x000000001a007221 */ /* 0x000fc60000010000 */
[----:B------:R-:W-:Y:S01]  /*a640*/  FADD.FTZ R244, R183, R4 ;  /* 0x00000004b7f47221 */ /* 0x000fe20000010000 */
[----:B------:R-:W-:-:S04]  /*a650*/  FADD.FTZ R247, R27, R0 ;  /* 0x000000001bf77221 */ /* 0x000fc80000010000 */
[----:B------:R1:W-:Y:S04]  /*a660*/  STL [R1+0x18], R244 ;  /* 0x000018f401007387 */ /* 0x0003e80000100800 */
[----:B------:R1:W-:Y:S04]  /*a670*/  STL [R1+0x1c], R245 ;  /* 0x00001cf501007387 */ /* 0x0003e80000100800 */
[----:B------:R1:W-:Y:S04]  /*a680*/  STL [R1+0x20], R246 ;  /* 0x000020f601007387 */ /* 0x0003e80000100800 */
[----:B------:R1:W-:Y:S01]  /*a690*/  STL [R1+0x24], R247 ;  /* 0x000024f701007387 */ /* 0x0003e20000100800 */
[----:B------:R-:W-:Y:S05]  /*a6a0*/  @!P0 BRA `(.L_x_1794) ;  /* 0x000000ac00a08947 */ /* 0x000fea0003800000 */
[----:B------:R-:W2:Y:S04]  /*a6b0*/  LDL.64 R188, [R1+0x70] ;  /* 0x0000700001bc7983 */ /* 0x000ea80000100a00 */
[----:B------:R-:W3:Y:S01]  /*a6c0*/  LDL.64 R180, [R1+0x68] ;  /* 0x0000680001b47983 */ /* 0x000ee20000100a00 */
[----:B------:R-:W-:Y:S01]  /*a6d0*/  UIADD3 UR33, UR18, -0x3, URZ ;  /* 0xfffffffd12217890 */ /* 0x000fe2000fffe03f */
[----:B------:R-:W4:Y:S01]  /*a6e0*/  @!P3 LDC.64 R10, c[0x0][0x220] ;  /* 0x00008800ff0abb82 */ /* 0x000f220000000a00 */
[----:B------:R-:W-:-:S04]  /*a6f0*/  DEPBAR.LE SB0, 0x0 ;  /* 0x000080000000791a */ /* 0x000fc80000000000 */
[----:B------:R-:W-:-:S03]  /*a700*/  USHF.R.S32.HI UR4, URZ, 0x1f, UR33 ;  /* 0x0000001f3f047899 */ /* 0x000fc60008011421 */
[----:B------:R-:W-:Y:S01]  /*a710*/  BAR.SYNC.DEFER_BLOCKING 0x0 ;  /* 0x0000000000007b1d */ /* 0x000fe20000010000 */
[----:B------:R-:W-:Y:S02]  /*a720*/  UIMAD.WIDE.U32 UR34, UR33, UR6, URZ ;  /* 0x00000006212272a5 */ /* 0x000fe4000f8e003f */
[----:B------:R-:W-:Y:S02]  /*a730*/  UIMAD UR4, UR4, UR6, URZ ;  /* 0x00000006040472a4 */ /* 0x000fe4000f8e023f */
[----:B------:R-:W-:-:S03]  /*a740*/  UISETP.GT.AND UP0, UPT, UR33, UR15, UPT ;  /* 0x0000000f2100728c */ /* 0x000fc6000bf04270 */
[----:B------:R-:W5:Y:S01]  /*a750*/  @!P2 LDC.64 R6, c[0x0][0x220] ;  /* 0x00008800ff06ab82 */ /* 0x000f620000000a00 */
[----:B------:R-:W-:Y:S01]  /*a760*/  UIMAD UR4, UR33, UR7, UR4 ;  /* 0x00000007210472a4 */ /* 0x000fe2000f8e0204 */
[----:B------:R-:W-:Y:S02]  /*a770*/  IMAD.U32 R0, RZ, RZ, UR34 ;  /* 0x00000022ff007e24 */ /* 0x000fe4000f8e00ff */
[----:B------:R-:W-:Y:S01]  /*a780*/  IMAD.U32 R4, RZ, RZ, UR34 ;  /* 0x00000022ff047e24 */ /* 0x000fe2000f8e00ff */
[----:B------:R-:W-:-:S03]  /*a790*/  UIADD3 UR4, UR35, UR4, URZ ;  /* 0x0000000423047290 */ /* 0x000fc6000fffe03f */
[----:B------:R-:W1:Y:S03]  /*a7a0*/  @!P3 LDC.64 R8, c[0x0][0x220] ;  /* 0x00008800ff08bb82 */ /* 0x000e660000000a00 */
[----:B------:R-:W-:-:S05]  /*a7b0*/  IMAD.U32 R3, RZ, RZ, UR4 ;  /* 0x00000004ff037e24 */ /* 0x000fca000f8e00ff */
[----:B------:R-:W1:Y:S01]  /*a7c0*/  @!P2 LDC.64 R12, c[0x0][0x220] ;  /* 0x00008800ff0cab82 */ /* 0x000e620000000a00 */
[----:B------:R-:W-:Y:S01]  /*a7d0*/  @P3 STS.128 [R223+0xa000], RZ ;  /* 0x00a000ffdf003388 */ /* 0x000fe20000000c00 */
[----:B--2---:R-:W-:-:S04]  /*a7e0*/  LEA R0, P1, R0, R188, 0x5 ;  /* 0x000000bc00007211 */ /* 0x004fc800078228ff */
[----:B------:R-:W-:Y:S02]  /*a7f0*/  IADD3 R2, P0, R0, UR25, RZ ;  /* 0x0000001900027c10 */ /* 0x000fe4000ff1e0ff */
[----:B---3--:R-:W-:Y:S02]  /*a800*/  LEA.HI.X R3, R4, R181, R3, 0x5, P1 ;  /* 0x000000b504037211 */ /* 0x008fe400008f2c03 */
[C---:B----4-:R-:W-:Y:S02]  /*a810*/  @!P3 LEA R10, P5, R0.reuse, R10, 0x1 ;  /* 0x0000000a000ab211 */ /* 0x050fe400078a08ff */
[----:B-----5:R-:W-:Y:S02]  /*a820*/  @!P2 LEA R6, P1, R0, R6, 0x1 ;  /* 0x000000060006a211 */ /* 0x020fe400078208ff */
[----:B-1----:R-:W-:Y:S02]  /*a830*/  @!P3 LEA R8, P4, R2, R8, 0x1 ;  /* 0x000000080208b211 */ /* 0x002fe400078808ff */
        /* <DEDUP_REMOVED lines=45> */
[----:B------:R-:W2:Y:S04]  /*ab10*/  LDSM.16.M88.4 R20, [R216+0x8800] ;  /* 0x00880000d814783b */ /* 0x000ea80000000200 */
[----:B------:R-:W4:Y:S01]  /*ab20*/  LDSM.16.M88.4 R8, [R218] ;  /* 0x00000000da08783b */ /* 0x000f220000000200 */
[C---:B------:R-:W-:Y:S06]  /*ab30*/  HMMA.16816.F32 R196, R12.reuse, R28, R180 ;  /* 0x0000001c0cc4723c */ /* 0x040fec00000018b4 */
[C---:B------:R-:W-:Y:S06]  /*ab40*/  HMMA.16816.F32 R180, R12.reuse, R32, R140 ;  /* 0x000000200cb4723c */ /* 0x040fec000000188c */
[C---:B------:R-:W-:Y:S06]  /*ab50*/  HMMA.16816.F32 R176, R12.reuse, R30, R176 ;  /* 0x0000001e0cb0723c */ /* 0x040fec00000018b0 */
[----:B------:R-:W-:Y:S06]  /*ab60*/  HMMA.16816.F32 R136, R12, R34, R136 ;  /* 0x000000220c88723c */ /* 0x000fec0000001888 */
[C---:B---3--:R-:W-:Y:S06]  /*ab70*/  HMMA.16816.F32 R140, R16.reuse, R28, R188 ;  /* 0x0000001c108c723c */ /* 0x048fec00000018bc */
[C---:B------:R-:W-:Y:S06]  /*ab80*/  HMMA.16816.F32 R28, R16.reuse, R30, R192 ;  /* 0x0000001e101c723c */ /* 0x040fec00000018c0 */
[C---:B------:R-:W-:Y:S01]  /*ab90*/  HMMA.16816.F32 R188, R16.reuse, R32, R24 ;  /* 0x0000002010bc723c */ /* 0x040fe20000001818 */
[----:B------:R-:W-:Y:S05]  /*aba0*/  LDSM.16.M88.4 R24, [R215+0x800] ;  /* 0x00080000d718783b */ /* 0x000fea0000000200 */
[----:B------:R-:W-:Y:S01]  /*abb0*/  HMMA.16816.F32 R12, R16, R34, R184 ;  /* 0x00000022100c723c */ /* 0x000fe200000018b8 */
[----:B------:R-:W-:Y:S04]  /*abc0*/  LDSM.16.M88.4 R16, [R217+0x2000] ;  /* 0x00200000d910783b */ /* 0x000fe80000000200 */
[----:B------:R-:W3:Y:S01]  /*abd0*/  LDSM.16.M88.4 R32, [R215] ;  /* 0x00000000d720783b */ /* 0x000ee20000000200 */
[C---:B-1----:R-:W-:Y:S06]  /*abe0*/  HMMA.16816.F32 R184, R4.reuse, R132, R196 ;  /* 0x0000008404b8723c */ /* 0x042fec00000018c4 */
[C---:B--2---:R-:W-:Y:S06]  /*abf0*/  HMMA.16816.F32 R196, R4.reuse, R20, R180 ;  /* 0x0000001404c4723c */ /* 0x044fec00000018b4 */
[C---:B------:R-:W-:Y:S06]  /*ac00*/  HMMA.16816.F32 R192, R4.reuse, R134, R176 ;  /* 0x0000008604c0723c */ /* 0x040fec00000018b0 */
[----:B------:R-:W-:Y:S01]  /*ac10*/  HMMA.16816.F32 R180, R4, R22, R136 ;  /* 0x0000001604b4723c */ /* 0x000fe20000001888 */
[----:B------:R-:W1:Y:S05]  /*ac20*/  LDSM.16.M88.4 R4, [R217] ;  /* 0x00000000d904783b */ /* 0x000e6a0000000200 */
[C---:B----4-:R-:W-:Y:S06]  /*ac30*/  HMMA.16816.F32 R176, R8.reuse, R132, R140 ;  /* 0x0000008408b0723c */ /* 0x050fec000000188c */
[C---:B------:R-:W-:Y:S01]  /*ac40*/  HMMA.16816.F32 R136, R8.reuse, R134, R28 ;  /* 0x000000860888723c */ /* 0x040fe2000000181c */
[----:B------:R-:W-:Y:S05]  /*ac50*/  LDSM.16.M88.4 R28, [R208+0x9800] ;  /* 0x00980000d01c783b */ /* 0x000fea0000000200 */
[C---:B------:R-:W-:Y:S06]  /*ac60*/  HMMA.16816.F32 R140, R8.reuse, R20, R188 ;  /* 0x00000014088c723c */ /* 0x040fec00000018bc */
[----:B------:R-:W-:Y:S01]  /*ac70*/  HMMA.16816.F32 R132, R8, R22, R12 ;  /* 0x000000160884723c */ /* 0x000fe2000000180c */
[----:B------:R-:W-:Y:S04]  /*ac80*/  LDSM.16.M88.4 R8, [R210+0x6000] ;  /* 0x00600000d208783b */ /* 0x000fe80000000200 */
[----:B------:R-:W2:Y:S01]  /*ac90*/  LDSM.16.M88.4 R20, [R208+0x9000] ;  /* 0x00900000d014783b */ /* 0x000ea20000000200 */
[C---:B---3--:R-:W-:Y:S03]  /*aca0*/  HMMA.16816.F32 R184, R16.reuse, R32, R184 ;  /* 0x0000002010b8723c */ /* 0x048fe600000018b8 */
[----:B------:R-:W3:Y:S03]  /*acb0*/  LDSM.16.M88.4 R12, [R210+0x4000] ;  /* 0x00400000d20c783b */ /* 0x000ee60000000200 */
[C---:B------:R-:W-:Y:S06]  /*acc0*/  HMMA.16816.F32 R192, R16.reuse, R34, R192 ;  /* 0x0000002210c0723c */ /* 0x040fec00000018c0 */
[C---:B------:R-:W-:Y:S06]  /*acd0*/  HMMA.16816.F32 R188, R16.reuse, R24, R196 ;  /* 0x0000001810bc723c */ /* 0x040fec00000018c4 */
[----:B------:R-:W-:Y:S06]  /*ace0*/  HMMA.16816.F32 R180, R16, R26, R180 ;  /* 0x0000001a10b4723c */ /* 0x000fec00000018b4 */
[C---:B-1----:R-:W-:Y:S06]  /*acf0*/  HMMA.16816.F32 R176, R4.reuse, R32, R176 ;  /* 0x0000002004b0723c */ /* 0x042fec00000018b0 */
[C---:B------:R-:W-:Y:S06]  /*ad00*/  HMMA.16816.F32 R136, R4.reuse, R34, R136 ;  /* 0x000000220488723c */ /* 0x040fec0000001888 */
[C---:B------:R-:W-:Y:S06]  /*ad10*/  HMMA.16816.F32 R32, R4.reuse, R24, R140 ;  /* 0x000000180420723c */ /* 0x040fec000000188c */
[----:B------:R-:W-:Y:S01]  /*ad20*/  HMMA.16816.F32 R16, R4, R26, R132 ;  /* 0x0000001a0410723c */ /* 0x000fe20000001884 */
[----:B------:R-:W-:Y:S04]  /*ad30*/  LDSM.16.M88.4 R4, [R212+0x6000] ;  /* 0x00600000d404783b */ /* 0x000fe80000000200 */
[----:B------:R-:W1:Y:S01]  /*ad40*/  LDSM.16.M88.4 R132, [R221] ;  /* 0x00000000dd84783b */ /* 0x000e620000000200 */
[C---:B--2---:R-:W-:Y:S03]  /*ad50*/  HMMA.16816.F32 R140, R8.reuse, R20, R184 ;  /* 0x00000014088c723c */ /* 0x044fe600000018b8 */
[----:B------:R-:W2:Y:S03]  /*ad60*/  LDSM.16.M88.4 R24, [R220] ;  /* 0x00000000dc18783b */ /* 0x000ea60000000200 */
[C---:B------:R-:W-:Y:S06]  /*ad70*/  HMMA.16816.F32 R192, R8.reuse, R22, R192 ;  /* 0x0000001608c0723c */ /* 0x040fec00000018c0 */
[C---:B------:R-:W-:Y:S06]  /*ad80*/  HMMA.16816.F32 R188, R8.reuse, R28, R188 ;  /* 0x0000001c08bc723c */ /* 0x040fec00000018bc */
[----:B------:R-:W-:Y:S01]  /*ad90*/  HMMA.16816.F32 R180, R8, R30, R180 ;  /* 0x0000001e08b4723c */ /* 0x000fe200000018b4 */
[----:B------:R-:W4:Y:S05]  /*ada0*/  LDSM.16.M88.4 R8, [R212+0x4000] ;  /* 0x00400000d408783b */ /* 0x000f2a0000000200 */
[C---:B---3--:R-:W-:Y:S06]  /*adb0*/  HMMA.16816.F32 R184, R12.reuse, R20, R176 ;  /* 0x000000140cb8723c */ /* 0x048fec00000018b0 */
[C---:B------:R-:W-:Y:S06]  /*adc0*/  HMMA.16816.F32 R176, R12.reuse, R22, R136 ;  /* 0x000000160cb0723c */ /* 0x040fec0000001888 */
[C---:B------:R-:W-:Y:S01]  /*add0*/  HMMA.16816.F32 R136, R12.reuse, R28, R32 ;  /* 0x0000001c0c88723c */ /* 0x040fe20000001820 */
[----:B------:R-:W-:Y:S05]  /*ade0*/  LDSM.16.M88.4 R32, [R216+0x9000] ;  /* 0x00900000d820783b */ /* 0x000fea0000000200 */
[----:B------:R-:W-:Y:S01]  /*adf0*/  HMMA.16816.F32 R20, R12, R30, R16 ;  /* 0x0000001e0c14723c */ /* 0x000fe20000001810 */
[----:B------:R-:W3:Y:S04]  /*ae00*/  LDSM.16.M88.4 R16, [R218+0x6000] ;  /* 0x00600000da10783b */ /* 0x000ee80000000200 */
[----:B------:R-:W5:Y:S01]  /*ae10*/  LDSM.16.M88.4 R28, [R216+0x9800] ;  /* 0x00980000d81c783b */ /* 0x000f620000000200 */
[C---:B-1----:R-:W-:Y:S03]  /*ae20*/  HMMA.16816.F32 R140, R4.reuse, R132, R140 ;  /* 0x00000084048c723c */ /* 0x042fe6000000188c */
[----:B------:R-:W1:Y:S03]  /*ae30*/  LDSM.16.M88.4 R12, [R218+0x4000] ;  /* 0x00400000da0c783b */ /* 0x000e660000000200 */
[C---:B------:R-:W-:Y:S06]  /*ae40*/  HMMA.16816.F32 R232, R4.reuse, R134, R192 ;  /* 0x0000008604e8723c */ /* 0x040fec00000018c0 */
[C---:B--2---:R-:W-:Y:S06]  /*ae50*/  HMMA.16816.F32 R204, R4.reuse, R24, R188 ;  /* 0x0000001804cc723c */ /* 0x044fec00000018bc */
[----:B------:R-:W-:Y:S01]  /*ae60*/  HMMA.16816.F32 R200, R4, R26, R180 ;  /* 0x0000001a04c8723c */ /* 0x000fe200000018b4 */
[----:B------:R-:W-:Y:S05]  /*ae70*/  LDSM.16.M88.4 R4, [R217+0x6000] ;  /* 0x00600000d904783b */ /* 0x000fea0000000200 */
[C---:B----4-:R-:W-:Y:S06]  /*ae80*/  HMMA.16816.F32 R196, R8.reuse, R132, R184 ;  /* 0x0000008408c4723c */ /* 0x050fec00000018b8 */
[C---:B------:R-:W-:Y:S06]  /*ae90*/  HMMA.16816.F32 R192, R8.reuse, R134, R176 ;  /* 0x0000008608c0723c */ /* 0x040fec00000018b0 */
[C---:B------:R-:W-:Y:S06]  /*aea0*/  HMMA.16816.F32 R188, R8.reuse, R24, R136 ;  /* 0x0000001808bc723c */ /* 0x040fec0000001888 */
[----:B------:R-:W-:Y:S01]  /*aeb0*/  HMMA.16816.F32 R184, R8, R26, R20 ;  /* 0x0000001a08b8723c */ /* 0x000fe20000001814 */
[----:B------:R-:W2:Y:S04]  /*aec0*/  LDSM.16.M88.4 R20, [R215+0x1800] ;  /* 0x00180000d714783b */ /* 0x000ea80000000200 */
[----:B------:R-:W4:Y:S01]  /*aed0*/  LDSM.16.M88.4 R24, [R215+0x1000] ;  /* 0x00100000d718783b */ /* 0x000f220000000200 */
[----:B---3--:R-:W-:Y:S03]  /*aee0*/  HMMA.16816.F32 R180, R16, R32, R140 ;  /* 0x0000002010b4723c */ /* 0x008fe6000000188c */
[----:B------:R-:W3:Y:S01]  /*aef0*/  LDSM.16.M88.4 R8, [R217+0x4000] ;  /* 0x00400000d908783b */ /* 0x000ee20000000200 */
[----:B------:R-:W-:-:S04]  /*af00*/  DEPBAR.LE SB0, 0x0 ;  /* 0x000080000000791a */ /* 0x000fc80000000000 */
[C---:B------:R-:W-:Y:S06]  /*af10*/  HMMA.16816.F32 R176, R16.reuse, R34, R232 ;  /* 0x0000002210b0723c */ /* 0x040fec00000018e8 */
[C---:B-----5:R-:W-:Y:S06]  /*af20*/  HMMA.16816.F32 R140, R16.reuse, R28, R204 ;  /* 0x0000001c108c723c */ /* 0x060fec00000018cc */
[----:B------:R-:W-:Y:S06]  /*af30*/  HMMA.16816.F32 R136, R16, R30, R200 ;  /* 0x0000001e1088723c */ /* 0x000fec00000018c8 */
[C---:B-1----:R-:W-:Y:S06]  /*af40*/  HMMA.16816.F32 R132, R12.reuse, R32, R196 ;  /* 0x000000200c84723c */ /* 0x042fec00000018c4 */
[C---:B------:R-:W-:Y:S06]  /*af50*/  HMMA.16816.F32 R32, R12.reuse, R34, R192 ;  /* 0x000000220c20723c */ /* 0x040fec00000018c0 */
[C---:B------:R-:W-:Y:S06]  /*af60*/  HMMA.16816.F32 R16, R12.reuse, R28, R188 ;  /* 0x0000001c0c10723c */ /* 0x040fec00000018bc */
[----:B------:R-:W-:Y:S06]  /*af70*/  HMMA.16816.F32 R12, R12, R30, R184 ;  /* 0x0000001e0c0c723c */ /* 0x000fec00000018b8 */
[C---:B--2---:R-:W-:Y:S06]  /*af80*/  HMMA.16816.F32 R184, R4.reuse, R22, R136 ;  /* 0x0000001604b8723c */ /* 0x044fec0000001888 */
[C---:B----4-:R-:W-:Y:S06]  /*af90*/  HMMA.16816.F32 R180, R4.reuse, R24, R180 ;  /* 0x0000001804b4723c */ /* 0x050fec00000018b4 */
[C---:B------:R-:W-:Y:S06]  /*afa0*/  HMMA.16816.F32 R176, R4.reuse, R26, R176 ;  /* 0x0000001a04b0723c */ /* 0x040fec00000018b0 */
[----:B------:R-:W-:Y:S06]  /*afb0*/  HMMA.16816.F32 R140, R4, R20, R140 ;  /* 0x00000014048c723c */ /* 0x000fec000000188c */
[C---:B---3--:R-:W-:Y:S06]  /*afc0*/  HMMA.16816.F32 R132, R8.reuse, R24, R132 ;  /* 0x000000180884723c */ /* 0x048fec0000001884 */
[C---:B------:R-:W-:Y:S06]  /*afd0*/  HMMA.16816.F32 R32, R8.reuse, R26, R32 ;  /* 0x0000001a0820723c */ /* 0x040fec0000001820 */
        /* <DEDUP_REMOVED lines=54> */
.L_x_1800:
[----:B------:R-:W-:Y:S05]  /*b340*/  BSYNC B0 ;  /* 0x0000000000007941 */ /* 0x000fea0003800000 */
.L_x_1799:
[----:B------:R-:W0:Y:S02]  /*b350*/  LDGDEPBAR ;  /* 0x00000000000079af */ /* 0x000e240000000000 */
.L_x_1798:
[----:B-1----:R-:W3:Y:S01]  /*b360*/  LDL R9, [R1+0x78] ;  /* 0x0000780001097983 */ /* 0x002ee20000100800 */
[----:B------:R-:W-:-:S03]  /*b370*/  IMAD.U32 R0, RZ, RZ, UR33 ;  /* 0x00000021ff007e24 */ /* 0x000fc6000f8e00ff */
[----:B------:R-:W4:Y:S01]  /*b380*/  LDL R15, [R1+0x4c] ;  /* 0x00004c00010f7983 */ /* 0x000f220000100800 */
[----:B------:R-:W1:Y:S01]  /*b390*/  S2R R2, SR_TID.X ;  /* 0x0000000000027919 */ /* 0x000e620000002100 */
[----:B------:R-:W-:Y:S02]  /*b3a0*/  IMAD.U32 R8, RZ, RZ, UR27 ;  /* 0x0000001bff087e24 */ /* 0x000fe4000f8e00ff */
[----:B------:R-:W-:Y:S01]  /*b3b0*/  VIADD R10, R252, 0x4 ;  /* 0x00000004fc0a7836 */ /* 0x000fe20000000000 */
[----:B------:R-:W-:Y:S01]  /*b3c0*/  UIADD3 UR4, UR26, -0x61c88647, URZ ;  /* 0x9e3779b91a047890 */ /* 0x000fe2000fffe03f */
[----:B------:R-:W5:Y:S01]  /*b3d0*/  LDC.U8 R188, c[0x0][0x388] ;  /* 0x0000e200ffbc7b82 */ /* 0x000f620000000000 */
[----:B-1----:R-:W-:-:S05]  /*b3e0*/  IMAD.SHL.U32 R2, R2, 0x2, RZ ;  /* 0x0000000202027824 */ /* 0x002fca00078e00ff */
[----:B------:R-:W-:-:S05]  /*b3f0*/  LOP3.LUT R2, R2, 0x6, RZ, 0xc0, !PT ;  /* 0x0000000602027812 */ /* 0x000fca00078ec0ff */
[----:B------:R-:W-:-:S04]  /*b400*/  IMAD R0, R0, 0x20, R2 ;  /* 0x0000002000007824 */ /* 0x000fc800078e0202 */
[C---:B------:R-:W-:Y:S02]  /*b410*/  VIADD R6, R0.reuse, 0x8 ;  /* 0x0000000800067836 */ /* 0x040fe40000000000 */
[----:B------:R-:W-:-:S03]  /*b420*/  VIADD R7, R0, 0x1 ;  /* 0x0000000100077836 */ /* 0x000fc60000000000 */
[-C--:B------:R-:W-:Y:S02]  /*b430*/  ISETP.GE.AND P4, PT, R6, R231.reuse, PT ;  /* 0x000000e70600720c */ /* 0x080fe40003f86270 */
[C---:B------:R-:W-:Y:S02]  /*b440*/  ISETP.GE.AND P5, PT, R7.reuse, R231, PT ;  /* 0x000000e70700720c */ /* 0x040fe40003fa6270 */
[----:B------:R-:W-:Y:S02]  /*b450*/  ISETP.GE.AND P1, PT, R0, R230, PT ;  /* 0x000000e60000720c */ /* 0x000fe40003f26270 */
[-C--:B------:R-:W-:Y:S02]  /*b460*/  ISETP.LT.OR P4, PT, R6, R226.reuse, P4 ;  /* 0x000000e20600720c */ /* 0x080fe40002781670 */
[----:B------:R-:W-:Y:S01]  /*b470*/  ISETP.LT.OR P5, PT, R7, R226, P5 ;  /* 0x000000e20700720c */ /* 0x000fe20002fa1670 */
[C---:B--2---:R-:W-:Y:S01]  /*b480*/  VIADD R5, R0.reuse, 0x9 ;  /* 0x0000000900057836 */ /* 0x044fe20000000000 */
[----:B------:R-:W-:-:S02]  /*b490*/  ISETP.LT.OR P1, PT, R0, R227, P1 ;  /* 0x000000e30000720c */ /* 0x000fc40000f21670 */
[----:B------:R-:W-:Y:S02]  /*b4a0*/  FSEL R22, R32, -INF , !P4 ;  /* 0xff80000020167808 */ /* 0x000fe40006000000 */
[----:B------:R-:W-:Y:S02]  /*b4b0*/  ISETP.GE.AND P6, PT, R0, R231, PT ;  /* 0x000000e70000720c */ /* 0x000fe40003fc6270 */
[----:B------:R-:W-:Y:S02]  /*b4c0*/  FSEL R18, R133, -INF , !P5 ;  /* 0xff80000085127808 */ /* 0x000fe40006800000 */
[-C--:B------:R-:W-:Y:S02]  /*b4d0*/  ISETP.GE.AND P4, PT, R6, R230.reuse, PT ;  /* 0x000000e60600720c */ /* 0x080fe40003f86270 */
[-C--:B------:R-:W-:Y:S02]  /*b4e0*/  ISETP.GE.AND P5, PT, R7, R230.reuse, PT ;  /* 0x000000e60700720c */ /* 0x080fe40003fa6270 */
[----:B------:R-:W-:Y:S01]  /*b4f0*/  FSEL R19, R134, -INF , !P1 ;  /* 0xff80000086137808 */ /* 0x000fe20004800000 */
[C---:B------:R-:W-:Y:S01]  /*b500*/  VIADD R4, R0.reuse, 0x10 ;  /* 0x0000001000047836 */ /* 0x040fe20000000000 */
[----:B------:R-:W-:Y:S01]  /*b510*/  ISETP.GE.AND P1, PT, R5, R230, PT ;  /* 0x000000e60500720c */ /* 0x000fe20003f26270 */
[C---:B------:R-:W-:Y:S01]  /*b520*/  VIADD R3, R0.reuse, 0x11 ;  /* 0x0000001100037836 */ /* 0x040fe20000000000 */
[----:B------:R-:W-:-:S02]  /*b530*/  ISETP.LT.OR P6, PT, R0, R226, P6 ;  /* 0x000000e20000720c */ /* 0x000fc400037c1670 */
[-C--:B------:R-:W-:Y:S02]  /*b540*/  ISETP.LT.OR P4, PT, R6, R227.reuse, P4 ;  /* 0x000000e30600720c */ /* 0x080fe40002781670 */
[-C--:B------:R-:W-:Y:S01]  /*b550*/  ISETP.LT.OR P5, PT, R7, R227.reuse, P5 ;  /* 0x000000e30700720c */ /* 0x080fe20002fa1670 */
[----:B------:R-:W-:Y:S01]  /*b560*/  VIADD R2, R0, 0x18 ;  /* 0x0000001800027836 */ /* 0x000fe20000000000 */
[C---:B------:R-:W-:Y:S02]  /*b570*/  ISETP.LT.OR P1, PT, R5.reuse, R227, P1 ;  /* 0x000000e30500720c */ /* 0x040fe40000f21670 */
[----:B------:R-:W-:Y:S02]  /*b580*/  FSEL R14, R132, -INF , !P6 ;  /* 0xff800000840e7808 */ /* 0x000fe40007000000 */
[----:B------:R-:W-:Y:S02]  /*b590*/  FSEL R25, R34, -INF , !P4 ;  /* 0xff80000022197808 */ /* 0x000fe40006000000 */
[----:B------:R-:W-:-:S02]  /*b5a0*/  ISETP.GE.AND P6, PT, R5, R231, PT ;  /* 0x000000e70500720c */ /* 0x000fc40003fc6270 */
[----:B------:R-:W-:Y:S02]  /*b5b0*/  FSEL R24, R135, -INF , !P5 ;  /* 0xff80000087187808 */ /* 0x000fe40006800000 */
[-C--:B------:R-:W-:Y:S02]  /*b5c0*/  ISETP.GE.AND P4, PT, R4, R231.reuse, PT ;  /* 0x000000e70400720c */ /* 0x080fe40003f86270 */
[-C--:B------:R-:W-:Y:S02]  /*b5d0*/  ISETP.GE.AND P5, PT, R3, R231.reuse, PT ;  /* 0x000000e70300720c */ /* 0x080fe40003fa6270 */
[----:B------:R-:W-:Y:S02]  /*b5e0*/  FSEL R27, R35, -INF , !P1 ;  /* 0xff800000231b7808 */ /* 0x000fe40004800000 */
[----:B------:R-:W-:Y:S02]  /*b5f0*/  ISETP.GE.AND P1, PT, R2, R231, PT ;  /* 0x000000e70200720c */ /* 0x000fe40003f26270 */
[----:B------:R-:W-:-:S02]  /*b600*/  ISETP.LT.OR P6, PT, R5, R226, P6 ;  /* 0x000000e20500720c */ /* 0x000fc400037c1670 */
[-C--:B------:R-:W-:Y:S02]  /*b610*/  ISETP.LT.OR P4, PT, R4, R226.reuse, P4 ;  /* 0x000000e20400720c */ /* 0x080fe40002781670 */
[-C--:B------:R-:W-:Y:S02]  /*b620*/  ISETP.LT.OR P5, PT, R3, R226.reuse, P5 ;  /* 0x000000e20300720c */ /* 0x080fe40002fa1670 */
[----:B------:R-:W-:Y:S02]  /*b630*/  ISETP.LT.OR P1, PT, R2, R226, P1 ;  /* 0x000000e20200720c */ /* 0x000fe40000f21670 */
[----:B------:R-:W-:Y:S02]  /*b640*/  FSEL R23, R33, -INF , !P6 ;  /* 0xff80000021177808 */ /* 0x000fe40007000000 */
[----:B------:R-:W-:Y:S02]  /*b650*/  FSEL R133, R136, -INF , !P4 ;  /* 0xff80000088857808 */ /* 0x000fe40006000000 */
[----:B------:R-:W-:-:S02]  /*b660*/  ISETP.GE.AND P4, PT, R0, R229, PT ;  /* 0x000000e50000720c */ /* 0x000fc40003f86270 */
[----:B------:R-:W-:Y:S02]  /*b670*/  FSEL R198, R137, -INF , !P5 ;  /* 0xff80000089c67808 */ /* 0x000fe40006800000 */
[----:B------:R-:W-:Y:S02]  /*b680*/  ISETP.GE.AND P6, PT, R0, R228, PT ;  /* 0x000000e40000720c */ /* 0x000fe40003fc6270 */
[-C--:B------:R-:W-:Y:S02]  /*b690*/  ISETP.GE.AND P5, PT, R4, R230.reuse, PT ;  /* 0x000000e60400720c */ /* 0x080fe40003fa6270 */
[----:B------:R-:W-:Y:S01]  /*b6a0*/  FSEL R200, R28, -INF , !P1 ;  /* 0xff8000001cc87808 */ /* 0x000fe20004800000 */
[----:B------:R-:W-:Y:S01]  /*b6b0*/  IMAD.WIDE.U32 R32, R252, -0x326172a9, RZ ;  /* 0xcd9e8d57fc207825 */ /* 0x000fe200078e00ff */
[----:B------:R-:W-:Y:S02]  /*b6c0*/  ISETP.GE.AND P1, PT, R3, R230, PT ;  /* 0x000000e60300720c */ /* 0x000fe40003f26270 */
[----:B------:R-:W-:Y:S01]  /*b6d0*/  ISETP.LT.OR P4, PT, R0, R225, P4 ;  /* 0x000000e10000720c */ /* 0x000fe20002781670 */
[----:B------:R-:W-:Y:S01]  /*b6e0*/  IMAD.WIDE.U32 R10, R10, -0x326172a9, RZ ;  /* 0xcd9e8d570a0a7825 */ /* 0x000fe200078e00ff */
[----:B------:R-:W-:-:S02]  /*b6f0*/  ISETP.LT.OR P6, PT, R0, R224, P6 ;  /* 0x000000e00000720c */ /* 0x000fc400037c1670 */
[-C--:B------:R-:W-:Y:S01]  /*b700*/  ISETP.LT.OR P5, PT, R4, R227.reuse, P5 ;  /* 0x000000e30400720c */ /* 0x080fe20002fa1670 */
[----:B------:R-:W-:Y:S01]  /*b710*/  VIADD R0, R0, 0x19 ;  /* 0x0000001900007836 */ /* 0x000fe20000000000 */
[----:B------:R-:W-:Y:S02]  /*b720*/  ISETP.LT.OR P1, PT, R3, R227, P1 ;  /* 0x000000e30300720c */ /* 0x000fe40000f21670 */
[----:B------:R-:W-:Y:S02]  /*b730*/  FMNMX.FTZ R12, R239, R14, !PT ;  /* 0x0000000eef0c7209 */ /* 0x000fe40007810000 */
[----:B------:R-:W-:Y:S02]  /*b740*/  FSEL R203, R138, -INF , !P5 ;  /* 0xff8000008acb7808 */ /* 0x000fe40006800000 */
[----:B------:R-:W-:Y:S02]  /*b750*/  ISETP.GE.AND P5, PT, R0, R231, PT ;  /* 0x000000e70000720c */ /* 0x000fe40003fa6270 */
[----:B------:R-:W-:-:S02]  /*b760*/  FSEL R206, R139, -INF , !P1 ;  /* 0xff8000008bce7808 */ /* 0x000fc40004800000 */
[C---:B------:R-:W-:Y:S02]  /*b770*/  ISETP.GE.AND P1, PT, R0.reuse, R230, PT ;  /* 0x000000e60000720c */ /* 0x040fe40003f26270 */
[C---:B------:R-:W-:Y:S02]  /*b780*/  ISETP.LT.OR P5, PT, R0.reuse, R226, P5 ;  /* 0x000000e20000720c */ /* 0x040fe40002fa1670 */
[----:B------:R-:W-:Y:S02]  /*b790*/  ISETP.LT.OR P1, PT, R0, R227, P1 ;  /* 0x000000e30000720c */ /* 0x000fe40000f21670 */
[----:B------:R-:W-:Y:S02]  /*b7a0*/  FSEL R199, R29, -INF , !P5 ;  /* 0xff8000001dc77808 */ /* 0x000fe40006800000 */
[----:B------:R-:W-:Y:S02]  /*b7b0*/  ISETP.GE.AND P5, PT, R2, R230, PT ;  /* 0x000000e60200720c */ /* 0x000fe40003fa6270 */
[----:B------:R-:W-:-:S02]  /*b7c0*/  FSEL R204, R31, -INF , !P1 ;  /* 0xff8000001fcc7808 */ /* 0x000fc40004800000 */
[----:B------:R-:W-:Y:S02]  /*b7d0*/  ISETP.GE.AND P1, PT, R6, R229, PT ;  /* 0x000000e50600720c */ /* 0x000fe40003f26270 */
[----:B------:R-:W-:Y:S02]  /*b7e0*/  ISETP.LT.OR P5, PT, R2, R227, P5 ;  /* 0x000000e30200720c */ /* 0x000fe40002fa1670 */
[----:B------:R-:W-:Y:S02]  /*b7f0*/  ISETP.LT.OR P1, PT, R6, R225, P1 ;  /* 0x000000e10600720c */ /* 0x000fe40000f21670 */
[----:B------:R-:W-:Y:S02]  /*b800*/  FSEL R205, R30, -INF , !P5 ;  /* 0xff8000001ecd7808 */ /* 0x000fe40006800000 */
[----:B------:R-:W-:Y:S02]  /*b810*/  ISETP.GE.AND P5, PT, R7, R229, PT ;  /* 0x000000e50700720c */ /* 0x000fe40003fa6270 */
[----:B------:R-:W-:-:S02]  /*b820*/  FSEL R29, R176, -INF , !P1 ;  /* 0xff800000b01d7808 */ /* 0x000fc40004800000 */
[C---:B------:R-:W-:Y:S02]  /*b830*/  ISETP.GE.AND P1, PT, R7.reuse, R228, PT ;  /* 0x000000e40700720c */ /* 0x040fe40003f26270 */
[C---:B------:R-:W-:Y:S02]  /*b840*/  ISETP.LT.OR P5, PT, R7.reuse, R225, P5 ;  /* 0x000000e10700720c */ /* 0x040fe40002fa1670 */
[----:B------:R-:W-:Y:S02]  /*b850*/  ISETP.LT.OR P1, PT, R7, R224, P1 ;  /* 0x000000e00700720c */ /* 0x000fe40000f21670 */
[----:B------:R-:W-:Y:S02]  /*b860*/  FSEL R26, R181, -INF , !P5 ;  /* 0xff800000b51a7808 */ /* 0x000fe40006800000 */
[----:B------:R-:W-:-:S04]  /*b870*/  ISETP.GE.AND P5, PT, R4, R229, PT ;  /* 0x000000e50400720c */ /* 0x000fc80003fa6270 */
        /* <DEDUP_REMOVED lines=9> */
[----:B------:R-:W-:Y:S01]  /*b910*/  ISETP.LT.OR P6, PT, R0, R225, P6 ;  /* 0x000000e10000720c */ /* 0x000fe200037c1670 */
[----:B------:R-:W-:Y:S01]  /*b920*/  UIADD3 UR5, UR27, -0x4498517b, URZ ;  /* 0xbb67ae851b057890 */ /* 0x000fe2000fffe03f */
[----:B---3--:R-:W-:-:S05]  /*b930*/  IMAD.WIDE.U32 R20, R9, -0x2daee0ad, RZ ;  /* 0xd2511f5309147825 */ /* 0x008fca00078e00ff */
[----:B------:R-:W-:Y:S02]  /*b940*/  LOP3.LUT R8, R21, UR33, R8, 0x96, !PT ;  /* 0x0000002115087c12 */ /* 0x000fe4000f8e9608 */
[-C--:B----4-:R-:W-:Y:S02]  /*b950*/  LOP3.LUT R13, R33, R15.reuse, RZ, 0x3c, !PT ;  /* 0x0000000f210d7212 */ /* 0x090fe400078e3cff */
[----:B------:R-:W-:Y:S01]  /*b960*/  LOP3.LUT R15, R11, R15, RZ, 0x3c, !PT ;  /* 0x0000000f0b0f7212 */ /* 0x000fe200078e3cff */
[----:B------:R-:W-:Y:S01]  /*b970*/  IMAD.WIDE.U32 R8, R8, -0x326172a9, RZ ;  /* 0xcd9e8d5708087825 */ /* 0x000fe200078e00ff */
[----:B------:R-:W-:-:S04]  /*b980*/  FMNMX.FTZ R11, R18, R12, !PT ;  /* 0x0000000c120b7209 */ /* 0x000fc80007810000 */
[C---:B------:R-:W-:Y:S02]  /*b990*/  LOP3.LUT R32, R9.reuse, UR4, R32, 0x96, !PT ;  /* 0x0000000409207c12 */ /* 0x040fe4000f8e9620 */
[----:B------:R-:W-:Y:S02]  /*b9a0*/  LOP3.LUT R12, R9, UR4, R10, 0x96, !PT ;  /* 0x00000004090c7c12 */ /* 0x000fe4000f8e960a */
[----:B------:R-:W-:-:S04]  /*b9b0*/  FMNMX.FTZ R9, R22, R11, !PT ;  /* 0x0000000b16097209 */ /* 0x000fc80007810000 */
[----:B------:R-:W-:Y:S02]  /*b9c0*/  FMNMX.FTZ R9, R23, R9, !PT ;  /* 0x0000000917097209 */ /* 0x000fe40007810000 */
[----:B------:R-:W-:Y:S02]  /*b9d0*/  FSEL R21, R180, -INF , !P4 ;  /* 0xff800000b4157808 */ /* 0x000fe40006000000 */
[----:B------:R-:W-:Y:S02]  /*b9e0*/  FMNMX.FTZ R9, R133, R9, !PT ;  /* 0x0000000985097209 */ /* 0x000fe40007810000 */
[C---:B------:R-:W-:Y:S02]  /*b9f0*/  ISETP.GE.AND P4, PT, R5.reuse, R229, PT ;  /* 0x000000e50500720c */ /* 0x040fe40003f86270 */
[----:B------:R-:W-:Y:S02]  /*ba00*/  FMNMX.FTZ R9, R198, R9, !PT ;  /* 0x00000009c6097209 */ /* 0x000fe40007810000 */
[----:B------:R-:W-:-:S02]  /*ba10*/  ISETP.LT.OR P4, PT, R5, R225, P4 ;  /* 0x000000e10500720c */ /* 0x000fc40002781670 */
[----:B------:R-:W-:Y:S02]  /*ba20*/  FMNMX.FTZ R9, R200, R9, !PT ;  /* 0x00000009c8097209 */ /* 0x000fe40007810000 */
[----:B------:R-:W-:Y:S02]  /*ba30*/  FSEL R30, R177, -INF , !P4 ;  /* 0xff800000b11e7808 */ /* 0x000fe40006000000 */
[----:B------:R-:W-:Y:S02]  /*ba40*/  ISETP.GE.AND P4, PT, R3, R229, PT ;  /* 0x000000e50300720c */ /* 0x000fe40003f86270 */
[----:B------:R-:W-:Y:S02]  /*ba50*/  FMNMX.FTZ R7, R199, R9, !PT ;  /* 0x00000009c7077209 */ /* 0x000fe40007810000 */
[----:B------:R-:W-:Y:S02]  /*ba60*/  FMNMX.FTZ R9, R238, R19, !PT ;  /* 0x00000013ee097209 */ /* 0x000fe40007810000 */
[----:B------:R-:W-:-:S02]  /*ba70*/  ISETP.LT.OR P4, PT, R3, R225, P4 ;  /* 0x000000e10300720c */ /* 0x000fc40002781670 */
[----:B------:R-:W-:Y:S02]  /*ba80*/  FMNMX.FTZ R9, R24, R9, !PT ;  /* 0x0000000918097209 */ /* 0x000fe40007810000 */
[----:B------:R-:W-:Y:S01]  /*ba90*/  FSEL R176, R141, -INF , !P4 ;  /* 0xff8000008db07808 */ /* 0x000fe20006000000 */
[----:B------:R-:W1:Y:S01]  /*baa0*/  SHFL.BFLY PT, R10, R7, 0x2, 0x1f ;  /* 0x0c401f00070a7f89 */ /* 0x000e6200000e0000 */
[----:B------:R-:W-:Y:S02]  /*bab0*/  ISETP.GE.AND P4, PT, R6, R228, PT ;  /* 0x000000e40600720c */ /* 0x000fe40003f86270 */
[----:B------:R-:W-:Y:S02]  /*bac0*/  FMNMX.FTZ R9, R25, R9, !PT ;  /* 0x0000000919097209 */ /* 0x000fe40007810000 */
[----:B------:R-:W-:Y:S02]  /*bad0*/  FSEL R177, R140, -INF , !P5 ;  /* 0xff8000008cb17808 */ /* 0x000fe40006800000 */
[----:B------:R-:W-:-:S02]  /*bae0*/  ISETP.GE.AND P5, PT, R2, R229, PT ;  /* 0x000000e50200720c */ /* 0x000fc40003fa6270 */
[----:B------:R-:W-:Y:S02]  /*baf0*/  ISETP.LT.OR P4, PT, R6, R224, P4 ;  /* 0x000000e00600720c */ /* 0x000fe40002781670 */
[----:B------:R-:W-:Y:S02]  /*bb00*/  FMNMX.FTZ R6, R27, R9, !PT ;  /* 0x000000091b067209 */ /* 0x000fe40007810000 */
[----:B------:R-:W-:Y:S02]  /*bb10*/  ISETP.LT.OR P5, PT, R2, R225, P5 ;  /* 0x000000e10200720c */ /* 0x000fe40002fa1670 */
[----:B------:R-:W-:Y:S02]  /*bb20*/  FMNMX.FTZ R5, R203, R6, !PT ;  /* 0x00000006cb057209 */ /* 0x000fe40007810000 */
[----:B------:R-:W-:Y:S02]  /*bb30*/  FSEL R180, R184, -INF , !P5 ;  /* 0xff800000b8b47808 */ /* 0x000fe40006800000 */
[----:B------:R-:W-:-:S02]  /*bb40*/  ISETP.GE.AND P5, PT, R3, R228, PT ;  /* 0x000000e40300720c */ /* 0x000fc40003fa6270 */
[----:B------:R-:W-:Y:S02]  /*bb50*/  FMNMX.FTZ R5, R206, R5, !PT ;  /* 0x00000005ce057209 */ /* 0x000fe40007810000 */
[----:B------:R-:W-:Y:S02]  /*bb60*/  FSEL R35, R178, -INF , !P4 ;  /* 0xff800000b2237808 */ /* 0x000fe40006000000 */
[C---:B------:R-:W-:Y:S02]  /*bb70*/  ISETP.GE.AND P4, PT, R2.reuse, R228, PT ;  /* 0x000000e40200720c */ /* 0x040fe40003f86270 */
[-C--:B------:R-:W-:Y:S02]  /*bb80*/  ISETP.LT.OR P5, PT, R3, R224.reuse, P5 ;  /* 0x000000e00300720c */ /* 0x080fe40002fa1670 */
[----:B------:R-:W-:Y:S02]  /*bb90*/  FMNMX.FTZ R3, R205, R5, !PT ;  /* 0x00000005cd037209 */ /* 0x000fe40007810000 */
[----:B------:R-:W-:-:S02]  /*bba0*/  ISETP.LT.OR P4, PT, R2, R224, P4 ;  /* 0x000000e00200720c */ /* 0x000fc40002781670 */
[----:B------:R-:W-:Y:S02]  /*bbb0*/  FMNMX.FTZ R2, R204, R3, !PT ;  /* 0x00000003cc027209 */ /* 0x000fe40007810000 */
[----:B------:R-:W-:Y:S02]  /*bbc0*/  FMNMX.FTZ R3, R237, R21, !PT ;  /* 0x00000015ed037209 */ /* 0x000fe40007810000 */
[----:B-1----:R-:W-:Y:S01]  /*bbd0*/  FMNMX.FTZ R7, R7, R10, !PT ;  /* 0x0000000a07077209 */ /* 0x002fe20007810000 */
[----:B------:R-:W1:Y:S01]  /*bbe0*/  SHFL.BFLY PT, R135, R2, 0x2, 0x1f ;  /* 0x0c401f0002877f89 */ /* 0x000e6200000e0000 */
[----:B------:R-:W-:Y:S02]  /*bbf0*/  FMNMX.FTZ R3, R26, R3, !PT ;  /* 0x000000031a037209 */ /* 0x000fe40007810000 */
[----:B------:R-:W-:Y:S01]  /*bc00*/  FSEL R178, R142, -INF , !P1 ;  /* 0xff8000008eb27808 */ /* 0x000fe20004800000 */
[----:B------:R-:W2:Y:S01]  /*bc10*/  SHFL.BFLY PT, R136, R7, 0x1, 0x1f ;  /* 0x0c201f0007887f89 */ /* 0x000ea200000e0000 */
[----:B------:R-:W-:-:S02]  /*bc20*/  ISETP.GE.AND P1, PT, R0, R228, PT ;  /* 0x000000e40000720c */ /* 0x000fc40003f26270 */
[----:B------:R-:W-:Y:S02]  /*bc30*/  FMNMX.FTZ R3, R29, R3, !PT ;  /* 0x000000031d037209 */ /* 0x000fe40007810000 */
[----:B------:R-:W-:Y:S02]  /*bc40*/  ISETP.LT.OR P1, PT, R0, R224, P1 ;  /* 0x000000e00000720c */ /* 0x000fe40000f21670 */
[----:B------:R-:W-:Y:S01]  /*bc50*/  FMNMX.FTZ R0, R30, R3, !PT ;  /* 0x000000031e007209 */ /* 0x000fe20007810000 */
[----:B------:R-:W-:-:S03]  /*bc60*/  IMAD.WIDE.U32 R16, R13, -0x2daee0ad, RZ ;  /* 0xd2511f530d107825 */ /* 0x000fc600078e00ff */
[----:B------:R-:W-:Y:S01]  /*bc70*/  FMNMX.FTZ R0, R177, R0, !PT ;  /* 0x00000000b1007209 */ /* 0x000fe20007810000 */
[----:B------:R-:W-:Y:S01]  /*bc80*/  UIADD3 UR4, UR27, 0x76cf5d0a, URZ ;  /* 0x76cf5d0a1b047890 */ /* 0x000fe2000fffe03f */
[----:B------:R-:W-:Y:S02]  /*bc90*/  IMAD.WIDE.U32 R4, R15, -0x2daee0ad, RZ ;  /* 0xd2511f530f047825 */ /* 0x000fe400078e00ff */
[----:B------:R-:W-:Y:S02]  /*bca0*/  FMNMX.FTZ R0, R176, R0, !PT ;  /* 0x00000000b0007209 */ /* 0x000fe40007810000 */
[----:B------:R-:W-:Y:S01]  /*bcb0*/  IMAD.WIDE.U32 R10, R32, -0x2daee0ad, RZ ;  /* 0xd2511f53200a7825 */ /* 0x000fe200078e00ff */
[----:B------:R-:W-:-:S03]  /*bcc0*/  LOP3.LUT R3, R17, UR5, R20, 0x96, !PT ;  /* 0x0000000511037c12 */ /* 0x000fc6000f8e9614 */
[----:B------:R-:W-:Y:S01]  /*bcd0*/  IMAD.WIDE.U32 R12, R12, -0x2daee0ad, RZ ;  /* 0xd2511f530c0c7825 */ /* 0x000fe200078e00ff */
[----:B------:R-:W-:Y:S02]  /*bce0*/  FSEL R142, R185, -INF , !P6 ;  /* 0xff800000b98e7808 */ /* 0x000fe40007000000 */
[----:B------:R-:W-:Y:S02]  /*bcf0*/  FMNMX.FTZ R0, R180, R0, !PT ;  /* 0x00000000b4007209 */ /* 0x000fe40007810000 */
[----:B------:R-:W-:Y:S02]  /*bd00*/  LOP3.LUT R5, R5, UR5, R20, 0x96, !PT ;  /* 0x0000000505057c12 */ /* 0x000fe4000f8e9614 */
[----:B------:R-:W-:Y:S02]  /*bd10*/  LOP3.LUT R6, R11, UR4, R16, 0x96, !PT ;  /* 0x000000040b067c12 */ /* 0x000fe4000f8e9610 */
[----:B------:R-:W-:Y:S01]  /*bd20*/  LOP3.LUT R13, R13, UR4, R4, 0x96, !PT ;  /* 0x000000040d0d7c12 */ /* 0x000fe2000f8e9604 */
[----:B------:R-:W-:Y:S01]  /*bd30*/  UIADD3 UR4, UR26, 0x3c6ef372, URZ ;  /* 0x3c6ef3721a047890 */ /* 0x000fe2000fffe03f */
[----:B-1----:R-:W-:Y:S01]  /*bd40*/  FMNMX.FTZ R135, R2, R135, !PT ;  /* 0x0000008702877209 */ /* 0x002fe20007810000 */
[----:B------:R-:W-:Y:S01]  /*bd50*/  IMAD.WIDE.U32 R2, R3, -0x326172a9, RZ ;  /* 0xcd9e8d5703027825 */ /* 0x000fe200078e00ff */
[----:B------:R-:W-:Y:S01]  /*bd60*/  FMNMX.FTZ R134, R142, R0, !PT ;  /* 0x000000008e867209 */ /* 0x000fe20007810000 */
[----:B------:R-:W-:Y:S01]  /*bd70*/  UIADD3 UR5, UR26, -0x255992d5, URZ ;  /* 0xdaa66d2b1a057890 */ /* 0x000fe2000fffe03f */
[----:B------:R-:W-:Y:S01]  /*bd80*/  FMNMX.FTZ R0, R236, R28, !PT ;  /* 0x0000001cec007209 */ /* 0x000fe20007810000 */
[----:B------:R-:W-:Y:S01]  /*bd90*/  IMAD.WIDE.U32 R4, R5, -0x326172a9, RZ ;  /* 0xcd9e8d5705047825 */ /* 0x000fe200078e00ff */
[----:B--2---:R-:W-:-:S02]  /*bda0*/  FMNMX.FTZ R136, R7, R136, !PT ;  /* 0x0000008807887209 */ /* 0x004fc40007810000 */
[--C-:B------:R-:W-:Y:S01]  /*bdb0*/  LOP3.LUT R16, R3, UR4, R8.reuse, 0x96, !PT ;  /* 0x0000000403107c12 */ /* 0x100fe2000f8e9608 */
[----:B------:R-:W-:Y:S01]  /*bdc0*/  IMAD.WIDE.U32 R6, R6, -0x326172a9, RZ ;  /* 0xcd9e8d5706067825 */ /* 0x000fe200078e00ff */
[----:B------:R-:W-:Y:S02]  /*bdd0*/  FMNMX.FTZ R3, R34, R0, !PT ;  /* 0x0000000022037209 */ /* 0x000fe40007810000 */
[----:B------:R-:W-:Y:S02]  /*bde0*/  LOP3.LUT R11, R5, UR4, R8, 0x96, !PT ;  /* 0x00000004050b7c12 */ /* 0x000fe4000f8e9608 */
[----:B------:R-:W-:Y:S02]  /*bdf0*/  LOP3.LUT R5, R7, UR5, R2, 0x96, !PT ;  /* 0x0000000507057c12 */ /* 0x000fe4000f8e9602 */
[----:B------:R-:W-:-:S04]  /*be00*/  FMNMX.FTZ R2, R35, R3, !PT ;  /* 0x0000000323027209 */ /* 0x000fc80007810000 */
[----:B------:R-:W-:Y:S02]  /*be10*/  FMNMX.FTZ R2, R132, R2, !PT ;  /* 0x0000000284027209 */ /* 0x000fe40007810000 */
[----:B------:R-:W-:Y:S02]  /*be20*/  FSEL R143, R143, -INF , !P5 ;  /* 0xff8000008f8f7808 */ /* 0x000fe40006800000 */
[----:B------:R-:W-:Y:S01]  /*be30*/  FMNMX.FTZ R137, R178, R2, !PT ;  /* 0x00000002b2897209 */ /* 0x000fe20007810000 */
[----:B------:R-:W1:Y:S01]  /*be40*/  SHFL.BFLY PT, R20, R134, 0x2, 0x1f ;  /* 0x0c401f0086147f89 */ /* 0x000e6200000e0000 */
[----:B------:R-:W-:Y:S01]  /*be50*/  FSEL R179, R186, -INF , !P4 ;  /* 0xff800000bab37808 */ /* 0x000fe20006000000 */
[----:B------:R-:W-:Y:S01]  /*be60*/  IMAD.WIDE.U32 R16, R16, -0x2daee0ad, RZ ;  /* 0xd2511f5310107825 */ /* 0x000fe200078e00ff */
[----:B------:R-:W-:Y:S02]  /*be70*/  FMNMX.FTZ R137, R143, R137, !PT ;  /* 0x000000898f897209 */ /* 0x000fe40007810000 */
[----:B------:R-:W-:-:S02]  /*be80*/  FSEL R207, R187, -INF , !P1 ;  /* 0xff800000bbcf7808 */ /* 0x000fc40004800000 */
[----:B------:R-:W-:Y:S02]  /*be90*/  FMNMX.FTZ R137, R179, R137, !PT ;  /* 0x00000089b3897209 */ /* 0x000fe40007810000 */
[----:B------:R-:W-:Y:S01]  /*bea0*/  LOP3.LUT R15, R17, UR31, R10, 0x96, !PT ;  /* 0x0000001f110f7c12 */ /* 0x000fe2000f8e960a */
[----:B------:R-:W-:Y:S01]  /*beb0*/  IMAD.WIDE.U32 R10, R11, -0x2daee0ad, RZ ;  /* 0xd2511f530b0a7825 */ /* 0x000fe200078e00ff */
[----:B------:R-:W-:Y:S01]  /*bec0*/  FMNMX.FTZ R137, R207, R137, !PT ;  /* 0x00000089cf897209 */ /* 0x000fe20007810000 */
[----:B------:R-:W2:Y:S02]  /*bed0*/  SHFL.BFLY PT, R31, R135, 0x1, 0x1f ;  /* 0x0c201f00871f7f89 */ /* 0x000ea400000e0000 */
[C---:B------:R-:W-:Y:S01]  /*bee0*/  FMUL.FTZ R9, R136.reuse, UR32 ;  /* 0x0000002088097c20 */ /* 0x040fe20008410000 */
[----:B------:R-:W-:Y:S02]  /*bef0*/  FSETP.NEU.FTZ.AND P6, PT, R136, -INF , PT ;  /* 0xff8000008800780b */ /* 0x000fe40003fdd000 */
[----:B------:R-:W-:-:S02]  /*bf00*/  LOP3.LUT R12, R11, UR31, R12, 0x96, !PT ;  /* 0x0000001f0b0c7c12 */ /* 0x000fc4000f8e960c */
[----:B------:R-:W3:Y:S01]  /*bf10*/  SHFL.BFLY PT, R11, R137, 0x2, 0x1f ;  /* 0x0c401f00890b7f89 */ /* 0x000ee200000e0000 */
[----:B------:R-:W-:Y:S01]  /*bf20*/  FSEL R0, R9, RZ, P6 ;  /* 0x000000ff09007208 */ /* 0x000fe20003000000 */
[----:B------:R-:W-:-:S04]  /*bf30*/  IMAD.WIDE.U32 R8, R13, -0x326172a9, RZ ;  /* 0xcd9e8d570d087825 */ /* 0x000fc800078e00ff */
[----:B------:R-:W-:Y:S01]  /*bf40*/  FFMA.FTZ R14, R14, UR32, -R0 ;  /* 0x000000200e0e7c23 */ /* 0x000fe20008010800 */
[----:B-1----:R-:W-:-:S03]  /*bf50*/  FMNMX.FTZ R134, R134, R20, !PT ;  /* 0x0000001486867209 */ /* 0x002fc60007810000 */
[----:B------:R1:W-:Y:S01]  /*bf60*/  MUFU.EX2 R243, R14 ;  /* 0x0000000e00f37308 */ /* 0x0003e20000000800 */
[----:B------:R-:W-:Y:S02]  /*bf70*/  LOP3.LUT R4, R9, UR5, R4, 0x96, !PT ;  /* 0x0000000509047c12 */ /* 0x000fe4000f8e9604 */
[----:B------:R-:W4:Y:S01]  /*bf80*/  SHFL.BFLY PT, R9, R134, 0x1, 0x1f ;  /* 0x0c201f0086097f89 */ /* 0x000f2200000e0000 */
[----:B------:R-:W-:Y:S01]  /*bf90*/  IMAD.WIDE.U32 R32, R12, -0x326172a9, RZ ;  /* 0xcd9e8d570c207825 */ /* 0x000fe200078e00ff */
[----:B--2---:R-:W-:-:S03]  /*bfa0*/  FMNMX.FTZ R135, R135, R31, !PT ;  /* 0x0000001f87877209 */ /* 0x004fc60007810000 */
[----:B-1----:R-:W-:-:S05]  /*bfb0*/  IMAD.WIDE.U32 R14, R15, -0x326172a9, RZ ;  /* 0xcd9e8d570f0e7825 */ /* 0x002fca00078e00ff */
[----:B------:R-:W-:Y:S01]  /*bfc0*/  LOP3.LUT R6, R15, UR30, R6, 0x96, !PT ;  /* 0x0000001e0f067c12 */ /* 0x000fe2000f8e9606 */
[----:B------:R-:W-:Y:S01]  /*bfd0*/  IMAD.WIDE.U32 R2, R5, -0x2daee0ad, RZ ;  /* 0xd2511f5305027825 */ /* 0x000fe200078e00ff */
[----:B---3--:R-:W-:-:S03]  /*bfe0*/  FMNMX.FTZ R137, R137, R11, !PT ;  /* 0x0000000b89897209 */ /* 0x008fc60007810000 */
[----:B------:R-:W-:Y:S01]  /*bff0*/  IMAD.WIDE.U32 R138, R6, -0x2daee0ad, RZ ;  /* 0xd2511f53068a7825 */ /* 0x000fe200078e00ff */
[----:B------:R-:W-:-:S03]  /*c000*/  LOP3.LUT R8, R33, UR30, R8, 0x96, !PT ;  /* 0x0000001e21087c12 */ /* 0x000fc6000f8e9608 */
[C---:B------:R-:W-:Y:S01]  /*c010*/  FMUL.FTZ R13, R135.reuse, UR32 ;  /* 0x00000020870d7c20 */ /* 0x040fe20008410000 */
[----:B------:R-:W-:Y:S01]  /*c020*/  FSETP.NEU.FTZ.AND P5, PT, R135, -INF , PT ;  /* 0xff8000008700780b */ /* 0x000fe20003fbd000 */
[----:B------:R-:W-:Y:S01]  /*c030*/  FFMA.FTZ R18, R18, UR32, -R0 ;  /* 0x0000002012127c23 */ /* 0x000fe20008010800 */
[----:B------:R-:W-:Y:S01]  /*c040*/  LOP3.LUT R6, R3, UR24, R16, 0x96, !PT ;  /* 0x0000001803067c12 */ /* 0x000fe2000f8e9610 */
[----:B------:R-:W-:Y:S01]  /*c050*/  IMAD.WIDE.U32 R4, R4, -0x2daee0ad, RZ ;  /* 0xd2511f5304047825 */ /* 0x000fe200078e00ff */
[----:B------:R-:W-:Y:S01]  /*c060*/  LOP3.LUT R2, R139, UR10, R2, 0x96, !PT ;  /* 0x0000000a8b027c12 */ /* 0x000fe2000f8e9602 */
[----:B------:R-:W1:Y:S01]  /*c070*/  SHFL.BFLY PT, R15, R137, 0x1, 0x1f ;  /* 0x0c201f00890f7f89 */ /* 0x000e6200000e0000 */
[----:B------:R-:W-:Y:S01]  /*c080*/  FSEL R13, R13, RZ, P5 ;  /* 0x000000ff0d0d7208 */ /* 0x000fe20002800000 */
[----:B------:R-:W-:Y:S01]  /*c090*/  IMAD.WIDE.U32 R140, R8, -0x2daee0ad, RZ ;  /* 0xd2511f53088c7825 */ /* 0x000fe200078e00ff */
[----:B------:R2:W-:Y:S03]  /*c0a0*/  MUFU.EX2 R242, R18 ;  /* 0x0000001200f27308 */ /* 0x0005e60000000800 */
[----:B------:R-:W-:-:S04]  /*c0b0*/  IMAD.WIDE.U32 R6, R6, -0x326172a9, RZ ;  /* 0xcd9e8d5706067825 */ /* 0x000fc800078e00ff */
[----:B------:R-:W-:Y:S01]  /*c0c0*/  FFMA.FTZ R19, R19, UR32, -R13 ;  /* 0x0000002013137c23 */ /* 0x000fe2000801080d */
[----:B------:R-:W-:Y:S01]  /*c0d0*/  IMAD.WIDE.U32 R2, R2, -0x326172a9, RZ ;  /* 0xcd9e8d5702027825 */ /* 0x000fe200078e00ff */
[----:B------:R-:W-:Y:S02]  /*c0e0*/  LOP3.LUT R139, R7, UR11, R14, 0x96, !PT ;  /* 0x0000000b078b7c12 */ /* 0x000fe4000f8e960e */
[----:B------:R3:W-:Y:S01]  /*c0f0*/  MUFU.EX2 R235, R19 ;  /* 0x0000001300eb7308 */ /* 0x0007e20000000800 */
[----:B----4-:R-:W-:Y:S02]  /*c100*/  FMNMX.FTZ R134, R134, R9, !PT ;  /* 0x0000000986867209 */ /* 0x010fe40007810000 */
[----:B------:R-:W-:Y:S02]  /*c110*/  LOP3.LUT R14, R2, 0xff, RZ, 0xc0, !PT ;  /* 0x000000ff020e7812 */ /* 0x000fe400078ec0ff */
[----:B--2---:R-:W-:Y:S02]  /*c120*/  LOP3.LUT R18, R5, UR24, R10, 0x96, !PT ;  /* 0x0000001805127c12 */ /* 0x004fe4000f8e960a */
[----:B------:R-:W-:-:S02]  /*c130*/  LOP3.LUT R5, R141, UR10, R4, 0x96, !PT ;  /* 0x0000000a8d057c12 */ /* 0x000fc4000f8e9604 */
[----:B------:R-:W-:Y:S02]  /*c140*/  LOP3.LUT R4, R3, UR21, R6, 0x96, !PT ;  /* 0x0000001503047c12 */ /* 0x000fe4000f8e9606 */
[----:B------:R-:W-:Y:S02]  /*c150*/  LOP3.LUT R6, R2, 0xffff, RZ, 0xc0, !PT ;  /* 0x0000ffff02067812 */ /* 0x000fe400078ec0ff */
[--C-:B------:R-:W-:Y:S02]  /*c160*/  SHF.R.U32.HI R7, RZ, 0x10, R2.reuse ;  /* 0x00000010ff077819 */ /* 0x100fe40000011602 */
[----:B------:R-:W-:Y:S01]  /*c170*/  SHF.R.U32.HI R8, RZ, 0x18, R2 ;  /* 0x00000018ff087819 */ /* 0x000fe20000011602 */
[----:B------:R-:W-:-:S04]  /*c180*/  IMAD.WIDE.U32 R2, R5, -0x326172a9, RZ ;  /* 0xcd9e8d5705027825 */ /* 0x000fc800078e00ff */
[----:B---3--:R-:W-:Y:S01]  /*c190*/  IMAD.WIDE.U32 R18, R18, -0x326172a9, RZ ;  /* 0xcd9e8d5712127825 */ /* 0x008fe200078e00ff */
[----:B------:R-:W-:-:S03]  /*c1a0*/  LOP3.LUT R5, R7, 0xff, RZ, 0xc0, !PT ;  /* 0x000000ff07057812 */ /* 0x000fc600078ec0ff */
[----:B------:R-:W-:Y:S01]  /*c1b0*/  FMUL.FTZ R12, R134, UR32 ;  /* 0x00000020860c7c20 */ /* 0x000fe20008410000 */
[C---:B------:R-:W-:Y:S02]  /*c1c0*/  LOP3.LUT R9, R2.reuse, 0xffff, RZ, 0xc0, !PT ;  /* 0x0000ffff02097812 */ /* 0x040fe400078ec0ff */
[----:B------:R-:W-:Y:S02]  /*c1d0*/  LOP3.LUT R10, R2, 0xff, RZ, 0xc0, !PT ;  /* 0x000000ff020a7812 */ /* 0x000fe400078ec0ff */
[--C-:B------:R-:W-:Y:S02]  /*c1e0*/  SHF.R.U32.HI R11, RZ, 0x10, R2.reuse ;  /* 0x00000010ff0b7819 */ /* 0x100fe40000011602 */
[----:B------:R-:W-:Y:S02]  /*c1f0*/  SHF.R.U32.HI R16, RZ, 0x18, R2 ;  /* 0x00000018ff107819 */ /* 0x000fe40000011602 */
[----:B------:R-:W-:Y:S02]  /*c200*/  LOP3.LUT R2, R3, UR21, R18, 0x96, !PT ;  /* 0x0000001503027c12 */ /* 0x000fe4000f8e9612 */
[----:B------:R-:W-:-:S02]  /*c210*/  FSETP.NEU.FTZ.AND P4, PT, R134, -INF , PT ;  /* 0xff8000008600780b */ /* 0x000fc40003f9d000 */
[----:B------:R-:W-:Y:S02]  /*c220*/  SHF.R.U32.HI R3, RZ, 0x10, R4 ;  /* 0x00000010ff037819 */ /* 0x000fe40000011604 */
[----:B------:R-:W-:Y:S01]  /*c230*/  PRMT R18, R5, 0x5410, R8 ;  /* 0x0000541005127816 */ /* 0x000fe20000000008 */
[----:B------:R-:W-:Y:S01]  /*c240*/  FFMA.FTZ R22, R22, UR32, -R0 ;  /* 0x0000002016167c23 */ /* 0x000fe20008010800 */
[C---:B------:R-:W-:Y:S02]  /*c250*/  LOP3.LUT R5, R4.reuse, 0xffff, RZ, 0xc0, !PT ;  /* 0x0000ffff04057812 */ /* 0x040fe400078ec0ff */
[----:B------:R-:W-:Y:S02]  /*c260*/  LOP3.LUT R8, R4, 0xff, RZ, 0xc0, !PT ;  /* 0x000000ff04087812 */ /* 0x000fe400078ec0ff */
[----:B------:R-:W-:Y:S02]  /*c270*/  SHF.R.U32.HI R7, RZ, 0x18, R4 ;  /* 0x00000018ff077819 */ /* 0x000fe40000011604 */
[----:B------:R-:W-:-:S02]  /*c280*/  SHF.R.U32.HI R6, RZ, 0x8, R6 ;  /* 0x00000008ff067819 */ /* 0x000fc40000011606 */
[----:B------:R-:W-:Y:S02]  /*c290*/  FSEL R12, R12, RZ, P4 ;  /* 0x000000ff0c0c7208 */ /* 0x000fe40002000000 */
[----:B------:R-:W-:Y:S02]  /*c2a0*/  LOP3.LUT R4, R3, 0xff, RZ, 0xc0, !PT ;  /* 0x000000ff03047812 */ /* 0x000fe400078ec0ff */
[----:B------:R-:W-:Y:S02]  /*c2b0*/  SHF.R.U32.HI R3, RZ, 0x8, R9 ;  /* 0x00000008ff037819 */ /* 0x000fe40000011609 */
[----:B-1----:R-:W-:Y:S01]  /*c2c0*/  FMNMX.FTZ R137, R137, R15, !PT ;  /* 0x0000000f89897209 */ /* 0x002fe20007810000 */
[----:B------:R1:W-:Y:S01]  /*c2d0*/  MUFU.EX2 R241, R22 ;  /* 0x0000001600f17308 */ /* 0x0003e20000000800 */
[----:B------:R-:W-:Y:S02]  /*c2e0*/  PRMT R17, R14, 0x5410, R6 ;  /* 0x000054100e117816 */ /* 0x000fe40000000006 */
[----:B------:R-:W-:Y:S01]  /*c2f0*/  PRMT R9, R4, 0x5410, R7 ;  /* 0x0000541004097816 */ /* 0x000fe20000000007 */
[----:B------:R-:W-:Y:S01]  /*c300*/  FFMA.FTZ R4, R30, UR32, -R12 ;  /* 0x000000201e047c23 */ /* 0x000fe2000801080c */
[----:B------:R-:W-:Y:S01]  /*c310*/  SHF.R.U32.HI R6, RZ, 0x8, R5 ;  /* 0x00000008ff067819 */ /* 0x000fe20000011605 */
[----:B------:R-:W-:Y:S01]  /*c320*/  FFMA.FTZ R23, R23, UR32, -R0 ;  /* 0x0000002017177c23 */ /* 0x000fe20008010800 */
[----:B------:R-:W-:Y:S01]  /*c330*/  FMUL.FTZ R14, R137, UR32 ;  /* 0x00000020890e7c20 */ /* 0x000fe20008410000 */
[----:B------:R-:W-:Y:S01]  /*c340*/  FFMA.FTZ R21, R21, UR32, -R12 ;  /* 0x0000002015157c23 */ /* 0x000fe2000801080c */
[----:B------:R-:W-:Y:S01]  /*c350*/  FSETP.NEU.FTZ.AND P1, PT, R137, -INF , PT ;  /* 0xff8000008900780b */ /* 0x000fe20003f3d000 */
[----:B------:R2:W-:Y:S01]  /*c360*/  MUFU.EX2 R196, R4 ;  /* 0x0000000400c47308 */ /* 0x0005e20000000800 */
[----:B------:R-:W-:-:S02]  /*c370*/  PRMT R8, R8, 0x5410, R6 ;  /* 0x0000541008087816 */ /* 0x000fc40000000006 */
[----:B------:R-:W-:Y:S02]  /*c380*/  LOP3.LUT R7, R11, 0xff, RZ, 0xc0, !PT ;  /* 0x000000ff0b077812 */ /* 0x000fe400078ec0ff */
[----:B-1----:R-:W-:Y:S02]  /*c390*/  PRMT R22, R10, 0x5410, R3 ;  /* 0x000054100a167816 */ /* 0x002fe40000000003 */
[C---:B------:R-:W-:Y:S01]  /*c3a0*/  LOP3.LUT R3, R2.reuse, 0xffff, RZ, 0xc0, !PT ;  /* 0x0000ffff02037812 */ /* 0x040fe200078ec0ff */
[----:B------:R-:W1:Y:S01]  /*c3b0*/  MUFU.EX2 R240, R23 ;  /* 0x0000001700f07308 */ /* 0x000e620000000800 */
[----:B------:R-:W-:Y:S01]  /*c3c0*/  LOP3.LUT R6, R2, 0xff, RZ, 0xc0, !PT ;  /* 0x000000ff02067812 */ /* 0x000fe200078ec0ff */
[--C-:B------:R-:W-:Y:S01]  /*c3d0*/  FFMA.FTZ R25, R25, UR32, -R13.reuse ;  /* 0x0000002019197c23 */ /* 0x100fe2000801080d */
[----:B------:R-:W-:Y:S01]  /*c3e0*/  FFMA.FTZ R27, R27, UR32, -R13 ;  /* 0x000000201b1b7c23 */ /* 0x000fe2000801080d */
[----:B------:R-:W-:Y:S02]  /*c3f0*/  FSEL R14, R14, RZ, P1 ;  /* 0x000000ff0e0e7208 */ /* 0x000fe40000800000 */
[----:B--2---:R-:W-:-:S02]  /*c400*/  SHF.R.U32.HI R4, RZ, 0x8, R3 ;  /* 0x00000008ff047819 */ /* 0x004fc40000011603 */
[----:B------:R2:W-:Y:S01]  /*c410*/  MUFU.EX2 R202, R21 ;  /* 0x0000001500ca7308 */ /* 0x0005e20000000800 */
[----:B------:R-:W-:Y:S01]  /*c420*/  SHF.R.U32.HI R3, RZ, 0x10, R2 ;  /* 0x00000010ff037819 */ /* 0x000fe20000011602 */
[----:B------:R-:W-:Y:S01]  /*c430*/  FFMA.FTZ R24, R24, UR32, -R13 ;  /* 0x0000002018187c23 */ /* 0x000fe2000801080d */
[--C-:B------:R-:W-:Y:S01]  /*c440*/  FFMA.FTZ R26, R26, UR32, -R12.reuse ;  /* 0x000000201a1a7c23 */ /* 0x100fe2000801080c */
[----:B------:R-:W-:-:S04]  /*c450*/  FFMA.FTZ R5, R29, UR32, -R12 ;  /* 0x000000201d057c23 */ /* 0x000fc8000801080c */
[----:B------:R-:W-:Y:S01]  /*c460*/  MUFU.EX2 R233, R25 ;  /* 0x0000001900e97308 */ /* 0x000fe20000000800 */
[----:B-----5:R-:W-:Y:S02]  /*c470*/  PRMT R188, R188, 0x7054, R188 ;  /* 0x00007054bcbc7816 */ /* 0x020fe400000000bc */
[----:B--2---:R-:W-:-:S05]  /*c480*/  PRMT R21, R7, 0x5410, R16 ;  /* 0x0000541007157816 */ /* 0x004fca0000000010 */
[----:B------:R-:W2:Y:S01]  /*c490*/  MUFU.EX2 R232, R27 ;  /* 0x0000001b00e87308 */ /* 0x000ea20000000800 */
[----:B------:R-:W-:Y:S02]  /*c4a0*/  PRMT R16, R6, 0x5410, R4 ;  /* 0x0000541006107816 */ /* 0x000fe40000000004 */
[----:B------:R-:W-:Y:S02]  /*c4b0*/  SHF.R.U32.HI R6, RZ, 0x18, R2 ;  /* 0x00000018ff067819 */ /* 0x000fe40000011602 */
[----:B------:R-:W-:Y:S01]  /*c4c0*/  LOP3.LUT R2, R3, 0xff, RZ, 0xc0, !PT ;  /* 0x000000ff03027812 */ /* 0x000fe200078ec0ff */
[----:B------:R-:W-:Y:S02]  /*c4d0*/  FFMA.FTZ R3, R34, UR32, -R14 ;  /* 0x0000002022037c23 */ /* 0x000fe4000801080e */
[----:B------:R-:W3:Y:S01]  /*c4e0*/  MUFU.EX2 R234, R24 ;  /* 0x0000001800ea7308 */ /* 0x000ee20000000800 */
[----:B------:R-:W-:Y:S01]  /*c4f0*/  PRMT R20, R2, 0x5410, R6 ;  /* 0x0000541002147816 */ /* 0x000fe20000000006 */
[----:B------:R-:W-:Y:S01]  /*c500*/  FFMA.FTZ R2, R35, UR32, -R14 ;  /* 0x0000002023027c23 */ /* 0x000fe2000801080e */
[----:B------:R-:W-:-:S05]  /*c510*/  FSEL R4, R135, RZ, P5 ;  /* 0x000000ff87047208 */ /* 0x000fca0002800000 */
[----:B------:R4:W5:Y:S01]  /*c520*/  MUFU.EX2 R201, R26 ;  /* 0x0000001a00c97308 */ /* 0x0009620000000800 */
[----:B------:R-:W-:-:S07]  /*c530*/  HSET2.LE.AND R10, R17, R188, PT ;  /* 0x000000bc110a7233 */ /* 0x000fce0003803000 */
[----:B------:R1:W-:Y:S08]  /*c540*/  MUFU.EX2 R186, R3 ;  /* 0x0000000300ba7308 */ /* 0x0003f00000000800 */
[----:B------:R2:W-:Y:S01]  /*c550*/  MUFU.EX2 R197, R5 ;  /* 0x0000000500c57308 */ /* 0x0005e20000000800 */
[----:B------:R-:W-:Y:S01]  /*c560*/  FADD.FTZ R6, R238, -R4 ;  /* 0x80000004ee067221 */ /* 0x000fe20000010000 */
[----:B------:R-:W-:Y:S01]  /*c570*/  HSET2.LE.AND R11, R18, R188, PT ;  /* 0x000000bc120b7233 */ /* 0x000fe20003803000 */
[----:B----4-:R-:W4:Y:S01]  /*c580*/  LDSM.16.MT88.4 R24, [R209+0xa000] ;  /* 0x00a00000d118783b */ /* 0x010f220000004200 */
[----:B-1----:R-:W-:-:S04]  /*c590*/  FSEL R3, R137, RZ, P1 ;  /* 0x000000ff89037208 */ /* 0x002fc80000800000 */
[----:B------:R1:W-:Y:S01]  /*c5a0*/  MUFU.EX2 R185, R2 ;  /* 0x0000000200b97308 */ /* 0x0003e20000000800 */
[--C-:B--2---:R-:W-:Y:S01]  /*c5b0*/  FFMA.FTZ R5, R28, UR32, -R14.reuse ;  /* 0x000000201c057c23 */ /* 0x104fe2000801080e */
[----:B------:R-:W-:Y:S01]  /*c5c0*/  FADD.FTZ R15, R236, -R3 ;  /* 0x80000003ec0f7221 */ /* 0x000fe20000010000 */
[----:B------:R-:W-:-:S05]  /*c5d0*/  FFMA.FTZ R3, R132, UR32, -R14 ;  /* 0x0000002084037c23 */ /* 0x000fca000801080e */
[----:B------:R2:W4:Y:S01]  /*c5e0*/  MUFU.EX2 R187, R5 ;  /* 0x0000000500bb7308 */ /* 0x0005220000000800 */
[----:B------:R-:W-:Y:S02]  /*c5f0*/  FSEL R4, R134, RZ, P4 ;  /* 0x000000ff86047208 */ /* 0x000fe40002000000 */
[----:B-1----:R-:W-:Y:S02]  /*c600*/  F2FP.F16.F32.PACK_AB R2, R240, R241 ;  /* 0x000000f1f002723e */ /* 0x002fe400000000ff */
[----:B------:R-:W-:-:S03]  /*c610*/  HSET2.LE.AND R8, R8, R188, PT ;  /* 0x000000bc08087233 */ /* 0x000fc60003803000 */
[----:B------:R1:W-:Y:S01]  /*c620*/  MUFU.EX2 R184, R3 ;  /* 0x0000000300b87308 */ /* 0x0003e20000000800 */
[----:B------:R-:W-:Y:S02]  /*c630*/  LOP3.LUT R10, R10, R2, RZ, 0xc0, !PT ;  /* 0x000000020a0a7212 */ /* 0x000fe400078ec0ff */
[----:B------:R-:W-:Y:S01]  /*c640*/  F2FP.F16.F32.PACK_AB R2, R232, R233 ;  /* 0x000000e9e802723e */ /* 0x000fe200000000ff */
[----:B------:R-:W-:Y:S01]  /*c650*/  FADD.FTZ R7, R237, -R4 ;  /* 0x80000004ed077221 */ /* 0x000fe20000010000 */
[----:B------:R-:W-:Y:S02]  /*c660*/  HSET2.LE.AND R9, R9, R188, PT ;  /* 0x000000bc09097233 */ /* 0x000fe40003803000 */
[----:B--2---:R-:W-:Y:S02]  /*c670*/  FSEL R5, R136, RZ, P6 ;  /* 0x000000ff88057208 */ /* 0x004fe40003000000 */
[----:B------:R-:W-:Y:S02]  /*c680*/  LOP3.LUT R11, R11, R2, RZ, 0xc0, !PT ;  /* 0x000000020b0b7212 */ /* 0x000fe400078ec0ff */
[----:B---3--:R-:W-:-:S02]  /*c690*/  F2FP.F16.F32.PACK_AB R4, R234, R235 ;  /* 0x000000ebea04723e */ /* 0x008fc400000000ff */
[----:B-1----:R-:W-:Y:S02]  /*c6a0*/  F2FP.F16.F32.PACK_AB R3, R242, R243 ;  /* 0x000000f3f203723e */ /* 0x002fe400000000ff */
[--C-:B------:R-:W-:Y:S02]  /*c6b0*/  HSET2.LE.AND R2, R16, R188.reuse, PT ;  /* 0x000000bc10027233 */ /* 0x100fe40003803000 */
[----:B------:R-:W-:Y:S01]  /*c6c0*/  LOP3.LUT R8, R8, R3, RZ, 0xc0, !PT ;  /* 0x0000000308087212 */ /* 0x000fe200078ec0ff */
[----:B------:R-:W-:Y:S01]  /*c6d0*/  FADD.FTZ R5, R239, -R5 ;  /* 0x80000005ef057221 */ /* 0x000fe20000010000 */
[----:B-----5:R-:W-:Y:S02]  /*c6e0*/  F2FP.F16.F32.PACK_AB R3, R201, R202 ;  /* 0x000000cac903723e */ /* 0x020fe400000000ff */
[----:B------:R-:W-:Y:S01]  /*c6f0*/  LOP3.LUT R9, R9, R4, RZ, 0xc0, !PT ;  /* 0x0000000409097212 */ /* 0x000fe200078ec0ff */
[----:B------:R-:W-:Y:S01]  /*c700*/  FMUL.FTZ R5, R5, UR32 ;  /* 0x0000002005057c20 */ /* 0x000fe20008410000 */
[----:B------:R-:W-:Y:S01]  /*c710*/  LOP3.LUT R4, R2, R3, RZ, 0xc0, !PT ;  /* 0x0000000302047212 */ /* 0x000fe200078ec0ff */
[----:B------:R-:W-:Y:S01]  /*c720*/  FMUL.FTZ R6, R6, UR32 ;  /* 0x0000002006067c20 */ /* 0x000fe20008410000 */
[----:B------:R-:W-:-:S02]  /*c730*/  HSET2.LE.AND R2, R20, R188, PT ;  /* 0x000000bc14027233 */ /* 0x000fc40003803000 */
[----:B----4-:R-:W-:Y:S01]  /*c740*/  F2FP.F16.F32.PACK_AB R3, R186, R187 ;  /* 0x000000bbba03723e */ /* 0x010fe200000000ff */
[----:B------:R1:W2:Y:S08]  /*c750*/  MUFU.EX2 R18, R5 ;  /* 0x0000000500127308 */ /* 0x0002b00000000800 */
[----:B------:R3:W4:Y:S01]  /*c760*/  MUFU.EX2 R17, R6 ;  /* 0x0000000600117308 */ /* 0x0007220000000800 */
[----:B-1----:R-:W-:-:S02]  /*c770*/  LOP3.LUT R5, R2, R3, RZ, 0xc0, !PT ;  /* 0x0000000302057212 */ /* 0x002fc400078ec0ff */
[----:B------:R-:W-:Y:S02]  /*c780*/  HSET2.LE.AND R2, R22, R188, PT ;  /* 0x000000bc16027233 */ /* 0x000fe40003803000 */
[----:B------:R-:W-:-:S04]  /*c790*/  F2FP.F16.F32.PACK_AB R3, R196, R197 ;  /* 0x000000c5c403723e */ /* 0x000fc800000000ff */
[----:B---3--:R-:W-:Y:S02]  /*c7a0*/  LOP3.LUT R6, R2, R3, RZ, 0xc0, !PT ;  /* 0x0000000302067212 */ /* 0x008fe400078ec0ff */
[----:B------:R-:W-:Y:S02]  /*c7b0*/  HSET2.LE.AND R3, R21, R188, PT ;  /* 0x000000bc15037233 */ /* 0x000fe40003803000 */
[----:B------:R-:W1:Y:S01]  /*c7c0*/  LDSM.16.MT88.4 R20, [R211+0xa000] ;  /* 0x00a00000d314783b */ /* 0x000e620000004200 */
[-C--:B--2---:R-:W-:Y:S01]  /*c7d0*/  FMUL.FTZ R152, R152, R18.reuse ;  /* 0x0000001298987220 */ /* 0x084fe20000410000 */
[----:B------:R-:W-:Y:S01]  /*c7e0*/  FMUL.FTZ R153, R153, R18 ;  /* 0x0000001299997220 */ /* 0x000fe20000410000 */
[-C--:B----4-:R-:W-:Y:S01]  /*c7f0*/  FMUL.FTZ R154, R154, R17.reuse ;  /* 0x000000119a9a7220 */ /* 0x090fe20000410000 */
[----:B------:R-:W-:-:S07]  /*c800*/  FMUL.FTZ R155, R155, R17 ;  /* 0x000000119b9b7220 */ /* 0x000fce0000410000 */
[----:B------:R-:W-:Y:S01]  /*c810*/  HMMA.16816.F32 R28, R8, R26, R152 ;  /* 0x0000001a081c723c */ /* 0x000fe20000001898 */
[----:B------:R-:W-:Y:S01]  /*c820*/  FMUL.FTZ R7, R7, UR32 ;  /* 0x0000002007077c20 */ /* 0x000fe20008410000 */
[----:B------:R-:W-:Y:S01]  /*c830*/  FMUL.FTZ R15, R15, UR32 ;  /* 0x000000200f0f7c20 */ /* 0x000fe20008410000 */
[-C--:B------:R-:W-:Y:S01]  /*c840*/  FMUL.FTZ R160, R160, R18.reuse ;  /* 0x00000012a0a07220 */ /* 0x080fe20000410000 */
[----:B------:R-:W-:Y:S01]  /*c850*/  FMUL.FTZ R161, R161, R18 ;  /* 0x00000012a1a17220 */ /* 0x000fe20000410000 */
[-C--:B------:R-:W-:Y:S01]  /*c860*/  FMUL.FTZ R162, R162, R17.reuse ;  /* 0x00000011a2a27220 */ /* 0x080fe20000410000 */
[----:B------:R-:W-:Y:S01]  /*c870*/  FMUL.FTZ R163, R163, R17 ;  /* 0x00000011a3a37220 */ /* 0x000fe20000410000 */
[----:B------:R-:W-:Y:S01]  /*c880*/  F2FP.F16.F32.PACK_AB R2, R184, R185 ;  /* 0x000000b9b802723e */ /* 0x000fe200000000ff */
[----:B------:R2:W3:Y:S08]  /*c890*/  MUFU.EX2 R16, R7 ;  /* 0x0000000700107308 */ /* 0x0004f00000000800 */
[----:B------:R-:W4:Y:S08]  /*c8a0*/  MUFU.EX2 R15, R15 ;  /* 0x0000000f000f7308 */ /* 0x000f300000000800 */
[----:B------:R-:W-:Y:S01]  /*c8b0*/  IMAD.MOV.U32 R152, RZ, RZ, R29 ;  /* 0x000000ffff987224 */ /* 0x000fe200078e001d */
[----:B--2---:R-:W-:Y:S01]  /*c8c0*/  LOP3.LUT R7, R3, R2, RZ, 0xc0, !PT ;  /* 0x0000000203077212 */ /* 0x004fe200078ec0ff */
[----:B------:R-:W-:-:S02]  /*c8d0*/  IMAD.MOV.U32 R132, RZ, RZ, R30 ;  /* 0x000000ffff847224 */ /* 0x000fc400078e001e */
[----:B------:R-:W-:Y:S02]  /*c8e0*/  IMAD.MOV.U32 R3, RZ, RZ, R31 ;  /* 0x000000ffff037224 */ /* 0x000fe400078e001f */
[----:B------:R-:W-:Y:S02]  /*c8f0*/  IMAD.MOV.U32 R2, RZ, RZ, R28 ;  /* 0x000000ffff027224 */ /* 0x000fe400078e001c */
[C---:B-1----:R-:W-:Y:S01]  /*c900*/  HMMA.16816.F32 R28, R8.reuse, R20, R160 ;  /* 0x00000014081c723c */ /* 0x042fe200000018a0 */
[-C--:B------:R-:W-:Y:S01]  /*c910*/  FMUL.FTZ R148, R148, R18.reuse ;  /* 0x0000001294947220 */ /* 0x080fe20000410000 */
[----:B------:R-:W-:Y:S01]  /*c920*/  FMUL.FTZ R149, R149, R18 ;  /* 0x0000001295957220 */ /* 0x000fe20000410000 */
[-C--:B------:R-:W-:Y:S01]  /*c930*/  FMUL.FTZ R150, R150, R17.reuse ;  /* 0x0000001196967220 */ /* 0x080fe20000410000 */
[----:B------:R-:W-:Y:S01]  /*c940*/  FMUL.FTZ R151, R151, R17 ;  /* 0x0000001197977220 */ /* 0x000fe20000410000 */
[-C--:B---3--:R-:W-:Y:S01]  /*c950*/  FMUL.FTZ R144, R144, R16.reuse ;  /* 0x0000001090907220 */ /* 0x088fe20000410000 */
[-C--:B------:R-:W-:Y:S01]  /*c960*/  FMUL.FTZ R145, R145, R16.reuse ;  /* 0x0000001091917220 */ /* 0x080fe20000410000 */
[-C--:B----4-:R-:W-:Y:S01]  /*c970*/  FMUL.FTZ R146, R146, R15.reuse ;  /* 0x0000000f92927220 */ /* 0x090fe20000410000 */
[-C--:B------:R-:W-:Y:S01]  /*c980*/  FMUL.FTZ R147, R147, R15.reuse ;  /* 0x0000000f93937220 */ /* 0x080fe20000410000 */
[-C--:B------:R-:W-:Y:S01]  /*c990*/  FMUL.FTZ R156, R156, R16.reuse ;  /* 0x000000109c9c7220 */ /* 0x080fe20000410000 */
[----:B------:R-:W-:Y:S01]  /*c9a0*/  FMUL.FTZ R157, R157, R16 ;  /* 0x000000109d9d7220 */ /* 0x000fe20000410000 */
[-C--:B------:R-:W-:Y:S01]  /*c9b0*/  FMUL.FTZ R158, R158, R15.reuse ;  /* 0x0000000f9e9e7220 */ /* 0x080fe20000410000 */
[----:B------:R-:W-:Y:S01]  /*c9c0*/  FMUL.FTZ R159, R159, R15 ;  /* 0x0000000f9f9f7220 */ /* 0x000fe20000410000 */
[-C--:B------:R-:W-:Y:S06]  /*c9d0*/  HMMA.16816.F32 R148, R8, R24.reuse, R148 ;  /* 0x000000180894723c */ /* 0x080fec0000001894 */
[C---:B------:R-:W-:Y:S06]  /*c9e0*/  HMMA.16816.F32 R144, R4.reuse, R24, R144 ;  /* 0x000000180490723c */ /* 0x040fec0000001890 */
[----:B------:R-:W-:Y:S01]  /*c9f0*/  HMMA.16816.F32 R156, R4, R26, R156 ;  /* 0x0000001a049c723c */ /* 0x000fe2000000189c */
[----:B------:R-:W-:-:S02]  /*ca00*/  IMAD.MOV.U32 R25, RZ, RZ, R31 ;  /* 0x000000ffff197224 */ /* 0x000fc400078e001f */
[----:B------:R-:W-:-:S04]  /*ca10*/  IMAD.MOV.U32 R24, RZ, RZ, R28 ;  /* 0x000000ffff187224 */ /* 0x000fc800078e001c */
[----:B------:R-:W-:Y:S02]  /*ca20*/  IMAD.MOV.U32 R27, RZ, RZ, R29 ;  /* 0x000000ffff1b7224 */ /* 0x000fe400078e001d */
[----:B------:R-:W-:Y:S02]  /*ca30*/  IMAD.MOV.U32 R26, RZ, RZ, R30 ;  /* 0x000000ffff1a7224 */ /* 0x000fe400078e001e */
[----:B------:R-:W1:Y:S01]  /*ca40*/  LDSM.16.MT88.4 R28, [R214+0xa000] ;  /* 0x00a00000d61c783b */ /* 0x000e620000004200 */
        /* <DEDUP_REMOVED lines=12> */
[----:B------:R-:W-:Y:S01]  /*cb10*/  HMMA.16816.F32 R160, R8, R22, R168 ;  /* 0x0000001608a0723c */ /* 0x000fe200000018a8 */
        /* <DEDUP_REMOVED lines=8> */
[----:B------:R-:W-:-:S02]  /*cba0*/  IMAD.MOV.U32 R169, RZ, RZ, R27 ;  /* 0x000000ffffa97224 */ /* 0x000fc400078e001b */
[----:B------:R-:W-:Y:S02]  /*cbb0*/  IMAD.MOV.U32 R170, RZ, RZ, R26 ;  /* 0x000000ffffaa7224 */ /* 0x000fe400078e001a */
[----:B------:R-:W-:Y:S02]  /*cbc0*/  IMAD.MOV.U32 R171, RZ, RZ, R25 ;  /* 0x000000ffffab7224 */ /* 0x000fe400078e0019 */
[----:B------:R-:W-:Y:S02]  /*cbd0*/  IMAD.MOV.U32 R168, RZ, RZ, R24 ;  /* 0x000000ffffa87224 */ /* 0x000fe400078e0018 */
[----:B------:R-:W2:Y:S01]  /*cbe0*/  LDSM.16.MT88.4 R24, [R213+0xa000] ;  /* 0x00a00000d518783b */ /* 0x000ea20000004200 */
[----:B------:R-:W-:Y:S01]  /*cbf0*/  IMAD.MOV.U32 R181, RZ, RZ, R247 ;  /* 0x000000ffffb57224 */ /* 0x000fe200078e00f7 */
[----:B------:R-:W-:Y:S01]  /*cc00*/  LOP3.LUT R19, R19, UR11, R32, 0x96, !PT ;  /* 0x0000000b13137c12 */ /* 0x000fe2000f8e9620 */
[----:B------:R-:W-:Y:S01]  /*cc10*/  IMAD.MOV.U32 R188, RZ, RZ, R246 ;  /* 0x000000ffffbc7224 */ /* 0x000fe200078e00f6 */
[----:B------:R-:W-:Y:S01]  /*cc20*/  HMMA.16816.F32 R164, R4, R20, R164 ;  /* 0x0000001404a4723c */ /* 0x000fe200000018a4 */
[----:B------:R-:W-:Y:S01]  /*cc30*/  IMAD.MOV.U32 R189, RZ, RZ, R245 ;  /* 0x000000ffffbd7224 */ /* 0x000fe200078e00f5 */
[----:B------:R-:W-:Y:S01]  /*cc40*/  LDSM.16.MT88.4 R32, [R211+0xb000] ;  /* 0x00b00000d320783b */ /* 0x000fe20000004200 */
[----:B------:R-:W-:-:S03]  /*cc50*/  IMAD.MOV.U32 R190, RZ, RZ, R244 ;  /* 0x000000ffffbe7224 */ /* 0x000fc600078e00f4 */
[C---:B------:R-:W-:Y:S01]  /*cc60*/  HMMA.16816.F32 R172, R4.reuse, R22, R172 ;  /* 0x0000001604ac723c */ /* 0x040fe200000018ac */
[----:B------:R-:W3:Y:S05]  /*cc70*/  LDSM.16.MT88.4 R20, [R209+0xb000] ;  /* 0x00b00000d114783b */ /* 0x000eea0000004200 */
[C---:B-1----:R-:W-:Y:S01]  /*cc80*/  HMMA.16816.F32 R248, R4.reuse, R28, R40 ;  /* 0x0000001c04f8723c */ /* 0x042fe20000001828 */
[----:B------:R-:W1:Y:S05]  /*cc90*/  LDSM.16.MT88.4 R40, [R214+0xb000] ;  /* 0x00b00000d628783b */ /* 0x000e6a0000004200 */
[----:B------:R-:W-:Y:S01]  /*cca0*/  HMMA.16816.F32 R244, R4, R30, R44 ;  /* 0x0000001e04f4723c */ /* 0x000fe2000000182c */
[----:B------:R-:W4:Y:S01]  /*ccb0*/  LDSM.16.MT88.4 R44, [R213+0xb000] ;  /* 0x00b00000d52c783b */ /* 0x000f220000004200 */
        /* <DEDUP_REMOVED lines=48> */
[----:B--2---:R-:W-:Y:S01]  /*cfc0*/  HMMA.16816.F32 R192, R8, R26, R64 ;  /* 0x0000001a08c0723c */ /* 0x004fe20000001840 */
[-C--:B------:R-:W-:Y:S01]  /*cfd0*/  FMUL.FTZ R52, R52, R18.reuse ;  /* 0x0000001234347220 */ /* 0x080fe20000410000 */
[----:B------:R-:W-:Y:S01]  /*cfe0*/  FMUL.FTZ R53, R53, R18 ;  /* 0x0000001235357220 */ /* 0x000fe20000410000 */
[-C--:B------:R-:W-:Y:S01]  /*cff0*/  FMUL.FTZ R54, R54, R17.reuse ;  /* 0x0000001136367220 */ /* 0x080fe20000410000 */
[----:B------:R-:W-:-:S03]  /*d000*/  FMUL.FTZ R55, R55, R17 ;  /* 0x0000001137377220 */ /* 0x000fc60000410000 */
[----:B------:R-:W-:Y:S02]  /*d010*/  IMAD.MOV.U32 R67, RZ, RZ, R2 ;  /* 0x000000ffff437224 */ /* 0x000fe400078e0002 */
[----:B------:R-:W-:Y:S01]  /*d020*/  FFMA.FTZ R2, R133, UR32, -R0 ;  /* 0x0000002085027c23 */ /* 0x000fe20008010800 */
[----:B------:R-:W-:Y:S01]  /*d030*/  HMMA.16816.F32 R236, R8, R30, R48 ;  /* 0x0000001e08ec723c */ /* 0x000fe20000001830 */
        /* <DEDUP_REMOVED lines=11> */
[----:B------:R-:W-:Y:S01]  /*d0f0*/  HMMA.16816.F32 R56, R4, R24, R56 ;  /* 0x000000180438723c */ /* 0x000fe20000001838 */
[----:B------:R-:W-:-:S02]  /*d100*/  IMAD.MOV.U32 R153, RZ, RZ, R160 ;  /* 0x000000ffff997224 */ /* 0x000fc400078e00a0 */
[----:B------:R-:W-:Y:S02]  /*d110*/  IMAD.MOV.U32 R49, RZ, RZ, R132 ;  /* 0x000000ffff317224 */ /* 0x000fe400078e0084 */
[----:B------:R-:W-:Y:S01]  /*d120*/  IMAD.MOV.U32 R50, RZ, RZ, R3 ;  /* 0x000000ffff327224 */ /* 0x000fe200078e0003 */
[----:B------:R-:W-:Y:S01]  /*d130*/  HMMA.16816.F32 R60, R4, R26, R60 ;  /* 0x0000001a043c723c */ /* 0x000fe2000000183c */
[----:B------:R2:W-:Y:S01]  /*d140*/  MUFU.EX2 R132, R2 ;  /* 0x0000000200847308 */ /* 0x0005e20000000800 */
[----:B------:R-:W-:-:S04]  /*d150*/  IMAD.MOV.U32 R66, RZ, RZ, R190 ;  /* 0x000000ffff427224 */ /* 0x000fc800078e00be */
[----:B---3--:R-:W-:Y:S01]  /*d160*/  HMMA.16816.F32 R72, R4, R20, R72 ;  /* 0x000000140448723c */ /* 0x008fe20000001848 */
[----:B------:R-:W-:-:S05]  /*d170*/  IMAD.MOV.U32 R65, RZ, RZ, R189 ;  /* 0x000000ffff417224 */ /* 0x000fca00078e00bd */
[----:B------:R-:W-:Y:S01]  /*d180*/  HMMA.16816.F32 R76, R4, R22, R76 ;  /* 0x00000016044c723c */ /* 0x000fe2000000184c */
[----:B------:R-:W-:-:S05]  /*d190*/  IMAD.MOV.U32 R64, RZ, RZ, R188 ;  /* 0x000000ffff407224 */ /* 0x000fca00078e00bc */
[----:B------:R-:W-:Y:S01]  /*d1a0*/  HMMA.16816.F32 R88, R4, R32, R88 ;  /* 0x000000200458723c */ /* 0x000fe20000001858 */
[----:B--2---:R-:W-:-:S05]  /*d1b0*/  IMAD.WIDE.U32 R2, R139, -0x2daee0ad, RZ ;  /* 0xd2511f538b027825 */ /* 0x004fca00078e00ff */
[C---:B------:R-:W-:Y:S06]  /*d1c0*/  HMMA.16816.F32 R92, R4.reuse, R34, R92 ;  /* 0x00000022045c723c */ /* 0x040fec000000185c */
[C---:B-1----:R-:W-:Y:S06]  /*d1d0*/  HMMA.16816.F32 R104, R4.reuse, R40, R104 ;  /* 0x000000280468723c */ /* 0x042fec0000001868 */
[C---:B------:R-:W-:Y:S06]  /*d1e0*/  HMMA.16816.F32 R108, R4.reuse, R42, R108 ;  /* 0x0000002a046c723c */ /* 0x040fec000000186c */
[C---:B----4-:R-:W-:Y:S06]  /*d1f0*/  HMMA.16816.F32 R120, R4.reuse, R44, R120 ;  /* 0x0000002c0478723c */ /* 0x050fec0000001878 */
[----:B------:R-:W-:Y:S07]  /*d200*/  HMMA.16816.F32 R160, R4, R46, R124 ;  /* 0x0000002e04a0723c */ /* 0x000fee000000187c */
[----:B------:R-:W-:Y:S01]  /*d210*/  FFMA.FTZ R4, R198, UR32, -R0 ;  /* 0x00000020c6047c23 */ /* 0x000fe20008010800 */
[----:B------:R-:W-:Y:S01]  /*d220*/  HMMA.16816.F32 R52, R8, R24, R52 ;  /* 0x000000180834723c */ /* 0x000fe20000001834 */
[----:B------:R-:W-:-:S02]  /*d230*/  LOP3.LUT R7, R2, 0xffff, RZ, 0xc0, !PT ;  /* 0x0000ffff02077812 */ /* 0x000fc400078ec0ff */
[----:B------:R1:W-:Y:S03]  /*d240*/  MUFU.EX2 R133, R4 ;  /* 0x0000000400857308 */ /* 0x0003e60000000800 */
[----:B------:R-:W-:Y:S01]  /*d250*/  HMMA.16816.F32 R68, R8, R20, R68 ;  /* 0x000000140844723c */ /* 0x000fe20000001844 */
[----:B------:R-:W-:-:S05]  /*d260*/  LOP3.LUT R24, R2, 0xff, RZ, 0xc0, !PT ;  /* 0x000000ff02187812 */ /* 0x000fca00078ec0ff */
[----:B------:R-:W-:Y:S01]  /*d270*/  HMMA.16816.F32 R188, R8, R22, R80 ;  /* 0x0000001608bc723c */ /* 0x000fe20000001850 */
[----:B------:R-:W-:-:S06]  /*d280*/  SHF.R.U32.HI R21, RZ, 0x18, R2 ;  /* 0x00000018ff157819 */ /* 0x000fcc0000011602 */
[----:B------:R-:W-:Y:S02]  /*d290*/  SHF.R.U32.HI R22, RZ, 0x10, R2 ;  /* 0x00000010ff167819 */ /* 0x000fe40000011602 */
[----:B-1----:R-:W-:Y:S01]  /*d2a0*/  LOP3.LUT R4, R3, UR12, R138, 0x96, !PT ;  /* 0x0000000c03047c12 */ /* 0x002fe2000f8e968a */
[----:B------:R-:W-:-:S04]  /*d2b0*/  IMAD.WIDE.U32 R2, R19, -0x2daee0ad, RZ ;  /* 0xd2511f5313027825 */ /* 0x000fc800078e00ff */
[----:B------:R-:W-:Y:S01]  /*d2c0*/  FFMA.FTZ R5, R200, UR32, -R0 ;  /* 0x00000020c8057c23 */ /* 0x000fe20008010800 */
[-C--:B------:R-:W-:Y:S01]  /*d2d0*/  FMUL.FTZ R84, R84, R18.reuse ;  /* 0x0000001254547220 */ /* 0x080fe20000410000 */
[----:B------:R-:W-:Y:S01]  /*d2e0*/  FMUL.FTZ R85, R85, R18 ;  /* 0x0000001255557220 */ /* 0x000fe20000410000 */
[-C--:B------:R-:W-:Y:S01]  /*d2f0*/  FMUL.FTZ R86, R86, R17.reuse ;  /* 0x0000001156567220 */ /* 0x080fe20000410000 */
[C---:B------:R-:W-:Y:S01]  /*d300*/  LOP3.LUT R6, R2.reuse, 0xffff, RZ, 0xc0, !PT ;  /* 0x0000ffff02067812 */ /* 0x040fe200078ec0ff */
[----:B------:R-:W-:Y:S01]  /*d310*/  FMUL.FTZ R87, R87, R17 ;  /* 0x0000001157577220 */ /* 0x000fe20000410000 */
[----:B------:R-:W-:Y:S02]  /*d320*/  LOP3.LUT R23, R2, 0xff, RZ, 0xc0, !PT ;  /* 0x000000ff02177812 */ /* 0x000fe400078ec0ff */
[--C-:B------:R-:W-:Y:S02]  /*d330*/  SHF.R.U32.HI R20, RZ, 0x10, R2.reuse ;  /* 0x00000010ff147819 */ /* 0x100fe40000011602 */
[----:B------:R-:W-:-:S02]  /*d340*/  SHF.R.U32.HI R19, RZ, 0x18, R2 ;  /* 0x00000018ff137819 */ /* 0x000fc40000011602 */
[----:B------:R-:W-:Y:S01]  /*d350*/  LOP3.LUT R2, R22, 0xff, RZ, 0xc0, !PT ;  /* 0x000000ff16027812 */ /* 0x000fe200078ec0ff */
[----:B------:R1:W-:Y:S03]  /*d360*/  MUFU.EX2 R138, R5 ;  /* 0x00000005008a7308 */ /* 0x0003e60000000800 */
[----:B------:R-:W-:Y:S01]  /*d370*/  PRMT R21, R2, 0x5410, R21 ;  /* 0x0000541002157816 */ /* 0x000fe20000000015 */
[----:B------:R-:W-:Y:S01]  /*d380*/  FFMA.FTZ R2, R205, UR32, -R13 ;  /* 0x00000020cd027c23 */ /* 0x000fe2000801080d */
[----:B------:R-:W-:Y:S01]  /*d390*/  HMMA.16816.F32 R84, R8, R32, R84 ;  /* 0x000000200854723c */ /* 0x000fe20000001854 */
[----:B------:R-:W-:Y:S01]  /*d3a0*/  FFMA.FTZ R0, R199, UR32, -R0 ;  /* 0x00000020c7007c23 */ /* 0x000fe20008010800 */
[----:B------:R-:W-:Y:S01]  /*d3b0*/  IMAD.MOV.U32 R126, RZ, RZ, R155 ;  /* 0x000000ffff7e7224 */ /* 0x000fe200078e009b */
[----:B------:R2:W-:Y:S01]  /*d3c0*/  MUFU.EX2 R31, R2 ;  /* 0x00000002001f7308 */ /* 0x0005e20000000800 */
[----:B------:R-:W3:Y:S01]  /*d3d0*/  LDC.U8 R155, c[0x0][0x388] ;  /* 0x0000e200ff9b7b82 */ /* 0x000ee20000000000 */
[----:B-1----:R-:W-:-:S06]  /*d3e0*/  FFMA.FTZ R5, R203, UR32, -R13 ;  /* 0x00000020cb057c23 */ /* 0x002fcc000801080d */
[----:B------:R1:W-:Y:S01]  /*d3f0*/  MUFU.EX2 R33, R5 ;  /* 0x0000000500217308 */ /* 0x0003e20000000800 */
[----:B--2---:R-:W-:-:S07]  /*d400*/  LOP3.LUT R2, R20, 0xff, RZ, 0xc0, !PT ;  /* 0x000000ff14027812 */ /* 0x004fce00078ec0ff */
[----:B------:R2:W4:Y:S01]  /*d410*/  MUFU.EX2 R139, R0 ;  /* 0x00000000008b7308 */ /* 0x0005220000000800 */
[----:B------:R-:W-:Y:S02]  /*d420*/  PRMT R20, R2, 0x5410, R19 ;  /* 0x0000541002147816 */ /* 0x000fe40000000013 */
[----:B------:R-:W-:Y:S01]  /*d430*/  LOP3.LUT R2, R4, 0xffff, RZ, 0xc0, !PT ;  /* 0x0000ffff04027812 */ /* 0x000fe200078ec0ff */
[----:B-1----:R-:W-:-:S04]  /*d440*/  FFMA.FTZ R5, R206, UR32, -R13 ;  /* 0x00000020ce057c23 */ /* 0x002fc8000801080d */
[----:B------:R1:W-:Y:S01]  /*d450*/  MUFU.EX2 R32, R5 ;  /* 0x0000000500207308 */ /* 0x0003e20000000800 */
[----:B--2---:R-:W-:Y:S02]  /*d460*/  LOP3.LUT R0, R3, UR12, R140, 0x96, !PT ;  /* 0x0000000c03007c12 */ /* 0x004fe4000f8e968c */
[----:B------:R-:W-:Y:S01]  /*d470*/  SHF.R.U32.HI R3, RZ, 0x8, R7 ;  /* 0x00000008ff037819 */ /* 0x000fe20000011607 */
[-C--:B------:R-:W-:Y:S01]  /*d480*/  FMUL.FTZ R36, R36, R18.reuse ;  /* 0x0000001224247220 */ /* 0x080fe20000410000 */
[----:B------:R-:W-:Y:S02]  /*d490*/  FMUL.FTZ R37, R37, R18 ;  /* 0x0000001225257220 */ /* 0x000fe40000410000 */
[----:B------:R-:W-:Y:S01]  /*d4a0*/  PRMT R22, R24, 0x5410, R3 ;  /* 0x0000541018167816 */ /* 0x000fe20000000003 */
[-C--:B------:R-:W-:Y:S01]  /*d4b0*/  FMUL.FTZ R38, R38, R17.reuse ;  /* 0x0000001126267220 */ /* 0x080fe20000410000 */
[----:B------:R-:W-:Y:S01]  /*d4c0*/  SHF.R.U32.HI R3, RZ, 0x8, R6 ;  /* 0x00000008ff037819 */ /* 0x000fe20000011606 */
[----:B-1----:R-:W-:Y:S01]  /*d4d0*/  FFMA.FTZ R5, R204, UR32, -R13 ;  /* 0x00000020cc057c23 */ /* 0x002fe2000801080d */
[----:B------:R-:W-:-:S03]  /*d4e0*/  FMUL.FTZ R39, R39, R17 ;  /* 0x0000001127277220 */ /* 0x000fc60000410000 */
[----:B------:R1:W2:Y:S01]  /*d4f0*/  MUFU.EX2 R30, R5 ;  /* 0x00000005001e7308 */ /* 0x0002a20000000800 */
[----:B------:R-:W-:Y:S01]  /*d500*/  PRMT R23, R23, 0x5410, R3 ;  /* 0x0000541017177816 */ /* 0x000fe20000000003 */
[--C-:B------:R-:W-:Y:S01]  /*d510*/  FFMA.FTZ R3, R177, UR32, -R12.reuse ;  /* 0x00000020b1037c23 */ /* 0x100fe2000801080c */
[----:B------:R-:W-:Y:S01]  /*d520*/  FFMA.FTZ R6, R176, UR32, -R12 ;  /* 0x00000020b0067c23 */ /* 0x000fe2000801080c */
[----:B------:R-:W-:Y:S01]  /*d530*/  HMMA.16816.F32 R36, R8, R28, R36 ;  /* 0x0000001c0824723c */ /* 0x000fe20000001824 */
[----:B------:R-:W-:-:S03]  /*d540*/  SHF.R.U32.HI R7, RZ, 0x18, R4 ;  /* 0x00000018ff077819 */ /* 0x000fc60000011604 */
[----:B------:R5:W-:Y:S01]  /*d550*/  MUFU.EX2 R28, R3 ;  /* 0x00000003001c7308 */ /* 0x000be20000000800 */
[----:B-1----:R-:W-:Y:S02]  /*d560*/  SHF.R.U32.HI R5, RZ, 0x8, R2 ;  /* 0x00000008ff057819 */ /* 0x002fe40000011602 */
[----:B------:R-:W-:-:S04]  /*d570*/  LOP3.LUT R2, R4, 0xff, RZ, 0xc0, !PT ;  /* 0x000000ff04027812 */ /* 0x000fc800078ec0ff */
[----:B------:R-:W-:Y:S01]  /*d580*/  PRMT R13, R2, 0x5410, R5 ;  /* 0x00005410020d7816 */ /* 0x000fe20000000005 */
[----:B------:R-:W-:Y:S01]  /*d590*/  FFMA.FTZ R2, R180, UR32, -R12 ;  /* 0x00000020b4027c23 */ /* 0x000fe2000801080c */
[----:B------:R1:W2:Y:S01]  /*d5a0*/  MUFU.EX2 R29, R6 ;  /* 0x00000006001d7308 */ /* 0x0002a20000000800 */
[----:B------:R-:W-:Y:S02]  /*d5b0*/  SHF.R.U32.HI R5, RZ, 0x10, R4 ;  /* 0x00000010ff057819 */ /* 0x000fe40000011604 */
[--C-:B-----5:R-:W-:Y:S02]  /*d5c0*/  SHF.R.U32.HI R3, RZ, 0x10, R0.reuse ;  /* 0x00000010ff037819 */ /* 0x120fe40000011600 */
[----:B------:R-:W-:-:S03]  /*d5d0*/  SHF.R.U32.HI R4, RZ, 0x18, R0 ;  /* 0x00000018ff047819 */ /* 0x000fc60000011600 */
[----:B------:R5:W-:Y:S01]  /*d5e0*/  MUFU.EX2 R27, R2 ;  /* 0x00000002001b7308 */ /* 0x000be20000000800 */
[----:B------:R-:W-:Y:S01]  /*d5f0*/  FFMA.FTZ R12, R142, UR32, -R12 ;  /* 0x000000208e0c7c23 */ /* 0x000fe2000801080c */
[----:B------:R-:W-:Y:S02]  /*d600*/  LOP3.LUT R5, R5, 0xff, RZ, 0xc0, !PT ;  /* 0x000000ff05057812 */ /* 0x000fe400078ec0ff */
[----:B------:R-:W-:Y:S02]  /*d610*/  LOP3.LUT R3, R3, 0xff, RZ, 0xc0, !PT ;  /* 0x000000ff03037812 */ /* 0x000fe400078ec0ff */
[C---:B-1----:R-:W-:Y:S02]  /*d620*/  LOP3.LUT R6, R0.reuse, 0xff, RZ, 0xc0, !PT ;  /* 0x000000ff00067812 */ /* 0x042fe400078ec0ff */
[----:B---3--:R-:W-:Y:S02]  /*d630*/  PRMT R82, R155, 0x7054, R155 ;  /* 0x000070549b527816 */ /* 0x008fe4000000009b */
[----:B-----5:R-:W-:Y:S01]  /*d640*/  LOP3.LUT R2, R0, 0xffff, RZ, 0xc0, !PT ;  /* 0x0000ffff00027812 */ /* 0x020fe200078ec0ff */
[----:B------:R-:W-:Y:S01]  /*d650*/  FFMA.FTZ R0, R178, UR32, -R14 ;  /* 0x00000020b2007c23 */ /* 0x000fe2000801080e */
[----:B------:R1:W-:Y:S02]  /*d660*/  MUFU.EX2 R26, R12 ;  /* 0x0000000c001a7308 */ /* 0x0003e40000000800 */
[----:B------:R-:W-:-:S02]  /*d670*/  SHF.R.U32.HI R2, RZ, 0x8, R2 ;  /* 0x00000008ff027819 */ /* 0x000fc40000011602 */
[----:B------:R-:W-:Y:S01]  /*d680*/  PRMT R19, R3, 0x5410, R4 ;  /* 0x0000541003137816 */ /* 0x000fe20000000004 */
[----:B------:R-:W-:-:S03]  /*d690*/  FFMA.FTZ R3, R179, UR32, -R14 ;  /* 0x00000020b3037c23 */ /* 0x000fc6000801080e */
[----:B------:R3:W-:Y:S01]  /*d6a0*/  MUFU.EX2 R25, R0 ;  /* 0x0000000000197308 */ /* 0x0007e20000000800 */
[-C--:B------:R-:W-:Y:S01]  /*d6b0*/  FMUL.FTZ R96, R96, R18.reuse ;  /* 0x0000001260607220 */ /* 0x080fe20000410000 */
[-C--:B------:R-:W-:Y:S01]  /*d6c0*/  FMUL.FTZ R97, R97, R18.reuse ;  /* 0x0000001261617220 */ /* 0x080fe20000410000 */
[-C--:B------:R-:W-:Y:S01]  /*d6d0*/  FMUL.FTZ R98, R98, R17.reuse ;  /* 0x0000001162627220 */ /* 0x080fe20000410000 */
[-C--:B------:R-:W-:Y:S01]  /*d6e0*/  FMUL.FTZ R99, R99, R17.reuse ;  /* 0x0000001163637220 */ /* 0x080fe20000410000 */
[-C--:B------:R-:W-:Y:S01]  /*d6f0*/  FMUL.FTZ R116, R116, R18.reuse ;  /* 0x0000001274747220 */ /* 0x080fe20000410000 */
[----:B-1----:R-:W-:Y:S02]  /*d700*/  PRMT R12, R5, 0x5410, R7 ;  /* 0x00005410050c7816 */ /* 0x002fe40000000007 */
[----:B------:R-:W-:Y:S01]  /*d710*/  PRMT R7, R6, 0x5410, R2 ;  /* 0x0000541006077816 */ /* 0x000fe20000000002 */
[--C-:B------:R-:W-:Y:S01]  /*d720*/  FFMA.FTZ R5, R207, UR32, -R14.reuse ;  /* 0x00000020cf057c23 */ /* 0x100fe2000801080e */
[----:B------:R-:W-:Y:S01]  /*d730*/  HSET2.LE.AND R2, R22, R82, PT ;  /* 0x0000005216027233 */ /* 0x000fe20003803000 */
[----:B---3--:R-:W-:Y:S01]  /*d740*/  FFMA.FTZ R0, R143, UR32, -R14 ;  /* 0x000000208f007c23 */ /* 0x008fe2000801080e */
[-C--:B------:R-:W-:Y:S01]  /*d750*/  FMUL.FTZ R117, R117, R18.reuse ;  /* 0x0000001275757220 */ /* 0x080fe20000410000 */
[-C--:B------:R-:W-:Y:S01]  /*d760*/  FMUL.FTZ R118, R118, R17.reuse ;  /* 0x0000001176767220 */ /* 0x080fe20000410000 */
[-C--:B------:R-:W-:Y:S01]  /*d770*/  FMUL.FTZ R119, R119, R17.reuse ;  /* 0x0000001177777220 */ /* 0x080fe20000410000 */
        /* <DEDUP_REMOVED lines=11> */
[----:B------:R-:W-:Y:S01]  /*d830*/  FMUL.FTZ R129, R129, R18 ;  /* 0x0000001281817220 */ /* 0x000fe20000410000 */
[-C--:B------:R-:W-:Y:S01]  /*d840*/  FMUL.FTZ R130, R130, R17.reuse ;  /* 0x0000001182827220 */ /* 0x080fe20000410000 */
[----:B------:R-:W-:Y:S01]  /*d850*/  FMUL.FTZ R131, R131, R17 ;  /* 0x0000001183837220 */ /* 0x000fe20000410000 */
[----:B------:R-:W-:Y:S01]  /*d860*/  IMAD.MOV.U32 R51, RZ, RZ, R153 ;  /* 0x000000ffff337224 */ /* 0x000fe200078e0099 */
[----:B----4-:R-:W-:-:S02]  /*d870*/  F2FP.F16.F32.PACK_AB R0, R139, R138 ;  /* 0x0000008a8b00723e */ /* 0x010fc400000000ff */
[----:B------:R-:W-:Y:S02]  /*d880*/  MOV R48, R152 ;  /* 0x0000009800307202 */ /* 0x000fe40000000f00 */
[--C-:B------:R-:W-:Y:S01]  /*d890*/  HSET2.LE.AND R4, R13, R82.reuse, PT ;  /* 0x000000520d047233 */ /* 0x100fe20003803000 */
[----:B------:R-:W-:Y:S01]  /*d8a0*/  IMAD.MOV.U32 R83, RZ, RZ, R181 ;  /* 0x000000ffff537224 */ /* 0x000fe200078e00b5 */
[----:B------:R-:W-:Y:S02]  /*d8b0*/  LOP3.LUT R6, R2, R0, RZ, 0xc0, !PT ;  /* 0x0000000002067212 */ /* 0x000fe400078ec0ff */
[--C-:B---3--:R-:W-:Y:S02]  /*d8c0*/  HSET2.LE.AND R3, R21, R82.reuse, PT ;  /* 0x0000005215037233 */ /* 0x108fe40003803000 */
[----:B------:R3:W4:Y:S01]  /*d8d0*/  MUFU.EX2 R21, R5 ;  /* 0x0000000500157308 */ /* 0x0007220000000800 */
[--C-:B------:R-:W-:Y:S02]  /*d8e0*/  HSET2.LE.AND R12, R12, R82.reuse, PT ;  /* 0x000000520c0c7233 */ /* 0x100fe40003803000 */
[----:B------:R-:W-:Y:S01]  /*d8f0*/  HSET2.LE.AND R13, R7, R82, PT ;  /* 0x00000052070d7233 */ /* 0x000fe20003803000 */
[----:B------:R-:W-:Y:S01]  /*d900*/  IMAD.MOV.U32 R125, RZ, RZ, R182 ;  /* 0x000000ffff7d7224 */ /* 0x000fe200078e00b6 */
[----:B--2---:R-:W-:-:S02]  /*d910*/  F2FP.F16.F32.PACK_AB R7, R30, R31 ;  /* 0x0000001f1e07723e */ /* 0x004fc400000000ff */
[----:B------:R-:W-:Y:S02]  /*d920*/  F2FP.F16.F32.PACK_AB R0, R32, R33 ;  /* 0x000000212000723e */ /* 0x000fe400000000ff */
[----:B------:R-:W-:Y:S01]  /*d930*/  F2FP.F16.F32.PACK_AB R2, R29, R28 ;  /* 0x0000001c1d02723e */ /* 0x000fe200000000ff */
[C---:B------:R-:W-:Y:S01]  /*d940*/  HMMA.16816.F32 R180, R8.reuse, R34, R96 ;  /* 0x0000002208b4723c */ /* 0x040fe20000001860 */
[----:B------:R-:W-:Y:S01]  /*d950*/  IMAD.MOV.U32 R204, RZ, RZ, R51 ;  /* 0x000000ffffcc7224 */ /* 0x000fe200078e0033 */
[----:B------:R-:W-:Y:S01]  /*d960*/  LOP3.LUT R7, R3, R7, RZ, 0xc0, !PT ;  /* 0x0000000703077212 */ /* 0x000fe200078ec0ff */
[----:B------:R-:W-:Y:S01]  /*d970*/  IMAD.MOV.U32 R127, RZ, RZ, R154 ;  /* 0x000000ffff7f7224 */ /* 0x000fe200078e009a */
[----:B---3--:R-:W-:Y:S02]  /*d980*/  F2FP.F16.F32.PACK_AB R5, R133, R132 ;  /* 0x000000848505723e */ /* 0x008fe400000000ff */
[C---:B------:R-:W-:Y:S01]  /*d990*/  HMMA.16816.F32 R116, R8.reuse, R44, R116 ;  /* 0x0000002c0874723c */ /* 0x040fe20000001874 */
[----:B------:R-:W-:Y:S01]  /*d9a0*/  IMAD.MOV.U32 R34, RZ, RZ, R49 ;  /* 0x000000ffff227224 */ /* 0x000fe200078e0031 */
[----:B------:R-:W-:Y:S01]  /*d9b0*/  MOV R35, R50 ;  /* 0x0000003200237202 */ /* 0x000fe20000000f00 */
[----:B------:R-:W-:Y:S01]  /*d9c0*/  IMAD.MOV.U32 R198, RZ, RZ, R83 ;  /* 0x000000ffffc67224 */ /* 0x000fe200078e0053 */
[----:B------:R-:W-:Y:S01]  /*d9d0*/  LOP3.LUT R4, R4, R5, RZ, 0xc0, !PT ;  /* 0x0000000504047212 */ /* 0x000fe200078ec0ff */
[----:B------:R-:W-:Y:S01]  /*d9e0*/  IMAD.MOV.U32 R200, RZ, RZ, R64 ;  /* 0x000000ffffc87224 */ /* 0x000fe200078e0040 */
[C---:B------:R-:W-:Y:S01]  /*d9f0*/  HMMA.16816.F32 R100, R8.reuse, R40, R100 ;  /* 0x000000280864723c */ /* 0x040fe20000001864 */
[----:B------:R-:W-:Y:S01]  /*da00*/  IMAD.MOV.U32 R45, RZ, RZ, R48 ;  /* 0x000000ffff2d7224 */ /* 0x000fe200078e0030 */
[----:B------:R-:W-:Y:S01]  /*da10*/  LOP3.LUT R5, R12, R0, RZ, 0xc0, !PT ;  /* 0x000000000c057212 */ /* 0x000fe200078ec0ff */
[----:B------:R-:W2:Y:S01]  /*da20*/  LDSM.16.MT88.4 R48, [R214+0xa800] ;  /* 0x00a80000d630783b */ /* 0x000ea20000004200 */
[----:B------:R-:W-:Y:S01]  /*da30*/  LOP3.LUT R124, R13, R2, RZ, 0xc0, !PT ;  /* 0x000000020d7c7212 */ /* 0x000fe200078ec0ff */
[----:B------:R-:W-:Y:S01]  /*da40*/  IMAD.MOV.U32 R199, RZ, RZ, R65 ;  /* 0x000000ffffc77224 */ /* 0x000fe200078e0041 */
[C---:B------:R-:W-:Y:S01]  /*da50*/  HMMA.16816.F32 R176, R8.reuse, R42, R112 ;  /* 0x0000002a08b0723c */ /* 0x040fe20000001870 */
[--C-:B------:R-:W-:Y:S01]  /*da60*/  HSET2.LE.AND R3, R23, R82.reuse, PT ;  /* 0x0000005217037233 */ /* 0x100fe20003803000 */
[----:B------:R-:W-:Y:S01]  /*da70*/  IMAD.MOV.U32 R203, RZ, RZ, R66 ;  /* 0x000000ffffcb7224 */ /* 0x000fe200078e0042 */
[--C-:B------:R-:W-:Y:S01]  /*da80*/  HSET2.LE.AND R13, R20, R82.reuse, PT ;  /* 0x00000052140d7233 */ /* 0x100fe20003803000 */
[----:B------:R-:W-:Y:S01]  /*da90*/  IMAD.MOV.U32 R44, RZ, RZ, R67 ;  /* 0x000000ffff2c7224 */ /* 0x000fe200078e0043 */
[----:B------:R-:W-:Y:S01]  /*daa0*/  HSET2.LE.AND R0, R19, R82, PT ;  /* 0x0000005213007233 */ /* 0x000fe20003803000 */
[----:B------:R-:W-:Y:S01]  /*dab0*/  HMMA.16816.F32 R140, R8, R46, R128 ;  /* 0x0000002e088c723c */ /* 0x000fe20000001880 */
[----:B------:R-:W3:Y:S04]  /*dac0*/  LDSM.16.MT88.4 R152, [R209+0xa800] ;  /* 0x00a80000d198783b */ /* 0x000ee80000004200 */
[----:B------:R-:W-:Y:S02]  /*dad0*/  LDSM.16.MT88.4 R64, [R213+0xa800] ;  /* 0x00a80000d540783b */ /* 0x000fe40000004200 */
[----:B------:R-:W-:-:S02]  /*dae0*/  IMAD.MOV.U32 R8, RZ, RZ, R168 ;  /* 0x000000ffff087224 */ /* 0x000fc400078e00a8 */
[----:B------:R-:W-:Y:S01]  /*daf0*/  IMAD.MOV.U32 R9, RZ, RZ, R169 ;  /* 0x000000ffff097224 */ /* 0x000fe200078e00a9 */
[----:B------:R-:W-:Y:S01]  /*db00*/  LDSM.16.MT88.4 R80, [R209+0xb800] ;  /* 0x00b80000d150783b */ /* 0x000fe20000004200 */
[----:B------:R-:W-:Y:S02]  /*db10*/  IMAD.MOV.U32 R10, RZ, RZ, R170 ;  /* 0x000000ffff0a7224 */ /* 0x000fe400078e00aa */
[----:B------:R-:W-:Y:S01]  /*db20*/  IMAD.MOV.U32 R11, RZ, RZ, R171 ;  /* 0x000000ffff0b7224 */ /* 0x000fe200078e00ab */
[----:B------:R-:W-:Y:S04]  /*db30*/  LDSM.16.MT88.4 R96, [R211+0xb800] ;  /* 0x00b80000d360783b */ /* 0x000fe80000004200 */
[----:B------:R-:W5:Y:S04]  /*db40*/  LDSM.16.MT88.4 R168, [R211+0xa800] ;  /* 0x00a80000d3a8783b */ /* 0x000f680000004200 */
[----:B------:R-:W5:Y:S04]  /*db50*/  LDSM.16.MT88.4 R112, [R214+0xb800] ;  /* 0x00b80000d670783b */ /* 0x000f680000004200 */
[----:B------:R-:W5:Y:S01]  /*db60*/  LDSM.16.MT88.4 R128, [R213+0xb800] ;  /* 0x00b80000d580783b */ /* 0x000f620000004200 */
[----:B-1----:R-:W-:-:S02]  /*db70*/  F2FP.F16.F32.PACK_AB R2, R22, R25 ;  /* 0x000000191602723e */ /* 0x002fc400000000ff */
[----:B------:R-:W-:Y:S02]  /*db80*/  F2FP.F16.F32.PACK_AB R12, R26, R27 ;  /* 0x0000001b1a0c723e */ /* 0x000fe400000000ff */
[----:B----4-:R-:W-:Y:S01]  /*db90*/  F2FP.F16.F32.PACK_AB R14, R21, R24 ;  /* 0x00000018150e723e */ /* 0x010fe200000000ff */
[----:B------:R-:W-:Y:S01]  /*dba0*/  IMAD.MOV.U32 R205, RZ, RZ, R125 ;  /* 0x000000ffffcd7224 */ /* 0x000fe200078e007d */
[----:B------:R-:W-:Y:S01]  /*dbb0*/  LOP3.LUT R125, R0, R2, RZ, 0xc0, !PT ;  /* 0x00000002007d7212 */ /* 0x000fe200078ec0ff */
[----:B------:R-:W-:Y:S01]  /*dbc0*/  IMAD.MOV.U32 R206, RZ, RZ, R126 ;  /* 0x000000ffffce7224 */ /* 0x000fe200078e007e */
[----:B------:R-:W-:Y:S01]  /*dbd0*/  LOP3.LUT R126, R3, R12, RZ, 0xc0, !PT ;  /* 0x0000000c037e7212 */ /* 0x000fe200078ec0ff */
[----:B------:R-:W-:Y:S01]  /*dbe0*/  IMAD.MOV.U32 R207, RZ, RZ, R127 ;  /* 0x000000ffffcf7224 */ /* 0x000fe200078e007f */
[----:B------:R-:W-:Y:S01]  /*dbf0*/  LOP3.LUT R127, R13, R14, RZ, 0xc0, !PT ;  /* 0x0000000e0d7f7212 */ /* 0x000fe200078ec0ff */
[----:B------:R-:W-:-:S06]  /*dc00*/  FFMA.FTZ R3, R199, R17, R235 ;  /* 0x00000011c7037223 */ /* 0x000fcc00000100eb */
[----:B--2---:R-:W-:Y:S01]  /*dc10*/  HMMA.16816.F32 R40, R124, R48, R248 ;  /* 0x000000307c28723c */ /* 0x004fe200000018f8 */
[----:B------:R-:W-:-:S05]  /*dc20*/  FFMA.FTZ R2, R200, R16, R202 ;  /* 0x00000010c8027223 */ /* 0x000fca00000100ca */
[----:B---3--:R-:W-:Y:S01]  /*dc30*/  HMMA.16816.F32 R144, R124, R152, R144 ;  /* 0x000000987c90723c */ /* 0x008fe20000001890 */
[----:B------:R-:W-:Y:S02]  /*dc40*/  IMAD.MOV.U32 R248, RZ, RZ, R44 ;  /* 0x000000fffff87224 */ /* 0x000fe400078e002c */
[----:B------:R-:W-:-:S03]  /*dc50*/  IMAD.MOV.U32 R249, RZ, RZ, R45 ;  /* 0x000000fffff97224 */ /* 0x000fc600078e002d */
[C---:B------:R-:W-:Y:S06]  /*dc60*/  HMMA.16816.F32 R156, R124.reuse, R154, R156 ;  /* 0x0000009a7c9c723c */ /* 0x040fec000000189c */
[C---:B-----5:R-:W-:Y:S06]  /*dc70*/  HMMA.16816.F32 R164, R124.reuse, R168, R164 ;  /* 0x000000a87ca4723c */ /* 0x060fec00000018a4 */
        /* <DEDUP_REMOVED lines=11> */
[----:B------:R-:W-:-:S05]  /*dd30*/  IMAD.MOV.U32 R250, RZ, RZ, R34 ;  /* 0x000000fffffa7224 */ /* 0x000fca00078e0022 */
[----:B------:R-:W-:Y:S01]  /*dd40*/  HMMA.16816.F32 R124, R124, R130, R160 ;  /* 0x000000827c7c723c */ /* 0x000fe200000018a0 */
[----:B------:R-:W-:Y:S02]  /*dd50*/  IMAD.MOV.U32 R251, RZ, RZ, R35 ;  /* 0x000000fffffb7224 */ /* 0x000fe400078e0023 */
[----:B------:R-:W-:-:S03]  /*dd60*/  FFMA.FTZ R0, R198, R15, R187 ;  /* 0x0000000fc6007223 */ /* 0x000fc600000100bb */
[C---:B------:R-:W-:Y:S07]  /*dd70*/  HMMA.16816.F32 R160, R4.reuse, R168, R8 ;  /* 0x000000a804a0723c */ /* 0x040fee0000001808 */
[----:B------:R-:W-:Y:S01]  /*dd80*/  FFMA.FTZ R11, R203, R18, R243 ;  /* 0x00000012cb0b7223 */ /* 0x000fe200000100f3 */
        /* <DEDUP_REMOVED lines=21> */
[----:B------:R-:W-:Y:S07]  /*dee0*/  HMMA.16816.F32 R128, R4, R130, R140 ;  /* 0x000000820480723c */ /* 0x000fee000000188c */
        /* <DEDUP_REMOVED lines=25> */
[----:B------:R-:W-:Y:S01]  /*e080*/  UMOV UR5, UR33 ;  /* 0x0000002100057c82 */ /* 0x000fe20008000000 */
[----:B------:R-:W-:Y:S05]  /*e090*/  @!P0 BRA `(.L_x_1794) ;  /* 0x0000007400248947 */ /* 0x000fea0003800000 */
[----:B------:R-:W3:Y:S04]  /*e0a0*/  LDL.64 R204, [R1+0x70] ;  /* 0x0000700001cc7983 */ /* 0x000ee80000100a00 */
[----:B------:R-:W4:Y:S01]  /*e0b0*/  LDL.64 R198, [R1+0x68] ;  /* 0x0000680001c67983 */ /* 0x000f220000100a00 */
        /* <DEDUP_REMOVED lines=13> */
[----:B------:R-:W2:Y:S03]  /*e190*/  @!P3 LDC.64 R8, c[0x0][0x220] ;  /* 0x00008800ff08bb82 */ /* 0x000ea60000000a00 */
[----:B------:R-:W-:-:S05]  /*e1a0*/  IMAD.U32 R3, RZ, RZ, UR4 ;  /* 0x00000004ff037e24 */ /* 0x000fca000f8e00ff */
[----:B------:R-:W2:Y:S01]  /*e1b0*/  @!P2 LDC.64 R12, c[0x0][0x220] ;  /* 0x00008800ff0cab82 */ /* 0x000ea20000000a00 */
[----:B------:R-:W-:Y:S01]  /*e1c0*/  @P3 STS.128 [R223+0xa000], RZ ;  /* 0x00a000ffdf003388 */ /* 0x000fe20000000c00 */
[----:B---3--:R-:W-:-:S04]  /*e1d0*/  LEA R0, P1, R0, R204, 0x5 ;  /* 0x000000cc00007211 */ /* 0x008fc800078228ff */
[----:B------:R-:W-:Y:S02]  /*e1e0*/  IADD3 R2, P0, R0, UR25, RZ ;  /* 0x0000001900027c10 */ /* 0x000fe4000ff1e0ff */
[----:B----4-:R-:W-:Y:S02]  /*e1f0*/  LEA.HI.X R3, R4, R199, R3, 0x5, P1 ;  /* 0x000000c704037211 */ /* 0x010fe400008f2c03 */
[C---:B-1----:R-:W-:Y:S02]  /*e200*/  @!P3 LEA R10, P5, R0.reuse, R10, 0x1 ;  /* 0x0000000a000ab211 */ /* 0x042fe400078a08ff */
[----:B-----5:R-:W-:Y:S02]  /*e210*/  @!P2 LEA R6, P1, R0, R6, 0x1 ;  /* 0x000000060006a211 */ /* 0x020fe400078208ff */
[----:B--2---:R-:W-:Y:S02]  /*e220*/  @!P3 LEA R8, P4, R2, R8, 0x1 ;  /* 0x000000080208b211 */ /* 0x004fe400078808ff */
        /* <DEDUP_REMOVED lines=104> */
[----:B------:R-:W-:Y:S04]  /*e8b0*/  LDSM.16.M88.4 R24, [R215+0x1000] ;  /* 0x00100000d718783b */ /* 0x000fe80000000200 */
[----:B------:R-:W2:Y:S01]  /*e8c0*/  LDSM.16.M88.4 R20, [R215+0x1800] ;  /* 0x00180000d714783b */ /* 0x000ea20000000200 */
        /* <DEDUP_REMOVED lines=10> */
[----:B--2---:R-:W-:Y:S06]  /*e970*/  HMMA.16816.F32 R192, R4, R22, R176 ;  /* 0x0000001604c0723c */ /* 0x004fec00000018b0 */
[----:B---3--:R-:W-:Y:S06]  /*e980*/  HMMA.16816.F32 R28, R8, R26, R32 ;  /* 0x0000001a081c723c */ /* 0x008fec0000001820 */
[C---:B------:R-:W-:Y:S06]  /*e990*/  HMMA.16816.F32 R188, R4.reuse, R24, R188 ;  /* 0x0000001804bc723c */ /* 0x040fec00000018bc */
[C---:B------:R-:W-:Y:S06]  /*e9a0*/  HMMA.16816.F32 R184, R4.reuse, R26, R184 ;  /* 0x0000001a04b8723c */ /* 0x040fec00000018b8 */
[----:B------:R-:W-:Y:S06]  /*e9b0*/  HMMA.16816.F32 R180, R4, R20, R180 ;  /* 0x0000001404b4723c */ /* 0x000fec00000018b4 */
        /* <DEDUP_REMOVED lines=55> */
.L_x_1803:
[----:B------:R-:W-:Y:S05]  /*ed30*/  BSYNC B0 ;  /* 0x0000000000007941 */ /* 0x000fea0003800000 */
.L_x_1802:
[----:B------:R-:W0:Y:S02]  /*ed40*/  LDGDEPBAR ;  /* 0x00000000000079af */ /* 0x000e240000000000 */
.L_x_1801:
[----:B-1----:R-:W3:Y:S01]  /*ed50*/  LDL R9, [R1+0x78] ;  /* 0x0000780001097983 */ /* 0x002ee20000100800 */
[----:B------:R-:W-:-:S03]  /*ed60*/  IMAD.U32 R0, RZ, RZ, UR33 ;  /* 0x00000021ff007e24 */ /* 0x000fc6000f8e00ff */
[----:B------:R-:W4:Y:S01]  /*ed70*/  LDL R15, [R1+0x4c] ;  /* 0x00004c00010f7983 */ /* 0x000f220000100800 */
[----:B------:R-:W1:Y:S01]  /*ed80*/  S2R R2, SR_TID.X ;  /* 0x0000000000027919 */ /* 0x000e620000002100 */
[----:B------:R-:W-:Y:S01]  /*ed90*/  IMAD.U32 R8, RZ, RZ, UR27 ;  /* 0x0000001bff087e24 */ /* 0x000fe2000f8e00ff */
[----:B------:R-:W-:Y:S01]  /*eda0*/  UIADD3 UR4, UR26, -0x61c88647, URZ ;  /* 0x9e3779b91a047890 */ /* 0x000fe2000fffe03f */
[C---:B------:R-:W-:Y:S01]  /*edb0*/  IMAD.WIDE.U32 R10, R252.reuse, -0x326172a9, RZ ;  /* 0xcd9e8d57fc0a7825 */ /* 0x040fe200078e00ff */
[----:B------:R-:W-:Y:S01]  /*edc0*/  IADD3 R12, R252, 0x4, RZ ;  /* 0x00000004fc0c7810 */ /* 0x000fe20007ffe0ff */
        /* <DEDUP_REMOVED lines=46> */
[----:B------:R-:W-:Y:S02]  /*f0b0*/  FSEL R177, R32, -INF , !P1 ;  /* 0xff80000020b17808 */ /* 0x000fe40004800000 */
[----:B------:R-:W-:Y:S02]  /*f0c0*/  ISETP.GE.AND P1, PT, R3, R230, PT ;  /* 0x000000e60300720c */ /* 0x000fe40003f26270 */
[----:B------:R-:W-:-:S02]  /*f0d0*/  ISETP.LT.OR P4, PT, R0, R225, P4 ;  /* 0x000000e10000720c */ /* 0x000fc40002781670 */
[C---:B------:R-:W-:Y:S01]  /*f0e0*/  ISETP.LT.OR P6, PT, R0.reuse, R224, P6 ;  /* 0x000000e00000720c */ /* 0x040fe200037c1670 */
[----:B------:R-:W-:Y:S01]  /*f0f0*/  VIADD R0, R0, 0x19 ;  /* 0x0000001900007836 */ /* 0x000fe20000000000 */
[-C--:B------:R-:W-:Y:S02]  /*f100*/  ISETP.LT.OR P5, PT, R4, R227.reuse, P5 ;  /* 0x000000e30400720c */ /* 0x080fe40002fa1670 */
        /* <DEDUP_REMOVED lines=23> */
[----:B------:R-:W-:Y:S02]  /*f280*/  FSEL R179, R180, -INF , !P5 ;  /* 0xff800000b4b37808 */ /* 0x000fe40006800000 */
[C---:B------:R-:W-:Y:S02]  /*f290*/  ISETP.GE.AND P5, PT, R2.reuse, R229, PT ;  /* 0x000000e50200720c */ /* 0x040fe40003fa6270 */
[----:B------:R-:W-:Y:S02]  /*f2a0*/  ISETP.GE.AND P6, PT, R5, R228, PT ;  /* 0x000000e40500720c */ /* 0x000fe40003fc6270 */
[----:B------:R-:W-:-:S02]  /*f2b0*/  ISETP.LT.OR P5, PT, R2, R225, P5 ;  /* 0x000000e10200720c */ /* 0x000fc40002fa1670 */
[----:B------:R-:W-:Y:S02]  /*f2c0*/  ISETP.LT.OR P6, PT, R5, R224, P6 ;  /* 0x000000e00500720c */ /* 0x000fe400037c1670 */
[----:B------:R-:W-:Y:S02]  /*f2d0*/  FSEL R198, R192, -INF , !P5 ;  /* 0xff800000c0c67808 */ /* 0x000fe40006800000 */
[----:B------:R-:W-:Y:S02]  /*f2e0*/  ISETP.GE.AND P5, PT, R3, R228, PT ;  /* 0x000000e40300720c */ /* 0x000fe40003fa6270 */
[----:B------:R-:W-:Y:S02]  /*f2f0*/  FSEL R34, R191, -INF , !P1 ;  /* 0xff800000bf227808 */ /* 0x000fe40004800000 */
[----:B------:R-:W-:Y:S02]  /*f300*/  ISETP.LT.OR P5, PT, R3, R224, P5 ;  /* 0x000000e00300720c */ /* 0x000fe40002fa1670 */
[----:B------:R-:W-:-:S04]  /*f310*/  ISETP.GE.AND P1, PT, R4, R228, PT ;  /* 0x000000e40400720c */ /* 0x000fc80003f26270 */
[----:B------:R-:W-:Y:S02]  /*f320*/  ISETP.LT.OR P1, PT, R4, R224, P1 ;  /* 0x000000e00400720c */ /* 0x000fe40000f21670 */
[----:B------:R-:W-:Y:S02]  /*f330*/  FSEL R132, R187, -INF , !P6 ;  /* 0xff800000bb847808 */ /* 0x000fe40007000000 */
[----:B------:R-:W-:Y:S01]  /*f340*/  FSEL R202, R182, -INF , !P1 ;  /* 0xff800000b6ca7808 */ /* 0x000fe20004800000 */
[----:B---3--:R-:W-:-:S05]  /*f350*/  IMAD.WIDE.U32 R22, R9, -0x2daee0ad, RZ ;  /* 0xd2511f5309167825 */ /* 0x008fca00078e00ff */
[----:B------:R-:W-:-:S05]  /*f360*/  LOP3.LUT R8, R23, UR33, R8, 0x96, !PT ;  /* 0x0000002117087c12 */ /* 0x000fca000f8e9608 */
[----:B------:R-:W-:Y:S01]  /*f370*/  IMAD.WIDE.U32 R8, R8, -0x326172a9, RZ ;  /* 0xcd9e8d5708087825 */ /* 0x000fe200078e00ff */
[----:B----4-:R-:W-:-:S04]  /*f380*/  LOP3.LUT R13, R11, R15, RZ, 0x3c, !PT ;  /* 0x0000000f0b0d7212 */ /* 0x010fc800078e3cff */
[----:B------:R-:W-:Y:S01]  /*f390*/  LOP3.LUT R32, R9, UR4, R10, 0x96, !PT ;  /* 0x0000000409207c12 */ /* 0x000fe2000f8e960a */
[----:B------:R-:W-:Y:S01]  /*f3a0*/  IMAD.WIDE.U32 R10, R12, -0x326172a9, RZ ;  /* 0xcd9e8d570c0a7825 */ /* 0x000fe200078e00ff */
[----:B------:R-:W-:-:S04]  /*f3b0*/  FMNMX.FTZ R12, R136, R14, !PT ;  /* 0x0000000e880c7209 */ /* 0x000fc80007810000 */
[----:B------:R-:W-:Y:S02]  /*f3c0*/  LOP3.LUT R15, R11, R15, RZ, 0x3c, !PT ;  /* 0x0000000f0b0f7212 */ /* 0x000fe400078e3cff */
[----:B------:R-:W-:Y:S02]  /*f3d0*/  FMNMX.FTZ R11, R19, R12, !PT ;  /* 0x0000000c130b7209 */ /* 0x000fe40007810000 */
[----:B------:R-:W-:Y:S02]  /*f3e0*/  LOP3.LUT R12, R9, UR4, R10, 0x96, !PT ;  /* 0x00000004090c7c12 */ /* 0x000fe4000f8e960a */
[----:B------:R-:W-:-:S04]  /*f3f0*/  FMNMX.FTZ R9, R21, R11, !PT ;  /* 0x0000000b15097209 */ /* 0x000fc80007810000 */
[----:B------:R-:W-:Y:S02]  /*f400*/  FMNMX.FTZ R9, R24, R9, !PT ;  /* 0x0000000918097209 */ /* 0x000fe40007810000 */
[----:B------:R-:W-:Y:S02]  /*f410*/  FSEL R23, R188, -INF , !P4 ;  /* 0xff800000bc177808 */ /* 0x000fe40006000000 */
[----:B------:R-:W-:Y:S02]  /*f420*/  FMNMX.FTZ R9, R133, R9, !PT ;  /* 0x0000000985097209 */ /* 0x000fe40007810000 */
[----:B------:R-:W-:Y:S02]  /*f430*/  ISETP.GE.AND P4, PT, R5, R229, PT ;  /* 0x000000e50500720c */ /* 0x000fe40003f86270 */
[----:B------:R-:W-:Y:S02]  /*f440*/  FMNMX.FTZ R9, R143, R9, !PT ;  /* 0x000000098f097209 */ /* 0x000fe40007810000 */
[----:B------:R-:W-:-:S02]  /*f450*/  ISETP.LT.OR P4, PT, R5, R225, P4 ;  /* 0x000000e10500720c */ /* 0x000fc40002781670 */
[----:B------:R-:W-:Y:S02]  /*f460*/  FMNMX.FTZ R9, R177, R9, !PT ;  /* 0x00000009b1097209 */ /* 0x000fe40007810000 */
[----:B------:R-:W-:Y:S02]  /*f470*/  FSEL R31, R185, -INF , !P4 ;  /* 0xff800000b91f7808 */ /* 0x000fe40006000000 */
[----:B------:R-:W-:Y:S02]  /*f480*/  ISETP.GE.AND P4, PT, R3, R229, PT ;  /* 0x000000e50300720c */ /* 0x000fe40003f86270 */
[----:B------:R-:W-:Y:S02]  /*f490*/  FMNMX.FTZ R7, R176, R9, !PT ;  /* 0x00000009b0077209 */ /* 0x000fe40007810000 */
[----:B------:R-:W-:Y:S02]  /*f4a0*/  FMNMX.FTZ R9, R135, R20, !PT ;  /* 0x0000001487097209 */ /* 0x000fe40007810000 */
[----:B------:R-:W-:Y:S01]  /*f4b0*/  ISETP.LT.OR P4, PT, R3, R225, P4 ;  /* 0x000000e10300720c */ /* 0x000fe20002781670 */
[----:B------:R-:W1:Y:S01]  /*f4c0*/  SHFL.BFLY PT, R10, R7, 0x2, 0x1f ;  /* 0x0c401f00070a7f89 */ /* 0x000e6200000e0000 */
[----:B------:R-:W-:-:S02]  /*f4d0*/  FMNMX.FTZ R9, R25, R9, !PT ;  /* 0x0000000919097209 */ /* 0x000fc40007810000 */
[----:B------:R-:W-:Y:S02]  /*f4e0*/  FSEL R178, R181, -INF , !P4 ;  /* 0xff800000b5b27808 */ /* 0x000fe40006000000 */
[----:B------:R-:W-:Y:S02]  /*f4f0*/  ISETP.GE.AND P4, PT, R6, R228, PT ;  /* 0x000000e40600720c */ /* 0x000fe40003f86270 */
[----:B------:R-:W-:Y:S02]  /*f500*/  FMNMX.FTZ R9, R26, R9, !PT ;  /* 0x000000091a097209 */ /* 0x000fe40007810000 */
[----:B------:R-:W-:Y:S02]  /*f510*/  ISETP.LT.OR P4, PT, R6, R224, P4 ;  /* 0x000000e00600720c */ /* 0x000fe40002781670 */
        /* <DEDUP_REMOVED lines=8> */
[----:B-1----:R-:W-:Y:S02]  /*f5a0*/  FMNMX.FTZ R4, R7, R10, !PT ;  /* 0x0000000a07047209 */ /* 0x002fe40007810000 */
[----:B------:R-:W-:Y:S01]  /*f5b0*/  FMNMX.FTZ R3, R134, R23, !PT ;  /* 0x0000001786037209 */ /* 0x000fe20007810000 */
[----:B------:R-:W1:Y:S04]  /*f5c0*/  SHFL.BFLY PT, R18, R2, 0x2, 0x1f ;  /* 0x0c401f0002127f89 */ /* 0x000e6800000e0000 */
[----:B------:R-:W2:Y:S01]  /*f5d0*/  SHFL.BFLY PT, R9, R4, 0x1, 0x1f ;  /* 0x0c201f0004097f89 */ /* 0x000ea200000e0000 */
[----:B------:R-:W-:-:S02]  /*f5e0*/  FMNMX.FTZ R3, R27, R3, !PT ;  /* 0x000000031b037209 */ /* 0x000fc40007810000 */
[C---:B------:R-:W-:Y:S02]  /*f5f0*/  ISETP.GE.AND P6, PT, R0.reuse, R229, PT ;  /* 0x000000e50000720c */ /* 0x040fe40003fc6270 */
[----:B------:R-:W-:Y:S02]  /*f600*/  ISETP.GE.AND P1, PT, R0, R228, PT ;  /* 0x000000e40000720c */ /* 0x000fe40003f26270 */
[----:B------:R-:W-:Y:S02]  /*f610*/  FMNMX.FTZ R3, R30, R3, !PT ;  /* 0x000000031e037209 */ /* 0x000fe40007810000 */
[C---:B------:R-:W-:Y:S02]  /*f620*/  ISETP.LT.OR P6, PT, R0.reuse, R225, P6 ;  /* 0x000000e10000720c */ /* 0x040fe400037c1670 */
[----:B------:R-:W-:Y:S02]  /*f630*/  ISETP.LT.OR P1, PT, R0, R224, P1 ;  /* 0x000000e00000720c */ /* 0x000fe40000f21670 */
[----:B------:R-:W-:Y:S01]  /*f640*/  FMNMX.FTZ R0, R31, R3, !PT ;  /* 0x000000031f007209 */ /* 0x000fe20007810000 */
[----:B------:R-:W-:-:S03]  /*f650*/  IMAD.WIDE.U32 R16, R13, -0x2daee0ad, RZ ;  /* 0xd2511f530d107825 */ /* 0x000fc600078e00ff */
[----:B------:R-:W-:Y:S01]  /*f660*/  FMNMX.FTZ R0, R179, R0, !PT ;  /* 0x00000000b3007209 */ /* 0x000fe20007810000 */
[----:B------:R-:W-:Y:S01]  /*f670*/  IMAD.WIDE.U32 R10, R15, -0x2daee0ad, RZ ;  /* 0xd2511f530f0a7825 */ /* 0x000fe200078e00ff */
[--C-:B------:R-:W-:Y:S01]  /*f680*/  LOP3.LUT R3, R17, UR5, R22.reuse, 0x96, !PT ;  /* 0x0000000511037c12 */ /* 0x100fe2000f8e9616 */
[----:B------:R-:W-:Y:S01]  /*f690*/  UIADD3 UR4, UR27, 0x76cf5d0a, URZ ;  /* 0x76cf5d0a1b047890 */ /* 0x000fe2000fffe03f */
[----:B------:R-:W-:Y:S01]  /*f6a0*/  FMNMX.FTZ R0, R178, R0, !PT ;  /* 0x00000000b2007209 */ /* 0x000fe20007810000 */
[----:B------:R-:W-:Y:S01]  /*f6b0*/  IMAD.WIDE.U32 R6, R32, -0x2daee0ad, RZ ;  /* 0xd2511f5320067825 */ /* 0x000fe200078e00ff */
[----:B------:R-:W-:Y:S01]  /*f6c0*/  LOP3.LUT R5, R11, UR5, R22, 0x96, !PT ;  /* 0x000000050b057c12 */ /* 0x000fe2000f8e9616 */
[----:B------:R-:W-:Y:S01]  /*f6d0*/  UIADD3 UR5, UR26, 0x3c6ef372, URZ ;  /* 0x3c6ef3721a057890 */ /* 0x000fe2000fffe03f */
[----:B-1----:R-:W-:Y:S01]  /*f6e0*/  FMNMX.FTZ R18, R2, R18, !PT ;  /* 0x0000001202127209 */ /* 0x002fe20007810000 */
[----:B------:R-:W-:Y:S01]  /*f6f0*/  IMAD.WIDE.U32 R12, R12, -0x2daee0ad, RZ ;  /* 0xd2511f530c0c7825 */ /* 0x000fe200078e00ff */
[----:B------:R-:W-:-:S02]  /*f700*/  FSEL R142, R193, -INF , !P6 ;  /* 0xff800000c18e7808 */ /* 0x000fc40007000000 */
[----:B------:R-:W-:Y:S01]  /*f710*/  FMNMX.FTZ R0, R198, R0, !PT ;  /* 0x00000000c6007209 */ /* 0x000fe20007810000 */
[----:B------:R-:W-:Y:S01]  /*f720*/  IMAD.WIDE.U32 R2, R3, -0x326172a9, RZ ;  /* 0xcd9e8d5703027825 */ /* 0x000fe200078e00ff */
[----:B--2---:R-:W-:Y:S02]  /*f730*/  FMNMX.FTZ R239, R4, R9, !PT ;  /* 0x0000000904ef7209 */ /* 0x004fe40007810000 */
[----:B------:R-:W-:Y:S02]  /*f740*/  LOP3.LUT R11, R7, UR4, R16, 0x96, !PT ;  /* 0x00000004070b7c12 */ /* 0x000fe4000f8e9610 */
[----:B------:R-:W-:Y:S01]  /*f750*/  LOP3.LUT R22, R13, UR4, R10, 0x96, !PT ;  /* 0x000000040d167c12 */ /* 0x000fe2000f8e960a */
[----:B------:R-:W-:Y:S01]  /*f760*/  FMUL.FTZ R7, R239, UR32 ;  /* 0x00000020ef077c20 */ /* 0x000fe20008410000 */
[----:B------:R-:W-:Y:S02]  /*f770*/  FMNMX.FTZ R13, R142, R0, !PT ;  /* 0x000000008e0d7209 */ /* 0x000fe40007810000 */
[----:B------:R-:W-:-:S02]  /*f780*/  FMNMX.FTZ R0, R137, R29, !PT ;  /* 0x0000001d89007209 */ /* 0x000fc40007810000 */
[----:B------:R-:W-:Y:S01]  /*f790*/  LOP3.LUT R16, R3, UR5, R8, 0x96, !PT ;  /* 0x0000000503107c12 */ /* 0x000fe2000f8e9608 */
[----:B------:R-:W-:Y:S01]  /*f7a0*/  UIADD3 UR4, UR26, -0x255992d5, URZ ;  /* 0xdaa66d2b1a047890 */ /* 0x000fe2000fffe03f */
[----:B------:R-:W-:Y:S01]  /*f7b0*/  FSETP.NEU.FTZ.AND P6, PT, R239, -INF , PT ;  /* 0xff800000ef00780b */ /* 0x000fe20003fdd000 */
[----:B------:R-:W-:Y:S01]  /*f7c0*/  IMAD.WIDE.U32 R4, R5, -0x326172a9, RZ ;  /* 0xcd9e8d5705047825 */ /* 0x000fe200078e00ff */
[----:B------:R-:W-:-:S03]  /*f7d0*/  FMNMX.FTZ R3, R34, R0, !PT ;  /* 0x0000000022037209 */ /* 0x000fc60007810000 */
[----:B------:R-:W-:Y:S01]  /*f7e0*/  IMAD.WIDE.U32 R10, R11, -0x326172a9, RZ ;  /* 0xcd9e8d570b0a7825 */ /* 0x000fe200078e00ff */
[----:B------:R-:W-:-:S03]  /*f7f0*/  FSEL R0, R7, RZ, P6 ;  /* 0x000000ff07007208 */ /* 0x000fc60003000000 */
[----:B------:R-:W-:Y:S01]  /*f800*/  IMAD.WIDE.U32 R16, R16, -0x2daee0ad, RZ ;  /* 0xd2511f5310107825 */ /* 0x000fe200078e00ff */
[----:B------:R-:W-:Y:S02]  /*f810*/  LOP3.LUT R8, R5, UR5, R8, 0x96, !PT ;  /* 0x0000000505087c12 */ /* 0x000fe4000f8e9608 */
[----:B------:R-:W-:Y:S01]  /*f820*/  LOP3.LUT R5, R11, UR4, R2, 0x96, !PT ;  /* 0x000000040b057c12 */ /* 0x000fe2000f8e9602 */
[----:B------:R-:W-:Y:S01]  /*f830*/  FFMA.FTZ R14, R14, UR32, -R0 ;  /* 0x000000200e0e7c23 */ /* 0x000fe20008010800 */
[----:B------:R-:W-:Y:S02]  /*f840*/  FMNMX.FTZ R2, R35, R3, !PT ;  /* 0x0000000323027209 */ /* 0x000fe40007810000 */
[----:B------:R-:W-:Y:S01]  /*f850*/  LOP3.LUT R15, R17, UR31, R6, 0x96, !PT ;  /* 0x0000001f110f7c12 */ /* 0x000fe2000f8e9606 */
[----:B------:R1:W-:Y:S01]  /*f860*/  MUFU.EX2 R244, R14 ;  /* 0x0000000e00f47308 */ /* 0x0003e20000000800 */
[----:B------:R-:W-:Y:S01]  /*f870*/  FMNMX.FTZ R2, R132, R2, !PT ;  /* 0x0000000284027209 */ /* 0x000fe20007810000 */
[----:B------:R-:W-:Y:S01]  /*f880*/  SHFL.BFLY PT, R32, R13, 0x2, 0x1f ;  /* 0x0c401f000d207f89 */ /* 0x000fe200000e0000 */
[----:B------:R-:W-:-:S02]  /*f890*/  FSEL R196, R183, -INF , !P5 ;  /* 0xff800000b7c47808 */ /* 0x000fc40006800000 */
[----:B------:R-:W-:Y:S01]  /*f8a0*/  FMNMX.FTZ R2, R202, R2, !PT ;  /* 0x00000002ca027209 */ /* 0x000fe20007810000 */
[----:B------:R-:W2:Y:S01]  /*f8b0*/  SHFL.BFLY PT, R33, R18, 0x1, 0x1f ;  /* 0x0c201f0012217f89 */ /* 0x000ea200000e0000 */
[----:B------:R-:W-:Y:S01]  /*f8c0*/  FSEL R203, R194, -INF , !P4 ;  /* 0xff800000c2cb7808 */ /* 0x000fe20006000000 */
[----:B-1----:R-:W-:-:S05]  /*f8d0*/  IMAD.WIDE.U32 R14, R15, -0x326172a9, RZ ;  /* 0xcd9e8d570f0e7825 */ /* 0x002fca00078e00ff */
[----:B------:R-:W-:Y:S02]  /*f8e0*/  LOP3.LUT R11, R15, UR30, R10, 0x96, !PT ;  /* 0x0000001e0f0b7c12 */ /* 0x000fe4000f8e960a */
[----:B------:R-:W-:Y:S02]  /*f8f0*/  FMNMX.FTZ R10, R196, R2, !PT ;  /* 0x00000002c40a7209 */ /* 0x000fe40007810000 */
[----:B------:R-:W-:Y:S02]  /*f900*/  FSEL R204, R195, -INF , !P1 ;  /* 0xff800000c3cc7808 */ /* 0x000fe40004800000 */
[----:B------:R-:W-:-:S04]  /*f910*/  FMNMX.FTZ R10, R203, R10, !PT ;  /* 0x0000000acb0a7209 */ /* 0x000fc80007810000 */
[----:B------:R-:W-:Y:S01]  /*f920*/  FMNMX.FTZ R10, R204, R10, !PT ;  /* 0x0000000acc0a7209 */ /* 0x000fe20007810000 */
[----:B------:R-:W-:-:S04]  /*f930*/  IMAD.WIDE.U32 R140, R11, -0x2daee0ad, RZ ;  /* 0xd2511f530b8c7825 */ /* 0x000fc800078e00ff */
[----:B------:R-:W1:Y:S01]  /*f940*/  SHFL.BFLY PT, R11, R10, 0x2, 0x1f ;  /* 0x0c401f000a0b7f89 */ /* 0x000e6200000e0000 */
[----:B------:R-:W-:Y:S01]  /*f950*/  IMAD.WIDE.U32 R8, R8, -0x2daee0ad, RZ ;  /* 0xd2511f5308087825 */ /* 0x000fe200078e00ff */
[----:B--2---:R-:W-:-:S04]  /*f960*/  FMNMX.FTZ R238, R18, R33, !PT ;  /* 0x0000002112ee7209 */ /* 0x004fc80007810000 */
[----:B------:R-:W-:Y:S01]  /*f970*/  LOP3.LUT R12, R9, UR31, R12, 0x96, !PT ;  /* 0x0000001f090c7c12 */ /* 0x000fe2000f8e960c */
[----:B------:R-:W-:Y:S01]  /*f980*/  IMAD.WIDE.U32 R6, R22, -0x326172a9, RZ ;  /* 0xcd9e8d5716067825 */ /* 0x000fe200078e00ff */
[----:B------:R-:W-:-:S03]  /*f990*/  FMNMX.FTZ R9, R13, R32, !PT ;  /* 0x000000200d097209 */ /* 0x000fc60007810000 */
[----:B------:R-:W-:Y:S01]  /*f9a0*/  IMAD.WIDE.U32 R32, R12, -0x326172a9, RZ ;  /* 0xcd9e8d570c207825 */ /* 0x000fe200078e00ff */
[----:B------:R-:W-:Y:S01]  /*f9b0*/  LOP3.LUT R4, R7, UR4, R4, 0x96, !PT ;  /* 0x0000000407047c12 */ /* 0x000fe2000f8e9604 */
[----:B------:R-:W2:Y:S02]  /*f9c0*/  SHFL.BFLY PT, R12, R9, 0x1, 0x1f ;  /* 0x0c201f00090c7f89 */ /* 0x000ea400000e0000 */
[----:B------:R-:W-:-:S04]  /*f9d0*/  IMAD.WIDE.U32 R2, R5, -0x2daee0ad, RZ ;  /* 0xd2511f5305027825 */ /* 0x000fc800078e00ff */
[----:B------:R-:W-:Y:S01]  /*f9e0*/  IMAD.WIDE.U32 R4, R4, -0x2daee0ad, RZ ;  /* 0xd2511f5304047825 */ /* 0x000fe200078e00ff */
[----:B------:R-:W-:Y:S02]  /*f9f0*/  LOP3.LUT R7, R3, UR24, R16, 0x96, !PT ;  /* 0x0000001803077c12 */ /* 0x000fe4000f8e9610 */
[----:B------:R-:W-:Y:S02]  /*fa00*/  LOP3.LUT R3, R33, UR30, R6, 0x96, !PT ;  /* 0x0000001e21037c12 */ /* 0x000fe4000f8e9606 */
[----:B------:R-:W-:Y:S02]  /*fa10*/  LOP3.LUT R18, R5, UR24, R8, 0x96, !PT ;  /* 0x0000001805127c12 */ /* 0x000fe4000f8e9608 */
[----:B-1----:R-:W-:Y:S02]  /*fa20*/  FMNMX.FTZ R5, R10, R11, !PT ;  /* 0x0000000b0a057209 */ /* 0x002fe40007810000 */
[----:B------:R-:W-:Y:S01]  /*fa30*/  LOP3.LUT R2, R141, UR10, R2, 0x96, !PT ;  /* 0x0000000a8d027c12 */ /* 0x000fe2000f8e9602 */
[----:B------:R-:W-:-:S04]  /*fa40*/  IMAD.WIDE.U32 R6, R7, -0x326172a9, RZ ;  /* 0xcd9e8d5707067825 */ /* 0x000fc800078e00ff */
[C---:B------:R-:W-:Y:S01]  /*fa50*/  FMUL.FTZ R13, R238.reuse, UR32 ;  /* 0x00000020ee0d7c20 */ /* 0x040fe20008410000 */
[----:B------:R-:W1:Y:S01]  /*fa60*/  SHFL.BFLY PT, R17, R5, 0x1, 0x1f ;  /* 0x0c201f0005117f89 */ /* 0x000e6200000e0000 */
[----:B------:R-:W-:Y:S01]  /*fa70*/  IMAD.WIDE.U32 R138, R3, -0x2daee0ad, RZ ;  /* 0xd2511f53038a7825 */ /* 0x000fe200078e00ff */
[----:B------:R-:W-:-:S03]  /*fa80*/  FSETP.NEU.FTZ.AND P5, PT, R238, -INF , PT ;  /* 0xff800000ee00780b */ /* 0x000fc60003fbd000 */
[----:B------:R-:W-:Y:S01]  /*fa90*/  IMAD.WIDE.U32 R2, R2, -0x326172a9, RZ ;  /* 0xcd9e8d5702027825 */ /* 0x000fe200078e00ff */
[----:B------:R-:W-:Y:S02]  /*faa0*/  LOP3.LUT R141, R7, UR11, R14, 0x96, !PT ;  /* 0x0000000b078d7c12 */ /* 0x000fe4000f8e960e */
[----:B------:R-:W-:Y:S01]  /*fab0*/  LOP3.LUT R7, R139, UR10, R4, 0x96, !PT ;  /* 0x0000000a8b077c12 */ /* 0x000fe2000f8e9604 */
[----:B------:R-:W-:Y:S01]  /*fac0*/  FFMA.FTZ R19, R19, UR32, -R0 ;  /* 0x0000002013137c23 */ /* 0x000fe20008010800 */
[----:B------:R-:W-:Y:S02]  /*fad0*/  FSEL R13, R13, RZ, P5 ;  /* 0x000000ff0d0d7208 */ /* 0x000fe40002800000 */
[----:B------:R-:W-:Y:S02]  /*fae0*/  LOP3.LUT R4, R3, UR21, R6, 0x96, !PT ;  /* 0x0000001503047c12 */ /* 0x000fe4000f8e9606 */
[----:B------:R-:W-:Y:S02]  /*faf0*/  LOP3.LUT R6, R2, 0xffff, RZ, 0xc0, !PT ;  /* 0x0000ffff02067812 */ /* 0x000fe400078ec0ff */
[----:B--2---:R-:W-:-:S02]  /*fb00*/  FMNMX.FTZ R237, R9, R12, !PT ;  /* 0x0000000c09ed7209 */ /* 0x004fc40007810000 */
[--C-:B------:R-:W-:Y:S02]  /*fb10*/  SHF.R.U32.HI R8, RZ, 0x10, R2.reuse ;  /* 0x00000010ff087819 */ /* 0x100fe40000011602 */
[----:B------:R-:W-:Y:S02]  /*fb20*/  LOP3.LUT R16, R2, 0xff, RZ, 0xc0, !PT ;  /* 0x000000ff02107812 */ /* 0x000fe400078ec0ff */
[----:B------:R-:W-:Y:S01]  /*fb30*/  SHF.R.U32.HI R14, RZ, 0x18, R2 ;  /* 0x00000018ff0e7819 */ /* 0x000fe20000011602 */
[----:B------:R-:W-:Y:S01]  /*fb40*/  IMAD.WIDE.U32 R2, R7, -0x326172a9, RZ ;  /* 0xcd9e8d5707027825 */ /* 0x000fe200078e00ff */
[----:B------:R2:W-:Y:S03]  /*fb50*/  MUFU.EX2 R243, R19 ;  /* 0x0000001300f37308 */ /* 0x0005e60000000800 */
[----:B------:R-:W-:Y:S01]  /*fb60*/  FFMA.FTZ R21, R21, UR32, -R0 ;  /* 0x0000002015157c23 */ /* 0x000fe20008010800 */
[----:B------:R-:W-:Y:S01]  /*fb70*/  FFMA.FTZ R20, R20, UR32, -R13 ;  /* 0x0000002014147c23 */ /* 0x000fe2000801080d */
[----:B------:R-:W-:Y:S01]  /*fb80*/  SHF.R.U32.HI R7, RZ, 0x8, R6 ;  /* 0x00000008ff077819 */ /* 0x000fe20000011606 */
[----:B------:R-:W-:Y:S01]  /*fb90*/  FMUL.FTZ R12, R237, UR32 ;  /* 0x00000020ed0c7c20 */ /* 0x000fe20008410000 */
[----:B------:R-:W-:-:S02]  /*fba0*/  LOP3.LUT R6, R8, 0xff, RZ, 0xc0, !PT ;  /* 0x000000ff08067812 */ /* 0x000fc400078ec0ff */
[----:B------:R-:W-:Y:S01]  /*fbb0*/  FSETP.NEU.FTZ.AND P4, PT, R237, -INF , PT ;  /* 0xff800000ed00780b */ /* 0x000fe20003f9d000 */
[----:B------:R3:W-:Y:S01]  /*fbc0*/  MUFU.EX2 R242, R21 ;  /* 0x0000001500f27308 */ /* 0x0007e20000000800 */
[C---:B------:R-:W-:Y:S02]  /*fbd0*/  LOP3.LUT R10, R2.reuse, 0xffff, RZ, 0xc0, !PT ;  /* 0x0000ffff020a7812 */ /* 0x040fe400078ec0ff */
[----:B------:R-:W-:Y:S02]  /*fbe0*/  LOP3.LUT R11, R2, 0xff, RZ, 0xc0, !PT ;  /* 0x000000ff020b7812 */ /* 0x000fe400078ec0ff */
[----:B------:R-:W-:Y:S01]  /*fbf0*/  SHF.R.U32.HI R15, RZ, 0x10, R2 ;  /* 0x00000010ff0f7819 */ /* 0x000fe20000011602 */
[----:B--2---:R-:W-:Y:S02]  /*fc00*/  IMAD.WIDE.U32 R18, R18, -0x326172a9, RZ ;  /* 0xcd9e8d5712127825 */ /* 0x004fe400078e00ff */
[----:B------:R2:W-:Y:S01]  /*fc10*/  MUFU.EX2 R240, R20 ;  /* 0x0000001400f07308 */ /* 0x0005e20000000800 */
[----:B------:R-:W-:-:S02]  /*fc20*/  FSEL R12, R12, RZ, P4 ;  /* 0x000000ff0c0c7208 */ /* 0x000fc40002000000 */
[----:B---3--:R-:W-:Y:S02]  /*fc30*/  PRMT R21, R6, 0x5410, R14 ;  /* 0x0000541006157816 */ /* 0x008fe4000000000e */
[C---:B------:R-:W-:Y:S01]  /*fc40*/  LOP3.LUT R6, R4.reuse, 0xffff, RZ, 0xc0, !PT ;  /* 0x0000ffff04067812 */ /* 0x040fe200078ec0ff */
[----:B------:R-:W-:Y:S01]  /*fc50*/  FFMA.FTZ R23, R23, UR32, -R12 ;  /* 0x0000002017177c23 */ /* 0x000fe2000801080c */
[----:B------:R-:W-:Y:S02]  /*fc60*/  LOP3.LUT R9, R4, 0xff, RZ, 0xc0, !PT ;  /* 0x000000ff04097812 */ /* 0x000fe400078ec0ff */
[----:B--2---:R-:W-:Y:S02]  /*fc70*/  SHF.R.U32.HI R20, RZ, 0x18, R2 ;  /* 0x00000018ff147819 */ /* 0x004fe40000011602 */
[----:B------:R-:W-:Y:S02]  /*fc80*/  LOP3.LUT R2, R3, UR21, R18, 0x96, !PT ;  /* 0x0000001503027c12 */ /* 0x000fe4000f8e9612 */
[----:B------:R-:W-:-:S02]  /*fc90*/  SHF.R.U32.HI R3, RZ, 0x10, R4 ;  /* 0x00000010ff037819 */ /* 0x000fc40000011604 */
[----:B------:R-:W-:Y:S02]  /*fca0*/  PRMT R18, R16, 0x5410, R7 ;  /* 0x0000541010127816 */ /* 0x000fe40000000007 */
[----:B------:R-:W-:Y:S02]  /*fcb0*/  SHF.R.U32.HI R8, RZ, 0x18, R4 ;  /* 0x00000018ff087819 */ /* 0x000fe40000011604 */
[----:B------:R-:W-:Y:S02]  /*fcc0*/  SHF.R.U32.HI R7, RZ, 0x8, R6 ;  /* 0x00000008ff077819 */ /* 0x000fe40000011606 */
[----:B------:R-:W-:Y:S02]  /*fcd0*/  LOP3.LUT R4, R3, 0xff, RZ, 0xc0, !PT ;  /* 0x000000ff03047812 */ /* 0x000fe400078ec0ff */
[----:B------:R-:W-:Y:S02]  /*fce0*/  SHF.R.U32.HI R3, RZ, 0x8, R10 ;  /* 0x00000008ff037819 */ /* 0x000fe4000001160a */
[----:B-1----:R-:W-:Y:S01]  /*fcf0*/  FMNMX.FTZ R236, R5, R17, !PT ;  /* 0x0000001105ec7209 */ /* 0x002fe20007810000 */
[----:B------:R1:W-:Y:S01]  /*fd00*/  MUFU.EX2 R195, R23 ;  /* 0x0000001700c37308 */ /* 0x0003e20000000800 */
[----:B------:R-:W-:Y:S01]  /*fd10*/  PRMT R17, R9, 0x5410, R7 ;  /* 0x0000541009117816 */ /* 0x000fe20000000007 */
[----:B------:R-:W-:Y:S01]  /*fd20*/  FFMA.FTZ R6, R30, UR32, -R12 ;  /* 0x000000201e067c23 */ /* 0x000fe2000801080c */
[----:B------:R-:W-:Y:S01]  /*fd30*/  PRMT R9, R4, 0x5410, R8 ;  /* 0x0000541004097816 */ /* 0x000fe20000000008 */
[----:B------:R-:W-:Y:S01]  /*fd40*/  FFMA.FTZ R4, R31, UR32, -R12 ;  /* 0x000000201f047c23 */ /* 0x000fe2000801080c */
[----:B------:R-:W-:Y:S01]  /*fd50*/  FFMA.FTZ R24, R24, UR32, -R0 ;  /* 0x0000002018187c23 */ /* 0x000fe20008010800 */
[C---:B------:R-:W-:Y:S01]  /*fd60*/  FMUL.FTZ R14, R236.reuse, UR32 ;  /* 0x00000020ec0e7c20 */ /* 0x040fe20008410000 */
[----:B------:R-:W-:Y:S01]  /*fd70*/  FSETP.NEU.FTZ.AND P1, PT, R236, -INF , PT ;  /* 0xff800000ec00780b */ /* 0x000fe20003f3d000 */
[----:B------:R2:W-:Y:S01]  /*fd80*/  MUFU.EX2 R193, R6 ;  /* 0x0000000600c17308 */ /* 0x0005e20000000800 */
[--C-:B------:R-:W-:Y:S01]  /*fd90*/  FFMA.FTZ R26, R26, UR32, -R13.reuse ;  /* 0x000000201a1a7c23 */ /* 0x100fe2000801080d */
[----:B------:R-:W-:Y:S01]  /*fda0*/  FFMA.FTZ R28, R28, UR32, -R13 ;  /* 0x000000201c1c7c23 */ /* 0x000fe2000801080d */
[----:B-1----:R-:W-:-:S02]  /*fdb0*/  PRMT R23, R11, 0x5410, R3 ;  /* 0x000054100b177816 */ /* 0x002fc40000000003 */
[----:B------:R-:W-:-:S03]  /*fdc0*/  LOP3.LUT R3, R2, 0xffff, RZ, 0xc0, !PT ;  /* 0x0000ffff02037812 */ /* 0x000fc600078ec0ff */
[----:B------:R1:W-:Y:S01]  /*fdd0*/  MUFU.EX2 R192, R4 ;  /* 0x0000000400c07308 */ /* 0x0003e20000000800 */
[----:B------:R-:W-:Y:S02]  /*fde0*/  FSEL R14, R14, RZ, P1 ;  /* 0x000000ff0e0e7208 */ /* 0x000fe40000800000 */
[----:B--2---:R-:W-:-:S05]  /*fdf0*/  LOP3.LUT R6, R2, 0xff, RZ, 0xc0, !PT ;  /* 0x000000ff02067812 */ /* 0x004fca00078ec0ff */
[----:B------:R-:W2:Y:S01]  /*fe00*/  MUFU.EX2 R241, R24 ;  /* 0x0000001800f17308 */ /* 0x000ea20000000800 */
[----:B------:R-:W-:Y:S01]  /*fe10*/  FFMA.FTZ R25, R25, UR32, -R13 ;  /* 0x0000002019197c23 */ /* 0x000fe2000801080d */
[----:B------:R-:W-:Y:S02]  /*fe20*/  LOP3.LUT R7, R15, 0xff, RZ, 0xc0, !PT ;  /* 0x000000ff0f077812 */ /* 0x000fe400078ec0ff */
[----:B-1----:R-:W-:Y:S02]  /*fe30*/  SHF.R.U32.HI R4, RZ, 0x8, R3 ;  /* 0x00000008ff047819 */ /* 0x002fe40000011603 */
[----:B------:R-:W-:Y:S02]  /*fe40*/  SHF.R.U32.HI R3, RZ, 0x10, R2 ;  /* 0x00000010ff037819 */ /* 0x000fe40000011602 */
[----:B------:R-:W-:Y:S01]  /*fe50*/  MUFU.EX2 R206, R26 ;  /* 0x0000001a00ce7308 */ /* 0x000fe20000000800 */
[----:B------:R-:W-:Y:S02]  /*fe60*/  PRMT R16, R6, 0x5410, R4 ;  /* 0x0000541006107816 */ /* 0x000fe40000000004 */
[----:B------:R-:W-:Y:S01]  /*fe70*/  SHF.R.U32.HI R6, RZ, 0x18, R2 ;  /* 0x00000018ff067819 */ /* 0x000fe20000011602 */
[----:B------:R-:W-:Y:S01]  /*fe80*/  FFMA.FTZ R27, R27, UR32, -R12 ;  /* 0x000000201b1b7c23 */ /* 0x000fe2000801080c */
[----:B------:R-:W-:Y:S01]  /*fe90*/  LOP3.LUT R2, R3, 0xff, RZ, 0xc0, !PT ;  /* 0x000000ff03027812 */ /* 0x000fe200078ec0ff */
[----:B------:R-:W-:-:S02]  /*fea0*/  FFMA.FTZ R3, R34, UR32, -R14 ;  /* 0x0000002022037c23 */ /* 0x000fc4000801080e */
[----:B------:R-:W1:Y:S01]  /*feb0*/  MUFU.EX2 R205, R28 ;  /* 0x0000001c00cd7308 */ /* 0x000e620000000800 */
[----:B------:R-:W-:Y:S02]  /*fec0*/  PRMT R22, R7, 0x5410, R20 ;  /* 0x0000541007167816 */ /* 0x000fe40000000014 */
[----:B------:R-:W-:Y:S01]  /*fed0*/  PRMT R20, R2, 0x5410, R6 ;  /* 0x0000541002147816 */ /* 0x000fe20000000006 */
[----:B------:R-:W-:Y:S01]  /*fee0*/  FFMA.FTZ R2, R35, UR32, -R14 ;  /* 0x0000002023027c23 */ /* 0x000fe2000801080e */
[----:B-----5:R-:W-:-:S03]  /*fef0*/  PRMT R232, R232, 0x7054, R232 ;  /* 0x00007054e8e87816 */ /* 0x020fc600000000e8 */
[----:B------:R-:W3:Y:S01]  /*ff00*/  MUFU.EX2 R207, R25 ;  /* 0x0000001900cf7308 */ /* 0x000ee20000000800 */
[----:B------:R-:W-:Y:S01]  /*ff10*/  FFMA.FTZ R5, R29, UR32, -R14 ;  /* 0x000000201d057c23 */ /* 0x000fe2000801080e */
[----:B------:R-:W-:-:S06]  /*ff20*/  FSEL R4, R238, RZ, P5 ;  /* 0x000000ffee047208 */ /* 0x000fcc0002800000 */
[----:B------:R4:W5:Y:S01]  /*ff30*/  MUFU.EX2 R194, R27 ;  /* 0x0000001b00c27308 */ /* 0x0009620000000800 */
[----:B------:R-:W-:-:S07]  /*ff40*/  HSET2.LE.AND R10, R18, R232, PT ;  /* 0x000000e8120a7233 */ /* 0x000fce0003803000 */
[----:B------:R2:W-:Y:S01]  /*ff50*/  MUFU.EX2 R182, R3 ;  /* 0x0000000300b67308 */ /* 0x0005e20000000800 */
[----:B------:R-:W-:Y:S01]  /*ff60*/  FADD.FTZ R6, R135, -R4 ;  /* 0x8000000487067221 */ /* 0x000fe20000010000 */
[----:B------:R-:W-:-:S06]  /*ff70*/  FSEL R4, R237, RZ, P4 ;  /* 0x000000ffed047208 */ /* 0x000fcc0002000000 */
[----:B------:R1:W-:Y:S01]  /*ff80*/  MUFU.EX2 R181, R2 ;  /* 0x0000000200b57308 */ /* 0x0003e20000000800 */
[----:B------:R-:W-:Y:S01]  /*ff90*/  HSET2.LE.AND R11, R21, R232, PT ;  /* 0x000000e8150b7233 */ /* 0x000fe20003803000 */
[----:B----4-:R-:W4:Y:S01]  /*ffa0*/  LDSM.16.MT88.4 R24, [R209+0xa000] ;  /* 0x00a00000d118783b */ /* 0x010f220000004200 */
[----:B--2---:R-:W-:-:S05]  /*ffb0*/  FSEL R3, R236, RZ, P1 ;  /* 0x000000ffec037208 */ /* 0x004fca0000800000 */
[----:B------:R2:W5:Y:S01]  /*ffc0*/  MUFU.EX2 R183, R5 ;  /* 0x0000000500b77308 */ /* 0x0005620000000800 */
[----:B------:R-:W-:Y:S01]  /*ffd0*/  FADD.FTZ R15, R137, -R3 ;  /* 0x80000003890f7221 */ /* 0x000fe20000010000 */
[----:B------:R-:W-:Y:S01]  /*ffe0*/  FFMA.FTZ R3, R132, UR32, -R14 ;  /* 0x0000002084037c23 */ /* 0x000fe2000801080e */
        /* <DEDUP_REMOVED lines=10> */
[----:B------:R-:W-:Y:S02]  /*10090*/  HSET2.LE.AND R2, R16, R232, PT ;  /* 0x000000e810027233 */ /* 0x000fe40003803000 */
[----:B-1----:R-:W-:Y:S01]  /*100a0*/  F2FP.F16.F32.PACK_AB R3, R243, R244 ;  /* 0x000000f4f303723e */ /* 0x002fe200000000ff */
[----:B------:R-:W-:-:S03]  /*100b0*/  FADD.FTZ R5, R136, -R5 ;  /* 0x8000000588057221 */ /* 0x000fc60000010000 */
[----:B------:R-:W-:Y:S02]  /*100c0*/  LOP3.LUT R8, R8, R3, RZ, 0xc0, !PT ;  /* 0x0000000308087212 */ /* 0x000fe400078ec0ff */
[----:B-----5:R-:W-:Y:S02]  /*100d0*/  F2FP.F16.F32.PACK_AB R3, R194, R195 ;  /* 0x000000c3c203723e */ /* 0x020fe400000000ff */
[----:B------:R-:W-:Y:S01]  /*100e0*/  LOP3.LUT R9, R9, R4, RZ, 0xc0, !PT ;  /* 0x0000000409097212 */ /* 0x000fe200078ec0ff */
[----:B------:R-:W-:Y:S01]  /*100f0*/  FMUL.FTZ R5, R5, UR32 ;  /* 0x0000002005057c20 */ /* 0x000fe20008410000 */
[----:B------:R-:W-:Y:S01]  /*10100*/  LOP3.LUT R4, R2, R3, RZ, 0xc0, !PT ;  /* 0x0000000302047212 */ /* 0x000fe200078ec0ff */
[----:B------:R-:W-:Y:S01]  /*10110*/  FMUL.FTZ R6, R6, UR32 ;  /* 0x0000002006067c20 */ /* 0x000fe20008410000 */
[----:B------:R-:W-:Y:S02]  /*10120*/  HSET2.LE.AND R2, R20, R232, PT ;  /* 0x000000e814027233 */ /* 0x000fe40003803000 */
[----:B------:R-:W-:Y:S01]  /*10130*/  F2FP.F16.F32.PACK_AB R3, R182, R183 ;  /* 0x000000b7b603723e */ /* 0x000fe200000000ff */
[----:B------:R1:W2:Y:S08]  /*10140*/  MUFU.EX2 R18, R5 ;  /* 0x0000000500127308 */ /* 0x0002b00000000800 */
[----:B------:R3:W5:Y:S01]  /*10150*/  MUFU.EX2 R17, R6 ;  /* 0x0000000600117308 */ /* 0x0007620000000800 */
        /* <DEDUP_REMOVED lines=8> */
[-C--:B-----5:R-:W-:Y:S01]  /*101e0*/  FMUL.FTZ R154, R154, R17.reuse ;  /* 0x000000119a9a7220 */ /* 0x0a0fe20000410000 */
[----:B------:R-:W-:-:S07]  /*101f0*/  FMUL.FTZ R155, R155, R17 ;  /* 0x000000119b9b7220 */ /* 0x000fce0000410000 */
[----:B----4-:R-:W-:Y:S01]  /*10200*/  HMMA.16816.F32 R28, R8, R26, R152 ;  /* 0x0000001a081c723c */ /* 0x010fe20000001898 */
[----:B------:R-:W-:Y:S01]  /*10210*/  FMUL.FTZ R15, R15, UR32 ;  /* 0x000000200f0f7c20 */ /* 0x000fe20008410000 */
[-C--:B------:R-:W-:Y:S01]  /*10220*/  FMUL.FTZ R160, R160, R18.reuse ;  /* 0x00000012a0a07220 */ /* 0x080fe20000410000 */
[----:B------:R-:W-:Y:S01]  /*10230*/  FMUL.FTZ R161, R161, R18 ;  /* 0x00000012a1a17220 */ /* 0x000fe20000410000 */
[-C--:B------:R-:W-:Y:S01]  /*10240*/  FMUL.FTZ R162, R162, R17.reuse ;  /* 0x00000011a2a27220 */ /* 0x080fe20000410000 */
[----:B------:R-:W-:Y:S01]  /*10250*/  FMUL.FTZ R163, R163, R17 ;  /* 0x00000011a3a37220 */ /* 0x000fe20000410000 */
[----:B------:R-:W-:Y:S01]  /*10260*/  FMUL.FTZ R7, R7, UR32 ;  /* 0x0000002007077c20 */ /* 0x000fe20008410000 */
[----:B------:R-:W-:Y:S08]  /*10270*/  MUFU.EX2 R15, R15 ;  /* 0x0000000f000f7308 */ /* 0x000ff00000000800 */
[----:B------:R2:W3:Y:S09]  /*10280*/  MUFU.EX2 R16, R7 ;  /* 0x0000000700107308 */ /* 0x0004f20000000800 */
[----:B------:R-:W-:-:S02]  /*10290*/  IMAD.MOV.U32 R154, RZ, RZ, R31 ;  /* 0x000000ffff9a7224 */ /* 0x000fc400078e001f */
[----:B------:R-:W-:Y:S02]  /*102a0*/  IMAD.MOV.U32 R153, RZ, RZ, R29 ;  /* 0x000000ffff997224 */ /* 0x000fe400078e001d */
[----:B------:R-:W-:Y:S02]  /*102b0*/  IMAD.MOV.U32 R152, RZ, RZ, R30 ;  /* 0x000000ffff987224 */ /* 0x000fe400078e001e */
[----:B------:R-:W-:Y:S02]  /*102c0*/  IMAD.MOV.U32 R135, RZ, RZ, R28 ;  /* 0x000000ffff877224 */ /* 0x000fe400078e001c */
[----:B-1----:R-:W-:Y:S01]  /*102d0*/  HMMA.16816.F32 R28, R8, R20, R160 ;  /* 0x00000014081c723c */ /* 0x002fe200000018a0 */
[----:B------:R-:W-:Y:S01]  /*102e0*/  F2FP.F16.F32.PACK_AB R2, R180, R181 ;  /* 0x000000b5b402723e */ /* 0x000fe200000000ff */
[-C--:B------:R-:W-:Y:S01]  /*102f0*/  FMUL.FTZ R148, R148, R18.reuse ;  /* 0x0000001294947220 */ /* 0x080fe20000410000 */
[----:B------:R-:W-:Y:S01]  /*10300*/  FMUL.FTZ R149, R149, R18 ;  /* 0x0000001295957220 */ /* 0x000fe20000410000 */
[-C--:B------:R-:W-:Y:S01]  /*10310*/  FMUL.FTZ R150, R150, R17.reuse ;  /* 0x0000001196967220 */ /* 0x080fe20000410000 */
[----:B------:R-:W-:Y:S01]  /*10320*/  FMUL.FTZ R151, R151, R17 ;  /* 0x0000001197977220 */ /* 0x000fe20000410000 */
[----:B--2---:R-:W-:Y:S01]  /*10330*/  LOP3.LUT R7, R3, R2, RZ, 0xc0, !PT ;  /* 0x0000000203077212 */ /* 0x004fe200078ec0ff */
[-C--:B---3--:R-:W-:Y:S01]  /*10340*/  FMUL.FTZ R144, R144, R16.reuse ;  /* 0x0000001090907220 */ /* 0x088fe20000410000 */
[----:B------:R-:W-:Y:S01]  /*10350*/  FMUL.FTZ R145, R145, R16 ;  /* 0x0000001091917220 */ /* 0x000fe20000410000 */
[-C--:B------:R-:W-:Y:S01]  /*10360*/  FMUL.FTZ R146, R146, R15.reuse ;  /* 0x0000000f92927220 */ /* 0x080fe20000410000 */
[----:B------:R-:W-:-:S02]  /*10370*/  FMUL.FTZ R147, R147, R15 ;  /* 0x0000000f93937220 */ /* 0x000fc40000410000 */
[-C--:B------:R-:W-:Y:S06]  /*10380*/  HMMA.16816.F32 R148, R8, R24.reuse, R148 ;  /* 0x000000180894723c */ /* 0x080fec0000001894 */
[----:B------:R-:W-:Y:S06]  /*10390*/  HMMA.16816.F32 R144, R4, R24, R144 ;  /* 0x000000180490723c */ /* 0x000fec0000001890 */
[----:B------:R-:W-:-:S02]  /*103a0*/  IMAD.MOV.U32 R3, RZ, RZ, R31 ;  /* 0x000000ffff037224 */ /* 0x000fc400078e001f */
[----:B------:R-:W-:Y:S02]  /*103b0*/  IMAD.MOV.U32 R25, RZ, RZ, R29 ;  /* 0x000000ffff197224 */ /* 0x000fe400078e001d */
        /* <DEDUP_REMOVED lines=18> */
[-C--:B------:R-:W-:Y:S01]  /*104e0*/  FMUL.FTZ R43, R43, R15.reuse ;  /* 0x0000000f2b2b7220 */ /* 0x080fe20000410000 */
[C---:B------:R-:W-:Y:S06]  /*104f0*/  HMMA.16816.F32 R164, R4.reuse, R20, R164 ;  /* 0x0000001404a4723c */ /* 0x040fec00000018a4 */
[-C--:B------:R-:W-:Y:S06]  /*10500*/  HMMA.16816.F32 R172, R4, R22.reuse, R172 ;  /* 0x0000001604ac723c */ /* 0x080fec00000018ac */
[----:B------:R-:W-:Y:S06]  /*10510*/  HMMA.16816.F32 R160, R8, R22, R168 ;  /* 0x0000001608a0723c */ /* 0x000fec00000018a8 */
[C---:B-1----:R-:W-:Y:S01]  /*10520*/  HMMA.16816.F32 R20, R4.reuse, R28, R40 ;  /* 0x0000001c0414723c */ /* 0x042fe20000001828 */
        /* <DEDUP_REMOVED lines=9> */
[----:B------:R-:W-:Y:S01]  /*105c0*/  LOP3.LUT R19, R19, UR11, R32, 0x96, !PT ;  /* 0x0000000b13137c12 */ /* 0x000fe2000f8e9620 */
[----:B------:R-:W-:Y:S01]  /*105d0*/  HMMA.16816.F32 R156, R4, R26, R156 ;  /* 0x0000001a049c723c */ /* 0x000fe2000000189c */
[----:B------:R-:W-:Y:S01]  /*105e0*/  IMAD.MOV.U32 R170, RZ, RZ, R24 ;  /* 0x000000ffffaa7224 */ /* 0x000fe200078e0018 */
[----:B------:R-:W-:Y:S04]  /*105f0*/  LDSM.16.MT88.4 R32, [R211+0xb000] ;  /* 0x00b00000d320783b */ /* 0x000fe80000004200 */
[----:B------:R-:W1:Y:S01]  /*10600*/  LDSM.16.MT88.4 R24, [R213+0xa000] ;  /* 0x00a00000d518783b */ /* 0x000e620000004200 */
[----:B------:R-:W-:-:S02]  /*10610*/  IMAD.MOV.U32 R171, RZ, RZ, R3 ;  /* 0x000000ffffab7224 */ /* 0x000fc400078e0003 */
[----:B------:R-:W-:Y:S01]  /*10620*/  IMAD.MOV.U32 R168, RZ, RZ, R2 ;  /* 0x000000ffffa87224 */ /* 0x000fe200078e0002 */
[----:B------:R-:W-:Y:S01]  /*10630*/  LDSM.16.MT88.4 R40, [R214+0xb000] ;  /* 0x00b00000d628783b */ /* 0x000fe20000004200 */
[----:B------:R-:W-:Y:S02]  /*10640*/  IMAD.MOV.U32 R184, RZ, RZ, R248 ;  /* 0x000000ffffb87224 */ /* 0x000fe400078e00f8 */
[----:B------:R-:W-:Y:S01]  /*10650*/  IMAD.MOV.U32 R134, RZ, RZ, R23 ;  /* 0x000000ffff867224 */ /* 0x000fe200078e0017 */
[----:B------:R-:W-:Y:S01]  /*10660*/  MOV R3, R22 ;  /* 0x0000001600037202 */ /* 0x000fe20000000f00 */
[----:B------:R-:W-:Y:S01]  /*10670*/  IMAD.MOV.U32 R132, RZ, RZ, R21 ;  /* 0x000000ffff847224 */ /* 0x000fe200078e0015 */
[----:B------:R-:W-:Y:S01]  /*10680*/  HMMA.16816.F32 R248, R4, R30, R44 ;  /* 0x0000001e04f8723c */ /* 0x000fe2000000182c */
[----:B------:R-:W-:Y:S01]  /*10690*/  IMAD.MOV.U32 R2, RZ, RZ, R20 ;  /* 0x000000ffff027224 */ /* 0x000fe200078e0014 */
[----:B------:R-:W-:Y:S04]  /*106a0*/  LDSM.16.MT88.4 R44, [R213+0xb000] ;  /* 0x00b00000d52c783b */ /* 0x000fe80000004200 */
[----:B------:R-:W2:Y:S01]  /*106b0*/  LDSM.16.MT88.4 R20, [R209+0xb000] ;  /* 0x00b00000d114783b */ /* 0x000ea20000004200 */
        /* <DEDUP_REMOVED lines=44> */
[----:B-1----:R-:W-:Y:S01]  /*10980*/  HMMA.16816.F32 R188, R8, R26, R64 ;  /* 0x0000001a08bc723c */ /* 0x002fe20000001840 */
[-C--:B------:R-:W-:Y:S01]  /*10990*/  FMUL.FTZ R52, R52, R18.reuse ;  /* 0x0000001234347220 */ /* 0x080fe20000410000 */
[----:B------:R-:W-:Y:S01]  /*109a0*/  FMUL.FTZ R53, R53, R18 ;  /* 0x0000001235357220 */ /* 0x000fe20000410000 */
[-C--:B------:R-:W-:Y:S01]  /*109b0*/  FMUL.FTZ R54, R54, R17.reuse ;  /* 0x0000001136367220 */ /* 0x080fe20000410000 */
[----:B------:R-:W-:-:S03]  /*109c0*/  FMUL.FTZ R55, R55, R17 ;  /* 0x0000001137377220 */ /* 0x000fc60000410000 */
[----:B------:R-:W-:Y:S02]  /*109d0*/  IMAD.MOV.U32 R65, RZ, RZ, R2 ;  /* 0x000000ffff417224 */ /* 0x000fe400078e0002 */
[----:B------:R-:W-:Y:S01]  /*109e0*/  FFMA.FTZ R2, R133, UR32, -R0 ;  /* 0x0000002085027c23 */ /* 0x000fe20008010800 */
        /* <DEDUP_REMOVED lines=12> */
[----:B------:R-:W-:Y:S01]  /*10ab0*/  IMAD.MOV.U32 R136, RZ, RZ, R163 ;  /* 0x000000ffff887224 */ /* 0x000fe200078e00a3 */
[----:B------:R-:W-:Y:S01]  /*10ac0*/  MOV R67, R3 ;  /* 0x0000000300437202 */ /* 0x000fe20000000f00 */
[----:B------:R-:W-:-:S02]  /*10ad0*/  IMAD.MOV.U32 R66, RZ, RZ, R132 ;  /* 0x000000ffff427224 */ /* 0x000fc400078e0084 */
[----:B------:R1:W-:Y:S01]  /*10ae0*/  MUFU.EX2 R132, R2 ;  /* 0x0000000200847308 */ /* 0x0003e20000000800 */
[----:B------:R-:W-:Y:S01]  /*10af0*/  HMMA.16816.F32 R60, R4, R26, R60 ;  /* 0x0000001a043c723c */ /* 0x000fe2000000183c */
[----:B------:R-:W-:-:S05]  /*10b00*/  IMAD.MOV.U32 R64, RZ, RZ, R184 ;  /* 0x000000ffff407224 */ /* 0x000fca00078e00b8 */
[C---:B--2---:R-:W-:Y:S06]  /*10b10*/  HMMA.16816.F32 R72, R4.reuse, R20, R72 ;  /* 0x000000140448723c */ /* 0x044fec0000001848 */
[----:B------:R-:W-:Y:S01]  /*10b20*/  HMMA.16816.F32 R76, R4, R22, R76 ;  /* 0x00000016044c723c */ /* 0x000fe2000000184c */
[----:B-1----:R-:W-:-:S05]  /*10b30*/  IMAD.WIDE.U32 R2, R141, -0x2daee0ad, RZ ;  /* 0xd2511f538d027825 */ /* 0x002fca00078e00ff */
[C---:B------:R-:W-:Y:S06]  /*10b40*/  HMMA.16816.F32 R88, R4.reuse, R32, R88 ;  /* 0x000000200458723c */ /* 0x040fec0000001858 */
[C---:B------:R-:W-:Y:S06]  /*10b50*/  HMMA.16816.F32 R92, R4.reuse, R34, R92 ;  /* 0x00000022045c723c */ /* 0x040fec000000185c */
[C---:B------:R-:W-:Y:S06]  /*10b60*/  HMMA.16816.F32 R104, R4.reuse, R40, R104 ;  /* 0x000000280468723c */ /* 0x040fec0000001868 */
[C---:B------:R-:W-:Y:S06]  /*10b70*/  HMMA.16816.F32 R108, R4.reuse, R42, R108 ;  /* 0x0000002a046c723c */ /* 0x040fec000000186c */
[C---:B------:R-:W-:Y:S06]  /*10b80*/  HMMA.16816.F32 R120, R4.reuse, R44, R120 ;  /* 0x0000002c0478723c */ /* 0x040fec0000001878 */
[----:B------:R-:W-:Y:S01]  /*10b90*/  HMMA.16816.F32 R160, R4, R46, R124 ;  /* 0x0000002e04a0723c */ /* 0x000fe2000000187c */
[----:B------:R-:W-:-:S06]  /*10ba0*/  FMUL.FTZ R48, R48, R18 ;  /* 0x0000001230307220 */ /* 0x000fcc0000410000 */
[----:B------:R-:W-:Y:S01]  /*10bb0*/  FFMA.FTZ R4, R143, UR32, -R0 ;  /* 0x000000208f047c23 */ /* 0x000fe20008010800 */
[----:B------:R-:W-:Y:S01]  /*10bc0*/  IMAD.MOV.U32 R127, RZ, RZ, R185 ;  /* 0x000000ffff7f7224 */ /* 0x000fe200078e00b9 */
[C---:B------:R-:W-:Y:S01]  /*10bd0*/  HMMA.16816.F32 R52, R8.reuse, R24, R52 ;  /* 0x000000180834723c */ /* 0x040fe20000001834 */
[----:B------:R-:W-:Y:S01]  /*10be0*/  LOP3.LUT R7, R2, 0xffff, RZ, 0xc0, !PT ;  /* 0x0000ffff02077812 */ /* 0x000fe200078ec0ff */
[----:B------:R1:W-:Y:S01]  /*10bf0*/  MUFU.EX2 R133, R4 ;  /* 0x0000000400857308 */ /* 0x0003e20000000800 */
[----:B------:R-:W-:Y:S01]  /*10c00*/  FMUL.FTZ R49, R49, R18 ;  /* 0x0000001231317220 */ /* 0x000fe20000410000 */
[-C--:B------:R-:W-:Y:S02]  /*10c10*/  FMUL.FTZ R50, R50, R17.reuse ;  /* 0x0000001132327220 */ /* 0x080fe40000410000 */
[----:B------:R-:W-:Y:S01]  /*10c20*/  HMMA.16816.F32 R68, R8, R20, R68 ;  /* 0x000000140844723c */ /* 0x000fe20000001844 */
[----:B------:R-:W-:Y:S01]  /*10c30*/  LOP3.LUT R24, R2, 0xff, RZ, 0xc0, !PT ;  /* 0x000000ff02187812 */ /* 0x000fe200078ec0ff */
[----:B------:R-:W-:-:S04]  /*10c40*/  FMUL.FTZ R51, R51, R17 ;  /* 0x0000001133337220 */ /* 0x000fc80000410000 */
[----:B------:R-:W-:Y:S01]  /*10c50*/  HMMA.16816.F32 R184, R8, R22, R80 ;  /* 0x0000001608b8723c */ /* 0x000fe20000001850 */
[----:B------:R-:W-:Y:S02]  /*10c60*/  SHF.R.U32.HI R21, RZ, 0x18, R2 ;  /* 0x00000018ff157819 */ /* 0x000fe40000011602 */
[----:B-1----:R-:W-:-:S04]  /*10c70*/  LOP3.LUT R4, R3, UR12, R140, 0x96, !PT ;  /* 0x0000000c03047c12 */ /* 0x002fc8000f8e968c */
[----:B------:R-:W-:Y:S01]  /*10c80*/  SHF.R.U32.HI R22, RZ, 0x10, R2 ;  /* 0x00000010ff167819 */ /* 0x000fe20000011602 */
        /* <DEDUP_REMOVED lines=9> */
[----:B------:R-:W-:Y:S01]  /*10d20*/  SHF.R.U32.HI R19, RZ, 0x18, R2 ;  /* 0x00000018ff137819 */ /* 0x000fe20000011602 */
[----:B------:R-:W-:Y:S01]  /*10d30*/  HMMA.16816.F32 R232, R8, R30, R48 ;  /* 0x0000001e08e8723c */ /* 0x000fe20000001830 */
[----:B------:R-:W-:-:S04]  /*10d40*/  LOP3.LUT R2, R22, 0xff, RZ, 0xc0, !PT ;  /* 0x000000ff16027812 */ /* 0x000fc800078ec0ff */
[----:B------:R-:W-:Y:S02]  /*10d50*/  PRMT R21, R2, 0x5410, R21 ;  /* 0x0000541002157816 */ /* 0x000fe40000000015 */
[----:B------:R-:W-:Y:S02]  /*10d60*/  IMAD.MOV.U32 R48, RZ, RZ, R134 ;  /* 0x000000ffff307224 */ /* 0x000fe400078e0086 */
[----:B------:R1:W-:Y:S01]  /*10d70*/  MUFU.EX2 R134, R5 ;  /* 0x0000000500867308 */ /* 0x0003e20000000800 */
[----:B------:R-:W-:Y:S01]  /*10d80*/  FFMA.FTZ R2, R200, UR32, -R13 ;  /* 0x00000020c8027c23 */ /* 0x000fe2000801080d */
[----:B------:R-:W-:Y:S01]  /*10d90*/  HMMA.16816.F32 R84, R8, R32, R84 ;  /* 0x000000200854723c */ /* 0x000fe20000001854 */
[----:B------:R-:W-:Y:S01]  /*10da0*/  FFMA.FTZ R0, R176, UR32, -R0 ;  /* 0x00000020b0007c23 */ /* 0x000fe20008010800 */
[----:B------:R-:W-:Y:S02]  /*10db0*/  IMAD.MOV.U32 R126, RZ, RZ, R155 ;  /* 0x000000ffff7e7224 */ /* 0x000fe400078e009b */
[----:B------:R-:W2:Y:S02]  /*10dc0*/  LDC.U8 R155, c[0x0][0x388] ;  /* 0x0000e200ff9b7b82 */ /* 0x000ea40000000000 */
[----:B------:R3:W-:Y:S01]  /*10dd0*/  MUFU.EX2 R31, R2 ;  /* 0x00000002001f7308 */ /* 0x0007e20000000800 */
[----:B------:R-:W-:-:S02]  /*10de0*/  IMAD.MOV.U32 R49, RZ, RZ, R135 ;  /* 0x000000ffff317224 */ /* 0x000fc400078e0087 */
[----:B-1----:R-:W-:-:S05]  /*10df0*/  FFMA.FTZ R5, R197, UR32, -R13 ;  /* 0x00000020c5057c23 */ /* 0x002fca000801080d */
[----:B------:R1:W-:Y:S01]  /*10e00*/  MUFU.EX2 R33, R5 ;  /* 0x0000000500217308 */ /* 0x0003e20000000800 */
[----:B---3--:R-:W-:-:S07]  /*10e10*/  LOP3.LUT R2, R20, 0xff, RZ, 0xc0, !PT ;  /* 0x000000ff14027812 */ /* 0x008fce00078ec0ff */
[----:B------:R3:W4:Y:S01]  /*10e20*/  MUFU.EX2 R135, R0 ;  /* 0x0000000000877308 */ /* 0x0007220000000800 */
[----:B------:R-:W-:Y:S02]  /*10e30*/  PRMT R20, R2, 0x5410, R19 ;  /* 0x0000541002147816 */ /* 0x000fe40000000013 */
[----:B------:R-:W-:Y:S01]  /*10e40*/  LOP3.LUT R2, R4, 0xffff, RZ, 0xc0, !PT ;  /* 0x0000ffff04027812 */ /* 0x000fe200078ec0ff */
[----:B-1----:R-:W-:-:S04]  /*10e50*/  FFMA.FTZ R5, R201, UR32, -R13 ;  /* 0x00000020c9057c23 */ /* 0x002fc8000801080d */
[----:B------:R1:W-:Y:S01]  /*10e60*/  MUFU.EX2 R32, R5 ;  /* 0x0000000500207308 */ /* 0x0003e20000000800 */
[----:B---3--:R-:W-:Y:S02]  /*10e70*/  LOP3.LUT R0, R3, UR12, R138, 0x96, !PT ;  /* 0x0000000c03007c12 */ /* 0x008fe4000f8e968a */
        /* <DEDUP_REMOVED lines=8> */
[----:B------:R1:W3:Y:S01]  /*10f00*/  MUFU.EX2 R30, R5 ;  /* 0x00000005001e7308 */ /* 0x0002e20000000800 */
        /* <DEDUP_REMOVED lines=10> */
[----:B------:R1:W3:Y:S01]  /*10fb0*/  MUFU.EX2 R29, R6 ;  /* 0x00000006001d7308 */ /* 0x0002e20000000800 */
        /* <DEDUP_REMOVED lines=8> */
[----:B--2---:R-:W-:Y:S02]  /*11040*/  PRMT R83, R155, 0x7054, R155 ;  /* 0x000070549b537816 */ /* 0x004fe4000000009b */
        /* <DEDUP_REMOVED lines=10> */
[----:B-1----:R-:W-:Y:S02]  /*110f0*/  PRMT R12, R5, 0x5410, R7 ;  /* 0x00005410050c7816 */ /* 0x002fe40000000007 */
[----:B------:R-:W-:Y:S01]  /*11100*/  PRMT R7, R6, 0x5410, R2 ;  /* 0x0000541006077816 */ /* 0x000fe20000000002 */
[--C-:B------:R-:W-:Y:S01]  /*11110*/  FFMA.FTZ R5, R204, UR32, -R14.reuse ;  /* 0x00000020cc057c23 */ /* 0x100fe2000801080e */
[----:B------:R-:W-:Y:S01]  /*11120*/  HSET2.LE.AND R2, R22, R83, PT ;  /* 0x0000005316027233 */ /* 0x000fe20003803000 */
[----:B--2---:R-:W-:Y:S01]  /*11130*/  FFMA.FTZ R0, R196, UR32, -R14 ;  /* 0x00000020c4007c23 */ /* 0x004fe2000801080e */
[----:B------:R1:W-:Y:S01]  /*11140*/  MUFU.EX2 R24, R3 ;  /* 0x0000000300187308 */ /* 0x0003e20000000800 */
[-C--:B------:R-:W-:Y:S01]  /*11150*/  FMUL.FTZ R99, R99, R17.reuse ;  /* 0x0000001163637220 */ /* 0x080fe20000410000 */
[-C--:B------:R-:W-:Y:S01]  /*11160*/  FMUL.FTZ R100, R100, R18.reuse ;  /* 0x0000001264647220 */ /* 0x080fe20000410000 */
[----:B------:R-:W-:Y:S01]  /*11170*/  FMUL.FTZ R101, R101, R18 ;  /* 0x0000001265657220 */ /* 0x000fe20000410000 */
[-C--:B------:R-:W-:Y:S01]  /*11180*/  FMUL.FTZ R102, R102, R17.reuse ;  /* 0x0000001166667220 */ /* 0x080fe20000410000 */
[----:B------:R-:W-:-:S03]  /*11190*/  FMUL.FTZ R103, R103, R17 ;  /* 0x0000001167677220 */ /* 0x000fc60000410000 */
        /* <DEDUP_REMOVED lines=9> */
[--C-:B-1----:R-:W-:Y:S01]  /*11230*/  HSET2.LE.AND R3, R21, R83.reuse, PT ;  /* 0x0000005315037233 */ /* 0x102fe20003803000 */
[-C--:B------:R-:W-:Y:S01]  /*11240*/  FMUL.FTZ R128, R128, R18.reuse ;  /* 0x0000001280807220 */ /* 0x080fe20000410000 */
[----:B------:R-:W-:Y:S01]  /*11250*/  FMUL.FTZ R129, R129, R18 ;  /* 0x0000001281817220 */ /* 0x000fe20000410000 */
[-C--:B------:R-:W-:Y:S01]  /*11260*/  FMUL.FTZ R130, R130, R17.reuse ;  /* 0x0000001182827220 */ /* 0x080fe20000410000 */
[----:B------:R-:W-:Y:S01]  /*11270*/  FMUL.FTZ R131, R131, R17 ;  /* 0x0000001183837220 */ /* 0x000fe20000410000 */
[----:B------:R-:W-:-:S02]  /*11280*/  HSET2.LE.AND R4, R13, R83, PT ;  /* 0x000000530d047233 */ /* 0x000fc40003803000 */
[----:B----4-:R-:W-:Y:S01]  /*11290*/  F2FP.F16.F32.PACK_AB R0, R135, R134 ;  /* 0x000000868700723e */ /* 0x010fe200000000ff */
[----:B------:R1:W4:Y:S01]  /*112a0*/  MUFU.EX2 R21, R5 ;  /* 0x0000000500157308 */ /* 0x0003220000000800 */
[--C-:B------:R-:W-:Y:S01]  /*112b0*/  HSET2.LE.AND R12, R12, R83.reuse, PT ;  /* 0x000000530c0c7233 */ /* 0x100fe20003803000 */
[----:B------:R-:W-:Y:S01]  /*112c0*/  IMAD.MOV.U32 R50, RZ, RZ, R153 ;  /* 0x000000ffff327224 */ /* 0x000fe200078e0099 */
[----:B------:R-:W-:Y:S01]  /*112d0*/  LOP3.LUT R6, R2, R0, RZ, 0xc0, !PT ;  /* 0x0000000002067212 */ /* 0x000fe200078ec0ff */
[----:B------:R-:W-:Y:S01]  /*112e0*/  IMAD.MOV.U32 R51, RZ, RZ, R152 ;  /* 0x000000ffff337224 */ /* 0x000fe200078e0098 */
[----:B------:R-:W-:Y:S02]  /*112f0*/  HSET2.LE.AND R13, R7, R83, PT ;  /* 0x00000053070d7233 */ /* 0x000fe40003803000 */
[----:B---3--:R-:W-:Y:S02]  /*11300*/  F2FP.F16.F32.PACK_AB R7, R30, R31 ;  /* 0x0000001f1e07723e */ /* 0x008fe400000000ff */
[----:B------:R-:W-:-:S02]  /*11310*/  F2FP.F16.F32.PACK_AB R0, R32, R33 ;  /* 0x000000212000723e */ /* 0x000fc400000000ff */
[----:B------:R-:W-:Y:S01]  /*11320*/  F2FP.F16.F32.PACK_AB R2, R29, R28 ;  /* 0x0000001c1d02723e */ /* 0x000fe200000000ff */
[----:B------:R-:W-:Y:S01]  /*11330*/  IMAD.MOV.U32 R202, RZ, RZ, R137 ;  /* 0x000000ffffca7224 */ /* 0x000fe200078e0089 */
[----:B-1----:R-:W-:Y:S01]  /*11340*/  F2FP.F16.F32.PACK_AB R5, R133, R132 ;  /* 0x000000848505723e */ /* 0x002fe200000000ff */
[----:B------:R-:W-:Y:S01]  /*11350*/  IMAD.MOV.U32 R203, RZ, RZ, R136 ;  /* 0x000000ffffcb7224 */ /* 0x000fe200078e0088 */
[C---:B------:R-:W-:Y:S01]  /*11360*/  HMMA.16816.F32 R176, R8.reuse, R34, R96 ;  /* 0x0000002208b0723c */ /* 0x040fe20000001860 */
[----:B------:R-:W-:Y:S01]  /*11370*/  LOP3.LUT R7, R3, R7, RZ, 0xc0, !PT ;  /* 0x0000000703077212 */ /* 0x000fe200078ec0ff */
[----:B------:R-:W-:Y:S01]  /*11380*/  IMAD.MOV.U32 R125, RZ, RZ, R154 ;  /* 0x000000ffff7d7224 */ /* 0x000fe200078e009a */
[----:B------:R-:W-:Y:S01]  /*11390*/  LOP3.LUT R4, R4, R5, RZ, 0xc0, !PT ;  /* 0x0000000504047212 */ /* 0x000fe200078ec0ff */
[----:B------:R-:W-:Y:S01]  /*113a0*/  IMAD.MOV.U32 R197, RZ, RZ, R64 ;  /* 0x000000ffffc57224 */ /* 0x000fe200078e0040 */
[----:B------:R-:W-:Y:S01]  /*113b0*/  LOP3.LUT R5, R12, R0, RZ, 0xc0, !PT ;  /* 0x000000000c057212 */ /* 0x000fe200078ec0ff */
[C---:B------:R-:W-:Y:S01]  /*113c0*/  HMMA.16816.F32 R100, R8.reuse, R40, R100 ;  /* 0x000000280864723c */ /* 0x040fe20000001864 */
[----:B------:R-:W-:Y:S01]  /*113d0*/  LOP3.LUT R124, R13, R2, RZ, 0xc0, !PT ;  /* 0x000000020d7c7212 */ /* 0x000fe200078ec0ff */
[----:B------:R-:W-:Y:S01]  /*113e0*/  IMAD.MOV.U32 R34, RZ, RZ, R49 ;  /* 0x000000ffff227224 */ /* 0x000fe200078e0031 */
[--C-:B------:R-:W-:Y:S01]  /*113f0*/  HSET2.LE.AND R3, R23, R83.reuse, PT ;  /* 0x0000005317037233 */ /* 0x100fe20003803000 */
[----:B------:R-:W-:Y:S01]  /*11400*/  IMAD.MOV.U32 R35, RZ, RZ, R50 ;  /* 0x000000ffff237224 */ /* 0x000fe200078e0032 */
[--C-:B------:R-:W-:Y:S01]  /*11410*/  HSET2.LE.AND R13, R20, R83.reuse, PT ;  /* 0x00000053140d7233 */ /* 0x100fe20003803000 */
[C---:B------:R-:W-:Y:S01]  /*11420*/  HMMA.16816.F32 R140, R8.reuse, R42, R112 ;  /* 0x0000002a088c723c */ /* 0x040fe20000001870 */
[----:B------:R-:W-:Y:S01]  /*11430*/  HSET2.LE.AND R0, R19, R83, PT ;  /* 0x0000005313007233 */ /* 0x000fe20003803000 */
[----:B------:R-:W-:Y:S01]  /*11440*/  IMAD.MOV.U32 R40, RZ, RZ, R65 ;  /* 0x000000ffff287224 */ /* 0x000fe200078e0041 */
[----:B------:R-:W-:Y:S01]  /*11450*/  MOV R198, R51 ;  /* 0x0000003300c67202 */ /* 0x000fe20000000f00 */
[----:B------:R-:W-:Y:S01]  /*11460*/  IMAD.MOV.U32 R41, RZ, RZ, R66 ;  /* 0x000000ffff297224 */ /* 0x000fe200078e0042 */
[----:B------:R-:W1:Y:S01]  /*11470*/  LDSM.16.MT88.4 R152, [R209+0xa800] ;  /* 0x00a80000d198783b */ /* 0x000e620000004200 */
[----:B------:R-:W-:Y:S01]  /*11480*/  HMMA.16816.F32 R116, R8, R44, R116 ;  /* 0x0000002c0874723c */ /* 0x000fe20000001874 */
[----:B------:R-:W-:-:S02]  /*11490*/  IMAD.MOV.U32 R42, RZ, RZ, R67 ;  /* 0x000000ffff2a7224 */ /* 0x000fc400078e0043 */
[----:B------:R-:W-:Y:S01]  /*114a0*/  IMAD.MOV.U32 R43, RZ, RZ, R48 ;  /* 0x000000ffff2b7224 */ /* 0x000fe200078e0030 */
[----:B------:R-:W-:Y:S02]  /*114b0*/  LDSM.16.MT88.4 R64, [R213+0xa800] ;  /* 0x00a80000d540783b */ /* 0x000fe40000004200 */
[----:B------:R-:W-:Y:S02]  /*114c0*/  HMMA.16816.F32 R136, R8, R46, R128 ;  /* 0x0000002e0888723c */ /* 0x000fe40000001880 */
[----:B------:R-:W3:Y:S04]  /*114d0*/  LDSM.16.MT88.4 R48, [R214+0xa800] ;  /* 0x00a80000d630783b */ /* 0x000ee80000004200 */
[----:B------:R-:W-:Y:S01]  /*114e0*/  LDSM.16.MT88.4 R80, [R209+0xb800] ;  /* 0x00b80000d150783b */ /* 0x000fe20000004200 */
[----:B------:R-:W-:-:S02]  /*114f0*/  IMAD.MOV.U32 R8, RZ, RZ, R168 ;  /* 0x000000ffff087224 */ /* 0x000fc400078e00a8 */
[----:B------:R-:W-:Y:S01]  /*11500*/  IMAD.MOV.U32 R9, RZ, RZ, R169 ;  /* 0x000000ffff097224 */ /* 0x000fe200078e00a9 */
[----:B------:R-:W-:Y:S01]  /*11510*/  LDSM.16.MT88.4 R96, [R211+0xb800] ;  /* 0x00b80000d360783b */ /* 0x000fe20000004200 */
[----:B------:R-:W-:Y:S02]  /*11520*/  IMAD.MOV.U32 R10, RZ, RZ, R170 ;  /* 0x000000ffff0a7224 */ /* 0x000fe400078e00aa */
[----:B------:R-:W-:Y:S01]  /*11530*/  IMAD.MOV.U32 R11, RZ, RZ, R171 ;  /* 0x000000ffff0b7224 */ /* 0x000fe200078e00ab */
[----:B------:R-:W-:Y:S04]  /*11540*/  LDSM.16.MT88.4 R112, [R214+0xb800] ;  /* 0x00b80000d670783b */ /* 0x000fe80000004200 */
[----:B------:R-:W5:Y:S04]  /*11550*/  LDSM.16.MT88.4 R168, [R211+0xa800] ;  /* 0x00a80000d3a8783b */ /* 0x000f680000004200 */
[----:B------:R-:W5:Y:S01]  /*11560*/  LDSM.16.MT88.4 R128, [R213+0xb800] ;  /* 0x00b80000d580783b */ /* 0x000f620000004200 */
[----:B--2---:R-:W-:-:S02]  /*11570*/  F2FP.F16.F32.PACK_AB R2, R22, R25 ;  /* 0x000000191602723e */ /* 0x004fc400000000ff */
        /* <DEDUP_REMOVED lines=8> */
[----:B------:R-:W-:Y:S01]  /*11600*/  FFMA.FTZ R3, R247, R17, R240 ;  /* 0x00000011f7037223 */ /* 0x000fe200000100f0 */
[----:B------:R-:W-:-:S05]  /*11610*/  FFMA.FTZ R2, R246, R16, R195 ;  /* 0x00000010f6027223 */ /* 0x000fca00000100c3 */
[C---:B-1----:R-:W-:Y:S06]  /*11620*/  HMMA.16816.F32 R144, R124.reuse, R152, R144 ;  /* 0x000000987c90723c */ /* 0x042fec0000001890 */
[C---:B------:R-:W-:Y:S06]  /*11630*/  HMMA.16816.F32 R156, R124.reuse, R154, R156 ;  /* 0x0000009a7c9c723c */ /* 0x040fec000000189c */
[C---:B---3--:R-:W-:Y:S06]  /*11640*/  HMMA.16816.F32 R40, R124.reuse, R48, R40 ;  /* 0x000000307c28723c */ /* 0x048fec0000001828 */
        /* <DEDUP_REMOVED lines=12> */
[----:B------:R-:W-:-:S05]  /*11710*/  MOV R248, R34 ;  /* 0x0000002200f87202 */ /* 0x000fca0000000f00 */
[----:B------:R-:W-:Y:S01]  /*11720*/  HMMA.16816.F32 R124, R124, R130, R160 ;  /* 0x000000827c7c723c */ /* 0x000fe200000018a0 */
[----:B------:R-:W-:Y:S02]  /*11730*/  IMAD.MOV.U32 R249, RZ, RZ, R35 ;  /* 0x000000fffff97224 */ /* 0x000fe400078e0023 */
[----:B------:R-:W-:-:S03]  /*11740*/  FFMA.FTZ R0, R245, R15, R183 ;  /* 0x0000000ff5007223 */ /* 0x000fc600000100b7 */
[----:B------:R-:W-:Y:S01]  /*11750*/  HMMA.16816.F32 R160, R4, R168, R8 ;  /* 0x000000a804a0723c */ /* 0x000fe20000001808 */
[----:B------:R-:W-:Y:S02]  /*11760*/  IMAD.MOV.U32 R250, RZ, RZ, R198 ;  /* 0x000000fffffa7224 */ /* 0x000fe400078e00c6 */
[----:B------:R-:W-:-:S04]  /*11770*/  IMAD.MOV.U32 R251, RZ, RZ, R199 ;  /* 0x000000fffffb7224 */ /* 0x000fc800078e00c7 */
        /* <DEDUP_REMOVED lines=49> */
[----:B------:R-:W-:-:S02]  /*11a90*/  IMAD.MOV.U32 R135, RZ, RZ, R238 ;  /* 0x000000ffff877224 */ /* 0x000fc400078e00ee */
[----:B------:R-:W-:Y:S02]  /*11aa0*/  IMAD.MOV.U32 R136, RZ, RZ, R239 ;  /* 0x000000ffff887224 */ /* 0x000fe400078e00ef */
[----:B------:R-:W-:Y:S02]  /*11ab0*/  IMAD.MOV.U32 R137, RZ, RZ, R236 ;  /* 0x000000ffff897224 */ /* 0x000fe400078e00ec */
[----:B------:R-:W-:Y:S01]  /*11ac0*/  IMAD.MOV.U32 R134, RZ, RZ, R237 ;  /* 0x000000ffff867224 */ /* 0x000fe200078e00ed */
[----:B------:R-:W-:Y:S06]  /*11ad0*/  @!P0 BRA `(.L_x_1794) ;  /* 0x0000003800948947 */ /* 0x000fec0003800000 */
[----:B------:R-:W2:Y:S04]  /*11ae0*/  LDL.64 R198, [R1+0x70] ;  /* 0x0000700001c67983 */ /* 0x000ea80000100a00 */
        /* <DEDUP_REMOVED lines=14> */
[----:B------:R-:W3:Y:S03]  /*11bd0*/  @!P3 LDC.64 R8, c[0x0][0x220] ;  /* 0x00008800ff08bb82 */ /* 0x000ee60000000a00 */
[----:B------:R-:W-:-:S05]  /*11be0*/  IMAD.U32 R3, RZ, RZ, UR4 ;  /* 0x00000004ff037e24 */ /* 0x000fca000f8e00ff */
[----:B------:R-:W3:Y:S01]  /*11bf0*/  @!P2 LDC.64 R12, c[0x0][0x220] ;  /* 0x00008800ff0cab82 */ /* 0x000ee20000000a00 */
[----:B------:R-:W-:Y:S01]  /*11c00*/  @P3 STS.128 [R223+0xa000], RZ ;  /* 0x00a000ffdf003388 */ /* 0x000fe20000000c00 */
[----:B--2---:R-:W-:-:S04]  /*11c10*/  LEA R0, P1, R0, R198, 0x5 ;  /* 0x000000c600007211 */ /* 0x004fc800078228ff */
[----:B------:R-:W-:Y:S02]  /*11c20*/  IADD3 R2, P0, R0, UR25, RZ ;  /* 0x0000001900027c10 */ /* 0x000fe4000ff1e0ff */
[----:B----4-:R-:W-:Y:S02]  /*11c30*/  LEA.HI.X R3, R4, R201, R3, 0x5, P1 ;  /* 0x000000c904037211 */ /* 0x010fe400008f2c03 */
[C---:B-1----:R-:W-:Y:S02]  /*11c40*/  @!P3 LEA R10, P5, R0.reuse, R10, 0x1 ;  /* 0x0000000a000ab211 */ /* 0x042fe400078a08ff */
[----:B-----5:R-:W-:Y:S02]  /*11c50*/  @!P2 LEA R6, P1, R0, R6, 0x1 ;  /* 0x000000060006a211 */ /* 0x020fe400078208ff */
[----:B---3--:R-:W-:Y:S02]  /*11c60*/  @!P3 LEA R8, P4, R2, R8, 0x1 ;  /* 0x000000080208b211 */ /* 0x008fe400078808ff */
        /* <DEDUP_REMOVED lines=117> */
[C---:B------:R-:W-:Y:S06]  /*123c0*/  HMMA.16816.F32 R184, R4.reuse, R22, R136 ;  /* 0x0000001604b8723c */ /* 0x040fec0000001888 */
[C---:B----4-:R-:W-:Y:S06]  /*123d0*/  HMMA.16816.F32 R180, R4.reuse, R24, R180 ;  /* 0x0000001804b4723c */ /* 0x050fec00000018b4 */
        /* <DEDUP_REMOVED lines=57> */
.L_x_1806:
[----:B------:R-:W-:Y:S05]  /*12770*/  BSYNC B0 ;  /* 0x0000000000007941 */ /* 0x000fea0003800000 */
.L_x_1805:
[----:B------:R-:W0:Y:S02]  /*12780*/  LDGDEPBAR ;  /* 0x00000000000079af */ /* 0x000e240000000000 */
.L_x_1804:
[----:B------:R-:W3:Y:S04]  /*12790*/  LDL R0, [R1+0x78] ;  /* 0x0000780001007983 */ /* 0x000ee80000100800 */
[----:B------:R-:W4:Y:S01]  /*127a0*/  LDL R3, [R1+0x4c] ;  /* 0x00004c0001037983 */ /* 0x000f220000100800 */
[----:B------:R-:W-:Y:S01]  /*127b0*/  IMAD.U32 R2, RZ, RZ, UR33 ;  /* 0x00000021ff027e24 */ /* 0x000fe2000f8e00ff */
[----:B------:R-:W-:Y:S01]  /*127c0*/  UIADD3 UR4, UR26, -0x61c88647, URZ ;  /* 0x9e3779b91a047890 */ /* 0x000fe2000fffe03f */
[C---:B-12---:R-:W-:Y:S01]  /*127d0*/  VIADD R4, R252.reuse, 0x4 ;  /* 0x00000004fc047836 */ /* 0x046fe20000000000 */
[----:B------:R-:W1:Y:S01]  /*127e0*/  S2R R5, SR_TID.X ;  /* 0x0000000000057919 */ /* 0x000e620000002100 */
[----:B------:R-:W-:Y:S01]  /*127f0*/  IMAD.WIDE.U32 R8, R252, -0x326172a9, RZ ;  /* 0xcd9e8d57fc087825 */ /* 0x000fe200078e00ff */
[----:B------:R-:W-:Y:S01]  /*12800*/  UIADD3 UR5, UR27, 0x76cf5d0a, URZ ;  /* 0x76cf5d0a1b057890 */ /* 0x000fe2000fffe03f */
[----:B------:R-:W2:Y:S02]  /*12810*/  LDC.U8 R200, c[0x0][0x388] ;  /* 0x0000e200ffc87b82 */ /* 0x000ea40000000000 */
[----:B--2---:R-:W-:Y:S01]  /*12820*/  PRMT R200, R200, 0x7054, R200 ;  /* 0x00007054c8c87816 */ /* 0x004fe200000000c8 */
[----:B-1----:R-:W-:-:S05]  /*12830*/  IMAD.SHL.U32 R5, R5, 0x2, RZ ;  /* 0x0000000205057824 */ /* 0x002fca00078e00ff */
[----:B------:R-:W-:Y:S01]  /*12840*/  LOP3.LUT R5, R5, 0x6, RZ, 0xc0, !PT ;  /* 0x0000000605057812 */ /* 0x000fe200078ec0ff */
[----:B---3--:R-:W-:-:S04]  /*12850*/  IMAD.WIDE.U32 R14, R0, -0x2daee0ad, RZ ;  /* 0xd2511f53000e7825 */ /* 0x008fc800078e00ff */
[----:B------:R-:W-:Y:S01]  /*12860*/  IMAD.U32 R0, RZ, RZ, UR27 ;  /* 0x0000001bff007e24 */ /* 0x000fe2000f8e00ff */
[----:B----4-:R-:W-:-:S04]  /*12870*/  LOP3.LUT R9, R9, R3, RZ, 0x3c, !PT ;  /* 0x0000000309097212 */ /* 0x010fc800078e3cff */
[----:B------:R-:W-:-:S05]  /*12880*/  LOP3.LUT R0, R15, UR33, R0, 0x96, !PT ;  /* 0x000000210f007c12 */ /* 0x000fca000f8e9600 */
[----:B------:R-:W-:-:S04]  /*12890*/  IMAD.WIDE.U32 R6, R0, -0x326172a9, RZ ;  /* 0xcd9e8d5700067825 */ /* 0x000fc800078e00ff */
[----:B------:R-:W-:Y:S01]  /*128a0*/  IMAD R0, R2, 0x20, R5 ;  /* 0x0000002002007824 */ /* 0x000fe200078e0205 */
[----:B------:R-:W-:Y:S01]  /*128b0*/  LOP3.LUT R11, R7, UR4, R8, 0x96, !PT ;  /* 0x00000004070b7c12 */ /* 0x000fe2000f8e9608 */
[----:B------:R-:W-:-:S03]  /*128c0*/  IMAD.WIDE.U32 R4, R4, -0x326172a9, RZ ;  /* 0xcd9e8d5704047825 */ /* 0x000fc600078e00ff */
[CC--:B------:R-:W-:Y:S01]  /*128d0*/  ISETP.GE.AND P0, PT, R0.reuse, R231.reuse, PT ;  /* 0x000000e70000720c */ /* 0x0c0fe20003f06270 */
[C---:B------:R-:W-:Y:S01]  /*128e0*/  VIADD R2, R0.reuse, 0x1 ;  /* 0x0000000100027836 */ /* 0x040fe20000000000 */
[----:B------:R-:W-:Y:S01]  /*128f0*/  LOP3.LUT R12, R7, UR4, R4, 0x96, !PT ;  /* 0x00000004070c7c12 */ /* 0x000fe2000f8e9604 */
[C---:B------:R-:W-:Y:S01]  /*12900*/  VIADD R4, R0.reuse, 0x10 ;  /* 0x0000001000047836 */ /* 0x040fe20000000000 */
[----:B------:R-:W-:Y:S01]  /*12910*/  ISETP.LT.OR P0, PT, R0, R226, P0 ;  /* 0x000000e20000720c */ /* 0x000fe20000701670 */
[----:B------:R-:W-:Y:S01]  /*12920*/  UIADD3 UR4, UR27, -0x4498517b, URZ ;  /* 0xbb67ae851b047890 */ /* 0x000fe2000fffe03f */
[----:B------:R-:W-:Y:S01]  /*12930*/  ISETP.GE.AND P3, PT, R2, R231, PT ;  /* 0x000000e70200720c */ /* 0x000fe20003f66270 */
[----:B------:R-:W-:Y:S01]  /*12940*/  IMAD.WIDE.U32 R12, R12, -0x2daee0ad, RZ ;  /* 0xd2511f530c0c7825 */ /* 0x000fe200078e00ff */
[C---:B------:R-:W-:Y:S02]  /*12950*/  ISETP.GE.AND P6, PT, R2.reuse, R230, PT ;  /* 0x000000e60200720c */ /* 0x040fe40003fc6270 */
[----:B------:R-:W-:-:S02]  /*12960*/  ISETP.GE.AND P5, PT, R2, R229, PT ;  /* 0x000000e50200720c */ /* 0x000fc40003fa6270 */
[----:B------:R-:W-:Y:S02]  /*12970*/  ISETP.GE.AND P1, PT, R2, R228, PT ;  /* 0x000000e40200720c */ /* 0x000fe40003f26270 */
[----:B------:R-:W-:Y:S02]  /*12980*/  FSEL R7, R132, -INF , !P0 ;  /* 0xff80000084077808 */ /* 0x000fe40004000000 */
[C---:B------:R-:W-:Y:S02]  /*12990*/  ISETP.GE.AND P2, PT, R0.reuse, R230, PT ;  /* 0x000000e60000720c */ /* 0x040fe40003f46270 */
[C---:B------:R-:W-:Y:S02]  /*129a0*/  ISETP.GE.AND P4, PT, R0.reuse, R229, PT ;  /* 0x000000e50000720c */ /* 0x040fe40003f86270 */
[----:B------:R-:W-:Y:S02]  /*129b0*/  ISETP.GE.AND P0, PT, R0, R228, PT ;  /* 0x000000e40000720c */ /* 0x000fe40003f06270 */
[----:B------:R-:W-:-:S02]  /*129c0*/  ISETP.LT.OR P3, PT, R2, R226, P3 ;  /* 0x000000e20200720c */ /* 0x000fc40001f61670 */
[C---:B------:R-:W-:Y:S02]  /*129d0*/  ISETP.LT.OR P6, PT, R2.reuse, R227, P6 ;  /* 0x000000e30200720c */ /* 0x040fe400037c1670 */
[C---:B------:R-:W-:Y:S02]  /*129e0*/  ISETP.LT.OR P5, PT, R2.reuse, R225, P5 ;  /* 0x000000e10200720c */ /* 0x040fe40002fa1670 */
[-C--:B------:R-:W-:Y:S01]  /*129f0*/  ISETP.LT.OR P1, PT, R2, R224.reuse, P1 ;  /* 0x000000e00200720c */ /* 0x080fe20000f21670 */
[C---:B------:R-:W-:Y:S01]  /*12a00*/  VIADD R2, R0.reuse, 0x8 ;  /* 0x0000000800027836 */ /* 0x040fe20000000000 */
        /* <DEDUP_REMOVED lines=17> */
[----:B------:R-:W-:Y:S01]  /*12b20*/  LOP3.LUT R10, R5, R3, RZ, 0x3c, !PT ;  /* 0x00000003050a7212 */ /* 0x000fe200078e3cff */
[----:B------:R-:W-:Y:S01]  /*12b30*/  VIADD R3, R0, 0x11 ;  /* 0x0000001100037836 */ /* 0x000fe20000000000 */
[----:B------:R-:W-:Y:S02]  /*12b40*/  ISETP.GE.AND P6, PT, R2, R231, PT ;  /* 0x000000e70200720c */ /* 0x000fe40003fc6270 */
[----:B------:R-:W-:Y:S02]  /*12b50*/  FMNMX.FTZ R5, R239, R7, !PT ;  /* 0x00000007ef057209 */ /* 0x000fe40007810000 */
[----:B------:R-:W-:Y:S02]  /*12b60*/  FSEL R25, R181, -INF , !P5 ;  /* 0xff800000b5197808 */ /* 0x000fe40006800000 */
[----:B------:R-:W-:Y:S02]  /*12b70*/  FSEL R132, R183, -INF , !P1 ;  /* 0xff800000b7847808 */ /* 0x000fe40004800000 */
[----:B------:R-:W-:-:S02]  /*12b80*/  FSEL R19, R28, -INF , !P2 ;  /* 0xff8000001c137808 */ /* 0x000fc40005000000 */
[C---:B------:R-:W-:Y:S02]  /*12b90*/  ISETP.GE.AND P1, PT, R2.reuse, R230, PT ;  /* 0x000000e60200720c */ /* 0x040fe40003f26270 */
[C---:B------:R-:W-:Y:S02]  /*12ba0*/  ISETP.GE.AND P5, PT, R2.reuse, R229, PT ;  /* 0x000000e50200720c */ /* 0x040fe40003fa6270 */
[C---:B------:R-:W-:Y:S02]  /*12bb0*/  ISETP.GE.AND P2, PT, R2.reuse, R228, PT ;  /* 0x000000e40200720c */ /* 0x040fe40003f46270 */
[----:B------:R-:W-:Y:S02]  /*12bc0*/  ISETP.LT.OR P6, PT, R2, R226, P6 ;  /* 0x000000e20200720c */ /* 0x000fe400037c1670 */
[----:B------:R-:W-:Y:S02]  /*12bd0*/  FSEL R20, R30, -INF , !P4 ;  /* 0xff8000001e147808 */ /* 0x000fe40006000000 */
[----:B------:R-:W-:-:S02]  /*12be0*/  ISETP.GE.AND P4, PT, R4, R231, PT ;  /* 0x000000e70400720c */ /* 0x000fc40003f86270 */
[----:B------:R-:W-:Y:S02]  /*12bf0*/  FMNMX.FTZ R5, R16, R5, !PT ;  /* 0x0000000510057209 */ /* 0x000fe40007810000 */
[C---:B------:R-:W-:Y:S02]  /*12c00*/  ISETP.LT.OR P1, PT, R2.reuse, R227, P1 ;  /* 0x000000e30200720c */ /* 0x040fe40000f21670 */
[C---:B------:R-:W-:Y:S02]  /*12c10*/  ISETP.LT.OR P5, PT, R2.reuse, R225, P5 ;  /* 0x000000e10200720c */ /* 0x040fe40002fa1670 */
[----:B------:R-:W-:Y:S02]  /*12c20*/  ISETP.LT.OR P2, PT, R2, R224, P2 ;  /* 0x000000e00200720c */ /* 0x000fe40001741670 */
[----:B------:R-:W-:Y:S02]  /*12c30*/  FSEL R18, R29, -INF , !P6 ;  /* 0xff8000001d127808 */ /* 0x000fe40007000000 */
[C---:B------:R-:W-:Y:S01]  /*12c40*/  IADD3 R2, R0.reuse, 0x18, RZ ;  /* 0x0000001800027810 */ /* 0x040fe20007ffe0ff */
[----:B------:R-:W-:Y:S01]  /*12c50*/  VIADD R0, R0, 0x19 ;  /* 0x0000001900007836 */ /* 0x000fe20000000000 */
[----:B------:R-:W-:-:S02]  /*12c60*/  ISETP.GE.AND P6, PT, R3, R231, PT ;  /* 0x000000e70300720c */ /* 0x000fc40003fc6270 */
[-C--:B------:R-:W-:Y:S02]  /*12c70*/  ISETP.LT.OR P4, PT, R4, R226.reuse, P4 ;  /* 0x000000e20400720c */ /* 0x080fe40002781670 */
[----:B------:R-:W-:Y:S02]  /*12c80*/  FMNMX.FTZ R5, R19, R5, !PT ;  /* 0x0000000513057209 */ /* 0x000fe40007810000 */
[----:B------:R-:W-:Y:S02]  /*12c90*/  FSEL R32, R177, -INF , !P5 ;  /* 0xff800000b1207808 */ /* 0x000fe40006800000 */
[----:B------:R-:W-:Y:S02]  /*12ca0*/  ISETP.GE.AND P5, PT, R2, R231, PT ;  /* 0x000000e70200720c */ /* 0x000fe40003fa6270 */
[----:B------:R-:W-:Y:S02]  /*12cb0*/  FSEL R177, R140, -INF , !P4 ;  /* 0xff8000008cb17808 */ /* 0x000fe40006000000 */
[----:B------:R-:W-:-:S02]  /*12cc0*/  ISETP.LT.OR P6, PT, R3, R226, P6 ;  /* 0x000000e20300720c */ /* 0x000fc400037c1670 */
[----:B------:R-:W-:Y:S02]  /*12cd0*/  FMNMX.FTZ R5, R18, R5, !PT ;  /* 0x0000000512057209 */ /* 0x000fe40007810000 */
[----:B------:R-:W-:Y:S02]  /*12ce0*/  FSEL R23, R31, -INF , !P1 ;  /* 0xff8000001f177808 */ /* 0x000fe40004800000 */
[----:B------:R-:W-:Y:S02]  /*12cf0*/  FSEL R27, R176, -INF , !P0 ;  /* 0xff800000b01b7808 */ /* 0x000fe40004000000 */
[----:B------:R-:W-:Y:S02]  /*12d00*/  FSEL R34, R178, -INF , !P3 ;  /* 0xff800000b2227808 */ /* 0x000fe40005800000 */
[C---:B------:R-:W-:Y:S02]  /*12d10*/  ISETP.GE.AND P1, PT, R4.reuse, R230, PT ;  /* 0x000000e60400720c */ /* 0x040fe40003f26270 */
[----:B------:R-:W-:-:S02]  /*12d20*/  ISETP.GE.AND P0, PT, R4, R229, PT ;  /* 0x000000e50400720c */ /* 0x000fc40003f06270 */
[----:B------:R-:W-:Y:S02]  /*12d30*/  ISETP.GE.AND P3, PT, R4, R228, PT ;  /* 0x000000e40400720c */ /* 0x000fe40003f66270 */
[----:B------:R-:W-:Y:S02]  /*12d40*/  ISETP.GE.AND P4, PT, R0, R231, PT ;  /* 0x000000e70000720c */ /* 0x000fe40003f86270 */
[----:B------:R-:W-:Y:S02]  /*12d50*/  ISETP.LT.OR P5, PT, R2, R226, P5 ;  /* 0x000000e20200720c */ /* 0x000fe40002fa1670 */
[----:B------:R-:W-:Y:S02]  /*12d60*/  FSEL R176, R141, -INF , !P6 ;  /* 0xff8000008db07808 */ /* 0x000fe40007000000 */
[----:B------:R-:W-:Y:S02]  /*12d70*/  FMNMX.FTZ R5, R177, R5, !PT ;  /* 0x00000005b1057209 */ /* 0x000fe40007810000 */
[----:B------:R-:W-:-:S02]  /*12d80*/  ISETP.LT.OR P1, PT, R4, R227, P1 ;  /* 0x000000e30400720c */ /* 0x000fc40000f21670 */
[C---:B------:R-:W-:Y:S02]  /*12d90*/  ISETP.LT.OR P0, PT, R4.reuse, R225, P0 ;  /* 0x000000e10400720c */ /* 0x040fe40000701670 */
[----:B------:R-:W-:Y:S02]  /*12da0*/  ISETP.LT.OR P3, PT, R4, R224, P3 ;  /* 0x000000e00400720c */ /* 0x000fe40001f61670 */
[----:B------:R-:W-:Y:S02]  /*12db0*/  ISETP.LT.OR P4, PT, R0, R226, P4 ;  /* 0x000000e20000720c */ /* 0x000fe40002781670 */
[----:B------:R-:W-:Y:S02]  /*12dc0*/  FSEL R133, R136, -INF , !P5 ;  /* 0xff80000088857808 */ /* 0x000fe40006800000 */
[----:B------:R-:W-:Y:S02]  /*12dd0*/  FMNMX.FTZ R4, R176, R5, !PT ;  /* 0x00000005b0047209 */ /* 0x000fe40007810000 */
[----:B------:R-:W-:-:S02]  /*12de0*/  FSEL R178, R137, -INF , !P4 ;  /* 0xff80000089b27808 */ /* 0x000fc40006000000 */
[----:B------:R-:W-:Y:S02]  /*12df0*/  FMNMX.FTZ R4, R133, R4, !PT ;  /* 0x0000000485047209 */ /* 0x000fe40007810000 */
[----:B------:R-:W-:Y:S02]  /*12e00*/  FMNMX.FTZ R5, R238, R17, !PT ;  /* 0x00000011ee057209 */ /* 0x000fe40007810000 */
[----:B------:R-:W-:Y:S02]  /*12e10*/  FMNMX.FTZ R4, R178, R4, !PT ;  /* 0x00000004b2047209 */ /* 0x000fe40007810000 */
[----:B------:R-:W-:Y:S02]  /*12e20*/  FMNMX.FTZ R5, R21, R5, !PT ;  /* 0x0000000515057209 */ /* 0x000fe40007810000 */
[----:B------:R-:W-:Y:S01]  /*12e30*/  FSEL R35, R179, -INF , !P2 ;  /* 0xff800000b3237808 */ /* 0x000fe20005000000 */
[----:B------:R-:W1:Y:S01]  /*12e40*/  SHFL.BFLY PT, R8, R4, 0x2, 0x1f ;  /* 0x0c401f0004087f89 */ /* 0x000e6200000e0000 */
[----:B------:R-:W-:-:S02]  /*12e50*/  ISETP.GE.AND P5, PT, R3, R230, PT ;  /* 0x000000e60300720c */ /* 0x000fc40003fa6270 */
[C---:B------:R-:W-:Y:S02]  /*12e60*/  ISETP.GE.AND P6, PT, R3.reuse, R229, PT ;  /* 0x000000e50300720c */ /* 0x040fe40003fc6270 */
[C---:B------:R-:W-:Y:S02]  /*12e70*/  ISETP.GE.AND P2, PT, R3.reuse, R228, PT ;  /* 0x000000e40300720c */ /* 0x040fe40003f46270 */
[----:B------:R-:W-:Y:S02]  /*12e80*/  FMNMX.FTZ R5, R20, R5, !PT ;  /* 0x0000000514057209 */ /* 0x000fe40007810000 */
[C---:B------:R-:W-:Y:S02]  /*12e90*/  ISETP.LT.OR P5, PT, R3.reuse, R227, P5 ;  /* 0x000000e30300720c */ /* 0x040fe40002fa1670 */
[C---:B------:R-:W-:Y:S02]  /*12ea0*/  ISETP.LT.OR P6, PT, R3.reuse, R225, P6 ;  /* 0x000000e10300720c */ /* 0x040fe400037c1670 */
[----:B------:R-:W-:-:S02]  /*12eb0*/  ISETP.LT.OR P2, PT, R3, R224, P2 ;  /* 0x000000e00300720c */ /* 0x000fc40001741670 */
[-C--:B------:R-:W-:Y:S02]  /*12ec0*/  ISETP.GE.AND P4, PT, R2, R230.reuse, PT ;  /* 0x000000e60200720c */ /* 0x080fe40003f86270 */
[----:B------:R-:W-:Y:S02]  /*12ed0*/  FSEL R179, R142, -INF , !P1 ;  /* 0xff8000008eb37808 */ /* 0x000fe40004800000 */
[----:B------:R-:W-:Y:S02]  /*12ee0*/  FMNMX.FTZ R3, R23, R5, !PT ;  /* 0x0000000517037209 */ /* 0x000fe40007810000 */
[----:B------:R-:W-:Y:S02]  /*12ef0*/  ISETP.GE.AND P1, PT, R0, R230, PT ;  /* 0x000000e60000720c */ /* 0x000fe40003f26270 */
[----:B------:R-:W-:Y:S02]  /*12f00*/  ISETP.LT.OR P4, PT, R2, R227, P4 ;  /* 0x000000e30200720c */ /* 0x000fe40002781670 */
[----:B------:R-:W-:-:S02]  /*12f10*/  FSEL R180, R143, -INF , !P5 ;  /* 0xff8000008fb47808 */ /* 0x000fc40006800000 */
[----:B------:R-:W-:Y:S02]  /*12f20*/  FMNMX.FTZ R3, R179, R3, !PT ;  /* 0x00000003b3037209 */ /* 0x000fe40007810000 */
[----:B------:R-:W-:Y:S02]  /*12f30*/  ISETP.LT.OR P1, PT, R0, R227, P1 ;  /* 0x000000e30000720c */ /* 0x000fe40000f21670 */
[----:B------:R-:W-:Y:S02]  /*12f40*/  FSEL R195, R138, -INF , !P4 ;  /* 0xff8000008ac37808 */ /* 0x000fe40006000000 */
[----:B------:R-:W-:Y:S02]  /*12f50*/  FMNMX.FTZ R3, R180, R3, !PT ;  /* 0x00000003b4037209 */ /* 0x000fe40007810000 */
[----:B------:R-:W-:Y:S02]  /*12f60*/  FSEL R198, R188, -INF , !P0 ;  /* 0xff800000bcc67808 */ /* 0x000fe40004000000 */
[----:B------:R-:W-:-:S02]  /*12f70*/  FSEL R196, R139, -INF , !P1 ;  /* 0xff8000008bc47808 */ /* 0x000fc40004800000 */
[CC--:B------:R-:W-:Y:S02]  /*12f80*/  ISETP.GE.AND P4, PT, R0.reuse, R229.reuse, PT ;  /* 0x000000e50000720c */ /* 0x0c0fe40003f86270 */
[-C--:B------:R-:W-:Y:S02]  /*12f90*/  ISETP.GE.AND P0, PT, R0, R228.reuse, PT ;  /* 0x000000e40000720c */ /* 0x080fe40003f06270 */
[C---:B------:R-:W-:Y:S02]  /*12fa0*/  ISETP.GE.AND P5, PT, R2.reuse, R229, PT ;  /* 0x000000e50200720c */ /* 0x040fe40003fa6270 */
[----:B------:R-:W-:Y:S02]  /*12fb0*/  ISETP.GE.AND P1, PT, R2, R228, PT ;  /* 0x000000e40200720c */ /* 0x000fe40003f26270 */
[----:B------:R-:W-:Y:S02]  /*12fc0*/  FMNMX.FTZ R3, R195, R3, !PT ;  /* 0x00000003c3037209 */ /* 0x000fe40007810000 */
[----:B------:R-:W-:-:S02]  /*12fd0*/  ISETP.LT.OR P4, PT, R0, R225, P4 ;  /* 0x000000e10000720c */ /* 0x000fc40002781670 */
[-C--:B------:R-:W-:Y:S02]  /*12fe0*/  ISETP.LT.OR P0, PT, R0, R224.reuse, P0 ;  /* 0x000000e00000720c */ /* 0x080fe40000701670 */
[C---:B------:R-:W-:Y:S02]  /*12ff0*/  ISETP.LT.OR P5, PT, R2.reuse, R225, P5 ;  /* 0x000000e10200720c */ /* 0x040fe40002fa1670 */
[----:B------:R-:W-:Y:S02]  /*13000*/  ISETP.LT.OR P1, PT, R2, R224, P1 ;  /* 0x000000e00200720c */ /* 0x000fe40000f21670 */
[----:B-1----:R-:W-:Y:S01]  /*13010*/  FMNMX.FTZ R0, R4, R8, !PT ;  /* 0x0000000804007209 */ /* 0x002fe20007810000 */
[----:B------:R-:W-:Y:S01]  /*13020*/  IMAD.WIDE.U32 R8, R9, -0x2daee0ad, RZ ;  /* 0xd2511f5309087825 */ /* 0x000fe200078e00ff */
[----:B------:R-:W-:Y:S02]  /*13030*/  FMNMX.FTZ R2, R196, R3, !PT ;  /* 0x00000003c4027209 */ /* 0x000fe40007810000 */
[----:B------:R-:W-:Y:S01]  /*13040*/  FMNMX.FTZ R3, R237, R22, !PT ;  /* 0x00000016ed037209 */ /* 0x000fe20007810000 */
[----:B------:R-:W1:Y:S01]  /*13050*/  SHFL.BFLY PT, R24, R0, 0x1, 0x1f ;  /* 0x0c201f0000187f89 */ /* 0x000e6200000e0000 */
[----:B------:R-:W-:Y:S01]  /*13060*/  FSEL R192, R189, -INF , !P6 ;  /* 0xff800000bdc07808 */ /* 0x000fe20007000000 */
[----:B------:R-:W-:Y:S01]  /*13070*/  IMAD.WIDE.U32 R4, R10, -0x2daee0ad, RZ ;  /* 0xd2511f530a047825 */ /* 0x000fe200078e00ff */
[----:B------:R-:W-:Y:S01]  /*13080*/  FMNMX.FTZ R3, R25, R3, !PT ;  /* 0x0000000319037209 */ /* 0x000fe20007810000 */
[----:B------:R-:W2:Y:S01]  /*13090*/  SHFL.BFLY PT, R15, R2, 0x2, 0x1f ;  /* 0x0c401f00020f7f89 */ /* 0x000ea200000e0000 */
[----:B------:R-:W-:Y:S01]  /*130a0*/  FSEL R194, R184, -INF , !P5 ;  /* 0xff800000b8c27808 */ /* 0x000fe20006800000 */
[----:B------:R-:W-:Y:S01]  /*130b0*/  IMAD.WIDE.U32 R10, R11, -0x2daee0ad, RZ ;  /* 0xd2511f530b0a7825 */ /* 0x000fe200078e00ff */
[----:B------:R-:W-:-:S02]  /*130c0*/  FMNMX.FTZ R3, R27, R3, !PT ;  /* 0x000000031b037209 */ /* 0x000fc40007810000 */
[--C-:B------:R-:W-:Y:S02]  /*130d0*/  LOP3.LUT R9, R9, UR4, R14.reuse, 0x96, !PT ;  /* 0x0000000409097c12 */ /* 0x100fe4000f8e960e */
[----:B------:R-:W-:Y:S02]  /*130e0*/  FMNMX.FTZ R3, R32, R3, !PT ;  /* 0x0000000320037209 */ /* 0x000fe40007810000 */
[----:B------:R-:W-:Y:S01]  /*130f0*/  LOP3.LUT R5, R5, UR4, R14, 0x96, !PT ;  /* 0x0000000405057c12 */ /* 0x000fe2000f8e960e */
[----:B------:R-:W-:Y:S01]  /*13100*/  UIADD3 UR4, UR26, -0x255992d5, URZ ;  /* 0xdaa66d2b1a047890 */ /* 0x000fe2000fffe03f */
[----:B------:R-:W-:Y:S02]  /*13110*/  FMNMX.FTZ R3, R198, R3, !PT ;  /* 0x00000003c6037209 */ /* 0x000fe40007810000 */
[----:B------:R-:W-:Y:S01]  /*13120*/  LOP3.LUT R26, R11, UR5, R8, 0x96, !PT ;  /* 0x000000050b1a7c12 */ /* 0x000fe2000f8e9608 */
[----:B------:R-:W-:Y:S01]  /*13130*/  IMAD.WIDE.U32 R8, R9, -0x326172a9, RZ ;  /* 0xcd9e8d5709087825 */ /* 0x000fe200078e00ff */
[----:B------:R-:W-:-:S02]  /*13140*/  FMNMX.FTZ R3, R192, R3, !PT ;  /* 0x00000003c0037209 */ /* 0x000fc40007810000 */
[----:B------:R-:W-:Y:S01]  /*13150*/  LOP3.LUT R28, R13, UR5, R4, 0x96, !PT ;  /* 0x000000050d1c7c12 */ /* 0x000fe2000f8e9604 */
[----:B------:R-:W-:Y:S01]  /*13160*/  UIADD3 UR5, UR26, 0x3c6ef372, URZ ;  /* 0x3c6ef3721a057890 */ /* 0x000fe2000fffe03f */
[----:B------:R-:W-:Y:S02]  /*13170*/  FSEL R193, R185, -INF , !P4 ;  /* 0xff800000b9c17808 */ /* 0x000fe40006000000 */
[----:B------:R-:W-:Y:S02]  /*13180*/  FMNMX.FTZ R3, R194, R3, !PT ;  /* 0x00000003c2037209 */ /* 0x000fe40007810000 */
[----:B-1----:R-:W-:Y:S02]  /*13190*/  FMNMX.FTZ R136, R0, R24, !PT ;  /* 0x0000001800887209 */ /* 0x002fe40007810000 */
[----:B--2---:R-:W-:Y:S02]  /*131a0*/  FMNMX.FTZ R135, R2, R15, !PT ;  /* 0x0000000f02877209 */ /* 0x004fe40007810000 */
[----:B------:R-:W-:Y:S01]  /*131b0*/  FMNMX.FTZ R134, R193, R3, !PT ;  /* 0x00000003c1867209 */ /* 0x000fe20007810000 */
[----:B------:R-:W-:Y:S01]  /*131c0*/  IMAD.WIDE.U32 R2, R5, -0x326172a9, RZ ;  /* 0xcd9e8d5705027825 */ /* 0x000fe200078e00ff */
[----:B------:R-:W-:-:S03]  /*131d0*/  FMNMX.FTZ R0, R236, R33, !PT ;  /* 0x00000021ec007209 */ /* 0x000fc60007810000 */
[----:B------:R-:W-:Y:S01]  /*131e0*/  FMUL.FTZ R11, R136, UR32 ;  /* 0x00000020880b7c20 */ /* 0x000fe20008410000 */
[----:B------:R-:W-:Y:S01]  /*131f0*/  LOP3.LUT R14, R9, UR5, R6, 0x96, !PT ;  /* 0x00000005090e7c12 */ /* 0x000fe2000f8e9606 */
[----:B------:R-:W-:Y:S01]  /*13200*/  IMAD.WIDE.U32 R4, R26, -0x326172a9, RZ ;  /* 0xcd9e8d571a047825 */ /* 0x000fe200078e00ff */
[----:B------:R-:W-:Y:S01]  /*13210*/  FMNMX.FTZ R9, R132, R0, !PT ;  /* 0x0000000084097209 */ /* 0x000fe20007810000 */
[----:B------:R-:W1:Y:S01]  /*13220*/  SHFL.BFLY PT, R24, R134, 0x2, 0x1f ;  /* 0x0c401f0086187f89 */ /* 0x000e6200000e0000 */
[----:B------:R-:W-:Y:S01]  /*13230*/  FSEL R205, R190, -INF , !P3 ;  /* 0xff800000becd7808 */ /* 0x000fe20005800000 */
[----:B------:R-:W-:Y:S01]  /*13240*/  IMAD.WIDE.U32 R14, R14, -0x2daee0ad, RZ ;  /* 0xd2511f530e0e7825 */ /* 0x000fe200078e00ff */
[----:B------:R-:W-:Y:S01]  /*13250*/  LOP3.LUT R13, R5, UR4, R8, 0x96, !PT ;  /* 0x00000004050d7c12 */ /* 0x000fe2000f8e9608 */
[----:B------:R-:W2:Y:S01]  /*13260*/  SHFL.BFLY PT, R29, R135, 0x1, 0x1f ;  /* 0x0c201f00871d7f89 */ /* 0x000ea200000e0000 */
[----:B------:R-:W-:Y:S02]  /*13270*/  FMNMX.FTZ R5, R34, R9, !PT ;  /* 0x0000000922057209 */ /* 0x000fe40007810000 */
[----:B------:R-:W-:-:S02]  /*13280*/  FSEL R206, R191, -INF , !P2 ;  /* 0xff800000bfce7808 */ /* 0x000fc40005000000 */
[----:B------:R-:W-:Y:S02]  /*13290*/  FMNMX.FTZ R5, R35, R5, !PT ;  /* 0x0000000523057209 */ /* 0x000fe40007810000 */
[----:B------:R-:W-:Y:S02]  /*132a0*/  FSETP.NEU.FTZ.AND P3, PT, R136, -INF , PT ;  /* 0xff8000008800780b */ /* 0x000fe40003f7d000 */
[----:B------:R-:W-:Y:S02]  /*132b0*/  FMNMX.FTZ R137, R205, R5, !PT ;  /* 0x00000005cd897209 */ /* 0x000fe40007810000 */
[----:B------:R-:W-:Y:S02]  /*132c0*/  FSEL R233, R186, -INF , !P1 ;  /* 0xff800000bae97808 */ /* 0x000fe40004800000 */
[----:B------:R-:W-:Y:S02]  /*132d0*/  FSEL R0, R11, RZ, P3 ;  /* 0x000000ff0b007208 */ /* 0x000fe40001800000 */
[----:B------:R-:W-:-:S02]  /*132e0*/  FMNMX.FTZ R137, R206, R137, !PT ;  /* 0x00000089ce897209 */ /* 0x000fc40007810000 */
[----:B------:R-:W-:Y:S01]  /*132f0*/  LOP3.LUT R11, R3, UR5, R6, 0x96, !PT ;  /* 0x00000005030b7c12 */ /* 0x000fe2000f8e9606 */
[----:B------:R-:W-:Y:S01]  /*13300*/  FFMA.FTZ R3, R7, UR32, -R0 ;  /* 0x0000002007037c23 */ /* 0x000fe20008010800 */
[----:B------:R-:W-:Y:S01]  /*13310*/  LOP3.LUT R10, R15, UR31, R10, 0x96, !PT ;  /* 0x0000001f0f0a7c12 */ /* 0x000fe2000f8e960a */
[----:B------:R-:W-:Y:S01]  /*13320*/  IMAD.WIDE.U32 R6, R28, -0x326172a9, RZ ;  /* 0xcd9e8d571c067825 */ /* 0x000fe200078e00ff */
[----:B------:R-:W-:Y:S01]  /*13330*/  FSEL R235, R187, -INF , !P0 ;  /* 0xff800000bbeb7808 */ /* 0x000fe20004000000 */
[----:B------:R3:W-:Y:S01]  /*13340*/  MUFU.EX2 R244, R3 ;  /* 0x0000000300f47308 */ /* 0x0007e20000000800 */
[----:B------:R-:W-:Y:S01]  /*13350*/  FMNMX.FTZ R137, R233, R137, !PT ;  /* 0x00000089e9897209 */ /* 0x000fe20007810000 */
[----:B------:R-:W-:Y:S01]  /*13360*/  IMAD.WIDE.U32 R8, R11, -0x2daee0ad, RZ ;  /* 0xd2511f530b087825 */ /* 0x000fe200078e00ff */
[----:B-1----:R-:W-:-:S03]  /*13370*/  FMNMX.FTZ R134, R134, R24, !PT ;  /* 0x0000001886867209 */ /* 0x002fc60007810000 */
[----:B------:R-:W-:Y:S01]  /*13380*/  FFMA.FTZ R16, R16, UR32, -R0 ;  /* 0x0000002010107c23 */ /* 0x000fe20008010800 */
[----:B------:R-:W-:Y:S01]  /*13390*/  FMNMX.FTZ R137, R235, R137, !PT ;  /* 0x00000089eb897209 */ /* 0x000fe20007810000 */
[----:B------:R-:W-:Y:S01]  /*133a0*/  IMAD.WIDE.U32 R10, R10, -0x326172a9, RZ ;  /* 0xcd9e8d570a0a7825 */ /* 0x000fe200078e00ff */
[----:B------:R-:W-:Y:S01]  /*133b0*/  LOP3.LUT R12, R9, UR31, R12, 0x96, !PT ;  /* 0x0000001f090c7c12 */ /* 0x000fe2000f8e960c */
[----:B------:R1:W-:Y:S01]  /*133c0*/  MUFU.EX2 R243, R16 ;  /* 0x0000001000f37308 */ /* 0x0003e20000000800 */
[----:B------:R-:W4:Y:S01]  /*133d0*/  SHFL.BFLY PT, R9, R134, 0x1, 0x1f ;  /* 0x0c201f0086097f89 */ /* 0x000f2200000e0000 */
[----:B------:R-:W-:Y:S01]  /*133e0*/  LOP3.LUT R15, R7, UR4, R2, 0x96, !PT ;  /* 0x00000004070f7c12 */ /* 0x000fe2000f8e9602 */
[----:B------:R-:W-:Y:S01]  /*133f0*/  FFMA.FTZ R19, R19, UR32, -R0 ;  /* 0x0000002013137c23 */ /* 0x000fe20008010800 */
[----:B------:R-:W-:Y:S01]  /*13400*/  LOP3.LUT R4, R11, UR30, R4, 0x96, !PT ;  /* 0x0000001e0b047c12 */ /* 0x000fe2000f8e9604 */
[----:B------:R-:W-:Y:S01]  /*13410*/  IMAD.WIDE.U32 R30, R12, -0x326172a9, RZ ;  /* 0xcd9e8d570c1e7825 */ /* 0x000fe200078e00ff */
[----:B------:R-:W5:Y:S01]  /*13420*/  SHFL.BFLY PT, R11, R137, 0x2, 0x1f ;  /* 0x0c401f00890b7f89 */ /* 0x000f6200000e0000 */
[----:B--2---:R-:W-:Y:S01]  /*13430*/  FMNMX.FTZ R135, R135, R29, !PT ;  /* 0x0000001d87877209 */ /* 0x004fe20007810000 */
[----:B------:R-:W-:Y:S01]  /*13440*/  MUFU.EX2 R242, R19 ;  /* 0x0000001300f27308 */ /* 0x000fe20000000800 */
[----:B---3--:R-:W-:-:S04]  /*13450*/  IMAD.WIDE.U32 R2, R13, -0x2daee0ad, RZ ;  /* 0xd2511f530d027825 */ /* 0x008fc800078e00ff */
[----:B------:R-:W-:Y:S01]  /*13460*/  FFMA.FTZ R18, R18, UR32, -R0 ;  /* 0x0000002012127c23 */ /* 0x000fe20008010800 */
[C---:B------:R-:W-:Y:S01]  /*13470*/  FSETP.NEU.FTZ.AND P2, PT, R135.reuse, -INF , PT ;  /* 0xff8000008700780b */ /* 0x040fe20003f5d000 */
[----:B------:R-:W-:Y:S01]  /*13480*/  FMUL.FTZ R13, R135, UR32 ;  /* 0x00000020870d7c20 */ /* 0x000fe20008410000 */
[----:B------:R-:W-:Y:S01]  /*13490*/  IMAD.WIDE.U32 R142, R4, -0x2daee0ad, RZ ;  /* 0xd2511f53048e7825 */ /* 0x000fe200078e00ff */
[----:B------:R-:W-:Y:S01]  /*134a0*/  LOP3.LUT R7, R3, UR24, R14, 0x96, !PT ;  /* 0x0000001803077c12 */ /* 0x000fe2000f8e960e */
[----:B------:R-:W-:Y:S01]  /*134b0*/  UMOV UR5, UR33 ;  /* 0x0000002100057c82 */ /* 0x000fe20008000000 */
[----:B------:R-:W-:Y:S01]  /*134c0*/  LOP3.LUT R3, R31, UR30, R6, 0x96, !PT ;  /* 0x0000001e1f037c12 */ /* 0x000fe2000f8e9606 */
[----:B------:R-:W-:Y:S01]  /*134d0*/  IMAD.WIDE.U32 R4, R15, -0x2daee0ad, RZ ;  /* 0xd2511f530f047825 */ /* 0x000fe200078e00ff */
[----:B------:R-:W-:Y:S01]  /*134e0*/  LOP3.LUT R2, R143, UR10, R2, 0x96, !PT ;  /* 0x0000000a8f027c12 */ /* 0x000fe2000f8e9602 */
[----:B------:R-:W-:Y:S01]  /*134f0*/  MUFU.EX2 R241, R18 ;  /* 0x0000001200f17308 */ /* 0x000fe20000000800 */
[----:B------:R-:W-:Y:S01]  /*13500*/  FSEL R13, R13, RZ, P2 ;  /* 0x000000ff0d0d7208 */ /* 0x000fe20001000000 */
[----:B------:R-:W-:Y:S01]  /*13510*/  IMAD.WIDE.U32 R140, R3, -0x2daee0ad, RZ ;  /* 0xd2511f53038c7825 */ /* 0x000fe200078e00ff */
[----:B------:R-:W-:-:S02]  /*13520*/  LOP3.LUT R28, R5, UR24, R8, 0x96, !PT ;  /* 0x00000018051c7c12 */ /* 0x000fc4000f8e9608 */
[----:B------:R-:W-:Y:S01]  /*13530*/  MOV R182, R248 ;  /* 0x000000f800b67202 */ /* 0x000fe20000000f00 */
[----:B------:R-:W-:Y:S01]  /*13540*/  IMAD.WIDE.U32 R6, R7, -0x326172a9, RZ ;  /* 0xcd9e8d5707067825 */ /* 0x000fe200078e00ff */
[----:B----4-:R-:W-:-:S03]  /*13550*/  FMNMX.FTZ R134, R134, R9, !PT ;  /* 0x0000000986867209 */ /* 0x010fc60007810000 */
[----:B------:R-:W-:Y:S01]  /*13560*/  FFMA.FTZ R17, R17, UR32, -R13 ;  /* 0x0000002011117c23 */ /* 0x000fe2000801080d */
[----:B------:R-:W-:Y:S01]  /*13570*/  LOP3.LUT R5, R141, UR10, R4, 0x96, !PT ;  /* 0x0000000a8d057c12 */ /* 0x000fe2000f8e9604 */
[----:B------:R-:W-:Y:S01]  /*13580*/  IMAD.WIDE.U32 R2, R2, -0x326172a9, RZ ;  /* 0xcd9e8d5702027825 */ /* 0x000fe200078e00ff */
[----:B-----5:R-:W-:-:S03]  /*13590*/  FMNMX.FTZ R137, R137, R11, !PT ;  /* 0x0000000b89897209 */ /* 0x020fc60007810000 */
[----:B------:R-:W-:Y:S01]  /*135a0*/  FMUL.FTZ R12, R134, UR32 ;  /* 0x00000020860c7c20 */ /* 0x000fe20008410000 */
[----:B------:R-:W-:Y:S01]  /*135b0*/  LOP3.LUT R143, R7, UR11, R10, 0x96, !PT ;  /* 0x0000000b078f7c12 */ /* 0x000fe2000f8e960a */
[----:B------:R-:W-:Y:S01]  /*135c0*/  IMAD.WIDE.U32 R28, R28, -0x326172a9, RZ ;  /* 0xcd9e8d571c1c7825 */ /* 0x000fe200078e00ff */
[----:B------:R-:W-:Y:S01]  /*135d0*/  LOP3.LUT R4, R3, UR21, R6, 0x96, !PT ;  /* 0x0000001503047c12 */ /* 0x000fe2000f8e9606 */
[----:B------:R-:W2:Y:S01]  /*135e0*/  SHFL.BFLY PT, R15, R137, 0x1, 0x1f ;  /* 0x0c201f00890f7f89 */ /* 0x000ea200000e0000 */
[----:B------:R-:W-:Y:S01]  /*135f0*/  LOP3.LUT R6, R2, 0xffff, RZ, 0xc0, !PT ;  /* 0x0000ffff02067812 */ /* 0x000fe200078ec0ff */
[----:B------:R3:W-:Y:S01]  /*13600*/  MUFU.EX2 R240, R17 ;  /* 0x0000001100f07308 */ /* 0x0007e20000000800 */
[----:B------:R-:W-:Y:S01]  /*13610*/  FSETP.NEU.FTZ.AND P1, PT, R134, -INF , PT ;  /* 0xff8000008600780b */ /* 0x000fe20003f3d000 */
[--C-:B------:R-:W-:Y:S01]  /*13620*/  FFMA.FTZ R21, R21, UR32, -R13.reuse ;  /* 0x0000002015157c23 */ /* 0x100fe2000801080d */
[--C-:B------:R-:W-:Y:S01]  /*13630*/  SHF.R.U32.HI R7, RZ, 0x10, R2.reuse ;  /* 0x00000010ff077819 */ /* 0x100fe20000011602 */
[--C-:B------:R-:W-:Y:S01]  /*13640*/  FFMA.FTZ R20, R20, UR32, -R13.reuse ;  /* 0x0000002014147c23 */ /* 0x100fe2000801080d */
[----:B------:R-:W-:Y:S01]  /*13650*/  LOP3.LUT R14, R2, 0xff, RZ, 0xc0, !PT ;  /* 0x000000ff020e7812 */ /* 0x000fe200078ec0ff */
[----:B------:R-:W-:Y:S01]  /*13660*/  FFMA.FTZ R23, R23, UR32, -R13 ;  /* 0x0000002017177c23 */ /* 0x000fe2000801080d */
[----:B------:R-:W-:Y:S01]  /*13670*/  SHF.R.U32.HI R8, RZ, 0x18, R2 ;  /* 0x00000018ff087819 */ /* 0x000fe20000011602 */
[----:B------:R-:W-:Y:S01]  /*13680*/  IMAD.WIDE.U32 R2, R5, -0x326172a9, RZ ;  /* 0xcd9e8d5705027825 */ /* 0x000fe200078e00ff */
[----:B------:R-:W-:Y:S01]  /*13690*/  SHF.R.U32.HI R6, RZ, 0x8, R6 ;  /* 0x00000008ff067819 */ /* 0x000fe20000011606 */
[----:B------:R-:W4:Y:S01]  /*136a0*/  MUFU.EX2 R234, R21 ;  /* 0x0000001500ea7308 */ /* 0x000f220000000800 */
[----:B------:R-:W-:-:S02]  /*136b0*/  FSEL R12, R12, RZ, P1 ;  /* 0x000000ff0c0c7208 */ /* 0x000fc40000800000 */
[----:B------:R-:W-:Y:S02]  /*136c0*/  LOP3.LUT R5, R7, 0xff, RZ, 0xc0, !PT ;  /* 0x000000ff07057812 */ /* 0x000fe400078ec0ff */
[----:B------:R-:W-:Y:S01]  /*136d0*/  LOP3.LUT R9, R2, 0xffff, RZ, 0xc0, !PT ;  /* 0x0000ffff02097812 */ /* 0x000fe200078ec0ff */
[----:B------:R-:W-:Y:S01]  /*136e0*/  FFMA.FTZ R22, R22, UR32, -R12 ;  /* 0x0000002016167c23 */ /* 0x000fe2000801080c */
[----:B------:R-:W-:Y:S01]  /*136f0*/  LOP3.LUT R10, R2, 0xff, RZ, 0xc0, !PT ;  /* 0x000000ff020a7812 */ /* 0x000fe200078ec0ff */
[----:B------:R-:W-:Y:S01]  /*13700*/  MUFU.EX2 R232, R20 ;  /* 0x0000001400e87308 */ /* 0x000fe20000000800 */
[--C-:B------:R-:W-:Y:S02]  /*13710*/  SHF.R.U32.HI R11, RZ, 0x10, R2.reuse ;  /* 0x00000010ff0b7819 */ /* 0x100fe40000011602 */
[----:B-1----:R-:W-:Y:S02]  /*13720*/  SHF.R.U32.HI R16, RZ, 0x18, R2 ;  /* 0x00000018ff107819 */ /* 0x002fe40000011602 */
[----:B------:R-:W-:Y:S01]  /*13730*/  PRMT R14, R14, 0x5410, R6 ;  /* 0x000054100e0e7816 */ /* 0x000fe20000000006 */
[----:B------:R-:W-:Y:S01]  /*13740*/  FFMA.FTZ R6, R25, UR32, -R12 ;  /* 0x0000002019067c23 */ /* 0x000fe2000801080c */
[----:B------:R-:W-:Y:S01]  /*13750*/  LOP3.LUT R2, R3, UR21, R28, 0x96, !PT ;  /* 0x0000001503027c12 */ /* 0x000fe2000f8e961c */
[----:B------:R-:W1:Y:S01]  /*13760*/  MUFU.EX2 R207, R23 ;  /* 0x0000001700cf7308 */ /* 0x000e620000000800 */
[----:B---3--:R-:W-:-:S02]  /*13770*/  PRMT R17, R5, 0x5410, R8 ;  /* 0x0000541005117816 */ /* 0x008fc40000000008 */
[C---:B------:R-:W-:Y:S02]  /*13780*/  LOP3.LUT R3, R4.reuse, 0xffff, RZ, 0xc0, !PT ;  /* 0x0000ffff04037812 */ /* 0x040fe400078ec0ff */
[--C-:B------:R-:W-:Y:S02]  /*13790*/  SHF.R.U32.HI R5, RZ, 0x10, R4.reuse ;  /* 0x00000010ff057819 */ /* 0x100fe40000011604 */
[----:B--2---:R-:W-:Y:S01]  /*137a0*/  FMNMX.FTZ R137, R137, R15, !PT ;  /* 0x0000000f89897209 */ /* 0x004fe20007810000 */
[----:B------:R2:W-:Y:S01]  /*137b0*/  MUFU.EX2 R199, R6 ;  /* 0x0000000600c77308 */ /* 0x0005e20000000800 */
[----:B------:R-:W-:Y:S02]  /*137c0*/  LOP3.LUT R8, R4, 0xff, RZ, 0xc0, !PT ;  /* 0x000000ff04087812 */ /* 0x000fe400078ec0ff */
[----:B------:R-:W-:Y:S01]  /*137d0*/  SHF.R.U32.HI R7, RZ, 0x18, R4 ;  /* 0x00000018ff077819 */ /* 0x000fe20000011604 */
[----:B------:R-:W-:Y:S01]  /*137e0*/  FMUL.FTZ R19, R137, UR32 ;  /* 0x0000002089137c20 */ /* 0x000fe20008410000 */
[----:B------:R-:W-:Y:S01]  /*137f0*/  LOP3.LUT R4, R5, 0xff, RZ, 0xc0, !PT ;  /* 0x000000ff05047812 */ /* 0x000fe200078ec0ff */
[----:B------:R-:W-:Y:S01]  /*13800*/  FFMA.FTZ R5, R27, UR32, -R12 ;  /* 0x000000201b057c23 */ /* 0x000fe2000801080c */
[----:B------:R-:W-:Y:S01]  /*13810*/  FSETP.NEU.FTZ.AND P0, PT, R137, -INF , PT ;  /* 0xff8000008900780b */ /* 0x000fe20003f1d000 */
[----:B------:R-:W3:Y:S01]  /*13820*/  LDSM.16.MT88.4 R24, [R209+0xa000] ;  /* 0x00a00000d118783b */ /* 0x000ee20000004200 */
[----:B------:R-:W-:Y:S01]  /*13830*/  MUFU.EX2 R204, R22 ;  /* 0x0000001600cc7308 */ /* 0x000fe20000000800 */
[----:B------:R-:W-:-:S02]  /*13840*/  LOP3.LUT R138, R29, UR11, R30, 0x96, !PT ;  /* 0x0000000b1d8a7c12 */ /* 0x000fc4000f8e961e */
[----:B------:R-:W-:Y:S01]  /*13850*/  FSEL R19, R19, RZ, P0 ;  /* 0x000000ff13137208 */ /* 0x000fe20000000000 */
[----:B------:R-:W-:Y:S01]  /*13860*/  LDSM.16.MT88.4 R28, [R213+0xa000] ;  /* 0x00a00000d51c783b */ /* 0x000fe20000004200 */
[----:B--2---:R-:W-:-:S03]  /*13870*/  SHF.R.U32.HI R6, RZ, 0x8, R3 ;  /* 0x00000008ff067819 */ /* 0x004fc60000011603 */
[----:B------:R2:W-:Y:S01]  /*13880*/  MUFU.EX2 R197, R5 ;  /* 0x0000000500c57308 */ /* 0x0005e20000000800 */
[----:B------:R-:W-:Y:S02]  /*13890*/  SHF.R.U32.HI R3, RZ, 0x8, R9 ;  /* 0x00000008ff037819 */ /* 0x000fe40000011609 */
[----:B------:R-:W-:Y:S01]  /*138a0*/  PRMT R9, R4, 0x5410, R7 ;  /* 0x0000541004097816 */ /* 0x000fe20000000007 */
[----:B------:R-:W-:Y:S01]  /*138b0*/  FFMA.FTZ R4, R32, UR32, -R12 ;  /* 0x0000002020047c23 */ /* 0x000fe2000801080c */
[----:B------:R-:W-:Y:S02]  /*138c0*/  PRMT R21, R10, 0x5410, R3 ;  /* 0x000054100a157816 */ /* 0x000fe40000000003 */
[----:B------:R-:W-:Y:S01]  /*138d0*/  LOP3.LUT R3, R2, 0xffff, RZ, 0xc0, !PT ;  /* 0x0000ffff02037812 */ /* 0x000fe200078ec0ff */
[----:B------:R5:W-:Y:S01]  /*138e0*/  MUFU.EX2 R187, R4 ;  /* 0x0000000400bb7308 */ /* 0x000be20000000800 */
[----:B------:R-:W-:Y:S02]  /*138f0*/  PRMT R8, R8, 0x5410, R6 ;  /* 0x0000541008087816 */ /* 0x000fe40000000006 */
[----:B------:R-:W-:-:S02]  /*13900*/  LOP3.LUT R7, R11, 0xff, RZ, 0xc0, !PT ;  /* 0x000000ff0b077812 */ /* 0x000fc400078ec0ff */
[----:B------:R-:W-:Y:S02]  /*13910*/  LOP3.LUT R6, R2, 0xff, RZ, 0xc0, !PT ;  /* 0x000000ff02067812 */ /* 0x000fe400078ec0ff */
[----:B------:R-:W-:Y:S01]  /*13920*/  PRMT R20, R7, 0x5410, R16 ;  /* 0x0000541007147816 */ /* 0x000fe20000000010 */
[----:B--2---:R-:W-:Y:S01]  /*13930*/  FFMA.FTZ R5, R33, UR32, -R19 ;  /* 0x0000002021057c23 */ /* 0x004fe20008010813 */
[--C-:B------:R-:W-:Y:S02]  /*13940*/  HSET2.LE.AND R10, R14, R200.reuse, PT ;  /* 0x000000c80e0a7233 */ /* 0x100fe40003803000 */
[--C-:B------:R-:W-:Y:S01]  /*13950*/  HSET2.LE.AND R11, R17, R200.reuse, PT ;  /* 0x000000c8110b7233 */ /* 0x100fe20003803000 */
[----:B------:R2:W-:Y:S01]  /*13960*/  MUFU.EX2 R186, R5 ;  /* 0x0000000500ba7308 */ /* 0x0005e20000000800 */
[--C-:B------:R-:W-:Y:S02]  /*13970*/  HSET2.LE.AND R8, R8, R200.reuse, PT ;  /* 0x000000c808087233 */ /* 0x100fe40003803000 */
[----:B------:R-:W-:-:S02]  /*13980*/  HSET2.LE.AND R9, R9, R200, PT ;  /* 0x000000c809097233 */ /* 0x000fc40003803000 */
[----:B-----5:R-:W-:Y:S02]  /*13990*/  SHF.R.U32.HI R4, RZ, 0x8, R3 ;  /* 0x00000008ff047819 */ /* 0x020fe40000011603 */
[----:B------:R-:W-:Y:S02]  /*139a0*/  SHF.R.U32.HI R3, RZ, 0x10, R2 ;  /* 0x00000010ff037819 */ /* 0x000fe40000011602 */
[----:B------:R-:W-:Y:S02]  /*139b0*/  PRMT R16, R6, 0x5410, R4 ;  /* 0x0000541006107816 */ /* 0x000fe40000000004 */
[----:B------:R-:W-:Y:S02]  /*139c0*/  SHF.R.U32.HI R6, RZ, 0x18, R2 ;  /* 0x00000018ff067819 */ /* 0x000fe40000011602 */
[----:B------:R-:W-:Y:S01]  /*139d0*/  LOP3.LUT R2, R3, 0xff, RZ, 0xc0, !PT ;  /* 0x000000ff03027812 */ /* 0x000fe200078ec0ff */
[----:B------:R-:W-:Y:S01]  /*139e0*/  FFMA.FTZ R3, R132, UR32, -R19 ;  /* 0x0000002084037c23 */ /* 0x000fe20008010813 */
[----:B------:R-:W-:-:S02]  /*139f0*/  FSEL R4, R135, RZ, P2 ;  /* 0x000000ff87047208 */ /* 0x000fc40001000000 */
[----:B--2---:R-:W-:Y:S01]  /*13a00*/  FSEL R5, R136, RZ, P3 ;  /* 0x000000ff88057208 */ /* 0x004fe20001800000 */
[----:B------:R2:W-:Y:S01]  /*13a10*/  MUFU.EX2 R185, R3 ;  /* 0x0000000300b97308 */ /* 0x0005e20000000800 */
[----:B------:R-:W-:Y:S01]  /*13a20*/  PRMT R15, R2, 0x5410, R6 ;  /* 0x00005410020f7816 */ /* 0x000fe20000000006 */
[----:B------:R-:W-:Y:S01]  /*13a30*/  FFMA.FTZ R2, R34, UR32, -R19 ;  /* 0x0000002022027c23 */ /* 0x000fe20008010813 */
[----:B------:R-:W-:Y:S01]  /*13a40*/  FADD.FTZ R6, R238, -R4 ;  /* 0x80000004ee067221 */ /* 0x000fe20000010000 */
[----:B------:R-:W-:Y:S01]  /*13a50*/  FADD.FTZ R5, R239, -R5 ;  /* 0x80000005ef057221 */ /* 0x000fe20000010000 */
[----:B------:R-:W-:Y:S02]  /*13a60*/  FSEL R4, R134, RZ, P1 ;  /* 0x000000ff86047208 */ /* 0x000fe40000800000 */
[----:B------:R-:W-:Y:S01]  /*13a70*/  FMUL.FTZ R6, R6, UR32 ;  /* 0x0000002006067c20 */ /* 0x000fe20008410000 */
[----:B------:R5:W-:Y:S01]  /*13a80*/  MUFU.EX2 R184, R2 ;  /* 0x0000000200b87308 */ /* 0x000be20000000800 */
[----:B------:R-:W-:Y:S01]  /*13a90*/  FMUL.FTZ R5, R5, UR32 ;  /* 0x0000002005057c20 */ /* 0x000fe20008410000 */
[----:B------:R-:W-:Y:S01]  /*13aa0*/  FADD.FTZ R7, R237, -R4 ;  /* 0x80000004ed077221 */ /* 0x000fe20000010000 */
[----:B----4-:R-:W-:-:S03]  /*13ab0*/  F2FP.F16.F32.PACK_AB R4, R234, R240 ;  /* 0x000000f0ea04723e */ /* 0x010fc600000000ff */
[----:B------:R-:W-:Y:S01]  /*13ac0*/  FMUL.FTZ R7, R7, UR32 ;  /* 0x0000002007077c20 */ /* 0x000fe20008410000 */
[----:B------:R-:W-:Y:S01]  /*13ad0*/  LOP3.LUT R9, R9, R4, RZ, 0xc0, !PT ;  /* 0x0000000409097212 */ /* 0x000fe200078ec0ff */
[----:B------:R-:W4:Y:S01]  /*13ae0*/  MUFU.EX2 R18, R5 ;  /* 0x0000000500127308 */ /* 0x000f220000000800 */
[----:B--2---:R-:W-:-:S05]  /*13af0*/  FSEL R3, R137, RZ, P0 ;  /* 0x000000ff89037208 */ /* 0x004fca0000000000 */
[----:B------:R-:W-:Y:S01]  /*13b00*/  FADD.FTZ R14, R236, -R3 ;  /* 0x80000003ec0e7221 */ /* 0x000fe20000010000 */
[----:B------:R-:W-:Y:S01]  /*13b10*/  FFMA.FTZ R3, R35, UR32, -R19 ;  /* 0x0000002023037c23 */ /* 0x000fe20008010813 */
[----:B------:R-:W2:Y:S01]  /*13b20*/  MUFU.EX2 R17, R6 ;  /* 0x0000000600117308 */ /* 0x000ea20000000800 */
[----:B-----5:R-:W-:Y:S01]  /*13b30*/  F2FP.F16.F32.PACK_AB R2, R241, R242 ;  /* 0x000000f2f102723e */ /* 0x020fe200000000ff */
[----:B------:R-:W-:-:S03]  /*13b40*/  FMUL.FTZ R14, R14, UR32 ;  /* 0x000000200e0e7c20 */ /* 0x000fc60008410000 */
[----:B------:R-:W-:Y:S02]  /*13b50*/  LOP3.LUT R10, R10, R2, RZ, 0xc0, !PT ;  /* 0x000000020a0a7212 */ /* 0x000fe400078ec0ff */
[----:B-1----:R-:W-:Y:S01]  /*13b60*/  F2FP.F16.F32.PACK_AB R2, R207, R232 ;  /* 0x000000e8cf02723e */ /* 0x002fe200000000ff */
[----:B------:R1:W-:Y:S01]  /*13b70*/  MUFU.EX2 R139, R3 ;  /* 0x00000003008b7308 */ /* 0x0003e20000000800 */
[-C--:B----4-:R-:W-:Y:S01]  /*13b80*/  FMUL.FTZ R148, R148, R18.reuse ;  /* 0x0000001294947220 */ /* 0x090fe20000410000 */
[----:B------:R-:W-:Y:S01]  /*13b90*/  FMUL.FTZ R149, R149, R18 ;  /* 0x0000001295957220 */ /* 0x000fe20000410000 */
[----:B------:R-:W-:Y:S01]  /*13ba0*/  LOP3.LUT R11, R11, R2, RZ, 0xc0, !PT ;  /* 0x000000020b0b7212 */ /* 0x000fe200078ec0ff */
[-C--:B------:R-:W-:Y:S01]  /*13bb0*/  FMUL.FTZ R152, R152, R18.reuse ;  /* 0x0000001298987220 */ /* 0x080fe20000410000 */
[--C-:B------:R-:W-:Y:S01]  /*13bc0*/  HSET2.LE.AND R2, R16, R200.reuse, PT ;  /* 0x000000c810027233 */ /* 0x100fe20003803000 */
[-C--:B------:R-:W-:Y:S01]  /*13bd0*/  FMUL.FTZ R153, R153, R18.reuse ;  /* 0x0000001299997220 */ /* 0x080fe20000410000 */
[-C--:B------:R-:W-:Y:S01]  /*13be0*/  FMUL.FTZ R160, R160, R18.reuse ;  /* 0x00000012a0a07220 */ /* 0x080fe20000410000 */
[----:B------:R-:W4:Y:S01]  /*13bf0*/  MUFU.EX2 R16, R7 ;  /* 0x0000000700107308 */ /* 0x000f220000000800 */
        /* <DEDUP_REMOVED lines=8> */
[----:B-1----:R-:W-:Y:S01]  /*13c80*/  F2FP.F16.F32.PACK_AB R3, R243, R244 ;  /* 0x000000f4f303723e */ /* 0x002fe200000000ff */
[-C--:B------:R-:W-:Y:S01]  /*13c90*/  FMUL.FTZ R169, R169, R18.reuse ;  /* 0x00000012a9a97220 */ /* 0x080fe20000410000 */
[-C--:B------:R-:W-:Y:S01]  /*13ca0*/  FMUL.FTZ R170, R170, R17.reuse ;  /* 0x00000011aaaa7220 */ /* 0x080fe20000410000 */
[----:B------:R-:W-:Y:S01]  /*13cb0*/  FMUL.FTZ R171, R171, R17 ;  /* 0x00000011abab7220 */ /* 0x000fe20000410000 */
[----:B------:R-:W-:Y:S01]  /*13cc0*/  LOP3.LUT R8, R8, R3, RZ, 0xc0, !PT ;  /* 0x0000000308087212 */ /* 0x000fe200078ec0ff */
[----:B------:R-:W-:Y:S01]  /*13cd0*/  FMUL.FTZ R48, R48, R18 ;  /* 0x0000001230307220 */ /* 0x000fe20000410000 */
[----:B------:R-:W-:Y:S01]  /*13ce0*/  F2FP.F16.F32.PACK_AB R3, R199, R204 ;  /* 0x000000ccc703723e */ /* 0x000fe200000000ff */
[----:B------:R-:W-:Y:S01]  /*13cf0*/  FMUL.FTZ R49, R49, R18 ;  /* 0x0000001231317220 */ /* 0x000fe20000410000 */
[-C--:B----4-:R-:W-:Y:S01]  /*13d00*/  FMUL.FTZ R144, R144, R16.reuse ;  /* 0x0000001090907220 */ /* 0x090fe20000410000 */
[-C--:B------:R-:W-:Y:S01]  /*13d10*/  FMUL.FTZ R145, R145, R16.reuse ;  /* 0x0000001091917220 */ /* 0x080fe20000410000 */
[----:B------:R-:W-:Y:S01]  /*13d20*/  LOP3.LUT R4, R2, R3, RZ, 0xc0, !PT ;  /* 0x0000000302047212 */ /* 0x000fe200078ec0ff */
[----:B---3--:R-:W-:Y:S01]  /*13d30*/  HMMA.16816.F32 R32, R8, R24, R148 ;  /* 0x000000180820723c */ /* 0x008fe20000001894 */
[--C-:B------:R-:W-:Y:S01]  /*13d40*/  HSET2.LE.AND R2, R15, R200.reuse, PT ;  /* 0x000000c80f027233 */ /* 0x100fe20003803000 */
[----:B------:R-:W-:Y:S01]  /*13d50*/  FMUL.FTZ R156, R156, R16 ;  /* 0x000000109c9c7220 */ /* 0x000fe20000410000 */
[----:B------:R-:W-:Y:S01]  /*13d60*/  F2FP.F16.F32.PACK_AB R3, R185, R186 ;  /* 0x000000bab903723e */ /* 0x000fe200000000ff */
[----:B------:R-:W1:Y:S01]  /*13d70*/  MUFU.EX2 R15, R14 ;  /* 0x0000000e000f7308 */ /* 0x000e620000000800 */
[-C--:B------:R-:W-:Y:S01]  /*13d80*/  FMUL.FTZ R157, R157, R16.reuse ;  /* 0x000000109d9d7220 */ /* 0x080fe20000410000 */
[-C--:B------:R-:W-:Y:S01]  /*13d90*/  FMUL.FTZ R164, R164, R16.reuse ;  /* 0x00000010a4a47220 */ /* 0x080fe20000410000 */
[----:B------:R-:W-:Y:S01]  /*13da0*/  LOP3.LUT R5, R2, R3, RZ, 0xc0, !PT ;  /* 0x0000000302057212 */ /* 0x000fe200078ec0ff */
[-C--:B------:R-:W-:Y:S01]  /*13db0*/  FMUL.FTZ R165, R165, R16.reuse ;  /* 0x00000010a5a57220 */ /* 0x080fe20000410000 */
[--C-:B------:R-:W-:Y:S01]  /*13dc0*/  HSET2.LE.AND R2, R21, R200.reuse, PT ;  /* 0x000000c815027233 */ /* 0x100fe20003803000 */
[-C--:B------:R-:W-:Y:S01]  /*13dd0*/  FMUL.FTZ R172, R172, R16.reuse ;  /* 0x00000010acac7220 */ /* 0x080fe20000410000 */
[----:B------:R-:W-:Y:S01]  /*13de0*/  F2FP.F16.F32.PACK_AB R3, R187, R197 ;  /* 0x000000c5bb03723e */ /* 0x000fe200000000ff */
[-C--:B------:R-:W-:Y:S01]  /*13df0*/  FMUL.FTZ R173, R173, R16.reuse ;  /* 0x00000010adad7220 */ /* 0x080fe20000410000 */
[-C--:B------:R-:W-:Y:S01]  /*13e00*/  FMUL.FTZ R40, R40, R16.reuse ;  /* 0x0000001028287220 */ /* 0x080fe20000410000 */
[-C--:B------:R-:W-:Y:S01]  /*13e10*/  FMUL.FTZ R41, R41, R16.reuse ;  /* 0x0000001029297220 */ /* 0x080fe20000410000 */
[----:B------:R-:W-:Y:S01]  /*13e20*/  LOP3.LUT R6, R2, R3, RZ, 0xc0, !PT ;  /* 0x0000000302067212 */ /* 0x000fe200078ec0ff */
[-C--:B------:R-:W-:Y:S01]  /*13e30*/  FMUL.FTZ R44, R44, R16.reuse ;  /* 0x000000102c2c7220 */ /* 0x080fe20000410000 */
[----:B------:R-:W-:Y:S01]  /*13e40*/  HSET2.LE.AND R3, R20, R200, PT ;  /* 0x000000c814037233 */ /* 0x000fe20003803000 */
[----:B------:R-:W-:Y:S01]  /*13e50*/  FMUL.FTZ R45, R45, R16 ;  /* 0x000000102d2d7220 */ /* 0x000fe20000410000 */
[----:B------:R-:W2:Y:S01]  /*13e60*/  LDSM.16.MT88.4 R20, [R211+0xa000] ;  /* 0x00a00000d314783b */ /* 0x000ea20000004200 */
[----:B------:R-:W-:Y:S01]  /*13e70*/  F2FP.F16.F32.PACK_AB R2, R139, R184 ;  /* 0x000000b88b02723e */ /* 0x000fe200000000ff */
[-C--:B-1----:R-:W-:Y:S01]  /*13e80*/  FMUL.FTZ R146, R146, R15.reuse ;  /* 0x0000000f92927220 */ /* 0x082fe20000410000 */
[-C--:B------:R-:W-:Y:S01]  /*13e90*/  FMUL.FTZ R147, R147, R15.reuse ;  /* 0x0000000f93937220 */ /* 0x080fe20000410000 */
[----:B------:R-:W-:Y:S01]  /*13ea0*/  FMUL.FTZ R158, R158, R15 ;  /* 0x0000000f9e9e7220 */ /* 0x000fe20000410000 */
[----:B------:R-:W-:Y:S01]  /*13eb0*/  LOP3.LUT R7, R3, R2, RZ, 0xc0, !PT ;  /* 0x0000000203077212 */ /* 0x000fe200078ec0ff */
[----:B------:R-:W-:-:S02]  /*13ec0*/  IMAD.MOV.U32 R132, RZ, RZ, R35 ;  /* 0x000000ffff847224 */ /* 0x000fc400078e0023 */
[-C--:B------:R-:W-:Y:S01]  /*13ed0*/  FMUL.FTZ R159, R159, R15.reuse ;  /* 0x0000000f9f9f7220 */ /* 0x080fe20000410000 */
[----:B------:R-:W-:Y:S02]  /*13ee0*/  IMAD.MOV.U32 R14, RZ, RZ, R32 ;  /* 0x000000ffff0e7224 */ /* 0x000fe400078e0020 */
[-C--:B------:R-:W-:Y:S01]  /*13ef0*/  FMUL.FTZ R166, R166, R15.reuse ;  /* 0x0000000fa6a67220 */ /* 0x080fe20000410000 */
[----:B------:R-:W-:Y:S02]  /*13f00*/  IMAD.MOV.U32 R3, RZ, RZ, R33 ;  /* 0x000000ffff037224 */ /* 0x000fe400078e0021 */
[-C--:B------:R-:W-:Y:S01]  /*13f10*/  FMUL.FTZ R167, R167, R15.reuse ;  /* 0x0000000fa7a77220 */ /* 0x080fe20000410000 */
[----:B------:R-:W-:Y:S01]  /*13f20*/  IMAD.MOV.U32 R2, RZ, RZ, R34 ;  /* 0x000000ffff027224 */ /* 0x000fe200078e0022 */
[----:B------:R-:W-:Y:S01]  /*13f30*/  HMMA.16816.F32 R144, R4, R24, R144 ;  /* 0x000000180490723c */ /* 0x000fe20000001890 */
[-C--:B------:R-:W-:Y:S01]  /*13f40*/  FMUL.FTZ R174, R174, R15.reuse ;  /* 0x0000000faeae7220 */ /* 0x080fe20000410000 */
[-C--:B------:R-:W-:Y:S01]  /*13f50*/  FMUL.FTZ R175, R175, R15.reuse ;  /* 0x0000000fafaf7220 */ /* 0x080fe20000410000 */
[-C--:B------:R-:W-:Y:S01]  /*13f60*/  FMUL.FTZ R42, R42, R15.reuse ;  /* 0x0000000f2a2a7220 */ /* 0x080fe20000410000 */
[-C--:B------:R-:W-:Y:S01]  /*13f70*/  FMUL.FTZ R43, R43, R15.reuse ;  /* 0x0000000f2b2b7220 */ /* 0x080fe20000410000 */
[-C--:B------:R-:W-:Y:S01]  /*13f80*/  FMUL.FTZ R46, R46, R15.reuse ;  /* 0x0000000f2e2e7220 */ /* 0x080fe20000410000 */
[-C--:B------:R-:W-:Y:S01]  /*13f90*/  HMMA.16816.F32 R32, R8, R26.reuse, R152 ;  /* 0x0000001a0820723c */ /* 0x080fe20000001898 */
[----:B------:R-:W-:Y:S01]  /*13fa0*/  FMUL.FTZ R47, R47, R15 ;  /* 0x0000000f2f2f7220 */ /* 0x000fe20000410000 */
[-C--:B------:R-:W-:Y:S01]  /*13fb0*/  FMUL.FTZ R50, R50, R17.reuse ;  /* 0x0000001132327220 */ /* 0x080fe20000410000 */
[----:B------:R-:W-:Y:S01]  /*13fc0*/  FMUL.FTZ R51, R51, R17 ;  /* 0x0000001133337220 */ /* 0x000fe20000410000 */
        /* <DEDUP_REMOVED lines=17> */
[-C--:B--2---:R-:W-:Y:S01]  /*140e0*/  HMMA.16816.F32 R24, R8, R20.reuse, R160 ;  /* 0x000000140818723c */ /* 0x084fe200000018a0 */
[-C--:B------:R-:W-:Y:S01]  /*140f0*/  FMUL.FTZ R75, R75, R15.reuse ;  /* 0x0000000f4b4b7220 */ /* 0x080fe20000410000 */
[----:B------:R-:W-:Y:S01]  /*14100*/  FMUL.FTZ R78, R78, R15 ;  /* 0x0000000f4e4e7220 */ /* 0x000fe20000410000 */
[----:B------:R-:W-:Y:S01]  /*14110*/  IMAD.MOV.U32 R155, RZ, RZ, R34 ;  /* 0x000000ffff9b7224 */ /* 0x000fe200078e0022 */
[----:B------:R-:W-:Y:S01]  /*14120*/  MOV R152, R33 ;  /* 0x0000002100987202 */ /* 0x000fe20000000f00 */
[----:B------:R-:W-:Y:S01]  /*14130*/  IMAD.MOV.U32 R154, RZ, RZ, R35 ;  /* 0x000000ffff9a7224 */ /* 0x000fe200078e0023 */
[----:B------:R-:W-:Y:S01]  /*14140*/  HMMA.16816.F32 R164, R4, R20, R164 ;  /* 0x0000001404a4723c */ /* 0x000fe200000018a4 */
[----:B------:R-:W-:-:S02]  /*14150*/  IMAD.MOV.U32 R153, RZ, RZ, R32 ;  /* 0x000000ffff997224 */ /* 0x000fc400078e0020 */
[-C--:B------:R-:W-:Y:S01]  /*14160*/  FMUL.FTZ R79, R79, R15.reuse ;  /* 0x0000000f4f4f7220 */ /* 0x080fe20000410000 */
[----:B------:R-:W1:Y:S01]  /*14170*/  LDSM.16.MT88.4 R32, [R214+0xa000] ;  /* 0x00a00000d620783b */ /* 0x000e620000004200 */
        /* <DEDUP_REMOVED lines=14> */
[----:B------:R-:W-:-:S02]  /*14260*/  IMAD.MOV.U32 R189, RZ, RZ, R27 ;  /* 0x000000ffffbd7224 */ /* 0x000fc400078e001b */
[-C--:B------:R-:W-:Y:S01]  /*14270*/  FMUL.FTZ R106, R106, R15.reuse ;  /* 0x0000000f6a6a7220 */ /* 0x080fe20000410000 */
[----:B------:R-:W-:Y:S02]  /*14280*/  IMAD.MOV.U32 R188, RZ, RZ, R25 ;  /* 0x000000ffffbc7224 */ /* 0x000fe400078e0019 */
[-C--:B------:R-:W-:Y:S01]  /*14290*/  FMUL.FTZ R107, R107, R15.reuse ;  /* 0x0000000f6b6b7220 */ /* 0x080fe20000410000 */
[----:B------:R-:W-:Y:S02]  /*142a0*/  IMAD.MOV.U32 R183, RZ, RZ, R24 ;  /* 0x000000ffffb77224 */ /* 0x000fe400078e0018 */
[-C--:B------:R-:W-:Y:S01]  /*142b0*/  FMUL.FTZ R110, R110, R15.reuse ;  /* 0x0000000f6e6e7220 */ /* 0x080fe20000410000 */
[----:B------:R-:W-:Y:S02]  /*142c0*/  IMAD.MOV.U32 R181, RZ, RZ, R26 ;  /* 0x000000ffffb57224 */ /* 0x000fe400078e001a */
[-C--:B------:R-:W-:Y:S01]  /*142d0*/  FMUL.FTZ R111, R111, R15.reuse ;  /* 0x0000000f6f6f7220 */ /* 0x080fe20000410000 */
[----:B------:R-:W-:Y:S01]  /*142e0*/  HMMA.16816.F32 R24, R8, R22, R168 ;  /* 0x000000160818723c */ /* 0x000fe200000018a8 */
[----:B------:R-:W2:Y:S01]  /*142f0*/  LDSM.16.MT88.4 R20, [R209+0xb000] ;  /* 0x00b00000d114783b */ /* 0x000ea20000004200 */
        /* <DEDUP_REMOVED lines=19> */
[----:B------:R-:W-:Y:S01]  /*14430*/  FMUL.FTZ R81, R81, R18 ;  /* 0x0000001251517220 */ /* 0x000fe20000410000 */
[----:B------:R-:W-:Y:S01]  /*14440*/  FMUL.FTZ R82, R82, R17 ;  /* 0x0000001152527220 */ /* 0x000fe20000410000 */
[----:B------:R-:W-:Y:S01]  /*14450*/  HMMA.16816.F32 R160, R4, R34, R44 ;  /* 0x0000002204a0723c */ /* 0x000fe2000000182c */
[----:B------:R-:W-:Y:S01]  /*14460*/  IMAD.MOV.U32 R171, RZ, RZ, R24 ;  /* 0x000000ffffab7224 */ /* 0x000fe200078e0018 */
[----:B------:R-:W3:Y:S01]  /*14470*/  LDSM.16.MT88.4 R44, [R213+0xb000] ;  /* 0x00b00000d52c783b */ /* 0x000ee20000004200 */
[----:B------:R-:W-:-:S02]  /*14480*/  IMAD.MOV.U32 R170, RZ, RZ, R25 ;  /* 0x000000ffffaa7224 */ /* 0x000fc400078e0019 */
[-C--:B------:R-:W-:Y:S01]  /*14490*/  FMUL.FTZ R83, R83, R17.reuse ;  /* 0x0000001153537220 */ /* 0x080fe20000410000 */
[----:B------:R-:W-:Y:S01]  /*144a0*/  IMAD.MOV.U32 R169, RZ, RZ, R26 ;  /* 0x000000ffffa97224 */ /* 0x000fe200078e001a */
[----:B------:R-:W-:Y:S01]  /*144b0*/  HMMA.16816.F32 R236, R8, R34, R48 ;  /* 0x0000002208ec723c */ /* 0x000fe20000001830 */
[----:B------:R-:W-:Y:S02]  /*144c0*/  IMAD.MOV.U32 R168, RZ, RZ, R27 ;  /* 0x000000ffffa87224 */ /* 0x000fe400078e001b */
[-C--:B------:R-:W-:Y:S01]  /*144d0*/  FMUL.FTZ R52, R52, R18.reuse ;  /* 0x0000001234347220 */ /* 0x080fe20000410000 */
[----:B------:R-:W4:Y:S01]  /*144e0*/  LDSM.16.MT88.4 R24, [R211+0xb000] ;  /* 0x00b00000d318783b */ /* 0x000f220000004200 */
[----:B------:R-:W-:Y:S01]  /*144f0*/  FMUL.FTZ R53, R53, R18 ;  /* 0x0000001235357220 */ /* 0x000fe20000410000 */
[----:B------:R-:W-:Y:S01]  /*14500*/  FMUL.FTZ R54, R54, R17 ;  /* 0x0000001136367220 */ /* 0x000fe20000410000 */
[----:B------:R-:W-:Y:S01]  /*14510*/  HMMA.16816.F32 R56, R4, R28, R56 ;  /* 0x0000001c0438723c */ /* 0x000fe20000001838 */
[----:B------:R-:W-:-:S02]  /*14520*/  IMAD.MOV.U32 R51, RZ, RZ, R153 ;  /* 0x000000ffff337224 */ /* 0x000fc400078e0099 */
[----:B------:R-:W-:Y:S01]  /*14530*/  FMUL.FTZ R55, R55, R17 ;  /* 0x0000001137377220 */ /* 0x000fe20000410000 */
[----:B------:R-:W-:Y:S02]  /*14540*/  IMAD.MOV.U32 R153, RZ, RZ, R2 ;  /* 0x000000ffff997224 */ /* 0x000fe400078e0002 */
[----:B------:R-:W-:Y:S01]  /*14550*/  FFMA.FTZ R2, R177, UR32, -R0 ;  /* 0x00000020b1027c23 */ /* 0x000fe20008010800 */
[----:B------:R-:W-:Y:S01]  /*14560*/  IMAD.MOV.U32 R48, RZ, RZ, R152 ;  /* 0x000000ffff307224 */ /* 0x000fe200078e0098 */
[C---:B------:R-:W-:Y:S01]  /*14570*/  HMMA.16816.F32 R60, R4.reuse, R30, R60 ;  /* 0x0000001e043c723c */ /* 0x040fe2000000183c */
[----:B------:R-:W-:Y:S01]  /*14580*/  IMAD.MOV.U32 R152, RZ, RZ, R3 ;  /* 0x000000ffff987224 */ /* 0x000fe200078e0003 */
[----:B------:R5:W-:Y:S01]  /*14590*/  MUFU.EX2 R34, R2 ;  /* 0x0000000200227308 */ /* 0x000be20000000800 */
[----:B------:R-:W-:Y:S01]  /*145a0*/  FFMA.FTZ R3, R133, UR32, -R0 ;  /* 0x0000002085037c23 */ /* 0x000fe20008010800 */
[----:B------:R-:W-:Y:S01]  /*145b0*/  IMAD.MOV.U32 R50, RZ, RZ, R154 ;  /* 0x000000ffff327224 */ /* 0x000fe200078e009a */
[----:B------:R-:W-:Y:S01]  /*145c0*/  MOV R154, R132 ;  /* 0x00000084009a7202 */ /* 0x000fe20000000f00 */
[----:B--2---:R-:W-:Y:S01]  /*145d0*/  HMMA.16816.F32 R72, R4, R20, R72 ;  /* 0x000000140448723c */ /* 0x004fe20000001848 */
[----:B------:R-:W-:-:S02]  /*145e0*/  IMAD.MOV.U32 R49, RZ, RZ, R155 ;  /* 0x000000ffff317224 */ /* 0x000fc400078e009b */
[-C--:B------:R-:W-:Y:S01]  /*145f0*/  FMUL.FTZ R84, R84, R18.reuse ;  /* 0x0000001254547220 */ /* 0x080fe20000410000 */
[----:B------:R-:W-:Y:S01]  /*14600*/  IMAD.MOV.U32 R155, RZ, RZ, R14 ;  /* 0x000000ffff9b7224 */ /* 0x000fe200078e000e */
[----:B------:R-:W-:Y:S01]  /*14610*/  MUFU.EX2 R133, R3 ;  /* 0x0000000300857308 */ /* 0x000fe20000000800 */
        /* <DEDUP_REMOVED lines=8> */
[--C-:B-----5:R-:W-:Y:S01]  /*146a0*/  FFMA.FTZ R2, R176, UR32, -R0.reuse ;  /* 0x00000020b0027c23 */ /* 0x120fe20008010800 */
[----:B------:R-:W-:Y:S01]  /*146b0*/  FFMA.FTZ R0, R178, UR32, -R0 ;  /* 0x00000020b2007c23 */ /* 0x000fe20008010800 */
[-C--:B------:R-:W-:Y:S01]  /*146c0*/  FMUL.FTZ R99, R99, R17.reuse ;  /* 0x0000001163637220 */ /* 0x080fe20000410000 */
[-C--:B------:R-:W-:Y:S01]  /*146d0*/  FMUL.FTZ R100, R100, R18.reuse ;  /* 0x0000001264647220 */ /* 0x080fe20000410000 */
[----:B------:R1:W-:Y:S01]  /*146e0*/  MUFU.EX2 R132, R2 ;  /* 0x0000000200847308 */ /* 0x0003e20000000800 */
[C---:B------:R-:W-:Y:S01]  /*146f0*/  HMMA.16816.F32 R108, R4.reuse, R42, R108 ;  /* 0x0000002a046c723c */ /* 0x040fe2000000186c */
[-C--:B------:R-:W-:Y:S01]  /*14700*/  FMUL.FTZ R101, R101, R18.reuse ;  /* 0x0000001265657220 */ /* 0x080fe20000410000 */
[-C--:B------:R-:W-:Y:S01]  /*14710*/  FMUL.FTZ R102, R102, R17.reuse ;  /* 0x0000001166667220 */ /* 0x080fe20000410000 */
[-C--:B------:R-:W-:Y:S01]  /*14720*/  FMUL.FTZ R103, R103, R17.reuse ;  /* 0x0000001167677220 */ /* 0x080fe20000410000 */
[-C--:B------:R-:W-:Y:S01]  /*14730*/  FMUL.FTZ R112, R112, R18.reuse ;  /* 0x0000001270707220 */ /* 0x080fe20000410000 */
[-C--:B------:R-:W-:Y:S01]  /*14740*/  FMUL.FTZ R113, R113, R18.reuse ;  /* 0x0000001271717220 */ /* 0x080fe20000410000 */
[C---:B---3--:R-:W-:Y:S01]  /*14750*/  HMMA.16816.F32 R120, R4.reuse, R44, R120 ;  /* 0x0000002c0478723c */ /* 0x048fe20000001878 */
[----:B------:R2:W-:Y:S01]  /*14760*/  MUFU.EX2 R35, R0 ;  /* 0x0000000000237308 */ /* 0x0005e20000000800 */
[-C--:B------:R-:W-:Y:S01]  /*14770*/  FMUL.FTZ R114, R114, R17.reuse ;  /* 0x0000001172727220 */ /* 0x080fe20000410000 */
[-C--:B------:R-:W-:Y:S01]  /*14780*/  FMUL.FTZ R115, R115, R17.reuse ;  /* 0x0000001173737220 */ /* 0x080fe20000410000 */
[-C--:B------:R-:W-:Y:S01]  /*14790*/  FMUL.FTZ R116, R116, R18.reuse ;  /* 0x0000001274747220 */ /* 0x080fe20000410000 */
[-C--:B------:R-:W-:Y:S01]  /*147a0*/  FMUL.FTZ R117, R117, R18.reuse ;  /* 0x0000001275757220 */ /* 0x080fe20000410000 */
[----:B----4-:R-:W-:Y:S01]  /*147b0*/  HMMA.16816.F32 R88, R4, R24, R88 ;  /* 0x000000180458723c */ /* 0x010fe20000001858 */
[-C--:B------:R-:W-:Y:S01]  /*147c0*/  FMUL.FTZ R118, R118, R17.reuse ;  /* 0x0000001176767220 */ /* 0x080fe20000410000 */
[----:B------:R-:W-:Y:S01]  /*147d0*/  FMUL.FTZ R119, R119, R17 ;  /* 0x0000001177777220 */ /* 0x000fe20000410000 */
[----:B------:R-:W-:Y:S01]  /*147e0*/  FMUL.FTZ R128, R128, R18 ;  /* 0x0000001280807220 */ /* 0x000fe20000410000 */
[----:B-1----:R-:W-:-:S04]  /*147f0*/  IMAD.WIDE.U32 R2, R143, -0x2daee0ad, RZ ;  /* 0xd2511f538f027825 */ /* 0x002fc800078e00ff */
[----:B------:R-:W-:Y:S01]  /*14800*/  FMUL.FTZ R129, R129, R18 ;  /* 0x0000001281817220 */ /* 0x000fe20000410000 */
[----:B------:R-:W-:Y:S01]  /*14810*/  HMMA.16816.F32 R92, R4, R26, R92 ;  /* 0x0000001a045c723c */ /* 0x000fe2000000185c */
[-C--:B------:R-:W-:Y:S01]  /*14820*/  FMUL.FTZ R130, R130, R17.reuse ;  /* 0x0000001182827220 */ /* 0x080fe20000410000 */
[----:B------:R-:W-:Y:S01]  /*14830*/  FMUL.FTZ R131, R131, R17 ;  /* 0x0000001183837220 */ /* 0x000fe20000410000 */
[----:B------:R-:W-:-:S03]  /*14840*/  SHF.R.U32.HI R14, RZ, 0x10, R2 ;  /* 0x00000010ff0e7819 */ /* 0x000fc60000011602 */
[----:B------:R-:W-:Y:S01]  /*14850*/  HMMA.16816.F32 R148, R4, R46, R124 ;  /* 0x0000002e0494723c */ /* 0x000fe2000000187c */
[----:B--2---:R-:W-:-:S05]  /*14860*/  FFMA.FTZ R0, R180, UR32, -R13 ;  /* 0x00000020b4007c23 */ /* 0x004fca000801080d */
[C---:B------:R-:W-:Y:S01]  /*14870*/  HMMA.16816.F32 R36, R8.reuse, R32, R36 ;  /* 0x000000200824723c */ /* 0x040fe20000001824 */
[----:B------:R-:W-:Y:S01]  /*14880*/  FFMA.FTZ R4, R179, UR32, -R13 ;  /* 0x00000020b3047c23 */ /* 0x000fe2000801080d */
[----:B------:R-:W-:Y:S01]  /*14890*/  IMAD.MOV.U32 R125, RZ, RZ, R189 ;  /* 0x000000ffff7d7224 */ /* 0x000fe200078e00bd */
[----:B------:R-:W-:Y:S01]  /*148a0*/  LOP3.LUT R7, R2, 0xffff, RZ, 0xc0, !PT ;  /* 0x0000ffff02077812 */ /* 0x000fe200078ec0ff */
[----:B------:R-:W-:Y:S01]  /*148b0*/  IMAD.MOV.U32 R126, RZ, RZ, R188 ;  /* 0x000000ffff7e7224 */ /* 0x000fe200078e00bc */
[----:B------:R1:W-:Y:S01]  /*148c0*/  MUFU.EX2 R33, R4 ;  /* 0x0000000400217308 */ /* 0x0003e20000000800 */
[C---:B------:R-:W-:Y:S01]  /*148d0*/  HMMA.16816.F32 R200, R8.reuse, R30, R64 ;  /* 0x0000001e08c8723c */ /* 0x040fe20000001840 */
[----:B------:R-:W-:Y:S01]  /*148e0*/  FFMA.FTZ R5, R196, UR32, -R13 ;  /* 0x00000020c4057c23 */ /* 0x000fe2000801080d */
[----:B------:R-:W2:Y:S01]  /*148f0*/  LDC.U8 R66, c[0x0][0x388] ;  /* 0x0000e200ff427b82 */ /* 0x000ea20000000000 */
[----:B------:R-:W-:Y:S02]  /*14900*/  IMAD.MOV.U32 R127, RZ, RZ, R183 ;  /* 0x000000ffff7f7224 */ /* 0x000fe400078e00b7 */
[----:B------:R-:W-:Y:S01]  /*14910*/  IMAD.MOV.U32 R124, RZ, RZ, R181 ;  /* 0x000000ffff7c7224 */ /* 0x000fe200078e00b5 */
[----:B------:R-:W-:Y:S01]  /*14920*/  HMMA.16816.F32 R68, R8, R20, R68 ;  /* 0x000000140844723c */ /* 0x000fe20000001844 */
[----:B------:R3:W-:Y:S01]  /*14930*/  MUFU.EX2 R31, R0 ;  /* 0x00000000001f7308 */ /* 0x0007e20000000800 */
[----:B------:R-:W-:-:S02]  /*14940*/  IMAD.MOV.U32 R67, RZ, RZ, R182 ;  /* 0x000000ffff437224 */ /* 0x000fc400078e00b6 */
[----:B------:R-:W-:Y:S02]  /*14950*/  IMAD.MOV.U32 R196, RZ, RZ, R153 ;  /* 0x000000ffffc47224 */ /* 0x000fe400078e0099 */
[C---:B------:R-:W-:Y:S01]  /*14960*/  HMMA.16816.F32 R188, R8.reuse, R22, R80 ;  /* 0x0000001608bc723c */ /* 0x040fe20000001850 */
[----:B------:R-:W-:Y:S01]  /*14970*/  LOP3.LUT R20, R2, 0xff, RZ, 0xc0, !PT ;  /* 0x000000ff02147812 */ /* 0x000fe200078ec0ff */
[----:B------:R-:W-:Y:S01]  /*14980*/  LDSM.16.MT88.4 R80, [R209+0xb800] ;  /* 0x00b80000d150783b */ /* 0x000fe20000004200 */
[----:B------:R4:W-:Y:S01]  /*14990*/  MUFU.EX2 R30, R5 ;  /* 0x00000005001e7308 */ /* 0x0009e20000000800 */
[----:B-1----:R-:W-:Y:S02]  /*149a0*/  LOP3.LUT R4, R3, UR12, R142, 0x96, !PT ;  /* 0x0000000c03047c12 */ /* 0x002fe4000f8e968e */
[----:B------:R-:W-:Y:S01]  /*149b0*/  HMMA.16816.F32 R52, R8, R28, R52 ;  /* 0x0000001c0834723c */ /* 0x000fe20000001834 */
[----:B------:R-:W-:Y:S01]  /*149c0*/  SHF.R.U32.HI R22, RZ, 0x18, R2 ;  /* 0x00000018ff167819 */ /* 0x000fe20000011602 */
[----:B------:R-:W-:-:S04]  /*149d0*/  IMAD.WIDE.U32 R2, R138, -0x2daee0ad, RZ ;  /* 0xd2511f538a027825 */ /* 0x000fc800078e00ff */
[----:B---3--:R-:W-:Y:S01]  /*149e0*/  FFMA.FTZ R0, R195, UR32, -R13 ;  /* 0x00000020c3007c23 */ /* 0x008fe2000801080d */
[C---:B------:R-:W-:Y:S01]  /*149f0*/  LOP3.LUT R6, R2.reuse, 0xffff, RZ, 0xc0, !PT ;  /* 0x0000ffff02067812 */ /* 0x040fe200078ec0ff */
[C---:B------:R-:W-:Y:S01]  /*14a00*/  HMMA.16816.F32 R84, R8.reuse, R24, R84 ;  /* 0x000000180854723c */ /* 0x040fe20000001854 */
[----:B------:R-:W-:Y:S01]  /*14a10*/  LOP3.LUT R21, R2, 0xff, RZ, 0xc0, !PT ;  /* 0x000000ff02157812 */ /* 0x000fe200078ec0ff */
[----:B------:R1:W3:Y:S01]  /*14a20*/  MUFU.EX2 R32, R0 ;  /* 0x0000000000207308 */ /* 0x0002e20000000800 */
[----:B------:R-:W-:Y:S01]  /*14a30*/  SHF.R.U32.HI R13, RZ, 0x18, R2 ;  /* 0x00000018ff0d7819 */ /* 0x000fe20000011602 */
[----:B------:R-:W-:Y:S01]  /*14a40*/  IMAD.MOV.U32 R195, RZ, RZ, R67 ;  /* 0x000000ffffc37224 */ /* 0x000fe200078e0043 */
[----:B------:R-:W-:Y:S01]  /*14a50*/  SHF.R.U32.HI R6, RZ, 0x8, R6 ;  /* 0x00000008ff067819 */ /* 0x000fe20000011606 */
[C---:B------:R-:W-:Y:S01]  /*14a60*/  HMMA.16816.F32 R180, R8.reuse, R26, R96 ;  /* 0x0000001a08b4723c */ /* 0x040fe20000001860 */
[----:B----4-:R-:W-:Y:S01]  /*14a70*/  LOP3.LUT R5, R14, 0xff, RZ, 0xc0, !PT ;  /* 0x000000ff0e057812 */ /* 0x010fe200078ec0ff */
[----:B------:R-:W-:Y:S01]  /*14a80*/  IMAD.MOV.U32 R138, RZ, RZ, R154 ;  /* 0x000000ffff8a7224 */ /* 0x000fe200078e009a */
[----:B------:R-:W-:Y:S01]  /*14a90*/  LOP3.LUT R14, R4, 0xff, RZ, 0xc0, !PT ;  /* 0x000000ff040e7812 */ /* 0x000fe200078ec0ff */
[----:B------:R-:W-:Y:S01]  /*14aa0*/  LDSM.16.MT88.4 R96, [R211+0xb800] ;  /* 0x00b80000d360783b */ /* 0x000fe20000004200 */
[----:B------:R-:W-:Y:S01]  /*14ab0*/  PRMT R23, R5, 0x5410, R22 ;  /* 0x0000541005177816 */ /* 0x000fe20000000016 */
[----:B------:R-:W-:Y:S01]  /*14ac0*/  HMMA.16816.F32 R100, R8, R40, R100 ;  /* 0x000000280864723c */ /* 0x000fe20000001864 */
[----:B------:R-:W-:-:S02]  /*14ad0*/  PRMT R22, R21, 0x5410, R6 ;  /* 0x0000541015167816 */ /* 0x000fc40000000006 */
[----:B------:R-:W-:Y:S02]  /*14ae0*/  LOP3.LUT R5, R4, 0xffff, RZ, 0xc0, !PT ;  /* 0x0000ffff04057812 */ /* 0x000fe400078ec0ff */
[----:B------:R-:W-:Y:S01]  /*14af0*/  SHF.R.U32.HI R6, RZ, 0x10, R4 ;  /* 0x00000010ff067819 */ /* 0x000fe20000011604 */
[C---:B------:R-:W-:Y:S01]  /*14b00*/  HMMA.16816.F32 R176, R8.reuse, R42, R112 ;  /* 0x0000002a08b0723c */ /* 0x040fe20000001870 */
[----:B-1----:R-:W-:Y:S01]  /*14b10*/  LOP3.LUT R0, R3, UR12, R140, 0x96, !PT ;  /* 0x0000000c03007c12 */ /* 0x002fe2000f8e968c */
[----:B------:R-:W-:Y:S01]  /*14b20*/  LDSM.16.MT88.4 R112, [R214+0xb800] ;  /* 0x00b80000d670783b */ /* 0x000fe20000004200 */
[----:B------:R-:W-:Y:S02]  /*14b30*/  SHF.R.U32.HI R3, RZ, 0x8, R7 ;  /* 0x00000008ff037819 */ /* 0x000fe40000011607 */
[----:B------:R-:W-:Y:S01]  /*14b40*/  SHF.R.U32.HI R7, RZ, 0x10, R2 ;  /* 0x00000010ff077819 */ /* 0x000fe20000011602 */
[--C-:B------:R-:W-:Y:S01]  /*14b50*/  FFMA.FTZ R2, R198, UR32, -R12.reuse ;  /* 0x00000020c6027c23 */ /* 0x100fe2000801080c */
[----:B------:R-:W-:Y:S01]  /*14b60*/  PRMT R24, R20, 0x5410, R3 ;  /* 0x0000541014187816 */ /* 0x000fe20000000003 */
[C---:B------:R-:W-:Y:S01]  /*14b70*/  HMMA.16816.F32 R116, R8.reuse, R44, R116 ;  /* 0x0000002c0874723c */ /* 0x040fe20000001874 */
[----:B------:R-:W-:Y:S01]  /*14b80*/  LOP3.LUT R3, R7, 0xff, RZ, 0xc0, !PT ;  /* 0x000000ff07037812 */ /* 0x000fe200078ec0ff */
[----:B------:R1:W-:Y:S01]  /*14b90*/  MUFU.EX2 R29, R2 ;  /* 0x00000002001d7308 */ /* 0x0003e20000000800 */
[----:B------:R-:W-:Y:S01]  /*14ba0*/  FFMA.FTZ R7, R193, UR32, -R12 ;  /* 0x00000020c1077c23 */ /* 0x000fe2000801080c */
[--C-:B------:R-:W-:Y:S01]  /*14bb0*/  SHF.R.U32.HI R20, RZ, 0x18, R0.reuse ;  /* 0x00000018ff147819 */ /* 0x100fe20000011600 */
[----:B------:R-:W-:Y:S01]  /*14bc0*/  IMAD.MOV.U32 R193, RZ, RZ, R49 ;  /* 0x000000ffffc17224 */ /* 0x000fe200078e0031 */
[----:B------:R-:W-:Y:S01]  /*14bd0*/  PRMT R21, R3, 0x5410, R13 ;  /* 0x0000541003157816 */ /* 0x000fe2000000000d */
[----:B------:R-:W-:Y:S01]  /*14be0*/  HMMA.16816.F32 R140, R8, R46, R128 ;  /* 0x0000002e088c723c */ /* 0x000fe20000001880 */
[----:B------:R-:W-:Y:S01]  /*14bf0*/  SHF.R.U32.HI R3, RZ, 0x10, R0 ;  /* 0x00000010ff037819 */ /* 0x000fe20000011600 */
[----:B------:R-:W-:Y:S01]  /*14c00*/  LDSM.16.MT88.4 R128, [R213+0xb800] ;  /* 0x00b80000d580783b */ /* 0x000fe20000004200 */
[----:B------:R-:W-:Y:S01]  /*14c10*/  LOP3.LUT R13, R0, 0xff, RZ, 0xc0, !PT ;  /* 0x000000ff000d7812 */ /* 0x000fe200078ec0ff */
[----:B------:R4:W-:Y:S01]  /*14c20*/  MUFU.EX2 R26, R7 ;  /* 0x00000007001a7308 */ /* 0x0009e20000000800 */
[----:B------:R-:W-:Y:S01]  /*14c30*/  LOP3.LUT R6, R6, 0xff, RZ, 0xc0, !PT ;  /* 0x000000ff06067812 */ /* 0x000fe200078ec0ff */
[----:B------:R-:W-:Y:S01]  /*14c40*/  IMAD.MOV.U32 R45, RZ, RZ, R127 ;  /* 0x000000ffff2d7224 */ /* 0x000fe200078e007f */
[----:B------:R-:W-:Y:S01]  /*14c50*/  LOP3.LUT R3, R3, 0xff, RZ, 0xc0, !PT ;  /* 0x000000ff03037812 */ /* 0x000fe200078ec0ff */
[----:B------:R-:W-:Y:S01]  /*14c60*/  IMAD.MOV.U32 R8, RZ, RZ, R171 ;  /* 0x000000ffff087224 */ /* 0x000fe200078e00ab */
[----:B--2---:R-:W-:Y:S01]  /*14c70*/  PRMT R66, R66, 0x7054, R66 ;  /* 0x0000705442427816 */ /* 0x004fe20000000042 */
[----:B------:R-:W-:Y:S01]  /*14c80*/  IMAD.MOV.U32 R9, RZ, RZ, R170 ;  /* 0x000000ffff097224 */ /* 0x000fe200078e00aa */
[----:B------:R-:W-:Y:S01]  /*14c90*/  MOV R198, R152 ;  /* 0x0000009800c67202 */ /* 0x000fe20000000f00 */
[----:B-1----:R-:W-:Y:S01]  /*14ca0*/  FFMA.FTZ R2, R192, UR32, -R12 ;  /* 0x00000020c0027c23 */ /* 0x002fe2000801080c */
[----:B------:R-:W-:Y:S01]  /*14cb0*/  IMAD.MOV.U32 R10, RZ, RZ, R169 ;  /* 0x000000ffff0a7224 */ /* 0x000fe200078e00a9 */
[--C-:B------:R-:W-:Y:S01]  /*14cc0*/  HSET2.LE.AND R21, R21, R66.reuse, PT ;  /* 0x0000004215157233 */ /* 0x100fe20003803000 */
[----:B------:R-:W-:Y:S01]  /*14cd0*/  IMAD.MOV.U32 R11, RZ, RZ, R168 ;  /* 0x000000ffff0b7224 */ /* 0x000fe200078e00a8 */
[----:B------:R1:W-:Y:S01]  /*14ce0*/  MUFU.EX2 R28, R2 ;  /* 0x00000002001c7308 */ /* 0x0003e20000000800 */
[----:B------:R-:W-:Y:S01]  /*14cf0*/  IMAD.MOV.U32 R192, RZ, RZ, R155 ;  /* 0x000000ffffc07224 */ /* 0x000fe200078e009b */
[----:B------:R-:W-:Y:S01]  /*14d00*/  LDSM.16.MT88.4 R168, [R211+0xa800] ;  /* 0x00a80000d3a8783b */ /* 0x000fe20000004200 */
[----:B----4-:R-:W-:-:S03]  /*14d10*/  HSET2.LE.AND R7, R23, R66, PT ;  /* 0x0000004217077233 */ /* 0x010fc60003803000 */
[----:B------:R-:W-:Y:S01]  /*14d20*/  LDSM.16.MT88.4 R152, [R209+0xa800] ;  /* 0x00a80000d198783b */ /* 0x000fe20000004200 */
[----:B------:R-:W-:Y:S02]  /*14d30*/  IMAD.MOV.U32 R23, RZ, RZ, R125 ;  /* 0x000000ffff177224 */ /* 0x000fe400078e007d */
[----:B-1----:R-:W-:Y:S01]  /*14d40*/  FFMA.FTZ R2, R194, UR32, -R12 ;  /* 0x00000020c2027c23 */ /* 0x002fe2000801080c */
[----:B------:R-:W-:Y:S01]  /*14d50*/  SHF.R.U32.HI R12, RZ, 0x18, R4 ;  /* 0x00000018ff0c7819 */ /* 0x000fe20000011604 */
[----:B------:R-:W-:Y:S01]  /*14d60*/  IMAD.MOV.U32 R194, RZ, RZ, R50 ;  /* 0x000000ffffc27224 */ /* 0x000fe200078e0032 */
[----:B------:R-:W-:Y:S01]  /*14d70*/  SHF.R.U32.HI R4, RZ, 0x8, R5 ;  /* 0x00000008ff047819 */ /* 0x000fe20000011605 */
[----:B------:R1:W-:Y:S01]  /*14d80*/  MUFU.EX2 R27, R2 ;  /* 0x00000002001b7308 */ /* 0x0003e20000000800 */
[----:B------:R-:W-:Y:S02]  /*14d90*/  PRMT R6, R6, 0x5410, R12 ;  /* 0x0000541006067816 */ /* 0x000fe4000000000c */
[----:B------:R-:W-:-:S02]  /*14da0*/  PRMT R4, R14, 0x5410, R4 ;  /* 0x000054100e047816 */ /* 0x000fc40000000004 */
[----:B------:R-:W-:Y:S02]  /*14db0*/  PRMT R5, R3, 0x5410, R20 ;  /* 0x0000541003057816 */ /* 0x000fe40000000014 */
[--C-:B------:R-:W-:Y:S02]  /*14dc0*/  HSET2.LE.AND R3, R24, R66.reuse, PT ;  /* 0x0000004218037233 */ /* 0x100fe40003803000 */
[--C-:B------:R-:W-:Y:S02]  /*14dd0*/  HSET2.LE.AND R20, R22, R66.reuse, PT ;  /* 0x0000004216147233 */ /* 0x100fe40003803000 */
[--C-:B------:R-:W-:Y:S02]  /*14de0*/  HSET2.LE.AND R4, R4, R66.reuse, PT ;  /* 0x0000004204047233 */ /* 0x100fe40003803000 */
[----:B------:R-:W-:Y:S01]  /*14df0*/  HSET2.LE.AND R12, R5, R66, PT ;  /* 0x00000042050c7233 */ /* 0x000fe20003803000 */
[--C-:B------:R-:W-:Y:S01]  /*14e00*/  FFMA.FTZ R5, R235, UR32, -R19.reuse ;  /* 0x00000020eb057c23 */ /* 0x100fe20008010813 */
[----:B------:R-:W-:Y:S01]  /*14e10*/  IMAD.MOV.U32 R235, RZ, RZ, R126 ;  /* 0x000000ffffeb7224 */ /* 0x000fe200078e007e */
[----:B-1----:R-:W-:Y:S01]  /*14e20*/  LOP3.LUT R2, R0, 0xffff, RZ, 0xc0, !PT ;  /* 0x0000ffff00027812 */ /* 0x002fe200078ec0ff */
[----:B------:R-:W-:Y:S01]  /*14e30*/  FFMA.FTZ R0, R205, UR32, -R19 ;  /* 0x00000020cd007c23 */ /* 0x000fe20008010813 */
[----:B------:R-:W-:-:S02]  /*14e40*/  IMAD.MOV.U32 R205, RZ, RZ, R48 ;  /* 0x000000ffffcd7224 */ /* 0x000fc400078e0030 */
[----:B------:R-:W-:Y:S01]  /*14e50*/  SHF.R.U32.HI R2, RZ, 0x8, R2 ;  /* 0x00000008ff027819 */ /* 0x000fe20000011602 */
[----:B------:R1:W-:Y:S03]  /*14e60*/  MUFU.EX2 R25, R0 ;  /* 0x0000000000197308 */ /* 0x0003e60000000800 */
[----:B------:R-:W-:Y:S02]  /*14e70*/  PRMT R2, R13, 0x5410, R2 ;  /* 0x000054100d027816 */ /* 0x000fe40000000002 */
[----:B------:R-:W-:-:S03]  /*14e80*/  HSET2.LE.AND R13, R6, R66, PT ;  /* 0x00000042060d7233 */ /* 0x000fc60003803000 */
[----:B------:R-:W-:Y:S02]  /*14e90*/  HSET2.LE.AND R14, R2, R66, PT ;  /* 0x00000042020e7233 */ /* 0x000fe40003803000 */
[----:B------:R-:W-:Y:S01]  /*14ea0*/  LDSM.16.MT88.4 R64, [R213+0xa800] ;  /* 0x00a80000d540783b */ /* 0x000fe20000004200 */
[----:B---3--:R-:W-:-:S04]  /*14eb0*/  F2FP.F16.F32.PACK_AB R2, R30, R32 ;  /* 0x000000201e02723e */ /* 0x008fc800000000ff */
[----:B------:R-:W-:Y:S01]  /*14ec0*/  LOP3.LUT R7, R7, R2, RZ, 0xc0, !PT ;  /* 0x0000000207077212 */ /* 0x000fe200078ec0ff */
[--C-:B-1----:R-:W-:Y:S01]  /*14ed0*/  FFMA.FTZ R0, R206, UR32, -R19.reuse ;  /* 0x00000020ce007c23 */ /* 0x102fe20008010813 */
[----:B------:R-:W-:Y:S02]  /*14ee0*/  MOV R206, R51 ;  /* 0x0000003300ce7202 */ /* 0x000fe40000000f00 */
[----:B------:R-:W1:Y:S01]  /*14ef0*/  LDSM.16.MT88.4 R48, [R214+0xa800] ;  /* 0x00a80000d630783b */ /* 0x000e620000004200 */
[----:B------:R2:W3:Y:S02]  /*14f00*/  MUFU.EX2 R24, R0 ;  /* 0x0000000000187308 */ /* 0x0004e40000000800 */
[----:B--2---:R-:W-:Y:S01]  /*14f10*/  FFMA.FTZ R0, R233, UR32, -R19 ;  /* 0x00000020e9007c23 */ /* 0x004fe20008010813 */
[----:B---3--:R-:W-:-:S05]  /*14f20*/  F2FP.F16.F32.PACK_AB R2, R24, R25 ;  /* 0x000000191802723e */ /* 0x008fca00000000ff */
[----:B------:R2:W-:Y:S01]  /*14f30*/  MUFU.EX2 R19, R5 ;  /* 0x0000000500137308 */ /* 0x0005e20000000800 */
[----:B------:R-:W-:Y:S01]  /*14f40*/  IMAD.MOV.U32 R233, RZ, RZ, R124 ;  /* 0x000000ffffe97224 */ /* 0x000fe200078e007c */
[----:B------:R-:W-:-:S06]  /*14f50*/  LOP3.LUT R125, R12, R2, RZ, 0xc0, !PT ;  /* 0x000000020c7d7212 */ /* 0x000fcc00078ec0ff */
[----:B------:R3:W4:Y:S01]  /*14f60*/  MUFU.EX2 R22, R0 ;  /* 0x0000000000167308 */ /* 0x0007220000000800 */
[----:B--2---:R-:W-:-:S04]  /*14f70*/  F2FP.F16.F32.PACK_AB R5, R31, R33 ;  /* 0x000000211f05723e */ /* 0x004fc800000000ff */
[----:B------:R-:W-:Y:S02]  /*14f80*/  LOP3.LUT R5, R13, R5, RZ, 0xc0, !PT ;  /* 0x000000050d057212 */ /* 0x000fe400078ec0ff */
[----:B---3--:R-:W-:Y:S02]  /*14f90*/  F2FP.F16.F32.PACK_AB R0, R35, R133 ;  /* 0x000000852300723e */ /* 0x008fe400000000ff */
[----:B----4-:R-:W-:Y:S02]  /*14fa0*/  F2FP.F16.F32.PACK_AB R2, R19, R22 ;  /* 0x000000161302723e */ /* 0x010fe400000000ff */
[----:B------:R-:W-:Y:S02]  /*14fb0*/  LOP3.LUT R6, R3, R0, RZ, 0xc0, !PT ;  /* 0x0000000003067212 */ /* 0x000fe400078ec0ff */
[----:B------:R-:W-:Y:S02]  /*14fc0*/  F2FP.F16.F32.PACK_AB R0, R28, R29 ;  /* 0x0000001d1c00723e */ /* 0x000fe400000000ff */
[----:B------:R-:W-:Y:S01]  /*14fd0*/  LOP3.LUT R127, R21, R2, RZ, 0xc0, !PT ;  /* 0x00000002157f7212 */ /* 0x000fe200078ec0ff */
[----:B------:R-:W-:Y:S01]  /*14fe0*/  FFMA.FTZ R2, R246, R16, R204 ;  /* 0x00000010f6027223 */ /* 0x000fe200000100cc */
[----:B------:R-:W-:-:S02]  /*14ff0*/  LOP3.LUT R124, R14, R0, RZ, 0xc0, !PT ;  /* 0x000000000e7c7212 */ /* 0x000fc400078ec0ff */
[----:B------:R-:W-:Y:S02]  /*15000*/  F2FP.F16.F32.PACK_AB R0, R26, R27 ;  /* 0x0000001b1a00723e */ /* 0x000fe400000000ff */
[----:B------:R-:W-:Y:S02]  /*15010*/  F2FP.F16.F32.PACK_AB R3, R132, R34 ;  /* 0x000000228403723e */ /* 0x000fe400000000ff */
[----:B------:R-:W-:Y:S01]  /*15020*/  LOP3.LUT R126, R20, R0, RZ, 0xc0, !PT ;  /* 0x00000000147e7212 */ /* 0x000fe200078ec0ff */
[----:B------:R-:W-:Y:S01]  /*15030*/  FFMA.FTZ R0, R245, R15, R186 ;  /* 0x0000000ff5007223 */ /* 0x000fe200000100ba */
[----:B------:R-:W-:Y:S01]  /*15040*/  LOP3.LUT R4, R4, R3, RZ, 0xc0, !PT ;  /* 0x0000000304047212 */ /* 0x000fe200078ec0ff */
[----:B------:R-:W-:-:S04]  /*15050*/  FFMA.FTZ R3, R247, R17, R240 ;  /* 0x00000011f7037223 */ /* 0x000fc800000100f0 */
[C---:B-1----:R-:W-:Y:S06]  /*15060*/  HMMA.16816.F32 R40, R124.reuse, R48, R248 ;  /* 0x000000307c28723c */ /* 0x042fec00000018f8 */
[C---:B------:R-:W-:Y:S01]  /*15070*/  HMMA.16816.F32 R144, R124.reuse, R152, R144 ;  /* 0x000000987c90723c */ /* 0x040fe20000001890 */
[----:B------:R-:W-:Y:S02]  /*15080*/  IMAD.MOV.U32 R248, RZ, RZ, R45 ;  /* 0x000000fffff87224 */ /* 0x000fe400078e002d */
[----:B------:R-:W-:Y:S02]  /*15090*/  IMAD.MOV.U32 R249, RZ, RZ, R235 ;  /* 0x000000fffff97224 */ /* 0x000fe400078e00eb */
[----:B------:R-:W-:Y:S01]  /*150a0*/  IMAD.MOV.U32 R250, RZ, RZ, R233 ;  /* 0x000000fffffa7224 */ /* 0x000fe200078e00e9 */
[----:B------:R-:W-:Y:S01]  /*150b0*/  HMMA.16816.F32 R156, R124, R154, R156 ;  /* 0x0000009a7c9c723c */ /* 0x000fe2000000189c */
[----:B------:R-:W-:-:S05]  /*150c0*/  IMAD.MOV.U32 R251, RZ, RZ, R23 ;  /* 0x000000fffffb7224 */ /* 0x000fca00078e0017 */
[C---:B------:R-:W-:Y:S06]  /*150d0*/  HMMA.16816.F32 R164, R124.reuse, R168, R164 ;  /* 0x000000a87ca4723c */ /* 0x040fec00000018a4 */
[C---:B------:R-:W-:Y:S06]  /*150e0*/  HMMA.16816.F32 R172, R124.reuse, R170, R172 ;  /* 0x000000aa7cac723c */ /* 0x040fec00000018ac */
[C---:B------:R-:W-:Y:S06]  /*150f0*/  HMMA.16816.F32 R44, R124.reuse, R50, R160 ;  /* 0x000000327c2c723c */ /* 0x040fec00000018a0 */
[----:B------:R-:W-:Y:S01]  /*15100*/  HMMA.16816.F32 R56, R124, R64, R56 ;  /* 0x000000407c38723c */ /* 0x000fe20000001838 */
[----:B------:R-:W-:Y:S01]  /*15110*/  IMAD.MOV.U32 R160, RZ, RZ, R206 ;  /* 0x000000ffffa07224 */ /* 0x000fe200078e00ce */
[----:B------:R-:W-:Y:S01]  /*15120*/  MOV R161, R205 ;  /* 0x000000cd00a17202 */ /* 0x000fe20000000f00 */
[----:B------:R-:W-:-:S02]  /*15130*/  IMAD.MOV.U32 R162, RZ, RZ, R193 ;  /* 0x000000ffffa27224 */ /* 0x000fc400078e00c1 */
[----:B------:R-:W-:Y:S01]  /*15140*/  IMAD.MOV.U32 R163, RZ, RZ, R194 ;  /* 0x000000ffffa37224 */ /* 0x000fe200078e00c2 */
        /* <DEDUP_REMOVED lines=10> */
[----:B------:R-:W-:-:S02]  /*151f0*/  IMAD.MOV.U32 R148, RZ, RZ, R192 ;  /* 0x000000ffff947224 */ /* 0x000fc400078e00c0 */
[----:B------:R-:W-:Y:S02]  /*15200*/  IMAD.MOV.U32 R149, RZ, RZ, R198 ;  /* 0x000000ffff957224 */ /* 0x000fe400078e00c6 */
[----:B------:R-:W-:Y:S01]  /*15210*/  IMAD.MOV.U32 R150, RZ, RZ, R196 ;  /* 0x000000ffff967224 */ /* 0x000fe200078e00c4 */
[----:B------:R-:W-:Y:S01]  /*15220*/  HMMA.16816.F32 R52, R4, R64, R52 ;  /* 0x000000400434723c */ /* 0x000fe20000001834 */
[----:B------:R-:W-:-:S05]  /*15230*/  IMAD.MOV.U32 R151, RZ, RZ, R138 ;  /* 0x000000ffff977224 */ /* 0x000fca00078e008a */
[C---:B------:R-:W-:Y:S06]  /*15240*/  HMMA.16816.F32 R68, R4.reuse, R80, R68 ;  /* 0x000000500444723c */ /* 0x040fec0000001844 */
[C---:B------:R-:W-:Y:S06]  /*15250*/  HMMA.16816.F32 R148, R4.reuse, R152, R148 ;  /* 0x000000980494723c */ /* 0x040fec0000001894 */
[C---:B------:R-:W-:Y:S06]  /*15260*/  HMMA.16816.F32 R152, R4.reuse, R154, R160 ;  /* 0x0000009a0498723c */ /* 0x040fec00000018a0 */
[C---:B------:R-:W-:Y:S06]  /*15270*/  HMMA.16816.F32 R160, R4.reuse, R168, R248 ;  /* 0x000000a804a0723c */ /* 0x040fec00000018f8 */
[C---:B------:R-:W-:Y:S06]  /*15280*/  HMMA.16816.F32 R168, R4.reuse, R170, R8 ;  /* 0x000000aa04a8723c */ /* 0x040fec0000001808 */
[C---:B------:R-:W-:Y:S01]  /*15290*/  HMMA.16816.F32 R84, R4.reuse, R96, R84 ;  /* 0x000000600454723c */ /* 0x040fe20000001854 */
[----:B------:R-:W-:Y:S01]  /*152a0*/  FFMA.FTZ R11, R195, R18, R244 ;  /* 0x00000012c30b7223 */ /* 0x000fe200000100f4 */
[----:B------:R-:W-:Y:S01]  /*152b0*/  FADD.FTZ R10, R234, R3 ;  /* 0x00000003ea0a7221 */ /* 0x000fe20000010000 */
[----:B------:R-:W-:Y:S01]  /*152c0*/  FADD.FTZ R9, R199, R2 ;  /* 0x00000002c7097221 */ /* 0x000fe20000010000 */
        /* <DEDUP_REMOVED lines=37> */
[----:B------:R4:W-:Y:S02]  /*15520*/  STL [R1+0x24], R0 ;  /* 0x0000240001007387 */ /* 0x0009e40000100800 */
.L_x_1794:
[----:B------:R-:W-:-:S06]  /*15530*/  UISETP.GT.AND UP0, UPT, UR5, UR15, UPT ;  /* 0x0000000f0500728c */ /* 0x000fcc000bf04270 */
[----:B------:R-:W-:-:S13]  /*15540*/  PLOP3.LUT P0, PT, PT, PT, UP0, 0x80, 0x0 ;  /* 0x000000000000781c */ /* 0x000fda0003f0f008 */
[----:B------:R-:W-:Y:S05]  /*15550*/  @!P0 BRA `(.L_x_1807) ;  /* 0x0000003800548947 */ /* 0x000fea0003800000 */
[----:B----4-:R-:W4:Y:S01]  /*15560*/  LDL.64 R4, [R1+0x50] ;  /* 0x0000500001047983 */ /* 0x010f220000100a00 */
[----:B------:R-:W-:Y:S01]  /*15570*/  ULDC UR4, c[0x0][0x2d0] ;  /* 0x0000b40000047ab9 */ /* 0x000fe20000000800 */
[----:B------:R-:W-:Y:S01]  /*15580*/  IADD3 R0, R252, 0x4, RZ ;  /* 0x00000004fc007810 */ /* 0x000fe20007ffe0ff */
[----:B------:R-:W-:Y:S01]  /*15590*/  IMAD.MOV.U32 R132, RZ, RZ, R136 ;  /* 0x000000ffff847224 */ /* 0x000fe200078e0088 */
[----:B------:R-:W5:Y:S01]  /*155a0*/  LDL.LU R2, [R1+0x4c] ;  /* 0x00004c0001027983 */ /* 0x000f620000300800 */
[----:B------:R-:W-:Y:S01]  /*155b0*/  MOV R133, R135 ;  /* 0x0000008700857202 */ /* 0x000fe20000000f00 */
[----:B------:R-:W-:Y:S01]  /*155c0*/  IMAD.MOV.U32 R138, RZ, RZ, R134 ;  /* 0x000000ffff8a7224 */ /* 0x000fe200078e0086 */
[----:B------:R-:W-:Y:S01]  /*155d0*/  MOV R139, R137 ;  /* 0x00000089008b7202 */ /* 0x000fe20000000f00 */
[----:B------:R-:W1:Y:S01]  /*155e0*/  LDL.LU R3, [R1+0x78] ;  /* 0x0000780001037983 */ /* 0x000e620000300800 */
[----:B------:R-:W-:Y:S01]  /*155f0*/  ULDC UR8, c[0x0][0x2d0] ;  /* 0x0000b40000087ab9 */ /* 0x000fe20000000800 */
[----:B------:R-:W-:Y:S01]  /*15600*/  ULDC.64 UR6, c[0x0][0x248] ;  /* 0x0000920000067ab9 */ /* 0x000fe20000000a00 */
[----:B----4-:R-:W-:Y:S01]  /*15610*/  ISETP.GE.AND P4, PT, R4, UR4, PT ;  /* 0x0000000404007c0c */ /* 0x010fe2000bf86270 */
[----:B------:R-:W-:Y:S01]  /*15620*/  ULDC UR4, c[0x0][0x2ec] ;  /* 0x0000bb0000047ab9 */ /* 0x000fe20000000800 */
[----:B------:R-:W4:Y:S01]  /*15630*/  LDC.U8 R4, c[0x0][0x388] ;  /* 0x0000e200ff047b82 */ /* 0x000f220000000000 */
[----:B-123--:R-:W-:-:S10]  /*15640*/  IMAD.WIDE.U32 R246, R3, -0x2daee0ad, RZ ;  /* 0xd2511f5303f67825 */ /* 0x00efd400078e00ff */
[----:B------:R-:W1:Y:S08]  /*15650*/  @!P4 LDC.64 R8, c[0x0][0x220] ;  /* 0x00008800ff08cb82 */ /* 0x000e700000000a00 */
[----:B------:R-:W2:Y:S01]  /*15660*/  @!P4 LDC.64 R6, c[0x0][0x220] ;  /* 0x00008800ff06cb82 */ /* 0x000ea20000000a00 */
[----:B----4-:R-:W-:Y:S01]  /*15670*/  PRMT R4, R4, 0x7054, R4 ;  /* 0x0000705404047816 */ /* 0x010fe20000000004 */
[----:B------:R-:W-:Y:S01]  /*15680*/  IMAD.WIDE.U32 R4, R0, -0x326172a9, RZ ;  /* 0xcd9e8d5700047825 */ /* 0x000fe200078e00ff */
[----:B-1----:R-:W-:Y:S04]  /*15690*/  @!P4 STL.64 [R1+0x40], R8 ;  /* 0x000040080100c387 */ /* 0x002fe80000100a00 */
[----:B--2---:R1:W-:Y:S02]  /*156a0*/  @!P4 STL.64 [R1+0x38], R6 ;  /* 0x000038060100c387 */ /* 0x0043e40000100a00 */
[----:B-1----:R-:W-:-:S05]  /*156b0*/  IMAD.WIDE.U32 R6, R252, -0x326172a9, RZ ;  /* 0xcd9e8d57fc067825 */ /* 0x002fca00078e00ff */
[----:B------:R1:W-:Y:S01]  /*156c0*/  STL.64 [R1+0x28], R6 ;  /* 0x0000280601007387 */ /* 0x0003e20000100a00 */
[-C--:B-----5:R-:W-:Y:S02]  /*156d0*/  LOP3.LUT R0, R7, R2.reuse, RZ, 0x3c, !PT ;  /* 0x0000000207007212 */ /* 0x0a0fe400078e3cff */
[----:B------:R-:W-:Y:S01]  /*156e0*/  LOP3.LUT R2, R5, R2, RZ, 0x3c, !PT ;  /* 0x0000000205027212 */ /* 0x000fe200078e3cff */
[----:B------:R2:W-:Y:S04]  /*156f0*/  STL.64 [R1+0x10], R4 ;  /* 0x0000100401007387 */ /* 0x0005e80000100a00 */
[----:B-1----:R-:W3:Y:S04]  /*15700*/  LDL.LU.64 R6, [R1+0x68] ;  /* 0x0000680001067983 */ /* 0x002ee80000300a00 */
[----:B--2---:R-:W2:Y:S01]  /*15710*/  LDL.LU.64 R4, [R1+0x70] ;  /* 0x0000700001047983 */ /* 0x004ea20000300a00 */
[----:B------:R-:W-:-:S04]  /*15720*/  IMAD.WIDE.U32 R8, R0, -0x2daee0ad, RZ ;  /* 0xd2511f5300087825 */ /* 0x000fc800078e00ff */
[----:B------:R-:W-:Y:S01]  /*15730*/  IMAD.WIDE.U32 R2, R2, -0x2daee0ad, RZ ;  /* 0xd2511f5302027825 */ /* 0x000fe200078e00ff */
[----:B------:R-:W-:Y:S04]  /*15740*/  STL.64 [R1], R8 ;  /* 0x0000000801007387 */ /* 0x000fe80000100a00 */
[----:B------:R3:W-:Y:S02]  /*15750*/  STL.64 [R1+0x8], R2 ;  /* 0x0000080201007387 */ /* 0x0007e40000100a00 */
[----:B---3--:R-:W-:Y:S01]  /*15760*/  IMAD.MOV.U32 R3, RZ, RZ, R7 ;  /* 0x000000ffff037224 */ /* 0x008fe200078e0007 */
[----:B--2---:R-:W-:-:S05]  /*15770*/  MOV R2, R4 ;  /* 0x0000000400027202 */ /* 0x004fca0000000f00 */
[----:B------:R1:W-:Y:S01]  /*15780*/  STL.64 [R1+0x30], R2 ;  /* 0x0000300201007387 */ /* 0x0003e20000100a00 */
[----:B------:R-:W-:Y:S05]  /*15790*/  BRA `(.L_x_1808) ;  /* 0x0000000000c47947 */ /* 0x000fea0003800000 */
.L_x_1810:
        /* <DEDUP_REMOVED lines=49> */
.L_x_1808:
[----:B-1----:R-:W2:Y:S01]  /*15ab0*/  LDL R0, [R1+0x48] ;  /* 0x0000480001007983 */ /* 0x002ea20000100800 */
        /* <DEDUP_REMOVED lines=20> */
[----:B-----5:R-:W-:Y:S02]  /*15c00*/  @!P4 LEA.HI.X R11, R2, R15, R3, 0x1, P5 ;  /* 0x0000000f020bc211 */ /* 0x020fe400028f0c03 */
[----:B------:R-:W-:Y:S02]  /*15c10*/  IADD3.X R5, R3, UR19, RZ, P0, !PT ;  /* 0x0000001303057c10 */ /* 0x000fe400087fe4ff */
[C---:B------:R-:W-:Y:S01]  /*15c20*/  @!P4 LEA R8, P3, R0.reuse, R4, 0x1 ;  /* 0x000000040008c211 */ /* 0x040fe200078608ff */
[----:B------:R-:W-:Y:S01]  /*15c30*/  @!PT LDS RZ, [RZ] ;  /* 0x00000000fffff984 */ /* 0x000fe20000000800 */
[----:B------:R-:W-:Y:S01]  /*15c40*/  @!PT LDS RZ, [RZ] ;  /* 0x00000000fffff984 */ /* 0x000fe20000000800 */
[----:B------:R-:W-:Y:S01]  /*15c50*/  @!PT LDS RZ, [RZ] ;  /* 0x00000000fffff984 */ /* 0x000fe20000000800 */
[----:B------:R-:W-:Y:S02]  /*15c60*/  @!P4 LDGSTS.E.BYPASS.LTC128B.128 [R223+0xa000], desc[UR22][R10.64] ;  /* 0x0a0000000adfcfae */ /* 0x000fe4000b901d56 */
[----:B------:R-:W2:Y:S01]  /*15c70*/  @!P1 LDC.64 R12, c[0x0][0x220] ;  /* 0x00008800ff0c9b82 */ /* 0x000ea20000000a00 */
[----:B------:R-:W-:Y:S01]  /*15c80*/  @!P4 LEA.HI.X R9, R0, R14, R5, 0x1, P3 ;  /* 0x0000000e0009c211 */ /* 0x000fe200018f0c05 */
        /* <DEDUP_REMOVED lines=30> */
[C---:B------:R-:W-:Y:S01]  /*15e70*/  VIADD R134, R0.reuse, 0x1 ;  /* 0x0000000100867836 */ /* 0x040fe20000000000 */
[----:B------:R-:W4:Y:S01]  /*15e80*/  LDSM.16.M88.4 R180, [R219] ;  /* 0x00000000dbb4783b */ /* 0x000f220000000200 */
[CC--:B------:R-:W-:Y:S01]  /*15e90*/  ISETP.GE.AND P2, PT, R0.reuse, R227.reuse, PT ;  /* 0x000000e30000720c */ /* 0x0c0fe20003f46270 */
[C---:B------:R-:W-:Y:S01]  /*15ea0*/  VIADD R3, R0.reuse, 0x11 ;  /* 0x0000001100037836 */ /* 0x040fe20000000000 */
[C---:B------:R-:W-:Y:S01]  /*15eb0*/  ISETP.GE.AND P5, PT, R0.reuse, R226, PT ;  /* 0x000000e20000720c */ /* 0x040fe20003fa6270 */
[----:B------:R-:W5:Y:S01]  /*15ec0*/  LDSM.16.M88.4 R184, [R212+0x2000] ;  /* 0x00200000d4b8783b */ /* 0x000f620000000200 */
[C---:B------:R-:W-:Y:S01]  /*15ed0*/  ISETP.GE.OR P2, PT, R0.reuse, R230, !P2 ;  /* 0x000000e60000720c */ /* 0x040fe20005746670 */
[----:B------:R-:W-:Y:S01]  /*15ee0*/  VIADD R2, R0, 0x18 ;  /* 0x0000001800027836 */ /* 0x000fe20000000000 */
[C---:B------:R-:W-:Y:S01]  /*15ef0*/  ISETP.GE.AND P3, PT, R134.reuse, R226, PT ;  /* 0x000000e28600720c */ /* 0x040fe20003f66270 */
[----:B------:R-:W5:Y:S01]  /*15f00*/  LDSM.16.M88.4 R188, [R222] ;  /* 0x00000000debc783b */ /* 0x000f620000000200 */
[C---:B------:R-:W-:Y:S02]  /*15f10*/  ISETP.GE.AND P0, PT, R134.reuse, R227, PT ;  /* 0x000000e38600720c */ /* 0x040fe40003f06270 */
[CC--:B------:R-:W-:Y:S01]  /*15f20*/  ISETP.GE.OR P3, PT, R134.reuse, R231.reuse, !P3 ;  /* 0x000000e78600720c */ /* 0x0c0fe20005f66670 */
[----:B------:R-:W-:Y:S01]  /*15f30*/  LDSM.16.M88.4 R192, [R218] ;  /* 0x00000000dac0783b */ /* 0x000fe20000000200 */
[----:B------:R-:W-:Y:S02]  /*15f40*/  ISETP.GE.OR P0, PT, R134, R230, !P0 ;  /* 0x000000e68600720c */ /* 0x000fe40004706670 */
[C---:B------:R-:W-:Y:S01]  /*15f50*/  ISETP.GE.OR P5, PT, R0.reuse, R231, !P5 ;  /* 0x000000e70000720c */ /* 0x040fe20006fa6670 */
[----:B------:R-:W5:Y:S01]  /*15f60*/  LDSM.16.M88.4 R196, [R216+0x8000] ;  /* 0x00800000d8c4783b */ /* 0x000f620000000200 */
[C---:B------:R-:W-:Y:S01]  /*15f70*/  ISETP.GE.AND P6, PT, R0.reuse, R225, PT ;  /* 0x000000e10000720c */ /* 0x040fe20003fc6270 */
[-C--:B--2---:R-:W-:Y:S02]  /*15f80*/  HMMA.16816.F32 R4, R32, R16.reuse, RZ ;  /* 0x000000102004723c */ /* 0x084fe400000018ff */
[----:B------:R-:W2:Y:S01]  /*15f90*/  LDSM.16.M88.4 R200, [R218+0x2000] ;  /* 0x00200000dac8783b */ /* 0x000ea20000000200 */
[----:B------:R-:W-:Y:S03]  /*15fa0*/  ISETP.GE.OR P6, PT, R0, R229, !P6 ;  /* 0x000000e50000720c */ /* 0x000fe600077c6670 */
[----:B------:R-:W-:Y:S01]  /*15fb0*/  LDSM.16.M88.4 R204, [R217+0x2000] ;  /* 0x00200000d9cc783b */ /* 0x000fe20000000200 */
[C---:B---3--:R-:W-:Y:S06]  /*15fc0*/  HMMA.16816.F32 R8, R28.reuse, R16, RZ ;  /* 0x000000101c08723c */ /* 0x048fec00000018ff */
[-C--:B------:R-:W-:Y:S06]  /*15fd0*/  HMMA.16816.F32 R12, R28, R18.reuse, RZ ;  /* 0x000000121c0c723c */ /* 0x080fec00000018ff */
[C---:B------:R-:W-:Y:S06]  /*15fe0*/  HMMA.16816.F32 R16, R32.reuse, R18, RZ ;  /* 0x000000122010723c */ /* 0x040fec00000018ff */
[-C--:B-1----:R-:W-:Y:S06]  /*15ff0*/  HMMA.16816.F32 R20, R32, R140.reuse, RZ ;  /* 0x0000008c2014723c */ /* 0x082fec00000018ff */
        /* <DEDUP_REMOVED lines=8> */
[----:B------:R-:W-:Y:S05]  /*16080*/  LDSM.16.M88.4 R180, [R217] ;  /* 0x00000000d9b4783b */ /* 0x000fea0000000200 */
[-C--:B------:R-:W-:Y:S06]  /*16090*/  HMMA.16816.F32 R20, R176, R188.reuse, R20 ;  /* 0x000000bcb014723c */ /* 0x080fec0000001814 */
[C---:B------:R-:W-:Y:S06]  /*160a0*/  HMMA.16816.F32 R24, R184.reuse, R188, R24 ;  /* 0x000000bcb818723c */ /* 0x040fec0000001818 */
[-C--:B------:R-:W-:Y:S01]  /*160b0*/  HMMA.16816.F32 R28, R184, R190.reuse, R28 ;  /* 0x000000beb81c723c */ /* 0x080fe2000000181c */
[----:B------:R-:W3:Y:S05]  /*160c0*/  LDSM.16.M88.4 R184, [R215] ;  /* 0x00000000d7b8783b */ /* 0x000eea0000000200 */
[----:B------:R-:W-:Y:S01]  /*160d0*/  HMMA.16816.F32 R32, R176, R190, R32 ;  /* 0x000000beb020723c */ /* 0x000fe20000001820 */
[----:B------:R-:W4:Y:S04]  /*160e0*/  LDSM.16.M88.4 R176, [R215+0x800] ;  /* 0x00080000d7b0783b */ /* 0x000f280000000200 */
[----:B------:R-:W-:Y:S01]  /*160f0*/  LDSM.16.M88.4 R188, [R210+0x4000] ;  /* 0x00400000d2bc783b */ /* 0x000fe20000000200 */
[-C--:B------:R-:W-:Y:S06]  /*16100*/  HMMA.16816.F32 R4, R192, R196.reuse, R4 ;  /* 0x000000c4c004723c */ /* 0x080fec0000001804 */
[C---:B--2---:R-:W-:Y:S06]  /*16110*/  HMMA.16816.F32 R8, R200.reuse, R196, R8 ;  /* 0x000000c4c808723c */ /* 0x044fec0000001808 */
[-C--:B------:R-:W-:Y:S06]  /*16120*/  HMMA.16816.F32 R12, R200, R198.reuse, R12 ;  /* 0x000000c6c80c723c */ /* 0x080fec000000180c */
[C---:B------:R-:W-:Y:S01]  /*16130*/  HMMA.16816.F32 R16, R192.reuse, R198, R16 ;  /* 0x000000c6c010723c */ /* 0x040fe20000001810 */
[----:B------:R-:W2:Y:S05]  /*16140*/  LDSM.16.M88.4 R196, [R208+0x9000] ;  /* 0x00900000d0c4783b */ /* 0x000eaa0000000200 */
[-C--:B-1----:R-:W-:Y:S06]  /*16150*/  HMMA.16816.F32 R20, R192, R140.reuse, R20 ;  /* 0x0000008cc014723c */ /* 0x082fec0000001814 */
[C---:B------:R-:W-:Y:S06]  /*16160*/  HMMA.16816.F32 R24, R200.reuse, R140, R24 ;  /* 0x0000008cc818723c */ /* 0x040fec0000001818 */
[-C--:B------:R-:W-:Y:S01]  /*16170*/  HMMA.16816.F32 R28, R200, R142.reuse, R28 ;  /* 0x0000008ec81c723c */ /* 0x080fe2000000181c */
[----:B------:R-:W1:Y:S05]  /*16180*/  LDSM.16.M88.4 R200, [R210+0x6000] ;  /* 0x00600000d2c8783b */ /* 0x000e6a0000000200 */
[----:B------:R-:W-:Y:S01]  /*16190*/  HMMA.16816.F32 R32, R192, R142, R32 ;  /* 0x0000008ec020723c */ /* 0x000fe20000001820 */
[----:B------:R-:W5:Y:S04]  /*161a0*/  LDSM.16.M88.4 R140, [R208+0x9800] ;  /* 0x00980000d08c783b */ /* 0x000f680000000200 */
[----:B------:R-:W-:Y:S01]  /*161b0*/  LDSM.16.M88.4 R192, [R221] ;  /* 0x00000000ddc0783b */ /* 0x000fe20000000200 */
        /* <DEDUP_REMOVED lines=8> */
[----:B------:R-:W4:Y:S05]  /*16240*/  LDSM.16.M88.4 R204, [R212+0x6000] ;  /* 0x00600000d4cc783b */ /* 0x000f2a0000000200 */
[----:B------:R-:W-:Y:S01]  /*16250*/  HMMA.16816.F32 R32, R180, R178, R32 ;  /* 0x000000b2b420723c */ /* 0x000fe20000001820 */
[----:B------:R-:W4:Y:S04]  /*16260*/  LDSM.16.M88.4 R176, [R220] ;  /* 0x00000000dcb0783b */ /* 0x000f280000000200 */
[----:B------:R-:W-:Y:S01]  /*16270*/  LDSM.16.M88.4 R180, [R218+0x4000] ;  /* 0x00400000dab4783b */ /* 0x000fe20000000200 */
[-C--:B--2---:R-:W-:Y:S06]  /*16280*/  HMMA.16816.F32 R4, R188, R196.reuse, R4 ;  /* 0x000000c4bc04723c */ /* 0x084fec0000001804 */
[C---:B-1----:R-:W-:Y:S06]  /*16290*/  HMMA.16816.F32 R8, R200.reuse, R196, R8 ;  /* 0x000000c4c808723c */ /* 0x042fec0000001808 */
[-C--:B------:R-:W-:Y:S06]  /*162a0*/  HMMA.16816.F32 R12, R200, R198.reuse, R12 ;  /* 0x000000c6c80c723c */ /* 0x080fec000000180c */
[C---:B------:R-:W-:Y:S01]  /*162b0*/  HMMA.16816.F32 R16, R188.reuse, R198, R16 ;  /* 0x000000c6bc10723c */ /* 0x040fe20000001810 */
[----:B------:R-:W1:Y:S05]  /*162c0*/  LDSM.16.M88.4 R196, [R216+0x9000] ;  /* 0x00900000d8c4783b */ /* 0x000e6a0000000200 */
[-C--:B-----5:R-:W-:Y:S06]  /*162d0*/  HMMA.16816.F32 R20, R188, R140.reuse, R20 ;  /* 0x0000008cbc14723c */ /* 0x0a0fec0000001814 */
[C---:B------:R-:W-:Y:S06]  /*162e0*/  HMMA.16816.F32 R24, R200.reuse, R140, R24 ;  /* 0x0000008cc818723c */ /* 0x040fec0000001818 */
[-C--:B------:R-:W-:Y:S01]  /*162f0*/  HMMA.16816.F32 R28, R200, R142.reuse, R28 ;  /* 0x0000008ec81c723c */ /* 0x080fe2000000181c */
[----:B------:R-:W2:Y:S05]  /*16300*/  LDSM.16.M88.4 R200, [R218+0x6000] ;  /* 0x00600000dac8783b */ /* 0x000eaa0000000200 */
[----:B------:R-:W-:Y:S01]  /*16310*/  HMMA.16816.F32 R32, R188, R142, R32 ;  /* 0x0000008ebc20723c */ /* 0x000fe20000001820 */
[----:B------:R-:W5:Y:S04]  /*16320*/  LDSM.16.M88.4 R140, [R216+0x9800] ;  /* 0x00980000d88c783b */ /* 0x000f680000000200 */
[----:B------:R-:W-:Y:S01]  /*16330*/  LDSM.16.M88.4 R188, [R217+0x4000] ;  /* 0x00400000d9bc783b */ /* 0x000fe20000000200 */
[-C--:B---3--:R-:W-:Y:S06]  /*16340*/  HMMA.16816.F32 R4, R184, R192.reuse, R4 ;  /* 0x000000c0b804723c */ /* 0x088fec0000001804 */
[C---:B----4-:R-:W-:Y:S06]  /*16350*/  HMMA.16816.F32 R8, R204.reuse, R192, R8 ;  /* 0x000000c0cc08723c */ /* 0x050fec0000001808 */
[-C--:B------:R-:W-:Y:S06]  /*16360*/  HMMA.16816.F32 R12, R204, R194.reuse, R12 ;  /* 0x000000c2cc0c723c */ /* 0x080fec000000180c */
[C---:B------:R-:W-:Y:S01]  /*16370*/  HMMA.16816.F32 R16, R184.reuse, R194, R16 ;  /* 0x000000c2b810723c */ /* 0x040fe20000001810 */
[----:B------:R-:W3:Y:S05]  /*16380*/  LDSM.16.M88.4 R192, [R215+0x1000] ;  /* 0x00100000d7c0783b */ /* 0x000eea0000000200 */
[-C--:B------:R-:W-:Y:S06]  /*16390*/  HMMA.16816.F32 R20, R184, R176.reuse, R20 ;  /* 0x000000b0b814723c */ /* 0x080fec0000001814 */
[C---:B------:R-:W-:Y:S06]  /*163a0*/  HMMA.16816.F32 R24, R204.reuse, R176, R24 ;  /* 0x000000b0cc18723c */ /* 0x040fec0000001818 */
[-C--:B------:R-:W-:Y:S01]  /*163b0*/  HMMA.16816.F32 R28, R204, R178.reuse, R28 ;  /* 0x000000b2cc1c723c */ /* 0x080fe2000000181c */
[----:B------:R-:W4:Y:S05]  /*163c0*/  LDSM.16.M88.4 R204, [R217+0x6000] ;  /* 0x00600000d9cc783b */ /* 0x000f2a0000000200 */
[----:B------:R-:W-:Y:S01]  /*163d0*/  HMMA.16816.F32 R32, R184, R178, R32 ;  /* 0x000000b2b820723c */ /* 0x000fe20000001820 */
[----:B------:R-:W4:Y:S01]  /*163e0*/  LDSM.16.M88.4 R176, [R215+0x1800] ;  /* 0x00180000d7b0783b */ /* 0x000f220000000200 */
[----:B------:R-:W-:Y:S04]  /*163f0*/  DEPBAR.LE SB0, 0x0 ;  /* 0x000080000000791a */ /* 0x000fe80000000000 */
[-C--:B-1----:R-:W-:Y:S01]  /*16400*/  HMMA.16816.F32 R4, R180, R196.reuse, R4 ;  /* 0x000000c4b404723c */ /* 0x082fe20000001804 */
[----:B------:R-:W-:Y:S05]  /*16410*/  BAR.SYNC.DEFER_BLOCKING 0x0 ;  /* 0x0000000000007b1d */ /* 0x000fea0000010000 */
[C---:B--2---:R-:W-:Y:S06]  /*16420*/  HMMA.16816.F32 R8, R200.reuse, R196, R8 ;  /* 0x000000c4c808723c */ /* 0x044fec0000001808 */
[-C--:B------:R-:W-:Y:S06]  /*16430*/  HMMA.16816.F32 R12, R200, R198.reuse, R12 ;  /* 0x000000c6c80c723c */ /* 0x080fec000000180c */
[C---:B------:R-:W-:Y:S06]  /*16440*/  HMMA.16816.F32 R16, R180.reuse, R198, R16 ;  /* 0x000000c6b410723c */ /* 0x040fec0000001810 */
[-C--:B-----5:R-:W-:Y:S06]  /*16450*/  HMMA.16816.F32 R20, R180, R140.reuse, R20 ;  /* 0x0000008cb414723c */ /* 0x0a0fec0000001814 */
        /* <DEDUP_REMOVED lines=8> */
[-C--:B------:R-:W-:Y:S04]  /*164e0*/  HMMA.16816.F32 R20, R188, R176.reuse, R20 ;  /* 0x000000b0bc14723c */ /* 0x080fe80000001814 */
[----:B------:R-:W-:Y:S01]  /*164f0*/  FSEL R180, R5, -INF , !P3 ;  /* 0xff80000005b47808 */ /* 0x000fe20005800000 */
[----:B------:R-:W-:Y:S01]  /*16500*/  VIADD R6, R0, 0x8 ;  /* 0x0000000800067836 */ /* 0x000fe20000000000 */
[----:B------:R-:W-:Y:S01]  /*16510*/  FSEL R182, R7, -INF , !P0 ;  /* 0xff80000007b67808 */ /* 0x000fe20004000000 */
[C---:B------:R-:W-:Y:S04]  /*16520*/  HMMA.16816.F32 R24, R204.reuse, R176, R24 ;  /* 0x000000b0cc18723c */ /* 0x040fe80000001818 */
[-C--:B------:R-:W-:Y:S01]  /*16530*/  ISETP.GE.AND P0, PT, R6, R226.reuse, PT ;  /* 0x000000e20600720c */ /* 0x080fe20003f06270 */
[----:B------:R-:W-:Y:S01]  /*16540*/  VIADD R5, R0, 0x9 ;  /* 0x0000000900057836 */ /* 0x000fe20000000000 */
[----:B------:R-:W-:Y:S01]  /*16550*/  FSEL R143, R4, -INF , !P5 ;  /* 0xff800000048f7808 */ /* 0x000fe20006800000 */
[-C--:B------:R-:W-:Y:S03]  /*16560*/  HMMA.16816.F32 R28, R204, R178.reuse, R28 ;  /* 0x000000b2cc1c723c */ /* 0x080fe6000000181c */
[-C--:B------:R-:W-:Y:S01]  /*16570*/  ISETP.GE.OR P0, PT, R6, R231.reuse, !P0 ;  /* 0x000000e70600720c */ /* 0x080fe20004706670 */
[----:B------:R-:W-:Y:S01]  /*16580*/  VIADD R4, R0, 0x10 ;  /* 0x0000001000047836 */ /* 0x000fe20000000000 */
[-C--:B------:R-:W-:Y:S01]  /*16590*/  ISETP.GE.AND P3, PT, R5, R226.reuse, PT ;  /* 0x000000e20500720c */ /* 0x080fe20003f66270 */
[----:B------:R-:W-:Y:S04]  /*165a0*/  HMMA.16816.F32 R32, R188, R178, R32 ;  /* 0x000000b2bc20723c */ /* 0x000fe80000001820 */
[----:B------:R-:W-:Y:S02]  /*165b0*/  ISETP.GE.AND P2, PT, R4, R226, PT ;  /* 0x000000e20400720c */ /* 0x000fe40003f46270 */
[----:B------:R-:W-:Y:S02]  /*165c0*/  FMNMX.FTZ R7, R143, R132, !PT ;  /* 0x000000848f077209 */ /* 0x000fe40007810000 */
[----:B------:R-:W-:Y:S02]  /*165d0*/  FSEL R142, R16, -INF , !P0 ;  /* 0xff800000108e7808 */ /* 0x000fe40004000000 */
[----:B------:R-:W-:Y:S02]  /*165e0*/  ISETP.GE.OR P3, PT, R5, R231, !P3 ;  /* 0x000000e70500720c */ /* 0x000fe40005f66670 */
[----:B------:R-:W-:Y:S02]  /*165f0*/  FMNMX.FTZ R7, R180, R7, !PT ;  /* 0x00000007b4077209 */ /* 0x000fe40007810000 */
[----:B------:R-:W-:Y:S02]  /*16600*/  ISETP.GE.AND P0, PT, R3, R226, PT ;  /* 0x000000e20300720c */ /* 0x000fe40003f06270 */
[----:B------:R-:W-:Y:S02]  /*16610*/  ISETP.GE.AND P5, PT, R0, R224, PT ;  /* 0x000000e00000720c */ /* 0x000fe40003fa6270 */
[----:B------:R-:W-:Y:S02]  /*16620*/  ISETP.GE.OR P2, PT, R4, R231, !P2 ;  /* 0x000000e70400720c */ /* 0x000fe40005746670 */
[----:B------:R-:W-:Y:S02]  /*16630*/  FSEL R141, R17, -INF , !P3 ;  /* 0xff800000118d7808 */ /* 0x000fe40005800000 */
[----:B------:R-:W-:Y:S02]  /*16640*/  FMNMX.FTZ R135, R142, R7, !PT ;  /* 0x000000078e877209 */ /* 0x000fe40007810000 */
[----:B------:R-:W-:Y:S02]  /*16650*/  ISETP.GE.OR P0, PT, R3, R231, !P0 ;  /* 0x000000e70300720c */ /* 0x000fe40004706670 */
[C---:B------:R-:W-:Y:S01]  /*16660*/  ISETP.GE.OR P5, PT, R0.reuse, R228, !P5 ;  /* 0x000000e40000720c */ /* 0x040fe20006fa6670 */
[----:B------:R-:W-:Y:S01]  /*16670*/  VIADD R0, R0, 0x19 ;  /* 0x0000001900007836 */ /* 0x000fe20000000000 */
[-C--:B------:R-:W-:Y:S02]  /*16680*/  ISETP.GE.AND P3, PT, R2, R226.reuse, PT ;  /* 0x000000e20200720c */ /* 0x080fe40003f66270 */
[----:B------:R-:W-:Y:S02]  /*16690*/  FSEL R204, R20, -INF , !P2 ;  /* 0xff80000014cc7808 */ /* 0x000fe40005000000 */
[----:B------:R-:W-:Y:S02]  /*166a0*/  FMNMX.FTZ R135, R141, R135, !PT ;  /* 0x000000878d877209 */ /* 0x000fe40007810000 */
[----:B------:R-:W-:Y:S02]  /*166b0*/  FSEL R207, R21, -INF , !P0 ;  /* 0xff80000015cf7808 */ /* 0x000fe40004000000 */
[----:B------:R-:W-:Y:S02]  /*166c0*/  PLOP3.LUT P0, PT, PT, PT, UP0, 0x80, 0x0 ;  /* 0x000000000000781c */ /* 0x000fe40003f0f008 */
[----:B------:R-:W-:Y:S02]  /*166d0*/  ISETP.GE.AND P2, PT, R0, R226, PT ;  /* 0x000000e20000720c */ /* 0x000fe40003f46270 */
[----:B------:R-:W-:Y:S02]  /*166e0*/  ISETP.GE.OR P3, PT, R2, R231, !P3 ;  /* 0x000000e70200720c */ /* 0x000fe40005f66670 */
[----:B------:R-:W-:Y:S02]  /*166f0*/  FMNMX.FTZ R135, R204, R135, !PT ;  /* 0x00000087cc877209 */ /* 0x000fe40007810000 */
[----:B------:R-:W-:Y:S02]  /*16700*/  ISETP.GE.OR P2, PT, R0, R231, !P2 ;  /* 0x000000e70000720c */ /* 0x000fe40005746670 */
[----:B------:R-:W-:Y:S02]  /*16710*/  FSEL R199, R32, -INF , !P3 ;  /* 0xff80000020c77808 */ /* 0x000fe40005800000 */
[----:B------:R-:W-:Y:S02]  /*16720*/  FMNMX.FTZ R135, R207, R135, !PT ;  /* 0x00000087cf877209 */ /* 0x000fe40007810000 */
[----:B------:R-:W-:Y:S02]  /*16730*/  FSEL R200, R33, -INF , !P2 ;  /* 0xff80000021c87808 */ /* 0x000fe40005000000 */
[----:B------:R-:W-:Y:S02]  /*16740*/  FMNMX.FTZ R135, R199, R135, !PT ;  /* 0x00000087c7877209 */ /* 0x000fe40007810000 */
[-C--:B------:R-:W-:Y:S02]  /*16750*/  ISETP.GE.AND P3, PT, R6, R227.reuse, PT ;  /* 0x000000e30600720c */ /* 0x080fe40003f66270 */
[----:B------:R-:W-:Y:S02]  /*16760*/  ISETP.GE.AND P2, PT, R5, R227, PT ;  /* 0x000000e30500720c */ /* 0x000fe40003f46270 */
[----:B------:R-:W-:Y:S01]  /*16770*/  FMNMX.FTZ R135, R200, R135, !PT ;  /* 0x00000087c8877209 */ /* 0x000fe20007810000 */
[----:B------:R-:W-:Y:S10]  /*16780*/  @P0 BRA `(.L_x_1810) ;  /* 0xfffffff000040947 */ /* 0x000ff4000383ffff */
.L_x_1809:
[-C--:B------:R-:W-:Y:S01]  /*16790*/  ISETP.GE.OR P3, PT, R6, R230.reuse, !P3 ;  /* 0x000000e60600720c */ /* 0x080fe20005f66670 */
[----:B------:R-:W2:Y:S01]  /*167a0*/  LDL.64 R176, [R1+0x8] ;  /* 0x0000080001b07983 */ /* 0x000ea20000100a00 */
[----:B------:R-:W-:Y:S01]  /*167b0*/  FMNMX.FTZ R7, R181, R133, !PT ;  /* 0x00000085b5077209 */ /* 0x000fe20007810000 */
[----:B------:R-:W-:Y:S01]  /*167c0*/  UIADD3 UR5, UR27, -0x4498517b, URZ ;  /* 0xbb67ae851b057890 */ /* 0x000fe2000fffe03f */
[-C--:B------:R-:W-:Y:S01]  /*167d0*/  ISETP.GE.AND P1, PT, R4, R227.reuse, PT ;  /* 0x000000e30400720c */ /* 0x080fe20003f26270 */
[----:B------:R-:W-:Y:S01]  /*167e0*/  UIADD3 UR32, UR26, -0x61c88647, URZ ;  /* 0x9e3779b91a207890 */ /* 0x000fe2000fffe03f */
[----:B------:R-:W-:Y:S01]  /*167f0*/  ISETP.GE.AND P0, PT, R3, R227, PT ;  /* 0x000000e30300720c */ /* 0x000fe20003f06270 */
[----:B------:R-:W3:Y:S01]  /*16800*/  LDL.64 R190, [R1+0x28] ;  /* 0x0000280001be7983 */ /* 0x000ee20000100a00 */
[-C--:B------:R-:W-:Y:S01]  /*16810*/  ISETP.GE.OR P2, PT, R5, R230.reuse, !P2 ;  /* 0x000000e60500720c */ /* 0x080fe20005746670 */
[----:B------:R-:W-:Y:S01]  /*16820*/  UIADD3 UR18, UR26, 0x3c6ef372, URZ ;  /* 0x3c6ef3721a127890 */ /* 0x000fe2000fffe03f */
[----:B------:R-:W-:Y:S01]  /*16830*/  FSEL R18, R18, -INF , !P3 ;  /* 0xff80000012127808 */ /* 0x000fe20005800000 */
[----:B------:R-:W-:Y:S01]  /*16840*/  UISETP.GT.AND UP0, UPT, UR9, UR15, UPT ;  /* 0x0000000f0900728c */ /* 0x000fe2000bf04270 */
[----:B------:R-:W-:Y:S01]  /*16850*/  FMNMX.FTZ R7, R182, R7, !PT ;  /* 0x00000007b6077209 */ /* 0x000fe20007810000 */
[----:B------:R-:W4:Y:S01]  /*16860*/  LDL.64 R188, [R1+0x10] ;  /* 0x0000100001bc7983 */ /* 0x000f220000100a00 */
[-C--:B------:R-:W-:Y:S02]  /*16870*/  ISETP.GE.OR P1, PT, R4, R230.reuse, !P1 ;  /* 0x000000e60400720c */ /* 0x080fe40004f26670 */
[-C--:B------:R-:W-:Y:S02]  /*16880*/  ISETP.GE.OR P0, PT, R3, R230.reuse, !P0 ;  /* 0x000000e60300720c */ /* 0x080fe40004706670 */
[----:B------:R-:W-:Y:S01]  /*16890*/  FSEL R19, R19, -INF , !P2 ;  /* 0xff80000013137808 */ /* 0x000fe20005000000 */
[----:B------:R-:W5:Y:S01]  /*168a0*/  LDL.64 R178, [R1] ;  /* 0x0000000001b27983 */ /* 0x000f620000100a00 */
[----:B------:R-:W-:Y:S02]  /*168b0*/  FMNMX.FTZ R7, R18, R7, !PT ;  /* 0x0000000712077209 */ /* 0x000fe40007810000 */
[----:B------:R-:W-:Y:S02]  /*168c0*/  FSEL R202, R22, -INF , !P1 ;  /* 0xff80000016ca7808 */ /* 0x000fe40004800000 */
[----:B------:R-:W-:Y:S01]  /*168d0*/  ISETP.GE.AND P1, PT, R2, R227, PT ;  /* 0x000000e30200720c */ /* 0x000fe20003f26270 */
[----:B-1----:R-:W1:Y:S01]  /*168e0*/  SHFL.BFLY PT, R136, R135, 0x2, 0x1f ;  /* 0x0c401f0087887f89 */ /* 0x002e6200000e0000 */
[----:B------:R-:W-:Y:S02]  /*168f0*/  FSEL R201, R23, -INF , !P0 ;  /* 0xff80000017c97808 */ /* 0x000fe40004000000 */
[----:B------:R-:W-:Y:S02]  /*16900*/  FMNMX.FTZ R7, R19, R7, !PT ;  /* 0x0000000713077209 */ /* 0x000fe40007810000 */
[----:B------:R-:W-:Y:S02]  /*16910*/  ISETP.GE.AND P0, PT, R0, R227, PT ;  /* 0x000000e30000720c */ /* 0x000fe40003f06270 */
[-C--:B------:R-:W-:Y:S02]  /*16920*/  ISETP.GE.OR P1, PT, R2, R230.reuse, !P1 ;  /* 0x000000e60200720c */ /* 0x080fe40004f26670 */
[----:B------:R-:W-:Y:S02]  /*16930*/  ISETP.GE.AND P3, PT, R134, R225, PT ;  /* 0x000000e18600720c */ /* 0x000fe40003f66270 */
[----:B------:R-:W-:Y:S02]  /*16940*/  ISETP.GE.OR P0, PT, R0, R230, !P0 ;  /* 0x000000e60000720c */ /* 0x000fe40004706670 */
[----:B------:R-:W-:Y:S02]  /*16950*/  FSEL R187, R34, -INF , !P1 ;  /* 0xff80000022bb7808 */ /* 0x000fe40004800000 */
[----:B------:R-:W-:Y:S02]  /*16960*/  ISETP.GE.OR P3, PT, R134, R229, !P3 ;  /* 0x000000e58600720c */ /* 0x000fe40005f66670 */
[-C--:B------:R-:W-:Y:S02]  /*16970*/  ISETP.GE.AND P1, PT, R6, R225.reuse, PT ;  /* 0x000000e10600720c */ /* 0x080fe40003f26270 */
[----:B------:R-:W-:Y:S02]  /*16980*/  FSEL R17, R8, -INF , !P6 ;  /* 0xff80000008117808 */ /* 0x000fe40007000000 */
[----:B------:R-:W-:Y:S02]  /*16990*/  FSEL R198, R35, -INF , !P0 ;  /* 0xff80000023c67808 */ /* 0x000fe40004000000 */
[----:B------:R-:W-:Y:S02]  /*169a0*/  ISETP.GE.AND P0, PT, R5, R225, PT ;  /* 0x000000e10500720c */ /* 0x000fe40003f06270 */
[----:B-1----:R-:W-:Y:S02]  /*169b0*/  FMNMX.FTZ R136, R135, R136, !PT ;  /* 0x0000008887887209 */ /* 0x002fe40007810000 */
[----:B------:R-:W-:Y:S02]  /*169c0*/  FMNMX.FTZ R135, R202, R7, !PT ;  /* 0x00000007ca877209 */ /* 0x000fe40007810000 */
[----:B------:R-:W-:Y:S02]  /*169d0*/  ISETP.GE.OR P1, PT, R6, R229, !P1 ;  /* 0x000000e50600720c */ /* 0x000fe40004f26670 */
[----:B------:R-:W-:Y:S02]  /*169e0*/  FMNMX.FTZ R135, R201, R135, !PT ;  /* 0x00000087c9877209 */ /* 0x000fe40007810000 */
[----:B------:R-:W-:Y:S02]  /*169f0*/  FSEL R21, R9, -INF , !P3 ;  /* 0xff80000009157808 */ /* 0x000fe40005800000 */
[----:B------:R-:W-:Y:S01]  /*16a00*/  FMNMX.FTZ R7, R17, R138, !PT ;  /* 0x0000008a11077209 */ /* 0x000fe20007810000 */
[----:B------:R-:W-:Y:S01]  /*16a10*/  SHFL.BFLY PT, R9, R136, 0x1, 0x1f ;  /* 0x0c201f0088097f89 */ /* 0x000fe200000e0000 */
[----:B------:R-:W-:Y:S02]  /*16a20*/  FMNMX.FTZ R135, R187, R135, !PT ;  /* 0x00000087bb877209 */ /* 0x000fe40007810000 */
[----:B------:R-:W-:Y:S02]  /*16a30*/  ISETP.GE.OR P0, PT, R5, R229, !P0 ;  /* 0x000000e50500720c */ /* 0x000fe40004706670 */
[----:B------:R-:W-:Y:S02]  /*16a40*/  ISETP.GE.AND P6, PT, R4, R225, PT ;  /* 0x000000e10400720c */ /* 0x000fe40003fc6270 */
[----:B------:R-:W-:Y:S02]  /*16a50*/  FSEL R22, R12, -INF , !P1 ;  /* 0xff8000000c167808 */ /* 0x000fe40004800000 */
[----:B------:R-:W-:Y:S02]  /*16a60*/  FMNMX.FTZ R7, R21, R7, !PT ;  /* 0x0000000715077209 */ /* 0x000fe40007810000 */
[----:B------:R-:W-:Y:S02]  /*16a70*/  FMNMX.FTZ R135, R198, R135, !PT ;  /* 0x00000087c6877209 */ /* 0x000fe40007810000 */
[----:B------:R-:W-:Y:S02]  /*16a80*/  FSEL R23, R13, -INF , !P0 ;  /* 0xff8000000d177808 */ /* 0x000fe40004000000 */
[C---:B------:R-:W-:Y:S01]  /*16a90*/  ISETP.GE.AND P1, PT, R3.reuse, R225, PT ;  /* 0x000000e10300720c */ /* 0x040fe20003f26270 */
[----:B------:R-:W1:Y:S01]  /*16aa0*/  SHFL.BFLY PT, R8, R135, 0x2, 0x1f ;  /* 0x0c401f0087087f89 */ /* 0x000e6200000e0000 */
[----:B------:R-:W-:Y:S02]  /*16ab0*/  ISETP.GE.OR P6, PT, R4, R229, !P6 ;  /* 0x000000e50400720c */ /* 0x000fe400077c6670 */
[----:B------:R-:W-:Y:S02]  /*16ac0*/  FMNMX.FTZ R7, R22, R7, !PT ;  /* 0x0000000716077209 */ /* 0x000fe40007810000 */
[----:B------:R-:W-:Y:S02]  /*16ad0*/  ISETP.GE.AND P0, PT, R2, R225, PT ;  /* 0x000000e10200720c */ /* 0x000fe40003f06270 */
[----:B------:R-:W-:Y:S02]  /*16ae0*/  ISETP.GE.OR P1, PT, R3, R229, !P1 ;  /* 0x000000e50300720c */ /* 0x000fe40004f26670 */
[----:B------:R-:W-:Y:S02]  /*16af0*/  FSEL R203, R24, -INF , !P6 ;  /* 0xff80000018cb7808 */ /* 0x000fe40007000000 */
[----:B------:R-:W-:Y:S02]  /*16b00*/  FMNMX.FTZ R7, R23, R7, !PT ;  /* 0x0000000717077209 */ /* 0x000fe40007810000 */
[----:B------:R-:W-:Y:S02]  /*16b10*/  ISETP.GE.OR P0, PT, R2, R229, !P0 ;  /* 0x000000e50200720c */ /* 0x000fe40004706670 */
[-C--:B------:R-:W-:Y:S02]  /*16b20*/  ISETP.GE.AND P2, PT, R134, R224.reuse, PT ;  /* 0x000000e08600720c */ /* 0x080fe40003f46270 */
[----:B------:R-:W-:Y:S02]  /*16b30*/  ISETP.GE.AND P3, PT, R0, R225, PT ;  /* 0x000000e10000720c */ /* 0x000fe40003f66270 */
[----:B------:R-:W-:Y:S02]  /*16b40*/  FSEL R206, R25, -INF , !P1 ;  /* 0xff80000019ce7808 */ /* 0x000fe40004800000 */
[----:B------:R-:W-:Y:S02]  /*16b50*/  FMNMX.FTZ R7, R203, R7, !PT ;  /* 0x00000007cb077209 */ /* 0x000fe40007810000 */
[----:B------:R-:W-:Y:S02]  /*16b60*/  FSEL R241, R28, -INF , !P0 ;  /* 0xff8000001cf17808 */ /* 0x000fe40004000000 */
[----:B------:R-:W-:Y:S02]  /*16b70*/  ISETP.GE.AND P0, PT, R4, R224, PT ;  /* 0x000000e00400720c */ /* 0x000fe40003f06270 */
[----:B------:R-:W-:Y:S02]  /*16b80*/  ISETP.GE.OR P2, PT, R134, R228, !P2 ;  /* 0x000000e48600720c */ /* 0x000fe40005746670 */
[----:B------:R-:W-:Y:S02]  /*16b90*/  ISETP.GE.AND P1, PT, R6, R224, PT ;  /* 0x000000e00600720c */ /* 0x000fe40003f26270 */
[----:B------:R-:W-:Y:S02]  /*16ba0*/  FSEL R16, R10, -INF , !P5 ;  /* 0xff8000000a107808 */ /* 0x000fe40006800000 */
[----:B------:R-:W-:Y:S02]  /*16bb0*/  ISETP.GE.OR P3, PT, R0, R229, !P3 ;  /* 0x000000e50000720c */ /* 0x000fe40005f66670 */
[----:B------:R-:W-:Y:S02]  /*16bc0*/  FMNMX.FTZ R7, R206, R7, !PT ;  /* 0x00000007ce077209 */ /* 0x000fe40007810000 */
[-C--:B------:R-:W-:Y:S02]  /*16bd0*/  ISETP.GE.OR P0, PT, R4, R228.reuse, !P0 ;  /* 0x000000e40400720c */ /* 0x080fe40004706670 */
[----:B------:R-:W-:Y:S02]  /*16be0*/  FSEL R20, R11, -INF , !P2 ;  /* 0xff8000000b147808 */ /* 0x000fe40005000000 */
[----:B------:R-:W-:Y:S02]  /*16bf0*/  FMNMX.FTZ R4, R16, R139, !PT ;  /* 0x0000008b10047209 */ /* 0x000fe40007810000 */
[----:B------:R-:W-:Y:S02]  /*16c00*/  ISETP.GE.OR P1, PT, R6, R228, !P1 ;  /* 0x000000e40600720c */ /* 0x000fe40004f26670 */
[-C--:B------:R-:W-:Y:S02]  /*16c10*/  ISETP.GE.AND P6, PT, R5, R224.reuse, PT ;  /* 0x000000e00500720c */ /* 0x080fe40003fc6270 */
[----:B------:R-:W-:Y:S02]  /*16c20*/  FSEL R240, R29, -INF , !P3 ;  /* 0xff8000001df07808 */ /* 0x000fe40005800000 */
[----:B------:R-:W-:Y:S02]  /*16c30*/  FMNMX.FTZ R7, R241, R7, !PT ;  /* 0x00000007f1077209 */ /* 0x000fe40007810000 */
[----:B------:R-:W-:Y:S02]  /*16c40*/  ISETP.GE.AND P2, PT, R3, R224, PT ;  /* 0x000000e00300720c */ /* 0x000fe40003f46270 */
[----:B------:R-:W-:Y:S02]  /*16c50*/  FMNMX.FTZ R4, R20, R4, !PT ;  /* 0x0000000414047209 */ /* 0x000fe40007810000 */
[----:B------:R-:W-:Y:S02]  /*16c60*/  FSEL R14, R14, -INF , !P1 ;  /* 0xff8000000e0e7808 */ /* 0x000fe40004800000 */
[----:B------:R-:W-:Y:S02]  /*16c70*/  ISETP.GE.OR P6, PT, R5, R228, !P6 ;  /* 0x000000e40500720c */ /* 0x000fe400077c6670 */
[----:B------:R-:W-:Y:S02]  /*16c80*/  FMNMX.FTZ R5, R240, R7, !PT ;  /* 0x00000007f0057209 */ /* 0x000fe40007810000 */
[----:B------:R-:W-:Y:S02]  /*16c90*/  ISETP.GE.AND P1, PT, R2, R224, PT ;  /* 0x000000e00200720c */ /* 0x000fe40003f26270 */
[----:B------:R-:W-:Y:S01]  /*16ca0*/  ISETP.GE.OR P2, PT, R3, R228, !P2 ;  /* 0x000000e40300720c */ /* 0x000fe20005746670 */
[----:B------:R-:W1:Y:S01]  /*16cb0*/  SHFL.BFLY PT, R134, R5, 0x2, 0x1f ;  /* 0x0c401f0005867f89 */ /* 0x000e6200000e0000 */
[----:B------:R-:W-:Y:S02]  /*16cc0*/  FSEL R15, R15, -INF , !P6 ;  /* 0xff8000000f0f7808 */ /* 0x000fe40007000000 */
[----:B------:R-:W-:Y:S02]  /*16cd0*/  FMNMX.FTZ R3, R14, R4, !PT ;  /* 0x000000040e037209 */ /* 0x000fe40007810000 */
[----:B------:R-:W-:Y:S02]  /*16ce0*/  ISETP.GE.AND P3, PT, R0, R224, PT ;  /* 0x000000e00000720c */ /* 0x000fe40003f66270 */
[----:B------:R-:W-:Y:S02]  /*16cf0*/  ISETP.GE.OR P1, PT, R2, R228, !P1 ;  /* 0x000000e40200720c */ /* 0x000fe40004f26670 */
[----:B------:R-:W-:Y:S02]  /*16d00*/  FSEL R205, R26, -INF , !P0 ;  /* 0xff8000001acd7808 */ /* 0x000fe40004000000 */
[----:B------:R-:W-:Y:S02]  /*16d10*/  FMNMX.FTZ R2, R15, R3, !PT ;  /* 0x000000030f027209 */ /* 0x000fe40007810000 */
[----:B-1----:R-:W-:Y:S02]  /*16d20*/  FMNMX.FTZ R135, R135, R8, !PT ;  /* 0x0000000887877209 */ /* 0x002fe40007810000 */
[----:B------:R-:W-:Y:S02]  /*16d30*/  ISETP.GE.OR P3, PT, R0, R228, !P3 ;  /* 0x000000e40000720c */ /* 0x000fe40005f66670 */
[----:B------:R-:W-:Y:S01]  /*16d40*/  FMNMX.FTZ R0, R205, R2, !PT ;  /* 0x00000002cd007209 */ /* 0x000fe20007810000 */
[----:B------:R-:W1:Y:S01]  /*16d50*/  SHFL.BFLY PT, R6, R135, 0x1, 0x1f ;  /* 0x0c201f0087067f89 */ /* 0x000e6200000e0000 */
[----:B------:R-:W-:Y:S01]  /*16d60*/  FSEL R232, R27, -INF , !P2 ;  /* 0xff8000001be87808 */ /* 0x000fe20005000000 */
[----:B------:R-:W-:Y:S01]  /*16d70*/  IMAD.U32 R2, RZ, RZ, UR27 ;  /* 0x0000001bff027e24 */ /* 0x000fe2000f8e00ff */
[----:B------:R-:W-:Y:S02]  /*16d80*/  FSEL R235, R30, -INF , !P1 ;  /* 0xff8000001eeb7808 */ /* 0x000fe40004800000 */
[----:B------:R-:W-:Y:S02]  /*16d90*/  FMNMX.FTZ R0, R232, R0, !PT ;  /* 0x00000000e8007209 */ /* 0x000fe40007810000 */
[----:B------:R-:W-:Y:S02]  /*16da0*/  FMNMX.FTZ R136, R136, R9, !PT ;  /* 0x0000000988887209 */ /* 0x000fe40007810000 */
[----:B------:R-:W-:Y:S02]  /*16db0*/  FSEL R140, R31, -INF , !P3 ;  /* 0xff8000001f8c7808 */ /* 0x000fe40005800000 */
[----:B------:R-:W-:Y:S01]  /*16dc0*/  FMNMX.FTZ R0, R235, R0, !PT ;  /* 0x00000000eb007209 */ /* 0x000fe20007810000 */
[C---:B------:R-:W-:Y:S01]  /*16dd0*/  FMUL.FTZ R184, R136.reuse, UR4 ;  /* 0x0000000488b87c20 */ /* 0x040fe20008410000 */
[----:B------:R-:W-:Y:S02]  /*16de0*/  FSETP.NEU.FTZ.AND P3, PT, R136, -INF , PT ;  /* 0xff8000008800780b */ /* 0x000fe40003f7d000 */
[----:B------:R-:W-:Y:S02]  /*16df0*/  FMNMX.FTZ R0, R140, R0, !PT ;  /* 0x000000008c007209 */ /* 0x000fe40007810000 */
[----:B------:R-:W-:Y:S02]  /*16e00*/  FSEL R184, R184, RZ, P3 ;  /* 0x000000ffb8b87208 */ /* 0x000fe40001800000 */
[----:B------:R-:W-:Y:S02]  /*16e10*/  LOP3.LUT R3, R247, UR9, R2, 0x96, !PT ;  /* 0x00000009f7037c12 */ /* 0x000fe4000f8e9602 */
[----:B------:R-:W1:Y:S01]  /*16e20*/  SHFL.BFLY PT, R2, R0, 0x2, 0x1f ;  /* 0x0c401f0000027f89 */ /* 0x000e6200000e0000 */
[----:B------:R-:W-:Y:S01]  /*16e30*/  FMNMX.FTZ R134, R5, R134, !PT ;  /* 0x0000008605867209 */ /* 0x000fe20007810000 */
[--C-:B------:R-:W-:Y:S01]  /*16e40*/  FFMA.FTZ R5, R141, UR4, -R184.reuse ;  /* 0x000000048d057c23 */ /* 0x100fe200080108b8 */
[----:B-1----:R-:W-:Y:S01]  /*16e50*/  FMNMX.FTZ R135, R135, R6, !PT ;  /* 0x0000000687877209 */ /* 0x002fe20007810000 */
[----:B------:R-:W-:Y:S04]  /*16e60*/  IMAD.WIDE.U32 R10, R3, -0x326172a9, RZ ;  /* 0xcd9e8d57030a7825 */ /* 0x000fe800078e00ff */
[----:B------:R-:W-:Y:S01]  /*16e70*/  FFMA.FTZ R142, R142, UR4, -R184 ;  /* 0x000000048e8e7c23 */ /* 0x000fe200080108b8 */
[----:B------:R-:W-:Y:S01]  /*16e80*/  MUFU.EX2 R32, R5 ;  /* 0x0000000500207308 */ /* 0x000fe20000000800 */
[C---:B------:R-:W-:Y:S01]  /*16e90*/  FSETP.NEU.FTZ.AND P2, PT, R135.reuse, -INF , PT ;  /* 0xff8000008700780b */ /* 0x040fe20003f5d000 */
[----:B------:R-:W-:Y:S05]  /*16ea0*/  FMUL.FTZ R4, R135, UR4 ;  /* 0x0000000487047c20 */ /* 0x000fea0008410000 */
[----:B------:R-:W-:Y:S03]  /*16eb0*/  FSEL R141, R4, RZ, P2 ;  /* 0x000000ff048d7208 */ /* 0x000fe60001000000 */
[----:B------:R-:W-:Y:S02]  /*16ec0*/  MUFU.EX2 R33, R142 ;  /* 0x0000008e00217308 */ /* 0x000fe40000000800 */
[--C-:B------:R-:W-:Y:S01]  /*16ed0*/  FFMA.FTZ R18, R18, UR4, -R141.reuse ;  /* 0x0000000412127c23 */ /* 0x100fe2000801088d */
[--C-:B------:R-:W-:Y:S07]  /*16ee0*/  FFMA.FTZ R19, R19, UR4, -R141.reuse ;  /* 0x0000000413137c23 */ /* 0x100fee000801088d */
[----:B------:R1:W-:Y:S01]  /*16ef0*/  MUFU.EX2 R245, R18 ;  /* 0x0000001200f57308 */ /* 0x0003e20000000800 */
[----:B------:R-:W-:Y:S09]  /*16f00*/  FMNMX.FTZ R0, R0, R2, !PT ;  /* 0x0000000200007209 */ /* 0x000ff20007810000 */
[----:B------:R-:W5:Y:S01]  /*16f10*/  MUFU.EX2 R244, R19 ;  /* 0x0000001300f47308 */ /* 0x000f620000000800 */
[----:B-1----:R-:W1:Y:S02]  /*16f20*/  SHFL.BFLY PT, R18, R134, 0x1, 0x1f ;  /* 0x0c201f0086127f89 */ /* 0x002e6400000e0000 */
[----:B-1----:R-:W-:Y:S04]  /*16f30*/  FMNMX.FTZ R134, R134, R18, !PT ;  /* 0x0000001286867209 */ /* 0x002fe80007810000 */
[C---:B------:R-:W-:Y:S01]  /*16f40*/  FSETP.NEU.FTZ.AND P1, PT, R134.reuse, -INF , PT ;  /* 0xff8000008600780b */ /* 0x040fe20003f3d000 */
[----:B------:R-:W-:Y:S05]  /*16f50*/  FMUL.FTZ R186, R134, UR4 ;  /* 0x0000000486ba7c20 */ /* 0x000fea0008410000 */
[----:B------:R-:W-:Y:S05]  /*16f60*/  FSEL R186, R186, RZ, P1 ;  /* 0x000000ffbaba7208 */ /* 0x000fea0000800000 */
[--C-:B------:R-:W-:Y:S01]  /*16f70*/  FFMA.FTZ R21, R21, UR4, -R186.reuse ;  /* 0x0000000415157c23 */ /* 0x100fe200080108ba */
[----:B------:R-:W-:Y:S03]  /*16f80*/  FFMA.FTZ R17, R17, UR4, -R186 ;  /* 0x0000000411117c23 */ /* 0x000fe600080108ba */
[----:B------:R-:W-:Y:S10]  /*16f90*/  MUFU.EX2 R242, R21 ;  /* 0x0000001500f27308 */ /* 0x000ff40000000800 */
[----:B------:R-:W1:Y:S01]  /*16fa0*/  MUFU.EX2 R243, R17 ;  /* 0x0000001100f37308 */ /* 0x000e620000000800 */
[----:B--2---:R-:W-:Y:S05]  /*16fb0*/  LOP3.LUT R3, R177, UR5, R246, 0x96, !PT ;  /* 0x00000005b1037c12 */ /* 0x004fea000f8e96f6 */
[----:B------:R-:W-:Y:S01]  /*16fc0*/  IMAD.WIDE.U32 R24, R3, -0x326172a9, RZ ;  /* 0xcd9e8d5703187825 */ /* 0x000fe200078e00ff */
[C---:B---3--:R-:W-:Y:S05]  /*16fd0*/  LOP3.LUT R4, R11.reuse, UR32, R190, 0x96, !PT ;  /* 0x000000200b047c12 */ /* 0x048fea000f8e96be */
[----:B------:R-:W-:Y:S01]  /*16fe0*/  IMAD.WIDE.U32 R4, R4, -0x2daee0ad, RZ ;  /* 0xd2511f5304047825 */ /* 0x000fe200078e00ff */
[----:B----4-:R-:W-:Y:S05]  /*16ff0*/  LOP3.LUT R3, R11, UR32, R188, 0x96, !PT ;  /* 0x000000200b037c12 */ /* 0x010fea000f8e96bc */
[----:B------:R-:W-:Y:S01]  /*17000*/  IMAD.WIDE.U32 R2, R3, -0x2daee0ad, RZ ;  /* 0xd2511f5303027825 */ /* 0x000fe200078e00ff */
[----:B-----5:R-:W-:Y:S01]  /*17010*/  LOP3.LUT R8, R179, UR5, R246, 0x96, !PT ;  /* 0x00000005b3087c12 */ /* 0x020fe2000f8e96f6 */
[----:B------:R-:W-:Y:S01]  /*17020*/  UIADD3 UR5, UR27, 0x76cf5d0a, URZ ;  /* 0x76cf5d0a1b057890 */ /* 0x000fe2000fffe03f */
[----:B------:R-:W-:Y:S03]  /*17030*/  F2FP.F16.F32.PACK_AB R179, R244, R245 ;  /* 0x000000f5f4b3723e */ /* 0x000fe600000000ff */
[----:B------:R-:W-:Y:S03]  /*17040*/  IMAD.WIDE.U32 R8, R8, -0x326172a9, RZ ;  /* 0xcd9e8d5708087825 */ /* 0x000fe600078e00ff */
[----:B------:R-:W-:Y:S02]  /*17050*/  LOP3.LUT R6, R5, UR5, R178, 0x96, !PT ;  /* 0x0000000505067c12 */ /* 0x000fe4000f8e96b2 */
[----:B------:R-:W-:Y:S01]  /*17060*/  LOP3.LUT R5, R3, UR5, R176, 0x96, !PT ;  /* 0x0000000503057c12 */ /* 0x000fe2000f8e96b0 */
[----:B------:R-:W-:Y:S01]  /*17070*/  FFMA.FTZ R3, R180, UR4, -R184 ;  /* 0x00000004b4037c23 */ /* 0x000fe200080108b8 */
[--C-:B------:R-:W-:Y:S01]  /*17080*/  LOP3.LUT R12, R9, UR18, R10.reuse, 0x96, !PT ;  /* 0x00000012090c7c12 */ /* 0x100fe2000f8e960a */
[----:B------:R-:W-:Y:S01]  /*17090*/  IMAD.WIDE.U32 R6, R6, -0x326172a9, RZ ;  /* 0xcd9e8d5706067825 */ /* 0x000fe200078e00ff */
[----:B------:R-:W-:Y:S01]  /*170a0*/  LOP3.LUT R10, R25, UR18, R10, 0x96, !PT ;  /* 0x00000012190a7c12 */ /* 0x000fe2000f8e960a */
[----:B------:R2:W-:Y:S01]  /*170b0*/  MUFU.EX2 R252, R3 ;  /* 0x0000000300fc7308 */ /* 0x0005e20000000800 */
[----:B------:R-:W-:Y:S01]  /*170c0*/  UIADD3 UR18, UR26, -0x255992d5, URZ ;  /* 0xdaa66d2b1a127890 */ /* 0x000fe2000fffe03f */
[----:B------:R-:W-:Y:S01]  /*170d0*/  IMAD.WIDE.U32 R12, R12, -0x2daee0ad, RZ ;  /* 0xd2511f530c0c7825 */ /* 0x000fe200078e00ff */
[----:B------:R-:W3:Y:S01]  /*170e0*/  LDC.U8 R176, c[0x0][0x388] ;  /* 0x0000e200ffb07b82 */ /* 0x000ee20000000000 */
[----:B------:R-:W-:Y:S01]  /*170f0*/  UMOV UR5, UR9 ;  /* 0x0000000900057c82 */ /* 0x000fe20008000000 */
[----:B------:R-:W-:Y:S01]  /*17100*/  F2FP.F16.F32.PACK_AB R178, R32, R33 ;  /* 0x0000002120b2723e */ /* 0x000fe200000000ff */
[----:B------:R-:W-:Y:S01]  /*17110*/  IMAD.WIDE.U32 R10, R10, -0x2daee0ad, RZ ;  /* 0xd2511f530a0a7825 */ /* 0x000fe200078e00ff */
[----:B------:R-:W-:Y:S03]  /*17120*/  LOP3.LUT R13, R13, UR31, R4, 0x96, !PT ;  /* 0x0000001f0d0d7c12 */ /* 0x000fe6000f8e9604 */
[----:B------:R-:W-:Y:S01]  /*17130*/  FFMA.FTZ R4, R143, UR4, -R184 ;  /* 0x000000048f047c23 */ /* 0x000fe200080108b8 */
[----:B------:R-:W-:Y:S02]  /*17140*/  LOP3.LUT R7, R7, UR18, R8, 0x96, !PT ;  /* 0x0000001207077c12 */ /* 0x000fe4000f8e9608 */
[----:B------:R-:W-:Y:S01]  /*17150*/  LOP3.LUT R9, R11, UR31, R2, 0x96, !PT ;  /* 0x0000001f0b097c12 */ /* 0x000fe2000f8e9602 */
[----:B------:R4:W-:Y:S01]  /*17160*/  MUFU.EX2 R26, R4 ;  /* 0x00000004001a7308 */ /* 0x0009e20000000800 */
[----:B------:R-:W5:Y:S01]  /*17170*/  SHFL.BFLY PT, R2, R0, 0x1, 0x1f ;  /* 0x0c201f0000027f89 */ /* 0x000f6200000e0000 */
[----:B------:R-:W-:Y:S01]  /*17180*/  IMAD.WIDE.U32 R192, R13, -0x326172a9, RZ ;  /* 0xcd9e8d570dc07825 */ /* 0x000fe200078e00ff */
[----:B-1----:R-:W-:Y:S03]  /*17190*/  F2FP.F16.F32.PACK_AB R180, R242, R243 ;  /* 0x000000f3f2b4723e */ /* 0x002fe600000000ff */
[--C-:B--2---:R-:W-:Y:S01]  /*171a0*/  FFMA.FTZ R3, R181, UR4, -R141.reuse ;  /* 0x00000004b5037c23 */ /* 0x104fe2000801088d */
[----:B------:R-:W-:Y:S01]  /*171b0*/  IMAD.WIDE.U32 R190, R9, -0x326172a9, RZ ;  /* 0xcd9e8d5709be7825 */ /* 0x000fe200078e00ff */
[----:B------:R-:W-:Y:S02]  /*171c0*/  LOP3.LUT R11, R193, UR30, R6, 0x96, !PT ;  /* 0x0000001ec10b7c12 */ /* 0x000fe4000f8e9606 */
[----:B------:R1:W-:Y:S01]  /*171d0*/  MUFU.EX2 R251, R3 ;  /* 0x0000000300fb7308 */ /* 0x0003e20000000800 */
[----:B------:R-:W-:Y:S04]  /*171e0*/  IMAD.WIDE.U32 R6, R7, -0x2daee0ad, RZ ;  /* 0xd2511f5307067825 */ /* 0x000fe800078e00ff */
[----:B------:R-:W-:Y:S01]  /*171f0*/  IMAD.WIDE.U32 R194, R11, -0x2daee0ad, RZ ;  /* 0xd2511f530bc27825 */ /* 0x000fe200078e00ff */
[----:B------:R-:W-:Y:S02]  /*17200*/  LOP3.LUT R12, R7, UR24, R12, 0x96, !PT ;  /* 0x00000018070c7c12 */ /* 0x000fe4000f8e960c */
[----:B---3--:R-:W-:Y:S01]  /*17210*/  PRMT R19, R176, 0x7054, R176 ;  /* 0x00007054b0137816 */ /* 0x008fe200000000b0 */
[----:B----4-:R-:W-:Y:S01]  /*17220*/  IMAD.WIDE.U32 R4, R5, -0x326172a9, RZ ;  /* 0xcd9e8d5705047825 */ /* 0x010fe200078e00ff */
[----:B------:R-:W-:Y:S03]  /*17230*/  LOP3.LUT R6, R195, UR10, R6, 0x96, !PT ;  /* 0x0000000ac3067c12 */ /* 0x000fe6000f8e9606 */
[----:B------:R-:W-:Y:S01]  /*17240*/  IMAD.WIDE.U32 R188, R12, -0x326172a9, RZ ;  /* 0xcd9e8d570cbc7825 */ /* 0x000fe200078e00ff */
[----:B------:R-:W-:Y:S02]  /*17250*/  LOP3.LUT R5, R5, UR18, R24, 0x96, !PT ;  /* 0x0000001205057c12 */ /* 0x000fe4000f8e9618 */
[----:B------:R-:W-:Y:S01]  /*17260*/  LOP3.LUT R8, R191, UR30, R4, 0x96, !PT ;  /* 0x0000001ebf087c12 */ /* 0x000fe2000f8e9604 */
[----:B-1----:R-:W-:Y:S01]  /*17270*/  FFMA.FTZ R3, R182, UR4, -R141 ;  /* 0x00000004b6037c23 */ /* 0x002fe2000801088d */
[----:B-----5:R-:W-:Y:S01]  /*17280*/  FMNMX.FTZ R137, R0, R2, !PT ;  /* 0x0000000200897209 */ /* 0x020fe20007810000 */
[----:B------:R-:W-:Y:S02]  /*17290*/  IMAD.WIDE.U32 R4, R5, -0x2daee0ad, RZ ;  /* 0xd2511f5305047825 */ /* 0x000fe400078e00ff */
[----:B------:R1:W2:Y:S01]  /*172a0*/  MUFU.EX2 R250, R3 ;  /* 0x0000000300fa7308 */ /* 0x0002a20000000800 */
[----:B------:R-:W-:Y:S01]  /*172b0*/  FSETP.NEU.FTZ.AND P0, PT, R137, -INF , PT ;  /* 0xff8000008900780b */ /* 0x000fe20003f1d000 */
[----:B------:R-:W-:Y:S01]  /*172c0*/  IMAD.WIDE.U32 R196, R8, -0x2daee0ad, RZ ;  /* 0xd2511f5308c47825 */ /* 0x000fe200078e00ff */
[----:B------:R-:W-:Y:S03]  /*172d0*/  LOP3.LUT R8, R5, UR24, R10, 0x96, !PT ;  /* 0x0000001805087c12 */ /* 0x000fe6000f8e960a */
[----:B------:R-:W-:Y:S02]  /*172e0*/  FMUL.FTZ R185, R137, UR4 ;  /* 0x0000000489b97c20 */ /* 0x000fe40008410000 */
[----:B------:R-:W-:Y:S03]  /*172f0*/  IMAD.WIDE.U32 R142, R8, -0x326172a9, RZ ;  /* 0xcd9e8d57088e7825 */ /* 0x000fe600078e00ff */
[----:B------:R-:W-:Y:S05]  /*17300*/  FSEL R185, R185, RZ, P0 ;  /* 0x000000ffb9b97208 */ /* 0x000fea0000000000 */
[--C-:B------:R-:W-:Y:S01]  /*17310*/  FFMA.FTZ R20, R20, UR4, -R185.reuse ;  /* 0x0000000414147c23 */ /* 0x100fe200080108b9 */
[----:B-1----:R-:W-:Y:S01]  /*17320*/  LOP3.LUT R3, R197, UR10, R4, 0x96, !PT ;  /* 0x0000000ac5037c12 */ /* 0x002fe2000f8e9604 */
[----:B------:R-:W-:Y:S04]  /*17330*/  IMAD.WIDE.U32 R4, R6, -0x326172a9, RZ ;  /* 0xcd9e8d5706047825 */ /* 0x000fe800078e00ff */
[----:B------:R-:W-:Y:S01]  /*17340*/  FFMA.FTZ R16, R16, UR4, -R185 ;  /* 0x0000000410107c23 */ /* 0x000fe200080108b9 */
[----:B------:R1:W-:Y:S01]  /*17350*/  MUFU.EX2 R238, R20 ;  /* 0x0000001400ee7308 */ /* 0x0003e20000000800 */
[----:B--2---:R-:W-:Y:S01]  /*17360*/  F2FP.F16.F32.PACK_AB R177, R250, R251 ;  /* 0x000000fbfab1723e */ /* 0x004fe200000000ff */
[----:B------:R-:W-:Y:S01]  /*17370*/  IMAD.WIDE.U32 R2, R3, -0x326172a9, RZ ;  /* 0xcd9e8d5703027825 */ /* 0x000fe200078e00ff */
[----:B------:R-:W-:Y:S02]  /*17380*/  SHF.R.U32.HI R11, RZ, 0x10, R4 ;  /* 0x00000010ff0b7819 */ /* 0x000fe40000011604 */
[----:B------:R-:W-:Y:S02]  /*17390*/  LOP3.LUT R7, R4, 0xffff, RZ, 0xc0, !PT ;  /* 0x0000ffff04077812 */ /* 0x000fe400078ec0ff */
[C---:B------:R-:W-:Y:S03]  /*173a0*/  LOP3.LUT R6, R2.reuse, 0xffff, RZ, 0xc0, !PT ;  /* 0x0000ffff02067812 */ /* 0x040fe600078ec0ff */
[----:B------:R-:W2:Y:S01]  /*173b0*/  MUFU.EX2 R239, R16 ;  /* 0x0000001000ef7308 */ /* 0x000ea20000000800 */
[----:B------:R-:W-:Y:S02]  /*173c0*/  LOP3.LUT R0, R3, UR21, R142, 0x96, !PT ;  /* 0x0000001503007c12 */ /* 0x000fe4000f8e968e */
[----:B------:R-:W-:Y:S02]  /*173d0*/  LOP3.LUT R9, R2, 0xff, RZ, 0xc0, !PT ;  /* 0x000000ff02097812 */ /* 0x000fe400078ec0ff */
[----:B------:R-:W-:Y:S02]  /*173e0*/  SHF.R.U32.HI R3, RZ, 0x8, R6 ;  /* 0x00000008ff037819 */ /* 0x000fe40000011606 */
[----:B------:R-:W-:Y:S02]  /*173f0*/  LOP3.LUT R12, R4, 0xff, RZ, 0xc0, !PT ;  /* 0x000000ff040c7812 */ /* 0x000fe400078ec0ff */
[----:B------:R-:W-:Y:S01]  /*17400*/  PRMT R182, R9, 0x5410, R3 ;  /* 0x0000541009b67816 */ /* 0x000fe20000000003 */
[----:B------:R-:W-:Y:S01]  /*17410*/  FFMA.FTZ R3, R23, UR4, -R186 ;  /* 0x0000000417037c23 */ /* 0x000fe200080108ba */
[----:B------:R-:W-:Y:S02]  /*17420*/  SHF.R.U32.HI R10, RZ, 0x18, R4 ;  /* 0x00000018ff0a7819 */ /* 0x000fe40000011604 */
[----:B------:R-:W-:Y:S01]  /*17430*/  LOP3.LUT R4, R5, UR21, R188, 0x96, !PT ;  /* 0x0000001505047c12 */ /* 0x000fe2000f8e96bc */
[----:B------:R3:W-:Y:S01]  /*17440*/  MUFU.EX2 R236, R3 ;  /* 0x0000000300ec7308 */ /* 0x0007e20000000800 */
[----:B------:R-:W-:Y:S02]  /*17450*/  LOP3.LUT R5, R11, 0xff, RZ, 0xc0, !PT ;  /* 0x000000ff0b057812 */ /* 0x000fe400078ec0ff */
[--C-:B------:R-:W-:Y:S02]  /*17460*/  SHF.R.U32.HI R8, RZ, 0x10, R2.reuse ;  /* 0x00000010ff087819 */ /* 0x100fe40000011602 */
[----:B------:R-:W-:Y:S01]  /*17470*/  SHF.R.U32.HI R11, RZ, 0x18, R2 ;  /* 0x00000018ff0b7819 */ /* 0x000fe20000011602 */
[----:B------:R-:W-:Y:S01]  /*17480*/  FFMA.FTZ R2, R22, UR4, -R186 ;  /* 0x0000000416027c23 */ /* 0x000fe200080108ba */
[----:B------:R-:W-:Y:S01]  /*17490*/  SHF.R.U32.HI R7, RZ, 0x8, R7 ;  /* 0x00000008ff077819 */ /* 0x000fe20000011607 */
[----:B-1----:R-:W1:Y:S01]  /*174a0*/  LDSM.16.MT88.4 R20, [R209+0xa000] ;  /* 0x00a00000d114783b */ /* 0x002e620000004200 */
[----:B------:R-:W-:Y:S01]  /*174b0*/  SHF.R.U32.HI R6, RZ, 0x10, R4 ;  /* 0x00000010ff067819 */ /* 0x000fe20000011604 */
[----:B------:R4:W-:Y:S01]  /*174c0*/  MUFU.EX2 R237, R2 ;  /* 0x0000000200ed7308 */ /* 0x0009e20000000800 */
[----:B------:R-:W-:Y:S02]  /*174d0*/  PRMT R13, R12, 0x5410, R7 ;  /* 0x000054100c0d7816 */ /* 0x000fe40000000007 */
[----:B------:R-:W-:Y:S02]  /*174e0*/  PRMT R12, R5, 0x5410, R10 ;  /* 0x00005410050c7816 */ /* 0x000fe4000000000a */
[----:B------:R-:W-:Y:S01]  /*174f0*/  LOP3.LUT R10, R8, 0xff, RZ, 0xc0, !PT ;  /* 0x000000ff080a7812 */ /* 0x000fe200078ec0ff */
[----:B---3--:R-:W-:Y:S01]  /*17500*/  FFMA.FTZ R3, R14, UR4, -R185 ;  /* 0x000000040e037c23 */ /* 0x008fe200080108b9 */
[----:B------:R-:W-:Y:S02]  /*17510*/  LOP3.LUT R7, R0, 0xff, RZ, 0xc0, !PT ;  /* 0x000000ff00077812 */ /* 0x000fe400078ec0ff */
[----:B------:R-:W-:Y:S01]  /*17520*/  LOP3.LUT R5, R4, 0xffff, RZ, 0xc0, !PT ;  /* 0x0000ffff04057812 */ /* 0x000fe200078ec0ff */
[----:B------:R3:W-:Y:S01]  /*17530*/  MUFU.EX2 R234, R3 ;  /* 0x0000000300ea7308 */ /* 0x0007e20000000800 */
[----:B------:R-:W-:Y:S02]  /*17540*/  PRMT R11, R10, 0x5410, R11 ;  /* 0x000054100a0b7816 */ /* 0x000fe4000000000b */
[----:B------:R-:W-:Y:S02]  /*17550*/  LOP3.LUT R9, R4, 0xff, RZ, 0xc0, !PT ;  /* 0x000000ff04097812 */ /* 0x000fe400078ec0ff */
[----:B------:R-:W-:Y:S02]  /*17560*/  SHF.R.U32.HI R8, RZ, 0x18, R4 ;  /* 0x00000018ff087819 */ /* 0x000fe40000011604 */
[----:B----4-:R-:W-:Y:S02]  /*17570*/  LOP3.LUT R2, R0, 0xffff, RZ, 0xc0, !PT ;  /* 0x0000ffff00027812 */ /* 0x010fe400078ec0ff */
[----:B------:R-:W-:Y:S02]  /*17580*/  SHF.R.U32.HI R4, RZ, 0x8, R5 ;  /* 0x00000008ff047819 */ /* 0x000fe40000011605 */
[----:B------:R-:W-:Y:S02]  /*17590*/  SHF.R.U32.HI R2, RZ, 0x8, R2 ;  /* 0x00000008ff027819 */ /* 0x000fe40000011602 */
[----:B------:R-:W-:Y:S02]  /*175a0*/  LOP3.LUT R5, R6, 0xff, RZ, 0xc0, !PT ;  /* 0x000000ff06057812 */ /* 0x000fe400078ec0ff */
[----:B------:R-:W-:Y:S02]  /*175b0*/  PRMT R10, R7, 0x5410, R2 ;  /* 0x00005410070a7816 */ /* 0x000fe40000000002 */
[--C-:B------:R-:W-:Y:S02]  /*175c0*/  SHF.R.U32.HI R2, RZ, 0x10, R0.reuse ;  /* 0x00000010ff027819 */ /* 0x100fe40000011600 */
[----:B------:R-:W-:Y:S02]  /*175d0*/  SHF.R.U32.HI R6, RZ, 0x18, R0 ;  /* 0x00000018ff067819 */ /* 0x000fe40000011600 */
[----:B------:R-:W-:Y:S02]  /*175e0*/  FSEL R0, R136, RZ, P3 ;  /* 0x000000ff88007208 */ /* 0x000fe40001800000 */
[----:B------:R-:W-:Y:S02]  /*175f0*/  PRMT R9, R9, 0x5410, R4 ;  /* 0x0000541009097816 */ /* 0x000fe40000000004 */
[----:B------:R-:W-:Y:S01]  /*17600*/  LOP3.LUT R4, R2, 0xff, RZ, 0xc0, !PT ;  /* 0x000000ff02047812 */ /* 0x000fe200078ec0ff */
[----:B------:R-:W-:Y:S01]  /*17610*/  FADD.FTZ R0, -R0, R132 ;  /* 0x0000008400007221 */ /* 0x000fe20000010100 */
[----:B---3--:R-:W-:Y:S02]  /*17620*/  FSEL R3, R135, RZ, P2 ;  /* 0x000000ff87037208 */ /* 0x008fe40001000000 */
[----:B------:R-:W-:Y:S02]  /*17630*/  FSEL R2, R134, RZ, P1 ;  /* 0x000000ff86027208 */ /* 0x000fe40000800000 */
[----:B------:R-:W-:Y:S01]  /*17640*/  PRMT R7, R4, 0x5410, R6 ;  /* 0x0000541004077816 */ /* 0x000fe20000000006 */
[----:B------:R-:W-:Y:S01]  /*17650*/  FADD.FTZ R4, -R3, R133 ;  /* 0x0000008503047221 */ /* 0x000fe20000010100 */
[----:B------:R-:W-:Y:S01]  /*17660*/  PRMT R8, R5, 0x5410, R8 ;  /* 0x0000541005087816 */ /* 0x000fe20000000008 */
[----:B------:R-:W-:Y:S01]  /*17670*/  FADD.FTZ R3, -R2, R138 ;  /* 0x0000008a02037221 */ /* 0x000fe20000010100 */
[----:B------:R-:W-:Y:S01]  /*17680*/  FMUL.FTZ R2, R0, UR4 ;  /* 0x0000000400027c20 */ /* 0x000fe20008410000 */
[----:B------:R-:W-:Y:S01]  /*17690*/  FSEL R0, R137, RZ, P0 ;  /* 0x000000ff89007208 */ /* 0x000fe20000000000 */
[----:B------:R-:W-:Y:S01]  /*176a0*/  FFMA.FTZ R5, R15, UR4, -R185 ;  /* 0x000000040f057c23 */ /* 0x000fe200080108b9 */
[--C-:B------:R-:W-:Y:S01]  /*176b0*/  HSET2.LE.AND R176, R9, R19.reuse, PT ;  /* 0x0000001309b07233 */ /* 0x100fe20003803000 */
[----:B------:R3:W4:Y:S01]  /*176c0*/  MUFU.EX2 R133, R2 ;  /* 0x0000000200857308 */ /* 0x0007220000000800 */
[--C-:B------:R-:W-:Y:S02]  /*176d0*/  HSET2.LE.AND R6, R12, R19.reuse, PT ;  /* 0x000000130c067233 */ /* 0x100fe40003803000 */
[--C-:B------:R-:W-:Y:S02]  /*176e0*/  HSET2.LE.AND R183, R11, R19.reuse, PT ;  /* 0x000000130bb77233 */ /* 0x100fe40003803000 */
[----:B--2---:R-:W-:Y:S02]  /*176f0*/  F2FP.F16.F32.PACK_AB R181, R238, R239 ;  /* 0x000000efeeb5723e */ /* 0x004fe400000000ff */
[----:B------:R-:W-:Y:S03]  /*17700*/  LOP3.LUT R179, R6, R179, RZ, 0xc0, !PT ;  /* 0x000000b306b37212 */ /* 0x000fe600078ec0ff */
[----:B------:R2:W5:Y:S01]  /*17710*/  MUFU.EX2 R233, R5 ;  /* 0x0000000500e97308 */ /* 0x0005620000000800 */
[--C-:B------:R-:W-:Y:S02]  /*17720*/  HSET2.LE.AND R182, R182, R19.reuse, PT ;  /* 0x00000013b6b67233 */ /* 0x100fe40003803000 */
[----:B------:R-:W-:Y:S02]  /*17730*/  LOP3.LUT R142, R189, UR11, R192, 0x96, !PT ;  /* 0x0000000bbd8e7c12 */ /* 0x000fe4000f8e96c0 */
[----:B------:R-:W-:Y:S02]  /*17740*/  LOP3.LUT R138, R143, UR11, R190, 0x96, !PT ;  /* 0x0000000b8f8a7c12 */ /* 0x000fe4000f8e96be */
[----:B------:R-:W-:Y:S01]  /*17750*/  PLOP3.LUT P0, PT, PT, PT, UP0, 0x80, 0x0 ;  /* 0x000000000000781c */ /* 0x000fe20003f0f008 */
[----:B------:R-:W-:Y:S04]  /*17760*/  IMAD.WIDE.U32 R142, R142, -0x2daee0ad, RZ ;  /* 0xd2511f538e8e7825 */ /* 0x000fe800078e00ff */
[----:B---3--:R-:W-:Y:S01]  /*17770*/  FADD.FTZ R2, -R0, R139 ;  /* 0x0000008b00027221 */ /* 0x008fe20000010100 */
[----:B------:R-:W-:Y:S01]  /*17780*/  FMUL.FTZ R0, R4, UR4 ;  /* 0x0000000404007c20 */ /* 0x000fe20008410000 */
[----:B------:R-:W-:Y:S01]  /*17790*/  F2FP.F16.F32.PACK_AB R4, R252, R26 ;  /* 0x0000001afc04723e */ /* 0x000fe200000000ff */
[C---:B----4-:R-:W-:Y:S01]  /*177a0*/  FMUL.FTZ R16, R133.reuse, R152 ;  /* 0x0000009885107220 */ /* 0x050fe20000410000 */
[C---:B------:R-:W-:Y:S01]  /*177b0*/  FMUL.FTZ R17, R133.reuse, R153 ;  /* 0x0000009985117220 */ /* 0x040fe20000410000 */
[----:B------:R3:W4:Y:S01]  /*177c0*/  MUFU.EX2 R132, R0 ;  /* 0x0000000000847308 */ /* 0x0007220000000800 */
[----:B------:R-:W-:Y:S01]  /*177d0*/  LOP3.LUT R176, R176, R4, RZ, 0xc0, !PT ;  /* 0x00000004b0b07212 */ /* 0x000fe200078ec0ff */
[C---:B------:R-:W-:Y:S01]  /*177e0*/  FMUL.FTZ R36, R133.reuse, R36 ;  /* 0x0000002485247220 */ /* 0x040fe20000410000 */
[--C-:B--2---:R-:W-:Y:S01]  /*177f0*/  HSET2.LE.AND R5, R13, R19.reuse, PT ;  /* 0x000000130d057233 */ /* 0x104fe20003803000 */
[C---:B------:R-:W-:Y:S01]  /*17800*/  FMUL.FTZ R37, R133.reuse, R37 ;  /* 0x0000002585257220 */ /* 0x040fe20000410000 */
[--C-:B------:R-:W-:Y:S01]  /*17810*/  HSET2.LE.AND R4, R10, R19.reuse, PT ;  /* 0x000000130a047233 */ /* 0x100fe20003803000 */
[C---:B------:R-:W-:Y:S01]  /*17820*/  FMUL.FTZ R48, R133.reuse, R48 ;  /* 0x0000003085307220 */ /* 0x040fe20000410000 */
[----:B------:R-:W-:Y:S01]  /*17830*/  FMUL.FTZ R49, R133, R49 ;  /* 0x0000003185317220 */ /* 0x000fe20000410000 */
[----:B------:R-:W-:Y:S01]  /*17840*/  LOP3.LUT R178, R5, R178, RZ, 0xc0, !PT ;  /* 0x000000b205b27212 */ /* 0x000fe200078ec0ff */
[C---:B------:R-:W-:Y:S01]  /*17850*/  FMUL.FTZ R52, R133.reuse, R52 ;  /* 0x0000003485347220 */ /* 0x040fe20000410000 */
[--C-:B------:R-:W-:Y:S01]  /*17860*/  HSET2.LE.AND R5, R8, R19.reuse, PT ;  /* 0x0000001308057233 */ /* 0x100fe20003803000 */
[C---:B------:R-:W-:Y:S01]  /*17870*/  FMUL.FTZ R53, R133.reuse, R53 ;  /* 0x0000003585357220 */ /* 0x040fe20000410000 */
[----:B------:R-:W-:Y:S01]  /*17880*/  LOP3.LUT R180, R4, R180, RZ, 0xc0, !PT ;  /* 0x000000b404b47212 */ /* 0x000fe200078ec0ff */
[----:B------:R-:W-:Y:S01]  /*17890*/  FMUL.FTZ R64, R133, R64 ;  /* 0x0000004085407220 */ /* 0x000fe20000410000 */
[----:B-----5:R-:W-:Y:S01]  /*178a0*/  F2FP.F16.F32.PACK_AB R4, R233, R234 ;  /* 0x000000eae904723e */ /* 0x020fe200000000ff */
[----:B------:R-:W-:Y:S01]  /*178b0*/  FMUL.FTZ R65, R133, R65 ;  /* 0x0000004185417220 */ /* 0x000fe20000410000 */
[----:B------:R-:W-:Y:S01]  /*178c0*/  LOP3.LUT R177, R5, R177, RZ, 0xc0, !PT ;  /* 0x000000b105b17212 */ /* 0x000fe200078ec0ff */
[----:B---3--:R-:W-:Y:S01]  /*178d0*/  FMUL.FTZ R0, R3, UR4 ;  /* 0x0000000403007c20 */ /* 0x008fe20008410000 */
[----:B------:R-:W-:Y:S01]  /*178e0*/  HSET2.LE.AND R5, R7, R19, PT ;  /* 0x0000001307057233 */ /* 0x000fe20003803000 */
[C---:B----4-:R-:W-:Y:S01]  /*178f0*/  FMUL.FTZ R6, R132.reuse, R150 ;  /* 0x0000009684067220 */ /* 0x050fe20000410000 */
[----:B------:R-:W-:Y:S01]  /*17900*/  LOP3.LUT R183, R183, R4, RZ, 0xc0, !PT ;  /* 0x00000004b7b77212 */ /* 0x000fe200078ec0ff */
[----:B------:R2:W3:Y:S01]  /*17910*/  MUFU.EX2 R3, R0 ;  /* 0x0000000000037308 */ /* 0x0004e20000000800 */
[----:B------:R-:W-:Y:S01]  /*17920*/  FMUL.FTZ R4, R133, R148 ;  /* 0x0000009485047220 */ /* 0x000fe20000410000 */
[----:B------:R-:W-:Y:S01]  /*17930*/  LOP3.LUT R181, R5, R181, RZ, 0xc0, !PT ;  /* 0x000000b505b57212 */ /* 0x000fe200078ec0ff */
[----:B------:R-:W-:Y:S01]  /*17940*/  FMUL.FTZ R5, R133, R149 ;  /* 0x0000009585057220 */ /* 0x000fe20000410000 */
[C---:B------:R-:W-:Y:S01]  /*17950*/  FMUL.FTZ R7, R132.reuse, R151 ;  /* 0x0000009784077220 */ /* 0x040fe20000410000 */
[C---:B------:R-:W-:Y:S01]  /*17960*/  FMUL.FTZ R34, R132.reuse, R170 ;  /* 0x000000aa84227220 */ /* 0x040fe20000410000 */
[----:B------:R-:W-:Y:S01]  /*17970*/  LDSM.16.MT88.4 R148, [R214+0xa000] ;  /* 0x00a00000d694783b */ /* 0x000fe20000004200 */
[C---:B------:R-:W-:Y:S01]  /*17980*/  FMUL.FTZ R35, R132.reuse, R171 ;  /* 0x000000ab84237220 */ /* 0x040fe20000410000 */
[C---:B------:R-:W-:Y:S01]  /*17990*/  FMUL.FTZ R18, R132.reuse, R154 ;  /* 0x0000009a84127220 */ /* 0x040fe20000410000 */
[----:B------:R-:W-:Y:S01]  /*179a0*/  FMUL.FTZ R19, R132, R155 ;  /* 0x0000009b84137220 */ /* 0x000fe20000410000 */
[----:B------:R-:W-:Y:S01]  /*179b0*/  LOP3.LUT R155, R142, 0xff, RZ, 0xc0, !PT ;  /* 0x000000ff8e9b7812 */ /* 0x000fe200078ec0ff */
[-C--:B-1----:R-:W-:Y:S05]  /*179c0*/  HMMA.16816.F32 R4, R176, R20.reuse, R4 ;  /* 0x00000014b004723c */ /* 0x082fea0000001804 */
[----:B------:R-:W-:Y:S01]  /*179d0*/  FMUL.FTZ R38, R132, R38 ;  /* 0x0000002684267220 */ /* 0x000fe20000410000 */
[----:B--2---:R-:W-:Y:S01]  /*179e0*/  FMUL.FTZ R0, R2, UR4 ;  /* 0x0000000402007c20 */ /* 0x004fe20008410000 */
[C---:B---3--:R-:W-:Y:S01]  /*179f0*/  FMUL.FTZ R8, R3.reuse, R144 ;  /* 0x0000009003087220 */ /* 0x048fe20000410000 */
[C---:B------:R-:W-:Y:S03]  /*17a00*/  FMUL.FTZ R9, R3.reuse, R145 ;  /* 0x0000009103097220 */ /* 0x040fe60000410000 */
[----:B------:R-:W-:Y:S01]  /*17a10*/  F2FP.F16.F32.PACK_AB R2, R236, R237 ;  /* 0x000000edec02723e */ /* 0x000fe200000000ff */
[----:B------:R-:W1:Y:S01]  /*17a20*/  MUFU.EX2 R0, R0 ;  /* 0x0000000000007308 */ /* 0x000e620000000800 */
[C---:B------:R-:W-:Y:S01]  /*17a30*/  FMUL.FTZ R12, R3.reuse, R156 ;  /* 0x0000009c030c7220 */ /* 0x040fe20000410000 */
[C---:B------:R-:W-:Y:S01]  /*17a40*/  FMUL.FTZ R13, R3.reuse, R157 ;  /* 0x0000009d030d7220 */ /* 0x040fe20000410000 */
[----:B------:R-:W-:Y:S01]  /*17a50*/  LOP3.LUT R182, R182, R2, RZ, 0xc0, !PT ;  /* 0x00000002b6b67212 */ /* 0x000fe200078ec0ff */
[C---:B------:R-:W-:Y:S01]  /*17a60*/  FMUL.FTZ R25, R3.reuse, R165 ;  /* 0x000000a503197220 */ /* 0x040fe20000410000 */
        /* <DEDUP_REMOVED lines=11> */
[----:B------:R-:W-:Y:S01]  /*17b20*/  FMUL.FTZ R54, R132, R54 ;  /* 0x0000003684367220 */ /* 0x000fe20000410000 */
        /* <DEDUP_REMOVED lines=8> */
[C---:B------:R-:W-:Y:S04]  /*17bb0*/  HMMA.16816.F32 R8, R180.reuse, R20, R8 ;  /* 0x00000014b408723c */ /* 0x040fe80000001808 */
[----:B------:R-:W-:Y:S01]  /*17bc0*/  FMUL.FTZ R31, R0, R175 ;  /* 0x000000af001f7220 */ /* 0x000fe20000410000 */
[----:B------:R-:W-:Y:S01]  /*17bd0*/  IMAD.MOV.U32 R166, RZ, RZ, R33 ;  /* 0x000000ffffa67224 */ /* 0x000fe200078e0021 */
[-C--:B------:R-:W-:Y:S05]  /*17be0*/  HMMA.16816.F32 R12, R180, R22.reuse, R12 ;  /* 0x00000016b40c723c */ /* 0x080fea000000180c */
[C---:B------:R-:W-:Y:S01]  /*17bf0*/  FMUL.FTZ R21, R133.reuse, R161 ;  /* 0x000000a185157220 */ /* 0x040fe20000410000 */
[C---:B------:R-:W-:Y:S01]  /*17c00*/  HMMA.16816.F32 R16, R176.reuse, R22, R16 ;  /* 0x00000016b010723c */ /* 0x040fe20000001810 */
[----:B------:R-:W2:Y:S04]  /*17c10*/  LDC.U8 R161, c[0x0][0x388] ;  /* 0x0000e200ffa17b82 */ /* 0x000ea80000000000 */
[C---:B------:R-:W-:Y:S01]  /*17c20*/  FMUL.FTZ R20, R133.reuse, R160 ;  /* 0x000000a085147220 */ /* 0x040fe20000410000 */
[----:B------:R-:W-:Y:S02]  /*17c30*/  IMAD.MOV.U32 R167, RZ, RZ, R32 ;  /* 0x000000ffffa77224 */ /* 0x000fe400078e0020 */
[C---:B------:R-:W-:Y:S03]  /*17c40*/  FMUL.FTZ R22, R132.reuse, R162 ;  /* 0x000000a284167220 */ /* 0x040fe60000410000 */
[----:B------:R-:W-:Y:S01]  /*17c50*/  FMUL.FTZ R23, R132, R163 ;  /* 0x000000a384177220 */ /* 0x000fe20000410000 */
[C---:B------:R-:W-:Y:S01]  /*17c60*/  FMUL.FTZ R32, R133.reuse, R168 ;  /* 0x000000a885207220 */ /* 0x040fe20000410000 */
[----:B------:R-:W-:Y:S01]  /*17c70*/  FMUL.FTZ R33, R133, R169 ;  /* 0x000000a985217220 */ /* 0x000fe20000410000 */
[C---:B------:R-:W-:Y:S01]  /*17c80*/  FMUL.FTZ R42, R0.reuse, R42 ;  /* 0x0000002a002a7220 */ /* 0x040fe20000410000 */
[----:B------:R-:W-:Y:S01]  /*17c90*/  LDSM.16.MT88.4 R168, [R211+0xa800] ;  /* 0x00a80000d3a8783b */ /* 0x000fe20000004200 */
        /* <DEDUP_REMOVED lines=8> */
[-C--:B-1----:R-:W-:Y:S03]  /*17d20*/  HMMA.16816.F32 R20, R176, R144.reuse, R20 ;  /* 0x00000090b014723c */ /* 0x082fe60000001814 */
[----:B--2---:R-:W-:Y:S01]  /*17d30*/  PRMT R172, R161, 0x7054, R161 ;  /* 0x00007054a1ac7816 */ /* 0x004fe200000000a1 */
[----:B------:R-:W-:Y:S01]  /*17d40*/  FMUL.FTZ R61, R3, R61 ;  /* 0x0000003d033d7220 */ /* 0x000fe20000410000 */
[C---:B------:R-:W-:Y:S01]  /*17d50*/  FMUL.FTZ R62, R0.reuse, R62 ;  /* 0x0000003e003e7220 */ /* 0x040fe20000410000 */
[C---:B------:R-:W-:Y:S05]  /*17d60*/  HMMA.16816.F32 R24, R180.reuse, R144, R24 ;  /* 0x00000090b418723c */ /* 0x040fea0000001818 */
[----:B------:R-:W-:Y:S01]  /*17d70*/  FMUL.FTZ R63, R0, R63 ;  /* 0x0000003f003f7220 */ /* 0x000fe20000410000 */
[-C--:B------:R-:W-:Y:S05]  /*17d80*/  HMMA.16816.F32 R28, R180, R146.reuse, R28 ;  /* 0x00000092b41c723c */ /* 0x080fea000000181c */
[----:B------:R-:W-:Y:S01]  /*17d90*/  LOP3.LUT R152, R143, UR12, R194, 0x96, !PT ;  /* 0x0000000c8f987c12 */ /* 0x000fe2000f8e96c2 */
[C---:B------:R-:W-:Y:S01]  /*17da0*/  HMMA.16816.F32 R32, R176.reuse, R146, R32 ;  /* 0x00000092b020723c */ /* 0x040fe20000001820 */
[----:B------:R-:W1:Y:S04]  /*17db0*/  LDSM.16.MT88.4 R144, [R213+0xa000] ;  /* 0x00a00000d590783b */ /* 0x000e680000004200 */
[----:B------:R-:W-:Y:S01]  /*17dc0*/  IMAD.WIDE.U32 R138, R138, -0x2daee0ad, RZ ;  /* 0xd2511f538a8a7825 */ /* 0x000fe200078e00ff */
[-C--:B------:R-:W-:Y:S05]  /*17dd0*/  HMMA.16816.F32 R36, R176, R148.reuse, R36 ;  /* 0x00000094b024723c */ /* 0x080fea0000001824 */
[----:B------:R-:W-:Y:S01]  /*17de0*/  LOP3.LUT R143, R142, 0xffff, RZ, 0xc0, !PT ;  /* 0x0000ffff8e8f7812 */ /* 0x000fe200078ec0ff */
[C---:B------:R-:W-:Y:S05]  /*17df0*/  HMMA.16816.F32 R40, R180.reuse, R148, R40 ;  /* 0x00000094b428723c */ /* 0x040fea0000001828 */
[----:B------:R-:W-:Y:S01]  /*17e00*/  SHF.R.U32.HI R153, RZ, 0x18, R142 ;  /* 0x00000018ff997819 */ /* 0x000fe2000001168e */
[-C--:B------:R-:W-:Y:S05]  /*17e10*/  HMMA.16816.F32 R44, R180, R150.reuse, R44 ;  /* 0x00000096b42c723c */ /* 0x080fea000000182c */
[C---:B------:R-:W-:Y:S01]  /*17e20*/  FMUL.FTZ R55, R132.reuse, R55 ;  /* 0x0000003784377220 */ /* 0x040fe20000410000 */
[C---:B------:R-:W-:Y:S01]  /*17e30*/  HMMA.16816.F32 R48, R176.reuse, R150, R48 ;  /* 0x00000096b030723c */ /* 0x040fe20000001830 */
[----:B------:R-:W2:Y:S04]  /*17e40*/  LDSM.16.MT88.4 R148, [R209+0xb000] ;  /* 0x00b00000d194783b */ /* 0x000ea80000004200 */
[----:B------:R-:W-:Y:S01]  /*17e50*/  LOP3.LUT R2, R139, UR12, R196, 0x96, !PT ;  /* 0x0000000c8b027c12 */ /* 0x000fe2000f8e96c4 */
[C---:B------:R-:W-:Y:S01]  /*17e60*/  FMUL.FTZ R68, R133.reuse, R68 ;  /* 0x0000004485447220 */ /* 0x040fe20000410000 */
[----:B------:R-:W-:Y:S01]  /*17e70*/  SHF.R.U32.HI R154, RZ, 0x18, R138 ;  /* 0x00000018ff9a7819 */ /* 0x000fe2000001168a */
[----:B------:R-:W-:Y:S03]  /*17e80*/  FMUL.FTZ R69, R133, R69 ;  /* 0x0000004585457220 */ /* 0x000fe60000410000 */
[C---:B------:R-:W-:Y:S01]  /*17e90*/  FMUL.FTZ R70, R132.reuse, R70 ;  /* 0x0000004684467220 */ /* 0x040fe20000410000 */
[----:B------:R-:W-:Y:S01]  /*17ea0*/  FMUL.FTZ R71, R132, R71 ;  /* 0x0000004784477220 */ /* 0x000fe20000410000 */
[C---:B------:R-:W-:Y:S01]  /*17eb0*/  FMUL.FTZ R72, R3.reuse, R72 ;  /* 0x0000004803487220 */ /* 0x040fe20000410000 */
[C---:B------:R-:W-:Y:S01]  /*17ec0*/  FMUL.FTZ R73, R3.reuse, R73 ;  /* 0x0000004903497220 */ /* 0x040fe20000410000 */
[C---:B------:R-:W-:Y:S01]  /*17ed0*/  FMUL.FTZ R74, R0.reuse, R74 ;  /* 0x0000004a004a7220 */ /* 0x040fe20000410000 */
[C---:B------:R-:W-:Y:S01]  /*17ee0*/  FMUL.FTZ R75, R0.reuse, R75 ;  /* 0x0000004b004b7220 */ /* 0x040fe20000410000 */
[-C--:B-1----:R-:W-:Y:S03]  /*17ef0*/  HMMA.16816.F32 R52, R176, R144.reuse, R52 ;  /* 0x00000090b034723c */ /* 0x082fe60000001834 */
[C---:B------:R-:W-:Y:S01]  /*17f00*/  FMUL.FTZ R76, R3.reuse, R76 ;  /* 0x0000004c034c7220 */ /* 0x040fe20000410000 */
[----:B------:R-:W-:Y:S01]  /*17f10*/  FMUL.FTZ R77, R3, R77 ;  /* 0x0000004d034d7220 */ /* 0x000fe20000410000 */
[----:B------:R-:W-:Y:S01]  /*17f20*/  FMUL.FTZ R78, R0, R78 ;  /* 0x0000004e004e7220 */ /* 0x000fe20000410000 */
[C---:B------:R-:W-:Y:S05]  /*17f30*/  HMMA.16816.F32 R56, R180.reuse, R144, R56 ;  /* 0x00000090b438723c */ /* 0x040fea0000001838 */
[C---:B------:R-:W-:Y:S01]  /*17f40*/  FMUL.FTZ R66, R132.reuse, R66 ;  /* 0x0000004284427220 */ /* 0x040fe20000410000 */
[-C--:B------:R-:W-:Y:S05]  /*17f50*/  HMMA.16816.F32 R60, R180, R146.reuse, R60 ;  /* 0x00000092b43c723c */ /* 0x080fea000000183c */
[----:B------:R-:W-:Y:S01]  /*17f60*/  FMUL.FTZ R67, R132, R67 ;  /* 0x0000004384437220 */ /* 0x000fe20000410000 */
[----:B------:R-:W-:Y:S01]  /*17f70*/  SHF.R.U32.HI R145, RZ, 0x8, R143 ;  /* 0x00000008ff917819 */ /* 0x000fe2000001168f */
[----:B------:R-:W-:Y:S01]  /*17f80*/  FMUL.FTZ R79, R0, R79 ;  /* 0x0000004f004f7220 */ /* 0x000fe20000410000 */
[----:B------:R-:W-:Y:S03]  /*17f90*/  SHF.R.U32.HI R144, RZ, 0x10, R142 ;  /* 0x00000010ff907819 */ /* 0x000fe6000001168e */
[----:B------:R-:W-:Y:S01]  /*17fa0*/  PRMT R160, R155, 0x5410, R145 ;  /* 0x000054109ba07816 */ /* 0x000fe20000000091 */
[C---:B------:R-:W-:Y:S04]  /*17fb0*/  HMMA.16816.F32 R64, R176.reuse, R146, R64 ;  /* 0x00000092b040723c */ /* 0x040fe80000001840 */
[----:B------:R-:W-:Y:S01]  /*17fc0*/  FFMA.FTZ R142, R199, UR4, -R184 ;  /* 0x00000004c78e7c23 */ /* 0x000fe200080108b8 */
[C---:B------:R-:W-:Y:S01]  /*17fd0*/  LOP3.LUT R139, R138.reuse, 0xffff, RZ, 0xc0, !PT ;  /* 0x0000ffff8a8b7812 */ /* 0x040fe200078ec0ff */
[-C--:B--2---:R-:W-:Y:S02]  /*17fe0*/  HMMA.16816.F32 R68, R176, R148.reuse, R68 ;  /* 0x00000094b044723c */ /* 0x084fe40000001844 */
[----:B------:R1:W-:Y:S03]  /*17ff0*/  MUFU.EX2 R249, R142 ;  /* 0x0000008e00f97308 */ /* 0x0003e60000000800 */
[----:B------:R-:W-:Y:S01]  /*18000*/  LOP3.LUT R146, R138, 0xff, RZ, 0xc0, !PT ;  /* 0x000000ff8a927812 */ /* 0x000fe200078ec0ff */
[C---:B------:R-:W-:Y:S05]  /*18010*/  HMMA.16816.F32 R72, R180.reuse, R148, R72 ;  /* 0x00000094b448723c */ /* 0x040fea0000001848 */
[----:B------:R-:W-:Y:S01]  /*18020*/  SHF.R.U32.HI R147, RZ, 0x10, R138 ;  /* 0x00000010ff937819 */ /* 0x000fe2000001168a */
[-C--:B------:R-:W-:Y:S05]  /*18030*/  HMMA.16816.F32 R76, R180, R150.reuse, R76 ;  /* 0x00000096b44c723c */ /* 0x080fea000000184c */
[----:B------:R-:W-:Y:S01]  /*18040*/  FFMA.FTZ R138, R198, UR4, -R141 ;  /* 0x00000004c68a7c23 */ /* 0x000fe2000801088d */
[----:B------:R-:W-:Y:S01]  /*18050*/  SHF.R.U32.HI R143, RZ, 0x8, R139 ;  /* 0x00000008ff8f7819 */ /* 0x000fe2000001168b */
[--C-:B------:R-:W-:Y:S01]  /*18060*/  FFMA.FTZ R139, R200, UR4, -R184.reuse ;  /* 0x00000004c88b7c23 */ /* 0x100fe200080108b8 */
[----:B-1----:R-:W-:Y:S01]  /*18070*/  FFMA.FTZ R142, R187, UR4, -R141 ;  /* 0x00000004bb8e7c23 */ /* 0x002fe2000801088d */
[----:B------:R1:W-:Y:S02]  /*18080*/  MUFU.EX2 R198, R138 ;  /* 0x0000008a00c67308 */ /* 0x0003e40000000800 */
[----:B------:R-:W-:Y:S01]  /*18090*/  PRMT R164, R146, 0x5410, R143 ;  /* 0x0000541092a47816 */ /* 0x000fe2000000008f */
[C---:B------:R-:W-:Y:S01]  /*180a0*/  FMUL.FTZ R80, R133.reuse, R80 ;  /* 0x0000005085507220 */ /* 0x040fe20000410000 */
[----:B------:R-:W-:Y:S01]  /*180b0*/  LOP3.LUT R143, R152, 0xff, RZ, 0xc0, !PT ;  /* 0x000000ff988f7812 */ /* 0x000fe200078ec0ff */
[----:B------:R-:W-:Y:S01]  /*180c0*/  FMUL.FTZ R81, R133, R81 ;  /* 0x0000005185517220 */ /* 0x000fe20000410000 */
[----:B------:R-:W-:Y:S01]  /*180d0*/  LOP3.LUT R144, R144, 0xff, RZ, 0xc0, !PT ;  /* 0x000000ff90907812 */ /* 0x000fe200078ec0ff */
[C---:B------:R-:W-:Y:S03]  /*180e0*/  FMUL.FTZ R82, R132.reuse, R82 ;  /* 0x0000005284527220 */ /* 0x040fe60000410000 */
[----:B------:R2:W-:Y:S01]  /*180f0*/  MUFU.EX2 R248, R139 ;  /* 0x0000008b00f87308 */ /* 0x0005e20000000800 */
[----:B------:R-:W-:Y:S01]  /*18100*/  FMUL.FTZ R83, R132, R83 ;  /* 0x0000005384537220 */ /* 0x000fe20000410000 */
[----:B------:R-:W-:Y:S01]  /*18110*/  PRMT R159, R144, 0x5410, R153 ;  /* 0x00005410909f7816 */ /* 0x000fe20000000099 */
[C---:B------:R-:W-:Y:S01]  /*18120*/  FMUL.FTZ R88, R3.reuse, R88 ;  /* 0x0000005803587220 */ /* 0x040fe20000410000 */
[----:B------:R-:W-:Y:S01]  /*18130*/  LOP3.LUT R153, R2, 0xff, RZ, 0xc0, !PT ;  /* 0x000000ff02997812 */ /* 0x000fe200078ec0ff */
[----:B------:R-:W-:Y:S01]  /*18140*/  FMUL.FTZ R89, R3, R89 ;  /* 0x0000005903597220 */ /* 0x000fe20000410000 */
[C---:B------:R-:W-:Y:S01]  /*18150*/  FMUL.FTZ R90, R0.reuse, R90 ;  /* 0x0000005a005a7220 */ /* 0x040fe20000410000 */
[----:B------:R-:W-:Y:S01]  /*18160*/  FMUL.FTZ R91, R0, R91 ;  /* 0x0000005b005b7220 */ /* 0x000fe20000410000 */
[C---:B------:R-:W-:Y:S02]  /*18170*/  HMMA.16816.F32 R80, R176.reuse, R150, R80 ;  /* 0x00000096b050723c */ /* 0x040fe40000001850 */
[----:B------:R3:W-:Y:S01]  /*18180*/  MUFU.EX2 R199, R142 ;  /* 0x0000008e00c77308 */ /* 0x0007e20000000800 */
[----:B------:R-:W-:Y:S01]  /*18190*/  LDSM.16.MT88.4 R148, [R214+0xb000] ;  /* 0x00b00000d694783b */ /* 0x000fe20000004200 */
[--C-:B-1----:R-:W-:Y:S01]  /*181a0*/  FFMA.FTZ R138, R204, UR4, -R184.reuse ;  /* 0x00000004cc8a7c23 */ /* 0x102fe200080108b8 */
[----:B------:R-:W-:Y:S01]  /*181b0*/  FFMA.FTZ R184, R207, UR4, -R184 ;  /* 0x00000004cfb87c23 */ /* 0x000fe200080108b8 */
[C---:B------:R-:W-:Y:S01]  /*181c0*/  FMUL.FTZ R84, R133.reuse, R84 ;  /* 0x0000005485547220 */ /* 0x040fe20000410000 */
[----:B------:R-:W-:Y:S01]  /*181d0*/  FMUL.FTZ R85, R133, R85 ;  /* 0x0000005585557220 */ /* 0x000fe20000410000 */
[----:B------:R-:W-:Y:S04]  /*181e0*/  FMUL.FTZ R86, R132, R86 ;  /* 0x0000005684567220 */ /* 0x000fe80000410000 */
[----:B------:R1:W-:Y:S01]  /*181f0*/  MUFU.EX2 R204, R138 ;  /* 0x0000008a00cc7308 */ /* 0x0003e20000000800 */
[----:B--2---:R-:W-:Y:S01]  /*18200*/  LOP3.LUT R139, R152, 0xffff, RZ, 0xc0, !PT ;  /* 0x0000ffff988b7812 */ /* 0x004fe200078ec0ff */
[----:B------:R-:W-:Y:S01]  /*18210*/  FMUL.FTZ R87, R132, R87 ;  /* 0x0000005784577220 */ /* 0x000fe20000410000 */
[C---:B------:R-:W-:Y:S01]  /*18220*/  FMUL.FTZ R92, R3.reuse, R92 ;  /* 0x0000005c035c7220 */ /* 0x040fe20000410000 */
[----:B------:R-:W-:Y:S01]  /*18230*/  FMUL.FTZ R93, R3, R93 ;  /* 0x0000005d035d7220 */ /* 0x000fe20000410000 */
[----:B------:R-:W-:Y:S01]  /*18240*/  SHF.R.U32.HI R139, RZ, 0x8, R139 ;  /* 0x00000008ff8b7819 */ /* 0x000fe2000001168b */
[C---:B------:R-:W-:Y:S04]  /*18250*/  FMUL.FTZ R94, R0.reuse, R94 ;  /* 0x0000005e005e7220 */ /* 0x040fe80000410000 */
[----:B------:R-:W-:Y:S01]  /*18260*/  MUFU.EX2 R200, R184 ;  /* 0x000000b800c87308 */ /* 0x000fe20000000800 */
[----:B---3--:R-:W-:Y:S01]  /*18270*/  LOP3.LUT R142, R147, 0xff, RZ, 0xc0, !PT ;  /* 0x000000ff938e7812 */ /* 0x008fe200078ec0ff */
[----:B------:R-:W-:Y:S01]  /*18280*/  FMUL.FTZ R95, R0, R95 ;  /* 0x0000005f005f7220 */ /* 0x000fe20000410000 */
[----:B------:R-:W-:Y:S01]  /*18290*/  PRMT R158, R143, 0x5410, R139 ;  /* 0x000054108f9e7816 */ /* 0x000fe2000000008b */
[--C-:B------:R-:W-:Y:S01]  /*182a0*/  FFMA.FTZ R143, R202, UR4, -R141.reuse ;  /* 0x00000004ca8f7c23 */ /* 0x100fe2000801088d */
[----:B------:R-:W-:Y:S01]  /*182b0*/  PRMT R187, R142, 0x5410, R154 ;  /* 0x000054108ebb7816 */ /* 0x000fe2000000009a */
[----:B------:R-:W-:Y:S01]  /*182c0*/  FFMA.FTZ R141, R201, UR4, -R141 ;  /* 0x00000004c98d7c23 */ /* 0x000fe2000801088d */
[--C-:B------:R-:W-:Y:S01]  /*182d0*/  SHF.R.U32.HI R154, RZ, 0x18, R152.reuse ;  /* 0x00000018ff9a7819 */ /* 0x100fe20000011698 */
[----:B------:R-:W2:Y:S01]  /*182e0*/  LDSM.16.MT88.4 R144, [R211+0xb000] ;  /* 0x00b00000d390783b */ /* 0x000ea20000004200 */
[----:B------:R-:W-:Y:S01]  /*182f0*/  SHF.R.U32.HI R139, RZ, 0x10, R152 ;  /* 0x00000010ff8b7819 */ /* 0x000fe20000011698 */
[----:B------:R3:W-:Y:S01]  /*18300*/  MUFU.EX2 R197, R141 ;  /* 0x0000008d00c57308 */ /* 0x0007e20000000800 */
[--C-:B------:R-:W-:Y:S01]  /*18310*/  SHF.R.U32.HI R152, RZ, 0x18, R2.reuse ;  /* 0x00000018ff987819 */ /* 0x100fe20000011602 */
[C---:B------:R-:W-:Y:S01]  /*18320*/  FMUL.FTZ R104, R3.reuse, R104 ;  /* 0x0000006803687220 */ /* 0x040fe20000410000 */
[----:B-1----:R-:W-:Y:S01]  /*18330*/  LOP3.LUT R138, R2, 0xffff, RZ, 0xc0, !PT ;  /* 0x0000ffff028a7812 */ /* 0x002fe200078ec0ff */
[----:B------:R-:W-:Y:S01]  /*18340*/  FMUL.FTZ R105, R3, R105 ;  /* 0x0000006903697220 */ /* 0x000fe20000410000 */
[----:B------:R-:W-:Y:S01]  /*18350*/  SHF.R.U32.HI R142, RZ, 0x10, R2 ;  /* 0x00000010ff8e7819 */ /* 0x000fe20000011602 */
[----:B------:R-:W-:Y:S01]  /*18360*/  FFMA.FTZ R2, R203, UR4, -R186 ;  /* 0x00000004cb027c23 */ /* 0x000fe200080108ba */
[----:B------:R-:W-:Y:S01]  /*18370*/  LOP3.LUT R139, R139, 0xff, RZ, 0xc0, !PT ;  /* 0x000000ff8b8b7812 */ /* 0x000fe200078ec0ff */
[----:B------:R-:W-:Y:S01]  /*18380*/  FMUL.FTZ R106, R0, R106 ;  /* 0x0000006a006a7220 */ /* 0x000fe20000410000 */
[----:B------:R-:W-:Y:S01]  /*18390*/  SHF.R.U32.HI R138, RZ, 0x8, R138 ;  /* 0x00000008ff8a7819 */ /* 0x000fe2000001168a */
[----:B------:R1:W-:Y:S01]  /*183a0*/  MUFU.EX2 R195, R2 ;  /* 0x0000000200c37308 */ /* 0x0003e20000000800 */
[----:B------:R-:W-:Y:S01]  /*183b0*/  LOP3.LUT R142, R142, 0xff, RZ, 0xc0, !PT ;  /* 0x000000ff8e8e7812 */ /* 0x000fe200078ec0ff */
[----:B------:R-:W-:Y:S01]  /*183c0*/  FMUL.FTZ R107, R0, R107 ;  /* 0x0000006b006b7220 */ /* 0x000fe20000410000 */
[----:B------:R-:W-:Y:S01]  /*183d0*/  PRMT R157, R153, 0x5410, R138 ;  /* 0x00005410999d7816 */ /* 0x000fe2000000008a */
[C---:B------:R-:W-:Y:S01]  /*183e0*/  FMUL.FTZ R108, R3.reuse, R108 ;  /* 0x0000006c036c7220 */ /* 0x040fe20000410000 */
[----:B------:R-:W-:Y:S01]  /*183f0*/  PRMT R156, R142, 0x5410, R152 ;  /* 0x000054108e9c7816 */ /* 0x000fe20000000098 */
[----:B------:R-:W-:Y:S01]  /*18400*/  FMUL.FTZ R109, R3, R109 ;  /* 0x0000006d036d7220 */ /* 0x000fe20000410000 */
[----:B---3--:R-:W-:Y:S01]  /*18410*/  PRMT R141, R139, 0x5410, R154 ;  /* 0x000054108b8d7816 */ /* 0x008fe2000000009a */
[--C-:B------:R-:W-:Y:S01]  /*18420*/  FFMA.FTZ R139, R235, UR4, -R185.reuse ;  /* 0x00000004eb8b7c23 */ /* 0x100fe200080108b9 */
[----:B------:R-:W3:Y:S01]  /*18430*/  LDSM.16.MT88.4 R152, [R213+0xb000] ;  /* 0x00b00000d598783b */ /* 0x000ee20000004200 */
[C---:B------:R-:W-:Y:S01]  /*18440*/  FMUL.FTZ R110, R0.reuse, R110 ;  /* 0x0000006e006e7220 */ /* 0x040fe20000410000 */
[C---:B------:R-:W-:Y:S01]  /*18450*/  FMUL.FTZ R111, R0.reuse, R111 ;  /* 0x0000006f006f7220 */ /* 0x040fe20000410000 */
[----:B------:R4:W-:Y:S01]  /*18460*/  MUFU.EX2 R189, R139 ;  /* 0x0000008b00bd7308 */ /* 0x0009e20000000800 */
[C---:B------:R-:W-:Y:S01]  /*18470*/  FMUL.FTZ R120, R3.reuse, R120 ;  /* 0x0000007803787220 */ /* 0x040fe20000410000 */
[C---:B------:R-:W-:Y:S01]  /*18480*/  FMUL.FTZ R121, R3.reuse, R121 ;  /* 0x0000007903797220 */ /* 0x040fe20000410000 */
[C---:B------:R-:W-:Y:S01]  /*18490*/  FMUL.FTZ R122, R0.reuse, R122 ;  /* 0x0000007a007a7220 */ /* 0x040fe20000410000 */
[----:B------:R-:W-:Y:S01]  /*184a0*/  FMUL.FTZ R123, R0, R123 ;  /* 0x0000007b007b7220 */ /* 0x000fe20000410000 */
[--C-:B-1----:R-:W-:Y:S01]  /*184b0*/  FFMA.FTZ R2, R206, UR4, -R186.reuse ;  /* 0x00000004ce027c23 */ /* 0x102fe200080108ba */
[C---:B------:R-:W-:Y:S01]  /*184c0*/  FMUL.FTZ R124, R3.reuse, R124 ;  /* 0x0000007c037c7220 */ /* 0x040fe20000410000 */
[----:B------:R-:W-:Y:S01]  /*184d0*/  FMUL.FTZ R125, R3, R125 ;  /* 0x0000007d037d7220 */ /* 0x000fe20000410000 */
[C---:B------:R-:W-:Y:S02]  /*184e0*/  FMUL.FTZ R126, R0.reuse, R126 ;  /* 0x0000007e007e7220 */ /* 0x040fe40000410000 */
[----:B------:R1:W5:Y:S01]  /*184f0*/  MUFU.EX2 R194, R2 ;  /* 0x0000000200c27308 */ /* 0x0003620000000800 */
[----:B------:R-:W-:Y:S01]  /*18500*/  FMUL.FTZ R127, R0, R127 ;  /* 0x0000007f007f7220 */ /* 0x000fe20000410000 */
[--C-:B------:R-:W-:Y:S01]  /*18510*/  HSET2.LE.AND R138, R159, R172.reuse, PT ;  /* 0x000000ac9f8a7233 */ /* 0x100fe20003803000 */
[C---:B------:R-:W-:Y:S01]  /*18520*/  FMUL.FTZ R96, R133.reuse, R96 ;  /* 0x0000006085607220 */ /* 0x040fe20000410000 */
[C---:B------:R-:W-:Y:S01]  /*18530*/  FMUL.FTZ R97, R133.reuse, R97 ;  /* 0x0000006185617220 */ /* 0x040fe20000410000 */
[C---:B------:R-:W-:Y:S01]  /*18540*/  FMUL.FTZ R98, R132.reuse, R98 ;  /* 0x0000006284627220 */ /* 0x040fe20000410000 */
[----:B------:R-:W-:Y:S01]  /*18550*/  FMUL.FTZ R99, R132, R99 ;  /* 0x0000006384637220 */ /* 0x000fe20000410000 */
[-C--:B--2---:R-:W-:Y:S03]  /*18560*/  HMMA.16816.F32 R84, R176, R144.reuse, R84 ;  /* 0x00000090b054723c */ /* 0x084fe60000001854 */
[----:B------:R-:W2:Y:S01]  /*18570*/  MUFU.EX2 R196, R143 ;  /* 0x0000008f00c47308 */ /* 0x000ea20000000800 */
[--C-:B----4-:R-:W-:Y:S01]  /*18580*/  HSET2.LE.AND R139, R157, R172.reuse, PT ;  /* 0x000000ac9d8b7233 */ /* 0x110fe20003803000 */
[C---:B------:R-:W-:Y:S01]  /*18590*/  FMUL.FTZ R100, R133.reuse, R100 ;  /* 0x0000006485647220 */ /* 0x040fe20000410000 */
[----:B------:R-:W-:Y:S01]  /*185a0*/  FMUL.FTZ R101, R133, R101 ;  /* 0x0000006585657220 */ /* 0x000fe20000410000 */
[C---:B------:R-:W-:Y:S04]  /*185b0*/  HMMA.16816.F32 R88, R180.reuse, R144, R88 ;  /* 0x00000090b458723c */ /* 0x040fe80000001858 */
[--C-:B-1----:R-:W-:Y:S02]  /*185c0*/  FFMA.FTZ R2, R205, UR4, -R185.reuse ;  /* 0x00000004cd027c23 */ /* 0x102fe400080108b9 */
[-C--:B------:R-:W-:Y:S01]  /*185d0*/  HMMA.16816.F32 R92, R180, R146.reuse, R92 ;  /* 0x00000092b45c723c */ /* 0x080fe2000000185c */
[----:B------:R-:W4:Y:S01]  /*185e0*/  LDL.LU R205, [R1+0x18] ;  /* 0x0000180001cd7983 */ /* 0x000f220000300800 */
[----:B------:R1:W-:Y:S03]  /*185f0*/  MUFU.EX2 R193, R2 ;  /* 0x0000000200c17308 */ /* 0x0003e60000000800 */
[----:B------:R-:W4:Y:S01]  /*18600*/  LDL.LU R203, [R1+0x1c] ;  /* 0x00001c0001cb7983 */ /* 0x000f220000300800 */
[C---:B------:R-:W-:Y:S03]  /*18610*/  HMMA.16816.F32 R96, R176.reuse, R146, R96 ;  /* 0x00000092b060723c */ /* 0x040fe60000001860 */
[----:B------:R-:W4:Y:S02]  /*18620*/  LDL.LU R201, [R1+0x20] ;  /* 0x0000200001c97983 */ /* 0x000f240000300800 */
[----:B-----5:R-:W-:Y:S01]  /*18630*/  F2FP.F16.F32.PACK_AB R184, R194, R195 ;  /* 0x000000c3c2b8723e */ /* 0x020fe200000000ff */
[C---:B------:R-:W-:Y:S01]  /*18640*/  FMUL.FTZ R102, R132.reuse, R102 ;  /* 0x0000006684667220 */ /* 0x040fe20000410000 */
[----:B------:R-:W-:Y:S01]  /*18650*/  FMUL.FTZ R103, R132, R103 ;  /* 0x0000006784677220 */ /* 0x000fe20000410000 */
[--C-:B------:R-:W-:Y:S03]  /*18660*/  HSET2.LE.AND R144, R156, R172.reuse, PT ;  /* 0x000000ac9c907233 */ /* 0x100fe60003803000 */
[----:B------:R-:W-:Y:S01]  /*18670*/  LOP3.LUT R184, R139, R184, RZ, 0xc0, !PT ;  /* 0x000000b88bb87212 */ /* 0x000fe200078ec0ff */
[C---:B------:R-:W-:Y:S01]  /*18680*/  FMUL.FTZ R112, R133.reuse, R112 ;  /* 0x0000007085707220 */ /* 0x040fe20000410000 */
[----:B------:R-:W5:Y:S01]  /*18690*/  LDL.LU R139, [R1+0x24] ;  /* 0x00002400018b7983 */ /* 0x000f620000300800 */
[-C--:B------:R-:W-:Y:S03]  /*186a0*/  HMMA.16816.F32 R100, R176, R148.reuse, R100 ;  /* 0x00000094b064723c */ /* 0x080fe60000001864 */
[--C-:B-1----:R-:W-:Y:S01]  /*186b0*/  FFMA.FTZ R2, R232, UR4, -R185.reuse ;  /* 0x00000004e8027c23 */ /* 0x102fe200080108b9 */
[C---:B------:R-:W-:Y:S01]  /*186c0*/  FMUL.FTZ R113, R133.reuse, R113 ;  /* 0x0000007185717220 */ /* 0x040fe20000410000 */
[C---:B------:R-:W-:Y:S01]  /*186d0*/  FMUL.FTZ R114, R132.reuse, R114 ;  /* 0x0000007284727220 */ /* 0x040fe20000410000 */
[C---:B------:R-:W-:Y:S01]  /*186e0*/  HMMA.16816.F32 R104, R180.reuse, R148, R104 ;  /* 0x00000094b468723c */ /* 0x040fe20000001868 */
[----:B------:R1:W2:Y:S04]  /*186f0*/  MUFU.EX2 R192, R2 ;  /* 0x0000000200c07308 */ /* 0x0002a80000000800 */
[C---:B------:R-:W-:Y:S01]  /*18700*/  FMUL.FTZ R115, R132.reuse, R115 ;  /* 0x0000007384737220 */ /* 0x040fe20000410000 */
[-C--:B------:R-:W-:Y:S05]  /*18710*/  HMMA.16816.F32 R108, R180, R150.reuse, R108 ;  /* 0x00000096b46c723c */ /* 0x080fea000000186c */
[C---:B------:R-:W-:Y:S01]  /*18720*/  FMUL.FTZ R116, R133.reuse, R116 ;  /* 0x0000007485747220 */ /* 0x040fe20000410000 */
[C---:B------:R-:W-:Y:S05]  /*18730*/  HMMA.16816.F32 R112, R176.reuse, R150, R112 ;  /* 0x00000096b070723c */ /* 0x040fea0000001870 */
[----:B------:R-:W-:Y:S01]  /*18740*/  FMUL.FTZ R117, R133, R117 ;  /* 0x0000007585757220 */ /* 0x000fe20000410000 */
[--C-:B-1----:R-:W-:Y:S01]  /*18750*/  FFMA.FTZ R2, R241, UR4, -R186.reuse ;  /* 0x00000004f1027c23 */ /* 0x102fe200080108ba */
[C---:B------:R-:W-:Y:S01]  /*18760*/  FMUL.FTZ R118, R132.reuse, R118 ;  /* 0x0000007684767220 */ /* 0x040fe20000410000 */
[----:B------:R-:W-:Y:S02]  /*18770*/  FMUL.FTZ R119, R132, R119 ;  /* 0x0000007784777220 */ /* 0x000fe40000410000 */
[----:B------:R1:W-:Y:S01]  /*18780*/  MUFU.EX2 R191, R2 ;  /* 0x0000000200bf7308 */ /* 0x0003e20000000800 */
[----:B------:R-:W-:Y:S01]  /*18790*/  FFMA.FTZ R186, R240, UR4, -R186 ;  /* 0x00000004f0ba7c23 */ /* 0x000fe200080108ba */
[----:B------:R-:W-:Y:S01]  /*187a0*/  FFMA.FTZ R185, R140, UR4, -R185 ;  /* 0x000000048cb97c23 */ /* 0x000fe200080108b9 */
[--C-:B------:R-:W-:Y:S01]  /*187b0*/  HSET2.LE.AND R140, R158, R172.reuse, PT ;  /* 0x000000ac9e8c7233 */ /* 0x100fe20003803000 */
[C---:B------:R-:W-:Y:S01]  /*187c0*/  FMUL.FTZ R128, R133.reuse, R128 ;  /* 0x0000008085807220 */ /* 0x040fe20000410000 */
[-C--:B---3--:R-:W-:Y:S05]  /*187d0*/  HMMA.16816.F32 R116, R176, R152.reuse, R116 ;  /* 0x00000098b074723c */ /* 0x088fea0000001874 */
[----:B------:R3:W3:Y:S01]  /*187e0*/  MUFU.EX2 R190, R186 ;  /* 0x000000ba00be7308 */ /* 0x0006e20000000800 */
[----:B------:R-:W-:Y:S01]  /*187f0*/  F2FP.F16.F32.PACK_AB R142, R248, R249 ;  /* 0x000000f9f88e723e */ /* 0x000fe200000000ff */
[----:B------:R-:W-:Y:S01]  /*18800*/  FMUL.FTZ R129, R133, R129 ;  /* 0x0000008185817220 */ /* 0x000fe20000410000 */
[C---:B------:R-:W-:Y:S07]  /*18810*/  HMMA.16816.F32 R120, R180.reuse, R152, R120 ;  /* 0x00000098b478723c */ /* 0x040fee0000001878 */
[----:B------:R3:W3:Y:S01]  /*18820*/  MUFU.EX2 R188, R185 ;  /* 0x000000b900bc7308 */ /* 0x0006e20000000800 */
[-C--:B------:R-:W-:Y:S01]  /*18830*/  HMMA.16816.F32 R124, R180, R154.reuse, R124 ;  /* 0x0000009ab47c723c */ /* 0x080fe2000000187c */
[----:B------:R-:W-:Y:S02]  /*18840*/  LDSM.16.MT88.4 R180, [R214+0xa800] ;  /* 0x00a80000d6b4783b */ /* 0x000fe40000004200 */
[--C-:B-1----:R-:W-:Y:S01]  /*18850*/  HSET2.LE.AND R2, R160, R172.reuse, PT ;  /* 0x000000aca0027233 */ /* 0x102fe20003803000 */
[----:B------:R-:W-:Y:S01]  /*18860*/  FMUL.FTZ R130, R132, R130 ;  /* 0x0000008284827220 */ /* 0x000fe20000410000 */
[----:B------:R-:W-:Y:S01]  /*18870*/  F2FP.F16.F32.PACK_AB R143, R198, R199 ;  /* 0x000000c7c68f723e */ /* 0x000fe200000000ff */
[----:B------:R-:W-:Y:S03]  /*18880*/  FMUL.FTZ R131, R132, R131 ;  /* 0x0000008384837220 */ /* 0x000fe60000410000 */
[----:B------:R-:W1:Y:S02]  /*18890*/  LDSM.16.MT88.4 R160, [R209+0xa800] ;  /* 0x00a80000d1a0783b */ /* 0x000e640000004200 */
[----:B------:R-:W-:Y:S01]  /*188a0*/  LOP3.LUT R142, R2, R142, RZ, 0xc0, !PT ;  /* 0x0000008e028e7212 */ /* 0x000fe200078ec0ff */
[----:B------:R-:W-:Y:S01]  /*188b0*/  IMAD.MOV.U32 R207, RZ, RZ, R167 ;  /* 0x000000ffffcf7224 */ /* 0x000fe200078e00a7 */
[----:B------:R-:W-:Y:S01]  /*188c0*/  LOP3.LUT R143, R138, R143, RZ, 0xc0, !PT ;  /* 0x0000008f8a8f7212 */ /* 0x000fe200078ec0ff */
[----:B------:R-:W-:Y:S01]  /*188d0*/  IMAD.MOV.U32 R202, RZ, RZ, R166 ;  /* 0x000000ffffca7224 */ /* 0x000fe200078e00a6 */
[----:B------:R-:W-:Y:S04]  /*188e0*/  HMMA.16816.F32 R128, R176, R154, R128 ;  /* 0x0000009ab080723c */ /* 0x000fe80000001880 */
[--C-:B------:R-:W-:Y:S01]  /*188f0*/  HSET2.LE.AND R141, R141, R172.reuse, PT ;  /* 0x000000ac8d8d7233 */ /* 0x100fe20003803000 */
[----:B------:R-:W-:Y:S01]  /*18900*/  IMAD.MOV.U32 R206, RZ, RZ, R165 ;  /* 0x000000ffffce7224 */ /* 0x000fe200078e00a5 */
[----:B------:R-:W-:Y:S02]  /*18910*/  F2FP.F16.F32.PACK_AB R2, R200, R204 ;  /* 0x000000ccc802723e */ /* 0x000fe400000000ff */
[----:B--2---:R-:W-:Y:S03]  /*18920*/  F2FP.F16.F32.PACK_AB R138, R197, R196 ;  /* 0x000000c4c58a723e */ /* 0x004fe600000000ff */
[----:B------:R-:W-:Y:S02]  /*18930*/  LOP3.LUT R140, R140, R2, RZ, 0xc0, !PT ;  /* 0x000000028c8c7212 */ /* 0x000fe400078ec0ff */
[----:B------:R-:W-:Y:S02]  /*18940*/  LOP3.LUT R141, R141, R138, RZ, 0xc0, !PT ;  /* 0x0000008a8d8d7212 */ /* 0x000fe400078ec0ff */
[--C-:B---3--:R-:W-:Y:S02]  /*18950*/  HSET2.LE.AND R186, R164, R172.reuse, PT ;  /* 0x000000aca4ba7233 */ /* 0x108fe40003803000 */
[----:B------:R-:W-:Y:S02]  /*18960*/  HSET2.LE.AND R187, R187, R172, PT ;  /* 0x000000acbbbb7233 */ /* 0x000fe40003803000 */
[----:B------:R-:W-:Y:S02]  /*18970*/  F2FP.F16.F32.PACK_AB R185, R192, R193 ;  /* 0x000000c1c0b9723e */ /* 0x000fe400000000ff */
[----:B------:R-:W-:Y:S02]  /*18980*/  F2FP.F16.F32.PACK_AB R2, R190, R191 ;  /* 0x000000bfbe02723e */ /* 0x000fe400000000ff */
[----:B------:R-:W-:Y:S02]  /*18990*/  F2FP.F16.F32.PACK_AB R138, R188, R189 ;  /* 0x000000bdbc8a723e */ /* 0x000fe400000000ff */
[----:B------:R-:W-:Y:S02]  /*189a0*/  LOP3.LUT R185, R144, R185, RZ, 0xc0, !PT ;  /* 0x000000b990b97212 */ /* 0x000fe400078ec0ff */
[----:B------:R-:W-:Y:S02]  /*189b0*/  LOP3.LUT R186, R186, R2, RZ, 0xc0, !PT ;  /* 0x00000002baba7212 */ /* 0x000fe400078ec0ff */
[----:B------:R-:W-:Y:S01]  /*189c0*/  LOP3.LUT R187, R187, R138, RZ, 0xc0, !PT ;  /* 0x0000008abbbb7212 */ /* 0x000fe200078ec0ff */
[----:B------:R-:W-:Y:S01]  /*189d0*/  IMAD.MOV.U32 R138, RZ, RZ, R134 ;  /* 0x000000ffff8a7224 */ /* 0x000fe200078e0086 */
[-C--:B-1----:R-:W-:Y:S01]  /*189e0*/  HMMA.16816.F32 R148, R140, R160.reuse, R4 ;  /* 0x000000a08c94723c */ /* 0x082fe20000001804 */
[----:B------:R-:W1:Y:S05]  /*189f0*/  LDSM.16.MT88.4 R4, [R213+0xa800] ;  /* 0x00a80000d504783b */ /* 0x000e6a0000004200 */
[C---:B------:R-:W-:Y:S03]  /*18a00*/  HMMA.16816.F32 R144, R184.reuse, R160, R8 ;  /* 0x000000a0b890723c */ /* 0x040fe60000001808 */
[----:B------:R-:W2:Y:S03]  /*18a10*/  LDSM.16.MT88.4 R8, [R209+0xb800] ;  /* 0x00b80000d108783b */ /* 0x000ea60000004200 */
[-C--:B------:R-:W-:Y:S05]  /*18a20*/  HMMA.16816.F32 R156, R184, R162.reuse, R12 ;  /* 0x000000a2b89c723c */ /* 0x080fea000000180c */
[----:B------:R-:W3:Y:S01]  /*18a30*/  LDSM.16.MT88.4 R12, [R211+0xb800] ;  /* 0x00b80000d30c783b */ /* 0x000ee20000004200 */
[C---:B------:R-:W-:Y:S06]  /*18a40*/  HMMA.16816.F32 R152, R140.reuse, R162, R16 ;  /* 0x000000a28c98723c */ /* 0x040fec0000001810 */
[-C--:B------:R-:W-:Y:S01]  /*18a50*/  HMMA.16816.F32 R160, R140, R168.reuse, R20 ;  /* 0x000000a88ca0723c */ /* 0x080fe20000001814 */
[----:B------:R-:W3:Y:S05]  /*18a60*/  LDSM.16.MT88.4 R16, [R214+0xb800] ;  /* 0x00b80000d610783b */ /* 0x000eea0000004200 */
[C---:B------:R-:W-:Y:S03]  /*18a70*/  HMMA.16816.F32 R164, R184.reuse, R168, R24 ;  /* 0x000000a8b8a4723c */ /* 0x040fe60000001818 */
[----:B------:R-:W3:Y:S03]  /*18a80*/  LDSM.16.MT88.4 R20, [R213+0xb800] ;  /* 0x00b80000d514783b */ /* 0x000ee60000004200 */
        /* <DEDUP_REMOVED lines=10> */
[-C--:B--2---:R-:W-:Y:S06]  /*18b30*/  HMMA.16816.F32 R68, R140, R8.reuse, R68 ;  /* 0x000000088c44723c */ /* 0x084fec0000001844 */
[C---:B------:R-:W-:Y:S06]  /*18b40*/  HMMA.16816.F32 R72, R184.reuse, R8, R72 ;  /* 0x00000008b848723c */ /* 0x040fec0000001848 */
[-C--:B------:R-:W-:Y:S06]  /*18b50*/  HMMA.16816.F32 R76, R184, R10.reuse, R76 ;  /* 0x0000000ab84c723c */ /* 0x080fec000000184c */
[C---:B------:R-:W-:Y:S06]  /*18b60*/  HMMA.16816.F32 R80, R140.reuse, R10, R80 ;  /* 0x0000000a8c50723c */ /* 0x040fec0000001850 */
[-C--:B---3--:R-:W-:Y:S06]  /*18b70*/  HMMA.16816.F32 R84, R140, R12.reuse, R84 ;  /* 0x0000000c8c54723c */ /* 0x088fec0000001854 */
        /* <DEDUP_REMOVED lines=11> */
[----:B----4-:R-:W-:Y:S01]  /*18c30*/  FFMA.FTZ R4, R133, R205, R206 ;  /* 0x000000cd85047223 */ /* 0x010fe200000100ce */
[----:B------:R-:W-:Y:S01]  /*18c40*/  FFMA.FTZ R2, R132, R203, R251 ;  /* 0x000000cb84027223 */ /* 0x000fe200000100fb */
[----:B------:R-:W-:Y:S04]  /*18c50*/  IMAD.MOV.U32 R133, RZ, RZ, R135 ;  /* 0x000000ffff857224 */ /* 0x000fe800078e0087 */
[----:B------:R-:W-:Y:S01]  /*18c60*/  FADD.FTZ R4, R252, R4 ;  /* 0x00000004fc047221 */ /* 0x000fe20000010000 */
[----:B------:R-:W-:Y:S01]  /*18c70*/  FFMA.FTZ R3, R3, R201, R243 ;  /* 0x000000c903037223 */ /* 0x000fe200000100f3 */
[----:B------:R-:W-:Y:S01]  /*18c80*/  FADD.FTZ R2, R250, R2 ;  /* 0x00000002fa027221 */ /* 0x000fe20000010000 */
[----:B------:R-:W-:Y:S02]  /*18c90*/  IMAD.MOV.U32 R132, RZ, RZ, R136 ;  /* 0x000000ffff847224 */ /* 0x000fe400078e0088 */
[----:B------:R-:W-:Y:S01]  /*18ca0*/  FADD.FTZ R5, R202, R4 ;  /* 0x00000004ca057221 */ /* 0x000fe20000010000 */
[----:B------:R-:W-:Y:S01]  /*18cb0*/  FADD.FTZ R3, R242, R3 ;  /* 0x00000003f2037221 */ /* 0x000fe20000010000 */
[----:B------:R-:W-:Y:S01]  /*18cc0*/  FADD.FTZ R2, R245, R2 ;  /* 0x00000002f5027221 */ /* 0x000fe20000010000 */
[----:B-----5:R-:W-:Y:S02]  /*18cd0*/  FFMA.FTZ R0, R0, R139, R239 ;  /* 0x0000008b00007223 */ /* 0x020fe400000100ef */
[----:B------:R-:W-:Y:S01]  /*18ce0*/  FADD.FTZ R4, R237, R3 ;  /* 0x00000003ed047221 */ /* 0x000fe20000010000 */
[----:B------:R-:W-:Y:S01]  /*18cf0*/  FADD.FTZ R2, R244, R2 ;  /* 0x00000002f4027221 */ /* 0x000fe20000010000 */
[----:B------:R-:W-:Y:S02]  /*18d00*/  IMAD.MOV.U32 R139, RZ, RZ, R137 ;  /* 0x000000ffff8b7224 */ /* 0x000fe400078e0089 */
[----:B------:R-:W-:Y:S01]  /*18d10*/  FADD.FTZ R0, R238, R0 ;  /* 0x00000000ee007221 */ /* 0x000fe20000010000 */
[----:B------:R-:W-:Y:S03]  /*18d20*/  FADD.FTZ R4, R236, R4 ;  /* 0x00000004ec047221 */ /* 0x000fe60000010000 */
        /* <DEDUP_REMOVED lines=19> */
[----:B------:R1:W-:Y:S04]  /*18e60*/  STL [R1+0x18], R4 ;  /* 0x0000180401007387 */ /* 0x0003e80000100800 */
[----:B------:R1:W-:Y:S04]  /*18e70*/  STL [R1+0x1c], R3 ;  /* 0x00001c0301007387 */ /* 0x0003e80000100800 */
[----:B------:R1:W-:Y:S04]  /*18e80*/  STL [R1+0x20], R2 ;  /* 0x0000200201007387 */ /* 0x0003e80000100800 */
[----:B------:R1:W-:Y:S01]  /*18e90*/  STL [R1+0x24], R0 ;  /* 0x0000240001007387 */ /* 0x0003e20000100800 */
[----:B------:R-:W-:Y:S05]  /*18ea0*/  @P0 BRA `(.L_x_1808) ;  /* 0xffffffcc00000947 */ /* 0x000fea000383ffff */
.L_x_1807:
[----:B-1--4-:R-:W4:Y:S01]  /*18eb0*/  LDL.LU R4, [R1+0x18] ;  /* 0x0000180001047983 */ /* 0x012f220000300800 */
[----:B------:R-:W-:-:S03]  /*18ec0*/  ULDC UR4, c[0x0][0x38c] ;  /* 0x0000e30000047ab9 */ /* 0x000fc60000000800 */
[----:B------:R-:W5:Y:S04]  /*18ed0*/  LDL.LU R3, [R1+0x1c] ;  /* 0x00001c0001037983 */ /* 0x000f680000300800 */
[----:B------:R-:W2:Y:S04]  /*18ee0*/  LDL.LU R6, [R1+0x20] ;  /* 0x0000200001067983 */ /* 0x000ea80000300800 */
[----:B------:R-:W3:Y:S01]  /*18ef0*/  LDL.LU R7, [R1+0x24] ;  /* 0x0000240001077983 */ /* 0x000ee20000300800 */
[----:B------:R-:W-:Y:S01]  /*18f00*/  UMOV UR5, 0x400 ;  /* 0x0000040000057882 */ /* 0x000fe20000000000 */
[----:B------:R-:W-:Y:S01]  /*18f10*/  UISETP.NE.AND UP0, UPT, UR16, -0x1, UPT ;  /* 0xffffffff1000788c */ /* 0x000fe2000bf05270 */
[----:B------:R-:W1:Y:S02]  /*18f20*/  S2R R176, SR_TID.X ;  /* 0x0000000000b07919 */ /* 0x000e640000002100 */
[----:B-1----:R-:W-:-:S04]  /*18f30*/  SHF.R.S32.HI R143, RZ, 0x1f, R176 ;  /* 0x0000001fff8f7819 */ /* 0x002fc800000114b0 */
[CC--:B------:R-:W-:Y:S02]  /*18f40*/  LEA.HI R8, R143.reuse, R176.reuse, RZ, 0x2 ;  /* 0x000000b08f087211 */ /* 0x0c0fe400078f10ff */
[----:B------:R-:W-:Y:S02]  /*18f50*/  LEA.HI R143, R143, R176, RZ, 0x5 ;  /* 0x000000b08f8f7211 */ /* 0x000fe400078f28ff */
[----:B------:R-:W-:Y:S01]  /*18f60*/  SHF.R.S32.HI R25, RZ, 0x1f, R8 ;  /* 0x0000001fff197819 */ /* 0x000fe20000011408 */
[----:B----4-:R-:W1:Y:S04]  /*18f70*/  SHFL.BFLY PT, R2, R4, 0x2, 0x1f ;  /* 0x0c401f0004027f89 */ /* 0x010e6800000e0000 */
[----:B-----5:R-:W4:Y:S04]  /*18f80*/  SHFL.BFLY PT, R0, R3, 0x2, 0x1f ;  /* 0x0c401f0003007f89 */ /* 0x020f2800000e0000 */
[----:B--2---:R-:W2:Y:S01]  /*18f90*/  SHFL.BFLY PT, R5, R6, 0x2, 0x1f ;  /* 0x0c401f0006057f89 */ /* 0x004ea200000e0000 */
[----:B-1----:R-:W-:-:S03]  /*18fa0*/  FADD.FTZ R2, R2, R4 ;  /* 0x0000000402027221 */ /* 0x002fc60000010000 */
[----:B---3--:R-:W-:Y:S01]  /*18fb0*/  SHFL.BFLY PT, R4, R7, 0x2, 0x1f ;  /* 0x0c401f0007047f89 */ /* 0x008fe200000e0000 */
[----:B----4-:R-:W-:-:S03]  /*18fc0*/  FADD.FTZ R0, R0, R3 ;  /* 0x0000000300007221 */ /* 0x010fc60000010000 */
[----:B------:R-:W1:Y:S01]  /*18fd0*/  SHFL.BFLY PT, R132, R2, 0x1, 0x1f ;  /* 0x0c201f0002847f89 */ /* 0x000e6200000e0000 */
[----:B--2---:R-:W-:-:S03]  /*18fe0*/  FADD.FTZ R5, R5, R6 ;  /* 0x0000000605057221 */ /* 0x004fc60000010000 */
[----:B------:R-:W2:Y:S04]  /*18ff0*/  SHFL.BFLY PT, R3, R0, 0x1, 0x1f ;  /* 0x0c201f0000037f89 */ /* 0x000ea800000e0000 */
[----:B------:R-:W3:Y:S01]  /*19000*/  SHFL.BFLY PT, R6, R5, 0x1, 0x1f ;  /* 0x0c201f0005067f89 */ /* 0x000ee200000e0000 */
[----:B-1----:R-:W-:Y:S01]  /*19010*/  FADD.FTZ R132, R2, R132 ;  /* 0x0000008402847221 */ /* 0x002fe20000010000 */
[----:B------:R-:W-:Y:S01]  /*19020*/  FADD.FTZ R2, R4, R7 ;  /* 0x0000000704027221 */ /* 0x000fe20000010000 */
[----:B------:R-:W-:Y:S01]  /*19030*/  MOV R4, 0x3f800000 ;  /* 0x3f80000000047802 */ /* 0x000fe20000000f00 */
[----:B--2---:R-:W-:Y:S02]  /*19040*/  FADD.FTZ R133, R0, R3 ;  /* 0x0000000300857221 */ /* 0x004fe40000010000 */
[----:B------:R-:W-:Y:S01]  /*19050*/  FSETP.NE.FTZ.AND P6, PT, R132, RZ, PT ;  /* 0x000000ff8400720b */ /* 0x000fe20003fd5000 */
[----:B------:R-:W1:Y:S01]  /*19060*/  SHFL.BFLY PT, R7, R2, 0x1, 0x1f ;  /* 0x0c201f0002077f89 */ /* 0x000e6200000e0000 */
[----:B------:R-:W-:Y:S01]  /*19070*/  MOV R0, 0x3f800000 ;  /* 0x3f80000000007802 */ /* 0x000fe20000000f00 */
[----:B---3--:R-:W-:Y:S01]  /*19080*/  FADD.FTZ R138, R5, R6 ;  /* 0x00000006058a7221 */ /* 0x008fe20000010000 */
[----:B------:R-:W-:-:S02]  /*19090*/  LOP3.LUT R5, R8, 0x3ffffffc, RZ, 0xc0, !PT ;  /* 0x3ffffffc08057812 */ /* 0x000fc400078ec0ff */
[----:B------:R-:W-:Y:S02]  /*190a0*/  FSETP.NE.FTZ.AND P0, PT, R133, RZ, PT ;  /* 0x000000ff8500720b */ /* 0x000fe40003f15000 */
[----:B------:R-:W-:Y:S02]  /*190b0*/  FSETP.NE.FTZ.AND P5, PT, R138, RZ, PT ;  /* 0x000000ff8a00720b */ /* 0x000fe40003fb5000 */
[----:B------:R-:W-:Y:S02]  /*190c0*/  SHF.R.S32.HI R6, RZ, 0x5, R143 ;  /* 0x00000005ff067819 */ /* 0x000fe4000001148f */
[----:B------:R-:W-:Y:S01]  /*190d0*/  IADD3 R5, -R5, R176, RZ ;  /* 0x000000b005057210 */ /* 0x000fe20007ffe1ff */
[----:B------:R-:W2:Y:S01]  /*190e0*/  @P6 MUFU.RCP R0, R132 ;  /* 0x0000008400006308 */ /* 0x000ea20000001000 */
[----:B------:R-:W-:Y:S02]  /*190f0*/  SHF.R.S32.HI R3, RZ, 0x2, R8 ;  /* 0x00000002ff037819 */ /* 0x000fe40000011408 */
[----:B------:R-:W-:-:S02]  /*19100*/  LEA R141, R6, R5, 0x9 ;  /* 0x00000005068d7211 */ /* 0x000fc400078e48ff */
[----:B------:R-:W-:Y:S02]  /*19110*/  LEA.HI R25, R25, R3, RZ, 0x3 ;  /* 0x0000000319197211 */ /* 0x000fe400078f18ff */
[----:B------:R-:W-:Y:S01]  /*19120*/  P2R R142, PR, RZ, 0x40 ;  /* 0x00000040ff8e7803 */ /* 0x000fe20000000000 */
[----:B------:R-:W3:Y:S01]  /*19130*/  @P0 MUFU.RCP R4, R133 ;  /* 0x0000008500040308 */ /* 0x000ee20000001000 */
[----:B------:R-:W-:Y:S01]  /*19140*/  LOP3.LUT R25, R25, 0xfffffff8, RZ, 0xc0, !PT ;  /* 0xfffffff819197812 */ /* 0x000fe200078ec0ff */
[----:B-1----:R-:W-:Y:S01]  /*19150*/  FADD.FTZ R139, R2, R7 ;  /* 0x00000007028b7221 */ /* 0x002fe20000010000 */
[----:B------:R-:W-:Y:S02]  /*19160*/  MOV R2, 0x3f800000 ;  /* 0x3f80000000027802 */ /* 0x000fe40000000f00 */
[----:B------:R-:W-:Y:S02]  /*19170*/  IADD3 R25, R3, -R25, RZ ;  /* 0x8000001903197210 */ /* 0x000fe40007ffe0ff */
[----:B------:R-:W-:Y:S01]  /*19180*/  FSETP.NE.FTZ.AND P4, PT, R139, RZ, PT ;  /* 0x000000ff8b00720b */ /* 0x000fe20003f95000 */
[----:B--2---:R-:W-:Y:S01]  /*19190*/  FMUL.FTZ R0, R0, UR4 ;  /* 0x0000000400007c20 */ /* 0x004fe20008410000 */
[----:B------:R-:W1:Y:S02]  /*191a0*/  @P5 MUFU.RCP R2, R138 ;  /* 0x0000008a00025308 */ /* 0x000e640000001000 */
[----:B------:R-:W-:Y:S01]  /*191b0*/  R2P PR, R25, 0x6 ;  /* 0x0000000619007804 */ /* 0x000fe20000000000 */
        /* <DEDUP_REMOVED lines=33> */
[----:B---3--:R-:W-:Y:S01]  /*193d0*/  FMUL.FTZ R3, R4, UR4 ;  /* 0x0000000404037c20 */ /* 0x008fe20008410000 */
[----:B-1----:R-:W-:Y:S01]  /*193e0*/  FMUL.FTZ R2, R2, UR4 ;  /* 0x0000000402027c20 */ /* 0x002fe20008410000 */
[----:B------:R-:W-:-:S02]  /*193f0*/  F2FP.F16.F32.PACK_AB R5, R5, R148 ;  /* 0x000000940505723e */ /* 0x000fc400000000ff */
[----:B------:R-:W-:Y:S01]  /*19400*/  FMUL.FTZ R150, R3, R150 ;  /* 0x0000009603967220 */ /* 0x000fe20000410000 */
        /* <DEDUP_REMOVED lines=53> */
[C---:B------:R-:W-:Y:S01]  /*19760*/  SHF.L.U32 R0, R25.reuse, 0x6, RZ ;  /* 0x0000000619007819 */ /* 0x040fe200000006ff */
        /* <DEDUP_REMOVED lines=14> */
[----:B------:R-:W-:Y:S01]  /*19850*/  LOP3.LUT R0, R0, 0x1c0, RZ, 0xc0, !PT ;  /* 0x000001c000007812 */ /* 0x000fe200078ec0ff */
[----:B-1----:R-:W-:Y:S01]  /*19860*/  ULEA UR4, UR4, UR5, 0x18 ;  /* 0x0000000504047291 */ /* 0x002fe2000f8ec03f */
[----:B------:R-:W-:Y:S01]  /*19870*/  LOP3.LUT R2, R25, 0x1, RZ, 0xc0, !PT ;  /* 0x0000000119027812 */ /* 0x000fe200078ec0ff */
[C---:B------:R-:W-:Y:S01]  /*19880*/  FMUL.FTZ R4, R3.reuse, R151 ;  /* 0x0000009703047220 */ /* 0x040fe20000410000 */
[----:B------:R-:W-:Y:S01]  /*19890*/  LEA.HI R0, R0, R0, RZ, 0x1d ;  /* 0x0000000000007211 */ /* 0x000fe200078fe8ff */
[C---:B------:R-:W-:Y:S01]  /*198a0*/  FMUL.FTZ R50, R3.reuse, R50 ;  /* 0x0000003203327220 */ /* 0x040fe20000410000 */
[----:B------:R-:W-:Y:S01]  /*198b0*/  ISETP.NE.U32.AND P3, PT, R2, 0x1, PT ;  /* 0x000000010200780c */ /* 0x000fe20003f65070 */
[----:B------:R-:W-:Y:S01]  /*198c0*/  FMUL.FTZ R51, R3, R51 ;  /* 0x0000003303337220 */ /* 0x000fe20000410000 */
[----:B------:R-:W-:Y:S01]  /*198d0*/  LEA R0, R141, R0, 0x1 ;  /* 0x000000008d007211 */ /* 0x000fe200078e08ff */
[C---:B------:R-:W-:Y:S01]  /*198e0*/  FMUL.FTZ R54, R3.reuse, R54 ;  /* 0x0000003603367220 */ /* 0x040fe20000410000 */
[C---:B------:R-:W-:Y:S01]  /*198f0*/  FMUL.FTZ R55, R3.reuse, R55 ;  /* 0x0000003703377220 */ /* 0x040fe20000410000 */
[C---:B------:R-:W-:Y:S01]  /*19900*/  FMUL.FTZ R154, R3.reuse, R154 ;  /* 0x0000009a039a7220 */ /* 0x040fe20000410000 */
        /* <DEDUP_REMOVED lines=28> */
[----:B------:R-:W-:Y:S01]  /*19ad0*/  F2FP.F16.F32.PACK_AB R19, R19, R17 ;  /* 0x000000111313723e */ /* 0x000fe200000000ff */
[----:B------:R-:W-:Y:S01]  /*19ae0*/  @UP0 ULDC.64 UR4, c[0x0][0x298] ;  /* 0x0000a60000040ab9 */ /* 0x000fe20000000a00 */
[----:B------:R-:W-:Y:S01]  /*19af0*/  IADD3 R2, R0, -0x10, RZ ;  /* 0xfffffff000027810 */ /* 0x000fe20007ffe0ff */
[----:B------:R-:W-:Y:S01]  /*19b00*/  STS [R0+0x400], R4 ;  /* 0x0004000400007388 */ /* 0x000fe20000000800 */
[----:B------:R-:W-:Y:S01]  /*19b10*/  F2FP.F16.F32.PACK_AB R3, R153, R152 ;  /* 0x000000989903723e */ /* 0x000fe200000000ff */
[----:B------:R-:W-:Y:S01]  /*19b20*/  @UP0 UIMAD.WIDE.U32 UR8, UR16, UR4, URZ ;  /* 0x00000004100802a5 */ /* 0x000fe2000f8e003f */
[----:B------:R-:W-:-:S02]  /*19b30*/  F2FP.F16.F32.PACK_AB R17, R51, R50 ;  /* 0x000000323311723e */ /* 0x000fc400000000ff */
[----:B------:R-:W-:Y:S01]  /*19b40*/  @P3 IADD3 R2, R0, 0x10, RZ ;  /* 0x0000001000023810 */ /* 0x000fe20007ffe0ff */
[----:B------:R-:W-:Y:S01]  /*19b50*/  @UP0 UIMAD UR6, UR16, UR5, UR9 ;  /* 0x00000005100602a4 */ /* 0x000fe2000f8e0209 */
[----:B------:R-:W-:Y:S02]  /*19b60*/  F2FP.F16.F32.PACK_AB R50, R55, R54 ;  /* 0x000000363732723e */ /* 0x000fe400000000ff */
[----:B------:R-:W-:Y:S01]  /*19b70*/  MOV R54, 0x20 ;  /* 0x0000002000367802 */ /* 0x000fe20000000f00 */
[----:B------:R2:W-:Y:S01]  /*19b80*/  STS [R2], R3 ;  /* 0x0000000302007388 */ /* 0x0005e20000000800 */
[----:B------:R-:W-:Y:S02]  /*19b90*/  F2FP.F16.F32.PACK_AB R6, R6, R154 ;  /* 0x0000009a0606723e */ /* 0x000fe400000000ff */
[----:B------:R-:W-:Y:S02]  /*19ba0*/  F2FP.F16.F32.PACK_AB R8, R8, R144 ;  /* 0x000000900808723e */ /* 0x000fe400000000ff */
[----:B------:R-:W-:Y:S01]  /*19bb0*/  F2FP.F16.F32.PACK_AB R7, R7, R146 ;  /* 0x000000920707723e */ /* 0x000fe200000000ff */
[----:B------:R-:W-:Y:S01]  /*19bc0*/  STS [R2+0x400], R6 ;  /* 0x0004000602007388 */ /* 0x000fe20000000800 */
[----:B------:R-:W-:-:S02]  /*19bd0*/  F2FP.F16.F32.PACK_AB R9, R9, R156 ;  /* 0x0000009c0909723e */ /* 0x000fc400000000ff */
[----:B------:R-:W-:Y:S01]  /*19be0*/  F2FP.F16.F32.PACK_AB R12, R12, R158 ;  /* 0x0000009e0c0c723e */ /* 0x000fe200000000ff */
[----:B------:R3:W-:Y:S01]  /*19bf0*/  STS [R0+0x2000], R8 ;  /* 0x0020000800007388 */ /* 0x0007e20000000800 */
[----:B-1----:R-:W-:Y:S02]  /*19c00*/  MOV R5, 0x40 ;  /* 0x0000004000057802 */ /* 0x002fe40000000f00 */
[----:B------:R-:W-:Y:S01]  /*19c10*/  F2FP.F16.F32.PACK_AB R11, R11, R160 ;  /* 0x000000a00b0b723e */ /* 0x000fe200000000ff */
[----:B------:R1:W-:Y:S01]  /*19c20*/  STS [R0+0x2400], R7 ;  /* 0x0024000700007388 */ /* 0x0003e20000000800 */
[----:B------:R-:W-:Y:S02]  /*19c30*/  F2FP.F16.F32.PACK_AB R10, R10, R162 ;  /* 0x000000a20a0a723e */ /* 0x000fe400000000ff */
[----:B------:R-:W-:Y:S01]  /*19c40*/  SEL R5, R5, 0xffffffc0, !P2 ;  /* 0xffffffc005057807 */ /* 0x000fe20005000000 */
[----:B------:R-:W-:Y:S01]  /*19c50*/  STS [R2+0x2000], R9 ;  /* 0x0020000902007388 */ /* 0x000fe20000000800 */
[----:B------:R-:W-:-:S02]  /*19c60*/  F2FP.F16.F32.PACK_AB R14, R14, R168 ;  /* 0x000000a80e0e723e */ /* 0x000fc400000000ff */
[----:B------:R-:W-:Y:S01]  /*19c70*/  F2FP.F16.F32.PACK_AB R13, R13, R170 ;  /* 0x000000aa0d0d723e */ /* 0x000fe200000000ff */
[----:B------:R-:W-:Y:S01]  /*19c80*/  STS [R2+0x2400], R12 ;  /* 0x0024000c02007388 */ /* 0x000fe20000000800 */
[----:B------:R-:W-:Y:S02]  /*19c90*/  F2FP.F16.F32.PACK_AB R15, R15, R164 ;  /* 0x000000a40f0f723e */ /* 0x000fe400000000ff */
[----:B--2---:R-:W-:Y:S02]  /*19ca0*/  SEL R3, R54, 0xffffffe0, !P1 ;  /* 0xffffffe036037807 */ /* 0x004fe40004800000 */
[----:B------:R-:W-:Y:S02]  /*19cb0*/  F2FP.F16.F32.PACK_AB R16, R16, R166 ;  /* 0x000000a61010723e */ /* 0x000fe400000000ff */
[----:B------:R-:W-:Y:S02]  /*19cc0*/  IADD3 R4, R0, R3, RZ ;  /* 0x0000000300047210 */ /* 0x000fe40007ffe0ff */
[----:B------:R-:W-:-:S02]  /*19cd0*/  IADD3 R3, R3, R2, RZ ;  /* 0x0000000203037210 */ /* 0x000fc40007ffe0ff */
[----:B------:R-:W-:Y:S01]  /*19ce0*/  F2FP.F16.F32.PACK_AB R23, R23, R172 ;  /* 0x000000ac1717723e */ /* 0x000fe200000000ff */
[----:B------:R-:W-:Y:S01]  /*19cf0*/  STS [R4], R11 ;  /* 0x0000000b04007388 */ /* 0x000fe20000000800 */
[----:B------:R-:W-:Y:S02]  /*19d00*/  F2FP.F16.F32.PACK_AB R22, R22, R174 ;  /* 0x000000ae1616723e */ /* 0x000fe400000000ff */
[----:B------:R-:W-:Y:S01]  /*19d10*/  F2FP.F16.F32.PACK_AB R21, R21, R18 ;  /* 0x000000121515723e */ /* 0x000fe200000000ff */
[----:B------:R-:W-:Y:S01]  /*19d20*/  STS [R4+0x400], R10 ;  /* 0x0004000a04007388 */ /* 0x000fe20000000800 */
[----:B------:R-:W-:Y:S02]  /*19d30*/  F2FP.F16.F32.PACK_AB R20, R20, R38 ;  /* 0x000000261414723e */ /* 0x000fe400000000ff */
[----:B---3--:R-:W-:Y:S01]  /*19d40*/  IADD3 R8, R0, R5, RZ ;  /* 0x0000000500087210 */ /* 0x008fe20007ffe0ff */
[----:B------:R-:W-:Y:S01]  /*19d50*/  STS [R3], R14 ;  /* 0x0000000e03007388 */ /* 0x000fe20000000800 */
[----:B------:R-:W-:-:S02]  /*19d60*/  F2FP.F16.F32.PACK_AB R18, R27, R31 ;  /* 0x0000001f1b12723e */ /* 0x000fc400000000ff */
[----:B-1----:R-:W-:Y:S01]  /*19d70*/  IADD3 R7, R5, R2, RZ ;  /* 0x0000000205077210 */ /* 0x002fe20007ffe0ff */
[----:B------:R-:W-:Y:S01]  /*19d80*/  STS [R3+0x400], R13 ;  /* 0x0004000d03007388 */ /* 0x000fe20000000800 */
[----:B------:R-:W-:Y:S02]  /*19d90*/  F2FP.F16.F32.PACK_AB R24, R24, R42 ;  /* 0x0000002a1818723e */ /* 0x000fe400000000ff */
[----:B------:R-:W-:Y:S01]  /*19da0*/  F2FP.F16.F32.PACK_AB R53, R53, R26 ;  /* 0x0000001a3535723e */ /* 0x000fe200000000ff */
[----:B------:R1:W-:Y:S01]  /*19db0*/  STS [R4+0x2000], R15 ;  /* 0x0020000f04007388 */ /* 0x0003e20000000800 */
[----:B------:R-:W-:Y:S02]  /*19dc0*/  F2FP.F16.F32.PACK_AB R52, R52, R46 ;  /* 0x0000002e3434723e */ /* 0x000fe400000000ff */
[----:B------:R-:W-:Y:S01]  /*19dd0*/  F2FP.F16.F32.PACK_AB R51, R35, R140 ;  /* 0x0000008c2333723e */ /* 0x000fe200000000ff */
[----:B------:R-:W-:Y:S01]  /*19de0*/  STS [R4+0x2400], R16 ;  /* 0x0024001004007388 */ /* 0x000fe20000000800 */
[----:B------:R-:W-:-:S02]  /*19df0*/  IADD3 R6, R4, R5, RZ ;  /* 0x0000000504067210 */ /* 0x000fc40007ffe0ff */
[----:B------:R-:W-:Y:S01]  /*19e00*/  F2FP.F16.F32.PACK_AB R47, R65, R64 ;  /* 0x00000040412f723e */ /* 0x000fe200000000ff */
[----:B------:R-:W-:Y:S01]  /*19e10*/  STS [R3+0x2000], R23 ;  /* 0x0020001703007388 */ /* 0x000fe20000000800 */
[----:B------:R-:W-:Y:S02]  /*19e20*/  F2FP.F16.F32.PACK_AB R46, R67, R66 ;  /* 0x00000042432e723e */ /* 0x000fe400000000ff */
[----:B------:R-:W-:Y:S01]  /*19e30*/  IADD3 R5, R3, R5, RZ ;  /* 0x0000000503057210 */ /* 0x000fe20007ffe0ff */
        /* <DEDUP_REMOVED lines=35> */
[----:B------:R-:W-:Y:S01]  /*1a070*/  PLOP3.LUT P1, PT, PT, PT, UP0, 0x80, 0x0 ;  /* 0x000000000000781c */ /* 0x000fe20003f2f008 */
[----:B------:R-:W-:Y:S01]  /*1a080*/  STS [R5+0x400], R46 ;  /* 0x0004002e05007388 */ /* 0x000fe20000000800 */
[----:B-1----:R-:W-:Y:S02]  /*1a090*/  F2FP.F16.F32.PACK_AB R15, R105, R104 ;  /* 0x00000068690f723e */ /* 0x002fe400000000ff */
        /* <DEDUP_REMOVED lines=9> */
[----:B--2---:R-:W-:Y:S01]  /*1a130*/  F2FP.F16.F32.PACK_AB R17, R125, R124 ;  /* 0x0000007c7d11723e */ /* 0x004fe200000000ff */
        /* <DEDUP_REMOVED lines=22> */
[----:B------:R-:W4:Y:S03]  /*1a2a0*/  S2R R18, SR_TID.X ;  /* 0x0000000000127919 */ /* 0x000f260000002100 */
[----:B------:R3:W-:Y:S01]  /*1a2b0*/  STS [R7+0x4000], R25 ;  /* 0x0040001907007388 */ /* 0x0007e20000000800 */
[----:B-1----:R-:W-:-:S02]  /*1a2c0*/  F2FP.F16.F32.PACK_AB R4, R121, R120 ;  /* 0x000000787904723e */ /* 0x002fc400000000ff */
        /* <DEDUP_REMOVED lines=9> */
.L_x_1811:
[----:B------:R-:W-:Y:S01]  /*1a360*/  ULDC.U8 UR4, c[0x0][0x3d9] ;  /* 0x0000f64000047ab9 */ /* 0x000fe20000000000 */
[----:B------:R-:W-:Y:S01]  /*1a370*/  STS [R7+0x4400], R13 ;  /* 0x0044000d07007388 */ /* 0x000fe20000000800 */
[----:B------:R-:W-:Y:S01]  /*1a380*/  ISETP.NE.AND P3, PT, RZ, UR4, PT ;  /* 0x00000004ff007c0c */ /* 0x000fe2000bf65270 */
[----:B------:R-:W-:Y:S02]  /*1a390*/  ULDC.U8 UR7, c[0x0][0x3d8] ;  /* 0x0000f60000077ab9 */ /* 0x000fe40000000000 */
[----:B------:R1:W-:Y:S01]  /*1a3a0*/  STS [R8+0x6000], R15 ;  /* 0x0060000f08007388 */ /* 0x0003e20000000800 */
[----:B------:R-:W-:-:S03]  /*1a3b0*/  ISETP.NE.AND P2, PT, RZ, UR7, PT ;  /* 0x00000007ff007c0c */ /* 0x000fc6000bf45270 */
[----:B------:R3:W-:Y:S01]  /*1a3c0*/  STS [R8+0x6400], R14 ;  /* 0x0064000e08007388 */ /* 0x0007e20000000800 */
[----:B------:R-:W-:-:S03]  /*1a3d0*/  ISETP.EQ.AND P2, PT, RZ, UR4, P2 ;  /* 0x00000004ff007c0c */ /* 0x000fc60009742270 */
[----:B------:R-:W-:Y:S04]  /*1a3e0*/  STS [R7+0x6000], R12 ;  /* 0x0060000c07007388 */ /* 0x000fe80000000800 */
[----:B------:R2:W-:Y:S04]  /*1a3f0*/  STS [R7+0x6400], R11 ;  /* 0x0064000b07007388 */ /* 0x0005e80000000800 */
[----:B------:R4:W-:Y:S02]  /*1a400*/  STS [R6+0x4000], R10 ;  /* 0x0040000a06007388 */ /* 0x0009e40000000800 */
[----:B------:R-:W-:-:S02]  /*1a410*/  @!P2 PLOP3.LUT P1, PT, PT, PT, PT, 0x8, 0x0 ;  /* 0x000000000000a81c */ /* 0x000fc40003f2e170 */
[----:B------:R5:W-:Y:S04]  /*1a420*/  STS [R6+0x4400], R9 ;  /* 0x0044000906007388 */ /* 0x000be80000000800 */
[----:B------:R-:W-:Y:S01]  /*1a430*/  STS [R5+0x4000], R2 ;  /* 0x0040000205007388 */ /* 0x000fe20000000800 */
[----:B-1----:R-:W1:Y:S03]  /*1a440*/  @P6 LDC R15, c[0x0][0x2e8] ;  /* 0x0000ba00ff0f6b82 */ /* 0x002e660000000800 */
[----:B------:R5:W-:Y:S01]  /*1a450*/  STS [R5+0x4400], R0 ;  /* 0x0044000005007388 */ /* 0x000be20000000800 */
[----:B---3--:R3:W1:Y:S03]  /*1a460*/  @P0 MUFU.LG2 R8, R133 ;  /* 0x0000008500080308 */ /* 0x0086660000000c00 */
[----:B------:R3:W-:Y:S04]  /*1a470*/  STS [R6+0x6400], R3 ;  /* 0x0064000306007388 */ /* 0x0007e80000000800 */
[----:B------:R3:W-:Y:S01]  /*1a480*/  STS [R6+0x6000], R4 ;  /* 0x0060000406007388 */ /* 0x0007e20000000800 */
[----:B--2---:R-:W2:Y:S03]  /*1a490*/  @P0 LDC R11, c[0x0][0x2e8] ;  /* 0x0000ba00ff0b0b82 */ /* 0x004ea60000000800 */
[----:B------:R-:W-:Y:S01]  /*1a4a0*/  STS [R5+0x6000], R17 ;  /* 0x0060001105007388 */ /* 0x000fe20000000800 */
[----:B----4-:R-:W-:-:S03]  /*1a4b0*/  SHF.R.S32.HI R10, RZ, 0x1f, R18 ;  /* 0x0000001fff0a7819 */ /* 0x010fc60000011412 */
[----:B------:R4:W-:Y:S01]  /*1a4c0*/  STS [R5+0x6400], R16 ;  /* 0x0064001005007388 */ /* 0x0009e20000000800 */
[----:B------:R-:W-:Y:S01]  /*1a4d0*/  LEA.HI R10, R10, R18, RZ, 0x3 ;  /* 0x000000120a0a7211 */ /* 0x000fe200078f18ff */
[----:B-----5:R1:W1:Y:S01]  /*1a4e0*/  @P6 MUFU.LG2 R9, R132 ;  /* 0x0000008400096308 */ /* 0x0202620000000c00 */
[----:B------:R-:W1:Y:S02]  /*1a4f0*/  S2R R7, SR_CTAID.Y ;  /* 0x0000000000077919 */ /* 0x000e640000002600 */
[----:B------:R-:W-:Y:S01]  /*1a500*/  SHF.R.S32.HI R10, RZ, 0x3, R10 ;  /* 0x00000003ff0a7819 */ /* 0x000fe2000001140a */
[----:B------:R-:W1:Y:S01]  /*1a510*/  S2R R28, SR_CTAID.Z ;  /* 0x00000000001c7919 */ /* 0x000e620000002700 */
[----:B------:R-:W-:Y:S01]  /*1a520*/  LOP3.LUT R0, R143, 0xffffffe0, RZ, 0xc0, !PT ;  /* 0xffffffe08f007812 */ /* 0x000fe200078ec0ff */
[----:B------:R-:W1:Y:S01]  /*1a530*/  S2R R20, SR_CTAID.X ;  /* 0x0000000000147919 */ /* 0x000e620000002500 */
[----:B---3--:R-:W3:Y:S03]  /*1a540*/  @P3 LDC.64 R2, c[0x0][0x2c0] ;  /* 0x0000b000ff023b82 */ /* 0x008ee60000000a00 */
[----:B------:R-:W-:-:S02]  /*1a550*/  IMAD.IADD R0, R176, 0x1, -R0 ;  /* 0x00000001b0007824 */ /* 0x000fc400078e0a00 */
[----:B------:R-:W-:-:S03]  /*1a560*/  VIADD R6, R10, 0x10 ;  /* 0x000000100a067836 */ /* 0x000fc60000000000 */
[----:B------:R-:W-:Y:S01]  /*1a570*/  LOP3.LUT P6, RZ, R0, 0x3, RZ, 0xc0, !PT ;  /* 0x0000000300ff7812 */ /* 0x000fe200078cc0ff */
[----:B------:R-:W-:Y:S01]  /*1a580*/  @P3 IMAD.MOV.U32 R4, RZ, RZ, 0x1 ;  /* 0x00000001ff043424 */ /* 0x000fe200078e00ff */
[----:B----4-:R-:W4:Y:S01]  /*1a590*/  @P3 LDC R5, c[0x0][0x2c0] ;  /* 0x0000b000ff053b82 */ /* 0x010f220000000800 */
[----:B------:R1:W1:Y:S01]  /*1a5a0*/  @P5 MUFU.LG2 R16, R138 ;  /* 0x0000008a00105308 */ /* 0x0002620000000c00 */
[----:B---3--:R-:W-:Y:S01]  /*1a5b0*/  @P3 IMAD R0, R3, R2, RZ ;  /* 0x0000000203003224 */ /* 0x008fe200078e02ff */
[----:B------:R-:W-:Y:S01]  /*1a5c0*/  @!P2 CS2R R2, SRZ ;  /* 0x000000000002a805 */ /* 0x000fe2000001ff00 */
[----:B-12---:R-:W-:Y:S07]  /*1a5d0*/  @!P2 BRA `(.L_x_1812) ;  /* 0x00000000001ca947 */ /* 0x006fee0003800000 */
[----:B------:R-:W1:Y:S01]  /*1a5e0*/  S2UR UR5, SR_CTAID.Y ;  /* 0x00000000000579c3 */ /* 0x000e620000002600 */
[----:B------:R-:W-:Y:S01]  /*1a5f0*/  ULDC UR4, c[0x0][0x2c4] ;  /* 0x0000b10000047ab9 */ /* 0x000fe20000000800 */
[----:B------:R-:W-:Y:S01]  /*1a600*/  PLOP3.LUT P1, PT, PT, PT, PT, 0x80, 0x0 ;  /* 0x000000000000781c */ /* 0x000fe20003f2f070 */
[----:B-1----:R-:W-:-:S04]  /*1a610*/  @!UP0 UIMAD UR16, UR5, UR4, URZ ;  /* 0x00000004051082a4 */ /* 0x002fc8000f8e023f */
[----:B------:R-:W-:Y:S02]  /*1a620*/  USHF.R.S32.HI UR4, URZ, 0x1f, UR16 ;  /* 0x0000001f3f047899 */ /* 0x000fe40008011410 */
[----:B------:R-:W-:-:S04]  /*1a630*/  IMAD.U32 R2, RZ, RZ, UR16 ;  /* 0x00000010ff027e24 */ /* 0x000fc8000f8e00ff */
[----:B------:R-:W-:Y:S02]  /*1a640*/  MOV R3, UR4 ;  /* 0x0000000400037c02 */ /* 0x000fe40008000f00 */
.L_x_1812:
[----:B------:R-:W-:Y:S05]  /*1a650*/  @P3 BRA `(.L_x_1813) ;  /* 0x0000000000183947 */ /* 0x000fea0003800000 */
[----:B------:R-:W1:Y:S01]  /*1a660*/  LDC R0, c[0x0][0x2c4] ;  /* 0x0000b100ff007b82 */ /* 0x000e620000000800 */
[----:B------:R-:W-:Y:S02]  /*1a670*/  ISETP.NE.AND P2, PT, RZ, UR7, PT ;  /* 0x00000007ff007c0c */ /* 0x000fe4000bf45270 */
[----:B----4-:R-:W-:-:S05]  /*1a680*/  MOV R5, 0x1 ;  /* 0x0000000100057802 */ /* 0x010fca0000000f00 */
[----:B------:R-:W2:Y:S08]  /*1a690*/  LDC R4, c[0x0][0x270] ;  /* 0x00009c00ff047b82 */ /* 0x000eb00000000800 */
[----:B-1----:R-:W2:Y:S02]  /*1a6a0*/  @P2 LDC R0, c[0x0][0x2e4] ;  /* 0x0000b900ff002b82 */ /* 0x002ea40000000800 */
[----:B--2---:R-:W-:-:S07]  /*1a6b0*/  IMAD R4, R0, R4, RZ ;  /* 0x0000000400047224 */ /* 0x004fce00078e02ff */
.L_x_1813:
[----:B------:R-:W-:Y:S01]  /*1a6c0*/  BAR.SYNC.DEFER_BLOCKING 0x0 ;  /* 0x0000000000007b1d */ /* 0x000fe20000010000 */
[----:B------:R-:W-:Y:S01]  /*1a6d0*/  ISETP.NE.AND P2, PT, R142, RZ, PT ;  /* 0x000000ff8e00720c */ /* 0x000fe20003f45270 */
[----:B------:R-:W-:Y:S01]  /*1a6e0*/  IMAD R4, R7, R4, RZ ;  /* 0x0000000407047224 */ /* 0x000fe200078e02ff */
[----:B------:R-:W-:Y:S01]  /*1a6f0*/  ISETP.GE.AND P3, PT, R6, UR14, PT ;  /* 0x0000000e06007c0c */ /* 0x000fe2000bf66270 */
[C---:B------:R-:W-:Y:S01]  /*1a700*/  VIADD R6, R10.reuse, 0x30 ;  /* 0x000000300a067836 */ /* 0x040fe20000000000 */
[----:B------:R-:W-:-:S03]  /*1a710*/  IADD3 R7, R10, 0x20, RZ ;  /* 0x000000200a077810 */ /* 0x000fc60007ffe0ff */
[----:B------:R-:W1:Y:S01]  /*1a720*/  @P5 LDC R14, c[0x0][0x2e8] ;  /* 0x0000ba00ff0e5b82 */ /* 0x000e620000000800 */
[----:B------:R-:W2:Y:S01]  /*1a730*/  @P4 MUFU.LG2 R12, R139 ;  /* 0x0000008b000c4308 */ /* 0x000ea20000000c00 */
[----:B------:R-:W-:Y:S01]  /*1a740*/  SEL R4, R4, RZ, !P1 ;  /* 0x000000ff04047207 */ /* 0x000fe20004800000 */
[----:B------:R-:W-:Y:S01]  /*1a750*/  @P0 FMUL.FTZ R8, R8, 0.69314718246459960938 ;  /* 0x3f31721808080820 */ /* 0x000fe20000410000 */
[----:B------:R-:W-:Y:S01]  /*1a760*/  ISETP.GE.AND P1, PT, R6, UR14, PT ;  /* 0x0000000e06007c0c */ /* 0x000fe2000bf26270 */
[----:B----4-:R-:W-:Y:S01]  /*1a770*/  IMAD R6, R20, R5, RZ ;  /* 0x0000000514067224 */ /* 0x010fe200078e02ff */
[----:B------:R-:W-:Y:S01]  /*1a780*/  MOV R22, 0x7f800000 ;  /* 0x7f80000000167802 */ /* 0x000fe20000000f00 */
[----:B------:R-:W-:Y:S01]  /*1a790*/  IMAD.MOV.U32 R23, RZ, RZ, 0x7f800000 ;  /* 0x7f800000ff177424 */ /* 0x000fe200078e00ff */
[----:B------:R-:W3:Y:S01]  /*1a7a0*/  @P4 LDC R13, c[0x0][0x2e8] ;  /* 0x0000ba00ff0d4b82 */ /* 0x000ee20000000800 */
[----:B------:R-:W-:Y:S01]  /*1a7b0*/  @P2 FMUL.FTZ R9, R9, 0.69314718246459960938 ;  /* 0x3f31721809092820 */ /* 0x000fe20000410000 */
[----:B------:R-:W-:-:S02]  /*1a7c0*/  IMAD R0, R28, R0, R4 ;  /* 0x000000001c007224 */ /* 0x000fc400078e0204 */
[----:B------:R-:W-:Y:S01]  /*1a7d0*/  @P0 FFMA.FTZ R23, R135, R11, R8 ;  /* 0x0000000b87170223 */ /* 0x000fe20000010008 */
[----:B------:R-:W-:Y:S01]  /*1a7e0*/  IADD3 R4, R10, 0x40, RZ ;  /* 0x000000400a047810 */ /* 0x000fe20007ffe0ff */
[----:B------:R-:W-:Y:S01]  /*1a7f0*/  @P2 FFMA.FTZ R22, R136, R15, R9 ;  /* 0x0000000f88162223 */ /* 0x000fe20000010009 */
[----:B------:R-:W-:Y:S01]  /*1a800*/  ISETP.GE.AND P2, PT, R7, UR14, PT ;  /* 0x0000000e07007c0c */ /* 0x000fe2000bf46270 */
[----:B------:R-:W-:Y:S01]  /*1a810*/  @P5 FMUL.FTZ R8, R16, 0.69314718246459960938 ;  /* 0x3f31721810085820 */ /* 0x000fe20000410000 */
[----:B------:R-:W-:Y:S01]  /*1a820*/  SHF.L.U32 R6, R6, 0x7, RZ ;  /* 0x0000000706067819 */ /* 0x000fe200000006ff */
[----:B------:R-:W-:Y:S01]  /*1a830*/  IMAD.MOV.U32 R20, RZ, RZ, 0x7f800000 ;  /* 0x7f800000ff147424 */ /* 0x000fe200078e00ff */
[----:B------:R4:W4:Y:S01]  /*1a840*/  LDS.128 R24, [R223+0x3800] ;  /* 0x00380000df187984 */ /* 0x0009220000000c00 */
[----:B--2---:R-:W-:Y:S01]  /*1a850*/  @P4 FMUL.FTZ R7, R12, 0.69314718246459960938 ;  /* 0x3f3172180c074820 */ /* 0x004fe20000410000 */
[----:B------:R-:W-:Y:S01]  /*1a860*/  MOV R19, 0x7f800000 ;  /* 0x7f80000000137802 */ /* 0x000fe20000000f00 */
[----:B------:R-:W-:Y:S01]  /*1a870*/  BSSY B0, `(.L_x_1814) ;  /* 0x000003f000007945 */ /* 0x000fe20003800000 */
[----:B------:R-:W-:Y:S01]  /*1a880*/  ISETP.GE.AND P0, PT, R4, UR14, PT ;  /* 0x0000000e04007c0c */ /* 0x000fe2000bf06270 */
[----:B-1----:R-:W-:Y:S01]  /*1a890*/  @P5 FFMA.FTZ R19, R134, R14, R8 ;  /* 0x0000000e86135223 */ /* 0x002fe20000010008 */
[----:B------:R-:W-:Y:S01]  /*1a8a0*/  SHF.R.S32.HI R4, RZ, 0x1f, R6 ;  /* 0x0000001fff047819 */ /* 0x000fe20000011406 */
[----:B---3--:R-:W-:Y:S01]  /*1a8b0*/  @P4 FFMA.FTZ R20, R137, R13, R7 ;  /* 0x0000000d89144223 */ /* 0x008fe20000010007 */
[----:B------:R-:W-:-:S02]  /*1a8c0*/  IADD3 R6, P5, P4, R6, R2, R0 ;  /* 0x0000000206067210 */ /* 0x000fc40007cbe000 */
[----:B------:R-:W-:-:S04]  /*1a8d0*/  SHF.R.S32.HI R0, RZ, 0x1f, R0 ;  /* 0x0000001fff007819 */ /* 0x000fc80000011400 */
[----:B------:R-:W-:Y:S01]  /*1a8e0*/  IADD3.X R4, R4, R3, R0, P5, P4 ;  /* 0x0000000304047210 */ /* 0x000fe20002fe8400 */
[----:B----4-:R-:W-:Y:S06]  /*1a8f0*/  @P6 BRA `(.L_x_1815) ;  /* 0x0000000000d86947 */ /* 0x010fec0003800000 */
        /* <DEDUP_REMOVED lines=54> */
.L_x_1815:
[----:B------:R-:W-:Y:S05]  /*1ac60*/  BSYNC B0 ;  /* 0x0000000000007941 */ /* 0x000fea0003800000 */
.L_x_1814:
[----:B------:R-:W3:Y:S04]  /*1ac70*/  LDL.64 R30, [R1+0x50] ;  /* 0x00005000011e7983 */ /* 0x000ee80000100a00 */
[----:B------:R-:W4:Y:S01]  /*1ac80*/  LDL R0, [R1+0x48] ;  /* 0x0000480001007983 */ /* 0x000f220000100800 */
[----:B--2---:R-:W-:Y:S01]  /*1ac90*/  SHF.R.S32.HI R4, RZ, 0x1f, R28 ;  /* 0x0000001fff047819 */ /* 0x004fe2000001141c */
[----:B------:R-:W-:Y:S02]  /*1aca0*/  ULDC.64 UR4, c[0x0][0x2a0] ;  /* 0x0000a80000047ab9 */ /* 0x000fe40000000a00 */
[----:B------:R1:W2:Y:S04]  /*1acb0*/  LDS.128 R20, [R223] ;  /* 0x00000000df147984 */ /* 0x0002a80000000c00 */
[----:B------:R1:W1:Y:S01]  /*1acc0*/  LDS.128 R16, [R223+0x4000] ;  /* 0x00400000df107984 */ /* 0x0002620000000c00 */
[----:B------:R-:W-:-:S02]  /*1acd0*/  MOV R6, UR17 ;  /* 0x0000001100067c02 */ /* 0x000fc40008000f00 */
[--C-:B------:R-:W-:Y:S01]  /*1ace0*/  SHF.R.S32.HI R11, RZ, 0x1f, R10.reuse ;  /* 0x0000001fff0b7819 */ /* 0x100fe2000001140a */
[----:B------:R-:W-:Y:S01]  /*1acf0*/  BSSY B0, `(.L_x_1816) ;  /* 0x000001d000007945 */ /* 0x000fe20003800000 */
[----:B------:R-:W-:Y:S02]  /*1ad00*/  VIADD R14, R10, 0x60 ;  /* 0x000000600a0e7836 */ /* 0x000fe40000000000 */
[----:B------:R-:W-:Y:S01]  /*1ad10*/  IMAD.WIDE R6, R6, 0x80, R10 ;  /* 0x0000008006067825 */ /* 0x000fe200078e020a */
[----:B---3--:R-:W-:Y:S02]  /*1ad20*/  SHF.R.S32.HI R3, RZ, 0x1f, R30 ;  /* 0x0000001fff037819 */ /* 0x008fe4000001141e */
[----:B------:R-:W-:Y:S01]  /*1ad30*/  IADD3 R2, P4, R30, UR8, RZ ;  /* 0x000000081e027c10 */ /* 0x000fe2000ff9e0ff */
[----:B----4-:R-:W-:-:S03]  /*1ad40*/  IMAD.MOV.U32 R15, RZ, RZ, R0 ;  /* 0x000000ffff0f7224 */ /* 0x010fc600078e0000 */
[----:B------:R-:W-:Y:S01]  /*1ad50*/  IADD3.X R3, R3, UR6, RZ, P4, !PT ;  /* 0x0000000603037c10 */ /* 0x000fe2000a7fe4ff */
[C---:B------:R-:W-:Y:S01]  /*1ad60*/  VIADD R0, R10.reuse, 0x50 ;  /* 0x000000500a007836 */ /* 0x040fe20000000000 */
[----:B------:R-:W-:-:S04]  /*1ad70*/  ISETP.GE.AND P4, PT, R10, UR14, PT ;  /* 0x0000000e0a007c0c */ /* 0x000fc8000bf86270 */
[----:B------:R-:W-:Y:S01]  /*1ad80*/  ISETP.GE.AND P5, PT, R0, UR14, PT ;  /* 0x0000000e00007c0c */ /* 0x000fe2000bfa6270 */
[----:B------:R-:W-:Y:S02]  /*1ad90*/  IMAD R0, R4, UR4, RZ ;  /* 0x0000000404007c24 */ /* 0x000fe4000f8e02ff */
[----:B------:R-:W-:-:S04]  /*1ada0*/  IMAD.WIDE.U32 R12, R28, UR4, R2 ;  /* 0x000000041c0c7c25 */ /* 0x000fc8000f8e0002 */
[----:B------:R-:W-:-:S05]  /*1adb0*/  IMAD R0, R28, UR5, R0 ;  /* 0x000000051c007c24 */ /* 0x000fca000f8e0200 */
[----:B------:R-:W-:Y:S01]  /*1adc0*/  IADD3 R9, R0, R13, RZ ;  /* 0x0000000d00097210 */ /* 0x000fe20007ffe0ff */
        /* <DEDUP_REMOVED lines=14> */
[----:B------:R1:W-:Y:S02]  /*1aeb0*/  @!P4 STG.E.128 desc[UR22][R2.64+0x80], R16 ;  /* 0x000080100200c986 */ /* 0x0003e4000c101d16 */
.L_x_1817:
[----:B------:R-:W-:Y:S05]  /*1aec0*/  BSYNC B0 ;  /* 0x0000000000007941 */ /* 0x000fea0003800000 */
.L_x_1816:
[----:B-1----:R1:W2:Y:S01]  /*1aed0*/  LDS.128 R20, [R223+0x800] ;  /* 0x00080000df147984 */ /* 0x0022a20000000c00 */
[----:B------:R-:W-:Y:S01]  /*1aee0*/  BSSY B0, `(.L_x_1818) ;  /* 0x0000016000007945 */ /* 0x000fe20003800000 */
[----:B------:R-:W-:Y:S02]  /*1aef0*/  ISETP.GE.AND P4, PT, R14, UR14, PT ;  /* 0x0000000e0e007c0c */ /* 0x000fe4000bf86270 */
[----:B------:R1:W3:Y:S01]  /*1af00*/  LDS.128 R16, [R223+0x4800] ;  /* 0x00480000df107984 */ /* 0x0002e20000000c00 */
        /* <DEDUP_REMOVED lines=19> */
.L_x_1819:
[----:B------:R-:W-:Y:S05]  /*1b040*/  BSYNC B0 ;  /* 0x0000000000007941 */ /* 0x000fea0003800000 */
.L_x_1818:
[----:B--2-4-:R2:W4:Y:S01]  /*1b050*/  LDS.128 R20, [R223+0x1000] ;  /* 0x00100000df147984 */ /* 0x0145220000000c00 */
        /* <DEDUP_REMOVED lines=21> */
.L_x_1821:
[----:B------:R-:W-:Y:S05]  /*1b1b0*/  BSYNC B0 ;  /* 0x0000000000007941 */ /* 0x000fea0003800000 */
.L_x_1820:
        /* <DEDUP_REMOVED lines=21> */
.L_x_1823:
[----:B------:R-:W-:Y:S05]  /*1b310*/  BSYNC B0 ;  /* 0x0000000000007941 */ /* 0x000fea0003800000 */
.L_x_1822:
        /* <DEDUP_REMOVED lines=21> */
.L_x_1825:
[----:B------:R-:W-:Y:S05]  /*1b470*/  BSYNC B0 ;  /* 0x0000000000007941 */ /* 0x000fea0003800000 */
.L_x_1824:
        /* <DEDUP_REMOVED lines=21> */
.L_x_1827:
[----:B------:R-:W-:Y:S05]  /*1b5d0*/  BSYNC B0 ;  /* 0x0000000000007941 */ /* 0x000fea0003800000 */
.L_x_1826:
        /* <DEDUP_REMOVED lines=21> */
.L_x_1829:
[----:B------:R-:W-:Y:S05]  /*1b730*/  BSYNC B0 ;  /* 0x0000000000007941 */ /* 0x000fea0003800000 */
.L_x_1828:
        /* <DEDUP_REMOVED lines=21> */
.L_x_1830:
        /* <DEDUP_REMOVED lines=15> */
.L_x_2939:


//--------------------- .text._ZN5flash16flash_fwd_kernelI23Flash_fwd_kernel_traitsILi128ELi128ELi32ELi4ELb0ELb0EN7cutlass6half_tE19Flash_kernel_traitsILi128ELi128ELi32ELi4ES3_EELb1ELb0ELb0ELb0ELb1ELb1ELb0ELb0EEEvNS_16Flash_fwd_paramsE --------------------------
	.section	.text._ZN5flash16flash_fwd_kernelI23Flash_fwd_kernel_traitsILi128ELi128ELi32ELi4ELb0ELb0EN7cutlass6half_tE19Flash_kernel_traitsILi128ELi128ELi32ELi4ES3_EELb1ELb0ELb0ELb0ELb1ELb1ELb0ELb0EEEvNS_16Flash_fwd_paramsE,"ax",@progbits
	.align	128
        .global         _ZN5flash16flash_fwd_kernelI23Flash_fwd_kernel_traitsILi128ELi128ELi32ELi4ELb0ELb0EN7cutlass6half_tE19Flash_kernel_traitsILi128ELi128ELi32ELi4ES3_EELb1ELb0ELb0ELb0ELb1ELb1ELb0ELb0EEEvNS_16Flash_fwd_paramsE
        .type           _ZN5flash16flash_fwd_kernelI23Flash_fwd_kernel_traitsILi128ELi128ELi32ELi4ELb0ELb0EN7cutlass6half_tE19Flash_kernel_traitsILi128ELi128ELi32ELi4ES3_EELb1ELb0ELb0ELb0ELb1ELb1ELb0ELb0EEEvNS_16Flash_fwd_paramsE,@function
        .size           _ZN5flash16flash_fwd_kernelI23Flash_fwd_kernel_traitsILi128ELi128ELi32ELi4ELb0ELb0EN7cutlass6half_tE19Flash_kernel_traitsILi128ELi128ELi32ELi4ES3_EELb1ELb0ELb0ELb0ELb1ELb1ELb0ELb0EEEvNS_16Flash_fwd_paramsE,(.L_x_2940 - _ZN5flash16flash_fwd_kernelI23Flash_fwd_kernel_traitsILi128ELi128ELi32ELi4ELb0ELb0EN7cutlass6half_tE19Flash_kernel_traitsILi128ELi128ELi32ELi4ES3_EELb1ELb0ELb0ELb0ELb1ELb1ELb0ELb0EEEvNS_16Flash_fwd_paramsE)
        .other          _ZN5flash16flash_fwd_kernelI23Flash_fwd_kernel_traitsILi128ELi128ELi32ELi4ELb0ELb0EN7cutlass6half_tE19Flash_kernel_traitsILi128ELi128ELi32ELi4ES3_EELb1ELb0ELb0ELb0ELb1ELb1ELb0ELb0EEEvNS_16Flash_fwd_paramsE,@"STO_CUDA_ENTRY STV_DEFAULT"
_ZN5flash16flash_fwd_kernelI23Flash_fwd_kernel_traitsILi128ELi128ELi32ELi4ELb0ELb0EN7cutlass6half_tE19Flash_kernel_traitsILi128ELi128ELi32ELi4ES3_EELb1ELb0ELb0ELb0ELb1ELb1ELb0ELb0EEEvNS_16Flash_fwd_paramsE:
.text._ZN5flash16flash_fwd_kernelI23Flash_fwd_kernel_traitsILi128ELi128ELi32ELi4ELb0ELb0EN7cutlass6half_tE19Flash_kernel_traitsILi128ELi128ELi32ELi4ES3_EELb1ELb0ELb0ELb0ELb1ELb1ELb0ELb0EEEvNS_16Flash_fwd_paramsE:
        /* <DEDUP_REMOVED lines=9> */
[----:B------:R-:W4:Y:S01]  /*0090*/  S2R R98, SR_CTAID.X ;  /* 0x0000000000627919 */ /* 0x000f220000002500 */
[----:B-1----:R-:W-:Y:S01]  /*00a0*/  VIADD R1, R1, 0xffffffe0 ;  /* 0xffffffe001017836 */ /* 0x002fe20000000000 */
[----:B------:R-:W-:-:S05]  /*00b0*/  ULDC UR4, c[0x0][0x2c4] ;  /* 0x0000b10000047ab9 */ /* 0x000fca0000000800 */
[----:B------:R2:W4:Y:S01]  /*00c0*/  @P3 LDG.E.64 R6, desc[UR16][R2.64] ;  /* 0x0000001002063981 */ /* 0x000522000c1e1b00 */
[----:B------:R-:W1:Y:S01]  /*00d0*/  LDC.64 R4, c[0x0][0x300] ;  /* 0x0000c000ff047b82 */ /* 0x000e620000000a00 */
[----:B--2---:R-:W-:Y:S01]  /*00e0*/  @P3 IMAD.MOV.U32 R2, RZ, RZ, R81 ;  /* 0x000000ffff023224 */ /* 0x004fe200078e0051 */
[----:B---3--:R-:W-:-:S06]  /*00f0*/  @P3 MOV R3, R82 ;  /* 0x0000005200033202 */ /* 0x008fcc0000000f00 */
[----:B------:R-:W2:Y:S01]  /*0100*/  @P3 LDG.E.64 R2, desc[UR16][R2.64] ;  /* 0x0000001002023981 */ /* 0x000ea2000c1e1b00 */
[----:B-1----:R-:W-:Y:S01]  /*0110*/  ISETP.NE.U32.AND P2, PT, R4, RZ, PT ;  /* 0x000000ff0400720c */ /* 0x002fe20003f45070 */
[----:B------:R-:W-:Y:S01]  /*0120*/  IMAD.MOV.U32 R18, RZ, RZ, RZ ;  /* 0x000000ffff127224 */ /* 0x000fe200078e00ff */
[----:B------:R-:W4:Y:S02]  /*0130*/  S2R R96, SR_CTAID.Y ;  /* 0x0000000000607919 */ /* 0x000f240000002600 */
[----:B------:R-:W-:Y:S02]  /*0140*/  ISETP.NE.AND.EX P2, PT, R5, RZ, PT, P2 ;  /* 0x000000ff0500720c */ /* 0x000fe40003f45320 */
[----:B------:R-:W1:Y:S01]  /*0150*/  LDC.64 R4, c[0x0][0x308] ;  /* 0x0000c200ff047b82 */ /* 0x000e620000000a00 */
[----:B------:R-:W4:Y:S01]  /*0160*/  S2R R97, SR_CTAID.Z ;  /* 0x0000000000617919 */ /* 0x000f220000002700 */
[----:B------:R-:W3:Y:S09]  /*0170*/  S2R R95, SR_TID.X ;  /* 0x00000000005f7919 */ /* 0x000ef20000002100 */
[----:B------:R-:W3:Y:S01]  /*0180*/  @P2 LDC.64 R8, c[0x0][0x300] ;  /* 0x0000c000ff082b82 */ /* 0x000ee20000000a00 */
[----:B-1----:R-:W-:-:S04]  /*0190*/  ISETP.NE.U32.AND P0, PT, R4, RZ, PT ;  /* 0x000000ff0400720c */ /* 0x002fc80003f05070 */
[----:B------:R-:W-:Y:S02]  /*01a0*/  ISETP.NE.AND.EX P0, PT, R5, RZ, PT, P0 ;  /* 0x000000ff0500720c */ /* 0x000fe40003f05300 */
[----:B----4-:R-:W-:Y:S01]  /*01b0*/  LOP3.LUT R0, R97, R98, R96, 0xfe, !PT ;  /* 0x0000006261007212 */ /* 0x010fe200078efe60 */
[----:B---3--:R-:W-:-:S03]  /*01c0*/  @P2 IMAD.WIDE R4, R96, 0x4, R8 ;  /* 0x0000000460042825 */ /* 0x008fc600078e0208 */
[----:B------:R-:W-:Y:S02]  /*01d0*/  LOP3.LUT P4, RZ, R0, R95, RZ, 0xfc, !PT ;  /* 0x0000005f00ff7212 */ /* 0x000fe4000788fcff */
[----:B------:R-:W2:Y:S11]  /*01e0*/  @P3 LDC R0, c[0x0][0x3b0] ;  /* 0x0000ec00ff003b82 */ /* 0x000eb60000000800 */
[----:B------:R-:W1:Y:S01]  /*01f0*/  @!P4 LDC.64 R10, c[0x0][0x3b8] ;  /* 0x0000ee00ff0acb82 */ /* 0x000e620000000a00 */
[----:B------:R-:W-:-:S02]  /*0200*/  @P3 R2UR UR18, R6 ;  /* 0x00000000061232ca */ /* 0x000fc400000e0000 */
[----:B------:R-:W-:Y:S02]  /*0210*/  @P3 R2UR UR19, R7 ;  /* 0x00000000071332ca */ /* 0x000fe400000e0000 */
[----:B--2---:R-:W-:-:S09]  /*0220*/  @P3 IADD3 R81, P1, R2, R0, RZ ;  /* 0x0000000002513210 */ /* 0x004fd20007f3e0ff */
[----:B------:R-:W-:Y:S02]  /*0230*/  IMAD.U32 R2, RZ, RZ, UR18 ;  /* 0x00000012ff027e24 */ /* 0x000fe4000f8e00ff */
[----:B------:R-:W-:Y:S01]  /*0240*/  @P3 IMAD.X R82, RZ, RZ, R3, P1 ;  /* 0x000000ffff523224 */ /* 0x000fe200008e0603 */
[----:B------:R-:W-:-:S05]  /*0250*/  MOV R3, UR19 ;  /* 0x0000001300037c02 */ /* 0x000fca0008000f00 */
[----:B-1----:R1:W-:Y:S02]  /*0260*/  @!P4 STG.E.64 desc[UR16][R10.64], R2 ;  /* 0x000000020a00c986 */ /* 0x0023e4000c101b10 */
[----:B-1----:R-:W-:Y:S01]  /*0270*/  @!P4 IMAD.MOV.U32 R2, RZ, RZ, R81 ;  /* 0x000000ffff02c224 */ /* 0x002fe200078e0051 */
[----:B------:R-:W-:-:S05]  /*0280*/  @!P4 MOV R3, R82 ;  /* 0x000000520003c202 */ /* 0x000fca0000000f00 */
[----:B------:R1:W-:Y:S04]  /*0290*/  @!P4 STG.E.64 desc[UR16][R10.64+0x8], R2 ;  /* 0x000008020a00c986 */ /* 0x0003e8000c101b10 */
[----:B------:R2:W5:Y:S01]  /*02a0*/  @P2 LDG.E R18, desc[UR16][R4.64] ;  /* 0x0000001004122981 */ /* 0x000562000c1e1900 */
[----:B-1----:R-:W1:Y:S02]  /*02b0*/  @P0 LDC.64 R2, c[0x0][0x308] ;  /* 0x0000c200ff020b82 */ /* 0x002e640000000a00 */
[----:B-1----:R-:W-:-:S05]  /*02c0*/  @P0 IMAD.WIDE R2, R96, 0x4, R2 ;  /* 0x0000000460020825 */ /* 0x002fca00078e0202 */
[----:B------:R2:W5:Y:S01]  /*02d0*/  @P0 LDG.E R21, desc[UR16][R2.64] ;  /* 0x0000001002150981 */ /* 0x000562000c1e1900 */
[----:B------:R-:W-:-:S05]  /*02e0*/  IMAD.SHL.U32 R0, R98, 0x80, RZ ;  /* 0x0000008062007824 */ /* 0x000fca00078e00ff */
[----:B------:R-:W-:-:S13]  /*02f0*/  ISETP.GE.AND P1, PT, R0, UR4, PT ;  /* 0x0000000400007c0c */ /* 0x000fda000bf26270 */
[----:B------:R-:W-:Y:S05]  /*0300*/  @P1 EXIT ;  /* 0x000000000000194d */ /* 0x000fea0003800000 */
[----:B------:R-:W1:Y:S01]  /*0310*/  LDC R28, c[0x0][0x278] ;  /* 0x00009e00ff1c7b82 */ /* 0x000e620000000800 */
[----:B------:R-:W-:Y:S01]  /*0320*/  SHF.R.S32.HI R24, RZ, 0x1f, R95 ;  /* 0x0000001fff187819 */ /* 0x000fe2000001145f */
[----:B------:R-:W-:Y:S01]  /*0330*/  ULDC.64 UR4, c[0x0][0x228] ;  /* 0x00008a0000047ab9 */ /* 0x000fe20000000a00 */
[----:B------:R-:W-:Y:S01]  /*0340*/  SHF.R.S32.HI R27, RZ, 0x1f, R96 ;  /* 0x0000001fff1b7819 */ /* 0x000fe20000011460 */
[----:B------:R-:W-:Y:S01]  /*0350*/  ULDC.64 UR6, c[0x0][0x240] ;  /* 0x0000900000067ab9 */ /* 0x000fe20000000a00 */
[CC--:B------:R-:W-:Y:S01]  /*0360*/  LEA.HI R7, R24.reuse, R95.reuse, RZ, 0x4 ;  /* 0x0000005f18077211 */ /* 0x0c0fe200078f20ff */
[----:B------:R-:W-:Y:S01]  /*0370*/  ULDC.64 UR8, c[0x0][0x210] ;  /* 0x0000840000087ab9 */ /* 0x000fe20000000a00 */
[-C--:B------:R-:W-:Y:S01]  /*0380*/  LEA.HI R14, R24, R95.reuse, RZ, 0x3 ;  /* 0x0000005f180e7211 */ /* 0x080fe200078f18ff */
[----:B------:R-:W3:Y:S01]  /*0390*/  S2UR UR10, SR_CgaCtaId ;  /* 0x00000000000a79c3 */ /* 0x000ee20000008800 */
[----:B--2---:R-:W-:Y:S01]  /*03a0*/  SHF.R.S32.HI R2, RZ, 0x4, R7 ;  /* 0x00000004ff027819 */ /* 0x004fe20000011407 */
[----:B------:R-:W-:Y:S01]  /*03b0*/  USHF.L.U32 UR20, UR6, 0x5, URZ ;  /* 0x0000000506147899 */ /* 0x000fe2000800063f */
[----:B------:R-:W-:Y:S01]  /*03c0*/  LOP3.LUT R3, R14, 0xfffffff8, RZ, 0xc0, !PT ;  /* 0xfffffff80e037812 */ /* 0x000fe200078ec0ff */
[----:B------:R-:W-:Y:S01]  /*03d0*/  ULDC.64 UR12, c[0x0][0x250] ;  /* 0x00009400000c7ab9 */ /* 0x000fe20000000a00 */
[----:B------:R-:W-:Y:S01]  /*03e0*/  LEA.HI R0, R7, R2, RZ, 0x1 ;  /* 0x0000000207007211 */ /* 0x000fe200078f08ff */
[----:B-----5:R-:W-:Y:S01]  /*03f0*/  @P0 IMAD.IADD R83, R21, 0x1, -R18 ;  /* 0x0000000115530824 */ /* 0x020fe200078e0a12 */
[----:B------:R-:W-:Y:S01]  /*0400*/  SHF.R.S32.HI R10, RZ, 0x3, R14 ;  /* 0x00000003ff0a7819 */ /* 0x000fe2000001140e */
[----:B------:R-:W-:Y:S01]  /*0410*/  IMAD.IADD R25, R95, 0x1, -R3 ;  /* 0x000000015f197824 */ /* 0x000fe200078e0a03 */
[----:B------:R-:W-:Y:S01]  /*0420*/  LOP3.LUT R0, R0, 0xfffffffe, RZ, 0xc0, !PT ;  /* 0xfffffffe00007812 */ /* 0x000fe200078ec0ff */
[----:B------:R-:W2:Y:S01]  /*0430*/  @!P0 LDC.64 R16, c[0x0][0x2c8] ;  /* 0x0000b200ff108b82 */ /* 0x000ea20000000a00 */
[-C--:B------:R-:W-:Y:S01]  /*0440*/  LEA.HI R5, R24, R95.reuse, RZ, 0x6 ;  /* 0x0000005f18057211 */ /* 0x080fe200078f30ff */
[----:B------:R-:W-:Y:S01]  /*0450*/  IMAD.SHL.U32 R12, R25, 0x8, RZ ;  /* 0x00000008190c7824 */ /* 0x000fe200078e00ff */
[----:B------:R-:W-:Y:S01]  /*0460*/  SHF.R.S32.HI R11, RZ, 0x1f, R10 ;  /* 0x0000001fff0b7819 */ /* 0x000fe2000001140a */
[----:B------:R-:W-:Y:S01]  /*0470*/  IMAD.IADD R20, R2, 0x1, -R0 ;  /* 0x0000000102147824 */ /* 0x000fe200078e0a00 */
[----:B------:R-:W-:Y:S01]  /*0480*/  LEA.HI R94, R24, R95, RZ, 0x5 ;  /* 0x0000005f185e7211 */ /* 0x000fe200078f28ff */
[----:B------:R-:W-:Y:S01]  /*0490*/  IMAD.SHL.U32 R0, R10, 0x40, RZ ;  /* 0x000000400a007824 */ /* 0x000fe200078e00ff */
[----:B-1----:R-:W-:Y:S01]  /*04a0*/  IABS R23, R28 ;  /* 0x0000001c00177213 */ /* 0x002fe20000000000 */
[----:B------:R-:W-:Y:S01]  /*04b0*/  IMAD R2, R27, UR4, RZ ;  /* 0x000000041b027c24 */ /* 0x000fe2000f8e02ff */
[----:B------:R-:W-:Y:S01]  /*04c0*/  SHF.R.S32.HI R13, RZ, 0x1f, R12 ;  /* 0x0000001fff0d7819 */ /* 0x000fe2000001140c */
[----:B------:R-:W-:Y:S01]  /*04d0*/  IMAD.SHL.U32 R5, R5, 0x8, RZ ;  /* 0x0000000805057824 */ /* 0x000fe200078e00ff */
[----:B------:R-:W1:Y:S01]  /*04e0*/  I2F.RP R8, R23 ;  /* 0x0000001700087306 */ /* 0x000e620000209400 */
[----:B------:R-:W-:Y:S01]  /*04f0*/  LOP3.LUT R0, R0, 0x1c0, RZ, 0xc0, !PT ;  /* 0x000001c000007812 */ /* 0x000fe200078ec0ff */
[----:B------:R-:W-:Y:S01]  /*0500*/  USHF.L.U64.HI UR21, UR12, 0x5, UR13 ;  /* 0x000000050c157899 */ /* 0x000fe2000801020d */
[----:B------:R-:W-:-:S02]  /*0510*/  SHF.R.S32.HI R139, RZ, 0x5, R94 ;  /* 0x00000005ff8b7819 */ /* 0x000fc4000001145e */
[----:B------:R-:W-:Y:S02]  /*0520*/  SHF.R.U32.HI R6, RZ, 0x3, R0 ;  /* 0x00000003ff067819 */ /* 0x000fe40000011600 */
[----:B------:R-:W-:Y:S01]  /*0530*/  LOP3.LUT R4, R0, 0x38, R12, 0xf8, !PT ;  /* 0x0000003800047812 */ /* 0x000fe200078ef80c */
[C---:B------:R-:W-:Y:S02]  /*0540*/  IMAD R0, R96.reuse, UR5, R2 ;  /* 0x0000000560007c24 */ /* 0x040fe4000f8e0202 */
[----:B------:R-:W-:Y:S01]  /*0550*/  IMAD.WIDE.U32 R2, R96, UR4, R12 ;  /* 0x0000000460027c25 */ /* 0x000fe2000f8e000c */
[----:B------:R-:W-:Y:S01]  /*0560*/  LOP3.LUT R6, R4, R6, RZ, 0x3c, !PT ;  /* 0x0000000604067212 */ /* 0x000fe200078e3cff */
[----:B------:R-:W-:Y:S01]  /*0570*/  ULDC.64 UR4, c[0x0][0x258] ;  /* 0x0000960000047ab9 */ /* 0x000fe20000000a00 */
[----:B------:R-:W-:Y:S01]  /*0580*/  LOP3.LUT R4, R7, 0xfffffff0, RZ, 0xc0, !PT ;  /* 0xfffffff007047812 */ /* 0x000fe200078ec0ff */
[----:B------:R-:W-:Y:S01]  /*0590*/  IMAD.IADD R3, R3, 0x1, R0 ;  /* 0x0000000103037824 */ /* 0x000fe200078e0200 */
[----:B-1----:R-:W1:Y:S01]  /*05a0*/  MUFU.RCP R8, R8 ;  /* 0x0000000800087308 */ /* 0x002e620000001000 */
[----:B------:R-:W-:-:S02]  /*05b0*/  SHF.R.S32.HI R7, RZ, 0x1f, R97 ;  /* 0x0000001fff077819 */ /* 0x000fc40000011461 */
[----:B------:R-:W-:Y:S01]  /*05c0*/  IMAD.IADD R0, R95, 0x1, -R4 ;  /* 0x000000015f007824 */ /* 0x000fe200078e0a04 */
[----:B------:R-:W-:Y:S01]  /*05d0*/  LOP3.LUT R228, R6, 0x7ffffe00, R5, 0xf8, !PT ;  /* 0x7ffffe0006e47812 */ /* 0x000fe200078ef805 */
[----:B------:R-:W-:-:S03]  /*05e0*/  IMAD.WIDE.U32 R2, R97, UR4, R2 ;  /* 0x0000000461027c25 */ /* 0x000fc6000f8e0002 */
[----:B------:R-:W-:Y:S01]  /*05f0*/  SHF.R.S32.HI R4, RZ, 0x1f, R0 ;  /* 0x0000001fff047819 */ /* 0x000fe20000011400 */
[----:B------:R-:W-:Y:S01]  /*0600*/  IMAD R6, R7, UR4, RZ ;  /* 0x0000000407067c24 */ /* 0x000fe2000f8e02ff */
[----:B------:R-:W-:Y:S02]  /*0610*/  USHF.L.U64.HI UR4, UR6, 0x5, UR7 ;  /* 0x0000000506047899 */ /* 0x000fe40008010207 */
[----:B------:R-:W-:Y:S01]  /*0620*/  LEA.HI R19, R4, R0, RZ, 0x3 ;  /* 0x0000000004137211 */ /* 0x000fe200078f18ff */
[----:B------:R-:W-:Y:S01]  /*0630*/  IMAD R6, R97, UR5, R6 ;  /* 0x0000000561067c24 */ /* 0x000fe2000f8e0206 */
[----:B------:R-:W-:Y:S01]  /*0640*/  UMOV UR5, 0x400 ;  /* 0x0000040000057882 */ /* 0x000fe20000000000 */
[----:B------:R-:W-:Y:S01]  /*0650*/  IMAD.WIDE R4, R98, 0x80, R10 ;  /* 0x0000008062047825 */ /* 0x000fe200078e020a */
[----:B------:R-:W-:Y:S01]  /*0660*/  LOP3.LUT R7, R19, 0xfffffff8, RZ, 0xc0, !PT ;  /* 0xfffffff813077812 */ /* 0x000fe200078ec0ff */
[----:B---3--:R-:W-:Y:S02]  /*0670*/  ULEA UR5, UR10, UR5, 0x18 ;  /* 0x000000050a057291 */ /* 0x008fe4000f8ec03f */
[----:B-1----:R-:W-:Y:S01]  /*0680*/  VIADD R8, R8, 0xffffffe ;  /* 0x0ffffffe08087836 */ /* 0x002fe20000000000 */
[----:B------:R-:W-:Y:S01]  /*0690*/  ULDC.64 UR10, c[0x0][0x268] ;  /* 0x00009a00000a7ab9 */ /* 0x000fe20000000a00 */
[----:B------:R-:W-:-:S02]  /*06a0*/  IMAD.IADD R3, R3, 0x1, R6 ;  /* 0x0000000103037824 */ /* 0x000fc400078e0206 */
[----:B------:R-:W-:Y:S01]  /*06b0*/  IMAD R5, R5, UR6, RZ ;  /* 0x0000000605057c24 */ /* 0x000fe2000f8e02ff */
[----:B------:R1:W3:Y:S01]  /*06c0*/  F2I.FTZ.U32.TRUNC.NTZ R9, R8 ;  /* 0x0000000800097305 */ /* 0x0002e2000021f000 */
[----:B------:R-:W-:Y:S01]  /*06d0*/  IMAD.SHL.U32 R6, R25, 0x40, RZ ;  /* 0x0000004019067824 */ /* 0x000fe200078e00ff */
[----:B------:R-:W-:Y:S01]  /*06e0*/  LEA R228, R228, UR5, 0x1 ;  /* 0x00000005e4e47c11 */ /* 0x000fe2000f8e08ff */
[----:B------:R-:W-:Y:S02]  /*06f0*/  IMAD.IADD R26, R0, 0x1, -R7 ;  /* 0x00000001001a7824 */ /* 0x000fe400078e0a07 */
[----:B------:R-:W-:Y:S01]  /*0700*/  IMAD R7, R4, UR7, R5 ;  /* 0x0000000704077c24 */ /* 0x000fe2000f8e0205 */
[----:B------:R-:W-:Y:S01]  /*0710*/  LOP3.LUT R0, R6, 0x1c0, RZ, 0xc0, !PT ;  /* 0x000001c006007812 */ /* 0x000fe200078ec0ff */
[----:B------:R-:W-:Y:S01]  /*0720*/  IMAD.WIDE.U32 R4, R4, UR6, R2 ;  /* 0x0000000604047c25 */ /* 0x000fe2000f8e0002 */
[----:B------:R-:W-:Y:S02]  /*0730*/  ULDC.64 UR6, c[0x0][0x230] ;  /* 0x00008c0000067ab9 */ /* 0x000fe40000000a00 */
[----:B------:R-:W-:Y:S01]  /*0740*/  LOP3.LUT R6, R0, 0x8, R14, 0xf8, !PT ;  /* 0x0000000800067812 */ /* 0x000fe200078ef80e */
[----:B------:R-:W-:Y:S01]  /*0750*/  IMAD.IADD R3, R5, 0x1, R7 ;  /* 0x0000000105037824 */ /* 0x000fe200078e0207 */
[C---:B------:R-:W-:Y:S01]  /*0760*/  LEA R2, P1, R4.reuse, UR8, 0x1 ;  /* 0x0000000804027c11 */ /* 0x040fe2000f8208ff */
[----:B------:R-:W4:Y:S01]  /*0770*/  @!P0 LDC.64 R14, c[0x0][0x318] ;  /* 0x0000c600ff0e8b82 */ /* 0x000f220000000a00 */
[----:B------:R-:W-:Y:S01]  /*0780*/  SHF.R.U32.HI R0, RZ, 0x3, R0 ;  /* 0x00000003ff007819 */ /* 0x000fe20000011600 */
[----:B-1----:R-:W-:Y:S01]  /*0790*/  IMAD.MOV.U32 R8, RZ, RZ, RZ ;  /* 0x000000ffff087224 */ /* 0x002fe200078e00ff */
[----:B------:R-:W-:Y:S01]  /*07a0*/  LEA.HI.X R3, R4, UR9, R3, 0x1, P1 ;  /* 0x0000000904037c11 */ /* 0x000fe200088f0c03 */
[----:B------:R-:W-:Y:S01]  /*07b0*/  ULDC.64 UR8, c[0x0][0x248] ;  /* 0x0000920000087ab9 */ /* 0x000fe20000000a00 */
[----:B------:R-:W-:Y:S01]  /*07c0*/  LOP3.LUT R22, R6, R0, RZ, 0x3c, !PT ;  /* 0x0000000006167212 */ /* 0x000fe200078e3cff */
[--C-:B---3--:R-:W-:Y:S01]  /*07d0*/  IMAD.MOV R0, RZ, RZ, -R9.reuse ;  /* 0x000000ffff007224 */ /* 0x108fe200078e0a09 */
[----:B------:R-:W-:Y:S01]  /*07e0*/  IADD3 R6, P1, R2, UR20, RZ ;  /* 0x0000001402067c10 */ /* 0x000fe2000ff3e0ff */
[----:B------:R-:W-:Y:S01]  /*07f0*/  @!PT LDS RZ, [RZ] ;  /* 0x00000000fffff984 */ /* 0x000fe20000000800 */
[----:B------:R-:W-:Y:S01]  /*0800*/  @!PT LDS RZ, [RZ] ;  /* 0x00000000fffff984 */ /* 0x000fe20000000800 */
[----:B------:R-:W-:Y:S01]  /*0810*/  @!PT LDS RZ, [RZ] ;  /* 0x00000000fffff984 */ /* 0x000fe20000000800 */
[----:B------:R-:W-:Y:S01]  /*0820*/  LDGSTS.E.BYPASS.LTC128B.128 [R228], desc[UR16][R2.64] ;  /* 0x0000000002e47fae */ /* 0x000fe2000b901d50 */
[----:B------:R-:W-:Y:S01]  /*0830*/  USHF.L.U64.HI UR14, UR8, 0x5, UR9 ;  /* 0x00000005080e7899 */ /* 0x000fe20008010209 */
[----:B------:R-:W-:Y:S01]  /*0840*/  IMAD R0, R0, R23, RZ ;  /* 0x0000001700007224 */ /* 0x000fe200078e02ff */
[----:B------:R-:W-:Y:S01]  /*0850*/  IADD3.X R7, R3, UR4, RZ, P1, !PT ;  /* 0x0000000403077c10 */ /* 0x000fe20008ffe4ff */
[----:B------:R1:W-:Y:S01]  /*0860*/  LDGSTS.E.BYPASS.LTC128B.128 [R228+0x4000], desc[UR16][R2.64+0x80] ;  /* 0x0400008002e47fae */ /* 0x0003e2000b901d50 */
[----:B------:R-:W-:Y:S01]  /*0870*/  IADD3 R4, P1, R6, UR20, RZ ;  /* 0x0000001406047c10 */ /* 0x000fe2000ff3e0ff */
[----:B------:R-:W-:Y:S01]  /*0880*/  IMAD.HI.U32 R8, R9, R0, R8 ;  /* 0x0000000009087227 */ /* 0x000fe200078e0008 */
[----:B------:R-:W-:Y:S01]  /*0890*/  USHF.L.U32 UR15, UR8, 0x5, URZ ;  /* 0x00000005080f7899 */ /* 0x000fe2000800063f */
[----:B------:R-:W-:Y:S01]  /*08a0*/  LDGSTS.E.BYPASS.LTC128B.128 [R228+0x800], desc[UR16][R6.64] ;  /* 0x0080000006e47fae */ /* 0x000fe2000b901d50 */
[----:B------:R-:W-:-:S03]  /*08b0*/  IADD3.X R5, R7, UR4, RZ, P1, !PT ;  /* 0x0000000407057c10 */ /* 0x000fc60008ffe4ff */
[----:B------:R3:W-:Y:S04]  /*08c0*/  LDGSTS.E.BYPASS.LTC128B.128 [R228+0x4800], desc[UR16][R6.64+0x80] ;  /* 0x0480008006e47fae */ /* 0x0007e8000b901d50 */
[----:B------:R-:W-:Y:S04]  /*08d0*/  LDGSTS.E.BYPASS.LTC128B.128 [R228+0x1000], desc[UR16][R4.64] ;  /* 0x0100000004e47fae */ /* 0x000fe8000b901d50 */
[----:B------:R-:W-:Y:S01]  /*08e0*/  LDGSTS.E.BYPASS.LTC128B.128 [R228+0x5000], desc[UR16][R4.64+0x80] ;  /* 0x0500008004e47fae */ /* 0x000fe2000b901d50 */
[----:B-1----:R-:W-:-:S05]  /*08f0*/  IABS R2, R97 ;  /* 0x0000006100027213 */ /* 0x002fca0000000000 */
[----:B------:R-:W-:Y:S01]  /*0900*/  IMAD.MOV.U32 R9, RZ, RZ, R2 ;  /* 0x000000ffff097224 */ /* 0x000fe200078e0002 */
[----:B------:R-:W-:-:S03]  /*0910*/  IADD3 R2, P1, R4, UR20, RZ ;  /* 0x0000001404027c10 */ /* 0x000fc6000ff3e0ff */
[----:B------:R-:W-:Y:S01]  /*0920*/  IMAD.HI.U32 R8, R8, R9, RZ ;  /* 0x0000000908087227 */ /* 0x000fe200078e00ff */
[----:B------:R-:W-:Y:S02]  /*0930*/  IADD3.X R3, R5, UR4, RZ, P1, !PT ;  /* 0x0000000405037c10 */ /* 0x000fe40008ffe4ff */
[----:B---3--:R-:W-:Y:S01]  /*0940*/  IADD3 R6, P1, R2, UR20, RZ ;  /* 0x0000001402067c10 */ /* 0x008fe2000ff3e0ff */
[----:B------:R-:W-:Y:S02]  /*0950*/  IMAD.MOV R0, RZ, RZ, -R8 ;  /* 0x000000ffff007224 */ /* 0x000fe400078e0a08 */
        /* <DEDUP_REMOVED lines=11> */
[----:B------:R-:W-:Y:S02]  /*0a10*/  LOP3.LUT R0, R97, R28, RZ, 0x3c, !PT ;  /* 0x0000001c61007212 */ /* 0x000fe400078e3cff */
[----:B-1----:R-:W-:-:S04]  /*0a20*/  IADD3 R2, P3, R6, UR20, RZ ;  /* 0x0000001406027c10 */ /* 0x002fc8000ff7e0ff */
[----:B------:R-:W-:-:S05]  /*0a30*/  IADD3.X R3, R7, UR4, RZ, P3, !PT ;  /* 0x0000000407037c10 */ /* 0x000fca0009ffe4ff */
[----:B------:R-:W-:Y:S01]  /*0a40*/  @P4 VIADD R8, R8, 0x1 ;  /* 0x0000000108084836 */ /* 0x000fe20000000000 */
[----:B---3--:R-:W-:Y:S01]  /*0a50*/  IADD3 R6, P1, R10, R18, RZ ;  /* 0x000000120a067210 */ /* 0x008fe20007f3e0ff */
[----:B------:R-:W-:Y:S01]  /*0a60*/  LDGSTS.E.BYPASS.LTC128B.128 [R228+0x2800], desc[UR16][R2.64] ;  /* 0x0280000002e47fae */ /* 0x000fe2000b901d50 */
[----:B------:R-:W-:Y:S02]  /*0a70*/  IADD3 R10, P3, R2, UR20, RZ ;  /* 0x00000014020a7c10 */ /* 0x000fe4000ff7e0ff */
[----:B------:R-:W-:Y:S01]  /*0a80*/  LEA.HI.X.SX32 R4, R18, R11, 0x1, P1 ;  /* 0x0000000b12047211 */ /* 0x000fe200008f0eff */
[----:B------:R1:W-:Y:S01]  /*0a90*/  LDGSTS.E.BYPASS.LTC128B.128 [R228+0x6800], desc[UR16][R2.64+0x80] ;  /* 0x0680008002e47fae */ /* 0x0003e2000b901d50 */
[----:B------:R-:W-:Y:S02]  /*0aa0*/  IADD3.X R11, R3, UR4, RZ, P3, !PT ;  /* 0x00000004030b7c10 */ /* 0x000fe40009ffe4ff */
[----:B----4-:R-:W-:Y:S02]  /*0ab0*/  @!P0 ISETP.NE.U32.AND P3, PT, R14, RZ, PT ;  /* 0x000000ff0e00820c */ /* 0x010fe40003f65070 */
[----:B------:R-:W-:Y:S01]  /*0ac0*/  ISETP.GE.AND P1, PT, R0, RZ, PT ;  /* 0x000000ff0000720c */ /* 0x000fe20003f26270 */
[----:B------:R-:W-:Y:S01]  /*0ad0*/  LDGSTS.E.BYPASS.LTC128B.128 [R228+0x3000], desc[UR16][R10.64] ;  /* 0x030000000ae47fae */ /* 0x000fe2000b901d50 */
[----:B------:R-:W-:-:S03]  /*0ae0*/  @!P0 ISETP.NE.AND.EX P3, PT, R15, RZ, PT, P3 ;  /* 0x000000ff0f00820c */ /* 0x000fc60003f65330 */
[----:B------:R-:W-:Y:S01]  /*0af0*/  LDGSTS.E.BYPASS.LTC128B.128 [R228+0x7000], desc[UR16][R10.64+0x80] ;  /* 0x070000800ae47fae */ /* 0x000fe2000b901d50 */
[----:B--2---:R-:W-:-:S04]  /*0b00*/  @!P0 SEL R0, R17, RZ, P3 ;  /* 0x000000ff11008207 */ /* 0x004fc80001800000 */
[----:B------:R-:W-:-:S05]  /*0b10*/  @!P0 IADD3 R83, R0, R16, -R18 ;  /* 0x0000001000538210 */ /* 0x000fca0007ffe812 */
[----:B------:R-:W-:Y:S02]  /*0b20*/  VIADD R0, R83, 0x1f ;  /* 0x0000001f53007836 */ /* 0x000fe40000000000 */
[C---:B-1----:R-:W-:Y:S02]  /*0b30*/  IMAD R2, R4.reuse, UR8, RZ ;  /* 0x0000000804027c24 */ /* 0x042fe4000f8e02ff */
[----:B------:R-:W-:Y:S02]  /*0b40*/  IMAD R4, R4, UR12, RZ ;  /* 0x0000000c04047c24 */ /* 0x000fe4000f8e02ff */
[C---:B------:R-:W-:Y:S02]  /*0b50*/  IMAD R5, R6.reuse, UR9, R2 ;  /* 0x0000000906057c24 */ /* 0x040fe4000f8e0202 */
[----:B------:R-:W-:-:S04]  /*0b60*/  IMAD.WIDE.U32 R2, R6, UR8, R12 ;  /* 0x0000000806027c25 */ /* 0x000fc8000f8e000c */
[----:B------:R-:W-:Y:S02]  /*0b70*/  IMAD.IADD R5, R3, 0x1, R5 ;  /* 0x0000000103057824 */ /* 0x000fe400078e0205 */
[C---:B------:R-:W-:Y:S02]  /*0b80*/  IMAD R3, R6.reuse, UR13, R4 ;  /* 0x0000000d06037c24 */ /* 0x040fe4000f8e0204 */
[----:B------:R-:W-:-:S04]  /*0b90*/  IMAD.WIDE.U32 R6, R6, UR12, R12 ;  /* 0x0000000c06067c25 */ /* 0x000fc8000f8e000c */
[----:B------:R-:W-:Y:S02]  /*0ba0*/  IMAD.IADD R3, R7, 0x1, R3 ;  /* 0x0000000107037824 */ /* 0x000fe400078e0203 */
[----:B------:R-:W-:Y:S02]  /*0bb0*/  IMAD.MOV.U32 R4, RZ, RZ, R2 ;  /* 0x000000ffff047224 */ /* 0x000fe400078e0002 */
[----:B------:R-:W-:Y:S02]  /*0bc0*/  IMAD R7, R27, UR6, RZ ;  /* 0x000000061b077c24 */ /* 0x000fe4000f8e02ff */
[----:B------:R-:W-:Y:S02]  /*0bd0*/  IMAD.MOV.U32 R12, RZ, RZ, R8 ;  /* 0x000000ffff0c7224 */ /* 0x000fe400078e0008 */
[----:B------:R-:W-:Y:S02]  /*0be0*/  IMAD.MOV.U32 R2, RZ, RZ, R6 ;  /* 0x000000ffff027224 */ /* 0x000fe400078e0006 */
[----:B------:R-:W-:-:S02]  /*0bf0*/  IMAD R6, R96, UR7, R7 ;  /* 0x0000000760067c24 */ /* 0x000fc4000f8e0207 */
[----:B------:R-:W-:Y:S01]  /*0c00*/  IMAD.WIDE.U32 R4, R96, UR6, R4 ;  /* 0x0000000660047c25 */ /* 0x000fe2000f8e0004 */
[----:B------:R-:W-:-:S03]  /*0c10*/  ULDC.64 UR6, c[0x0][0x238] ;  /* 0x00008e0000067ab9 */ /* 0x000fc60000000a00 */
[----:B------:R-:W-:Y:S01]  /*0c20*/  @!P1 IMAD.MOV R12, RZ, RZ, -R12 ;  /* 0x000000ffff0c9224 */ /* 0x000fe200078e0a0c */
[----:B------:R-:W-:Y:S01]  /*0c30*/  @!P2 LOP3.LUT R12, RZ, R28, RZ, 0x33, !PT ;  /* 0x0000001cff0ca212 */ /* 0x000fe200078e33ff */
[----:B------:R-:W-:Y:S02]  /*0c40*/  IMAD R8, R27, UR6, RZ ;  /* 0x000000061b087c24 */ /* 0x000fe4000f8e02ff */
[----:B------:R-:W-:Y:S01]  /*0c50*/  IMAD.IADD R5, R5, 0x1, R6 ;  /* 0x0000000105057824 */ /* 0x000fe200078e0206 */
[----:B------:R-:W-:Y:S01]  /*0c60*/  SHF.R.S32.HI R6, RZ, 0x1f, R0 ;  /* 0x0000001fff067819 */ /* 0x000fe20000011400 */
[C---:B------:R-:W-:Y:S01]  /*0c70*/  IMAD R8, R96.reuse, UR7, R8 ;  /* 0x0000000760087c24 */ /* 0x040fe2000f8e0208 */
[----:B------:R-:W-:Y:S01]  /*0c80*/  SHF.R.S32.HI R7, RZ, 0x1f, R12 ;  /* 0x0000001fff077819 */ /* 0x000fe2000001140c */
[----:B------:R-:W-:Y:S01]  /*0c90*/  IMAD.WIDE.U32 R2, R96, UR6, R2 ;  /* 0x0000000660027c25 */ /* 0x000fe2000f8e0002 */
[----:B------:R-:W-:Y:S01]  /*0ca0*/  ULDC.64 UR6, c[0x0][0x260] ;  /* 0x0000980000067ab9 */ /* 0x000fe20000000a00 */
[----:B------:R-:W-:-:S02]  /*0cb0*/  LEA.HI R132, R6, R0, RZ, 0x5 ;  /* 0x0000000006847211 */ /* 0x000fc400078f28ff */
[----:B------:R-:W-:Y:S01]  /*0cc0*/  IMAD.IADD R9, R3, 0x1, R8 ;  /* 0x0000000103097824 */ /* 0x000fe200078e0208 */
[----:B------:R-:W-:Y:S01]  /*0cd0*/  IADD3 R6, P1, R10, UR20, RZ ;  /* 0x000000140a067c10 */ /* 0x000fe2000ff3e0ff */
[----:B------:R-:W-:Y:S01]  /*0ce0*/  IMAD R3, R7, UR6, RZ ;  /* 0x0000000607037c24 */ /* 0x000fe2000f8e02ff */
[----:B------:R-:W-:Y:S01]  /*0cf0*/  LEA.HI.SX32 R80, R132, 0xffffffff, 0x1b ;  /* 0xffffffff84507811 */ /* 0x000fe200078fdaff */
[C---:B------:R-:W-:Y:S01]  /*0d00*/  IMAD.WIDE.U32 R30, R12.reuse, UR6, R4 ;  /* 0x000000060c1e7c25 */ /* 0x040fe2000f8e0004 */
[----:B------:R-:W-:Y:S02]  /*0d10*/  USHF.L.U32 UR20, UR12, 0x5, URZ ;  /* 0x000000050c147899 */ /* 0x000fe4000800063f */
[----:B------:R-:W-:Y:S01]  /*0d20*/  SHF.R.S32.HI R0, RZ, 0x1f, R80 ;  /* 0x0000001fff007819 */ /* 0x000fe20000011450 */
[----:B------:R-:W-:Y:S01]  /*0d30*/  IMAD R3, R12, UR7, R3 ;  /* 0x000000070c037c24 */ /* 0x000fe2000f8e0203 */
[----:B------:R-:W-:Y:S01]  /*0d40*/  ULDC.64 UR6, c[0x0][0x218] ;  /* 0x0000860000067ab9 */ /* 0x000fe20000000a00 */
[----:B------:R-:W-:Y:S01]  /*0d50*/  IMAD.MOV.U32 R8, RZ, RZ, R2 ;  /* 0x000000ffff087224 */ /* 0x000fe200078e0002 */
[----:B------:R-:W-:Y:S01]  /*0d60*/  STL.64 [R1+0x18], R30 ;  /* 0x0000181e01007387 */ /* 0x000fe20000100a00 */
[----:B------:R-:W-:-:S02]  /*0d70*/  IMAD R2, R80, UR14, RZ ;  /* 0x0000000e50027c24 */ /* 0x000fc4000f8e02ff */
[----:B------:R-:W-:Y:S02]  /*0d80*/  IMAD.IADD R101, R31, 0x1, R3 ;  /* 0x000000011f657824 */ /* 0x000fe400078e0203 */
[----:B------:R-:W-:Y:S02]  /*0d90*/  IMAD.MOV.U32 R100, RZ, RZ, R30 ;  /* 0x000000ffff647224 */ /* 0x000fe400078e001e */
[----:B------:R-:W-:Y:S02]  /*0da0*/  IMAD R2, R0, UR15, R2 ;  /* 0x0000000f00027c24 */ /* 0x000fe4000f8e0202 */
[----:B------:R-:W-:Y:S01]  /*0db0*/  IMAD.WIDE.U32 R4, R80, UR15, R100 ;  /* 0x0000000f50047c25 */ /* 0x000fe2000f8e0064 */
[----:B------:R-:W-:Y:S03]  /*0dc0*/  STL.64 [R1+0x8], R100 ;  /* 0x0000086401007387 */ /* 0x000fe60000100a00 */
[----:B------:R-:W-:-:S02]  /*0dd0*/  IMAD R0, R0, UR12, RZ ;  /* 0x0000000c00007c24 */ /* 0x000fc4000f8e02ff */
[----:B------:R-:W-:Y:S01]  /*0de0*/  IMAD.IADD R3, R5, 0x1, R2 ;  /* 0x0000000105037824 */ /* 0x000fe200078e0202 */
[----:B------:R-:W-:Y:S01]  /*0df0*/  LEA R2, P0, R4, UR6, 0x1 ;  /* 0x0000000604027c11 */ /* 0x000fe2000f8008ff */
[----:B------:R-:W-:Y:S02]  /*0e00*/  IMAD R13, R80, UR13, R0 ;  /* 0x0000000d500d7c24 */ /* 0x000fe4000f8e0200 */
[----:B------:R-:W-:Y:S01]  /*0e10*/  IMAD R0, R7, UR10, RZ ;  /* 0x0000000a07007c24 */ /* 0x000fe2000f8e02ff */
[----:B------:R-:W-:Y:S01]  /*0e20*/  IADD3.X R7, R11, UR4, RZ, P1, !PT ;  /* 0x000000040b077c10 */ /* 0x000fe20008ffe4ff */
[----:B------:R-:W-:Y:S01]  /*0e30*/  IMAD.WIDE.U32 R16, R12, UR10, R8 ;  /* 0x0000000a0c107c25 */ /* 0x000fe2000f8e0008 */
[----:B------:R-:W-:Y:S01]  /*0e40*/  LEA.HI.X R3, R4, UR7, R3, 0x1, P0 ;  /* 0x0000000704037c11 */ /* 0x000fe200080f0c03 */
[----:B------:R-:W-:Y:S01]  /*0e50*/  UIADD3 UR4, UR5, 0x8000, URZ ;  /* 0x0000800005047890 */ /* 0x000fe2000fffe03f */
[----:B------:R-:W-:Y:S01]  /*0e60*/  IADD3 R4, P1, R2, UR15, RZ ;  /* 0x0000000f02047c10 */ /* 0x000fe2000ff3e0ff */
[----:B------:R-:W-:Y:S01]  /*0e70*/  LDGSTS.E.BYPASS.LTC128B.128 [R228+0x3800], desc[UR16][R6.64] ;  /* 0x0380000006e47fae */ /* 0x000fe2000b901d50 */
[----:B------:R-:W-:-:S02]  /*0e80*/  IMAD.WIDE.U32 R14, R80, UR12, RZ ;  /* 0x0000000c500e7c25 */ /* 0x000fc4000f8e00ff */
[----:B------:R-:W-:Y:S01]  /*0e90*/  IADD3.X R5, R3, UR14, RZ, P1, !PT ;  /* 0x0000000e03057c10 */ /* 0x000fe20008ffe4ff */
[----:B------:R-:W-:Y:S01]  /*0ea0*/  LDGSTS.E.BYPASS.LTC128B.128 [R228+0x7800], desc[UR16][R6.64+0x80] ;  /* 0x0780008006e47fae */ /* 0x000fe2000b901d50 */
[----:B------:R-:W-:Y:S01]  /*0eb0*/  IMAD R12, R12, UR11, R0 ;  /* 0x0000000b0c0c7c24 */ /* 0x000fe2000f8e0200 */
[----:B------:R-:W-:Y:S01]  /*0ec0*/  LEA R8, P0, R14, R16, 0x5 ;  /* 0x000000100e087211 */ /* 0x000fe200078028ff */
[----:B------:R-:W-:Y:S01]  /*0ed0*/  IMAD.IADD R0, R15, 0x1, R13 ;  /* 0x000000010f007824 */ /* 0x000fe200078e020d */
[----:B------:R-:W-:Y:S01]  /*0ee0*/  LDGSTS.E.BYPASS.LTC128B.128 [R228+0x8000], desc[UR16][R2.64] ;  /* 0x0800000002e47fae */ /* 0x000fe2000b901d50 */
[----:B------:R-:W-:Y:S01]  /*0ef0*/  IMAD.IADD R252, R17, 0x1, R12 ;  /* 0x0000000111fc7824 */ /* 0x000fe200078e020c */
[----:B------:R-:W-:Y:S01]  /*0f00*/  ULDC.64 UR10, c[0x0][0x220] ;  /* 0x00008800000a7ab9 */ /* 0x000fe20000000a00 */
[----:B------:R-:W-:Y:S01]  /*0f10*/  LOP3.LUT P1, RZ, R26, 0x2, RZ, 0xc0, !PT ;  /* 0x000000021aff7812 */ /* 0x000fe2000782c0ff */
[----:B------:R1:W-:Y:S02]  /*0f20*/  LDGSTS.E.BYPASS.LTC128B.128 [R228+0x9000], desc[UR16][R2.64+0x80] ;  /* 0x0900008002e47fae */ /* 0x0003e4000b901d50 */
[----:B------:R-:W-:Y:S01]  /*0f30*/  LEA.HI.X R14, R14, R252, R0, 0x5, P0 ;  /* 0x000000fc0e0e7211 */ /* 0x000fe200000f2c00 */
[----:B------:R-:W-:Y:S01]  /*0f40*/  IMAD.SHL.U32 R0, R26, 0x40, RZ ;  /* 0x000000401a007824 */ /* 0x000fe200078e00ff */
[----:B------:R-:W-:Y:S04]  /*0f50*/  LDGSTS.E.BYPASS.LTC128B.128 [R228+0x8800], desc[UR16][R4.64] ;  /* 0x0880000004e47fae */ /* 0x000fe8000b901d50 */
[----:B------:R2:W-:Y:S01]  /*0f60*/  LDGSTS.E.BYPASS.LTC128B.128 [R228+0x9800], desc[UR16][R4.64+0x80] ;  /* 0x0980008004e47fae */ /* 0x0005e2000b901d50 */
[----:B------:R-:W-:-:S03]  /*0f70*/  LOP3.LUT R0, R0, 0x1c0, RZ, 0xc0, !PT ;  /* 0x000001c000007812 */ /* 0x000fc600078ec0ff */
[----:B------:R-:W0:Y:S04]  /*0f80*/  LDGDEPBAR ;  /* 0x00000000000079af */ /* 0x000e280000000000 */
[----:B------:R-:W-:Y:S01]  /*0f90*/  STL.64 [R1+0x10], R16 ;  /* 0x0000101001007387 */ /* 0x000fe20000100a00 */
[----:B-1----:R-:W-:Y:S02]  /*0fa0*/  IMAD.SHL.U32 R2, R20, 0x8, RZ ;  /* 0x0000000814027824 */ /* 0x002fe400078e00ff */
[----:B------:R-:W-:-:S03]  /*0fb0*/  IMAD.SHL.U32 R3, R19, 0x40, RZ ;  /* 0x0000004013037824 */ /* 0x000fc600078e00ff */
[----:B------:R-:W-:Y:S02]  /*0fc0*/  LOP3.LUT R2, R0, 0x8, R2, 0xf8, !PT ;  /* 0x0000000800027812 */ /* 0x000fe400078ef802 */
[----:B------:R-:W-:Y:S01]  /*0fd0*/  SHF.R.U32.HI R0, RZ, 0x3, R0 ;  /* 0x00000003ff007819 */ /* 0x000fe20000011600 */
[----:B------:R-:W-:-:S04]  /*0fe0*/  DEPBAR.LE SB0, 0x0 ;  /* 0x000080000000791a */ /* 0x000fc80000000000 */
[----:B------:R-:W-:Y:S01]  /*0ff0*/  LOP3.LUT R93, R3, 0xfffffe00, RZ, 0xc0, !PT ;  /* 0xfffffe00035d7812 */ /* 0x000fe200078ec0ff */
[----:B------:R-:W-:Y:S01]  /*1000*/  IMAD.MOV.U32 R3, RZ, RZ, 0x20 ;  /* 0x00000020ff037424 */ /* 0x000fe200078e00ff */
[----:B------:R-:W-:Y:S01]  /*1010*/  BAR.SYNC.DEFER_BLOCKING 0x0 ;  /* 0x0000000000007b1d */ /* 0x000fe20000010000 */
[----:B--2---:R-:W-:Y:S02]  /*1020*/  LEA R4, P0, R8, UR10, 0x1 ;  /* 0x0000000a08047c11 */ /* 0x004fe4000f8008ff */
[----:B------:R-:W-:Y:S01]  /*1030*/  LOP3.LUT R92, R2, R0, RZ, 0x3c, !PT ;  /* 0x00000000025c7212 */ /* 0x000fe200078e3cff */
[----:B------:R-:W-:Y:S01]  /*1040*/  IMAD R2, R139, 0x400, R93 ;  /* 0x000004008b027824 */ /* 0x000fe200078e025d */
[----:B------:R-:W-:Y:S01]  /*1050*/  LEA.HI.X R5, R8, UR11, R14, 0x1, P0 ;  /* 0x0000000b08057c11 */ /* 0x000fe200080f0c0e */
[----:B------:R-:W-:Y:S01]  /*1060*/  IMAD R0, R20, 0x200, R22 ;  /* 0x0000020014007824 */ /* 0x000fe200078e0216 */
[----:B------:R-:W-:Y:S01]  /*1070*/  IADD3 R6, P0, R4, UR20, RZ ;  /* 0x0000001404067c10 */ /* 0x000fe2000ff1e0ff */
[----:B------:R-:W-:Y:S01]  /*1080*/  IMAD.IADD R2, R2, 0x1, R92 ;  /* 0x0000000102027824 */ /* 0x000fe200078e025c */
[----:B------:R-:W-:Y:S01]  /*1090*/  SEL R3, R3, 0xffffffe0, !P1 ;  /* 0xffffffe003037807 */ /* 0x000fe20004800000 */
[----:B------:R-:W-:Y:S01]  /*10a0*/  IMAD R139, R98, 0x8, R139 ;  /* 0x00000008628b7824 */ /* 0x000fe200078e028b */
[----:B------:R-:W-:-:S02]  /*10b0*/  IADD3.X R7, R5, UR21, RZ, P0, !PT ;  /* 0x0000001505077c10 */ /* 0x000fc400087fe4ff */
[----:B------:R-:W-:Y:S01]  /*10c0*/  LEA R213, R2, UR5, 0x1 ;  /* 0x0000000502d57c11 */ /* 0x000fe2000f8e08ff */
[----:B------:R-:W-:Y:S01]  /*10d0*/  IMAD.MOV.U32 R2, RZ, RZ, 0x40 ;  /* 0x00000040ff027424 */ /* 0x000fe200078e00ff */
[C---:B------:R-:W-:Y:S01]  /*10e0*/  LEA R24, R0.reuse, UR5, 0x1 ;  /* 0x0000000500187c11 */ /* 0x040fe2000f8e08ff */
[----:B------:R-:W-:Y:S01]  /*10f0*/  VIADD R231, R139, 0x4 ;  /* 0x000000048be77836 */ /* 0x000fe20000000000 */
[----:B------:R-:W-:Y:S01]  /*1100*/  LOP3.LUT P0, RZ, R25, 0x2, RZ, 0xc0, !PT ;  /* 0x0000000219ff7812 */ /* 0x000fe2000780c0ff */
[----:B------:R-:W-:Y:S01]  /*1110*/  IMAD.IADD R215, R213, 0x1, R3 ;  /* 0x00000001d5d77824 */ /* 0x000fe200078e0203 */
[----:B------:R-:W-:Y:S01]  /*1120*/  LEA R222, R0, UR4, 0x1 ;  /* 0x0000000400de7c11 */ /* 0x000fe2000f8e08ff */
[----:B------:R-:W-:Y:S01]  /*1130*/  ULDC UR4, c[0x0][0x270] ;  /* 0x00009c0000047ab9 */ /* 0x000fe20000000800 */
[----:B------:R-:W-:Y:S01]  /*1140*/  LOP3.LUT P1, RZ, R26, 0x4, RZ, 0xc0, !PT ;  /* 0x000000041aff7812 */ /* 0x000fe2000782c0ff */
[----:B------:R-:W-:Y:S01]  /*1150*/  @!PT LDS RZ, [RZ] ;  /* 0x00000000fffff984 */ /* 0x000fe20000000800 */
[----:B------:R-:W-:Y:S01]  /*1160*/  @!PT LDS RZ, [RZ] ;  /* 0x00000000fffff984 */ /* 0x000fe20000000800 */
[----:B------:R-:W-:Y:S01]  /*1170*/  @!PT LDS RZ, [RZ] ;  /* 0x00000000fffff984 */ /* 0x000fe20000000800 */
[----:B------:R-:W-:Y:S02]  /*1180*/  LDGSTS.E.BYPASS.LTC128B.128 [R228+0xa000], desc[UR16][R4.64] ;  /* 0x0a00000004e47fae */ /* 0x000fe4000b901d50 */
[----:B------:R-:W-:Y:S01]  /*1190*/  VIADD R223, R222, 0x20 ;  /* 0x00000020dedf7836 */ /* 0x000fe20000000000 */
[----:B------:R-:W-:Y:S01]  /*11a0*/  SEL R0, R2, 0xffffffc0, !P1 ;  /* 0xffffffc002007807 */ /* 0x000fe20004800000 */
[----:B------:R-:W-:Y:S04]  /*11b0*/  LDGSTS.E.BYPASS.LTC128B.128 [R228+0xb000], desc[UR16][R4.64+0x80] ;  /* 0x0b00008004e47fae */ /* 0x000fe8000b901d50 */
[----:B------:R-:W-:Y:S01]  /*11c0*/  @P0 VIADD R223, R222, 0xffffffe0 ;  /* 0xffffffe0dedf0836 */ /* 0x000fe20000000000 */
[----:B------:R-:W-:Y:S01]  /*11d0*/  LOP3.LUT P0, RZ, R25, 0x4, RZ, 0xc0, !PT ;  /* 0x0000000419ff7812 */ /* 0x000fe2000780c0ff */
[----:B------:R-:W-:Y:S01]  /*11e0*/  LDGSTS.E.BYPASS.LTC128B.128 [R228+0xa800], desc[UR16][R6.64] ;  /* 0x0a80000006e47fae */ /* 0x000fe2000b901d50 */
[----:B------:R-:W-:-:S02]  /*11f0*/  IMAD.IADD R221, R213, 0x1, R0 ;  /* 0x00000001d5dd7824 */ /* 0x000fc400078e0200 */
[----:B------:R-:W-:Y:S01]  /*1200*/  SEL R2, R2, 0xffffffc0, !P0 ;  /* 0xffffffc002027807 */ /* 0x000fe20004000000 */
[----:B------:R1:W-:Y:S01]  /*1210*/  LDGSTS.E.BYPASS.LTC128B.128 [R228+0xb800], desc[UR16][R6.64+0x80] ;  /* 0x0b80008006e47fae */ /* 0x0003e2000b901d50 */
[----:B------:R-:W-:-:S03]  /*1220*/  IMAD.IADD R219, R215, 0x1, R0 ;  /* 0x00000001d7db7824 */ /* 0x000fc600078e0200 */
[----:B------:R-:W-:Y:S01]  /*1230*/  LDSM.16.M88.4 R16, [R24+0x8000] ;  /* 0x008000001810783b */ /* 0x000fe20000000200 */
[----:B------:R-:W-:Y:S02]  /*1240*/  IMAD.IADD R220, R222, 0x1, R2 ;  /* 0x00000001dedc7824 */ /* 0x000fe400078e0202 */
[----:B------:R-:W-:Y:S01]  /*1250*/  IMAD.IADD R218, R2, 0x1, R223 ;  /* 0x0000000102da7824 */ /* 0x000fe200078e02df */
[----:B------:R-:W-:Y:S01]  /*1260*/  LDSM.16.M88.4 R28, [R24+0x8800] ;  /* 0x00880000181c783b */ /* 0x000fe20000000200 */
[----:B------:R-:W-:-:S03]  /*1270*/  LOP3.LUT R2, R94, 0xffffffe0, RZ, 0xc0, !PT ;  /* 0xffffffe05e027812 */ /* 0x000fc600078ec0ff */
[----:B------:R-:W2:Y:S04]  /*1280*/  LDSM.16.M88.4 R8, [R213] ;  /* 0x00000000d508783b */ /* 0x000ea80000000200 */
[----:B------:R-:W-:Y:S04]  /*1290*/  LDSM.16.M88.4 R32, [R223] ;  /* 0x00000000df20783b */ /* 0x000fe80000000200 */
[----:B------:R-:W-:Y:S04]  /*12a0*/  LDSM.16.M88.4 R12, [R215+0x2000] ;  /* 0x00200000d70c783b */ /* 0x000fe80000000200 */
[----:B------:R-:W-:Y:S04]  /*12b0*/  LDSM.16.M88.4 R36, [R223+0x800] ;  /* 0x00080000df24783b */ /* 0x000fe80000000200 */
[----:B-1----:R-:W1:Y:S04]  /*12c0*/  LDSM.16.M88.4 R4, [R213+0x2000] ;  /* 0x00200000d504783b */ /* 0x002e680000000200 */
[----:B------:R-:W3:Y:S04]  /*12d0*/  LDSM.16.M88.4 R20, [R215] ;  /* 0x00000000d714783b */ /* 0x000ee80000000200 */
[----:B------:R-:W-:Y:S04]  /*12e0*/  LDSM.16.M88.4 R44, [R220] ;  /* 0x00000000dc2c783b */ /* 0x000fe80000000200 */
[----:B------:R-:W0:Y:S01]  /*12f0*/  LDGDEPBAR ;  /* 0x00000000000079af */ /* 0x000e220000000000 */
[C---:B--2---:R-:W-:Y:S06]  /*1300*/  HMMA.16816.F32 R64, R8.reuse, R16, RZ ;  /* 0x000000100840723c */ /* 0x044fec00000018ff */
[C---:B------:R-:W-:Y:S06]  /*1310*/  HMMA.16816.F32 R88, R8.reuse, R18, RZ ;  /* 0x000000120858723c */ /* 0x040fec00000018ff */
[----:B------:R-:W-:Y:S06]  /*1320*/  HMMA.16816.F32 R48, R8, R28, RZ ;  /* 0x0000001c0830723c */ /* 0x000fec00000018ff */
[C---:B-1----:R-:W-:Y:S06]  /*1330*/  HMMA.16816.F32 R52, R4.reuse, R16, RZ ;  /* 0x000000100434723c */ /* 0x042fec00000018ff */
[C---:B------:R-:W-:Y:S01]  /*1340*/  HMMA.16816.F32 R60, R4.reuse, R18, RZ ;  /* 0x00000012043c723c */ /* 0x040fe200000018ff */
[----:B------:R-:W1:Y:S05]  /*1350*/  LDSM.16.M88.4 R16, [R221+0x2000] ;  /* 0x00200000dd10783b */ /* 0x000e6a0000000200 */
[C---:B------:R-:W-:Y:S06]  /*1360*/  HMMA.16816.F32 R56, R4.reuse, R28, RZ ;  /* 0x0000001c0438723c */ /* 0x040fec00000018ff */
[-C--:B------:R-:W-:Y:S01]  /*1370*/  HMMA.16816.F32 R40, R4, R30.reuse, RZ ;  /* 0x0000001e0428723c */ /* 0x080fe200000018ff */
[----:B------:R-:W-:Y:S05]  /*1380*/  LDSM.16.M88.4 R4, [R221] ;  /* 0x00000000dd04783b */ /* 0x000fea0000000200 */
[----:B------:R-:W-:Y:S01]  /*1390*/  HMMA.16816.F32 R72, R8, R30, RZ ;  /* 0x0000001e0848723c */ /* 0x000fe200000018ff */
[----:B------:R-:W2:Y:S04]  /*13a0*/  LDSM.16.M88.4 R28, [R220+0x800] ;  /* 0x00080000dc1c783b */ /* 0x000ea80000000200 */
[----:B------:R-:W-:Y:S01]  /*13b0*/  LDSM.16.M88.4 R8, [R219+0x2000] ;  /* 0x00200000db08783b */ /* 0x000fe20000000200 */
[C---:B------:R-:W-:Y:S06]  /*13c0*/  HMMA.16816.F32 R84, R12.reuse, R32, R52 ;  /* 0x000000200c54723c */ /* 0x040fec0000001834 */
[C---:B------:R-:W-:Y:S06]  /*13d0*/  HMMA.16816.F32 R76, R12.reuse, R36, R56 ;  /* 0x000000240c4c723c */ /* 0x040fec0000001838 */
[C---:B------:R-:W-:Y:S06]  /*13e0*/  HMMA.16816.F32 R68, R12.reuse, R34, R60 ;  /* 0x000000220c44723c */ /* 0x040fec000000183c */
[----:B------:R-:W-:Y:S01]  /*13f0*/  HMMA.16816.F32 R60, R12, R38, R40 ;  /* 0x000000260c3c723c */ /* 0x000fe20000001828 */
[----:B------:R-:W4:Y:S04]  /*1400*/  LDSM.16.M88.4 R40, [R218] ;  /* 0x00000000da28783b */ /* 0x000f280000000200 */
[----:B------:R-:W-:Y:S01]  /*1410*/  LDSM.16.M88.4 R12, [R219] ;  /* 0x00000000db0c783b */ /* 0x000fe20000000200 */
[C---:B---3--:R-:W-:Y:S06]  /*1420*/  HMMA.16816.F32 R52, R20.reuse, R32, R64 ;  /* 0x000000201434723c */ /* 0x048fec0000001840 */
[C---:B------:R-:W-:Y:S01]  /*1430*/  HMMA.16816.F32 R56, R20.reuse, R36, R48 ;  /* 0x000000241438723c */ /* 0x040fe20000001830 */
[----:B------:R-:W3:Y:S05]  /*1440*/  LDSM.16.M88.4 R48, [R218+0x800] ;  /* 0x00080000da30783b */ /* 0x000eea0000000200 */
[C---:B------:R-:W-:Y:S06]  /*1450*/  HMMA.16816.F32 R32, R20.reuse, R34, R88 ;  /* 0x000000221420723c */ /* 0x040fec0000001858 */
[----:B------:R-:W-:Y:S06]  /*1460*/  HMMA.16816.F32 R20, R20, R38, R72 ;  /* 0x000000261414723c */ /* 0x000fec0000001848 */
[C---:B-1----:R-:W-:Y:S06]  /*1470*/  HMMA.16816.F32 R36, R16.reuse, R44, R84 ;  /* 0x0000002c1024723c */ /* 0x042fec0000001854 */
[C---:B--2---:R-:W-:Y:S06]  /*1480*/  HMMA.16816.F32 R76, R16.reuse, R28, R76 ;  /* 0x0000001c104c723c */ /* 0x044fec000000184c */
[C---:B------:R-:W-:Y:S06]  /*1490*/  HMMA.16816.F32 R68, R16.reuse, R46, R68 ;  /* 0x0000002e1044723c */ /* 0x040fec0000001844 */
[----:B------:R-:W-:Y:S06]  /*14a0*/  HMMA.16816.F32 R64, R16, R30, R60 ;  /* 0x0000001e1040723c */ /* 0x000fec000000183c */
[C---:B------:R-:W-:Y:S06]  /*14b0*/  HMMA.16816.F32 R16, R4.reuse, R44, R52 ;  /* 0x0000002c0410723c */ /* 0x040fec0000001834 */
[C---:B------:R-:W-:Y:S01]  /*14c0*/  HMMA.16816.F32 R44, R4.reuse, R46, R32 ;  /* 0x0000002e042c723c */ /* 0x040fe20000001820 */
[----:B------:R-:W-:Y:S05]  /*14d0*/  LDSM.16.M88.4 R32, [R24+0x9000] ;  /* 0x009000001820783b */ /* 0x000fea0000000200 */
[C---:B------:R-:W-:Y:S06]  /*14e0*/  HMMA.16816.F32 R52, R4.reuse, R28, R56 ;  /* 0x0000001c0434723c */ /* 0x040fec0000001838 */
[----:B------:R-:W-:Y:S01]  /*14f0*/  HMMA.16816.F32 R20, R4, R30, R20 ;  /* 0x0000001e0414723c */ /* 0x000fe20000001814 */
[----:B------:R-:W1:Y:S04]  /*1500*/  LDSM.16.M88.4 R4, [R213+0x6000] ;  /* 0x00600000d504783b */ /* 0x000e680000000200 */
[----:B------:R2:W1:Y:S01]  /*1510*/  LDSM.16.M88.4 R28, [R24+0x9800] ;  /* 0x00980000181c783b */ /* 0x0004620000000200 */
[C---:B----4-:R-:W-:Y:S03]  /*1520*/  HMMA.16816.F32 R60, R8.reuse, R40, R36 ;  /* 0x00000028083c723c */ /* 0x050fe60000001824 */
[----:B------:R-:W-:Y:S03]  /*1530*/  LDSM.16.M88.4 R36, [R223+0x1000] ;  /* 0x00100000df24783b */ /* 0x000fe60000000200 */
[C---:B---3--:R-:W-:Y:S06]  /*1540*/  HMMA.16816.F32 R84, R8.reuse, R48, R76 ;  /* 0x000000300854723c */ /* 0x048fec000000184c */
[----:B------:R-:W-:Y:S01]  /*1550*/  HMMA.16816.F32 R76, R8, R50, R64 ;  /* 0x00000032084c723c */ /* 0x000fe20000001840 */
[----:B------:R-:W-:Y:S05]  /*1560*/  LDSM.16.M88.4 R64, [R220+0x1000] ;  /* 0x00100000dc40783b */ /* 0x000fea0000000200 */
[----:B------:R-:W-:Y:S01]  /*1570*/  HMMA.16816.F32 R72, R12, R40, R16 ;  /* 0x000000280c48723c */ /* 0x000fe20000001810 */
[----:B------:R-:W-:Y:S05]  /*1580*/  LDSM.16.M88.4 R16, [R215+0x6000] ;  /* 0x00600000d710783b */ /* 0x000fea0000000200 */
[-C--:B--2---:R-:W-:Y:S01]  /*1590*/  HMMA.16816.F32 R24, R8, R42.reuse, R68 ;  /* 0x0000002a0818723c */ /* 0x084fe20000001844 */
[----:B------:R-:W2:Y:S04]  /*15a0*/  LDSM.16.M88.4 R8, [R213+0x4000] ;  /* 0x00400000d508783b */ /* 0x000ea80000000200 */
[----:B------:R-:W3:Y:S01]  /*15b0*/  LDSM.16.M88.4 R68, [R223+0x1800] ;  /* 0x00180000df44783b */ /* 0x000ee20000000200 */
        /* <DEDUP_REMOVED lines=8> */
[----:B------:R-:W-:Y:S01]  /*1640*/  HMMA.16816.F32 R60, R4, R30, R76 ;  /* 0x0000001e043c723c */ /* 0x000fe2000000184c */
[----:B------:R-:W-:Y:S05]  /*1650*/  LDSM.16.M88.4 R4, [R219+0x6000] ;  /* 0x00600000db04783b */ /* 0x000fea0000000200 */
[C---:B--2---:R-:W-:Y:S06]  /*1660*/  HMMA.16816.F32 R52, R8.reuse, R28, R52 ;  /* 0x0000001c0834723c */ /* 0x044fec0000001834 */
[C---:B------:R-:W-:Y:S01]  /*1670*/  HMMA.16816.F32 R76, R8.reuse, R30, R12 ;  /* 0x0000001e084c723c */ /* 0x040fe2000000180c */
[----:B------:R-:W2:Y:S04]  /*1680*/  LDSM.16.M88.4 R28, [R220+0x1800] ;  /* 0x00180000dc1c783b */ /* 0x000ea80000000200 */
[----:B------:R-:W4:Y:S01]  /*1690*/  LDSM.16.M88.4 R12, [R221+0x4000] ;  /* 0x00400000dd0c783b */ /* 0x000f220000000200 */
[C---:B------:R-:W-:Y:S06]  /*16a0*/  HMMA.16816.F32 R72, R8.reuse, R32, R72 ;  /* 0x000000200848723c */ /* 0x040fec0000001848 */
[----:B------:R-:W-:Y:S01]  /*16b0*/  HMMA.16816.F32 R56, R8, R34, R56 ;  /* 0x000000220838723c */ /* 0x000fe20000001838 */
[----:B------:R-:W4:Y:S05]  /*16c0*/  LDSM.16.M88.4 R32, [R218+0x1000] ;  /* 0x00100000da20783b */ /* 0x000f2a0000000200 */
[C---:B------:R-:W-:Y:S06]  /*16d0*/  HMMA.16816.F32 R8, R16.reuse, R36, R40 ;  /* 0x000000241008723c */ /* 0x040fec0000001828 */
[C---:B------:R-:W-:Y:S06]  /*16e0*/  HMMA.16816.F32 R40, R16.reuse, R38, R44 ;  /* 0x000000261028723c */ /* 0x040fec000000182c */
[C---:B---3--:R-:W-:Y:S06]  /*16f0*/  HMMA.16816.F32 R48, R16.reuse, R68, R48 ;  /* 0x000000441030723c */ /* 0x048fec0000001830 */
[----:B------:R-:W-:Y:S01]  /*1700*/  HMMA.16816.F32 R44, R16, R70, R60 ;  /* 0x00000046102c723c */ /* 0x000fe2000000183c */
[----:B------:R-:W3:Y:S05]  /*1710*/  LDSM.16.M88.4 R16, [R218+0x1800] ;  /* 0x00180000da10783b */ /* 0x000eea0000000200 */
[C---:B-1----:R-:W-:Y:S06]  /*1720*/  HMMA.16816.F32 R72, R24.reuse, R36, R72 ;  /* 0x000000241848723c */ /* 0x042fec0000001848 */
[----:B------:R-:W-:Y:S06]  /*1730*/  HMMA.16816.F32 R60, R24, R38, R56 ;  /* 0x00000026183c723c */ /* 0x000fec0000001838 */
[----:B------:R-:W-:Y:S01]  /*1740*/  HMMA.16816.F32 R56, R20, R64, R8 ;  /* 0x000000401438723c */ /* 0x000fe20000001808 */
[----:B------:R-:W1:Y:S01]  /*1750*/  LDSM.16.M88.4 R8, [R219+0x4000] ;  /* 0x00400000db08783b */ /* 0x000e620000000200 */
[----:B------:R-:W-:-:S04]  /*1760*/  DEPBAR.LE SB0, 0x0 ;  /* 0x000080000000791a */ /* 0x000fc80000000000 */
[C---:B------:R-:W-:Y:S06]  /*1770*/  HMMA.16816.F32 R40, R20.reuse, R66, R40 ;  /* 0x000000421428723c */ /* 0x040fec0000001828 */
[C---:B--2---:R-:W-:Y:S06]  /*1780*/  HMMA.16816.F32 R48, R20.reuse, R28, R48 ;  /* 0x0000001c1430723c */ /* 0x044fec0000001830 */
[----:B------:R-:W-:Y:S06]  /*1790*/  HMMA.16816.F32 R20, R20, R30, R44 ;  /* 0x0000001e1414723c */ /* 0x000fec000000182c */
[C---:B------:R-:W-:Y:S06]  /*17a0*/  HMMA.16816.F32 R52, R24.reuse, R68, R52 ;  /* 0x000000441834723c */ /* 0x040fec0000001834 */
[----:B------:R-:W-:Y:S06]  /*17b0*/  HMMA.16816.F32 R24, R24, R70, R76 ;  /* 0x000000461818723c */ /* 0x000fec000000184c */
[C---:B----4-:R-:W-:Y:S06]  /*17c0*/  HMMA.16816.F32 R36, R12.reuse, R64, R72 ;  /* 0x000000400c24723c */ /* 0x050fec0000001848 */
[----:B------:R-:W-:Y:S06]  /*17d0*/  HMMA.16816.F32 R44, R12, R66, R60 ;  /* 0x000000420c2c723c */ /* 0x000fec000000183c */
[C---:B------:R-:W-:Y:S06]  /*17e0*/  HMMA.16816.F32 R64, R4.reuse, R32, R56 ;  /* 0x000000200440723c */ /* 0x040fec0000001838 */
[C---:B------:R-:W-:Y:S06]  /*17f0*/  HMMA.16816.F32 R60, R4.reuse, R34, R40 ;  /* 0x00000022043c723c */ /* 0x040fec0000001828 */
[C---:B---3--:R-:W-:Y:S06]  /*1800*/  HMMA.16816.F32 R88, R4.reuse, R16, R48 ;  /* 0x000000100458723c */ /* 0x048fec0000001830 */
[----:B------:R-:W-:Y:S06]  /*1810*/  HMMA.16816.F32 R84, R4, R18, R20 ;  /* 0x000000120454723c */ /* 0x000fec0000001814 */
[----:B------:R-:W-:Y:S01]  /*1820*/  HMMA.16816.F32 R40, R12, R28, R52 ;  /* 0x0000001c0c28723c */ /* 0x000fe20000001834 */
[----:B------:R-:W-:-:S02]  /*1830*/  IMAD R5, R96, UR4, R97 ;  /* 0x0000000460057c24 */ /* 0x000fc4000f8e0261 */
[----:B------:R-:W-:Y:S02]  /*1840*/  IMAD.IADD R4, R95, 0x1, -R2 ;  /* 0x000000015f047824 */ /* 0x000fe400078e0a02 */
[----:B------:R-:W-:Y:S01]  /*1850*/  IMAD.SHL.U32 R2, R5, 0x20, RZ ;  /* 0x0000002005027824 */ /* 0x000fe200078e00ff */
[----:B------:R-:W-:Y:S01]  /*1860*/  HMMA.16816.F32 R12, R12, R30, R24 ;  /* 0x0000001e0c0c723c */ /* 0x000fe20000001818 */
[----:B------:R-:W-:Y:S01]  /*1870*/  FMNMX.FTZ R5, R64, R65, !PT ;  /* 0x0000004140057209 */ /* 0x000fe20007810000 */
[----:B------:R-:W-:Y:S02]  /*1880*/  BAR.SYNC.DEFER_BLOCKING 0x0 ;  /* 0x0000000000007b1d */ /* 0x000fe40000010000 */
[----:B------:R-:W-:Y:S02]  /*1890*/  IADD3 R230, P1, P0, R2, R81, R4 ;  /* 0x0000005102e67210 */ /* 0x000fe4000783e004 */
[----:B------:R-:W-:Y:S01]  /*18a0*/  FMNMX.FTZ R6, R60, R5, !PT ;  /* 0x000000053c067209 */ /* 0x000fe20007810000 */
[----:B-1----:R-:W-:Y:S01]  /*18b0*/  HMMA.16816.F32 R72, R8, R32, R36 ;  /* 0x000000200848723c */ /* 0x002fe20000001824 */
[----:B------:R-:W-:-:S02]  /*18c0*/  SHF.R.S32.HI R5, RZ, 0x1f, R2 ;  /* 0x0000001fff057819 */ /* 0x000fc40000011402 */
[----:B------:R-:W-:Y:S02]  /*18d0*/  SHF.R.S32.HI R2, RZ, 0x1f, R4 ;  /* 0x0000001fff027819 */ /* 0x000fe40000011404 */
[----:B------:R-:W-:Y:S01]  /*18e0*/  FMNMX.FTZ R4, R61, R6, !PT ;  /* 0x000000063d047209 */ /* 0x000fe20007810000 */
[C---:B------:R-:W-:Y:S01]  /*18f0*/  HMMA.16816.F32 R76, R8.reuse, R34, R44 ;  /* 0x00000022084c723c */ /* 0x040fe2000000182c */
[----:B------:R-:W-:Y:S02]  /*1900*/  IADD3.X R20, R5, R82, R2, P1, P0 ;  /* 0x0000005205147210 */ /* 0x000fe40000fe0402 */
[----:B------:R-:W-:Y:S02]  /*1910*/  ISETP.GE.AND P0, PT, R83, 0x21, PT ;  /* 0x000000215300780c */ /* 0x000fe40003f06270 */
[----:B------:R-:W-:Y:S01]  /*1920*/  FMNMX.FTZ R4, R88, R4, !PT ;  /* 0x0000000458047209 */ /* 0x000fe20007810000 */
[----:B------:R-:W-:Y:S01]  /*1930*/  HMMA.16816.F32 R164, R8, R16, R40 ;  /* 0x0000001008a4723c */ /* 0x000fe20000001828 */
[----:B------:R-:W-:-:S02]  /*1940*/  FMNMX.FTZ R2, R66, R67, !PT ;  /* 0x0000004342027209 */ /* 0x000fc40007810000 */
[----:B------:R-:W-:Y:S02]  /*1950*/  FMNMX.FTZ R4, R89, R4, !PT ;  /* 0x0000000459047209 */ /* 0x000fe40007810000 */
[----:B------:R-:W-:Y:S01]  /*1960*/  FMNMX.FTZ R2, R62, R2, !PT ;  /* 0x000000023e027209 */ /* 0x000fe20007810000 */
[----:B------:R-:W-:Y:S01]  /*1970*/  HMMA.16816.F32 R156, R8, R18, R12 ;  /* 0x00000012089c723c */ /* 0x000fe2000000180c */
[----:B------:R-:W-:-:S06]  /*1980*/  FMNMX.FTZ R4, R84, R4, !PT ;  /* 0x0000000454047209 */ /* 0x000fcc0007810000 */
[----:B------:R-:W-:Y:S02]  /*1990*/  FMNMX.FTZ R10, R63, R2, !PT ;  /* 0x000000023f0a7209 */ /* 0x000fe40007810000 */
[----:B------:R-:W-:Y:S01]  /*19a0*/  FMNMX.FTZ R14, R85, R4, !PT ;  /* 0x00000004550e7209 */ /* 0x000fe20007810000 */
[----:B------:R-:W-:-:S14]  /*19b0*/  @!P0 BRA `(.L_x_1831) ;  /* 0x0000000000588947 */ /* 0x000fdc0003800000 */
[----:B------:R-:W-:Y:S01]  /*19c0*/  LEA.HI.SX32 R2, R132, 0xfffffffe, 0x1b ;  /* 0xfffffffe84027811 */ /* 0x000fe200078fdaff */
[----:B------:R-:W-:Y:S02]  /*19d0*/  USHF.L.U32 UR4, UR8, 0x4, URZ ;  /* 0x0000000408047899 */ /* 0x000fe4000800063f */
[----:B------:R-:W-:Y:S01]  /*19e0*/  USHF.L.U64.HI UR8, UR8, 0x4, UR9 ;  /* 0x0000000408087899 */ /* 0x000fe20008010209 */
[----:B------:R-:W-:Y:S01]  /*19f0*/  SHF.R.S32.HI R5, RZ, 0x1f, R2 ;  /* 0x0000001fff057819 */ /* 0x000fe20000011402 */
[C---:B------:R-:W-:Y:S02]  /*1a00*/  IMAD R4, R2.reuse, UR14, RZ ;  /* 0x0000000e02047c24 */ /* 0x040fe4000f8e02ff */
[----:B------:R-:W-:-:S04]  /*1a10*/  IMAD.WIDE.U32 R6, R2, UR15, R100 ;  /* 0x0000000f02067c25 */ /* 0x000fc8000f8e0064 */
[----:B------:R-:W-:Y:S01]  /*1a20*/  IMAD R5, R5, UR15, R4 ;  /* 0x0000000f05057c24 */ /* 0x000fe2000f8e0204 */
[----:B------:R-:W-:Y:S01]  /*1a30*/  LEA R4, P2, R6, UR6, 0x1 ;  /* 0x0000000606047c11 */ /* 0x000fe2000f8408ff */
[----:B------:R-:W-:Y:S02]  /*1a40*/  IMAD.U32 R2, RZ, RZ, UR4 ;  /* 0x00000004ff027e24 */ /* 0x000fe4000f8e00ff */
[----:B------:R-:W-:Y:S02]  /*1a50*/  IMAD.IADD R5, R7, 0x1, R5 ;  /* 0x0000000107057824 */ /* 0x000fe400078e0205 */
[----:B------:R-:W-:Y:S01]  /*1a60*/  IMAD.U32 R7, RZ, RZ, UR8 ;  /* 0x00000008ff077e24 */ /* 0x000fe2000f8e00ff */
        /* <DEDUP_REMOVED lines=11> */
.L_x_1831:
[----:B------:R-:W2:Y:S01]  /*1b20*/  SHFL.BFLY PT, R7, R14, 0x2, 0x1f ;  /* 0x0c401f000e077f89 */ /* 0x000ea200000e0000 */
[----:B------:R-:W-:Y:S01]  /*1b30*/  FMNMX.FTZ R2, R90, R10, !PT ;  /* 0x0000000a5a027209 */ /* 0x000fe20007810000 */
[----:B------:R-:W-:Y:S01]  /*1b40*/  IMAD.WIDE.U32 R18, R231, -0x326172a9, RZ ;  /* 0xcd9e8d57e7127825 */ /* 0x000fe200078e00ff */
[----:B------:R-:W-:Y:S01]  /*1b50*/  LOP3.LUT R172, R20, UR18, RZ, 0x3c, !PT ;  /* 0x0000001214ac7c12 */ /* 0x000fe2000f8e3cff */
[----:B------:R-:W-:Y:S01]  /*1b60*/  UIADD3 UR6, UR19, -0x4498517b, URZ ;  /* 0xbb67ae8513067890 */ /* 0x000fe2000fffe03f */
[----:B------:R-:W-:Y:S01]  /*1b70*/  FMNMX.FTZ R2, R91, R2, !PT ;  /* 0x000000025b027209 */ /* 0x000fe20007810000 */
[----:B------:R-:W-:Y:S01]  /*1b80*/  IMAD.WIDE.U32 R10, R230, -0x2daee0ad, RZ ;  /* 0xd2511f53e60a7825 */ /* 0x000fe200078e00ff */
[----:B-1----:R-:W-:Y:S01]  /*1b90*/  LOP3.LUT R4, R19, R172, RZ, 0x3c, !PT ;  /* 0x000000ac13047212 */ /* 0x002fe200078e3cff */
[----:B------:R-:W-:Y:S01]  /*1ba0*/  UIADD3 UR4, UR18, -0x61c88647, URZ ;  /* 0x9e3779b912047890 */ /* 0x000fe2000fffe03f */
[----:B------:R-:W-:Y:S01]  /*1bb0*/  FMNMX.FTZ R2, R86, R2, !PT ;  /* 0x0000000256027209 */ /* 0x000fe20007810000 */
[----:B------:R-:W-:Y:S01]  /*1bc0*/  IMAD.WIDE.U32 R20, R139, -0x326172a9, RZ ;  /* 0xcd9e8d578b147825 */ /* 0x000fe200078e00ff */
[----:B------:R-:W-:-:S02]  /*1bd0*/  UIADD3 UR28, UR18, 0x3c6ef372, URZ ;  /* 0x3c6ef372121c7890 */ /* 0x000fc4000fffe03f */
[----:B------:R-:W-:Y:S01]  /*1be0*/  FMNMX.FTZ R16, R87, R2, !PT ;  /* 0x0000000257107209 */ /* 0x000fe20007810000 */
[----:B------:R-:W-:Y:S01]  /*1bf0*/  IMAD.WIDE.U32 R12, R4, -0x2daee0ad, RZ ;  /* 0xd2511f53040c7825 */ /* 0x000fe200078e00ff */
[----:B------:R-:W-:Y:S01]  /*1c00*/  LOP3.LUT R2, R11, UR19, R80, 0x96, !PT ;  /* 0x000000130b027c12 */ /* 0x000fe2000f8e9650 */
[----:B------:R-:W-:Y:S02]  /*1c10*/  UIADD3 UR27, UR19, 0x76cf5d0a, URZ ;  /* 0x76cf5d0a131b7890 */ /* 0x000fe4000fffe03f */
[----:B------:R-:W1:Y:S01]  /*1c20*/  SHFL.BFLY PT, R17, R16, 0x2, 0x1f ;  /* 0x0c401f0010117f89 */ /* 0x000e6200000e0000 */
[----:B------:R-:W-:Y:S01]  /*1c30*/  LOP3.LUT R6, R13, UR6, R10, 0x96, !PT ;  /* 0x000000060d067c12 */ /* 0x000fe2000f8e960a */
[----:B------:R-:W-:Y:S01]  /*1c40*/  IMAD.WIDE.U32 R4, R2, -0x326172a9, RZ ;  /* 0xcd9e8d5702047825 */ /* 0x000fe200078e00ff */
[----:B------:R-:W-:Y:S02]  /*1c50*/  UIADD3 UR25, UR19, 0x32370b8f, URZ ;  /* 0x32370b8f13197890 */ /* 0x000fe4000fffe03f */
[----:B------:R-:W-:Y:S01]  /*1c60*/  UIADD3 UR26, UR18, -0x255992d5, URZ ;  /* 0xdaa66d2b121a7890 */ /* 0x000fe2000fffe03f */
[----:B--2---:R-:W-:Y:S01]  /*1c70*/  FMNMX.FTZ R11, R14, R7, !PT ;  /* 0x000000070e0b7209 */ /* 0x004fe20007810000 */
[----:B------:R-:W-:Y:S01]  /*1c80*/  IMAD.WIDE.U32 R8, R6, -0x326172a9, RZ ;  /* 0xcd9e8d5706087825 */ /* 0x000fe200078e00ff */
[----:B------:R-:W-:Y:S01]  /*1c90*/  LOP3.LUT R6, R21, R172, RZ, 0x3c, !PT ;  /* 0x000000ac15067212 */ /* 0x000fe200078e3cff */
[----:B------:R-:W-:Y:S01]  /*1ca0*/  UIADD3 UR24, UR18, 0x78dde6e4, URZ ;  /* 0x78dde6e412187890 */ /* 0x000fe2000fffe03f */
[----:B------:R-:W-:Y:S01]  /*1cb0*/  LOP3.LUT R2, R5, UR4, R18, 0x96, !PT ;  /* 0x0000000405027c12 */ /* 0x000fe2000f8e9612 */
[----:B------:R-:W2:Y:S01]  /*1cc0*/  SHFL.BFLY PT, R13, R11, 0x1, 0x1f ;  /* 0x0c201f000b0d7f89 */ /* 0x000ea200000e0000 */
[----:B------:R-:W-:Y:S01]  /*1cd0*/  LOP3.LUT R9, R9, UR28, R4, 0x96, !PT ;  /* 0x0000001c09097c12 */ /* 0x000fe2000f8e9604 */
[----:B------:R-:W-:Y:S01]  /*1ce0*/  IMAD.WIDE.U32 R56, R6, -0x2daee0ad, RZ ;  /* 0xd2511f5306387825 */ /* 0x000fe200078e00ff */
[----:B------:R-:W-:Y:S01]  /*1cf0*/  LOP3.LUT R19, R5, UR4, R20, 0x96, !PT ;  /* 0x0000000405137c12 */ /* 0x000fe2000f8e9614 */
[----:B------:R-:W-:-:S02]  /*1d00*/  UIADD3 UR23, UR19, -0x126145ec, URZ ;  /* 0xed9eba1413177890 */ /* 0x000fc4000fffe03f */
[----:B------:R-:W-:Y:S01]  /*1d10*/  IMAD.WIDE.U32 R6, R2, -0x2daee0ad, RZ ;  /* 0xd2511f5302067825 */ /* 0x000fe200078e00ff */
[----:B------:R-:W-:Y:S01]  /*1d20*/  LOP3.LUT R10, R57, UR6, R10, 0x96, !PT ;  /* 0x00000006390a7c12 */ /* 0x000fe2000f8e960a */
[----:B------:R-:W-:Y:S01]  /*1d30*/  ULDC UR4, c[0x0][0x2ec] ;  /* 0x0000bb0000047ab9 */ /* 0x000fe20000000800 */
[----:B------:R-:W-:Y:S01]  /*1d40*/  UIADD3 UR22, UR19, -0x56f99767, URZ ;  /* 0xa906689913167890 */ /* 0x000fe2000fffe03f */
[----:B------:R-:W-:Y:S01]  /*1d50*/  IMAD.WIDE.U32 R14, R9, -0x2daee0ad, RZ ;  /* 0xd2511f53090e7825 */ /* 0x000fe200078e00ff */
[----:B------:R-:W-:Y:S01]  /*1d60*/  LOP3.LUT R7, R7, UR27, R12, 0x96, !PT ;  /* 0x0000001b07077c12 */ /* 0x000fe2000f8e960c */
[----:B------:R-:W-:Y:S01]  /*1d70*/  UIADD3 UR6, UR18, -0x4ab325aa, URZ ;  /* 0xb54cda5612067890 */ /* 0x000fe2000fffe03f */
[----:B-1----:R-:W-:Y:S01]  /*1d80*/  FMNMX.FTZ R12, R16, R17, !PT ;  /* 0x00000011100c7209 */ /* 0x002fe20007810000 */
[----:B------:R-:W-:Y:S01]  /*1d90*/  IMAD.WIDE.U32 R40, R10, -0x326172a9, RZ ;  /* 0xcd9e8d570a287825 */ /* 0x000fe200078e00ff */
[----:B------:R-:W-:Y:S01]  /*1da0*/  LOP3.LUT R9, R15, UR25, R6, 0x96, !PT ;  /* 0x000000190f097c12 */ /* 0x000fe2000f8e9606 */
[----:B------:R-:W-:Y:S01]  /*1db0*/  ULDC.U8 UR31, c[0x0][0x388] ;  /* 0x0000e200001f7ab9 */ /* 0x000fe20000000000 */
[----:B------:R-:W-:Y:S01]  /*1dc0*/  LOP3.LUT R2, R92, R93, RZ, 0xfc, !PT ;  /* 0x0000005d5c027212 */ /* 0x000fe200078efcff */
[----:B------:R-:W-:Y:S01]  /*1dd0*/  IMAD.WIDE.U32 R6, R7, -0x326172a9, RZ ;  /* 0xcd9e8d5707067825 */ /* 0x000fe200078e00ff */
[----:B------:R-:W-:Y:S01]  /*1de0*/  LOP3.LUT R41, R41, UR28, R4, 0x96, !PT ;  /* 0x0000001c29297c12 */ /* 0x000fe2000f8e9604 */
[----:B------:R-:W-:Y:S01]  /*1df0*/  UIADD3 UR30, UR18, 0x1715609d, URZ ;  /* 0x1715609d121e7890 */ /* 0x000fe2000fffe03f */
[----:B------:R-:W-:Y:S01]  /*1e00*/  FMNMX.FTZ R4, R72, R73, !PT ;  /* 0x0000004948047209 */ /* 0x000fe20007810000 */
[----:B------:R-:W-:Y:S01]  /*1e10*/  IMAD.WIDE.U32 R68, R9, -0x326172a9, RZ ;  /* 0xcd9e8d5709447825 */ /* 0x000fe200078e00ff */
[----:B------:R-:W-:Y:S01]  /*1e20*/  LOP3.LUT R5, R7, UR26, R8, 0x96, !PT ;  /* 0x0000001a07057c12 */ /* 0x000fe2000f8e9608 */
[----:B------:R-:W1:Y:S01]  /*1e30*/  SHFL.BFLY PT, R9, R12, 0x1, 0x1f ;  /* 0x0c201f000c097f89 */ /* 0x000e6200000e0000 */
[----:B--2---:R-:W-:-:S02]  /*1e40*/  FMNMX.FTZ R134, R11, R13, !PT ;  /* 0x0000000d0b867209 */ /* 0x004fc40007810000 */
[----:B------:R-:W-:Y:S02]  /*1e50*/  LOP3.LUT R7, R69, UR24, R6, 0x96, !PT ;  /* 0x0000001845077c12 */ /* 0x000fe4000f8e9606 */
[----:B------:R-:W-:Y:S01]  /*1e60*/  FMNMX.FTZ R6, R76, R4, !PT ;  /* 0x000000044c067209 */ /* 0x000fe20007810000 */
[----:B------:R-:W-:-:S04]  /*1e70*/  IMAD.WIDE.U32 R4, R5, -0x2daee0ad, RZ ;  /* 0xd2511f5305047825 */ /* 0x000fc800078e00ff */
[C---:B------:R-:W-:Y:S01]  /*1e80*/  FMUL.FTZ R8, R134.reuse, UR4 ;  /* 0x0000000486087c20 */ /* 0x040fe20008410000 */
[----:B------:R-:W-:Y:S01]  /*1e90*/  FSETP.NEU.FTZ.AND P1, PT, R134, -INF , PT ;  /* 0xff8000008600780b */ /* 0x000fe20003f3d000 */
[----:B------:R-:W-:Y:S01]  /*1ea0*/  IMAD.WIDE.U32 R58, R7, -0x2daee0ad, RZ ;  /* 0xd2511f53073a7825 */ /* 0x000fe200078e00ff */
[----:B------:R-:W-:Y:S02]  /*1eb0*/  FMNMX.FTZ R7, R77, R6, !PT ;  /* 0x000000064d077209 */ /* 0x000fe40007810000 */
[----:B------:R-:W-:Y:S02]  /*1ec0*/  LOP3.LUT R6, R5, UR23, R14, 0x96, !PT ;  /* 0x0000001705067c12 */ /* 0x000fe4000f8e960e */
[----:B------:R-:W-:Y:S02]  /*1ed0*/  FMNMX.FTZ R5, R164, R7, !PT ;  /* 0x00000007a4057209 */ /* 0x000fe40007810000 */
[----:B------:R-:W-:Y:S01]  /*1ee0*/  FSEL R13, R8, RZ, P1 ;  /* 0x000000ff080d7208 */ /* 0x000fe20000800000 */
[----:B------:R-:W-:Y:S01]  /*1ef0*/  IMAD.WIDE.U32 R42, R6, -0x326172a9, RZ ;  /* 0xcd9e8d57062a7825 */ /* 0x000fe200078e00ff */
[----:B------:R-:W-:-:S02]  /*1f00*/  FMNMX.FTZ R8, R165, R5, !PT ;  /* 0x00000005a5087209 */ /* 0x000fc40007810000 */
[----:B------:R-:W-:Y:S01]  /*1f10*/  FMNMX.FTZ R7, R74, R75, !PT ;  /* 0x0000004b4a077209 */ /* 0x000fe20007810000 */
[--C-:B------:R-:W-:Y:S01]  /*1f20*/  FFMA.FTZ R6, R64, UR4, -R13.reuse ;  /* 0x0000000440067c23 */ /* 0x100fe2000801080d */
[----:B------:R-:W-:Y:S02]  /*1f30*/  FMNMX.FTZ R8, R156, R8, !PT ;  /* 0x000000089c087209 */ /* 0x000fe40007810000 */
[----:B-1----:R-:W-:Y:S01]  /*1f40*/  FMNMX.FTZ R133, R12, R9, !PT ;  /* 0x000000090c857209 */ /* 0x002fe20007810000 */
[----:B------:R1:W-:Y:S01]  /*1f50*/  MUFU.EX2 R83, R6 ;  /* 0x0000000600537308 */ /* 0x0003e20000000800 */
[----:B------:R-:W-:Y:S01]  /*1f60*/  FMNMX.FTZ R9, R157, R8, !PT ;  /* 0x000000089d097209 */ /* 0x000fe20007810000 */
[----:B------:R-:W-:Y:S01]  /*1f70*/  FFMA.FTZ R8, R65, UR4, -R13 ;  /* 0x0000000441087c23 */ /* 0x000fe2000801080d */
[----:B------:R-:W-:Y:S02]  /*1f80*/  LOP3.LUT R4, R59, UR22, R4, 0x96, !PT ;  /* 0x000000163b047c12 */ /* 0x000fe4000f8e9604 */
[----:B------:R-:W-:Y:S01]  /*1f90*/  FMNMX.FTZ R7, R78, R7, !PT ;  /* 0x000000074e077209 */ /* 0x000fe20007810000 */
[----:B------:R-:W2:Y:S01]  /*1fa0*/  SHFL.BFLY PT, R17, R9, 0x2, 0x1f ;  /* 0x0c401f0009117f89 */ /* 0x000ea200000e0000 */
[----:B------:R-:W-:Y:S01]  /*1fb0*/  FSETP.NEU.FTZ.AND P1, PT, R133, -INF , PT ;  /* 0xff8000008500780b */ /* 0x000fe20003f3d000 */
[----:B------:R-:W-:Y:S01]  /*1fc0*/  IMAD.WIDE.U32 R4, R4, -0x326172a9, RZ ;  /* 0xcd9e8d5704047825 */ /* 0x000fe200078e00ff */
[----:B------:R-:W-:Y:S01]  /*1fd0*/  FMNMX.FTZ R7, R79, R7, !PT ;  /* 0x000000074f077209 */ /* 0x000fe20007810000 */
[----:B------:R3:W-:Y:S01]  /*1fe0*/  MUFU.EX2 R82, R8 ;  /* 0x0000000800527308 */ /* 0x0007e20000000800 */
[----:B------:R-:W-:Y:S01]  /*1ff0*/  LEA R212, R2, UR5, 0x1 ;  /* 0x0000000502d47c11 */ /* 0x000fe2000f8e08ff */
[----:B------:R-:W-:Y:S01]  /*2000*/  UIADD3 UR5, UR19, 0x646e171e, URZ ;  /* 0x646e171e13057890 */ /* 0x000fe2000fffe03f */
[----:B------:R-:W-:-:S02]  /*2010*/  LOP3.LUT R10, R4, 0xffff, RZ, 0xc0, !PT ;  /* 0x0000ffff040a7812 */ /* 0x000fc400078ec0ff */
[----:B------:R-:W-:Y:S01]  /*2020*/  LOP3.LUT R16, R4, 0xff, RZ, 0xc0, !PT ;  /* 0x000000ff04107812 */ /* 0x000fe200078ec0ff */
[----:B------:R-:W-:Y:S01]  /*2030*/  IMAD.IADD R214, R3, 0x1, R212 ;  /* 0x0000000103d67824 */ /* 0x000fe200078e02d4 */
[----:B-1----:R-:W-:Y:S01]  /*2040*/  LOP3.LUT R6, R5, UR6, R42, 0x96, !PT ;  /* 0x0000000605067c12 */ /* 0x002fe2000f8e962a */
[----:B------:R-:W-:Y:S01]  /*2050*/  IMAD.U32 R3, RZ, RZ, UR31 ;  /* 0x0000001fff037e24 */ /* 0x000fe2000f8e00ff */
[----:B------:R-:W-:Y:S01]  /*2060*/  FMNMX.FTZ R5, R166, R7, !PT ;  /* 0x00000007a6057209 */ /* 0x000fe20007810000 */
[----:B------:R-:W-:Y:S01]  /*2070*/  FFMA.FTZ R7, R60, UR4, -R13 ;  /* 0x000000043c077c23 */ /* 0x000fe2000801080d */
[----:B------:R-:W-:Y:S01]  /*2080*/  SHF.R.U32.HI R11, RZ, 0x10, R4 ;  /* 0x00000010ff0b7819 */ /* 0x000fe20000011604 */
[----:B------:R-:W-:Y:S01]  /*2090*/  IMAD.IADD R217, R0, 0x1, R212 ;  /* 0x0000000100d97824 */ /* 0x000fe200078e02d4 */
[----:B------:R-:W-:Y:S01]  /*20a0*/  FMNMX.FTZ R5, R167, R5, !PT ;  /* 0x00000005a7057209 */ /* 0x000fe20007810000 */
[----:B------:R1:W-:Y:S01]  /*20b0*/  MUFU.EX2 R119, R7 ;  /* 0x0000000700777308 */ /* 0x0003e20000000800 */
[----:B------:R-:W-:Y:S01]  /*20c0*/  SHF.R.U32.HI R15, RZ, 0x18, R4 ;  /* 0x00000018ff0f7819 */ /* 0x000fe20000011604 */
[----:B------:R-:W-:Y:S01]  /*20d0*/  FMUL.FTZ R4, R133, UR4 ;  /* 0x0000000485047c20 */ /* 0x000fe20008410000 */
[----:B------:R-:W-:Y:S01]  /*20e0*/  FMNMX.FTZ R5, R158, R5, !PT ;  /* 0x000000059e057209 */ /* 0x000fe20007810000 */
[----:B------:R-:W-:Y:S01]  /*20f0*/  IMAD.IADD R216, R0, 0x1, R214 ;  /* 0x0000000100d87824 */ /* 0x000fe200078e02d6 */
[----:B------:R-:W-:Y:S01]  /*2100*/  SHF.R.U32.HI R14, RZ, 0x8, R10 ;  /* 0x00000008ff0e7819 */ /* 0x000fe2000001160a */
[----:B------:R-:W-:Y:S01]  /*2110*/  LDSM.16.MT88.4 R32, [R212+0xa000] ;  /* 0x00a00000d420783b */ /* 0x000fe20000004200 */
[----:B------:R-:W-:-:S02]  /*2120*/  FMNMX.FTZ R10, R159, R5, !PT ;  /* 0x000000059f0a7209 */ /* 0x000fc40007810000 */
[----:B---3--:R-:W-:Y:S01]  /*2130*/  LOP3.LUT R8, R6, 0xffff, RZ, 0xc0, !PT ;  /* 0x0000ffff06087812 */ /* 0x008fe200078ec0ff */
[----:B------:R-:W-:Y:S01]  /*2140*/  LDSM.16.MT88.4 R24, [R214+0xa000] ;  /* 0x00a00000d618783b */ /* 0x000fe20000004200 */
[----:B------:R-:W-:Y:S02]  /*2150*/  FSEL R12, R4, RZ, P1 ;  /* 0x000000ff040c7208 */ /* 0x000fe40000800000 */
[----:B--2---:R-:W-:Y:S01]  /*2160*/  FMNMX.FTZ R9, R9, R17, !PT ;  /* 0x0000001109097209 */ /* 0x004fe20007810000 */
[----:B------:R-:W2:Y:S01]  /*2170*/  SHFL.BFLY PT, R18, R10, 0x2, 0x1f ;  /* 0x0c401f000a127f89 */ /* 0x000ea200000e0000 */
[----:B------:R-:W-:Y:S01]  /*2180*/  LOP3.LUT R4, R11, 0xff, RZ, 0xc0, !PT ;  /* 0x000000ff0b047812 */ /* 0x000fe200078ec0ff */
[----:B------:R-:W-:Y:S01]  /*2190*/  FFMA.FTZ R2, R66, UR4, -R12 ;  /* 0x0000000442027c23 */ /* 0x000fe2000801080c */
[----:B-1----:R-:W-:Y:S01]  /*21a0*/  FFMA.FTZ R7, R61, UR4, -R13 ;  /* 0x000000043d077c23 */ /* 0x002fe2000801080d */
[----:B------:R-:W-:Y:S01]  /*21b0*/  LOP3.LUT R5, R6, 0xff, RZ, 0xc0, !PT ;  /* 0x000000ff06057812 */ /* 0x000fe200078ec0ff */
[----:B------:R-:W1:Y:S01]  /*21c0*/  SHFL.BFLY PT, R11, R9, 0x1, 0x1f ;  /* 0x0c201f00090b7f89 */ /* 0x000e6200000e0000 */
[----:B------:R3:W-:Y:S01]  /*21d0*/  MUFU.EX2 R118, R2 ;  /* 0x0000000200767308 */ /* 0x0007e20000000800 */
[----:B------:R-:W-:-:S02]  /*21e0*/  PRMT R16, R16, 0x5410, R14 ;  /* 0x0000541010107816 */ /* 0x000fc4000000000e */
[----:B------:R-:W-:Y:S01]  /*21f0*/  LEA R14, R3, UR31, 0x10 ;  /* 0x0000001f030e7c11 */ /* 0x000fe2000f8e80ff */
[----:B------:R-:W-:Y:S04]  /*2200*/  LDSM.16.MT88.4 R20, [R217+0xa000] ;  /* 0x00a00000d914783b */ /* 0x000fe80000004200 */
[----:B------:R4:W5:Y:S01]  /*2210*/  MUFU.EX2 R181, R7 ;  /* 0x0000000700b57308 */ /* 0x0009620000000800 */
[----:B------:R-:W-:Y:S01]  /*2220*/  HSET2.LE.AND R0, R16, R14, PT ;  /* 0x0000000e10007233 */ /* 0x000fe20003803000 */
[----:B------:R-:W-:Y:S04]  /*2230*/  LDSM.16.MT88.4 R28, [R216+0xa000] ;  /* 0x00a00000d81c783b */ /* 0x000fe80000004200 */
[----:B------:R-:W-:Y:S01]  /*2240*/  LDSM.16.MT88.4 R36, [R212+0xb000] ;  /* 0x00b00000d424783b */ /* 0x000fe20000004200 */
[----:B---3--:R-:W-:Y:S01]  /*2250*/  FFMA.FTZ R2, R67, UR4, -R12 ;  /* 0x0000000443027c23 */ /* 0x008fe2000801080c */
[----:B--2---:R-:W-:-:S02]  /*2260*/  FMNMX.FTZ R10, R10, R18, !PT ;  /* 0x000000120a0a7209 */ /* 0x004fc40007810000 */
[----:B------:R-:W-:Y:S01]  /*2270*/  LDSM.16.MT88.4 R44, [R214+0xb000] ;  /* 0x00b00000d62c783b */ /* 0x000fe20000004200 */
[----:B------:R5:W-:Y:S01]  /*2280*/  MUFU.EX2 R97, R2 ;  /* 0x0000000200617308 */ /* 0x000be20000000800 */
[----:B-1----:R-:W-:Y:S02]  /*2290*/  FMNMX.FTZ R136, R9, R11, !PT ;  /* 0x0000000b09887209 */ /* 0x002fe40007810000 */
[----:B------:R-:W-:Y:S01]  /*22a0*/  LDSM.16.MT88.4 R48, [R217+0xb000] ;  /* 0x00b00000d930783b */ /* 0x000fe20000004200 */
[----:B----4-:R-:W-:Y:S01]  /*22b0*/  SHF.R.U32.HI R7, RZ, 0x8, R8 ;  /* 0x00000008ff077819 */ /* 0x010fe20000011608 */
[----:B------:R-:W-:Y:S01]  /*22c0*/  FFMA.FTZ R8, R62, UR4, -R12 ;  /* 0x000000043e087c23 */ /* 0x000fe2000801080c */
[----:B------:R-:W-:Y:S01]  /*22d0*/  FSETP.NEU.FTZ.AND P1, PT, R136, -INF , PT ;  /* 0xff8000008800780b */ /* 0x000fe20003f3d000 */
[----:B------:R-:W1:Y:S02]  /*22e0*/  SHFL.BFLY PT, R11, R10, 0x1, 0x1f ;  /* 0x0c201f000a0b7f89 */ /* 0x000e6400000e0000 */
[----:B------:R2:W-:Y:S02]  /*22f0*/  MUFU.EX2 R96, R8 ;  /* 0x0000000800607308 */ /* 0x0005e40000000800 */
[----:B------:R-:W3:Y:S04]  /*2300*/  LDSM.16.MT88.4 R52, [R216+0xb000] ;  /* 0x00b00000d834783b */ /* 0x000ee80000004200 */
[----:B------:R-:W4:Y:S01]  /*2310*/  LDSM.16.MT88.4 R64, [R217+0xa800] ;  /* 0x00a80000d940783b */ /* 0x000f220000004200 */
[----:B-----5:R-:W-:-:S03]  /*2320*/  F2FP.F16.F32.PACK_AB R2, R181, R119 ;  /* 0x00000077b502723e */ /* 0x020fc600000000ff */
[----:B------:R-:W5:Y:S01]  /*2330*/  LDSM.16.MT88.4 R152, [R212+0xa800] ;  /* 0x00a80000d498783b */ /* 0x000f620000004200 */
[----:B--2---:R-:W-:Y:S02]  /*2340*/  PRMT R8, R4, 0x5410, R15 ;  /* 0x0000541004087816 */ /* 0x004fe4000000000f */
[----:B------:R-:W-:Y:S01]  /*2350*/  PRMT R15, R5, 0x5410, R7 ;  /* 0x00005410050f7816 */ /* 0x000fe20000000007 */
[----:B------:R-:W-:Y:S01]  /*2360*/  FFMA.FTZ R5, R63, UR4, -R12 ;  /* 0x000000043f057c23 */ /* 0x000fe2000801080c */
[--C-:B------:R-:W-:Y:S02]  /*2370*/  SHF.R.U32.HI R4, RZ, 0x10, R6.reuse ;  /* 0x00000010ff047819 */ /* 0x100fe40000011606 */
[----:B------:R-:W-:Y:S01]  /*2380*/  SHF.R.U32.HI R6, RZ, 0x18, R6 ;  /* 0x00000018ff067819 */ /* 0x000fe20000011606 */
[----:B------:R-:W2:Y:S01]  /*2390*/  MUFU.EX2 R180, R5 ;  /* 0x0000000500b47308 */ /* 0x000ea20000000800 */
[----:B------:R-:W-:Y:S02]  /*23a0*/  LOP3.LUT R4, R4, 0xff, RZ, 0xc0, !PT ;  /* 0x000000ff04047812 */ /* 0x000fe400078ec0ff */
[----:B------:R-:W-:Y:S01]  /*23b0*/  HSET2.LE.AND R3, R8, R14, PT ;  /* 0x0000000e08037233 */ /* 0x000fe20003803000 */
[----:B------:R-:W-:Y:S01]  /*23c0*/  IMAD.WIDE.U32 R8, R41, -0x2daee0ad, RZ ;  /* 0xd2511f5329087825 */ /* 0x000fe200078e00ff */
[----:B------:R-:W-:-:S02]  /*23d0*/  PRMT R4, R4, 0x5410, R6 ;  /* 0x0000541004047816 */ /* 0x000fc40000000006 */
[----:B------:R-:W-:Y:S02]  /*23e0*/  LOP3.LUT R6, R0, R2, RZ, 0xc0, !PT ;  /* 0x0000000200067212 */ /* 0x000fe400078ec0ff */
[----:B------:R-:W-:Y:S02]  /*23f0*/  HSET2.LE.AND R0, R15, R14, PT ;  /* 0x0000000e0f007233 */ /* 0x000fe40003803000 */
[----:B------:R-:W-:Y:S02]  /*2400*/  F2FP.F16.F32.PACK_AB R2, R82, R83 ;  /* 0x000000535202723e */ /* 0x000fe400000000ff */
[----:B-1----:R-:W-:Y:S02]  /*2410*/  FMNMX.FTZ R135, R10, R11, !PT ;  /* 0x0000000b0a877209 */ /* 0x002fe40007810000 */
[----:B--2---:R-:W-:Y:S02]  /*2420*/  F2FP.F16.F32.PACK_AB R7, R180, R96 ;  /* 0x00000060b407723e */ /* 0x004fe400000000ff */
[----:B------:R-:W-:-:S02]  /*2430*/  F2FP.F16.F32.PACK_AB R5, R97, R118 ;  /* 0x000000766105723e */ /* 0x000fc400000000ff */
[----:B------:R-:W-:Y:S02]  /*2440*/  LOP3.LUT R7, R3, R7, RZ, 0xc0, !PT ;  /* 0x0000000703077212 */ /* 0x000fe400078ec0ff */
[----:B------:R-:W-:Y:S01]  /*2450*/  HSET2.LE.AND R3, R4, R14, PT ;  /* 0x0000000e04037233 */ /* 0x000fe20003803000 */
[----:B------:R-:W-:-:S04]  /*2460*/  FMUL.FTZ R4, R136, UR4 ;  /* 0x0000000488047c20 */ /* 0x000fc80008410000 */
[----:B------:R-:W-:Y:S02]  /*2470*/  LOP3.LUT R5, R3, R5, RZ, 0xc0, !PT ;  /* 0x0000000503057212 */ /* 0x000fe400078ec0ff */
[----:B------:R-:W-:Y:S02]  /*2480*/  FSEL R15, R4, RZ, P1 ;  /* 0x000000ff040f7208 */ /* 0x000fe40000800000 */
[----:B------:R-:W-:Y:S01]  /*2490*/  LOP3.LUT R4, R0, R2, RZ, 0xc0, !PT ;  /* 0x0000000200047212 */ /* 0x000fe200078ec0ff */
[----:B------:R-:W-:Y:S01]  /*24a0*/  IMAD.WIDE.U32 R2, R19, -0x2daee0ad, RZ ;  /* 0xd2511f5313027825 */ /* 0x000fe200078e00ff */
[----:B------:R-:W-:-:S03]  /*24b0*/  FSETP.NEU.FTZ.AND P1, PT, R135, -INF , PT ;  /* 0xff8000008700780b */ /* 0x000fc60003f3d000 */
[----:B------:R-:W-:Y:S01]  /*24c0*/  FFMA.FTZ R0, R72, UR4, -R15 ;  /* 0x0000000448007c23 */ /* 0x000fe2000801080f */
[----:B------:R-:W-:-:S03]  /*24d0*/  LOP3.LUT R3, R3, UR27, R56, 0x96, !PT ;  /* 0x0000001b03037c12 */ /* 0x000fc6000f8e9638 */
[----:B------:R1:W-:Y:S01]  /*24e0*/  MUFU.EX2 R99, R0 ;  /* 0x0000000000637308 */ /* 0x0003e20000000800 */
[C---:B------:R-:W-:Y:S06]  /*24f0*/  HMMA.16816.F32 R140, R4.reuse, R32, RZ ;  /* 0x00000020048c723c */ /* 0x040fec00000018ff */
[C---:B------:R-:W-:Y:S06]  /*2500*/  HMMA.16816.F32 R112, R4.reuse, R24, RZ ;  /* 0x000000180470723c */ /* 0x040fec00000018ff */
[----:B------:R-:W-:Y:S01]  /*2510*/  HMMA.16816.F32 R92, R4, R20, RZ ;  /* 0x00000014045c723c */ /* 0x000fe200000018ff */
[----:B-1----:R-:W-:Y:S01]  /*2520*/  LOP3.LUT R0, R9, UR25, R2, 0x96, !PT ;  /* 0x0000001909007c12 */ /* 0x002fe2000f8e9602 */
[----:B------:R-:W-:Y:S01]  /*2530*/  FFMA.FTZ R9, R73, UR4, -R15 ;  /* 0x0000000449097c23 */ /* 0x000fe2000801080f */
[----:B------:R-:W-:-:S03]  /*2540*/  IMAD.WIDE.U32 R2, R3, -0x326172a9, RZ ;  /* 0xcd9e8d5703027825 */ /* 0x000fc600078e00ff */
[----:B------:R-:W-:Y:S01]  /*2550*/  HMMA.16816.F32 R100, R4, R28, RZ ;  /* 0x0000001c0464723c */ /* 0x000fe200000018ff */
[----:B------:R1:W-:Y:S01]  /*2560*/  MUFU.EX2 R98, R9 ;  /* 0x0000000900627308 */ /* 0x0003e20000000800 */
[----:B------:R-:W-:-:S04]  /*2570*/  IMAD.WIDE.U32 R60, R0, -0x326172a9, RZ ;  /* 0xcd9e8d57003c7825 */ /* 0x000fc800078e00ff */
[----:B------:R-:W-:Y:S01]  /*2580*/  FFMA.FTZ R0, R76, UR4, -R15 ;  /* 0x000000044c007c23 */ /* 0x000fe2000801080f */
[----:B------:R-:W-:Y:S01]  /*2590*/  LOP3.LUT R3, R3, UR26, R40, 0x96, !PT ;  /* 0x0000001a03037c12 */ /* 0x000fe2000f8e9628 */
[C---:B------:R-:W-:Y:S01]  /*25a0*/  HMMA.16816.F32 R104, R4.reuse, R36, RZ ;  /* 0x000000240468723c */ /* 0x040fe200000018ff */
[----:B------:R-:W-:Y:S01]  /*25b0*/  LOP3.LUT R10, R61, UR24, R2, 0x96, !PT ;  /* 0x000000183d0a7c12 */ /* 0x000fe2000f8e9602 */
[----:B------:R2:W-:Y:S02]  /*25c0*/  MUFU.EX2 R117, R0 ;  /* 0x0000000000757308 */ /* 0x0005e40000000800 */
[----:B------:R-:W-:Y:S02]  /*25d0*/  IMAD.WIDE.U32 R2, R3, -0x2daee0ad, RZ ;  /* 0xd2511f5303027825 */ /* 0x000fe400078e00ff */
[----:B------:R-:W-:Y:S02]  /*25e0*/  HMMA.16816.F32 R128, R4, R44, RZ ;  /* 0x0000002c0480723c */ /* 0x000fe400000018ff */
[----:B------:R-:W-:-:S04]  /*25f0*/  IMAD.WIDE.U32 R62, R10, -0x2daee0ad, RZ ;  /* 0xd2511f530a3e7825 */ /* 0x000fc800078e00ff */
[----:B------:R-:W-:Y:S01]  /*2600*/  HMMA.16816.F32 R120, R4, R48, RZ ;  /* 0x000000300478723c */ /* 0x000fe200000018ff */
[----:B-1----:R-:W-:Y:S01]  /*2610*/  FMUL.FTZ R9, R135, UR4 ;  /* 0x0000000487097c20 */ /* 0x002fe20008410000 */
[----:B------:R-:W-:-:S04]  /*2620*/  LOP3.LUT R2, R63, UR22, R2, 0x96, !PT ;  /* 0x000000163f027c12 */ /* 0x000fc8000f8e9602 */
[----:B------:R-:W-:Y:S01]  /*2630*/  FSEL R16, R9, RZ, P1 ;  /* 0x000000ff09107208 */ /* 0x000fe20000800000 */
[----:B------:R-:W-:Y:S01]  /*2640*/  HMMA.16816.F32 R148, R4, R34, RZ ;  /* 0x000000220494723c */ /* 0x000fe200000018ff */
[----:B--2---:R-:W-:-:S03]  /*2650*/  FFMA.FTZ R0, R77, UR4, -R15 ;  /* 0x000000044d007c23 */ /* 0x004fc6000801080f */
[--C-:B------:R-:W-:Y:S01]  /*2660*/  FFMA.FTZ R11, R79, UR4, -R16.reuse ;  /* 0x000000044f0b7c23 */ /* 0x100fe20008010810 */
[----:B------:R1:W2:Y:S01]  /*2670*/  MUFU.EX2 R73, R0 ;  /* 0x0000000000497308 */ /* 0x0002a20000000800 */
[C---:B------:R-:W-:Y:S06]  /*2680*/  HMMA.16816.F32 R144, R4.reuse, R26, RZ ;  /* 0x0000001a0490723c */ /* 0x040fec00000018ff */
[C---:B------:R-:W-:Y:S01]  /*2690*/  HMMA.16816.F32 R176, R4.reuse, R22, RZ ;  /* 0x0000001604b0723c */ /* 0x040fe200000018ff */
[----:B------:R-:W-:Y:S05]  /*26a0*/  MUFU.EX2 R182, R11 ;  /* 0x0000000b00b67308 */ /* 0x000fea0000000800 */
[----:B------:R-:W-:Y:S01]  /*26b0*/  HMMA.16816.F32 R184, R4, R30, RZ ;  /* 0x0000001e04b8723c */ /* 0x000fe200000018ff */
[----:B-1----:R-:W-:-:S05]  /*26c0*/  FFMA.FTZ R0, R74, UR4, -R16 ;  /* 0x000000044a007c23 */ /* 0x002fca0008010810 */
[C---:B------:R-:W-:Y:S01]  /*26d0*/  HMMA.16816.F32 R196, R4.reuse, R38, RZ ;  /* 0x0000002604c4723c */ /* 0x040fe200000018ff */
[----:B------:R1:W-:Y:S05]  /*26e0*/  MUFU.EX2 R81, R0 ;  /* 0x0000000000517308 */ /* 0x0003ea0000000800 */
[C---:B------:R-:W-:Y:S06]  /*26f0*/  HMMA.16816.F32 R204, R4.reuse, R46, RZ ;  /* 0x0000002e04cc723c */ /* 0x040fec00000018ff */
[C---:B------:R-:W-:Y:S06]  /*2700*/  HMMA.16816.F32 R232, R4.reuse, R50, RZ ;  /* 0x0000003204e8723c */ /* 0x040fec00000018ff */
[----:B---3--:R-:W-:Y:S01]  /*2710*/  HMMA.16816.F32 R224, R4, R54, RZ ;  /* 0x0000003604e0723c */ /* 0x008fe200000018ff */
[----:B-1----:R-:W-:Y:S01]  /*2720*/  LOP3.LUT R0, R3, UR23, R8, 0x96, !PT ;  /* 0x0000001703007c12 */ /* 0x002fe2000f8e9608 */
[----:B------:R-:W-:-:S04]  /*2730*/  IMAD.WIDE.U32 R2, R2, -0x326172a9, RZ ;  /* 0xcd9e8d5702027825 */ /* 0x000fc800078e00ff */
[----:B------:R-:W-:Y:S01]  /*2740*/  FFMA.FTZ R8, R78, UR4, -R16 ;  /* 0x000000044e087c23 */ /* 0x000fe20008010810 */
[----:B------:R-:W-:Y:S01]  /*2750*/  IMAD.WIDE.U32 R18, R0, -0x326172a9, RZ ;  /* 0xcd9e8d5700127825 */ /* 0x000fe200078e00ff */
[C---:B------:R-:W-:Y:S02]  /*2760*/  LOP3.LUT R0, R2.reuse, 0xffff, RZ, 0xc0, !PT ;  /* 0x0000ffff02007812 */ /* 0x040fe400078ec0ff */
[----:B------:R1:W3:Y:S01]  /*2770*/  MUFU.EX2 R116, R8 ;  /* 0x0000000800747308 */ /* 0x0002e20000000800 */
[----:B------:R-:W-:Y:S01]  /*2780*/  LOP3.LUT R10, R2, 0xff, RZ, 0xc0, !PT ;  /* 0x000000ff020a7812 */ /* 0x000fe200078ec0ff */
[----:B------:R-:W-:Y:S01]  /*2790*/  HMMA.16816.F32 R76, R4, R52, RZ ;  /* 0x00000034044c723c */ /* 0x000fe200000018ff */
[----:B------:R-:W-:Y:S02]  /*27a0*/  SHF.R.U32.HI R17, RZ, 0x18, R2 ;  /* 0x00000018ff117819 */ /* 0x000fe40000011602 */
[----:B------:R-:W-:-:S04]  /*27b0*/  SHF.R.U32.HI R9, RZ, 0x8, R0 ;  /* 0x00000008ff097819 */ /* 0x000fc80000011600 */
[----:B------:R-:W-:Y:S02]  /*27c0*/  PRMT R11, R10, 0x5410, R9 ;  /* 0x000054100a0b7816 */ /* 0x000fe40000000009 */
[----:B-1----:R-:W-:Y:S02]  /*27d0*/  SHF.R.U32.HI R8, RZ, 0x10, R2 ;  /* 0x00000010ff087819 */ /* 0x002fe40000011602 */
[----:B------:R-:W-:Y:S01]  /*27e0*/  LOP3.LUT R2, R3, UR6, R18, 0x96, !PT ;  /* 0x0000000603027c12 */ /* 0x000fe2000f8e9612 */
[----:B------:R-:W-:Y:S01]  /*27f0*/  FFMA.FTZ R3, R75, UR4, -R16 ;  /* 0x000000044b037c23 */ /* 0x000fe20008010810 */
[----:B------:R-:W-:Y:S02]  /*2800*/  LOP3.LUT R0, R8, 0xff, RZ, 0xc0, !PT ;  /* 0x000000ff08007812 */ /* 0x000fe400078ec0ff */
[----:B------:R-:W-:Y:S01]  /*2810*/  SHF.R.U32.HI R9, RZ, 0x10, R2 ;  /* 0x00000010ff097819 */ /* 0x000fe20000011602 */
[----:B------:R1:W4:Y:S01]  /*2820*/  MUFU.EX2 R183, R3 ;  /* 0x0000000300b77308 */ /* 0x0003220000000800 */
[----:B------:R-:W-:-:S02]  /*2830*/  PRMT R18, R0, 0x5410, R17 ;  /* 0x0000541000127816 */ /* 0x000fc40000000011 */
[C---:B------:R-:W-:Y:S02]  /*2840*/  LOP3.LUT R0, R2.reuse, 0xffff, RZ, 0xc0, !PT ;  /* 0x0000ffff02007812 */ /* 0x040fe400078ec0ff */
[----:B------:R-:W-:Y:S02]  /*2850*/  LOP3.LUT R17, R2, 0xff, RZ, 0xc0, !PT ;  /* 0x000000ff02117812 */ /* 0x000fe400078ec0ff */
[----:B------:R-:W-:Y:S02]  /*2860*/  SHF.R.U32.HI R10, RZ, 0x8, R0 ;  /* 0x00000008ff0a7819 */ /* 0x000fe40000011600 */
[----:B------:R-:W-:Y:S02]  /*2870*/  SHF.R.U32.HI R8, RZ, 0x18, R2 ;  /* 0x00000018ff087819 */ /* 0x000fe40000011602 */
[----:B------:R-:W-:Y:S02]  /*2880*/  HSET2.LE.AND R0, R11, R14, PT ;  /* 0x0000000e0b007233 */ /* 0x000fe40003803000 */
[----:B--2---:R-:W-:-:S02]  /*2890*/  F2FP.F16.F32.PACK_AB R2, R73, R117 ;  /* 0x000000754902723e */ /* 0x004fc400000000ff */
[----:B-1----:R-:W-:Y:S02]  /*28a0*/  LOP3.LUT R3, R9, 0xff, RZ, 0xc0, !PT ;  /* 0x000000ff09037812 */ /* 0x002fe400078ec0ff */
[----:B------:R-:W-:Y:S02]  /*28b0*/  PRMT R9, R17, 0x5410, R10 ;  /* 0x0000541011097816 */ /* 0x000fe4000000000a */
[----:B------:R-:W-:Y:S02]  /*28c0*/  PRMT R11, R3, 0x5410, R8 ;  /* 0x00005410030b7816 */ /* 0x000fe40000000008 */
[----:B------:R-:W-:Y:S02]  /*28d0*/  LOP3.LUT R10, R0, R2, RZ, 0xc0, !PT ;  /* 0x00000002000a7212 */ /* 0x000fe400078ec0ff */
[--C-:B------:R-:W-:Y:S02]  /*28e0*/  HSET2.LE.AND R3, R9, R14.reuse, PT ;  /* 0x0000000e09037233 */ /* 0x100fe40003803000 */
[----:B------:R-:W-:-:S02]  /*28f0*/  HSET2.LE.AND R0, R18, R14, PT ;  /* 0x0000000e12007233 */ /* 0x000fc40003803000 */
[----:B------:R-:W-:Y:S02]  /*2900*/  HSET2.LE.AND R9, R11, R14, PT ;  /* 0x0000000e0b097233 */ /* 0x000fe40003803000 */
[----:B---3--:R-:W-:Y:S02]  /*2910*/  F2FP.F16.F32.PACK_AB R2, R182, R116 ;  /* 0x00000074b602723e */ /* 0x008fe400000000ff */
[----:B------:R-:W-:Y:S02]  /*2920*/  F2FP.F16.F32.PACK_AB R8, R98, R99 ;  /* 0x000000636208723e */ /* 0x000fe400000000ff */
[----:B----4-:R-:W-:Y:S02]  /*2930*/  F2FP.F16.F32.PACK_AB R17, R183, R81 ;  /* 0x00000051b711723e */ /* 0x010fe400000000ff */
[----:B------:R-:W-:Y:S01]  /*2940*/  LOP3.LUT R11, R0, R2, RZ, 0xc0, !PT ;  /* 0x00000002000b7212 */ /* 0x000fe200078ec0ff */
[----:B------:R-:W-:Y:S01]  /*2950*/  FFMA.FTZ R0, R88, UR4, -R13 ;  /* 0x0000000458007c23 */ /* 0x000fe2000801080d */
[----:B------:R-:W-:-:S02]  /*2960*/  LOP3.LUT R8, R3, R8, RZ, 0xc0, !PT ;  /* 0x0000000803087212 */ /* 0x000fc400078ec0ff */
[----:B------:R-:W-:Y:S01]  /*2970*/  LOP3.LUT R9, R9, R17, RZ, 0xc0, !PT ;  /* 0x0000001109097212 */ /* 0x000fe200078ec0ff */
[----:B------:R1:W2:Y:S01]  /*2980*/  MUFU.EX2 R70, R0 ;  /* 0x0000000000467308 */ /* 0x0002a20000000800 */
[----:B------:R-:W-:Y:S01]  /*2990*/  LOP3.LUT R2, R43, UR30, R68, 0x96, !PT ;  /* 0x0000001e2b027c12 */ /* 0x000fe2000f8e9644 */
[----:B------:R-:W-:-:S04]  /*29a0*/  IMAD.MOV.U32 R43, RZ, RZ, R81 ;  /* 0x000000ffff2b7224 */ /* 0x000fc800078e0051 */
[----:B------:R-:W-:Y:S01]  /*29b0*/  HMMA.16816.F32 R4, R8, R26, RZ ;  /* 0x0000001a0804723c */ /* 0x000fe200000018ff */
[----:B------:R-:W-:-:S05]  /*29c0*/  IMAD.WIDE.U32 R2, R2, -0x2daee0ad, RZ ;  /* 0xd2511f5302027825 */ /* 0x000fca00078e00ff */
[C---:B------:R-:W-:Y:S01]  /*29d0*/  HMMA.16816.F32 R236, R8.reuse, R38, RZ ;  /* 0x0000002608ec723c */ /* 0x040fe200000018ff */
[--C-:B------:R-:W-:Y:S02]  /*29e0*/  SHF.R.U32.HI R18, RZ, 0x10, R2.reuse ;  /* 0x00000010ff127819 */ /* 0x100fe40000011602 */
[----:B------:R-:W-:Y:S01]  /*29f0*/  SHF.R.U32.HI R17, RZ, 0x18, R2 ;  /* 0x00000018ff117819 */ /* 0x000fe20000011602 */
[----:B-1----:R-:W-:Y:S01]  /*2a00*/  FFMA.FTZ R0, R89, UR4, -R13 ;  /* 0x0000000459007c23 */ /* 0x002fe2000801080d */
[----:B--2---:R-:W-:Y:S01]  /*2a10*/  IMAD.MOV.U32 R89, RZ, RZ, R70 ;  /* 0x000000ffff597224 */ /* 0x004fe200078e0046 */
[----:B------:R-:W-:Y:S01]  /*2a20*/  HMMA.16816.F32 R108, R8, R34, RZ ;  /* 0x00000022086c723c */ /* 0x000fe200000018ff */
[----:B------:R-:W-:Y:S01]  /*2a30*/  IMAD.MOV.U32 R38, RZ, RZ, R83 ;  /* 0x000000ffff267224 */ /* 0x000fe200078e0053 */
[----:B------:R1:W-:Y:S01]  /*2a40*/  MUFU.EX2 R88, R0 ;  /* 0x0000000000587308 */ /* 0x0003e20000000800 */
[----:B------:R-:W-:-:S03]  /*2a50*/  IMAD.MOV.U32 R39, RZ, RZ, R99 ;  /* 0x000000ffff277224 */ /* 0x000fc600078e0063 */
[C---:B------:R-:W-:Y:S06]  /*2a60*/  HMMA.16816.F32 R200, R8.reuse, R46, RZ ;  /* 0x0000002e08c8723c */ /* 0x040fec00000018ff */
[----:B------:R-:W-:Y:S02]  /*2a70*/  IMAD.MOV.U32 R75, RZ, RZ, R4 ;  /* 0x000000ffff4b7224 */ /* 0x000fe400078e0004 */
[----:B------:R-:W-:Y:S01]  /*2a80*/  FFMA.FTZ R4, R90, UR4, -R12 ;  /* 0x000000045a047c23 */ /* 0x000fe2000801080c */
[----:B------:R-:W-:Y:S01]  /*2a90*/  IMAD.MOV.U32 R138, RZ, RZ, R5 ;  /* 0x000000ffff8a7224 */ /* 0x000fe200078e0005 */
[----:B------:R-:W-:Y:S01]  /*2aa0*/  HMMA.16816.F32 R160, R8, R48, RZ ;  /* 0x0000003008a0723c */ /* 0x000fe200000018ff */
[----:B------:R-:W-:Y:S01]  /*2ab0*/  IMAD.MOV.U32 R137, RZ, RZ, R6 ;  /* 0x000000ffff897224 */ /* 0x000fe200078e0006 */
[----:B------:R-:W-:Y:S01]  /*2ac0*/  MUFU.EX2 R175, R4 ;  /* 0x0000000400af7308 */ /* 0x000fe20000000800 */
[----:B------:R-:W-:-:S02]  /*2ad0*/  IMAD.MOV.U32 R90, RZ, RZ, R180 ;  /* 0x000000ffff5a7224 */ /* 0x000fc400078e00b4 */
[----:B-1----:R-:W-:Y:S01]  /*2ae0*/  FFMA.FTZ R0, R84, UR4, -R13 ;  /* 0x0000000454007c23 */ /* 0x002fe2000801080d */
[----:B------:R-:W-:Y:S02]  /*2af0*/  IMAD.MOV.U32 R84, RZ, RZ, R7 ;  /* 0x000000ffff547224 */ /* 0x000fe400078e0007 */
[----:B------:R-:W-:Y:S01]  /*2b00*/  FFMA.FTZ R7, R91, UR4, -R12 ;  /* 0x000000045b077c23 */ /* 0x000fe2000801080c */
[C---:B------:R-:W-:Y:S01]  /*2b10*/  HMMA.16816.F32 R68, R8.reuse, R28, RZ ;  /* 0x0000001c0844723c */ /* 0x040fe200000018ff */
[----:B------:R-:W-:Y:S01]  /*2b20*/  IMAD.MOV.U32 R91, RZ, RZ, R119 ;  /* 0x000000ffff5b7224 */ /* 0x000fe200078e0077 */
[----:B------:R1:W2:Y:S01]  /*2b30*/  MUFU.EX2 R72, R0 ;  /* 0x0000000000487308 */ /* 0x0002a20000000800 */
[----:B------:R-:W-:Y:S02]  /*2b40*/  IMAD.MOV.U32 R57, RZ, RZ, R109 ;  /* 0x000000ffff397224 */ /* 0x000fe400078e006d */
[----:B------:R-:W-:Y:S01]  /*2b50*/  IMAD.MOV.U32 R56, RZ, RZ, R110 ;  /* 0x000000ffff387224 */ /* 0x000fe200078e006e */
[----:B------:R-:W-:Y:S01]  /*2b60*/  HMMA.16816.F32 R244, R8, R30, RZ ;  /* 0x0000001e08f4723c */ /* 0x000fe200000018ff */
[----:B------:R-:W-:-:S02]  /*2b70*/  IMAD.MOV.U32 R41, RZ, RZ, R111 ;  /* 0x000000ffff297224 */ /* 0x000fc400078e006f */
[----:B------:R-:W-:Y:S01]  /*2b80*/  IMAD.MOV.U32 R40, RZ, RZ, R108 ;  /* 0x000000ffff287224 */ /* 0x000fe200078e006c */
[----:B------:R-:W-:Y:S01]  /*2b90*/  MUFU.EX2 R174, R7 ;  /* 0x0000000700ae7308 */ /* 0x000fe20000000800 */
[----:B------:R-:W-:Y:S01]  /*2ba0*/  LDSM.16.MT88.4 R108, [R214+0xb800] ;  /* 0x00b80000d66c783b */ /* 0x000fe20000004200 */
[C---:B------:R-:W-:Y:S01]  /*2bb0*/  HMMA.16816.F32 R208, R8.reuse, R24, RZ ;  /* 0x0000001808d0723c */ /* 0x040fe200000018ff */
[----:B------:R-:W-:Y:S02]  /*2bc0*/  IMAD.MOV.U32 R48, RZ, RZ, R181 ;  /* 0x000000ffff307224 */ /* 0x000fe400078e00b5 */
[----:B------:R-:W3:Y:S01]  /*2bd0*/  LDSM.16.MT88.4 R24, [R214+0xa800] ;  /* 0x00a80000d618783b */ /* 0x000ee20000004200 */
[----:B------:R-:W-:Y:S02]  /*2be0*/  IMAD.MOV.U32 R46, RZ, RZ, R75 ;  /* 0x000000ffff2e7224 */ /* 0x000fe400078e004b */
[----:B------:R-:W-:Y:S01]  /*2bf0*/  HMMA.16816.F32 R28, R8, R44, RZ ;  /* 0x0000002c081c723c */ /* 0x000fe200000018ff */
[----:B-1----:R-:W-:Y:S01]  /*2c00*/  FFMA.FTZ R0, R85, UR4, -R13 ;  /* 0x0000000455007c23 */ /* 0x002fe2000801080d */
[----:B------:R-:W-:Y:S01]  /*2c10*/  LOP3.LUT R13, R2, 0xff, RZ, 0xc0, !PT ;  /* 0x000000ff020d7812 */ /* 0x000fe200078ec0ff */
[----:B--2---:R-:W-:-:S02]  /*2c20*/  IMAD.MOV.U32 R49, RZ, RZ, R72 ;  /* 0x000000ffff317224 */ /* 0x004fc400078e0048 */
[----:B------:R1:W2:Y:S01]  /*2c30*/  MUFU.EX2 R74, R0 ;  /* 0x00000000004a7308 */ /* 0x0002a20000000800 */
[----:B------:R-:W-:Y:S01]  /*2c40*/  IMAD.MOV.U32 R72, RZ, RZ, R97 ;  /* 0x000000ffff487224 */ /* 0x000fe200078e0061 */
[C---:B------:R-:W-:Y:S01]  /*2c50*/  HMMA.16816.F32 R188, R8.reuse, R20, RZ ;  /* 0x0000001408bc723c */ /* 0x040fe200000018ff */
[----:B------:R-:W-:Y:S02]  /*2c60*/  IMAD.MOV.U32 R44, RZ, RZ, R118 ;  /* 0x000000ffff2c7224 */ /* 0x000fe400078e0076 */
[----:B------:R-:W-:Y:S02]  /*2c70*/  IMAD.MOV.U32 R45, RZ, RZ, R117 ;  /* 0x000000ffff2d7224 */ /* 0x000fe400078e0075 */
[----:B------:R-:W-:Y:S01]  /*2c80*/  IMAD.MOV.U32 R85, RZ, RZ, R56 ;  /* 0x000000ffff557224 */ /* 0x000fe200078e0038 */
[C---:B------:R-:W-:Y:S01]  /*2c90*/  HMMA.16816.F32 R248, R8.reuse, R22, RZ ;  /* 0x0000001608f8723c */ /* 0x040fe200000018ff */
[----:B------:R-:W-:Y:S05]  /*2ca0*/  LDSM.16.MT88.4 R20, [R216+0xb800] ;  /* 0x00b80000d814783b */ /* 0x000fea0000004200 */
[C---:B------:R-:W-:Y:S01]  /*2cb0*/  HMMA.16816.F32 R240, R8.reuse, R32, RZ ;  /* 0x0000002008f0723c */ /* 0x040fe200000018ff */
[----:B-1----:R-:W-:Y:S01]  /*2cc0*/  LOP3.LUT R0, R3, UR5, R58, 0x96, !PT ;  /* 0x0000000503007c12 */ /* 0x002fe2000f8e963a */
[----:B--2---:R-:W-:Y:S01]  /*2cd0*/  IMAD.MOV.U32 R47, RZ, RZ, R74 ;  /* 0x000000ffff2f7224 */ /* 0x004fe200078e004a */
[----:B------:R-:W-:Y:S01]  /*2ce0*/  LOP3.LUT R3, R2, 0xffff, RZ, 0xc0, !PT ;  /* 0x0000ffff02037812 */ /* 0x000fe200078ec0ff */
[----:B------:R-:W-:Y:S01]  /*2cf0*/  FFMA.FTZ R2, R86, UR4, -R12 ;  /* 0x0000000456027c23 */ /* 0x000fe2000801080c */
[C---:B------:R-:W-:Y:S01]  /*2d00*/  LOP3.LUT R4, R0.reuse, 0xffff, RZ, 0xc0, !PT ;  /* 0x0000ffff00047812 */ /* 0x040fe200078ec0ff */
[----:B------:R-:W-:Y:S01]  /*2d10*/  IMAD.MOV.U32 R86, RZ, RZ, R98 ;  /* 0x000000ffff567224 */ /* 0x000fe200078e0062 */
[----:B------:R-:W-:Y:S01]  /*2d20*/  SHF.R.U32.HI R5, RZ, 0x8, R3 ;  /* 0x00000008ff057819 */ /* 0x000fe20000011603 */
[----:B------:R1:W-:Y:S01]  /*2d30*/  MUFU.EX2 R173, R2 ;  /* 0x0000000200ad7308 */ /* 0x0003e20000000800 */
[----:B------:R-:W-:Y:S01]  /*2d40*/  LOP3.LUT R6, R0, 0xff, RZ, 0xc0, !PT ;  /* 0x000000ff00067812 */ /* 0x000fe200078ec0ff */
[----:B------:R-:W-:Y:S01]  /*2d50*/  IMAD.MOV.U32 R74, RZ, RZ, R96 ;  /* 0x000000ffff4a7224 */ /* 0x000fe200078e0060 */
[----:B------:R-:W-:Y:S01]  /*2d60*/  SHF.R.U32.HI R3, RZ, 0x8, R4 ;  /* 0x00000008ff037819 */ /* 0x000fe20000011604 */
[----:B------:R-:W-:Y:S01]  /*2d70*/  LDSM.16.MT88.4 R96, [R212+0xb800] ;  /* 0x00b80000d460783b */ /* 0x000fe20000004200 */
[----:B------:R-:W-:Y:S01]  /*2d80*/  SHF.R.U32.HI R7, RZ, 0x18, R0 ;  /* 0x00000018ff077819 */ /* 0x000fe20000011600 */
[C---:B------:R-:W-:Y:S01]  /*2d90*/  HMMA.16816.F32 R32, R8.reuse, R36, RZ ;  /* 0x000000240820723c */ /* 0x040fe200000018ff */
[----:B------:R-:W-:Y:S01]  /*2da0*/  PRMT R6, R6, 0x5410, R3 ;  /* 0x0000541006067816 */ /* 0x000fe20000000003 */
[----:B------:R-:W-:Y:S01]  /*2db0*/  FFMA.FTZ R3, R87, UR4, -R12 ;  /* 0x0000000457037c23 */ /* 0x000fe2000801080c */
[----:B------:R-:W-:Y:S01]  /*2dc0*/  IMAD.MOV.U32 R87, RZ, RZ, R82 ;  /* 0x000000ffff577224 */ /* 0x000fe200078e0052 */
[----:B------:R-:W-:Y:S01]  /*2dd0*/  PRMT R13, R13, 0x5410, R5 ;  /* 0x000054100d0d7816 */ /* 0x000fe20000000005 */
[----:B------:R-:W-:Y:S01]  /*2de0*/  LDSM.16.MT88.4 R80, [R216+0xa800] ;  /* 0x00a80000d850783b */ /* 0x000fe20000004200 */
[----:B------:R2:W4:Y:S01]  /*2df0*/  MUFU.EX2 R229, R3 ;  /* 0x0000000300e57308 */ /* 0x0005220000000800 */
[----:B------:R-:W-:Y:S01]  /*2e00*/  LOP3.LUT R5, R18, 0xff, RZ, 0xc0, !PT ;  /* 0x000000ff12057812 */ /* 0x000fe200078ec0ff */
[----:B------:R-:W-:Y:S01]  /*2e10*/  IMAD.MOV.U32 R12, RZ, RZ, R116 ;  /* 0x000000ffff0c7224 */ /* 0x000fe200078e0074 */
[C---:B------:R-:W-:Y:S01]  /*2e20*/  HMMA.16816.F32 R192, R8.reuse, R50, RZ ;  /* 0x0000003208c0723c */ /* 0x040fe200000018ff */
[----:B------:R-:W3:Y:S01]  /*2e30*/  LDSM.16.MT88.4 R116, [R217+0xb800] ;  /* 0x00b80000d974783b */ /* 0x000ee20000004200 */
[----:B-1----:R-:W-:Y:S01]  /*2e40*/  SHF.R.U32.HI R2, RZ, 0x10, R0 ;  /* 0x00000010ff027819 */ /* 0x002fe20000011600 */
[----:B------:R-:W-:Y:S01]  /*2e50*/  IMAD.MOV.U32 R37, RZ, RZ, R57 ;  /* 0x000000ffff257224 */ /* 0x000fe200078e0039 */
[----:B------:R-:W-:Y:S01]  /*2e60*/  HSET2.LE.AND R0, R6, R14, PT ;  /* 0x0000000e06007233 */ /* 0x000fe20003803000 */
[----:B------:R-:W-:Y:S01]  /*2e70*/  IMAD.MOV.U32 R36, RZ, RZ, R40 ;  /* 0x000000ffff247224 */ /* 0x000fe200078e0028 */
[----:B------:R-:W-:Y:S01]  /*2e80*/  LOP3.LUT R4, R2, 0xff, RZ, 0xc0, !PT ;  /* 0x000000ff02047812 */ /* 0x000fe200078ec0ff */
[----:B------:R-:W-:Y:S01]  /*2e90*/  HMMA.16816.F32 R168, R8, R52, RZ ;  /* 0x0000003408a8723c */ /* 0x000fe200000018ff */
[----:B------:R-:W-:Y:S01]  /*2ea0*/  F2FP.F16.F32.PACK_AB R2, R88, R89 ;  /* 0x000000595802723e */ /* 0x000fe200000000ff */
[----:B------:R-:W-:Y:S01]  /*2eb0*/  IMAD.MOV.U32 R51, RZ, RZ, R182 ;  /* 0x000000ffff337224 */ /* 0x000fe200078e00b6 */
[----:B------:R-:W-:Y:S01]  /*2ec0*/  PRMT R4, R4, 0x5410, R7 ;  /* 0x0000541004047816 */ /* 0x000fe20000000007 */
[----:B------:R-:W-:Y:S01]  /*2ed0*/  IMAD.MOV.U32 R7, RZ, RZ, R137 ;  /* 0x000000ffff077224 */ /* 0x000fe200078e0089 */
[----:B------:R-:W-:-:S02]  /*2ee0*/  LOP3.LUT R124, R0, R2, RZ, 0xc0, !PT ;  /* 0x00000002007c7212 */ /* 0x000fc400078ec0ff */
[----:B------:R-:W-:Y:S01]  /*2ef0*/  F2FP.F16.F32.PACK_AB R2, R174, R175 ;  /* 0x000000afae02723e */ /* 0x000fe200000000ff */
[----:B------:R-:W-:Y:S01]  /*2f00*/  IMAD.MOV.U32 R52, RZ, RZ, R183 ;  /* 0x000000ffff347224 */ /* 0x000fe200078e00b7 */
[--C-:B------:R-:W-:Y:S01]  /*2f10*/  HSET2.LE.AND R0, R4, R14.reuse, PT ;  /* 0x0000000e04007233 */ /* 0x100fe20003803000 */
[----:B------:R-:W-:Y:S01]  /*2f20*/  HMMA.16816.F32 R180, R8, R54, RZ ;  /* 0x0000003608b4723c */ /* 0x000fe200000018ff */
[----:B------:R-:W-:Y:S01]  /*2f30*/  PRMT R5, R5, 0x5410, R17 ;  /* 0x0000541005057816 */ /* 0x000fe20000000011 */
[----:B------:R-:W-:Y:S01]  /*2f40*/  IMAD.MOV.U32 R17, RZ, RZ, R84 ;  /* 0x000000ffff117224 */ /* 0x000fe200078e0054 */
[--C-:B--2---:R-:W-:Y:S01]  /*2f50*/  HSET2.LE.AND R3, R13, R14.reuse, PT ;  /* 0x0000000e0d037233 */ /* 0x104fe20003803000 */
[----:B------:R-:W-:Y:S01]  /*2f60*/  IMAD.MOV.U32 R13, RZ, RZ, R138 ;  /* 0x000000ffff0d7224 */ /* 0x000fe200078e008a */
[----:B------:R-:W-:Y:S01]  /*2f70*/  LOP3.LUT R125, R0, R2, RZ, 0xc0, !PT ;  /* 0x00000002007d7212 */ /* 0x000fe200078ec0ff */
[----:B------:R-:W-:Y:S01]  /*2f80*/  FFMA.FTZ R0, R164, UR4, -R15 ;  /* 0x00000004a4007c23 */ /* 0x000fe2000801080f */
[----:B------:R-:W-:Y:S01]  /*2f90*/  HSET2.LE.AND R5, R5, R14, PT ;  /* 0x0000000e05057233 */ /* 0x000fe20003803000 */
[----:B------:R-:W-:Y:S01]  /*2fa0*/  IMAD.MOV.U32 R55, RZ, RZ, R72 ;  /* 0x000000ffff377224 */ /* 0x000fe200078e0048 */
[----:B------:R-:W-:Y:S01]  /*2fb0*/  F2FP.F16.F32.PACK_AB R4, R47, R49 ;  /* 0x000000312f04723e */ /* 0x000fe200000000ff */
[----:B------:R1:W-:Y:S01]  /*2fc0*/  MUFU.EX2 R138, R0 ;  /* 0x00000000008a7308 */ /* 0x0003e20000000800 */
[----:B----4-:R-:W-:Y:S01]  /*2fd0*/  F2FP.F16.F32.PACK_AB R6, R229, R173 ;  /* 0x000000ade506723e */ /* 0x010fe200000000ff */
[----:B------:R-:W-:Y:S01]  /*2fe0*/  IMAD.MOV.U32 R54, RZ, RZ, R49 ;  /* 0x000000ffff367224 */ /* 0x000fe200078e0031 */
[----:B------:R-:W-:Y:S01]  /*2ff0*/  LOP3.LUT R126, R3, R4, RZ, 0xc0, !PT ;  /* 0x00000004037e7212 */ /* 0x000fe200078ec0ff */
[----:B------:R-:W-:Y:S01]  /*3000*/  FFMA.FTZ R4, R158, UR4, -R16 ;  /* 0x000000049e047c23 */ /* 0x000fe20008010810 */
[----:B------:R-:W-:Y:S01]  /*3010*/  LOP3.LUT R127, R5, R6, RZ, 0xc0, !PT ;  /* 0x00000006057f7212 */ /* 0x000fe200078ec0ff */
[----:B------:R-:W-:Y:S01]  /*3020*/  IMAD.MOV.U32 R49, RZ, RZ, R13 ;  /* 0x000000ffff317224 */ /* 0x000fe200078e000d */
[----:B------:R-:W-:Y:S01]  /*3030*/  LOP3.LUT R2, R19, UR30, R60, 0x96, !PT ;  /* 0x0000001e13027c12 */ /* 0x000fe2000f8e963c */
[----:B------:R2:W-:Y:S01]  /*3040*/  MUFU.EX2 R13, R4 ;  /* 0x00000004000d7308 */ /* 0x0005e20000000800 */
[----:B------:R-:W-:-:S02]  /*3050*/  IMAD.MOV.U32 R50, RZ, RZ, R7 ;  /* 0x000000ffff327224 */ /* 0x000fc400078e0007 */
[----:B------:R-:W-:Y:S01]  /*3060*/  IMAD.MOV.U32 R53, RZ, RZ, R43 ;  /* 0x000000ffff357224 */ /* 0x000fe200078e002b */
[----:B------:R-:W-:Y:S01]  /*3070*/  HMMA.16816.F32 R56, R124, R64, R92 ;  /* 0x000000407c38723c */ /* 0x000fe2000000185c */
[----:B------:R-:W-:-:S04]  /*3080*/  IMAD.WIDE.U32 R2, R2, -0x2daee0ad, RZ ;  /* 0xd2511f5302027825 */ /* 0x000fc800078e00ff */
[----:B-1----:R-:W-:Y:S01]  /*3090*/  FFMA.FTZ R0, R165, UR4, -R15 ;  /* 0x00000004a5007c23 */ /* 0x002fe2000801080f */
[C---:B------:R-:W-:Y:S01]  /*30a0*/  LOP3.LUT R5, R2.reuse, 0xffff, RZ, 0xc0, !PT ;  /* 0x0000ffff02057812 */ /* 0x040fe200078ec0ff */
[----:B------:R-:W-:Y:S01]  /*30b0*/  IMAD.MOV.U32 R92, RZ, RZ, R74 ;  /* 0x000000ffff5c7224 */ /* 0x000fe200078e004a */
[----:B------:R-:W-:Y:S01]  /*30c0*/  LOP3.LUT R10, R2, 0xff, RZ, 0xc0, !PT ;  /* 0x000000ff020a7812 */ /* 0x000fe200078ec0ff */
[----:B------:R1:W4:Y:S01]  /*30d0*/  MUFU.EX2 R137, R0 ;  /* 0x0000000000897308 */ /* 0x0003220000000800 */
[----:B------:R-:W-:Y:S01]  /*30e0*/  SHF.R.U32.HI R9, RZ, 0x18, R2 ;  /* 0x00000018ff097819 */ /* 0x000fe20000011602 */
[----:B------:R-:W-:Y:S01]  /*30f0*/  IMAD.MOV.U32 R94, RZ, RZ, R12 ;  /* 0x000000ffff5e7224 */ /* 0x000fe200078e000c */
[----:B------:R-:W-:Y:S01]  /*3100*/  SHF.R.U32.HI R8, RZ, 0x8, R5 ;  /* 0x00000008ff087819 */ /* 0x000fe20000011605 */
[----:B--2---:R-:W-:Y:S01]  /*3110*/  FFMA.FTZ R4, R167, UR4, -R16 ;  /* 0x00000004a7047c23 */ /* 0x004fe20008010810 */
[----:B------:R-:W-:Y:S01]  /*3120*/  IMAD.MOV.U32 R84, RZ, RZ, R41 ;  /* 0x000000ffff547224 */ /* 0x000fe200078e0029 */
[----:B-----5:R-:W-:Y:S01]  /*3130*/  HMMA.16816.F32 R140, R124, R152, R140 ;  /* 0x000000987c8c723c */ /* 0x020fe2000000188c */
[----:B------:R-:W-:Y:S01]  /*3140*/  IMAD.MOV.U32 R95, RZ, RZ, R45 ;  /* 0x000000ffff5f7224 */ /* 0x000fe200078e002d */
[----:B------:R-:W-:Y:S01]  /*3150*/  MUFU.EX2 R11, R4 ;  /* 0x00000004000b7308 */ /* 0x000fe20000000800 */
[----:B------:R-:W-:-:S02]  /*3160*/  IMAD.MOV.U32 R93, RZ, RZ, R91 ;  /* 0x000000ffff5d7224 */ /* 0x000fc400078e005b */
[----:B------:R-:W-:Y:S01]  /*3170*/  IMAD.MOV.U32 R165, RZ, RZ, R44 ;  /* 0x000000ffffa57224 */ /* 0x000fe200078e002c */
[C---:B---3--:R-:W-:Y:S01]  /*3180*/  HMMA.16816.F32 R40, R124.reuse, R24, R112 ;  /* 0x000000187c28723c */ /* 0x048fe20000001870 */
[----:B------:R-:W-:Y:S02]  /*3190*/  IMAD.MOV.U32 R164, RZ, RZ, R47 ;  /* 0x000000ffffa47224 */ /* 0x000fe400078e002f */
[----:B-1----:R-:W-:Y:S01]  /*31a0*/  FFMA.FTZ R0, R156, UR4, -R15 ;  /* 0x000000049c007c23 */ /* 0x002fe2000801080f */
[----:B------:R-:W-:Y:S02]  /*31b0*/  IMAD.MOV.U32 R156, RZ, RZ, R73 ;  /* 0x000000ffff9c7224 */ /* 0x000fe400078e0049 */
[C---:B------:R-:W-:Y:S01]  /*31c0*/  HMMA.16816.F32 R112, R124.reuse, R116, R120 ;  /* 0x000000747c70723c */ /* 0x040fe20000001878 */
[----:B------:R-:W-:Y:S01]  /*31d0*/  IMAD.MOV.U32 R19, RZ, RZ, R164 ;  /* 0x000000ffff137224 */ /* 0x000fe200078e00a4 */
[----:B------:R1:W-:Y:S04]  /*31e0*/  MUFU.EX2 R18, R0 ;  /* 0x0000000000127308 */ /* 0x0003e80000000800 */
[C---:B------:R-:W-:Y:S06]  /*31f0*/  HMMA.16816.F32 R72, R124.reuse, R80, R100 ;  /* 0x000000507c48723c */ /* 0x040fec0000001864 */
[----:B------:R-:W-:Y:S01]  /*3200*/  HMMA.16816.F32 R120, R124, R20, R76 ;  /* 0x000000147c78723c */ /* 0x000fe2000000184c */
[----:B------:R-:W-:-:S02]  /*3210*/  IMAD.MOV.U32 R103, RZ, RZ, R51 ;  /* 0x000000ffff677224 */ /* 0x000fc400078e0033 */
[----:B------:R-:W-:Y:S02]  /*3220*/  IMAD.MOV.U32 R51, RZ, RZ, R17 ;  /* 0x000000ffff337224 */ /* 0x000fe400078e0011 */
[----:B------:R-:W-:Y:S01]  /*3230*/  IMAD.MOV.U32 R101, RZ, RZ, R90 ;  /* 0x000000ffff657224 */ /* 0x000fe200078e005a */
[C---:B------:R-:W-:Y:S01]  /*3240*/  HMMA.16816.F32 R76, R124.reuse, R82, R184 ;  /* 0x000000527c4c723c */ /* 0x040fe200000018b8 */
[----:B-1----:R-:W-:Y:S01]  /*3250*/  FFMA.FTZ R0, R157, UR4, -R15 ;  /* 0x000000049d007c23 */ /* 0x002fe2000801080f */
[----:B------:R-:W-:Y:S02]  /*3260*/  IMAD.MOV.U32 R100, RZ, RZ, R89 ;  /* 0x000000ffff647224 */ /* 0x000fe400078e0059 */
[----:B------:R-:W-:Y:S01]  /*3270*/  IMAD.MOV.U32 R157, RZ, RZ, R88 ;  /* 0x000000ffff9d7224 */ /* 0x000fe200078e0058 */
[----:B------:R1:W2:Y:S01]  /*3280*/  MUFU.EX2 R17, R0 ;  /* 0x0000000000117308 */ /* 0x0002a20000000800 */
        /* <DEDUP_REMOVED lines=9> */
[----:B-1----:R-:W-:-:S05]  /*3320*/  FFMA.FTZ R0, R166, UR4, -R16 ;  /* 0x00000004a6007c23 */ /* 0x002fca0008010810 */
[C---:B------:R-:W-:Y:S01]  /*3330*/  HMMA.16816.F32 R44, R124.reuse, R26, R144 ;  /* 0x0000001a7c2c723c */ /* 0x040fe20000001890 */
[----:B------:R1:W-:Y:S05]  /*3340*/  MUFU.EX2 R15, R0 ;  /* 0x00000000000f7308 */ /* 0x0003ea0000000800 */
[C---:B------:R-:W-:Y:S01]  /*3350*/  HMMA.16816.F32 R164, R124.reuse, R118, R232 ;  /* 0x000000767ca4723c */ /* 0x040fe200000018e8 */
[----:B-1----:R-:W-:Y:S02]  /*3360*/  LOP3.LUT R0, R3, UR5, R62, 0x96, !PT ;  /* 0x0000000503007c12 */ /* 0x002fe4000f8e963e */
[----:B------:R-:W-:Y:S01]  /*3370*/  SHF.R.U32.HI R3, RZ, 0x10, R2 ;  /* 0x00000010ff037819 */ /* 0x000fe20000011602 */
[----:B------:R-:W-:Y:S01]  /*3380*/  FFMA.FTZ R2, R159, UR4, -R16 ;  /* 0x000000049f027c23 */ /* 0x000fe20008010810 */
[----:B------:R-:W-:Y:S01]  /*3390*/  LOP3.LUT R7, R0, 0xff, RZ, 0xc0, !PT ;  /* 0x000000ff00077812 */ /* 0x000fe200078ec0ff */
[----:B------:R-:W-:Y:S01]  /*33a0*/  HMMA.16816.F32 R60, R124, R66, R176 ;  /* 0x000000427c3c723c */ /* 0x000fe200000018b0 */
[----:B------:R-:W-:Y:S01]  /*33b0*/  LOP3.LUT R6, R3, 0xff, RZ, 0xc0, !PT ;  /* 0x000000ff03067812 */ /* 0x000fe200078ec0ff */
[----:B------:R1:W3:Y:S01]  /*33c0*/  MUFU.EX2 R12, R2 ;  /* 0x00000002000c7308 */ /* 0x0002e20000000800 */
[----:B------:R-:W-:Y:S01]  /*33d0*/  SHF.R.U32.HI R3, RZ, 0x10, R0 ;  /* 0x00000010ff037819 */ /* 0x000fe20000011600 */
[----:B------:R-:W-:Y:S01]  /*33e0*/  IMAD.MOV.U32 R16, RZ, RZ, R54 ;  /* 0x000000ffff107224 */ /* 0x000fe200078e0036 */
[----:B------:R-:W-:-:S02]  /*33f0*/  SHF.R.U32.HI R5, RZ, 0x18, R0 ;  /* 0x00000018ff057819 */ /* 0x000fc40000011600 */
[----:B------:R-:W-:Y:S01]  /*3400*/  LOP3.LUT R3, R3, 0xff, RZ, 0xc0, !PT ;  /* 0x000000ff03037812 */ /* 0x000fe200078ec0ff */
[----:B------:R-:W-:Y:S01]  /*3410*/  IMAD.MOV.U32 R177, RZ, RZ, R101 ;  /* 0x000000ffffb17224 */ /* 0x000fe200078e0065 */
[----:B------:R-:W-:Y:S01]  /*3420*/  PRMT R4, R6, 0x5410, R9 ;  /* 0x0000541006047816 */ /* 0x000fe20000000009 */
[----:B------:R-:W-:Y:S01]  /*3430*/  IMAD.MOV.U32 R9, RZ, RZ, R92 ;  /* 0x000000ffff097224 */ /* 0x000fe200078e005c */
[----:B------:R-:W-:Y:S01]  /*3440*/  PRMT R3, R3, 0x5410, R5 ;  /* 0x0000541003037816 */ /* 0x000fe20000000005 */
[----:B------:R-:W-:Y:S01]  /*3450*/  HMMA.16816.F32 R92, R124, R98, R196 ;  /* 0x000000627c5c723c */ /* 0x000fe200000018c4 */
[----:B----4-:R-:W-:Y:S01]  /*3460*/  F2FP.F16.F32.PACK_AB R5, R137, R138 ;  /* 0x0000008a8905723e */ /* 0x010fe200000000ff */
[----:B------:R-:W-:Y:S01]  /*3470*/  IMAD.MOV.U32 R176, RZ, RZ, R102 ;  /* 0x000000ffffb07224 */ /* 0x000fe200078e0066 */
[----:B------:R-:W-:Y:S01]  /*3480*/  HSET2.LE.AND R4, R4, R14, PT ;  /* 0x0000000e04047233 */ /* 0x000fe20003803000 */
[----:B------:R-:W-:Y:S02]  /*3490*/  IMAD.MOV.U32 R178, RZ, RZ, R100 ;  /* 0x000000ffffb27224 */ /* 0x000fe400078e0064 */
[----:B------:R-:W-:Y:S01]  /*34a0*/  IMAD.MOV.U32 R179, RZ, RZ, R157 ;  /* 0x000000ffffb37224 */ /* 0x000fe200078e009d */
[----:B-1----:R-:W-:Y:S01]  /*34b0*/  LOP3.LUT R2, R0, 0xffff, RZ, 0xc0, !PT ;  /* 0x0000ffff00027812 */ /* 0x002fe200078ec0ff */
[----:B------:R-:W-:-:S02]  /*34c0*/  IMAD.MOV.U32 R196, RZ, RZ, R52 ;  /* 0x000000ffffc47224 */ /* 0x000fc400078e0034 */
[----:B------:R-:W-:Y:S01]  /*34d0*/  IMAD.MOV.U32 R197, RZ, RZ, R53 ;  /* 0x000000ffffc57224 */ /* 0x000fe200078e0035 */
[----:B------:R-:W-:Y:S01]  /*34e0*/  SHF.R.U32.HI R0, RZ, 0x8, R2 ;  /* 0x00000008ff007819 */ /* 0x000fe20000011602 */
[----:B------:R-:W-:Y:S01]  /*34f0*/  IMAD.MOV.U32 R198, RZ, RZ, R87 ;  /* 0x000000ffffc67224 */ /* 0x000fe200078e0057 */
[----:B------:R-:W-:Y:S01]  /*3500*/  PRMT R2, R10, 0x5410, R8 ;  /* 0x000054100a027816 */ /* 0x000fe20000000008 */
[----:B------:R-:W-:Y:S01]  /*3510*/  IMAD.MOV.U32 R199, RZ, RZ, R38 ;  /* 0x000000ffffc77224 */ /* 0x000fe200078e0026 */
[----:B------:R-:W-:Y:S01]  /*3520*/  PRMT R0, R7, 0x5410, R0 ;  /* 0x0000541007007816 */ /* 0x000fe20000000000 */
[----:B------:R-:W-:Y:S01]  /*3530*/  IMAD.MOV.U32 R10, RZ, RZ, R156 ;  /* 0x000000ffff0a7224 */ /* 0x000fe200078e009c */
[--C-:B------:R-:W-:Y:S01]  /*3540*/  HSET2.LE.AND R7, R3, R14.reuse, PT ;  /* 0x0000000e03077233 */ /* 0x100fe20003803000 */
[----:B------:R-:W-:Y:S01]  /*3550*/  IMAD.MOV.U32 R8, RZ, RZ, R103 ;  /* 0x000000ffff087224 */ /* 0x000fe200078e0067 */
[--C-:B------:R-:W-:Y:S01]  /*3560*/  HSET2.LE.AND R2, R2, R14.reuse, PT ;  /* 0x0000000e02027233 */ /* 0x100fe20003803000 */
[----:B------:R-:W-:Y:S01]  /*3570*/  HMMA.16816.F32 R156, R124, R110, R204 ;  /* 0x0000006e7c9c723c */ /* 0x000fe200000018cc */
[----:B------:R-:W-:Y:S01]  /*3580*/  HSET2.LE.AND R6, R0, R14, PT ;  /* 0x0000000e00067233 */ /* 0x000fe20003803000 */
[----:B------:R-:W-:Y:S01]  /*3590*/  IMAD.MOV.U32 R14, RZ, RZ, R55 ;  /* 0x000000ffff0e7224 */ /* 0x000fe200078e0037 */
[----:B--2---:R-:W-:-:S02]  /*35a0*/  F2FP.F16.F32.PACK_AB R0, R17, R18 ;  /* 0x000000121100723e */ /* 0x004fc400000000ff */
[----:B---3--:R-:W-:Y:S01]  /*35b0*/  F2FP.F16.F32.PACK_AB R3, R12, R13 ;  /* 0x0000000d0c03723e */ /* 0x008fe200000000ff */
[----:B------:R-:W-:Y:S01]  /*35c0*/  HMMA.16816.F32 R124, R124, R22, R224 ;  /* 0x000000167c7c723c */ /* 0x000fe200000018e0 */
[----:B------:R-:W-:Y:S01]  /*35d0*/  LOP3.LUT R130, R2, R0, RZ, 0xc0, !PT ;  /* 0x0000000002827212 */ /* 0x000fe200078ec0ff */
[----:B------:R-:W-:Y:S01]  /*35e0*/  IMAD.MOV.U32 R2, RZ, RZ, R39 ;  /* 0x000000ffff027224 */ /* 0x000fe200078e0027 */
[----:B------:R-:W-:Y:S01]  /*35f0*/  F2FP.F16.F32.PACK_AB R0, R11, R15 ;  /* 0x0000000f0b00723e */ /* 0x000fe200000000ff */
[----:B------:R-:W-:Y:S01]  /*3600*/  IMAD.MOV.U32 R204, RZ, RZ, R36 ;  /* 0x000000ffffcc7224 */ /* 0x000fe200078e0024 */
[----:B------:R-:W-:Y:S01]  /*3610*/  LOP3.LUT R131, R4, R3, RZ, 0xc0, !PT ;  /* 0x0000000304837212 */ /* 0x000fe200078ec0ff */
[----:B------:R-:W-:Y:S01]  /*3620*/  IMAD.MOV.U32 R3, RZ, RZ, R86 ;  /* 0x000000ffff037224 */ /* 0x000fe200078e0056 */
[----:B------:R-:W-:Y:S01]  /*3630*/  LOP3.LUT R129, R7, R0, RZ, 0xc0, !PT ;  /* 0x0000000007817212 */ /* 0x000fe200078ec0ff */
[----:B------:R-:W-:Y:S01]  /*3640*/  IMAD.MOV.U32 R205, RZ, RZ, R37 ;  /* 0x000000ffffcd7224 */ /* 0x000fe200078e0025 */
[----:B------:R-:W-:Y:S01]  /*3650*/  LOP3.LUT R128, R6, R5, RZ, 0xc0, !PT ;  /* 0x0000000506807212 */ /* 0x000fe200078ec0ff */
        /* <DEDUP_REMOVED lines=18> */
[----:B------:R-:W-:Y:S02]  /*3780*/  IMAD.MOV.U32 R207, RZ, RZ, R84 ;  /* 0x000000ffffcf7224 */ /* 0x000fe400078e0054 */
        /* <DEDUP_REMOVED lines=13> */
[----:B------:R-:W-:-:S02]  /*3860*/  VIADD R226, R223, 0x800 ;  /* 0x00000800dfe27836 */ /* 0x000fc40000000000 */
[----:B------:R-:W-:Y:S01]  /*3870*/  HMMA.16816.F32 R68, R128, R80, R68 ;  /* 0x000000508044723c */ /* 0x000fe20000001844 */
[C---:B------:R-:W-:Y:S02]  /*3880*/  VIADD R225, R223.reuse, 0x1000 ;  /* 0x00001000dfe17836 */ /* 0x040fe40000000000 */
[----:B------:R-:W-:-:S03]  /*3890*/  VIADD R224, R223, 0x1800 ;  /* 0x00001800dfe07836 */ /* 0x000fc60000000000 */
        /* <DEDUP_REMOVED lines=16> */
[----:B------:R-:W-:Y:S01]  /*39a0*/  LEA.HI.SX32 R227, R132, 0xfffffffe, 0x1b ;  /* 0xfffffffe84e37811 */ /* 0x000fe200078fdaff */
[----:B------:R-:W-:Y:S01]  /*39b0*/  ULDC UR4, c[0x0][0x2ec] ;  /* 0x0000bb0000047ab9 */ /* 0x000fe20000000800 */
[----:B------:R-:W-:Y:S01]  /*39c0*/  MOV R132, R135 ;  /* 0x0000008700847202 */ /* 0x000fe20000000f00 */
[----:B------:R-:W-:Y:S01]  /*39d0*/  IMAD.WIDE.U32 R250, R231, -0x326172a9, RZ ;  /* 0xcd9e8d57e7fa7825 */ /* 0x000fe200078e00ff */
[----:B------:R1:W-:Y:S01]  /*39e0*/  STL.64 [R1], R2 ;  /* 0x0000000201007387 */ /* 0x0003e20000100a00 */
[----:B------:R-:W-:Y:S01]  /*39f0*/  LOP3.LUT R242, R3, R172, RZ, 0x3c, !PT ;  /* 0x000000ac03f27212 */ /* 0x000fe200078e3cff */
[----:B------:R-:W-:Y:S01]  /*3a00*/  ULDC.64 UR10, c[0x0][0x220] ;  /* 0x00008800000a7ab9 */ /* 0x000fe20000000a00 */
[----:B------:R-:W-:Y:S01]  /*3a10*/  MOV R0, R136 ;  /* 0x0000008800007202 */ /* 0x000fe20000000f00 */
[----:B------:R-:W-:Y:S01]  /*3a20*/  IMAD.WIDE.U32 R230, R230, -0x2daee0ad, RZ ;  /* 0xd2511f53e6e67825 */ /* 0x000fe200078e00ff */
[----:B------:R-:W-:Y:S01]  /*3a30*/  LOP3.LUT R240, R251, R172, RZ, 0x3c, !PT ;  /* 0x000000acfbf07212 */ /* 0x000fe200078e3cff */
[----:B------:R-:W-:Y:S01]  /*3a40*/  ULDC.64 UR12, c[0x0][0x250] ;  /* 0x00009400000c7ab9 */ /* 0x000fe20000000a00 */
[----:B------:R-:W-:Y:S01]  /*3a50*/  MOV R138, R133 ;  /* 0x00000085008a7202 */ /* 0x000fe20000000f00 */
[----:B------:R-:W-:Y:S01]  /*3a60*/  IMAD.WIDE.U32 R242, R242, -0x2daee0ad, RZ ;  /* 0xd2511f53f2f27825 */ /* 0x000fe200078e00ff */
[----:B------:R-:W-:Y:S01]  /*3a70*/  MOV R137, R134 ;  /* 0x0000008600897202 */ /* 0x000fe20000000f00 */
[----:B------:R-:W-:Y:S01]  /*3a80*/  ULDC.64 UR6, c[0x0][0x218] ;  /* 0x0000860000067ab9 */ /* 0x000fe20000000a00 */
[----:B------:R-:W-:Y:S01]  /*3a90*/  ULDC.64 UR8, c[0x0][0x248] ;  /* 0x0000920000087ab9 */ /* 0x000fe20000000a00 */
[----:B------:R-:W-:Y:S01]  /*3aa0*/  IMAD.WIDE.U32 R240, R240, -0x2daee0ad, RZ ;  /* 0xd2511f53f0f07825 */ /* 0x000fe200078e00ff */
[----:B------:R-:W-:Y:S06]  /*3ab0*/  BRA `(.L_x_1833) ;  /* 0x00000000005c7947 */ /* 0x000fec0003800000 */
.L_x_1835:
[----:B------:R-:W2:Y:S01]  /*3ac0*/  LDL.64 R238, [R1+0x18] ;  /* 0x0000180001ee7983 */ /* 0x000ea20000100a00 */
[----:B------:R-:W-:Y:S03]  /*3ad0*/  VIADD R2, R227, 0xffffffff ;  /* 0xffffffffe3027836 */ /* 0x000fe60000000000 */
[----:B------:R-:W3:Y:S01]  /*3ae0*/  LDL.64 R236, [R1+0x8] ;  /* 0x0000080001ec7983 */ /* 0x000ee20000100a00 */
[C---:B------:R-:W-:Y:S01]  /*3af0*/  IMAD.WIDE.U32 R134, R2.reuse, UR8, RZ ;  /* 0x0000000802867c25 */ /* 0x040fe2000f8e00ff */
[----:B------:R-:W-:Y:S05]  /*3b00*/  SHF.R.S32.HI R3, RZ, 0x1f, R2 ;  /* 0x0000001fff037819 */ /* 0x000fea0000011402 */
[----:B------:R-:W-:Y:S04]  /*3b10*/  IMAD R3, R3, UR8, RZ ;  /* 0x0000000803037c24 */ /* 0x000fe8000f8e02ff */
[----:B------:R-:W-:Y:S04]  /*3b20*/  IMAD R2, R2, UR9, R3 ;  /* 0x0000000902027c24 */ /* 0x000fe8000f8e0203 */
[----:B------:R-:W-:Y:S01]  /*3b30*/  IMAD.IADD R135, R135, 0x1, R2 ;  /* 0x0000000187877824 */ /* 0x000fe200078e0202 */
[C---:B--2---:R-:W-:Y:S04]  /*3b40*/  LEA R3, P1, R134.reuse, R238, 0x5 ;  /* 0x000000ee86037211 */ /* 0x044fe800078228ff */
[C---:B------:R-:W-:Y:S02]  /*3b50*/  LEA R2, P2, R3.reuse, UR6, 0x1 ;  /* 0x0000000603027c11 */ /* 0x040fe4000f8408ff */
        /* <DEDUP_REMOVED lines=13> */
.L_x_1833:
[----:B------:R-:W2:Y:S01]  /*3c30*/  LDL.64 R6, [R1+0x10] ;  /* 0x0000100001067983 */ /* 0x000ea20000100a00 */
[----:B-1----:R-:W-:Y:S01]  /*3c40*/  SHF.R.S32.HI R2, RZ, 0x1f, R227 ;  /* 0x0000001fff027819 */ /* 0x002fe200000114e3 */
[----:B------:R-:W-:Y:S04]  /*3c50*/  DEPBAR.LE SB0, 0x0 ;  /* 0x000080000000791a */ /* 0x000fe80000000000 */
[----:B------:R-:W-:Y:S01]  /*3c60*/  BAR.SYNC.DEFER_BLOCKING 0x0 ;  /* 0x0000000000007b1d */ /* 0x000fe20000010000 */
[----:B------:R-:W-:Y:S02]  /*3c70*/  IMAD R2, R2, UR12, RZ ;  /* 0x0000000c02027c24 */ /* 0x000fe4000f8e02ff */
[C---:B------:R-:W-:Y:S04]  /*3c80*/  IMAD.WIDE.U32 R4, R227.reuse, UR12, RZ ;  /* 0x0000000ce3047c25 */ /* 0x040fe8000f8e00ff */
[----:B------:R-:W-:Y:S04]  /*3c90*/  IMAD R2, R227, UR13, R2 ;  /* 0x0000000de3027c24 */ /* 0x000fe8000f8e0202 */
[----:B------:R-:W-:Y:S01]  /*3ca0*/  IMAD.IADD R5, R5, 0x1, R2 ;  /* 0x0000000105057824 */ /* 0x000fe200078e0202 */
[C---:B--2---:R-:W-:Y:S04]  /*3cb0*/  LEA R3, P0, R4.reuse, R6, 0x5 ;  /* 0x0000000604037211 */ /* 0x044fe800078028ff */
        /* <DEDUP_REMOVED lines=9> */
[----:B------:R-:W-:Y:S03]  /*3d50*/  ISETP.GT.AND P0, PT, R227, RZ, PT ;  /* 0x000000ffe300720c */ /* 0x000fe60003f04270 */
[----:B------:R-:W-:Y:S04]  /*3d60*/  LDGSTS.E.BYPASS.LTC128B.128 [R228+0xb000], desc[UR16][R2.64+0x80] ;  /* 0x0b00008002e47fae */ /* 0x000fe8000b901d50 */
[----:B------:R-:W-:Y:S04]  /*3d70*/  LDGSTS.E.BYPASS.LTC128B.128 [R228+0xa800], desc[UR16][R4.64] ;  /* 0x0a80000004e47fae */ /* 0x000fe8000b901d50 */
[----:B------:R1:W-:Y:S04]  /*3d80*/  LDGSTS.E.BYPASS.LTC128B.128 [R228+0xb800], desc[UR16][R4.64+0x80] ;  /* 0x0b80008004e47fae */ /* 0x0003e8000b901d50 */
[----:B------:R-:W-:Y:S04]  /*3d90*/  LDSM.16.M88.4 R32, [R213] ;  /* 0x00000000d520783b */ /* 0x000fe80000000200 */
[----:B------:R-:W1:Y:S04]  /*3da0*/  LDSM.16.M88.4 R16, [R222] ;  /* 0x00000000de10783b */ /* 0x000e680000000200 */
        /* <DEDUP_REMOVED lines=8> */
[----:B------:R-:W5:Y:S01]  /*3e30*/  LDSM.16.M88.4 R196, [R220] ;  /* 0x00000000dcc4783b */ /* 0x000f620000000200 */
        /* <DEDUP_REMOVED lines=105> */
.L_x_1834:
[----:B------:R-:W2:Y:S01]  /*44d0*/  LDL.64 R174, [R1] ;  /* 0x0000000001ae7983 */ /* 0x000ea20000100a00 */
[----:B------:R-:W-:Y:S01]  /*44e0*/  UIADD3 UR29, UR19, -0x4498517b, URZ ;  /* 0xbb67ae85131d7890 */ /* 0x000fe2000fffe03f */
[----:B------:R-:W-:Y:S01]  /*44f0*/  LOP3.LUT R172, R231, UR19, R227, 0x96, !PT ;  /* 0x00000013e7ac7c12 */ /* 0x000fe2000f8e96e3 */
[----:B------:R-:W-:Y:S01]  /*4500*/  UIADD3 UR5, UR18, -0x61c88647, URZ ;  /* 0x9e3779b912057890 */ /* 0x000fe2000fffe03f */
[----:B------:R-:W-:Y:S02]  /*4510*/  MOV R188, UR31 ;  /* 0x0000001f00bc7c02 */ /* 0x000fe40008000f00 */
[----:B-1----:R-:W1:Y:S01]  /*4520*/  SHFL.BFLY PT, R2, R136, 0x2, 0x1f ;  /* 0x0c401f0088027f89 */ /* 0x002e6200000e0000 */
[----:B------:R-:W-:Y:S01]  /*4530*/  IMAD.WIDE.U32 R172, R172, -0x326172a9, RZ ;  /* 0xcd9e8d57acac7825 */ /* 0x000fe200078e00ff */
[----:B------:R-:W-:Y:S06]  /*4540*/  MOV R182, 0x7054 ;  /* 0x0000705400b67802 */ /* 0x000fec0000000f00 */
[----:B------:R-:W3:Y:S01]  /*4550*/  SHFL.BFLY PT, R135, R133, 0x2, 0x1f ;  /* 0x0c401f0085877f89 */ /* 0x000ee200000e0000 */
[----:B------:R-:W-:Y:S07]  /*4560*/  PRMT R188, R188, R182, UR31 ;  /* 0x0000001fbcbc7e16 */ /* 0x000fee00080000b6 */
        /* <DEDUP_REMOVED lines=9> */
[----:B------:R-:W-:Y:S04]  /*4600*/  FMNMX.FTZ R2, R11, R2, !PT ;  /* 0x000000020b027209 */ /* 0x000fe80007810000 */
[----:B------:R-:W-:Y:S04]  /*4610*/  FMNMX.FTZ R2, R14, R2, !PT ;  /* 0x000000020e027209 */ /* 0x000fe80007810000 */
        /* <DEDUP_REMOVED lines=16> */
[----:B------:R-:W-:Y:S02]  /*4720*/  FMNMX.FTZ R133, R28, R133, !PT ;  /* 0x000000851c857209 */ /* 0x000fe40007810000 */
[----:B------:R-:W-:Y:S01]  /*4730*/  LOP3.LUT R134, R241, UR29, R230, 0x96, !PT ;  /* 0x0000001df1867c12 */ /* 0x000fe2000f8e96e6 */
[--C-:B------:R-:W-:Y:S01]  /*4740*/  FFMA.FTZ R16, R16, UR4, -R189.reuse ;  /* 0x0000000410107c23 */ /* 0x100fe200080108bd */
[----:B------:R-:W-:Y:S01]  /*4750*/  FMNMX.FTZ R133, R29, R133, !PT ;  /* 0x000000851d857209 */ /* 0x000fe20007810000 */
[--C-:B------:R-:W-:Y:S01]  /*4760*/  FFMA.FTZ R17, R17, UR4, -R189.reuse ;  /* 0x0000000411117c23 */ /* 0x100fe200080108bd */
[----:B------:R-:W-:Y:S01]  /*4770*/  FSETP.NEU.FTZ.AND P1, PT, R135, -INF , PT ;  /* 0xff8000008700780b */ /* 0x000fe20003f3d000 */
[----:B------:R-:W-:Y:S01]  /*4780*/  MUFU.EX2 R249, R16 ;  /* 0x0000001000f97308 */ /* 0x000fe20000000800 */
[----:B------:R-:W-:Y:S01]  /*4790*/  IMAD.WIDE.U32 R180, R134, -0x326172a9, RZ ;  /* 0xcd9e8d5786b47825 */ /* 0x000fe200078e00ff */
[----:B------:R-:W4:Y:S02]  /*47a0*/  SHFL.BFLY PT, R139, R133, 0x2, 0x1f ;  /* 0x0c401f00858b7f89 */ /* 0x000f2400000e0000 */
[----:B------:R-:W-:Y:S01]  /*47b0*/  LOP3.LUT R134, R173, UR5, R250, 0x96, !PT ;  /* 0x00000005ad867c12 */ /* 0x000fe2000f8e96fa */
[--C-:B------:R-:W-:Y:S01]  /*47c0*/  FFMA.FTZ R4, R4, UR4, -R189.reuse ;  /* 0x0000000404047c23 */ /* 0x100fe200080108bd */
[----:B------:R-:W-:Y:S01]  /*47d0*/  FSEL R190, R190, RZ, P1 ;  /* 0x000000ffbebe7208 */ /* 0x000fe20000800000 */
[----:B-1----:R-:W-:Y:S03]  /*47e0*/  FMUL.FTZ R3, R0, UR4 ;  /* 0x0000000400037c20 */ /* 0x002fe60008410000 */
[----:B------:R-:W-:Y:S01]  /*47f0*/  MUFU.EX2 R248, R17 ;  /* 0x0000001100f87308 */ /* 0x000fe20000000800 */
[----:B------:R-:W-:Y:S01]  /*4800*/  FMNMX.FTZ R0, R30, R2, !PT ;  /* 0x000000021e007209 */ /* 0x000fe20007810000 */
[--C-:B------:R-:W-:Y:S01]  /*4810*/  FFMA.FTZ R5, R5, UR4, -R189.reuse ;  /* 0x0000000405057c23 */ /* 0x100fe200080108bd */
[----:B------:R-:W-:Y:S01]  /*4820*/  LOP3.LUT R2, R243, UR29, R230, 0x96, !PT ;  /* 0x0000001df3027c12 */ /* 0x000fe2000f8e96e6 */
[--C-:B------:R-:W-:Y:S01]  /*4830*/  FFMA.FTZ R18, R18, UR4, -R190.reuse ;  /* 0x0000000412127c23 */ /* 0x100fe200080108be */
[----:B------:R-:W-:Y:S01]  /*4840*/  FMNMX.FTZ R0, R31, R0, !PT ;  /* 0x000000001f007209 */ /* 0x000fe20007810000 */
[--C-:B------:R-:W-:Y:S01]  /*4850*/  FFMA.FTZ R19, R19, UR4, -R190.reuse ;  /* 0x0000000413137c23 */ /* 0x100fe200080108be */
[--C-:B------:R-:W-:Y:S01]  /*4860*/  FFMA.FTZ R6, R6, UR4, -R190.reuse ;  /* 0x0000000406067c23 */ /* 0x100fe200080108be */
[----:B------:R-:W-:Y:S02]  /*4870*/  IMAD.WIDE.U32 R178, R2, -0x326172a9, RZ ;  /* 0xcd9e8d5702b27825 */ /* 0x000fe400078e00ff */
[----:B------:R-:W-:Y:S01]  /*4880*/  MUFU.EX2 R247, R18 ;  /* 0x0000001200f77308 */ /* 0x000fe20000000800 */
[----:B------:R-:W1:Y:S01]  /*4890*/  SHFL.BFLY PT, R2, R0, 0x2, 0x1f ;  /* 0x0c401f0000027f89 */ /* 0x000e6200000e0000 */
[--C-:B------:R-:W-:Y:S01]  /*48a0*/  FFMA.FTZ R7, R7, UR4, -R190.reuse ;  /* 0x0000000407077c23 */ /* 0x100fe200080108be */
[C---:B---3--:R-:W-:Y:S01]  /*48b0*/  FMUL.FTZ R36, R132.reuse, R36 ;  /* 0x0000002484247220 */ /* 0x048fe20000410000 */
[C---:B------:R-:W-:Y:S01]  /*48c0*/  FMUL.FTZ R37, R132.reuse, R37 ;  /* 0x0000002584257220 */ /* 0x040fe20000410000 */
[C---:B------:R-:W-:Y:S01]  /*48d0*/  FMUL.FTZ R48, R132.reuse, R48 ;  /* 0x0000003084307220 */ /* 0x040fe20000410000 */
[C---:B------:R-:W-:Y:S01]  /*48e0*/  FMUL.FTZ R49, R132.reuse, R49 ;  /* 0x0000003184317220 */ /* 0x040fe20000410000 */
[C---:B------:R-:W-:Y:S03]  /*48f0*/  FMUL.FTZ R52, R132.reuse, R52 ;  /* 0x0000003484347220 */ /* 0x040fe60000410000 */
[----:B------:R-:W-:Y:S01]  /*4900*/  MUFU.EX2 R245, R4 ;  /* 0x0000000400f57308 */ /* 0x000fe20000000800 */
[----:B----4-:R-:W-:Y:S01]  /*4910*/  FMNMX.FTZ R133, R133, R139, !PT ;  /* 0x0000008b85857209 */ /* 0x010fe20007810000 */
        /* <DEDUP_REMOVED lines=9> */
[----:B------:R-:W-:Y:S01]  /*49b0*/  FMUL.FTZ R85, R132, R85 ;  /* 0x0000005584557220 */ /* 0x000fe20000410000 */
[--C-:B------:R-:W-:Y:S01]  /*49c0*/  FFMA.FTZ R20, R20, UR4, -R189.reuse ;  /* 0x0000000414147c23 */ /* 0x100fe200080108bd */
[--C-:B------:R-:W-:Y:S01]  /*49d0*/  FFMA.FTZ R21, R21, UR4, -R189.reuse ;  /* 0x0000000415157c23 */ /* 0x100fe200080108bd */
[--C-:B------:R-:W-:Y:S01]  /*49e0*/  FFMA.FTZ R22, R22, UR4, -R190.reuse ;  /* 0x0000000416167c23 */ /* 0x100fe200080108be */
[--C-:B------:R-:W-:Y:S03]  /*49f0*/  FFMA.FTZ R32, R32, UR4, -R189.reuse ;  /* 0x0000000420207c23 */ /* 0x100fe600080108bd */
[----:B------:R-:W-:Y:S01]  /*4a00*/  MUFU.EX2 R244, R5 ;  /* 0x0000000500f47308 */ /* 0x000fe20000000800 */
[----:B-1----:R-:W-:Y:S01]  /*4a10*/  FMNMX.FTZ R0, R0, R2, !PT ;  /* 0x0000000200007209 */ /* 0x002fe20007810000 */
[----:B------:R-:W-:Y:S01]  /*4a20*/  FFMA.FTZ R189, R33, UR4, -R189 ;  /* 0x0000000421bd7c23 */ /* 0x000fe200080108bd */
[--C-:B------:R-:W-:Y:S01]  /*4a30*/  FFMA.FTZ R23, R23, UR4, -R190.reuse ;  /* 0x0000000417177c23 */ /* 0x100fe200080108be */
[C---:B------:R-:W-:Y:S01]  /*4a40*/  FMUL.FTZ R96, R132.reuse, R96 ;  /* 0x0000006084607220 */ /* 0x040fe20000410000 */
[C---:B------:R-:W-:Y:S01]  /*4a50*/  FMUL.FTZ R97, R132.reuse, R97 ;  /* 0x0000006184617220 */ /* 0x040fe20000410000 */
[----:B------:R-:W-:Y:S01]  /*4a60*/  SHFL.BFLY PT, R2, R0, 0x1, 0x1f ;  /* 0x0c201f0000027f89 */ /* 0x000fe200000e0000 */
[C---:B------:R-:W-:Y:S03]  /*4a70*/  FMUL.FTZ R100, R132.reuse, R100 ;  /* 0x0000006484647220 */ /* 0x040fe60000410000 */
[----:B------:R-:W-:Y:S01]  /*4a80*/  MUFU.EX2 R239, R6 ;  /* 0x0000000600ef7308 */ /* 0x000fe20000000800 */
[----:B------:R-:W-:Y:S01]  /*4a90*/  FMUL.FTZ R101, R132, R101 ;  /* 0x0000006584657220 */ /* 0x000fe20000410000 */
[--C-:B------:R-:W-:Y:S01]  /*4aa0*/  FFMA.FTZ R34, R34, UR4, -R190.reuse ;  /* 0x0000000422227c23 */ /* 0x100fe200080108be */
[----:B------:R-:W-:Y:S01]  /*4ab0*/  FFMA.FTZ R190, R35, UR4, -R190 ;  /* 0x0000000423be7c23 */ /* 0x000fe200080108be */
[C---:B------:R-:W-:Y:S01]  /*4ac0*/  FMUL.FTZ R108, R132.reuse, R108 ;  /* 0x0000006c846c7220 */ /* 0x040fe20000410000 */
[C---:B------:R-:W-:Y:S01]  /*4ad0*/  FMUL.FTZ R109, R132.reuse, R109 ;  /* 0x0000006d846d7220 */ /* 0x040fe20000410000 */
[C---:B------:R-:W-:Y:S01]  /*4ae0*/  FMUL.FTZ R116, R132.reuse, R116 ;  /* 0x0000007484747220 */ /* 0x040fe20000410000 */
[C---:B------:R-:W-:Y:S03]  /*4af0*/  FMUL.FTZ R117, R132.reuse, R117 ;  /* 0x0000007584757220 */ /* 0x040fe60000410000 */
[----:B------:R-:W-:Y:S01]  /*4b00*/  MUFU.EX2 R238, R7 ;  /* 0x0000000700ee7308 */ /* 0x000fe20000000800 */
[C---:B------:R-:W-:Y:S01]  /*4b10*/  FMUL.FTZ R128, R132.reuse, R128 ;  /* 0x0000008084807220 */ /* 0x040fe20000410000 */
[----:B------:R-:W-:Y:S08]  /*4b20*/  FMUL.FTZ R129, R132, R129 ;  /* 0x0000008184817220 */ /* 0x000ff00000410000 */
[----:B------:R-:W1:Y:S10]  /*4b30*/  MUFU.EX2 R3, R3 ;  /* 0x0000000300037308 */ /* 0x000e740000000800 */
[----:B------:R-:W-:Y:S10]  /*4b40*/  MUFU.EX2 R205, R21 ;  /* 0x0000001500cd7308 */ /* 0x000ff40000000800 */
[----:B------:R-:W-:Y:S01]  /*4b50*/  MUFU.EX2 R204, R22 ;  /* 0x0000001600cc7308 */ /* 0x000fe20000000800 */
        /* <DEDUP_REMOVED lines=27> */
[----:B------:R-:W-:Y:S01]  /*4d10*/  UIADD3 UR5, UR18, -0x4ab325aa, URZ ;  /* 0xb54cda5612057890 */ /* 0x000fe2000fffe03f */
[--C-:B------:R-:W-:Y:S02]  /*4d20*/  LOP3.LUT R174, R179, UR28, R172.reuse, 0x96, !PT ;  /* 0x0000001cb3ae7c12 */ /* 0x100fe4000f8e96ac */
[----:B------:R-:W-:Y:S01]  /*4d30*/  LOP3.LUT R173, R181, UR28, R172, 0x96, !PT ;  /* 0x0000001cb5ad7c12 */ /* 0x000fe2000f8e96ac */
[----:B------:R-:W-:Y:S04]  /*4d40*/  IMAD.WIDE.U32 R16, R16, -0x2daee0ad, RZ ;  /* 0xd2511f5310107825 */ /* 0x000fe800078e00ff */
[----:B------:R-:W-:Y:S01]  /*4d50*/  IMAD.WIDE.U32 R174, R174, -0x2daee0ad, RZ ;  /* 0xd2511f53aeae7825 */ /* 0x000fe200078e00ff */
[----:B------:R-:W-:Y:S03]  /*4d60*/  LOP3.LUT R172, R17, UR27, R242, 0x96, !PT ;  /* 0x0000001b11ac7c12 */ /* 0x000fe6000f8e96f2 */
[----:B------:R-:W-:Y:S01]  /*4d70*/  IMAD.WIDE.U32 R176, R173, -0x2daee0ad, RZ ;  /* 0xd2511f53adb07825 */ /* 0x000fe200078e00ff */
[----:B------:R-:W-:Y:S02]  /*4d80*/  LOP3.LUT R139, R175, UR25, R16, 0x96, !PT ;  /* 0x00000019af8b7c12 */ /* 0x000fe4000f8e9610 */
[----:B------:R-:W-:Y:S01]  /*4d90*/  F2FP.F16.F32.PACK_AB R175, R246, R247 ;  /* 0x000000f7f6af723e */ /* 0x000fe200000000ff */
[----:B------:R-:W-:Y:S02]  /*4da0*/  IMAD.WIDE.U32 R16, R134, -0x2daee0ad, RZ ;  /* 0xd2511f5386107825 */ /* 0x000fe400078e00ff */
[----:B------:R-:W1:Y:S02]  /*4db0*/  SHFL.BFLY PT, R134, R133, 0x1, 0x1f ;  /* 0x0c201f0085867f89 */ /* 0x000e6400000e0000 */
[----:B------:R-:W-:Y:S01]  /*4dc0*/  IMAD.WIDE.U32 R172, R172, -0x326172a9, RZ ;  /* 0xcd9e8d57acac7825 */ /* 0x000fe200078e00ff */
[----:B------:R-:W-:Y:S02]  /*4dd0*/  LOP3.LUT R17, R17, UR27, R240, 0x96, !PT ;  /* 0x0000001b11117c12 */ /* 0x000fe4000f8e96f0 */
[----:B------:R-:W-:Y:S01]  /*4de0*/  LOP3.LUT R18, R177, UR25, R16, 0x96, !PT ;  /* 0x00000019b1127c12 */ /* 0x000fe2000f8e9610 */
[----:B------:R-:W-:Y:S01]  /*4df0*/  IMAD.WIDE.U32 R192, R139, -0x326172a9, RZ ;  /* 0xcd9e8d578bc07825 */ /* 0x000fe200078e00ff */
[----:B------:R-:W-:Y:S02]  /*4e00*/  LOP3.LUT R19, R173, UR26, R178, 0x96, !PT ;  /* 0x0000001aad137c12 */ /* 0x000fe4000f8e96b2 */
[----:B------:R-:W-:Y:S01]  /*4e10*/  F2FP.F16.F32.PACK_AB R173, R238, R239 ;  /* 0x000000efeead723e */ /* 0x000fe200000000ff */
[----:B------:R-:W-:Y:S01]  /*4e20*/  IMAD.WIDE.U32 R16, R17, -0x326172a9, RZ ;  /* 0xcd9e8d5711107825 */ /* 0x000fe200078e00ff */
[----:B------:R-:W-:Y:S03]  /*4e30*/  LOP3.LUT R172, R193, UR24, R172, 0x96, !PT ;  /* 0x00000018c1ac7c12 */ /* 0x000fe6000f8e96ac */
[----:B------:R-:W-:Y:S01]  /*4e40*/  IMAD.WIDE.U32 R202, R18, -0x326172a9, RZ ;  /* 0xcd9e8d5712ca7825 */ /* 0x000fe200078e00ff */
[----:B------:R-:W-:Y:S03]  /*4e50*/  LOP3.LUT R4, R17, UR26, R180, 0x96, !PT ;  /* 0x0000001a11047c12 */ /* 0x000fe6000f8e96b4 */
[----:B------:R-:W-:Y:S01]  /*4e60*/  IMAD.WIDE.U32 R198, R172, -0x2daee0ad, RZ ;  /* 0xd2511f53acc67825 */ /* 0x000fe200078e00ff */
[----:B------:R-:W-:Y:S02]  /*4e70*/  LOP3.LUT R16, R203, UR24, R16, 0x96, !PT ;  /* 0x00000018cb107c12 */ /* 0x000fe4000f8e9610 */
[----:B------:R-:W-:Y:S01]  /*4e80*/  F2FP.F16.F32.PACK_AB R172, R244, R245 ;  /* 0x000000f5f4ac723e */ /* 0x000fe200000000ff */
[----:B------:R-:W-:Y:S01]  /*4e90*/  IMAD.WIDE.U32 R4, R4, -0x2daee0ad, RZ ;  /* 0xd2511f5304047825 */ /* 0x000fe200078e00ff */
[----:B------:R-:W-:Y:S02]  /*4ea0*/  MUFU.EX2 R203, R23 ;  /* 0x0000001700cb7308 */ /* 0x000fe40000000800 */
[----:B-1----:R-:W-:Y:S01]  /*4eb0*/  FMNMX.FTZ R134, R133, R134, !PT ;  /* 0x0000008685867209 */ /* 0x002fe20007810000 */
[----:B------:R-:W-:Y:S01]  /*4ec0*/  IMAD.WIDE.U32 R18, R19, -0x2daee0ad, RZ ;  /* 0xd2511f5313127825 */ /* 0x000fe200078e00ff */
[----:B------:R-:W-:Y:S02]  /*4ed0*/  FMNMX.FTZ R133, R0, R2, !PT ;  /* 0x0000000200857209 */ /* 0x000fe40007810000 */
[C---:B------:R-:W-:Y:S01]  /*4ee0*/  FSETP.NEU.FTZ.AND P1, PT, R134.reuse, -INF , PT ;  /* 0xff8000008600780b */ /* 0x040fe20003f3d000 */
[----:B------:R-:W-:Y:S01]  /*4ef0*/  FMUL.FTZ R193, R134, UR4 ;  /* 0x0000000486c17c20 */ /* 0x000fe20008410000 */
[----:B------:R-:W-:Y:S04]  /*4f00*/  IMAD.WIDE.U32 R200, R16, -0x2daee0ad, RZ ;  /* 0xd2511f5310c87825 */ /* 0x000fe800078e00ff */
[----:B------:R-:W-:Y:S01]  /*4f10*/  FMUL.FTZ R191, R133, UR4 ;  /* 0x0000000485bf7c20 */ /* 0x000fe20008410000 */
[----:B------:R-:W-:Y:S02]  /*4f20*/  LOP3.LUT R17, R5, UR23, R176, 0x96, !PT ;  /* 0x0000001705117c12 */ /* 0x000fe4000f8e96b0 */
[----:B------:R-:W-:Y:S01]  /*4f30*/  FSEL R193, R193, RZ, P1 ;  /* 0x000000ffc1c17208 */ /* 0x000fe20000800000 */
[----:B------:R-:W1:Y:S01]  /*4f40*/  LDSM.16.MT88.4 R176, [R212+0xa000] ;  /* 0x00a00000d4b0783b */ /* 0x000e620000004200 */
[----:B------:R-:W-:Y:S01]  /*4f50*/  FSETP.NEU.FTZ.AND P1, PT, R133, -INF , PT ;  /* 0xff8000008500780b */ /* 0x000fe20003f3d000 */
[----:B------:R-:W-:Y:S01]  /*4f60*/  IMAD.WIDE.U32 R196, R17, -0x326172a9, RZ ;  /* 0xcd9e8d5711c47825 */ /* 0x000fe200078e00ff */
[----:B------:R-:W-:Y:S03]  /*4f70*/  LOP3.LUT R5, R199, UR22, R18, 0x96, !PT ;  /* 0x00000016c7057c12 */ /* 0x000fe6000f8e9612 */
[--C-:B------:R-:W-:Y:S01]  /*4f80*/  FFMA.FTZ R9, R9, UR4, -R193.reuse ;  /* 0x0000000409097c23 */ /* 0x100fe200080108c1 */
[----:B------:R-:W-:Y:S01]  /*4f90*/  FFMA.FTZ R8, R8, UR4, -R193 ;  /* 0x0000000408087c23 */ /* 0x000fe200080108c1 */
[----:B------:R-:W-:Y:S01]  /*4fa0*/  LOP3.LUT R6, R201, UR22, R4, 0x96, !PT ;  /* 0x00000016c9067c12 */ /* 0x000fe2000f8e9604 */
[----:B------:R-:W-:Y:S01]  /*4fb0*/  IMAD.WIDE.U32 R4, R5, -0x326172a9, RZ ;  /* 0xcd9e8d5705047825 */ /* 0x000fe200078e00ff */
[----:B------:R2:W-:Y:S02]  /*4fc0*/  MUFU.EX2 R236, R9 ;  /* 0x0000000900ec7308 */ /* 0x0005e40000000800 */
[----:B------:R-:W-:Y:S01]  /*4fd0*/  FSEL R191, R191, RZ, P1 ;  /* 0x000000ffbfbf7208 */ /* 0x000fe20000800000 */
[----:B------:R-:W-:Y:S01]  /*4fe0*/  IMAD.WIDE.U32 R6, R6, -0x326172a9, RZ ;  /* 0xcd9e8d5706067825 */ /* 0x000fe200078e00ff */
[----:B------:R-:W-:Y:S02]  /*4ff0*/  LOP3.LUT R174, R19, UR23, R174, 0x96, !PT ;  /* 0x0000001713ae7c12 */ /* 0x000fe4000f8e96ae */
[----:B------:R-:W-:Y:S01]  /*5000*/  LOP3.LUT R2, R4, 0xffff, RZ, 0xc0, !PT ;  /* 0x0000ffff04027812 */ /* 0x000fe200078ec0ff */
[--C-:B------:R-:W-:Y:S03]  /*5010*/  FFMA.FTZ R11, R11, UR4, -R191.reuse ;  /* 0x000000040b0b7c23 */ /* 0x100fe600080108bf */
[----:B------:R3:W4:Y:S01]  /*5020*/  MUFU.EX2 R237, R8 ;  /* 0x0000000800ed7308 */ /* 0x0007220000000800 */
[----:B------:R-:W-:Y:S01]  /*5030*/  IMAD.WIDE.U32 R194, R174, -0x326172a9, RZ ;  /* 0xcd9e8d57aec27825 */ /* 0x000fe200078e00ff */
[----:B------:R-:W-:Y:S02]  /*5040*/  SHF.R.U32.HI R0, RZ, 0x10, R4 ;  /* 0x00000010ff007819 */ /* 0x000fe40000011604 */
[----:B------:R-:W-:Y:S01]  /*5050*/  LOP3.LUT R16, R4, 0xff, RZ, 0xc0, !PT ;  /* 0x000000ff04107812 */ /* 0x000fe200078ec0ff */
[----:B------:R-:W-:Y:S01]  /*5060*/  FFMA.FTZ R10, R10, UR4, -R191 ;  /* 0x000000040a0a7c23 */ /* 0x000fe200080108bf */
[----:B------:R-:W-:Y:S01]  /*5070*/  LOP3.LUT R18, R6, 0xff, RZ, 0xc0, !PT ;  /* 0x000000ff06127812 */ /* 0x000fe200078ec0ff */
[--C-:B------:R-:W-:Y:S03]  /*5080*/  FFMA.FTZ R12, R12, UR4, -R193.reuse ;  /* 0x000000040c0c7c23 */ /* 0x100fe600080108c1 */
[----:B------:R5:W-:Y:S01]  /*5090*/  MUFU.EX2 R211, R11 ;  /* 0x0000000b00d37308 */ /* 0x000be20000000800 */
[----:B--2---:R-:W-:Y:S01]  /*50a0*/  LOP3.LUT R9, R6, 0xffff, RZ, 0xc0, !PT ;  /* 0x0000ffff06097812 */ /* 0x004fe200078ec0ff */
[----:B------:R-:W-:Y:S01]  /*50b0*/  FFMA.FTZ R13, R13, UR4, -R193 ;  /* 0x000000040d0d7c23 */ /* 0x000fe200080108c1 */
[--C-:B------:R-:W-:Y:S01]  /*50c0*/  SHF.R.U32.HI R19, RZ, 0x10, R6.reuse ;  /* 0x00000010ff137819 */ /* 0x100fe20000011606 */
[--C-:B------:R-:W-:Y:S01]  /*50d0*/  FFMA.FTZ R14, R14, UR4, -R191.reuse ;  /* 0x000000040e0e7c23 */ /* 0x100fe200080108bf */
[----:B------:R-:W-:Y:S01]  /*50e0*/  SHF.R.U32.HI R139, RZ, 0x18, R6 ;  /* 0x00000018ff8b7819 */ /* 0x000fe20000011606 */
[----:B------:R-:W-:Y:S01]  /*50f0*/  FFMA.FTZ R15, R15, UR4, -R191 ;  /* 0x000000040f0f7c23 */ /* 0x000fe200080108bf */
[----:B------:R-:W-:Y:S03]  /*5100*/  SHF.R.U32.HI R2, RZ, 0x8, R2 ;  /* 0x00000008ff027819 */ /* 0x000fe60000011602 */
[----:B------:R2:W1:Y:S01]  /*5110*/  MUFU.EX2 R235, R10 ;  /* 0x0000000a00eb7308 */ /* 0x0004620000000800 */
[----:B---3--:R-:W-:Y:S01]  /*5120*/  SHF.R.U32.HI R8, RZ, 0x18, R4 ;  /* 0x00000018ff087819 */ /* 0x008fe20000011604 */
[----:B------:R-:W-:Y:S01]  /*5130*/  FFMA.FTZ R24, R24, UR4, -R193 ;  /* 0x0000000418187c23 */ /* 0x000fe200080108c1 */
[----:B------:R-:W-:Y:S01]  /*5140*/  SHF.R.U32.HI R6, RZ, 0x8, R9 ;  /* 0x00000008ff067819 */ /* 0x000fe20000011609 */
[----:B------:R-:W-:Y:S01]  /*5150*/  FFMA.FTZ R25, R25, UR4, -R193 ;  /* 0x0000000419197c23 */ /* 0x000fe200080108c1 */
[----:B------:R-:W-:Y:S01]  /*5160*/  LOP3.LUT R4, R5, UR5, R194, 0x96, !PT ;  /* 0x0000000505047c12 */ /* 0x000fe2000f8e96c2 */
[----:B------:R-:W-:Y:S01]  /*5170*/  FFMA.FTZ R26, R26, UR4, -R191 ;  /* 0x000000041a1a7c23 */ /* 0x000fe200080108bf */
[----:B------:R-:W-:Y:S03]  /*5180*/  LOP3.LUT R5, R0, 0xff, RZ, 0xc0, !PT ;  /* 0x000000ff00057812 */ /* 0x000fe600078ec0ff */
[----:B------:R-:W-:Y:S01]  /*5190*/  MUFU.EX2 R210, R12 ;  /* 0x0000000c00d27308 */ /* 0x000fe20000000800 */
[----:B------:R-:W-:Y:S02]  /*51a0*/  PRMT R16, R16, 0x5410, R2 ;  /* 0x0000541010107816 */ /* 0x000fe40000000002 */
[----:B------:R-:W-:Y:S02]  /*51b0*/  PRMT R18, R18, 0x5410, R6 ;  /* 0x0000541012127816 */ /* 0x000fe40000000006 */
[C---:B------:R-:W-:Y:S02]  /*51c0*/  LOP3.LUT R2, R4.reuse, 0xffff, RZ, 0xc0, !PT ;  /* 0x0000ffff04027812 */ /* 0x040fe400078ec0ff */
[----:B------:R-:W-:Y:S03]  /*51d0*/  SHF.R.U32.HI R6, RZ, 0x10, R4 ;  /* 0x00000010ff067819 */ /* 0x000fe60000011604 */
[----:B------:R-:W-:Y:S01]  /*51e0*/  MUFU.EX2 R209, R13 ;  /* 0x0000000d00d17308 */ /* 0x000fe20000000800 */
[----:B------:R-:W-:Y:S01]  /*51f0*/  LOP3.LUT R0, R7, UR5, R196, 0x96, !PT ;  /* 0x0000000507007c12 */ /* 0x000fe2000f8e96c4 */
[----:B------:R-:W-:Y:S01]  /*5200*/  UIADD3 UR5, UR19, 0x646e171e, URZ ;  /* 0x646e171e13057890 */ /* 0x000fe2000fffe03f */
[----:B------:R-:W-:Y:S02]  /*5210*/  PRMT R17, R5, 0x5410, R8 ;  /* 0x0000541005117816 */ /* 0x000fe40000000008 */
[----:B------:R-:W-:Y:S02]  /*5220*/  LOP3.LUT R7, R4, 0xff, RZ, 0xc0, !PT ;  /* 0x000000ff04077812 */ /* 0x000fe400078ec0ff */
[----:B------:R-:W-:Y:S03]  /*5230*/  SHF.R.U32.HI R5, RZ, 0x18, R4 ;  /* 0x00000018ff057819 */ /* 0x000fe60000011604 */
[----:B------:R-:W-:Y:S01]  /*5240*/  MUFU.EX2 R208, R14 ;  /* 0x0000000e00d07308 */ /* 0x000fe20000000800 */
[----:B------:R-:W-:Y:S01]  /*5250*/  LOP3.LUT R8, R19, 0xff, RZ, 0xc0, !PT ;  /* 0x000000ff13087812 */ /* 0x000fe200078ec0ff */
[----:B------:R-:W-:Y:S01]  /*5260*/  FMUL.FTZ R19, R3, R155 ;  /* 0x0000009b03137220 */ /* 0x000fe20000410000 */
[----:B------:R-:W-:Y:S02]  /*5270*/  SHF.R.U32.HI R4, RZ, 0x8, R2 ;  /* 0x00000008ff047819 */ /* 0x000fe40000011602 */
[----:B------:R-:W-:Y:S02]  /*5280*/  LOP3.LUT R2, R6, 0xff, RZ, 0xc0, !PT ;  /* 0x000000ff06027812 */ /* 0x000fe400078ec0ff */
[----:B-----5:R-:W-:Y:S03]  /*5290*/  PRMT R11, R8, 0x5410, R139 ;  /* 0x00005410080b7816 */ /* 0x020fe6000000008b */
[----:B------:R-:W-:Y:S01]  /*52a0*/  MUFU.EX2 R207, R15 ;  /* 0x0000000f00cf7308 */ /* 0x000fe20000000800 */
[----:B------:R-:W-:Y:S02]  /*52b0*/  PRMT R8, R2, 0x5410, R5 ;  /* 0x0000541002087816 */ /* 0x000fe40000000005 */
[----:B------:R-:W-:Y:S02]  /*52c0*/  PRMT R9, R7, 0x5410, R4 ;  /* 0x0000541007097816 */ /* 0x000fe40000000004 */
[----:B------:R-:W-:Y:S02]  /*52d0*/  LOP3.LUT R2, R0, 0xffff, RZ, 0xc0, !PT ;  /* 0x0000ffff00027812 */ /* 0x000fe400078ec0ff */
[--C-:B------:R-:W-:Y:S03]  /*52e0*/  SHF.R.U32.HI R4, RZ, 0x10, R0.reuse ;  /* 0x00000010ff047819 */ /* 0x100fe60000011600 */
[----:B------:R-:W-:Y:S01]  /*52f0*/  MUFU.EX2 R201, R189 ;  /* 0x000000bd00c97308 */ /* 0x000fe20000000800 */
[--C-:B------:R-:W-:Y:S01]  /*5300*/  HSET2.LE.AND R174, R16, R188.reuse, PT ;  /* 0x000000bc10ae7233 */ /* 0x100fe20003803000 */
[----:B------:R-:W-:Y:S01]  /*5310*/  FMUL.FTZ R16, R132, R152 ;  /* 0x0000009884107220 */ /* 0x000fe20000410000 */
[----:B------:R-:W-:Y:S02]  /*5320*/  LOP3.LUT R7, R0, 0xff, RZ, 0xc0, !PT ;  /* 0x000000ff00077812 */ /* 0x000fe400078ec0ff */
[----:B------:R-:W-:Y:S02]  /*5330*/  SHF.R.U32.HI R6, RZ, 0x18, R0 ;  /* 0x00000018ff067819 */ /* 0x000fe40000011600 */
[----:B------:R-:W-:Y:S03]  /*5340*/  SHF.R.U32.HI R5, RZ, 0x8, R2 ;  /* 0x00000008ff057819 */ /* 0x000fe60000011602 */
[----:B------:R-:W-:Y:S01]  /*5350*/  MUFU.EX2 R199, R190 ;  /* 0x000000be00c77308 */ /* 0x000fe20000000800 */
[----:B------:R-:W-:Y:S02]  /*5360*/  LOP3.LUT R2, R4, 0xff, RZ, 0xc0, !PT ;  /* 0x000000ff04027812 */ /* 0x000fe400078ec0ff */
[----:B------:R-:W-:Y:S02]  /*5370*/  F2FP.F16.F32.PACK_AB R0, R248, R249 ;  /* 0x000000f9f800723e */ /* 0x000fe400000000ff */
[----:B------:R-:W-:Y:S01]  /*5380*/  PRMT R181, R2, 0x5410, R6 ;  /* 0x0000541002b57816 */ /* 0x000fe20000000006 */
[----:B------:R-:W-:Y:S01]  /*5390*/  FADD.FTZ R2, -R134, R137 ;  /* 0x0000008986027221 */ /* 0x000fe20000010100 */
[----:B------:R-:W-:Y:S01]  /*53a0*/  LOP3.LUT R174, R174, R0, RZ, 0xc0, !PT ;  /* 0x00000000aeae7212 */ /* 0x000fe200078ec0ff */
[----:B------:R-:W-:Y:S01]  /*53b0*/  FADD.FTZ R0, -R133, R138 ;  /* 0x0000008a85007221 */ /* 0x000fe20000010100 */
[--C-:B------:R-:W-:Y:S01]  /*53c0*/  HSET2.LE.AND R4, R17, R188.reuse, PT ;  /* 0x000000bc11047233 */ /* 0x100fe20003803000 */
[----:B------:R-:W-:Y:S01]  /*53d0*/  FMUL.FTZ R2, R2, UR4 ;  /* 0x0000000402027c20 */ /* 0x000fe20008410000 */
[--C-:B------:R-:W-:Y:S01]  /*53e0*/  HSET2.LE.AND R6, R8, R188.reuse, PT ;  /* 0x000000bc08067233 */ /* 0x100fe20003803000 */
[----:B------:R-:W-:Y:S01]  /*53f0*/  FMUL.FTZ R0, R0, UR4 ;  /* 0x0000000400007c20 */ /* 0x000fe20008410000 */
[----:B--2---:R-:W-:Y:S01]  /*5400*/  PRMT R10, R7, 0x5410, R5 ;  /* 0x00005410070a7816 */ /* 0x004fe20000000005 */
[----:B------:R-:W-:Y:S01]  /*5410*/  FMUL.FTZ R17, R132, R153 ;  /* 0x0000009984117220 */ /* 0x000fe20000410000 */
[--C-:B------:R-:W-:Y:S01]  /*5420*/  HSET2.LE.AND R5, R9, R188.reuse, PT ;  /* 0x000000bc09057233 */ /* 0x100fe20003803000 */
[----:B------:R-:W2:Y:S01]  /*5430*/  MUFU.EX2 R2, R2 ;  /* 0x0000000200027308 */ /* 0x000ea20000000800 */
[----:B------:R-:W-:Y:S02]  /*5440*/  LOP3.LUT R175, R4, R175, RZ, 0xc0, !PT ;  /* 0x000000af04af7212 */ /* 0x000fe400078ec0ff */
[----:B------:R-:W-:Y:S02]  /*5450*/  LOP3.LUT R173, R6, R173, RZ, 0xc0, !PT ;  /* 0x000000ad06ad7212 */ /* 0x000fe400078ec0ff */
[----:B------:R-:W-:Y:S02]  /*5460*/  LOP3.LUT R172, R5, R172, RZ, 0xc0, !PT ;  /* 0x000000ac05ac7212 */ /* 0x000fe400078ec0ff */
[--C-:B------:R-:W-:Y:S03]  /*5470*/  HSET2.LE.AND R6, R18, R188.reuse, PT ;  /* 0x000000bc12067233 */ /* 0x100fe60003803000 */
[----:B------:R-:W3:Y:S01]  /*5480*/  MUFU.EX2 R0, R0 ;  /* 0x0000000000007308 */ /* 0x000ee20000000800 */
[--C-:B------:R-:W-:Y:S01]  /*5490*/  HSET2.LE.AND R7, R11, R188.reuse, PT ;  /* 0x000000bc0b077233 */ /* 0x100fe20003803000 */
[----:B------:R-:W-:Y:S01]  /*54a0*/  FMUL.FTZ R18, R3, R154 ;  /* 0x0000009a03127220 */ /* 0x000fe20000410000 */
[--C-:B------:R-:W-:Y:S02]  /*54b0*/  HSET2.LE.AND R4, R10, R188.reuse, PT ;  /* 0x000000bc0a047233 */ /* 0x100fe40003803000 */
[--C-:B------:R-:W-:Y:S02]  /*54c0*/  HSET2.LE.AND R181, R181, R188.reuse, PT ;  /* 0x000000bcb5b57233 */ /* 0x100fe40003803000 */
[----:B----4-:R-:W-:Y:S02]  /*54d0*/  F2FP.F16.F32.PACK_AB R180, R236, R237 ;  /* 0x000000edecb4723e */ /* 0x010fe400000000ff */
[----:B-1----:R-:W-:Y:S01]  /*54e0*/  F2FP.F16.F32.PACK_AB R5, R211, R235 ;  /* 0x000000ebd305723e */ /* 0x002fe200000000ff */
[C---:B--2---:R-:W-:Y:S01]  /*54f0*/  FMUL.FTZ R8, R2.reuse, R140 ;  /* 0x0000008c02087220 */ /* 0x044fe20000410000 */
[----:B------:R-:W-:Y:S01]  /*5500*/  F2FP.F16.F32.PACK_AB R182, R209, R210 ;  /* 0x000000d2d1b6723e */ /* 0x000fe200000000ff */
[C---:B------:R-:W-:Y:S01]  /*5510*/  FMUL.FTZ R9, R2.reuse, R141 ;  /* 0x0000008d02097220 */ /* 0x040fe20000410000 */
        /* <DEDUP_REMOVED lines=9> */
[----:B------:R-:W-:Y:S01]  /*55b0*/  FMUL.FTZ R7, R3, R147 ;  /* 0x0000009303077220 */ /* 0x000fe20000410000 */
[C---:B---3--:R-:W-:Y:S01]  /*55c0*/  FMUL.FTZ R10, R0.reuse, R142 ;  /* 0x0000008e000a7220 */ /* 0x048fe20000410000 */
[----:B------:R-:W-:Y:S01]  /*55d0*/  FMUL.FTZ R11, R0, R143 ;  /* 0x0000008f000b7220 */ /* 0x000fe20000410000 */
[----:B------:R-:W-:Y:S01]  /*55e0*/  LDSM.16.MT88.4 R144, [R216+0xa000] ;  /* 0x00a00000d890783b */ /* 0x000fe20000004200 */
[----:B------:R-:W-:Y:S01]  /*55f0*/  FMUL.FTZ R13, R2, R149 ;  /* 0x00000095020d7220 */ /* 0x000fe20000410000 */
[C---:B------:R-:W-:Y:S01]  /*5600*/  FMUL.FTZ R14, R0.reuse, R150 ;  /* 0x00000096000e7220 */ /* 0x040fe20000410000 */
[C---:B------:R-:W-:Y:S01]  /*5610*/  FMUL.FTZ R15, R0.reuse, R151 ;  /* 0x00000097000f7220 */ /* 0x040fe20000410000 */
[-C--:B------:R-:W-:Y:S04]  /*5620*/  HMMA.16816.F32 R4, R172, R176.reuse, R4 ;  /* 0x000000b0ac04723c */ /* 0x080fe80000001804 */
[----:B------:R-:W1:Y:S01]  /*5630*/  LDSM.16.MT88.4 R140, [R217+0xa000] ;  /* 0x00a00000d98c783b */ /* 0x000e620000004200 */
[----:B------:R-:W-:Y:S01]  /*5640*/  FMUL.FTZ R23, R0, R159 ;  /* 0x0000009f00177220 */ /* 0x000fe20000410000 */
[C---:B------:R-:W-:Y:S05]  /*5650*/  HMMA.16816.F32 R8, R180.reuse, R176, R8 ;  /* 0x000000b0b408723c */ /* 0x040fea0000001808 */
[C---:B------:R-:W-:Y:S01]  /*5660*/  FMUL.FTZ R40, R2.reuse, R40 ;  /* 0x0000002802287220 */ /* 0x040fe20000410000 */
[-C--:B------:R-:W-:Y:S01]  /*5670*/  HMMA.16816.F32 R12, R180, R178.reuse, R12 ;  /* 0x000000b2b40c723c */ /* 0x080fe2000000180c */
[----:B------:R-:W2:Y:S04]  /*5680*/  LDSM.16.MT88.4 R148, [R212+0xb000] ;  /* 0x00b00000d494783b */ /* 0x000ea80000004200 */
[----:B------:R-:W-:Y:S01]  /*5690*/  FMUL.FTZ R41, R2, R41 ;  /* 0x0000002902297220 */ /* 0x000fe20000410000 */
[C---:B------:R-:W-:Y:S05]  /*56a0*/  HMMA.16816.F32 R16, R172.reuse, R178, R16 ;  /* 0x000000b2ac10723c */ /* 0x040fea0000001810 */
[C---:B------:R-:W-:Y:S01]  /*56b0*/  FMUL.FTZ R42, R0.reuse, R42 ;  /* 0x0000002a002a7220 */ /* 0x040fe20000410000 */
[-C--:B------:R-:W-:Y:S05]  /*56c0*/  HMMA.16816.F32 R36, R172, R184.reuse, R36 ;  /* 0x000000b8ac24723c */ /* 0x080fea0000001824 */
[----:B------:R-:W-:Y:S01]  /*56d0*/  FMUL.FTZ R43, R0, R43 ;  /* 0x0000002b002b7220 */ /* 0x000fe20000410000 */
[C---:B------:R-:W-:Y:S01]  /*56e0*/  FMUL.FTZ R44, R2.reuse, R44 ;  /* 0x0000002c022c7220 */ /* 0x040fe20000410000 */
[----:B------:R-:W-:Y:S01]  /*56f0*/  FMUL.FTZ R45, R2, R45 ;  /* 0x0000002d022d7220 */ /* 0x000fe20000410000 */
[C---:B------:R-:W-:Y:S03]  /*5700*/  FMUL.FTZ R46, R0.reuse, R46 ;  /* 0x0000002e002e7220 */ /* 0x040fe60000410000 */
[----:B------:R-:W-:Y:S01]  /*5710*/  FMUL.FTZ R47, R0, R47 ;  /* 0x0000002f002f7220 */ /* 0x000fe20000410000 */
[C---:B------:R-:W-:Y:S04]  /*5720*/  HMMA.16816.F32 R40, R180.reuse, R184, R40 ;  /* 0x000000b8b428723c */ /* 0x040fe80000001828 */
[C---:B------:R-:W-:Y:S01]  /*5730*/  FMUL.FTZ R56, R2.reuse, R56 ;  /* 0x0000003802387220 */ /* 0x040fe20000410000 */
[----:B------:R-:W-:Y:S01]  /*5740*/  FMUL.FTZ R57, R2, R57 ;  /* 0x0000003902397220 */ /* 0x000fe20000410000 */
[-C--:B------:R-:W-:Y:S05]  /*5750*/  HMMA.16816.F32 R44, R180, R186.reuse, R44 ;  /* 0x000000bab42c723c */ /* 0x080fea000000182c */
[C---:B------:R-:W-:Y:S01]  /*5760*/  FMUL.FTZ R58, R0.reuse, R58 ;  /* 0x0000003a003a7220 */ /* 0x040fe20000410000 */
[C---:B------:R-:W-:Y:S05]  /*5770*/  HMMA.16816.F32 R48, R172.reuse, R186, R48 ;  /* 0x000000baac30723c */ /* 0x040fea0000001830 */
[----:B------:R-:W-:Y:S01]  /*5780*/  FMUL.FTZ R59, R0, R59 ;  /* 0x0000003b003b7220 */ /* 0x000fe20000410000 */
[-C--:B-1----:R-:W-:Y:S05]  /*5790*/  HMMA.16816.F32 R52, R172, R140.reuse, R52 ;  /* 0x0000008cac34723c */ /* 0x082fea0000001834 */
[C---:B------:R-:W-:Y:S01]  /*57a0*/  FMUL.FTZ R60, R2.reuse, R60 ;  /* 0x0000003c023c7220 */ /* 0x040fe20000410000 */
[C---:B------:R-:W-:Y:S05]  /*57b0*/  HMMA.16816.F32 R56, R180.reuse, R140, R56 ;  /* 0x0000008cb438723c */ /* 0x040fea0000001838 */
[----:B------:R-:W-:Y:S01]  /*57c0*/  FMUL.FTZ R61, R2, R61 ;  /* 0x0000003d023d7220 */ /* 0x000fe20000410000 */
[C---:B------:R-:W-:Y:S01]  /*57d0*/  FMUL.FTZ R62, R0.reuse, R62 ;  /* 0x0000003e003e7220 */ /* 0x040fe20000410000 */
[----:B------:R-:W-:Y:S01]  /*57e0*/  FMUL.FTZ R63, R0, R63 ;  /* 0x0000003f003f7220 */ /* 0x000fe20000410000 */
[C---:B------:R-:W-:Y:S03]  /*57f0*/  FMUL.FTZ R72, R2.reuse, R72 ;  /* 0x0000004802487220 */ /* 0x040fe60000410000 */
[----:B------:R-:W-:Y:S01]  /*5800*/  FMUL.FTZ R73, R2, R73 ;  /* 0x0000004902497220 */ /* 0x000fe20000410000 */
[C---:B------:R-:W-:Y:S01]  /*5810*/  FMUL.FTZ R74, R0.reuse, R74 ;  /* 0x0000004a004a7220 */ /* 0x040fe20000410000 */
        /* <DEDUP_REMOVED lines=8> */
[-C--:B------:R-:W-:Y:S05]  /*58a0*/  HMMA.16816.F32 R68, R172, R144.reuse, R68 ;  /* 0x00000090ac44723c */ /* 0x080fea0000001844 */
[----:B------:R-:W-:Y:S01]  /*58b0*/  LOP3.LUT R138, R195, UR30, R192, 0x96, !PT ;  /* 0x0000001ec38a7c12 */ /* 0x000fe2000f8e96c0 */
[C---:B------:R-:W-:Y:S01]  /*58c0*/  HMMA.16816.F32 R72, R180.reuse, R144, R72 ;  /* 0x00000090b448723c */ /* 0x040fe20000001848 */
[----:B------:R3:W-:Y:S04]  /*58d0*/  MUFU.EX2 R195, R26 ;  /* 0x0000001a00c37308 */ /* 0x0007e80000000800 */
[C---:B------:R-:W-:Y:S01]  /*58e0*/  FMUL.FTZ R88, R2.reuse, R88 ;  /* 0x0000005802587220 */ /* 0x040fe20000410000 */
[-C--:B------:R-:W-:Y:S05]  /*58f0*/  HMMA.16816.F32 R76, R180, R146.reuse, R76 ;  /* 0x00000092b44c723c */ /* 0x080fea000000184c */
[----:B------:R-:W-:Y:S01]  /*5900*/  FMUL.FTZ R89, R2, R89 ;  /* 0x0000005902597220 */ /* 0x000fe20000410000 */
[C---:B------:R-:W-:Y:S05]  /*5910*/  HMMA.16816.F32 R80, R172.reuse, R146, R80 ;  /* 0x00000092ac50723c */ /* 0x040fea0000001850 */
[----:B------:R-:W-:Y:S01]  /*5920*/  LOP3.LUT R144, R197, UR30, R202, 0x96, !PT ;  /* 0x0000001ec5907c12 */ /* 0x000fe2000f8e96ca */
[-C--:B--2---:R-:W-:Y:S01]  /*5930*/  HMMA.16816.F32 R84, R172, R148.reuse, R84 ;  /* 0x00000094ac54723c */ /* 0x084fe20000001854 */
[----:B------:R-:W2:Y:S04]  /*5940*/  MUFU.EX2 R202, R32 ;  /* 0x0000002000ca7308 */ /* 0x000ea80000000800 */
[C---:B------:R-:W-:Y:S01]  /*5950*/  FMUL.FTZ R90, R0.reuse, R90 ;  /* 0x0000005a005a7220 */ /* 0x040fe20000410000 */
[C---:B------:R-:W-:Y:S01]  /*5960*/  FMUL.FTZ R91, R0.reuse, R91 ;  /* 0x0000005b005b7220 */ /* 0x040fe20000410000 */
[----:B---3--:R-:W-:Y:S01]  /*5970*/  FMUL.FTZ R26, R0, R166 ;  /* 0x000000a6001a7220 */ /* 0x008fe20000410000 */
[----:B------:R-:W-:Y:S03]  /*5980*/  FMUL.FTZ R92, R2, R92 ;  /* 0x0000005c025c7220 */ /* 0x000fe60000410000 */
[----:B------:R3:W-:Y:S01]  /*5990*/  MUFU.EX2 R197, R25 ;  /* 0x0000001900c57308 */ /* 0x0007e20000000800 */
[----:B------:R-:W-:Y:S04]  /*59a0*/  IMAD.WIDE.U32 R138, R138, -0x2daee0ad, RZ ;  /* 0xd2511f538a8a7825 */ /* 0x000fe800078e00ff */
[----:B------:R-:W-:Y:S01]  /*59b0*/  FMUL.FTZ R93, R2, R93 ;  /* 0x0000005d025d7220 */ /* 0x000fe20000410000 */
[C---:B------:R-:W-:Y:S04]  /*59c0*/  HMMA.16816.F32 R88, R180.reuse, R148, R88 ;  /* 0x00000094b458723c */ /* 0x040fe80000001858 */
[----:B------:R-:W-:Y:S01]  /*59d0*/  IMAD.WIDE.U32 R144, R144, -0x2daee0ad, RZ ;  /* 0xd2511f5390907825 */ /* 0x000fe200078e00ff */
[----:B------:R-:W-:Y:S02]  /*59e0*/  LOP3.LUT R146, R138, 0xffff, RZ, 0xc0, !PT ;  /* 0x0000ffff8a927812 */ /* 0x000fe400078ec0ff */
[----:B------:R-:W-:Y:S01]  /*59f0*/  LOP3.LUT R152, R139, UR5, R198, 0x96, !PT ;  /* 0x000000058b987c12 */ /* 0x000fe2000f8e96c6 */
[----:B------:R-:W-:Y:S01]  /*5a00*/  FMUL.FTZ R94, R0, R94 ;  /* 0x0000005e005e7220 */ /* 0x000fe20000410000 */
[----:B------:R4:W-:Y:S02]  /*5a10*/  MUFU.EX2 R198, R24 ;  /* 0x0000001800c67308 */ /* 0x0009e40000000800 */
[----:B------:R-:W-:Y:S01]  /*5a20*/  LOP3.LUT R154, R138, 0xff, RZ, 0xc0, !PT ;  /* 0x000000ff8a9a7812 */ /* 0x000fe200078ec0ff */
[----:B------:R-:W-:Y:S01]  /*5a30*/  FMUL.FTZ R95, R0, R95 ;  /* 0x0000005f005f7220 */ /* 0x000fe20000410000 */
[--C-:B------:R-:W-:Y:S01]  /*5a40*/  SHF.R.U32.HI R153, RZ, 0x18, R138.reuse ;  /* 0x00000018ff997819 */ /* 0x100fe2000001168a */
[C---:B---3--:R-:W-:Y:S01]  /*5a50*/  FMUL.FTZ R25, R2.reuse, R165 ;  /* 0x000000a502197220 */ /* 0x048fe20000410000 */
[----:B------:R-:W-:Y:S01]  /*5a60*/  SHF.R.U32.HI R139, RZ, 0x10, R138 ;  /* 0x00000010ff8b7819 */ /* 0x000fe2000001168a */
[----:B------:R-:W-:Y:S01]  /*5a70*/  FMUL.FTZ R104, R2, R104 ;  /* 0x0000006802687220 */ /* 0x000fe20000410000 */
[----:B------:R-:W-:Y:S01]  /*5a80*/  LOP3.LUT R138, R144, 0xffff, RZ, 0xc0, !PT ;  /* 0x0000ffff908a7812 */ /* 0x000fe200078ec0ff */
[----:B------:R-:W-:Y:S01]  /*5a90*/  FMUL.FTZ R105, R2, R105 ;  /* 0x0000006902697220 */ /* 0x000fe20000410000 */
[-C--:B------:R-:W-:Y:S03]  /*5aa0*/  HMMA.16816.F32 R92, R180, R150.reuse, R92 ;  /* 0x00000096b45c723c */ /* 0x080fe6000000185c */
[----:B------:R-:W-:Y:S01]  /*5ab0*/  LOP3.LUT R137, R145, UR5, R200, 0x96, !PT ;  /* 0x0000000591897c12 */ /* 0x000fe2000f8e96c8 */
[----:B------:R-:W-:Y:S01]  /*5ac0*/  FMUL.FTZ R106, R0, R106 ;  /* 0x0000006a006a7220 */ /* 0x000fe20000410000 */
[----:B------:R-:W-:Y:S01]  /*5ad0*/  SHF.R.U32.HI R145, RZ, 0x8, R146 ;  /* 0x00000008ff917819 */ /* 0x000fe20000011692 */
[C---:B------:R-:W-:Y:S01]  /*5ae0*/  HMMA.16816.F32 R96, R172.reuse, R150, R96 ;  /* 0x00000096ac60723c */ /* 0x040fe20000001860 */
[----:B------:R3:W5:Y:S04]  /*5af0*/  MUFU.EX2 R200, R34 ;  /* 0x0000002200c87308 */ /* 0x0007680000000800 */
[----:B------:R-:W-:Y:S01]  /*5b00*/  LOP3.LUT R147, R144, 0xff, RZ, 0xc0, !PT ;  /* 0x000000ff90937812 */ /* 0x000fe200078ec0ff */
[-C--:B-1----:R-:W-:Y:S05]  /*5b10*/  HMMA.16816.F32 R100, R172, R140.reuse, R100 ;  /* 0x0000008cac64723c */ /* 0x082fea0000001864 */
[----:B------:R-:W-:Y:S01]  /*5b20*/  SHF.R.U32.HI R138, RZ, 0x8, R138 ;  /* 0x00000008ff8a7819 */ /* 0x000fe2000001168a */
[----:B------:R-:W-:Y:S01]  /*5b30*/  FMUL.FTZ R107, R0, R107 ;  /* 0x0000006b006b7220 */ /* 0x000fe20000410000 */
[----:B------:R-:W-:Y:S01]  /*5b40*/  SHF.R.U32.HI R148, RZ, 0x10, R144 ;  /* 0x00000010ff947819 */ /* 0x000fe20000011690 */
[----:B----4-:R-:W-:Y:S03]  /*5b50*/  FMUL.FTZ R24, R2, R164 ;  /* 0x000000a402187220 */ /* 0x010fe60000410000 */
[----:B------:R-:W-:Y:S01]  /*5b60*/  PRMT R176, R154, 0x5410, R145 ;  /* 0x000054109ab07816 */ /* 0x000fe20000000091 */
[----:B---3--:R-:W-:Y:S01]  /*5b70*/  FMUL.FTZ R34, R3, R162 ;  /* 0x000000a203227220 */ /* 0x008fe20000410000 */
[C---:B------:R-:W-:Y:S04]  /*5b80*/  HMMA.16816.F32 R104, R180.reuse, R140, R104 ;  /* 0x0000008cb468723c */ /* 0x040fe80000001868 */
[----:B------:R-:W-:Y:S01]  /*5b90*/  PRMT R154, R147, 0x5410, R138 ;  /* 0x00005410939a7816 */ /* 0x000fe2000000008a */
[C---:B------:R-:W-:Y:S01]  /*5ba0*/  FMUL.FTZ R112, R2.reuse, R112 ;  /* 0x0000007002707220 */ /* 0x040fe20000410000 */
[----:B------:R-:W-:Y:S01]  /*5bb0*/  SHF.R.U32.HI R144, RZ, 0x18, R144 ;  /* 0x00000018ff907819 */ /* 0x000fe20000011690 */
[----:B------:R-:W-:Y:S01]  /*5bc0*/  FMUL.FTZ R113, R2, R113 ;  /* 0x0000007102717220 */ /* 0x000fe20000410000 */
[----:B------:R-:W-:Y:S03]  /*5bd0*/  LOP3.LUT R138, R148, 0xff, RZ, 0xc0, !PT ;  /* 0x000000ff948a7812 */ /* 0x000fe600078ec0ff */
[----:B------:R-:W-:Y:S01]  /*5be0*/  LOP3.LUT R139, R139, 0xff, RZ, 0xc0, !PT ;  /* 0x000000ff8b8b7812 */ /* 0x000fe200078ec0ff */
[----:B------:R-:W-:Y:S01]  /*5bf0*/  FMUL.FTZ R114, R0, R114 ;  /* 0x0000007200727220 */ /* 0x000fe20000410000 */
[----:B------:R-:W-:Y:S01]  /*5c00*/  LOP3.LUT R20, R152, 0xffff, RZ, 0xc0, !PT ;  /* 0x0000ffff98147812 */ /* 0x000fe200078ec0ff */
[----:B------:R-:W-:Y:S01]  /*5c10*/  FMUL.FTZ R115, R0, R115 ;  /* 0x0000007300737220 */ /* 0x000fe20000410000 */
[----:B------:R-:W-:Y:S01]  /*5c20*/  PRMT R192, R138, 0x5410, R144 ;  /* 0x000054108ac07816 */ /* 0x000fe20000000090 */
[----:B------:R-:W-:Y:S01]  /*5c30*/  FMUL.FTZ R120, R2, R120 ;  /* 0x0000007802787220 */ /* 0x000fe20000410000 */
[----:B------:R-:W-:Y:S01]  /*5c40*/  PRMT R155, R139, 0x5410, R153 ;  /* 0x000054108b9b7816 */ /* 0x000fe20000000099 */
[----:B------:R-:W1:Y:S01]  /*5c50*/  LDSM.16.MT88.4 R144, [R217+0xb000] ;  /* 0x00b00000d990783b */ /* 0x000e620000004200 */
[----:B------:R-:W-:Y:S01]  /*5c60*/  LOP3.LUT R139, R152, 0xff, RZ, 0xc0, !PT ;  /* 0x000000ff988b7812 */ /* 0x000fe200078ec0ff */
[----:B------:R-:W-:Y:S01]  /*5c70*/  FMUL.FTZ R121, R2, R121 ;  /* 0x0000007902797220 */ /* 0x000fe20000410000 */
[----:B------:R-:W-:Y:S01]  /*5c80*/  SHF.R.U32.HI R20, RZ, 0x8, R20 ;  /* 0x00000008ff147819 */ /* 0x000fe20000011614 */
[C---:B------:R-:W-:Y:S01]  /*5c90*/  FMUL.FTZ R122, R0.reuse, R122 ;  /* 0x0000007a007a7220 */ /* 0x040fe20000410000 */
[----:B------:R-:W-:Y:S01]  /*5ca0*/  LOP3.LUT R21, R137, 0xffff, RZ, 0xc0, !PT ;  /* 0x0000ffff89157812 */ /* 0x000fe200078ec0ff */
[----:B------:R-:W-:Y:S01]  /*5cb0*/  FMUL.FTZ R123, R0, R123 ;  /* 0x0000007b007b7220 */ /* 0x000fe20000410000 */
[----:B------:R-:W-:Y:S01]  /*5cc0*/  PRMT R153, R139, 0x5410, R20 ;  /* 0x000054108b997816 */ /* 0x000fe20000000014 */
[C---:B------:R-:W-:Y:S01]  /*5cd0*/  FMUL.FTZ R124, R2.reuse, R124 ;  /* 0x0000007c027c7220 */ /* 0x040fe20000410000 */
[--C-:B------:R-:W-:Y:S01]  /*5ce0*/  SHF.R.U32.HI R20, RZ, 0x10, R152.reuse ;  /* 0x00000010ff147819 */ /* 0x100fe20000011698 */
[----:B------:R-:W-:Y:S01]  /*5cf0*/  FMUL.FTZ R125, R2, R125 ;  /* 0x0000007d027d7220 */ /* 0x000fe20000410000 */
[----:B------:R-:W-:Y:S01]  /*5d00*/  SHF.R.U32.HI R22, RZ, 0x10, R137 ;  /* 0x00000010ff167819 */ /* 0x000fe20000011689 */
[----:B------:R-:W-:Y:S01]  /*5d10*/  FMUL.FTZ R126, R0, R126 ;  /* 0x0000007e007e7220 */ /* 0x000fe20000410000 */
[----:B------:R-:W-:Y:S01]  /*5d20*/  LOP3.LUT R138, R20, 0xff, RZ, 0xc0, !PT ;  /* 0x000000ff148a7812 */ /* 0x000fe200078ec0ff */
[C---:B------:R-:W-:Y:S01]  /*5d30*/  FMUL.FTZ R20, R2.reuse, R156 ;  /* 0x0000009c02147220 */ /* 0x040fe20000410000 */
[----:B------:R-:W-:Y:S01]  /*5d40*/  SHF.R.U32.HI R33, RZ, 0x8, R21 ;  /* 0x00000008ff217819 */ /* 0x000fe20000011615 */
[----:B------:R-:W-:Y:S01]  /*5d50*/  FMUL.FTZ R21, R2, R157 ;  /* 0x0000009d02157220 */ /* 0x000fe20000410000 */
[----:B------:R-:W-:Y:S01]  /*5d60*/  LOP3.LUT R32, R22, 0xff, RZ, 0xc0, !PT ;  /* 0x000000ff16207812 */ /* 0x000fe200078ec0ff */
[C---:B------:R-:W-:Y:S01]  /*5d70*/  FMUL.FTZ R22, R0.reuse, R158 ;  /* 0x0000009e00167220 */ /* 0x040fe20000410000 */
[--C-:B------:R-:W-:Y:S01]  /*5d80*/  HSET2.LE.AND R150, R155, R188.reuse, PT ;  /* 0x000000bc9b967233 */ /* 0x100fe20003803000 */
[----:B------:R-:W-:Y:S01]  /*5d90*/  LDSM.16.MT88.4 R156, [R214+0xa800] ;  /* 0x00a80000d69c783b */ /* 0x000fe20000004200 */
[--C-:B------:R-:W-:Y:S01]  /*5da0*/  HSET2.LE.AND R151, R154, R188.reuse, PT ;  /* 0x000000bc9a977233 */ /* 0x100fe20003803000 */
[----:B------:R-:W-:Y:S01]  /*5db0*/  FMUL.FTZ R127, R0, R127 ;  /* 0x0000007f007f7220 */ /* 0x000fe20000410000 */
[--C-:B------:R-:W-:Y:S01]  /*5dc0*/  HSET2.LE.AND R192, R192, R188.reuse, PT ;  /* 0x000000bcc0c07233 */ /* 0x100fe20003803000 */
[----:B------:R-:W-:Y:S01]  /*5dd0*/  FFMA.FTZ R2, R2, R232, R237 ;  /* 0x000000e802027223 */ /* 0x000fe200000100ed */
[-C--:B------:R-:W-:Y:S03]  /*5de0*/  HMMA.16816.F32 R20, R180, R142.reuse, R20 ;  /* 0x0000008eb414723c */ /* 0x080fe60000001814 */
[----:B------:R-:W-:Y:S02]  /*5df0*/  SHF.R.U32.HI R152, RZ, 0x18, R152 ;  /* 0x00000018ff987819 */ /* 0x000fe40000011698 */
[----:B------:R-:W-:Y:S01]  /*5e00*/  LOP3.LUT R139, R137, 0xff, RZ, 0xc0, !PT ;  /* 0x000000ff898b7812 */ /* 0x000fe200078ec0ff */
[C---:B------:R-:W-:Y:S01]  /*5e10*/  HMMA.16816.F32 R108, R172.reuse, R142, R108 ;  /* 0x0000008eac6c723c */ /* 0x040fe2000000186c */
[----:B------:R-:W3:Y:S04]  /*5e20*/  LDSM.16.MT88.4 R140, [R216+0xb000] ;  /* 0x00b00000d88c783b */ /* 0x000ee80000004200 */
[----:B------:R-:W-:Y:S01]  /*5e30*/  PRMT R138, R138, 0x5410, R152 ;  /* 0x000054108a8a7816 */ /* 0x000fe20000000098 */
[----:B------:R-:W-:Y:S01]  /*5e40*/  FFMA.FTZ R152, R27, UR4, -R191 ;  /* 0x000000041b987c23 */ /* 0x000fe200080108bf */
[----:B------:R-:W-:Y:S01]  /*5e50*/  SHF.R.U32.HI R137, RZ, 0x18, R137 ;  /* 0x00000018ff897819 */ /* 0x000fe20000011689 */
[----:B------:R-:W-:Y:S02]  /*5e60*/  FMUL.FTZ R27, R0, R167 ;  /* 0x000000a7001b7220 */ /* 0x000fe40000410000 */
[----:B------:R4:W5:Y:S01]  /*5e70*/  MUFU.EX2 R196, R152 ;  /* 0x0000009800c47308 */ /* 0x0009620000000800 */
[----:B------:R-:W-:Y:S01]  /*5e80*/  PRMT R148, R139, 0x5410, R33 ;  /* 0x000054108b947816 */ /* 0x000fe20000000021 */
[----:B------:R-:W-:Y:S01]  /*5e90*/  FMUL.FTZ R33, R132, R161 ;  /* 0x000000a184217220 */ /* 0x000fe20000410000 */
[----:B------:R-:W-:Y:S01]  /*5ea0*/  PRMT R149, R32, 0x5410, R137 ;  /* 0x0000541020957816 */ /* 0x000fe20000000089 */
[----:B------:R-:W-:Y:S01]  /*5eb0*/  FMUL.FTZ R32, R132, R160 ;  /* 0x000000a084207220 */ /* 0x000fe20000410000 */
[----:B------:R-:W-:Y:S01]  /*5ec0*/  LDSM.16.MT88.4 R164, [R216+0xa800] ;  /* 0x00a80000d8a4783b */ /* 0x000fe20000004200 */
[--C-:B------:R-:W-:Y:S01]  /*5ed0*/  HSET2.LE.AND R137, R153, R188.reuse, PT ;  /* 0x000000bc99897233 */ /* 0x100fe20003803000 */
[----:B------:R-:W-:Y:S01]  /*5ee0*/  FFMA.FTZ R0, R0, R229, R235 ;  /* 0x000000e500007223 */ /* 0x000fe200000100eb */
[--C-:B------:R-:W-:Y:S02]  /*5ef0*/  HSET2.LE.AND R139, R176, R188.reuse, PT ;  /* 0x000000bcb08b7233 */ /* 0x100fe40003803000 */
[--C-:B------:R-:W-:Y:S01]  /*5f00*/  HSET2.LE.AND R138, R138, R188.reuse, PT ;  /* 0x000000bc8a8a7233 */ /* 0x100fe20003803000 */
[-C--:B-1----:R-:W-:Y:S02]  /*5f10*/  HMMA.16816.F32 R32, R172, R144.reuse, R32 ;  /* 0x00000090ac20723c */ /* 0x082fe40000001820 */
[----:B------:R-:W-:Y:S01]  /*5f20*/  LDSM.16.MT88.4 R160, [R217+0xa800] ;  /* 0x00a80000d9a0783b */ /* 0x000fe20000004200 */
[--C-:B------:R-:W-:Y:S01]  /*5f30*/  HSET2.LE.AND R148, R148, R188.reuse, PT ;  /* 0x000000bc94947233 */ /* 0x100fe20003803000 */
[----:B------:R-:W-:Y:S01]  /*5f40*/  FADD.FTZ R0, R211, R0 ;  /* 0x00000000d3007221 */ /* 0x000fe20000010000 */
[----:B------:R-:W-:Y:S01]  /*5f50*/  HSET2.LE.AND R149, R149, R188, PT ;  /* 0x000000bc95957233 */ /* 0x000fe20003803000 */
[C---:B------:R-:W-:Y:S04]  /*5f60*/  HMMA.16816.F32 R112, R180.reuse, R144, R112 ;  /* 0x00000090b470723c */ /* 0x040fe80000001870 */
[----:B----4-:R-:W1:Y:S01]  /*5f70*/  LDSM.16.MT88.4 R152, [R212+0xa800] ;  /* 0x00a80000d498783b */ /* 0x010e620000004200 */
[----:B------:R-:W-:Y:S01]  /*5f80*/  F2FP.F16.F32.PACK_AB R176, R205, R206 ;  /* 0x000000cecdb0723e */ /* 0x000fe200000000ff */
[-C--:B------:R-:W-:Y:S05]  /*5f90*/  HMMA.16816.F32 R24, R180, R146.reuse, R24 ;  /* 0x00000092b418723c */ /* 0x080fea0000001818 */
[----:B------:R-:W-:Y:S01]  /*5fa0*/  FFMA.FTZ R144, R28, UR4, -R193 ;  /* 0x000000041c907c23 */ /* 0x000fe200080108c1 */
[C---:B------:R-:W-:Y:S03]  /*5fb0*/  HMMA.16816.F32 R116, R172.reuse, R146, R116 ;  /* 0x00000092ac74723c */ /* 0x040fe60000001874 */
[----:B------:R-:W-:Y:S02]  /*5fc0*/  MUFU.EX2 R194, R144 ;  /* 0x0000009000c27308 */ /* 0x000fe40000000800 */
[--C-:B------:R-:W-:Y:S01]  /*5fd0*/  FFMA.FTZ R145, R30, UR4, -R191.reuse ;  /* 0x000000041e917c23 */ /* 0x100fe200080108bf */
[----:B------:R-:W-:Y:S01]  /*5fe0*/  FFMA.FTZ R191, R31, UR4, -R191 ;  /* 0x000000041fbf7c23 */ /* 0x000fe200080108bf */
[----:B------:R-:W-:Y:S01]  /*5ff0*/  FFMA.FTZ R193, R29, UR4, -R193 ;  /* 0x000000041dc17c23 */ /* 0x000fe200080108c1 */
[C---:B------:R-:W-:Y:S03]  /*6000*/  FMUL.FTZ R28, R132.reuse, R168 ;  /* 0x000000a8841c7220 */ /* 0x040fe60000410000 */
[C---:B------:R-:W-:Y:S01]  /*6010*/  FMUL.FTZ R29, R132.reuse, R169 ;  /* 0x000000a9841d7220 */ /* 0x040fe20000410000 */
[C---:B------:R-:W-:Y:S01]  /*6020*/  FMUL.FTZ R30, R3.reuse, R170 ;  /* 0x000000aa031e7220 */ /* 0x040fe20000410000 */
[----:B------:R-:W-:Y:S01]  /*6030*/  FMUL.FTZ R31, R3, R171 ;  /* 0x000000ab031f7220 */ /* 0x000fe20000410000 */
[----:B------:R-:W-:Y:S01]  /*6040*/  F2FP.F16.F32.PACK_AB R177, R203, R204 ;  /* 0x000000cccbb1723e */ /* 0x000fe200000000ff */
[----:B------:R-:W4:Y:S01]  /*6050*/  LDSM.16.MT88.4 R168, [R212+0xb800] ;  /* 0x00b80000d4a8783b */ /* 0x000f220000004200 */
[----:B------:R-:W-:Y:S01]  /*6060*/  LOP3.LUT R176, R137, R176, RZ, 0xc0, !PT ;  /* 0x000000b089b07212 */ /* 0x000fe200078ec0ff */
[----:B------:R-:W-:Y:S01]  /*6070*/  FFMA.FTZ R132, R132, R234, R245 ;  /* 0x000000ea84847223 */ /* 0x000fe200000100f5 */
[----:B------:R1:W-:Y:S01]  /*6080*/  MUFU.EX2 R137, R191 ;  /* 0x000000bf00897308 */ /* 0x0003e20000000800 */
[----:B------:R-:W-:Y:S01]  /*6090*/  LOP3.LUT R177, R138, R177, RZ, 0xc0, !PT ;  /* 0x000000b18ab17212 */ /* 0x000fe200078ec0ff */
[-C--:B---3--:R-:W-:Y:S03]  /*60a0*/  HMMA.16816.F32 R28, R172, R140.reuse, R28 ;  /* 0x0000008cac1c723c */ /* 0x088fe6000000181c */
[----:B--2---:R-:W-:Y:S01]  /*60b0*/  F2FP.F16.F32.PACK_AB R178, R201, R202 ;  /* 0x000000cac9b2723e */ /* 0x004fe200000000ff */
[----:B------:R-:W-:Y:S01]  /*60c0*/  FFMA.FTZ R3, R3, R233, R239 ;  /* 0x000000e903037223 */ /* 0x000fe200000100ef */
[----:B-----5:R-:W-:Y:S01]  /*60d0*/  F2FP.F16.F32.PACK_AB R179, R199, R200 ;  /* 0x000000c8c7b3723e */ /* 0x020fe200000000ff */
[C---:B------:R-:W-:Y:S02]  /*60e0*/  HMMA.16816.F32 R120, R180.reuse, R140, R120 ;  /* 0x0000008cb478723c */ /* 0x040fe40000001878 */
[----:B------:R-:W2:Y:S03]  /*60f0*/  MUFU.EX2 R193, R193 ;  /* 0x000000c100c17308 */ /* 0x000ea60000000800 */
[----:B------:R-:W-:Y:S01]  /*6100*/  LOP3.LUT R178, R139, R178, RZ, 0xc0, !PT ;  /* 0x000000b28bb27212 */ /* 0x000fe200078ec0ff */
[-C--:B------:R-:W-:Y:S01]  /*6110*/  HMMA.16816.F32 R124, R180, R142.reuse, R124 ;  /* 0x0000008eb47c723c */ /* 0x080fe2000000187c */
[----:B------:R-:W-:Y:S05]  /*6120*/  LDSM.16.MT88.4 R180, [R217+0xb800] ;  /* 0x00b80000d9b4783b */ /* 0x000fea0000004200 */
[----:B------:R3:W5:Y:S01]  /*6130*/  MUFU.EX2 R138, R145 ;  /* 0x00000091008a7308 */ /* 0x0007620000000800 */
[----:B------:R-:W-:Y:S01]  /*6140*/  LOP3.LUT R179, R150, R179, RZ, 0xc0, !PT ;  /* 0x000000b396b37212 */ /* 0x000fe200078ec0ff */
[----:B------:R-:W-:Y:S01]  /*6150*/  HMMA.16816.F32 R128, R172, R142, R128 ;  /* 0x0000008eac80723c */ /* 0x000fe20000001880 */
[----:B-1----:R-:W1:Y:S03]  /*6160*/  LDSM.16.MT88.4 R188, [R214+0xb800] ;  /* 0x00b80000d6bc783b */ /* 0x002e660000004200 */
[----:B------:R-:W-:Y:S01]  /*6170*/  F2FP.F16.F32.PACK_AB R184, R197, R198 ;  /* 0x000000c6c5b8723e */ /* 0x000fe200000000ff */
[----:B------:R-:W-:Y:S01]  /*6180*/  FADD.FTZ R132, R244, R132 ;  /* 0x00000084f4847221 */ /* 0x000fe20000010000 */
[----:B------:R-:W-:Y:S01]  /*6190*/  F2FP.F16.F32.PACK_AB R185, R196, R195 ;  /* 0x000000c3c4b9723e */ /* 0x000fe200000000ff */
[----:B------:R-:W-:Y:S01]  /*61a0*/  FADD.FTZ R3, R238, R3 ;  /* 0x00000003ee037221 */ /* 0x000fe20000010000 */
[----:B--2---:R-:W-:Y:S01]  /*61b0*/  F2FP.F16.F32.PACK_AB R186, R193, R194 ;  /* 0x000000c2c1ba723e */ /* 0x004fe200000000ff */
[----:B------:R-:W2:Y:S02]  /*61c0*/  LDSM.16.MT88.4 R172, [R216+0xb800] ;  /* 0x00b80000d8ac783b */ /* 0x000ea40000004200 */
[----:B------:R-:W-:Y:S01]  /*61d0*/  LOP3.LUT R184, R148, R184, RZ, 0xc0, !PT ;  /* 0x000000b894b87212 */ /* 0x000fe200078ec0ff */
[-C--:B---3--:R-:W-:Y:S05]  /*61e0*/  HMMA.16816.F32 R144, R176, R152.reuse, R4 ;  /* 0x00000098b090723c */ /* 0x088fea0000001804 */
[----:B-----5:R-:W-:Y:S01]  /*61f0*/  F2FP.F16.F32.PACK_AB R187, R137, R138 ;  /* 0x0000008a89bb723e */ /* 0x020fe200000000ff */
[----:B------:R-:W-:Y:S01]  /*6200*/  FADD.FTZ R0, R208, R0 ;  /* 0x00000000d0007221 */ /* 0x000fe20000010000 */
[----:B------:R-:W-:Y:S01]  /*6210*/  LOP3.LUT R185, R149, R185, RZ, 0xc0, !PT ;  /* 0x000000b995b97212 */ /* 0x000fe200078ec0ff */
[----:B------:R-:W-:Y:S03]  /*6220*/  FADD.FTZ R6, R236, R2 ;  /* 0x00000002ec067221 */ /* 0x000fe60000010000 */
        /* <DEDUP_REMOVED lines=29> */
[----:B------:R-:W-:Y:S01]  /*6400*/  IADD3 R0, R227, -0x1, RZ ;  /* 0xffffffffe3007810 */ /* 0x000fe20007ffe0ff */
        /* <DEDUP_REMOVED lines=9> */
[----:B------:R-:W-:Y:S01]  /*64a0*/  FADD.FTZ R234, R201, R4 ;  /* 0x00000004c9ea7221 */ /* 0x000fe20000010000 */
[-C--:B----4-:R-:W-:Y:S05]  /*64b0*/  HMMA.16816.F32 R84, R176, R168.reuse, R84 ;  /* 0x000000a8b054723c */ /* 0x090fea0000001854 */
[----:B------:R-:W-:Y:S01]  /*64c0*/  FADD.FTZ R233, R199, R5 ;  /* 0x00000005c7e97221 */ /* 0x000fe20000010000 */
[C---:B------:R-:W-:Y:S05]  /*64d0*/  HMMA.16816.F32 R88, R184.reuse, R168, R88 ;  /* 0x000000a8b858723c */ /* 0x040fea0000001858 */
[----:B------:R-:W-:Y:S01]  /*64e0*/  FADD.FTZ R232, R193, R3 ;  /* 0x00000003c1e87221 */ /* 0x000fe20000010000 */
        /* <DEDUP_REMOVED lines=17> */
[----:B------:R-:W-:Y:S01]  /*6600*/  HMMA.16816.F32 R128, R176, R174, R128 ;  /* 0x000000aeb080723c */ /* 0x000fe20000001880 */
[----:B------:R-:W-:Y:S11]  /*6610*/  @!UPT UIADD3 URZ, URZ, URZ, URZ ;  /* 0x0000003f3f3ff290 */ /* 0x000ff6000fffe03f */
[----:B------:R-:W-:Y:S01]  /*6620*/  @!UPT UIADD3 URZ, URZ, URZ, URZ ;  /* 0x0000003f3f3ff290 */ /* 0x000fe2000fffe03f */
[----:B------:R-:W-:Y:S11]  /*6630*/  @P0 BRA `(.L_x_1833) ;  /* 0xffffffd4007c0947 */ /* 0x000ff6000383ffff */
.L_x_1832:
[----:B------:R-:W1:Y:S01]  /*6640*/  SHFL.BFLY PT, R0, R234, 0x2, 0x1f ;  /* 0x0c401f00ea007f89 */ /* 0x000e6200000e0000 */
[----:B------:R-:W-:Y:S01]  /*6650*/  ULDC UR4, c[0x0][0x38c] ;  /* 0x0000e30000047ab9 */ /* 0x000fe20000000800 */
[----:B------:R-:W-:Y:S01]  /*6660*/  UMOV UR5, 0x400 ;  /* 0x0000040000057882 */ /* 0x000fe20000000000 */
[----:B------:R-:W-:Y:S01]  /*6670*/  BSSY B0, `(.L_x_1836) ;  /* 0x00001b1000007945 */ /* 0x000fe20003800000 */
[----:B------:R-:W2:Y:S04]  /*6680*/  SHFL.BFLY PT, R3, R233, 0x2, 0x1f ;  /* 0x0c401f00e9037f89 */ /* 0x000ea800000e0000 */
[----:B------:R-:W3:Y:S01]  /*6690*/  SHFL.BFLY PT, R2, R229, 0x2, 0x1f ;  /* 0x0c401f00e5027f89 */ /* 0x000ee200000e0000 */
[----:B------:R-:W4:Y:S01]  /*66a0*/  S2R R137, SR_TID.X ;  /* 0x0000000000897919 */ /* 0x000f220000002100 */
[----:B------:R-:W5:Y:S01]  /*66b0*/  S2R R172, SR_TID.X ;  /* 0x0000000000ac7919 */ /* 0x000f620000002100 */
[----:B-1----:R-:W-:-:S02]  /*66c0*/  FADD.FTZ R234, R0, R234 ;  /* 0x000000ea00ea7221 */ /* 0x002fc40000010000 */
[----:B------:R-:W1:Y:S01]  /*66d0*/  SHFL.BFLY PT, R0, R232, 0x2, 0x1f ;  /* 0x0c401f00e8007f89 */ /* 0x000e6200000e0000 */
[----:B--2---:R-:W-:-:S03]  /*66e0*/  FADD.FTZ R233, R3, R233 ;  /* 0x000000e903e97221 */ /* 0x004fc60000010000 */
[----:B------:R-:W2:Y:S01]  /*66f0*/  SHFL.BFLY PT, R4, R234, 0x1, 0x1f ;  /* 0x0c201f00ea047f89 */ /* 0x000ea200000e0000 */
[----:B---3--:R-:W-:-:S03]  /*6700*/  FADD.FTZ R229, R2, R229 ;  /* 0x000000e502e57221 */ /* 0x008fc60000010000 */
[----:B------:R-:W3:Y:S01]  /*6710*/  SHFL.BFLY PT, R3, R233, 0x1, 0x1f ;  /* 0x0c201f00e9037f89 */ /* 0x000ee200000e0000 */
[----:B----4-:R-:W-:-:S04]  /*6720*/  SHF.R.S32.HI R6, RZ, 0x1f, R137 ;  /* 0x0000001fff067819 */ /* 0x010fc80000011489 */
[----:B------:R-:W-:Y:S01]  /*6730*/  LEA.HI R6, R6, R137, RZ, 0x5 ;  /* 0x0000008906067211 */ /* 0x000fe200078f28ff */
[----:B-1----:R-:W-:Y:S01]  /*6740*/  FADD.FTZ R232, R0, R232 ;  /* 0x000000e800e87221 */ /* 0x002fe20000010000 */
[----:B------:R-:W-:Y:S02]  /*6750*/  MOV R0, 0x3f800000 ;  /* 0x3f80000000007802 */ /* 0x000fe40000000f00 */
[----:B-----5:R-:W-:Y:S01]  /*6760*/  SHF.R.S32.HI R138, RZ, 0x1f, R172 ;  /* 0x0000001fff8a7819 */ /* 0x020fe200000114ac */
[----:B--2---:R-:W-:Y:S01]  /*6770*/  FADD.FTZ R234, R234, R4 ;  /* 0x00000004eaea7221 */ /* 0x004fe20000010000 */
[----:B------:R-:W1:Y:S02]  /*6780*/  SHFL.BFLY PT, R2, R232, 0x1, 0x1f ;  /* 0x0c201f00e8027f89 */ /* 0x000e6400000e0000 */
[----:B------:R-:W-:Y:S01]  /*6790*/  LEA.HI R5, R138, R172, RZ, 0x2 ;  /* 0x000000ac8a057211 */ /* 0x000fe200078f10ff */
[----:B---3--:R-:W-:Y:S01]  /*67a0*/  FADD.FTZ R233, R233, R3 ;  /* 0x00000003e9e97221 */ /* 0x008fe20000010000 */
[----:B------:R-:W2:Y:S01]  /*67b0*/  SHFL.BFLY PT, R4, R229, 0x1, 0x1f ;  /* 0x0c201f00e5047f89 */ /* 0x000ea200000e0000 */
[----:B------:R-:W-:-:S02]  /*67c0*/  FSETP.NE.FTZ.AND P6, PT, R234, RZ, PT ;  /* 0x000000ffea00720b */ /* 0x000fc40003fd5000 */
[CC--:B------:R-:W-:Y:S02]  /*67d0*/  LEA.HI R173, R138.reuse, R172.reuse, RZ, 0x3 ;  /* 0x000000ac8aad7211 */ /* 0x0c0fe400078f18ff */
[----:B------:R-:W-:Y:S02]  /*67e0*/  FSETP.NE.FTZ.AND P5, PT, R233, RZ, PT ;  /* 0x000000ffe900720b */ /* 0x000fe40003fb5000 */
[----:B------:R-:W-:Y:S02]  /*67f0*/  SHF.R.S32.HI R132, RZ, 0x2, R5 ;  /* 0x00000002ff847819 */ /* 0x000fe40000011405 */
[----:B------:R-:W-:Y:S02]  /*6800*/  LEA.HI R138, R138, R172, RZ, 0x5 ;  /* 0x000000ac8a8a7211 */ /* 0x000fe400078f28ff */
[----:B------:R-:W-:-:S03]  /*6810*/  MOV R3, 0x3f800000 ;  /* 0x3f80000000037802 */ /* 0x000fc60000000f00 */
[----:B------:R-:W3:Y:S01]  /*6820*/  @P6 MUFU.RCP R0, R234 ;  /* 0x000000ea00006308 */ /* 0x000ee20000001000 */
[----:B-1----:R-:W-:Y:S01]  /*6830*/  FADD.FTZ R232, R232, R2 ;  /* 0x00000002e8e87221 */ /* 0x002fe20000010000 */
[----:B------:R-:W-:-:S06]  /*6840*/  LOP3.LUT R2, R6, 0xffffffe0, RZ, 0xc0, !PT ;  /* 0xffffffe006027812 */ /* 0x000fcc00078ec0ff */
[----:B------:R-:W1:Y:S01]  /*6850*/  @P5 MUFU.RCP R3, R233 ;  /* 0x000000e900035308 */ /* 0x000e620000001000 */
[----:B--2---:R-:W-:Y:S01]  /*6860*/  FADD.FTZ R229, R229, R4 ;  /* 0x00000004e5e57221 */ /* 0x004fe20000010000 */
[----:B------:R-:W-:Y:S02]  /*6870*/  IADD3 R137, -R2, R137, RZ ;  /* 0x0000008902897210 */ /* 0x000fe40007ffe1ff */
[----:B------:R-:W-:Y:S02]  /*6880*/  SHF.R.S32.HI R4, RZ, 0x1f, R5 ;  /* 0x0000001fff047819 */ /* 0x000fe40000011405 */
[----:B------:R-:W-:Y:S02]  /*6890*/  LOP3.LUT R2, R5, 0x3ffffffc, RZ, 0xc0, !PT ;  /* 0x3ffffffc05027812 */ /* 0x000fe400078ec0ff */
[----:B------:R-:W-:Y:S01]  /*68a0*/  FSETP.NE.FTZ.AND P4, PT, R232, RZ, PT ;  /* 0x000000ffe800720b */ /* 0x000fe20003f95000 */
[----:B---3--:R-:W-:Y:S01]  /*68b0*/  FMUL.FTZ R0, R0, UR4 ;  /* 0x0000000400007c20 */ /* 0x008fe20008410000 */
[----:B------:R-:W-:-:S02]  /*68c0*/  FSETP.NE.FTZ.AND P3, PT, R229, RZ, PT ;  /* 0x000000ffe500720b */ /* 0x000fc40003f75000 */
[----:B------:R-:W-:Y:S01]  /*68d0*/  LOP3.LUT R5, R173, 0xfffffff8, RZ, 0xc0, !PT ;  /* 0xfffffff8ad057812 */ /* 0x000fe200078ec0ff */
[----:B------:R-:W-:Y:S01]  /*68e0*/  FMUL.FTZ R144, R0, R144 ;  /* 0x0000009000907220 */ /* 0x000fe20000410000 */
[----:B------:R-:W-:Y:S01]  /*68f0*/  IADD3 R139, -R2, R172, RZ ;  /* 0x000000ac028b7210 */ /* 0x000fe20007ffe1ff */
        /* <DEDUP_REMOVED lines=33> */
[----:B-1----:R-:W-:Y:S01]  /*6b10*/  FMUL.FTZ R3, R3, UR4 ;  /* 0x0000000403037c20 */ /* 0x002fe20008410000 */
[----:B------:R-:W-:-:S02]  /*6b20*/  MOV R0, 0x3f800000 ;  /* 0x3f80000000007802 */ /* 0x000fc40000000f00 */
[----:B------:R-:W-:Y:S01]  /*6b30*/  LEA.HI R4, R4, R132, RZ, 0x3 ;  /* 0x0000008404047211 */ /* 0x000fe200078f18ff */
[C---:B------:R-:W-:Y:S01]  /*6b40*/  FMUL.FTZ R13, R3.reuse, R38 ;  /* 0x00000026030d7220 */ /* 0x040fe20000410000 */
[----:B------:R-:W1:Y:S01]  /*6b50*/  @P4 MUFU.RCP R2, R232 ;  /* 0x000000e800024308 */ /* 0x000e620000001000 */
[C---:B------:R-:W-:Y:S01]  /*6b60*/  FMUL.FTZ R10, R3.reuse, R39 ;  /* 0x00000027030a7220 */ /* 0x040fe20000410000 */
[----:B------:R-:W-:Y:S01]  /*6b70*/  LOP3.LUT R4, R4, 0xfffffff8, RZ, 0xc0, !PT ;  /* 0xfffffff804047812 */ /* 0x000fe200078ec0ff */
[C---:B------:R-:W-:Y:S01]  /*6b80*/  FMUL.FTZ R19, R3.reuse, R50 ;  /* 0x0000003203137220 */ /* 0x040fe20000410000 */
[C---:B------:R-:W-:Y:S01]  /*6b90*/  FMUL.FTZ R18, R3.reuse, R51 ;  /* 0x0000003303127220 */ /* 0x040fe20000410000 */
[C---:B------:R-:W-:Y:S01]  /*6ba0*/  FMUL.FTZ R21, R3.reuse, R55 ;  /* 0x0000003703157220 */ /* 0x040fe20000410000 */
[----:B------:R-:W-:Y:S01]  /*6bb0*/  IADD3 R132, R132, -R4, RZ ;  /* 0x8000000484847210 */ /* 0x000fe20007ffe0ff */
[C---:B------:R-:W-:Y:S01]  /*6bc0*/  FMUL.FTZ R26, R3.reuse, R67 ;  /* 0x00000043031a7220 */ /* 0x040fe20000410000 */
[----:B------:R-:W2:Y:S01]  /*6bd0*/  @P3 MUFU.RCP R0, R229 ;  /* 0x000000e500003308 */ /* 0x000ea20000001000 */
[----:B------:R-:W-:Y:S01]  /*6be0*/  F2FP.F16.F32.PACK_AB R10, R10, R13 ;  /* 0x0000000d0a0a723e */ /* 0x000fe200000000ff */
[C---:B------:R-:W-:Y:S01]  /*6bf0*/  FMUL.FTZ R28, R3.reuse, R66 ;  /* 0x00000042031c7220 */ /* 0x040fe20000410000 */
[----:B------:R-:W-:Y:S01]  /*6c00*/  F2FP.F16.F32.PACK_AB R13, R18, R19 ;  /* 0x00000013120d723e */ /* 0x000fe200000000ff */
[C---:B------:R-:W-:Y:S01]  /*6c10*/  FMUL.FTZ R146, R3.reuse, R146 ;  /* 0x0000009203927220 */ /* 0x040fe20000410000 */
[----:B------:R-:W-:Y:S01]  /*6c20*/  F2FP.F16.F32.PACK_AB R22, R22, R52 ;  /* 0x000000341616723e */ /* 0x000fe200000000ff */
[----:B------:R-:W-:Y:S01]  /*6c30*/  FMUL.FTZ R4, R3, R147 ;  /* 0x0000009303047220 */ /* 0x000fe20000410000 */
[----:B------:R-:W-:Y:S01]  /*6c40*/  F2FP.F16.F32.PACK_AB R19, R29, R32 ;  /* 0x000000201d13723e */ /* 0x000fe200000000ff */
[C---:B------:R-:W-:Y:S01]  /*6c50*/  FMUL.FTZ R154, R3.reuse, R154 ;  /* 0x0000009a039a7220 */ /* 0x040fe20000410000 */
[----:B-1----:R-:W-:Y:S01]  /*6c60*/  FMUL.FTZ R2, R2, UR4 ;  /* 0x0000000402027c20 */ /* 0x002fe20008410000 */
[----:B------:R-:W-:Y:S01]  /*6c70*/  SHF.R.S32.HI R32, RZ, 0x5, R138 ;  /* 0x00000005ff207819 */ /* 0x000fe2000001148a */
[C---:B------:R-:W-:Y:S01]  /*6c80*/  FMUL.FTZ R6, R3.reuse, R155 ;  /* 0x0000009b03067220 */ /* 0x040fe20000410000 */
[----:B------:R-:W-:Y:S01]  /*6c90*/  LOP3.LUT R52, R132, 0x1, RZ, 0xc0, !PT ;  /* 0x0000000184347812 */ /* 0x000fe200078ec0ff */
        /* <DEDUP_REMOVED lines=41> */
[C---:B------:R-:W-:Y:S01]  /*6f30*/  FMUL.FTZ R9, R2.reuse, R149 ;  /* 0x0000009502097220 */ /* 0x040fe20000410000 */
        /* <DEDUP_REMOVED lines=26> */
[----:B------:R-:W-:Y:S01]  /*70e0*/  R2P PR, R132, 0x6 ;  /* 0x0000000684007804 */ /* 0x000fe20000000000 */
[----:B-1----:R-:W-:Y:S01]  /*70f0*/  ULEA UR4, UR4, UR5, 0x18 ;  /* 0x0000000504047291 */ /* 0x002fe2000f8ec03f */
[----:B------:R-:W-:Y:S01]  /*7100*/  LEA R2, R32, R139, 0x9 ;  /* 0x0000008b20027211 */ /* 0x000fe200078e48ff */
[C---:B------:R-:W-:Y:S01]  /*7110*/  FMUL.FTZ R54, R3.reuse, R54 ;  /* 0x0000003603367220 */ /* 0x040fe20000410000 */
[----:B------:R-:W-:Y:S01]  /*7120*/  LEA.HI R0, R0, R0, RZ, 0x1d ;  /* 0x0000000000007211 */ /* 0x000fe200078fe8ff */
[C---:B------:R-:W-:Y:S01]  /*7130*/  FMUL.FTZ R70, R3.reuse, R70 ;  /* 0x0000004603467220 */ /* 0x040fe20000410000 */
[----:B------:R-:W-:Y:S01]  /*7140*/  ISETP.NE.U32.AND P0, PT, R52, 0x1, PT ;  /* 0x000000013400780c */ /* 0x000fe20003f05070 */
[C---:B------:R-:W-:Y:S01]  /*7150*/  FMUL.FTZ R71, R3.reuse, R71 ;  /* 0x0000004703477220 */ /* 0x040fe20000410000 */
[----:B------:R-:W-:Y:S01]  /*7160*/  LEA R0, R2, R0, 0x1 ;  /* 0x0000000002007211 */ /* 0x000fe200078e08ff */
[C---:B------:R-:W-:Y:S01]  /*7170*/  FMUL.FTZ R82, R3.reuse, R82 ;  /* 0x0000005203527220 */ /* 0x040fe20000410000 */
[----:B------:R-:W-:Y:S01]  /*7180*/  F2FP.F16.F32.PACK_AB R4, R4, R146 ;  /* 0x000000920404723e */ /* 0x000fe200000000ff */
[----:B------:R-:W-:Y:S01]  /*7190*/  FMUL.FTZ R83, R3, R83 ;  /* 0x0000005303537220 */ /* 0x000fe20000410000 */
[----:B------:R-:W-:Y:S01]  /*71a0*/  LEA R0, R0, UR4, 0x1 ;  /* 0x0000000400007c11 */ /* 0x000fe2000f8e08ff */
[----:B------:R-:W-:Y:S01]  /*71b0*/  ULDC.U8 UR4, c[0x0][0x3d9] ;  /* 0x0000f64000047ab9 */ /* 0x000fe20000000000 */
[----:B------:R-:W-:Y:S01]  /*71c0*/  F2FP.F16.F32.PACK_AB R29, R69, R68 ;  /* 0x00000044451d723e */ /* 0x000fe200000000ff */
[C---:B------:R-:W-:Y:S01]  /*71d0*/  FMUL.FTZ R86, R3.reuse, R86 ;  /* 0x0000005603567220 */ /* 0x040fe20000410000 */
[C---:B------:R-:W-:Y:S01]  /*71e0*/  IADD3 R2, R0.reuse, -0x10, RZ ;  /* 0xfffffff000027810 */ /* 0x040fe20007ffe0ff */
[C---:B------:R-:W-:Y:S01]  /*71f0*/  FMUL.FTZ R87, R3.reuse, R87 ;  /* 0x0000005703577220 */ /* 0x040fe20000410000 */
[----:B------:R-:W-:Y:S01]  /*7200*/  MOV R68, 0x20 ;  /* 0x0000002000447802 */ /* 0x000fe20000000f00 */
[C---:B------:R-:W-:Y:S01]  /*7210*/  FMUL.FTZ R98, R3.reuse, R98 ;  /* 0x0000006203627220 */ /* 0x040fe20000410000 */
[----:B------:R-:W-:Y:S01]  /*7220*/  @P0 IADD3 R2, R0, 0x10, RZ ;  /* 0x0000001000020810 */ /* 0x000fe20007ffe0ff */
        /* <DEDUP_REMOVED lines=14> */
[----:B------:R1:W-:Y:S01]  /*7310*/  STS [R0+0x400], R4 ;  /* 0x0004000400007388 */ /* 0x0003e20000000800 */
[----:B------:R-:W-:Y:S01]  /*7320*/  ISETP.NE.AND P0, PT, RZ, UR4, PT ;  /* 0x00000004ff007c0c */ /* 0x000fe2000bf05270 */
[----:B------:R-:W-:Y:S01]  /*7330*/  ULDC.U8 UR5, c[0x0][0x3d8] ;  /* 0x0000f60000057ab9 */ /* 0x000fe20000000000 */
[----:B------:R-:W-:Y:S01]  /*7340*/  F2FP.F16.F32.PACK_AB R3, R153, R152 ;  /* 0x000000989903723e */ /* 0x000fe200000000ff */
[----:B------:R-:W-:Y:S01]  /*7350*/  STS [R0], R5 ;  /* 0x0000000500007388 */ /* 0x000fe20000000800 */
[----:B------:R-:W-:-:S02]  /*7360*/  F2FP.F16.F32.PACK_AB R6, R6, R154 ;  /* 0x0000009a0606723e */ /* 0x000fc400000000ff */
[----:B------:R-:W-:Y:S01]  /*7370*/  F2FP.F16.F32.PACK_AB R8, R8, R140 ;  /* 0x0000008c0808723e */ /* 0x000fe200000000ff */
[----:B------:R2:W-:Y:S01]  /*7380*/  STS [R2], R3 ;  /* 0x0000000302007388 */ /* 0x0005e20000000800 */
        /* <DEDUP_REMOVED lines=10> */
[----:B------:R-:W-:Y:S01]  /*7430*/  F2FP.F16.F32.PACK_AB R16, R16, R44 ;  /* 0x0000002c1010723e */ /* 0x000fe200000000ff */
[----:B------:R5:W-:Y:S01]  /*7440*/  STS [R2+0x2000], R9 ;  /* 0x0020000902007388 */ /* 0x000be20000000800 */
[----:B-1----:R-:W-:Y:S02]  /*7450*/  SEL R4, R68, 0xffffffe0, !P1 ;  /* 0xffffffe044047807 */ /* 0x002fe40004800000 */
[----:B------:R-:W-:Y:S01]  /*7460*/  F2FP.F16.F32.PACK_AB R23, R23, R46 ;  /* 0x0000002e1717723e */ /* 0x000fe200000000ff */
[----:B------:R1:W-:Y:S01]  /*7470*/  STS [R2+0x2400], R12 ;  /* 0x0024000c02007388 */ /* 0x0003e20000000800 */
[----:B------:R-:W-:-:S02]  /*7480*/  F2FP.F16.F32.PACK_AB R21, R21, R54 ;  /* 0x000000361515723e */ /* 0x000fc400000000ff */
[----:B------:R-:W-:Y:S02]  /*7490*/  F2FP.F16.F32.PACK_AB R18, R26, R28 ;  /* 0x0000001c1a12723e */ /* 0x000fe400000000ff */
[----:B--2---:R-:W-:Y:S02]  /*74a0*/  IADD3 R3, R0, R4, RZ ;  /* 0x0000000400037210 */ /* 0x004fe40007ffe0ff */
[----:B------:R-:W-:Y:S02]  /*74b0*/  F2FP.F16.F32.PACK_AB R20, R20, R56 ;  /* 0x000000381414723e */ /* 0x000fe400000000ff */
[----:B---3--:R-:W-:Y:S01]  /*74c0*/  MOV R6, 0x40 ;  /* 0x0000004000067802 */ /* 0x008fe20000000f00 */
[----:B------:R-:W-:Y:S01]  /*74d0*/  STS [R3], R11 ;  /* 0x0000000b03007388 */ /* 0x000fe20000000800 */
[----:B------:R-:W-:Y:S02]  /*74e0*/  F2FP.F16.F32.PACK_AB R24, R24, R58 ;  /* 0x0000003a1818723e */ /* 0x000fe400000000ff */
[----:B------:R-:W-:Y:S01]  /*74f0*/  SEL R6, R6, 0xffffffc0, !P2 ;  /* 0xffffffc006067807 */ /* 0x000fe20005000000 */
[----:B------:R2:W-:Y:S01]  /*7500*/  STS [R3+0x400], R10 ;  /* 0x0004000a03007388 */ /* 0x0005e20000000800 */
[----:B------:R-:W-:-:S02]  /*7510*/  F2FP.F16.F32.PACK_AB R31, R31, R25 ;  /* 0x000000191f1f723e */ /* 0x000fc400000000ff */
[----:B----4-:R-:W-:Y:S02]  /*7520*/  IADD3 R7, R4, R2, RZ ;  /* 0x0000000204077210 */ /* 0x010fe40007ffe0ff */
[----:B------:R-:W-:Y:S02]  /*7530*/  IADD3 R5, R0, R6, RZ ;  /* 0x0000000600057210 */ /* 0x000fe40007ffe0ff */
[----:B------:R-:W-:Y:S01]  /*7540*/  IADD3 R8, R6, R2, RZ ;  /* 0x0000000206087210 */ /* 0x000fe20007ffe0ff */
[----:B------:R3:W-:Y:S01]  /*7550*/  STS [R7], R14 ;  /* 0x0000000e07007388 */ /* 0x0007e20000000800 */
[----:B------:R-:W-:Y:S01]  /*7560*/  F2FP.F16.F32.PACK_AB R30, R30, R62 ;  /* 0x0000003e1e1e723e */ /* 0x000fe200000000ff */
[----:B-----5:R-:W4:Y:S01]  /*7570*/  @P5 MUFU.LG2 R9, R233 ;  /* 0x000000e900095308 */ /* 0x020f220000000c00 */
[----:B------:R-:W-:Y:S01]  /*7580*/  F2FP.F16.F32.PACK_AB R28, R71, R70 ;  /* 0x00000046471c723e */ /* 0x000fe200000000ff */
[----:B------:R5:W-:Y:S01]  /*7590*/  STS [R7+0x400], R13 ;  /* 0x0004000d07007388 */ /* 0x000be20000000800 */
[----:B------:R-:W-:Y:S01]  /*75a0*/  IADD3 R4, R3, R6, RZ ;  /* 0x0000000603047210 */ /* 0x000fe20007ffe0ff */
[----:B-1----:R-:W1:Y:S01]  /*75b0*/  @P5 LDC R12, c[0x0][0x2e8] ;  /* 0x0000ba00ff0c5b82 */ /* 0x002e620000000800 */
[----:B------:R-:W-:Y:S01]  /*75c0*/  F2FP.F16.F32.PACK_AB R26, R81, R80 ;  /* 0x00000050511a723e */ /* 0x000fe200000000ff */
[----:B------:R-:W-:Y:S01]  /*75d0*/  STS [R3+0x2000], R15 ;  /* 0x0020000f03007388 */ /* 0x000fe20000000800 */
[----:B------:R-:W-:-:S02]  /*75e0*/  F2FP.F16.F32.PACK_AB R25, R83, R82 ;  /* 0x000000525319723e */ /* 0x000fc400000000ff */
[----:B------:R-:W-:Y:S01]  /*75f0*/  IADD3 R6, R7, R6, RZ ;  /* 0x0000000607067210 */ /* 0x000fe20007ffe0ff */
[----:B------:R4:W-:Y:S01]  /*7600*/  STS [R3+0x2400], R17 ;  /* 0x0024001103007388 */ /* 0x0009e20000000800 */
[----:B------:R-:W-:Y:S02]  /*7610*/  F2FP.F16.F32.PACK_AB R27, R27, R72 ;  /* 0x000000481b1b723e */ /* 0x000fe400000000ff */
[----:B------:R-:W-:Y:S01]  /*7620*/  F2FP.F16.F32.PACK_AB R51, R51, R74 ;  /* 0x0000004a3333723e */ /* 0x000fe200000000ff */
[----:B------:R4:W-:Y:S01]  /*7630*/  STS [R7+0x2000], R16 ;  /* 0x0020001007007388 */ /* 0x0009e20000000800 */
[----:B--2---:R-:W2:Y:S01]  /*7640*/  @P0 LDC.64 R10, c[0x0][0x2c0] ;  /* 0x0000b000ff0a0b82 */ /* 0x004ea20000000a00 */
[----:B------:R-:W-:Y:S02]  /*7650*/  F2FP.F16.F32.PACK_AB R50, R50, R76 ;  /* 0x0000004c3232723e */ /* 0x000fe400000000ff */
[----:B------:R-:W-:Y:S01]  /*7660*/  STS [R7+0x2400], R23 ;  /* 0x0024001707007388 */ /* 0x000fe20000000800 */
[----:B------:R-:W-:-:S02]  /*7670*/  F2FP.F16.F32.PACK_AB R49, R49, R78 ;  /* 0x0000004e3131723e */ /* 0x000fc400000000ff */
[----:B------:R-:W-:Y:S01]  /*7680*/  F2FP.F16.F32.PACK_AB R48, R85, R84 ;  /* 0x000000545530723e */ /* 0x000fe200000000ff */
[----:B------:R-:W-:Y:S01]  /*7690*/  STS [R5], R22 ;  /* 0x0000001605007388 */ /* 0x000fe20000000800 */
[----:B------:R-:W-:Y:S01]  /*76a0*/  F2FP.F16.F32.PACK_AB R47, R87, R86 ;  /* 0x00000056572f723e */ /* 0x000fe200000000ff */
[----:B---3--:R-:W-:Y:S01]  /*76b0*/  @P4 MUFU.LG2 R14, R232 ;  /* 0x000000e8000e4308 */ /* 0x008fe20000000c00 */
[----:B------:R-:W-:Y:S01]  /*76c0*/  F2FP.F16.F32.PACK_AB R44, R97, R96 ;  /* 0x00000060612c723e */ /* 0x000fe200000000ff */
[----:B------:R-:W-:Y:S01]  /*76d0*/  STS [R5+0x400], R21 ;  /* 0x0004001505007388 */ /* 0x000fe20000000800 */
[----:B------:R-:W-:Y:S01]  /*76e0*/  F2FP.F16.F32.PACK_AB R43, R99, R98 ;  /* 0x00000062632b723e */ /* 0x000fe200000000ff */
[----:B-----5:R-:W3:Y:S01]  /*76f0*/  @P6 LDC R13, c[0x0][0x2e8] ;  /* 0x0000ba00ff0d6b82 */ /* 0x020ee20000000800 */
        /* <DEDUP_REMOVED lines=8> */
[----:B------:R-:W-:Y:S01]  /*7780*/  STS [R5+0x2000], R20 ;  /* 0x0020001405007388 */ /* 0x000fe20000000800 */
[----:B------:R-:W-:Y:S02]  /*7790*/  F2FP.F16.F32.PACK_AB R39, R39, R102 ;  /* 0x000000662727723e */ /* 0x000fe400000000ff */
[----:B------:R-:W-:Y:S01]  /*77a0*/  F2FP.F16.F32.PACK_AB R36, R109, R108 ;  /* 0x0000006c6d24723e */ /* 0x000fe200000000ff */
[----:B------:R5:W-:Y:S01]  /*77b0*/  STS [R5+0x2400], R24 ;  /* 0x0024001805007388 */ /* 0x000be20000000800 */
[----:B------:R-:W-:Y:S01]  /*77c0*/  F2FP.F16.F32.PACK_AB R35, R35, R110 ;  /* 0x0000006e2323723e */ /* 0x000fe200000000ff */
[----:B------:R-:W4:Y:S01]  /*77d0*/  @P4 LDC R16, c[0x0][0x2e8] ;  /* 0x0000ba00ff104b82 */ /* 0x000f220000000800 */
[----:B------:R-:W-:Y:S01]  /*77e0*/  ISETP.NE.AND P1, PT, RZ, UR5, PT ;  /* 0x00000005ff007c0c */ /* 0x000fe2000bf25270 */
[----:B------:R-:W-:Y:S01]  /*77f0*/  STS [R8+0x2000], R31 ;  /* 0x0020001f08007388 */ /* 0x000fe20000000800 */
[----:B------:R-:W-:-:S02]  /*7800*/  F2FP.F16.F32.PACK_AB R38, R38, R104 ;  /* 0x000000682626723e */ /* 0x000fc400000000ff */
[----:B------:R-:W-:Y:S01]  /*7810*/  F2FP.F16.F32.PACK_AB R37, R37, R106 ;  /* 0x0000006a2525723e */ /* 0x000fe200000000ff */
[----:B------:R-:W-:Y:S01]  /*7820*/  STS [R8+0x2400], R30 ;  /* 0x0024001e08007388 */ /* 0x000fe20000000800 */
[----:B------:R-:W-:Y:S02]  /*7830*/  F2FP.F16.F32.PACK_AB R34, R34, R156 ;  /* 0x0000009c2222723e */ /* 0x000fe400000000ff */
[----:B------:R-:W-:Y:S01]  /*7840*/  F2FP.F16.F32.PACK_AB R33, R33, R158 ;  /* 0x0000009e2121723e */ /* 0x000fe200000000ff */
[----:B------:R-:W-:Y:S01]  /*7850*/  STS [R4], R29 ;  /* 0x0000001d04007388 */ /* 0x000fe20000000800 */
[----:B------:R-:W-:Y:S02]  /*7860*/  ISETP.NE.OR P2, PT, RZ, UR4, !P1 ;  /* 0x00000004ff007c0c */ /* 0x000fe4000cf45670 */
        /* <DEDUP_REMOVED lines=8> */
[----:B------:R-:W-:Y:S01]  /*78f0*/  F2FP.F16.F32.PACK_AB R55, R55, R114 ;  /* 0x000000723737723e */ /* 0x000fe200000000ff */
[----:B------:R-:W3:Y:S01]  /*7900*/  @!P2 LDC R15, c[0x0][0x2c4] ;  /* 0x0000b100ff0fab82 */ /* 0x000ee20000000800 */
        /* <DEDUP_REMOVED lines=15> */
[----:B-----5:R-:W-:Y:S01]  /*7a00*/  MOV R24, 0x7f800000 ;  /* 0x7f80000000187802 */ /* 0x020fe20000000f00 */
[----:B------:R-:W-:Y:S01]  /*7a10*/  STS [R0+0x4400], R47 ;  /* 0x0044002f00007388 */ /* 0x000fe20000000800 */
[----:B-1----:R-:W-:Y:S02]  /*7a20*/  MOV R25, 0x7f800000 ;  /* 0x7f80000000197802 */ /* 0x002fe40000000f00 */
[----:B------:R-:W-:Y:S01]  /*7a30*/  MOV R22, 0x7f800000 ;  /* 0x7f80000000167802 */ /* 0x000fe20000000f00 */
[----:B------:R-:W-:Y:S01]  /*7a40*/  STS [R2+0x4000], R44 ;  /* 0x0040002c02007388 */ /* 0x000fe20000000800 */
[----:B------:R-:W-:-:S03]  /*7a50*/  MOV R23, 0x7f800000 ;  /* 0x7f80000000177802 */ /* 0x000fc60000000f00 */
        /* <DEDUP_REMOVED lines=12> */
[----:B-----5:R-:W5:Y:S03]  /*7b20*/  @!P0 LDC R2, c[0x0][0x2e4] ;  /* 0x0000b900ff028b82 */ /* 0x020f660000000800 */
        /* <DEDUP_REMOVED lines=8> */
[----:B--2---:R-:W-:-:S02]  /*7bb0*/  @P0 IMAD R7, R11, R10, RZ ;  /* 0x0000000a0b070224 */ /* 0x004fc400078e02ff */
[----:B------:R-:W5:Y:S01]  /*7bc0*/  @!P0 LDC R11, c[0x0][0x2c4] ;  /* 0x0000b100ff0b8b82 */ /* 0x000f620000000800 */
[----:B------:R-:W-:Y:S01]  /*7bd0*/  STS [R5+0x6000], R56 ;  /* 0x0060003805007388 */ /* 0x000fe20000000800 */
[----:B------:R-:W2:Y:S03]  /*7be0*/  @P6 MUFU.LG2 R10, R234 ;  /* 0x000000ea000a6308 */ /* 0x000ea60000000c00 */
[----:B------:R1:W-:Y:S04]  /*7bf0*/  STS [R5+0x6400], R55 ;  /* 0x0064003705007388 */ /* 0x0003e80000000800 */
[----:B------:R-:W-:Y:S01]  /*7c00*/  STS [R8+0x6000], R52 ;  /* 0x0060003408007388 */ /* 0x000fe20000000800 */
[----:B----4-:R-:W-:-:S03]  /*7c10*/  SHF.R.S32.HI R27, RZ, 0x1f, R26 ;  /* 0x0000001fff1b7819 */ /* 0x010fc6000001141a */
[----:B------:R4:W-:Y:S01]  /*7c20*/  STS [R8+0x6400], R60 ;  /* 0x0064003c08007388 */ /* 0x0009e20000000800 */
[----:B------:R-:W2:Y:S03]  /*7c30*/  S2R R28, SR_CTAID.Z ;  /* 0x00000000001c7919 */ /* 0x000ea60000002700 */
[----:B------:R-:W-:Y:S01]  /*7c40*/  STS [R4+0x4000], R59 ;  /* 0x0040003b04007388 */ /* 0x000fe20000000800 */
[----:B-----5:R-:W-:-:S03]  /*7c50*/  @!P0 SEL R7, R11, R2, !P1 ;  /* 0x000000020b078207 */ /* 0x020fc60004800000 */
[----:B------:R-:W-:Y:S01]  /*7c60*/  STS [R4+0x4400], R62 ;  /* 0x0044003e04007388 */ /* 0x000fe20000000800 */
[----:B------:R-:W-:-:S03]  /*7c70*/  CS2R R2, SRZ ;  /* 0x0000000000027805 */ /* 0x000fc6000001ff00 */
[----:B------:R-:W-:Y:S01]  /*7c80*/  STS [R6+0x4000], R61 ;  /* 0x0040003d06007388 */ /* 0x000fe20000000800 */
[----:B-1----:R-:W-:Y:S01]  /*7c90*/  @P0 MOV R5, 0x1 ;  /* 0x0000000100050802 */ /* 0x002fe20000000f00 */
[----:B------:R-:W-:Y:S02]  /*7ca0*/  @!P0 IMAD R5, R7, R0, RZ ;  /* 0x0000000007058224 */ /* 0x000fe400078e02ff */
[C---:B---3--:R-:W-:Y:S01]  /*7cb0*/  @!P2 IMAD R0, R26.reuse, R15, RZ ;  /* 0x0000000f1a00a224 */ /* 0x048fe200078e02ff */
[----:B------:R-:W-:Y:S01]  /*7cc0*/  STS [R6+0x4400], R63 ;  /* 0x0044003f06007388 */ /* 0x000fe20000000800 */
[----:B------:R-:W1:Y:S01]  /*7cd0*/  @P3 MUFU.LG2 R15, R229 ;  /* 0x000000e5000f3308 */ /* 0x000e620000000c00 */
[----:B------:R-:W-:Y:S01]  /*7ce0*/  IMAD R5, R26, R5, RZ ;  /* 0x000000051a057224 */ /* 0x000fe200078e02ff */
[----:B----4-:R-:W3:Y:S01]  /*7cf0*/  @P0 LDC R8, c[0x0][0x2c0] ;  /* 0x0000b000ff080b82 */ /* 0x010ee20000000800 */
[----:B------:R-:W-:Y:S01]  /*7d00*/  STS [R4+0x6000], R64 ;  /* 0x0060004004007388 */ /* 0x000fe20000000800 */
[----:B------:R-:W-:-:S02]  /*7d10*/  @!P2 SHF.R.S32.HI R3, RZ, 0x1f, R0 ;  /* 0x0000001fff03a819 */ /* 0x000fc40000011400 */
[----:B------:R-:W-:Y:S01]  /*7d20*/  @!P2 MOV R2, R0 ;  /* 0x000000000002a202 */ /* 0x000fe20000000f00 */
[----:B------:R4:W-:Y:S04]  /*7d30*/  STS [R4+0x6400], R67 ;  /* 0x0064004304007388 */ /* 0x0009e80000000800 */
[----:B------:R-:W-:Y:S04]  /*7d40*/  STS [R6+0x6000], R66 ;  /* 0x0060004206007388 */ /* 0x000fe80000000800 */
[----:B------:R5:W-:Y:S01]  /*7d50*/  STS [R6+0x6400], R65 ;  /* 0x0064004106007388 */ /* 0x000be20000000800 */
[----:B------:R-:W-:Y:S01]  /*7d60*/  @!P0 MOV R8, 0x1 ;  /* 0x0000000100088802 */ /* 0x000fe20000000f00 */
[----:B----4-:R-:W-:Y:S01]  /*7d70*/  @P5 FMUL.FTZ R4, R9, 0.69314718246459960938 ;  /* 0x3f31721809045820 */ /* 0x010fe20000410000 */
[----:B------:R-:W-:-:S03]  /*7d80*/  SEL R9, R5, RZ, P2 ;  /* 0x000000ff05097207 */ /* 0x000fc60001000000 */
[----:B---3--:R-:W-:Y:S01]  /*7d90*/  IMAD R5, R29, R8, RZ ;  /* 0x000000081d057224 */ /* 0x008fe200078e02ff */
[----:B------:R-:W-:Y:S01]  /*7da0*/  BAR.SYNC.DEFER_BLOCKING 0x0 ;  /* 0x0000000000007b1d */ /* 0x000fe20000010000 */
[----:B------:R-:W-:Y:S01]  /*7db0*/  LOP3.LUT P2, RZ, R137, 0x3, RZ, 0xc0, !PT ;  /* 0x0000000389ff7812 */ /* 0x000fe2000784c0ff */
[----:B------:R-:W-:Y:S01]  /*7dc0*/  @P5 FFMA.FTZ R25, R135, R12, R4 ;  /* 0x0000000c87195223 */ /* 0x000fe20000010004 */
[----:B--2---:R-:W-:Y:S01]  /*7dd0*/  IMAD R4, R28, R7, R9 ;  /* 0x000000071c047224 */ /* 0x004fe200078e0209 */
[----:B------:R-:W-:Y:S01]  /*7de0*/  SHF.L.U32 R0, R5, 0x7, RZ ;  /* 0x0000000705007819 */ /* 0x000fe200000006ff */
[----:B-----5:R-:W-:Y:S01]  /*7df0*/  @P6 FMUL.FTZ R6, R10, 0.69314718246459960938 ;  /* 0x3f3172180a066820 */ /* 0x020fe20000410000 */
[----:B------:R-:W-:Y:S01]  /*7e00*/  @P4 FMUL.FTZ R7, R14, 0.69314718246459960938 ;  /* 0x3f3172180e074820 */ /* 0x000fe20000410000 */
[----:B------:R-:W-:Y:S02]  /*7e10*/  SHF.L.U32 R12, R172, 0x3, RZ ;  /* 0x00000003ac0c7819 */ /* 0x000fe400000006ff */
        /* <DEDUP_REMOVED lines=54> */
.L_x_1837:
[----:B------:R-:W-:Y:S05]  /*8180*/  BSYNC B0 ;  /* 0x0000000000007941 */ /* 0x000fea0003800000 */
.L_x_1836:
        /* <DEDUP_REMOVED lines=71> */
.L_x_1838:
        /* <DEDUP_REMOVED lines=16> */
.L_x_2940:


//--------------------- .text._ZN5flash16flash_fwd_kernelI23Flash_fwd_kernel_traitsILi128ELi128ELi32ELi4ELb0ELb0EN7cutlass6half_tE19Flash_kernel_traitsILi128ELi128ELi32ELi4ES3_EELb0ELb0ELb0ELb0ELb1ELb1ELb1ELb0EEEvNS_16Flash_fwd_paramsE --------------------------
	.section	.text._ZN5flash16flash_fwd_kernelI23Flash_fwd_kernel_traitsILi128ELi128ELi32ELi4ELb0ELb0EN7cutlass6half_tE19Flash_kernel_traitsILi128ELi128ELi32ELi4ES3_EELb0ELb0ELb0ELb0ELb1ELb1ELb1ELb0EEEvNS_16Flash_fwd_paramsE,"ax",@progbits
	.align	128
        .global         _ZN5flash16flash_fwd_kernelI23Flash_fwd_kernel_traitsILi128ELi128ELi32ELi4ELb0ELb0EN7cutlass6half_tE19Flash_kernel_traitsILi128ELi128ELi32ELi4ES3_EELb0ELb0ELb0ELb0ELb1ELb1ELb1ELb0EEEvNS_16Flash_fwd_paramsE
        .type           _ZN5flash16flash_fwd_kernelI23Flash_fwd_kernel_traitsILi128ELi128ELi32ELi4ELb0ELb0EN7cutlass6half_tE19Flash_kernel_traitsILi128ELi128ELi32ELi4ES3_EELb0ELb0ELb0ELb0ELb1ELb1ELb1ELb0EEEvNS_16Flash_fwd_paramsE,@function
        .size           _ZN5flash16flash_fwd_kernelI23Flash_fwd_kernel_traitsILi128ELi128ELi32ELi4ELb0ELb0EN7cutlass6half_tE19Flash_kernel_traitsILi128ELi128ELi32ELi4ES3_EELb0ELb0ELb0ELb0ELb1ELb1ELb1ELb0EEEvNS_16Flash_fwd_paramsE,(.L_x_2941 - _ZN5flash16flash_fwd_kernelI23Flash_fwd_kernel_traitsILi128ELi128ELi32ELi4ELb0ELb0EN7cutlass6half_tE19Flash_kernel_traitsILi128ELi128ELi32ELi4ES3_EELb0ELb0ELb0ELb0ELb1ELb1ELb1ELb0EEEvNS_16Flash_fwd_paramsE)
        .other          _ZN5flash16flash_fwd_kernelI23Flash_fwd_kernel_traitsILi128ELi128ELi32ELi4ELb0ELb0EN7cutlass6half_tE19Flash_kernel_traitsILi128ELi128ELi32ELi4ES3_EELb0ELb0ELb0ELb0ELb1ELb1ELb1ELb0EEEvNS_16Flash_fwd_paramsE,@"STO_CUDA_ENTRY STV_DEFAULT"
_ZN5flash16flash_fwd_kernelI23Flash_fwd_kernel_traitsILi128ELi128ELi32ELi4ELb0ELb0EN7cutlass6half_tE19Flash_kernel_traitsILi128ELi128ELi32ELi4ES3_EELb0ELb0ELb0ELb0ELb1ELb1ELb1ELb0EEEvNS_16Flash_fwd_paramsE:
.text._ZN5flash16flash_fwd_kernelI23Flash_fwd_kernel_traitsILi128ELi128ELi32ELi4ELb0ELb0EN7cutlass6half_tE19Flash_kernel_traitsILi128ELi128ELi32ELi4ES3_EELb0ELb0ELb0ELb0ELb1ELb1ELb1ELb0EEEvNS_16Flash_fwd_paramsE:
        /* <DEDUP_REMOVED lines=12> */
[----:B------:R-:W3:Y:S08]  /*00c0*/  @P0 LDC.64 R6, c[0x0][0x300] ;  /* 0x0000c000ff060b82 */ /* 0x000ef00000000a00 */
[----:B------:R-:W1:Y:S01]  /*00d0*/  @P3 LDC.64 R4, c[0x0][0x308] ;  /* 0x0000c200ff043b82 */ /* 0x000e620000000a00 */
[----:B---3--:R-:W-:-:S05]  /*00e0*/  @P0 IMAD.WIDE R2, R30, 0x4, R6 ;  /* 0x000000041e020825 */ /* 0x008fca00078e0206 */
        /* <DEDUP_REMOVED lines=59> */
[----:B------:R-:W-:Y:S01]  /*04a0*/  SHF.L.U32 R6, R6, 0x3, RZ ;  /* 0x0000000306067819 */ /* 0x000fe200000006ff */
[----:B------:R-:W-:Y:S01]  /*04b0*/  USHF.L.U64.HI UR4, UR6, 0x5, UR7 ;  /* 0x0000000506047899 */ /* 0x000fe20008010207 */
[----:B------:R-:W-:Y:S01]  /*04c0*/  LEA.HI R241, R28, R242, RZ, 0x5 ;  /* 0x000000f21cf17211 */ /* 0x000fe200078f28ff */
[----:B------:R-:W-:Y:S01]  /*04d0*/  IMAD R7, R32, UR5, R7 ;  /* 0x0000000520077c24 */ /* 0x000fe2000f8e0207 */
[----:B------:R-:W-:Y:S01]  /*04e0*/  LOP3.LUT R227, R8, 0x7ffffe00, R6, 0xf8, !PT ;  /* 0x7ffffe0008e37812 */ /* 0x000fe200078ef806 */
[----:B------:R-:W-:Y:S01]  /*04f0*/  UMOV UR5, 0x400 ;  /* 0x0000040000057882 */ /* 0x000fe20000000000 */
[----:B------:R-:W-:Y:S01]  /*0500*/  STL [R1+0x14], R120 ;  /* 0x0000147801007387 */ /* 0x000fe20000100800 */
[----:B-1----:R-:W-:Y:S01]  /*0510*/  SHF.R.S32.HI R10, RZ, 0x1f, R0 ;  /* 0x0000001fff0a7819 */ /* 0x002fe20000011400 */
[----:B--2---:R-:W-:Y:S01]  /*0520*/  VIADD R8, R9, 0xffffffe ;  /* 0x0ffffffe09087836 */ /* 0x004fe20000000000 */
[----:B------:R-:W-:Y:S01]  /*0530*/  ULEA UR5, UR10, UR5, 0x18 ;  /* 0x000000050a057291 */ /* 0x000fe2000f8ec03f */
[----:B------:R-:W-:Y:S01]  /*0540*/  IMAD.IADD R3, R3, 0x1, R7 ;  /* 0x0000000103037824 */ /* 0x000fe200078e0207 */
[----:B------:R-:W-:Y:S01]  /*0550*/  LEA.HI R21, R10, R0, RZ, 0x3 ;  /* 0x000000000a157211 */ /* 0x000fe200078f18ff */
[----:B------:R-:W-:Y:S01]  /*0560*/  IMAD.SHL.U32 R7, R24, 0x40, RZ ;  /* 0x0000004018077824 */ /* 0x000fe200078e00ff */
[----:B------:R1:W2:Y:S01]  /*0570*/  F2I.FTZ.U32.TRUNC.NTZ R9, R8 ;  /* 0x0000000800097305 */ /* 0x0002a2000021f000 */
[----:B------:R-:W-:Y:S01]  /*0580*/  IMAD.WIDE.U32 R2, R4, UR6, R2 ;  /* 0x0000000604027c25 */ /* 0x000fe2000f8e0002 */
[----:B------:R-:W-:Y:S01]  /*0590*/  LOP3.LUT R6, R21, 0xfffffff8, RZ, 0xc0, !PT ;  /* 0xfffffff815067812 */ /* 0x000fe200078ec0ff */
[----:B------:R-:W-:Y:S01]  /*05a0*/  ULDC.64 UR10, c[0x0][0x250] ;  /* 0x00009400000a7ab9 */ /* 0x000fe20000000a00 */
        /* <DEDUP_REMOVED lines=11> */
[----:B-1----:R-:W-:Y:S01]  /*0660*/  MOV R8, RZ ;  /* 0x000000ff00087202 */ /* 0x002fe20000000f00 */
[----:B------:R-:W-:Y:S01]  /*0670*/  USHF.L.U64.HI UR15, UR10, 0x5, UR11 ;  /* 0x000000050a0f7899 */ /* 0x000fe2000801020b */
        /* <DEDUP_REMOVED lines=41> */
[----:B------:R-:W-:Y:S01]  /*0910*/  @P4 IADD3 R10, R10, 0x1, RZ ;  /* 0x000000010a0a4810 */ /* 0x000fe20007ffe0ff */
        /* <DEDUP_REMOVED lines=37> */
[----:B------:R-:W-:Y:S01]  /*0b70*/  IADD3 R5, R3, R10, RZ ;  /* 0x0000000a03057210 */ /* 0x000fe20007ffe0ff */
[C---:B------:R-:W-:Y:S01]  /*0b80*/  IMAD.WIDE.U32 R34, R0.reuse, UR6, R6 ;  /* 0x0000000600227c25 */ /* 0x040fe2000f8e0006 */
[----:B------:R-:W-:Y:S02]  /*0b90*/  SHF.R.S32.HI R3, RZ, 0x1f, R11 ;  /* 0x0000001fff037819 */ /* 0x000fe4000001140b */
[----:B------:R-:W-:Y:S01]  /*0ba0*/  IADD3.X R9, R9, UR4, RZ, P1, !PT ;  /* 0x0000000409097c10 */ /* 0x000fe20008ffe4ff */
[----:B------:R-:W-:Y:S01]  /*0bb0*/  IMAD R10, R0, UR7, R4 ;  /* 0x00000007000a7c24 */ /* 0x000fe2000f8e0204 */
[----:B------:R-:W-:Y:S01]  /*0bc0*/  ULDC.64 UR6, c[0x0][0x218] ;  /* 0x0000860000067ab9 */ /* 0x000fe20000000a00 */
[----:B------:R-:W-:Y:S01]  /*0bd0*/  IMAD R6, R120, R11, RZ ;  /* 0x0000000b78067224 */ /* 0x000fe200078e02ff */
[----:B------:R-:W-:Y:S01]  /*0be0*/  STL.64 [R1+0x20], R34 ;  /* 0x0000202201007387 */ /* 0x000fe20000100a00 */
[----:B------:R-:W-:Y:S01]  /*0bf0*/  IMAD.IADD R119, R35, 0x1, R10 ;  /* 0x0000000123777824 */ /* 0x000fe200078e020a */
[----:B------:R-:W-:Y:S01]  /*0c00*/  UIADD3 UR4, UR5, 0x8000, URZ ;  /* 0x0000800005047890 */ /* 0x000fe2000fffe03f */
[----:B------:R-:W-:Y:S01]  /*0c10*/  IMAD.MOV.U32 R118, RZ, RZ, R34 ;  /* 0x000000ffff767224 */ /* 0x000fe200078e0022 */
[----:B------:R-:W-:Y:S01]  /*0c20*/  LDGSTS.E.BYPASS.LTC128B.128 [R227+0x3800], desc[UR16][R8.64] ;  /* 0x0380000008e37fae */ /* 0x000fe2000b901d50 */
[----:B------:R-:W-:-:S02]  /*0c30*/  IMAD.MOV.U32 R4, RZ, RZ, R2 ;  /* 0x000000ffff047224 */ /* 0x000fc400078e0002 */
[CC--:B------:R-:W-:Y:S01]  /*0c40*/  IMAD R2, R3.reuse, R117.reuse, R6 ;  /* 0x0000007503027224 */ /* 0x0c0fe200078e0206 */
[----:B------:R-:W-:Y:S01]  /*0c50*/  LDGSTS.E.BYPASS.LTC128B.128 [R227+0x7800], desc[UR16][R8.64+0x80] ;  /* 0x0780008008e37fae */ /* 0x000fe2000b901d50 */
[----:B------:R-:W-:Y:S02]  /*0c60*/  IMAD R3, R3, UR10, RZ ;  /* 0x0000000a03037c24 */ /* 0x000fe4000f8e02ff */
[C---:B------:R-:W-:Y:S01]  /*0c70*/  IMAD.WIDE.U32 R6, R11.reuse, R117, R118 ;  /* 0x000000750b067225 */ /* 0x040fe200078e0076 */
[----:B------:R-:W-:Y:S03]  /*0c80*/  STL [R1+0x10], R117 ;  /* 0x0000107501007387 */ /* 0x000fe60000100800 */
[----:B------:R-:W-:Y:S01]  /*0c90*/  IMAD R13, R11, UR11, R3 ;  /* 0x0000000b0b0d7c24 */ /* 0x000fe2000f8e0203 */
[----:B------:R-:W-:Y:S01]  /*0ca0*/  STL.64 [R1+0x8], R118 ;  /* 0x0000087601007387 */ /* 0x000fe20000100a00 */
[----:B------:R-:W-:-:S02]  /*0cb0*/  IMAD R3, R12, UR8, RZ ;  /* 0x000000080c037c24 */ /* 0x000fc4000f8e02ff */
[----:B------:R-:W-:Y:S01]  /*0cc0*/  IMAD.IADD R7, R7, 0x1, R2 ;  /* 0x0000000107077824 */ /* 0x000fe200078e0202 */
[----:B------:R-:W-:Y:S01]  /*0cd0*/  LEA R2, P0, R6, UR6, 0x1 ;  /* 0x0000000606027c11 */ /* 0x000fe2000f8008ff */
[----:B------:R-:W-:-:S03]  /*0ce0*/  IMAD.WIDE.U32 R14, R0, UR8, R4 ;  /* 0x00000008000e7c25 */ /* 0x000fc6000f8e0004 */
[----:B------:R-:W-:Y:S01]  /*0cf0*/  IADD3 R4, P1, R2, R117, RZ ;  /* 0x0000007502047210 */ /* 0x000fe20007f3e0ff */
[----:B------:R-:W-:Y:S01]  /*0d00*/  IMAD R5, R0, UR9, R3 ;  /* 0x0000000900057c24 */ /* 0x000fe2000f8e0203 */
[----:B------:R-:W-:Y:S01]  /*0d10*/  LEA.HI.X R3, R6, UR7, R7, 0x1, P0 ;  /* 0x0000000706037c11 */ /* 0x000fe200080f0c07 */
[----:B------:R-:W-:Y:S01]  /*0d20*/  IMAD.WIDE.U32 R10, R11, UR10, RZ ;  /* 0x0000000a0b0a7c25 */ /* 0x000fe2000f8e00ff */
[----:B------:R-:W-:Y:S01]  /*0d30*/  ULDC.64 UR8, c[0x0][0x220] ;  /* 0x0000880000087ab9 */ /* 0x000fe20000000a00 */
[----:B------:R-:W-:Y:S01]  /*0d40*/  STL.64 [R1+0x18], R14 ;  /* 0x0000180e01007387 */ /* 0x000fe20000100a00 */
[----:B------:R-:W-:Y:S01]  /*0d50*/  IADD3 R7, R15, R5, RZ ;  /* 0x000000050f077210 */ /* 0x000fe20007ffe0ff */
[----:B------:R-:W-:Y:S01]  /*0d60*/  IMAD.X R5, R3, 0x1, R120, P1 ;  /* 0x0000000103057824 */ /* 0x000fe200008e0678 */
[----:B------:R-:W-:Y:S01]  /*0d70*/  LEA R6, P0, R10, R14, 0x5 ;  /* 0x0000000e0a067211 */ /* 0x000fe200078028ff */
[----:B------:R-:W-:Y:S01]  /*0d80*/  LDGSTS.E.BYPASS.LTC128B.128 [R227+0x8000], desc[UR16][R2.64] ;  /* 0x0800000002e37fae */ /* 0x000fe2000b901d50 */
[----:B------:R-:W-:Y:S01]  /*0d90*/  IMAD.IADD R0, R11, 0x1, R13 ;  /* 0x000000010b007824 */ /* 0x000fe200078e020d */
[----:B------:R-:W-:-:S02]  /*0da0*/  LOP3.LUT P1, RZ, R25, 0x2, RZ, 0xc0, !PT ;  /* 0x0000000219ff7812 */ /* 0x000fc4000782c0ff */
[----:B------:R1:W-:Y:S02]  /*0db0*/  LDGSTS.E.BYPASS.LTC128B.128 [R227+0x9000], desc[UR16][R2.64+0x80] ;  /* 0x0900008002e37fae */ /* 0x0003e4000b901d50 */
[----:B------:R-:W-:Y:S01]  /*0dc0*/  LEA.HI.X R10, R10, R7, R0, 0x5, P0 ;  /* 0x000000070a0a7211 */ /* 0x000fe200000f2c00 */
[----:B------:R-:W-:Y:S01]  /*0dd0*/  IMAD.SHL.U32 R0, R25, 0x40, RZ ;  /* 0x0000004019007824 */ /* 0x000fe200078e00ff */
[----:B------:R-:W-:Y:S04]  /*0de0*/  LDGSTS.E.BYPASS.LTC128B.128 [R227+0x8800], desc[UR16][R4.64] ;  /* 0x0880000004e37fae */ /* 0x000fe8000b901d50 */
[----:B------:R2:W-:Y:S01]  /*0df0*/  LDGSTS.E.BYPASS.LTC128B.128 [R227+0x9800], desc[UR16][R4.64+0x80] ;  /* 0x0980008004e37fae */ /* 0x0005e2000b901d50 */
[----:B------:R-:W-:-:S03]  /*0e00*/  LOP3.LUT R0, R0, 0x1c0, RZ, 0xc0, !PT ;  /* 0x000001c000007812 */ /* 0x000fc600078ec0ff */
[----:B------:R-:W0:Y:S04]  /*0e10*/  LDGDEPBAR ;  /* 0x00000000000079af */ /* 0x000e280000000000 */
[----:B------:R3:W-:Y:S01]  /*0e20*/  STL [R1+0x28], R7 ;  /* 0x0000280701007387 */ /* 0x0007e20000100800 */
        /* <DEDUP_REMOVED lines=12> */
[----:B------:R-:W-:Y:S01]  /*0ef0*/  IMAD.MOV.U32 R3, RZ, RZ, 0x20 ;  /* 0x00000020ff037424 */ /* 0x000fe200078e00ff */
[----:B------:R-:W-:Y:S01]  /*0f00*/  IADD3 R6, P0, R4, UR14, RZ ;  /* 0x0000000e04067c10 */ /* 0x000fe2000ff1e0ff */
[----:B------:R-:W-:Y:S01]  /*0f10*/  IMAD.IADD R2, R2, 0x1, R115 ;  /* 0x0000000102027824 */ /* 0x000fe200078e0273 */
[----:B------:R-:W-:-:S02]  /*0f20*/  LEA R0, R23, R26, 0x9 ;  /* 0x0000001a17007211 */ /* 0x000fc400078e48ff */
[----:B---3--:R-:W-:Y:S02]  /*0f30*/  IADD3.X R7, R5, UR15, RZ, P0, !PT ;  /* 0x0000000f05077c10 */ /* 0x008fe400087fe4ff */
[----:B------:R-:W-:Y:S02]  /*0f40*/  LEA R213, R2, UR5, 0x1 ;  /* 0x0000000502d57c11 */ /* 0x000fe4000f8e08ff */
[----:B------:R-:W-:Y:S02]  /*0f50*/  LEA R28, R0, UR5, 0x1 ;  /* 0x00000005001c7c11 */ /* 0x000fe4000f8e08ff */
[----:B------:R-:W-:Y:S02]  /*0f60*/  LOP3.LUT P0, RZ, R24, 0x2, RZ, 0xc0, !PT ;  /* 0x0000000218ff7812 */ /* 0x000fe4000780c0ff */
[----:B------:R-:W-:Y:S01]  /*0f70*/  LEA R222, R0, UR4, 0x1 ;  /* 0x0000000400de7c11 */ /* 0x000fe2000f8e08ff */
[----:B------:R-:W-:Y:S01]  /*0f80*/  ULDC UR4, c[0x0][0x39c] ;  /* 0x0000e70000047ab9 */ /* 0x000fe20000000800 */
[----:B------:R-:W-:-:S02]  /*0f90*/  SEL R3, R3, 0xffffffe0, !P1 ;  /* 0xffffffe003037807 */ /* 0x000fc40004800000 */
[----:B------:R-:W-:Y:S01]  /*0fa0*/  MOV R2, 0x40 ;  /* 0x0000004000027802 */ /* 0x000fe20000000f00 */
[----:B------:R-:W-:Y:S01]  /*0fb0*/  @!PT LDS RZ, [RZ] ;  /* 0x00000000fffff984 */ /* 0x000fe20000000800 */
[----:B------:R-:W-:Y:S01]  /*0fc0*/  @!PT LDS RZ, [RZ] ;  /* 0x00000000fffff984 */ /* 0x000fe20000000800 */
[----:B------:R-:W-:Y:S01]  /*0fd0*/  @!PT LDS RZ, [RZ] ;  /* 0x00000000fffff984 */ /* 0x000fe20000000800 */
[----:B------:R-:W-:Y:S01]  /*0fe0*/  LDGSTS.E.BYPASS.LTC128B.128 [R227+0xa000], desc[UR16][R4.64] ;  /* 0x0a00000004e37fae */ /* 0x000fe2000b901d50 */
[C---:B------:R-:W-:Y:S01]  /*0ff0*/  VIADD R223, R222.reuse, 0x20 ;  /* 0x00000020dedf7836 */ /* 0x040fe20000000000 */
[----:B------:R-:W-:Y:S01]  /*1000*/  LOP3.LUT P1, RZ, R25, 0x4, RZ, 0xc0, !PT ;  /* 0x0000000419ff7812 */ /* 0x000fe2000782c0ff */
[----:B------:R-:W-:Y:S01]  /*1010*/  IMAD.IADD R215, R213, 0x1, R3 ;  /* 0x00000001d5d77824 */ /* 0x000fe200078e0203 */
[----:B------:R-:W-:Y:S02]  /*1020*/  LDGSTS.E.BYPASS.LTC128B.128 [R227+0xb000], desc[UR16][R4.64+0x80] ;  /* 0x0b00008004e37fae */ /* 0x000fe4000b901d50 */
[----:B------:R-:W-:Y:S01]  /*1030*/  @P0 VIADD R223, R222, 0xffffffe0 ;  /* 0xffffffe0dedf0836 */ /* 0x000fe20000000000 */
[----:B------:R-:W-:Y:S01]  /*1040*/  LOP3.LUT P0, RZ, R24, 0x4, RZ, 0xc0, !PT ;  /* 0x0000000418ff7812 */ /* 0x000fe2000780c0ff */
[----:B------:R-:W-:Y:S03]  /*1050*/  LDGSTS.E.BYPASS.LTC128B.128 [R227+0xa800], desc[UR16][R6.64] ;  /* 0x0a80000006e37fae */ /* 0x000fe6000b901d50 */
[C---:B------:R-:W-:Y:S01]  /*1060*/  SEL R0, R2.reuse, 0xffffffc0, !P0 ;  /* 0xffffffc002007807 */ /* 0x040fe20004000000 */
[----:B------:R1:W-:Y:S01]  /*1070*/  LDGSTS.E.BYPASS.LTC128B.128 [R227+0xb800], desc[UR16][R6.64+0x80] ;  /* 0x0b80008006e37fae */ /* 0x0003e2000b901d50 */
[----:B------:R-:W-:-:S02]  /*1080*/  SEL R2, R2, 0xffffffc0, !P1 ;  /* 0xffffffc002027807 */ /* 0x000fc40004800000 */
[----:B------:R-:W-:Y:S01]  /*1090*/  ISETP.GE.AND P0, PT, R114, 0x21, PT ;  /* 0x000000217200780c */ /* 0x000fe20003f06270 */
[----:B------:R-:W-:Y:S01]  /*10a0*/  LDSM.16.M88.4 R16, [R213] ;  /* 0x00000000d510783b */ /* 0x000fe20000000200 */
[----:B------:R-:W-:Y:S02]  /*10b0*/  IMAD.IADD R220, R222, 0x1, R0 ;  /* 0x00000001dedc7824 */ /* 0x000fe400078e0200 */
[--C-:B------:R-:W-:Y:S01]  /*10c0*/  IMAD.IADD R221, R213, 0x1, R2.reuse ;  /* 0x00000001d5dd7824 */ /* 0x100fe200078e0202 */
[----:B------:R-:W2:Y:S01]  /*10d0*/  LDSM.16.M88.4 R20, [R28+0x8000] ;  /* 0x008000001c14783b */ /* 0x000ea20000000200 */
[----:B------:R-:W-:Y:S02]  /*10e0*/  IMAD.IADD R218, R0, 0x1, R223 ;  /* 0x0000000100da7824 */ /* 0x000fe400078e02df */
[----:B------:R-:W-:Y:S01]  /*10f0*/  IMAD.IADD R219, R215, 0x1, R2 ;  /* 0x00000001d7db7824 */ /* 0x000fe200078e0202 */
[----:B------:R-:W3:Y:S04]  /*1100*/  LDSM.16.M88.4 R12, [R213+0x2000] ;  /* 0x00200000d50c783b */ /* 0x000ee80000000200 */
[----:B------:R-:W-:Y:S04]  /*1110*/  LDSM.16.M88.4 R8, [R215] ;  /* 0x00000000d708783b */ /* 0x000fe80000000200 */
[----:B------:R-:W4:Y:S04]  /*1120*/  LDSM.16.M88.4 R32, [R223] ;  /* 0x00000000df20783b */ /* 0x000f280000000200 */
[----:B------:R-:W-:Y:S04]  /*1130*/  LDSM.16.M88.4 R56, [R220] ;  /* 0x00000000dc38783b */ /* 0x000fe80000000200 */
[----:B-1----:R-:W1:Y:S04]  /*1140*/  LDSM.16.M88.4 R4, [R215+0x2000] ;  /* 0x00200000d704783b */ /* 0x002e680000000200 */
[----:B------:R-:W-:Y:S04]  /*1150*/  LDSM.16.M88.4 R44, [R221] ;  /* 0x00000000dd2c783b */ /* 0x000fe80000000200 */
[----:B------:R-:W1:Y:S04]  /*1160*/  LDSM.16.M88.4 R60, [R28+0x8800] ;  /* 0x008800001c3c783b */ /* 0x000e680000000200 */
[----:B------:R-:W1:Y:S04]  /*1170*/  LDSM.16.M88.4 R24, [R221+0x2000] ;  /* 0x00200000dd18783b */ /* 0x000e680000000200 */
        /* <DEDUP_REMOVED lines=8> */
[----:B------:R-:W-:Y:S01]  /*1200*/  LDSM.16.M88.4 R28, [R28+0x9800] ;  /* 0x009800001c1c783b */ /* 0x000fe20000000200 */
[----:B------:R-:W-:Y:S03]  /*1210*/  HMMA.16816.F32 R80, R16, R22, RZ ;  /* 0x000000161050723c */ /* 0x000fe600000018ff */
[----:B------:R-:W0:Y:S03]  /*1220*/  LDGDEPBAR ;  /* 0x00000000000079af */ /* 0x000e260000000000 */
[-C--:B----4-:R-:W-:Y:S01]  /*1230*/  HMMA.16816.F32 R48, R8, R32.reuse, R40 ;  /* 0x000000200830723c */ /* 0x090fe20000001828 */
[----:B------:R-:W3:Y:S05]  /*1240*/  LDSM.16.M88.4 R40, [R219+0x2000] ;  /* 0x00200000db28783b */ /* 0x000eea0000000200 */
[----:B-1----:R-:W-:Y:S06]  /*1250*/  HMMA.16816.F32 R36, R4, R32, R36 ;  /* 0x000000200424723c */ /* 0x002fec0000001824 */
[C---:B------:R-:W-:Y:S06]  /*1260*/  HMMA.16816.F32 R92, R12.reuse, R60, RZ ;  /* 0x0000003c0c5c723c */ /* 0x040fec00000018ff */
[----:B------:R-:W-:Y:S06]  /*1270*/  HMMA.16816.F32 R84, R12, R62, RZ ;  /* 0x0000003e0c54723c */ /* 0x000fec00000018ff */
[----:B------:R-:W-:Y:S01]  /*1280*/  HMMA.16816.F32 R88, R44, R56, R48 ;  /* 0x000000382c58723c */ /* 0x000fe20000001830 */
[----:B------:R-:W1:Y:S05]  /*1290*/  LDSM.16.M88.4 R48, [R213+0x4000] ;  /* 0x00400000d530783b */ /* 0x000e6a0000000200 */
[----:B------:R-:W-:Y:S06]  /*12a0*/  HMMA.16816.F32 R76, R16, R60, RZ ;  /* 0x0000003c104c723c */ /* 0x000fec00000018ff */
[----:B------:R-:W-:Y:S01]  /*12b0*/  HMMA.16816.F32 R96, R24, R56, R36 ;  /* 0x000000381860723c */ /* 0x000fe20000001824 */
[----:B------:R-:W-:Y:S05]  /*12c0*/  LDSM.16.M88.4 R36, [R213+0x6000] ;  /* 0x00600000d524783b */ /* 0x000fea0000000200 */
[-C--:B------:R-:W-:Y:S01]  /*12d0*/  HMMA.16816.F32 R20, R4, R34.reuse, R72 ;  /* 0x000000220414723c */ /* 0x080fe20000001848 */
[----:B------:R-:W4:Y:S05]  /*12e0*/  LDSM.16.M88.4 R72, [R220+0x800] ;  /* 0x00080000dc48783b */ /* 0x000f2a0000000200 */
[----:B------:R-:W-:Y:S01]  /*12f0*/  HMMA.16816.F32 R12, R8, R34, R80 ;  /* 0x00000022080c723c */ /* 0x000fe20000001850 */
[----:B------:R-:W4:Y:S04]  /*1300*/  LDSM.16.M88.4 R32, [R215+0x4000] ;  /* 0x00400000d720783b */ /* 0x000f280000000200 */
[----:B------:R-:W-:Y:S01]  /*1310*/  LDSM.16.M88.4 R80, [R220+0x1000] ;  /* 0x00100000dc50783b */ /* 0x000fe20000000200 */
[----:B--2---:R-:W-:Y:S06]  /*1320*/  HMMA.16816.F32 R88, R52, R68, R88 ;  /* 0x000000443458723c */ /* 0x004fec0000001858 */
[----:B------:R-:W-:Y:S06]  /*1330*/  HMMA.16816.F32 R16, R16, R62, RZ ;  /* 0x0000003e1010723c */ /* 0x000fec00000018ff */
[C---:B------:R-:W-:Y:S06]  /*1340*/  HMMA.16816.F32 R92, R4.reuse, R64, R92 ;  /* 0x00000040045c723c */ /* 0x040fec000000185c */
[----:B------:R-:W-:Y:S06]  /*1350*/  HMMA.16816.F32 R84, R4, R66, R84 ;  /* 0x000000420454723c */ /* 0x000fec0000001854 */
[----:B------:R-:W-:Y:S06]  /*1360*/  HMMA.16816.F32 R108, R8, R64, R76 ;  /* 0x00000040086c723c */ /* 0x000fec000000184c */
[----:B---3--:R-:W-:Y:S06]  /*1370*/  HMMA.16816.F32 R76, R40, R68, R96 ;  /* 0x00000044284c723c */ /* 0x008fec0000001860 */
[-C--:B------:R-:W-:Y:S01]  /*1380*/  HMMA.16816.F32 R60, R24, R58.reuse, R20 ;  /* 0x0000003a183c723c */ /* 0x080fe20000001814 */
[----:B------:R-:W-:Y:S05]  /*1390*/  LDSM.16.M88.4 R20, [R215+0x6000] ;  /* 0x00600000d714783b */ /* 0x000fea0000000200 */
[----:B------:R-:W-:Y:S01]  /*13a0*/  HMMA.16816.F32 R4, R44, R58, R12 ;  /* 0x0000003a2c04723c */ /* 0x000fe2000000180c */
[----:B------:R-:W2:Y:S05]  /*13b0*/  LDSM.16.M88.4 R56, [R218+0x800] ;  /* 0x00080000da38783b */ /* 0x000eaa0000000200 */
[----:B-1----:R-:W-:Y:S06]  /*13c0*/  HMMA.16816.F32 R12, R48, R100, R88 ;  /* 0x00000064300c723c */ /* 0x002fec0000001858 */
[----:B------:R-:W-:Y:S01]  /*13d0*/  HMMA.16816.F32 R64, R8, R66, R16 ;  /* 0x000000420840723c */ /* 0x000fe20000001810 */
[----:B------:R-:W1:Y:S04]  /*13e0*/  LDSM.16.M88.4 R16, [R221+0x4000] ;  /* 0x00400000dd10783b */ /* 0x000e680000000200 */
[----:B------:R-:W-:Y:S01]  /*13f0*/  LDSM.16.M88.4 R8, [R219+0x4000] ;  /* 0x00400000db08783b */ /* 0x000fe20000000200 */
[C---:B----4-:R-:W-:Y:S06]  /*1400*/  HMMA.16816.F32 R88, R24.reuse, R72, R92 ;  /* 0x000000481858723c */ /* 0x050fec000000185c */
[----:B------:R-:W-:Y:S06]  /*1410*/  HMMA.16816.F32 R84, R24, R74, R84 ;  /* 0x0000004a1854723c */ /* 0x000fec0000001854 */
[----:B------:R-:W-:Y:S06]  /*1420*/  HMMA.16816.F32 R24, R36, R100, R76 ;  /* 0x000000642418723c */ /* 0x000fec000000184c */
[-C--:B------:R-:W-:Y:S01]  /*1430*/  HMMA.16816.F32 R92, R40, R70.reuse, R60 ;  /* 0x00000046285c723c */ /* 0x080fe2000000183c */
[----:B------:R-:W-:Y:S05]  /*1440*/  LDSM.16.M88.4 R60, [R218+0x1000] ;  /* 0x00100000da3c783b */ /* 0x000fea0000000200 */
[----:B------:R-:W-:Y:S06]  /*1450*/  HMMA.16816.F32 R68, R52, R70, R4 ;  /* 0x000000463444723c */ /* 0x000fec0000001804 */
[----:B------:R-:W-:Y:S01]  /*1460*/  HMMA.16816.F32 R4, R32, R104, R12 ;  /* 0x000000682004723c */ /* 0x000fe2000000180c */
[----:B------:R-:W3:Y:S05]  /*1470*/  LDSM.16.M88.4 R12, [R221+0x6000] ;  /* 0x00600000dd0c783b */ /* 0x000eea0000000200 */
[----:B------:R-:W-:Y:S06]  /*1480*/  HMMA.16816.F32 R76, R44, R72, R108 ;  /* 0x000000482c4c723c */ /* 0x000fec000000186c */
[C---:B--2---:R-:W-:Y:S06]  /*1490*/  HMMA.16816.F32 R88, R40.reuse, R56, R88 ;  /* 0x000000382858723c */ /* 0x044fec0000001858 */
[----:B------:R-:W-:Y:S06]  /*14a0*/  HMMA.16816.F32 R40, R40, R58, R84 ;  /* 0x0000003a2828723c */ /* 0x000fec0000001854 */
[----:B------:R-:W-:Y:S06]  /*14b0*/  HMMA.16816.F32 R24, R20, R104, R24 ;  /* 0x000000681418723c */ /* 0x000fec0000001818 */
[----:B------:R-:W-:Y:S06]  /*14c0*/  HMMA.16816.F32 R72, R44, R74, R64 ;  /* 0x0000004a2c48723c */ /* 0x000fec0000001840 */
[----:B-1----:R-:W-:Y:S01]  /*14d0*/  HMMA.16816.F32 R64, R16, R80, R4 ;  /* 0x000000501040723c */ /* 0x002fe20000001804 */
[----:B------:R-:W1:Y:S05]  /*14e0*/  LDSM.16.M88.4 R4, [R219+0x6000] ;  /* 0x00600000db04783b */ /* 0x000e6a0000000200 */
[----:B------:R-:W-:Y:S06]  /*14f0*/  HMMA.16816.F32 R44, R48, R102, R68 ;  /* 0x00000066302c723c */ /* 0x000fec0000001844 */
[----:B------:R-:W-:Y:S06]  /*1500*/  HMMA.16816.F32 R76, R52, R56, R76 ;  /* 0x00000038344c723c */ /* 0x000fec000000184c */
[C---:B------:R-:W-:Y:S06]  /*1510*/  HMMA.16816.F32 R68, R36.reuse, R102, R92 ;  /* 0x000000662444723c */ /* 0x040fec000000185c */
[C---:B------:R-:W-:Y:S06]  /*1520*/  HMMA.16816.F32 R88, R36.reuse, R28, R88 ;  /* 0x0000001c2458723c */ /* 0x040fec0000001858 */
[----:B------:R-:W-:Y:S01]  /*1530*/  HMMA.16816.F32 R84, R36, R30, R40 ;  /* 0x0000001e2454723c */ /* 0x000fe20000001828 */
[----:B------:R-:W2:Y:S05]  /*1540*/  LDSM.16.M88.4 R36, [R223+0x1800] ;  /* 0x00180000df24783b */ /* 0x000eaa0000000200 */
[----:B---3--:R-:W-:Y:S06]  /*1550*/  HMMA.16816.F32 R24, R12, R80, R24 ;  /* 0x000000500c18723c */ /* 0x008fec0000001818 */
[----:B------:R-:W-:Y:S06]  /*1560*/  HMMA.16816.F32 R40, R32, R106, R44 ;  /* 0x0000006a2028723c */ /* 0x000fec000000182c */
[----:B------:R-:W-:Y:S06]  /*1570*/  HMMA.16816.F32 R72, R52, R58, R72 ;  /* 0x0000003a3448723c */ /* 0x000fec0000001848 */
[----:B------:R-:W-:Y:S06]  /*1580*/  HMMA.16816.F32 R52, R48, R28, R76 ;  /* 0x0000001c3034723c */ /* 0x000fec000000184c */
[----:B------:R-:W-:Y:S06]  /*1590*/  HMMA.16816.F32 R56, R8, R60, R64 ;  /* 0x0000003c0838723c */ /* 0x000fec0000001840 */
[----:B------:R-:W-:Y:S06]  /*15a0*/  HMMA.16816.F32 R44, R20, R106, R68 ;  /* 0x0000006a142c723c */ /* 0x000fec0000001844 */
[----:B-1----:R-:W-:Y:S01]  /*15b0*/  HMMA.16816.F32 R64, R4, R60, R24 ;  /* 0x0000003c0440723c */ /* 0x002fe20000001818 */
[----:B------:R-:W1:Y:S05]  /*15c0*/  LDSM.16.M88.4 R24, [R220+0x1800] ;  /* 0x00180000dc18783b */ /* 0x000e6a0000000200 */
[----:B------:R-:W-:Y:S06]  /*15d0*/  HMMA.16816.F32 R40, R16, R82, R40 ;  /* 0x000000521028723c */ /* 0x000fec0000001828 */
[----:B------:R-:W-:Y:S01]  /*15e0*/  HMMA.16816.F32 R72, R48, R30, R72 ;  /* 0x0000001e3048723c */ /* 0x000fe20000001848 */
[----:B------:R-:W-:Y:S01]  /*15f0*/  FMUL.FTZ R0, R56, UR4 ;  /* 0x0000000438007c20 */ /* 0x000fe20008410000 */
[----:B------:R-:W3:Y:S01]  /*1600*/  LDSM.16.M88.4 R28, [R218+0x1800] ;  /* 0x00180000da1c783b */ /* 0x000ee20000000200 */
[----:B------:R-:W-:-:S04]  /*1610*/  DEPBAR.LE SB0, 0x0 ;  /* 0x000080000000791a */ /* 0x000fc80000000000 */
[----:B--2---:R-:W-:Y:S01]  /*1620*/  HMMA.16816.F32 R48, R32, R36, R52 ;  /* 0x000000242030723c */ /* 0x004fe20000001834 */
[----:B------:R2:W-:Y:S05]  /*1630*/  MUFU.TANH R76, R0 ;  /* 0x00000000004c7308 */ /* 0x0005ea0000002400 */
[----:B------:R-:W-:Y:S06]  /*1640*/  HMMA.16816.F32 R44, R12, R82, R44 ;  /* 0x000000520c2c723c */ /* 0x000fec000000182c */
[----:B------:R-:W-:Y:S01]  /*1650*/  HMMA.16816.F32 R52, R20, R36, R88 ;  /* 0x000000241434723c */ /* 0x000fe20000001858 */
[----:B--2---:R-:W-:-:S05]  /*1660*/  FMUL.FTZ R0, R57, UR4 ;  /* 0x0000000439007c20 */ /* 0x004fca0008410000 */
[----:B------:R-:W-:Y:S01]  /*1670*/  HMMA.16816.F32 R68, R8, R62, R40 ;  /* 0x0000003e0844723c */ /* 0x000fe20000001828 */
[----:B------:R2:W4:Y:S05]  /*1680*/  MUFU.TANH R77, R0 ;  /* 0x00000000004d7308 */ /* 0x00052a0000002400 */
[----:B-1----:R-:W-:Y:S06]  /*1690*/  HMMA.16816.F32 R48, R16, R24, R48 ;  /* 0x000000181030723c */ /* 0x002fec0000001830 */
[----:B------:R-:W-:Y:S06]  /*16a0*/  HMMA.16816.F32 R44, R4, R62, R44 ;  /* 0x0000003e042c723c */ /* 0x000fec000000182c */
[----:B------:R-:W-:Y:S01]  /*16b0*/  HMMA.16816.F32 R32, R32, R38, R72 ;  /* 0x000000262020723c */ /* 0x000fe20000001848 */
[----:B--2---:R-:W-:-:S04]  /*16c0*/  FMUL.FTZ R0, R58, UR4 ;  /* 0x000000043a007c20 */ /* 0x004fc80008410000 */
[----:B------:R1:W-:Y:S01]  /*16d0*/  MUFU.TANH R79, R0 ;  /* 0x00000000004f7308 */ /* 0x0003e20000002400 */
[----:B------:R-:W-:Y:S06]  /*16e0*/  HMMA.16816.F32 R40, R12, R24, R52 ;  /* 0x000000180c28723c */ /* 0x000fec0000001834 */
[----:B------:R-:W-:Y:S06]  /*16f0*/  HMMA.16816.F32 R36, R20, R38, R84 ;  /* 0x000000261424723c */ /* 0x000fec0000001854 */
[----:B---3--:R-:W-:Y:S01]  /*1700*/  HMMA.16816.F32 R48, R8, R28, R48 ;  /* 0x0000001c0830723c */ /* 0x008fe20000001830 */
[----:B-1----:R-:W-:-:S05]  /*1710*/  FMUL.FTZ R0, R59, UR4 ;  /* 0x000000043b007c20 */ /* 0x002fca0008410000 */
[----:B------:R-:W-:Y:S01]  /*1720*/  HMMA.16816.F32 R16, R16, R26, R32 ;  /* 0x0000001a1010723c */ /* 0x000fe20000001820 */
[----:B------:R1:W-:Y:S05]  /*1730*/  MUFU.TANH R78, R0 ;  /* 0x00000000004e7308 */ /* 0x0003ea0000002400 */
[----:B------:R-:W-:Y:S06]  /*1740*/  HMMA.16816.F32 R20, R4, R28, R40 ;  /* 0x0000001c0414723c */ /* 0x000fec0000001828 */
[----:B------:R-:W-:Y:S01]  /*1750*/  HMMA.16816.F32 R12, R12, R26, R36 ;  /* 0x0000001a0c0c723c */ /* 0x000fe20000001824 */
[----:B-1----:R-:W-:-:S04]  /*1760*/  FMUL.FTZ R0, R64, UR4 ;  /* 0x0000000440007c20 */ /* 0x002fc80008410000 */
[----:B------:R1:W-:Y:S07]  /*1770*/  MUFU.TANH R59, R0 ;  /* 0x00000000003b7308 */ /* 0x0003ee0000002400 */
[----:B------:R-:W-:-:S12]  /*1780*/  HMMA.16816.F32 R16, R8, R30, R16 ;  /* 0x0000001e0810723c */ /* 0x000fd80000001810 */
[----:B------:R-:W-:Y:S01]  /*1790*/  HMMA.16816.F32 R4, R4, R30, R12 ;  /* 0x0000001e0404723c */ /* 0x000fe2000000180c */
[----:B-1----:R-:W-:-:S04]  /*17a0*/  FMUL.FTZ R0, R65, UR4 ;  /* 0x0000000441007c20 */ /* 0x002fc80008410000 */
[----:B------:R1:W-:-:S15]  /*17b0*/  MUFU.TANH R57, R0 ;  /* 0x0000000000397308 */ /* 0x0003de0000002400 */
[----:B------:R-:W-:-:S04]  /*17c0*/  NOP ;  /* 0x0000000000007918 */ /* 0x000fc80000000000 */
[----:B------:R-:W-:Y:S01]  /*17d0*/  FMUL.FTZ R8, R4, UR4 ;  /* 0x0000000404087c20 */ /* 0x000fe20008410000 */
[----:B-1----:R-:W-:Y:S01]  /*17e0*/  FMUL.FTZ R0, R66, UR4 ;  /* 0x0000000442007c20 */ /* 0x002fe20008410000 */
[----:B----4-:R-:W-:Y:S01]  /*17f0*/  FMNMX.FTZ R4, R76, R77, !PT ;  /* 0x0000004d4c047209 */ /* 0x010fe20007810000 */
[----:B------:R-:W-:Y:S01]  /*1800*/  FMUL.FTZ R5, R5, UR4 ;  /* 0x0000000405057c20 */ /* 0x000fe20008410000 */
[----:B------:R-:W-:Y:S01]  /*1810*/  MUFU.TANH R52, R8 ;  /* 0x0000000800347308 */ /* 0x000fe20000002400 */
[----:B------:R-:W-:Y:S01]  /*1820*/  FMUL.FTZ R6, R6, UR4 ;  /* 0x0000000406067c20 */ /* 0x000fe20008410000 */
[----:B------:R-:W-:-:S06]  /*1830*/  FMUL.FTZ R12, R7, UR4 ;  /* 0x00000004070c7c20 */ /* 0x000fcc0008410000 */
[----:B------:R1:W-:Y:S02]  /*1840*/  MUFU.TANH R60, R0 ;  /* 0x00000000003c7308 */ /* 0x0003e40000002400 */
[----:B-1----:R-:W-:-:S06]  /*1850*/  FMUL.FTZ R0, R67, UR4 ;  /* 0x0000000443007c20 */ /* 0x002fcc0008410000 */
[----:B------:R1:W2:Y:S02]  /*1860*/  MUFU.TANH R58, R0 ;  /* 0x00000000003a7308 */ /* 0x0002a40000002400 */
[----:B-1----:R-:W-:Y:S01]  /*1870*/  FMUL.FTZ R0, R68, UR4 ;  /* 0x0000000444007c20 */ /* 0x002fe20008410000 */
[----:B--2---:R-:W-:-:S05]  /*1880*/  FMNMX.FTZ R11, R60, R58, !PT ;  /* 0x0000003a3c0b7209 */ /* 0x004fca0007810000 */
[----:B------:R1:W2:Y:S02]  /*1890*/  MUFU.TANH R61, R0 ;  /* 0x00000000003d7308 */ /* 0x0002a40000002400 */
[----:B-1----:R-:W-:Y:S01]  /*18a0*/  FMUL.FTZ R0, R69, UR4 ;  /* 0x0000000445007c20 */ /* 0x002fe20008410000 */
[----:B--2---:R-:W-:-:S05]  /*18b0*/  FMNMX.FTZ R4, R61, R4, !PT ;  /* 0x000000043d047209 */ /* 0x004fca0007810000 */
[----:B------:R1:W2:Y:S02]  /*18c0*/  MUFU.TANH R62, R0 ;  /* 0x00000000003e7308 */ /* 0x0002a40000002400 */
[----:B-1----:R-:W-:Y:S01]  /*18d0*/  FMUL.FTZ R0, R44, UR4 ;  /* 0x000000042c007c20 */ /* 0x002fe20008410000 */
[----:B--2---:R-:W-:-:S05]  /*18e0*/  FMNMX.FTZ R4, R62, R4, !PT ;  /* 0x000000043e047209 */ /* 0x004fca0007810000 */
        /* <DEDUP_REMOVED lines=8> */
[----:B------:R-:W-:Y:S08]  /*1970*/  MUFU.TANH R48, R5 ;  /* 0x0000000500307308 */ /* 0x000ff00000002400 */
[----:B------:R1:W2:Y:S02]  /*1980*/  MUFU.TANH R64, R0 ;  /* 0x0000000000407308 */ /* 0x0002a40000002400 */
[----:B-1----:R-:W-:Y:S01]  /*1990*/  FMUL.FTZ R0, R49, UR4 ;  /* 0x0000000431007c20 */ /* 0x002fe20008410000 */
[----:B--2---:R-:W-:-:S05]  /*19a0*/  FMNMX.FTZ R4, R64, R4, !PT ;  /* 0x0000000440047209 */ /* 0x004fca0007810000 */
[----:B------:R-:W-:Y:S08]  /*19b0*/  MUFU.TANH R49, R6 ;  /* 0x0000000600317308 */ /* 0x000ff00000002400 */
        /* <DEDUP_REMOVED lines=11> */
[----:B------:R1:W2:Y:S02]  /*1a70*/  MUFU.TANH R68, R0 ;  /* 0x0000000000447308 */ /* 0x0002a40000002400 */
[----:B-1----:R-:W-:Y:S01]  /*1a80*/  FMUL.FTZ R0, R17, UR4 ;  /* 0x0000000411007c20 */ /* 0x002fe20008410000 */
[----:B--2---:R-:W-:-:S05]  /*1a90*/  FMNMX.FTZ R4, R68, R4, !PT ;  /* 0x0000000444047209 */ /* 0x004fca0007810000 */
[----:B------:R1:W2:Y:S02]  /*1aa0*/  MUFU.TANH R69, R0 ;  /* 0x0000000000457308 */ /* 0x0002a40000002400 */
[----:B-1----:R-:W-:Y:S02]  /*1ab0*/  FMNMX.FTZ R0, R59, R57, !PT ;  /* 0x000000393b007209 */ /* 0x002fe40007810000 */
[----:B--2---:R-:W-:Y:S02]  /*1ac0*/  FMNMX.FTZ R10, R69, R4, !PT ;  /* 0x00000004450a7209 */ /* 0x004fe40007810000 */
[----:B------:R-:W-:-:S04]  /*1ad0*/  FMNMX.FTZ R0, R25, R0, !PT ;  /* 0x0000000019007209 */ /* 0x000fc80007810000 */
[----:B------:R-:W-:-:S04]  /*1ae0*/  FMNMX.FTZ R0, R24, R0, !PT ;  /* 0x0000000018007209 */ /* 0x000fc80007810000 */
[----:B------:R-:W-:-:S04]  /*1af0*/  FMNMX.FTZ R0, R56, R0, !PT ;  /* 0x0000000038007209 */ /* 0x000fc80007810000 */
[----:B------:R-:W-:-:S04]  /*1b00*/  FMNMX.FTZ R0, R55, R0, !PT ;  /* 0x0000000037007209 */ /* 0x000fc80007810000 */
[----:B------:R-:W-:-:S04]  /*1b10*/  FMNMX.FTZ R0, R52, R0, !PT ;  /* 0x0000000034007209 */ /* 0x000fc80007810000 */
        /* <DEDUP_REMOVED lines=23> */
.L_x_1839:
[----:B------:R-:W-:Y:S01]  /*1c90*/  FMNMX.FTZ R0, R28, R11, !PT ;  /* 0x0000000b1c007209 */ /* 0x000fe20007810000 */
[----:B------:R-:W2:Y:S01]  /*1ca0*/  MUFU.TANH R15, R12 ;  /* 0x0000000c000f7308 */ /* 0x000ea20000002400 */
[----:B------:R-:W3:Y:S01]  /*1cb0*/  SHFL.BFLY PT, R136, R10, 0x2, 0x1f ;  /* 0x0c401f000a887f89 */ /* 0x000ee200000e0000 */
[----:B-1----:R-:W-:Y:S01]  /*1cc0*/  FMUL.FTZ R4, R70, UR4 ;  /* 0x0000000446047c20 */ /* 0x002fe20008410000 */
[----:B------:R-:W-:Y:S02]  /*1cd0*/  FMNMX.FTZ R0, R40, R0, !PT ;  /* 0x0000000028007209 */ /* 0x000fe40007810000 */
[----:B------:R-:W1:Y:S02]  /*1ce0*/  SHFL.BFLY PT, R5, R134, 0x2, 0x1f ;  /* 0x0c401f0086057f89 */ /* 0x000e6400000e0000 */
[----:B------:R-:W-:Y:S01]  /*1cf0*/  FMNMX.FTZ R0, R54, R0, !PT ;  /* 0x0000000036007209 */ /* 0x000fe20007810000 */
[----:B------:R4:W5:Y:S03]  /*1d00*/  MUFU.TANH R9, R4 ;  /* 0x0000000400097308 */ /* 0x0009660000002400 */
[----:B------:R-:W-:-:S04]  /*1d10*/  FMNMX.FTZ R0, R53, R0, !PT ;  /* 0x0000000035007209 */ /* 0x000fc80007810000 */
[----:B------:R-:W-:-:S04]  /*1d20*/  FMNMX.FTZ R0, R49, R0, !PT ;  /* 0x0000000031007209 */ /* 0x000fc80007810000 */
[----:B--2---:R-:W-:Y:S01]  /*1d30*/  FMNMX.FTZ R8, R15, R0, !PT ;  /* 0x000000000f087209 */ /* 0x004fe20007810000 */
[----:B------:R-:W-:-:S04]  /*1d40*/  FMUL.FTZ R0, R50, UR4 ;  /* 0x0000000432007c20 */ /* 0x000fc80008410000 */
[----:B------:R2:W-:Y:S01]  /*1d50*/  MUFU.TANH R70, R0 ;  /* 0x0000000000467308 */ /* 0x0005e20000002400 */
[----:B----4-:R-:W-:Y:S01]  /*1d60*/  FMUL.FTZ R4, R71, UR4 ;  /* 0x0000000447047c20 */ /* 0x010fe20008410000 */
[----:B---3--:R-:W-:Y:S02]  /*1d70*/  FMNMX.FTZ R136, R10, R136, !PT ;  /* 0x000000880a887209 */ /* 0x008fe40007810000 */
[----:B-1----:R-:W-:-:S03]  /*1d80*/  FMNMX.FTZ R134, R134, R5, !PT ;  /* 0x0000000586867209 */ /* 0x002fc60007810000 */
[----:B------:R-:W1:Y:S01]  /*1d90*/  SHFL.BFLY PT, R6, R136, 0x1, 0x1f ;  /* 0x0c201f0088067f89 */ /* 0x000e6200000e0000 */
[----:B------:R3:W4:Y:S03]  /*1da0*/  MUFU.TANH R11, R4 ;  /* 0x00000004000b7308 */ /* 0x0007260000002400 */
[----:B------:R-:W5:Y:S04]  /*1db0*/  SHFL.BFLY PT, R5, R8, 0x2, 0x1f ;  /* 0x0c401f0008057f89 */ /* 0x000f6800000e0000 */
[----:B------:R-:W4:Y:S01]  /*1dc0*/  SHFL.BFLY PT, R7, R134, 0x1, 0x1f ;  /* 0x0c201f0086077f89 */ /* 0x000f2200000e0000 */
[----:B--2---:R-:W-:-:S04]  /*1dd0*/  FMUL.FTZ R0, R51, UR4 ;  /* 0x0000000433007c20 */ /* 0x004fc80008410000 */
[----:B------:R2:W4:Y:S01]  /*1de0*/  MUFU.TANH R71, R0 ;  /* 0x0000000000477308 */ /* 0x0005220000002400 */
[----:B---3--:R-:W-:-:S07]  /*1df0*/  FMUL.FTZ R4, R19, UR4 ;  /* 0x0000000413047c20 */ /* 0x008fce0008410000 */
[----:B------:R-:W-:Y:S01]  /*1e00*/  MUFU.TANH R129, R4 ;  /* 0x0000000400817308 */ /* 0x000fe20000002400 */
[----:B-1----:R-:W-:Y:S02]  /*1e10*/  FMNMX.FTZ R136, R136, R6, !PT ;  /* 0x0000000688887209 */ /* 0x002fe40007810000 */
[----:B-----5:R-:W-:Y:S02]  /*1e20*/  FMNMX.FTZ R8, R8, R5, !PT ;  /* 0x0000000508087209 */ /* 0x020fe40007810000 */
[----:B------:R-:W-:Y:S01]  /*1e30*/  FSETP.NEU.FTZ.AND P2, PT, R136, -INF , PT ;  /* 0xff8000008800780b */ /* 0x000fe20003f5d000 */
[----:B--2---:R-:W-:Y:S01]  /*1e40*/  FMUL.FTZ R0, R18, UR4 ;  /* 0x0000000412007c20 */ /* 0x004fe20008410000 */
[----:B------:R-:W-:Y:S01]  /*1e50*/  ULDC UR4, c[0x0][0x2ec] ;  /* 0x0000bb0000047ab9 */ /* 0x000fe20000000800 */
[----:B----4-:R-:W-:Y:S01]  /*1e60*/  FMNMX.FTZ R134, R134, R7, !PT ;  /* 0x0000000786867209 */ /* 0x010fe20007810000 */
[----:B------:R-:W-:Y:S01]  /*1e70*/  FMUL.FTZ R14, R136, UR4 ;  /* 0x00000004880e7c20 */ /* 0x000fe20008410000 */
[----:B------:R1:W2:Y:S01]  /*1e80*/  MUFU.TANH R128, R0 ;  /* 0x0000000000807308 */ /* 0x0002a20000002400 */
[----:B------:R-:W3:Y:S01]  /*1e90*/  SHFL.BFLY PT, R133, R8, 0x1, 0x1f ;  /* 0x0c201f0008857f89 */ /* 0x000ee200000e0000 */
[C---:B------:R-:W-:Y:S01]  /*1ea0*/  FSETP.NEU.FTZ.AND P1, PT, R134.reuse, -INF , PT ;  /* 0xff8000008600780b */ /* 0x040fe20003f3d000 */
[----:B------:R-:W-:Y:S01]  /*1eb0*/  FMUL.FTZ R13, R134, UR4 ;  /* 0x00000004860d7c20 */ /* 0x000fe20008410000 */
[----:B------:R-:W-:-:S04]  /*1ec0*/  FSEL R14, R14, RZ, P2 ;  /* 0x000000ff0e0e7208 */ /* 0x000fc80001000000 */
[----:B------:R-:W-:Y:S02]  /*1ed0*/  FSEL R13, R13, RZ, P1 ;  /* 0x000000ff0d0d7208 */ /* 0x000fe40000800000 */
[----:B-1----:R-:W-:-:S04]  /*1ee0*/  FMNMX.FTZ R0, R79, R78, !PT ;  /* 0x0000004e4f007209 */ /* 0x002fc80007810000 */
[----:B------:R-:W-:-:S04]  /*1ef0*/  FMNMX.FTZ R0, R9, R0, !PT ;  /* 0x0000000009007209 */ /* 0x000fc80007810000 */
[----:B------:R-:W-:Y:S02]  /*1f00*/  FMNMX.FTZ R0, R11, R0, !PT ;  /* 0x000000000b007209 */ /* 0x000fe40007810000 */
[----:B---3--:R-:W-:Y:S02]  /*1f10*/  FMNMX.FTZ R133, R8, R133, !PT ;  /* 0x0000008508857209 */ /* 0x008fe40007810000 */
[----:B------:R-:W-:Y:S02]  /*1f20*/  FMNMX.FTZ R0, R70, R0, !PT ;  /* 0x0000000046007209 */ /* 0x000fe40007810000 */
[C---:B------:R-:W-:Y:S01]  /*1f30*/  FSETP.NEU.FTZ.AND P1, PT, R133.reuse, -INF , PT ;  /* 0xff8000008500780b */ /* 0x040fe20003f3d000 */
[----:B------:R-:W-:Y:S01]  /*1f40*/  FMUL.FTZ R12, R133, UR4 ;  /* 0x00000004850c7c20 */ /* 0x000fe20008410000 */
[----:B------:R-:W-:-:S04]  /*1f50*/  FMNMX.FTZ R0, R71, R0, !PT ;  /* 0x0000000047007209 */ /* 0x000fc80007810000 */
[----:B--2---:R-:W-:Y:S01]  /*1f60*/  FMNMX.FTZ R4, R128, R0, !PT ;  /* 0x0000000080047209 */ /* 0x004fe20007810000 */
[----:B------:R-:W-:Y:S01]  /*1f70*/  FFMA.FTZ R0, R76, UR4, -R14 ;  /* 0x000000044c007c23 */ /* 0x000fe2000801080e */
[----:B------:R-:W-:Y:S02]  /*1f80*/  FSEL R12, R12, RZ, P1 ;  /* 0x000000ff0c0c7208 */ /* 0x000fe40000800000 */
        /* <DEDUP_REMOVED lines=18> */
[----:B-1----:R-:W-:Y:S02]  /*20b0*/  LOP3.LUT R0, R115, R116, RZ, 0xfc, !PT ;  /* 0x0000007473007212 */ /* 0x002fe400078efcff */
[----:B--2---:R-:W-:Y:S02]  /*20c0*/  F2FP.F16.F32.PACK_AB R6, R240, R239 ;  /* 0x000000eff006723e */ /* 0x004fe400000000ff */
[----:B------:R-:W-:Y:S01]  /*20d0*/  LEA R212, R0, UR5, 0x1 ;  /* 0x0000000500d47c11 */ /* 0x000fe2000f8e08ff */
[----:B------:R-:W-:-:S03]  /*20e0*/  FFMA.FTZ R0, R58, UR4, -R12 ;  /* 0x000000043a007c23 */ /* 0x000fc6000801080c */
[-C--:B------:R-:W-:Y:S01]  /*20f0*/  IADD3 R214, R3, R212.reuse, RZ ;  /* 0x000000d403d67210 */ /* 0x080fe20007ffe0ff */
[----:B------:R1:W2:Y:S01]  /*2100*/  MUFU.EX2 R232, R0 ;  /* 0x0000000000e87308 */ /* 0x0002a20000000800 */
[C---:B------:R-:W-:Y:S01]  /*2110*/  IADD3 R217, R2.reuse, R212, RZ ;  /* 0x000000d402d97210 */ /* 0x040fe20007ffe0ff */
[----:B------:R-:W3:Y:S01]  /*2120*/  LDSM.16.MT88.4 R36, [R212+0xa000] ;  /* 0x00a00000d424783b */ /* 0x000ee20000004200 */
[----:B------:R-:W-:Y:S01]  /*2130*/  IADD3 R216, R2, R214, RZ ;  /* 0x000000d602d87210 */ /* 0x000fe20007ffe0ff */
[----:B------:R-:W-:Y:S01]  /*2140*/  FMUL.FTZ R2, R135, UR4 ;  /* 0x0000000487027c20 */ /* 0x000fe20008410000 */
[----:B------:R-:W-:Y:S01]  /*2150*/  FFMA.FTZ R3, R62, UR4, -R14 ;  /* 0x000000043e037c23 */ /* 0x000fe2000801080e */
[----:B------:R-:W-:Y:S03]  /*2160*/  LDSM.16.MT88.4 R20, [R212+0xb000] ;  /* 0x00b00000d414783b */ /* 0x000fe60000004200 */
[----:B------:R-:W-:Y:S01]  /*2170*/  MUFU.EX2 R231, R3 ;  /* 0x0000000300e77308 */ /* 0x000fe20000000800 */
[----:B------:R-:W-:Y:S04]  /*2180*/  LDSM.16.MT88.4 R24, [R216+0xa000] ;  /* 0x00a00000d818783b */ /* 0x000fe80000004200 */
[----:B------:R-:W-:Y:S01]  /*2190*/  LDSM.16.MT88.4 R32, [R214+0xa000] ;  /* 0x00a00000d620783b */ /* 0x000fe20000004200 */
[----:B-1----:R-:W-:-:S03]  /*21a0*/  FFMA.FTZ R0, R28, UR4, -R12 ;  /* 0x000000041c007c23 */ /* 0x002fc6000801080c */
[----:B------:R-:W-:Y:S01]  /*21b0*/  LDSM.16.MT88.4 R16, [R214+0xb000] ;  /* 0x00b00000d610783b */ /* 0x000fe20000004200 */
[----:B--2---:R-:W-:Y:S01]  /*21c0*/  F2FP.F16.F32.PACK_AB R5, R232, R234 ;  /* 0x000000eae805723e */ /* 0x004fe200000000ff */
[----:B------:R1:W-:Y:S02]  /*21d0*/  MUFU.EX2 R233, R0 ;  /* 0x0000000000e97308 */ /* 0x0003e40000000800 */
[----:B------:R-:W2:Y:S04]  /*21e0*/  LDSM.16.MT88.4 R28, [R217+0xa000] ;  /* 0x00a00000d91c783b */ /* 0x000ea80000004200 */
[----:B------:R-:W-:Y:S04]  /*21f0*/  LDSM.16.MT88.4 R44, [R216+0xb000] ;  /* 0x00b00000d82c783b */ /* 0x000fe80000004200 */
[----:B------:R-:W-:Y:S04]  /*2200*/  LDSM.16.MT88.4 R80, [R212+0xb800] ;  /* 0x00b80000d450783b */ /* 0x000fe80000004200 */
[----:B------:R-:W-:Y:S01]  /*2210*/  LDSM.16.MT88.4 R156, [R212+0xa800] ;  /* 0x00a80000d49c783b */ /* 0x000fe20000004200 */
[----:B-1----:R-:W-:-:S03]  /*2220*/  FFMA.FTZ R0, R40, UR4, -R12 ;  /* 0x0000000428007c23 */ /* 0x002fc6000801080c */
[----:B------:R-:W-:Y:S01]  /*2230*/  LDSM.16.MT88.4 R172, [R214+0xa800] ;  /* 0x00a80000d6ac783b */ /* 0x000fe20000004200 */
[----:B------:R1:W4:Y:S03]  /*2240*/  MUFU.EX2 R235, R0 ;  /* 0x0000000000eb7308 */ /* 0x0003260000000800 */
[----:B------:R-:W5:Y:S04]  /*2250*/  LDSM.16.MT88.4 R40, [R217+0xb000] ;  /* 0x00b00000d928783b */ /* 0x000f680000004200 */
[----:B------:R-:W-:Y:S04]  /*2260*/  LDSM.16.MT88.4 R96, [R214+0xb800] ;  /* 0x00b80000d660783b */ /* 0x000fe80000004200 */
[----:B------:R-:W-:Y:S01]  /*2270*/  LDSM.16.MT88.4 R112, [R217+0xb800] ;  /* 0x00b80000d970783b */ /* 0x000fe20000004200 */
[----:B-1----:R-:W-:Y:S01]  /*2280*/  FFMA.FTZ R0, R77, UR4, -R14 ;  /* 0x000000044d007c23 */ /* 0x002fe2000801080e */
[----:B----4-:R-:W-:-:S03]  /*2290*/  F2FP.F16.F32.PACK_AB R7, R235, R233 ;  /* 0x000000e9eb07723e */ /* 0x010fc600000000ff */
[----:B------:R1:W4:Y:S04]  /*22a0*/  MUFU.EX2 R229, R0 ;  /* 0x0000000000e57308 */ /* 0x0003280000000800 */
[C---:B---3--:R-:W-:Y:S06]  /*22b0*/  HMMA.16816.F32 R144, R4.reuse, R36, RZ ;  /* 0x000000240490723c */ /* 0x048fec00000018ff */
[C---:B------:R-:W-:Y:S06]  /*22c0*/  HMMA.16816.F32 R152, R4.reuse, R38, RZ ;  /* 0x000000260498723c */ /* 0x040fec00000018ff */
[----:B--2---:R-:W-:Y:S01]  /*22d0*/  HMMA.16816.F32 R84, R4, R30, RZ ;  /* 0x0000001e0454723c */ /* 0x004fe200000018ff */
[----:B-1----:R-:W-:Y:S01]  /*22e0*/  FFMA.FTZ R0, R61, UR4, -R14 ;  /* 0x000000043d007c23 */ /* 0x002fe2000801080e */
[----:B----4-:R-:W-:-:S03]  /*22f0*/  F2FP.F16.F32.PACK_AB R8, R229, R238 ;  /* 0x000000eee508723e */ /* 0x010fc600000000ff */
[----:B------:R1:W2:Y:S01]  /*2300*/  MUFU.EX2 R230, R0 ;  /* 0x0000000000e67308 */ /* 0x0002a20000000800 */
[C---:B------:R-:W-:Y:S06]  /*2310*/  HMMA.16816.F32 R60, R4.reuse, R28, RZ ;  /* 0x0000001c043c723c */ /* 0x040fec00000018ff */
[C---:B------:R-:W-:Y:S06]  /*2320*/  HMMA.16816.F32 R72, R4.reuse, R24, RZ ;  /* 0x000000180448723c */ /* 0x040fec00000018ff */
[----:B------:R-:W-:Y:S01]  /*2330*/  HMMA.16816.F32 R92, R4, R26, RZ ;  /* 0x0000001a045c723c */ /* 0x000fe200000018ff */
[----:B-1----:R-:W-:-:S02]  /*2340*/  FSEL R0, R2, RZ, P1 ;  /* 0x000000ff02007208 */ /* 0x002fc40000800000 */
[----:B--2---:R-:W-:-:S03]  /*2350*/  F2FP.F16.F32.PACK_AB R10, R231, R230 ;  /* 0x000000e6e70a723e */ /* 0x004fc600000000ff */
[----:B------:R-:W-:Y:S01]  /*2360*/  HMMA.16816.F32 R108, R4, R22, RZ ;  /* 0x00000016046c723c */ /* 0x000fe200000018ff */
[----:B------:R-:W-:-:S04]  /*2370*/  FFMA.FTZ R2, R79, UR4, -R0 ;  /* 0x000000044f027c23 */ /* 0x000fc80008010800 */
        /* <DEDUP_REMOVED lines=8> */
[C---:B-----5:R-:W-:Y:S06]  /*2400*/  HMMA.16816.F32 R104, R4.reuse, R40, RZ ;  /* 0x000000280468723c */ /* 0x060fec00000018ff */
        /* <DEDUP_REMOVED lines=8> */
[----:B------:R1:W3:Y:S02]  /*2490*/  MUFU.EX2 R137, R2 ;  /* 0x0000000200897308 */ /* 0x0002e40000000800 */
[----:B-1----:R-:W-:Y:S01]  /*24a0*/  FFMA.FTZ R2, R64, UR4, -R14 ;  /* 0x0000000440027c23 */ /* 0x002fe2000801080e */
[----:B---3--:R-:W-:-:S05]  /*24b0*/  F2FP.F16.F32.PACK_AB R11, R137, R132 ;  /* 0x00000084890b723e */ /* 0x008fca00000000ff */
[----:B------:R1:W-:Y:S02]  /*24c0*/  MUFU.EX2 R226, R2 ;  /* 0x0000000200e27308 */ /* 0x0003e40000000800 */
        /* <DEDUP_REMOVED lines=8> */
[----:B-1----:R-:W-:-:S05]  /*2550*/  FFMA.FTZ R2, R55, UR4, -R13 ;  /* 0x0000000437027c23 */ /* 0x002fca000801080d */
[C---:B------:R-:W-:Y:S01]  /*2560*/  HMMA.16816.F32 R24, R8.reuse, R20, RZ ;  /* 0x000000140818723c */ /* 0x040fe200000018ff */
[----:B------:R1:W3:Y:S05]  /*2570*/  MUFU.EX2 R211, R2 ;  /* 0x0000000200d37308 */ /* 0x0002ea0000000800 */
[C---:B------:R-:W-:Y:S06]  /*2580*/  HMMA.16816.F32 R188, R8.reuse, R22, RZ ;  /* 0x0000001608bc723c */ /* 0x040fec00000018ff */
[C---:B------:R-:W-:Y:S06]  /*2590*/  HMMA.16816.F32 R176, R8.reuse, R32, RZ ;  /* 0x0000002008b0723c */ /* 0x040fec00000018ff */
[----:B------:R-:W-:Y:S01]  /*25a0*/  HMMA.16816.F32 R200, R8, R34, RZ ;  /* 0x0000002208c8723c */ /* 0x000fe200000018ff */
[----:B-1----:R-:W-:Y:S01]  /*25b0*/  FFMA.FTZ R2, R52, UR4, -R13 ;  /* 0x0000000434027c23 */ /* 0x002fe2000801080d */
[----:B---3--:R-:W-:-:S03]  /*25c0*/  F2FP.F16.F32.PACK_AB R124, R211, R224 ;  /* 0x000000e0d37c723e */ /* 0x008fc600000000ff */
        /* <DEDUP_REMOVED lines=8> */
[----:B------:R-:W-:Y:S01]  /*2650*/  HMMA.16816.F32 R16, R8, R46, RZ ;  /* 0x0000002e0810723c */ /* 0x000fe200000018ff */
[----:B-1----:R-:W-:Y:S01]  /*2660*/  FFMA.FTZ R2, R54, UR4, -R12 ;  /* 0x0000000436027c23 */ /* 0x002fe2000801080c */
[----:B---3--:R-:W-:-:S05]  /*2670*/  F2FP.F16.F32.PACK_AB R126, R252, R210 ;  /* 0x000000d2fc7e723e */ /* 0x008fca00000000ff */
[----:B------:R-:W-:Y:S01]  /*2680*/  FADD.FTZ R10, R234, R232 ;  /* 0x000000e8ea0a7221 */ /* 0x000fe20000010000 */
[----:B------:R1:W-:Y:S03]  /*2690*/  MUFU.EX2 R208, R2 ;  /* 0x0000000200d07308 */ /* 0x0003e60000000800 */
[----:B------:R-:W-:Y:S01]  /*26a0*/  FADD.FTZ R10, R233, R10 ;  /* 0x0000000ae90a7221 */ /* 0x000fe20000010000 */
[----:B-1----:R-:W-:-:S04]  /*26b0*/  FFMA.FTZ R2, R53, UR4, -R12 ;  /* 0x0000000435027c23 */ /* 0x002fc8000801080c */
[----:B------:R1:W3:Y:S02]  /*26c0*/  MUFU.EX2 R139, R2 ;  /* 0x00000002008b7308 */ /* 0x0002e40000000800 */
[--C-:B-1----:R-:W-:Y:S01]  /*26d0*/  FFMA.FTZ R2, R49, UR4, -R12.reuse ;  /* 0x0000000431027c23 */ /* 0x102fe2000801080c */
[----:B---3--:R-:W-:Y:S01]  /*26e0*/  F2FP.F16.F32.PACK_AB R125, R139, R208 ;  /* 0x000000d08b7d723e */ /* 0x008fe200000000ff */
[----:B------:R-:W1:Y:S04]  /*26f0*/  LDSM.16.MT88.4 R48, [R217+0xa800] ;  /* 0x00a80000d930783b */ /* 0x000e680000004200 */
[----:B------:R3:W-:Y:S02]  /*2700*/  MUFU.EX2 R138, R2 ;  /* 0x00000002008a7308 */ /* 0x0007e40000000800 */
[----:B---3--:R-:W-:-:S06]  /*2710*/  FFMA.FTZ R2, R15, UR4, -R12 ;  /* 0x000000040f027c23 */ /* 0x008fcc000801080c */
[----:B------:R3:W4:Y:S02]  /*2720*/  MUFU.EX2 R12, R2 ;  /* 0x00000002000c7308 */ /* 0x0007240000000800 */
[--C-:B---3--:R-:W-:Y:S01]  /*2730*/  FFMA.FTZ R2, R65, UR4, -R14.reuse ;  /* 0x0000000441027c23 */ /* 0x108fe2000801080e */
[----:B----4-:R-:W-:Y:S01]  /*2740*/  F2FP.F16.F32.PACK_AB R127, R12, R138 ;  /* 0x0000008a0c7f723e */ /* 0x010fe200000000ff */
[----:B------:R-:W3:Y:S04]  /*2750*/  LDSM.16.MT88.4 R64, [R216+0xa800] ;  /* 0x00a80000d840783b */ /* 0x000ee80000004200 */
[----:B------:R4:W-:Y:S02]  /*2760*/  MUFU.EX2 R15, R2 ;  /* 0x00000002000f7308 */ /* 0x0009e40000000800 */
[C---:B--2---:R-:W-:Y:S06]  /*2770*/  HMMA.16816.F32 R120, R124.reuse, R4, R120 ;  /* 0x000000047c78723c */ /* 0x044fec0000001878 */
[C---:B-1----:R-:W-:Y:S06]  /*2780*/  HMMA.16816.F32 R40, R124.reuse, R48, R60 ;  /* 0x000000307c28723c */ /* 0x042fec000000183c */
[----:B------:R-:W-:Y:S01]  /*2790*/  HMMA.16816.F32 R144, R124, R156, R144 ;  /* 0x0000009c7c90723c */ /* 0x000fe20000001890 */
[----:B----4-:R-:W-:-:S04]  /*27a0*/  FFMA.FTZ R2, R68, UR4, -R14 ;  /* 0x0000000444027c23 */ /* 0x010fc8000801080e */
[----:B------:R1:W-:Y:S01]  /*27b0*/  MUFU.EX2 R13, R2 ;  /* 0x00000002000d7308 */ /* 0x0003e20000000800 */
[C---:B------:R-:W-:Y:S06]  /*27c0*/  HMMA.16816.F32 R160, R124.reuse, R172, R160 ;  /* 0x000000ac7ca0723c */ /* 0x040fec00000018a0 */
[C---:B------:R-:W-:Y:S06]  /*27d0*/  HMMA.16816.F32 R88, R124.reuse, R96, R88 ;  /* 0x000000607c58723c */ /* 0x040fec0000001858 */
[----:B------:R-:W-:Y:S01]  /*27e0*/  HMMA.16816.F32 R104, R124, R112, R104 ;  /* 0x000000707c68723c */ /* 0x000fe20000001868 */
[----:B-1----:R-:W-:-:S05]  /*27f0*/  FFMA.FTZ R2, R69, UR4, -R14 ;  /* 0x0000000445027c23 */ /* 0x002fca000801080e */
[C---:B---3--:R-:W-:Y:S01]  /*2800*/  HMMA.16816.F32 R56, R124.reuse, R64, R72 ;  /* 0x000000407c38723c */ /* 0x048fe20000001848 */
        /* <DEDUP_REMOVED lines=15> */
[--C-:B-1----:R-:W-:Y:S01]  /*2900*/  FFMA.FTZ R2, R128, UR4, -R0.reuse ;  /* 0x0000000480027c23 */ /* 0x102fe20008010800 */
[----:B------:R-:W-:Y:S01]  /*2910*/  FFMA.FTZ R0, R129, UR4, -R0 ;  /* 0x0000000481007c23 */ /* 0x000fe20008010800 */
[----:B------:R-:W-:-:S02]  /*2920*/  F2FP.F16.F32.PACK_AB R128, R15, R226 ;  /* 0x000000e20f80723e */ /* 0x000fc400000000ff */
[----:B--2---:R-:W-:Y:S02]  /*2930*/  F2FP.F16.F32.PACK_AB R129, R3, R8 ;  /* 0x000000080381723e */ /* 0x004fe400000000ff */
[----:B------:R-:W-:Y:S08]  /*2940*/  MUFU.EX2 R2, R2 ;  /* 0x0000000200027308 */ /* 0x000ff00000000800 */
[----:B------:R-:W1:Y:S02]  /*2950*/  MUFU.EX2 R0, R0 ;  /* 0x0000000000007308 */ /* 0x000e640000000800 */
[----:B-1----:R-:W-:-:S07]  /*2960*/  F2FP.F16.F32.PACK_AB R131, R0, R2 ;  /* 0x000000020083723e */ /* 0x002fce00000000ff */
[C---:B------:R-:W-:Y:S06]  /*2970*/  HMMA.16816.F32 R116, R128.reuse, R4, R116 ;  /* 0x000000048074723c */ /* 0x040fec0000001874 */
[----:B------:R-:W-:Y:S01]  /*2980*/  HMMA.16816.F32 R148, R128, R156, R180 ;  /* 0x0000009c8094723c */ /* 0x000fe200000018b4 */
[----:B------:R-:W-:Y:S01]  /*2990*/  LOP3.LUT R4, R241, 0xffffffe0, RZ, 0xc0, !PT ;  /* 0xffffffe0f1047812 */ /* 0x000fe200078ec0ff */
[----:B------:R-:W-:-:S03]  /*29a0*/  FADD.FTZ R5, R238, R229 ;  /* 0x000000e5ee057221 */ /* 0x000fc60000010000 */
[----:B------:R-:W-:Y:S01]  /*29b0*/  IADD3 R9, -R4, R242, RZ ;  /* 0x000000f204097210 */ /* 0x000fe20007ffe1ff */
[----:B------:R-:W-:Y:S01]  /*29c0*/  FADD.FTZ R4, R225, R209 ;  /* 0x000000d1e1047221 */ /* 0x000fe20000010000 */
[----:B------:R-:W-:Y:S01]  /*29d0*/  FADD.FTZ R5, R230, R5 ;  /* 0x00000005e6057221 */ /* 0x000fe20000010000 */
[C---:B------:R-:W-:Y:S01]  /*29e0*/  HMMA.16816.F32 R164, R128.reuse, R172, R176 ;  /* 0x000000ac80a4723c */ /* 0x040fe200000018b0 */
[----:B------:R-:W-:Y:S01]  /*29f0*/  IADD3 R225, R223, 0x1000, RZ ;  /* 0x00001000dfe17810 */ /* 0x000fe20007ffe0ff */
[----:B------:R-:W-:Y:S01]  /*2a00*/  FADD.FTZ R4, R132, R4 ;  /* 0x0000000484047221 */ /* 0x000fe20000010000 */
[----:B------:R-:W-:Y:S01]  /*2a10*/  FADD.FTZ R5, R231, R5 ;  /* 0x00000005e7057221 */ /* 0x000fe20000010000 */
[----:B------:R1:W-:Y:S02]  /*2a20*/  STL [R1+0x2c], R9 ;  /* 0x00002c0901007387 */ /* 0x0003e40000100800 */
[----:B------:R-:W-:Y:S01]  /*2a30*/  FADD.FTZ R4, R137, R4 ;  /* 0x0000000489047221 */ /* 0x000fe20000010000 */
[----:B------:R-:W-:Y:S01]  /*2a40*/  FADD.FTZ R5, R226, R5 ;  /* 0x00000005e2057221 */ /* 0x000fe20000010000 */
[----:B------:R-:W-:Y:S01]  /*2a50*/  HMMA.16816.F32 R36, R128, R48, R36 ;  /* 0x000000308024723c */ /* 0x000fe20000001824 */
[----:B------:R-:W-:Y:S01]  /*2a60*/  IADD3 R226, R223, 0x800, RZ ;  /* 0x00000800dfe27810 */ /* 0x000fe20007ffe0ff */
[----:B------:R-:W-:Y:S01]  /*2a70*/  FADD.FTZ R8, R8, R4 ;  /* 0x0000000408087221 */ /* 0x000fe20000010000 */
[----:B------:R-:W-:-:S03]  /*2a80*/  FADD.FTZ R5, R15, R5 ;  /* 0x000000050f057221 */ /* 0x000fc60000010000 */
[----:B------:R-:W-:Y:S01]  /*2a90*/  FADD.FTZ R8, R3, R8 ;  /* 0x0000000803087221 */ /* 0x000fe20000010000 */
[----:B------:R-:W-:Y:S01]  /*2aa0*/  FADD.FTZ R5, R13, R5 ;  /* 0x000000050d057221 */ /* 0x000fe20000010000 */
[----:B------:R-:W-:Y:S02]  /*2ab0*/  HMMA.16816.F32 R52, R128, R64, R28 ;  /* 0x000000408034723c */ /* 0x000fe4000000181c */
[----:B------:R-:W-:Y:S01]  /*2ac0*/  FADD.FTZ R8, R2, R8 ;  /* 0x0000000802087221 */ /* 0x000fe20000010000 */
[----:B------:R-:W-:-:S03]  /*2ad0*/  FADD.FTZ R2, R11, R5 ;  /* 0x000000050b027221 */ /* 0x000fc60000010000 */
[----:B------:R-:W-:Y:S01]  /*2ae0*/  FADD.FTZ R0, R0, R8 ;  /* 0x0000000800007221 */ /* 0x000fe20000010000 */
[C---:B------:R-:W-:Y:S01]  /*2af0*/  HMMA.16816.F32 R68, R128.reuse, R80, R24 ;  /* 0x000000508044723c */ /* 0x040fe20000001818 */
[----:B------:R2:W-:Y:S04]  /*2b00*/  STL [R1+0x4], R2 ;  /* 0x0000040201007387 */ /* 0x0005e80000100800 */
[----:B------:R2:W-:Y:S01]  /*2b10*/  STL [R1], R0 ;  /* 0x0000000001007387 */ /* 0x0005e20000100800 */
[----:B-1----:R-:W-:Y:S01]  /*2b20*/  FADD.FTZ R9, R237, R236 ;  /* 0x000000eced097221 */ /* 0x002fe20000010000 */
[----:B------:R-:W-:Y:S03]  /*2b30*/  HMMA.16816.F32 R84, R128, R96, R20 ;  /* 0x000000608054723c */ /* 0x000fe60000001814 */
        /* <DEDUP_REMOVED lines=11> */
[----:B------:R-:W-:-:S03]  /*2bf0*/  FADD.FTZ R7, R235, R10 ;  /* 0x0000000aeb077221 */ /* 0x000fc60000010000 */
[----:B------:R-:W-:Y:S01]  /*2c00*/  FADD.FTZ R4, R224, R6 ;  /* 0x00000006e0047221 */ /* 0x000fe20000010000 */
[----:B------:R-:W-:Y:S01]  /*2c10*/  FADD.FTZ R6, R208, R7 ;  /* 0x00000007d0067221 */ /* 0x000fe20000010000 */
[----:B------:R-:W-:Y:S02]  /*2c20*/  IADD3 R224, R223, 0x1800, RZ ;  /* 0x00001800dfe07810 */ /* 0x000fe40007ffe0ff */
[----:B------:R-:W-:Y:S01]  /*2c30*/  FADD.FTZ R4, R211, R4 ;  /* 0x00000004d3047221 */ /* 0x000fe20000010000 */
[----:B------:R-:W-:-:S03]  /*2c40*/  FADD.FTZ R3, R139, R6 ;  /* 0x000000068b037221 */ /* 0x000fc60000010000 */
[----:B------:R-:W-:Y:S01]  /*2c50*/  FADD.FTZ R4, R210, R4 ;  /* 0x00000004d2047221 */ /* 0x000fe20000010000 */
[----:B------:R-:W-:-:S03]  /*2c60*/  FADD.FTZ R3, R138, R3 ;  /* 0x000000038a037221 */ /* 0x000fc60000010000 */
[----:B------:R-:W-:Y:S01]  /*2c70*/  FADD.FTZ R252, R252, R4 ;  /* 0x00000004fcfc7221 */ /* 0x000fe20000010000 */
[----:B------:R-:W-:Y:S01]  /*2c80*/  FADD.FTZ R251, R12, R3 ;  /* 0x000000030cfb7221 */ /* 0x000fe20000010000 */
[----:B--2---:R-:W-:Y:S06]  /*2c90*/  @!P0 BRA `(.L_x_1840) ;  /* 0x0000002400c88947 */ /* 0x004fec0003800000 */
[----:B------:R-:W-:Y:S01]  /*2ca0*/  LEA.HI.SX32 R228, R228, 0xfffffffe, 0x1b ;  /* 0xfffffffee4e47811 */ /* 0x000fe200078fdaff */
[----:B------:R-:W-:Y:S01]  /*2cb0*/  IMAD.MOV.U32 R132, RZ, RZ, R135 ;  /* 0x000000ffff847224 */ /* 0x000fe200078e0087 */
        /* <DEDUP_REMOVED lines=9> */
[----:B------:R-:W-:Y:S05]  /*2d50*/  BRA `(.L_x_1841) ;  /* 0x0000000000647947 */ /* 0x000fea0003800000 */
.L_x_1843:
        /* <DEDUP_REMOVED lines=25> */
.L_x_1841:
[----:B------:R-:W2:Y:S01]  /*2ef0*/  LDL.64 R10, [R1+0x18] ;  /* 0x00001800010a7983 */ /* 0x000ea20000100a00 */
[----:B------:R-:W-:Y:S01]  /*2f00*/  SHF.R.S32.HI R0, RZ, 0x1f, R228 ;  /* 0x0000001fff007819 */ /* 0x000fe200000114e4 */
[----:B------:R-:W-:Y:S04]  /*2f10*/  DEPBAR.LE SB0, 0x0 ;  /* 0x000080000000791a */ /* 0x000fe80000000000 */
[----:B------:R-:W3:Y:S01]  /*2f20*/  LDL R8, [R1+0x28] ;  /* 0x0000280001087983 */ /* 0x000ee20000100800 */
[----:B------:R-:W-:Y:S02]  /*2f30*/  IMAD R0, R0, UR12, RZ ;  /* 0x0000000c00007c24 */ /* 0x000fe4000f8e02ff */
[C---:B------:R-:W-:Y:S01]  /*2f40*/  IMAD.WIDE.U32 R6, R228.reuse, UR12, RZ ;  /* 0x0000000ce4067c25 */ /* 0x040fe2000f8e00ff */
[----:B------:R-:W-:Y:S03]  /*2f50*/  BAR.SYNC.DEFER_BLOCKING 0x0 ;  /* 0x0000000000007b1d */ /* 0x000fe60000010000 */
[----:B------:R-:W-:Y:S05]  /*2f60*/  IMAD R2, R228, UR13, R0 ;  /* 0x0000000de4027c24 */ /* 0x000fea000f8e0200 */
[----:B------:R-:W-:Y:S02]  /*2f70*/  IADD3 R2, R7, R2, RZ ;  /* 0x0000000207027210 */ /* 0x000fe40007ffe0ff */
        /* <DEDUP_REMOVED lines=9> */
[----:B------:R-:W-:Y:S01]  /*3010*/  LDGSTS.E.BYPASS.LTC128B.128 [R227+0xa000], desc[UR16][R4.64] ;  /* 0x0a00000004e37fae */ /* 0x000fe2000b901d50 */
[----:B------:R-:W-:Y:S07]  /*3020*/  ISETP.GT.AND P0, PT, R228, RZ, PT ;  /* 0x000000ffe400720c */ /* 0x000fee0003f04270 */
[----:B------:R-:W-:Y:S08]  /*3030*/  LDGSTS.E.BYPASS.LTC128B.128 [R227+0xb000], desc[UR16][R4.64+0x80] ;  /* 0x0b00008004e37fae */ /* 0x000ff0000b901d50 */
[----:B------:R-:W-:Y:S08]  /*3040*/  LDGSTS.E.BYPASS.LTC128B.128 [R227+0xa800], desc[UR16][R6.64] ;  /* 0x0a80000006e37fae */ /* 0x000ff0000b901d50 */
[----:B------:R1:W-:Y:S08]  /*3050*/  LDGSTS.E.BYPASS.LTC128B.128 [R227+0xb800], desc[UR16][R6.64+0x80] ;  /* 0x0b80008006e37fae */ /* 0x0003f0000b901d50 */
[----:B------:R-:W-:Y:S08]  /*3060*/  LDSM.16.M88.4 R32, [R213] ;  /* 0x00000000d520783b */ /* 0x000ff00000000200 */
[----:B------:R-:W1:Y:S08]  /*3070*/  LDSM.16.M88.4 R16, [R222] ;  /* 0x00000000de10783b */ /* 0x000e700000000200 */
[----:B------:R-:W2:Y:S08]  /*3080*/  LDSM.16.M88.4 R28, [R213+0x2000] ;  /* 0x00200000d51c783b */ /* 0x000eb00000000200 */
[----:B------:R-:W3:Y:S08]  /*3090*/  LDSM.16.M88.4 R140, [R222+0x800] ;  /* 0x00080000de8c783b */ /* 0x000ef00000000200 */
[----:B------:R-:W0:Y:S08]  /*30a0*/  LDGDEPBAR ;  /* 0x00000000000079af */ /* 0x000e300000000000 */
[----:B------:R-:W-:Y:S08]  /*30b0*/  LDSM.16.M88.4 R176, [R215] ;  /* 0x00000000d7b0783b */ /* 0x000ff00000000200 */
[----:B------:R-:W4:Y:S01]  /*30c0*/  LDSM.16.M88.4 R180, [R223] ;  /* 0x00000000dfb4783b */ /* 0x000f220000000200 */
[-C--:B-1----:R-:W-:Y:S07]  /*30d0*/  HMMA.16816.F32 R4, R32, R16.reuse, RZ ;  /* 0x000000102004723c */ /* 0x082fee00000018ff */
[----:B------:R-:W1:Y:S01]  /*30e0*/  LDSM.16.M88.4 R184, [R215+0x2000] ;  /* 0x00200000d7b8783b */ /* 0x000e620000000200 */
[C---:B--2---:R-:W-:Y:S07]  /*30f0*/  HMMA.16816.F32 R8, R28.reuse, R16, RZ ;  /* 0x000000101c08723c */ /* 0x044fee00000018ff */
[----:B------:R-:W2:Y:S01]  /*3100*/  LDSM.16.M88.4 R188, [R226] ;  /* 0x00000000e2bc783b */ /* 0x000ea20000000200 */
[-C--:B------:R-:W-:Y:S06]  /*3110*/  HMMA.16816.F32 R12, R28, R18.reuse, RZ ;  /* 0x000000121c0c723c */ /* 0x080fec00000018ff */
[C---:B------:R-:W-:Y:S01]  /*3120*/  HMMA.16816.F32 R16, R32.reuse, R18, RZ ;  /* 0x000000122010723c */ /* 0x040fe200000018ff */
[----:B------:R-:W-:Y:S05]  /*3130*/  LDSM.16.M88.4 R192, [R221] ;  /* 0x00000000ddc0783b */ /* 0x000fea0000000200 */
[-C--:B---3--:R-:W-:Y:S03]  /*3140*/  HMMA.16816.F32 R20, R32, R140.reuse, RZ ;  /* 0x0000008c2014723c */ /* 0x088fe600000018ff */
[----:B------:R-:W3:Y:S03]  /*3150*/  LDSM.16.M88.4 R196, [R220] ;  /* 0x00000000dcc4783b */ /* 0x000ee60000000200 */
[C---:B------:R-:W-:Y:S05]  /*3160*/  HMMA.16816.F32 R24, R28.reuse, R140, RZ ;  /* 0x0000008c1c18723c */ /* 0x040fea00000018ff */
[----:B------:R-:W-:Y:S01]  /*3170*/  LDSM.16.M88.4 R200, [R220+0x800] ;  /* 0x00080000dcc8783b */ /* 0x000fe20000000200 */
[-C--:B------:R-:W-:Y:S06]  /*3180*/  HMMA.16816.F32 R28, R28, R142.reuse, RZ ;  /* 0x0000008e1c1c723c */ /* 0x080fec00000018ff */
[----:B------:R-:W-:Y:S01]  /*3190*/  HMMA.16816.F32 R32, R32, R142, RZ ;  /* 0x0000008e2020723c */ /* 0x000fe200000018ff */
[----:B------:R-:W5:Y:S05]  /*31a0*/  LDSM.16.M88.4 R140, [R221+0x2000] ;  /* 0x00200000dd8c783b */ /* 0x000f6a0000000200 */
[-C--:B----4-:R-:W-:Y:S03]  /*31b0*/  HMMA.16816.F32 R4, R176, R180.reuse, R4 ;  /* 0x000000b4b004723c */ /* 0x090fe60000001804 */
[----:B------:R-:W-:Y:S03]  /*31c0*/  LDSM.16.M88.4 R204, [R219] ;  /* 0x00000000dbcc783b */ /* 0x000fe60000000200 */
[C---:B-1----:R-:W-:Y:S05]  /*31d0*/  HMMA.16816.F32 R8, R184.reuse, R180, R8 ;  /* 0x000000b4b808723c */ /* 0x042fea0000001808 */
[----:B------:R-:W1:Y:S01]  /*31e0*/  LDSM.16.M88.4 R208, [R218] ;  /* 0x00000000dad0783b */ /* 0x000e620000000200 */
[-C--:B------:R-:W-:Y:S06]  /*31f0*/  HMMA.16816.F32 R12, R184, R182.reuse, R12 ;  /* 0x000000b6b80c723c */ /* 0x080fec000000180c */
[C---:B------:R-:W-:Y:S01]  /*3200*/  HMMA.16816.F32 R16, R176.reuse, R182, R16 ;  /* 0x000000b6b010723c */ /* 0x040fe20000001810 */
[----:B------:R-:W-:Y:S05]  /*3210*/  LDSM.16.M88.4 R180, [R218+0x800] ;  /* 0x00080000dab4783b */ /* 0x000fea0000000200 */
[-C--:B--2---:R-:W-:Y:S06]  /*3220*/  HMMA.16816.F32 R20, R176, R188.reuse, R20 ;  /* 0x000000bcb014723c */ /* 0x084fec0000001814 */
[C---:B------:R-:W-:Y:S06]  /*3230*/  HMMA.16816.F32 R24, R184.reuse, R188, R24 ;  /* 0x000000bcb818723c */ /* 0x040fec0000001818 */
[-C--:B------:R-:W-:Y:S01]  /*3240*/  HMMA.16816.F32 R28, R184, R190.reuse, R28 ;  /* 0x000000beb81c723c */ /* 0x080fe2000000181c */
[----:B------:R-:W-:Y:S05]  /*3250*/  LDSM.16.M88.4 R184, [R213+0x4000] ;  /* 0x00400000d5b8783b */ /* 0x000fea0000000200 */
[----:B------:R-:W-:Y:S03]  /*3260*/  HMMA.16816.F32 R32, R176, R190, R32 ;  /* 0x000000beb020723c */ /* 0x000fe60000001820 */
[----:B------:R-:W2:Y:S03]  /*3270*/  LDSM.16.M88.4 R176, [R219+0x2000] ;  /* 0x00200000dbb0783b */ /* 0x000ea60000000200 */
[-C--:B---3--:R-:W-:Y:S05]  /*3280*/  HMMA.16816.F32 R4, R192, R196.reuse, R4 ;  /* 0x000000c4c004723c */ /* 0x088fea0000001804 */
[----:B------:R-:W3:Y:S01]  /*3290*/  LDSM.16.M88.4 R188, [R222+0x1000] ;  /* 0x00100000debc783b */ /* 0x000ee20000000200 */
[C---:B-----5:R-:W-:Y:S06]  /*32a0*/  HMMA.16816.F32 R8, R140.reuse, R196, R8 ;  /* 0x000000c48c08723c */ /* 0x060fec0000001808 */
[-C--:B------:R-:W-:Y:S06]  /*32b0*/  HMMA.16816.F32 R12, R140, R198.reuse, R12 ;  /* 0x000000c68c0c723c */ /* 0x080fec000000180c */
[C---:B------:R-:W-:Y:S01]  /*32c0*/  HMMA.16816.F32 R16, R192.reuse, R198, R16 ;  /* 0x000000c6c010723c */ /* 0x040fe20000001810 */
[----:B------:R-:W-:Y:S05]  /*32d0*/  LDSM.16.M88.4 R196, [R215+0x4000] ;  /* 0x00400000d7c4783b */ /* 0x000fea0000000200 */
[-C--:B------:R-:W-:Y:S06]  /*32e0*/  HMMA.16816.F32 R20, R192, R200.reuse, R20 ;  /* 0x000000c8c014723c */ /* 0x080fec0000001814 */
[C---:B------:R-:W-:Y:S06]  /*32f0*/  HMMA.16816.F32 R24, R140.reuse, R200, R24 ;  /* 0x000000c88c18723c */ /* 0x040fec0000001818 */
[-C--:B------:R-:W-:Y:S01]  /*3300*/  HMMA.16816.F32 R28, R140, R202.reuse, R28 ;  /* 0x000000ca8c1c723c */ /* 0x080fe2000000181c */
[----:B------:R-:W4:Y:S05]  /*3310*/  LDSM.16.M88.4 R140, [R213+0x6000] ;  /* 0x00600000d58c783b */ /* 0x000f2a0000000200 */
[----:B------:R-:W-:Y:S03]  /*3320*/  HMMA.16816.F32 R32, R192, R202, R32 ;  /* 0x000000cac020723c */ /* 0x000fe60000001820 */
[----:B------:R-:W5:Y:S03]  /*3330*/  LDSM.16.M88.4 R192, [R222+0x1800] ;  /* 0x00180000dec0783b */ /* 0x000f660000000200 */
[-C--:B-1----:R-:W-:Y:S05]  /*3340*/  HMMA.16816.F32 R4, R204, R208.reuse, R4 ;  /* 0x000000d0cc04723c */ /* 0x082fea0000001804 */
[----:B------:R-:W1:Y:S01]  /*3350*/  LDSM.16.M88.4 R200, [R225] ;  /* 0x00000000e1c8783b */ /* 0x000e620000000200 */
[C---:B--2---:R-:W-:Y:S06]  /*3360*/  HMMA.16816.F32 R8, R176.reuse, R208, R8 ;  /* 0x000000d0b008723c */ /* 0x044fec0000001808 */
[-C--:B------:R-:W-:Y:S06]  /*3370*/  HMMA.16816.F32 R12, R176, R210.reuse, R12 ;  /* 0x000000d2b00c723c */ /* 0x080fec000000180c */
[C---:B------:R-:W-:Y:S01]  /*3380*/  HMMA.16816.F32 R16, R204.reuse, R210, R16 ;  /* 0x000000d2cc10723c */ /* 0x040fe20000001810 */
[----:B------:R-:W-:Y:S05]  /*3390*/  LDSM.16.M88.4 R208, [R220+0x1000] ;  /* 0x00100000dcd0783b */ /* 0x000fea0000000200 */
[-C--:B------:R-:W-:Y:S06]  /*33a0*/  HMMA.16816.F32 R20, R204, R180.reuse, R20 ;  /* 0x000000b4cc14723c */ /* 0x080fec0000001814 */
[C---:B------:R-:W-:Y:S06]  /*33b0*/  HMMA.16816.F32 R24, R176.reuse, R180, R24 ;  /* 0x000000b4b018723c */ /* 0x040fec0000001818 */
[-C--:B------:R-:W-:Y:S01]  /*33c0*/  HMMA.16816.F32 R28, R176, R182.reuse, R28 ;  /* 0x000000b6b01c723c */ /* 0x080fe2000000181c */
[----:B------:R-:W2:Y:S05]  /*33d0*/  LDSM.16.M88.4 R176, [R215+0x6000] ;  /* 0x00600000d7b0783b */ /* 0x000eaa0000000200 */
[----:B------:R-:W-:Y:S03]  /*33e0*/  HMMA.16816.F32 R32, R204, R182, R32 ;  /* 0x000000b6cc20723c */ /* 0x000fe60000001820 */
[----:B------:R-:W2:Y:S03]  /*33f0*/  LDSM.16.M88.4 R180, [R224] ;  /* 0x00000000e0b4783b */ /* 0x000ea60000000200 */
[-C--:B---3--:R-:W-:Y:S05]  /*3400*/  HMMA.16816.F32 R4, R184, R188.reuse, R4 ;  /* 0x000000bcb804723c */ /* 0x088fea0000001804 */
[----:B------:R-:W3:Y:S01]  /*3410*/  LDSM.16.M88.4 R204, [R221+0x4000] ;  /* 0x00400000ddcc783b */ /* 0x000ee20000000200 */
[C---:B----4-:R-:W-:Y:S06]  /*3420*/  HMMA.16816.F32 R8, R140.reuse, R188, R8 ;  /* 0x000000bc8c08723c */ /* 0x050fec0000001808 */
[-C--:B------:R-:W-:Y:S06]  /*3430*/  HMMA.16816.F32 R12, R140, R190.reuse, R12 ;  /* 0x000000be8c0c723c */ /* 0x080fec000000180c */
[C---:B------:R-:W-:Y:S01]  /*3440*/  HMMA.16816.F32 R16, R184.reuse, R190, R16 ;  /* 0x000000beb810723c */ /* 0x040fe20000001810 */
[----:B------:R-:W-:Y:S05]  /*3450*/  LDSM.16.M88.4 R188, [R219+0x4000] ;  /* 0x00400000dbbc783b */ /* 0x000fea0000000200 */
[-C--:B-----5:R-:W-:Y:S06]  /*3460*/  HMMA.16816.F32 R20, R184, R192.reuse, R20 ;  /* 0x000000c0b814723c */ /* 0x0a0fec0000001814 */
[C---:B------:R-:W-:Y:S06]  /*3470*/  HMMA.16816.F32 R24, R140.reuse, R192, R24 ;  /* 0x000000c08c18723c */ /* 0x040fec0000001818 */
[-C--:B------:R-:W-:Y:S01]  /*3480*/  HMMA.16816.F32 R28, R140, R194.reuse, R28 ;  /* 0x000000c28c1c723c */ /* 0x080fe2000000181c */
[----:B------:R-:W4:Y:S05]  /*3490*/  LDSM.16.M88.4 R140, [R221+0x6000] ;  /* 0x00600000dd8c783b */ /* 0x000f2a0000000200 */
[----:B------:R-:W-:Y:S03]  /*34a0*/  HMMA.16816.F32 R32, R184, R194, R32 ;  /* 0x000000c2b820723c */ /* 0x000fe60000001820 */
[----:B------:R-:W5:Y:S03]  /*34b0*/  LDSM.16.M88.4 R184, [R220+0x1800] ;  /* 0x00180000dcb8783b */ /* 0x000f660000000200 */
[-C--:B-1----:R-:W-:Y:S05]  /*34c0*/  HMMA.16816.F32 R4, R196, R200.reuse, R4 ;  /* 0x000000c8c404723c */ /* 0x082fea0000001804 */
[----:B------:R-:W1:Y:S01]  /*34d0*/  LDSM.16.M88.4 R192, [R218+0x1000] ;  /* 0x00100000dac0783b */ /* 0x000e620000000200 */
[C---:B--2---:R-:W-:Y:S06]  /*34e0*/  HMMA.16816.F32 R8, R176.reuse, R200, R8 ;  /* 0x000000c8b008723c */ /* 0x044fec0000001808 */
[-C--:B------:R-:W-:Y:S06]  /*34f0*/  HMMA.16816.F32 R12, R176, R202.reuse, R12 ;  /* 0x000000cab00c723c */ /* 0x080fec000000180c */
[C---:B------:R-:W-:Y:S06]  /*3500*/  HMMA.16816.F32 R16, R196.reuse, R202, R16 ;  /* 0x000000cac410723c */ /* 0x040fec0000001810 */
[-C--:B------:R-:W-:Y:S06]  /*3510*/  HMMA.16816.F32 R20, R196, R180.reuse, R20 ;  /* 0x000000b4c414723c */ /* 0x080fec0000001814 */
[C---:B------:R-:W-:Y:S06]  /*3520*/  HMMA.16816.F32 R24, R176.reuse, R180, R24 ;  /* 0x000000b4b018723c */ /* 0x040fec0000001818 */
[-C--:B------:R-:W-:Y:S01]  /*3530*/  HMMA.16816.F32 R28, R176, R182.reuse, R28 ;  /* 0x000000b6b01c723c */ /* 0x080fe2000000181c */
[----:B------:R-:W2:Y:S05]  /*3540*/  LDSM.16.M88.4 R176, [R219+0x6000] ;  /* 0x00600000dbb0783b */ /* 0x000eaa0000000200 */
[----:B------:R-:W-:Y:S06]  /*3550*/  HMMA.16816.F32 R32, R196, R182, R32 ;  /* 0x000000b6c420723c */ /* 0x000fec0000001820 */
[-C--:B---3--:R-:W-:Y:S06]  /*3560*/  HMMA.16816.F32 R4, R204, R208.reuse, R4 ;  /* 0x000000d0cc04723c */ /* 0x088fec0000001804 */
[C---:B----4-:R-:W-:Y:S06]  /*3570*/  HMMA.16816.F32 R8, R140.reuse, R208, R8 ;  /* 0x000000d08c08723c */ /* 0x050fec0000001808 */
[-C--:B------:R-:W-:Y:S06]  /*3580*/  HMMA.16816.F32 R12, R140, R210.reuse, R12 ;  /* 0x000000d28c0c723c */ /* 0x080fec000000180c */
[C---:B------:R-:W-:Y:S06]  /*3590*/  HMMA.16816.F32 R16, R204.reuse, R210, R16 ;  /* 0x000000d2cc10723c */ /* 0x040fec0000001810 */
[-C--:B-----5:R-:W-:Y:S06]  /*35a0*/  HMMA.16816.F32 R20, R204, R184.reuse, R20 ;  /* 0x000000b8cc14723c */ /* 0x0a0fec0000001814 */
[C---:B------:R-:W-:Y:S06]  /*35b0*/  HMMA.16816.F32 R24, R140.reuse, R184, R24 ;  /* 0x000000b88c18723c */ /* 0x040fec0000001818 */
[-C--:B------:R-:W-:Y:S06]  /*35c0*/  HMMA.16816.F32 R28, R140, R186.reuse, R28 ;  /* 0x000000ba8c1c723c */ /* 0x080fec000000181c */
[----:B------:R-:W-:Y:S06]  /*35d0*/  HMMA.16816.F32 R32, R204, R186, R32 ;  /* 0x000000bacc20723c */ /* 0x000fec0000001820 */
        /* <DEDUP_REMOVED lines=100> */
.L_x_1842:
        /* <DEDUP_REMOVED lines=378> */
.L_x_1840:
[----:B------:R-:W2:Y:S04]  /*53c0*/  LDL.LU R4, [R1+0x4] ;  /* 0x0000040001047983 */ /* 0x000ea80000300800 */
[----:B------:R-:W3:Y:S04]  /*53d0*/  LDL.LU R5, [R1] ;  /* 0x0000000001057983 */ /* 0x000ee80000300800 */
[----:B------:R-:W4:Y:S04]  /*53e0*/  LDL R178, [R1+0x2c] ;  /* 0x00002c0001b27983 */ /* 0x000f280000100800 */
[----:B------:R-:W1:Y:S01]  /*53f0*/  SHFL.BFLY PT, R3, R252, 0x2, 0x1f ;  /* 0x0c401f00fc037f89 */ /* 0x000e6200000e0000 */
[----:B------:R-:W5:Y:S01]  /*5400*/  S2R R176, SR_TID.X ;  /* 0x0000000000b07919 */ /* 0x000f620000002100 */
[----:B-1----:R-:W-:Y:S01]  /*5410*/  FADD.FTZ R252, R3, R252 ;  /* 0x000000fc03fc7221 */ /* 0x002fe20000010000 */
[----:B-----5:R-:W-:-:S04]  /*5420*/  SHF.R.S32.HI R142, RZ, 0x1f, R176 ;  /* 0x0000001fff8e7819 */ /* 0x020fc800000114b0 */
[----:B------:R-:W-:Y:S01]  /*5430*/  LEA.HI R177, R142, R176, RZ, 0x3 ;  /* 0x000000b08eb17211 */ /* 0x000fe200078f18ff */
[----:B------:R-:W1:Y:S01]  /*5440*/  S2UR UR4, SR_CgaCtaId ;  /* 0x00000000000479c3 */ /* 0x000e620000008800 */
[----:B------:R-:W-:Y:S02]  /*5450*/  UMOV UR5, 0x400 ;  /* 0x0000040000057882 */ /* 0x000fe40000000000 */
[----:B-1----:R-:W-:-:S03]  /*5460*/  ULEA UR4, UR4, UR5, 0x18 ;  /* 0x0000000504047291 */ /* 0x002fc6000f8ec03f */
[----:B------:R-:W-:Y:S01]  /*5470*/  ULDC.U8 UR5, c[0x0][0x3d8] ;  /* 0x0000f60000057ab9 */ /* 0x000fe20000000000 */
[----:B--2---:R-:W1:Y:S04]  /*5480*/  SHFL.BFLY PT, R0, R4, 0x2, 0x1f ;  /* 0x0c401f0004007f89 */ /* 0x004e6800000e0000 */
[----:B---3--:R-:W2:Y:S01]  /*5490*/  SHFL.BFLY PT, R2, R5, 0x2, 0x1f ;  /* 0x0c401f0005027f89 */ /* 0x008ea200000e0000 */
[----:B-1----:R-:W-:-:S03]  /*54a0*/  FADD.FTZ R0, R0, R4 ;  /* 0x0000000400007221 */ /* 0x002fc60000010000 */
[----:B------:R-:W1:Y:S01]  /*54b0*/  SHFL.BFLY PT, R4, R251, 0x2, 0x1f ;  /* 0x0c401f00fb047f89 */ /* 0x000e6200000e0000 */
[----:B--2---:R-:W-:-:S03]  /*54c0*/  FADD.FTZ R2, R2, R5 ;  /* 0x0000000502027221 */ /* 0x004fc60000010000 */
[----:B------:R-:W2:Y:S04]  /*54d0*/  SHFL.BFLY PT, R132, R0, 0x1, 0x1f ;  /* 0x0c201f0000847f89 */ /* 0x000ea800000e0000 */
[----:B------:R-:W3:Y:S04]  /*54e0*/  SHFL.BFLY PT, R137, R2, 0x1, 0x1f ;  /* 0x0c201f0002897f89 */ /* 0x000ee800000e0000 */
[----:B------:R-:W5:Y:S01]  /*54f0*/  SHFL.BFLY PT, R5, R252, 0x1, 0x1f ;  /* 0x0c201f00fc057f89 */ /* 0x000f6200000e0000 */
[----:B-1----:R-:W-:-:S05]  /*5500*/  FADD.FTZ R251, R4, R251 ;  /* 0x000000fb04fb7221 */ /* 0x002fca0000010000 */
[----:B------:R-:W1:Y:S01]  /*5510*/  SHFL.BFLY PT, R3, R251, 0x1, 0x1f ;  /* 0x0c201f00fb037f89 */ /* 0x000e6200000e0000 */
[----:B--2---:R-:W-:-:S05]  /*5520*/  FADD.FTZ R132, R0, R132 ;  /* 0x0000008400847221 */ /* 0x004fca0000010000 */
[----:B------:R-:W-:Y:S01]  /*5530*/  FSETP.NE.FTZ.AND P5, PT, R132, RZ, PT ;  /* 0x000000ff8400720b */ /* 0x000fe20003fb5000 */
[----:B---3--:R-:W-:Y:S01]  /*5540*/  FADD.FTZ R137, R2, R137 ;  /* 0x0000008902897221 */ /* 0x008fe20000010000 */
[----:B-----5:R-:W-:Y:S01]  /*5550*/  FADD.FTZ R252, R252, R5 ;  /* 0x00000005fcfc7221 */ /* 0x020fe20000010000 */
[----:B------:R-:W-:Y:S02]  /*5560*/  LEA.HI R4, R142, R176, RZ, 0x2 ;  /* 0x000000b08e047211 */ /* 0x000fe400078f10ff */
[----:B------:R-:W-:Y:S02]  /*5570*/  MOV R0, 0x3f800000 ;  /* 0x3f80000000007802 */ /* 0x000fe40000000f00 */
[----:B------:R-:W-:Y:S02]  /*5580*/  FSETP.NE.FTZ.AND P4, PT, R137, RZ, PT ;  /* 0x000000ff8900720b */ /* 0x000fe40003f95000 */
[----:B------:R-:W-:Y:S02]  /*5590*/  FSETP.NE.FTZ.AND P3, PT, R252, RZ, PT ;  /* 0x000000fffc00720b */ /* 0x000fe40003f75000 */
[----:B------:R-:W-:-:S02]  /*55a0*/  LOP3.LUT R5, R4, 0x3ffffffc, RZ, 0xc0, !PT ;  /* 0x3ffffffc04057812 */ /* 0x000fc400078ec0ff */
[----:B------:R-:W-:Y:S01]  /*55b0*/  LOP3.LUT R2, R177, 0xfffffff8, RZ, 0xc0, !PT ;  /* 0xfffffff8b1027812 */ /* 0x000fe200078ec0ff */
[----:B------:R-:W2:Y:S01]  /*55c0*/  @P5 MUFU.RCP R0, R132 ;  /* 0x0000008400005308 */ /* 0x000ea20000001000 */
[-C--:B------:R-:W-:Y:S02]  /*55d0*/  LEA.HI R142, R142, R176.reuse, RZ, 0x5 ;  /* 0x000000b08e8e7211 */ /* 0x080fe400078f28ff */
[-C--:B------:R-:W-:Y:S01]  /*55e0*/  IADD3 R143, -R5, R176.reuse, RZ ;  /* 0x000000b0058f7210 */ /* 0x080fe20007ffe1ff */
[----:B-1----:R-:W-:Y:S01]  /*55f0*/  FADD.FTZ R251, R251, R3 ;  /* 0x00000003fbfb7221 */ /* 0x002fe20000010000 */
[----:B------:R-:W-:Y:S02]  /*5600*/  IADD3 R176, -R2, R176, RZ ;  /* 0x000000b002b07210 */ /* 0x000fe40007ffe1ff */
[----:B------:R-:W-:Y:S02]  /*5610*/  MOV R3, 0x3f800000 ;  /* 0x3f80000000037802 */ /* 0x000fe40000000f00 */
[----:B------:R-:W-:-:S04]  /*5620*/  MOV R2, 0x3f800000 ;  /* 0x3f80000000027802 */ /* 0x000fc80000000f00 */
[----:B------:R-:W1:Y:S01]  /*5630*/  @P4 MUFU.RCP R3, R137 ;  /* 0x0000008900034308 */ /* 0x000e620000001000 */
[----:B------:R-:W-:-:S07]  /*5640*/  FSETP.NE.FTZ.AND P0, PT, R251, RZ, PT ;  /* 0x000000fffb00720b */ /* 0x000fce0003f15000 */
[----:B------:R-:W3:Y:S01]  /*5650*/  @P3 MUFU.RCP R2, R252 ;  /* 0x000000fc00023308 */ /* 0x000ee20000001000 */
        /* <DEDUP_REMOVED lines=35> */
[----:B------:R-:W-:Y:S01]  /*5890*/  FMUL.FTZ R33, R3, R67 ;  /* 0x0000004303217220 */ /* 0x000fe20000410000 */
[----:B---3--:R-:W-:-:S02]  /*58a0*/  FMUL.FTZ R28, R2, R57 ;  /* 0x00000039021c7220 */ /* 0x008fc40000410000 */
        /* <DEDUP_REMOVED lines=62> */
[----:B------:R-:W-:-:S04]  /*5c90*/  SHF.R.S32.HI R3, RZ, 0x1f, R4 ;  /* 0x0000001fff037819 */ /* 0x000fc80000011404 */
[----:B------:R-:W-:-:S04]  /*5ca0*/  LEA.HI R3, R3, R2, RZ, 0x3 ;  /* 0x0000000203037211 */ /* 0x000fc800078f18ff */
[----:B------:R-:W-:Y:S01]  /*5cb0*/  LOP3.LUT R3, R3, 0xfffffff8, RZ, 0xc0, !PT ;  /* 0xfffffff803037812 */ /* 0x000fe200078ec0ff */
[C---:B-1----:R-:W-:Y:S01]  /*5cc0*/  FMUL.FTZ R25, R0.reuse, R42 ;  /* 0x0000002a00197220 */ /* 0x042fe20000410000 */
[----:B------:R-:W-:Y:S02]  /*5cd0*/  FMUL.FTZ R31, R0, R46 ;  /* 0x0000002e001f7220 */ /* 0x000fe40000410000 */
        /* <DEDUP_REMOVED lines=35> */
[----:B------:R-:W-:Y:S02]  /*5f10*/  SHF.R.S32.HI R33, RZ, 0x5, R142 ;  /* 0x00000005ff217819 */ /* 0x000fe4000001148e */
[----:B------:R-:W-:Y:S02]  /*5f20*/  LOP3.LUT R0, R0, 0x1c0, RZ, 0xc0, !PT ;  /* 0x000001c000007812 */ /* 0x000fe400078ec0ff */
[----:B------:R-:W-:-:S02]  /*5f30*/  LOP3.LUT R60, R3, 0x1, RZ, 0xc0, !PT ;  /* 0x00000001033c7812 */ /* 0x000fc400078ec0ff */
[----:B------:R-:W-:Y:S02]  /*5f40*/  LEA R2, R33, R143, 0x9 ;  /* 0x0000008f21027211 */ /* 0x000fe400078e48ff */
[----:B------:R-:W-:Y:S02]  /*5f50*/  LEA.HI R0, R0, R0, RZ, 0x1d ;  /* 0x0000000000007211 */ /* 0x000fe400078fe8ff */
[----:B------:R-:W-:Y:S02]  /*5f60*/  ISETP.NE.U32.AND P1, PT, R60, 0x1, PT ;  /* 0x000000013c00780c */ /* 0x000fe40003f25070 */
[----:B------:R-:W-:-:S04]  /*5f70*/  LEA R0, R2, R0, 0x1 ;  /* 0x0000000002007211 */ /* 0x000fc800078e08ff */
[----:B------:R-:W-:Y:S02]  /*5f80*/  LEA R0, R0, UR4, 0x1 ;  /* 0x0000000400007c11 */ /* 0x000fe4000f8e08ff */
[----:B------:R-:W-:Y:S02]  /*5f90*/  F2FP.F16.F32.PACK_AB R6, R6, R148 ;  /* 0x000000940606723e */ /* 0x000fe400000000ff */
[----:B------:R-:W-:Y:S02]  /*5fa0*/  F2FP.F16.F32.PACK_AB R5, R5, R150 ;  /* 0x000000960505723e */ /* 0x000fe400000000ff */
[C---:B------:R-:W-:Y:S02]  /*5fb0*/  IADD3 R2, R0.reuse, -0x10, RZ ;  /* 0xfffffff000027810 */ /* 0x040fe40007ffe0ff */
[----:B------:R-:W-:Y:S02]  /*5fc0*/  F2FP.F16.F32.PACK_AB R4, R157, R156 ;  /* 0x0000009c9d04723e */ /* 0x000fe400000000ff */
[----:B------:R-:W-:-:S02]  /*5fd0*/  @P1 IADD3 R2, R0, 0x10, RZ ;  /* 0x0000001000021810 */ /* 0x000fc40007ffe0ff */
[----:B------:R-:W-:Y:S02]  /*5fe0*/  R2P PR, R3, 0x6 ;  /* 0x0000000603007804 */ /* 0x000fe40000000000 */
[----:B------:R-:W-:Y:S01]  /*5ff0*/  MOV R3, 0x20 ;  /* 0x0000002000037802 */ /* 0x000fe20000000f00 */
[----:B------:R-:W-:Y:S01]  /*6000*/  STS [R0], R6 ;  /* 0x0000000600007388 */ /* 0x000fe20000000800 */
[----:B------:R-:W-:-:S03]  /*6010*/  ULDC.U8 UR4, c[0x0][0x3d9] ;  /* 0x0000f64000047ab9 */ /* 0x000fc60000000000 */
[----:B------:R-:W-:Y:S04]  /*6020*/  STS [R0+0x400], R5 ;  /* 0x0004000500007388 */ /* 0x000fe80000000800 */
[----:B------:R1:W-:Y:S01]  /*6030*/  STS [R2], R4 ;  /* 0x0000000402007388 */ /* 0x0003e20000000800 */
[----:B------:R-:W-:Y:S02]  /*6040*/  F2FP.F16.F32.PACK_AB R7, R7, R158 ;  /* 0x0000009e0707723e */ /* 0x000fe400000000ff */
[----:B------:R-:W-:Y:S02]  /*6050*/  F2FP.F16.F32.PACK_AB R9, R9, R144 ;  /* 0x000000900909723e */ /* 0x000fe400000000ff */
[----:B------:R-:W-:Y:S02]  /*6060*/  F2FP.F16.F32.PACK_AB R8, R147, R8 ;  /* 0x000000089308723e */ /* 0x000fe400000000ff */
[----:B------:R-:W-:-:S02]  /*6070*/  F2FP.F16.F32.PACK_AB R10, R10, R152 ;  /* 0x000000980a0a723e */ /* 0x000fc400000000ff */
[----:B------:R-:W-:Y:S02]  /*6080*/  F2FP.F16.F32.PACK_AB R13, R155, R13 ;  /* 0x0000000d9b0d723e */ /* 0x000fe400000000ff */
[----:B------:R-:W-:Y:S01]  /*6090*/  F2FP.F16.F32.PACK_AB R11, R11, R166 ;  /* 0x000000a60b0b723e */ /* 0x000fe200000000ff */
[----:B------:R2:W-:Y:S01]  /*60a0*/  STS [R2+0x400], R7 ;  /* 0x0004000702007388 */ /* 0x0005e20000000800 */
[----:B-1----:R-:W-:Y:S02]  /*60b0*/  SEL R4, R3, 0xffffffe0, !P1 ;  /* 0xffffffe003047807 */ /* 0x002fe40004800000 */
[----:B------:R-:W-:Y:S02]  /*60c0*/  ISETP.NE.AND P1, PT, RZ, UR4, PT ;  /* 0x00000004ff007c0c */ /* 0x000fe4000bf25270 */
[----:B------:R-:W-:Y:S02]  /*60d0*/  IADD3 R3, R0, R4, RZ ;  /* 0x0000000400037210 */ /* 0x000fe40007ffe0ff */
[----:B------:R-:W-:Y:S01]  /*60e0*/  MOV R6, 0x40 ;  /* 0x0000004000067802 */ /* 0x000fe20000000f00 */
[----:B------:R-:W-:Y:S01]  /*60f0*/  STS [R0+0x2000], R9 ;  /* 0x0020000900007388 */ /* 0x000fe20000000800 */
[----:B------:R-:W-:-:S03]  /*6100*/  F2FP.F16.F32.PACK_AB R12, R12, R164 ;  /* 0x000000a40c0c723e */ /* 0x000fc600000000ff */
[----:B------:R1:W-:Y:S01]  /*6110*/  STS [R0+0x2400], R8 ;  /* 0x0024000800007388 */ /* 0x0003e20000000800 */
[----:B------:R-:W-:-:S03]  /*6120*/  SEL R6, R6, 0xffffffc0, !P2 ;  /* 0xffffffc006067807 */ /* 0x000fc60005000000 */
[----:B------:R-:W-:Y:S01]  /*6130*/  STS [R2+0x2000], R10 ;  /* 0x0020000a02007388 */ /* 0x000fe20000000800 */
[----:B------:R-:W-:-:S03]  /*6140*/  F2FP.F16.F32.PACK_AB R15, R15, R172 ;  /* 0x000000ac0f0f723e */ /* 0x000fc600000000ff */
[----:B------:R-:W-:Y:S01]  /*6150*/  STS [R2+0x2400], R13 ;  /* 0x0024000d02007388 */ /* 0x000fe20000000800 */
[----:B------:R-:W-:Y:S02]  /*6160*/  F2FP.F16.F32.PACK_AB R14, R14, R174 ;  /* 0x000000ae0e0e723e */ /* 0x000fe400000000ff */
[----:B--2---:R-:W-:Y:S01]  /*6170*/  IADD3 R7, R4, R2, RZ ;  /* 0x0000000204077210 */ /* 0x004fe20007ffe0ff */
[----:B------:R2:W-:Y:S01]  /*6180*/  STS [R3+0x400], R11 ;  /* 0x0004000b03007388 */ /* 0x0005e20000000800 */
[----:B------:R-:W-:Y:S02]  /*6190*/  F2FP.F16.F32.PACK_AB R16, R16, R160 ;  /* 0x000000a01010723e */ /* 0x000fe400000000ff */
[----:B------:R-:W-:Y:S02]  /*61a0*/  F2FP.F16.F32.PACK_AB R18, R163, R18 ;  /* 0x00000012a312723e */ /* 0x000fe400000000ff */
[----:B------:R-:W-:Y:S02]  /*61b0*/  F2FP.F16.F32.PACK_AB R17, R17, R168 ;  /* 0x000000a81111723e */ /* 0x000fe400000000ff */
[----:B------:R-:W-:Y:S01]  /*61c0*/  F2FP.F16.F32.PACK_AB R24, R171, R24 ;  /* 0x00000018ab18723e */ /* 0x000fe200000000ff */
[----:B------:R3:W-:Y:S01]  /*61d0*/  STS [R3], R12 ;  /* 0x0000000c03007388 */ /* 0x0007e20000000800 */
[----:B------:R-:W-:-:S02]  /*61e0*/  F2FP.F16.F32.PACK_AB R23, R23, R20 ;  /* 0x000000141717723e */ /* 0x000fc400000000ff */
[----:B------:R-:W-:Y:S02]  /*61f0*/  F2FP.F16.F32.PACK_AB R22, R22, R19 ;  /* 0x000000131616723e */ /* 0x000fe400000000ff */
[----:B------:R-:W-:Y:S01]  /*6200*/  IADD3 R5, R0, R6, RZ ;  /* 0x0000000600057210 */ /* 0x000fe20007ffe0ff */
[----:B------:R-:W-:Y:S01]  /*6210*/  STS [R7], R15 ;  /* 0x0000000f07007388 */ /* 0x000fe20000000800 */
[----:B------:R-:W-:Y:S02]  /*6220*/  F2FP.F16.F32.PACK_AB R20, R49, R30 ;  /* 0x0000001e3114723e */ /* 0x000fe400000000ff */
[----:B------:R-:W-:Y:S01]  /*6230*/  F2FP.F16.F32.PACK_AB R19, R27, R29 ;  /* 0x0000001d1b13723e */ /* 0x000fe200000000ff */
[----:B------:R-:W-:Y:S01]  /*6240*/  STS [R7+0x400], R14 ;  /* 0x0004000e07007388 */ /* 0x000fe20000000800 */
[----:B-1----:R-:W-:Y:S02]  /*6250*/  IADD3 R8, R6, R2, RZ ;  /* 0x0000000206087210 */ /* 0x002fe40007ffe0ff */
[----:B------:R-:W-:-:S02]  /*6260*/  F2FP.F16.F32.PACK_AB R21, R21, R40 ;  /* 0x000000281515723e */ /* 0x000fc400000000ff */
[----:B------:R-:W-:Y:S02]  /*6270*/  F2FP.F16.F32.PACK_AB R25, R43, R25 ;  /* 0x000000192b19723e */ /* 0x000fe400000000ff */
[----:B------:R-:W-:Y:S01]  /*6280*/  F2FP.F16.F32.PACK_AB R32, R32, R44 ;  /* 0x0000002c2020723e */ /* 0x000fe200000000ff */
[----:B--2---:R-:W1:Y:S01]  /*6290*/  @P1 LDC.64 R10, c[0x0][0x2c0] ;  /* 0x0000b000ff0a1b82 */ /* 0x004e620000000a00 */
[----:B------:R-:W-:Y:S01]  /*62a0*/  F2FP.F16.F32.PACK_AB R31, R47, R31 ;  /* 0x0000001f2f1f723e */ /* 0x000fe200000000ff */
[----:B------:R2:W-:Y:S01]  /*62b0*/  STS [R3+0x2000], R16 ;  /* 0x0020001003007388 */ /* 0x0005e20000000800 */
[----:B------:R-:W-:Y:S02]  /*62c0*/  F2FP.F16.F32.PACK_AB R30, R37, R138 ;  /* 0x0000008a251e723e */ /* 0x000fe400000000ff */
[----:B------:R-:W-:Y:S01]  /*62d0*/  F2FP.F16.F32.PACK_AB R29, R55, R54 ;  /* 0x00000036371d723e */ /* 0x000fe200000000ff */
[----:B------:R-:W-:Y:S01]  /*62e0*/  STS [R3+0x2400], R18 ;  /* 0x0024001203007388 */ /* 0x000fe20000000800 */
[----:B------:R-:W-:Y:S01]  /*62f0*/  IADD3 R4, R3, R6, RZ ;  /* 0x0000000603047210 */ /* 0x000fe20007ffe0ff */
[----:B---3--:R-:W3:Y:S01]  /*6300*/  @P4 LDC R12, c[0x0][0x2e8] ;  /* 0x0000ba00ff0c4b82 */ /* 0x008ee20000000800 */
[----:B------:R-:W-:Y:S01]  /*6310*/  F2FP.F16.F32.PACK_AB R27, R139, R140 ;  /* 0x0000008c8b1b723e */ /* 0x000fe200000000ff */
[----:B------:R5:W-:Y:S01]  /*6320*/  STS [R7+0x2000], R17 ;  /* 0x0020001107007388 */ /* 0x000be20000000800 */
[----:B------:R-:W-:-:S03]  /*6330*/  IADD3 R6, R7, R6, RZ ;  /* 0x0000000607067210 */ /* 0x000fc60007ffe0ff */
[----:B------:R-:W-:Y:S01]  /*6340*/  STS [R7+0x2400], R24 ;  /* 0x0024001807007388 */ /* 0x000fe20000000800 */
[----:B------:R-:W-:Y:S02]  /*6350*/  F2FP.F16.F32.PACK_AB R52, R59, R52 ;  /* 0x000000343b34723e */ /* 0x000fe400000000ff */
        /* <DEDUP_REMOVED lines=20> */
[----:B------:R-:W-:Y:S02]  /*64a0*/  ISETP.NE.AND P2, PT, RZ, UR5, PT ;  /* 0x00000005ff007c0c */ /* 0x000fe4000bf45270 */
        /* <DEDUP_REMOVED lines=17> */
[----:B------:R-:W4:Y:S01]  /*65c0*/  @P4 MUFU.LG2 R9, R137 ;  /* 0x0000008900094308 */ /* 0x000f220000000c00 */
[----:B------:R-:W3:Y:S02]  /*65d0*/  @P5 LDC R13, c[0x0][0x2e8] ;  /* 0x0000ba00ff0d5b82 */ /* 0x000ee40000000800 */
[----:B------:R-:W-:Y:S04]  /*65e0*/  STS [R4+0x2400], R52 ;  /* 0x0024003404007388 */ /* 0x000fe80000000800 */
[----:B------:R-:W-:Y:S01]  /*65f0*/  STS [R6+0x2000], R51 ;  /* 0x0020003306007388 */ /* 0x000fe20000000800 */
[----:B------:R-:W-:Y:S01]  /*6600*/  F2FP.F16.F32.PACK_AB R60, R117, R116 ;  /* 0x00000074753c723e */ /* 0x000fe200000000ff */
[----:B--2---:R-:W2:Y:S02]  /*6610*/  @P3 LDC R16, c[0x0][0x2e8] ;  /* 0x0000ba00ff103b82 */ /* 0x004ea40000000800 */
[----:B------:R-:W-:Y:S01]  /*6620*/  STS [R6+0x2400], R50 ;  /* 0x0024003206007388 */ /* 0x000fe20000000800 */
[----:B------:R-:W-:-:S03]  /*6630*/  ISETP.NE.OR P6, PT, RZ, UR4, !P2 ;  /* 0x00000004ff007c0c */ /* 0x000fc6000d7c5670 */
[----:B------:R-:W-:Y:S01]  /*6640*/  STS [R0+0x4000], R49 ;  /* 0x0040003100007388 */ /* 0x000fe20000000800 */
[----:B------:R-:W-:Y:S01]  /*6650*/  F2FP.F16.F32.PACK_AB R62, R129, R128 ;  /* 0x00000080813e723e */ /* 0x000fe200000000ff */
[----:B-----5:R-:W5:Y:S02]  /*6660*/  @P0 LDC R17, c[0x0][0x2e8] ;  /* 0x0000ba00ff110b82 */ /* 0x020f640000000800 */
[----:B------:R-:W-:Y:S04]  /*6670*/  STS [R0+0x4400], R48 ;  /* 0x0044003000007388 */ /* 0x000fe80000000800 */
[----:B------:R-:W-:Y:S01]  /*6680*/  STS [R2+0x4000], R45 ;  /* 0x0040002d02007388 */ /* 0x000fe20000000800 */
[----:B------:R-:W-:Y:S01]  /*6690*/  F2FP.F16.F32.PACK_AB R59, R101, R100 ;  /* 0x00000064653b723e */ /* 0x000fe200000000ff */
[----:B------:R-:W4:Y:S02]  /*66a0*/  @!P6 LDC R15, c[0x0][0x2c4] ;  /* 0x0000b100ff0feb82 */ /* 0x000f240000000800 */
        /* <DEDUP_REMOVED lines=12> */
[----:B---3--:R-:W3:Y:S03]  /*6770*/  @!P1 LDC R2, c[0x0][0x2e4] ;  /* 0x0000b900ff029b82 */ /* 0x008ee60000000800 */
[----:B------:R-:W-:Y:S04]  /*6780*/  STS [R7+0x6000], R35 ;  /* 0x0060002307007388 */ /* 0x000fe80000000800 */
[----:B------:R2:W-:Y:S01]  /*6790*/  STS [R7+0x6400], R34 ;  /* 0x0064002207007388 */ /* 0x0005e20000000800 */
[----:B------:R-:W4:Y:S03]  /*67a0*/  S2R R26, SR_CTAID.Y ;  /* 0x00000000001a7919 */ /* 0x000f260000002600 */
[----:B------:R-:W-:Y:S04]  /*67b0*/  STS [R5+0x4000], R59 ;  /* 0x0040003b05007388 */ /* 0x000fe80000000800 */
[----:B------:R-:W-:Y:S04]  /*67c0*/  STS [R5+0x4400], R58 ;  /* 0x0044003a05007388 */ /* 0x000fe80000000800 */
[----:B------:R-:W-:Y:S01]  /*67d0*/  STS [R8+0x4000], R55 ;  /* 0x0040003708007388 */ /* 0x000fe20000000800 */
[----:B--2---:R-:W-:-:S02]  /*67e0*/  @P1 IMAD R7, R11, R10, RZ ;  /* 0x0000000a0b071224 */ /* 0x004fc400078e02ff */
[----:B------:R-:W3:Y:S01]  /*67f0*/  @!P1 LDC R11, c[0x0][0x2c4] ;  /* 0x0000b100ff0b9b82 */ /* 0x000ee20000000800 */
[----:B------:R-:W-:Y:S01]  /*6800*/  STS [R8+0x4400], R54 ;  /* 0x0044003608007388 */ /* 0x000fe20000000800 */
[----:B------:R-:W2:Y:S03]  /*6810*/  S2R R29, SR_CTAID.X ;  /* 0x00000000001d7919 */ /* 0x000ea60000002500 */
[----:B------:R-:W-:Y:S04]  /*6820*/  STS [R5+0x6000], R57 ;  /* 0x0060003905007388 */ /* 0x000fe80000000800 */
[----:B------:R-:W-:Y:S04]  /*6830*/  STS [R5+0x6400], R56 ;  /* 0x0064003805007388 */ /* 0x000fe80000000800 */
[----:B------:R-:W-:Y:S04]  /*6840*/  STS [R8+0x6000], R53 ;  /* 0x0060003508007388 */ /* 0x000fe80000000800 */
[----:B------:R5:W-:Y:S01]  /*6850*/  STS [R8+0x6400], R61 ;  /* 0x0064003d08007388 */ /* 0x000be20000000800 */
[----:B------:R-:W2:Y:S01]  /*6860*/  S2R R28, SR_CTAID.Z ;  /* 0x00000000001c7919 */ /* 0x000ea20000002700 */
[----:B---3--:R-:W-:-:S02]  /*6870*/  @!P1 SEL R7, R11, R2, !P2 ;  /* 0x000000020b079207 */ /* 0x008fc40005000000 */
[----:B------:R-:W-:Y:S01]  /*6880*/  F2FP.F16.F32.PACK_AB R63, R119, R118 ;  /* 0x00000076773f723e */ /* 0x000fe200000000ff */
[----:B------:R-:W3:Y:S01]  /*6890*/  @P5 MUFU.LG2 R10, R132 ;  /* 0x00000084000a5308 */ /* 0x000ee20000000c00 */
[----:B------:R-:W-:Y:S01]  /*68a0*/  F2FP.F16.F32.PACK_AB R64, R64, R130 ;  /* 0x000000824040723e */ /* 0x000fe200000000ff */
[----:B-----5:R-:W2:Y:S01]  /*68b0*/  @P1 LDC R8, c[0x0][0x2c0] ;  /* 0x0000b000ff081b82 */ /* 0x020ea20000000800 */
[----:B------:R-:W-:Y:S02]  /*68c0*/  F2FP.F16.F32.PACK_AB R65, R65, R120 ;  /* 0x000000784141723e */ /* 0x000fe400000000ff */
[----:B------:R-:W-:Y:S02]  /*68d0*/  F2FP.F16.F32.PACK_AB R68, R123, R68 ;  /* 0x000000447b44723e */ /* 0x000fe400000000ff */
[----:B------:R-:W-:Y:S01]  /*68e0*/  @P1 MOV R5, 0x1 ;  /* 0x0000000100051802 */ /* 0x000fe20000000f00 */
[----:B-1----:R-:W-:Y:S01]  /*68f0*/  @!P1 IMAD R5, R7, R0, RZ ;  /* 0x0000000007059224 */ /* 0x002fe200078e02ff */
[----:B------:R-:W-:Y:S01]  /*6900*/  STS [R4+0x4000], R60 ;  /* 0x0040003c04007388 */ /* 0x000fe20000000800 */
[C---:B----4-:R-:W-:Y:S01]  /*6910*/  @!P6 IMAD R0, R26.reuse, R15, RZ ;  /* 0x0000000f1a00e224 */ /* 0x050fe200078e02ff */
[----:B------:R-:W1:Y:S02]  /*6920*/  @P3 MUFU.LG2 R14, R252 ;  /* 0x000000fc000e3308 */ /* 0x000e640000000c00 */
[----:B------:R-:W-:Y:S01]  /*6930*/  STS [R4+0x4400], R63 ;  /* 0x0044003f04007388 */ /* 0x000fe20000000800 */
[----:B------:R-:W-:-:S03]  /*6940*/  IMAD R5, R26, R5, RZ ;  /* 0x000000051a057224 */ /* 0x000fc600078e02ff */
[----:B------:R-:W-:Y:S02]  /*6950*/  STS [R6+0x4000], R62 ;  /* 0x0040003e06007388 */ /* 0x000fe40000000800 */
[----:B------:R-:W4:Y:S02]  /*6960*/  @P0 MUFU.LG2 R15, R251 ;  /* 0x000000fb000f0308 */ /* 0x000f240000000c00 */
[----:B------:R-:W-:Y:S04]  /*6970*/  STS [R6+0x4400], R64 ;  /* 0x0044004006007388 */ /* 0x000fe80000000800 */
[----:B------:R-:W-:Y:S01]  /*6980*/  STS [R4+0x6000], R65 ;  /* 0x0060004104007388 */ /* 0x000fe20000000800 */
[----:B------:R-:W-:-:S03]  /*6990*/  @!P1 MOV R8, 0x1 ;  /* 0x0000000100089802 */ /* 0x000fc60000000f00 */
[----:B------:R5:W-:Y:S01]  /*69a0*/  STS [R4+0x6400], R68 ;  /* 0x0064004404007388 */ /* 0x000be20000000800 */
[----:B------:R-:W-:Y:S02]  /*69b0*/  MOV R25, 0x7f800000 ;  /* 0x7f80000000197802 */ /* 0x000fe40000000f00 */
[----:B------:R-:W-:Y:S02]  /*69c0*/  F2FP.F16.F32.PACK_AB R67, R67, R124 ;  /* 0x0000007c4343723e */ /* 0x000fe400000000ff */
[----:B------:R-:W-:Y:S02]  /*69d0*/  F2FP.F16.F32.PACK_AB R66, R127, R66 ;  /* 0x000000427f42723e */ /* 0x000fe400000000ff */
[----:B------:R-:W-:Y:S01]  /*69e0*/  CS2R R2, SRZ ;  /* 0x0000000000027805 */ /* 0x000fe2000001ff00 */
[----:B------:R-:W-:Y:S01]  /*69f0*/  STS [R6+0x6000], R67 ;  /* 0x0060004306007388 */ /* 0x000fe20000000800 */
[----:B------:R-:W-:Y:S02]  /*6a00*/  @!P6 SHF.R.S32.HI R3, RZ, 0x1f, R0 ;  /* 0x0000001fff03e819 */ /* 0x000fe40000011400 */
[----:B------:R-:W-:Y:S01]  /*6a10*/  @!P6 MOV R2, R0 ;  /* 0x000000000002e202 */ /* 0x000fe20000000f00 */
[----:B------:R3:W-:Y:S01]  /*6a20*/  STS [R6+0x6400], R66 ;  /* 0x0064004206007388 */ /* 0x0007e20000000800 */
[----:B-----5:R-:W-:Y:S01]  /*6a30*/  @P4 FMUL.FTZ R4, R9, 0.69314718246459960938 ;  /* 0x3f31721809044820 */ /* 0x020fe20000410000 */
[----:B------:R-:W-:Y:S01]  /*6a40*/  SEL R9, R5, RZ, P6 ;  /* 0x000000ff05097207 */ /* 0x000fe20003000000 */
[----:B--2---:R-:W-:-:S02]  /*6a50*/  IMAD R5, R29, R8, RZ ;  /* 0x000000081d057224 */ /* 0x004fc400078e02ff */
[----:B------:R-:W-:Y:S01]  /*6a60*/  @P4 FFMA.FTZ R25, R135, R12, R4 ;  /* 0x0000000c87194223 */ /* 0x000fe20000010004 */
[----:B------:R-:W-:Y:S01]  /*6a70*/  LOP3.LUT P4, RZ, R178, 0x3, RZ, 0xc0, !PT ;  /* 0x00000003b2ff7812 */ /* 0x000fe2000788c0ff */
[----:B------:R-:W-:Y:S01]  /*6a80*/  IMAD R4, R28, R7, R9 ;  /* 0x000000071c047224 */ /* 0x000fe200078e0209 */
[----:B------:R-:W-:Y:S02]  /*6a90*/  SHF.L.U32 R0, R5, 0x7, RZ ;  /* 0x0000000705007819 */ /* 0x000fe400000006ff */
[----:B------:R-:W-:Y:S01]  /*6aa0*/  MOV R24, 0x7f800000 ;  /* 0x7f80000000187802 */ /* 0x000fe20000000f00 */
[----:B---3--:R-:W-:Y:S01]  /*6ab0*/  @P5 FMUL.FTZ R6, R10, 0.69314718246459960938 ;  /* 0x3f3172180a065820 */ /* 0x008fe20000410000 */
[----:B------:R-:W-:Y:S01]  /*6ac0*/  IADD3 R10, P2, P1, R0, R2, R4 ;  /* 0x00000002000a7210 */ /* 0x000fe2000795e004 */
[----:B-1----:R-:W-:Y:S01]  /*6ad0*/  @P3 FMUL.FTZ R7, R14, 0.69314718246459960938 ;  /* 0x3f3172180e073820 */ /* 0x002fe20000410000 */
[----:B------:R-:W-:Y:S01]  /*6ae0*/  SHF.R.S32.HI R5, RZ, 0x1f, R0 ;  /* 0x0000001fff057819 */ /* 0x000fe20000011400 */
[----:B------:R-:W-:Y:S01]  /*6af0*/  @P5 FFMA.FTZ R24, R136, R13, R6 ;  /* 0x0000000d88185223 */ /* 0x000fe20000010006 */
[----:B----4-:R-:W-:Y:S01]  /*6b00*/  @P0 FMUL.FTZ R6, R15, 0.69314718246459960938 ;  /* 0x3f3172180f060820 */ /* 0x010fe20000410000 */
[----:B------:R-:W-:Y:S01]  /*6b10*/  SHF.R.S32.HI R4, RZ, 0x1f, R4 ;  /* 0x0000001fff047819 */ /* 0x000fe20000011404 */
[----:B------:R-:W-:Y:S01]  /*6b20*/  BSSY B0, `(.L_x_1844) ;  /* 0x0000037000007945 */ /* 0x000fe20003800000 */
[----:B------:R-:W-:-:S02]  /*6b30*/  SHF.L.U32 R12, R176, 0x3, RZ ;  /* 0x00000003b00c7819 */ /* 0x000fc400000006ff */
[----:B------:R-:W-:Y:S01]  /*6b40*/  MOV R23, 0x7f800000 ;  /* 0x7f80000000177802 */ /* 0x000fe20000000f00 */
[----:B------:R-:W-:Y:S01]  /*6b50*/  @P3 FFMA.FTZ R23, R134, R16, R7 ;  /* 0x0000001086173223 */ /* 0x000fe20000010007 */
[----:B------:R-:W-:Y:S01]  /*6b60*/  MOV R22, 0x7f800000 ;  /* 0x7f80000000167802 */ /* 0x000fe20000000f00 */
[----:B------:R-:W-:Y:S01]  /*6b70*/  @P0 FFMA.FTZ R22, R133, R17, R6 ;  /* 0x0000001185160223 */ /* 0x000fe20000010006 */
[----:B------:R-:W-:Y:S02]  /*6b80*/  IADD3.X R9, R5, R3, R4, P2, P1 ;  /* 0x0000000305097210 */ /* 0x000fe400017e2404 */
[----:B------:R-:W-:Y:S02]  /*6b90*/  SHF.R.S32.HI R27, RZ, 0x1f, R26 ;  /* 0x0000001fff1b7819 */ /* 0x000fe4000001141a */
[----:B------:R-:W-:Y:S01]  /*6ba0*/  SHF.R.S32.HI R13, RZ, 0x1f, R12 ;  /* 0x0000001fff0d7819 */ /* 0x000fe2000001140c */
[----:B------:R-:W-:Y:S06]  /*6bb0*/  BAR.SYNC.DEFER_BLOCKING 0x0 ;  /* 0x0000000000007b1d */ /* 0x000fec0000010000 */
        /* <DEDUP_REMOVED lines=45> */
.L_x_1845:
[----:B------:R-:W-:Y:S05]  /*6e90*/  BSYNC B0 ;  /* 0x0000000000007941 */ /* 0x000fea0003800000 */
.L_x_1844:
        /* <DEDUP_REMOVED lines=71> */
.L_x_1846:
        /* <DEDUP_REMOVED lines=15> */
.L_x_2941:


//--------------------- .text._ZN5flash16flash_fwd_kernelI23Flash_fwd_kernel_traitsILi128ELi128ELi32ELi4ELb0ELb0EN7cutlass6half_tE19Flash_kernel_traitsILi128ELi128ELi32ELi4ES3_EELb1ELb0ELb0ELb1ELb0ELb0ELb0ELb0EEEvNS_16Flash_fwd_paramsE --------------------------
	.section	.text._ZN5flash16flash_fwd_kernelI23Flash_fwd_kernel_traitsILi128ELi128ELi32ELi4ELb0ELb0EN7cutlass6half_tE19Flash_kernel_traitsILi128ELi128ELi32ELi4ES3_EELb1ELb0ELb0ELb1ELb0ELb0ELb0ELb0EEEvNS_16Flash_fwd_paramsE,"ax",@progbits
	.align	128
        .global         _ZN5flash16flash_fwd_kernelI23Flash_fwd_kernel_traitsILi128ELi128ELi32ELi4ELb0ELb0EN7cutlass6half_tE19Flash_kernel_traitsILi128ELi128ELi32ELi4ES3_EELb1ELb0ELb0ELb1ELb0ELb0ELb0ELb0EEEvNS_16Flash_fwd_paramsE
        .type           _ZN5flash16flash_fwd_kernelI23Flash_fwd_kernel_traitsILi128ELi128ELi32ELi4ELb0ELb0EN7cutlass6half_tE19Flash_kernel_traitsILi128ELi128ELi32ELi4ES3_EELb1ELb0ELb0ELb1ELb0ELb0ELb0ELb0EEEvNS_16Flash_fwd_paramsE,@function
        .size           _ZN5flash16flash_fwd_kernelI23Flash_fwd_kernel_traitsILi128ELi128ELi32ELi4ELb0ELb0EN7cutlass6half_tE19Flash_kernel_traitsILi128ELi128ELi32ELi4ES3_EELb1ELb0ELb0ELb1ELb0ELb0ELb0ELb0EEEvNS_16Flash_fwd_paramsE,(.L_x_2942 - _ZN5flash16flash_fwd_kernelI23Flash_fwd_kernel_traitsILi128ELi128ELi32ELi4ELb0ELb0EN7cutlass6half_tE19Flash_kernel_traitsILi128ELi128ELi32ELi4ES3_EELb1ELb0ELb0ELb1ELb0ELb0ELb0ELb0EEEvNS_16Flash_fwd_paramsE)
        .other          _ZN5flash16flash_fwd_kernelI23Flash_fwd_kernel_traitsILi128ELi128ELi32ELi4ELb0ELb0EN7cutlass6half_tE19Flash_kernel_traitsILi128ELi128ELi32ELi4ES3_EELb1ELb0ELb0ELb1ELb0ELb0ELb0ELb0EEEvNS_16Flash_fwd_paramsE,@"STO_CUDA_ENTRY STV_DEFAULT"
_ZN5flash16flash_fwd_kernelI23Flash_fwd_kernel_traitsILi128ELi128ELi32ELi4ELb0ELb0EN7cutlass6half_tE19Flash_kernel_traitsILi128ELi128ELi32ELi4ES3_EELb1ELb0ELb0ELb1ELb0ELb0ELb0ELb0EEEvNS_16Flash_fwd_paramsE:
.text._ZN5flash16flash_fwd_kernelI23Flash_fwd_kernel_traitsILi128ELi128ELi32ELi4ELb0ELb0EN7cutlass6half_tE19Flash_kernel_traitsILi128ELi128ELi32ELi4ES3_EELb1ELb0ELb0ELb1ELb0ELb0ELb0ELb0EEEvNS_16Flash_fwd_paramsE:
[----:B------:R-:W1:Y:S08]  /*0000*/  LDC R1, c[0x0][0x28] ;  /* 0x00000a00ff017b82 */ /* 0x000e700000000800 */
[----:B------:R-:W2:Y:S01]  /*0010*/  LDC R6, c[0x0][0x3a8] ;  /* 0x0000ea00ff067b82 */ /* 0x000ea20000000800 */
[----:B------:R-:W-:Y:S01]  /*0020*/  ULDC.U8 UR4, c[0x0][0x3b4] ;  /* 0x0000ed0000047ab9 */ /* 0x000fe20000000000 */
[----:B------:R-:W-:Y:S01]  /*0030*/  ULDC.64 UR18, c[0x0][0x208] ;  /* 0x0000820000127ab9 */ /* 0x000fe20000000a00 */
[----:B------:R-:W-:Y:S01]  /*0040*/  ISETP.NE.AND P2, PT, RZ, UR4, PT ;  /* 0x00000004ff007c0c */ /* 0x000fe2000bf45270 */
[----:B-1----:R-:W-:-:S04]  /*0050*/  VIADD R1, R1, 0xffffffd0 ;  /* 0xffffffd001017836 */ /* 0x002fc80000000000 */
[----:B------:R-:W1:Y:S01]  /*0060*/  LDC R5, c[0x0][0x3ac] ;  /* 0x0000eb00ff057b82 */ /* 0x000e620000000800 */
[----:B------:R-:W-:Y:S01]  /*0070*/  ULDC.64 UR4, c[0x0][0x3a0] ;  /* 0x0000e80000047ab9 */ /* 0x000fe20000000a00 */
[----:B------:R-:W3:Y:S01]  /*0080*/  S2R R252, SR_TID.X ;  /* 0x0000000000fc7919 */ /* 0x000ee20000002100 */
[----:B------:R-:W-:Y:S01]  /*0090*/  IMAD.U32 R224, RZ, RZ, UR4 ;  /* 0x00000004ffe07e24 */ /* 0x000fe2000f8e00ff */
[----:B------:R-:W-:Y:S01]  /*00a0*/  ULDC.64 UR6, c[0x0][0x2f0] ;  /* 0x0000bc0000067ab9 */ /* 0x000fe20000000a00 */
[----:B------:R-:W-:-:S03]  /*00b0*/  ULDC.64 UR8, c[0x0][0x2f0] ;  /* 0x0000bc0000087ab9 */ /* 0x000fc60000000a00 */
[----:B------:R-:W-:Y:S01]  /*00c0*/  S2UR UR16, SR_CTAID.X ;  /* 0x00000000001079c3 */ /* 0x000fe20000002500 */
[----:B--2---:R-:W-:-:S07]  /*00d0*/  @P2 IMAD.MOV.U32 R2, RZ, RZ, R6 ;  /* 0x000000ffff022224 */ /* 0x004fce00078e0006 */
[----:B------:R-:W2:Y:S01]  /*00e0*/  S2UR UR24, SR_CTAID.Y ;  /* 0x00000000001879c3 */ /* 0x000ea20000002600 */
[----:B-1----:R-:W-:-:S07]  /*00f0*/  @P2 IMAD.MOV.U32 R3, RZ, RZ, R5 ;  /* 0x000000ffff032224 */ /* 0x002fce00078e0005 */
[----:B------:R-:W1:Y:S01]  /*0100*/  S2UR UR22, SR_CTAID.Z ;  /* 0x00000000001679c3 */ /* 0x000e620000002700 */
[----:B------:R-:W4:Y:S01]  /*0110*/  @P2 LDG.E.64 R2, desc[UR18][R2.64] ;  /* 0x0000001202022981 */ /* 0x000f22000c1e1b00 */
[----:B------:R-:W-:-:S06]  /*0120*/  IMAD.U32 R225, RZ, RZ, UR5 ;  /* 0x00000005ffe17e24 */ /* 0x000fcc000f8e00ff */
[----:B------:R-:W4:Y:S01]  /*0130*/  @P2 LDC R0, c[0x0][0x3b0] ;  /* 0x0000ec00ff002b82 */ /* 0x000f220000000800 */
[----:B------:R-:W5:Y:S01]  /*0140*/  @P2 LDG.E.64 R224, desc[UR18][R224.64] ;  /* 0x00000012e0e02981 */ /* 0x000f62000c1e1b00 */
[----:B------:R-:W-:Y:S02]  /*0150*/  UISETP.NE.U32.AND UP2, UPT, UR6, URZ, UPT ;  /* 0x0000003f0600728c */ /* 0x000fe4000bf45070 */
[----:B--2---:R-:W-:Y:S02]  /*0160*/  UIMAD.WIDE UR8, UR24, 0x4, UR8 ;  /* 0x00000004180878a5 */ /* 0x004fe4000f8e0208 */
[----:B------:R-:W-:Y:S01]  /*0170*/  UISETP.NE.AND.EX UP2, UPT, UR7, URZ, UPT, UP2 ;  /* 0x0000003f0700728c */ /* 0x000fe2000bf45320 */
[----:B------:R-:W-:Y:S02]  /*0180*/  ULDC.U8 UR6, c[0x0][0x3c2] ;  /* 0x0000f08000067ab9 */ /* 0x000fe40000000000 */
[----:B------:R-:W-:Y:S02]  /*0190*/  UISETP.NE.AND UP3, UPT, UR6, URZ, UPT ;  /* 0x0000003f0600728c */ /* 0x000fe4000bf65270 */
[----:B-1----:R-:W-:Y:S01]  /*01a0*/  ULOP3.LUT UR4, UR22, UR16, UR24, 0xfe, !UPT ;  /* 0x0000001016047292 */ /* 0x002fe2000f8efe18 */
[----:B------:R-:W-:Y:S01]  /*01b0*/  PLOP3.LUT P0, PT, PT, PT, UP2, 0x80, 0x0 ;  /* 0x000000000000781c */ /* 0x000fe20003f0f028 */
[----:B------:R-:W-:-:S04]  /*01c0*/  ULDC.64 UR6, c[0x0][0x2f8] ;  /* 0x0000be0000067ab9 */ /* 0x000fc80000000a00 */
[----:B---3--:R-:W-:Y:S01]  /*01d0*/  LOP3.LUT P3, RZ, R252, UR4, RZ, 0xfc, !PT ;  /* 0x00000004fcff7c12 */ /* 0x008fe2000f86fcff */
[----:B------:R-:W-:Y:S02]  /*01e0*/  ULDC.64 UR4, c[0x0][0x300] ;  /* 0x0000c00000047ab9 */ /* 0x000fe40000000a00 */
[----:B------:R-:W-:-:S04]  /*01f0*/  UISETP.NE.U32.AND UP1, UPT, UR4, URZ, UPT ;  /* 0x0000003f0400728c */ /* 0x000fc8000bf25070 */
[----:B------:R-:W-:-:S03]  /*0200*/  UISETP.NE.AND.EX UP1, UPT, UR5, URZ, UPT, UP1 ;  /* 0x0000003f0500728c */ /* 0x000fc6000bf25310 */
[----:B------:R-:W-:Y:S02]  /*0210*/  ULDC.64 UR4, c[0x0][0x2f8] ;  /* 0x0000be0000047ab9 */ /* 0x000fe40000000a00 */
[----:B------:R-:W-:Y:S01]  /*0220*/  UISETP.EQ.U32.AND UP0, UPT, UR4, URZ, UPT ;  /* 0x0000003f0400728c */ /* 0x000fe2000bf02070 */
[----:B------:R-:W5:Y:S03]  /*0230*/  @!P3 LDC.64 R8, c[0x0][0x3b8] ;  /* 0x0000ee00ff08bb82 */ /* 0x000f660000000a00 */
[----:B------:R-:W-:Y:S02]  /*0240*/  UISETP.EQ.OR.EX UP0, UPT, UR5, URZ, !UP3, UP0 ;  /* 0x0000003f0500728c */ /* 0x000fe4000df02700 */
[----:B------:R-:W-:Y:S01]  /*0250*/  UIMAD.WIDE UR6, UR24, 0x4, UR6 ;  /* 0x00000004180678a5 */ /* 0x000fe2000f8e0206 */
[----:B----4-:R-:W-:Y:S01]  /*0260*/  @P2 IADD3 R6, P1, R2, R0, RZ ;  /* 0x0000000002062210 */ /* 0x010fe20007f3e0ff */
[----:B------:R-:W-:-:S04]  /*0270*/  IMAD.U32 R2, RZ, RZ, UR8 ;  /* 0x00000008ff027e24 */ /* 0x000fc8000f8e00ff */
[----:B------:R-:W-:Y:S01]  /*0280*/  @P2 IMAD.X R5, RZ, RZ, R3, P1 ;  /* 0x000000ffff052224 */ /* 0x000fe200008e0603 */
[----:B------:R-:W-:Y:S01]  /*0290*/  PLOP3.LUT P1, PT, PT, PT, UP1, 0x80, 0x0 ;  /* 0x000000000000781c */ /* 0x000fe20003f2f018 */
[----:B------:R-:W-:Y:S01]  /*02a0*/  IMAD.U32 R3, RZ, RZ, UR9 ;  /* 0x00000009ff037e24 */ /* 0x000fe2000f8e00ff */
[----:B------:R-:W-:Y:S01]  /*02b0*/  @UP1 ULDC.64 UR8, c[0x0][0x300] ;  /* 0x0000c00000081ab9 */ /* 0x000fe20000000a00 */
[----:B------:R-:W-:Y:S01]  /*02c0*/  @!P3 IMAD.MOV.U32 R4, RZ, RZ, R6 ;  /* 0x000000ffff04b224 */ /* 0x000fe200078e0006 */
[----:B------:R-:W-:Y:S01]  /*02d0*/  @UP1 UIMAD.WIDE UR8, UR24, 0x4, UR8 ;  /* 0x00000004180818a5 */ /* 0x000fe2000f8e0208 */
[----:B-----5:R-:W-:Y:S01]  /*02e0*/  @!P3 STG.E.64 desc[UR18][R8.64], R224 ;  /* 0x000000e00800b986 */ /* 0x020fe2000c101b12 */
[----:B------:R-:W-:-:S03]  /*02f0*/  PLOP3.LUT P2, PT, PT, PT, UP0, 0x80, 0x0 ;  /* 0x000000000000781c */ /* 0x000fc60003f4f008 */
[----:B------:R1:W-:Y:S04]  /*0300*/  @!P3 STG.E.64 desc[UR18][R8.64+0x8], R4 ;  /* 0x000008040800b986 */ /* 0x0003e8000c101b12 */
[----:B------:R-:W2:Y:S04]  /*0310*/  @P0 LDG.E R7, desc[UR18][R2.64+0x4] ;  /* 0x0000041202070981 */ /* 0x000ea8000c1e1900 */
[----:B-1----:R1:W3:Y:S02]  /*0320*/  @P0 LDG.E R8, desc[UR18][R2.64] ;  /* 0x0000001202080981 */ /* 0x0022e4000c1e1900 */
[----:B-1----:R-:W-:Y:S01]  /*0330*/  IMAD.U32 R2, RZ, RZ, UR8 ;  /* 0x00000008ff027e24 */ /* 0x002fe2000f8e00ff */
[----:B------:R-:W-:Y:S01]  /*0340*/  SHF.R.S32.HI R11, RZ, 0x1f, R252 ;  /* 0x0000001fff0b7819 */ /* 0x000fe200000114fc */
[----:B------:R-:W-:Y:S01]  /*0350*/  IMAD.U32 R3, RZ, RZ, UR9 ;  /* 0x00000009ff037e24 */ /* 0x000fe2000f8e00ff */
[----:B------:R-:W-:Y:S01]  /*0360*/  UMOV UR15, 0xffffffff ;  /* 0xffffffff000f7882 */ /* 0x000fe20000000000 */
[----:B------:R-:W-:-:S03]  /*0370*/  ULDC UR8, c[0x0][0x270] ;  /* 0x00009c0000087ab9 */ /* 0x000fc60000000800 */
[----:B------:R1:W4:Y:S02]  /*0380*/  @P1 LDG.E R0, desc[UR18][R2.64] ;  /* 0x0000001202001981 */ /* 0x000324000c1e1900 */
[----:B-1----:R-:W-:Y:S02]  /*0390*/  IMAD.U32 R2, RZ, RZ, UR6 ;  /* 0x00000006ff027e24 */ /* 0x002fe4000f8e00ff */
[----:B------:R-:W-:-:S05]  /*03a0*/  IMAD.U32 R3, RZ, RZ, UR7 ;  /* 0x00000007ff037e24 */ /* 0x000fca000f8e00ff */
        /* <DEDUP_REMOVED lines=9> */
[----:B------:R-:W-:Y:S01]  /*0440*/  @UP2 UIADD3 UR21, UR21, -UR15, URZ ;  /* 0x8000000f15152290 */ /* 0x000fe2000fffe03f */
[----:B----4-:R-:W-:Y:S02]  /*0450*/  @P1 R2UR UR11, R0 ;  /* 0x00000000000b12ca */ /* 0x010fe400000e0000 */
[----:B------:R-:W-:-:S05]  /*0460*/  LOP3.LUT R0, R25, 0xffffffe0, RZ, 0xc0, !PT ;  /* 0xffffffe019007812 */ /* 0x000fca00078ec0ff */
[----:B------:R-:W-:Y:S01]  /*0470*/  IMAD.IADD R88, R252, 0x1, -R0 ;  /* 0x00000001fc587824 */ /* 0x000fe200078e0a00 */
[----:B------:R-:W-:-:S04]  /*0480*/  @!UP2 ULDC UR21, c[0x0][0x2c4] ;  /* 0x0000b1000015aab9 */ /* 0x000fc80000000800 */
[--C-:B------:R-:W-:Y:S02]  /*0490*/  SHF.R.S32.HI R0, RZ, 0x1f, R88.reuse ;  /* 0x0000001fff007819 */ /* 0x100fe40000011458 */
[----:B-----5:R-:W-:Y:S02]  /*04a0*/  @!P2 R2UR UR6, R4 ;  /* 0x000000000406a2ca */ /* 0x020fe400000e0000 */
[----:B------:R-:W-:Y:S01]  /*04b0*/  ISETP.NE.AND.EX P2, PT, RZ, UR5, PT, P0 ;  /* 0x00000005ff007c0c */ /* 0x000fe2000bf45300 */
[----:B------:R-:W-:Y:S01]  /*04c0*/  USHF.R.S32.HI UR5, URZ, 0x1f, UR4 ;  /* 0x0000001f3f057899 */ /* 0x000fe20008011404 */
[----:B------:R-:W-:-:S05]  /*04d0*/  IADD3 R245, P1, P0, R6, UR4, R88 ;  /* 0x0000000406f57c10 */ /* 0x000fca000f83e058 */
[----:B------:R-:W-:-:S06]  /*04e0*/  IADD3.X R172, R5, UR5, R0, P1, P0 ;  /* 0x0000000505ac7c10 */ /* 0x000fcc0008fe0400 */
        /* <DEDUP_REMOVED lines=8> */
.L_x_1847:
[----:B------:R-:W-:-:S05]  /*0570*/  ULDC UR7, c[0x0][0x2c8] ;  /* 0x0000b20000077ab9 */ /* 0x000fca0000000800 */
.L_x_1848:
        /* <DEDUP_REMOVED lines=21> */
[----:B------:R-:W-:-:S06]  /*06d0*/  UISETP.GE.AND UP0, UPT, UR20, 0x1, UPT ;  /* 0x000000011400788c */ /* 0x000fcc000bf06270 */
[----:B------:R-:W-:-:S13]  /*06e0*/  PLOP3.LUT P0, PT, PT, PT, UP0, 0x80, 0x0 ;  /* 0x000000000000781c */ /* 0x000fda0003f0f008 */
[----:B------:R-:W-:Y:S05]  /*06f0*/  @!P0 BRA `(.L_x_1849) ;  /* 0x000000b8000c8947 */ /* 0x000fea0003800000 */
[----:B------:R-:W1:Y:S01]  /*0700*/  LDC R13, c[0x0][0x278] ;  /* 0x00009e00ff0d7b82 */ /* 0x000e620000000800 */
[----:B------:R-:W2:Y:S01]  /*0710*/  S2R R7, SR_CTAID.Z ;  /* 0x0000000000077919 */ /* 0x000ea20000002700 */
[----:B------:R-:W-:Y:S01]  /*0720*/  UISETP.NE.AND UP1, UPT, UR15, -0x1, UPT ;  /* 0xffffffff0f00788c */ /* 0x000fe2000bf25270 */
[CC--:B------:R-:W-:Y:S01]  /*0730*/  LEA.HI R5, R11.reuse, R252.reuse, RZ, 0x3 ;  /* 0x000000fc0b057211 */ /* 0x0c0fe200078f18ff */
[----:B------:R-:W-:Y:S01]  /*0740*/  UISETP.NE.AND UP0, UPT, UR6, -0x1, UPT ;  /* 0xffffffff0600788c */ /* 0x000fe2000bf05270 */
[----:B------:R-:W-:Y:S01]  /*0750*/  LEA.HI R24, R11, R252, RZ, 0x4 ;  /* 0x000000fc0b187211 */ /* 0x000fe200078f20ff */
[----:B------:R-:W-:Y:S01]  /*0760*/  UIADD3 UR14, -UR17, UR21, URZ ;  /* 0x00000015110e7290 */ /* 0x000fe2000fffe13f */
[----:B------:R-:W-:Y:S01]  /*0770*/  SHF.R.S32.HI R6, RZ, 0x3, R5 ;  /* 0x00000003ff067819 */ /* 0x000fe20000011405 */
[----:B------:R-:W-:Y:S01]  /*0780*/  IMAD.U32 R8, RZ, RZ, UR16 ;  /* 0x00000010ff087e24 */ /* 0x000fe2000f8e00ff */
[----:B------:R-:W-:Y:S01]  /*0790*/  USHF.R.S32.HI UR23, URZ, 0x1f, UR22 ;  /* 0x0000001f3f177899 */ /* 0x000fe20008011416 */
[----:B------:R-:W-:-:S02]  /*07a0*/  PLOP3.LUT P1, PT, PT, PT, UP0, 0x80, 0x0 ;  /* 0x000000000000781c */ /* 0x000fc40003f2f008 */
[----:B------:R-:W-:Y:S01]  /*07b0*/  VIADD R4, R6, 0x20 ;  /* 0x0000002006047836 */ /* 0x000fe20000000000 */
[----:B------:R-:W-:Y:S01]  /*07c0*/  @UP1 ULDC.64 UR4, c[0x0][0x240] ;  /* 0x0000900000041ab9 */ /* 0x000fe20000000a00 */
[----:B------:R-:W-:Y:S02]  /*07d0*/  @!UP1 USHF.R.S32.HI UR7, URZ, 0x1f, UR24 ;  /* 0x0000001f3f079899 */ /* 0x000fe40008011418 */
[----:B------:R-:W-:Y:S01]  /*07e0*/  @UP1 UIMAD.WIDE.U32 UR12, UR15, UR4, URZ ;  /* 0x000000040f0c12a5 */ /* 0x000fe2000f8e003f */
[----:B------:R-:W-:Y:S01]  /*07f0*/  ISETP.GE.AND P4, PT, R4, UR14, PT ;  /* 0x0000000e04007c0c */ /* 0x000fe2000bf86270 */
[----:B------:R-:W-:Y:S01]  /*0800*/  @UP0 UIADD3 UR25, UR11, UR6, URZ ;  /* 0x000000060b190290 */ /* 0x000fe2000fffe03f */
[----:B------:R-:W-:Y:S01]  /*0810*/  LOP3.LUT R4, R24, 0xfffffff0, RZ, 0xc0, !PT ;  /* 0xfffffff018047812 */ /* 0x000fe200078ec0ff */
[----:B------:R-:W-:Y:S01]  /*0820*/  @UP1 UIMAD UR10, UR15, UR5, UR13 ;  /* 0x000000050f0a12a4 */ /* 0x000fe2000f8e020d */
[----:B------:R-:W-:Y:S02]  /*0830*/  @UP0 ULDC.64 UR8, c[0x0][0x248] ;  /* 0x0000920000080ab9 */ /* 0x000fe40000000a00 */
[----:B------:R-:W-:Y:S01]  /*0840*/  @!UP1 ULDC.64 UR4, c[0x0][0x228] ;  /* 0x00008a0000049ab9 */ /* 0x000fe20000000a00 */
[----:B-1----:R-:W-:Y:S01]  /*0850*/  IABS R10, R13 ;  /* 0x0000000d000a7213 */ /* 0x002fe20000000000 */
[----:B------:R-:W-:Y:S01]  /*0860*/  @!UP1 UIMAD UR7, UR7, UR4, URZ ;  /* 0x00000004070792a4 */ /* 0x000fe2000f8e023f */
[----:B------:R-:W-:Y:S01]  /*0870*/  IMAD.IADD R4, R252, 0x1, -R4 ;  /* 0x00000001fc047824 */ /* 0x000fe200078e0a04 */
[----:B------:R-:W-:Y:S01]  /*0880*/  @!UP1 UIMAD.WIDE.U32 UR26, UR24, UR4, URZ ;  /* 0x00000004181a92a5 */ /* 0x000fe2000f8e003f */
[----:B------:R-:W1:Y:S01]  /*0890*/  I2F.RP R2, R10 ;  /* 0x0000000a00027306 */ /* 0x000e620000209400 */
[----:B------:R-:W-:-:S02]  /*08a0*/  @UP0 UIMAD.WIDE.U32 UR28, UR25, UR8, URZ ;  /* 0x00000008191c02a5 */ /* 0x000fc4000f8e003f */
[----:B------:R-:W-:Y:S01]  /*08b0*/  @!UP1 UIMAD UR5, UR24, UR5, UR7 ;  /* 0x00000005180592a4 */ /* 0x000fe2000f8e0207 */
        /* <DEDUP_REMOVED lines=12> */
[----:B------:R-:W-:Y:S02]  /*0980*/  VIADD R3, R6, 0x30 ;  /* 0x0000003006037836 */ /* 0x000fe40000000000 */
[----:B------:R-:W-:-:S03]  /*0990*/  IMAD.HI.U32 R0, R2, R7, RZ ;  /* 0x0000000702007227 */ /* 0x000fc600078e00ff */
[----:B------:R-:W-:Y:S01]  /*09a0*/  ISETP.GE.AND P3, PT, R3, UR14, PT ;  /* 0x0000000e03007c0c */ /* 0x000fe2000bf66270 */
[----:B------:R-:W-:Y:S02]  /*09b0*/  IMAD.MOV R2, RZ, RZ, -R0 ;  /* 0x000000ffff027224 */ /* 0x000fe400078e0a00 */
[----:B------:R-:W-:Y:S02]  /*09c0*/  VIADD R3, R6, 0x40 ;  /* 0x0000004006037836 */ /* 0x000fe40000000000 */
[C---:B------:R-:W-:Y:S01]  /*09d0*/  IMAD R2, R10.reuse, R2, R7 ;  /* 0x000000020a027224 */ /* 0x040fe200078e0207 */
[--C-:B------:R-:W-:Y:S02]  /*09e0*/  SHF.R.S32.HI R7, RZ, 0x1f, R6.reuse ;  /* 0x0000001fff077819 */ /* 0x100fe40000011406 */
[----:B------:R-:W-:Y:S02]  /*09f0*/  ISETP.GE.AND P0, PT, R3, UR14, PT ;  /* 0x0000000e03007c0c */ /* 0x000fe4000bf06270 */
[----:B------:R-:W-:Y:S01]  /*0a00*/  ISETP.GT.U32.AND P5, PT, R10, R2, PT ;  /* 0x000000020a00720c */ /* 0x000fe20003fa4070 */
[----:B------:R-:W-:Y:S01]  /*0a10*/  IMAD.WIDE R8, R8, 0x80, R6 ;  /* 0x0000008008087825 */ /* 0x000fe200078e0206 */
[----:B------:R-:W-:-:S04]  /*0a20*/  LOP3.LUT R3, R13, UR22, RZ, 0x3c, !PT ;  /* 0x000000160d037c12 */ /* 0x000fc8000f8e3cff */
[----:B------:R-:W-:-:S07]  /*0a30*/  ISETP.GE.AND P2, PT, R3, RZ, PT ;  /* 0x000000ff0300720c */ /* 0x000fce0003f46270 */
[----:B------:R-:W-:Y:S02]  /*0a40*/  @!P5 IMAD.IADD R2, R2, 0x1, -R10 ;  /* 0x000000010202d824 */ /* 0x000fe400078e0a0a */
[----:B------:R-:W-:Y:S01]  /*0a50*/  @!P5 VIADD R0, R0, 0x1 ;  /* 0x000000010000d836 */ /* 0x000fe20000000000 */
[----:B------:R-:W-:Y:S02]  /*0a60*/  ISETP.NE.AND P5, PT, R13, RZ, PT ;  /* 0x000000ff0d00720c */ /* 0x000fe40003fa5270 */
[----:B------:R-:W-:Y:S02]  /*0a70*/  ISETP.GE.U32.AND P6, PT, R2, R10, PT ;  /* 0x0000000a0200720c */ /* 0x000fe40003fc6070 */
[----:B------:R-:W-:Y:S02]  /*0a80*/  LOP3.LUT R2, R5, 0xfffffff8, RZ, 0xc0, !PT ;  /* 0xfffffff805027812 */ /* 0x000fe400078ec0ff */
        /* <DEDUP_REMOVED lines=19> */
.L_x_1850:
        /* <DEDUP_REMOVED lines=23> */
.L_x_1851:
        /* <DEDUP_REMOVED lines=10> */
[----:B------:R-:W-:Y:S01]  /*0dd0*/  @P6 VIADD R0, R0, 0x1 ;  /* 0x0000000100006836 */ /* 0x000fe20000000000 */
[----:B------:R-:W-:Y:S01]  /*0de0*/  LOP3.LUT R223, R12, 0xfffffe00, R223, 0xf8, !PT ;  /* 0xfffffe000cdf7812 */ /* 0x000fe200078ef8df */
[----:B------:R-:W-:Y:S01]  /*0df0*/  IMAD.IADD R20, R4, 0x1, -R11 ;  /* 0x0000000104147824 */ /* 0x000fe200078e0a0b */
[----:B------:R-:W-:Y:S01]  /*0e00*/  IADD3.X R11, R3, UR25, R5, P1, !PT ;  /* 0x00000019030b7c10 */ /* 0x000fe20008ffe405 */
[----:B------:R-:W-:Y:S01]  /*0e10*/  IMAD.WIDE.U32 R2, R6, UR6, R138 ;  /* 0x0000000606027c25 */ /* 0x000fe2000f8e008a */
[----:B------:R-:W-:Y:S01]  /*0e20*/  @!P2 IADD3 R0, -R0, RZ, RZ ;  /* 0x000000ff0000a210 */ /* 0x000fe20007ffe1ff */
[----:B------:R-:W1:Y:S01]  /*0e30*/  S2UR UR25, SR_CgaCtaId ;  /* 0x00000000001979c3 */ /* 0x000e620000008800 */
[----:B------:R-:W-:Y:S01]  /*0e40*/  @!P5 LOP3.LUT R0, RZ, R13, RZ, 0x33, !PT ;  /* 0x0000000dff00d212 */ /* 0x000fe200078e33ff */
[----:B------:R-:W-:Y:S01]  /*0e50*/  IMAD R5, R7, UR6, RZ ;  /* 0x0000000607057c24 */ /* 0x000fe2000f8e02ff */
[----:B------:R-:W-:Y:S01]  /*0e60*/  IADD3 R2, P2, R2, UR26, RZ ;  /* 0x0000001a02027c10 */ /* 0x000fe2000ff5e0ff */
[----:B------:R-:W-:Y:S01]  /*0e70*/  VIADD R18, R6, 0x10 ;  /* 0x0000001006127836 */ /* 0x000fe20000000000 */
[----:B------:R-:W-:Y:S01]  /*0e80*/  IADD3 R4, P1, R138, UR12, RZ ;  /* 0x0000000c8a047c10 */ /* 0x000fe2000ff3e0ff */
[C---:B------:R-:W-:Y:S01]  /*0e90*/  IMAD R13, R6.reuse, UR7, R5 ;  /* 0x00000007060d7c24 */ /* 0x040fe2000f8e0205 */
[----:B------:R-:W-:Y:S01]  /*0ea0*/  SHF.R.S32.HI R12, RZ, 0x1f, R0 ;  /* 0x0000001fff0c7819 */ /* 0x000fe20000011400 */
[----:B------:R-:W-:Y:S01]  /*0eb0*/  UIMAD UR5, UR22, UR5, UR4 ;  /* 0x00000005160572a4 */ /* 0x000fe2000f8e0204 */
[----:B------:R-:W-:Y:S01]  /*0ec0*/  IADD3.X R5, R139, UR10, RZ, P1, !PT ;  /* 0x0000000a8b057c10 */ /* 0x000fe20008ffe4ff */
[----:B------:R-:W-:Y:S01]  /*0ed0*/  ULDC.64 UR10, c[0x0][0x268] ;  /* 0x00009a00000a7ab9 */ /* 0x000fe20000000a00 */
[----:B------:R-:W-:Y:S01]  /*0ee0*/  IADD3.X R3, R3, UR13, R13, P2, !PT ;  /* 0x0000000d03037c10 */ /* 0x000fe200097fe40d */
[----:B------:R-:W-:Y:S01]  /*0ef0*/  ULDC.64 UR12, c[0x0][0x260] ;  /* 0x00009800000c7ab9 */ /* 0x000fe20000000a00 */
[----:B------:R-:W-:Y:S01]  /*0f00*/  ISETP.GE.AND P6, PT, R6, UR14, PT ;  /* 0x0000000e06007c0c */ /* 0x000fe2000bfc6270 */
[----:B------:R-:W-:Y:S01]  /*0f10*/  IMAD.WIDE.U32 R28, R0, UR12, R10 ;  /* 0x0000000c001c7c25 */ /* 0x000fe2000f8e000a */
[----:B------:R-:W-:Y:S01]  /*0f20*/  ISETP.GE.AND P5, PT, R18, UR14, PT ;  /* 0x0000000e12007c0c */ /* 0x000fe2000bfa6270 */
[----:B------:R-:W-:-:S02]  /*0f30*/  UMOV UR4, 0x400 ;  /* 0x0000040000047882 */ /* 0x000fc40000000000 */
[----:B------:R-:W-:Y:S01]  /*0f40*/  IMAD.WIDE.U32 R26, R0, UR10, R2 ;  /* 0x0000000a001a7c25 */ /* 0x000fe2000f8e0002 */
[----:B------:R2:W-:Y:S01]  /*0f50*/  STL.64 [R1+0x20], R28 ;  /* 0x0000201c01007387 */ /* 0x0005e20000100a00 */
[----:B------:R-:W-:Y:S02]  /*0f60*/  R2P PR, R20, 0x6 ;  /* 0x0000000614007804 */ /* 0x000fe40000000000 */
[----:B------:R-:W-:Y:S01]  /*0f70*/  IMAD.WIDE.U32 R16, R16, UR22, R4 ;  /* 0x0000001610107c25 */ /* 0x000fe2000f8e0004 */
[----:B------:R2:W-:Y:S01]  /*0f80*/  STL.64 [R1+0x18], R26 ;  /* 0x0000181a01007387 */ /* 0x0005e20000100a00 */
[----:B-1----:R-:W-:Y:S01]  /*0f90*/  ULEA UR4, UR25, UR4, 0x18 ;  /* 0x0000000419047291 */ /* 0x002fe2000f8ec03f */
[----:B------:R-:W-:Y:S01]  /*0fa0*/  IADD3 R3, R6, 0x50, RZ ;  /* 0x0000005006037810 */ /* 0x000fe20007ffe0ff */
[----:B------:R-:W-:Y:S01]  /*0fb0*/  IMAD R4, R12, UR12, RZ ;  /* 0x0000000c0c047c24 */ /* 0x000fe2000f8e02ff */
[----:B------:R-:W-:Y:S01]  /*0fc0*/  IADD3 R11, R17, UR5, RZ ;  /* 0x00000005110b7c10 */ /* 0x000fe2000fffe0ff */
[----:B------:R-:W-:-:S02]  /*0fd0*/  IMAD.MOV.U32 R2, RZ, RZ, 0x20 ;  /* 0x00000020ff027424 */ /* 0x000fc400078e00ff */
[----:B------:R-:W-:Y:S01]  /*0fe0*/  IMAD R22, R0, UR13, R4 ;  /* 0x0000000d00167c24 */ /* 0x000fe2000f8e0204 */
[----:B------:R-:W-:Y:S01]  /*0ff0*/  LEA R223, R223, UR4, 0x1 ;  /* 0x00000004dfdf7c11 */ /* 0x000fe2000f8e08ff */
[----:B------:R-:W-:Y:S01]  /*1000*/  IMAD R4, R12, UR10, RZ ;  /* 0x0000000a0c047c24 */ /* 0x000fe2000f8e02ff */
[----:B------:R-:W-:Y:S01]  /*1010*/  SEL R2, R2, 0xffffffe0, !P2 ;  /* 0xffffffe002027807 */ /* 0x000fe20005000000 */
[----:B------:R-:W-:Y:S02]  /*1020*/  VIADD R247, R138, 0x40 ;  /* 0x000000408af77836 */ /* 0x000fe40000000000 */
[----:B------:R-:W-:Y:S01]  /*1030*/  IMAD R23, R0, UR11, R4 ;  /* 0x0000000b00177c24 */ /* 0x000fe2000f8e0204 */
[----:B------:R-:W-:-:S04]  /*1040*/  MOV R4, 0x10 ;  /* 0x0000001000047802 */ /* 0x000fc80000000f00 */
        /* <DEDUP_REMOVED lines=28> */
.L_x_1853:
[----:B------:R-:W-:Y:S05]  /*1210*/  BSYNC B0 ;  /* 0x0000000000007941 */ /* 0x000fea0003800000 */
.L_x_1852:
        /* <DEDUP_REMOVED lines=33> */
.L_x_1855:
[----:B------:R-:W-:Y:S05]  /*1430*/  BSYNC B0 ;  /* 0x0000000000007941 */ /* 0x000fea0003800000 */
.L_x_1854:
        /* <DEDUP_REMOVED lines=33> */
.L_x_1857:
[----:B------:R-:W-:Y:S05]  /*1650*/  BSYNC B0 ;  /* 0x0000000000007941 */ /* 0x000fea0003800000 */
.L_x_1856:
        /* <DEDUP_REMOVED lines=32> */
.L_x_1859:
[----:B------:R-:W-:Y:S05]  /*1860*/  BSYNC B0 ;  /* 0x0000000000007941 */ /* 0x000fea0003800000 */
.L_x_1858:
        /* <DEDUP_REMOVED lines=31> */
.L_x_1861:
[----:B------:R-:W-:Y:S05]  /*1a60*/  BSYNC B0 ;  /* 0x0000000000007941 */ /* 0x000fea0003800000 */
.L_x_1860:
        /* <DEDUP_REMOVED lines=31> */
.L_x_1863:
[----:B------:R-:W-:Y:S05]  /*1c60*/  BSYNC B0 ;  /* 0x0000000000007941 */ /* 0x000fea0003800000 */
.L_x_1862:
        /* <DEDUP_REMOVED lines=31> */
.L_x_1865:
[----:B------:R-:W-:Y:S05]  /*1e60*/  BSYNC B0 ;  /* 0x0000000000007941 */ /* 0x000fea0003800000 */
.L_x_1864:
[----:B------:R-:W-:Y:S01]  /*1e70*/  UIADD3 UR5, UR20, 0x1f, URZ ;  /* 0x0000001f14057890 */ /* 0x000fe2000fffe03f */
[----:B------:R-:W-:Y:S01]  /*1e80*/  BSSY B0, `(.L_x_1866) ;  /* 0x0000021000007945 */ /* 0x000fe20003800000 */
[----:B------:R-:W-:Y:S02]  /*1e90*/  USHF.L.U32 UR13, UR8, 0x5, URZ ;  /* 0x00000005080d7899 */ /* 0x000fe4000800063f */
[----:B------:R-:W-:-:S04]  /*1ea0*/  USHF.R.S32.HI UR12, URZ, 0x1f, UR5 ;  /* 0x0000001f3f0c7899 */ /* 0x000fc80008011405 */
[----:B------:R-:W-:Y:S01]  /*1eb0*/  ULEA.HI UR12, UR12, UR5, URZ, 0x5 ;  /* 0x000000050c0c7291 */ /* 0x000fe2000f8f283f */
[----:B------:R-:W-:Y:S11]  /*1ec0*/  @P4 BRA `(.L_x_1867) ;  /* 0x0000000000704947 */ /* 0x000ff60003800000 */
        /* <DEDUP_REMOVED lines=28> */
.L_x_1867:
[----:B------:R-:W-:Y:S05]  /*2090*/  BSYNC B0 ;  /* 0x0000000000007941 */ /* 0x000fea0003800000 */
.L_x_1866:
[----:B------:R-:W-:Y:S01]  /*20a0*/  ULEA.HI.SX32 UR25, UR12, 0xffffffff, 0x1b ;  /* 0xffffffff0c197891 */ /* 0x000fe2000f8fda3f */
[----:B------:R-:W-:Y:S01]  /*20b0*/  IMAD.IADD R93, R29, 0x1, R22 ;  /* 0x000000011d5d7824 */ /* 0x000fe200078e0216 */
[----:B------:R-:W-:Y:S01]  /*20c0*/  MOV R92, R28 ;  /* 0x0000001c005c7202 */ /* 0x000fe20000000f00 */
[----:B------:R-:W-:Y:S01]  /*20d0*/  USHF.L.U64.HI UR26, UR8, 0x5, UR9 ;  /* 0x00000005081a7899 */ /* 0x000fe20008010209 */
[----:B------:R-:W-:Y:S01]  /*20e0*/  IMAD.U32 R91, RZ, RZ, UR13 ;  /* 0x0000000dff5b7e24 */ /* 0x000fe2000f8e00ff */
[----:B------:R-:W-:Y:S01]  /*20f0*/  UIMAD UR27, UR25, -0x20, UR20 ;  /* 0xffffffe0191b78a4 */ /* 0x000fe2000f8e0214 */
[----:B------:R-:W-:Y:S01]  /*2100*/  BSSY B0, `(.L_x_1868) ;  /* 0x000001e000007945 */ /* 0x000fe20003800000 */
[----:B------:R2:W-:Y:S01]  /*2110*/  STL.64 [R1+0x10], R92 ;  /* 0x0000105c01007387 */ /* 0x0005e20000100a00 */
[----:B------:R-:W-:Y:S01]  /*2120*/  USHF.R.S32.HI UR5, URZ, 0x1f, UR25 ;  /* 0x0000001f3f057899 */ /* 0x000fe20008011419 */
[----:B-1----:R-:W-:Y:S01]  /*2130*/  IMAD.WIDE.U32 R8, R91, UR25, R92 ;  /* 0x000000195b087c25 */ /* 0x002fe2000f8e005c */
[----:B------:R-:W-:Y:S01]  /*2140*/  UIMAD UR10, UR26, UR25, URZ ;  /* 0x000000191a0a72a4 */ /* 0x000fe2000f8e023f */
[----:B------:R-:W-:-:S02]  /*2150*/  ISETP.GE.AND P0, PT, R6, UR27, PT ;  /* 0x0000001b06007c0c */ /* 0x000fc4000bf06270 */
[----:B------:R-:W-:Y:S01]  /*2160*/  ISETP.GE.AND P3, PT, R18, UR27, PT ;  /* 0x0000001b12007c0c */ /* 0x000fe2000bf66270 */
[----:B------:R-:W-:-:S06]  /*2170*/  UIMAD UR10, UR5, UR13, UR10 ;  /* 0x0000000d050a72a4 */ /* 0x000fcc000f8e020a */
[----:B------:R-:W-:-:S04]  /*2180*/  IADD3 R3, R9, UR10, RZ ;  /* 0x0000000a09037c10 */ /* 0x000fc8000fffe0ff */
        /* <DEDUP_REMOVED lines=21> */
.L_x_1869:
[----:B------:R-:W-:Y:S05]  /*22e0*/  BSYNC B0 ;  /* 0x0000000000007941 */ /* 0x000fea0003800000 */
.L_x_1868:
        /* <DEDUP_REMOVED lines=26> */
.L_x_1871:
[----:B------:R-:W-:Y:S05]  /*2490*/  BSYNC B0 ;  /* 0x0000000000007941 */ /* 0x000fea0003800000 */
.L_x_1870:
[----:B------:R-:W-:Y:S01]  /*24a0*/  ULDC.64 UR10, c[0x0][0x3c8] ;  /* 0x0000f200000a7ab9 */ /* 0x000fe20000000a00 */
[----:B------:R-:W0:Y:S01]  /*24b0*/  LDGDEPBAR ;  /* 0x00000000000079af */ /* 0x000e220000000000 */
[----:B------:R-:W-:-:S04]  /*24c0*/  UISETP.NE.U32.AND UP1, UPT, UR10, URZ, UPT ;  /* 0x0000003f0a00728c */ /* 0x000fc8000bf25070 */
[----:B------:R-:W-:-:S06]  /*24d0*/  UISETP.NE.AND.EX UP1, UPT, UR11, URZ, UPT, UP1 ;  /* 0x0000003f0b00728c */ /* 0x000fcc000bf25310 */
[----:B------:R-:W-:-:S05]  /*24e0*/  PLOP3.LUT P2, PT, PT, PT, UP1, 0x80, 0x0 ;  /* 0x000000000000781c */ /* 0x000fca0003f4f018 */
[----:B------:R-:W-:Y:S01]  /*24f0*/  @UP1 USHF.R.S32.HI UR30, URZ, 0x1f, UR24 ;  /* 0x0000001f3f1e1899 */ /* 0x000fe20008011418 */
[----:B------:R-:W-:-:S03]  /*2500*/  @UP1 ULDC.64 UR8, c[0x0][0x3d0] ;  /* 0x0000f40000081ab9 */ /* 0x000fc60000000a00 */
[----:B------:R-:W-:Y:S02]  /*2510*/  @UP1 UIMAD UR30, UR30, UR8, URZ ;  /* 0x000000081e1e12a4 */ /* 0x000fe4000f8e023f */
[----:B------:R-:W-:Y:S02]  /*2520*/  @UP1 UIMAD.WIDE.U32 UR22, UR24, UR8, UR22 ;  /* 0x00000008181612a5 */ /* 0x000fe4000f8e0016 */
[----:B------:R-:W-:Y:S01]  /*2530*/  @UP1 UIMAD UR9, UR24, UR9, UR30 ;  /* 0x00000009180912a4 */ /* 0x000fe2000f8e021e */
[----:B------:R-:W-:Y:S01]  /*2540*/  SHF.R.S32.HI R7, RZ, 0x4, R24 ;  /* 0x00000004ff077819 */ /* 0x000fe20000011418 */
[----:B------:R-:W-:Y:S01]  /*2550*/  @UP1 ULEA UR10, UP0, UR22, UR10, 0x2 ;  /* 0x0000000a160a1291 */ /* 0x000fe2000f80103f */
[----:B------:R-:W-:Y:S01]  /*2560*/  IMAD.SHL.U32 R0, R19, 0x40, RZ ;  /* 0x0000004013007824 */ /* 0x000fe200078e00ff */
[----:B------:R-:W-:Y:S01]  /*2570*/  @UP1 UIADD3 UR9, UR23, UR9, URZ ;  /* 0x0000000917091290 */ /* 0x000fe2000fffe03f */
[----:B------:R-:W-:-:S04]  /*2580*/  DEPBAR.LE SB0, 0x0 ;  /* 0x000080000000791a */ /* 0x000fc80000000000 */
[----:B------:R-:W-:Y:S01]  /*2590*/  @UP1 ULEA.HI.X UR11, UR22, UR11, UR9, 0x2, UP0 ;  /* 0x0000000b160b1291 */ /* 0x000fe200080f1409 */
[----:B-1----:R-:W-:Y:S01]  /*25a0*/  IMAD.U32 R8, RZ, RZ, UR10 ;  /* 0x0000000aff087e24 */ /* 0x002fe2000f8e00ff */
[----:B------:R-:W-:-:S04]  /*25b0*/  @UP1 ULDC UR8, c[0x0][0x2e8] ;  /* 0x0000ba0000081ab9 */ /* 0x000fc80000000800 */
[----:B------:R-:W-:-:S05]  /*25c0*/  IMAD.U32 R9, RZ, RZ, UR11 ;  /* 0x0000000bff097e24 */ /* 0x000fca000f8e00ff */
[----:B------:R1:W5:Y:S01]  /*25d0*/  @P2 LDG.E R11, desc[UR18][R8.64] ;  /* 0x00000012080b2981 */ /* 0x000362000c1e1900 */
[----:B------:R-:W-:Y:S01]  /*25e0*/  LEA.HI R3, R24, R7, RZ, 0x1 ;  /* 0x0000000718037211 */ /* 0x000fe200078f08ff */
[----:B------:R-:W-:Y:S01]  /*25f0*/  IMAD.SHL.U32 R5, R6, 0x8, RZ ;  /* 0x0000000806057824 */ /* 0x000fe200078e00ff */
[----:B------:R-:W-:Y:S01]  /*2600*/  LOP3.LUT R0, R0, 0x1c0, RZ, 0xc0, !PT ;  /* 0x000001c000007812 */ /* 0x000fe200078ec0ff */
[----:B------:R-:W5:Y:S01]  /*2610*/  @P2 MUFU.RCP R10, UR8 ;  /* 0x00000008000a2d08 */ /* 0x000f620008001000 */
[----:B------:R-:W-:Y:S01]  /*2620*/  LOP3.LUT R3, R3, 0xfffffffe, RZ, 0xc0, !PT ;  /* 0xfffffffe03037812 */ /* 0x000fe200078ec0ff */
[----:B------:R-:W-:Y:S01]  /*2630*/  IMAD.IADD R12, R27, 0x1, R23 ;  /* 0x000000011b0c7824 */ /* 0x000fe200078e0217 */
[----:B------:R-:W-:Y:S01]  /*2640*/  ISETP.GE.AND P1, PT, R6, UR27, PT ;  /* 0x0000001b06007c0c */ /* 0x000fe2000bf26270 */
[----:B------:R-:W-:Y:S01]  /*2650*/  BAR.SYNC.DEFER_BLOCKING 0x0 ;  /* 0x0000000000007b1d */ /* 0x000fe20000010000 */
[----:B------:R-:W-:Y:S01]  /*2660*/  UIMAD.WIDE.U32 UR8, UR25, UR6, URZ ;  /* 0x00000006190872a5 */ /* 0x000fe2000f8e003f */
[----:B------:R-:W-:Y:S01]  /*2670*/  IMAD.IADD R3, R7, 0x1, -R3 ;  /* 0x0000000107037824 */ /* 0x000fe200078e0a03 */
[----:B------:R-:W-:Y:S01]  /*2680*/  UIMAD UR5, UR5, UR6, URZ ;  /* 0x00000006050572a4 */ /* 0x000fe2000f8e023f */
[----:B------:R-:W-:Y:S01]  /*2690*/  IMAD.SHL.U32 R7, R20, 0x40, RZ ;  /* 0x0000004014077824 */ /* 0x000fe200078e00ff */
[----:B------:R-:W-:Y:S01]  /*26a0*/  SHF.R.S32.HI R137, RZ, 0x5, R25 ;  /* 0x00000005ff897819 */ /* 0x000fe20000011419 */
[----:B------:R-:W-:Y:S01]  /*26b0*/  BSSY B0, `(.L_x_1872) ;  /* 0x0000034000007945 */ /* 0x000fe20003800000 */
[----:B------:R-:W-:Y:S01]  /*26c0*/  IMAD.U32 R6, RZ, RZ, UR8 ;  /* 0x00000008ff067e24 */ /* 0x000fe2000f8e00ff */
[----:B------:R2:W-:Y:S01]  /*26d0*/  STL [R1+0x28], R12 ;  /* 0x0000280c01007387 */ /* 0x0005e20000100800 */
[----:B------:R-:W-:Y:S01]  /*26e0*/  UIMAD UR5, UR25, UR7, UR5 ;  /* 0x00000007190572a4 */ /* 0x000fe2000f8e0205 */
[----:B------:R-:W-:-:S03]  /*26f0*/  ISETP.GE.AND P3, PT, R18, UR27, PT ;  /* 0x0000001b12007c0c */ /* 0x000fc6000bf66270 */
[----:B------:R-:W-:Y:S01]  /*2700*/  UIADD3 UR5, UR9, UR5, URZ ;  /* 0x0000000509057290 */ /* 0x000fe2000fffe03f */
[----:B-1----:R-:W-:Y:S01]  /*2710*/  LOP3.LUT R8, R0, 0x8, R5, 0xf8, !PT ;  /* 0x0000000800087812 */ /* 0x002fe200078ef805 */
[----:B------:R-:W-:Y:S01]  /*2720*/  IMAD.SHL.U32 R9, R3, 0x8, RZ ;  /* 0x0000000803097824 */ /* 0x000fe200078e00ff */
[----:B------:R-:W-:Y:S02]  /*2730*/  SHF.R.U32.HI R5, RZ, 0x3, R0 ;  /* 0x00000003ff057819 */ /* 0x000fe40000011600 */
[----:B------:R-:W-:Y:S02]  /*2740*/  LOP3.LUT R0, R7, 0x1c0, RZ, 0xc0, !PT ;  /* 0x000001c007007812 */ /* 0x000fe400078ec0ff */
[----:B------:R-:W-:Y:S01]  /*2750*/  LOP3.LUT R5, R8, R5, RZ, 0x3c, !PT ;  /* 0x0000000508057212 */ /* 0x000fe200078e3cff */
[----:B------:R2:W-:Y:S01]  /*2760*/  @P1 STS.128 [R223+0xa000], RZ ;  /* 0x00a000ffdf001388 */ /* 0x0005e20000000c00 */
[----:B------:R-:W-:Y:S02]  /*2770*/  LOP3.LUT R8, R0, 0x8, R9, 0xf8, !PT ;  /* 0x0000000800087812 */ /* 0x000fe400078ef809 */
[----:B------:R-:W-:Y:S01]  /*2780*/  SHF.R.U32.HI R7, RZ, 0x3, R0 ;  /* 0x00000003ff077819 */ /* 0x000fe20000011600 */
[----:B------:R-:W-:Y:S01]  /*2790*/  IMAD R0, R3, 0x200, R5 ;  /* 0x0000020003007824 */ /* 0x000fe200078e0205 */
[----:B------:R2:W-:Y:S01]  /*27a0*/  @P1 STS.128 [R223+0xb000], RZ ;  /* 0x00b000ffdf001388 */ /* 0x0005e20000000c00 */
[----:B------:R-:W-:Y:S01]  /*27b0*/  IMAD.SHL.U32 R3, R21, 0x40, RZ ;  /* 0x0000004015037824 */ /* 0x000fe200078e00ff */
[----:B------:R-:W-:Y:S01]  /*27c0*/  LOP3.LUT R90, R8, R7, RZ, 0x3c, !PT ;  /* 0x00000007085a7212 */ /* 0x000fe200078e3cff */
[----:B------:R-:W-:Y:S01]  /*27d0*/  IMAD.U32 R7, RZ, RZ, UR9 ;  /* 0x00000009ff077e24 */ /* 0x000fe2000f8e00ff */
[----:B------:R-:W-:Y:S01]  /*27e0*/  LEA R5, P0, R6, R26, 0x5 ;  /* 0x0000001a06057211 */ /* 0x000fe200078028ff */
[----:B------:R-:W-:Y:S01]  /*27f0*/  IMAD.U32 R8, RZ, RZ, UR5 ;  /* 0x00000005ff087e24 */ /* 0x000fe2000f8e00ff */
[----:B------:R-:W-:Y:S01]  /*2800*/  LOP3.LUT R89, R3, 0xfffffe00, RZ, 0xc0, !PT ;  /* 0xfffffe0003597812 */ /* 0x000fe200078ec0ff */
[----:B------:R-:W-:Y:S01]  /*2810*/  UMOV UR5, URZ ;  /* 0x0000003f00057c82 */ /* 0x000fe20008000000 */
[----:B------:R-:W-:-:S02]  /*2820*/  LEA R208, R0, UR4, 0x1 ;  /* 0x0000000400d07c11 */ /* 0x000fc4000f8e08ff */
[----:B------:R-:W-:Y:S01]  /*2830*/  LEA.HI.X R8, R6, R12, R8, 0x5, P0 ;  /* 0x0000000c06087211 */ /* 0x000fe200000f2c08 */
[----:B------:R-:W-:Y:S02]  /*2840*/  IMAD R7, R137, 0x400, R89 ;  /* 0x0000040089077824 */ /* 0x000fe400078e0259 */
[----:B-----5:R-:W-:-:S05]  /*2850*/  @P2 FMUL.FTZ R3, R11, R10 ;  /* 0x0000000a0b032220 */ /* 0x020fca0000410000 */
[----:B------:R-:W-:Y:S01]  /*2860*/  @P2 R2UR UR8, R3 ;  /* 0x00000000030822ca */ /* 0x000fe200000e0000 */
[----:B------:R-:W-:-:S05]  /*2870*/  IMAD.IADD R3, R90, 0x1, R7 ;  /* 0x000000015a037824 */ /* 0x000fca00078e0207 */
[----:B------:R-:W-:-:S07]  /*2880*/  LEA R210, R3, UR4, 0x1 ;  /* 0x0000000403d27c11 */ /* 0x000fce000f8e08ff */
        /* <DEDUP_REMOVED lines=22> */
.L_x_1873:
[----:B------:R-:W-:Y:S05]  /*29f0*/  BSYNC B0 ;  /* 0x0000000000007941 */ /* 0x000fea0003800000 */
.L_x_1872:
        /* <DEDUP_REMOVED lines=29> */
.L_x_1875:
[----:B------:R-:W-:Y:S05]  /*2bd0*/  BSYNC B0 ;  /* 0x0000000000007941 */ /* 0x000fea0003800000 */
.L_x_1874:
[----:B------:R-:W-:Y:S01]  /*2be0*/  LDSM.16.M88.4 R8, [R210] ;  /* 0x00000000d208783b */ /* 0x000fe20000000200 */
[----:B------:R-:W-:Y:S01]  /*2bf0*/  R2P PR, R19, 0x6 ;  /* 0x0000000613007804 */ /* 0x000fe20000000000 */
[C---:B------:R-:W-:Y:S01]  /*2c00*/  VIADD R0, R208.reuse, 0x8000 ;  /* 0x00008000d0007836 */ /* 0x040fe20000000000 */
[----:B------:R-:W-:Y:S01]  /*2c10*/  UISETP.GE.AND UP0, UPT, UR20, 0x21, UPT ;  /* 0x000000211400788c */ /* 0x000fe2000bf06270 */
[----:B------:R-:W5:Y:S01]  /*2c20*/  LDSM.16.M88.4 R28, [R208+0x8000] ;  /* 0x00800000d01c783b */ /* 0x000f620000000200 */
[----:B------:R-:W-:Y:S01]  /*2c30*/  VIADD R219, R208, 0x8020 ;  /* 0x00008020d0db7836 */ /* 0x000fe20000000000 */
[----:B------:R-:W-:Y:S01]  /*2c40*/  ULDC.U8 UR8, c[0x0][0x388] ;  /* 0x0000e20000087ab9 */ /* 0x000fe20000000000 */
[--C-:B------:R-:W-:Y:S01]  /*2c50*/  IMAD R212, R4, 0x2, R210.reuse ;  /* 0x0000000204d47824 */ /* 0x100fe200078e02d2 */
[----:B------:R-:W5:Y:S01]  /*2c60*/  LDSM.16.M88.4 R32, [R208+0x8800] ;  /* 0x00880000d020783b */ /* 0x000f620000000200 */
[C---:B------:R-:W-:Y:S02]  /*2c70*/  IMAD R218, R2.reuse, 0x2, R210 ;  /* 0x0000000202da7824 */ /* 0x040fe400078e02d2 */
[----:B------:R-:W-:Y:S01]  /*2c80*/  IMAD R217, R2, 0x2, R212 ;  /* 0x0000000202d97824 */ /* 0x000fe200078e02d4 */
[----:B---34-:R-:W3:Y:S01]  /*2c90*/  LDSM.16.M88.4 R12, [R210+0x2000] ;  /* 0x00200000d20c783b */ /* 0x018ee20000000200 */
[----:B-12---:R-:W-:-:S02]  /*2ca0*/  IMAD.SHL.U32 R6, R252, 0x2, RZ ;  /* 0x00000002fc067824 */ /* 0x006fc400078e00ff */
[----:B------:R-:W-:Y:S01]  /*2cb0*/  @P1 VIADD R219, R0, 0xffffffe0 ;  /* 0xffffffe000db1836 */ /* 0x000fe20000000000 */
[----:B------:R-:W-:Y:S01]  /*2cc0*/  LDSM.16.M88.4 R16, [R212] ;  /* 0x00000000d410783b */ /* 0x000fe20000000200 */
[----:B------:R-:W-:Y:S01]  /*2cd0*/  IMAD.MOV.U32 R0, RZ, RZ, 0x40 ;  /* 0x00000040ff007424 */ /* 0x000fe200078e00ff */
[----:B------:R-:W-:Y:S01]  /*2ce0*/  LOP3.LUT R6, R6, 0x6, RZ, 0xc0, !PT ;  /* 0x0000000606067812 */ /* 0x000fe200078ec0ff */
[C---:B------:R-:W-:Y:S01]  /*2cf0*/  VIADD R222, R219.reuse, 0x800 ;  /* 0x00000800dbde7836 */ /* 0x040fe20000000000 */
[----:B------:R-:W1:Y:S01]  /*2d00*/  LDSM.16.M88.4 R36, [R219] ;  /* 0x00000000db24783b */ /* 0x000e620000000200 */
[C---:B------:R-:W-:Y:S01]  /*2d10*/  VIADD R221, R219.reuse, 0x1000 ;  /* 0x00001000dbdd7836 */ /* 0x040fe20000000000 */
[----:B------:R-:W-:Y:S01]  /*2d20*/  SEL R0, R0, 0xffffffc0, !P2 ;  /* 0xffffffc000007807 */ /* 0x000fe20005000000 */
[----:B------:R-:W-:Y:S01]  /*2d30*/  VIADD R220, R219, 0x1800 ;  /* 0x00001800dbdc7836 */ /* 0x000fe20000000000 */
[----:B------:R-:W2:Y:S03]  /*2d40*/  LDSM.16.M88.4 R44, [R219+0x800] ;  /* 0x00080000db2c783b */ /* 0x000ea60000000200 */
[----:B------:R-:W-:Y:S01]  /*2d50*/  IMAD.IADD R216, R208, 0x1, R0 ;  /* 0x00000001d0d87824 */ /* 0x000fe200078e0200 */
[----:B------:R-:W4:Y:S01]  /*2d60*/  LDSM.16.M88.4 R24, [R212+0x2000] ;  /* 0x00200000d418783b */ /* 0x000f220000000200 */
[----:B------:R-:W-:Y:S01]  /*2d70*/  IMAD.IADD R215, R0, 0x1, R219 ;  /* 0x0000000100d77824 */ /* 0x000fe200078e02db */
[----:B------:R-:W-:-:S02]  /*2d80*/  SHF.R.S32.HI R0, RZ, 0x1f, R88 ;  /* 0x0000001fff007819 */ /* 0x000fc40000011458 */
[----:B------:R-:W-:Y:S02]  /*2d90*/  LDSM.16.M88.4 R20, [R218] ;  /* 0x00000000da14783b */ /* 0x000fe40000000200 */
[----:B------:R-:W-:Y:S02]  /*2da0*/  LEA.HI R0, R0, R88, RZ, 0x2 ;  /* 0x0000005800007211 */ /* 0x000fe400078f10ff */
[----:B------:R-:W4:Y:S02]  /*2db0*/  LDSM.16.M88.4 R64, [R216+0x8800] ;  /* 0x00880000d840783b */ /* 0x000f240000000200 */
[----:B------:R-:W-:Y:S02]  /*2dc0*/  SHF.R.S32.HI R0, RZ, 0x2, R0 ;  /* 0x00000002ff007819 */ /* 0x000fe40000011400 */
[----:B------:R-:W4:Y:S03]  /*2dd0*/  LDSM.16.M88.4 R40, [R216+0x8000] ;  /* 0x00800000d828783b */ /* 0x000f260000000200 */
[----:B------:R-:W-:Y:S01]  /*2de0*/  IMAD R3, R137, 0x10, R0 ;  /* 0x0000001089037824 */ /* 0x000fe200078e0200 */
[----:B-----5:R-:W-:Y:S01]  /*2df0*/  HMMA.16816.F32 R60, R8, R28, RZ ;  /* 0x0000001c083c723c */ /* 0x020fe200000018ff */
[----:B------:R-:W-:Y:S01]  /*2e00*/  LDSM.16.M88.4 R80, [R215+0x1800] ;  /* 0x00180000d750783b */ /* 0x000fe20000000200 */
[----:B------:R-:W-:-:S02]  /*2e10*/  IMAD.U32 R0, RZ, RZ, UR20 ;  /* 0x00000014ff007e24 */ /* 0x000fc4000f8e00ff */
[----:B------:R-:W-:Y:S01]  /*2e20*/  VIADD R205, R3, UR17 ;  /* 0x0000001103cd7c36 */ /* 0x000fe20008000000 */
[----:B------:R-:W0:Y:S01]  /*2e30*/  LDGDEPBAR ;  /* 0x00000000000079af */ /* 0x000e220000000000 */
[C---:B------:R-:W-:Y:S01]  /*2e40*/  HMMA.16816.F32 R52, R8.reuse, R32, RZ ;  /* 0x000000200834723c */ /* 0x040fe200000018ff */
[----:B------:R-:W-:Y:S02]  /*2e50*/  IMAD.U32 R3, RZ, RZ, UR25 ;  /* 0x00000019ff037e24 */ /* 0x000fe4000f8e00ff */
[----:B------:R-:W-:Y:S02]  /*2e60*/  IADD3 R5, R0, -UR21, R205 ;  /* 0x8000001500057c10 */ /* 0x000fe4000fffe0cd */
[----:B------:R-:W-:Y:S01]  /*2e70*/  IMAD R3, R3, 0x20, R6 ;  /* 0x0000002003037824 */ /* 0x000fe200078e0206 */
[----:B------:R-:W-:Y:S01]  /*2e80*/  HMMA.16816.F32 R56, R8, R30, RZ ;  /* 0x0000001e0838723c */ /* 0x000fe200000018ff */
[C---:B------:R-:W-:Y:S01]  /*2e90*/  IADD3 R6, R5.reuse, 0x48, RZ ;  /* 0x0000004805067810 */ /* 0x040fe20007ffe0ff */
[----:B------:R-:W-:Y:S01]  /*2ea0*/  VIADD R7, R5, 0x40 ;  /* 0x0000004005077836 */ /* 0x000fe20000000000 */
[----:B------:R-:W-:-:S02]  /*2eb0*/  LOP3.LUT R0, R90, R89, RZ, 0xfc, !PT ;  /* 0x000000595a007212 */ /* 0x000fc400078efcff */
[----:B------:R-:W-:Y:S01]  /*2ec0*/  ISETP.GE.AND P1, PT, R3, UR20, PT ;  /* 0x0000001403007c0c */ /* 0x000fe2000bf26270 */
[----:B------:R-:W-:Y:S06]  /*2ed0*/  HMMA.16816.F32 R48, R8, R34, RZ ;  /* 0x000000220830723c */ /* 0x000fec00000018ff */
[C---:B---3--:R-:W-:Y:S06]  /*2ee0*/  HMMA.16816.F32 R8, R12.reuse, R28, RZ ;  /* 0x0000001c0c08723c */ /* 0x048fec00000018ff */
[C---:B------:R-:W-:Y:S06]  /*2ef0*/  HMMA.16816.F32 R28, R12.reuse, R30, RZ ;  /* 0x0000001e0c1c723c */ /* 0x040fec00000018ff */
[C---:B------:R-:W-:Y:S06]  /*2f00*/  HMMA.16816.F32 R72, R12.reuse, R32, RZ ;  /* 0x000000200c48723c */ /* 0x040fec00000018ff */
[----:B------:R-:W-:Y:S01]  /*2f10*/  HMMA.16816.F32 R68, R12, R34, RZ ;  /* 0x000000220c44723c */ /* 0x000fe200000018ff */
[----:B------:R-:W3:Y:S05]  /*2f20*/  LDSM.16.M88.4 R12, [R218+0x2000] ;  /* 0x00200000da0c783b */ /* 0x000eea0000000200 */
[C---:B-1----:R-:W-:Y:S06]  /*2f30*/  HMMA.16816.F32 R76, R16.reuse, R36, R60 ;  /* 0x00000024104c723c */ /* 0x042fec000000183c */
[C---:B--2---:R-:W-:Y:S06]  /*2f40*/  HMMA.16816.F32 R60, R16.reuse, R44, R52 ;  /* 0x0000002c103c723c */ /* 0x044fec0000001834 */
[C---:B------:R-:W-:Y:S06]  /*2f50*/  HMMA.16816.F32 R56, R16.reuse, R38, R56 ;  /* 0x000000261038723c */ /* 0x040fec0000001838 */
[----:B------:R-:W-:Y:S01]  /*2f60*/  HMMA.16816.F32 R48, R16, R46, R48 ;  /* 0x0000002e1030723c */ /* 0x000fe20000001830 */
[----:B------:R-:W-:Y:S05]  /*2f70*/  LDSM.16.M88.4 R16, [R215] ;  /* 0x00000000d710783b */ /* 0x000fea0000000200 */
[C---:B----4-:R-:W-:Y:S01]  /*2f80*/  HMMA.16816.F32 R32, R24.reuse, R36, R8 ;  /* 0x000000241820723c */ /* 0x050fe20000001808 */
[----:B------:R-:W1:Y:S05]  /*2f90*/  LDSM.16.M88.4 R8, [R217] ;  /* 0x00000000d908783b */ /* 0x000e6a0000000200 */
[C---:B------:R-:W-:Y:S01]  /*2fa0*/  HMMA.16816.F32 R36, R24.reuse, R38, R28 ;  /* 0x000000261824723c */ /* 0x040fe2000000181c */
[----:B------:R-:W2:Y:S05]  /*2fb0*/  LDSM.16.M88.4 R28, [R215+0x800] ;  /* 0x00080000d71c783b */ /* 0x000eaa0000000200 */
[C---:B------:R-:W-:Y:S06]  /*2fc0*/  HMMA.16816.F32 R52, R24.reuse, R44, R72 ;  /* 0x0000002c1834723c */ /* 0x040fec0000001848 */
[----:B------:R-:W-:Y:S01]  /*2fd0*/  HMMA.16816.F32 R44, R24, R46, R68 ;  /* 0x0000002e182c723c */ /* 0x000fe20000001844 */
[----:B------:R-:W4:Y:S05]  /*2fe0*/  LDSM.16.M88.4 R24, [R217+0x2000] ;  /* 0x00200000d918783b */ /* 0x000f2a0000000200 */
[C---:B------:R-:W-:Y:S06]  /*2ff0*/  HMMA.16816.F32 R72, R20.reuse, R64, R60 ;  /* 0x000000401448723c */ /* 0x040fec000000183c */
[C---:B------:R-:W-:Y:S06]  /*3000*/  HMMA.16816.F32 R68, R20.reuse, R40, R76 ;  /* 0x000000281444723c */ /* 0x040fec000000184c */
[C---:B------:R-:W-:Y:S06]  /*3010*/  HMMA.16816.F32 R60, R20.reuse, R42, R56 ;  /* 0x0000002a143c723c */ /* 0x040fec0000001838 */
[----:B------:R-:W-:Y:S01]  /*3020*/  HMMA.16816.F32 R56, R20, R66, R48 ;  /* 0x000000421438723c */ /* 0x000fe20000001830 */
[----:B------:R-:W-:Y:S05]  /*3030*/  LDSM.16.M88.4 R20, [R210+0x4000] ;  /* 0x00400000d214783b */ /* 0x000fea0000000200 */
[C---:B---3--:R-:W-:Y:S06]  /*3040*/  HMMA.16816.F32 R48, R12.reuse, R40, R32 ;  /* 0x000000280c30723c */ /* 0x048fec0000001820 */
[C---:B------:R-:W-:Y:S01]  /*3050*/  HMMA.16816.F32 R40, R12.reuse, R42, R36 ;  /* 0x0000002a0c28723c */ /* 0x040fe20000001824 */
[----:B------:R-:W3:Y:S05]  /*3060*/  LDSM.16.M88.4 R36, [R208+0x9000] ;  /* 0x00900000d024783b */ /* 0x000eea0000000200 */
[C---:B------:R-:W-:Y:S06]  /*3070*/  HMMA.16816.F32 R32, R12.reuse, R64, R52 ;  /* 0x000000400c20723c */ /* 0x040fec0000001834 */
[----:B------:R-:W-:Y:S01]  /*3080*/  HMMA.16816.F32 R44, R12, R66, R44 ;  /* 0x000000420c2c723c */ /* 0x000fe2000000182c */
[----:B------:R-:W5:Y:S05]  /*3090*/  LDSM.16.M88.4 R12, [R208+0x9800] ;  /* 0x00980000d00c783b */ /* 0x000f6a0000000200 */
[C---:B-1----:R-:W-:Y:S06]  /*30a0*/  HMMA.16816.F32 R52, R8.reuse, R16, R68 ;  /* 0x000000100834723c */ /* 0x042fec0000001844 */
[C---:B------:R-:W-:Y:S06]  /*30b0*/  HMMA.16816.F32 R60, R8.reuse, R18, R60 ;  /* 0x00000012083c723c */ /* 0x040fec000000183c */
[C---:B--2---:R-:W-:Y:S06]  /*30c0*/  HMMA.16816.F32 R68, R8.reuse, R28, R72 ;  /* 0x0000001c0844723c */ /* 0x044fec0000001848 */
[----:B------:R-:W-:Y:S01]  /*30d0*/  HMMA.16816.F32 R56, R8, R30, R56 ;  /* 0x0000001e0838723c */ /* 0x000fe20000001838 */
[----:B------:R-:W1:Y:S05]  /*30e0*/  LDSM.16.M88.4 R8, [R210+0x6000] ;  /* 0x00600000d208783b */ /* 0x000e6a0000000200 */
[C---:B----4-:R-:W-:Y:S06]  /*30f0*/  HMMA.16816.F32 R72, R24.reuse, R16, R48 ;  /* 0x000000101848723c */ /* 0x050fec0000001830 */
[C---:B------:R-:W-:Y:S01]  /*3100*/  HMMA.16816.F32 R84, R24.reuse, R18, R40 ;  /* 0x000000121854723c */ /* 0x040fe20000001828 */
[----:B------:R-:W-:Y:S05]  /*3110*/  LDSM.16.M88.4 R16, [R212+0x4000] ;  /* 0x00400000d410783b */ /* 0x000fea0000000200 */
[C---:B------:R-:W-:Y:S01]  /*3120*/  HMMA.16816.F32 R64, R24.reuse, R28, R32 ;  /* 0x0000001c1840723c */ /* 0x040fe20000001820 */
[----:B------:R-:W2:Y:S05]  /*3130*/  LDSM.16.M88.4 R32, [R219+0x1000] ;  /* 0x00100000db20783b */ /* 0x000eaa0000000200 */
[----:B------:R-:W-:Y:S01]  /*3140*/  HMMA.16816.F32 R40, R24, R30, R44 ;  /* 0x0000001e1828723c */ /* 0x000fe2000000182c */
[----:B------:R-:W4:Y:S04]  /*3150*/  LDSM.16.M88.4 R28, [R219+0x1800] ;  /* 0x00180000db1c783b */ /* 0x000f280000000200 */
[----:B------:R-:W4:Y:S01]  /*3160*/  LDSM.16.M88.4 R24, [R212+0x6000] ;  /* 0x00600000d418783b */ /* 0x000f220000000200 */
[C---:B---3--:R-:W-:Y:S03]  /*3170*/  HMMA.16816.F32 R44, R20.reuse, R36, R52 ;  /* 0x00000024142c723c */ /* 0x048fe60000001834 */
[----:B------:R-:W-:Y:S03]  /*3180*/  LDSM.16.M88.4 R52, [R216+0x9000] ;  /* 0x00900000d834783b */ /* 0x000fe60000000200 */
[C---:B------:R-:W-:Y:S06]  /*3190*/  HMMA.16816.F32 R48, R20.reuse, R38, R60 ;  /* 0x000000261430723c */ /* 0x040fec000000183c */
[C---:B-----5:R-:W-:Y:S06]  /*31a0*/  HMMA.16816.F32 R68, R20.reuse, R12, R68 ;  /* 0x0000000c1444723c */ /* 0x060fec0000001844 */
[----:B------:R-:W-:Y:S01]  /*31b0*/  HMMA.16816.F32 R60, R20, R14, R56 ;  /* 0x0000000e143c723c */ /* 0x000fe20000001838 */
[----:B------:R-:W3:Y:S04]  /*31c0*/  LDSM.16.M88.4 R20, [R218+0x4000] ;  /* 0x00400000da14783b */ /* 0x000ee80000000200 */
[----:B------:R-:W5:Y:S01]  /*31d0*/  LDSM.16.M88.4 R56, [R216+0x9800] ;  /* 0x00980000d838783b */ /* 0x000f620000000200 */
[C---:B-1----:R-:W-:Y:S06]  /*31e0*/  HMMA.16816.F32 R72, R8.reuse, R36, R72 ;  /* 0x000000240848723c */ /* 0x042fec0000001848 */
[C---:B------:R-:W-:Y:S06]  /*31f0*/  HMMA.16816.F32 R84, R8.reuse, R38, R84 ;  /* 0x000000260854723c */ /* 0x040fec0000001854 */
[C---:B------:R-:W-:Y:S06]  /*3200*/  HMMA.16816.F32 R76, R8.reuse, R12, R64 ;  /* 0x0000000c084c723c */ /* 0x040fec0000001840 */
[----:B------:R-:W-:Y:S01]  /*3210*/  HMMA.16816.F32 R40, R8, R14, R40 ;  /* 0x0000000e0828723c */ /* 0x000fe20000001828 */
[----:B------:R-:W1:Y:S04]  /*3220*/  LDSM.16.M88.4 R12, [R218+0x6000] ;  /* 0x00600000da0c783b */ /* 0x000e680000000200 */
[----:B------:R-:W-:Y:S01]  /*3230*/  LDSM.16.M88.4 R8, [R217+0x4000] ;  /* 0x00400000d908783b */ /* 0x000fe20000000200 */
[C---:B--2---:R-:W-:Y:S06]  /*3240*/  HMMA.16816.F32 R36, R16.reuse, R32, R44 ;  /* 0x000000201024723c */ /* 0x044fec000000182c */
[C---:B------:R-:W-:Y:S06]  /*3250*/  HMMA.16816.F32 R44, R16.reuse, R34, R48 ;  /* 0x00000022102c723c */ /* 0x040fec0000001830 */
[C---:B----4-:R-:W-:Y:S06]  /*3260*/  HMMA.16816.F32 R68, R16.reuse, R28, R68 ;  /* 0x0000001c1044723c */ /* 0x050fec0000001844 */
[----:B------:R-:W-:Y:S01]  /*3270*/  HMMA.16816.F32 R60, R16, R30, R60 ;  /* 0x0000001e103c723c */ /* 0x000fe2000000183c */
[----:B------:R-:W2:Y:S05]  /*3280*/  LDSM.16.M88.4 R16, [R215+0x1000] ;  /* 0x00100000d710783b */ /* 0x000eaa0000000200 */
[C---:B------:R-:W-:Y:S06]  /*3290*/  HMMA.16816.F32 R64, R24.reuse, R32, R72 ;  /* 0x000000201840723c */ /* 0x040fec0000001848 */
[C---:B------:R-:W-:Y:S06]  /*32a0*/  HMMA.16816.F32 R72, R24.reuse, R34, R84 ;  /* 0x000000221848723c */ /* 0x040fec0000001854 */
[C---:B------:R-:W-:Y:S06]  /*32b0*/  HMMA.16816.F32 R76, R24.reuse, R28, R76 ;  /* 0x0000001c184c723c */ /* 0x040fec000000184c */
[----:B------:R-:W-:Y:S01]  /*32c0*/  HMMA.16816.F32 R48, R24, R30, R40 ;  /* 0x0000001e1830723c */ /* 0x000fe20000001828 */
[----:B------:R-:W4:Y:S01]  /*32d0*/  LDSM.16.M88.4 R24, [R217+0x6000] ;  /* 0x00600000d918783b */ /* 0x000f220000000200 */
[----:B------:R-:W-:-:S04]  /*32e0*/  DEPBAR.LE SB0, 0x0 ;  /* 0x000080000000791a */ /* 0x000fc80000000000 */
[C---:B---3--:R-:W-:Y:S06]  /*32f0*/  HMMA.16816.F32 R40, R20.reuse, R52, R36 ;  /* 0x000000341428723c */ /* 0x048fec0000001824 */
[C---:B------:R-:W-:Y:S06]  /*3300*/  HMMA.16816.F32 R36, R20.reuse, R54, R44 ;  /* 0x000000361424723c */ /* 0x040fec000000182c */
[C---:B-----5:R-:W-:Y:S06]  /*3310*/  HMMA.16816.F32 R32, R20.reuse, R56, R68 ;  /* 0x000000381420723c */ /* 0x060fec0000001844 */
[----:B------:R-:W-:Y:S06]  /*3320*/  HMMA.16816.F32 R20, R20, R58, R60 ;  /* 0x0000003a1414723c */ /* 0x000fec000000183c */
[C---:B-1----:R-:W-:Y:S06]  /*3330*/  HMMA.16816.F32 R28, R12.reuse, R52, R64 ;  /* 0x000000340c1c723c */ /* 0x042fec0000001840 */
[C---:B------:R-:W-:Y:S06]  /*3340*/  HMMA.16816.F32 R44, R12.reuse, R54, R72 ;  /* 0x000000360c2c723c */ /* 0x040fec0000001848 */
[----:B------:R-:W-:Y:S06]  /*3350*/  HMMA.16816.F32 R52, R12, R56, R76 ;  /* 0x000000380c34723c */ /* 0x000fec000000184c */
[C---:B--2---:R-:W-:Y:S06]  /*3360*/  HMMA.16816.F32 R40, R8.reuse, R16, R40 ;  /* 0x000000100828723c */ /* 0x044fec0000001828 */
[C---:B------:R-:W-:Y:S06]  /*3370*/  HMMA.16816.F32 R64, R8.reuse, R18, R36 ;  /* 0x000000120840723c */ /* 0x040fec0000001824 */
[C---:B------:R-:W-:Y:S06]  /*3380*/  HMMA.16816.F32 R72, R8.reuse, R80, R32 ;  /* 0x000000500848723c */ /* 0x040fec0000001820 */
[----:B------:R-:W-:Y:S06]  /*3390*/  HMMA.16816.F32 R76, R8, R82, R20 ;  /* 0x00000052084c723c */ /* 0x000fec0000001814 */
[----:B----4-:R-:W-:Y:S01]  /*33a0*/  HMMA.16816.F32 R36, R24, R16, R28 ;  /* 0x000000101824723c */ /* 0x010fe2000000181c */
[----:B------:R-:W-:-:S02]  /*33b0*/  VIADD R8, R5, 0x8 ;  /* 0x0000000805087836 */ /* 0x000fc40000000000 */
[--C-:B------:R-:W-:Y:S02]  /*33c0*/  IMAD.IADD R10, R5, 0x1, -R3.reuse ;  /* 0x00000001050a7824 */ /* 0x100fe400078e0a03 */
[--C-:B------:R-:W-:Y:S01]  /*33d0*/  IMAD.IADD R9, R8, 0x1, -R3.reuse ;  /* 0x0000000108097824 */ /* 0x100fe200078e0a03 */
[----:B------:R-:W-:Y:S01]  /*33e0*/  HMMA.16816.F32 R48, R12, R58, R48 ;  /* 0x0000003a0c30723c */ /* 0x000fe20000001830 */
[----:B------:R-:W-:-:S05]  /*33f0*/  IMAD.IADD R11, R7, 0x1, -R3 ;  /* 0x00000001070b7824 */ /* 0x000fca00078e0a03 */
[C---:B------:R-:W-:Y:S01]  /*3400*/  HMMA.16816.F32 R60, R24.reuse, R18, R44 ;  /* 0x00000012183c723c */ /* 0x040fe2000000182c */
[----:B------:R-:W-:Y:S01]  /*3410*/  IMAD.IADD R13, R6, 0x1, -R3 ;  /* 0x00000001060d7824 */ /* 0x000fe200078e0a03 */
[----:B------:R-:W-:Y:S01]  /*3420*/  IABS R12, R10 ;  /* 0x0000000a000c7213 */ /* 0x000fe20000000000 */
[----:B------:R-:W-:Y:S01]  /*3430*/  VIADD R14, R3, 0x1 ;  /* 0x00000001030e7836 */ /* 0x000fe20000000000 */
[----:B------:R-:W-:Y:S02]  /*3440*/  IABS R10, R9 ;  /* 0x00000009000a7213 */ /* 0x000fe40000000000 */
[----:B------:R-:W-:Y:S01]  /*3450*/  IABS R9, R11 ;  /* 0x0000000b00097213 */ /* 0x000fe20000000000 */
[----:B------:R-:W-:Y:S01]  /*3460*/  IMAD.IADD R15, R5, 0x1, -R14 ;  /* 0x00000001050f7824 */ /* 0x000fe200078e0a0e */
[----:B------:R-:W-:Y:S01]  /*3470*/  IABS R11, R13 ;  /* 0x0000000d000b7213 */ /* 0x000fe20000000000 */
[----:B------:R-:W-:Y:S01]  /*3480*/  IMAD.MOV.U32 R13, RZ, RZ, R12 ;  /* 0x000000ffff0d7224 */ /* 0x000fe200078e000c */
[----:B------:R-:W-:Y:S01]  /*3490*/  HMMA.16816.F32 R68, R24, R80, R52 ;  /* 0x000000501844723c */ /* 0x000fe20000001834 */
[----:B------:R-:W-:Y:S01]  /*34a0*/  IMAD.MOV.U32 R12, RZ, RZ, R10 ;  /* 0x000000ffff0c7224 */ /* 0x000fe200078e000a */
[----:B------:R-:W-:Y:S01]  /*34b0*/  BAR.SYNC.DEFER_BLOCKING 0x0 ;  /* 0x0000000000007b1d */ /* 0x000fe20000010000 */
        /* <DEDUP_REMOVED lines=8> */
[----:B------:R-:W-:Y:S01]  /*3540*/  FFMA.FTZ R20, R11, -UR5, R42 ;  /* 0x800000050b147c23 */ /* 0x000fe2000801002a */
[----:B------:R-:W-:-:S02]  /*3550*/  VIADD R13, R3, 0x8 ;  /* 0x00000008030d7836 */ /* 0x000fc40000000000 */
[----:B------:R-:W-:Y:S01]  /*3560*/  FFMA.FTZ R19, R10, -UR5, R36 ;  /* 0x800000050a137c23 */ /* 0x000fe20008010024 */
[----:B------:R-:W-:Y:S02]  /*3570*/  VIADD R11, R3, 0x10 ;  /* 0x00000010030b7836 */ /* 0x000fe40000000000 */
[----:B------:R-:W-:Y:S01]  /*3580*/  FFMA.FTZ R18, R9, -UR5, R38 ;  /* 0x8000000509127c23 */ /* 0x000fe20008010026 */
[C---:B------:R-:W-:Y:S01]  /*3590*/  VIADD R10, R3.reuse, 0x11 ;  /* 0x00000011030a7836 */ /* 0x040fe20000000000 */
[----:B------:R-:W-:Y:S01]  /*35a0*/  IADD3 R35, -R12, R7, RZ ;  /* 0x000000070c237210 */ /* 0x000fe20007ffe1ff */
[C---:B------:R-:W-:Y:S01]  /*35b0*/  VIADD R9, R3.reuse, 0x18 ;  /* 0x0000001803097836 */ /* 0x040fe20000000000 */
[----:B------:R-:W-:Y:S01]  /*35c0*/  IADD3 R3, R3, 0x19, RZ ;  /* 0x0000001903037810 */ /* 0x000fe20007ffe0ff */
[C-C-:B------:R-:W-:Y:S01]  /*35d0*/  IMAD.IADD R16, R5.reuse, 0x1, -R13.reuse ;  /* 0x0000000105107824 */ /* 0x140fe200078e0a0d */
[----:B------:R-:W-:Y:S01]  /*35e0*/  ISETP.GE.AND P3, PT, R10, UR20, PT ;  /* 0x000000140a007c0c */ /* 0x000fe2000bf66270 */
[----:B------:R-:W-:Y:S01]  /*35f0*/  IMAD.IADD R17, R5, 0x1, -R12 ;  /* 0x0000000105117824 */ /* 0x000fe200078e0a0c */
[----:B------:R-:W-:Y:S01]  /*3600*/  FSEL R57, R23, -INF , !P1 ;  /* 0xff80000017397808 */ /* 0x000fe20004800000 */
[C---:B------:R-:W-:Y:S01]  /*3610*/  IMAD.IADD R31, R7.reuse, 0x1, -R14 ;  /* 0x00000001071f7824 */ /* 0x040fe200078e0a0e */
[----:B------:R-:W-:Y:S01]  /*3620*/  FSEL R58, R20, -INF , !P1 ;  /* 0xff800000143a7808 */ /* 0x000fe20004800000 */
[----:B------:R-:W-:Y:S01]  /*3630*/  IMAD.IADD R33, R7, 0x1, -R13 ;  /* 0x0000000107217824 */ /* 0x000fe200078e0a0d */
[----:B------:R-:W-:Y:S01]  /*3640*/  FSEL R104, R19, -INF , !P1 ;  /* 0xff80000013687808 */ /* 0x000fe20004800000 */
[C---:B------:R-:W-:Y:S01]  /*3650*/  IMAD.IADD R38, R7.reuse, 0x1, -R11 ;  /* 0x0000000107267824 */ /* 0x040fe200078e0a0b */
[----:B------:R-:W-:Y:S01]  /*3660*/  FSEL R140, R18, -INF , !P1 ;  /* 0xff800000128c7808 */ /* 0x000fe20004800000 */
[C-C-:B------:R-:W-:Y:S01]  /*3670*/  IMAD.IADD R44, R7.reuse, 0x1, -R10.reuse ;  /* 0x00000001072c7824 */ /* 0x140fe200078e0a0a */
[----:B------:R-:W-:Y:S01]  /*3680*/  ISETP.GE.AND P0, PT, R14, UR20, PT ;  /* 0x000000140e007c0c */ /* 0x000fe2000bf06270 */
[----:B------:R-:W-:Y:S01]  /*3690*/  IMAD.IADD R56, R7, 0x1, -R9 ;  /* 0x0000000107387824 */ /* 0x000fe200078e0a09 */
[----:B------:R-:W-:Y:S01]  /*36a0*/  ISETP.GE.AND P6, PT, R13, UR20, PT ;  /* 0x000000140d007c0c */ /* 0x000fe2000bfc6270 */
[----:B------:R-:W-:Y:S01]  /*36b0*/  IMAD.IADD R55, R7, 0x1, -R3 ;  /* 0x0000000107377824 */ /* 0x000fe200078e0a03 */
[----:B------:R-:W-:Y:S01]  /*36c0*/  IABS R7, R15 ;  /* 0x0000000f00077213 */ /* 0x000fe20000000000 */
[C---:B------:R-:W-:Y:S01]  /*36d0*/  IMAD.IADD R21, R5.reuse, 0x1, -R11 ;  /* 0x0000000105157824 */ /* 0x040fe200078e0a0b */
[----:B------:R-:W-:Y:S01]  /*36e0*/  ISETP.GE.AND P5, PT, R12, UR20, PT ;  /* 0x000000140c007c0c */ /* 0x000fe2000bfa6270 */
[--C-:B------:R-:W-:Y:S01]  /*36f0*/  IMAD.IADD R22, R5, 0x1, -R10.reuse ;  /* 0x0000000105167824 */ /* 0x100fe200078e0a0a */
[----:B------:R-:W-:Y:S01]  /*3700*/  ISETP.GE.AND P4, PT, R11, UR20, PT ;  /* 0x000000140b007c0c */ /* 0x000fe2000bf86270 */
[----:B------:R-:W-:Y:S01]  /*3710*/  IMAD.IADD R29, R5, 0x1, -R9 ;  /* 0x00000001051d7824 */ /* 0x000fe200078e0a09 */
[----:B------:R-:W-:Y:S01]  /*3720*/  ISETP.GE.AND P1, PT, R3, UR20, PT ;  /* 0x0000001403007c0c */ /* 0x000fe2000bf26270 */
[----:B------:R-:W-:Y:S01]  /*3730*/  IMAD.IADD R28, R5, 0x1, -R3 ;  /* 0x00000001051c7824 */ /* 0x000fe200078e0a03 */
[----:B------:R-:W-:Y:S01]  /*3740*/  IABS R5, R16 ;  /* 0x0000001000057213 */ /* 0x000fe20000000000 */
[--C-:B------:R-:W-:Y:S01]  /*3750*/  IMAD.IADD R40, R8, 0x1, -R10.reuse ;  /* 0x0000000108287824 */ /* 0x100fe200078e0a0a */
[----:B------:R-:W-:Y:S01]  /*3760*/  ISETP.GE.AND P2, PT, R9, UR20, PT ;  /* 0x0000001409007c0c */ /* 0x000fe2000bf46270 */
[----:B------:R-:W-:Y:S01]  /*3770*/  IMAD.IADD R42, R6, 0x1, -R10 ;  /* 0x00000001062a7824 */ /* 0x000fe200078e0a0a */
[----:B------:R-:W-:Y:S01]  /*3780*/  IABS R10, R17 ;  /* 0x00000011000a7213 */ /* 0x000fe20000000000 */
[C---:B------:R-:W-:Y:S01]  /*3790*/  IMAD.IADD R30, R8.reuse, 0x1, -R14 ;  /* 0x00000001081e7824 */ /* 0x040fe200078e0a0e */
[----:B------:R-:W-:Y:S01]  /*37a0*/  HMMA.16816.F32 R48, R24, R82, R48 ;  /* 0x000000521830723c */ /* 0x000fe20000001830 */
[----:B------:R-:W-:-:S02]  /*37b0*/  IMAD.IADD R32, R8, 0x1, -R13 ;  /* 0x0000000108207824 */ /* 0x000fc400078e0a0d */
[C---:B------:R-:W-:Y:S02]  /*37c0*/  IMAD.IADD R34, R8.reuse, 0x1, -R12 ;  /* 0x0000000108227824 */ /* 0x040fe400078e0a0c */
[C---:B------:R-:W-:Y:S02]  /*37d0*/  IMAD.IADD R36, R8.reuse, 0x1, -R11 ;  /* 0x0000000108247824 */ /* 0x040fe400078e0a0b */
[C---:B------:R-:W-:Y:S02]  /*37e0*/  IMAD.IADD R45, R8.reuse, 0x1, -R9 ;  /* 0x00000001082d7824 */ /* 0x040fe400078e0a09 */
[----:B------:R-:W-:Y:S02]  /*37f0*/  IMAD.IADD R54, R8, 0x1, -R3 ;  /* 0x0000000108367824 */ /* 0x000fe400078e0a03 */
[----:B------:R-:W-:Y:S02]  /*3800*/  IMAD.MOV.U32 R8, RZ, RZ, R7 ;  /* 0x000000ffff087224 */ /* 0x000fe400078e0007 */
[----:B------:R-:W-:Y:S01]  /*3810*/  IMAD.MOV.U32 R7, RZ, RZ, R5 ;  /* 0x000000ffff077224 */ /* 0x000fe200078e0005 */
[----:B------:R-:W-:Y:S01]  /*3820*/  MOV R5, R10 ;  /* 0x0000000a00057202 */ /* 0x000fe20000000f00 */
[C---:B------:R-:W-:Y:S01]  /*3830*/  IMAD.IADD R46, R6.reuse, 0x1, -R3 ;  /* 0x00000001062e7824 */ /* 0x040fe200078e0a03 */
[----:B------:R-:W-:Y:S01]  /*3840*/  I2FP.F32.S32 R8, R8 ;  /* 0x0000000800087245 */ /* 0x000fe20000201400 */
[C---:B------:R-:W-:Y:S01]  /*3850*/  IMAD.IADD R14, R6.reuse, 0x1, -R14 ;  /* 0x00000001060e7824 */ /* 0x040fe200078e0a0e */
[----:B------:R-:W-:Y:S01]  /*3860*/  I2FP.F32.S32 R5, R5 ;  /* 0x0000000500057245 */ /* 0x000fe20000201400 */
[C---:B------:R-:W-:Y:S01]  /*3870*/  IMAD.IADD R13, R6.reuse, 0x1, -R13 ;  /* 0x00000001060d7824 */ /* 0x040fe200078e0a0d */
[----:B------:R-:W-:Y:S01]  /*3880*/  I2FP.F32.S32 R7, R7 ;  /* 0x0000000700077245 */ /* 0x000fe20000201400 */
[C---:B------:R-:W-:Y:S01]  /*3890*/  IMAD.IADD R12, R6.reuse, 0x1, -R12 ;  /* 0x00000001060c7824 */ /* 0x040fe200078e0a0c */
[----:B------:R-:W-:Y:S01]  /*38a0*/  IABS R3, R29 ;  /* 0x0000001d00037213 */ /* 0x000fe20000000000 */
[----:B------:R-:W-:Y:S01]  /*38b0*/  FFMA.FTZ R52, R5, -UR5, R65 ;  /* 0x8000000505347c23 */ /* 0x000fe20008010041 */
[----:B------:R-:W-:Y:S01]  /*38c0*/  IABS R5, R22 ;  /* 0x0000001600057213 */ /* 0x000fe20000000000 */
[----:B------:R-:W-:-:S02]  /*38d0*/  IMAD.IADD R11, R6, 0x1, -R11 ;  /* 0x00000001060b7824 */ /* 0x000fc400078e0a0b */
[----:B------:R-:W-:Y:S01]  /*38e0*/  FFMA.FTZ R47, R7, -UR5, R64 ;  /* 0x80000005072f7c23 */ /* 0x000fe20008010040 */
[----:B------:R-:W-:Y:S01]  /*38f0*/  IMAD.IADD R53, R6, 0x1, -R9 ;  /* 0x0000000106357824 */ /* 0x000fe200078e0a09 */
[----:B------:R-:W-:Y:S01]  /*3900*/  IABS R6, R21 ;  /* 0x0000001500067213 */ /* 0x000fe20000000000 */
[----:B------:R-:W-:Y:S01]  /*3910*/  FFMA.FTZ R24, R8, -UR5, R41 ;  /* 0x8000000508187c23 */ /* 0x000fe20008010029 */
        /* <DEDUP_REMOVED lines=20> */
[----:B------:R-:W-:-:S02]  /*3a60*/  IABS R3, R14 ;  /* 0x0000000e00037213 */ /* 0x000fc40000000000 */
        /* <DEDUP_REMOVED lines=26> */
[----:B------:R-:W-:-:S02]  /*3c10*/  MOV R5, R7 ;  /* 0x0000000700057202 */ /* 0x000fc40000000f00 */
        /* <DEDUP_REMOVED lines=37> */
[----:B------:R-:W-:-:S02]  /*3e70*/  I2FP.F32.S32 R9, R6 ;  /* 0x0000000600097245 */ /* 0x000fc40000201400 */
[----:B------:R-:W-:Y:S01]  /*3e80*/  I2FP.F32.S32 R7, R5 ;  /* 0x0000000500077245 */ /* 0x000fe20000201400 */
[----:B------:R-:W-:Y:S01]  /*3e90*/  IMAD.MOV.U32 R6, RZ, RZ, R10 ;  /* 0x000000ffff067224 */ /* 0x000fe200078e000a */
[----:B------:R-:W-:Y:S01]  /*3ea0*/  I2FP.F32.S32 R5, R3 ;  /* 0x0000000300057245 */ /* 0x000fe20000201400 */
[----:B------:R-:W-:Y:S01]  /*3eb0*/  FFMA.FTZ R9, R9, -UR5, R79 ;  /* 0x8000000509097c23 */ /* 0x000fe2000801004f */
[----:B------:R-:W-:Y:S01]  /*3ec0*/  FSEL R132, R21, -INF , !P0 ;  /* 0xff80000015847808 */ /* 0x000fe20004000000 */
[----:B------:R-:W-:Y:S01]  /*3ed0*/  FFMA.FTZ R7, R7, -UR5, R49 ;  /* 0x8000000507077c23 */ /* 0x000fe20008010031 */
[----:B------:R-:W-:Y:S01]  /*3ee0*/  I2FP.F32.S32 R3, R6 ;  /* 0x0000000600037245 */ /* 0x000fe20000201400 */
[----:B------:R-:W-:Y:S01]  /*3ef0*/  FFMA.FTZ R5, R5, -UR5, R50 ;  /* 0x8000000505057c23 */ /* 0x000fe20008010032 */
[----:B------:R-:W-:Y:S02]  /*3f00*/  I2FP.F32.S32 R8, R8 ;  /* 0x0000000800087245 */ /* 0x000fe40000201400 */
[----:B------:R-:W-:Y:S01]  /*3f10*/  FSEL R25, R47, -INF , !P6 ;  /* 0xff8000002f197808 */ /* 0x000fe20007000000 */
[----:B------:R-:W-:Y:S01]  /*3f20*/  FFMA.FTZ R3, R3, -UR5, R51 ;  /* 0x8000000503037c23 */ /* 0x000fe20008010033 */
[----:B------:R-:W-:Y:S01]  /*3f30*/  FSEL R51, R23, -INF , !P0 ;  /* 0xff80000017337808 */ /* 0x000fe20004000000 */
[----:B------:R-:W-:Y:S01]  /*3f40*/  FFMA.FTZ R8, R8, -UR5, R48 ;  /* 0x8000000508087c23 */ /* 0x000fe20008010030 */
[----:B------:R-:W-:-:S02]  /*3f50*/  PLOP3.LUT P0, PT, PT, PT, UP0, 0x80, 0x0 ;  /* 0x000000000000781c */ /* 0x000fc40003f0f008 */
        /* <DEDUP_REMOVED lines=22> */
[----:B------:R-:W-:Y:S01]  /*40c0*/  FSEL R174, R3, -INF , !P1 ;  /* 0xff80000003ae7808 */ /* 0x000fe20004800000 */
[----:B------:R-:W-:Y:S06]  /*40d0*/  @!P0 BRA `(.L_x_1876) ;  /* 0x0000000000bc8947 */ /* 0x000fec0003800000 */
        /* <DEDUP_REMOVED lines=45> */
.L_x_1878:
[----:B------:R-:W-:Y:S05]  /*43b0*/  BSYNC B0 ;  /* 0x0000000000007941 */ /* 0x000fea0003800000 */
.L_x_1877:
[----:B------:R-:W0:Y:S02]  /*43c0*/  LDGDEPBAR ;  /* 0x00000000000079af */ /* 0x000e240000000000 */
.L_x_1876:
[----:B------:R-:W-:Y:S01]  /*43d0*/  FMNMX.FTZ R3, R57, R24, !PT ;  /* 0x0000001839037209 */ /* 0x000fe20007810000 */
[----:B-1----:R-:W-:Y:S01]  /*43e0*/  IMAD.U32 R7, RZ, RZ, UR16 ;  /* 0x00000010ff077e24 */ /* 0x002fe2000f8e00ff */
[----:B------:R-:W-:Y:S01]  /*43f0*/  LOP3.LUT R172, R172, R224, RZ, 0x3c, !PT ;  /* 0x000000e0acac7212 */ /* 0x000fe200078e3cff */
[----:B------:R-:W-:Y:S01]  /*4400*/  IMAD.WIDE.U32 R30, R245, -0x2daee0ad, RZ ;  /* 0xd2511f53f51e7825 */ /* 0x000fe200078e00ff */
[----:B------:R-:W-:Y:S01]  /*4410*/  FMNMX.FTZ R3, R25, R3, !PT ;  /* 0x0000000319037209 */ /* 0x000fe20007810000 */
[----:B------:R-:W-:Y:S01]  /*4420*/  ULDC UR6, c[0x0][0x2ec] ;  /* 0x0000bb0000067ab9 */ /* 0x000fe20000000800 */
[----:B------:R-:W-:Y:S01]  /*4430*/  LEA R209, R0, UR4, 0x1 ;  /* 0x0000000400d17c11 */ /* 0x000fe2000f8e08ff */
[----:B------:R-:W-:Y:S01]  /*4440*/  IMAD R137, R7, 0x8, R137 ;  /* 0x0000000807897824 */ /* 0x000fe200078e0289 */
[----:B------:R-:W-:Y:S01]  /*4450*/  FMNMX.FTZ R3, R26, R3, !PT ;  /* 0x000000031a037209 */ /* 0x000fe20007810000 */
[----:B------:R-:W-:Y:S02]  /*4460*/  VIADD R28, R225, 0xbb67ae85 ;  /* 0xbb67ae85e11c7836 */ /* 0x000fe40000000000 */
[----:B--2---:R-:W-:Y:S01]  /*4470*/  IMAD.WIDE.U32 R8, R137, -0x326172a9, RZ ;  /* 0xcd9e8d5789087825 */ /* 0x004fe200078e00ff */
[----:B------:R-:W-:Y:S01]  /*4480*/  FMNMX.FTZ R3, R34, R3, !PT ;  /* 0x0000000322037209 */ /* 0x000fe20007810000 */
[----:B------:R-:W-:Y:S02]  /*4490*/  LDSM.16.MT88.4 R60, [R209+0xb000] ;  /* 0x00b00000d13c783b */ /* 0x000fe40000004200 */
[----:B------:R-:W-:Y:S01]  /*44a0*/  VIADD R44, R225, 0x76cf5d0a ;  /* 0x76cf5d0ae12c7836 */ /* 0x000fe20000000000 */
        /* <DEDUP_REMOVED lines=9> */
[----:B------:R-:W-:Y:S01]  /*4540*/  VIADD R246, R225, 0xa9066899 ;  /* 0xa9066899e1f67836 */ /* 0x000fe20000000000 */
[----:B------:R-:W-:Y:S01]  /*4550*/  FMNMX.FTZ R3, R32, R3, !PT ;  /* 0x0000000320037209 */ /* 0x000fe20007810000 */
[----:B------:R-:W-:Y:S01]  /*4560*/  VIADD R50, R224, 0xb54cda56 ;  /* 0xb54cda56e0327836 */ /* 0x000fe20000000000 */
[----:B------:R-:W-:Y:S01]  /*4570*/  LOP3.LUT R10, R9, R172, RZ, 0x3c, !PT ;  /* 0x000000ac090a7212 */ /* 0x000fe200078e3cff */
[----:B------:R-:W1:Y:S01]  /*4580*/  SHFL.BFLY PT, R6, R5, 0x2, 0x1f ;  /* 0x0c401f0005067f89 */ /* 0x000e6200000e0000 */
[----:B------:R-:W-:Y:S01]  /*4590*/  FMNMX.FTZ R3, R48, R3, !PT ;  /* 0x0000000330037209 */ /* 0x000fe20007810000 */
[----:B------:R-:W-:-:S02]  /*45a0*/  IMAD R211, R4, 0x2, R209 ;  /* 0x0000000204d37824 */ /* 0x000fc400078e02d1 */
[----:B------:R-:W-:Y:S01]  /*45b0*/  IMAD.WIDE.U32 R10, R10, -0x2daee0ad, RZ ;  /* 0xd2511f530a0a7825 */ /* 0x000fe200078e00ff */
[----:B------:R-:W-:Y:S01]  /*45c0*/  FMNMX.FTZ R3, R49, R3, !PT ;  /* 0x0000000331037209 */ /* 0x000fe20007810000 */
[----:B------:R-:W-:Y:S02]  /*45d0*/  LDSM.16.MT88.4 R152, [R209+0xa800] ;  /* 0x00a80000d198783b */ /* 0x000fe40000004200 */
[C---:B------:R-:W-:Y:S01]  /*45e0*/  IMAD R214, R2.reuse, 0x2, R209 ;  /* 0x0000000202d67824 */ /* 0x040fe200078e02d1 */
[----:B------:R-:W-:Y:S01]  /*45f0*/  FMNMX.FTZ R3, R43, R3, !PT ;  /* 0x000000032b037209 */ /* 0x000fe20007810000 */
[----:B------:R-:W-:Y:S01]  /*4600*/  IMAD R213, R2, 0x2, R211 ;  /* 0x0000000202d57824 */ /* 0x000fe200078e02d3 */
[----:B------:R-:W-:Y:S01]  /*4610*/  LDSM.16.MT88.4 R72, [R211+0xa000] ;  /* 0x00a00000d348783b */ /* 0x000fe20000004200 */
[----:B------:R-:W-:Y:S01]  /*4620*/  VIADD R248, R137, 0x4 ;  /* 0x0000000489f87836 */ /* 0x000fe20000000000 */
[----:B------:R-:W-:Y:S01]  /*4630*/  FMNMX.FTZ R3, R47, R3, !PT ;  /* 0x000000032f037209 */ /* 0x000fe20007810000 */
[----:B------:R-:W-:Y:S01]  /*4640*/  VIADD R241, R224, 0x1715609d ;  /* 0x1715609de0f17836 */ /* 0x000fe20000000000 */
[----:B------:R-:W-:Y:S04]  /*4650*/  LDSM.16.MT88.4 R96, [R214+0xa000] ;  /* 0x00a00000d660783b */ /* 0x000fe80000004200 */
[----:B------:R-:W2:Y:S04]  /*4660*/  SHFL.BFLY PT, R135, R3, 0x2, 0x1f ;  /* 0x0c401f0003877f89 */ /* 0x000ea800000e0000 */
[----:B------:R-:W-:Y:S01]  /*4670*/  LDSM.16.MT88.4 R76, [R213+0xa000] ;  /* 0x00a00000d54c783b */ /* 0x000fe20000004200 */
[----:B-1----:R-:W-:-:S02]  /*4680*/  FMNMX.FTZ R5, R5, R6, !PT ;  /* 0x0000000605057209 */ /* 0x002fc40007810000 */
[----:B------:R-:W-:Y:S01]  /*4690*/  LOP3.LUT R6, R31, UR25, R225, 0x96, !PT ;  /* 0x000000191f067c12 */ /* 0x000fe2000f8e96e1 */
[----:B------:R-:W-:Y:S01]  /*46a0*/  VIADD R31, R224, 0x9e3779b9 ;  /* 0x9e3779b9e01f7836 */ /* 0x000fe20000000000 */
[----:B------:R-:W-:Y:S03]  /*46b0*/  LDSM.16.MT88.4 R100, [R211+0xb000] ;  /* 0x00b00000d364783b */ /* 0x000fe60000004200 */
[----:B------:R-:W-:Y:S01]  /*46c0*/  IMAD.WIDE.U32 R20, R6, -0x326172a9, RZ ;  /* 0xcd9e8d5706147825 */ /* 0x000fe200078e00ff */
[----:B------:R-:W1:Y:S04]  /*46d0*/  SHFL.BFLY PT, R136, R5, 0x1, 0x1f ;  /* 0x0c201f0005887f89 */ /* 0x000e6800000e0000 */
[----:B------:R-:W-:Y:S01]  /*46e0*/  LOP3.LUT R6, R21, R8, R31, 0x96, !PT ;  /* 0x0000000815067212 */ /* 0x000fe200078e961f */
[----:B------:R-:W-:Y:S01]  /*46f0*/  LDSM.16.MT88.4 R108, [R214+0xb000] ;  /* 0x00b00000d66c783b */ /* 0x000fe20000004200 */
[----:B------:R-:W-:-:S03]  /*4700*/  LOP3.LUT R8, R11, R30, R28, 0x96, !PT ;  /* 0x0000001e0b087212 */ /* 0x000fc600078e961c */
[----:B------:R-:W-:Y:S01]  /*4710*/  IMAD.WIDE.U32 R6, R6, -0x2daee0ad, RZ ;  /* 0xd2511f5306067825 */ /* 0x000fe200078e00ff */
[----:B------:R-:W-:Y:S01]  /*4720*/  LDSM.16.MT88.4 R124, [R213+0xb000] ;  /* 0x00b00000d57c783b */ /* 0x000fe20000004200 */
[----:B--2---:R-:W-:Y:S02]  /*4730*/  FMNMX.FTZ R135, R3, R135, !PT ;  /* 0x0000008703877209 */ /* 0x004fe40007810000 */
[----:B------:R-:W-:Y:S01]  /*4740*/  IMAD.WIDE.U32 R8, R8, -0x326172a9, RZ ;  /* 0xcd9e8d5708087825 */ /* 0x000fe200078e00ff */
[----:B------:R-:W-:Y:S01]  /*4750*/  LOP3.LUT R7, R7, R10, R44, 0x96, !PT ;  /* 0x0000000a07077212 */ /* 0x000fe200078e962c */
[----:B------:R-:W-:Y:S03]  /*4760*/  LDSM.16.MT88.4 R176, [R214+0xa800] ;  /* 0x00a80000d6b0783b */ /* 0x000fe60000004200 */
[----:B------:R-:W-:Y:S01]  /*4770*/  LOP3.LUT R10, R9, R20, R29, 0x96, !PT ;  /* 0x00000014090a7212 */ /* 0x000fe200078e961d */
[----:B------:R-:W2:Y:S04]  /*4780*/  SHFL.BFLY PT, R12, R135, 0x1, 0x1f ;  /* 0x0c201f00870c7f89 */ /* 0x000ea800000e0000 */
[----:B------:R-:W-:Y:S01]  /*4790*/  IMAD.WIDE.U32 R10, R10, -0x2daee0ad, RZ ;  /* 0xd2511f530a0a7825 */ /* 0x000fe200078e00ff */
[----:B-1----:R-:W-:Y:S01]  /*47a0*/  FMNMX.FTZ R136, R5, R136, !PT ;  /* 0x0000008805887209 */ /* 0x002fe20007810000 */
[----:B------:R-:W-:Y:S01]  /*47b0*/  LDSM.16.MT88.4 R180, [R213+0xa800] ;  /* 0x00a80000d5b4783b */ /* 0x000fe20000004200 */
[----:B------:R-:W-:-:S02]  /*47c0*/  FMNMX.FTZ R5, R104, R51, !PT ;  /* 0x0000003368057209 */ /* 0x000fc40007810000 */
[C---:B------:R-:W-:Y:S01]  /*47d0*/  FSETP.NEU.FTZ.AND P1, PT, R136.reuse, -INF , PT ;  /* 0xff8000008800780b */ /* 0x040fe20003f3d000 */
[----:B------:R-:W-:Y:S01]  /*47e0*/  FMUL.FTZ R3, R136, UR6 ;  /* 0x0000000688037c20 */ /* 0x000fe20008410000 */
[----:B------:R-:W-:Y:S01]  /*47f0*/  FMNMX.FTZ R5, R84, R5, !PT ;  /* 0x0000000554057209 */ /* 0x000fe20007810000 */
[----:B------:R-:W-:Y:S01]  /*4800*/  LDSM.16.MT88.4 R184, [R209+0xb800] ;  /* 0x00b80000d1b8783b */ /* 0x000fe20000004200 */
[----:B------:R-:W-:Y:S01]  /*4810*/  LOP3.LUT R11, R11, R6, R42, 0x96, !PT ;  /* 0x000000060b0b7212 */ /* 0x000fe200078e962a */
[----:B------:R-:W-:Y:S01]  /*4820*/  IMAD.WIDE.U32 R6, R7, -0x326172a9, RZ ;  /* 0xcd9e8d5707067825 */ /* 0x000fe200078e00ff */
[----:B------:R-:W-:Y:S01]  /*4830*/  FMNMX.FTZ R5, R85, R5, !PT ;  /* 0x0000000555057209 */ /* 0x000fe20007810000 */
[----:B------:R-:W-:Y:S01]  /*4840*/  LDSM.16.MT88.4 R192, [R211+0xb800] ;  /* 0x00b80000d3c0783b */ /* 0x000fe20000004200 */
[----:B------:R-:W-:Y:S01]  /*4850*/  FSEL R3, R3, RZ, P1 ;  /* 0x000000ff03037208 */ /* 0x000fe20000800000 */
[----:B------:R-:W-:Y:S01]  /*4860*/  IMAD.WIDE.U32 R22, R11, -0x326172a9, RZ ;  /* 0xcd9e8d570b167825 */ /* 0x000fe200078e00ff */
[----:B------:R-:W-:Y:S01]  /*4870*/  FMNMX.FTZ R9, R203, R5, !PT ;  /* 0x00000005cb097209 */ /* 0x000fe20007810000 */
[----:B------:R-:W-:Y:S01]  /*4880*/  LDSM.16.MT88.4 R188, [R214+0xb800] ;  /* 0x00b80000d6bc783b */ /* 0x000fe20000004200 */
[----:B------:R-:W-:Y:S01]  /*4890*/  LOP3.LUT R8, R7, R8, R46, 0x96, !PT ;  /* 0x0000000807087212 */ /* 0x000fe200078e962e */
[--C-:B------:R-:W-:Y:S01]  /*48a0*/  FFMA.FTZ R5, R57, UR6, -R3.reuse ;  /* 0x0000000639057c23 */ /* 0x100fe20008010803 */
[----:B------:R-:W-:Y:S01]  /*48b0*/  FMNMX.FTZ R9, R201, R9, !PT ;  /* 0x00000009c9097209 */ /* 0x000fe20007810000 */
[----:B------:R-:W-:Y:S01]  /*48c0*/  FFMA.FTZ R7, R24, UR6, -R3 ;  /* 0x0000000618077c23 */ /* 0x000fe20008010803 */
[----:B--2---:R-:W-:Y:S01]  /*48d0*/  FMNMX.FTZ R135, R135, R12, !PT ;  /* 0x0000000c87877209 */ /* 0x004fe20007810000 */
[----:B------:R1:W-:Y:S01]  /*48e0*/  MUFU.EX2 R251, R5 ;  /* 0x0000000500fb7308 */ /* 0x0003e20000000800 */
[----:B------:R-:W-:Y:S01]  /*48f0*/  FMNMX.FTZ R9, R175, R9, !PT ;  /* 0x00000009af097209 */ /* 0x000fe20007810000 */
[----:B------:R-:W-:Y:S01]  /*4900*/  LDSM.16.MT88.4 R196, [R213+0xb800] ;  /* 0x00b80000d5c4783b */ /* 0x000fe20000004200 */
[----:B------:R-:W-:-:S02]  /*4910*/  FSETP.NEU.FTZ.AND P1, PT, R135, -INF , PT ;  /* 0xff8000008700780b */ /* 0x000fc40003f3d000 */
[----:B------:R-:W-:-:S03]  /*4920*/  FMNMX.FTZ R9, R173, R9, !PT ;  /* 0x00000009ad097209 */ /* 0x000fc60007810000 */
[----:B------:R2:W-:Y:S02]  /*4930*/  MUFU.EX2 R244, R7 ;  /* 0x0000000700f47308 */ /* 0x0005e40000000800 */
[----:B------:R-:W3:Y:S01]  /*4940*/  SHFL.BFLY PT, R15, R9, 0x2, 0x1f ;  /* 0x0c401f00090f7f89 */ /* 0x000ee200000e0000 */
[----:B-1----:R-:W-:Y:S01]  /*4950*/  LOP3.LUT R5, R23, R6, R45, 0x96, !PT ;  /* 0x0000000617057212 */ /* 0x002fe200078e962d */
[----:B------:R-:W-:-:S04]  /*4960*/  VIADD R23, R225, 0xed9eba14 ;  /* 0xed9eba14e1177836 */ /* 0x000fc80000000000 */
[----:B------:R-:W-:-:S04]  /*4970*/  IMAD.WIDE.U32 R18, R5, -0x2daee0ad, RZ ;  /* 0xd2511f5305127825 */ /* 0x000fc800078e00ff */
[----:B------:R-:W-:Y:S01]  /*4980*/  FFMA.FTZ R5, R25, UR6, -R3 ;  /* 0x0000000619057c23 */ /* 0x000fe20008010803 */
[----:B--2---:R-:W-:-:S04]  /*4990*/  IMAD.WIDE.U32 R6, R8, -0x2daee0ad, RZ ;  /* 0xd2511f5308067825 */ /* 0x004fc800078e00ff */
[----:B------:R-:W-:Y:S01]  /*49a0*/  FMUL.FTZ R8, R135, UR6 ;  /* 0x0000000687087c20 */ /* 0x000fe20008410000 */
[----:B------:R1:W-:Y:S01]  /*49b0*/  MUFU.EX2 R250, R5 ;  /* 0x0000000500fa7308 */ /* 0x0003e20000000800 */
[----:B------:R-:W-:Y:S02]  /*49c0*/  LOP3.LUT R6, R19, R6, R246, 0x96, !PT ;  /* 0x0000000613067212 */ /* 0x000fe400078e96f6 */
[----:B------:R-:W-:Y:S02]  /*49d0*/  LOP3.LUT R10, R7, R10, R23, 0x96, !PT ;  /* 0x0000000a070a7212 */ /* 0x000fe400078e9617 */
[----:B------:R-:W-:Y:S01]  /*49e0*/  FSEL R8, R8, RZ, P1 ;  /* 0x000000ff08087208 */ /* 0x000fe20000800000 */
[----:B------:R-:W-:Y:S01]  /*49f0*/  IMAD.WIDE.U32 R6, R6, -0x326172a9, RZ ;  /* 0xcd9e8d5706067825 */ /* 0x000fe200078e00ff */
[----:B---3--:R-:W-:-:S03]  /*4a00*/  FMNMX.FTZ R15, R9, R15, !PT ;  /* 0x0000000f090f7209 */ /* 0x008fc60007810000 */
[----:B------:R-:W-:-:S04]  /*4a10*/  IMAD.WIDE.U32 R16, R10, -0x326172a9, RZ ;  /* 0xcd9e8d570a107825 */ /* 0x000fc800078e00ff */
[--C-:B------:R-:W-:Y:S01]  /*4a20*/  FFMA.FTZ R10, R27, UR6, -R8.reuse ;  /* 0x000000061b0a7c23 */ /* 0x100fe20008010808 */
[----:B------:R-:W-:Y:S01]  /*4a30*/  LOP3.LUT R11, R6, 0xffff, RZ, 0xc0, !PT ;  /* 0x0000ffff060b7812 */ /* 0x000fe200078ec0ff */
[----:B------:R-:W-:Y:S01]  /*4a40*/  FFMA.FTZ R0, R58, UR6, -R8 ;  /* 0x000000063a007c23 */ /* 0x000fe20008010808 */
[----:B------:R-:W-:Y:S01]  /*4a50*/  LOP3.LUT R14, R6, 0xff, RZ, 0xc0, !PT ;  /* 0x000000ff060e7812 */ /* 0x000fe200078ec0ff */
[----:B-1----:R-:W-:Y:S01]  /*4a60*/  FFMA.FTZ R5, R26, UR6, -R3 ;  /* 0x000000061a057c23 */ /* 0x002fe20008010803 */
[----:B------:R-:W-:Y:S01]  /*4a70*/  SHF.R.U32.HI R13, RZ, 0x18, R6 ;  /* 0x00000018ff0d7819 */ /* 0x000fe20000011606 */
[----:B------:R1:W-:Y:S01]  /*4a80*/  MUFU.EX2 R243, R10 ;  /* 0x0000000a00f37308 */ /* 0x0003e20000000800 */
[----:B------:R-:W-:Y:S01]  /*4a90*/  IMAD.U32 R9, RZ, RZ, UR8 ;  /* 0x00000008ff097e24 */ /* 0x000fe2000f8e00ff */
[----:B------:R-:W-:Y:S04]  /*4aa0*/  LDSM.16.MT88.4 R56, [R209+0xa000] ;  /* 0x00a00000d138783b */ /* 0x000fe80000004200 */
[----:B------:R-:W-:-:S02]  /*4ab0*/  LEA R9, R9, UR8, 0x10 ;  /* 0x0000000809097c11 */ /* 0x000fc4000f8e80ff */
[----:B------:R2:W3:Y:S08]  /*4ac0*/  MUFU.EX2 R249, R5 ;  /* 0x0000000500f97308 */ /* 0x0004f00000000800 */
[----:B------:R4:W-:Y:S01]  /*4ad0*/  MUFU.EX2 R240, R0 ;  /* 0x0000000000f07308 */ /* 0x0009e20000000800 */
[----:B-1----:R-:W-:-:S04]  /*4ae0*/  SHF.R.U32.HI R10, RZ, 0x8, R11 ;  /* 0x00000008ff0a7819 */ /* 0x002fc8000001160b */
[----:B------:R-:W-:Y:S02]  /*4af0*/  PRMT R14, R14, 0x5410, R10 ;  /* 0x000054100e0e7816 */ /* 0x000fe4000000000a */
[----:B--2---:R-:W-:Y:S02]  /*4b00*/  LOP3.LUT R5, R7, R16, R50, 0x96, !PT ;  /* 0x0000001007057212 */ /* 0x004fe400078e9632 */
[----:B------:R-:W-:Y:S02]  /*4b10*/  SHF.R.U32.HI R7, RZ, 0x10, R6 ;  /* 0x00000010ff077819 */ /* 0x000fe40000011606 */
[----:B------:R-:W-:Y:S02]  /*4b20*/  LOP3.LUT R6, R5, 0xffff, RZ, 0xc0, !PT ;  /* 0x0000ffff05067812 */ /* 0x000fe400078ec0ff */
[----:B------:R-:W-:Y:S02]  /*4b30*/  LOP3.LUT R7, R7, 0xff, RZ, 0xc0, !PT ;  /* 0x000000ff07077812 */ /* 0x000fe400078ec0ff */
[----:B------:R-:W-:Y:S01]  /*4b40*/  SHF.R.U32.HI R11, RZ, 0x8, R6 ;  /* 0x00000008ff0b7819 */ /* 0x000fe20000011606 */
[--C-:B------:R-:W-:Y:S01]  /*4b50*/  FFMA.FTZ R6, R32, UR6, -R8.reuse ;  /* 0x0000000620067c23 */ /* 0x100fe20008010808 */
[----:B------:R-:W-:Y:S01]  /*4b60*/  PRMT R13, R7, 0x5410, R13 ;  /* 0x00005410070d7816 */ /* 0x000fe2000000000d */
[----:B----4-:R-:W-:Y:S01]  /*4b70*/  FFMA.FTZ R0, R33, UR6, -R8 ;  /* 0x0000000621007c23 */ /* 0x010fe20008010808 */
[----:B------:R-:W-:Y:S01]  /*4b80*/  FMNMX.FTZ R7, R140, R132, !PT ;  /* 0x000000848c077209 */ /* 0x000fe20007810000 */
[----:B------:R3:W1:Y:S01]  /*4b90*/  MUFU.EX2 R242, R6 ;  /* 0x0000000600f27308 */ /* 0x0006620000000800 */
[----:B------:R-:W-:-:S02]  /*4ba0*/  SHF.R.U32.HI R2, RZ, 0x10, R5 ;  /* 0x00000010ff027819 */ /* 0x000fc40000011605 */
[----:B------:R-:W-:Y:S02]  /*4bb0*/  FMNMX.FTZ R7, R86, R7, !PT ;  /* 0x0000000756077209 */ /* 0x000fe40007810000 */
[----:B------:R-:W-:Y:S02]  /*4bc0*/  LOP3.LUT R12, R5, 0xff, RZ, 0xc0, !PT ;  /* 0x000000ff050c7812 */ /* 0x000fe400078ec0ff */
[----:B------:R-:W-:Y:S01]  /*4bd0*/  FMNMX.FTZ R4, R87, R7, !PT ;  /* 0x0000000757047209 */ /* 0x000fe20007810000 */
[----:B------:R2:W4:Y:S01]  /*4be0*/  MUFU.EX2 R239, R0 ;  /* 0x0000000000ef7308 */ /* 0x0005220000000800 */
[----:B------:R-:W-:Y:S02]  /*4bf0*/  SHF.R.U32.HI R5, RZ, 0x18, R5 ;  /* 0x00000018ff057819 */ /* 0x000fe40000011605 */
[----:B------:R-:W-:Y:S02]  /*4c00*/  FMNMX.FTZ R10, R204, R4, !PT ;  /* 0x00000004cc0a7209 */ /* 0x000fe40007810000 */
[----:B------:R-:W-:-:S02]  /*4c10*/  LOP3.LUT R4, R2, 0xff, RZ, 0xc0, !PT ;  /* 0x000000ff02047812 */ /* 0x000fc400078ec0ff */
[----:B------:R-:W-:Y:S02]  /*4c20*/  PRMT R11, R12, 0x5410, R11 ;  /* 0x000054100c0b7816 */ /* 0x000fe4000000000b */
[----:B---3--:R-:W-:Y:S02]  /*4c30*/  F2FP.F16.F32.PACK_AB R6, R249, R250 ;  /* 0x000000faf906723e */ /* 0x008fe400000000ff */
[--C-:B------:R-:W-:Y:S02]  /*4c40*/  HSET2.LE.AND R2, R13, R9.reuse, PT ;  /* 0x000000090d027233 */ /* 0x100fe40003803000 */
[----:B-1----:R-:W-:Y:S02]  /*4c50*/  F2FP.F16.F32.PACK_AB R7, R242, R243 ;  /* 0x000000f3f207723e */ /* 0x002fe400000000ff */
[----:B------:R-:W-:Y:S02]  /*4c60*/  PRMT R5, R4, 0x5410, R5 ;  /* 0x0000541004057816 */ /* 0x000fe40000000005 */
[----:B--2---:R-:W-:-:S02]  /*4c70*/  HSET2.LE.AND R0, R14, R9, PT ;  /* 0x000000090e007233 */ /* 0x004fc40003803000 */
[----:B------:R-:W-:Y:S01]  /*4c80*/  LOP3.LUT R7, R2, R7, RZ, 0xc0, !PT ;  /* 0x0000000702077212 */ /* 0x000fe200078ec0ff */
[----:B------:R-:W1:Y:S01]  /*4c90*/  SHFL.BFLY PT, R14, R15, 0x1, 0x1f ;  /* 0x0c201f000f0e7f89 */ /* 0x000e6200000e0000 */
[----:B------:R-:W-:Y:S02]  /*4ca0*/  F2FP.F16.F32.PACK_AB R2, R244, R251 ;  /* 0x000000fbf402723e */ /* 0x000fe400000000ff */
[----:B------:R-:W-:Y:S02]  /*4cb0*/  LOP3.LUT R6, R0, R6, RZ, 0xc0, !PT ;  /* 0x0000000600067212 */ /* 0x000fe400078ec0ff */
[----:B------:R-:W-:Y:S02]  /*4cc0*/  FMNMX.FTZ R0, R202, R10, !PT ;  /* 0x0000000aca007209 */ /* 0x000fe40007810000 */
[----:B------:R-:W-:Y:S02]  /*4cd0*/  HSET2.LE.AND R5, R5, R9, PT ;  /* 0x0000000905057233 */ /* 0x000fe40003803000 */
[----:B------:R-:W-:-:S02]  /*4ce0*/  FMNMX.FTZ R4, R200, R0, !PT ;  /* 0x00000000c8047209 */ /* 0x000fc40007810000 */
[----:B------:R-:W-:Y:S01]  /*4cf0*/  HSET2.LE.AND R0, R11, R9, PT ;  /* 0x000000090b007233 */ /* 0x000fe20003803000 */
[----:B------:R-:W-:Y:S01]  /*4d00*/  IMAD.WIDE.U32 R10, R248, -0x326172a9, RZ ;  /* 0xcd9e8d57f80a7825 */ /* 0x000fe200078e00ff */
[----:B----4-:R-:W-:Y:S02]  /*4d10*/  F2FP.F16.F32.PACK_AB R12, R239, R240 ;  /* 0x000000f0ef0c723e */ /* 0x010fe400000000ff */
[----:B------:R-:W-:Y:S02]  /*4d20*/  FMNMX.FTZ R13, R174, R4, !PT ;  /* 0x00000004ae0d7209 */ /* 0x000fe40007810000 */
[----:B------:R-:W-:Y:S01]  /*4d30*/  LOP3.LUT R4, R0, R2, RZ, 0xc0, !PT ;  /* 0x0000000200047212 */ /* 0x000fe200078ec0ff */
[----:B------:R-:W-:Y:S01]  /*4d40*/  FFMA.FTZ R0, R34, UR6, -R3 ;  /* 0x0000000622007c23 */ /* 0x000fe20008010803 */
[----:B------:R-:W-:Y:S02]  /*4d50*/  LOP3.LUT R2, R11, R172, RZ, 0x3c, !PT ;  /* 0x000000ac0b027212 */ /* 0x000fe400078e3cff */
[----:B------:R-:W-:Y:S01]  /*4d60*/  LOP3.LUT R5, R5, R12, RZ, 0xc0, !PT ;  /* 0x0000000c05057212 */ /* 0x000fe200078ec0ff */
[----:B------:R2:W-:Y:S01]  /*4d70*/  MUFU.EX2 R238, R0 ;  /* 0x0000000000ee7308 */ /* 0x0005e20000000800 */
[----:B------:R-:W3:Y:S01]  /*4d80*/  SHFL.BFLY PT, R12, R13, 0x2, 0x1f ;  /* 0x0c401f000d0c7f89 */ /* 0x000ee200000e0000 */
[----:B------:R-:W-:-:S04]  /*4d90*/  IMAD.WIDE.U32 R24, R2, -0x2daee0ad, RZ ;  /* 0xd2511f5302187825 */ /* 0x000fc800078e00ff */
[----:B------:R-:W-:Y:S01]  /*4da0*/  FFMA.FTZ R2, R35, UR6, -R3 ;  /* 0x0000000623027c23 */ /* 0x000fe20008010803 */
[----:B------:R-:W-:Y:S01]  /*4db0*/  LOP3.LUT R19, R21, R10, R31, 0x96, !PT ;  /* 0x0000000a15137212 */ /* 0x000fe200078e961f */
[----:B------:R-:W-:Y:S01]  /*4dc0*/  LDSM.16.MT88.4 R32, [R211+0xa800] ;  /* 0x00a80000d320783b */ /* 0x000fe20000004200 */
[----:B-1----:R-:W-:Y:S01]  /*4dd0*/  FMNMX.FTZ R134, R15, R14, !PT ;  /* 0x0000000e0f867209 */ /* 0x002fe20007810000 */
[--C-:B------:R-:W-:Y:S01]  /*4de0*/  FFMA.FTZ R14, R48, UR6, -R8.reuse ;  /* 0x00000006300e7c23 */ /* 0x100fe20008010808 */
[----:B------:R1:W-:Y:S01]  /*4df0*/  MUFU.EX2 R237, R2 ;  /* 0x0000000200ed7308 */ /* 0x0003e20000000800 */
[----:B------:R-:W-:Y:S01]  /*4e00*/  FFMA.FTZ R15, R49, UR6, -R8 ;  /* 0x00000006310f7c23 */ /* 0x000fe20008010808 */
[----:B------:R-:W-:Y:S01]  /*4e10*/  FSETP.NEU.FTZ.AND P1, PT, R134, -INF , PT ;  /* 0xff8000008600780b */ /* 0x000fe20003f3d000 */
[C---:B------:R-:W-:Y:S05]  /*4e20*/  HMMA.16816.F32 R144, R4.reuse, R56, RZ ;  /* 0x000000380490723c */ /* 0x040fea00000018ff */
[----:B------:R4:W-:Y:S01]  /*4e30*/  MUFU.EX2 R231, R14 ;  /* 0x0000000e00e77308 */ /* 0x0009e20000000800 */
[----:B--2---:R-:W-:Y:S01]  /*4e40*/  LOP3.LUT R0, R25, R30, R28, 0x96, !PT ;  /* 0x0000001e19007212 */ /* 0x004fe200078e961c */
[----:B------:R-:W-:Y:S04]  /*4e50*/  HMMA.16816.F32 R36, R4, R72, RZ ;  /* 0x000000480424723c */ /* 0x000fe800000018ff */
[----:B------:R-:W-:Y:S01]  /*4e60*/  IMAD.WIDE.U32 R26, R0, -0x326172a9, RZ ;  /* 0xcd9e8d57001a7825 */ /* 0x000fe200078e00ff */
[----:B------:R-:W-:Y:S01]  /*4e70*/  LOP3.LUT R0, R17, R22, R241, 0x96, !PT ;  /* 0x0000001611007212 */ /* 0x000fe200078e96f1 */
[----:B------:R-:W-:Y:S02]  /*4e80*/  MUFU.EX2 R230, R15 ;  /* 0x0000000f00e67308 */ /* 0x000fe40000000800 */
[--C-:B-1----:R-:W-:Y:S01]  /*4e90*/  FFMA.FTZ R2, R40, UR6, -R3.reuse ;  /* 0x0000000628027c23 */ /* 0x102fe20008010803 */
[----:B------:R-:W-:Y:S01]  /*4ea0*/  FFMA.FTZ R3, R41, UR6, -R3 ;  /* 0x0000000629037c23 */ /* 0x000fe20008010803 */
[----:B------:R-:W-:Y:S01]  /*4eb0*/  LOP3.LUT R17, R27, R20, R29, 0x96, !PT ;  /* 0x000000141b117212 */ /* 0x000fe200078e961d */
[----:B------:R-:W-:Y:S01]  /*4ec0*/  IMAD.WIDE.U32 R10, R0, -0x2daee0ad, RZ ;  /* 0xd2511f53000a7825 */ /* 0x000fe200078e00ff */
[----:B---3--:R-:W-:-:S03]  /*4ed0*/  FMNMX.FTZ R16, R13, R12, !PT ;  /* 0x0000000c0d107209 */ /* 0x008fc60007810000 */
[----:B------:R-:W-:Y:S01]  /*4ee0*/  FFMA.FTZ R12, R43, UR6, -R8 ;  /* 0x000000062b0c7c23 */ /* 0x000fe20008010808 */
[C---:B------:R-:W-:Y:S01]  /*4ef0*/  HMMA.16816.F32 R52, R4.reuse, R96, RZ ;  /* 0x000000600434723c */ /* 0x040fe200000018ff */
[----:B------:R-:W-:Y:S01]  /*4f00*/  VIADD R20, R225, 0x646e171e ;  /* 0x646e171ee1147836 */ /* 0x000fe20000000000 */
[----:B------:R1:W-:Y:S01]  /*4f10*/  MUFU.EX2 R233, R2 ;  /* 0x0000000200e97308 */ /* 0x0003e20000000800 */
[C---:B------:R-:W-:Y:S01]  /*4f20*/  LOP3.LUT R13, R10.reuse, 0xff, RZ, 0xc0, !PT ;  /* 0x000000ff0a0d7812 */ /* 0x040fe200078ec0ff */
[----:B----4-:R-:W2:Y:S02]  /*4f30*/  SHFL.BFLY PT, R14, R16, 0x1, 0x1f ;  /* 0x0c201f00100e7f89 */ /* 0x010ea400000e0000 */
[----:B------:R-:W-:Y:S01]  /*4f40*/  LOP3.LUT R0, R11, R18, R20, 0x96, !PT ;  /* 0x000000120b007212 */ /* 0x000fe200078e9614 */
[C---:B------:R-:W-:Y:S03]  /*4f50*/  HMMA.16816.F32 R68, R4.reuse, R76, RZ ;  /* 0x0000004c0444723c */ /* 0x040fe600000018ff */
[----:B------:R3:W4:Y:S03]  /*4f60*/  MUFU.EX2 R236, R3 ;  /* 0x0000000300ec7308 */ /* 0x0007260000000800 */
[C---:B------:R-:W-:Y:S05]  /*4f70*/  HMMA.16816.F32 R160, R4.reuse, R60, RZ ;  /* 0x0000003c04a0723c */ /* 0x040fea00000018ff */
[----:B------:R5:W-:Y:S01]  /*4f80*/  MUFU.EX2 R232, R12 ;  /* 0x0000000c00e87308 */ /* 0x000be20000000800 */
[----:B-1----:R-:W-:Y:S01]  /*4f90*/  LOP3.LUT R2, R10, 0xffff, RZ, 0xc0, !PT ;  /* 0x0000ffff0a027812 */ /* 0x002fe200078ec0ff */
[----:B------:R-:W-:Y:S01]  /*4fa0*/  HMMA.16816.F32 R92, R4, R100, RZ ;  /* 0x00000064045c723c */ /* 0x000fe200000018ff */
[----:B------:R-:W-:-:S05]  /*4fb0*/  SHF.R.U32.HI R11, RZ, 0x18, R10 ;  /* 0x00000018ff0b7819 */ /* 0x000fca000001160a */
[C---:B------:R-:W-:Y:S01]  /*4fc0*/  HMMA.16816.F32 R168, R4.reuse, R108, RZ ;  /* 0x0000006c04a8723c */ /* 0x040fe200000018ff */
[----:B---3--:R-:W-:Y:S02]  /*4fd0*/  SHF.R.U32.HI R3, RZ, 0x10, R10 ;  /* 0x00000010ff037819 */ /* 0x008fe4000001160a */
[----:B------:R-:W-:Y:S01]  /*4fe0*/  SHF.R.U32.HI R10, RZ, 0x8, R2 ;  /* 0x00000008ff0a7819 */ /* 0x000fe20000011602 */
[----:B------:R-:W-:Y:S01]  /*4ff0*/  FFMA.FTZ R2, R47, UR6, -R8 ;  /* 0x000000062f027c23 */ /* 0x000fe20008010808 */
[----:B------:R-:W-:Y:S01]  /*5000*/  LOP3.LUT R3, R3, 0xff, RZ, 0xc0, !PT ;  /* 0x000000ff03037812 */ /* 0x000fe200078ec0ff */
[C---:B------:R-:W-:Y:S01]  /*5010*/  HMMA.16816.F32 R116, R4.reuse, R124, RZ ;  /* 0x0000007c0474723c */ /* 0x040fe200000018ff */
[----:B--2---:R-:W-:Y:S01]  /*5020*/  FMNMX.FTZ R133, R16, R14, !PT ;  /* 0x0000000e10857209 */ /* 0x004fe20007810000 */
[----:B------:R1:W2:Y:S01]  /*5030*/  MUFU.EX2 R235, R2 ;  /* 0x0000000200eb7308 */ /* 0x0002a20000000800 */
[----:B-----5:R-:W-:Y:S02]  /*5040*/  PRMT R12, R13, 0x5410, R10 ;  /* 0x000054100d0c7816 */ /* 0x020fe4000000000a */
[----:B------:R-:W-:Y:S01]  /*5050*/  PRMT R13, R3, 0x5410, R11 ;  /* 0x00005410030d7816 */ /* 0x000fe2000000000b */
[----:B------:R-:W-:Y:S01]  /*5060*/  HMMA.16816.F32 R148, R4, R58, RZ ;  /* 0x0000003a0494723c */ /* 0x000fe200000018ff */
[----:B------:R-:W-:-:S02]  /*5070*/  SHF.R.U32.HI R3, RZ, 0x10, R0 ;  /* 0x00000010ff037819 */ /* 0x000fc40000011600 */
[----:B------:R-:W-:Y:S02]  /*5080*/  LOP3.LUT R11, R0, 0xff, RZ, 0xc0, !PT ;  /* 0x000000ff000b7812 */ /* 0x000fe400078ec0ff */
[----:B------:R-:W-:Y:S01]  /*5090*/  SHF.R.U32.HI R10, RZ, 0x18, R0 ;  /* 0x00000018ff0a7819 */ /* 0x000fe20000011600 */
[----:B------:R-:W-:Y:S01]  /*50a0*/  HMMA.16816.F32 R28, R4, R74, RZ ;  /* 0x0000004a041c723c */ /* 0x000fe200000018ff */
[----:B------:R-:W-:-:S05]  /*50b0*/  LOP3.LUT R3, R3, 0xff, RZ, 0xc0, !PT ;  /* 0x000000ff03037812 */ /* 0x000fca00078ec0ff */
[C---:B------:R-:W-:Y:S01]  /*50c0*/  HMMA.16816.F32 R64, R4.reuse, R98, RZ ;  /* 0x000000620440723c */ /* 0x040fe200000018ff */
[----:B-1----:R-:W-:Y:S02]  /*50d0*/  LOP3.LUT R2, R0, 0xffff, RZ, 0xc0, !PT ;  /* 0x0000ffff00027812 */ /* 0x002fe400078ec0ff */
[--C-:B------:R-:W-:Y:S02]  /*50e0*/  HSET2.LE.AND R0, R12, R9.reuse, PT ;  /* 0x000000090c007233 */ /* 0x100fe40003803000 */
[----:B------:R-:W-:Y:S01]  /*50f0*/  SHF.R.U32.HI R8, RZ, 0x8, R2 ;  /* 0x00000008ff087819 */ /* 0x000fe20000011602 */
[C---:B------:R-:W-:Y:S01]  /*5100*/  HMMA.16816.F32 R80, R4.reuse, R78, RZ ;  /* 0x0000004e0450723c */ /* 0x040fe200000018ff */
[----:B----4-:R-:W-:Y:S02]  /*5110*/  F2FP.F16.F32.PACK_AB R2, R236, R233 ;  /* 0x000000e9ec02723e */ /* 0x010fe400000000ff */
[----:B------:R-:W-:Y:S02]  /*5120*/  PRMT R12, R11, 0x5410, R8 ;  /* 0x000054100b0c7816 */ /* 0x000fe40000000008 */
[----:B------:R-:W-:Y:S01]  /*5130*/  PRMT R8, R3, 0x5410, R10 ;  /* 0x0000541003087816 */ /* 0x000fe2000000000a */
[----:B------:R-:W-:Y:S01]  /*5140*/  FMUL.FTZ R3, R134, UR6 ;  /* 0x0000000686037c20 */ /* 0x000fe20008410000 */
[----:B------:R-:W-:Y:S01]  /*5150*/  LOP3.LUT R130, R0, R2, RZ, 0xc0, !PT ;  /* 0x0000000200827212 */ /* 0x000fe200078ec0ff */
[----:B------:R-:W-:Y:S01]  /*5160*/  HMMA.16816.F32 R88, R4, R62, RZ ;  /* 0x0000003e0458723c */ /* 0x000fe200000018ff */
[----:B------:R-:W-:-:S02]  /*5170*/  HSET2.LE.AND R0, R13, R9, PT ;  /* 0x000000090d007233 */ /* 0x000fc40003803000 */
[----:B--2---:R-:W-:Y:S02]  /*5180*/  F2FP.F16.F32.PACK_AB R2, R235, R232 ;  /* 0x000000e8eb02723e */ /* 0x004fe400000000ff */
[----:B------:R-:W-:Y:S01]  /*5190*/  FSEL R10, R3, RZ, P1 ;  /* 0x000000ff030a7208 */ /* 0x000fe20000800000 */
[C---:B------:R-:W-:Y:S01]  /*51a0*/  HMMA.16816.F32 R112, R4.reuse, R110, RZ ;  /* 0x0000006e0470723c */ /* 0x040fe200000018ff */
[----:B------:R-:W-:Y:S02]  /*51b0*/  LOP3.LUT R131, R0, R2, RZ, 0xc0, !PT ;  /* 0x0000000200837212 */ /* 0x000fe400078ec0ff */
[--C-:B------:R-:W-:Y:S01]  /*51c0*/  HSET2.LE.AND R0, R12, R9.reuse, PT ;  /* 0x000000090c007233 */ /* 0x100fe20003803000 */
[----:B------:R-:W-:Y:S01]  /*51d0*/  FFMA.FTZ R11, R104, UR6, -R10 ;  /* 0x00000006680b7c23 */ /* 0x000fe2000801080a */
[----:B------:R-:W-:Y:S01]  /*51e0*/  HSET2.LE.AND R3, R8, R9, PT ;  /* 0x0000000908037233 */ /* 0x000fe20003803000 */
[----:B------:R-:W-:Y:S01]  /*51f0*/  HMMA.16816.F32 R104, R4, R102, RZ ;  /* 0x000000660468723c */ /* 0x000fe200000018ff */
[----:B------:R-:W-:Y:S01]  /*5200*/  F2FP.F16.F32.PACK_AB R2, R237, R238 ;  /* 0x000000eeed02723e */ /* 0x000fe200000000ff */
[----:B------:R-:W-:Y:S01]  /*5210*/  MUFU.EX2 R229, R11 ;  /* 0x0000000b00e57308 */ /* 0x000fe20000000800 */
[----:B------:R-:W-:-:S02]  /*5220*/  F2FP.F16.F32.PACK_AB R8, R230, R231 ;  /* 0x000000e7e608723e */ /* 0x000fc400000000ff */
[----:B------:R-:W-:Y:S01]  /*5230*/  LOP3.LUT R128, R0, R2, RZ, 0xc0, !PT ;  /* 0x0000000200807212 */ /* 0x000fe200078ec0ff */
[----:B------:R-:W-:Y:S01]  /*5240*/  HMMA.16816.F32 R120, R4, R126, RZ ;  /* 0x0000007e0478723c */ /* 0x000fe200000018ff */
[----:B------:R-:W-:Y:S01]  /*5250*/  LOP3.LUT R129, R3, R8, RZ, 0xc0, !PT ;  /* 0x0000000803817212 */ /* 0x000fe200078ec0ff */
[----:B------:R-:W-:-:S04]  /*5260*/  IMAD.WIDE.U32 R2, R19, -0x2daee0ad, RZ ;  /* 0xd2511f5313027825 */ /* 0x000fc800078e00ff */
[----:B------:R-:W-:Y:S01]  /*5270*/  FFMA.FTZ R0, R51, UR6, -R10 ;  /* 0x0000000633007c23 */ /* 0x000fe2000801080a */
[----:B------:R-:W-:Y:S01]  /*5280*/  FSETP.NEU.FTZ.AND P1, PT, R133, -INF , PT ;  /* 0xff8000008500780b */ /* 0x000fe20003f3d000 */
[----:B------:R-:W-:Y:S01]  /*5290*/  IMAD.WIDE.U32 R4, R17, -0x2daee0ad, RZ ;  /* 0xd2511f5311047825 */ /* 0x000fe200078e00ff */
[----:B------:R-:W-:Y:S01]  /*52a0*/  LOP3.LUT R3, R3, R24, R44, 0x96, !PT ;  /* 0x0000001803037212 */ /* 0x000fe200078e962c */
[----:B------:R1:W-:Y:S01]  /*52b0*/  MUFU.EX2 R228, R0 ;  /* 0x0000000000e47308 */ /* 0x0003e20000000800 */
[C---:B------:R-:W-:Y:S02]  /*52c0*/  HMMA.16816.F32 R144, R128.reuse, R152, R144 ;  /* 0x000000988090723c */ /* 0x040fe40000001890 */
[----:B------:R-:W-:Y:S01]  /*52d0*/  LOP3.LUT R6, R5, R2, R42, 0x96, !PT ;  /* 0x0000000205067212 */ /* 0x000fe200078e962a */
[----:B------:R-:W-:Y:S01]  /*52e0*/  FFMA.FTZ R5, R85, UR6, -R10 ;  /* 0x0000000655057c23 */ /* 0x000fe2000801080a */
[----:B------:R-:W-:Y:S02]  /*52f0*/  IMAD.WIDE.U32 R2, R3, -0x326172a9, RZ ;  /* 0xcd9e8d5703027825 */ /* 0x000fe400078e00ff */
[----:B------:R-:W-:Y:S01]  /*5300*/  HMMA.16816.F32 R36, R128, R32, R36 ;  /* 0x000000208024723c */ /* 0x000fe20000001824 */
[----:B------:R2:W-:Y:S01]  /*5310*/  MUFU.EX2 R226, R5 ;  /* 0x0000000500e27308 */ /* 0x0005e20000000800 */
[----:B------:R-:W-:Y:S01]  /*5320*/  IMAD.WIDE.U32 R16, R6, -0x326172a9, RZ ;  /* 0xcd9e8d5706107825 */ /* 0x000fe200078e00ff */
[----:B------:R-:W-:-:S03]  /*5330*/  LOP3.LUT R3, R3, R26, R46, 0x96, !PT ;  /* 0x0000001a03037212 */ /* 0x000fc600078e962e */
[----:B------:R-:W-:Y:S01]  /*5340*/  HMMA.16816.F32 R52, R128, R176, R52 ;  /* 0x000000b08034723c */ /* 0x000fe20000001834 */
[----:B-1----:R-:W-:-:S05]  /*5350*/  FFMA.FTZ R0, R84, UR6, -R10 ;  /* 0x0000000654007c23 */ /* 0x002fca000801080a */
[----:B------:R-:W-:Y:S01]  /*5360*/  HMMA.16816.F32 R68, R128, R180, R68 ;  /* 0x000000b48044723c */ /* 0x000fe20000001844 */
[----:B------:R1:W3:Y:S01]  /*5370*/  MUFU.EX2 R227, R0 ;  /* 0x0000000000e37308 */ /* 0x0002e20000000800 */
[----:B--2---:R-:W-:Y:S01]  /*5380*/  LOP3.LUT R5, R17, R2, R45, 0x96, !PT ;  /* 0x0000000211057212 */ /* 0x004fe200078e962d */
[----:B------:R-:W-:-:S03]  /*5390*/  IMAD.WIDE.U32 R2, R3, -0x2daee0ad, RZ ;  /* 0xd2511f5303027825 */ /* 0x000fc600078e00ff */
[----:B------:R-:W-:Y:S01]  /*53a0*/  HMMA.16816.F32 R160, R128, R184, R160 ;  /* 0x000000b880a0723c */ /* 0x000fe200000018a0 */
[----:B------:R-:W-:Y:S01]  /*53b0*/  IMAD.WIDE.U32 R14, R5, -0x2daee0ad, RZ ;  /* 0xd2511f53050e7825 */ /* 0x000fe200078e00ff */
[----:B------:R-:W-:-:S04]  /*53c0*/  LOP3.LUT R4, R3, R4, R23, 0x96, !PT ;  /* 0x0000000403047212 */ /* 0x000fc800078e9617 */
[----:B------:R-:W-:Y:S01]  /*53d0*/  HMMA.16816.F32 R92, R128, R192, R92 ;  /* 0x000000c0805c723c */ /* 0x000fe2000000185c */
[----:B------:R-:W-:Y:S01]  /*53e0*/  LOP3.LUT R2, R15, R2, R246, 0x96, !PT ;  /* 0x000000020f027212 */ /* 0x000fe200078e96f6 */
[----:B------:R-:W-:-:S04]  /*53f0*/  IMAD.WIDE.U32 R12, R4, -0x326172a9, RZ ;  /* 0xcd9e8d57040c7825 */ /* 0x000fc800078e00ff */
[----:B-1----:R-:W-:Y:S01]  /*5400*/  FMUL.FTZ R0, R133, UR6 ;  /* 0x0000000685007c20 */ /* 0x002fe20008410000 */
[----:B------:R-:W-:Y:S01]  /*5410*/  HMMA.16816.F32 R168, R128, R188, R168 ;  /* 0x000000bc80a8723c */ /* 0x000fe200000018a8 */
[----:B------:R-:W-:-:S03]  /*5420*/  IMAD.WIDE.U32 R2, R2, -0x326172a9, RZ ;  /* 0xcd9e8d5702027825 */ /* 0x000fc600078e00ff */
[----:B------:R-:W-:Y:S02]  /*5430*/  FSEL R0, R0, RZ, P1 ;  /* 0x000000ff00007208 */ /* 0x000fe40000800000 */
[C---:B------:R-:W-:Y:S01]  /*5440*/  LOP3.LUT R4, R2.reuse, 0xffff, RZ, 0xc0, !PT ;  /* 0x0000ffff02047812 */ /* 0x040fe200078ec0ff */
[----:B------:R-:W-:Y:S01]  /*5450*/  HMMA.16816.F32 R116, R128, R196, R116 ;  /* 0x000000c48074723c */ /* 0x000fe20000001874 */
[----:B------:R-:W-:Y:S01]  /*5460*/  LOP3.LUT R7, R2, 0xff, RZ, 0xc0, !PT ;  /* 0x000000ff02077812 */ /* 0x000fe200078ec0ff */
[--C-:B------:R-:W-:Y:S01]  /*5470*/  FFMA.FTZ R5, R86, UR6, -R0.reuse ;  /* 0x0000000656057c23 */ /* 0x100fe20008010800 */
[----:B------:R-:W-:-:S03]  /*5480*/  FFMA.FTZ R6, R140, UR6, -R0 ;  /* 0x000000068c067c23 */ /* 0x000fc60008010800 */
[----:B------:R1:W-:Y:S01]  /*5490*/  MUFU.EX2 R206, R5 ;  /* 0x0000000500ce7308 */ /* 0x0003e20000000800 */
[C---:B------:R-:W-:Y:S06]  /*54a0*/  HMMA.16816.F32 R148, R128.reuse, R154, R148 ;  /* 0x0000009a8094723c */ /* 0x040fec0000001894 */
[C---:B------:R-:W-:Y:S01]  /*54b0*/  HMMA.16816.F32 R64, R128.reuse, R178, R64 ;  /* 0x000000b28040723c */ /* 0x040fe20000001840 */
[----:B------:R2:W-:Y:S05]  /*54c0*/  MUFU.EX2 R207, R6 ;  /* 0x0000000600cf7308 */ /* 0x0005ea0000000800 */
[----:B------:R-:W-:Y:S01]  /*54d0*/  HMMA.16816.F32 R80, R128, R182, R80 ;  /* 0x000000b68050723c */ /* 0x000fe20000001850 */
[----:B-1----:R-:W-:-:S05]  /*54e0*/  FFMA.FTZ R5, R87, UR6, -R0 ;  /* 0x0000000657057c23 */ /* 0x002fca0008010800 */
[----:B------:R-:W-:Y:S01]  /*54f0*/  HMMA.16816.F32 R88, R128, R186, R88 ;  /* 0x000000ba8058723c */ /* 0x000fe20000001858 */
[----:B------:R1:W4:Y:S01]  /*5500*/  MUFU.EX2 R22, R5 ;  /* 0x0000000500167308 */ /* 0x0003220000000800 */
[----:B--2---:R-:W-:-:S04]  /*5510*/  SHF.R.U32.HI R6, RZ, 0x8, R4 ;  /* 0x00000008ff067819 */ /* 0x004fc80000011604 */
[C---:B------:R-:W-:Y:S01]  /*5520*/  HMMA.16816.F32 R104, R128.reuse, R194, R104 ;  /* 0x000000c28068723c */ /* 0x040fe20000001868 */
[----:B------:R-:W-:Y:S02]  /*5530*/  SHF.R.U32.HI R4, RZ, 0x18, R2 ;  /* 0x00000018ff047819 */ /* 0x000fe40000011602 */
[----:B------:R-:W-:Y:S01]  /*5540*/  PRMT R7, R7, 0x5410, R6 ;  /* 0x0000541007077816 */ /* 0x000fe20000000006 */
[----:B------:R-:W-:Y:S02]  /*5550*/  FFMA.FTZ R6, R132, UR6, -R0 ;  /* 0x0000000684067c23 */ /* 0x000fe40008010800 */
[----:B------:R-:W-:Y:S02]  /*5560*/  HMMA.16816.F32 R112, R128, R190, R112 ;  /* 0x000000be8070723c */ /* 0x000fe40000001870 */
[----:B------:R2:W5:Y:S01]  /*5570*/  MUFU.EX2 R21, R6 ;  /* 0x0000000600157308 */ /* 0x0005620000000800 */
[----:B-1----:R-:W-:Y:S02]  /*5580*/  SHF.R.U32.HI R5, RZ, 0x10, R2 ;  /* 0x00000010ff057819 */ /* 0x002fe40000011602 */
[----:B------:R-:W-:-:S02]  /*5590*/  LOP3.LUT R2, R3, R12, R50, 0x96, !PT ;  /* 0x0000000c03027212 */ /* 0x000fc400078e9632 */
[----:B------:R-:W-:Y:S01]  /*55a0*/  LOP3.LUT R5, R5, 0xff, RZ, 0xc0, !PT ;  /* 0x000000ff05057812 */ /* 0x000fe200078ec0ff */
[C---:B------:R-:W-:Y:S01]  /*55b0*/  HMMA.16816.F32 R48, R128.reuse, R34, R28 ;  /* 0x000000228030723c */ /* 0x040fe2000000181c */
[C---:B------:R-:W-:Y:S02]  /*55c0*/  LOP3.LUT R3, R2.reuse, 0xffff, RZ, 0xc0, !PT ;  /* 0x0000ffff02037812 */ /* 0x040fe400078ec0ff */
[----:B------:R-:W-:Y:S02]  /*55d0*/  PRMT R12, R5, 0x5410, R4 ;  /* 0x00005410050c7816 */ /* 0x000fe40000000004 */
[----:B------:R-:W-:Y:S01]  /*55e0*/  SHF.R.U32.HI R4, RZ, 0x10, R2 ;  /* 0x00000010ff047819 */ /* 0x000fe20000011602 */
[----:B------:R-:W-:Y:S01]  /*55f0*/  HMMA.16816.F32 R128, R128, R198, R120 ;  /* 0x000000c68080723c */ /* 0x000fe20000001878 */
[----:B------:R-:W-:Y:S02]  /*5600*/  SHF.R.U32.HI R5, RZ, 0x8, R3 ;  /* 0x00000008ff057819 */ /* 0x000fe40000011603 */
[----:B--2---:R-:W-:-:S02]  /*5610*/  LOP3.LUT R6, R2, 0xff, RZ, 0xc0, !PT ;  /* 0x000000ff02067812 */ /* 0x004fc400078ec0ff */
[----:B------:R-:W-:Y:S02]  /*5620*/  SHF.R.U32.HI R11, RZ, 0x18, R2 ;  /* 0x00000018ff0b7819 */ /* 0x000fe40000011602 */
[----:B------:R-:W-:Y:S02]  /*5630*/  LOP3.LUT R8, R4, 0xff, RZ, 0xc0, !PT ;  /* 0x000000ff04087812 */ /* 0x000fe400078ec0ff */
[----:B------:R-:W-:Y:S02]  /*5640*/  HSET2.LE.AND R2, R7, R9, PT ;  /* 0x0000000907027233 */ /* 0x000fe40003803000 */
[----:B---3--:R-:W-:Y:S02]  /*5650*/  F2FP.F16.F32.PACK_AB R3, R226, R227 ;  /* 0x000000e3e203723e */ /* 0x008fe400000000ff */
[----:B------:R-:W-:Y:S02]  /*5660*/  PRMT R4, R6, 0x5410, R5 ;  /* 0x0000541006047816 */ /* 0x000fe40000000005 */
[----:B------:R-:W-:-:S02]  /*5670*/  PRMT R7, R8, 0x5410, R11 ;  /* 0x0000541008077816 */ /* 0x000fc4000000000b */
[----:B------:R-:W-:Y:S02]  /*5680*/  LOP3.LUT R6, R2, R3, RZ, 0xc0, !PT ;  /* 0x0000000302067212 */ /* 0x000fe400078ec0ff */
[--C-:B------:R-:W-:Y:S02]  /*5690*/  HSET2.LE.AND R2, R12, R9.reuse, PT ;  /* 0x000000090c027233 */ /* 0x100fe40003803000 */
[----:B----4-:R-:W-:Y:S02]  /*56a0*/  F2FP.F16.F32.PACK_AB R3, R22, R206 ;  /* 0x000000ce1603723e */ /* 0x010fe400000000ff */
[--C-:B------:R-:W-:Y:S02]  /*56b0*/  HSET2.LE.AND R4, R4, R9.reuse, PT ;  /* 0x0000000904047233 */ /* 0x100fe40003803000 */
[----:B------:R-:W-:Y:S02]  /*56c0*/  F2FP.F16.F32.PACK_AB R5, R228, R229 ;  /* 0x000000e5e405723e */ /* 0x000fe400000000ff */
[----:B------:R-:W-:-:S02]  /*56d0*/  HSET2.LE.AND R8, R7, R9, PT ;  /* 0x0000000907087233 */ /* 0x000fc40003803000 */
[----:B-----5:R-:W-:Y:S02]  /*56e0*/  F2FP.F16.F32.PACK_AB R11, R21, R207 ;  /* 0x000000cf150b723e */ /* 0x020fe400000000ff */
[----:B------:R-:W-:Y:S02]  /*56f0*/  LOP3.LUT R7, R2, R3, RZ, 0xc0, !PT ;  /* 0x0000000302077212 */ /* 0x000fe400078ec0ff */
[----:B------:R-:W-:Y:S02]  /*5700*/  LOP3.LUT R4, R4, R5, RZ, 0xc0, !PT ;  /* 0x0000000504047212 */ /* 0x000fe400078ec0ff */
[----:B------:R-:W-:Y:S02]  /*5710*/  LOP3.LUT R2, R13, R16, R241, 0x96, !PT ;  /* 0x000000100d027212 */ /* 0x000fe400078e96f1 */
[----:B------:R-:W-:Y:S01]  /*5720*/  LOP3.LUT R5, R8, R11, RZ, 0xc0, !PT ;  /* 0x0000000b08057212 */ /* 0x000fe200078ec0ff */
[----:B------:R-:W-:Y:S02]  /*5730*/  FFMA.FTZ R11, R202, UR6, -R0 ;  /* 0x00000006ca0b7c23 */ /* 0x000fe40008010800 */
[----:B------:R-:W-:-:S04]  /*5740*/  IMAD.WIDE.U32 R2, R2, -0x2daee0ad, RZ ;  /* 0xd2511f5302027825 */ /* 0x000fc800078e00ff */
[C---:B------:R-:W-:Y:S01]  /*5750*/  HMMA.16816.F32 R140, R4.reuse, R56, RZ ;  /* 0x00000038048c723c */ /* 0x040fe200000018ff */
[----:B------:R-:W-:Y:S01]  /*5760*/  LOP3.LUT R8, R3, R14, R20, 0x96, !PT ;  /* 0x0000000e03087212 */ /* 0x000fe200078e9614 */
[----:B------:R-:W-:Y:S04]  /*5770*/  MUFU.EX2 R11, R11 ;  /* 0x0000000b000b7308 */ /* 0x000fe80000000800 */
        /* <DEDUP_REMOVED lines=15> */
[----:B------:R-:W-:Y:S01]  /*5870*/  FFMA.FTZ R4, R203, UR6, -R10 ;  /* 0x00000006cb047c23 */ /* 0x000fe2000801080a */
[--C-:B------:R-:W-:Y:S01]  /*5880*/  FFMA.FTZ R6, R200, UR6, -R0.reuse ;  /* 0x00000006c8067c23 */ /* 0x100fe20008010800 */
[----:B------:R-:W-:Y:S01]  /*5890*/  FFMA.FTZ R7, R174, UR6, -R0 ;  /* 0x00000006ae077c23 */ /* 0x000fe20008010800 */
[----:B------:R-:W-:Y:S01]  /*58a0*/  LOP3.LUT R5, R2, 0xff, RZ, 0xc0, !PT ;  /* 0x000000ff02057812 */ /* 0x000fe200078ec0ff */
[----:B------:R1:W-:Y:S08]  /*58b0*/  MUFU.EX2 R17, R4 ;  /* 0x0000000400117308 */ /* 0x0003f00000000800 */
[----:B------:R-:W-:Y:S08]  /*58c0*/  MUFU.EX2 R16, R6 ;  /* 0x0000000600107308 */ /* 0x000ff00000000800 */
[----:B------:R-:W-:Y:S01]  /*58d0*/  MUFU.EX2 R7, R7 ;  /* 0x0000000700077308 */ /* 0x000fe20000000800 */
[----:B-1----:R-:W-:-:S07]  /*58e0*/  FFMA.FTZ R4, R201, UR6, -R10 ;  /* 0x00000006c9047c23 */ /* 0x002fce000801080a */
[----:B------:R1:W-:Y:S02]  /*58f0*/  MUFU.EX2 R18, R4 ;  /* 0x0000000400127308 */ /* 0x0003e40000000800 */
[----:B-1----:R-:W-:-:S06]  /*5900*/  FFMA.FTZ R4, R175, UR6, -R10 ;  /* 0x00000006af047c23 */ /* 0x002fcc000801080a */
[----:B------:R1:W-:Y:S02]  /*5910*/  MUFU.EX2 R19, R4 ;  /* 0x0000000400137308 */ /* 0x0003e40000000800 */
[----:B-1----:R-:W-:Y:S01]  /*5920*/  FFMA.FTZ R4, R173, UR6, -R10 ;  /* 0x00000006ad047c23 */ /* 0x002fe2000801080a */
[----:B------:R-:W-:Y:S01]  /*5930*/  FFMA.FTZ R10, R204, UR6, -R0 ;  /* 0x00000006cc0a7c23 */ /* 0x000fe20008010800 */
[----:B------:R-:W-:-:S04]  /*5940*/  LOP3.LUT R0, R2, 0xffff, RZ, 0xc0, !PT ;  /* 0x0000ffff02007812 */ /* 0x000fc800078ec0ff */
[----:B------:R1:W2:Y:S01]  /*5950*/  MUFU.EX2 R234, R4 ;  /* 0x0000000400ea7308 */ /* 0x0002a20000000800 */
[----:B------:R-:W-:-:S07]  /*5960*/  SHF.R.U32.HI R3, RZ, 0x18, R2 ;  /* 0x00000018ff037819 */ /* 0x000fce0000011602 */
[----:B------:R-:W3:Y:S01]  /*5970*/  MUFU.EX2 R10, R10 ;  /* 0x0000000a000a7308 */ /* 0x000ee20000000800 */
[----:B-1----:R-:W-:Y:S02]  /*5980*/  SHF.R.U32.HI R4, RZ, 0x10, R2 ;  /* 0x00000010ff047819 */ /* 0x002fe40000011602 */
[----:B------:R-:W-:Y:S02]  /*5990*/  SHF.R.U32.HI R2, RZ, 0x8, R0 ;  /* 0x00000008ff027819 */ /* 0x000fe40000011600 */
[----:B------:R-:W-:Y:S02]  /*59a0*/  LOP3.LUT R0, R4, 0xff, RZ, 0xc0, !PT ;  /* 0x000000ff04007812 */ /* 0x000fe400078ec0ff */
[----:B------:R-:W-:Y:S02]  /*59b0*/  PRMT R6, R5, 0x5410, R2 ;  /* 0x0000541005067816 */ /* 0x000fe40000000002 */
[----:B------:R-:W-:Y:S02]  /*59c0*/  PRMT R5, R0, 0x5410, R3 ;  /* 0x0000541000057816 */ /* 0x000fe40000000003 */
[----:B------:R-:W-:-:S02]  /*59d0*/  LOP3.LUT R0, R8, 0xffff, RZ, 0xc0, !PT ;  /* 0x0000ffff08007812 */ /* 0x000fc400078ec0ff */
[----:B------:R-:W-:Y:S02]  /*59e0*/  SHF.R.U32.HI R2, RZ, 0x18, R8 ;  /* 0x00000018ff027819 */ /* 0x000fe40000011608 */
[----:B------:R-:W-:Y:S02]  /*59f0*/  SHF.R.U32.HI R4, RZ, 0x8, R0 ;  /* 0x00000008ff047819 */ /* 0x000fe40000011600 */
[----:B------:R-:W-:Y:S02]  /*5a00*/  SHF.R.U32.HI R0, RZ, 0x10, R8 ;  /* 0x00000010ff007819 */ /* 0x000fe40000011608 */
[----:B------:R-:W-:Y:S02]  /*5a10*/  LOP3.LUT R3, R8, 0xff, RZ, 0xc0, !PT ;  /* 0x000000ff08037812 */ /* 0x000fe400078ec0ff */
[----:B------:R-:W-:Y:S02]  /*5a20*/  LOP3.LUT R0, R0, 0xff, RZ, 0xc0, !PT ;  /* 0x000000ff00007812 */ /* 0x000fe400078ec0ff */
[----:B------:R-:W-:-:S02]  /*5a30*/  PRMT R4, R3, 0x5410, R4 ;  /* 0x0000541003047816 */ /* 0x000fc40000000004 */
[----:B------:R-:W-:Y:S02]  /*5a40*/  PRMT R0, R0, 0x5410, R2 ;  /* 0x0000541000007816 */ /* 0x000fe40000000002 */
[--C-:B------:R-:W-:Y:S02]  /*5a50*/  HSET2.LE.AND R3, R5, R9.reuse, PT ;  /* 0x0000000905037233 */ /* 0x100fe40003803000 */
[--C-:B------:R-:W-:Y:S02]  /*5a60*/  HSET2.LE.AND R2, R6, R9.reuse, PT ;  /* 0x0000000906027233 */ /* 0x100fe40003803000 */
[--C-:B------:R-:W-:Y:S02]  /*5a70*/  HSET2.LE.AND R5, R0, R9.reuse, PT ;  /* 0x0000000900057233 */ /* 0x100fe40003803000 */
[----:B--2---:R-:W-:Y:S02]  /*5a80*/  F2FP.F16.F32.PACK_AB R0, R234, R19 ;  /* 0x00000013ea00723e */ /* 0x004fe400000000ff */
[----:B------:R-:W-:-:S02]  /*5a90*/  HSET2.LE.AND R4, R4, R9, PT ;  /* 0x0000000904047233 */ /* 0x000fc40003803000 */
[----:B------:R-:W-:Y:S01]  /*5aa0*/  LOP3.LUT R126, R2, R0, RZ, 0xc0, !PT ;  /* 0x00000000027e7212 */ /* 0x000fe200078ec0ff */
[----:B------:R-:W-:Y:S01]  /*5ab0*/  FADD.FTZ R2, R251, R244 ;  /* 0x000000f4fb027221 */ /* 0x000fe20000010000 */
[----:B------:R-:W-:-:S03]  /*5ac0*/  F2FP.F16.F32.PACK_AB R0, R7, R16 ;  /* 0x000000100700723e */ /* 0x000fc600000000ff */
[----:B------:R-:W-:Y:S01]  /*5ad0*/  FADD.FTZ R2, R250, R2 ;  /* 0x00000002fa027221 */ /* 0x000fe20000010000 */
[----:B------:R-:W-:Y:S01]  /*5ae0*/  LOP3.LUT R127, R3, R0, RZ, 0xc0, !PT ;  /* 0x00000000037f7212 */ /* 0x000fe200078ec0ff */
[----:B------:R-:W-:Y:S01]  /*5af0*/  FADD.FTZ R3, R240, R239 ;  /* 0x000000eff0037221 */ /* 0x000fe20000010000 */
[----:B------:R-:W-:Y:S01]  /*5b00*/  F2FP.F16.F32.PACK_AB R0, R18, R17 ;  /* 0x000000111200723e */ /* 0x000fe200000000ff */
[----:B------:R-:W-:Y:S02]  /*5b10*/  FADD.FTZ R2, R249, R2 ;  /* 0x00000002f9027221 */ /* 0x000fe40000010000 */
[----:B------:R-:W-:Y:S01]  /*5b20*/  FADD.FTZ R3, R243, R3 ;  /* 0x00000003f3037221 */ /* 0x000fe20000010000 */
[----:B------:R-:W-:Y:S01]  /*5b30*/  LOP3.LUT R124, R4, R0, RZ, 0xc0, !PT ;  /* 0x00000000047c7212 */ /* 0x000fe200078ec0ff */
[----:B------:R-:W-:Y:S01]  /*5b40*/  FADD.FTZ R4, R207, R21 ;  /* 0x00000015cf047221 */ /* 0x000fe20000010000 */
[----:B---3--:R-:W-:Y:S01]  /*5b50*/  F2FP.F16.F32.PACK_AB R0, R11, R10 ;  /* 0x0000000a0b00723e */ /* 0x008fe200000000ff */
[----:B------:R-:W-:-:S02]  /*5b60*/  FADD.FTZ R3, R242, R3 ;  /* 0x00000003f2037221 */ /* 0x000fc40000010000 */
[----:B------:R-:W-:Y:S01]  /*5b70*/  FADD.FTZ R4, R206, R4 ;  /* 0x00000004ce047221 */ /* 0x000fe20000010000 */
[----:B------:R-:W-:Y:S01]  /*5b80*/  LOP3.LUT R125, R5, R0, RZ, 0xc0, !PT ;  /* 0x00000000057d7212 */ /* 0x000fe200078ec0ff */
[----:B------:R-:W-:Y:S01]  /*5b90*/  FADD.FTZ R0, R229, R228 ;  /* 0x000000e4e5007221 */ /* 0x000fe20000010000 */
[----:B------:R-:W-:-:S03]  /*5ba0*/  FADD.FTZ R3, R231, R3 ;  /* 0x00000003e7037221 */ /* 0x000fc60000010000 */
[----:B------:R-:W-:Y:S01]  /*5bb0*/  FADD.FTZ R0, R227, R0 ;  /* 0x00000000e3007221 */ /* 0x000fe20000010000 */
[----:B------:R-:W-:Y:S01]  /*5bc0*/  FADD.FTZ R3, R230, R3 ;  /* 0x00000003e6037221 */ /* 0x000fe20000010000 */
[C---:B------:R-:W-:Y:S02]  /*5bd0*/  HMMA.16816.F32 R140, R124.reuse, R152, R140 ;  /* 0x000000987c8c723c */ /* 0x040fe4000000188c */
        /* <DEDUP_REMOVED lines=36> */
[----:B------:R-:W-:Y:S01]  /*5e20*/  IMAD.WIDE.U32 R250, R137, -0x326172a9, RZ ;  /* 0xcd9e8d5789fa7825 */ /* 0x000fe200078e00ff */
[----:B------:R-:W-:Y:S01]  /*5e30*/  LOP3.LUT R0, R252, 0x3, RZ, 0xc0, !PT ;  /* 0x00000003fc007812 */ /* 0x000fe200078ec0ff */
[----:B------:R-:W-:Y:S01]  /*5e40*/  ULEA.HI.SX32 UR12, UR12, 0xfffffffe, 0x1b ;  /* 0xfffffffe0c0c7891 */ /* 0x000fe2000f8fda3f */
[----:B------:R-:W-:Y:S01]  /*5e50*/  MOV R252, UR20 ;  /* 0x0000001400fc7c02 */ /* 0x000fe20008000f00 */
[----:B------:R-:W-:Y:S01]  /*5e60*/  IMAD.WIDE.U32 R248, R248, -0x326172a9, RZ ;  /* 0xcd9e8d57f8f87825 */ /* 0x000fe200078e00ff */
[-C--:B------:R-:W-:Y:S01]  /*5e70*/  LOP3.LUT R244, R251, R172.reuse, RZ, 0x3c, !PT ;  /* 0x000000acfbf47212 */ /* 0x080fe200078e3cff */
[----:B------:R-:W-:Y:S01]  /*5e80*/  ULDC UR9, c[0x0][0x2d0] ;  /* 0x0000b40000097ab9 */ /* 0x000fe20000000800 */
[----:B------:R-:W-:Y:S01]  /*5e90*/  MOV R132, R135 ;  /* 0x0000008700847202 */ /* 0x000fe20000000f00 */
[----:B------:R-:W-:Y:S01]  /*5ea0*/  IMAD R0, R0, -0x2, R205 ;  /* 0xfffffffe00007824 */ /* 0x000fe200078e02cd */
[----:B------:R-:W-:Y:S01]  /*5eb0*/  LOP3.LUT R242, R249, R172, RZ, 0x3c, !PT ;  /* 0x000000acf9f27212 */ /* 0x000fe200078e3cff */
[----:B------:R-:W-:Y:S01]  /*5ec0*/  IMAD.WIDE.U32 R226, R245, -0x2daee0ad, RZ ;  /* 0xd2511f53f5e27825 */ /* 0x000fe200078e00ff */
[----:B------:R-:W-:Y:S01]  /*5ed0*/  MOV R138, R133 ;  /* 0x00000085008a7202 */ /* 0x000fe20000000f00 */
[----:B------:R-:W2:Y:S01]  /*5ee0*/  @!P2 LDC.64 R4, c[0x0][0x220] ;  /* 0x00008800ff04ab82 */ /* 0x000ea20000000a00 */
[----:B------:R-:W-:Y:S01]  /*5ef0*/  IADD3 R252, R252, -UR21, R0 ;  /* 0x80000015fcfc7c10 */ /* 0x000fe2000fffe000 */
[----:B------:R-:W-:Y:S01]  /*5f00*/  IMAD.MOV.U32 R137, RZ, RZ, R134 ;  /* 0x000000ffff897224 */ /* 0x000fe200078e0086 */
[----:B------:R-:W-:Y:S01]  /*5f10*/  ULDC UR4, c[0x0][0x2ec] ;  /* 0x0000bb0000047ab9 */ /* 0x000fe20000000800 */
[----:B------:R-:W-:Y:S01]  /*5f20*/  IMAD.WIDE.U32 R244, R244, -0x2daee0ad, RZ ;  /* 0xd2511f53f4f47825 */ /* 0x000fe200078e00ff */
[----:B------:R-:W-:-:S03]  /*5f30*/  ULDC.64 UR6, c[0x0][0x248] ;  /* 0x0000920000067ab9 */ /* 0x000fc60000000a00 */
[----:B------:R-:W3:Y:S01]  /*5f40*/  @!P2 LDC.64 R2, c[0x0][0x220] ;  /* 0x00008800ff02ab82 */ /* 0x000ee20000000a00 */
[----:B------:R-:W-:Y:S01]  /*5f50*/  IMAD.WIDE.U32 R242, R242, -0x2daee0ad, RZ ;  /* 0xd2511f53f2f27825 */ /* 0x000fe200078e00ff */
[----:B--2---:R-:W-:Y:S04]  /*5f60*/  @!P2 STL.64 [R1+0x8], R4 ;  /* 0x000008040100a387 */ /* 0x004fe80000100a00 */
[----:B---3--:R2:W-:Y:S02]  /*5f70*/  @!P2 STL.64 [R1], R2 ;  /* 0x000000020100a387 */ /* 0x0085e40000100a00 */
[----:B--2---:R-:W-:Y:S01]  /*5f80*/  IMAD.MOV.U32 R2, RZ, RZ, R136 ;  /* 0x000000ffff027224 */ /* 0x004fe200078e0088 */
[----:B-1----:R-:W-:Y:S06]  /*5f90*/  BRA `(.L_x_1880) ;  /* 0x0000000000c47947 */ /* 0x002fec0003800000 */
.L_x_1882:
        /* <DEDUP_REMOVED lines=49> */
.L_x_1880:
[----:B------:R-:W2:Y:S01]  /*62b0*/  LDL.64 R16, [R1+0x18] ;  /* 0x0000180001107983 */ /* 0x000ea20000100a00 */
[----:B------:R-:W-:Y:S01]  /*62c0*/  ISETP.GE.AND P1, PT, R247, UR9, PT ;  /* 0x00000009f7007c0c */ /* 0x000fe2000bf26270 */
[----:B------:R-:W-:Y:S01]  /*62d0*/  USHF.R.S32.HI UR10, URZ, 0x1f, UR12 ;  /* 0x0000001f3f0a7899 */ /* 0x000fe2000801140c */
[----:B------:R-:W-:Y:S04]  /*62e0*/  DEPBAR.LE SB0, 0x0 ;  /* 0x000080000000791a */ /* 0x000fe80000000000 */
[----:B------:R-:W3:Y:S01]  /*62f0*/  LDL R12, [R1+0x28] ;  /* 0x00002800010c7983 */ /* 0x000ee20000100800 */
[C---:B------:R-:W-:Y:S02]  /*6300*/  IMAD R0, R228.reuse, UR10, RZ ;  /* 0x0000000ae4007c24 */ /* 0x040fe4000f8e02ff */
[----:B------:R-:W-:Y:S02]  /*6310*/  IMAD.WIDE.U32 R4, R228, UR12, RZ ;  /* 0x0000000ce4047c25 */ /* 0x000fe4000f8e00ff */
[----:B------:R-:W4:Y:S02]  /*6320*/  LDL R11, [R1+0x8] ;  /* 0x00000800010b7983 */ /* 0x000f240000100800 */
[----:B------:R-:W1:Y:S03]  /*6330*/  @!P1 LDC.64 R8, c[0x0][0x220] ;  /* 0x00008800ff089b82 */ /* 0x000e660000000a00 */
[----:B------:R-:W5:Y:S01]  /*6340*/  LDL R15, [R1+0xc] ;  /* 0x00000c00010f7983 */ /* 0x000f620000100800 */
[----:B------:R-:W-:Y:S04]  /*6350*/  IMAD R3, R229, UR12, R0 ;  /* 0x0000000ce5037c24 */ /* 0x000fe8000f8e0200 */
[----:B------:R-:W5:Y:S01]  /*6360*/  LDL R10, [R1] ;  /* 0x00000000010a7983 */ /* 0x000f620000100800 */
[----:B------:R-:W-:Y:S01]  /*6370*/  IMAD.IADD R5, R5, 0x1, R3 ;  /* 0x0000000105057824 */ /* 0x000fe200078e0203 */
[----:B------:R-:W5:Y:S03]  /*6380*/  @!P1 LDC.64 R6, c[0x0][0x220] ;  /* 0x00008800ff069b82 */ /* 0x000f660000000a00 */
[----:B------:R-:W5:Y:S05]  /*6390*/  LDL R14, [R1+0x4] ;  /* 0x00000400010e7983 */ /* 0x000f6a0000100800 */
[----:B------:R-:W-:Y:S06]  /*63a0*/  BAR.SYNC.DEFER_BLOCKING 0x0 ;  /* 0x0000000000007b1d */ /* 0x000fec0000010000 */
[----:B------:R-:W-:Y:S01]  /*63b0*/  @P2 STS.128 [R223+0xa000], RZ ;  /* 0x00a000ffdf002388 */ /* 0x000fe20000000c00 */
[----:B--2---:R-:W-:Y:S04]  /*63c0*/  LEA R0, P3, R4, R16, 0x5 ;  /* 0x0000001004007211 */ /* 0x004fe800078628ff */
[----:B------:R-:W-:Y:S02]  /*63d0*/  LEA R3, P0, R228, R0, 0x4 ;  /* 0x00000000e4037211 */ /* 0x000fe400078020ff */
[----:B---3--:R-:W-:Y:S02]  /*63e0*/  LEA.HI.X R4, R4, R12, R5, 0x5, P3 ;  /* 0x0000000c04047211 */ /* 0x008fe400018f2c05 */
[C---:B-1----:R-:W-:Y:S02]  /*63f0*/  @!P1 LEA R8, P3, R0.reuse, R8, 0x1 ;  /* 0x0000000800089211 */ /* 0x042fe400078608ff */
[C---:B----4-:R-:W-:Y:S02]  /*6400*/  @!P2 LEA R12, P5, R0.reuse, R11, 0x1 ;  /* 0x0000000b000ca211 */ /* 0x050fe400078a08ff */
[C-C-:B------:R-:W-:Y:S02]  /*6410*/  @!P1 LEA.HI.X R9, R0.reuse, R9, R4.reuse, 0x1, P3 ;  /* 0x0000000900099211 */ /* 0x140fe400018f0c04 */
[----:B-----5:R-:W-:Y:S01]  /*6420*/  @!P2 LEA.HI.X R13, R0, R15, R4, 0x1, P5 ;  /* 0x0000000f000da211 */ /* 0x020fe200028f0c04 */
[----:B------:R-:W-:Y:S01]  /*6430*/  IMAD.U32 R0, RZ, RZ, UR12 ;  /* 0x0000000cff007e24 */ /* 0x000fe2000f8e00ff */
[----:B------:R-:W-:Y:S02]  /*6440*/  LEA.HI.X R5, R228, R4, R229, 0x4, P0 ;  /* 0x00000004e4057211 */ /* 0x000fe400000f24e5 */
[C---:B------:R-:W-:Y:S01]  /*6450*/  @!P2 LEA R10, P4, R3.reuse, R10, 0x1 ;  /* 0x0000000a030aa211 */ /* 0x040fe200078808ff */
[----:B------:R-:W-:Y:S01]  /*6460*/  @!PT LDS RZ, [RZ] ;  /* 0x00000000fffff984 */ /* 0x000fe20000000800 */
[----:B------:R-:W-:Y:S01]  /*6470*/  @!PT LDS RZ, [RZ] ;  /* 0x00000000fffff984 */ /* 0x000fe20000000800 */
[----:B------:R-:W-:Y:S01]  /*6480*/  @!PT LDS RZ, [RZ] ;  /* 0x00000000fffff984 */ /* 0x000fe20000000800 */
[----:B------:R-:W-:Y:S01]  /*6490*/  @!P2 LDGSTS.E.BYPASS.LTC128B.128 [R223+0xa000], desc[UR18][R12.64] ;  /* 0x0a0000000cdfafae */ /* 0x000fe2000b901d52 */
[C---:B------:R-:W-:Y:S01]  /*64a0*/  @!P1 LEA R6, P0, R3.reuse, R6, 0x1 ;  /* 0x0000000603069211 */ /* 0x040fe200078008ff */
[----:B------:R-:W-:Y:S01]  /*64b0*/  IMAD R0, R0, -0x20, R252 ;  /* 0xffffffe000007824 */ /* 0x000fe200078e02fc */
[C-C-:B------:R-:W-:Y:S02]  /*64c0*/  @!P2 LEA.HI.X R11, R3.reuse, R14, R5.reuse, 0x1, P4 ;  /* 0x0000000e030ba211 */ /* 0x140fe400020f0c05 */
[----:B------:R-:W-:Y:S01]  /*64d0*/  @P1 STS.128 [R223+0xb000], RZ ;  /* 0x00b000ffdf001388 */ /* 0x000fe20000000c00 */
[----:B------:R-:W-:Y:S01]  /*64e0*/  @!P1 LEA.HI.X R7, R3, R7, R5, 0x1, P0 ;  /* 0x0000000703079211 */ /* 0x000fe200000f0c05 */
[C---:B------:R-:W-:Y:S03]  /*64f0*/  VIADD R133, R0.reuse, 0x8 ;  /* 0x0000000800857836 */ /* 0x040fe60000000000 */
[----:B------:R-:W-:Y:S01]  /*6500*/  @!PT LDS RZ, [RZ] ;  /* 0x00000000fffff984 */ /* 0x000fe20000000800 */
[----:B------:R-:W-:Y:S01]  /*6510*/  @!PT LDS RZ, [RZ] ;  /* 0x00000000fffff984 */ /* 0x000fe20000000800 */
[----:B------:R-:W-:Y:S01]  /*6520*/  @!PT LDS RZ, [RZ] ;  /* 0x00000000fffff984 */ /* 0x000fe20000000800 */
[----:B------:R-:W-:Y:S01]  /*6530*/  @!P1 LDGSTS.E.BYPASS.LTC128B.128 [R223+0xb000], desc[UR18][R8.64+0x80] ;  /* 0x0b00008008df9fae */ /* 0x000fe2000b901d52 */
[C---:B------:R-:W-:Y:S01]  /*6540*/  VIADD R3, R0.reuse, 0x7 ;  /* 0x0000000700037836 */ /* 0x040fe20000000000 */
[----:B------:R-:W-:Y:S03]  /*6550*/  ISETP.GE.AND P3, PT, R133, RZ, PT ;  /* 0x000000ff8500720c */ /* 0x000fe60003f66270 */
[----:B------:R-:W-:Y:S01]  /*6560*/  @P2 STS.128 [R223+0xa800], RZ ;  /* 0x00a800ffdf002388 */ /* 0x000fe20000000c00 */
[C---:B------:R-:W-:Y:S01]  /*6570*/  VIADD R136, R0.reuse, 0xfffffff7 ;  /* 0xfffffff700887836 */ /* 0x040fe20000000000 */
[----:B------:R-:W-:Y:S01]  /*6580*/  ISETP.GE.AND P0, PT, R3, RZ, PT ;  /* 0x000000ff0300720c */ /* 0x000fe20003f06270 */
[C---:B------:R-:W-:Y:S02]  /*6590*/  VIADD R139, R0.reuse, 0xfffffff8 ;  /* 0xfffffff8008b7836 */ /* 0x040fe40000000000 */
[----:B------:R-:W-:Y:S01]  /*65a0*/  @!PT LDS RZ, [RZ] ;  /* 0x00000000fffff984 */ /* 0x000fe20000000800 */
[----:B------:R-:W-:Y:S01]  /*65b0*/  @!PT LDS RZ, [RZ] ;  /* 0x00000000fffff984 */ /* 0x000fe20000000800 */
[----:B------:R-:W-:Y:S01]  /*65c0*/  @!PT LDS RZ, [RZ] ;  /* 0x00000000fffff984 */ /* 0x000fe20000000800 */
[----:B------:R-:W-:Y:S01]  /*65d0*/  @!P2 LDGSTS.E.BYPASS.LTC128B.128 [R223+0xa800], desc[UR18][R10.64] ;  /* 0x0a8000000adfafae */ /* 0x000fe2000b901d52 */
[----:B------:R-:W-:Y:S01]  /*65e0*/  VIADD R135, R0, 0xfffffff0 ;  /* 0xfffffff000877836 */ /* 0x000fe20000000000 */
[----:B------:R-:W-:Y:S01]  /*65f0*/  ISETP.GE.AND P5, PT, R136, RZ, PT ;  /* 0x000000ff8800720c */ /* 0x000fe20003fa6270 */
[C---:B------:R-:W-:Y:S02]  /*6600*/  VIADD R134, R0.reuse, 0xffffffef ;  /* 0xffffffef00867836 */ /* 0x040fe40000000000 */
[----:B------:R-:W-:Y:S01]  /*6610*/  @P1 STS.128 [R223+0xb800], RZ ;  /* 0x00b800ffdf001388 */ /* 0x000fe20000000c00 */
[----:B------:R-:W-:Y:S02]  /*6620*/  ISETP.GE.AND P6, PT, R139, RZ, PT ;  /* 0x000000ff8b00720c */ /* 0x000fe40003fc6270 */
[----:B------:R-:W-:Y:S02]  /*6630*/  ISETP.GE.AND P4, PT, R135, RZ, PT ;  /* 0x000000ff8700720c */ /* 0x000fe40003f86270 */
[----:B------:R-:W-:Y:S01]  /*6640*/  @!PT LDS RZ, [RZ] ;  /* 0x00000000fffff984 */ /* 0x000fe20000000800 */
[----:B------:R-:W-:Y:S01]  /*6650*/  @!PT LDS RZ, [RZ] ;  /* 0x00000000fffff984 */ /* 0x000fe20000000800 */
[----:B------:R-:W-:Y:S01]  /*6660*/  @!PT LDS RZ, [RZ] ;  /* 0x00000000fffff984 */ /* 0x000fe20000000800 */
[----:B------:R1:W-:Y:S01]  /*6670*/  @!P1 LDGSTS.E.BYPASS.LTC128B.128 [R223+0xb800], desc[UR18][R6.64+0x80] ;  /* 0x0b80008006df9fae */ /* 0x0003e2000b901d52 */
[C---:B------:R-:W-:Y:S02]  /*6680*/  @!P3 IADD3 R133, -R0.reuse, -0x8, RZ ;  /* 0xfffffff80085b810 */ /* 0x040fe40007ffe1ff */
[C---:B------:R-:W-:Y:S02]  /*6690*/  @!P0 IADD3 R3, -R0.reuse, -0x7, RZ ;  /* 0xfffffff900038810 */ /* 0x040fe40007ffe1ff */
[----:B------:R-:W-:Y:S01]  /*66a0*/  LDSM.16.M88.4 R32, [R210] ;  /* 0x00000000d220783b */ /* 0x000fe20000000200 */
[----:B------:R-:W-:Y:S02]  /*66b0*/  I2FP.F32.S32 R133, R133 ;  /* 0x0000008500857245 */ /* 0x000fe40000201400 */
[----:B------:R-:W-:Y:S02]  /*66c0*/  I2FP.F32.S32 R3, R3 ;  /* 0x0000000300037245 */ /* 0x000fe40000201400 */
[----:B------:R-:W1:Y:S01]  /*66d0*/  LDSM.16.M88.4 R16, [R208+0x8000] ;  /* 0x00800000d010783b */ /* 0x000e620000000200 */
[----:B------:R-:W-:Y:S02]  /*66e0*/  @!P5 IADD3 R136, -R0, 0x9, RZ ;  /* 0x000000090088d810 */ /* 0x000fe40007ffe1ff */
[----:B------:R-:W-:Y:S02]  /*66f0*/  ISETP.GE.AND P3, PT, R134, RZ, PT ;  /* 0x000000ff8600720c */ /* 0x000fe40003f66270 */
[----:B------:R-:W2:Y:S01]  /*6700*/  LDSM.16.M88.4 R28, [R210+0x2000] ;  /* 0x00200000d21c783b */ /* 0x000ea20000000200 */
[C---:B------:R-:W-:Y:S02]  /*6710*/  @!P6 IADD3 R139, -R0.reuse, 0x8, RZ ;  /* 0x00000008008be810 */ /* 0x040fe40007ffe1ff */
[----:B------:R-:W-:Y:S02]  /*6720*/  I2FP.F32.S32 R136, R136 ;  /* 0x0000008800887245 */ /* 0x000fe40000201400 */
[----:B------:R-:W3:Y:S01]  /*6730*/  LDSM.16.M88.4 R172, [R208+0x8800] ;  /* 0x00880000d0ac783b */ /* 0x000ee20000000200 */
[----:B------:R-:W-:Y:S02]  /*6740*/  I2FP.F32.S32 R139, R139 ;  /* 0x0000008b008b7245 */ /* 0x000fe40000201400 */
[C---:B------:R-:W-:Y:S02]  /*6750*/  @!P4 IADD3 R135, -R0.reuse, 0x10, RZ ;  /* 0x000000100087c810 */ /* 0x040fe40007ffe1ff */
[----:B------:R-:W0:Y:S01]  /*6760*/  LDGDEPBAR ;  /* 0x00000000000079af */ /* 0x000e220000000000 */
[C---:B------:R-:W-:Y:S02]  /*6770*/  @!P3 IADD3 R134, -R0.reuse, 0x11, RZ ;  /* 0x000000110086b810 */ /* 0x040fe40007ffe1ff */
[----:B------:R-:W-:Y:S02]  /*6780*/  I2FP.F32.S32 R135, R135 ;  /* 0x0000008700877245 */ /* 0x000fe40000201400 */
[----:B------:R-:W-:Y:S01]  /*6790*/  LDSM.16.M88.4 R176, [R212] ;  /* 0x00000000d4b0783b */ /* 0x000fe20000000200 */
[----:B------:R-:W-:Y:S02]  /*67a0*/  I2FP.F32.S32 R134, R134 ;  /* 0x0000008600867245 */ /* 0x000fe40000201400 */
[----:B------:R-:W-:Y:S02]  /*67b0*/  ISETP.LT.AND P3, PT, RZ, UR12, PT ;  /* 0x0000000cff007c0c */ /* 0x000fe4000bf61270 */
        /* <DEDUP_REMOVED lines=9> */
[----:B------:R-:W-:Y:S04]  /*6850*/  LDSM.16.M88.4 R204, [R217+0x2000] ;  /* 0x00200000d9cc783b */ /* 0x000fe80000000200 */
[C---:B------:R-:W-:Y:S06]  /*6860*/  HMMA.16816.F32 R16, R32.reuse, R18, RZ ;  /* 0x000000122010723c */ /* 0x040fec00000018ff */
        /* <DEDUP_REMOVED lines=13> */
[----:B------:R-:W4:Y:S05]  /*6940*/  LDSM.16.M88.4 R184, [R215] ;  /* 0x00000000d7b8783b */ /* 0x000f2a0000000200 */
[----:B------:R-:W-:Y:S01]  /*6950*/  HMMA.16816.F32 R32, R176, R190, R32 ;  /* 0x000000beb020723c */ /* 0x000fe20000001820 */
[----:B------:R-:W5:Y:S05]  /*6960*/  LDSM.16.M88.4 R176, [R215+0x800] ;  /* 0x00080000d7b0783b */ /* 0x000f6a0000000200 */
        /* <DEDUP_REMOVED lines=9> */
[----:B------:R-:W2:Y:S05]  /*6a00*/  LDSM.16.M88.4 R200, [R210+0x6000] ;  /* 0x00600000d2c8783b */ /* 0x000eaa0000000200 */
[----:B------:R-:W-:Y:S01]  /*6a10*/  HMMA.16816.F32 R32, R192, R174, R32 ;  /* 0x000000aec020723c */ /* 0x000fe20000001820 */
[----:B------:R-:W3:Y:S05]  /*6a20*/  LDSM.16.M88.4 R172, [R208+0x9800] ;  /* 0x00980000d0ac783b */ /* 0x000eea0000000200 */
[-C--:B----4-:R-:W-:Y:S01]  /*6a30*/  HMMA.16816.F32 R4, R180, R184.reuse, R4 ;  /* 0x000000b8b404723c */ /* 0x090fe20000001804 */
[----:B------:R-:W-:Y:S05]  /*6a40*/  LDSM.16.M88.4 R192, [R221] ;  /* 0x00000000ddc0783b */ /* 0x000fea0000000200 */
[C---:B------:R-:W-:Y:S06]  /*6a50*/  HMMA.16816.F32 R8, R204.reuse, R184, R8 ;  /* 0x000000b8cc08723c */ /* 0x040fec0000001808 */
[-C--:B------:R-:W-:Y:S06]  /*6a60*/  HMMA.16816.F32 R12, R204, R186.reuse, R12 ;  /* 0x000000bacc0c723c */ /* 0x080fec000000180c */
[C---:B------:R-:W-:Y:S01]  /*6a70*/  HMMA.16816.F32 R16, R180.reuse, R186, R16 ;  /* 0x000000bab410723c */ /* 0x040fe20000001810 */
[----:B------:R-:W4:Y:S05]  /*6a80*/  LDSM.16.M88.4 R184, [R212+0x4000] ;  /* 0x00400000d4b8783b */ /* 0x000f2a0000000200 */
[-C--:B-----5:R-:W-:Y:S06]  /*6a90*/  HMMA.16816.F32 R20, R180, R176.reuse, R20 ;  /* 0x000000b0b414723c */ /* 0x0a0fec0000001814 */
[C---:B------:R-:W-:Y:S06]  /*6aa0*/  HMMA.16816.F32 R24, R204.reuse, R176, R24 ;  /* 0x000000b0cc18723c */ /* 0x040fec0000001818 */
[-C--:B------:R-:W-:Y:S01]  /*6ab0*/  HMMA.16816.F32 R28, R204, R178.reuse, R28 ;  /* 0x000000b2cc1c723c */ /* 0x080fe2000000181c */
[----:B------:R-:W5:Y:S05]  /*6ac0*/  LDSM.16.M88.4 R204, [R212+0x6000] ;  /* 0x00600000d4cc783b */ /* 0x000f6a0000000200 */
        /* <DEDUP_REMOVED lines=15> */
[----:B------:R-:W-:Y:S05]  /*6bc0*/  LDSM.16.M88.4 R188, [R217+0x4000] ;  /* 0x00400000d9bc783b */ /* 0x000fea0000000200 */
[C---:B-----5:R-:W-:Y:S06]  /*6bd0*/  HMMA.16816.F32 R8, R204.reuse, R192, R8 ;  /* 0x000000c0cc08723c */ /* 0x060fec0000001808 */
[-C--:B------:R-:W-:Y:S06]  /*6be0*/  HMMA.16816.F32 R12, R204, R194.reuse, R12 ;  /* 0x000000c2cc0c723c */ /* 0x080fec000000180c */
[C---:B------:R-:W-:Y:S01]  /*6bf0*/  HMMA.16816.F32 R16, R184.reuse, R194, R16 ;  /* 0x000000c2b810723c */ /* 0x040fe20000001810 */
[----:B------:R-:W4:Y:S05]  /*6c00*/  LDSM.16.M88.4 R192, [R215+0x1000] ;  /* 0x00100000d7c0783b */ /* 0x000f2a0000000200 */
[-C--:B------:R-:W-:Y:S06]  /*6c10*/  HMMA.16816.F32 R20, R184, R176.reuse, R20 ;  /* 0x000000b0b814723c */ /* 0x080fec0000001814 */
[C---:B------:R-:W-:Y:S06]  /*6c20*/  HMMA.16816.F32 R24, R204.reuse, R176, R24 ;  /* 0x000000b0cc18723c */ /* 0x040fec0000001818 */
[-C--:B------:R-:W-:Y:S01]  /*6c30*/  HMMA.16816.F32 R28, R204, R178.reuse, R28 ;  /* 0x000000b2cc1c723c */ /* 0x080fe2000000181c */
[----:B------:R-:W5:Y:S05]  /*6c40*/  LDSM.16.M88.4 R204, [R217+0x6000] ;  /* 0x00600000d9cc783b */ /* 0x000f6a0000000200 */
[----:B------:R-:W-:Y:S01]  /*6c50*/  HMMA.16816.F32 R32, R184, R178, R32 ;  /* 0x000000b2b820723c */ /* 0x000fe20000001820 */
[----:B------:R-:W5:Y:S01]  /*6c60*/  LDSM.16.M88.4 R176, [R215+0x1800] ;  /* 0x00180000d7b0783b */ /* 0x000f620000000200 */
[----:B------:R-:W-:Y:S04]  /*6c70*/  DEPBAR.LE SB0, 0x0 ;  /* 0x000080000000791a */ /* 0x000fe80000000000 */
[-C--:B-1----:R-:W-:Y:S01]  /*6c80*/  HMMA.16816.F32 R4, R180, R196.reuse, R4 ;  /* 0x000000c4b404723c */ /* 0x082fe20000001804 */
[----:B------:R-:W-:Y:S05]  /*6c90*/  BAR.SYNC.DEFER_BLOCKING 0x0 ;  /* 0x0000000000007b1d */ /* 0x000fea0000010000 */
[C---:B--2---:R-:W-:Y:S06]  /*6ca0*/  HMMA.16816.F32 R8, R200.reuse, R196, R8 ;  /* 0x000000c4c808723c */ /* 0x044fec0000001808 */
[-C--:B------:R-:W-:Y:S06]  /*6cb0*/  HMMA.16816.F32 R12, R200, R198.reuse, R12 ;  /* 0x000000c6c80c723c */ /* 0x080fec000000180c */
[C---:B------:R-:W-:Y:S06]  /*6cc0*/  HMMA.16816.F32 R16, R180.reuse, R198, R16 ;  /* 0x000000c6b410723c */ /* 0x040fec0000001810 */
[-C--:B---3--:R-:W-:Y:S06]  /*6cd0*/  HMMA.16816.F32 R20, R180, R172.reuse, R20 ;  /* 0x000000acb414723c */ /* 0x088fec0000001814 */
[C---:B------:R-:W-:Y:S06]  /*6ce0*/  HMMA.16816.F32 R24, R200.reuse, R172, R24 ;  /* 0x000000acc818723c */ /* 0x040fec0000001818 */
[-C--:B------:R-:W-:Y:S05]  /*6cf0*/  HMMA.16816.F32 R28, R200, R174.reuse, R28 ;  /* 0x000000aec81c723c */ /* 0x080fea000000181c */
[----:B------:R-:W-:Y:S01]  /*6d00*/  IABS R173, R0 ;  /* 0x0000000000ad7213 */ /* 0x000fe20000000000 */
[----:B------:R-:W-:Y:S05]  /*6d10*/  HMMA.16816.F32 R32, R180, R174, R32 ;  /* 0x000000aeb420723c */ /* 0x000fea0000001820 */
[----:B------:R-:W-:Y:S01]  /*6d20*/  I2FP.F32.S32 R173, R173 ;  /* 0x000000ad00ad7245 */ /* 0x000fe20000201400 */
[-C--:B----4-:R-:W-:Y:S05]  /*6d30*/  HMMA.16816.F32 R4, R188, R192.reuse, R4 ;  /* 0x000000c0bc04723c */ /* 0x090fea0000001804 */
[----:B------:R-:W-:Y:S01]  /*6d40*/  VIADD R172, R0, 0xffffffff ;  /* 0xffffffff00ac7836 */ /* 0x000fe20000000000 */
[C---:B-----5:R-:W-:Y:S04]  /*6d50*/  HMMA.16816.F32 R8, R204.reuse, R192, R8 ;  /* 0x000000c0cc08723c */ /* 0x060fe80000001808 */
[----:B------:R-:W-:Y:S01]  /*6d60*/  ISETP.GE.AND P0, PT, R172, RZ, PT ;  /* 0x000000ffac00720c */ /* 0x000fe20003f06270 */
[C---:B------:R-:W-:Y:S01]  /*6d70*/  VIADD R175, R0.reuse, 0x40 ;  /* 0x0000004000af7836 */ /* 0x040fe20000000000 */
[-C--:B------:R-:W-:Y:S04]  /*6d80*/  HMMA.16816.F32 R12, R204, R194.reuse, R12 ;  /* 0x000000c2cc0c723c */ /* 0x080fe8000000180c */
[----:B------:R-:W-:Y:S01]  /*6d90*/  ISETP.GE.AND P6, PT, R175, RZ, PT ;  /* 0x000000ffaf00720c */ /* 0x000fe20003fc6270 */
[C---:B------:R-:W-:Y:S01]  /*6da0*/  VIADD R174, R0.reuse, 0x3f ;  /* 0x0000003f00ae7836 */ /* 0x040fe20000000000 */
[C---:B------:R-:W-:Y:S05]  /*6db0*/  HMMA.16816.F32 R16, R188.reuse, R194, R16 ;  /* 0x000000c2bc10723c */ /* 0x040fea0000001810 */
[C---:B------:R-:W-:Y:S01]  /*6dc0*/  @!P0 IADD3 R172, -R0.reuse, 0x1, RZ ;  /* 0x0000000100ac8810 */ /* 0x040fe20007ffe1ff */
[-C--:B------:R-:W-:Y:S05]  /*6dd0*/  HMMA.16816.F32 R20, R188, R176.reuse, R20 ;  /* 0x000000b0bc14723c */ /* 0x080fea0000001814 */
[----:B------:R-:W-:Y:S01]  /*6de0*/  I2FP.F32.S32 R172, R172 ;  /* 0x000000ac00ac7245 */ /* 0x000fe20000201400 */
[C---:B------:R-:W-:Y:S05]  /*6df0*/  HMMA.16816.F32 R24, R204.reuse, R176, R24 ;  /* 0x000000b0cc18723c */ /* 0x040fea0000001818 */
[----:B------:R-:W-:Y:S01]  /*6e00*/  FFMA.FTZ R6, R133, -UR5, R6 ;  /* 0x8000000585067c23 */ /* 0x000fe20008010006 */
[-C--:B------:R-:W-:Y:S05]  /*6e10*/  HMMA.16816.F32 R28, R204, R178.reuse, R28 ;  /* 0x000000b2cc1c723c */ /* 0x080fea000000181c */
[C---:B------:R-:W-:Y:S02]  /*6e20*/  VIADD R133, R0.reuse, 0xffffffe8 ;  /* 0xffffffe800857836 */ /* 0x040fe40000000000 */
[----:B------:R-:W-:Y:S01]  /*6e30*/  FFMA.FTZ R7, R3, -UR5, R7 ;  /* 0x8000000503077c23 */ /* 0x000fe20008010007 */
[----:B------:R-:W-:Y:S04]  /*6e40*/  HMMA.16816.F32 R32, R188, R178, R32 ;  /* 0x000000b2bc20723c */ /* 0x000fe80000001820 */
[----:B------:R-:W-:Y:S01]  /*6e50*/  ISETP.GE.AND P0, PT, R133, RZ, PT ;  /* 0x000000ff8500720c */ /* 0x000fe20003f06270 */
[----:B------:R-:W-:Y:S02]  /*6e60*/  VIADD R3, R0, 0xffffffe7 ;  /* 0xffffffe700037836 */ /* 0x000fe40000000000 */
[----:B------:R-:W-:Y:S01]  /*6e70*/  FFMA.FTZ R4, R173, -UR5, R4 ;  /* 0x80000005ad047c23 */ /* 0x000fe20008010004 */
[----:B------:R-:W-:Y:S03]  /*6e80*/  FFMA.FTZ R5, R172, -UR5, R5 ;  /* 0x80000005ac057c23 */ /* 0x000fe60008010005 */
[----:B------:R-:W-:Y:S01]  /*6e90*/  FFMA.FTZ R16, R139, -UR5, R16 ;  /* 0x800000058b107c23 */ /* 0x000fe20008010010 */
[----:B------:R-:W-:Y:S01]  /*6ea0*/  ISETP.GE.AND P5, PT, R3, RZ, PT ;  /* 0x000000ff0300720c */ /* 0x000fe20003fa6270 */
[----:B------:R-:W-:Y:S01]  /*6eb0*/  FFMA.FTZ R18, R173, -UR5, R18 ;  /* 0x80000005ad127c23 */ /* 0x000fe20008010012 */
[----:B------:R-:W-:Y:S01]  /*6ec0*/  FFMA.FTZ R17, R136, -UR5, R17 ;  /* 0x8000000588117c23 */ /* 0x000fe20008010011 */
[----:B------:R-:W-:Y:S01]  /*6ed0*/  FFMA.FTZ R19, R172, -UR5, R19 ;  /* 0x80000005ac137c23 */ /* 0x000fe20008010013 */
[----:B------:R-:W-:Y:S01]  /*6ee0*/  FFMA.FTZ R20, R135, -UR5, R20 ;  /* 0x8000000587147c23 */ /* 0x000fe20008010014 */
[----:B------:R-:W-:Y:S01]  /*6ef0*/  FFMA.FTZ R22, R139, -UR5, R22 ;  /* 0x800000058b167c23 */ /* 0x000fe20008010016 */
[----:B------:R-:W-:Y:S01]  /*6f00*/  FFMA.FTZ R21, R134, -UR5, R21 ;  /* 0x8000000586157c23 */ /* 0x000fe20008010015 */
[----:B------:R-:W-:Y:S01]  /*6f10*/  @!P0 IADD3 R133, -R0, 0x18, RZ ;  /* 0x0000001800858810 */ /* 0x000fe20007ffe1ff */
[----:B------:R-:W-:Y:S01]  /*6f20*/  FFMA.FTZ R23, R136, -UR5, R23 ;  /* 0x8000000588177c23 */ /* 0x000fe20008010017 */
[C---:B------:R-:W-:Y:S02]  /*6f30*/  VIADD R139, R0.reuse, 0x48 ;  /* 0x00000048008b7836 */ /* 0x040fe40000000000 */
[----:B------:R-:W-:Y:S01]  /*6f40*/  I2FP.F32.S32 R133, R133 ;  /* 0x0000008500857245 */ /* 0x000fe20000201400 */
[C---:B------:R-:W-:Y:S01]  /*6f50*/  VIADD R136, R0.reuse, 0x47 ;  /* 0x0000004700887836 */ /* 0x040fe20000000000 */
[----:B------:R-:W-:Y:S01]  /*6f60*/  @!P5 IADD3 R3, -R0, 0x19, RZ ;  /* 0x000000190003d810 */ /* 0x000fe20007ffe1ff */
[----:B------:R-:W-:Y:S01]  /*6f70*/  FFMA.FTZ R34, R135, -UR5, R34 ;  /* 0x8000000587227c23 */ /* 0x000fe20008010022 */
[----:B------:R-:W-:Y:S01]  /*6f80*/  ISETP.GE.AND P5, PT, R139, RZ, PT ;  /* 0x000000ff8b00720c */ /* 0x000fe20003fa6270 */
[----:B------:R-:W-:Y:S01]  /*6f90*/  FFMA.FTZ R32, R133, -UR5, R32 ;  /* 0x8000000585207c23 */ /* 0x000fe20008010020 */
[----:B------:R-:W-:Y:S01]  /*6fa0*/  I2FP.F32.S32 R3, R3 ;  /* 0x0000000300037245 */ /* 0x000fe20000201400 */
[----:B------:R-:W-:Y:S01]  /*6fb0*/  FFMA.FTZ R35, R134, -UR5, R35 ;  /* 0x8000000586237c23 */ /* 0x000fe20008010023 */
[----:B------:R-:W-:Y:S01]  /*6fc0*/  FMNMX.FTZ R133, R4, R2, !PT ;  /* 0x0000000204857209 */ /* 0x000fe20007810000 */
[----:B------:R-:W-:Y:S01]  /*6fd0*/  VIADD R173, R0, 0x38 ;  /* 0x0000003800ad7836 */ /* 0x000fe20000000000 */
[----:B------:R-:W-:Y:S01]  /*6fe0*/  ISETP.GE.AND P4, PT, R136, RZ, PT ;  /* 0x000000ff8800720c */ /* 0x000fe20003f86270 */
[----:B------:R-:W-:Y:S01]  /*6ff0*/  FFMA.FTZ R33, R3, -UR5, R33 ;  /* 0x8000000503217c23 */ /* 0x000fe20008010021 */
[----:B------:R-:W-:Y:S01]  /*7000*/  FMNMX.FTZ R3, R6, R132, !PT ;  /* 0x0000008406037209 */ /* 0x000fe20007810000 */
[----:B------:R-:W-:Y:S01]  /*7010*/  VIADD R172, R0, 0x37 ;  /* 0x0000003700ac7836 */ /* 0x000fe20000000000 */
        /* <DEDUP_REMOVED lines=14> */
.L_x_1881:
[----:B-1----:R-:W-:Y:S01]  /*7100*/  FMNMX.FTZ R176, R35, R183, !PT ;  /* 0x000000b723b07209 */ /* 0x002fe20007810000 */
[----:B------:R-:W1:Y:S01]  /*7110*/  SHFL.BFLY PT, R177, R182, 0x2, 0x1f ;  /* 0x0c401f00b6b17f89 */ /* 0x000e6200000e0000 */
[----:B------:R-:W-:Y:S02]  /*7120*/  ISETP.GE.AND P1, PT, R174, RZ, PT ;  /* 0x000000ffae00720c */ /* 0x000fe40003f26270 */
[----:B------:R-:W-:Y:S05]  /*7130*/  ISETP.GE.AND P0, PT, R173, RZ, PT ;  /* 0x000000ffad00720c */ /* 0x000fea0003f06270 */
[----:B------:R-:W2:Y:S01]  /*7140*/  SHFL.BFLY PT, R178, R176, 0x2, 0x1f ;  /* 0x0c401f00b0b27f89 */ /* 0x000ea200000e0000 */
[C---:B------:R-:W-:Y:S02]  /*7150*/  @!P5 IADD3 R139, -R0.reuse, -0x48, RZ ;  /* 0xffffffb8008bd810 */ /* 0x040fe40007ffe1ff */
[C---:B------:R-:W-:Y:S02]  /*7160*/  IADD3 R133, R0.reuse, 0x30, RZ ;  /* 0x0000003000857810 */ /* 0x040fe40007ffe0ff */
[C---:B------:R-:W-:Y:S02]  /*7170*/  @!P4 IADD3 R136, -R0.reuse, -0x47, RZ ;  /* 0xffffffb90088c810 */ /* 0x040fe40007ffe1ff */
[C---:B------:R-:W-:Y:S02]  /*7180*/  IADD3 R3, R0.reuse, 0x2f, RZ ;  /* 0x0000002f00037810 */ /* 0x040fe40007ffe0ff */
[----:B------:R-:W-:Y:S02]  /*7190*/  I2FP.F32.S32 R139, R139 ;  /* 0x0000008b008b7245 */ /* 0x000fe40000201400 */
[C---:B------:R-:W-:Y:S02]  /*71a0*/  IADD3 R135, R0.reuse, 0x28, RZ ;  /* 0x0000002800877810 */ /* 0x040fe40007ffe0ff */
[C---:B------:R-:W-:Y:S01]  /*71b0*/  IADD3 R134, R0.reuse, 0x27, RZ ;  /* 0x0000002700867810 */ /* 0x040fe20007ffe0ff */
[----:B------:R-:W-:Y:S01]  /*71c0*/  FFMA.FTZ R10, R139, -UR5, R10 ;  /* 0x800000058b0a7c23 */ /* 0x000fe2000801000a */
[----:B------:R-:W-:Y:S02]  /*71d0*/  ISETP.GE.AND P4, PT, R133, RZ, PT ;  /* 0x000000ff8500720c */ /* 0x000fe40003f86270 */
[----:B------:R-:W-:Y:S02]  /*71e0*/  @!P6 IADD3 R175, -R0, -0x40, RZ ;  /* 0xffffffc000afe810 */ /* 0x000fe40007ffe1ff */
[----:B------:R-:W-:Y:S02]  /*71f0*/  I2FP.F32.S32 R136, R136 ;  /* 0x0000008800887245 */ /* 0x000fe40000201400 */
[----:B------:R-:W-:Y:S02]  /*7200*/  ISETP.GE.AND P6, PT, R3, RZ, PT ;  /* 0x000000ff0300720c */ /* 0x000fe40003fc6270 */
[----:B-1----:R-:W-:Y:S01]  /*7210*/  FMNMX.FTZ R177, R182, R177, !PT ;  /* 0x000000b1b6b17209 */ /* 0x002fe20007810000 */
[----:B------:R-:W-:Y:S01]  /*7220*/  FFMA.FTZ R11, R136, -UR5, R11 ;  /* 0x80000005880b7c23 */ /* 0x000fe2000801000b */
[----:B--2---:R-:W-:Y:S02]  /*7230*/  FMNMX.FTZ R176, R176, R178, !PT ;  /* 0x000000b2b0b07209 */ /* 0x004fe40007810000 */
[C---:B------:R-:W-:Y:S01]  /*7240*/  @!P1 IADD3 R174, -R0.reuse, -0x3f, RZ ;  /* 0xffffffc100ae9810 */ /* 0x040fe20007ffe1ff */
[----:B------:R-:W-:Y:S01]  /*7250*/  SHFL.BFLY PT, R136, R177, 0x1, 0x1f ;  /* 0x0c201f00b1887f89 */ /* 0x000fe200000e0000 */
[----:B------:R-:W-:Y:S02]  /*7260*/  @!P0 IADD3 R173, -R0, -0x38, RZ ;  /* 0xffffffc800ad8810 */ /* 0x000fe40007ffe1ff */
[----:B------:R-:W-:Y:S05]  /*7270*/  ISETP.GE.AND P5, PT, R172, RZ, PT ;  /* 0x000000ffac00720c */ /* 0x000fea0003fa6270 */
[----:B------:R-:W1:Y:S01]  /*7280*/  SHFL.BFLY PT, R139, R176, 0x1, 0x1f ;  /* 0x0c201f00b08b7f89 */ /* 0x000e6200000e0000 */
[----:B------:R-:W-:Y:S02]  /*7290*/  ISETP.GE.AND P1, PT, R135, RZ, PT ;  /* 0x000000ff8700720c */ /* 0x000fe40003f26270 */
[----:B------:R-:W-:Y:S02]  /*72a0*/  ISETP.GE.AND P0, PT, R134, RZ, PT ;  /* 0x000000ff8600720c */ /* 0x000fe40003f06270 */
[C---:B------:R-:W-:Y:S02]  /*72b0*/  @!P4 IADD3 R133, -R0.reuse, -0x30, RZ ;  /* 0xffffffd00085c810 */ /* 0x040fe40007ffe1ff */
[----:B------:R-:W-:Y:S02]  /*72c0*/  I2FP.F32.S32 R175, R175 ;  /* 0x000000af00af7245 */ /* 0x000fe40000201400 */
[C---:B------:R-:W-:Y:S02]  /*72d0*/  @!P6 IADD3 R3, -R0.reuse, -0x2f, RZ ;  /* 0xffffffd10003e810 */ /* 0x040fe40007ffe1ff */
[----:B------:R-:W-:Y:S01]  /*72e0*/  I2FP.F32.S32 R174, R174 ;  /* 0x000000ae00ae7245 */ /* 0x000fe20000201400 */
[C---:B------:R-:W-:Y:S01]  /*72f0*/  FFMA.FTZ R8, R175.reuse, -UR5, R8 ;  /* 0x80000005af087c23 */ /* 0x040fe20008010008 */
[----:B------:R-:W-:Y:S01]  /*7300*/  @!P5 IADD3 R172, -R0, -0x37, RZ ;  /* 0xffffffc900acd810 */ /* 0x000fe20007ffe1ff */
[----:B------:R-:W-:Y:S01]  /*7310*/  FFMA.FTZ R14, R175, -UR5, R14 ;  /* 0x80000005af0e7c23 */ /* 0x000fe2000801000e */
[----:B------:R-:W-:Y:S01]  /*7320*/  I2FP.F32.S32 R133, R133 ;  /* 0x0000008500857245 */ /* 0x000fe20000201400 */
[----:B------:R-:W-:Y:S01]  /*7330*/  FFMA.FTZ R9, R174, -UR5, R9 ;  /* 0x80000005ae097c23 */ /* 0x000fe20008010009 */
[----:B------:R-:W-:Y:S01]  /*7340*/  @!P1 IADD3 R135, -R0, -0x28, RZ ;  /* 0xffffffd800879810 */ /* 0x000fe20007ffe1ff */
[----:B------:R-:W-:Y:S01]  /*7350*/  FFMA.FTZ R15, R174, -UR5, R15 ;  /* 0x80000005ae0f7c23 */ /* 0x000fe2000801000f */
[----:B------:R-:W-:Y:S01]  /*7360*/  @!P0 IADD3 R134, -R0, -0x27, RZ ;  /* 0xffffffd900868810 */ /* 0x000fe20007ffe1ff */
[C---:B------:R-:W-:Y:S01]  /*7370*/  FFMA.FTZ R30, R133.reuse, -UR5, R30 ;  /* 0x80000005851e7c23 */ /* 0x040fe2000801001e */
[----:B------:R-:W-:Y:S01]  /*7380*/  I2FP.F32.S32 R0, R3 ;  /* 0x0000000300007245 */ /* 0x000fe20000201400 */
[----:B------:R-:W-:Y:S01]  /*7390*/  FFMA.FTZ R24, R133, -UR5, R24 ;  /* 0x8000000585187c23 */ /* 0x000fe20008010018 */
[----:B------:R-:W-:Y:S02]  /*73a0*/  FMNMX.FTZ R3, R10, R138, !PT ;  /* 0x0000008a0a037209 */ /* 0x000fe40007810000 */
        /* <DEDUP_REMOVED lines=8> */
[----:B------:R-:W-:Y:S02]  /*7430*/  I2FP.F32.S32 R172, R172 ;  /* 0x000000ac00ac7245 */ /* 0x000fe40000201400 */
[----:B------:R-:W-:Y:S01]  /*7440*/  FMNMX.FTZ R133, R9, R133, !PT ;  /* 0x0000008509857209 */ /* 0x000fe20007810000 */
[----:B------:R-:W-:Y:S01]  /*7450*/  FFMA.FTZ R28, R135, -UR5, R28 ;  /* 0x80000005871c7c23 */ /* 0x000fe2000801001c */
[----:B------:R-:W-:Y:S01]  /*7460*/  FMNMX.FTZ R3, R14, R3, !PT ;  /* 0x000000030e037209 */ /* 0x000fe20007810000 */
[----:B------:R-:W-:Y:S01]  /*7470*/  FFMA.FTZ R13, R172, -UR5, R13 ;  /* 0x80000005ac0d7c23 */ /* 0x000fe2000801000d */
[----:B-1----:R-:W-:Y:S01]  /*7480*/  FMNMX.FTZ R135, R176, R139, !PT ;  /* 0x0000008bb0877209 */ /* 0x002fe20007810000 */
[----:B------:R-:W-:Y:S01]  /*7490*/  FFMA.FTZ R27, R172, -UR5, R27 ;  /* 0x80000005ac1b7c23 */ /* 0x000fe2000801001b */
[----:B------:R-:W-:Y:S02]  /*74a0*/  FMNMX.FTZ R136, R177, R136, !PT ;  /* 0x00000088b1887209 */ /* 0x000fe40007810000 */
[----:B------:R-:W-:Y:S01]  /*74b0*/  FMNMX.FTZ R139, R12, R133, !PT ;  /* 0x000000850c8b7209 */ /* 0x000fe20007810000 */
[----:B------:R-:W-:Y:S01]  /*74c0*/  FMUL.FTZ R187, R135, UR4 ;  /* 0x0000000487bb7c20 */ /* 0x000fe20008410000 */
[----:B------:R-:W-:Y:S01]  /*74d0*/  FMNMX.FTZ R3, R15, R3, !PT ;  /* 0x000000030f037209 */ /* 0x000fe20007810000 */
[C---:B------:R-:W-:Y:S01]  /*74e0*/  FMUL.FTZ R186, R136.reuse, UR4 ;  /* 0x0000000488ba7c20 */ /* 0x040fe20008410000 */
[----:B------:R-:W-:Y:S02]  /*74f0*/  IADD3 R0, R225, -0x4498517b, RZ ;  /* 0xbb67ae85e1007810 */ /* 0x000fe40007ffe0ff */
[----:B------:R-:W-:Y:S02]  /*7500*/  FMNMX.FTZ R139, R13, R139, !PT ;  /* 0x0000008b0d8b7209 */ /* 0x000fe40007810000 */
[-CC-:B------:R-:W-:Y:S02]  /*7510*/  LOP3.LUT R175, R245, R226.reuse, R0.reuse, 0x96, !PT ;  /* 0x000000e2f5af7212 */ /* 0x180fe400078e9600 */
[----:B------:R-:W-:Y:S01]  /*7520*/  LOP3.LUT R174, R243, R226, R0, 0x96, !PT ;  /* 0x000000e2f3ae7212 */ /* 0x000fe200078e9600 */
[----:B------:R-:W-:Y:S01]  /*7530*/  FADD.FTZ R0, -R136, R2 ;  /* 0x0000000288007221 */ /* 0x000fe20000010100 */
[----:B------:R-:W-:Y:S01]  /*7540*/  FMNMX.FTZ R3, R26, R3, !PT ;  /* 0x000000031a037209 */ /* 0x000fe20007810000 */
[----:B------:R-:W-:Y:S01]  /*7550*/  IMAD.WIDE.U32 R182, R175, -0x326172a9, RZ ;  /* 0xcd9e8d57afb67825 */ /* 0x000fe200078e00ff */
[----:B------:R-:W-:Y:S02]  /*7560*/  FMNMX.FTZ R139, R24, R139, !PT ;  /* 0x0000008b188b7209 */ /* 0x000fe40007810000 */
[----:B------:R-:W-:Y:S01]  /*7570*/  FMNMX.FTZ R2, R27, R3, !PT ;  /* 0x000000031b027209 */ /* 0x000fe20007810000 */
[----:B------:R-:W-:Y:S01]  /*7580*/  FMUL.FTZ R3, R0, UR4 ;  /* 0x0000000400037c20 */ /* 0x000fe20008410000 */
[----:B------:R-:W-:Y:S01]  /*7590*/  I2FP.F32.S32 R134, R134 ;  /* 0x0000008600867245 */ /* 0x000fe20000201400 */
[----:B------:R-:W-:Y:S01]  /*75a0*/  FADD.FTZ R0, -R135, R132 ;  /* 0x0000008487007221 */ /* 0x000fe20000010100 */
[----:B------:R-:W-:Y:S01]  /*75b0*/  FSETP.NEU.FTZ.AND P0, PT, R136, -INF , PT ;  /* 0xff8000008800780b */ /* 0x000fe20003f1d000 */
[----:B------:R1:W2:Y:S01]  /*75c0*/  MUFU.EX2 R132, R3 ;  /* 0x0000000300847308 */ /* 0x0002a20000000800 */
[----:B------:R-:W-:Y:S01]  /*75d0*/  FMNMX.FTZ R139, R25, R139, !PT ;  /* 0x0000008b198b7209 */ /* 0x000fe20007810000 */
[----:B------:R-:W-:Y:S01]  /*75e0*/  FFMA.FTZ R29, R134, -UR5, R29 ;  /* 0x80000005861d7c23 */ /* 0x000fe2000801001d */
[----:B------:R-:W-:Y:S01]  /*75f0*/  FSEL R186, R186, RZ, P0 ;  /* 0x000000ffbaba7208 */ /* 0x000fe20000000000 */
[----:B------:R-:W-:Y:S01]  /*7600*/  IMAD.WIDE.U32 R180, R174, -0x326172a9, RZ ;  /* 0xcd9e8d57aeb47825 */ /* 0x000fe200078e00ff */
[----:B------:R-:W-:Y:S02]  /*7610*/  FMNMX.FTZ R139, R28, R139, !PT ;  /* 0x0000008b1c8b7209 */ /* 0x000fe40007810000 */
[----:B------:R-:W-:Y:S01]  /*7620*/  LOP3.LUT R172, R227, UR12, R225, 0x96, !PT ;  /* 0x0000000ce3ac7c12 */ /* 0x000fe2000f8e96e1 */
[--C-:B------:R-:W-:Y:S01]  /*7630*/  FFMA.FTZ R16, R16, UR4, -R186.reuse ;  /* 0x0000000410107c23 */ /* 0x100fe200080108ba */
[--C-:B------:R-:W-:Y:S01]  /*7640*/  FFMA.FTZ R17, R17, UR4, -R186.reuse ;  /* 0x0000000411117c23 */ /* 0x100fe200080108ba */
[----:B------:R-:W-:Y:S01]  /*7650*/  FMNMX.FTZ R139, R29, R139, !PT ;  /* 0x0000008b1d8b7209 */ /* 0x000fe20007810000 */
[----:B------:R-:W-:Y:S01]  /*7660*/  FFMA.FTZ R32, R32, UR4, -R186 ;  /* 0x0000000420207c23 */ /* 0x000fe200080108ba */
[----:B------:R-:W-:Y:S01]  /*7670*/  MUFU.EX2 R240, R16 ;  /* 0x0000001000f07308 */ /* 0x000fe20000000800 */
[----:B------:R-:W-:Y:S01]  /*7680*/  FMNMX.FTZ R2, R30, R2, !PT ;  /* 0x000000021e027209 */ /* 0x000fe20007810000 */
[----:B------:R-:W-:Y:S01]  /*7690*/  IMAD.WIDE.U32 R172, R172, -0x326172a9, RZ ;  /* 0xcd9e8d57acac7825 */ /* 0x000fe200078e00ff */
[----:B------:R-:W3:Y:S01]  /*76a0*/  SHFL.BFLY PT, R179, R139, 0x2, 0x1f ;  /* 0x0c401f008bb37f89 */ /* 0x000ee200000e0000 */
[----:B------:R-:W-:Y:S02]  /*76b0*/  FSETP.NEU.FTZ.AND P0, PT, R135, -INF , PT ;  /* 0xff8000008700780b */ /* 0x000fe40003f1d000 */
[----:B-1----:R-:W-:Y:S01]  /*76c0*/  FMUL.FTZ R3, R0, UR4 ;  /* 0x0000000400037c20 */ /* 0x002fe20008410000 */
[----:B------:R-:W-:Y:S01]  /*76d0*/  IADD3 R134, R224, -0x61c88647, RZ ;  /* 0x9e3779b9e0867810 */ /* 0x000fe20007ffe0ff */
[C---:B--2---:R-:W-:Y:S02]  /*76e0*/  FMUL.FTZ R36, R132.reuse, R36 ;  /* 0x0000002484247220 */ /* 0x044fe40000410000 */
[----:B------:R1:W-:Y:S01]  /*76f0*/  MUFU.EX2 R239, R17 ;  /* 0x0000001100ef7308 */ /* 0x0003e20000000800 */
[----:B------:R-:W-:Y:S01]  /*7700*/  FMNMX.FTZ R0, R31, R2, !PT ;  /* 0x000000021f007209 */ /* 0x000fe20007810000 */
[----:B------:R-:W-:Y:S01]  /*7710*/  FMUL.FTZ R37, R132, R37 ;  /* 0x0000002584257220 */ /* 0x000fe20000410000 */
[----:B------:R-:W-:Y:S01]  /*7720*/  IADD3 R133, R224, 0x3c6ef372, RZ ;  /* 0x3c6ef372e0857810 */ /* 0x000fe20007ffe0ff */
[C---:B------:R-:W-:Y:S01]  /*7730*/  FMUL.FTZ R48, R132.reuse, R48 ;  /* 0x0000003084307220 */ /* 0x040fe20000410000 */
[C-C-:B------:R-:W-:Y:S01]  /*7740*/  LOP3.LUT R178, R173.reuse, R248, R134.reuse, 0x96, !PT ;  /* 0x000000f8adb27212 */ /* 0x140fe200078e9686 */
[----:B------:R-:W2:Y:S01]  /*7750*/  SHFL.BFLY PT, R2, R0, 0x2, 0x1f ;  /* 0x0c401f0000027f89 */ /* 0x000ea200000e0000 */
[----:B------:R-:W-:Y:S03]  /*7760*/  LOP3.LUT R174, R173, R250, R134, 0x96, !PT ;  /* 0x000000faadae7212 */ /* 0x000fe600078e9686 */
[----:B------:R-:W4:Y:S01]  /*7770*/  MUFU.EX2 R3, R3 ;  /* 0x0000000300037308 */ /* 0x000f220000000800 */
[-CC-:B------:R-:W-:Y:S01]  /*7780*/  LOP3.LUT R176, R183, R172.reuse, R133.reuse, 0x96, !PT ;  /* 0x000000acb7b07212 */ /* 0x180fe200078e9685 */
[----:B------:R-:W-:Y:S01]  /*7790*/  FMUL.FTZ R49, R132, R49 ;  /* 0x0000003184317220 */ /* 0x000fe20000410000 */
[----:B------:R-:W-:Y:S01]  /*77a0*/  LOP3.LUT R175, R181, R172, R133, 0x96, !PT ;  /* 0x000000acb5af7212 */ /* 0x000fe200078e9685 */
[----:B------:R-:W-:Y:S01]  /*77b0*/  IMAD.WIDE.U32 R172, R174, -0x2daee0ad, RZ ;  /* 0xd2511f53aeac7825 */ /* 0x000fe200078e00ff */
[C---:B------:R-:W-:Y:S01]  /*77c0*/  IADD3 R134, R225.reuse, 0x76cf5d0a, RZ ;  /* 0x76cf5d0ae1867810 */ /* 0x040fe20007ffe0ff */
[----:B------:R-:W-:Y:S01]  /*77d0*/  UIADD3 UR12, UR12, -0x1, URZ ;  /* 0xffffffff0c0c7890 */ /* 0x000fe2000fffe03f */
[----:B------:R-:W-:Y:S01]  /*77e0*/  IADD3 R133, R225, 0x32370b8f, RZ ;  /* 0x32370b8fe1857810 */ /* 0x000fe20007ffe0ff */
[----:B------:R-:W-:Y:S01]  /*77f0*/  IMAD.WIDE.U32 R176, R176, -0x2daee0ad, RZ ;  /* 0xd2511f53b0b07825 */ /* 0x000fe200078e00ff */
[--C-:B------:R-:W-:Y:S01]  /*7800*/  LOP3.LUT R173, R173, R244, R134.reuse, 0x96, !PT ;  /* 0x000000f4adad7212 */ /* 0x100fe200078e9686 */
[----:B------:R-:W-:Y:S01]  /*7810*/  MUFU.EX2 R205, R32 ;  /* 0x0000002000cd7308 */ /* 0x000fe20000000800 */
[----:B---3--:R-:W-:Y:S01]  /*7820*/  FMNMX.FTZ R139, R139, R179, !PT ;  /* 0x000000b38b8b7209 */ /* 0x008fe20007810000 */
[----:B-1----:R-:W-:Y:S01]  /*7830*/  IMAD.WIDE.U32 R16, R178, -0x2daee0ad, RZ ;  /* 0xd2511f53b2107825 */ /* 0x002fe200078e00ff */
[----:B------:R-:W-:Y:S02]  /*7840*/  LOP3.LUT R177, R177, R172, R133, 0x96, !PT ;  /* 0x000000acb1b17212 */ /* 0x000fe400078e9685 */
[----:B------:R-:W-:Y:S01]  /*7850*/  FSEL R187, R187, RZ, P0 ;  /* 0x000000ffbbbb7208 */ /* 0x000fe20000000000 */
[----:B------:R-:W-:Y:S01]  /*7860*/  IMAD.WIDE.U32 R174, R175, -0x2daee0ad, RZ ;  /* 0xd2511f53afae7825 */ /* 0x000fe200078e00ff */
[----:B------:R-:W-:Y:S02]  /*7870*/  LOP3.LUT R17, R17, R242, R134, 0x96, !PT ;  /* 0x000000f211117212 */ /* 0x000fe400078e9686 */
[----:B------:R-:W-:Y:S01]  /*7880*/  MOV R204, 0x7054 ;  /* 0x0000705400cc7802 */ /* 0x000fe20000000f00 */
[----:B------:R-:W-:Y:S01]  /*7890*/  FFMA.FTZ R18, R18, UR4, -R187 ;  /* 0x0000000412127c23 */ /* 0x000fe200080108bb */
[----:B------:R-:W-:Y:S01]  /*78a0*/  LOP3.LUT R134, R175, R16, R133, 0x96, !PT ;  /* 0x00000010af867212 */ /* 0x000fe200078e9685 */
[----:B------:R-:W-:Y:S01]  /*78b0*/  FFMA.FTZ R133, R4, UR4, -R186 ;  /* 0x0000000404857c23 */ /* 0x000fe200080108ba */
[----:B------:R-:W1:Y:S01]  /*78c0*/  SHFL.BFLY PT, R175, R139, 0x1, 0x1f ;  /* 0x0c201f008baf7f89 */ /* 0x000e6200000e0000 */
[----:B--2---:R-:W-:Y:S01]  /*78d0*/  FMNMX.FTZ R0, R0, R2, !PT ;  /* 0x0000000200007209 */ /* 0x004fe20007810000 */
[----:B------:R2:W-:Y:S01]  /*78e0*/  MUFU.EX2 R238, R18 ;  /* 0x0000001200ee7308 */ /* 0x0005e20000000800 */
[--C-:B------:R-:W-:Y:S01]  /*78f0*/  FFMA.FTZ R19, R19, UR4, -R187.reuse ;  /* 0x0000000413137c23 */ /* 0x100fe200080108bb */
[----:B------:R-:W-:Y:S04]  /*7900*/  IMAD.WIDE.U32 R194, R134, -0x326172a9, RZ ;  /* 0xcd9e8d5786c27825 */ /* 0x000fe800078e00ff */
[----:B------:R-:W-:Y:S01]  /*7910*/  FFMA.FTZ R6, R6, UR4, -R187 ;  /* 0x0000000406067c23 */ /* 0x000fe200080108bb */
[----:B------:R-:W3:Y:S01]  /*7920*/  SHFL.BFLY PT, R2, R0, 0x1, 0x1f ;  /* 0x0c201f0000027f89 */ /* 0x000ee200000e0000 */
[C---:B------:R-:W-:Y:S01]  /*7930*/  IADD3 R4, R224.reuse, 0x78dde6e4, RZ ;  /* 0x78dde6e4e0047810 */ /* 0x040fe20007ffe0ff */
[----:B------:R-:W-:Y:S04]  /*7940*/  IMAD.WIDE.U32 R184, R177, -0x326172a9, RZ ;  /* 0xcd9e8d57b1b87825 */ /* 0x000fe800078e00ff */
[C---:B----4-:R-:W-:Y:S01]  /*7950*/  FMUL.FTZ R38, R3.reuse, R38 ;  /* 0x0000002603267220 */ /* 0x050fe20000410000 */
[----:B------:R4:W-:Y:S01]  /*7960*/  MUFU.EX2 R232, R133 ;  /* 0x0000008500e87308 */ /* 0x0009e20000000800 */
[----:B------:R-:W-:Y:S01]  /*7970*/  FMUL.FTZ R39, R3, R39 ;  /* 0x0000002703277220 */ /* 0x000fe20000410000 */
[----:B------:R-:W-:Y:S04]  /*7980*/  IMAD.WIDE.U32 R172, R173, -0x326172a9, RZ ;  /* 0xcd9e8d57adac7825 */ /* 0x000fe800078e00ff */
[C---:B------:R-:W-:Y:S01]  /*7990*/  FMUL.FTZ R50, R3.reuse, R50 ;  /* 0x0000003203327220 */ /* 0x040fe20000410000 */
[----:B------:R-:W-:Y:S01]  /*79a0*/  FMUL.FTZ R51, R3, R51 ;  /* 0x0000003303337220 */ /* 0x000fe20000410000 */
[----:B------:R-:W-:Y:S01]  /*79b0*/  IMAD.WIDE.U32 R16, R17, -0x326172a9, RZ ;  /* 0xcd9e8d5711107825 */ /* 0x000fe200078e00ff */
[--C-:B------:R-:W-:Y:S01]  /*79c0*/  LOP3.LUT R172, R185, R172, R4.reuse, 0x96, !PT ;  /* 0x000000acb9ac7212 */ /* 0x100fe200078e9604 */
[----:B------:R5:W3:Y:S01]  /*79d0*/  MUFU.EX2 R237, R19 ;  /* 0x0000001300ed7308 */ /* 0x000ae20000000800 */
[----:B--2---:R-:W-:Y:S01]  /*79e0*/  IADD3 R18, R224, -0x255992d5, RZ ;  /* 0xdaa66d2be0127810 */ /* 0x004fe20007ffe0ff */
[----:B------:R-:W-:Y:S01]  /*79f0*/  FMUL.FTZ R52, R132, R52 ;  /* 0x0000003484347220 */ /* 0x000fe20000410000 */
[----:B------:R-:W-:Y:S01]  /*7a00*/  LOP3.LUT R16, R195, R16, R4, 0x96, !PT ;  /* 0x00000010c3107212 */ /* 0x000fe200078e9604 */
[----:B------:R-:W-:Y:S01]  /*7a10*/  IMAD.WIDE.U32 R196, R172, -0x2daee0ad, RZ ;  /* 0xd2511f53acc47825 */ /* 0x000fe200078e00ff */
[----:B------:R-:W-:Y:S02]  /*7a20*/  MOV R185, UR8 ;  /* 0x0000000800b97c02 */ /* 0x000fe40008000f00 */
[----:B-1----:R-:W-:Y:S03]  /*7a30*/  FMNMX.FTZ R134, R139, R175, !PT ;  /* 0x000000af8b867209 */ /* 0x002fe60007810000 */
[----:B------:R-:W-:Y:S01]  /*7a40*/  MUFU.EX2 R230, R6 ;  /* 0x0000000600e67308 */ /* 0x000fe20000000800 */
[----:B----4-:R-:W-:Y:S01]  /*7a50*/  FFMA.FTZ R133, R5, UR4, -R186 ;  /* 0x0000000405857c23 */ /* 0x010fe200080108ba */
[----:B------:R-:W-:Y:S01]  /*7a60*/  IMAD.WIDE.U32 R198, R16, -0x2daee0ad, RZ ;  /* 0xd2511f5310c67825 */ /* 0x000fe200078e00ff */
[C---:B------:R-:W-:Y:S03]  /*7a70*/  FSETP.NEU.FTZ.AND P0, PT, R134.reuse, -INF , PT ;  /* 0xff8000008600780b */ /* 0x040fe60003f1d000 */
[----:B------:R-:W-:Y:S01]  /*7a80*/  FMUL.FTZ R188, R134, UR4 ;  /* 0x0000000486bc7c20 */ /* 0x000fe20008410000 */
[----:B------:R-:W-:Y:S01]  /*7a90*/  PRMT R185, R185, R204, UR8 ;  /* 0x00000008b9b97e16 */ /* 0x000fe200080000cc */
[----:B------:R-:W-:Y:S02]  /*7aa0*/  FMUL.FTZ R53, R132, R53 ;  /* 0x0000003584357220 */ /* 0x000fe40000410000 */
[----:B------:R3:W-:Y:S01]  /*7ab0*/  MUFU.EX2 R231, R133 ;  /* 0x0000008500e77308 */ /* 0x0007e20000000800 */
[--C-:B-----5:R-:W-:Y:S01]  /*7ac0*/  LOP3.LUT R19, R173, R182, R18.reuse, 0x96, !PT ;  /* 0x000000b6ad137212 */ /* 0x120fe200078e9612 */
[C---:B------:R-:W-:Y:S01]  /*7ad0*/  FMUL.FTZ R54, R3.reuse, R54 ;  /* 0x0000003603367220 */ /* 0x040fe20000410000 */
[----:B------:R-:W-:Y:S01]  /*7ae0*/  FSEL R188, R188, RZ, P0 ;  /* 0x000000ffbcbc7208 */ /* 0x000fe20000000000 */
[----:B------:R-:W-:Y:S01]  /*7af0*/  FMUL.FTZ R55, R3, R55 ;  /* 0x0000003703377220 */ /* 0x000fe20000410000 */
[----:B------:R-:W-:Y:S01]  /*7b00*/  LOP3.LUT R173, R17, R180, R18, 0x96, !PT ;  /* 0x000000b411ad7212 */ /* 0x000fe200078e9612 */
[----:B------:R-:W-:Y:S01]  /*7b10*/  IMAD.WIDE.U32 R18, R19, -0x2daee0ad, RZ ;  /* 0xd2511f5313127825 */ /* 0x000fe200078e00ff */
[----:B------:R-:W-:Y:S03]  /*7b20*/  IADD3 R17, R225, -0x126145ec, RZ ;  /* 0xed9eba14e1117810 */ /* 0x000fe60007ffe0ff */
[--C-:B------:R-:W-:Y:S01]  /*7b30*/  FFMA.FTZ R9, R9, UR4, -R188.reuse ;  /* 0x0000000409097c23 */ /* 0x100fe200080108bc */
[----:B------:R-:W-:Y:S01]  /*7b40*/  FFMA.FTZ R8, R8, UR4, -R188 ;  /* 0x0000000408087c23 */ /* 0x000fe200080108bc */
[----:B------:R-:W-:Y:S01]  /*7b50*/  IMAD.WIDE.U32 R4, R173, -0x2daee0ad, RZ ;  /* 0xd2511f53ad047825 */ /* 0x000fe200078e00ff */
[----:B------:R-:W-:Y:S01]  /*7b60*/  LOP3.LUT R18, R197, R18, R246, 0x96, !PT ;  /* 0x00000012c5127212 */ /* 0x000fe200078e96f6 */
[----:B------:R1:W-:Y:S01]  /*7b70*/  MUFU.EX2 R202, R9 ;  /* 0x0000000900ca7308 */ /* 0x0003e20000000800 */
[--C-:B------:R-:W-:Y:S01]  /*7b80*/  LOP3.LUT R190, R19, R176, R17.reuse, 0x96, !PT ;  /* 0x000000b013be7212 */ /* 0x100fe200078e9611 */
[----:B------:R-:W-:Y:S01]  /*7b90*/  FFMA.FTZ R12, R12, UR4, -R188 ;  /* 0x000000040c0c7c23 */ /* 0x000fe200080108bc */
[----:B------:R-:W-:Y:S01]  /*7ba0*/  LOP3.LUT R17, R5, R174, R17, 0x96, !PT ;  /* 0x000000ae05117212 */ /* 0x000fe200078e9611 */
[----:B------:R-:W2:Y:S01]  /*7bb0*/  LDSM.16.MT88.4 R176, [R209+0xa000] ;  /* 0x00a00000d1b0783b */ /* 0x000ea20000004200 */
[----:B---3--:R-:W-:Y:S01]  /*7bc0*/  FMNMX.FTZ R133, R0, R2, !PT ;  /* 0x0000000200857209 */ /* 0x008fe20007810000 */
[----:B------:R-:W-:Y:S01]  /*7bd0*/  FFMA.FTZ R2, R7, UR4, -R187 ;  /* 0x0000000407027c23 */ /* 0x000fe200080108bb */
[----:B------:R-:W-:Y:S03]  /*7be0*/  LOP3.LUT R4, R199, R4, R246, 0x96, !PT ;  /* 0x00000004c7047212 */ /* 0x000fe600078e96f6 */
[----:B------:R3:W-:Y:S01]  /*7bf0*/  MUFU.EX2 R203, R8 ;  /* 0x0000000800cb7308 */ /* 0x0007e20000000800 */
[----:B------:R-:W-:Y:S01]  /*7c00*/  IMAD.WIDE.U32 R6, R18, -0x326172a9, RZ ;  /* 0xcd9e8d5712067825 */ /* 0x000fe200078e00ff */
[----:B------:R-:W-:Y:S03]  /*7c10*/  IADD3 R0, R224, -0x4ab325aa, RZ ;  /* 0xb54cda56e0007810 */ /* 0x000fe60007ffe0ff */
[----:B------:R-:W-:Y:S01]  /*7c20*/  FMUL.FTZ R189, R133, UR4 ;  /* 0x0000000485bd7c20 */ /* 0x000fe20008410000 */
[----:B------:R-:W-:Y:S01]  /*7c30*/  IMAD.WIDE.U32 R190, R190, -0x326172a9, RZ ;  /* 0xcd9e8d57bebe7825 */ /* 0x000fe200078e00ff */
[C---:B------:R-:W-:Y:S03]  /*7c40*/  LOP3.LUT R16, R6.reuse, 0xffff, RZ, 0xc0, !PT ;  /* 0x0000ffff06107812 */ /* 0x040fe600078ec0ff */
[----:B------:R4:W-:Y:S01]  /*7c50*/  MUFU.EX2 R207, R2 ;  /* 0x0000000200cf7308 */ /* 0x0009e20000000800 */
[----:B------:R-:W-:Y:S01]  /*7c60*/  IMAD.WIDE.U32 R192, R17, -0x326172a9, RZ ;  /* 0xcd9e8d5711c07825 */ /* 0x000fe200078e00ff */
[--C-:B------:R-:W-:Y:S02]  /*7c70*/  SHF.R.U32.HI R17, RZ, 0x10, R6.reuse ;  /* 0x00000010ff117819 */ /* 0x100fe40000011606 */
[----:B------:R-:W-:Y:S01]  /*7c80*/  LOP3.LUT R18, R6, 0xff, RZ, 0xc0, !PT ;  /* 0x000000ff06127812 */ /* 0x000fe200078ec0ff */
[----:B------:R-:W-:Y:S01]  /*7c90*/  IMAD.WIDE.U32 R4, R4, -0x326172a9, RZ ;  /* 0xcd9e8d5704047825 */ /* 0x000fe200078e00ff */
[----:B------:R-:W-:Y:S02]  /*7ca0*/  SHF.R.U32.HI R19, RZ, 0x18, R6 ;  /* 0x00000018ff137819 */ /* 0x000fe40000011606 */
[----:B------:R-:W-:Y:S01]  /*7cb0*/  SHF.R.U32.HI R6, RZ, 0x8, R16 ;  /* 0x00000008ff067819 */ /* 0x000fe20000011610 */
[----:B------:R-:W-:Y:S01]  /*7cc0*/  FFMA.FTZ R13, R13, UR4, -R188 ;  /* 0x000000040d0d7c23 */ /* 0x000fe200080108bc */
[--C-:B-1----:R-:W-:Y:S01]  /*7cd0*/  SHF.R.U32.HI R9, RZ, 0x18, R4.reuse ;  /* 0x00000018ff097819 */ /* 0x102fe20000011604 */
[----:B------:R-:W-:Y:S01]  /*7ce0*/  MUFU.EX2 R199, R12 ;  /* 0x0000000c00c77308 */ /* 0x000fe20000000800 */
[----:B---3--:R-:W-:Y:S01]  /*7cf0*/  SHF.R.U32.HI R8, RZ, 0x10, R4 ;  /* 0x00000010ff087819 */ /* 0x008fe20000011604 */
[----:B------:R-:W-:Y:S01]  /*7d00*/  FMUL.FTZ R32, R132, R160 ;  /* 0x000000a084207220 */ /* 0x000fe20000410000 */
[----:B------:R-:W-:Y:S01]  /*7d10*/  LOP3.LUT R16, R4, 0xff, RZ, 0xc0, !PT ;  /* 0x000000ff04107812 */ /* 0x000fe200078ec0ff */
[----:B------:R-:W-:Y:S01]  /*7d20*/  FMUL.FTZ R64, R132, R64 ;  /* 0x0000004084407220 */ /* 0x000fe20000410000 */
[----:B------:R-:W-:Y:S01]  /*7d30*/  PRMT R18, R18, 0x5410, R6 ;  /* 0x0000541012127816 */ /* 0x000fe20000000006 */
[----:B------:R-:W-:Y:S01]  /*7d40*/  FMUL.FTZ R65, R132, R65 ;  /* 0x0000004184417220 */ /* 0x000fe20000410000 */
[--C-:B----4-:R-:W-:Y:S03]  /*7d50*/  LOP3.LUT R2, R7, R190, R0.reuse, 0x96, !PT ;  /* 0x000000be07027212 */ /* 0x110fe600078e9600 */
[----:B------:R-:W-:Y:S01]  /*7d60*/  MUFU.EX2 R197, R13 ;  /* 0x0000000d00c57308 */ /* 0x000fe20000000800 */
[----:B------:R-:W-:Y:S01]  /*7d70*/  LOP3.LUT R0, R5, R192, R0, 0x96, !PT ;  /* 0x000000c005007212 */ /* 0x000fe200078e9600 */
[C---:B------:R-:W-:Y:S01]  /*7d80*/  FMUL.FTZ R66, R3.reuse, R66 ;  /* 0x0000004203427220 */ /* 0x040fe20000410000 */
[----:B------:R-:W-:Y:S01]  /*7d90*/  LOP3.LUT R5, R4, 0xffff, RZ, 0xc0, !PT ;  /* 0x0000ffff04057812 */ /* 0x000fe200078ec0ff */
[C---:B------:R-:W-:Y:S01]  /*7da0*/  FMUL.FTZ R67, R3.reuse, R67 ;  /* 0x0000004303437220 */ /* 0x040fe20000410000 */
[----:B------:R-:W-:Y:S01]  /*7db0*/  LOP3.LUT R4, R2, 0xffff, RZ, 0xc0, !PT ;  /* 0x0000ffff02047812 */ /* 0x000fe200078ec0ff */
[C---:B------:R-:W-:Y:S01]  /*7dc0*/  FMUL.FTZ R68, R132.reuse, R68 ;  /* 0x0000004484447220 */ /* 0x040fe20000410000 */
[----:B------:R-:W-:Y:S01]  /*7dd0*/  SHF.R.U32.HI R6, RZ, 0x8, R5 ;  /* 0x00000008ff067819 */ /* 0x000fe20000011605 */
[----:B------:R-:W-:Y:S01]  /*7de0*/  FMUL.FTZ R69, R132, R69 ;  /* 0x0000004584457220 */ /* 0x000fe20000410000 */
[----:B------:R-:W-:Y:S01]  /*7df0*/  LOP3.LUT R5, R8, 0xff, RZ, 0xc0, !PT ;  /* 0x000000ff08057812 */ /* 0x000fe200078ec0ff */
[C---:B------:R-:W-:Y:S01]  /*7e00*/  FMUL.FTZ R70, R3.reuse, R70 ;  /* 0x0000004603467220 */ /* 0x040fe20000410000 */
[----:B------:R-:W-:Y:S01]  /*7e10*/  LOP3.LUT R8, R2, 0xff, RZ, 0xc0, !PT ;  /* 0x000000ff02087812 */ /* 0x000fe200078ec0ff */
[----:B------:R-:W-:Y:S01]  /*7e20*/  FMUL.FTZ R71, R3, R71 ;  /* 0x0000004703477220 */ /* 0x000fe20000410000 */
[----:B------:R-:W-:Y:S01]  /*7e30*/  SHF.R.U32.HI R4, RZ, 0x8, R4 ;  /* 0x00000008ff047819 */ /* 0x000fe20000011604 */
[----:B------:R-:W-:Y:S01]  /*7e40*/  FFMA.FTZ R33, R33, UR4, -R186 ;  /* 0x0000000421217c23 */ /* 0x000fe200080108ba */
[----:B------:R-:W-:Y:S01]  /*7e50*/  PRMT R183, R5, 0x5410, R9 ;  /* 0x0000541005b77816 */ /* 0x000fe20000000009 */
[----:B------:R-:W-:Y:S01]  /*7e60*/  FFMA.FTZ R34, R34, UR4, -R187 ;  /* 0x0000000422227c23 */ /* 0x000fe200080108bb */
[----:B------:R-:W-:Y:S01]  /*7e70*/  PRMT R9, R8, 0x5410, R4 ;  /* 0x0000541008097816 */ /* 0x000fe20000000004 */
[----:B------:R1:W-:Y:S01]  /*7e80*/  MUFU.EX2 R206, R33 ;  /* 0x0000002100ce7308 */ /* 0x0003e20000000800 */
[----:B------:R-:W-:Y:S01]  /*7e90*/  LOP3.LUT R7, R17, 0xff, RZ, 0xc0, !PT ;  /* 0x000000ff11077812 */ /* 0x000fe200078ec0ff */
[C---:B------:R-:W-:Y:S01]  /*7ea0*/  FMUL.FTZ R17, R132.reuse, R149 ;  /* 0x0000009584117220 */ /* 0x040fe20000410000 */
[--C-:B------:R-:W-:Y:S01]  /*7eb0*/  SHF.R.U32.HI R8, RZ, 0x18, R2.reuse ;  /* 0x00000018ff087819 */ /* 0x100fe20000011602 */
[C---:B------:R-:W-:Y:S01]  /*7ec0*/  FMUL.FTZ R80, R132.reuse, R80 ;  /* 0x0000005084507220 */ /* 0x040fe20000410000 */
[----:B------:R-:W-:Y:S01]  /*7ed0*/  SHF.R.U32.HI R5, RZ, 0x10, R2 ;  /* 0x00000010ff057819 */ /* 0x000fe20000011602 */
[----:B------:R-:W-:Y:S01]  /*7ee0*/  FMUL.FTZ R81, R132, R81 ;  /* 0x0000005184517220 */ /* 0x000fe20000410000 */
[----:B------:R-:W-:Y:S03]  /*7ef0*/  LOP3.LUT R2, R0, 0xffff, RZ, 0xc0, !PT ;  /* 0x0000ffff00027812 */ /* 0x000fe600078ec0ff */
[----:B------:R3:W-:Y:S01]  /*7f00*/  MUFU.EX2 R204, R34 ;  /* 0x0000002200cc7308 */ /* 0x0007e20000000800 */
[----:B------:R-:W-:Y:S01]  /*7f10*/  SHF.R.U32.HI R4, RZ, 0x10, R0 ;  /* 0x00000010ff047819 */ /* 0x000fe20000011600 */
[----:B------:R-:W-:Y:S01]  /*7f20*/  FMUL.FTZ R82, R3, R82 ;  /* 0x0000005203527220 */ /* 0x000fe20000410000 */
[----:B------:R-:W-:Y:S01]  /*7f30*/  PRMT R19, R7, 0x5410, R19 ;  /* 0x0000541007137816 */ /* 0x000fe20000000013 */
[C---:B------:R-:W-:Y:S01]  /*7f40*/  FMUL.FTZ R83, R3.reuse, R83 ;  /* 0x0000005303537220 */ /* 0x040fe20000410000 */
[----:B------:R-:W-:Y:S01]  /*7f50*/  PRMT R16, R16, 0x5410, R6 ;  /* 0x0000541010107816 */ /* 0x000fe20000000006 */
[----:B------:R-:W-:Y:S01]  /*7f60*/  FMUL.FTZ R88, R132, R88 ;  /* 0x0000005884587220 */ /* 0x000fe20000410000 */
[----:B------:R-:W-:Y:S01]  /*7f70*/  LOP3.LUT R7, R0, 0xff, RZ, 0xc0, !PT ;  /* 0x000000ff00077812 */ /* 0x000fe200078ec0ff */
[C---:B------:R-:W-:Y:S01]  /*7f80*/  FMUL.FTZ R89, R132.reuse, R89 ;  /* 0x0000005984597220 */ /* 0x040fe20000410000 */
[----:B------:R-:W-:Y:S01]  /*7f90*/  SHF.R.U32.HI R6, RZ, 0x18, R0 ;  /* 0x00000018ff067819 */ /* 0x000fe20000011600 */
[----:B-1----:R-:W-:Y:S01]  /*7fa0*/  FMUL.FTZ R33, R132, R161 ;  /* 0x000000a184217220 */ /* 0x002fe20000410000 */
[----:B------:R-:W-:Y:S01]  /*7fb0*/  SHF.R.U32.HI R2, RZ, 0x8, R2 ;  /* 0x00000008ff027819 */ /* 0x000fe20000011602 */
[C---:B------:R-:W-:Y:S01]  /*7fc0*/  FMUL.FTZ R90, R3.reuse, R90 ;  /* 0x0000005a035a7220 */ /* 0x040fe20000410000 */
[----:B------:R-:W-:Y:S01]  /*7fd0*/  LOP3.LUT R0, R4, 0xff, RZ, 0xc0, !PT ;  /* 0x000000ff04007812 */ /* 0x000fe200078ec0ff */
[----:B------:R-:W-:Y:S01]  /*7fe0*/  FMUL.FTZ R91, R3, R91 ;  /* 0x0000005b035b7220 */ /* 0x000fe20000410000 */
[----:B------:R-:W-:Y:S01]  /*7ff0*/  PRMT R7, R7, 0x5410, R2 ;  /* 0x0000541007077816 */ /* 0x000fe20000000002 */
[----:B------:R-:W-:Y:S01]  /*8000*/  FMUL.FTZ R92, R132, R92 ;  /* 0x0000005c845c7220 */ /* 0x000fe20000410000 */
[--C-:B------:R-:W-:Y:S01]  /*8010*/  HSET2.LE.AND R174, R18, R185.reuse, PT ;  /* 0x000000b912ae7233 */ /* 0x100fe20003803000 */
[----:B------:R-:W-:Y:S01]  /*8020*/  FMUL.FTZ R18, R3, R150 ;  /* 0x0000009603127220 */ /* 0x000fe20000410000 */
[----:B------:R-:W-:Y:S01]  /*8030*/  F2FP.F16.F32.PACK_AB R2, R239, R240 ;  /* 0x000000f0ef02723e */ /* 0x000fe200000000ff */
[----:B---3--:R-:W-:Y:S01]  /*8040*/  FMUL.FTZ R34, R3, R162 ;  /* 0x000000a203227220 */ /* 0x008fe20000410000 */
[----:B------:R-:W-:Y:S01]  /*8050*/  PRMT R181, R0, 0x5410, R6 ;  /* 0x0000541000b57816 */ /* 0x000fe20000000006 */
[----:B------:R-:W-:Y:S01]  /*8060*/  FADD.FTZ R0, -R134, R137 ;  /* 0x0000008986007221 */ /* 0x000fe20000010100 */
[C---:B------:R-:W-:Y:S01]  /*8070*/  FSETP.NEU.FTZ.AND P0, PT, R133.reuse, -INF , PT ;  /* 0xff8000008500780b */ /* 0x040fe20003f1d000 */
[----:B------:R-:W-:Y:S01]  /*8080*/  FMUL.FTZ R93, R132, R93 ;  /* 0x0000005d845d7220 */ /* 0x000fe20000410000 */
[----:B------:R-:W-:Y:S01]  /*8090*/  LOP3.LUT R174, R174, R2, RZ, 0xc0, !PT ;  /* 0x00000002aeae7212 */ /* 0x000fe200078ec0ff */
[----:B------:R-:W-:Y:S01]  /*80a0*/  FMUL.FTZ R2, R0, UR4 ;  /* 0x0000000400027c20 */ /* 0x000fe20008410000 */
[----:B------:R-:W-:Y:S01]  /*80b0*/  FADD.FTZ R0, -R133, R138 ;  /* 0x0000008a85007221 */ /* 0x000fe20000010100 */
[----:B------:R-:W-:Y:S01]  /*80c0*/  FSEL R189, R189, RZ, P0 ;  /* 0x000000ffbdbd7208 */ /* 0x000fe20000000000 */
[----:B------:R-:W-:Y:S01]  /*80d0*/  FMUL.FTZ R94, R3, R94 ;  /* 0x0000005e035e7220 */ /* 0x000fe20000410000 */
[----:B------:R-:W-:Y:S01]  /*80e0*/  LOP3.LUT R5, R5, 0xff, RZ, 0xc0, !PT ;  /* 0x000000ff05057812 */ /* 0x000fe200078ec0ff */
[----:B------:R-:W-:Y:S01]  /*80f0*/  FMUL.FTZ R0, R0, UR4 ;  /* 0x0000000400007c20 */ /* 0x000fe20008410000 */
[----:B------:R-:W1:Y:S01]  /*8100*/  MUFU.EX2 R2, R2 ;  /* 0x0000000200027308 */ /* 0x000e620000000800 */
[--C-:B------:R-:W-:Y:S01]  /*8110*/  FFMA.FTZ R10, R10, UR4, -R189.reuse ;  /* 0x000000040a0a7c23 */ /* 0x100fe200080108bd */
[--C-:B------:R-:W-:Y:S01]  /*8120*/  FFMA.FTZ R11, R11, UR4, -R189.reuse ;  /* 0x000000040b0b7c23 */ /* 0x100fe200080108bd */
[--C-:B------:R-:W-:Y:S01]  /*8130*/  FFMA.FTZ R14, R14, UR4, -R189.reuse ;  /* 0x000000040e0e7c23 */ /* 0x100fe200080108bd */
[----:B------:R-:W-:Y:S01]  /*8140*/  FFMA.FTZ R15, R15, UR4, -R189 ;  /* 0x000000040f0f7c23 */ /* 0x000fe200080108bd */
[--C-:B------:R-:W-:Y:S01]  /*8150*/  HSET2.LE.AND R175, R19, R185.reuse, PT ;  /* 0x000000b913af7233 */ /* 0x100fe20003803000 */
[----:B------:R-:W-:Y:S01]  /*8160*/  FMUL.FTZ R19, R3, R151 ;  /* 0x0000009703137220 */ /* 0x000fe20000410000 */
[----:B------:R-:W-:Y:S03]  /*8170*/  PRMT R8, R5, 0x5410, R8 ;  /* 0x0000541005087816 */ /* 0x000fe60000000008 */
[----:B------:R-:W-:Y:S01]  /*8180*/  MUFU.EX2 R201, R10 ;  /* 0x0000000a00c97308 */ /* 0x000fe20000000800 */
[----:B------:R-:W-:Y:S01]  /*8190*/  F2FP.F16.F32.PACK_AB R4, R237, R238 ;  /* 0x000000eeed04723e */ /* 0x000fe200000000ff */
[----:B------:R-:W-:Y:S01]  /*81a0*/  FMUL.FTZ R95, R3, R95 ;  /* 0x0000005f035f7220 */ /* 0x000fe20000410000 */
[--C-:B------:R-:W-:Y:S01]  /*81b0*/  HSET2.LE.AND R5, R9, R185.reuse, PT ;  /* 0x000000b909057233 */ /* 0x100fe20003803000 */
[C---:B------:R-:W-:Y:S01]  /*81c0*/  FMUL.FTZ R104, R132.reuse, R104 ;  /* 0x0000006884687220 */ /* 0x040fe20000410000 */
[----:B------:R-:W-:Y:S01]  /*81d0*/  LOP3.LUT R175, R175, R4, RZ, 0xc0, !PT ;  /* 0x00000004afaf7212 */ /* 0x000fe200078ec0ff */
[----:B------:R-:W-:Y:S01]  /*81e0*/  FMUL.FTZ R105, R132, R105 ;  /* 0x0000006984697220 */ /* 0x000fe20000410000 */
[--C-:B------:R-:W-:Y:S03]  /*81f0*/  HSET2.LE.AND R4, R8, R185.reuse, PT ;  /* 0x000000b908047233 */ /* 0x100fe60003803000 */
[----:B------:R-:W3:Y:S01]  /*8200*/  MUFU.EX2 R200, R11 ;  /* 0x0000000b00c87308 */ /* 0x000ee20000000800 */
[C---:B-1----:R-:W-:Y:S01]  /*8210*/  FMUL.FTZ R8, R2.reuse, R140 ;  /* 0x0000008c02087220 */ /* 0x042fe20000410000 */
[C---:B------:R-:W-:Y:S01]  /*8220*/  FMUL.FTZ R9, R2.reuse, R141 ;  /* 0x0000008d02097220 */ /* 0x040fe20000410000 */
[--C-:B------:R-:W-:Y:S01]  /*8230*/  HSET2.LE.AND R6, R7, R185.reuse, PT ;  /* 0x000000b907067233 */ /* 0x100fe20003803000 */
[----:B------:R-:W-:Y:S01]  /*8240*/  FMUL.FTZ R7, R3, R147 ;  /* 0x0000009303077220 */ /* 0x000fe20000410000 */
[----:B------:R-:W-:Y:S01]  /*8250*/  F2FP.F16.F32.PACK_AB R172, R231, R232 ;  /* 0x000000e8e7ac723e */ /* 0x000fe200000000ff */
[----:B------:R-:W-:Y:S01]  /*8260*/  FMUL.FTZ R12, R2, R152 ;  /* 0x00000098020c7220 */ /* 0x000fe20000410000 */
[----:B------:R-:W-:Y:S03]  /*8270*/  F2FP.F16.F32.PACK_AB R173, R207, R230 ;  /* 0x000000e6cfad723e */ /* 0x000fe600000000ff */
[----:B------:R-:W1:Y:S01]  /*8280*/  MUFU.EX2 R0, R0 ;  /* 0x0000000000007308 */ /* 0x000e620000000800 */
[----:B------:R-:W-:Y:S01]  /*8290*/  F2FP.F16.F32.PACK_AB R180, R202, R203 ;  /* 0x000000cbcab4723e */ /* 0x000fe200000000ff */
[C---:B------:R-:W-:Y:S01]  /*82a0*/  FMUL.FTZ R13, R2.reuse, R153 ;  /* 0x00000099020d7220 */ /* 0x040fe20000410000 */
[----:B------:R-:W-:Y:S01]  /*82b0*/  LOP3.LUT R172, R5, R172, RZ, 0xc0, !PT ;  /* 0x000000ac05ac7212 */ /* 0x000fe200078ec0ff */
[----:B------:R-:W-:Y:S01]  /*82c0*/  FMUL.FTZ R40, R2, R40 ;  /* 0x0000002802287220 */ /* 0x000fe20000410000 */
[----:B------:R-:W-:Y:S01]  /*82d0*/  LOP3.LUT R173, R4, R173, RZ, 0xc0, !PT ;  /* 0x000000ad04ad7212 */ /* 0x000fe200078ec0ff */
[----:B------:R-:W-:Y:S01]  /*82e0*/  FMUL.FTZ R41, R2, R41 ;  /* 0x0000002902297220 */ /* 0x000fe20000410000 */
[----:B------:R-:W-:Y:S03]  /*82f0*/  LOP3.LUT R180, R6, R180, RZ, 0xc0, !PT ;  /* 0x000000b406b47212 */ /* 0x000fe600078ec0ff */
[----:B------:R4:W-:Y:S01]  /*8300*/  MUFU.EX2 R195, R14 ;  /* 0x0000000e00c37308 */ /* 0x0009e20000000800 */
[--C-:B------:R-:W-:Y:S01]  /*8310*/  HSET2.LE.AND R182, R16, R185.reuse, PT ;  /* 0x000000b910b67233 */ /* 0x100fe20003803000 */
[----:B------:R-:W-:Y:S01]  /*8320*/  FMUL.FTZ R16, R132, R148 ;  /* 0x0000009484107220 */ /* 0x000fe20000410000 */
[--C-:B------:R-:W-:Y:S01]  /*8330*/  HSET2.LE.AND R183, R183, R185.reuse, PT ;  /* 0x000000b9b7b77233 */ /* 0x100fe20003803000 */
[C---:B------:R-:W-:Y:S01]  /*8340*/  FMUL.FTZ R44, R2.reuse, R44 ;  /* 0x0000002c022c7220 */ /* 0x040fe20000410000 */
[--C-:B------:R-:W-:Y:S01]  /*8350*/  HSET2.LE.AND R181, R181, R185.reuse, PT ;  /* 0x000000b9b5b57233 */ /* 0x100fe20003803000 */
[----:B------:R-:W-:Y:S01]  /*8360*/  FMUL.FTZ R45, R2, R45 ;  /* 0x0000002d022d7220 */ /* 0x000fe20000410000 */
[----:B---3--:R-:W-:Y:S03]  /*8370*/  F2FP.F16.F32.PACK_AB R4, R200, R201 ;  /* 0x000000c9c804723e */ /* 0x008fe600000000ff */
[----:B------:R-:W3:Y:S01]  /*8380*/  MUFU.EX2 R192, R15 ;  /* 0x0000000f00c07308 */ /* 0x000ee20000000800 */
[C---:B-1----:R-:W-:Y:S01]  /*8390*/  FMUL.FTZ R10, R0.reuse, R142 ;  /* 0x0000008e000a7220 */ /* 0x042fe20000410000 */
[----:B------:R-:W-:Y:S01]  /*83a0*/  FMUL.FTZ R11, R0, R143 ;  /* 0x0000008f000b7220 */ /* 0x000fe20000410000 */
[----:B------:R-:W-:Y:S01]  /*83b0*/  F2FP.F16.F32.PACK_AB R5, R197, R199 ;  /* 0x000000c7c505723e */ /* 0x000fe200000000ff */
[----:B------:R-:W1:Y:S01]  /*83c0*/  LDSM.16.MT88.4 R140, [R211+0xa000] ;  /* 0x00a00000d38c783b */ /* 0x000e620000004200 */
[----:B------:R-:W-:Y:S01]  /*83d0*/  LOP3.LUT R181, R181, R4, RZ, 0xc0, !PT ;  /* 0x00000004b5b57212 */ /* 0x000fe200078ec0ff */
[----:B------:R-:W-:Y:S01]  /*83e0*/  FMUL.FTZ R4, R132, R144 ;  /* 0x0000009084047220 */ /* 0x000fe20000410000 */
[----:B------:R-:W-:Y:S01]  /*83f0*/  LOP3.LUT R182, R182, R5, RZ, 0xc0, !PT ;  /* 0x00000005b6b67212 */ /* 0x000fe200078ec0ff */
[----:B------:R-:W-:Y:S01]  /*8400*/  FMUL.FTZ R5, R132, R145 ;  /* 0x0000009184057220 */ /* 0x000fe20000410000 */
[C---:B----4-:R-:W-:Y:S01]  /*8410*/  FMUL.FTZ R14, R0.reuse, R154 ;  /* 0x0000009a000e7220 */ /* 0x050fe20000410000 */
[C---:B------:R-:W-:Y:S01]  /*8420*/  FMUL.FTZ R42, R0.reuse, R42 ;  /* 0x0000002a002a7220 */ /* 0x040fe20000410000 */
[C---:B------:R-:W-:Y:S01]  /*8430*/  FMUL.FTZ R43, R0.reuse, R43 ;  /* 0x0000002b002b7220 */ /* 0x040fe20000410000 */
[C---:B------:R-:W-:Y:S01]  /*8440*/  FMUL.FTZ R46, R0.reuse, R46 ;  /* 0x0000002e002e7220 */ /* 0x040fe20000410000 */
[----:B------:R-:W-:Y:S01]  /*8450*/  FMUL.FTZ R47, R0, R47 ;  /* 0x0000002f002f7220 */ /* 0x000fe20000410000 */
[C---:B------:R-:W-:Y:S01]  /*8460*/  FMUL.FTZ R60, R2.reuse, R60 ;  /* 0x0000003c023c7220 */ /* 0x040fe20000410000 */
[----:B------:R-:W-:Y:S01]  /*8470*/  FMUL.FTZ R61, R2, R61 ;  /* 0x0000003d023d7220 */ /* 0x000fe20000410000 */
[----:B------:R-:W-:Y:S01]  /*8480*/  FMUL.FTZ R62, R0, R62 ;  /* 0x0000003e003e7220 */ /* 0x000fe20000410000 */
[----:B---3--:R-:W-:Y:S01]  /*8490*/  F2FP.F16.F32.PACK_AB R6, R192, R195 ;  /* 0x000000c3c006723e */ /* 0x008fe200000000ff */
[C---:B------:R-:W-:Y:S01]  /*84a0*/  FMUL.FTZ R15, R0.reuse, R155 ;  /* 0x0000009b000f7220 */ /* 0x040fe20000410000 */
[----:B------:R-:W-:Y:S01]  /*84b0*/  FMUL.FTZ R63, R0, R63 ;  /* 0x0000003f003f7220 */ /* 0x000fe20000410000 */
[--C-:B------:R-:W-:Y:S01]  /*84c0*/  LOP3.LUT R148, R193, R194, R241.reuse, 0x96, !PT ;  /* 0x000000c2c1947212 */ /* 0x100fe200078e96f1 */
[----:B------:R-:W-:Y:S01]  /*84d0*/  FMUL.FTZ R76, R2, R76 ;  /* 0x0000004c024c7220 */ /* 0x000fe20000410000 */
[----:B------:R-:W-:Y:S01]  /*84e0*/  LOP3.LUT R183, R183, R6, RZ, 0xc0, !PT ;  /* 0x00000006b7b77212 */ /* 0x000fe200078ec0ff */
[----:B------:R-:W-:Y:S01]  /*84f0*/  FMUL.FTZ R6, R3, R146 ;  /* 0x0000009203067220 */ /* 0x000fe20000410000 */
[----:B------:R-:W-:Y:S01]  /*8500*/  IADD3 R137, R225, 0x646e171e, RZ ;  /* 0x646e171ee1897810 */ /* 0x000fe20007ffe0ff */
[----:B------:R-:W3:Y:S01]  /*8510*/  LDSM.16.MT88.4 R144, [R214+0xa000] ;  /* 0x00a00000d690783b */ /* 0x000ee20000004200 */
[----:B------:R-:W-:Y:S04]  /*8520*/  IMAD.WIDE.U32 R148, R148, -0x2daee0ad, RZ ;  /* 0xd2511f5394947825 */ /* 0x000fe800078e00ff */
[----:B------:R-:W-:Y:S01]  /*8530*/  FMUL.FTZ R77, R2, R77 ;  /* 0x0000004d024d7220 */ /* 0x000fe20000410000 */
[C---:B------:R-:W-:Y:S01]  /*8540*/  FMUL.FTZ R78, R0.reuse, R78 ;  /* 0x0000004e004e7220 */ /* 0x040fe20000410000 */
[-C--:B--2---:R-:W-:Y:S05]  /*8550*/  HMMA.16816.F32 R4, R172, R176.reuse, R4 ;  /* 0x000000b0ac04723c */ /* 0x084fea0000001804 */
[----:B------:R-:W-:Y:S01]  /*8560*/  FMUL.FTZ R79, R0, R79 ;  /* 0x0000004f004f7220 */ /* 0x000fe20000410000 */
[C---:B------:R-:W-:Y:S05]  /*8570*/  HMMA.16816.F32 R8, R180.reuse, R176, R8 ;  /* 0x000000b0b408723c */ /* 0x040fea0000001808 */
[C---:B------:R-:W-:Y:S01]  /*8580*/  FMUL.FTZ R84, R2.reuse, R84 ;  /* 0x0000005402547220 */ /* 0x040fe20000410000 */
[-C--:B------:R-:W-:Y:S05]  /*8590*/  HMMA.16816.F32 R12, R180, R178.reuse, R12 ;  /* 0x000000b2b40c723c */ /* 0x080fea000000180c */
[----:B------:R-:W-:Y:S01]  /*85a0*/  FMUL.FTZ R85, R2, R85 ;  /* 0x0000005502557220 */ /* 0x000fe20000410000 */
[C---:B------:R-:W-:Y:S05]  /*85b0*/  HMMA.16816.F32 R16, R172.reuse, R178, R16 ;  /* 0x000000b2ac10723c */ /* 0x040fea0000001810 */
[C---:B------:R-:W-:Y:S01]  /*85c0*/  FMUL.FTZ R86, R0.reuse, R86 ;  /* 0x0000005600567220 */ /* 0x040fe20000410000 */
[-C--:B-1----:R-:W-:Y:S05]  /*85d0*/  HMMA.16816.F32 R36, R172, R140.reuse, R36 ;  /* 0x0000008cac24723c */ /* 0x082fea0000001824 */
[----:B------:R-:W-:Y:S01]  /*85e0*/  FMUL.FTZ R87, R0, R87 ;  /* 0x0000005700577220 */ /* 0x000fe20000410000 */
[C---:B------:R-:W-:Y:S05]  /*85f0*/  HMMA.16816.F32 R40, R180.reuse, R140, R40 ;  /* 0x0000008cb428723c */ /* 0x040fea0000001828 */
[C---:B------:R-:W-:Y:S01]  /*8600*/  FMUL.FTZ R96, R2.reuse, R96 ;  /* 0x0000006002607220 */ /* 0x040fe20000410000 */
[-C--:B------:R-:W-:Y:S05]  /*8610*/  HMMA.16816.F32 R44, R180, R142.reuse, R44 ;  /* 0x0000008eb42c723c */ /* 0x080fea000000182c */
[C---:B------:R-:W-:Y:S01]  /*8620*/  FMUL.FTZ R97, R2.reuse, R97 ;  /* 0x0000006102617220 */ /* 0x040fe20000410000 */
[C---:B------:R-:W-:Y:S01]  /*8630*/  HMMA.16816.F32 R48, R172.reuse, R142, R48 ;  /* 0x0000008eac30723c */ /* 0x040fe20000001830 */
[----:B------:R-:W1:Y:S04]  /*8640*/  LDSM.16.MT88.4 R140, [R213+0xa000] ;  /* 0x00a00000d58c783b */ /* 0x000e680000004200 */
[C---:B------:R-:W-:Y:S01]  /*8650*/  FMUL.FTZ R56, R2.reuse, R56 ;  /* 0x0000003802387220 */ /* 0x040fe20000410000 */
[-C--:B---3--:R-:W-:Y:S05]  /*8660*/  HMMA.16816.F32 R52, R172, R144.reuse, R52 ;  /* 0x00000090ac34723c */ /* 0x088fea0000001834 */
[----:B------:R-:W-:Y:S01]  /*8670*/  FMUL.FTZ R57, R2, R57 ;  /* 0x0000003902397220 */ /* 0x000fe20000410000 */
[C---:B------:R-:W-:Y:S01]  /*8680*/  FMUL.FTZ R58, R0.reuse, R58 ;  /* 0x0000003a003a7220 */ /* 0x040fe20000410000 */
[C---:B------:R-:W-:Y:S01]  /*8690*/  FMUL.FTZ R59, R0.reuse, R59 ;  /* 0x0000003b003b7220 */ /* 0x040fe20000410000 */
[----:B------:R-:W-:Y:S03]  /*86a0*/  LOP3.LUT R138, R191, R184, R241, 0x96, !PT ;  /* 0x000000b8bf8a7212 */ /* 0x000fe600078e96f1 */
[C---:B------:R-:W-:Y:S01]  /*86b0*/  FMUL.FTZ R98, R0.reuse, R98 ;  /* 0x0000006200627220 */ /* 0x040fe20000410000 */
[----:B------:R-:W-:Y:S01]  /*86c0*/  FMUL.FTZ R99, R0, R99 ;  /* 0x0000006300637220 */ /* 0x000fe20000410000 */
[----:B------:R-:W-:Y:S01]  /*86d0*/  IMAD.WIDE.U32 R138, R138, -0x2daee0ad, RZ ;  /* 0xd2511f538a8a7825 */ /* 0x000fe200078e00ff */
[C---:B------:R-:W-:Y:S04]  /*86e0*/  HMMA.16816.F32 R56, R180.reuse, R144, R56 ;  /* 0x00000090b438723c */ /* 0x040fe80000001838 */
[----:B------:R-:W-:Y:S01]  /*86f0*/  LOP3.LUT R150, R139, R196, R137, 0x96, !PT ;  /* 0x000000c48b967212 */ /* 0x000fe200078e9689 */
[----:B------:R-:W-:Y:S01]  /*8700*/  FMUL.FTZ R100, R2, R100 ;  /* 0x0000006402647220 */ /* 0x000fe20000410000 */
[-C--:B------:R-:W-:Y:S05]  /*8710*/  HMMA.16816.F32 R60, R180, R146.reuse, R60 ;  /* 0x00000092b43c723c */ /* 0x080fea000000183c */
[--C-:B------:R-:W-:Y:S01]  /*8720*/  SHF.R.U32.HI R151, RZ, 0x10, R138.reuse ;  /* 0x00000010ff977819 */ /* 0x100fe2000001168a */
[C---:B------:R-:W-:Y:S05]  /*8730*/  HMMA.16816.F32 R64, R172.reuse, R146, R64 ;  /* 0x00000092ac40723c */ /* 0x040fea0000001840 */
[----:B------:R-:W-:Y:S01]  /*8740*/  LOP3.LUT R139, R138, 0xffff, RZ, 0xc0, !PT ;  /* 0x0000ffff8a8b7812 */ /* 0x000fe200078ec0ff */
[----:B------:R-:W-:Y:S01]  /*8750*/  FMUL.FTZ R72, R2, R72 ;  /* 0x0000004802487220 */ /* 0x000fe20000410000 */
[----:B------:R-:W-:Y:S01]  /*8760*/  LOP3.LUT R153, R138, 0xff, RZ, 0xc0, !PT ;  /* 0x000000ff8a997812 */ /* 0x000fe200078ec0ff */
[----:B------:R-:W-:Y:S01]  /*8770*/  FMUL.FTZ R73, R2, R73 ;  /* 0x0000004902497220 */ /* 0x000fe20000410000 */
[-C--:B-1----:R-:W-:Y:S03]  /*8780*/  HMMA.16816.F32 R68, R172, R140.reuse, R68 ;  /* 0x0000008cac44723c */ /* 0x082fe60000001844 */
[----:B------:R-:W-:Y:S01]  /*8790*/  SHF.R.U32.HI R152, RZ, 0x18, R138 ;  /* 0x00000018ff987819 */ /* 0x000fe2000001168a */
[C---:B------:R-:W-:Y:S01]  /*87a0*/  FMUL.FTZ R74, R0.reuse, R74 ;  /* 0x0000004a004a7220 */ /* 0x040fe20000410000 */
[----:B------:R-:W-:Y:S01]  /*87b0*/  SHF.R.U32.HI R145, RZ, 0x8, R139 ;  /* 0x00000008ff917819 */ /* 0x000fe2000001168b */
[----:B------:R-:W-:Y:S01]  /*87c0*/  FMUL.FTZ R75, R0, R75 ;  /* 0x0000004b004b7220 */ /* 0x000fe20000410000 */
[----:B------:R-:W-:Y:S01]  /*87d0*/  LOP3.LUT R144, R151, 0xff, RZ, 0xc0, !PT ;  /* 0x000000ff97907812 */ /* 0x000fe200078ec0ff */
[----:B------:R-:W-:Y:S03]  /*87e0*/  FMUL.FTZ R101, R2, R101 ;  /* 0x0000006502657220 */ /* 0x000fe60000410000 */
[----:B------:R-:W-:Y:S01]  /*87f0*/  LOP3.LUT R137, R149, R198, R137, 0x96, !PT ;  /* 0x000000c695897212 */ /* 0x000fe200078e9689 */
[C---:B------:R-:W-:Y:S01]  /*8800*/  FMUL.FTZ R102, R0.reuse, R102 ;  /* 0x0000006600667220 */ /* 0x040fe20000410000 */
[C---:B------:R-:W-:Y:S04]  /*8810*/  HMMA.16816.F32 R72, R180.reuse, R140, R72 ;  /* 0x0000008cb448723c */ /* 0x040fe80000001848 */
[----:B------:R-:W-:Y:S01]  /*8820*/  PRMT R176, R153, 0x5410, R145 ;  /* 0x0000541099b07816 */ /* 0x000fe20000000091 */
[----:B------:R-:W-:Y:S01]  /*8830*/  FMUL.FTZ R103, R0, R103 ;  /* 0x0000006700677220 */ /* 0x000fe20000410000 */
[-C--:B------:R-:W-:Y:S05]  /*8840*/  HMMA.16816.F32 R76, R180, R142.reuse, R76 ;  /* 0x0000008eb44c723c */ /* 0x080fea000000184c */
[----:B------:R-:W-:Y:S01]  /*8850*/  PRMT R155, R144, 0x5410, R152 ;  /* 0x00005410909b7816 */ /* 0x000fe20000000098 */
[C---:B------:R-:W-:Y:S05]  /*8860*/  HMMA.16816.F32 R80, R172.reuse, R142, R80 ;  /* 0x0000008eac50723c */ /* 0x040fea0000001850 */
[----:B------:R-:W-:Y:S01]  /*8870*/  SHF.R.U32.HI R145, RZ, 0x10, R137 ;  /* 0x00000010ff917819 */ /* 0x000fe20000011689 */
[----:B------:R-:W-:Y:S01]  /*8880*/  FFMA.FTZ R140, R20, UR4, -R186 ;  /* 0x00000004148c7c23 */ /* 0x000fe200080108ba */
[----:B------:R-:W-:Y:S01]  /*8890*/  LOP3.LUT R144, R137, 0xffff, RZ, 0xc0, !PT ;  /* 0x0000ffff89907812 */ /* 0x000fe200078ec0ff */
[----:B------:R-:W-:Y:S02]  /*88a0*/  FFMA.FTZ R20, R35, UR4, -R187 ;  /* 0x0000000423147c23 */ /* 0x000fe400080108bb */
[----:B------:R-:W-:Y:S01]  /*88b0*/  MUFU.EX2 R196, R140 ;  /* 0x0000008c00c47308 */ /* 0x000fe20000000800 */
[----:B------:R-:W-:Y:S01]  /*88c0*/  SHF.R.U32.HI R146, RZ, 0x18, R137 ;  /* 0x00000018ff927819 */ /* 0x000fe20000011689 */
[--C-:B------:R-:W-:Y:S01]  /*88d0*/  FFMA.FTZ R141, R22, UR4, -R187.reuse ;  /* 0x00000004168d7c23 */ /* 0x100fe200080108bb */
[----:B------:R-:W-:Y:S01]  /*88e0*/  LOP3.LUT R154, R137, 0xff, RZ, 0xc0, !PT ;  /* 0x000000ff899a7812 */ /* 0x000fe200078ec0ff */
[----:B------:R-:W-:Y:S01]  /*88f0*/  FMUL.FTZ R35, R3, R163 ;  /* 0x000000a303237220 */ /* 0x000fe20000410000 */
[----:B------:R-:W-:Y:S01]  /*8900*/  SHF.R.U32.HI R144, RZ, 0x8, R144 ;  /* 0x00000008ff907819 */ /* 0x000fe20000011690 */
[----:B------:R-:W-:Y:S01]  /*8910*/  FFMA.FTZ R186, R21, UR4, -R186 ;  /* 0x0000000415ba7c23 */ /* 0x000fe200080108ba */
[----:B------:R-:W-:Y:S03]  /*8920*/  LOP3.LUT R137, R145, 0xff, RZ, 0xc0, !PT ;  /* 0x000000ff91897812 */ /* 0x000fe600078ec0ff */
[----:B------:R1:W2:Y:S01]  /*8930*/  MUFU.EX2 R198, R20 ;  /* 0x0000001400c67308 */ /* 0x0002a20000000800 */
[----:B------:R-:W-:Y:S01]  /*8940*/  PRMT R154, R154, 0x5410, R144 ;  /* 0x000054109a9a7816 */ /* 0x000fe20000000090 */
[----:B------:R-:W-:Y:S01]  /*8950*/  FFMA.FTZ R187, R23, UR4, -R187 ;  /* 0x0000000417bb7c23 */ /* 0x000fe200080108bb */
[----:B------:R-:W-:Y:S01]  /*8960*/  PRMT R153, R137, 0x5410, R146 ;  /* 0x0000541089997816 */ /* 0x000fe20000000092 */
[----:B------:R-:W-:Y:S01]  /*8970*/  FMUL.FTZ R22, R0, R158 ;  /* 0x0000009e00167220 */ /* 0x000fe20000410000 */
[C---:B------:R-:W-:Y:S01]  /*8980*/  LOP3.LUT R138, R148.reuse, 0xffff, RZ, 0xc0, !PT ;  /* 0x0000ffff948a7812 */ /* 0x040fe200078ec0ff */
[----:B------:R-:W3:Y:S01]  /*8990*/  LDSM.16.MT88.4 R144, [R209+0xb000] ;  /* 0x00b00000d190783b */ /* 0x000ee20000004200 */
[----:B------:R-:W-:Y:S03]  /*89a0*/  LOP3.LUT R149, R148, 0xff, RZ, 0xc0, !PT ;  /* 0x000000ff94957812 */ /* 0x000fe600078ec0ff */
[----:B------:R4:W-:Y:S01]  /*89b0*/  MUFU.EX2 R193, R141 ;  /* 0x0000008d00c17308 */ /* 0x0009e20000000800 */
[----:B------:R-:W-:Y:S01]  /*89c0*/  SHF.R.U32.HI R139, RZ, 0x8, R138 ;  /* 0x00000008ff8b7819 */ /* 0x000fe2000001168a */
[----:B------:R-:W-:Y:S01]  /*89d0*/  FMUL.FTZ R23, R0, R159 ;  /* 0x0000009f00177220 */ /* 0x000fe20000410000 */
[--C-:B------:R-:W-:Y:S01]  /*89e0*/  SHF.R.U32.HI R138, RZ, 0x10, R148.reuse ;  /* 0x00000010ff8a7819 */ /* 0x100fe20000011694 */
[----:B------:R-:W-:Y:S01]  /*89f0*/  FMUL.FTZ R21, R2, R157 ;  /* 0x0000009d02157220 */ /* 0x000fe20000410000 */
[----:B------:R-:W-:Y:S01]  /*8a00*/  SHF.R.U32.HI R151, RZ, 0x18, R148 ;  /* 0x00000018ff977819 */ /* 0x000fe20000011694 */
[----:B------:R-:W-:Y:S01]  /*8a10*/  LDSM.16.MT88.4 R160, [R214+0xa800] ;  /* 0x00a80000d6a0783b */ /* 0x000fe20000004200 */
[----:B------:R-:W-:Y:S01]  /*8a20*/  LOP3.LUT R184, R138, 0xff, RZ, 0xc0, !PT ;  /* 0x000000ff8ab87812 */ /* 0x000fe200078ec0ff */
[----:B------:R-:W-:Y:S01]  /*8a30*/  FFMA.FTZ R157, R30, UR4, -R189 ;  /* 0x000000041e9d7c23 */ /* 0x000fe200080108bd */
[----:B------:R-:W-:Y:S01]  /*8a40*/  LOP3.LUT R138, R150, 0xffff, RZ, 0xc0, !PT ;  /* 0x0000ffff968a7812 */ /* 0x000fe200078ec0ff */
[----:B-1----:R-:W-:Y:S01]  /*8a50*/  FMUL.FTZ R20, R2, R156 ;  /* 0x0000009c02147220 */ /* 0x002fe20000410000 */
[----:B------:R-:W-:Y:S01]  /*8a60*/  PRMT R149, R149, 0x5410, R139 ;  /* 0x0000541095957816 */ /* 0x000fe2000000008b */
[----:B------:R-:W-:Y:S01]  /*8a70*/  FFMA.FTZ R156, R28, UR4, -R188 ;  /* 0x000000041c9c7c23 */ /* 0x000fe200080108bc */
[----:B------:R-:W-:Y:S01]  /*8a80*/  SHF.R.U32.HI R139, RZ, 0x10, R150 ;  /* 0x00000010ff8b7819 */ /* 0x000fe20000011696 */
[C---:B------:R-:W-:Y:S01]  /*8a90*/  FMUL.FTZ R106, R3.reuse, R106 ;  /* 0x0000006a036a7220 */ /* 0x040fe20000410000 */
[----:B------:R-:W-:Y:S01]  /*8aa0*/  LOP3.LUT R148, R150, 0xff, RZ, 0xc0, !PT ;  /* 0x000000ff96947812 */ /* 0x000fe200078ec0ff */
[----:B------:R-:W-:Y:S01]  /*8ab0*/  FMUL.FTZ R107, R3, R107 ;  /* 0x0000006b036b7220 */ /* 0x000fe20000410000 */
[----:B------:R-:W-:Y:S01]  /*8ac0*/  SHF.R.U32.HI R138, RZ, 0x8, R138 ;  /* 0x00000008ff8a7819 */ /* 0x000fe2000001168a */
[----:B----4-:R-:W-:Y:S01]  /*8ad0*/  LDSM.16.MT88.4 R140, [R214+0xb000] ;  /* 0x00b00000d68c783b */ /* 0x010fe20000004200 */
[----:B------:R-:W-:Y:S01]  /*8ae0*/  SHF.R.U32.HI R152, RZ, 0x18, R150 ;  /* 0x00000018ff987819 */ /* 0x000fe20000011696 */
[----:B------:R-:W1:Y:S01]  /*8af0*/  MUFU.EX2 R194, R186 ;  /* 0x000000ba00c27308 */ /* 0x000e620000000800 */
[----:B------:R-:W-:Y:S01]  /*8b00*/  PRMT R148, R148, 0x5410, R138 ;  /* 0x0000541094947816 */ /* 0x000fe2000000008a */
[C---:B------:R-:W-:Y:S01]  /*8b10*/  FMUL.FTZ R112, R132.reuse, R112 ;  /* 0x0000007084707220 */ /* 0x040fe20000410000 */
[----:B------:R-:W-:Y:S01]  /*8b20*/  LOP3.LUT R139, R139, 0xff, RZ, 0xc0, !PT ;  /* 0x000000ff8b8b7812 */ /* 0x000fe200078ec0ff */
[----:B------:R-:W-:Y:S01]  /*8b30*/  FMUL.FTZ R113, R132, R113 ;  /* 0x0000007184717220 */ /* 0x000fe20000410000 */
[--C-:B------:R-:W-:Y:S01]  /*8b40*/  HSET2.LE.AND R138, R155, R185.reuse, PT ;  /* 0x000000b99b8a7233 */ /* 0x100fe20003803000 */
[----:B------:R-:W-:Y:S01]  /*8b50*/  FMUL.FTZ R114, R3, R114 ;  /* 0x0000007203727220 */ /* 0x000fe20000410000 */
[----:B------:R-:W-:Y:S01]  /*8b60*/  PRMT R152, R139, 0x5410, R152 ;  /* 0x000054108b987816 */ /* 0x000fe20000000098 */
[C---:B------:R-:W-:Y:S01]  /*8b70*/  FMUL.FTZ R115, R3.reuse, R115 ;  /* 0x0000007303737220 */ /* 0x040fe20000410000 */
[----:B------:R-:W-:Y:S01]  /*8b80*/  PRMT R184, R184, 0x5410, R151 ;  /* 0x00005410b8b87816 */ /* 0x000fe20000000097 */
[C---:B------:R-:W-:Y:S01]  /*8b90*/  FMUL.FTZ R116, R132.reuse, R116 ;  /* 0x0000007484747220 */ /* 0x040fe20000410000 */
[--C-:B------:R-:W-:Y:S01]  /*8ba0*/  HSET2.LE.AND R155, R149, R185.reuse, PT ;  /* 0x000000b9959b7233 */ /* 0x100fe20003803000 */
[C---:B------:R-:W-:Y:S01]  /*8bb0*/  FMUL.FTZ R117, R132.reuse, R117 ;  /* 0x0000007584757220 */ /* 0x040fe20000410000 */
[--C-:B------:R-:W-:Y:S01]  /*8bc0*/  HSET2.LE.AND R139, R148, R185.reuse, PT ;  /* 0x000000b9948b7233 */ /* 0x100fe20003803000 */
[C---:B------:R-:W-:Y:S01]  /*8bd0*/  FMUL.FTZ R118, R3.reuse, R118 ;  /* 0x0000007603767220 */ /* 0x040fe20000410000 */
[----:B------:R-:W4:Y:S01]  /*8be0*/  LDSM.16.MT88.4 R148, [R211+0xb000] ;  /* 0x00b00000d394783b */ /* 0x000f220000004200 */
[--C-:B------:R-:W-:Y:S01]  /*8bf0*/  HSET2.LE.AND R152, R152, R185.reuse, PT ;  /* 0x000000b998987233 */ /* 0x100fe20003803000 */
[C---:B------:R-:W-:Y:S01]  /*8c00*/  FMUL.FTZ R119, R3.reuse, R119 ;  /* 0x0000007703777220 */ /* 0x040fe20000410000 */
[-C--:B---3--:R-:W-:Y:S01]  /*8c10*/  HMMA.16816.F32 R32, R172, R144.reuse, R32 ;  /* 0x00000090ac20723c */ /* 0x088fe20000001820 */
[----:B------:R-:W3:Y:S02]  /*8c20*/  MUFU.EX2 R191, R187 ;  /* 0x000000bb00bf7308 */ /* 0x000ee40000000800 */
[--C-:B------:R-:W-:Y:S01]  /*8c30*/  HSET2.LE.AND R154, R154, R185.reuse, PT ;  /* 0x000000b99a9a7233 */ /* 0x100fe20003803000 */
[C---:B------:R-:W-:Y:S01]  /*8c40*/  FMUL.FTZ R128, R132.reuse, R128 ;  /* 0x0000008084807220 */ /* 0x040fe20000410000 */
[--C-:B------:R-:W-:Y:S01]  /*8c50*/  HSET2.LE.AND R153, R153, R185.reuse, PT ;  /* 0x000000b999997233 */ /* 0x100fe20003803000 */
[C---:B------:R-:W-:Y:S05]  /*8c60*/  HMMA.16816.F32 R20, R180.reuse, R144, R20 ;  /* 0x00000090b414723c */ /* 0x040fea0000001814 */
[----:B------:R-:W-:Y:S01]  /*8c70*/  FMUL.FTZ R129, R132, R129 ;  /* 0x0000008184817220 */ /* 0x000fe20000410000 */
[-C--:B------:R-:W-:Y:S05]  /*8c80*/  HMMA.16816.F32 R84, R180, R146.reuse, R84 ;  /* 0x00000092b454723c */ /* 0x080fea0000001854 */
[----:B------:R-:W-:Y:S01]  /*8c90*/  FMUL.FTZ R130, R3, R130 ;  /* 0x0000008203827220 */ /* 0x000fe20000410000 */
[C---:B------:R-:W-:Y:S01]  /*8ca0*/  HMMA.16816.F32 R88, R172.reuse, R146, R88 ;  /* 0x00000092ac58723c */ /* 0x040fe20000001858 */
[----:B------:R-:W5:Y:S04]  /*8cb0*/  LDSM.16.MT88.4 R144, [R213+0xb000] ;  /* 0x00b00000d590783b */ /* 0x000f680000004200 */
[--C-:B------:R-:W-:Y:S01]  /*8cc0*/  FFMA.FTZ R24, R24, UR4, -R188.reuse ;  /* 0x0000000418187c23 */ /* 0x100fe200080108bc */
[--C-:B------:R-:W-:Y:S01]  /*8cd0*/  FFMA.FTZ R25, R25, UR4, -R188.reuse ;  /* 0x0000000419197c23 */ /* 0x100fe200080108bc */
[--C-:B------:R-:W-:Y:S01]  /*8ce0*/  FFMA.FTZ R26, R26, UR4, -R189.reuse ;  /* 0x000000041a1a7c23 */ /* 0x100fe200080108bd */
[----:B------:R-:W-:Y:S01]  /*8cf0*/  FMUL.FTZ R131, R3, R131 ;  /* 0x0000008303837220 */ /* 0x000fe20000410000 */
[----:B------:R1:W-:Y:S02]  /*8d00*/  MUFU.EX2 R187, R24 ;  /* 0x0000001800bb7308 */ /* 0x0003e40000000800 */
[--C-:B------:R-:W-:Y:S01]  /*8d10*/  HSET2.LE.AND R137, R176, R185.reuse, PT ;  /* 0x000000b9b0897233 */ /* 0x100fe20003803000 */
[----:B------:R-:W-:Y:S01]  /*8d20*/  FMUL.FTZ R28, R2, R164 ;  /* 0x000000a4021c7220 */ /* 0x000fe20000410000 */
[----:B------:R-:W-:Y:S01]  /*8d30*/  HSET2.LE.AND R184, R184, R185, PT ;  /* 0x000000b9b8b87233 */ /* 0x000fe20003803000 */
[----:B------:R-:W-:Y:S01]  /*8d40*/  FMUL.FTZ R30, R0, R166 ;  /* 0x000000a6001e7220 */ /* 0x000fe20000410000 */
[C---:B------:R-:W-:Y:S01]  /*8d50*/  FMUL.FTZ R108, R2.reuse, R108 ;  /* 0x0000006c026c7220 */ /* 0x040fe20000410000 */
[----:B------:R-:W-:Y:S03]  /*8d60*/  FMUL.FTZ R109, R2, R109 ;  /* 0x0000006d026d7220 */ /* 0x000fe60000410000 */
[----:B------:R3:W5:Y:S01]  /*8d70*/  MUFU.EX2 R190, R25 ;  /* 0x0000001900be7308 */ /* 0x0007620000000800 */
[C---:B------:R-:W-:Y:S01]  /*8d80*/  FMUL.FTZ R110, R0.reuse, R110 ;  /* 0x0000006e006e7220 */ /* 0x040fe20000410000 */
[-C--:B----4-:R-:W-:Y:S03]  /*8d90*/  HMMA.16816.F32 R92, R172, R148.reuse, R92 ;  /* 0x00000094ac5c723c */ /* 0x090fe6000000185c */
[----:B------:R-:W-:Y:S01]  /*8da0*/  FMUL.FTZ R111, R0, R111 ;  /* 0x0000006f006f7220 */ /* 0x000fe20000410000 */
[----:B--2---:R-:W-:Y:S01]  /*8db0*/  F2FP.F16.F32.PACK_AB R179, R198, R204 ;  /* 0x000000ccc6b3723e */ /* 0x004fe200000000ff */
[----:B------:R-:W-:Y:S01]  /*8dc0*/  FMUL.FTZ R120, R2, R120 ;  /* 0x0000007802787220 */ /* 0x000fe20000410000 */
[C---:B------:R-:W-:Y:S02]  /*8dd0*/  HMMA.16816.F32 R96, R180.reuse, R148, R96 ;  /* 0x00000094b460723c */ /* 0x040fe40000001860 */
[----:B------:R2:W-:Y:S03]  /*8de0*/  MUFU.EX2 R185, R26 ;  /* 0x0000001a00b97308 */ /* 0x0005e60000000800 */
[C---:B-1----:R-:W-:Y:S01]  /*8df0*/  FMUL.FTZ R24, R132.reuse, R168 ;  /* 0x000000a884187220 */ /* 0x042fe20000410000 */
[-C--:B------:R-:W-:Y:S05]  /*8e00*/  HMMA.16816.F32 R100, R180, R150.reuse, R100 ;  /* 0x00000096b464723c */ /* 0x080fea0000001864 */
[--C-:B------:R-:W-:Y:S01]  /*8e10*/  FFMA.FTZ R148, R27, UR4, -R189.reuse ;  /* 0x000000041b947c23 */ /* 0x100fe200080108bd */
[C---:B------:R-:W-:Y:S03]  /*8e20*/  HMMA.16816.F32 R104, R172.reuse, R150, R104 ;  /* 0x00000096ac68723c */ /* 0x040fe60000001868 */
[----:B------:R1:W4:Y:S02]  /*8e30*/  MUFU.EX2 R186, R148 ;  /* 0x0000009400ba7308 */ /* 0x0003240000000800 */
[----:B---3--:R-:W-:Y:S01]  /*8e40*/  FMUL.FTZ R25, R132, R169 ;  /* 0x000000a984197220 */ /* 0x008fe20000410000 */
[C---:B--2---:R-:W-:Y:S01]  /*8e50*/  FMUL.FTZ R26, R3.reuse, R170 ;  /* 0x000000aa031a7220 */ /* 0x044fe20000410000 */
[----:B------:R-:W-:Y:S01]  /*8e60*/  FMUL.FTZ R27, R3, R171 ;  /* 0x000000ab031b7220 */ /* 0x000fe20000410000 */
[----:B------:R-:W-:Y:S03]  /*8e70*/  FFMA.FTZ R188, R29, UR4, -R188 ;  /* 0x000000041dbc7c23 */ /* 0x000fe600080108bc */
[----:B------:R-:W-:Y:S01]  /*8e80*/  FFMA.FTZ R189, R31, UR4, -R189 ;  /* 0x000000041fbd7c23 */ /* 0x000fe200080108bd */
[----:B------:R-:W-:Y:S01]  /*8e90*/  FMUL.FTZ R29, R2, R165 ;  /* 0x000000a5021d7220 */ /* 0x000fe20000410000 */
[----:B------:R-:W-:Y:S01]  /*8ea0*/  FMUL.FTZ R31, R0, R167 ;  /* 0x000000a7001f7220 */ /* 0x000fe20000410000 */
[-C--:B------:R-:W-:Y:S01]  /*8eb0*/  HMMA.16816.F32 R24, R172, R140.reuse, R24 ;  /* 0x0000008cac18723c */ /* 0x080fe20000001818 */
[----:B------:R-:W-:Y:S02]  /*8ec0*/  MUFU.EX2 R188, R188 ;  /* 0x000000bc00bc7308 */ /* 0x000fe40000000800 */
[----:B------:R-:W-:Y:S01]  /*8ed0*/  LOP3.LUT R179, R138, R179, RZ, 0xc0, !PT ;  /* 0x000000b38ab37212 */ /* 0x000fe200078ec0ff */
[----:B------:R-:W-:Y:S01]  /*8ee0*/  FMUL.FTZ R121, R2, R121 ;  /* 0x0000007902797220 */ /* 0x000fe20000410000 */
[----:B------:R-:W-:Y:S01]  /*8ef0*/  F2FP.F16.F32.PACK_AB R176, R194, R196 ;  /* 0x000000c4c2b0723e */ /* 0x000fe200000000ff */
[C---:B------:R-:W-:Y:S01]  /*8f00*/  HMMA.16816.F32 R28, R180.reuse, R140, R28 ;  /* 0x0000008cb41c723c */ /* 0x040fe2000000181c */
[----:B-1----:R-:W1:Y:S04]  /*8f10*/  LDSM.16.MT88.4 R148, [R209+0xa800] ;  /* 0x00a80000d194783b */ /* 0x002e680000004200 */
[----:B------:R-:W-:Y:S01]  /*8f20*/  MUFU.EX2 R138, R157 ;  /* 0x0000009d008a7308 */ /* 0x000fe20000000800 */
[----:B------:R-:W-:Y:S01]  /*8f30*/  LOP3.LUT R176, R139, R176, RZ, 0xc0, !PT ;  /* 0x000000b08bb07212 */ /* 0x000fe200078ec0ff */
[-C--:B------:R-:W-:Y:S08]  /*8f40*/  HMMA.16816.F32 R108, R180, R142.reuse, R108 ;  /* 0x0000008eb46c723c */ /* 0x080ff0000000186c */
[----:B------:R2:W3:Y:S01]  /*8f50*/  MUFU.EX2 R139, R156 ;  /* 0x0000009c008b7308 */ /* 0x0004e20000000800 */
[C---:B------:R-:W-:Y:S04]  /*8f60*/  HMMA.16816.F32 R112, R172.reuse, R142, R112 ;  /* 0x0000008eac70723c */ /* 0x040fe80000001870 */
[C---:B------:R-:W-:Y:S02]  /*8f70*/  FMUL.FTZ R122, R0.reuse, R122 ;  /* 0x0000007a007a7220 */ /* 0x040fe40000410000 */
[-C--:B-----5:R-:W-:Y:S03]  /*8f80*/  HMMA.16816.F32 R116, R172, R144.reuse, R116 ;  /* 0x00000090ac74723c */ /* 0x0a0fe60000001874 */
[----:B------:R-:W5:Y:S02]  /*8f90*/  MUFU.EX2 R189, R189 ;  /* 0x000000bd00bd7308 */ /* 0x000f640000000800 */
[----:B------:R-:W-:Y:S01]  /*8fa0*/  FMUL.FTZ R123, R0, R123 ;  /* 0x0000007b007b7220 */ /* 0x000fe20000410000 */
[C---:B------:R-:W-:Y:S01]  /*8fb0*/  FMUL.FTZ R124, R2.reuse, R124 ;  /* 0x0000007c027c7220 */ /* 0x040fe20000410000 */
[----:B------:R-:W-:Y:S01]  /*8fc0*/  FMUL.FTZ R125, R2, R125 ;  /* 0x0000007d027d7220 */ /* 0x000fe20000410000 */
[C---:B------:R-:W-:Y:S01]  /*8fd0*/  FMUL.FTZ R126, R0.reuse, R126 ;  /* 0x0000007e007e7220 */ /* 0x040fe20000410000 */
[----:B--2---:R-:W2:Y:S02]  /*8fe0*/  LDSM.16.MT88.4 R156, [R211+0xa800] ;  /* 0x00a80000d39c783b */ /* 0x004ea40000004200 */
[----:B------:R-:W-:Y:S01]  /*8ff0*/  FMUL.FTZ R127, R0, R127 ;  /* 0x0000007f007f7220 */ /* 0x000fe20000410000 */
[C---:B------:R-:W-:Y:S04]  /*9000*/  HMMA.16816.F32 R120, R180.reuse, R144, R120 ;  /* 0x00000090b478723c */ /* 0x040fe80000001878 */
[----:B------:R-:W-:Y:S01]  /*9010*/  F2FP.F16.F32.PACK_AB R178, R206, R205 ;  /* 0x000000cdceb2723e */ /* 0x000fe200000000ff */
[----:B------:R-:W-:Y:S01]  /*9020*/  FFMA.FTZ R132, R132, R236, R232 ;  /* 0x000000ec84847223 */ /* 0x000fe200000100e8 */
[-C--:B------:R-:W-:Y:S05]  /*9030*/  HMMA.16816.F32 R124, R180, R146.reuse, R124 ;  /* 0x00000092b47c723c */ /* 0x080fea000000187c */
[----:B------:R-:W-:Y:S01]  /*9040*/  F2FP.F16.F32.PACK_AB R177, R191, R193 ;  /* 0x000000c1bfb1723e */ /* 0x000fe200000000ff */
[----:B------:R-:W-:Y:S01]  /*9050*/  HMMA.16816.F32 R128, R172, R146, R128 ;  /* 0x00000092ac80723c */ /* 0x000fe20000001880 */
[----:B------:R-:W-:Y:S04]  /*9060*/  LDSM.16.MT88.4 R172, [R213+0xb800] ;  /* 0x00b80000d5ac783b */ /* 0x000fe80000004200 */
[----:B------:R-:W-:Y:S01]  /*9070*/  LOP3.LUT R178, R137, R178, RZ, 0xc0, !PT ;  /* 0x000000b289b27212 */ /* 0x000fe200078ec0ff */
[----:B------:R-:W-:Y:S01]  /*9080*/  FFMA.FTZ R3, R3, R235, R230 ;  /* 0x000000eb03037223 */ /* 0x000fe200000100e6 */
[----:B------:R-:W-:Y:S01]  /*9090*/  LOP3.LUT R177, R152, R177, RZ, 0xc0, !PT ;  /* 0x000000b198b17212 */ /* 0x000fe200078ec0ff */
[----:B------:R-:W-:Y:S03]  /*90a0*/  FADD.FTZ R132, R231, R132 ;  /* 0x00000084e7847221 */ /* 0x000fe60000010000 */
[----:B------:R-:W-:Y:S01]  /*90b0*/  F2FP.F16.F32.PACK_AB R137, R190, R187 ;  /* 0x000000bbbe89723e */ /* 0x000fe200000000ff */
[----:B------:R-:W-:Y:S01]  /*90c0*/  FADD.FTZ R3, R207, R3 ;  /* 0x00000003cf037221 */ /* 0x000fe20000010000 */
[----:B----4-:R-:W-:Y:S01]  /*90d0*/  F2FP.F16.F32.PACK_AB R181, R186, R185 ;  /* 0x000000b9bab5723e */ /* 0x010fe200000000ff */
[-C--:B-1----:R-:W-:Y:S01]  /*90e0*/  HMMA.16816.F32 R144, R176, R148.reuse, R4 ;  /* 0x00000094b090723c */ /* 0x082fe20000001804 */
[----:B------:R-:W1:Y:S04]  /*90f0*/  LDSM.16.MT88.4 R4, [R213+0xa800] ;  /* 0x00a80000d504783b */ /* 0x000e680000004200 */
[----:B---3--:R-:W-:Y:S02]  /*9100*/  F2FP.F16.F32.PACK_AB R182, R188, R139 ;  /* 0x0000008bbcb6723e */ /* 0x008fe400000000ff */
[----:B-----5:R-:W-:Y:S04]  /*9110*/  F2FP.F16.F32.PACK_AB R183, R189, R138 ;  /* 0x0000008abdb7723e */ /* 0x020fe800000000ff */
[----:B------:R-:W-:Y:S02]  /*9120*/  LOP3.LUT R180, R154, R137, RZ, 0xc0, !PT ;  /* 0x000000899ab47212 */ /* 0x000fe400078ec0ff */
[----:B------:R-:W-:Y:S02]  /*9130*/  LOP3.LUT R181, R153, R181, RZ, 0xc0, !PT ;  /* 0x000000b599b57212 */ /* 0x000fe400078ec0ff */
[----:B------:R-:W-:Y:S02]  /*9140*/  LOP3.LUT R182, R155, R182, RZ, 0xc0, !PT ;  /* 0x000000b69bb67212 */ /* 0x000fe400078ec0ff */
[----:B------:R-:W-:Y:S02]  /*9150*/  LOP3.LUT R183, R184, R183, RZ, 0xc0, !PT ;  /* 0x000000b7b8b77212 */ /* 0x000fe400078ec0ff */
[----:B------:R-:W-:Y:S05]  /*9160*/  MOV R137, R134 ;  /* 0x0000008600897202 */ /* 0x000fea0000000f00 */
[C---:B------:R-:W-:Y:S01]  /*9170*/  HMMA.16816.F32 R140, R180.reuse, R148, R8 ;  /* 0x00000094b48c723c */ /* 0x040fe20000001808 */
[----:B------:R-:W3:Y:S05]  /*9180*/  LDSM.16.MT88.4 R8, [R209+0xb800] ;  /* 0x00b80000d108783b */ /* 0x000eea0000004200 */
        /* <DEDUP_REMOVED lines=14> */
[-C--:B------:R-:W-:Y:S05]  /*9270*/  HMMA.16816.F32 R76, R180, R6.reuse, R76 ;  /* 0x00000006b44c723c */ /* 0x080fea000000184c */
[----:B------:R-:W-:Y:S01]  /*9280*/  FFMA.FTZ R4, R2, R234, R203 ;  /* 0x000000ea02047223 */ /* 0x000fe200000100cb */
[C---:B------:R-:W-:Y:S05]  /*9290*/  HMMA.16816.F32 R80, R176.reuse, R6, R80 ;  /* 0x00000006b050723c */ /* 0x040fea0000001850 */
[----:B------:R-:W-:Y:S01]  /*92a0*/  FFMA.FTZ R2, R0, R233, R201 ;  /* 0x000000e900027223 */ /* 0x000fe200000100c9 */
[-C--:B---3--:R-:W-:Y:S05]  /*92b0*/  HMMA.16816.F32 R160, R176, R8.reuse, R32 ;  /* 0x00000008b0a0723c */ /* 0x088fea0000001820 */
        /* <DEDUP_REMOVED lines=43> */
[----:B------:R-:W-:Y:S01]  /*9570*/  FADD.FTZ R233, R189, R0 ;  /* 0x00000000bde97221 */ /* 0x000fe20000010000 */
[----:B------:R-:W-:Y:S06]  /*9580*/  @P3 BRA `(.L_x_1880) ;  /* 0xffffffcc00483947 */ /* 0x000fec000383ffff */
.L_x_1879:
[----:B------:R-:W1:Y:S01]  /*9590*/  SHFL.BFLY PT, R0, R236, 0x2, 0x1f ;  /* 0x0c401f00ec007f89 */ /* 0x000e6200000e0000 */
[----:B------:R-:W-:Y:S01]  /*95a0*/  ULDC UR4, c[0x0][0x38c] ;  /* 0x0000e30000047ab9 */ /* 0x000fe20000000800 */
[----:B------:R-:W-:Y:S01]  /*95b0*/  UMOV UR5, 0x400 ;  /* 0x0000040000057882 */ /* 0x000fe20000000000 */
[----:B------:R-:W-:Y:S01]  /*95c0*/  UISETP.NE.AND UP0, UPT, UR15, -0x1, UPT ;  /* 0xffffffff0f00788c */ /* 0x000fe2000bf05270 */
[----:B------:R-:W2:Y:S04]  /*95d0*/  SHFL.BFLY PT, R2, R235, 0x2, 0x1f ;  /* 0x0c401f00eb027f89 */ /* 0x000ea800000e0000 */
[----:B------:R-:W3:Y:S01]  /*95e0*/  SHFL.BFLY PT, R3, R233, 0x2, 0x1f ;  /* 0x0c401f00e9037f89 */ /* 0x000ee200000e0000 */
[----:B------:R-:W4:Y:S01]  /*95f0*/  S2R R139, SR_TID.X ;  /* 0x00000000008b7919 */ /* 0x000f220000002100 */
[----:B-1----:R-:W-:-:S02]  /*9600*/  FADD.FTZ R236, R0, R236 ;  /* 0x000000ec00ec7221 */ /* 0x002fc40000010000 */
[----:B------:R-:W1:Y:S01]  /*9610*/  SHFL.BFLY PT, R0, R234, 0x2, 0x1f ;  /* 0x0c401f00ea007f89 */ /* 0x000e6200000e0000 */
[----:B--2---:R-:W-:-:S03]  /*9620*/  FADD.FTZ R235, R2, R235 ;  /* 0x000000eb02eb7221 */ /* 0x004fc60000010000 */
[----:B------:R-:W2:Y:S01]  /*9630*/  SHFL.BFLY PT, R4, R236, 0x1, 0x1f ;  /* 0x0c201f00ec047f89 */ /* 0x000ea200000e0000 */
[----:B---3--:R-:W-:Y:S01]  /*9640*/  FADD.FTZ R233, R3, R233 ;  /* 0x000000e903e97221 */ /* 0x008fe20000010000 */
[----:B------:R-:W-:Y:S02]  /*9650*/  MOV R3, 0x3f800000 ;  /* 0x3f80000000037802 */ /* 0x000fe40000000f00 */
[----:B------:R-:W3:Y:S04]  /*9660*/  SHFL.BFLY PT, R2, R235, 0x1, 0x1f ;  /* 0x0c201f00eb027f89 */ /* 0x000ee800000e0000 */
[----:B------:R-:W5:Y:S01]  /*9670*/  SHFL.BFLY PT, R5, R233, 0x1, 0x1f ;  /* 0x0c201f00e9057f89 */ /* 0x000f6200000e0000 */
[----:B----4-:R-:W-:-:S04]  /*9680*/  SHF.R.S32.HI R172, RZ, 0x1f, R139 ;  /* 0x0000001fffac7819 */ /* 0x010fc8000001148b */
[----:B------:R-:W-:Y:S01]  /*9690*/  LEA.HI R137, R172, R139, RZ, 0x2 ;  /* 0x0000008bac897211 */ /* 0x000fe200078f10ff */
[----:B-1----:R-:W-:Y:S01]  /*96a0*/  FADD.FTZ R234, R0, R234 ;  /* 0x000000ea00ea7221 */ /* 0x002fe20000010000 */
[----:B------:R-:W-:Y:S02]  /*96b0*/  MOV R0, 0x3f800000 ;  /* 0x3f80000000007802 */ /* 0x000fe40000000f00 */
[----:B------:R-:W-:Y:S01]  /*96c0*/  SHF.R.S32.HI R26, RZ, 0x2, R137 ;  /* 0x00000002ff1a7819 */ /* 0x000fe20000011489 */
[----:B--2---:R-:W-:Y:S02]  /*96d0*/  FADD.FTZ R236, R236, R4 ;  /* 0x00000004ecec7221 */ /* 0x004fe40000010000 */
[----:B------:R-:W1:Y:S01]  /*96e0*/  SHFL.BFLY PT, R4, R234, 0x1, 0x1f ;  /* 0x0c201f00ea047f89 */ /* 0x000e6200000e0000 */
[----:B---3--:R-:W-:Y:S02]  /*96f0*/  FADD.FTZ R235, R235, R2 ;  /* 0x00000002ebeb7221 */ /* 0x008fe40000010000 */
[----:B------:R-:W-:-:S02]  /*9700*/  FSETP.NE.FTZ.AND P6, PT, R236, RZ, PT ;  /* 0x000000ffec00720b */ /* 0x000fc40003fd5000 */
[----:B------:R-:W-:Y:S01]  /*9710*/  SHF.R.S32.HI R2, RZ, 0x1f, R137 ;  /* 0x0000001fff027819 */ /* 0x000fe20000011489 */
[----:B-----5:R-:W-:Y:S01]  /*9720*/  FADD.FTZ R132, R233, R5 ;  /* 0x00000005e9847221 */ /* 0x020fe20000010000 */
[----:B------:R-:W-:Y:S02]  /*9730*/  FSETP.NE.FTZ.AND P0, PT, R235, RZ, PT ;  /* 0x000000ffeb00720b */ /* 0x000fe40003f15000 */
[----:B------:R-:W-:Y:S02]  /*9740*/  LEA.HI R2, R2, R26, RZ, 0x3 ;  /* 0x0000001a02027211 */ /* 0x000fe400078f18ff */
[----:B------:R-:W-:Y:S02]  /*9750*/  FSETP.NE.FTZ.AND P4, PT, R132, RZ, PT ;  /* 0x000000ff8400720b */ /* 0x000fe40003f95000 */
[----:B------:R-:W-:Y:S02]  /*9760*/  LOP3.LUT R2, R2, 0xfffffff8, RZ, 0xc0, !PT ;  /* 0xfffffff802027812 */ /* 0x000fe400078ec0ff */
[----:B------:R-:W-:Y:S01]  /*9770*/  P2R R138, PR, RZ, 0x40 ;  /* 0x00000040ff8a7803 */ /* 0x000fe20000000000 */
[----:B------:R-:W2:Y:S01]  /*9780*/  @P6 MUFU.RCP R0, R236 ;  /* 0x000000ec00006308 */ /* 0x000ea20000001000 */
[----:B------:R-:W-:-:S02]  /*9790*/  IADD3 R26, R26, -R2, RZ ;  /* 0x800000021a1a7210 */ /* 0x000fc40007ffe0ff */
[----:B------:R-:W-:Y:S01]  /*97a0*/  MOV R2, 0x3f800000 ;  /* 0x3f80000000027802 */ /* 0x000fe20000000f00 */
[----:B-1----:R-:W-:-:S04]  /*97b0*/  FADD.FTZ R234, R234, R4 ;  /* 0x00000004eaea7221 */ /* 0x002fc80000010000 */
[----:B------:R-:W1:Y:S01]  /*97c0*/  @P0 MUFU.RCP R3, R235 ;  /* 0x000000eb00030308 */ /* 0x000e620000001000 */
[----:B------:R-:W-:Y:S01]  /*97d0*/  FSETP.NE.FTZ.AND P5, PT, R234, RZ, PT ;  /* 0x000000ffea00720b */ /* 0x000fe20003fb5000 */
[----:B--2---:R-:W-:-:S03]  /*97e0*/  FMUL.FTZ R0, R0, UR4 ;  /* 0x0000000400007c20 */ /* 0x004fc60008410000 */
        /* <DEDUP_REMOVED lines=34> */
[----:B------:R-:W2:Y:S01]  /*9a10*/  @P5 MUFU.RCP R2, R234 ;  /* 0x000000ea00025308 */ /* 0x000ea20000001000 */
[----:B-1----:R-:W-:Y:S01]  /*9a20*/  FMUL.FTZ R3, R3, UR4 ;  /* 0x0000000403037c20 */ /* 0x002fe20008410000 */
[----:B------:R-:W-:-:S02]  /*9a30*/  F2FP.F16.F32.PACK_AB R11, R11, R14 ;  /* 0x0000000e0b0b723e */ /* 0x000fc400000000ff */
[----:B------:R-:W-:Y:S01]  /*9a40*/  F2FP.F16.F32.PACK_AB R14, R18, R21 ;  /* 0x00000015120e723e */ /* 0x000fe200000000ff */
[C---:B------:R-:W-:Y:S01]  /*9a50*/  FMUL.FTZ R54, R3.reuse, R54 ;  /* 0x0000003603367220 */ /* 0x040fe20000410000 */
[----:B------:R-:W-:Y:S01]  /*9a60*/  FMUL.FTZ R20, R3, R55 ;  /* 0x0000003703147220 */ /* 0x000fe20000410000 */
[----:B------:R-:W-:Y:S01]  /*9a70*/  LEA.HI R55, R172, R139, RZ, 0x5 ;  /* 0x0000008bac377211 */ /* 0x000fe200078f28ff */
[----:B------:R-:W1:Y:S01]  /*9a80*/  @P4 MUFU.RCP R0, R132 ;  /* 0x0000008400004308 */ /* 0x000e620000001000 */
[----:B------:R-:W-:Y:S01]  /*9a90*/  F2FP.F16.F32.PACK_AB R21, R25, R27 ;  /* 0x0000001b1915723e */ /* 0x000fe200000000ff */
[C---:B------:R-:W-:Y:S01]  /*9aa0*/  FMUL.FTZ R146, R3.reuse, R146 ;  /* 0x0000009203927220 */ /* 0x040fe20000410000 */
[----:B------:R-:W-:Y:S01]  /*9ab0*/  F2FP.F16.F32.PACK_AB R20, R20, R54 ;  /* 0x000000361414723e */ /* 0x000fe200000000ff */
[C---:B------:R-:W-:Y:S01]  /*9ac0*/  FMUL.FTZ R4, R3.reuse, R147 ;  /* 0x0000009303047220 */ /* 0x040fe20000410000 */
[----:B------:R-:W-:Y:S01]  /*9ad0*/  SHF.R.S32.HI R54, RZ, 0x5, R55 ;  /* 0x00000005ff367819 */ /* 0x000fe20000011437 */
[C---:B------:R-:W-:Y:S01]  /*9ae0*/  FMUL.FTZ R150, R3.reuse, R150 ;  /* 0x0000009603967220 */ /* 0x040fe20000410000 */
[C---:B------:R-:W-:Y:S01]  /*9af0*/  FMUL.FTZ R6, R3.reuse, R151 ;  /* 0x0000009703067220 */ /* 0x040fe20000410000 */
[C---:B------:R-:W-:Y:S01]  /*9b00*/  FMUL.FTZ R38, R3.reuse, R38 ;  /* 0x0000002603267220 */ /* 0x040fe20000410000 */
[----:B--2---:R-:W-:Y:S01]  /*9b10*/  FMUL.FTZ R2, R2, UR4 ;  /* 0x0000000402027c20 */ /* 0x004fe20008410000 */
[C---:B------:R-:W-:Y:S01]  /*9b20*/  FMUL.FTZ R10, R3.reuse, R39 ;  /* 0x00000027030a7220 */ /* 0x040fe20000410000 */
[C---:B------:R-:W-:Y:S01]  /*9b30*/  FMUL.FTZ R50, R3.reuse, R50 ;  /* 0x0000003203327220 */ /* 0x040fe20000410000 */
[----:B------:R-:W-:Y:S01]  /*9b40*/  FMUL.FTZ R51, R3, R51 ;  /* 0x0000003303337220 */ /* 0x000fe20000410000 */
        /* <DEDUP_REMOVED lines=68> */
[----:B------:R-:W-:Y:S01]  /*9f90*/  SHF.L.U32 R2, R26, 0x6, RZ ;  /* 0x000000061a027819 */ /* 0x000fe200000006ff */
[C---:B------:R-:W-:Y:S01]  /*9fa0*/  FMUL.FTZ R66, R3.reuse, R66 ;  /* 0x0000004203427220 */ /* 0x040fe20000410000 */
[----:B------:R-:W-:Y:S01]  /*9fb0*/  IADD3 R0, -R0, R139, RZ ;  /* 0x0000008b00007210 */ /* 0x000fe20007ffe1ff */
[C---:B------:R-:W-:Y:S01]  /*9fc0*/  FMUL.FTZ R67, R3.reuse, R67 ;  /* 0x0000004303437220 */ /* 0x040fe20000410000 */
[----:B------:R-:W-:Y:S01]  /*9fd0*/  LOP3.LUT R2, R2, 0x1c0, RZ, 0xc0, !PT ;  /* 0x000001c002027812 */ /* 0x000fe200078ec0ff */
[C---:B------:R-:W-:Y:S01]  /*9fe0*/  FMUL.FTZ R70, R3.reuse, R70 ;  /* 0x0000004603467220 */ /* 0x040fe20000410000 */
[----:B------:R-:W-:Y:S01]  /*9ff0*/  LOP3.LUT R26, R26, 0x1, RZ, 0xc0, !PT ;  /* 0x000000011a1a7812 */ /* 0x000fe200078ec0ff */
[C---:B------:R-:W-:Y:S01]  /*a000*/  FMUL.FTZ R71, R3.reuse, R71 ;  /* 0x0000004703477220 */ /* 0x040fe20000410000 */
[----:B------:R-:W-:Y:S01]  /*a010*/  LEA R25, R54, R0, 0x9 ;  /* 0x0000000036197211 */ /* 0x000fe200078e48ff */
        /* <DEDUP_REMOVED lines=23> */
[----:B------:R-:W-:Y:S01]  /*a190*/  @UP0 ULDC.64 UR4, c[0x0][0x298] ;  /* 0x0000a60000040ab9 */ /* 0x000fe20000000a00 */
[----:B------:R-:W-:Y:S01]  /*a1a0*/  F2FP.F16.F32.PACK_AB R4, R4, R146 ;  /* 0x000000920404723e */ /* 0x000fe200000000ff */
[----:B------:R-:W-:Y:S01]  /*a1b0*/  @UP0 UIMAD.WIDE.U32 UR8, UR15, UR4, URZ ;  /* 0x000000040f0802a5 */ /* 0x000fe2000f8e003f */
[C---:B------:R-:W-:Y:S01]  /*a1c0*/  IADD3 R2, R0.reuse, -0x10, RZ ;  /* 0xfffffff000027810 */ /* 0x040fe20007ffe0ff */
[----:B------:R1:W-:Y:S01]  /*a1d0*/  STS [R0], R5 ;  /* 0x0000000500007388 */ /* 0x0003e20000000800 */
[----:B------:R-:W-:Y:S01]  /*a1e0*/  F2FP.F16.F32.PACK_AB R3, R149, R148 ;  /* 0x000000949503723e */ /* 0x000fe200000000ff */
[----:B------:R-:W-:Y:S01]  /*a1f0*/  @UP0 UIMAD UR6, UR15, UR5, UR9 ;  /* 0x000000050f0602a4 */ /* 0x000fe2000f8e0209 */
[----:B------:R-:W-:Y:S01]  /*a200*/  @P3 IADD3 R2, R0, 0x10, RZ ;  /* 0x0000001000023810 */ /* 0x000fe20007ffe0ff */
[----:B------:R-:W-:Y:S01]  /*a210*/  STS [R0+0x400], R4 ;  /* 0x0004000400007388 */ /* 0x000fe20000000800 */
[----:B------:R-:W-:-:S02]  /*a220*/  F2FP.F16.F32.PACK_AB R19, R19, R56 ;  /* 0x000000381313723e */ /* 0x000fc400000000ff */
[----:B------:R-:W-:Y:S01]  /*a230*/  MOV R56, 0x20 ;  /* 0x0000002000387802 */ /* 0x000fe20000000f00 */
[----:B------:R2:W-:Y:S01]  /*a240*/  STS [R2], R3 ;  /* 0x0000000302007388 */ /* 0x0005e20000000800 */
[----:B------:R-:W-:Y:S02]  /*a250*/  F2FP.F16.F32.PACK_AB R6, R6, R150 ;  /* 0x000000960606723e */ /* 0x000fe400000000ff */
[----:B------:R-:W-:Y:S02]  /*a260*/  F2FP.F16.F32.PACK_AB R8, R8, R140 ;  /* 0x0000008c0808723e */ /* 0x000fe400000000ff */
[----:B------:R-:W-:Y:S01]  /*a270*/  F2FP.F16.F32.PACK_AB R7, R7, R142 ;  /* 0x0000008e0707723e */ /* 0x000fe200000000ff */
[----:B------:R-:W-:Y:S01]  /*a280*/  STS [R2+0x400], R6 ;  /* 0x0004000602007388 */ /* 0x000fe20000000800 */
        /* <DEDUP_REMOVED lines=11> */
[----:B------:R-:W-:Y:S01]  /*a340*/  STS [R2+0x2400], R12 ;  /* 0x0024000c02007388 */ /* 0x000fe20000000800 */
[----:B------:R-:W-:-:S02]  /*a350*/  F2FP.F16.F32.PACK_AB R23, R23, R17 ;  /* 0x000000111717723e */ /* 0x000fc400000000ff */
[----:B--2---:R-:W-:Y:S02]  /*a360*/  SEL R3, R56, 0xffffffe0, !P1 ;  /* 0xffffffe038037807 */ /* 0x004fe40004800000 */
[----:B------:R-:W-:Y:S02]  /*a370*/  F2FP.F16.F32.PACK_AB R22, R22, R46 ;  /* 0x0000002e1616723e */ /* 0x000fe400000000ff */
[C---:B------:R-:W-:Y:S02]  /*a380*/  IADD3 R4, R0.reuse, R3, RZ ;  /* 0x0000000300047210 */ /* 0x040fe40007ffe0ff */
[----:B------:R-:W-:Y:S02]  /*a390*/  IADD3 R3, R3, R2, RZ ;  /* 0x0000000203037210 */ /* 0x000fe40007ffe0ff */
[----:B------:R-:W-:Y:S01]  /*a3a0*/  F2FP.F16.F32.PACK_AB R18, R65, R64 ;  /* 0x000000404112723e */ /* 0x000fe200000000ff */
[----:B------:R-:W-:Y:S01]  /*a3b0*/  STS [R4], R11 ;  /* 0x0000000b04007388 */ /* 0x000fe20000000800 */
[----:B---3--:R-:W-:-:S02]  /*a3c0*/  IADD3 R8, R0, R5, RZ ;  /* 0x0000000500087210 */ /* 0x008fc40007ffe0ff */
[----:B------:R-:W-:Y:S01]  /*a3d0*/  F2FP.F16.F32.PACK_AB R17, R67, R66 ;  /* 0x000000424311723e */ /* 0x000fe200000000ff */
[----:B------:R-:W-:Y:S01]  /*a3e0*/  STS [R4+0x400], R10 ;  /* 0x0004000a04007388 */ /* 0x000fe20000000800 */
[----:B----4-:R-:W-:Y:S02]  /*a3f0*/  IADD3 R7, R5, R2, RZ ;  /* 0x0000000205077210 */ /* 0x010fe40007ffe0ff */
[----:B------:R-:W-:Y:S01]  /*a400*/  F2FP.F16.F32.PACK_AB R24, R24, R58 ;  /* 0x0000003a1818723e */ /* 0x000fe200000000ff */
[----:B------:R-:W-:Y:S01]  /*a410*/  STS [R3], R14 ;  /* 0x0000000e03007388 */ /* 0x000fe20000000800 */
[----:B------:R-:W-:Y:S02]  /*a420*/  F2FP.F16.F32.PACK_AB R53, R53, R60 ;  /* 0x0000003c3535723e */ /* 0x000fe400000000ff */
[----:B------:R-:W-:Y:S01]  /*a430*/  F2FP.F16.F32.PACK_AB R52, R52, R62 ;  /* 0x0000003e3434723e */ /* 0x000fe200000000ff */
[----:B------:R-:W-:Y:S01]  /*a440*/  STS [R3+0x400], R13 ;  /* 0x0004000d03007388 */ /* 0x000fe20000000800 */
[----:B------:R-:W-:-:S02]  /*a450*/  F2FP.F16.F32.PACK_AB R51, R69, R68 ;  /* 0x000000444533723e */ /* 0x000fc400000000ff */
[----:B------:R-:W-:Y:S01]  /*a460*/  F2FP.F16.F32.PACK_AB R50, R71, R70 ;  /* 0x000000464732723e */ /* 0x000fe200000000ff */
[----:B------:R1:W-:Y:S01]  /*a470*/  STS [R4+0x2000], R15 ;  /* 0x0020000f04007388 */ /* 0x0003e20000000800 */
[-C--:B------:R-:W-:Y:S02]  /*a480*/  IADD3 R6, R4, R5.reuse, RZ ;  /* 0x0000000504067210 */ /* 0x080fe40007ffe0ff */
[----:B------:R-:W-:Y:S01]  /*a490*/  F2FP.F16.F32.PACK_AB R47, R81, R80 ;  /* 0x00000050512f723e */ /* 0x000fe200000000ff */
[----:B------:R-:W-:Y:S01]  /*a4a0*/  STS [R4+0x2400], R16 ;  /* 0x0024001004007388 */ /* 0x000fe20000000800 */
[----:B------:R-:W-:Y:S02]  /*a4b0*/  F2FP.F16.F32.PACK_AB R46, R83, R82 ;  /* 0x00000052532e723e */ /* 0x000fe400000000ff */
[----:B------:R-:W-:Y:S01]  /*a4c0*/  IADD3 R5, R3, R5, RZ ;  /* 0x0000000503057210 */ /* 0x000fe20007ffe0ff */
        /* <DEDUP_REMOVED lines=35> */
[----:B------:R-:W-:Y:S01]  /*a700*/  PLOP3.LUT P1, PT, PT, PT, UP0, 0x80, 0x0 ;  /* 0x000000000000781c */ /* 0x000fe20003f2f008 */
[----:B------:R-:W-:Y:S01]  /*a710*/  STS [R5], R47 ;  /* 0x0000002f05007388 */ /* 0x000fe20000000800 */
[----:B-1----:R-:W-:-:S02]  /*a720*/  F2FP.F16.F32.PACK_AB R15, R165, R164 ;  /* 0x000000a4a50f723e */ /* 0x002fc400000000ff */
        /* <DEDUP_REMOVED lines=45> */
.L_x_1883:
[----:B------:R-:W-:Y:S01]  /*aa00*/  ULDC.U8 UR4, c[0x0][0x3d9] ;  /* 0x0000f64000047ab9 */ /* 0x000fe20000000000 */
[----:B------:R1:W-:Y:S01]  /*aa10*/  STS [R7+0x4400], R13 ;  /* 0x0044000d07007388 */ /* 0x0003e20000000800 */
[----:B------:R-:W-:Y:S01]  /*aa20*/  ISETP.NE.AND P2, PT, RZ, UR4, PT ;  /* 0x00000004ff007c0c */ /* 0x000fe2000bf45270 */
[----:B------:R-:W-:Y:S02]  /*aa30*/  ULDC.U8 UR7, c[0x0][0x3d8] ;  /* 0x0000f60000077ab9 */ /* 0x000fe40000000000 */
[----:B------:R-:W-:Y:S01]  /*aa40*/  STS [R8+0x6000], R15 ;  /* 0x0060000f08007388 */ /* 0x000fe20000000800 */
[----:B------:R-:W-:-:S03]  /*aa50*/  ISETP.NE.AND P3, PT, RZ, UR7, PT ;  /* 0x00000007ff007c0c */ /* 0x000fc6000bf65270 */
[----:B------:R3:W-:Y:S01]  /*aa60*/  STS [R8+0x6400], R14 ;  /* 0x0064000e08007388 */ /* 0x0007e20000000800 */
[----:B------:R-:W-:-:S03]  /*aa70*/  ISETP.EQ.AND P3, PT, RZ, UR4, P3 ;  /* 0x00000004ff007c0c */ /* 0x000fc60009f62270 */
[----:B------:R4:W-:Y:S04]  /*aa80*/  STS [R7+0x6000], R12 ;  /* 0x0060000c07007388 */ /* 0x0009e80000000800 */
[----:B------:R-:W-:Y:S04]  /*aa90*/  STS [R7+0x6400], R11 ;  /* 0x0064000b07007388 */ /* 0x000fe80000000800 */
[----:B------:R-:W-:Y:S02]  /*aaa0*/  STS [R6+0x4000], R10 ;  /* 0x0040000a06007388 */ /* 0x000fe40000000800 */
[----:B------:R-:W-:-:S02]  /*aab0*/  @!P3 PLOP3.LUT P1, PT, PT, PT, PT, 0x8, 0x0 ;  /* 0x000000000000b81c */ /* 0x000fc40003f2e170 */
[----:B------:R2:W-:Y:S01]  /*aac0*/  STS [R6+0x4400], R9 ;  /* 0x0044000906007388 */ /* 0x0005e20000000800 */
[----:B-1----:R-:W1:Y:S03]  /*aad0*/  @P0 LDC R13, c[0x0][0x2e8] ;  /* 0x0000ba00ff0d0b82 */ /* 0x002e660000000800 */
[----:B------:R5:W-:Y:S04]  /*aae0*/  STS [R5+0x4000], R2 ;  /* 0x0040000205007388 */ /* 0x000be80000000800 */
[----:B------:R5:W-:Y:S01]  /*aaf0*/  STS [R5+0x4400], R0 ;  /* 0x0044000005007388 */ /* 0x000be20000000800 */
[----:B---3--:R3:W1:Y:S01]  /*ab00*/  @P0 MUFU.LG2 R8, R235 ;  /* 0x000000eb00080308 */ /* 0x0086620000000c00 */
[----:B------:R-:W1:Y:S02]  /*ab10*/  @P6 LDC R15, c[0x0][0x2e8] ;  /* 0x0000ba00ff0f6b82 */ /* 0x000e640000000800 */
[----:B------:R3:W-:Y:S01]  /*ab20*/  STS [R6+0x6000], R4 ;  /* 0x0060000406007388 */ /* 0x0007e20000000800 */
[----:B----4-:R-:W-:-:S03]  /*ab30*/  SHF.R.S32.HI R12, RZ, 0x1f, R18 ;  /* 0x0000001fff0c7819 */ /* 0x010fc60000011412 */
[----:B------:R4:W-:Y:S01]  /*ab40*/  STS [R6+0x6400], R3 ;  /* 0x0064000306007388 */ /* 0x0009e20000000800 */
[----:B------:R-:W-:-:S03]  /*ab50*/  LEA.HI R12, R12, R18, RZ, 0x3 ;  /* 0x000000120c0c7211 */ /* 0x000fc600078f18ff */
[----:B------:R4:W-:Y:S04]  /*ab60*/  STS [R5+0x6000], R17 ;  /* 0x0060001105007388 */ /* 0x0009e80000000800 */
[----:B------:R4:W-:Y:S01]  /*ab70*/  STS [R5+0x6400], R16 ;  /* 0x0064001005007388 */ /* 0x0009e20000000800 */
[----:B--2---:R2:W1:Y:S01]  /*ab80*/  @P6 MUFU.LG2 R9, R236 ;  /* 0x000000ec00096308 */ /* 0x0044620000000c00 */
[----:B------:R-:W1:Y:S01]  /*ab90*/  S2R R10, SR_CTAID.Y ;  /* 0x00000000000a7919 */ /* 0x000e620000002600 */
[----:B-----5:R-:W-:Y:S02]  /*aba0*/  LOP3.LUT R2, R12, 0xfffffff8, RZ, 0xc0, !PT ;  /* 0xfffffff80c027812 */ /* 0x020fe400078ec0ff */
[----:B------:R-:W-:Y:S01]  /*abb0*/  SHF.R.S32.HI R12, RZ, 0x3, R12 ;  /* 0x00000003ff0c7819 */ /* 0x000fe2000001140c */
[----:B------:R-:W1:Y:S01]  /*abc0*/  S2R R25, SR_CTAID.Z ;  /* 0x0000000000197919 */ /* 0x000e620000002700 */
[----:B------:R-:W-:Y:S01]  /*abd0*/  LOP3.LUT R0, R55, 0xffffffe0, RZ, 0xc0, !PT ;  /* 0xffffffe037007812 */ /* 0x000fe200078ec0ff */
[----:B------:R-:W1:Y:S01]  /*abe0*/  S2R R20, SR_CTAID.X ;  /* 0x0000000000147919 */ /* 0x000e620000002500 */
[----:B---3--:R-:W-:-:S03]  /*abf0*/  @P2 IMAD.MOV.U32 R4, RZ, RZ, 0x1 ;  /* 0x00000001ff042424 */ /* 0x008fc600078e00ff */
[----:B------:R-:W-:Y:S01]  /*ac00*/  IMAD.IADD R0, R139, 0x1, -R0 ;  /* 0x000000018b007824 */ /* 0x000fe200078e0a00 */
[----:B----4-:R-:W3:Y:S04]  /*ac10*/  @P2 LDC.64 R6, c[0x0][0x2c0] ;  /* 0x0000b000ff062b82 */ /* 0x010ee80000000a00 */
[----:B------:R-:W-:Y:S01]  /*ac20*/  LOP3.LUT P6, RZ, R0, 0x3, RZ, 0xc0, !PT ;  /* 0x0000000300ff7812 */ /* 0x000fe200078cc0ff */
[----:B------:R-:W-:Y:S01]  /*ac30*/  IMAD.IADD R17, R18, 0x1, -R2 ;  /* 0x0000000112117824 */ /* 0x000fe200078e0a02 */
[----:B------:R-:W-:Y:S02]  /*ac40*/  @!P3 CS2R R2, SRZ ;  /* 0x000000000002b805 */ /* 0x000fe4000001ff00 */
[----:B------:R-:W4:Y:S01]  /*ac50*/  @P2 LDC R5, c[0x0][0x2c0] ;  /* 0x0000b000ff052b82 */ /* 0x000f220000000800 */
[----:B------:R2:W1:Y:S01]  /*ac60*/  @P5 MUFU.LG2 R16, R234 ;  /* 0x000000ea00105308 */ /* 0x0004620000000c00 */
[----:B---3--:R-:W-:-:S02]  /*ac70*/  @P2 IMAD R0, R7, R6, RZ ;  /* 0x0000000607002224 */ /* 0x008fc400078e02ff */
[----:B------:R-:W-:Y:S01]  /*ac80*/  VIADD R6, R12, 0x10 ;  /* 0x000000100c067836 */ /* 0x000fe20000000000 */
[----:B-12---:R-:W-:Y:S06]  /*ac90*/  @!P3 BRA `(.L_x_1884) ;  /* 0x000000000020b947 */ /* 0x006fec0003800000 */
[----:B------:R-:W1:Y:S01]  /*aca0*/  S2UR UR4, SR_CTAID.Y ;  /* 0x00000000000479c3 */ /* 0x000e620000002600 */
[----:B------:R-:W-:Y:S01]  /*acb0*/  ULDC UR5, c[0x0][0x2c4] ;  /* 0x0000b10000057ab9 */ /* 0x000fe20000000800 */
[----:B------:R-:W-:Y:S01]  /*acc0*/  PLOP3.LUT P1, PT, PT, PT, PT, 0x80, 0x0 ;  /* 0x000000000000781c */ /* 0x000fe20003f2f070 */
[----:B-1----:R-:W-:-:S04]  /*acd0*/  UIMAD UR4, UR4, UR5, URZ ;  /* 0x00000005040472a4 */ /* 0x002fc8000f8e023f */
[----:B------:R-:W-:-:S04]  /*ace0*/  USEL UR15, UR4, UR15, !UP0 ;  /* 0x0000000f040f7287 */ /* 0x000fc8000c000000 */
[----:B------:R-:W-:Y:S02]  /*acf0*/  USHF.R.S32.HI UR4, URZ, 0x1f, UR15 ;  /* 0x0000001f3f047899 */ /* 0x000fe4000801140f */
[----:B------:R-:W-:-:S04]  /*ad00*/  IMAD.U32 R2, RZ, RZ, UR15 ;  /* 0x0000000fff027e24 */ /* 0x000fc8000f8e00ff */
[----:B------:R-:W-:Y:S02]  /*ad10*/  MOV R3, UR4 ;  /* 0x0000000400037c02 */ /* 0x000fe40008000f00 */
.L_x_1884:
[----:B------:R-:W-:Y:S05]  /*ad20*/  @P2 BRA `(.L_x_1885) ;  /* 0x0000000000182947 */ /* 0x000fea0003800000 */
[----:B------:R-:W1:Y:S01]  /*ad30*/  LDC R0, c[0x0][0x2c4] ;  /* 0x0000b100ff007b82 */ /* 0x000e620000000800 */
[----:B------:R-:W-:Y:S02]  /*ad40*/  ISETP.NE.AND P2, PT, RZ, UR7, PT ;  /* 0x00000007ff007c0c */ /* 0x000fe4000bf45270 */
[----:B----4-:R-:W-:-:S05]  /*ad50*/  MOV R5, 0x1 ;  /* 0x0000000100057802 */ /* 0x010fca0000000f00 */
[----:B------:R-:W2:Y:S08]  /*ad60*/  LDC R4, c[0x0][0x270] ;  /* 0x00009c00ff047b82 */ /* 0x000eb00000000800 */
[----:B-1----:R-:W2:Y:S02]  /*ad70*/  @P2 LDC R0, c[0x0][0x2e4] ;  /* 0x0000b900ff002b82 */ /* 0x002ea40000000800 */
[----:B--2---:R-:W-:-:S07]  /*ad80*/  IMAD R4, R0, R4, RZ ;  /* 0x0000000400047224 */ /* 0x004fce00078e02ff */
.L_x_1885:
        /* <DEDUP_REMOVED lines=13> */
[----:B------:R-:W-:Y:S01]  /*ae60*/  IMAD R0, R25, R0, R4 ;  /* 0x0000000019007224 */ /* 0x000fe200078e0204 */
[----:B------:R-:W3:Y:S01]  /*ae70*/  @P4 LDC R11, c[0x0][0x2e8] ;  /* 0x0000ba00ff0b4b82 */ /* 0x000ee20000000800 */
[----:B------:R-:W-:Y:S01]  /*ae80*/  @P2 FMUL.FTZ R9, R9, 0.69314718246459960938 ;  /* 0x3f31721809092820 */ /* 0x000fe20000410000 */
[----:B------:R-:W-:Y:S01]  /*ae90*/  MOV R23, 0x7f800000 ;  /* 0x7f80000000177802 */ /* 0x000fe20000000f00 */
[----:B------:R-:W-:-:S02]  /*aea0*/  VIADD R4, R12, 0x40 ;  /* 0x000000400c047836 */ /* 0x000fc40000000000 */
[----:B------:R-:W-:Y:S01]  /*aeb0*/  @P0 FFMA.FTZ R23, R135, R13, R8 ;  /* 0x0000000d87170223 */ /* 0x000fe20000010008 */
        /* <DEDUP_REMOVED lines=10> */
[----:B------:R-:W-:-:S02]  /*af60*/  IMAD.SHL.U32 R24, R17, 0x8, RZ ;  /* 0x0000000811187824 */ /* 0x000fc400078e00ff */
[----:B-1----:R-:W-:Y:S01]  /*af70*/  @P5 FFMA.FTZ R19, R134, R14, R8 ;  /* 0x0000000e86135223 */ /* 0x002fe20000010008 */
[----:B------:R-:W-:Y:S01]  /*af80*/  SHF.R.S32.HI R4, RZ, 0x1f, R6 ;  /* 0x0000001fff047819 */ /* 0x000fe20000011406 */
[----:B---3--:R-:W-:Y:S01]  /*af90*/  @P4 FFMA.FTZ R20, R133, R11, R7 ;  /* 0x0000000b85144223 */ /* 0x008fe20000010007 */
[--C-:B------:R-:W-:Y:S02]  /*afa0*/  IADD3 R6, P5, P4, R6, R2, R0.reuse ;  /* 0x0000000206067210 */ /* 0x100fe40007cbe000 */
[----:B------:R-:W-:-:S04]  /*afb0*/  SHF.R.S32.HI R0, RZ, 0x1f, R0 ;  /* 0x0000001fff007819 */ /* 0x000fc80000011400 */
[----:B------:R-:W-:Y:S01]  /*afc0*/  IADD3.X R4, R4, R3, R0, P5, P4 ;  /* 0x0000000304047210 */ /* 0x000fe20002fe8400 */
[----:B----4-:R-:W-:Y:S06]  /*afd0*/  @P6 BRA `(.L_x_1887) ;  /* 0x0000000000d46947 */ /* 0x010fec0003800000 */
        /* <DEDUP_REMOVED lines=53> */
.L_x_1887:
[----:B------:R-:W-:Y:S05]  /*b330*/  BSYNC B0 ;  /* 0x0000000000007941 */ /* 0x000fea0003800000 */
.L_x_1886:
[----:B--2---:R1:W2:Y:S01]  /*b340*/  LDS.128 R20, [R223] ;  /* 0x00000000df147984 */ /* 0x0042a20000000c00 */
[----:B------:R-:W-:Y:S01]  /*b350*/  SHF.R.S32.HI R3, RZ, 0x1f, R24 ;  /* 0x0000001fff037819 */ /* 0x000fe20000011418 */
[----:B------:R-:W-:Y:S01]  /*b360*/  VIADD R0, R12, 0x50 ;  /* 0x000000500c007836 */ /* 0x000fe20000000000 */
[----:B------:R-:W-:Y:S01]  /*b370*/  IADD3 R2, P4, R24, UR8, RZ ;  /* 0x0000000818027c10 */ /* 0x000fe2000ff9e0ff */
[----:B------:R1:W3:Y:S01]  /*b380*/  LDS.128 R16, [R223+0x4000] ;  /* 0x00400000df107984 */ /* 0x0002e20000000c00 */
[----:B------:R-:W-:Y:S01]  /*b390*/  SHF.R.S32.HI R4, RZ, 0x1f, R25 ;  /* 0x0000001fff047819 */ /* 0x000fe20000011419 */
[----:B------:R-:W-:Y:S01]  /*b3a0*/  ULDC.64 UR4, c[0x0][0x2a0] ;  /* 0x0000a80000047ab9 */ /* 0x000fe20000000a00 */
[----:B------:R-:W-:Y:S01]  /*b3b0*/  IADD3.X R3, R3, UR6, RZ, P4, !PT ;  /* 0x0000000603037c10 */ /* 0x000fe2000a7fe4ff */
[----:B------:R-:W-:Y:S01]  /*b3c0*/  IMAD.U32 R6, RZ, RZ, UR16 ;  /* 0x00000010ff067e24 */ /* 0x000fe2000f8e00ff */
[----:B------:R-:W-:Y:S01]  /*b3d0*/  ISETP.GE.AND P4, PT, R12, UR14, PT ;  /* 0x0000000e0c007c0c */ /* 0x000fe2000bf86270 */
[----:B------:R-:W-:Y:S01]  /*b3e0*/  BSSY B0, `(.L_x_1888) ;  /* 0x0000018000007945 */ /* 0x000fe20003800000 */
[----:B------:R-:W-:Y:S01]  /*b3f0*/  ISETP.GE.AND P5, PT, R0, UR14, PT ;  /* 0x0000000e00007c0c */ /* 0x000fe2000bfa6270 */
[----:B------:R-:W-:Y:S01]  /*b400*/  IMAD R0, R4, UR4, RZ ;  /* 0x0000000404007c24 */ /* 0x000fe2000f8e02ff */
[----:B------:R-:W-:Y:S01]  /*b410*/  SHF.R.S32.HI R13, RZ, 0x1f, R12 ;  /* 0x0000001fff0d7819 */ /* 0x000fe2000001140c */
[----:B------:R-:W-:Y:S01]  /*b420*/  IMAD.WIDE.U32 R10, R25, UR4, R2 ;  /* 0x00000004190a7c25 */ /* 0x000fe2000f8e0002 */
[----:B------:R-:W-:-:S03]  /*b430*/  IADD3 R14, R12, 0x60, RZ ;  /* 0x000000600c0e7810 */ /* 0x000fc60007ffe0ff */
        /* <DEDUP_REMOVED lines=16> */
[----:B--2---:R4:W-:Y:S04]  /*b540*/  @!P6 STG.E.128 desc[UR18][R2.64], R20 ;  /* 0x000000140200e986 */ /* 0x0049e8000c101d12 */
[----:B---3--:R4:W-:Y:S02]  /*b550*/  @!P4 STG.E.128 desc[UR18][R2.64+0x80], R16 ;  /* 0x000080100200c986 */ /* 0x0089e4000c101d12 */
.L_x_1889:
[----:B------:R-:W-:Y:S05]  /*b560*/  BSYNC B0 ;  /* 0x0000000000007941 */ /* 0x000fea0003800000 */
.L_x_1888:
[----:B------:R-:W-:Y:S01]  /*b570*/  ISETP.GE.AND P4, PT, R14, UR14, PT ;  /* 0x0000000e0e007c0c */ /* 0x000fe2000bf86270 */
[----:B---34-:R3:W4:Y:S01]  /*b580*/  LDS.128 R16, [R223+0x800] ;  /* 0x00080000df107984 */ /* 0x0187220000000c00 */
[----:B--2---:R-:W-:Y:S01]  /*b590*/  IADD3 R20, R12, 0x70, RZ ;  /* 0x000000700c147810 */ /* 0x004fe20007ffe0ff */
[----:B------:R-:W-:Y:S02]  /*b5a0*/  BSSY B0, `(.L_x_1890) ;  /* 0x0000014000007945 */ /* 0x000fe40003800000 */
[----:B------:R3:W2:Y:S02]  /*b5b0*/  LDS.128 R12, [R223+0x4800] ;  /* 0x00480000df0c7984 */ /* 0x0006a40000000c00 */
        /* <DEDUP_REMOVED lines=18> */
.L_x_1891:
[----:B------:R-:W-:Y:S05]  /*b6e0*/  BSYNC B0 ;  /* 0x0000000000007941 */ /* 0x000fea0003800000 */
.L_x_1890:
[----:B----4-:R4:W1:Y:S01]  /*b6f0*/  LDS.128 R16, [R223+0x1000] ;  /* 0x00100000df107984 */ /* 0x0108620000000c00 */
[----:B------:R-:W-:Y:S01]  /*b700*/  BSSY B0, `(.L_x_1892) ;  /* 0x0000015000007945 */ /* 0x000fe20003800000 */
[----:B------:R-:W-:Y:S02]  /*b710*/  ISETP.GE.AND P3, PT, R20, UR14, PT ;  /* 0x0000000e14007c0c */ /* 0x000fe4000bf66270 */
        /* <DEDUP_REMOVED lines=17> */
[----:B-1----:R1:W-:Y:S04]  /*b830*/  @!P6 STG.E.128 desc[UR18][R2.64], R16 ;  /* 0x000000100200e986 */ /* 0x0023e8000c101d12 */
[----:B--2---:R1:W-:Y:S02]  /*b840*/  @!P2 STG.E.128 desc[UR18][R2.64+0x80], R12 ;  /* 0x0000800c0200a986 */ /* 0x0043e4000c101d12 */
.L_x_1893:
[----:B------:R-:W-:Y:S05]  /*b850*/  BSYNC B0 ;  /* 0x0000000000007941 */ /* 0x000fea0003800000 */
.L_x_1892:
        /* <DEDUP_REMOVED lines=21> */
.L_x_1895:
[----:B------:R-:W-:Y:S05]  /*b9b0*/  BSYNC B0 ;  /* 0x0000000000007941 */ /* 0x000fea0003800000 */
.L_x_1894:
        /* <DEDUP_REMOVED lines=21> */
.L_x_1897:
[----:B------:R-:W-:Y:S05]  /*bb10*/  BSYNC B0 ;  /* 0x0000000000007941 */ /* 0x000fea0003800000 */
.L_x_1896:
        /* <DEDUP_REMOVED lines=21> */
.L_x_1899:
[----:B------:R-:W-:Y:S05]  /*bc70*/  BSYNC B0 ;  /* 0x0000000000007941 */ /* 0x000fea0003800000 */
.L_x_1898:
        /* <DEDUP_REMOVED lines=21> */
.L_x_1901:
[----:B------:R-:W-:Y:S05]  /*bdd0*/  BSYNC B0 ;  /* 0x0000000000007941 */ /* 0x000fea0003800000 */
.L_x_1900:
        /* <DEDUP_REMOVED lines=21> */
.L_x_1849:
[----:B------:R-:W-:Y:S01]  /*bf30*/  ULDC.U8 UR9, c[0x0][0x3d9] ;  /* 0x0000f64000097ab9 */ /* 0x000fe20000000000 */
[----:B------:R-:W-:Y:S01]  /*bf40*/  UISETP.NE.AND UP0, UPT, UR15, -0x1, UPT ;  /* 0xffffffff0f00788c */ /* 0x000fe2000bf05270 */
[----:B------:R-:W-:Y:S01]  /*bf50*/  LEA.HI R8, R11, R252, RZ, 0x3 ;  /* 0x000000fc0b087211 */ /* 0x000fe200078f18ff */
[----:B------:R-:W-:Y:S01]  /*bf60*/  UISETP.NE.AND UP3, UPT, UR9, URZ, UPT ;  /* 0x0000003f0900728c */ /* 0x000fe2000bf65270 */
        /* <DEDUP_REMOVED lines=8> */
[----:B------:R-:W-:Y:S01]  /*bff0*/  @UP3 ULDC.64 UR4, c[0x0][0x2c0] ;  /* 0x0000b00000043ab9 */ /* 0x000fe20000000a00 */
[----:B------:R-:W-:Y:S01]  /*c000*/  @UP0 ULDC.64 UR6, c[0x0][0x298] ;  /* 0x0000a60000060ab9 */ /* 0x000fe20000000a00 */
[----:B------:R-:W-:Y:S01]  /*c010*/  @UP3 UIMAD UR10, UR5, UR4, URZ ;  /* 0x00000004050a32a4 */ /* 0x000fe2000f8e023f */
[----:B------:R-:W-:Y:S01]  /*c020*/  IMAD.SHL.U32 R14, R0, 0x8, RZ ;  /* 0x00000008000e7824 */ /* 0x000fe200078e00ff */
[----:B------:R-:W-:Y:S01]  /*c030*/  @UP0 UIMAD.WIDE.U32 UR12, UR15, UR6, URZ ;  /* 0x000000060f0c02a5 */ /* 0x000fe2000f8e003f */
[--C-:B------:R-:W-:Y:S01]  /*c040*/  SHF.R.S32.HI R9, RZ, 0x1f, R8.reuse ;  /* 0x0000001fff097819 */ /* 0x100fe20000011408 */
[----:B------:R-:W-:Y:S01]  /*c050*/  @!UP0 ULDC.64 UR4, c[0x0][0x290] ;  /* 0x0000a40000048ab9 */ /* 0x000fe20000000a00 */
[C---:B------:R-:W-:Y:S01]  /*c060*/  VIADD R17, R8.reuse, 0x10 ;  /* 0x0000001008117836 */ /* 0x040fe20000000000 */
[----:B------:R-:W-:Y:S01]  /*c070*/  @!UP0 UIMAD UR6, UR11, UR4, URZ ;  /* 0x000000040b0682a4 */ /* 0x000fe2000f8e023f */
[C---:B------:R-:W-:Y:S01]  /*c080*/  VIADD R20, R8.reuse, 0x30 ;  /* 0x0000003008147836 */ /* 0x040fe20000000000 */
[----:B------:R-:W-:Y:S01]  /*c090*/  @!UP0 UIMAD.WIDE.U32 UR26, UR24, UR4, URZ ;  /* 0x00000004181a82a5 */ /* 0x000fe2000f8e003f */
[----:B------:R-:W-:Y:S01]  /*c0a0*/  IADD3 R18, R8, 0x20, RZ ;  /* 0x0000002008127810 */ /* 0x000fe20007ffe0ff */
[----:B------:R-:W-:Y:S01]  /*c0b0*/  @UP0 UIMAD UR7, UR15, UR7, UR13 ;  /* 0x000000070f0702a4 */ /* 0x000fe2000f8e020d */
[----:B------:R-:W-:Y:S01]  /*c0c0*/  ISETP.NE.AND P1, PT, R0, RZ, PT ;  /* 0x000000ff0000720c */ /* 0x000fe20003f25270 */
[----:B------:R-:W-:Y:S01]  /*c0d0*/  @!UP0 UIMAD UR13, UR24, UR5, UR6 ;  /* 0x00000005180d82a4 */ /* 0x000fe2000f8e0206 */
[----:B------:R-:W-:Y:S01]  /*c0e0*/  ISETP.GE.AND P3, PT, R18, UR21, PT ;  /* 0x0000001512007c0c */ /* 0x000fe2000bf66270 */
[----:B------:R-:W-:Y:S01]  /*c0f0*/  ULDC.U8 UR11, c[0x0][0x3d8] ;  /* 0x0000f600000b7ab9 */ /* 0x000fe20000000000 */
[----:B------:R-:W-:Y:S01]  /*c100*/  @!UP0 UMOV UR12, UR26 ;  /* 0x0000001a000c8c82 */ /* 0x000fe20008000000 */
[----:B------:R-:W-:Y:S01]  /*c110*/  @!UP0 UIADD3 UR7, UR27, UR13, URZ ;  /* 0x0000000d1b078290 */ /* 0x000fe2000fffe03f */
[----:B------:R-:W-:Y:S01]  /*c120*/  IADD3 R2, P0, R14, UR12, RZ ;  /* 0x0000000c0e027c10 */ /* 0x000fe2000ff1e0ff */
[----:B------:R-:W-:Y:S01]  /*c130*/  UISETP.NE.AND UP0, UPT, UR11, URZ, !UP3 ;  /* 0x0000003f0b00728c */ /* 0x000fe2000df05270 */
[----:B------:R-:W-:Y:S01]  /*c140*/  ISETP.GE.AND P2, PT, R20, UR21, PT ;  /* 0x0000001514007c0c */ /* 0x000fe2000bf46270 */
[----:B------:R-:W-:Y:S01]  /*c150*/  UISETP.NE.AND UP2, UPT, UR11, URZ, UPT ;  /* 0x0000003f0b00728c */ /* 0x000fe2000bf45270 */
[----:B------:R-:W-:Y:S01]  /*c160*/  IMAD.WIDE R6, R6, 0x80, R8 ;  /* 0x0000008006067825 */ /* 0x000fe200078e0208 */
[----:B------:R-:W-:Y:S01]  /*c170*/  USHF.R.S32.HI UR6, URZ, 0x1f, UR22 ;  /* 0x0000001f3f067899 */ /* 0x000fe20008011416 */
[----:B------:R-:W-:Y:S01]  /*c180*/  LEA.HI.X.SX32 R3, R14, UR7, 0x1, P0 ;  /* 0x000000070e037c11 */ /* 0x000fe200080f0eff */
[----:B------:R-:W-:Y:S01]  /*c190*/  UISETP.EQ.AND UP2, UPT, UR9, URZ, UP2 ;  /* 0x0000003f0900728c */ /* 0x000fe20009742270 */
[----:B------:R-:W-:Y:S01]  /*c1a0*/  ISETP.GE.AND P0, PT, R17, UR21, PT ;  /* 0x0000001511007c0c */ /* 0x000fe2000bf06270 */
[----:B------:R-:W-:Y:S01]  /*c1b0*/  ULDC.64 UR4, c[0x0][0x2a0] ;  /* 0x0000a80000047ab9 */ /* 0x000fe20000000a00 */
[----:B------:R-:W-:Y:S01]  /*c1c0*/  @UP3 UMOV UR9, 0x1 ;  /* 0x0000000100093882 */ /* 0x000fe20000000000 */
[----:B------:R-:W-:Y:S01]  /*c1d0*/  UIMAD UR6, UR6, UR4, URZ ;  /* 0x00000004060672a4 */ /* 0x000fe2000f8e023f */
[----:B------:R-:W-:Y:S01]  /*c1e0*/  IMAD.U32 R12, RZ, RZ, UR4 ;  /* 0x00000004ff0c7e24 */ /* 0x000fe2000f8e00ff */
[----:B------:R-:W-:Y:S01]  /*c1f0*/  UISETP.NE.OR UP1, UPT, UR15, -0x1, !UP2 ;  /* 0xffffffff0f00788c */ /* 0x000fe2000d725670 */
[----:B------:R-:W-:Y:S01]  /*c200*/  VIADD R22, R8, 0x40 ;  /* 0x0000004008167836 */ /* 0x000fe20000000000 */
[----:B------:R-:W-:Y:S01]  /*c210*/  @!UP3 ULDC UR4, c[0x0][0x2c4] ;  /* 0x0000b1000004bab9 */ /* 0x000fe20000000800 */
[----:B------:R-:W-:Y:S01]  /*c220*/  @UP0 ULDC UR4, c[0x0][0x2e4] ;  /* 0x0000b90000040ab9 */ /* 0x000fe20000000800 */
[----:B------:R-:W-:Y:S01]  /*c230*/  UIMAD UR5, UR22, UR5, UR6 ;  /* 0x00000005160572a4 */ /* 0x000fe2000f8e0206 */
[----:B------:R-:W-:Y:S01]  /*c240*/  IMAD.WIDE.U32 R12, R12, UR22, R2 ;  /* 0x000000160c0c7c25 */ /* 0x000fe2000f8e0002 */
[----:B------:R-:W-:Y:S01]  /*c250*/  @!UP3 UIMAD UR9, UR4, UR8, URZ ;  /* 0x000000080409b2a4 */ /* 0x000fe2000f8e023f */
[----:B------:R-:W-:Y:S01]  /*c260*/  IADD3 R15, R14, 0x40, RZ ;  /* 0x000000400e0f7810 */ /* 0x000fe20007ffe0ff */
[----:B------:R-:W-:Y:S01]  /*c270*/  @UP2 ULDC UR7, c[0x0][0x2c4] ;  /* 0x0000b10000072ab9 */ /* 0x000fe20000000800 */
[----:B------:R-:W-:Y:S01]  /*c280*/  @UP3 ULDC UR6, c[0x0][0x2c0] ;  /* 0x0000b00000063ab9 */ /* 0x000fe20000000800 */
[----:B------:R-:W-:Y:S01]  /*c290*/  UIMAD UR9, UR24, UR9, URZ ;  /* 0x00000009180972a4 */ /* 0x000fe2000f8e023f */
[----:B------:R-:W-:Y:S01]  /*c2a0*/  VIADD R11, R13, UR5 ;  /* 0x000000050d0b7c36 */ /* 0x000fe20008000000 */
[----:B------:R-:W-:-:S02]  /*c2b0*/  @!UP1 UIMAD UR15, UR24, UR7, URZ ;  /* 0x00000007180f92a4 */ /* 0x000fc4000f8e023f */
[----:B------:R-:W-:Y:S01]  /*c2c0*/  USEL UR9, UR9, URZ, !UP2 ;  /* 0x0000003f09097287 */ /* 0x000fe2000d000000 */
[----:B------:R-:W-:Y:S01]  /*c2d0*/  @!UP3 UMOV UR6, 0x1 ;  /* 0x000000010006b882 */ /* 0x000fe20000000000 */
[----:B------:R-:W-:Y:S01]  /*c2e0*/  @!UP3 UMOV UR10, UR4 ;  /* 0x00000004000abc82 */ /* 0x000fe20008000000 */
[----:B------:R-:W-:Y:S02]  /*c2f0*/  UIMAD UR8, UR17, UR6, URZ ;  /* 0x00000006110872a4 */ /* 0x000fe4000f8e023f */
[----:B------:R-:W-:Y:S01]  /*c300*/  UIMAD UR10, UR22, UR10, UR9 ;  /* 0x0000000a160a72a4 */ /* 0x000fe2000f8e0209 */
[----:B------:R-:W-:Y:S01]  /*c310*/  @!UP2 UMOV UR12, URZ ;  /* 0x0000003f000cac82 */ /* 0x000fe20008000000 */
[----:B------:R-:W-:Y:S01]  /*c320*/  @UP2 UMOV UR12, UR15 ;  /* 0x0000000f000c2c82 */ /* 0x000fe20008000000 */
[----:B------:R-:W-:Y:S01]  /*c330*/  @!UP2 UMOV UR13, URZ ;  /* 0x0000003f000dac82 */ /* 0x000fe20008000000 */
[----:B------:R-:W-:Y:S02]  /*c340*/  USHF.R.S32.HI UR7, URZ, 0x1f, UR8 ;  /* 0x0000001f3f077899 */ /* 0x000fe40008011408 */
[----:B------:R-:W-:-:S02]  /*c350*/  @UP2 USHF.R.S32.HI UR13, URZ, 0x1f, UR15 ;  /* 0x0000001f3f0d2899 */ /* 0x000fc4000801140f */
        /* <DEDUP_REMOVED lines=18> */
.L_x_1903:
[----:B------:R-:W-:Y:S05]  /*c480*/  BSYNC B0 ;  /* 0x0000000000007941 */ /* 0x000fea0003800000 */
.L_x_1902:
        /* <DEDUP_REMOVED lines=21> */
.L_x_1905:
[----:B------:R-:W-:Y:S05]  /*c5e0*/  BSYNC B0 ;  /* 0x0000000000007941 */ /* 0x000fea0003800000 */
.L_x_1904:
        /* <DEDUP_REMOVED lines=21> */
.L_x_1907:
[----:B------:R-:W-:Y:S05]  /*c740*/  BSYNC B0 ;  /* 0x0000000000007941 */ /* 0x000fea0003800000 */
.L_x_1906:
        /* <DEDUP_REMOVED lines=21> */
.L_x_1909:
[----:B------:R-:W-:Y:S05]  /*c8a0*/  BSYNC B0 ;  /* 0x0000000000007941 */ /* 0x000fea0003800000 */
.L_x_1908:
        /* <DEDUP_REMOVED lines=20> */
.L_x_1911:
[----:B------:R-:W-:Y:S05]  /*c9f0*/  BSYNC B0 ;  /* 0x0000000000007941 */ /* 0x000fea0003800000 */
.L_x_1910:
        /* <DEDUP_REMOVED lines=20> */
.L_x_1913:
[----:B------:R-:W-:Y:S05]  /*cb40*/  BSYNC B0 ;  /* 0x0000000000007941 */ /* 0x000fea0003800000 */
.L_x_1912:
        /* <DEDUP_REMOVED lines=20> */
.L_x_1915:
[----:B------:R-:W-:Y:S05]  /*cc90*/  BSYNC B0 ;  /* 0x0000000000007941 */ /* 0x000fea0003800000 */
.L_x_1914:
        /* <DEDUP_REMOVED lines=20> */
.L_x_1917:
[----:B------:R-:W-:Y:S05]  /*cde0*/  BSYNC B0 ;  /* 0x0000000000007941 */ /* 0x000fea0003800000 */
.L_x_1916:
        /* <DEDUP_REMOVED lines=10> */
.L_x_1919:
[----:B------:R-:W-:Y:S05]  /*ce90*/  BSYNC B0 ;  /* 0x0000000000007941 */ /* 0x000fea0003800000 */
.L_x_1918:
        /* <DEDUP_REMOVED lines=15> */
.L_x_1921:
[----:B------:R-:W-:Y:S05]  /*cf90*/  BSYNC B0 ;  /* 0x0000000000007941 */ /* 0x000fea0003800000 */
.L_x_1920:
        /* <DEDUP_REMOVED lines=10> */
.L_x_1923:
[----:B------:R-:W-:Y:S05]  /*d040*/  BSYNC B0 ;  /* 0x0000000000007941 */ /* 0x000fea0003800000 */
.L_x_1922:
        /* <DEDUP_REMOVED lines=10> */
.L_x_1925:
[----:B------:R-:W-:Y:S05]  /*d0f0*/  BSYNC B0 ;  /* 0x0000000000007941 */ /* 0x000fea0003800000 */
.L_x_1924:
        /* <DEDUP_REMOVED lines=10> */
.L_x_1927:
[----:B------:R-:W-:Y:S05]  /*d1a0*/  BSYNC B0 ;  /* 0x0000000000007941 */ /* 0x000fea0003800000 */
.L_x_1926:
        /* <DEDUP_REMOVED lines=10> */
.L_x_1929:
[----:B------:R-:W-:Y:S05]  /*d250*/  BSYNC B0 ;  /* 0x0000000000007941 */ /* 0x000fea0003800000 */
.L_x_1928:
        /* <DEDUP_REMOVED lines=10> */
.L_x_1931:
[----:B------:R-:W-:Y:S05]  /*d300*/  BSYNC B0 ;  /* 0x0000000000007941 */ /* 0x000fea0003800000 */
.L_x_1930:
        /* <DEDUP_REMOVED lines=10> */
.L_x_1932:
        /* <DEDUP_REMOVED lines=13> */
.L_x_2942:


//--------------------- .text._ZN5flash16flash_fwd_kernelI23Flash_fwd_kernel_traitsILi128ELi128ELi32ELi4ELb0ELb0EN7cutlass6half_tE19Flash_kernel_traitsILi128ELi128ELi32ELi4ES3_EELb1ELb0ELb0ELb0ELb0ELb0ELb0ELb1EEEvNS_16Flash_fwd_paramsE --------------------------
	.section	.text._ZN5flash16flash_fwd_kernelI23Flash_fwd_kernel_traitsILi128ELi128ELi32ELi4ELb0ELb0EN7cutlass6half_tE19Flash_kernel_traitsILi128ELi128ELi32ELi4ES3_EELb1ELb0ELb0ELb0ELb0ELb0ELb0ELb1EEEvNS_16Flash_fwd_paramsE,"ax",@progbits
	.align	128
        .global         _ZN5flash16flash_fwd_kernelI23Flash_fwd_kernel_traitsILi128ELi128ELi32ELi4ELb0ELb0EN7cutlass6half_tE19Flash_kernel_traitsILi128ELi128ELi32ELi4ES3_EELb1ELb0ELb0ELb0ELb0ELb0ELb0ELb1EEEvNS_16Flash_fwd_paramsE
        .type           _ZN5flash16flash_fwd_kernelI23Flash_fwd_kernel_traitsILi128ELi128ELi32ELi4ELb0ELb0EN7cutlass6half_tE19Flash_kernel_traitsILi128ELi128ELi32ELi4ES3_EELb1ELb0ELb0ELb0ELb0ELb0ELb0ELb1EEEvNS_16Flash_fwd_paramsE,@function
        .size           _ZN5flash16flash_fwd_kernelI23Flash_fwd_kernel_traitsILi128ELi128ELi32ELi4ELb0ELb0EN7cutlass6half_tE19Flash_kernel_traitsILi128ELi128ELi32ELi4ES3_EELb1ELb0ELb0ELb0ELb0ELb0ELb0ELb1EEEvNS_16Flash_fwd_paramsE,(.L_x_2943 - _ZN5flash16flash_fwd_kernelI23Flash_fwd_kernel_traitsILi128ELi128ELi32ELi4ELb0ELb0EN7cutlass6half_tE19Flash_kernel_traitsILi128ELi128ELi32ELi4ES3_EELb1ELb0ELb0ELb0ELb0ELb0ELb0ELb1EEEvNS_16Flash_fwd_paramsE)
        .other          _ZN5flash16flash_fwd_kernelI23Flash_fwd_kernel_traitsILi128ELi128ELi32ELi4ELb0ELb0EN7cutlass6half_tE19Flash_kernel_traitsILi128ELi128ELi32ELi4ES3_EELb1ELb0ELb0ELb0ELb0ELb0ELb0ELb1EEEvNS_16Flash_fwd_paramsE,@"STO_CUDA_ENTRY STV_DEFAULT"
_ZN5flash16flash_fwd_kernelI23Flash_fwd_kernel_traitsILi128ELi128ELi32ELi4ELb0ELb0EN7cutlass6half_tE19Flash_kernel_traitsILi128ELi128ELi32ELi4ES3_EELb1ELb0ELb0ELb0ELb0ELb0ELb0ELb1EEEvNS_16Flash_fwd_paramsE:
.text._ZN5flash16flash_fwd_kernelI23Flash_fwd_kernel_traitsILi128ELi128ELi32ELi4ELb0ELb0EN7cutlass6half_tE19Flash_kernel_traitsILi128ELi128ELi32ELi4ES3_EELb1ELb0ELb0ELb0ELb0ELb0ELb0ELb1EEEvNS_16Flash_fwd_paramsE:
        /* <DEDUP_REMOVED lines=8> */
[----:B------:R-:W2:Y:S01]  /*0080*/  LDC R87, c[0x0][0x3ac] ;  /* 0x0000eb00ff577b82 */ /* 0x000ea20000000800 */
[----:B------:R-:W3:Y:S01]  /*0090*/  S2R R91, SR_CTAID.X ;  /* 0x00000000005b7919 */ /* 0x000ee20000002500 */
[----:B------:R-:W-:Y:S01]  /*00a0*/  ULDC.64 UR4, c[0x0][0x2f0] ;  /* 0x0000bc0000047ab9 */ /* 0x000fe20000000a00 */
[----:B-1----:R-:W-:-:S05]  /*00b0*/  VIADD R1, R1, 0xffffff78 ;  /* 0xffffff7801017836 */ /* 0x002fca0000000000 */
[----:B------:R-:W4:Y:S01]  /*00c0*/  @P3 LDG.E.64 R4, desc[UR22][R4.64] ;  /* 0x0000001604043981 */ /* 0x000f22000c1e1b00 */
[----:B------:R-:W1:Y:S01]  /*00d0*/  @P3 LDC R0, c[0x0][0x3b0] ;  /* 0x0000ec00ff003b82 */ /* 0x000e620000000800 */
[----:B------:R-:W3:Y:S01]  /*00e0*/  S2R R89, SR_CTAID.Y ;  /* 0x0000000000597919 */ /* 0x000ee20000002600 */
[----:B------:R-:W3:Y:S06]  /*00f0*/  S2R R88, SR_CTAID.Z ;  /* 0x0000000000587919 */ /* 0x000eec0000002700 */
[----:B------:R-:W3:Y:S01]  /*0100*/  LDC.64 R6, c[0x0][0x2f0] ;  /* 0x0000bc00ff067b82 */ /* 0x000ee20000000a00 */
[----:B--2---:R-:W1:Y:S01]  /*0110*/  @P3 LDG.E.64 R8, desc[UR22][R86.64] ;  /* 0x0000001656083981 */ /* 0x004e62000c1e1b00 */
[----:B------:R-:W-:Y:S01]  /*0120*/  ISETP.NE.U32.AND P4, PT, RZ, UR4, PT ;  /* 0x00000004ff007c0c */ /* 0x000fe2000bf85070 */
[----:B------:R-:W-:Y:S01]  /*0130*/  IMAD.MOV.U32 R20, RZ, RZ, -0x1 ;  /* 0xffffffffff147424 */ /* 0x000fe200078e00ff */
[----:B------:R-:W2:Y:S01]  /*0140*/  S2R R80, SR_TID.X ;  /* 0x0000000000507919 */ /* 0x000ea20000002100 */
[----:B---3--:R-:W-:Y:S01]  /*0150*/  IMAD.WIDE R18, R89, 0x4, R6 ;  /* 0x0000000459127825 */ /* 0x008fe200078e0206 */
[----:B------:R-:W-:-:S04]  /*0160*/  LOP3.LUT R3, R88, R91, R89, 0xfe, !PT ;  /* 0x0000005b58037212 */ /* 0x000fc800078efe59 */
[----:B--2---:R-:W-:Y:S02]  /*0170*/  LOP3.LUT P2, RZ, R3, R80, RZ, 0xfc, !PT ;  /* 0x0000005003ff7212 */ /* 0x004fe4000784fcff */
[----:B------:R-:W2:Y:S11]  /*0180*/  LDC.64 R2, c[0x0][0x300] ;  /* 0x0000c000ff027b82 */ /* 0x000eb60000000a00 */
[----:B------:R-:W3:Y:S01]  /*0190*/  @!P2 LDC.64 R16, c[0x0][0x3b8] ;  /* 0x0000ee00ff10ab82 */ /* 0x000ee20000000a00 */
[----:B--2---:R-:W-:-:S04]  /*01a0*/  ISETP.NE.U32.AND P0, PT, R2, RZ, PT ;  /* 0x000000ff0200720c */ /* 0x004fc80003f05070 */
[----:B------:R-:W-:Y:S02]  /*01b0*/  ISETP.NE.AND.EX P1, PT, R3, RZ, PT, P0 ;  /* 0x000000ff0300720c */ /* 0x000fe40003f25300 */
[----:B------:R-:W-:-:S11]  /*01c0*/  ISETP.NE.AND.EX P0, PT, RZ, UR5, PT, P4 ;  /* 0x00000005ff007c0c */ /* 0x000fd6000bf05340 */
[----:B------:R-:W2:Y:S01]  /*01d0*/  @P1 LDC.64 R2, c[0x0][0x300] ;  /* 0x0000c000ff021b82 */ /* 0x000ea20000000a00 */
[----:B------:R-:W-:Y:S02]  /*01e0*/  IMAD.MOV.U32 R7, RZ, RZ, RZ ;  /* 0x000000ffff077224 */ /* 0x000fe400078e00ff */
[----:B--2---:R-:W-:Y:S01]  /*01f0*/  @P1 IMAD.WIDE R14, R89, 0x4, R2 ;  /* 0x00000004590e1825 */ /* 0x004fe200078e0202 */
[----:B----4-:R-:W-:Y:S02]  /*0200*/  @P3 R2UR UR24, R4 ;  /* 0x00000000041832ca */ /* 0x010fe400000e0000 */
[----:B------:R-:W-:Y:S02]  /*0210*/  @P3 R2UR UR25, R5 ;  /* 0x00000000051932ca */ /* 0x000fe400000e0000 */
[----:B------:R-:W2:Y:S09]  /*0220*/  LDC.64 R4, c[0x0][0x2f8] ;  /* 0x0000be00ff047b82 */ /* 0x000eb20000000a00 */
[----:B------:R-:W-:-:S02]  /*0230*/  IMAD.U32 R12, RZ, RZ, UR24 ;  /* 0x00000018ff0c7e24 */ /* 0x000fc4000f8e00ff */
[----:B------:R-:W-:Y:S01]  /*0240*/  IMAD.U32 R13, RZ, RZ, UR25 ;  /* 0x00000019ff0d7e24 */ /* 0x000fe2000f8e00ff */
[----:B-1----:R-:W-:Y:S02]  /*0250*/  @P3 IADD3 R86, P5, R8, R0, RZ ;  /* 0x0000000008563210 */ /* 0x002fe40007fbe0ff */
[----:B------:R-:W1:Y:S02]  /*0260*/  LDC.U8 R0, c[0x0][0x3c2] ;  /* 0x0000f080ff007b82 */ /* 0x000e640000000000 */
[----:B---3--:R3:W-:Y:S01]  /*0270*/  @!P2 STG.E.64 desc[UR22][R16.64], R12 ;  /* 0x0000000c1000a986 */ /* 0x0087e2000c101b16 */
[----:B------:R-:W-:-:S05]  /*0280*/  @P3 IMAD.X R87, RZ, RZ, R9, P5 ;  /* 0x000000ffff573224 */ /* 0x000fca00028e0609 */
[----:B------:R4:W-:Y:S01]  /*0290*/  @!P2 STG.E.64 desc[UR22][R16.64+0x8], R86 ;  /* 0x000008561000a986 */ /* 0x0009e2000c101b16 */
[----:B------:R-:W4:Y:S03]  /*02a0*/  LDC.64 R8, c[0x0][0x2f8] ;  /* 0x0000be00ff087b82 */ /* 0x000f260000000a00 */
[----:B------:R-:W4:Y:S04]  /*02b0*/  @P0 LDG.E R20, desc[UR22][R18.64] ;  /* 0x0000001612140981 */ /* 0x000f28000c1e1900 */
[----:B------:R-:W4:Y:S01]  /*02c0*/  @P0 LDG.E R11, desc[UR22][R18.64+0x4] ;  /* 0x00000416120b0981 */ /* 0x000f22000c1e1900 */
[----:B--2---:R-:W-:-:S03]  /*02d0*/  ISETP.EQ.U32.AND P2, PT, R4, RZ, PT ;  /* 0x000000ff0400720c */ /* 0x004fc60003f42070 */
[----:B------:R2:W5:Y:S01]  /*02e0*/  @P1 LDG.E R7, desc[UR22][R14.64] ;  /* 0x000000160e071981 */ /* 0x000562000c1e1900 */
[----:B-1----:R-:W-:-:S04]  /*02f0*/  ISETP.NE.AND P3, PT, R0, RZ, PT ;  /* 0x000000ff0000720c */ /* 0x002fc80003f65270 */
[----:B------:R-:W-:Y:S01]  /*0300*/  ISETP.EQ.OR.EX P2, PT, R5, RZ, !P3, P2 ;  /* 0x000000ff0500720c */ /* 0x000fe20005f42720 */
[----:B---3--:R-:W-:Y:S02]  /*0310*/  IMAD.MOV.U32 R12, RZ, RZ, -0x1 ;  /* 0xffffffffff0c7424 */ /* 0x008fe400078e00ff */
[----:B----4-:R-:W-:-:S10]  /*0320*/  IMAD.WIDE R8, R89, 0x4, R8 ;  /* 0x0000000459087825 */ /* 0x010fd400078e0208 */
[----:B------:R2:W5:Y:S01]  /*0330*/  @!P2 LDG.E R12, desc[UR22][R8.64] ;  /* 0x00000016080ca981 */ /* 0x000562000c1e1900 */
[----:B------:R-:W-:-:S04]  /*0340*/  SHF.R.S32.HI R3, RZ, 0x1f, R80 ;  /* 0x0000001fff037819 */ /* 0x000fc80000011450 */
[----:B------:R-:W-:Y:S01]  /*0350*/  LEA.HI R90, R3, R80, RZ, 0x5 ;  /* 0x00000050035a7211 */ /* 0x000fe200078f28ff */
[----:B------:R-:W-:Y:S01]  /*0360*/  @P0 IMAD.IADD R11, R11, 0x1, -R20 ;  /* 0x000000010b0b0824 */ /* 0x000fe200078e0a14 */
[----:B------:R2:W-:Y:S05]  /*0370*/  STL [R1+0x20], R20 ;  /* 0x0000201401007387 */ /* 0x0005ea0000100800 */
[----:B------:R-:W1:Y:S01]  /*0380*/  @!P0 LDC R11, c[0x0][0x2c4] ;  /* 0x0000b100ff0b8b82 */ /* 0x000e620000000800 */
[----:B------:R-:W-:-:S04]  /*0390*/  ISETP.NE.U32.AND P0, PT, R4, RZ, PT ;  /* 0x000000ff0400720c */ /* 0x000fc80003f05070 */
[----:B------:R-:W-:Y:S02]  /*03a0*/  ISETP.NE.AND.EX P0, PT, R5, RZ, PT, P0 ;  /* 0x000000ff0500720c */ /* 0x000fe40003f05300 */
[----:B------:R-:W-:-:S05]  /*03b0*/  LOP3.LUT R5, R90, 0xffffffe0, RZ, 0xc0, !PT ;  /* 0xffffffe05a057812 */ /* 0x000fca00078ec0ff */
[----:B------:R-:W-:-:S06]  /*03c0*/  IMAD.IADD R6, R80, 0x1, -R5 ;  /* 0x0000000150067824 */ /* 0x000fcc00078e0a05 */
[----:B------:R-:W-:Y:S05]  /*03d0*/  @!P0 BRA `(.L_x_1933) ;  /* 0x0000000000108947 */ /* 0x000fea0003800000 */
[----:B------:R-:W3:Y:S02]  /*03e0*/  @P3 LDG.E R5, desc[UR22][R8.64+0x4] ;  /* 0x0000041608053981 */ /* 0x000ee4000c1e1900 */
[----:B---3-5:R-:W-:-:S06]  /*03f0*/  @P3 IADD3 R0, R5, -R12, RZ ;  /* 0x8000000c05003210 */ /* 0x028fcc0007ffe0ff */
[----:B------:R4:W5:Y:S01]  /*0400*/  @!P3 LDG.E R0, desc[UR22][R8.64] ;  /* 0x000000160800b981 */ /* 0x000962000c1e1900 */
[----:B------:R-:W-:Y:S05]  /*0410*/  BRA `(.L_x_1934) ;  /* 0x0000000000047947 */ /* 0x000fea0003800000 */
.L_x_1933:
[----:B------:R-:W3:Y:S02]  /*0420*/  LDC R0, c[0x0][0x2c8] ;  /* 0x0000b200ff007b82 */ /* 0x000ee40000000800 */
.L_x_1934:
[----:B------:R-:W2:Y:S02]  /*0430*/  LDC.64 R4, c[0x0][0x308] ;  /* 0x0000c200ff047b82 */ /* 0x000ea40000000a00 */
[----:B--2---:R-:W-:-:S04]  /*0440*/  ISETP.NE.U32.AND P0, PT, R4, RZ, PT ;  /* 0x000000ff0400720c */ /* 0x004fc80003f05070 */
[----:B------:R-:W-:-:S13]  /*0450*/  ISETP.NE.AND.EX P0, PT, R5, RZ, PT, P0 ;  /* 0x000000ff0500720c */ /* 0x000fda0003f05300 */
[----:B------:R-:W4:Y:S08]  /*0460*/  @P0 LDC.64 R4, c[0x0][0x308] ;  /* 0x0000c200ff040b82 */ /* 0x000f300000000a00 */
[----:B------:R-:W2:Y:S01]  /*0470*/  @!P0 LDC R2, c[0x0][0x2cc] ;  /* 0x0000b300ff028b82 */ /* 0x000ea20000000800 */
[----:B----4-:R-:W-:-:S07]  /*0480*/  @P0 IMAD.WIDE R8, R89, 0x4, R4 ;  /* 0x0000000459080825 */ /* 0x010fce00078e0204 */
[----:B------:R-:W4:Y:S01]  /*0490*/  @!P0 LDC.64 R4, c[0x0][0x318] ;  /* 0x0000c600ff048b82 */ /* 0x000f220000000a00 */
[----:B------:R-:W3:Y:S01]  /*04a0*/  @P0 LDG.E R8, desc[UR22][R8.64] ;  /* 0x0000001608080981 */ /* 0x000ee2000c1e1900 */
[----:B------:R-:W-:Y:S01]  /*04b0*/  IMAD.SHL.U32 R84, R91, 0x80, RZ ;  /* 0x000000805b547824 */ /* 0x000fe200078e00ff */
[----:B----4-:R-:W-:-:S04]  /*04c0*/  @!P0 ISETP.NE.U32.AND P1, PT, R4, RZ, PT ;  /* 0x000000ff0400820c */ /* 0x010fc80003f25070 */
[----:B------:R-:W-:Y:S02]  /*04d0*/  @!P0 ISETP.NE.AND.EX P2, PT, R5, RZ, PT, P1 ;  /* 0x000000ff0500820c */ /* 0x000fe40003f45310 */
[----:B-1----:R-:W-:Y:S02]  /*04e0*/  ISETP.GT.AND P1, PT, R11, R84, PT ;  /* 0x000000540b00720c */ /* 0x002fe40003f24270 */
[----:B--2---:R-:W-:Y:S01]  /*04f0*/  @!P0 SEL R2, R2, RZ, P2 ;  /* 0x000000ff02028207 */ /* 0x004fe20001000000 */
[----:B---3-5:R-:W-:-:S03]  /*0500*/  @P0 IMAD.IADD R85, R8, 0x1, -R7 ;  /* 0x0000000108550824 */ /* 0x028fc600078e0a07 */
        /* <DEDUP_REMOVED lines=11> */
[----:B------:R-:W-:Y:S02]  /*05c0*/  ISETP.NE.AND P0, PT, R12, -0x1, PT ;  /* 0xffffffff0c00780c */ /* 0x000fe40003f05270 */
[----:B------:R-:W-:Y:S01]  /*05d0*/  SHF.R.S32.HI R22, RZ, 0x3, R15 ;  /* 0x00000003ff167819 */ /* 0x000fe2000001140f */
[----:B------:R2:W-:Y:S01]  /*05e0*/  STL [R1+0x10], R32 ;  /* 0x0000102001007387 */ /* 0x0005e20000100800 */
[----:B------:R-:W-:Y:S02]  /*05f0*/  LOP3.LUT R15, R15, 0xfffffff8, RZ, 0xc0, !PT ;  /* 0xfffffff80f0f7812 */ /* 0x000fe400078ec0ff */
[C---:B------:R-:W-:Y:S01]  /*0600*/  SHF.L.U32 R21, R22.reuse, 0x6, RZ ;  /* 0x0000000616157819 */ /* 0x040fe200000006ff */
[----:B------:R-:W-:Y:S01]  /*0610*/  VIADD R14, R22, 0x30 ;  /* 0x00000030160e7836 */ /* 0x000fe20000000000 */
[----:B------:R-:W-:Y:S01]  /*0620*/  LEA.HI R26, R3, R80, RZ, 0x4 ;  /* 0x00000050031a7211 */ /* 0x000fe200078f20ff */
[----:B------:R-:W3:Y:S01]  /*0630*/  @P1 LDC.64 R10, c[0x0][0x240] ;  /* 0x00009000ff0a1b82 */ /* 0x000ee20000000a00 */
[----:B------:R-:W-:-:S02]  /*0640*/  LOP3.LUT R21, R21, 0x1c0, RZ, 0xc0, !PT ;  /* 0x000001c015157812 */ /* 0x000fc400078ec0ff */
[----:B------:R-:W-:Y:S02]  /*0650*/  LEA.HI R18, R3, R80, RZ, 0x6 ;  /* 0x0000005003127211 */ /* 0x000fe400078f30ff */
[----:B------:R-:W-:Y:S02]  /*0660*/  SHF.R.U32.HI R16, RZ, 0x3, R21 ;  /* 0x00000003ff107819 */ /* 0x000fe40000011615 */
[----:B------:R-:W-:Y:S01]  /*0670*/  @!P1 SHF.R.S32.HI R3, RZ, 0x1f, R89 ;  /* 0x0000001fff039819 */ /* 0x000fe20000011459 */
[----:B------:R-:W-:Y:S01]  /*0680*/  IMAD.SHL.U32 R18, R18, 0x8, RZ ;  /* 0x0000000812127824 */ /* 0x000fe200078e00ff */
[----:B------:R-:W-:Y:S02]  /*0690*/  ISETP.GE.AND P6, PT, R14, R32, PT ;  /* 0x000000200e00720c */ /* 0x000fe40003fc6270 */
[----:B-1----:R-:W-:Y:S02]  /*06a0*/  IABS R2, R17 ;  /* 0x0000001100027213 */ /* 0x002fe40000000000 */
[----:B------:R-:W-:-:S02]  /*06b0*/  SHF.R.S32.HI R23, RZ, 0x1f, R22 ;  /* 0x0000001fff177819 */ /* 0x000fc40000011416 */
[----:B------:R-:W1:Y:S01]  /*06c0*/  I2F.RP R5, R2 ;  /* 0x0000000200057306 */ /* 0x000e620000209400 */
[----:B---3--:R-:W-:-:S04]  /*06d0*/  @P1 IMAD.WIDE.U32 R24, R20, R10, RZ ;  /* 0x0000000a14181225 */ /* 0x008fc800078e00ff */
[----:B------:R-:W-:Y:S01]  /*06e0*/  @P1 IMAD R11, R20, R11, R25 ;  /* 0x0000000b140b1224 */ /* 0x000fe200078e0219 */
[----:B------:R-:W-:Y:S02]  /*06f0*/  @P1 MOV R10, R24 ;  /* 0x00000018000a1202 */ /* 0x000fe40000000f00 */
[----:B-1----:R-:W1:Y:S02]  /*0700*/  MUFU.RCP R8, R5 ;  /* 0x0000000500087308 */ /* 0x002e640000001000 */
[----:B-1----:R-:W-:-:S06]  /*0710*/  VIADD R8, R8, 0xffffffe ;  /* 0x0ffffffe08087836 */ /* 0x002fcc0000000000 */
[----:B------:R-:W1:Y:S02]  /*0720*/  F2I.FTZ.U32.TRUNC.NTZ R9, R8 ;  /* 0x0000000800097305 */ /* 0x000e64000021f000 */
[----:B-1----:R-:W-:Y:S02]  /*0730*/  IMAD.MOV R0, RZ, RZ, -R9 ;  /* 0x000000ffff007224 */ /* 0x002fe400078e0a09 */
[----:B------:R-:W-:Y:S02]  /*0740*/  IMAD.MOV.U32 R8, RZ, RZ, RZ ;  /* 0x000000ffff087224 */ /* 0x000fe400078e00ff */
[----:B------:R-:W-:Y:S01]  /*0750*/  IMAD R4, R0, R2, RZ ;  /* 0x0000000200047224 */ /* 0x000fe200078e02ff */
[----:B------:R-:W-:-:S03]  /*0760*/  IABS R0, R88 ;  /* 0x0000005800007213 */ /* 0x000fc60000000000 */
[----:B------:R-:W-:Y:S01]  /*0770*/  IMAD.HI.U32 R9, R9, R4, R8 ;  /* 0x0000000409097227 */ /* 0x000fe200078e0008 */
[----:B------:R-:W-:Y:S01]  /*0780*/  IADD3 R8, R22, 0x40, RZ ;  /* 0x0000004016087810 */ /* 0x000fe20007ffe0ff */
[----:B------:R-:W1:Y:S03]  /*0790*/  @!P1 LDC.64 R4, c[0x0][0x228] ;  /* 0x00008a00ff049b82 */ /* 0x000e660000000a00 */
[----:B------:R-:W-:Y:S01]  /*07a0*/  ISETP.GE.AND P3, PT, R8, R32, PT ;  /* 0x000000200800720c */ /* 0x000fe20003f66270 */
[----:B------:R-:W-:-:S03]  /*07b0*/  IMAD.HI.U32 R13, R9, R0, RZ ;  /* 0x00000000090d7227 */ /* 0x000fc600078e00ff */
[----:B------:R-:W-:Y:S01]  /*07c0*/  P2R R27, PR, RZ, 0x8 ;  /* 0x00000008ff1b7803 */ /* 0x000fe20000000000 */
[----:B------:R-:W-:-:S04]  /*07d0*/  IMAD.MOV R9, RZ, RZ, -R13 ;  /* 0x000000ffff097224 */ /* 0x000fc800078e0a0d */
[----:B------:R-:W-:Y:S02]  /*07e0*/  IMAD R9, R2, R9, R0 ;  /* 0x0000000902097224 */ /* 0x000fe400078e0200 */
[----:B------:R-:W-:Y:S02]  /*07f0*/  IMAD.IADD R0, R80, 0x1, -R15 ;  /* 0x0000000150007824 */ /* 0x000fe400078e0a0f */
[----:B------:R-:W-:Y:S01]  /*0800*/  VIADD R15, R22, 0x20 ;  /* 0x00000020160f7836 */ /* 0x000fe20000000000 */
[----:B------:R-:W-:Y:S01]  /*0810*/  ISETP.GT.U32.AND P2, PT, R2, R9, PT ;  /* 0x000000090200720c */ /* 0x000fe20003f44070 */
[----:B------:R-:W-:-:S03]  /*0820*/  IMAD.SHL.U32 R188, R0, 0x8, RZ ;  /* 0x0000000800bc7824 */ /* 0x000fc600078e00ff */
[----:B------:R-:W-:Y:S02]  /*0830*/  ISETP.GE.AND P4, PT, R15, R32, PT ;  /* 0x000000200f00720c */ /* 0x000fe40003f86270 */
[--C-:B------:R-:W-:Y:S01]  /*0840*/  LOP3.LUT R19, R21, 0x38, R188.reuse, 0xf8, !PT ;  /* 0x0000003815137812 */ /* 0x100fe200078ef8bc */
[----:B-1----:R-:W-:Y:S01]  /*0850*/  @!P1 IMAD R14, R3, R4, RZ ;  /* 0x00000004030e9224 */ /* 0x002fe200078e02ff */
[----:B------:R-:W-:Y:S02]  /*0860*/  SHF.R.S32.HI R189, RZ, 0x1f, R188 ;  /* 0x0000001fffbd7819 */ /* 0x000fe400000114bc */
[----:B------:R-:W-:Y:S01]  /*0870*/  LOP3.LUT R15, R19, R16, RZ, 0x3c, !PT ;  /* 0x00000010130f7212 */ /* 0x000fe200078e3cff */
[----:B------:R-:W-:Y:S01]  /*0880*/  @!P1 IMAD R5, R89, R5, R14 ;  /* 0x0000000559059224 */ /* 0x000fe200078e020e */
[----:B------:R-:W-:Y:S01]  /*0890*/  LOP3.LUT R19, R26, 0xfffffff0, RZ, 0xc0, !PT ;  /* 0xfffffff01a137812 */ /* 0x000fe200078ec0ff */
[----:B------:R-:W-:Y:S01]  /*08a0*/  @!P2 IMAD.IADD R9, R9, 0x1, -R2 ;  /* 0x000000010909a824 */ /* 0x000fe200078e0a02 */
[----:B------:R-:W-:-:S02]  /*08b0*/  LOP3.LUT R15, R15, 0xfffffe00, R18, 0xf8, !PT ;  /* 0xfffffe000f0f7812 */ /* 0x000fc400078ef812 */
[----:B------:R-:W-:Y:S01]  /*08c0*/  @!P2 IADD3 R13, R13, 0x1, RZ ;  /* 0x000000010d0da810 */ /* 0x000fe20007ffe0ff */
[----:B------:R-:W-:Y:S01]  /*08d0*/  IMAD.IADD R16, R80, 0x1, -R19 ;  /* 0x0000000150107824 */ /* 0x000fe200078e0a13 */
[----:B------:R-:W-:Y:S02]  /*08e0*/  ISETP.GE.U32.AND P3, PT, R9, R2, PT ;  /* 0x000000020900720c */ /* 0x000fe40003f66070 */
[----:B------:R-:W1:Y:S01]  /*08f0*/  @P0 LDC.64 R8, c[0x0][0x250] ;  /* 0x00009400ff080b82 */ /* 0x000e620000000a00 */
[----:B------:R-:W-:Y:S02]  /*0900*/  LOP3.LUT R18, R88, R17, RZ, 0x3c, !PT ;  /* 0x0000001158127212 */ /* 0x000fe400078e3cff */
[----:B------:R-:W-:Y:S02]  /*0910*/  SHF.R.S32.HI R19, RZ, 0x1f, R16 ;  /* 0x0000001fff137819 */ /* 0x000fe40000011410 */
[----:B------:R-:W-:Y:S02]  /*0920*/  ISETP.GE.AND P2, PT, R18, RZ, PT ;  /* 0x000000ff1200720c */ /* 0x000fe40003f46270 */
[----:B------:R-:W-:Y:S01]  /*0930*/  LEA.HI R14, R19, R16, RZ, 0x3 ;  /* 0x00000010130e7211 */ /* 0x000fe200078f18ff */
[----:B------:R-:W3:Y:S01]  /*0940*/  @P0 LDC.64 R2, c[0x0][0x248] ;  /* 0x00009200ff020b82 */ /* 0x000ee20000000a00 */
[----:B------:R-:W-:-:S02]  /*0950*/  @!P1 IMAD.WIDE.U32 R18, R89, R4, RZ ;  /* 0x0000000459129225 */ /* 0x000fc400078e00ff */
[----:B------:R-:W-:Y:S02]  /*0960*/  LOP3.LUT R21, R14, 0xfffffff8, RZ, 0xc0, !PT ;  /* 0xfffffff80e157812 */ /* 0x000fe400078ec0ff */
[----:B------:R-:W-:Y:S01]  /*0970*/  @P3 VIADD R13, R13, 0x1 ;  /* 0x000000010d0d3836 */ /* 0x000fe20000000000 */
[----:B------:R-:W-:Y:S01]  /*0980*/  ISETP.NE.AND P3, PT, R17, RZ, PT ;  /* 0x000000ff1100720c */ /* 0x000fe20003f65270 */
[C-C-:B------:R-:W-:Y:S01]  /*0990*/  @P0 IMAD.IADD R4, R7.reuse, 0x1, R12.reuse ;  /* 0x0000000107040824 */ /* 0x140fe200078e020c */
[----:B------:R-:W-:Y:S01]  /*09a0*/  @!P1 MOV R10, R18 ;  /* 0x00000012000a9202 */ /* 0x000fe20000000f00 */
[----:B------:R-:W-:Y:S02]  /*09b0*/  @P0 IMAD.IADD R12, R7, 0x1, R12 ;  /* 0x00000001070c0824 */ /* 0x000fe400078e020c */
[----:B------:R-:W-:Y:S02]  /*09c0*/  IMAD.IADD R16, R16, 0x1, -R21 ;  /* 0x0000000110107824 */ /* 0x000fe400078e0a15 */
[----:B------:R-:W-:-:S02]  /*09d0*/  @!P1 IMAD.IADD R11, R19, 0x1, R5 ;  /* 0x00000001130b9824 */ /* 0x000fc400078e0205 */
[----:B------:R-:W-:Y:S02]  /*09e0*/  @!P2 IMAD.MOV R13, RZ, RZ, -R13 ;  /* 0x000000ffff0da224 */ /* 0x000fe400078e0a0d */
[C---:B-1----:R-:W-:Y:S02]  /*09f0*/  @P0 IMAD R5, R4.reuse, R9, RZ ;  /* 0x0000000904050224 */ /* 0x042fe400078e02ff */
[----:B------:R-:W-:Y:S01]  /*0a00*/  @P0 IMAD.WIDE.U32 R20, R4, R8, RZ ;  /* 0x0000000804140225 */ /* 0x000fe200078e00ff */
[----:B------:R-:W-:-:S03]  /*0a10*/  @!P3 LOP3.LUT R13, RZ, R17, RZ, 0x33, !PT ;  /* 0x00000011ff0db212 */ /* 0x000fc600078e33ff */
[----:B------:R-:W-:Y:S02]  /*0a20*/  @P0 IMAD.IADD R17, R21, 0x1, R5 ;  /* 0x0000000115110824 */ /* 0x000fe400078e0205 */
[C---:B---3--:R-:W-:Y:S02]  /*0a30*/  @P0 IMAD R4, R12.reuse, R3, RZ ;  /* 0x000000030c040224 */ /* 0x048fe400078e02ff */
[----:B------:R-:W-:-:S04]  /*0a40*/  @P0 IMAD.WIDE.U32 R18, R12, R2, RZ ;  /* 0x000000020c120225 */ /* 0x000fc800078e00ff */
[----:B------:R-:W-:Y:S01]  /*0a50*/  @P0 IMAD.IADD R12, R19, 0x1, R4 ;  /* 0x00000001130c0824 */ /* 0x000fe200078e0204 */
[----:B--2---:R-:W-:Y:S06]  /*0a60*/  @P0 BRA `(.L_x_1936) ;  /* 0x0000000000300947 */ /* 0x004fec0003800000 */
        /* <DEDUP_REMOVED lines=12> */
.L_x_1936:
        /* <DEDUP_REMOVED lines=13> */
.L_x_1937:
[----:B------:R-:W1:Y:S01]  /*0c00*/  S2UR UR8, SR_CgaCtaId ;  /* 0x00000000000879c3 */ /* 0x000e620000008800 */
[----:B------:R-:W-:Y:S01]  /*0c10*/  IMAD.WIDE.U32 R28, R22, R2, R188 ;  /* 0x00000002161c7225 */ /* 0x000fe200078e00bc */
[----:B------:R-:W-:Y:S01]  /*0c20*/  IADD3 R10, P0, R188, R10, RZ ;  /* 0x0000000abc0a7210 */ /* 0x000fe20007f1e0ff */
[----:B------:R-:W-:Y:S01]  /*0c30*/  ULDC.64 UR4, c[0x0][0x260] ;  /* 0x0000980000047ab9 */ /* 0x000fe20000000a00 */
[----:B------:R-:W-:Y:S01]  /*0c40*/  SHF.R.S32.HI R21, RZ, 0x1f, R88 ;  /* 0x0000001fff157819 */ /* 0x000fe20000011458 */
[C---:B------:R-:W-:Y:S01]  /*0c50*/  IMAD R5, R23.reuse, R2, RZ ;  /* 0x0000000217057224 */ /* 0x040fe200078e02ff */
[----:B------:R-:W-:Y:S01]  /*0c60*/  IADD3 R28, P2, R18, R28, RZ ;  /* 0x0000001c121c7210 */ /* 0x000fe20007f5e0ff */
[-C--:B------:R-:W-:Y:S01]  /*0c70*/  IMAD R4, R23, R8.reuse, RZ ;  /* 0x0000000817047224 */ /* 0x080fe200078e02ff */
[----:B------:R-:W-:Y:S01]  /*0c80*/  IADD3.X R11, R189, R11, RZ, P0, !PT ;  /* 0x0000000bbd0b7210 */ /* 0x000fe200007fe4ff */
[----:B------:R-:W-:Y:S01]  /*0c90*/  IMAD.WIDE.U32 R24, R22, R8, R188 ;  /* 0x0000000816187225 */ /* 0x000fe200078e00bc */
[----:B------:R-:W-:Y:S01]  /*0ca0*/  ULDC.64 UR6, c[0x0][0x268] ;  /* 0x00009a0000067ab9 */ /* 0x000fe20000000a00 */
[----:B------:R-:W-:Y:S01]  /*0cb0*/  IADD3 R98, R188, 0x40, RZ ;  /* 0x00000040bc627810 */ /* 0x000fe20007ffe0ff */
[----:B------:R-:W-:Y:S01]  /*0cc0*/  BSSY B0, `(.L_x_1938) ;  /* 0x000003e000007945 */ /* 0x000fe20003800000 */
[----:B------:R-:W-:Y:S01]  /*0cd0*/  IMAD R5, R22, R3, R5 ;  /* 0x0000000316057224 */ /* 0x000fe200078e0205 */
[----:B------:R-:W-:Y:S01]  /*0ce0*/  IADD3 R24, P1, R20, R24, RZ ;  /* 0x0000001814187210 */ /* 0x000fe20007f3e0ff */
[----:B------:R-:W-:Y:S01]  /*0cf0*/  IMAD R18, R22, R9, R4 ;  /* 0x0000000916127224 */ /* 0x000fe200078e0204 */
[----:B------:R-:W-:-:S02]  /*0d00*/  SHF.R.S32.HI R4, RZ, 0x1f, R13 ;  /* 0x0000001fff047819 */ /* 0x000fc4000001140d */
[----:B------:R-:W-:Y:S02]  /*0d10*/  IADD3.X R29, R12, R29, R5, P2, !PT ;  /* 0x0000001d0c1d7210 */ /* 0x000fe400017fe405 */
[----:B------:R-:W-:Y:S01]  /*0d20*/  IADD3.X R25, R17, R25, R18, P1, !PT ;  /* 0x0000001911197210 */ /* 0x000fe20000ffe412 */
[----:B------:R-:W-:Y:S01]  /*0d30*/  IMAD R12, R4, UR4, RZ ;  /* 0x00000004040c7c24 */ /* 0x000fe2000f8e02ff */
[----:B------:R-:W-:Y:S01]  /*0d40*/  ISETP.GE.AND P0, PT, R22, R32, PT ;  /* 0x000000201600720c */ /* 0x000fe20003f06270 */
[C---:B------:R-:W-:Y:S01]  /*0d50*/  IMAD.WIDE.U32 R36, R13.reuse, UR4, R28 ;  /* 0x000000040d247c25 */ /* 0x040fe2000f8e001c */
[----:B------:R-:W-:Y:S02]  /*0d60*/  MOV R7, 0x10 ;  /* 0x0000001000077802 */ /* 0x000fe40000000f00 */
[----:B------:R-:W-:Y:S01]  /*0d70*/  MOV R5, 0x20 ;  /* 0x0000002000057802 */ /* 0x000fe20000000f00 */
[C---:B------:R-:W-:Y:S01]  /*0d80*/  IMAD R17, R13.reuse, UR5, R12 ;  /* 0x000000050d117c24 */ /* 0x040fe2000f8e020c */
[----:B------:R-:W-:Y:S01]  /*0d90*/  ULDC.64 UR4, c[0x0][0x258] ;  /* 0x0000960000047ab9 */ /* 0x000fe20000000a00 */
[----:B------:R-:W-:Y:S01]  /*0da0*/  IMAD.WIDE.U32 R34, R13, UR6, R24 ;  /* 0x000000060d227c25 */ /* 0x000fe2000f8e0018 */
[----:B------:R2:W-:Y:S03]  /*0db0*/  STL.64 [R1+0x38], R36 ;  /* 0x0000382401007387 */ /* 0x0005e60000100a00 */
[----:B------:R-:W-:Y:S01]  /*0dc0*/  IMAD R21, R21, UR4, RZ ;  /* 0x0000000415157c24 */ /* 0x000fe2000f8e02ff */
[----:B------:R2:W-:Y:S01]  /*0dd0*/  STL.64 [R1+0x30], R34 ;  /* 0x0000302201007387 */ /* 0x0005e20000100a00 */
[----:B------:R-:W-:Y:S01]  /*0de0*/  IMAD.WIDE.U32 R18, R88, UR4, R10 ;  /* 0x0000000458127c25 */ /* 0x000fe2000f8e000a */
[----:B------:R-:W-:-:S02]  /*0df0*/  UMOV UR4, 0x400 ;  /* 0x0000040000047882 */ /* 0x000fc40000000000 */
[----:B-1----:R-:W-:Y:S01]  /*0e00*/  ULEA UR4, UR8, UR4, 0x18 ;  /* 0x0000000408047291 */ /* 0x002fe2000f8ec03f */
[----:B------:R2:W-:Y:S01]  /*0e10*/  STL [R1+0x2c], R98 ;  /* 0x00002c6201007387 */ /* 0x0005e20000100800 */
[----:B------:R-:W-:Y:S02]  /*0e20*/  VIADD R12, R22, 0x10 ;  /* 0x00000010160c7836 */ /* 0x000fe40000000000 */
[----:B------:R-:W-:Y:S02]  /*0e30*/  IMAD R4, R4, UR6, RZ ;  /* 0x0000000604047c24 */ /* 0x000fe4000f8e02ff */
[----:B------:R-:W-:Y:S01]  /*0e40*/  LEA R92, R15, UR4, 0x1 ;  /* 0x000000040f5c7c11 */ /* 0x000fe2000f8e08ff */
[----:B------:R-:W-:Y:S01]  /*0e50*/  IMAD R21, R88, UR5, R21 ;  /* 0x0000000558157c24 */ /* 0x000fe2000f8e0215 */
[----:B------:R-:W-:Y:S01]  /*0e60*/  ISETP.GE.AND P3, PT, R12, R32, PT ;  /* 0x000000200c00720c */ /* 0x000fe20003f66270 */
[----:B------:R-:W-:Y:S02]  /*0e70*/  IMAD R13, R13, UR7, R4 ;  /* 0x000000070d0d7c24 */ /* 0x000fe4000f8e0204 */
[----:B------:R2:W-:Y:S01]  /*0e80*/  STL [R1+0x28], R92 ;  /* 0x0000285c01007387 */ /* 0x0005e20000100800 */
[----:B------:R-:W-:Y:S01]  /*0e90*/  R2P PR, R16, 0x6 ;  /* 0x0000000610007804 */ /* 0x000fe20000000000 */
[----:B------:R-:W-:Y:S01]  /*0ea0*/  VIADD R4, R22, 0x50 ;  /* 0x0000005016047836 */ /* 0x000fe20000000000 */
[----:B------:R-:W-:Y:S01]  /*0eb0*/  IADD3 R21, R19, R21, RZ ;  /* 0x0000001513157210 */ /* 0x000fe20007ffe0ff */
[----:B------:R-:W-:-:S02]  /*0ec0*/  IMAD.WIDE R24, R91, 0x80, R22 ;  /* 0x000000805b187825 */ /* 0x000fc400078e0216 */
        /* <DEDUP_REMOVED lines=29> */
.L_x_1939:
[----:B------:R-:W-:Y:S05]  /*10a0*/  BSYNC B0 ;  /* 0x0000000000007941 */ /* 0x000fea0003800000 */
.L_x_1938:
        /* <DEDUP_REMOVED lines=34> */
.L_x_1941:
[----:B------:R-:W-:Y:S05]  /*12d0*/  BSYNC B0 ;  /* 0x0000000000007941 */ /* 0x000fea0003800000 */
.L_x_1940:
[----:B------:R-:W-:Y:S01]  /*12e0*/  BSSY B0, `(.L_x_1942) ;  /* 0x0000022000007945 */ /* 0x000fe20003800000 */
[----:B------:R-:W-:Y:S01]  /*12f0*/  ISETP.GE.AND P3, PT, R29, R32, PT ;  /* 0x000000201d00720c */ /* 0x000fe20003f66270 */
        /* <DEDUP_REMOVED lines=32> */
.L_x_1943:
[----:B------:R-:W-:Y:S05]  /*1500*/  BSYNC B0 ;  /* 0x0000000000007941 */ /* 0x000fea0003800000 */
.L_x_1942:
[----:B------:R-:W-:Y:S01]  /*1510*/  IADD3 R4, R186, -0x1, RZ ;  /* 0xffffffffba047810 */ /* 0x000fe20007ffe0ff */
[----:B------:R-:W-:Y:S01]  /*1520*/  BSSY B0, `(.L_x_1944) ;  /* 0x0000021000007945 */ /* 0x000fe20003800000 */
[----:B------:R-:W-:-:S03]  /*1530*/  ISETP.GE.AND P5, PT, R29, R32, PT ;  /* 0x000000201d00720c */ /* 0x000fc60003fa6270 */
[----:B------:R-:W-:Y:S01]  /*1540*/  IMAD R15, R4, -0x20, R85 ;  /* 0xffffffe0040f7824 */ /* 0x000fe200078e0255 */
        /* <DEDUP_REMOVED lines=30> */
.L_x_1945:
[----:B------:R-:W-:Y:S05]  /*1730*/  BSYNC B0 ;  /* 0x0000000000007941 */ /* 0x000fea0003800000 */
.L_x_1944:
        /* <DEDUP_REMOVED lines=15> */
[----:B------:R-:W-:-:S04]  /*1830*/  IMAD.WIDE.U32 R30, R27, UR6, R30 ;  /* 0x000000061b1e7c25 */ /* 0x000fc8000f8e001e */
[----:B----4-:R-:W1:Y:S01]  /*1840*/  @!P0 LDC.64 R10, c[0x0][0x210] ;  /* 0x00008400ff0a8b82 */ /* 0x010e620000000a00 */
        /* <DEDUP_REMOVED lines=18> */
.L_x_1947:
[----:B------:R-:W-:Y:S05]  /*1970*/  BSYNC B0 ;  /* 0x0000000000007941 */ /* 0x000fea0003800000 */
.L_x_1946:
[----:B------:R-:W-:Y:S01]  /*1980*/  ISETP.NE.AND P0, PT, R28, RZ, PT ;  /* 0x000000ff1c00720c */ /* 0x000fe20003f05270 */
[----:B------:R-:W-:Y:S01]  /*1990*/  BSSY B0, `(.L_x_1948) ;  /* 0x0000022000007945 */ /* 0x000fe20003800000 */
[----:B-1-34-:R-:W-:Y:S02]  /*19a0*/  LOP3.LUT R10, R29, 0xfffffffe, RZ, 0xc0, !PT ;  /* 0xfffffffe1d0a7812 */ /* 0x01afe400078ec0ff */
        /* <DEDUP_REMOVED lines=32> */
.L_x_1949:
[----:B------:R-:W-:Y:S05]  /*1bb0*/  BSYNC B0 ;  /* 0x0000000000007941 */ /* 0x000fea0003800000 */
.L_x_1948:
        /* <DEDUP_REMOVED lines=31> */
.L_x_1951:
[----:B------:R-:W-:Y:S05]  /*1db0*/  BSYNC B0 ;  /* 0x0000000000007941 */ /* 0x000fea0003800000 */
.L_x_1950:
[----:B------:R-:W-:Y:S01]  /*1dc0*/  IMAD.IADD R97, R37, 0x1, R17 ;  /* 0x0000000125617824 */ /* 0x000fe200078e0211 */
[----:B------:R-:W-:Y:S01]  /*1dd0*/  MOV R96, R36 ;  /* 0x0000002400607202 */ /* 0x000fe20000000f00 */
[C---:B------:R-:W-:Y:S01]  /*1de0*/  IMAD.SHL.U32 R83, R2.reuse, 0x20, RZ ;  /* 0x0000002002537824 */ /* 0x040fe200078e00ff */
[----:B------:R-:W-:Y:S01]  /*1df0*/  SHF.L.U64.HI R81, R2, 0x5, R3 ;  /* 0x0000000502517819 */ /* 0x000fe20000010203 */
[----:B------:R-:W-:Y:S01]  /*1e00*/  BSSY B0, `(.L_x_1952) ;  /* 0x0000026000007945 */ /* 0x000fe20003800000 */
[----:B------:R-:W-:Y:S01]  /*1e10*/  SHF.R.S32.HI R17, RZ, 0x1f, R4 ;  /* 0x0000001fff117819 */ /* 0x000fe20000011404 */
[----:B------:R1:W-:Y:S01]  /*1e20*/  STL.64 [R1+0x40], R96 ;  /* 0x0000406001007387 */ /* 0x0003e20000100a00 */
[----:B------:R-:W-:Y:S01]  /*1e30*/  ISETP.GE.AND P3, PT, R22, R15, PT ;  /* 0x0000000f1600720c */ /* 0x000fe20003f66270 */
[----:B------:R-:W-:Y:S01]  /*1e40*/  IMAD R26, R81, R4, RZ ;  /* 0x00000004511a7224 */ /* 0x000fe200078e02ff */
[----:B------:R-:W-:Y:S01]  /*1e50*/  SHF.L.U32 R27, R0, 0x6, RZ ;  /* 0x00000006001b7819 */ /* 0x000fe200000006ff */
[----:B------:R-:W-:-:S04]  /*1e60*/  IMAD.WIDE.U32 R28, R4, R83, R96 ;  /* 0x00000053041c7225 */ /* 0x000fc800078e0060 */
        /* <DEDUP_REMOVED lines=31> */
.L_x_1953:
[----:B------:R-:W-:Y:S05]  /*2060*/  BSYNC B0 ;  /* 0x0000000000007941 */ /* 0x000fea0003800000 */
.L_x_1952:
        /* <DEDUP_REMOVED lines=25> */
.L_x_1955:
[----:B------:R-:W-:Y:S05]  /*2200*/  BSYNC B0 ;  /* 0x0000000000007941 */ /* 0x000fea0003800000 */
.L_x_1954:
[C---:B------:R-:W-:Y:S01]  /*2210*/  SHF.L.U64.HI R94, R2.reuse, 0x4, R3 ;  /* 0x00000004025e7819 */ /* 0x040fe20000010203 */
[----:B------:R-:W-:Y:S01]  /*2220*/  BSSY B0, `(.L_x_1956) ;  /* 0x000001b000007945 */ /* 0x000fe20003800000 */
[----:B------:R-:W-:-:S03]  /*2230*/  SHF.L.U32 R95, R2, 0x4, RZ ;  /* 0x00000004025f7819 */ /* 0x000fc600000006ff */
[----:B------:R1:W-:Y:S04]  /*2240*/  STL [R1+0x18], R94 ;  /* 0x0000185e01007387 */ /* 0x0003e80000100800 */
[----:B------:R1:W-:Y:S01]  /*2250*/  STL [R1+0x1c], R95 ;  /* 0x00001c5f01007387 */ /* 0x0003e20000100800 */
[----:B------:R-:W-:Y:S05]  /*2260*/  @P4 BRA `(.L_x_1957) ;  /* 0x0000000000584947 */ /* 0x000fea0003800000 */
[----:B------:R-:W-:Y:S01]  /*2270*/  ULDC UR5, c[0x0][0x2d0] ;  /* 0x0000b40000057ab9 */ /* 0x000fe20000000800 */
[----:B------:R-:W-:Y:S02]  /*2280*/  IADD3 R28, P2, R95, R28, RZ ;  /* 0x0000001c5f1c7210 */ /* 0x000fe40007f5e0ff */
[----:B------:R-:W-:Y:S02]  /*2290*/  ISETP.GE.AND P0, PT, R188, UR5, PT ;  /* 0x00000005bc007c0c */ /* 0x000fe4000bf06270 */
[----:B------:R-:W-:Y:S01]  /*22a0*/  ISETP.GE.AND P1, PT, R98, UR5, PT ;  /* 0x0000000562007c0c */ /* 0x000fe2000bf26270 */
[----:B------:R-:W-:-:S10]  /*22b0*/  IMAD.X R19, R94, 0x1, R19, P2 ;  /* 0x000000015e137824 */ /* 0x000fd400010e0613 */
        /* <DEDUP_REMOVED lines=17> */
.L_x_1957:
[----:B------:R-:W-:Y:S05]  /*23d0*/  BSYNC B0 ;  /* 0x0000000000007941 */ /* 0x000fea0003800000 */
.L_x_1956:
[----:B------:R-:W0:Y:S01]  /*23e0*/  LDGDEPBAR ;  /* 0x00000000000079af */ /* 0x000e220000000000 */
[----:B------:R-:W-:Y:S01]  /*23f0*/  IMAD.SHL.U32 R16, R16, 0x40, RZ ;  /* 0x0000004010107824 */ /* 0x000fe200078e00ff */
[----:B-1-34-:R-:W-:Y:S01]  /*2400*/  LOP3.LUT R10, R27, 0x8, R22, 0xf8, !PT ;  /* 0x000000081b0a7812 */ /* 0x01afe200078ef816 */
[----:B------:R-:W-:Y:S01]  /*2410*/  IMAD.IADD R20, R35, 0x1, R13 ;  /* 0x0000000123147824 */ /* 0x000fe200078e020d */
[----:B------:R-:W-:Y:S01]  /*2420*/  SHF.R.U32.HI R27, RZ, 0x3, R27 ;  /* 0x00000003ff1b7819 */ /* 0x000fe2000001161b */
[----:B------:R-:W-:Y:S01]  /*2430*/  IMAD.SHL.U32 R11, R217, 0x8, RZ ;  /* 0x00000008d90b7824 */ /* 0x000fe200078e00ff */
[----:B------:R-:W-:Y:S01]  /*2440*/  LOP3.LUT R16, R16, 0x1c0, RZ, 0xc0, !PT ;  /* 0x000001c010107812 */ /* 0x000fe200078ec0ff */
[----:B------:R-:W-:Y:S01]  /*2450*/  IMAD.SHL.U32 R3, R14, 0x40, RZ ;  /* 0x000000400e037824 */ /* 0x000fe200078e00ff */
[----:B------:R1:W-:Y:S01]  /*2460*/  STL [R1+0x14], R20 ;  /* 0x0000141401007387 */ /* 0x0003e20000100800 */
[----:B------:R-:W-:Y:S01]  /*2470*/  SHF.R.S32.HI R82, RZ, 0x5, R90 ;  /* 0x00000005ff527819 */ /* 0x000fe2000001145a */
[-C--:B------:R-:W-:Y:S01]  /*2480*/  IMAD.WIDE.U32 R18, R4, R8.reuse, RZ ;  /* 0x0000000804127225 */ /* 0x080fe200078e00ff */
[----:B------:R-:W-:Y:S01]  /*2490*/  LOP3.LUT R2, R16, 0x8, R11, 0xf8, !PT ;  /* 0x0000000810027812 */ /* 0x000fe200078ef80b */
[----:B------:R-:W-:Y:S01]  /*24a0*/  BSSY B0, `(.L_x_1958) ;  /* 0x0000029000007945 */ /* 0x000fe20003800000 */
[----:B------:R-:W-:Y:S01]  /*24b0*/  LOP3.LUT R3, R3, 0xfffffe00, RZ, 0xc0, !PT ;  /* 0xfffffe0003037812 */ /* 0x000fe200078ec0ff */
[----:B------:R-:W-:Y:S01]  /*24c0*/  IMAD R11, R17, R8, RZ ;  /* 0x00000008110b7224 */ /* 0x000fe200078e02ff */
[----:B------:R-:W-:-:S02]  /*24d0*/  SHF.R.U32.HI R17, RZ, 0x3, R16 ;  /* 0x00000003ff117819 */ /* 0x000fc40000011610 */
[----:B------:R-:W-:Y:S01]  /*24e0*/  LOP3.LUT R10, R10, R27, RZ, 0x3c, !PT ;  /* 0x0000001b0a0a7212 */ /* 0x000fe200078e3cff */
[----:B------:R-:W-:Y:S01]  /*24f0*/  IMAD R11, R4, R9, R11 ;  /* 0x00000009040b7224 */ /* 0x000fe200078e020b */
[----:B------:R-:W-:Y:S01]  /*2500*/  LOP3.LUT R2, R2, R17, RZ, 0x3c, !PT ;  /* 0x0000001102027212 */ /* 0x000fe200078e3cff */
[----:B------:R-:W-:Y:S01]  /*2510*/  IMAD R17, R82, 0x400, R3 ;  /* 0x0000040052117824 */ /* 0x000fe200078e0203 */
[----:B------:R-:W-:Y:S01]  /*2520*/  LEA R13, P0, R18, R34, 0x5 ;  /* 0x00000022120d7211 */ /* 0x000fe200078028ff */
[----:B------:R-:W-:Y:S01]  /*2530*/  IMAD.IADD R11, R19, 0x1, R11 ;  /* 0x00000001130b7824 */ /* 0x000fe200078e020b */
[----:B------:R-:W-:Y:S01]  /*2540*/  ISETP.GE.AND P2, PT, R12, R15, PT ;  /* 0x0000000f0c00720c */ /* 0x000fe20003f46270 */
[----:B------:R-:W-:-:S04]  /*2550*/  DEPBAR.LE SB0, 0x0 ;  /* 0x000080000000791a */ /* 0x000fc80000000000 */
[----:B------:R-:W-:Y:S01]  /*2560*/  BAR.SYNC.DEFER_BLOCKING 0x0 ;  /* 0x0000000000007b1d */ /* 0x000fe20000010000 */
        /* <DEDUP_REMOVED lines=28> */
.L_x_1959:
[----:B------:R-:W-:Y:S05]  /*2730*/  BSYNC B0 ;  /* 0x0000000000007941 */ /* 0x000fea0003800000 */
.L_x_1958:
        /* <DEDUP_REMOVED lines=11> */
[----:B---34-:R-:W3:Y:S01]  /*27f0*/  @!P0 LDC.64 R10, c[0x0][0x220] ;  /* 0x00008800ff0a8b82 */ /* 0x018ee20000000a00 */
        /* <DEDUP_REMOVED lines=16> */
.L_x_1961:
[----:B------:R-:W-:Y:S05]  /*2900*/  BSYNC B0 ;  /* 0x0000000000007941 */ /* 0x000fea0003800000 */
.L_x_1960:
[----:B------:R-:W-:Y:S01]  /*2910*/  LDSM.16.M88.4 R72, [R218] ;  /* 0x00000000da48783b */ /* 0x000fe20000000200 */
[----:B------:R-:W-:Y:S01]  /*2920*/  R2P PR, R0, 0x6 ;  /* 0x0000000600007804 */ /* 0x000fe20000000000 */
[----:B------:R-:W-:Y:S01]  /*2930*/  VIADD R0, R217, 0x8000 ;  /* 0x00008000d9007836 */ /* 0x000fe20000000000 */
[----:B------:R-:W-:Y:S01]  /*2940*/  LEA R214, R5, R218, 0x1 ;  /* 0x000000da05d67211 */ /* 0x000fe200078e08ff */
[----:B--2---:R-:W2:Y:S01]  /*2950*/  LDSM.16.M88.4 R36, [R217+0x8000] ;  /* 0x00800000d924783b */ /* 0x004ea20000000200 */
[----:B------:R-:W-:Y:S01]  /*2960*/  VIADD R215, R217, 0x8020 ;  /* 0x00008020d9d77836 */ /* 0x000fe20000000000 */
[----:B------:R-:W5:Y:S01]  /*2970*/  LDC R251, c[0x0][0x2d8] ;  /* 0x0000b600fffb7b82 */ /* 0x000f620000000800 */
[----:B------:R-:W-:Y:S01]  /*2980*/  IMAD R216, R7, 0x2, R218 ;  /* 0x0000000207d87824 */ /* 0x000fe200078e02da */
[----:B------:R-:W5:Y:S01]  /*2990*/  LDSM.16.M88.4 R24, [R218+0x2000] ;  /* 0x00200000da18783b */ /* 0x000f620000000200 */
[----:B------:R-:W-:Y:S01]  /*29a0*/  ISETP.GE.AND P3, PT, R85, 0x21, PT ;  /* 0x000000215500780c */ /* 0x000fe20003f66270 */
[----:B------:R-:W-:Y:S01]  /*29b0*/  ULDC.U8 UR8, c[0x0][0x388] ;  /* 0x0000e20000087ab9 */ /* 0x000fe20000000000 */
[----:B------:R-:W-:Y:S01]  /*29c0*/  IMAD R213, R5, 0x2, R216 ;  /* 0x0000000205d57824 */ /* 0x000fe200078e02d8 */
[----:B------:R-:W5:Y:S01]  /*29d0*/  LDSM.16.M88.4 R60, [R217+0x8800] ;  /* 0x00880000d93c783b */ /* 0x000f620000000200 */
[----:B------:R-:W-:Y:S01]  /*29e0*/  P2R R93, PR, RZ, 0x8 ;  /* 0x00000008ff5d7803 */ /* 0x000fe20000000000 */
[----:B------:R-:W-:-:S02]  /*29f0*/  @P1 VIADD R215, R0, 0xffffffe0 ;  /* 0xffffffe000d71836 */ /* 0x000fc40000000000 */
[----:B------:R-:W-:Y:S01]  /*2a00*/  LDSM.16.M88.4 R12, [R216+0x2000] ;  /* 0x00200000d80c783b */ /* 0x000fe20000000200 */
[----:B------:R-:W-:Y:S02]  /*2a10*/  IMAD.MOV.U32 R0, RZ, RZ, 0x40 ;  /* 0x00000040ff007424 */ /* 0x000fe400078e00ff */
[C---:B------:R-:W-:Y:S01]  /*2a20*/  VIADD R207, R215.reuse, 0x800 ;  /* 0x00000800d7cf7836 */ /* 0x040fe20000000000 */
[----:B---34-:R-:W3:Y:S01]  /*2a30*/  LDSM.16.M88.4 R8, [R215] ;  /* 0x00000000d708783b */ /* 0x018ee20000000200 */
[C---:B------:R-:W-:Y:S01]  /*2a40*/  IADD3 R205, R215.reuse, 0x1000, RZ ;  /* 0x00001000d7cd7810 */ /* 0x040fe20007ffe0ff */
[----:B------:R-:W-:Y:S01]  /*2a50*/  VIADD R204, R215, 0x1800 ;  /* 0x00001800d7cc7836 */ /* 0x000fe20000000000 */
[----:B------:R-:W-:Y:S01]  /*2a60*/  SEL R0, R0, 0xffffffc0, !P2 ;  /* 0xffffffc000007807 */ /* 0x000fe20005000000 */
[----:B------:R-:W4:Y:S04]  /*2a70*/  LDSM.16.M88.4 R52, [R216] ;  /* 0x00000000d834783b */ /* 0x000f280000000200 */
[----:B------:R-:W4:Y:S01]  /*2a80*/  LDSM.16.M88.4 R56, [R215+0x800] ;  /* 0x00080000d738783b */ /* 0x000f220000000200 */
[----:B------:R-:W-:-:S02]  /*2a90*/  IMAD.IADD R211, R217, 0x1, R0 ;  /* 0x00000001d9d37824 */ /* 0x000fc400078e0200 */
[----:B------:R-:W-:Y:S01]  /*2aa0*/  IMAD.IADD R206, R0, 0x1, R215 ;  /* 0x0000000100ce7824 */ /* 0x000fe200078e02d7 */
[----:B-1----:R-:W-:Y:S01]  /*2ab0*/  LDSM.16.M88.4 R20, [R214+0x2000] ;  /* 0x00200000d614783b */ /* 0x002fe20000000200 */
[----:B------:R-:W1:Y:S03]  /*2ac0*/  LDC R0, c[0x0][0x270] ;  /* 0x00009c00ff007b82 */ /* 0x000e660000000800 */
[----:B------:R-:W4:Y:S04]  /*2ad0*/  LDSM.16.M88.4 R16, [R211+0x8000] ;  /* 0x00800000d310783b */ /* 0x000f280000000200 */
[----:B------:R-:W4:Y:S01]  /*2ae0*/  LDSM.16.M88.4 R68, [R214] ;  /* 0x00000000d644783b */ /* 0x000f220000000200 */
[-C--:B--2---:R-:W-:Y:S03]  /*2af0*/  HMMA.16816.F32 R48, R72, R36.reuse, RZ ;  /* 0x000000244830723c */ /* 0x084fe600000018ff */
[----:B------:R-:W2:Y:S04]  /*2b00*/  LDSM.16.M88.4 R76, [R211+0x8800] ;  /* 0x00880000d34c783b */ /* 0x000ea80000000200 */
[----:B------:R-:W-:Y:S01]  /*2b10*/  LDSM.16.M88.4 R64, [R206+0x800] ;  /* 0x00080000ce40783b */ /* 0x000fe20000000200 */
[C---:B-----5:R-:W-:Y:S03]  /*2b20*/  HMMA.16816.F32 R44, R24.reuse, R36, RZ ;  /* 0x00000024182c723c */ /* 0x060fe600000018ff */
[----:B------:R-:W0:Y:S03]  /*2b30*/  LDGDEPBAR ;  /* 0x00000000000079af */ /* 0x000e260000000000 */
[----:B------:R-:W-:Y:S01]  /*2b40*/  HMMA.16816.F32 R28, R24, R60, RZ ;  /* 0x0000003c181c723c */ /* 0x000fe200000018ff */
[----:B-1----:R-:W-:-:S05]  /*2b50*/  IMAD R0, R89, R0, R88 ;  /* 0x0000000059007224 */ /* 0x002fca00078e0258 */
[----:B------:R-:W-:Y:S01]  /*2b60*/  HMMA.16816.F32 R40, R24, R38, RZ ;  /* 0x000000261828723c */ /* 0x000fe200000018ff */
[----:B------:R-:W-:-:S04]  /*2b70*/  SHF.L.U32 R183, R0, 0x5, RZ ;  /* 0x0000000500b77819 */ /* 0x000fc800000006ff */
[----:B------:R-:W-:Y:S01]  /*2b80*/  IADD3 R184, P1, P0, R183, R86, R6 ;  /* 0x00000056b7b87210 */ /* 0x000fe2000783e006 */
[----:B------:R-:W-:Y:S01]  /*2b90*/  HMMA.16816.F32 R24, R24, R62, RZ ;  /* 0x0000003e1818723c */ /* 0x000fe200000018ff */
[----:B------:R-:W-:-:S05]  /*2ba0*/  SHF.R.S32.HI R183, RZ, 0x1f, R183 ;  /* 0x0000001fffb77819 */ /* 0x000fca00000114b7 */
[C---:B------:R-:W-:Y:S06]  /*2bb0*/  HMMA.16816.F32 R36, R72.reuse, R38, RZ ;  /* 0x000000264824723c */ /* 0x040fec00000018ff */
[C---:B------:R-:W-:Y:S06]  /*2bc0*/  HMMA.16816.F32 R32, R72.reuse, R60, RZ ;  /* 0x0000003c4820723c */ /* 0x040fec00000018ff */
[----:B------:R-:W-:Y:S01]  /*2bd0*/  HMMA.16816.F32 R72, R72, R62, RZ ;  /* 0x0000003e4848723c */ /* 0x000fe200000018ff */
[----:B------:R-:W-:Y:S05]  /*2be0*/  LDSM.16.M88.4 R60, [R213] ;  /* 0x00000000d53c783b */ /* 0x000fea0000000200 */
[-C--:B---3--:R-:W-:Y:S06]  /*2bf0*/  HMMA.16816.F32 R44, R12, R8.reuse, R44 ;  /* 0x000000080c2c723c */ /* 0x088fec000000182c */
[----:B----4-:R-:W-:Y:S06]  /*2c00*/  HMMA.16816.F32 R48, R52, R8, R48 ;  /* 0x000000083430723c */ /* 0x010fec0000001830 */
[C---:B------:R-:W-:Y:S06]  /*2c10*/  HMMA.16816.F32 R28, R12.reuse, R56, R28 ;  /* 0x000000380c1c723c */ /* 0x040fec000000181c */
[C---:B------:R-:W-:Y:S06]  /*2c20*/  HMMA.16816.F32 R40, R12.reuse, R10, R40 ;  /* 0x0000000a0c28723c */ /* 0x040fec0000001828 */
[----:B------:R-:W-:Y:S01]  /*2c30*/  HMMA.16816.F32 R24, R12, R58, R24 ;  /* 0x0000003a0c18723c */ /* 0x000fe20000001818 */
[----:B------:R-:W-:Y:S05]  /*2c40*/  LDSM.16.M88.4 R12, [R213+0x2000] ;  /* 0x00200000d50c783b */ /* 0x000fea0000000200 */
[C---:B------:R-:W-:Y:S01]  /*2c50*/  HMMA.16816.F32 R36, R52.reuse, R10, R36 ;  /* 0x0000000a3424723c */ /* 0x040fe20000001824 */
[----:B------:R-:W1:Y:S05]  /*2c60*/  LDSM.16.M88.4 R8, [R206] ;  /* 0x00000000ce08783b */ /* 0x000e6a0000000200 */
[C---:B------:R-:W-:Y:S06]  /*2c70*/  HMMA.16816.F32 R32, R52.reuse, R56, R32 ;  /* 0x000000383420723c */ /* 0x040fec0000001820 */
[----:B------:R-:W-:Y:S01]  /*2c80*/  HMMA.16816.F32 R72, R52, R58, R72 ;  /* 0x0000003a3448723c */ /* 0x000fe20000001848 */
[----:B------:R-:W-:Y:S04]  /*2c90*/  LDSM.16.M88.4 R56, [R218+0x6000] ;  /* 0x00600000da38783b */ /* 0x000fe80000000200 */
[----:B------:R-:W3:Y:S01]  /*2ca0*/  LDSM.16.M88.4 R52, [R217+0x9000] ;  /* 0x00900000d934783b */ /* 0x000ee20000000200 */
[-C--:B------:R-:W-:Y:S06]  /*2cb0*/  HMMA.16816.F32 R44, R20, R16.reuse, R44 ;  /* 0x00000010142c723c */ /* 0x080fec000000182c */
[----:B------:R-:W-:Y:S06]  /*2cc0*/  HMMA.16816.F32 R48, R68, R16, R48 ;  /* 0x000000104430723c */ /* 0x000fec0000001830 */
[C---:B--2---:R-:W-:Y:S06]  /*2cd0*/  HMMA.16816.F32 R28, R20.reuse, R76, R28 ;  /* 0x0000004c141c723c */ /* 0x044fec000000181c */
[C---:B------:R-:W-:Y:S06]  /*2ce0*/  HMMA.16816.F32 R40, R20.reuse, R18, R40 ;  /* 0x000000121428723c */ /* 0x040fec0000001828 */
[----:B------:R-:W-:Y:S01]  /*2cf0*/  HMMA.16816.F32 R24, R20, R78, R24 ;  /* 0x0000004e1418723c */ /* 0x000fe20000001818 */
[----:B------:R-:W-:Y:S05]  /*2d00*/  LDSM.16.M88.4 R20, [R217+0x9800] ;  /* 0x00980000d914783b */ /* 0x000fea0000000200 */
[C---:B------:R-:W-:Y:S01]  /*2d10*/  HMMA.16816.F32 R36, R68.reuse, R18, R36 ;  /* 0x000000124424723c */ /* 0x040fe20000001824 */
[----:B------:R-:W2:Y:S05]  /*2d20*/  LDSM.16.M88.4 R16, [R218+0x4000] ;  /* 0x00400000da10783b */ /* 0x000eaa0000000200 */
[C---:B------:R-:W-:Y:S06]  /*2d30*/  HMMA.16816.F32 R32, R68.reuse, R76, R32 ;  /* 0x0000004c4420723c */ /* 0x040fec0000001820 */
[----:B------:R-:W-:Y:S01]  /*2d40*/  HMMA.16816.F32 R68, R68, R78, R72 ;  /* 0x0000004e4444723c */ /* 0x000fe20000001848 */
[----:B------:R-:W-:Y:S04]  /*2d50*/  LDSM.16.M88.4 R72, [R216+0x4000] ;  /* 0x00400000d848783b */ /* 0x000fe80000000200 */
[----:B------:R-:W-:Y:S01]  /*2d60*/  LDSM.16.M88.4 R76, [R215+0x1800] ;  /* 0x00180000d74c783b */ /* 0x000fe20000000200 */
[-C--:B-1----:R-:W-:Y:S06]  /*2d70*/  HMMA.16816.F32 R44, R12, R8.reuse, R44 ;  /* 0x000000080c2c723c */ /* 0x082fec000000182c */
[----:B------:R-:W-:Y:S06]  /*2d80*/  HMMA.16816.F32 R48, R60, R8, R48 ;  /* 0x000000083c30723c */ /* 0x000fec0000001830 */
[C---:B------:R-:W-:Y:S06]  /*2d90*/  HMMA.16816.F32 R40, R12.reuse, R10, R40 ;  /* 0x0000000a0c28723c */ /* 0x040fec0000001828 */
[C---:B------:R-:W-:Y:S06]  /*2da0*/  HMMA.16816.F32 R28, R12.reuse, R64, R28 ;  /* 0x000000400c1c723c */ /* 0x040fec000000181c */
[----:B------:R-:W-:Y:S01]  /*2db0*/  HMMA.16816.F32 R24, R12, R66, R24 ;  /* 0x000000420c18723c */ /* 0x000fe20000001818 */
[----:B------:R-:W-:Y:S05]  /*2dc0*/  LDSM.16.M88.4 R12, [R216+0x6000] ;  /* 0x00600000d80c783b */ /* 0x000fea0000000200 */
[C---:B------:R-:W-:Y:S01]  /*2dd0*/  HMMA.16816.F32 R36, R60.reuse, R10, R36 ;  /* 0x0000000a3c24723c */ /* 0x040fe20000001824 */
[----:B------:R-:W1:Y:S05]  /*2de0*/  LDSM.16.M88.4 R8, [R215+0x1000] ;  /* 0x00100000d708783b */ /* 0x000e6a0000000200 */
[C---:B------:R-:W-:Y:S06]  /*2df0*/  HMMA.16816.F32 R32, R60.reuse, R64, R32 ;  /* 0x000000403c20723c */ /* 0x040fec0000001820 */
[----:B------:R-:W-:Y:S01]  /*2e00*/  HMMA.16816.F32 R68, R60, R66, R68 ;  /* 0x000000423c44723c */ /* 0x000fe20000001844 */
[----:B------:R-:W-:Y:S04]  /*2e10*/  LDSM.16.M88.4 R60, [R214+0x6000] ;  /* 0x00600000d63c783b */ /* 0x000fe80000000200 */
[----:B------:R-:W-:Y:S01]  /*2e20*/  LDSM.16.M88.4 R64, [R214+0x4000] ;  /* 0x00400000d640783b */ /* 0x000fe20000000200 */
[-C--:B---3--:R-:W-:Y:S06]  /*2e30*/  HMMA.16816.F32 R44, R56, R52.reuse, R44 ;  /* 0x00000034382c723c */ /* 0x088fec000000182c */
[----:B--2---:R-:W-:Y:S06]  /*2e40*/  HMMA.16816.F32 R48, R16, R52, R48 ;  /* 0x000000341030723c */ /* 0x004fec0000001830 */
[C---:B------:R-:W-:Y:S06]  /*2e50*/  HMMA.16816.F32 R40, R56.reuse, R54, R40 ;  /* 0x000000363828723c */ /* 0x040fec0000001828 */
[C---:B------:R-:W-:Y:S06]  /*2e60*/  HMMA.16816.F32 R28, R56.reuse, R20, R28 ;  /* 0x00000014381c723c */ /* 0x040fec000000181c */
[----:B------:R-:W-:Y:S01]  /*2e70*/  HMMA.16816.F32 R24, R56, R22, R24 ;  /* 0x000000163818723c */ /* 0x000fe20000001818 */
[----:B------:R-:W2:Y:S05]  /*2e80*/  LDSM.16.M88.4 R56, [R211+0x9000] ;  /* 0x00900000d338783b */ /* 0x000eaa0000000200 */
[C---:B------:R-:W-:Y:S01]  /*2e90*/  HMMA.16816.F32 R36, R16.reuse, R54, R36 ;  /* 0x000000361024723c */ /* 0x040fe20000001824 */
[----:B------:R-:W3:Y:S05]  /*2ea0*/  LDSM.16.M88.4 R52, [R211+0x9800] ;  /* 0x00980000d334783b */ /* 0x000eea0000000200 */
[C---:B------:R-:W-:Y:S06]  /*2eb0*/  HMMA.16816.F32 R32, R16.reuse, R20, R32 ;  /* 0x000000141020723c */ /* 0x040fec0000001820 */
[----:B------:R-:W-:Y:S01]  /*2ec0*/  HMMA.16816.F32 R68, R16, R22, R68 ;  /* 0x000000161044723c */ /* 0x000fe20000001844 */
[----:B------:R-:W-:Y:S04]  /*2ed0*/  LDSM.16.M88.4 R20, [R213+0x6000] ;  /* 0x00600000d514783b */ /* 0x000fe80000000200 */
[----:B------:R-:W4:Y:S01]  /*2ee0*/  LDSM.16.M88.4 R16, [R206+0x1000] ;  /* 0x00100000ce10783b */ /* 0x000f220000000200 */
[-C--:B-1----:R-:W-:Y:S06]  /*2ef0*/  HMMA.16816.F32 R44, R12, R8.reuse, R44 ;  /* 0x000000080c2c723c */ /* 0x082fec000000182c */
[----:B------:R-:W-:Y:S06]  /*2f00*/  HMMA.16816.F32 R48, R72, R8, R48 ;  /* 0x000000084830723c */ /* 0x000fec0000001830 */
[-C--:B------:R-:W-:Y:S06]  /*2f10*/  HMMA.16816.F32 R40, R12, R10.reuse, R40 ;  /* 0x0000000a0c28723c */ /* 0x080fec0000001828 */
[----:B------:R-:W-:Y:S01]  /*2f20*/  HMMA.16816.F32 R36, R72, R10, R36 ;  /* 0x0000000a4824723c */ /* 0x000fe20000001824 */
[----:B------:R-:W1:Y:S05]  /*2f30*/  LDSM.16.M88.4 R8, [R213+0x4000] ;  /* 0x00400000d508783b */ /* 0x000e6a0000000200 */
[-C--:B------:R-:W-:Y:S06]  /*2f40*/  HMMA.16816.F32 R28, R12, R76.reuse, R28 ;  /* 0x0000004c0c1c723c */ /* 0x080fec000000181c */
[C---:B------:R-:W-:Y:S06]  /*2f50*/  HMMA.16816.F32 R32, R72.reuse, R76, R32 ;  /* 0x0000004c4820723c */ /* 0x040fec0000001820 */
[-C--:B------:R-:W-:Y:S06]  /*2f60*/  HMMA.16816.F32 R68, R72, R78.reuse, R68 ;  /* 0x0000004e4844723c */ /* 0x080fec0000001844 */
[----:B------:R-:W-:Y:S01]  /*2f70*/  HMMA.16816.F32 R24, R12, R78, R24 ;  /* 0x0000004e0c18723c */ /* 0x000fe20000001818 */
[----:B------:R-:W5:Y:S01]  /*2f80*/  LDSM.16.M88.4 R12, [R206+0x1800] ;  /* 0x00180000ce0c783b */ /* 0x000f620000000200 */
[----:B------:R-:W-:-:S04]  /*2f90*/  DEPBAR.LE SB0, 0x0 ;  /* 0x000080000000791a */ /* 0x000fc80000000000 */
[-C--:B--2---:R-:W-:Y:S06]  /*2fa0*/  HMMA.16816.F32 R44, R60, R56.reuse, R44 ;  /* 0x000000383c2c723c */ /* 0x084fec000000182c */
[----:B------:R-:W-:Y:S06]  /*2fb0*/  HMMA.16816.F32 R48, R64, R56, R48 ;  /* 0x000000384030723c */ /* 0x000fec0000001830 */
[-C--:B---3--:R-:W-:Y:S06]  /*2fc0*/  HMMA.16816.F32 R28, R60, R52.reuse, R28 ;  /* 0x000000343c1c723c */ /* 0x088fec000000181c */
[C---:B------:R-:W-:Y:S06]  /*2fd0*/  HMMA.16816.F32 R32, R64.reuse, R52, R32 ;  /* 0x000000344020723c */ /* 0x040fec0000001820 */
[C---:B------:R-:W-:Y:S06]  /*2fe0*/  HMMA.16816.F32 R36, R64.reuse, R58, R36 ;  /* 0x0000003a4024723c */ /* 0x040fec0000001824 */
[----:B------:R-:W-:Y:S06]  /*2ff0*/  HMMA.16816.F32 R68, R64, R54, R68 ;  /* 0x000000364044723c */ /* 0x000fec0000001844 */
[-C--:B----4-:R-:W-:Y:S06]  /*3000*/  HMMA.16816.F32 R44, R20, R16.reuse, R44 ;  /* 0x00000010142c723c */ /* 0x090fec000000182c */
[----:B-1----:R-:W-:Y:S01]  /*3010*/  HMMA.16816.F32 R48, R8, R16, R48 ;  /* 0x000000100830723c */ /* 0x002fe20000001830 */
[----:B------:R-:W1:Y:S05]  /*3020*/  LDC R17, c[0x0][0x2d4] ;  /* 0x0000b500ff117b82 */ /* 0x000e6a0000000800 */
[C---:B------:R-:W-:Y:S06]  /*3030*/  HMMA.16816.F32 R40, R60.reuse, R58, R40 ;  /* 0x0000003a3c28723c */ /* 0x040fec0000001828 */
[----:B------:R-:W-:Y:S01]  /*3040*/  HMMA.16816.F32 R24, R60, R54, R24 ;  /* 0x000000363c18723c */ /* 0x000fe20000001818 */
[----:B------:R-:W-:-:S04]  /*3050*/  SHF.R.S32.HI R59, RZ, 0x1f, R6 ;  /* 0x0000001fff3b7819 */ /* 0x000fc80000011406 */
[----:B------:R-:W-:Y:S01]  /*3060*/  LEA.HI R59, R59, R6, RZ, 0x2 ;  /* 0x000000063b3b7211 */ /* 0x000fe200078f10ff */
[-C--:B-----5:R-:W-:Y:S06]  /*3070*/  HMMA.16816.F32 R28, R20, R12.reuse, R28 ;  /* 0x0000000c141c723c */ /* 0x0a0fec000000181c */
[----:B------:R-:W-:Y:S01]  /*3080*/  HMMA.16816.F32 R32, R8, R12, R32 ;  /* 0x0000000c0820723c */ /* 0x000fe20000001820 */
[----:B-1----:R-:W-:-:S05]  /*3090*/  IMAD R0, R0, R17, R84 ;  /* 0x0000001100007224 */ /* 0x002fca00078e0254 */
[----:B------:R-:W-:Y:S01]  /*30a0*/  HMMA.16816.F32 R36, R8, R18, R36 ;  /* 0x000000120824723c */ /* 0x000fe20000001824 */
[----:B------:R-:W-:Y:S02]  /*30b0*/  SHF.R.S32.HI R13, RZ, 0x1f, R90 ;  /* 0x0000001fff0d7819 */ /* 0x000fe4000001145a */
[----:B------:R-:W-:-:S03]  /*30c0*/  SHF.R.S32.HI R12, RZ, 0x2, R59 ;  /* 0x00000002ff0c7819 */ /* 0x000fc6000001143b */
[----:B------:R-:W-:Y:S06]  /*30d0*/  HMMA.16816.F32 R68, R8, R14, R68 ;  /* 0x0000000e0844723c */ /* 0x000fec0000001844 */
[C---:B------:R-:W-:Y:S01]  /*30e0*/  HMMA.16816.F32 R40, R20.reuse, R18, R40 ;  /* 0x000000121428723c */ /* 0x040fe20000001828 */
[----:B------:R-:W-:Y:S01]  /*30f0*/  LEA.HI R9, R13, R82, RZ, 0x2 ;  /* 0x000000520d097211 */ /* 0x000fe200078f10ff */
[----:B------:R-:W-:Y:S01]  /*3100*/  IMAD R13, R0, R251, RZ ;  /* 0x000000fb000d7224 */ /* 0x000fe200078e02ff */
[----:B------:R-:W-:Y:S02]  /*3110*/  SHF.R.S32.HI R8, RZ, 0x1f, R6 ;  /* 0x0000001fff087819 */ /* 0x000fe40000011406 */
[----:B------:R-:W-:Y:S01]  /*3120*/  LOP3.LUT R9, R9, 0xffffffc, RZ, 0xc0, !PT ;  /* 0x0ffffffc09097812 */ /* 0x000fe200078ec0ff */
[----:B------:R-:W-:Y:S01]  /*3130*/  HMMA.16816.F32 R24, R20, R14, R24 ;  /* 0x0000000e1418723c */ /* 0x000fe20000001818 */
[----:B------:R-:W-:-:S03]  /*3140*/  IADD3.X R183, R183, R87, R8, P1, P0 ;  /* 0x00000057b7b77210 */ /* 0x000fc60000fe0408 */
[----:B------:R-:W-:-:S04]  /*3150*/  IMAD.IADD R9, R82, 0x1, -R9 ;  /* 0x0000000152097824 */ /* 0x000fc800078e0a09 */
[----:B------:R-:W-:Y:S01]  /*3160*/  IMAD R12, R9, 0x10, R12 ;  /* 0x00000010090c7824 */ /* 0x000fe200078e020c */
[----:B------:R-:W-:Y:S06]  /*3170*/  BAR.SYNC.DEFER_BLOCKING 0x0 ;  /* 0x0000000000007b1d */ /* 0x000fec0000010000 */
[----:B------:R-:W-:Y:S09]  /*3180*/  @!P3 BRA `(.L_x_1962) ;  /* 0x0000000000bcb947 */ /* 0x000ff20003800000 */
[----:B------:R-:W-:Y:S01]  /*3190*/  ULDC UR5, c[0x0][0x2d0] ;  /* 0x0000b40000057ab9 */ /* 0x000fe20000000800 */
[----:B------:R-:W-:Y:S01]  /*31a0*/  VIADD R16, R186, 0xfffffffe ;  /* 0xfffffffeba107836 */ /* 0x000fe20000000000 */
[----:B------:R-:W-:Y:S01]  /*31b0*/  ISETP.GE.AND P0, PT, R188, UR5, PT ;  /* 0x00000005bc007c0c */ /* 0x000fe2000bf06270 */
[----:B------:R-:W-:Y:S01]  /*31c0*/  BSSY B0, `(.L_x_1963) ;  /* 0x000002a000007945 */ /* 0x000fe20003800000 */
        /* <DEDUP_REMOVED lines=41> */
.L_x_1964:
[----:B------:R-:W-:Y:S05]  /*3460*/  BSYNC B0 ;  /* 0x0000000000007941 */ /* 0x000fea0003800000 */
.L_x_1963:
[----:B------:R-:W0:Y:S02]  /*3470*/  LDGDEPBAR ;  /* 0x00000000000079af */ /* 0x000e240000000000 */
.L_x_1962:
[----:B-12---:R-:W-:Y:S01]  /*3480*/  IMAD.SHL.U32 R9, R80, 0x2, RZ ;  /* 0x0000000250097824 */ /* 0x006fe200078e00ff */
[----:B------:R-:W-:Y:S01]  /*3490*/  LOP3.LUT R53, R4, UR25, RZ, 0x3c, !PT ;  /* 0x0000001904357c12 */ /* 0x000fe2000f8e3cff */
[----:B------:R-:W-:Y:S01]  /*34a0*/  IMAD.WIDE.U32 R56, R184, -0x2daee0ad, RZ ;  /* 0xd2511f53b8387825 */ /* 0x000fe200078e00ff */
[----:B------:R-:W-:Y:S01]  /*34b0*/  LOP3.LUT R59, R59, 0x7ffffffc, RZ, 0xc0, !PT ;  /* 0x7ffffffc3b3b7812 */ /* 0x000fe200078ec0ff */
[----:B------:R-:W-:Y:S01]  /*34c0*/  UIADD3 UR7, UR24, -0x61c88647, URZ ;  /* 0x9e3779b918077890 */ /* 0x000fe2000fffe03f */
[----:B------:R-:W-:Y:S01]  /*34d0*/  LOP3.LUT R9, R9, 0x6, RZ, 0xc0, !PT ;  /* 0x0000000609097812 */ /* 0x000fe200078ec0ff */
[----:B------:R-:W-:Y:S01]  /*34e0*/  IMAD R185, R91, 0x8, R82 ;  /* 0x000000085bb97824 */ /* 0x000fe200078e0252 */
[----:B------:R-:W-:Y:S01]  /*34f0*/  LOP3.LUT R72, R57, R53, RZ, 0x3c, !PT ;  /* 0x0000003539487212 */ /* 0x000fe200078e3cff */
[----:B------:R-:W-:Y:S01]  /*3500*/  UIADD3 UR6, UR25, -0x4498517b, URZ ;  /* 0xbb67ae8519067890 */ /* 0x000fe2000fffe03f */
[----:B------:R-:W-:Y:S01]  /*3510*/  LOP3.LUT R183, R183, UR24, RZ, 0x3c, !PT ;  /* 0x00000018b7b77c12 */ /* 0x000fe2000f8e3cff */
[----:B------:R-:W-:Y:S01]  /*3520*/  IMAD R10, R4, 0x20, R9 ;  /* 0x00000020040a7824 */ /* 0x000fe200078e0209 */
[----:B------:R-:W-:Y:S01]  /*3530*/  UIADD3 UR5, UR25, 0x76cf5d0a, URZ ;  /* 0x76cf5d0a19057890 */ /* 0x000fe2000fffe03f */
[----:B------:R-:W-:Y:S01]  /*3540*/  IMAD.WIDE.U32 R72, R72, -0x326172a9, RZ ;  /* 0xcd9e8d5748487825 */ /* 0x000fe200078e00ff */
[----:B------:R-:W-:Y:S01]  /*3550*/  ULDC UR11, c[0x0][0x2ec] ;  /* 0x0000bb00000b7ab9 */ /* 0x000fe20000000800 */
[----:B------:R-:W-:Y:S01]  /*3560*/  UIADD3 UR9, UR24, 0x78dde6e4, URZ ;  /* 0x78dde6e418097890 */ /* 0x000fe2000fffe03f */
[CC--:B------:R-:W-:Y:S01]  /*3570*/  ISETP.GE.AND P0, PT, R10.reuse, R85.reuse, PT ;  /* 0x000000550a00720c */ /* 0x0c0fe20003f06270 */
[C---:B------:R-:W-:Y:S01]  /*3580*/  VIADD R8, R10.reuse, 0x1 ;  /* 0x000000010a087836 */ /* 0x040fe20000000000 */
[----:B------:R-:W-:Y:S01]  /*3590*/  UIADD3 UR10, UR24, -0x4ab325aa, URZ ;  /* 0xb54cda56180a7890 */ /* 0x000fe2000fffe03f */
[----:B------:R-:W-:Y:S01]  /*35a0*/  VIADD R0, R10, 0x8 ;  /* 0x000000080a007836 */ /* 0x000fe20000000000 */
[----:B------:R-:W-:Y:S01]  /*35b0*/  FSEL R54, R48, -INF , !P0 ;  /* 0xff80000030367808 */ /* 0x000fe20004000000 */
[----:B------:R-:W-:Y:S01]  /*35c0*/  VIADD R22, R10, 0x9 ;  /* 0x000000090a167836 */ /* 0x000fe20000000000 */
[-C--:B------:R-:W-:Y:S01]  /*35d0*/  ISETP.GE.AND P2, PT, R8, R85.reuse, PT ;  /* 0x000000550800720c */ /* 0x080fe20003f46270 */
[----:B------:R-:W-:Y:S01]  /*35e0*/  VIADD R8, R10, 0x10 ;  /* 0x000000100a087836 */ /* 0x000fe20000000000 */
[-C--:B------:R-:W-:Y:S01]  /*35f0*/  ISETP.GE.AND P6, PT, R0, R85.reuse, PT ;  /* 0x000000550000720c */ /* 0x080fe20003fc6270 */
[C---:B------:R-:W-:Y:S01]  /*3600*/  VIADD R0, R10.reuse, 0x11 ;  /* 0x000000110a007836 */ /* 0x040fe20000000000 */
[----:B------:R-:W-:Y:S01]  /*3610*/  FSEL R49, R49, -INF , !P2 ;  /* 0xff80000031317808 */ /* 0x000fe20005000000 */
[----:B------:R-:W-:Y:S01]  /*3620*/  VIADD R48, R10, 0x18 ;  /* 0x000000180a307836 */ /* 0x000fe20000000000 */
[----:B------:R-:W-:Y:S01]  /*3630*/  ISETP.GE.AND P5, PT, R22, R85, PT ;  /* 0x000000551600720c */ /* 0x000fe20003fa6270 */
[----:B------:R-:W-:Y:S01]  /*3640*/  VIADD R10, R10, 0x19 ;  /* 0x000000190a0a7836 */ /* 0x000fe20000000000 */
[----:B------:R-:W-:Y:S01]  /*3650*/  FSEL R22, R36, -INF , !P6 ;  /* 0xff80000024167808 */ /* 0x000fe20007000000 */
[----:B------:R-:W-:Y:S01]  /*3660*/  IMAD.IADD R4, R3, 0x1, R2 ;  /* 0x0000000103047824 */ /* 0x000fe200078e0202 */
[----:B------:R-:W-:Y:S01]  /*3670*/  FMNMX.FTZ R9, R54, R49, !PT ;  /* 0x0000003136097209 */ /* 0x000fe20007810000 */
[----:B------:R-:W-:Y:S01]  /*3680*/  IMAD.WIDE.U32 R64, R185, -0x326172a9, RZ ;  /* 0xcd9e8d57b9407825 */ /* 0x000fe200078e00ff */
[----:B------:R-:W-:-:S02]  /*3690*/  FSEL R36, R50, -INF , !P0 ;  /* 0xff80000032247808 */ /* 0x000fc40004000000 */
[----:B------:R-:W-:Y:S02]  /*36a0*/  ISETP.GE.AND P4, PT, R8, R85, PT ;  /* 0x000000550800720c */ /* 0x000fe40003f86270 */
[----:B------:R-:W-:Y:S02]  /*36b0*/  FSEL R23, R37, -INF , !P5 ;  /* 0xff80000025177808 */ /* 0x000fe40006800000 */
[----:B------:R-:W-:Y:S02]  /*36c0*/  FMNMX.FTZ R50, R22, R9, !PT ;  /* 0x0000000916327209 */ /* 0x000fe40007810000 */
[----:B------:R-:W-:Y:S02]  /*36d0*/  ISETP.GE.AND P3, PT, R0, R85, PT ;  /* 0x000000550000720c */ /* 0x000fe40003f66270 */
[----:B------:R-:W-:Y:S01]  /*36e0*/  FSEL R55, R32, -INF , !P4 ;  /* 0xff80000020377808 */ /* 0x000fe20006000000 */
[----:B------:R-:W-:Y:S01]  /*36f0*/  IMAD.IADD R32, R6, 0x1, -R59 ;  /* 0x0000000106207824 */ /* 0x000fe200078e0a3b */
[----:B------:R-:W-:-:S02]  /*3700*/  FMNMX.FTZ R50, R23, R50, !PT ;  /* 0x0000003217327209 */ /* 0x000fc40007810000 */
[----:B------:R-:W-:Y:S01]  /*3710*/  ISETP.GE.AND P1, PT, R48, R85, PT ;  /* 0x000000553000720c */ /* 0x000fe20003f26270 */
[----:B------:R-:W-:Y:S01]  /*3720*/  IMAD.SHL.U32 R32, R32, 0x2, RZ ;  /* 0x0000000220207824 */ /* 0x000fe200078e00ff */
[----:B------:R-:W-:Y:S02]  /*3730*/  FSEL R33, R33, -INF , !P3 ;  /* 0xff80000021217808 */ /* 0x000fe40005800000 */
[----:B------:R-:W-:Y:S01]  /*3740*/  FMNMX.FTZ R50, R55, R50, !PT ;  /* 0x0000003237327209 */ /* 0x000fe20007810000 */
[----:B------:R-:W-:Y:S01]  /*3750*/  IMAD R32, R12, R251, R32 ;  /* 0x000000fb0c207224 */ /* 0x000fe200078e0220 */
[----:B------:R-:W-:Y:S02]  /*3760*/  FSEL R8, R46, -INF , !P0 ;  /* 0xff8000002e087808 */ /* 0x000fe40004000000 */
[----:B------:R-:W-:Y:S02]  /*3770*/  FSEL R0, R44, -INF , !P0 ;  /* 0xff8000002c007808 */ /* 0x000fe40004000000 */
[----:B------:R-:W-:-:S02]  /*3780*/  ISETP.GE.AND P0, PT, R10, R85, PT ;  /* 0x000000550a00720c */ /* 0x000fc40003f06270 */
[----:B------:R-:W-:Y:S02]  /*3790*/  FSEL R68, R68, -INF , !P1 ;  /* 0xff80000044447808 */ /* 0x000fe40004800000 */
[----:B------:R-:W-:Y:S02]  /*37a0*/  FMNMX.FTZ R37, R33, R50, !PT ;  /* 0x0000003221257209 */ /* 0x000fe40007810000 */
[----:B------:R-:W-:Y:S02]  /*37b0*/  FSEL R69, R69, -INF , !P0 ;  /* 0xff80000045457808 */ /* 0x000fe40004000000 */
[----:B------:R-:W-:Y:S02]  /*37c0*/  FMNMX.FTZ R10, R68, R37, !PT ;  /* 0x00000025440a7209 */ /* 0x000fe40007810000 */
[----:B------:R-:W-:Y:S02]  /*37d0*/  LOP3.LUT R74, R65, R183, RZ, 0x3c, !PT ;  /* 0x000000b7414a7212 */ /* 0x000fe400078e3cff */
[----:B------:R-:W-:Y:S01]  /*37e0*/  FMNMX.FTZ R37, R69, R10, !PT ;  /* 0x0000000a45257209 */ /* 0x000fe20007810000 */
[----:B------:R-:W-:Y:S01]  /*37f0*/  VIADD R10, R185, 0x4 ;  /* 0x00000004b90a7836 */ /* 0x000fe20000000000 */
[----:B------:R-:W-:Y:S01]  /*3800*/  FSEL R51, R51, -INF , !P2 ;  /* 0xff80000033337808 */ /* 0x000fe20005000000 */
[----:B------:R-:W-:Y:S01]  /*3810*/  IMAD.WIDE.U32 R74, R74, -0x2daee0ad, RZ ;  /* 0xd2511f534a4a7825 */ /* 0x000fe200078e00ff */
[----:B------:R-:W-:Y:S01]  /*3820*/  LOP3.LUT R64, R73, UR7, R64, 0x96, !PT ;  /* 0x0000000749407c12 */ /* 0x000fe2000f8e9640 */
[----:B------:R-:W1:Y:S01]  /*3830*/  SHFL.BFLY PT, R48, R37, 0x2, 0x1f ;  /* 0x0c401f0025307f89 */ /* 0x000e6200000e0000 */
[----:B------:R-:W-:Y:S01]  /*3840*/  FSEL R39, R39, -INF , !P5 ;  /* 0xff80000027277808 */ /* 0x000fe20006800000 */
[----:B------:R-:W-:Y:S01]  /*3850*/  IMAD.WIDE.U32 R58, R10, -0x326172a9, RZ ;  /* 0xcd9e8d570a3a7825 */ /* 0x000fe200078e00ff */
[----:B------:R-:W-:-:S02]  /*3860*/  FSEL R226, R30, -INF , !P4 ;  /* 0xff8000001ee27808 */ /* 0x000fc40006000000 */
[----:B------:R-:W-:Y:S01]  /*3870*/  FSEL R223, R31, -INF , !P3 ;  /* 0xff8000001fdf7808 */ /* 0x000fe20005800000 */
[----:B------:R-:W-:Y:S01]  /*3880*/  IMAD.WIDE.U32 R66, R10, -0x326172a9, RZ ;  /* 0xcd9e8d570a427825 */ /* 0x000fe200078e00ff */
[-C--:B------:R-:W-:Y:S02]  /*3890*/  LOP3.LUT R3, R59, R183.reuse, RZ, 0x3c, !PT ;  /* 0x000000b73b037212 */ /* 0x080fe400078e3cff */
[----:B------:R-:W-:Y:S01]  /*38a0*/  LOP3.LUT R58, R73, UR7, R58, 0x96, !PT ;  /* 0x00000007493a7c12 */ /* 0x000fe2000f8e963a */
[----:B------:R-:W-:Y:S01]  /*38b0*/  IMAD.WIDE.U32 R64, R64, -0x2daee0ad, RZ ;  /* 0xd2511f5340407825 */ /* 0x000fe200078e00ff */
[----:B------:R-:W-:Y:S02]  /*38c0*/  LOP3.LUT R2, R67, R183, RZ, 0x3c, !PT ;  /* 0x000000b743027212 */ /* 0x000fe400078e3cff */
[----:B------:R-:W-:Y:S01]  /*38d0*/  LOP3.LUT R66, R73, UR7, R66, 0x96, !PT ;  /* 0x0000000749427c12 */ /* 0x000fe2000f8e9642 */
[----:B------:R-:W-:Y:S01]  /*38e0*/  IMAD.WIDE.U32 R52, R3, -0x2daee0ad, RZ ;  /* 0xd2511f5303347825 */ /* 0x000fe200078e00ff */
[----:B------:R-:W-:Y:S01]  /*38f0*/  FSEL R70, R70, -INF , !P1 ;  /* 0xff80000046467808 */ /* 0x000fe20004800000 */
[----:B------:R-:W-:Y:S01]  /*3900*/  UIADD3 UR7, UR24, -0x255992d5, URZ ;  /* 0xdaa66d2b18077890 */ /* 0x000fe2000fffe03f */
[----:B------:R-:W-:Y:S01]  /*3910*/  FSEL R71, R71, -INF , !P0 ;  /* 0xff80000047477808 */ /* 0x000fe20004000000 */
[----:B------:R-:W-:Y:S01]  /*3920*/  IMAD.WIDE.U32 R58, R58, -0x2daee0ad, RZ ;  /* 0xd2511f533a3a7825 */ /* 0x000fe200078e00ff */
[----:B------:R-:W-:-:S02]  /*3930*/  LOP3.LUT R57, R53, UR6, R56, 0x96, !PT ;  /* 0x0000000635397c12 */ /* 0x000fc4000f8e9638 */
[----:B------:R-:W-:Y:S01]  /*3940*/  FSEL R26, R26, -INF , !P1 ;  /* 0xff8000001a1a7808 */ /* 0x000fe20004800000 */
[----:B------:R-:W-:Y:S01]  /*3950*/  IMAD.WIDE.U32 R66, R66, -0x2daee0ad, RZ ;  /* 0xd2511f5342427825 */ /* 0x000fe200078e00ff */
[----:B------:R-:W-:Y:S02]  /*3960*/  LOP3.LUT R10, R59, UR5, R52, 0x96, !PT ;  /* 0x000000053b0a7c12 */ /* 0x000fe4000f8e9634 */
[----:B-1----:R-:W-:Y:S01]  /*3970*/  FMNMX.FTZ R73, R37, R48, !PT ;  /* 0x0000003025497209 */ /* 0x002fe20007810000 */
[----:B------:R-:W-:Y:S01]  /*3980*/  IMAD.WIDE.U32 R52, R2, -0x2daee0ad, RZ ;  /* 0xd2511f5302347825 */ /* 0x000fe200078e00ff */
[----:B------:R-:W-:Y:S02]  /*3990*/  FSEL R2, R38, -INF , !P6 ;  /* 0xff80000026027808 */ /* 0x000fe40007000000 */
[----:B------:R-:W-:Y:S01]  /*39a0*/  FMNMX.FTZ R37, R36, R51, !PT ;  /* 0x0000003324257209 */ /* 0x000fe20007810000 */
[----:B------:R-:W1:Y:S01]  /*39b0*/  SHFL.BFLY PT, R164, R73, 0x1, 0x1f ;  /* 0x0c201f0049a47f89 */ /* 0x000e6200000e0000 */
[----:B------:R-:W-:Y:S01]  /*39c0*/  LOP3.LUT R59, R75, UR6, R56, 0x96, !PT ;  /* 0x000000064b3b7c12 */ /* 0x000fe2000f8e9638 */
[----:B------:R-:W-:Y:S01]  /*39d0*/  IMAD.WIDE.U32 R88, R57, -0x326172a9, RZ ;  /* 0xcd9e8d5739587825 */ /* 0x000fe200078e00ff */
[----:B------:R-:W-:-:S02]  /*39e0*/  FMNMX.FTZ R38, R2, R37, !PT ;  /* 0x0000002502267209 */ /* 0x000fc40007810000 */
[----:B------:R-:W-:Y:S01]  /*39f0*/  LOP3.LUT R56, R53, UR6, R56, 0x96, !PT ;  /* 0x0000000635387c12 */ /* 0x000fe2000f8e9638 */
[----:B------:R-:W-:Y:S01]  /*3a00*/  UIADD3 UR6, UR25, 0x32370b8f, URZ ;  /* 0x32370b8f19067890 */ /* 0x000fe2000fffe03f */
[----:B------:R-:W-:Y:S02]  /*3a10*/  FSEL R53, R34, -INF , !P4 ;  /* 0xff80000022357808 */ /* 0x000fe40006000000 */
[----:B------:R-:W-:Y:S02]  /*3a20*/  FMNMX.FTZ R34, R39, R38, !PT ;  /* 0x0000002627227209 */ /* 0x000fe40007810000 */
[----:B------:R-:W-:Y:S02]  /*3a30*/  FSEL R37, R35, -INF , !P3 ;  /* 0xff80000023257808 */ /* 0x000fe40005800000 */
[----:B------:R-:W-:Y:S01]  /*3a40*/  FMNMX.FTZ R30, R53, R34, !PT ;  /* 0x00000022351e7209 */ /* 0x000fe20007810000 */
[----:B------:R-:W-:Y:S01]  /*3a50*/  IMAD.WIDE.U32 R34, R59, -0x326172a9, RZ ;  /* 0xcd9e8d573b227825 */ /* 0x000fe200078e00ff */
[----:B------:R-:W-:-:S02]  /*3a60*/  FSEL R48, R28, -INF , !P4 ;  /* 0xff8000001c307808 */ /* 0x000fc40006000000 */
[----:B------:R-:W-:Y:S02]  /*3a70*/  FMNMX.FTZ R31, R37, R30, !PT ;  /* 0x0000001e251f7209 */ /* 0x000fe40007810000 */
[----:B------:R-:W-:Y:S02]  /*3a80*/  FSEL R38, R29, -INF , !P3 ;  /* 0xff8000001d267808 */ /* 0x000fe40005800000 */
[----:B------:R-:W-:Y:S01]  /*3a90*/  FMNMX.FTZ R28, R70, R31, !PT ;  /* 0x0000001f461c7209 */ /* 0x000fe20007810000 */
[----:B------:R-:W-:Y:S01]  /*3aa0*/  IMAD.WIDE.U32 R30, R10, -0x326172a9, RZ ;  /* 0xcd9e8d570a1e7825 */ /* 0x000fe200078e00ff */
[----:B------:R-:W-:Y:S02]  /*3ab0*/  LOP3.LUT R3, R67, UR5, R52, 0x96, !PT ;  /* 0x0000000543037c12 */ /* 0x000fe4000f8e9634 */
[----:B------:R-:W-:Y:S02]  /*3ac0*/  FMNMX.FTZ R29, R71, R28, !PT ;  /* 0x0000001c471d7209 */ /* 0x000fe40007810000 */
[----:B-1----:R-:W-:-:S02]  /*3ad0*/  FMNMX.FTZ R164, R73, R164, !PT ;  /* 0x000000a449a47209 */ /* 0x002fc40007810000 */
[----:B------:R-:W-:Y:S01]  /*3ae0*/  FSEL R52, R24, -INF , !P1 ;  /* 0xff80000018347808 */ /* 0x000fe20004800000 */
[----:B------:R-:W1:Y:S01]  /*3af0*/  SHFL.BFLY PT, R80, R29, 0x2, 0x1f ;  /* 0x0c401f001d507f89 */ /* 0x000e6200000e0000 */
[C-C-:B------:R-:W-:Y:S01]  /*3b00*/  LOP3.LUT R84, R65.reuse, UR5, R74.reuse, 0x96, !PT ;  /* 0x0000000541547c12 */ /* 0x140fe2000f8e964a */
[C---:B------:R-:W-:Y:S01]  /*3b10*/  FMUL.FTZ R24, R164.reuse, UR11 ;  /* 0x0000000ba4187c20 */ /* 0x040fe20008410000 */
[----:B------:R-:W-:Y:S02]  /*3b20*/  FSETP.NEU.FTZ.AND P1, PT, R164, -INF , PT ;  /* 0xff800000a400780b */ /* 0x000fe40003f3d000 */
[----:B------:R-:W-:Y:S01]  /*3b30*/  LOP3.LUT R74, R65, UR5, R74, 0x96, !PT ;  /* 0x00000005414a7c12 */ /* 0x000fe2000f8e964a */
[----:B------:R-:W-:Y:S01]  /*3b40*/  UIADD3 UR5, UR24, 0x3c6ef372, URZ ;  /* 0x3c6ef37218057890 */ /* 0x000fe2000fffe03f */
[----:B------:R-:W-:Y:S01]  /*3b50*/  FSEL R24, R24, RZ, P1 ;  /* 0x000000ff18187208 */ /* 0x000fe20000800000 */
[----:B------:R-:W-:Y:S01]  /*3b60*/  IMAD.WIDE.U32 R84, R84, -0x326172a9, RZ ;  /* 0xcd9e8d5754547825 */ /* 0x000fe200078e00ff */
[----:B------:R-:W-:-:S02]  /*3b70*/  FSEL R11, R45, -INF , !P2 ;  /* 0xff8000002d0b7808 */ /* 0x000fc40005000000 */
[----:B------:R-:W-:Y:S01]  /*3b80*/  FSEL R10, R25, -INF , !P0 ;  /* 0xff800000190a7808 */ /* 0x000fe20004000000 */
[----:B------:R-:W-:Y:S01]  /*3b90*/  FFMA.FTZ R54, R54, UR11, -R24 ;  /* 0x0000000b36367c23 */ /* 0x000fe20008010818 */
[----:B------:R-:W-:Y:S01]  /*3ba0*/  LOP3.LUT R86, R35, UR5, R72, 0x96, !PT ;  /* 0x0000000523567c12 */ /* 0x000fe2000f8e9648 */
[----:B------:R-:W-:Y:S01]  /*3bb0*/  IMAD.WIDE.U32 R74, R74, -0x326172a9, RZ ;  /* 0xcd9e8d574a4a7825 */ /* 0x000fe200078e00ff */
[----:B------:R-:W-:Y:S01]  /*3bc0*/  LOP3.LUT R35, R31, UR7, R88, 0x96, !PT ;  /* 0x000000071f237c12 */ /* 0x000fe2000f8e9658 */
[----:B------:R2:W-:Y:S02]  /*3bd0*/  MUFU.EX2 R111, R54 ;  /* 0x00000036006f7308 */ /* 0x0005e40000000800 */
[----:B------:R-:W-:Y:S01]  /*3be0*/  FFMA.FTZ R25, R49, UR11, -R24 ;  /* 0x0000000b31197c23 */ /* 0x000fe20008010818 */
[----:B------:R-:W-:Y:S01]  /*3bf0*/  IMAD.WIDE.U32 R86, R86, -0x2daee0ad, RZ ;  /* 0xd2511f5356567825 */ /* 0x000fe200078e00ff */
[----:B------:R-:W-:-:S03]  /*3c00*/  FSEL R40, R40, -INF , !P6 ;  /* 0xff80000028287808 */ /* 0x000fc60007000000 */
[----:B------:R-:W-:Y:S01]  /*3c10*/  FFMA.FTZ R235, R33, UR11, -R24 ;  /* 0x0000000b21eb7c23 */ /* 0x000fe20008010818 */
[----:B------:R-:W-:Y:S01]  /*3c20*/  LOP3.LUT R82, R89, UR5, R72, 0x96, !PT ;  /* 0x0000000559527c12 */ /* 0x000fe2000f8e9648 */
[--C-:B------:R-:W-:Y:S01]  /*3c30*/  FFMA.FTZ R22, R22, UR11, -R24.reuse ;  /* 0x0000000b16167c23 */ /* 0x100fe20008010818 */
[----:B------:R-:W-:Y:S01]  /*3c40*/  FMNMX.FTZ R49, R0, R11, !PT ;  /* 0x0000000b00317209 */ /* 0x000fe20007810000 */
[----:B------:R-:W-:Y:S01]  /*3c50*/  FFMA.FTZ R57, R23, UR11, -R24 ;  /* 0x0000000b17397c23 */ /* 0x000fe20008010818 */
[----:B-1----:R-:W-:Y:S01]  /*3c60*/  FMNMX.FTZ R31, R29, R80, !PT ;  /* 0x000000501d1f7209 */ /* 0x002fe20007810000 */
[----:B------:R-:W-:Y:S01]  /*3c70*/  IMAD.WIDE.U32 R82, R82, -0x2daee0ad, RZ ;  /* 0xd2511f5352527825 */ /* 0x000fe200078e00ff */
[----:B------:R-:W-:-:S03]  /*3c80*/  FSEL R187, R27, -INF , !P0 ;  /* 0xff8000001bbb7808 */ /* 0x000fc60004000000 */
[----:B------:R-:W-:Y:S01]  /*3c90*/  FFMA.FTZ R236, R55, UR11, -R24 ;  /* 0x0000000b37ec7c23 */ /* 0x000fe20008010818 */
[----:B------:R-:W-:Y:S01]  /*3ca0*/  LOP3.LUT R59, R85, UR7, R34, 0x96, !PT ;  /* 0x00000007553b7c12 */ /* 0x000fe2000f8e9622 */
[----:B------:R-:W-:Y:S01]  /*3cb0*/  FFMA.FTZ R234, R68, UR11, -R24 ;  /* 0x0000000b44ea7c23 */ /* 0x000fe20008010818 */
[----:B------:R-:W-:Y:S01]  /*3cc0*/  LOP3.LUT R72, R75, UR7, R34, 0x96, !PT ;  /* 0x000000074b487c12 */ /* 0x000fe2000f8e9622 */
[----:B------:R-:W-:Y:S01]  /*3cd0*/  FFMA.FTZ R233, R69, UR11, -R24 ;  /* 0x0000000b45e97c23 */ /* 0x000fe20008010818 */
[----:B--2---:R-:W1:Y:S01]  /*3ce0*/  SHFL.BFLY PT, R54, R31, 0x1, 0x1f ;  /* 0x0c201f001f367f89 */ /* 0x004e6200000e0000 */
[C-C-:B------:R-:W-:Y:S01]  /*3cf0*/  LOP3.LUT R34, R87.reuse, UR6, R64.reuse, 0x96, !PT ;  /* 0x0000000657227c12 */ /* 0x140fe2000f8e9640 */
[----:B------:R-:W-:Y:S01]  /*3d00*/  MUFU.EX2 R110, R25 ;  /* 0x00000019006e7308 */ /* 0x000fe20000000800 */
[----:B------:R-:W-:Y:S01]  /*3d10*/  LOP3.LUT R27, R87, UR6, R64, 0x96, !PT ;  /* 0x00000006571b7c12 */ /* 0x000fe2000f8e9640 */
[----:B------:R-:W-:Y:S01]  /*3d20*/  IMAD.WIDE.U32 R64, R3, -0x326172a9, RZ ;  /* 0xcd9e8d5703407825 */ /* 0x000fe200078e00ff */
[----:B------:R-:W-:Y:S01]  /*3d30*/  FSEL R50, R41, -INF , !P5 ;  /* 0xff80000029327808 */ /* 0x000fe20006800000 */
[----:B------:R-:W-:Y:S01]  /*3d40*/  UIADD3 UR5, UR25, -0x126145ec, URZ ;  /* 0xed9eba1419057890 */ /* 0x000fe2000fffe03f */
[----:B------:R-:W-:Y:S01]  /*3d50*/  FMNMX.FTZ R3, R40, R49, !PT ;  /* 0x0000003128037209 */ /* 0x000fe20007810000 */
[----:B------:R-:W-:Y:S01]  /*3d60*/  IMAD R41, R56, -0x326172a9, RZ ;  /* 0xcd9e8d5738297824 */ /* 0x000fe200078e02ff */
[----:B------:R-:W-:Y:S01]  /*3d70*/  FSEL R9, R47, -INF , !P2 ;  /* 0xff8000002f097808 */ /* 0x000fe20005000000 */
[----:B------:R2:W-:Y:S01]  /*3d80*/  MUFU.EX2 R120, R22 ;  /* 0x0000001600787308 */ /* 0x0005e20000000800 */
[----:B------:R-:W-:Y:S01]  /*3d90*/  FMNMX.FTZ R3, R50, R3, !PT ;  /* 0x0000000332037209 */ /* 0x000fe20007810000 */
[----:B------:R-:W-:Y:S01]  /*3da0*/  IMAD.WIDE.U32 R80, R27, -0x326172a9, RZ ;  /* 0xcd9e8d571b507825 */ /* 0x000fe200078e00ff */
[----:B------:R-:W-:-:S02]  /*3db0*/  FSEL R42, R42, -INF , !P6 ;  /* 0xff8000002a2a7808 */ /* 0x000fc40007000000 */
[----:B------:R-:W-:Y:S01]  /*3dc0*/  FMNMX.FTZ R3, R48, R3, !PT ;  /* 0x0000000330037209 */ /* 0x000fe20007810000 */
[----:B------:R-:W-:Y:S01]  /*3dd0*/  IMAD.WIDE.U32 R72, R72, -0x2daee0ad, RZ ;  /* 0xd2511f5348487825 */ /* 0x000fe200078e00ff */
[----:B------:R-:W-:Y:S01]  /*3de0*/  LOP3.LUT R41, R65, UR7, R41, 0x96, !PT ;  /* 0x0000000741297c12 */ /* 0x000fe2000f8e9629 */
[----:B------:R3:W-:Y:S01]  /*3df0*/  MUFU.EX2 R90, R57 ;  /* 0x00000039005a7308 */ /* 0x0007e20000000800 */
[----:B------:R-:W-:Y:S01]  /*3e00*/  FMNMX.FTZ R3, R38, R3, !PT ;  /* 0x0000000326037209 */ /* 0x000fe20007810000 */
[----:B------:R-:W-:Y:S01]  /*3e10*/  UIADD3 UR7, UR24, 0x1715609d, URZ ;  /* 0x1715609d18077890 */ /* 0x000fe2000fffe03f */
[----:B------:R-:W-:Y:S02]  /*3e20*/  FSEL R43, R43, -INF , !P5 ;  /* 0xff8000002b2b7808 */ /* 0x000fe40006800000 */
[----:B------:R-:W-:Y:S02]  /*3e30*/  FMNMX.FTZ R33, R52, R3, !PT ;  /* 0x0000000334217209 */ /* 0x000fe40007810000 */
[----:B-1----:R-:W-:Y:S01]  /*3e40*/  FMNMX.FTZ R3, R31, R54, !PT ;  /* 0x000000361f037209 */ /* 0x002fe20007810000 */
[----:B------:R-:W-:Y:S01]  /*3e50*/  MUFU.EX2 R236, R236 ;  /* 0x000000ec00ec7308 */ /* 0x000fe20000000800 */
[----:B------:R-:W-:Y:S01]  /*3e60*/  FMNMX.FTZ R54, R10, R33, !PT ;  /* 0x000000210a367209 */ /* 0x000fe20007810000 */
[----:B--2---:R-:W-:Y:S01]  /*3e70*/  IMAD.WIDE.U32 R22, R35, -0x2daee0ad, RZ ;  /* 0xd2511f5323167825 */ /* 0x004fe200078e00ff */
[----:B------:R-:W-:-:S03]  /*3e80*/  FMNMX.FTZ R33, R8, R9, !PT ;  /* 0x0000000908217209 */ /* 0x000fc60007810000 */
[C---:B------:R-:W-:Y:S01]  /*3e90*/  FMUL.FTZ R24, R3.reuse, UR11 ;  /* 0x0000000b03187c20 */ /* 0x040fe20008410000 */
[----:B------:R-:W-:Y:S01]  /*3ea0*/  FSETP.NEU.FTZ.AND P0, PT, R3, -INF , PT ;  /* 0xff8000000300780b */ /* 0x000fe20003f1d000 */
[----:B------:R-:W1:Y:S01]  /*3eb0*/  SHFL.BFLY PT, R31, R54, 0x2, 0x1f ;  /* 0x0c401f00361f7f89 */ /* 0x000e6200000e0000 */
[----:B------:R-:W-:Y:S01]  /*3ec0*/  LOP3.LUT R25, R83, UR6, R66, 0x96, !PT ;  /* 0x0000000653197c12 */ /* 0x000fe2000f8e9642 */
[----:B------:R-:W-:Y:S01]  /*3ed0*/  IMAD.WIDE.U32 R66, R41, -0x2daee0ad, RZ ;  /* 0xd2511f5329427825 */ /* 0x000fe200078e00ff */
[----:B------:R-:W-:Y:S01]  /*3ee0*/  FMNMX.FTZ R68, R42, R33, !PT ;  /* 0x000000212a447209 */ /* 0x000fe20007810000 */
[----:B------:R-:W-:Y:S01]  /*3ef0*/  MUFU.EX2 R235, R235 ;  /* 0x000000eb00eb7308 */ /* 0x000fe20000000800 */
[----:B------:R-:W-:Y:S01]  /*3f00*/  FSEL R24, R24, RZ, P0 ;  /* 0x000000ff18187208 */ /* 0x000fe20000000000 */
[----:B------:R-:W-:Y:S01]  /*3f10*/  IMAD.WIDE.U32 R34, R34, -0x326172a9, RZ ;  /* 0xcd9e8d5722227825 */ /* 0x000fe200078e00ff */
[----:B------:R-:W-:Y:S02]  /*3f20*/  FMNMX.FTZ R27, R43, R68, !PT ;  /* 0x000000442b1b7209 */ /* 0x000fe40007810000 */
[----:B------:R-:W-:Y:S01]  /*3f30*/  LOP3.LUT R100, R23, UR5, R82, 0x96, !PT ;  /* 0x0000000517647c12 */ /* 0x000fe2000f8e9652 */
[----:B------:R-:W-:Y:S01]  /*3f40*/  FFMA.FTZ R41, R36, UR11, -R24 ;  /* 0x0000000b24297c23 */ /* 0x000fe20008010818 */
[----:B------:R-:W-:Y:S01]  /*3f50*/  LOP3.LUT R23, R67, UR5, R82, 0x96, !PT ;  /* 0x0000000543177c12 */ /* 0x000fe2000f8e9652 */
[--C-:B------:R-:W-:Y:S01]  /*3f60*/  FFMA.FTZ R231, R37, UR11, -R24.reuse ;  /* 0x0000000b25e77c23 */ /* 0x100fe20008010818 */
[----:B------:R-:W-:Y:S01]  /*3f70*/  FMNMX.FTZ R36, R226, R27, !PT ;  /* 0x0000001be2247209 */ /* 0x000fe20007810000 */
[----:B------:R-:W-:Y:S01]  /*3f80*/  FFMA.FTZ R51, R51, UR11, -R24 ;  /* 0x0000000b33337c23 */ /* 0x000fe20008010818 */
[----:B------:R-:W-:Y:S01]  /*3f90*/  LOP3.LUT R56, R73, UR5, R86, 0x96, !PT ;  /* 0x0000000549387c12 */ /* 0x000fe2000f8e9656 */
[----:B------:R-:W-:Y:S01]  /*3fa0*/  IMAD.WIDE.U32 R68, R23, -0x326172a9, RZ ;  /* 0xcd9e8d5717447825 */ /* 0x000fe200078e00ff */
[----:B------:R-:W-:-:S03]  /*3fb0*/  FMNMX.FTZ R23, R223, R36, !PT ;  /* 0x00000024df177209 */ /* 0x000fc60007810000 */
[----:B------:R-:W-:Y:S01]  /*3fc0*/  FFMA.FTZ R39, R39, UR11, -R24 ;  /* 0x0000000b27277c23 */ /* 0x000fe20008010818 */
[----:B------:R-:W-:Y:S01]  /*3fd0*/  LOP3.LUT R84, R35, UR9, R84, 0x96, !PT ;  /* 0x0000000923547c12 */ /* 0x000fe2000f8e9654 */
[----:B---3--:R-:W-:Y:S01]  /*3fe0*/  IMAD.WIDE.U32 R56, R56, -0x326172a9, RZ ;  /* 0xcd9e8d5738387825 */ /* 0x008fe200078e00ff */
[----:B------:R-:W-:-:S03]  /*3ff0*/  FMNMX.FTZ R36, R26, R23, !PT ;  /* 0x000000171a247209 */ /* 0x000fc60007810000 */
[----:B------:R-:W-:Y:S01]  /*4000*/  FFMA.FTZ R232, R53, UR11, -R24 ;  /* 0x0000000b35e87c23 */ /* 0x000fe20008010818 */
[----:B------:R-:W-:Y:S01]  /*4010*/  LOP3.LUT R35, R81, UR9, R74, 0x96, !PT ;  /* 0x0000000951237c12 */ /* 0x000fe2000f8e964a */
[----:B------:R-:W-:Y:S01]  /*4020*/  IMAD.WIDE.U32 R74, R25, -0x326172a9, RZ ;  /* 0xcd9e8d57194a7825 */ /* 0x000fe200078e00ff */
[----:B------:R-:W-:-:S03]  /*4030*/  LOP3.LUT R33, R57, UR7, R80, 0x96, !PT ;  /* 0x0000000739217c12 */ /* 0x000fc6000f8e9650 */
[----:B------:R-:W-:Y:S01]  /*4040*/  FFMA.FTZ R230, R70, UR11, -R24 ;  /* 0x0000000b46e67c23 */ /* 0x000fe20008010818 */
[----:B-1----:R-:W-:Y:S01]  /*4050*/  FMNMX.FTZ R31, R54, R31, !PT ;  /* 0x0000001f361f7209 */ /* 0x002fe20007810000 */
[----:B------:R-:W-:Y:S01]  /*4060*/  IMAD.WIDE.U32 R84, R84, -0x2daee0ad, RZ ;  /* 0xd2511f5354547825 */ /* 0x000fe200078e00ff */
[----:B------:R-:W-:-:S03]  /*4070*/  FMNMX.FTZ R54, R187, R36, !PT ;  /* 0x00000024bb367209 */ /* 0x000fc60007810000 */
[----:B------:R-:W-:Y:S01]  /*4080*/  FFMA.FTZ R191, R71, UR11, -R24 ;  /* 0x0000000b47bf7c23 */ /* 0x000fe20008010818 */
[----:B------:R-:W-:Y:S01]  /*4090*/  LOP3.LUT R28, R83, UR6, R58, 0x96, !PT ;  /* 0x00000006531c7c12 */ /* 0x000fe2000f8e963a */
[----:B------:R-:W-:Y:S01]  /*40a0*/  UIADD3 UR6, UR25, -0x56f99767, URZ ;  /* 0xa906689919067890 */ /* 0x000fe2000fffe03f */
[----:B------:R-:W-:Y:S01]  /*40b0*/  LOP3.LUT R25, R75, UR9, R64, 0x96, !PT ;  /* 0x000000094b197c12 */ /* 0x000fe2000f8e9640 */
[----:B------:R-:W-:Y:S01]  /*40c0*/  IMAD.WIDE.U32 R64, R33, -0x2daee0ad, RZ ;  /* 0xd2511f5321407825 */ /* 0x000fe200078e00ff */
[----:B------:R-:W-:Y:S01]  /*40d0*/  LOP3.LUT R27, R69, UR7, R74, 0x96, !PT ;  /* 0x00000007451b7c12 */ /* 0x000fe2000f8e964a */
[----:B------:R-:W1:Y:S01]  /*40e0*/  SHFL.BFLY PT, R33, R54, 0x2, 0x1f ;  /* 0x0c401f0036217f89 */ /* 0x000e6200000e0000 */
[----:B------:R2:W-:Y:S01]  /*40f0*/  MUFU.EX2 R136, R51 ;  /* 0x0000003300887308 */ /* 0x0005e20000000800 */
[----:B------:R-:W-:Y:S01]  /*4100*/  IMAD.WIDE.U32 R58, R59, -0x2daee0ad, RZ ;  /* 0xd2511f533b3a7825 */ /* 0x000fe200078e00ff */
[----:B------:R-:W-:Y:S02]  /*4110*/  LOP3.LUT R36, R64, 0xffff, RZ, 0xc0, !PT ;  /* 0x0000ffff40247812 */ /* 0x000fe400078ec0ff */
[----:B------:R-:W-:Y:S01]  /*4120*/  SHF.R.U32.HI R131, RZ, 0x18, R64 ;  /* 0x00000018ff837819 */ /* 0x000fe20000011640 */
[----:B------:R-:W-:Y:S01]  /*4130*/  IMAD.WIDE.U32 R74, R25, -0x2daee0ad, RZ ;  /* 0xd2511f53194a7825 */ /* 0x000fe200078e00ff */
[----:B------:R-:W-:Y:S01]  /*4140*/  LOP3.LUT R29, R59, UR5, R86, 0x96, !PT ;  /* 0x000000053b1d7c12 */ /* 0x000fe2000f8e9656 */
[----:B------:R-:W-:Y:S01]  /*4150*/  UIADD3 UR5, UR25, 0x646e171e, URZ ;  /* 0x646e171e19057890 */ /* 0x000fe2000fffe03f */
[----:B------:R-:W-:Y:S01]  /*4160*/  LOP3.LUT R23, R85, UR6, R58, 0x96, !PT ;  /* 0x0000000655177c12 */ /* 0x000fe2000f8e963a */
[----:B------:R-:W-:-:S04]  /*4170*/  IMAD.WIDE.U32 R58, R35, -0x2daee0ad, RZ ;  /* 0xd2511f53233a7825 */ /* 0x000fc800078e00ff */
[----:B------:R-:W-:Y:S01]  /*4180*/  FFMA.FTZ R35, R2, UR11, -R24 ;  /* 0x0000000b02237c23 */ /* 0x000fe20008010818 */
[----:B------:R-:W-:Y:S01]  /*4190*/  SHF.R.U32.HI R25, RZ, 0x10, R64 ;  /* 0x00000010ff197819 */ /* 0x000fe20000011640 */
[----:B------:R-:W3:Y:S01]  /*41a0*/  SHFL.BFLY PT, R2, R31, 0x1, 0x1f ;  /* 0x0c201f001f027f89 */ /* 0x000ee200000e0000 */
[----:B------:R-:W-:Y:S01]  /*41b0*/  LOP3.LUT R66, R75, UR6, R66, 0x96, !PT ;  /* 0x000000064b427c12 */ /* 0x000fe2000f8e9642 */
[----:B------:R4:W5:Y:S01]  /*41c0*/  MUFU.EX2 R137, R41 ;  /* 0x0000002900897308 */ /* 0x0009620000000800 */
[----:B------:R-:W-:Y:S01]  /*41d0*/  LOP3.LUT R72, R59, UR6, R72, 0x96, !PT ;  /* 0x000000063b487c12 */ /* 0x000fe2000f8e9648 */
[----:B------:R-:W-:Y:S01]  /*41e0*/  IMAD.WIDE.U32 R94, R28, -0x326172a9, RZ ;  /* 0xcd9e8d571c5e7825 */ /* 0x000fe200078e00ff */
[----:B------:R-:W-:Y:S02]  /*41f0*/  LOP3.LUT R129, R65, UR5, R58, 0x96, !PT ;  /* 0x0000000541817c12 */ /* 0x000fe4000f8e963a */
[----:B------:R-:W-:Y:S01]  /*4200*/  LOP3.LUT R24, R25, 0xff, RZ, 0xc0, !PT ;  /* 0x000000ff19187812 */ /* 0x000fe200078ec0ff */
[----:B------:R-:W-:Y:S01]  /*4210*/  IMAD.WIDE.U32 R58, R27, -0x2daee0ad, RZ ;  /* 0xd2511f531b3a7825 */ /* 0x000fe200078e00ff */
[----:B--2---:R-:W-:Y:S01]  /*4220*/  LOP3.LUT R51, R64, 0xff, RZ, 0xc0, !PT ;  /* 0x000000ff40337812 */ /* 0x004fe200078ec0ff */
[----:B------:R2:W-:Y:S01]  /*4230*/  MUFU.EX2 R116, R35 ;  /* 0x0000002300747308 */ /* 0x0005e20000000800 */
[----:B-1----:R-:W-:Y:S01]  /*4240*/  FMNMX.FTZ R54, R54, R33, !PT ;  /* 0x0000002136367209 */ /* 0x002fe20007810000 */
[----:B------:R-:W-:Y:S01]  /*4250*/  IMAD.WIDE.U32 R72, R72, -0x326172a9, RZ ;  /* 0xcd9e8d5748487825 */ /* 0x000fe200078e00ff */
[----:B------:R-:W-:-:S02]  /*4260*/  LOP3.LUT R64, R58, 0xffff, RZ, 0xc0, !PT ;  /* 0x0000ffff3a407812 */ /* 0x000fc400078ec0ff */
[----:B------:R-:W-:Y:S01]  /*4270*/  LOP3.LUT R49, R58, 0xff, RZ, 0xc0, !PT ;  /* 0x000000ff3a317812 */ /* 0x000fe200078ec0ff */
[----:B------:R-:W1:Y:S01]  /*4280*/  SHFL.BFLY PT, R37, R54, 0x1, 0x1f ;  /* 0x0c201f0036257f89 */ /* 0x000e6200000e0000 */
[--C-:B------:R-:W-:Y:S01]  /*4290*/  SHF.R.U32.HI R27, RZ, 0x10, R58.reuse ;  /* 0x00000010ff1b7819 */ /* 0x100fe2000001163a */
[----:B------:R-:W-:Y:S01]  /*42a0*/  IMAD.WIDE.U32 R66, R66, -0x326172a9, RZ ;  /* 0xcd9e8d5742427825 */ /* 0x000fe200078e00ff */
[----:B------:R-:W-:Y:S01]  /*42b0*/  SHF.R.U32.HI R127, RZ, 0x18, R58 ;  /* 0x00000018ff7f7819 */ /* 0x000fe2000001163a */
[----:B------:R-:W5:Y:S01]  /*42c0*/  MUFU.EX2 R91, R39 ;  /* 0x00000027005b7308 */ /* 0x000f620000000800 */
[----:B------:R-:W-:Y:S01]  /*42d0*/  LOP3.LUT R58, R72, 0xffff, RZ, 0xc0, !PT ;  /* 0x0000ffff483a7812 */ /* 0x000fe200078ec0ff */
[----:B------:R-:W-:Y:S01]  /*42e0*/  IMAD.WIDE.U32 R100, R100, -0x326172a9, RZ ;  /* 0xcd9e8d5764647825 */ /* 0x000fe200078e00ff */
[----:B----4-:R-:W-:Y:S02]  /*42f0*/  LOP3.LUT R41, R72, 0xff, RZ, 0xc0, !PT ;  /* 0x000000ff48297812 */ /* 0x010fe400078ec0ff */
[----:B---3--:R-:W-:-:S02]  /*4300*/  FMNMX.FTZ R2, R31, R2, !PT ;  /* 0x000000021f027209 */ /* 0x008fc40007810000 */
[----:B------:R-:W-:Y:S01]  /*4310*/  SHF.R.U32.HI R58, RZ, 0x8, R58 ;  /* 0x00000008ff3a7819 */ /* 0x000fe2000001163a */
[----:B------:R-:W-:Y:S01]  /*4320*/  MUFU.EX2 R234, R234 ;  /* 0x000000ea00ea7308 */ /* 0x000fe20000000800 */
[C---:B------:R-:W-:Y:S01]  /*4330*/  FSETP.NEU.FTZ.AND P0, PT, R2.reuse, -INF , PT ;  /* 0xff8000000200780b */ /* 0x040fe20003f1d000 */
[----:B------:R-:W-:Y:S01]  /*4340*/  FMUL.FTZ R25, R2, UR11 ;  /* 0x0000000b02197c20 */ /* 0x000fe20008410000 */
[----:B--2---:R-:W-:Y:S02]  /*4350*/  LOP3.LUT R35, R59, UR5, R74, 0x96, !PT ;  /* 0x000000053b237c12 */ /* 0x004fe4000f8e964a */
[----:B------:R-:W-:Y:S02]  /*4360*/  PRMT R41, R41, 0x5410, R58 ;  /* 0x0000541029297816 */ /* 0x000fe4000000003a */
[----:B------:R-:W-:Y:S01]  /*4370*/  FSEL R25, R25, RZ, P0 ;  /* 0x000000ff19197208 */ /* 0x000fe20000000000 */
[----:B------:R-:W-:Y:S01]  /*4380*/  MUFU.EX2 R233, R233 ;  /* 0x000000e900e97308 */ /* 0x000fe20000000800 */
[----:B------:R-:W-:-:S02]  /*4390*/  LOP3.LUT R31, R66, 0xffff, RZ, 0xc0, !PT ;  /* 0x0000ffff421f7812 */ /* 0x000fc400078ec0ff */
[----:B------:R-:W-:Y:S01]  /*43a0*/  LOP3.LUT R53, R73, UR10, R56, 0x96, !PT ;  /* 0x0000000a49357c12 */ /* 0x000fe2000f8e9638 */
[--C-:B------:R-:W-:Y:S01]  /*43b0*/  FFMA.FTZ R55, R0, UR11, -R25.reuse ;  /* 0x0000000b00377c23 */ /* 0x100fe20008010819 */
[----:B------:R-:W-:Y:S01]  /*43c0*/  LOP3.LUT R0, R27, 0xff, RZ, 0xc0, !PT ;  /* 0x000000ff1b007812 */ /* 0x000fe200078ec0ff */
[--C-:B------:R-:W-:Y:S01]  /*43d0*/  FFMA.FTZ R58, R40, UR11, -R25.reuse ;  /* 0x0000000b283a7c23 */ /* 0x100fe20008010819 */
[----:B------:R-:W-:Y:S01]  /*43e0*/  FFMA.FTZ R57, R11, UR11, -R25 ;  /* 0x0000000b0b397c23 */ /* 0x000fe20008010819 */
[C---:B------:R-:W-:Y:S01]  /*43f0*/  LOP3.LUT R40, R35.reuse, 0xffff, RZ, 0xc0, !PT ;  /* 0x0000ffff23287812 */ /* 0x040fe200078ec0ff */
[----:B------:R2:W-:Y:S01]  /*4400*/  MUFU.EX2 R139, R55 ;  /* 0x00000037008b7308 */ /* 0x0005e20000000800 */
[----:B------:R-:W-:Y:S01]  /*4410*/  PRMT R127, R0, 0x5410, R127 ;  /* 0x00005410007f7816 */ /* 0x000fe2000000007f */
[----:B------:R-:W-:Y:S01]  /*4420*/  FFMA.FTZ R228, R38, UR11, -R25 ;  /* 0x0000000b26e47c23 */ /* 0x000fe20008010819 */
[----:B------:R-:W-:Y:S01]  /*4430*/  SHF.R.U32.HI R11, RZ, 0x10, R129 ;  /* 0x00000010ff0b7819 */ /* 0x000fe20000011681 */
[--C-:B------:R-:W-:Y:S01]  /*4440*/  FFMA.FTZ R229, R48, UR11, -R25.reuse ;  /* 0x0000000b30e57c23 */ /* 0x100fe20008010819 */
[----:B-1----:R-:W-:Y:S01]  /*4450*/  FMNMX.FTZ R0, R54, R37, !PT ;  /* 0x0000002536007209 */ /* 0x002fe20007810000 */
[--C-:B------:R-:W-:Y:S01]  /*4460*/  FFMA.FTZ R190, R10, UR11, -R25.reuse ;  /* 0x0000000b0abe7c23 */ /* 0x100fe20008010819 */
[----:B------:R-:W-:Y:S01]  /*4470*/  LOP3.LUT R37, R35, 0xff, RZ, 0xc0, !PT ;  /* 0x000000ff23257812 */ /* 0x000fe200078ec0ff */
[----:B------:R1:W3:Y:S01]  /*4480*/  MUFU.EX2 R138, R57 ;  /* 0x00000039008a7308 */ /* 0x0002e20000000800 */
[----:B------:R-:W-:Y:S01]  /*4490*/  SHF.R.U32.HI R40, RZ, 0x8, R40 ;  /* 0x00000008ff287819 */ /* 0x000fe20000011628 */
[----:B------:R-:W-:Y:S01]  /*44a0*/  FFMA.FTZ R227, R52, UR11, -R25 ;  /* 0x0000000b34e37c23 */ /* 0x000fe20008010819 */
[----:B------:R-:W-:-:S02]  /*44b0*/  LOP3.LUT R33, R66, 0xff, RZ, 0xc0, !PT ;  /* 0x000000ff42217812 */ /* 0x000fc400078ec0ff */
[C---:B------:R-:W-:Y:S02]  /*44c0*/  LOP3.LUT R54, R129.reuse, 0xff, RZ, 0xc0, !PT ;  /* 0x000000ff81367812 */ /* 0x040fe400078ec0ff */
[----:B------:R-:W-:Y:S01]  /*44d0*/  SHF.R.U32.HI R38, RZ, 0x8, R31 ;  /* 0x00000008ff267819 */ /* 0x000fe2000001161f */
[----:B------:R-:W-:Y:S01]  /*44e0*/  MUFU.EX2 R104, R58 ;  /* 0x0000003a00687308 */ /* 0x000fe20000000800 */
[----:B--2---:R-:W-:Y:S02]  /*44f0*/  LOP3.LUT R55, R129, 0xffff, RZ, 0xc0, !PT ;  /* 0x0000ffff81377812 */ /* 0x004fe400078ec0ff */
[----:B------:R-:W-:Y:S02]  /*4500*/  SHF.R.U32.HI R129, RZ, 0x18, R129 ;  /* 0x00000018ff817819 */ /* 0x000fe40000011681 */
[----:B------:R-:W-:Y:S02]  /*4510*/  PRMT R37, R37, 0x5410, R40 ;  /* 0x0000541025257816 */ /* 0x000fe40000000028 */
[----:B------:R-:W-:Y:S01]  /*4520*/  LOP3.LUT R48, R53, 0xffff, RZ, 0xc0, !PT ;  /* 0x0000ffff35307812 */ /* 0x000fe200078ec0ff */
[----:B------:R-:W-:Y:S01]  /*4530*/  MUFU.EX2 R232, R232 ;  /* 0x000000e800e87308 */ /* 0x000fe20000000800 */
[----:B-1----:R-:W-:Y:S01]  /*4540*/  FFMA.FTZ R57, R50, UR11, -R25 ;  /* 0x0000000b32397c23 */ /* 0x002fe20008010819 */
[----:B------:R-:W-:-:S02]  /*4550*/  LOP3.LUT R50, R11, 0xff, RZ, 0xc0, !PT ;  /* 0x000000ff0b327812 */ /* 0x000fc400078ec0ff */
[----:B------:R-:W-:Y:S02]  /*4560*/  SHF.R.U32.HI R36, RZ, 0x8, R36 ;  /* 0x00000008ff247819 */ /* 0x000fe40000011624 */
[----:B------:R-:W-:Y:S02]  /*4570*/  SHF.R.U32.HI R40, RZ, 0x10, R53 ;  /* 0x00000010ff287819 */ /* 0x000fe40000011635 */
[----:B------:R-:W-:Y:S01]  /*4580*/  PRMT R33, R33, 0x5410, R38 ;  /* 0x0000541021217816 */ /* 0x000fe20000000026 */
[----:B------:R-:W-:Y:S01]  /*4590*/  FMUL.FTZ R38, R0, UR11 ;  /* 0x0000000b00267c20 */ /* 0x000fe20008410000 */
[----:B------:R-:W-:Y:S01]  /*45a0*/  PRMT R129, R50, 0x5410, R129 ;  /* 0x0000541032817816 */ /* 0x000fe20000000081 */
[----:B------:R-:W-:Y:S01]  /*45b0*/  MUFU.EX2 R97, R57 ;  /* 0x0000003900617308 */ /* 0x000fe20000000800 */
[--C-:B------:R-:W-:Y:S02]  /*45c0*/  SHF.R.U32.HI R50, RZ, 0x10, R35.reuse ;  /* 0x00000010ff327819 */ /* 0x100fe40000011623 */
[----:B------:R-:W-:-:S02]  /*45d0*/  SHF.R.U32.HI R125, RZ, 0x18, R35 ;  /* 0x00000018ff7d7819 */ /* 0x000fc40000011623 */
[----:B------:R-:W-:Y:S02]  /*45e0*/  FSETP.NEU.FTZ.AND P0, PT, R0, -INF , PT ;  /* 0xff8000000000780b */ /* 0x000fe40003f1d000 */
[----:B------:R-:W-:Y:S01]  /*45f0*/  LOP3.LUT R35, R53, 0xff, RZ, 0xc0, !PT ;  /* 0x000000ff35237812 */ /* 0x000fe200078ec0ff */
[----:B------:R-:W-:Y:S01]  /*4600*/  MUFU.EX2 R231, R231 ;  /* 0x000000e700e77308 */ /* 0x000fe20000000800 */
[----:B------:R-:W-:Y:S02]  /*4610*/  SHF.R.U32.HI R48, RZ, 0x8, R48 ;  /* 0x00000008ff307819 */ /* 0x000fe40000011630 */
[----:B------:R-:W-:Y:S02]  /*4620*/  PRMT R51, R51, 0x5410, R36 ;  /* 0x0000541033337816 */ /* 0x000fe40000000024 */
[----:B------:R-:W-:Y:S02]  /*4630*/  PRMT R131, R24, 0x5410, R131 ;  /* 0x0000541018837816 */ /* 0x000fe40000000083 */
[----:B------:R-:W-:Y:S01]  /*4640*/  SHF.R.U32.HI R53, RZ, 0x18, R53 ;  /* 0x00000018ff357819 */ /* 0x000fe20000011635 */
[----:B------:R-:W-:Y:S01]  /*4650*/  MUFU.EX2 R229, R229 ;  /* 0x000000e500e57308 */ /* 0x000fe20000000800 */
[----:B------:R-:W-:-:S02]  /*4660*/  LOP3.LUT R40, R40, 0xff, RZ, 0xc0, !PT ;  /* 0x000000ff28287812 */ /* 0x000fc400078ec0ff */
[----:B------:R-:W-:Y:S02]  /*4670*/  LOP3.LUT R24, R67, UR10, R68, 0x96, !PT ;  /* 0x0000000a43187c12 */ /* 0x000fe4000f8e9644 */
[----:B------:R-:W-:Y:S02]  /*4680*/  SHF.R.U32.HI R36, RZ, 0x10, R66 ;  /* 0x00000010ff247819 */ /* 0x000fe40000011642 */
[----:B------:R-:W-:Y:S01]  /*4690*/  FSEL R10, R38, RZ, P0 ;  /* 0x000000ff260a7208 */ /* 0x000fe20000000000 */
[----:B------:R-:W-:Y:S01]  /*46a0*/  MUFU.EX2 R228, R228 ;  /* 0x000000e400e47308 */ /* 0x000fe20000000800 */
[----:B------:R-:W-:Y:S02]  /*46b0*/  PRMT R31, R35, 0x5410, R48 ;  /* 0x00005410231f7816 */ /* 0x000fe40000000030 */
[----:B------:R-:W-:Y:S01]  /*46c0*/  SHF.R.U32.HI R56, RZ, 0x10, R72 ;  /* 0x00000010ff387819 */ /* 0x000fe20000011648 */
[--C-:B------:R-:W-:Y:S01]  /*46d0*/  FFMA.FTZ R9, R9, UR11, -R10.reuse ;  /* 0x0000000b09097c23 */ /* 0x100fe2000801080a */
[----:B------:R-:W-:Y:S01]  /*46e0*/  PRMT R35, R40, 0x5410, R53 ;  /* 0x0000541028237816 */ /* 0x000fe20000000035 */
[--C-:B------:R-:W-:Y:S01]  /*46f0*/  FFMA.FTZ R225, R43, UR11, -R10.reuse ;  /* 0x0000000b2be17c23 */ /* 0x100fe2000801080a */
[----:B------:R-:W-:Y:S01]  /*4700*/  LOP3.LUT R40, R36, 0xff, RZ, 0xc0, !PT ;  /* 0x000000ff24287812 */ /* 0x000fe200078ec0ff */
[----:B------:R-:W-:Y:S01]  /*4710*/  FFMA.FTZ R42, R42, UR11, -R10 ;  /* 0x0000000b2a2a7c23 */ /* 0x000fe2000801080a */
[----:B------:R-:W-:Y:S01]  /*4720*/  LOP3.LUT R53, R24, 0xffff, RZ, 0xc0, !PT ;  /* 0x0000ffff18357812 */ /* 0x000fe200078ec0ff */
[----:B------:R-:W-:Y:S01]  /*4730*/  MUFU.EX2 R144, R9 ;  /* 0x0000000900907308 */ /* 0x000fe20000000800 */
[----:B------:R-:W-:Y:S01]  /*4740*/  SHF.R.U32.HI R38, RZ, 0x10, R24 ;  /* 0x00000010ff267819 */ /* 0x000fe20000011618 */
[--C-:B------:R-:W-:Y:S01]  /*4750*/  FFMA.FTZ R226, R226, UR11, -R10.reuse ;  /* 0x0000000be2e27c23 */ /* 0x100fe2000801080a */
[----:B------:R-:W-:Y:S01]  /*4760*/  LOP3.LUT R36, R24, 0xff, RZ, 0xc0, !PT ;  /* 0x000000ff18247812 */ /* 0x000fe200078ec0ff */
[----:B------:R-:W-:Y:S01]  /*4770*/  FFMA.FTZ R223, R223, UR11, -R10 ;  /* 0x0000000bdfdf7c23 */ /* 0x000fe2000801080a */
[----:B------:R-:W-:Y:S01]  /*4780*/  SHF.R.U32.HI R25, RZ, 0x18, R24 ;  /* 0x00000018ff197819 */ /* 0x000fe20000011618 */
[----:B------:R-:W-:Y:S01]  /*4790*/  FFMA.FTZ R24, R8, UR11, -R10 ;  /* 0x0000000b08187c23 */ /* 0x000fe2000801080a */
[----:B------:R-:W-:Y:S01]  /*47a0*/  SHF.R.U32.HI R39, RZ, 0x18, R72 ;  /* 0x00000018ff277819 */ /* 0x000fe20000011648 */
[----:B------:R-:W-:Y:S01]  /*47b0*/  IMAD.U32 R8, RZ, RZ, UR8 ;  /* 0x00000008ff087e24 */ /* 0x000fe2000f8e00ff */
[----:B------:R-:W-:Y:S01]  /*47c0*/  LOP3.LUT R56, R56, 0xff, RZ, 0xc0, !PT ;  /* 0x000000ff38387812 */ /* 0x000fe200078ec0ff */
[----:B------:R1:W2:Y:S01]  /*47d0*/  MUFU.EX2 R145, R24 ;  /* 0x0000001800917308 */ /* 0x0002a20000000800 */
[----:B------:R-:W-:Y:S01]  /*47e0*/  SHF.R.U32.HI R64, RZ, 0x8, R64 ;  /* 0x00000008ff407819 */ /* 0x000fe20000011640 */
[----:B------:R-:W-:Y:S01]  /*47f0*/  FFMA.FTZ R224, R26, UR11, -R10 ;  /* 0x0000000b1ae07c23 */ /* 0x000fe2000801080a */
[----:B------:R-:W-:Y:S01]  /*4800*/  SHF.R.U32.HI R27, RZ, 0x18, R66 ;  /* 0x00000018ff1b7819 */ /* 0x000fe20000011642 */
[----:B------:R-:W-:Y:S01]  /*4810*/  FFMA.FTZ R187, R187, UR11, -R10 ;  /* 0x0000000bbbbb7c23 */ /* 0x000fe2000801080a */
[----:B------:R-:W-:-:S02]  /*4820*/  SHF.R.U32.HI R55, RZ, 0x8, R55 ;  /* 0x00000008ff377819 */ /* 0x000fc40000011637 */
[----:B------:R-:W-:Y:S01]  /*4830*/  LOP3.LUT R50, R50, 0xff, RZ, 0xc0, !PT ;  /* 0x000000ff32327812 */ /* 0x000fe200078ec0ff */
[----:B------:R-:W-:Y:S01]  /*4840*/  MUFU.EX2 R102, R42 ;  /* 0x0000002a00667308 */ /* 0x000fe20000000800 */
[----:B------:R-:W-:Y:S02]  /*4850*/  SHF.R.U32.HI R53, RZ, 0x8, R53 ;  /* 0x00000008ff357819 */ /* 0x000fe40000011635 */
[----:B------:R-:W-:Y:S02]  /*4860*/  LOP3.LUT R38, R38, 0xff, RZ, 0xc0, !PT ;  /* 0x000000ff26267812 */ /* 0x000fe400078ec0ff */
[----:B------:R-:W-:Y:S02]  /*4870*/  PRMT R11, R56, 0x5410, R39 ;  /* 0x00005410380b7816 */ /* 0x000fe40000000027 */
[----:B------:R-:W-:Y:S01]  /*4880*/  PRMT R49, R49, 0x5410, R64 ;  /* 0x0000541031317816 */ /* 0x000fe20000000040 */
[----:B------:R-:W4:Y:S01]  /*4890*/  MUFU.EX2 R225, R225 ;  /* 0x000000e100e17308 */ /* 0x000f220000000800 */
[----:B------:R-:W-:-:S02]  /*48a0*/  PRMT R39, R54, 0x5410, R55 ;  /* 0x0000541036277816 */ /* 0x000fc40000000037 */
[----:B------:R-:W-:Y:S02]  /*48b0*/  PRMT R125, R50, 0x5410, R125 ;  /* 0x00005410327d7816 */ /* 0x000fe4000000007d */
[----:B------:R-:W-:Y:S02]  /*48c0*/  PRMT R27, R40, 0x5410, R27 ;  /* 0x00005410281b7816 */ /* 0x000fe4000000001b */
[----:B-1----:R-:W-:Y:S01]  /*48d0*/  PRMT R24, R36, 0x5410, R53 ;  /* 0x0000541024187816 */ /* 0x002fe20000000035 */
[----:B------:R-:W-:Y:S01]  /*48e0*/  MUFU.EX2 R230, R230 ;  /* 0x000000e600e67308 */ /* 0x000fe20000000800 */
[----:B------:R-:W-:Y:S02]  /*48f0*/  PRMT R25, R38, 0x5410, R25 ;  /* 0x0000541026197816 */ /* 0x000fe40000000019 */
[----:B------:R-:W-:Y:S02]  /*4900*/  LEA R8, R8, UR8, 0x10 ;  /* 0x0000000808087c11 */ /* 0x000fe4000f8e80ff */
[----:B------:R-:W-:-:S02]  /*4910*/  LEA R212, R4, UR4, 0x1 ;  /* 0x0000000404d47c11 */ /* 0x000fc4000f8e08ff */
[----:B-----5:R-:W-:Y:S01]  /*4920*/  F2FP.F16.F32.PACK_AB R222, R136, R137 ;  /* 0x0000008988de723e */ /* 0x020fe200000000ff */
[----:B------:R-:W1:Y:S01]  /*4930*/  MUFU.EX2 R191, R191 ;  /* 0x000000bf00bf7308 */ /* 0x000e620000000800 */
[--C-:B------:R-:W-:Y:S01]  /*4940*/  HSET2.LE.AND R130, R51, R8.reuse, PT ;  /* 0x0000000833827233 */ /* 0x100fe20003803000 */
[----:B------:R-:W5:Y:S01]  /*4950*/  LDSM.16.MT88.4 R152, [R212+0xa000] ;  /* 0x00a00000d498783b */ /* 0x000f620000004200 */
[--C-:B------:R-:W-:Y:S01]  /*4960*/  HSET2.LE.AND R131, R131, R8.reuse, PT ;  /* 0x0000000883837233 */ /* 0x100fe20003803000 */
[--C-:B------:R-:W-:Y:S01]  /*4970*/  IMAD R210, R7, 0x2, R212.reuse ;  /* 0x0000000207d27824 */ /* 0x100fe200078e02d4 */
[--C-:B------:R-:W-:Y:S01]  /*4980*/  HSET2.LE.AND R126, R49, R8.reuse, PT ;  /* 0x00000008317e7233 */ /* 0x100fe20003803000 */
[----:B------:R-:W-:Y:S01]  /*4990*/  LDSM.16.MT88.4 R176, [R212+0xa800] ;  /* 0x00a80000d4b0783b */ /* 0x000fe20000004200 */
[--C-:B------:R-:W-:Y:S01]  /*49a0*/  HSET2.LE.AND R127, R127, R8.reuse, PT ;  /* 0x000000087f7f7233 */ /* 0x100fe20003803000 */
[----:B------:R-:W-:Y:S01]  /*49b0*/  MUFU.EX2 R227, R227 ;  /* 0x000000e300e37308 */ /* 0x000fe20000000800 */
[--C-:B------:R-:W-:Y:S01]  /*49c0*/  HSET2.LE.AND R10, R41, R8.reuse, PT ;  /* 0x00000008290a7233 */ /* 0x100fe20003803000 */
[----:B------:R-:W1:Y:S01]  /*49d0*/  LDSM.16.MT88.4 R160, [R210+0xa000] ;  /* 0x00a00000d2a0783b */ /* 0x000e620000004200 */
[--C-:B------:R-:W-:Y:S01]  /*49e0*/  HSET2.LE.AND R11, R11, R8.reuse, PT ;  /* 0x000000080b0b7233 */ /* 0x100fe20003803000 */
[----:B------:R-:W-:Y:S01]  /*49f0*/  IMAD R209, R5, 0x2, R212 ;  /* 0x0000000205d17824 */ /* 0x000fe200078e02d4 */
[--C-:B------:R-:W-:Y:S01]  /*4a00*/  HSET2.LE.AND R128, R39, R8.reuse, PT ;  /* 0x0000000827807233 */ /* 0x100fe20003803000 */
[----:B------:R-:W-:Y:S01]  /*4a10*/  LDSM.16.MT88.4 R172, [R210+0xa800] ;  /* 0x00a80000d2ac783b */ /* 0x000fe20000004200 */
[--C-:B------:R-:W-:Y:S01]  /*4a20*/  HSET2.LE.AND R129, R129, R8.reuse, PT ;  /* 0x0000000881817233 */ /* 0x100fe20003803000 */
[----:B------:R-:W1:Y:S01]  /*4a30*/  MUFU.EX2 R190, R190 ;  /* 0x000000be00be7308 */ /* 0x000e620000000800 */
[--C-:B------:R-:W-:Y:S01]  /*4a40*/  HSET2.LE.AND R124, R37, R8.reuse, PT ;  /* 0x00000008257c7233 */ /* 0x100fe20003803000 */
[----:B------:R-:W-:Y:S01]  /*4a50*/  IMAD.WIDE.U32 R36, R29, -0x326172a9, RZ ;  /* 0xcd9e8d571d247825 */ /* 0x000fe200078e00ff */
[--C-:B------:R-:W-:Y:S01]  /*4a60*/  HSET2.LE.AND R125, R125, R8.reuse, PT ;  /* 0x000000087d7d7233 */ /* 0x100fe20003803000 */
[----:B------:R-:W-:Y:S01]  /*4a70*/  LDSM.16.MT88.4 R48, [R209+0xa000] ;  /* 0x00a00000d130783b */ /* 0x000fe20000004200 */
[--C-:B------:R-:W-:Y:S01]  /*4a80*/  HSET2.LE.AND R31, R31, R8.reuse, PT ;  /* 0x000000081f1f7233 */ /* 0x100fe20003803000 */
[----:B------:R-:W-:Y:S01]  /*4a90*/  IMAD.WIDE.U32 R28, R23, -0x326172a9, RZ ;  /* 0xcd9e8d57171c7825 */ /* 0x000fe200078e00ff */
[--C-:B------:R-:W-:Y:S01]  /*4aa0*/  HSET2.LE.AND R9, R35, R8.reuse, PT ;  /* 0x0000000823097233 */ /* 0x100fe20003803000 */
[----:B------:R-:W-:Y:S01]  /*4ab0*/  MUFU.EX2 R226, R226 ;  /* 0x000000e200e27308 */ /* 0x000fe20000000800 */
[--C-:B------:R-:W-:Y:S01]  /*4ac0*/  HSET2.LE.AND R26, R33, R8.reuse, PT ;  /* 0x00000008211a7233 */ /* 0x100fe20003803000 */
[----:B------:R-:W-:Y:S01]  /*4ad0*/  IMAD R208, R5, 0x2, R210 ;  /* 0x0000000205d07824 */ /* 0x000fe200078e02d2 */
[--C-:B------:R-:W-:Y:S01]  /*4ae0*/  HSET2.LE.AND R27, R27, R8.reuse, PT ;  /* 0x000000081b1b7233 */ /* 0x100fe20003803000 */
[----:B------:R-:W-:Y:S01]  /*4af0*/  LDSM.16.MT88.4 R168, [R209+0xa800] ;  /* 0x00a80000d1a8783b */ /* 0x000fe20000004200 */
[----:B------:R-:W-:-:S02]  /*4b00*/  HSET2.LE.AND R24, R24, R8, PT ;  /* 0x0000000818187233 */ /* 0x000fc40003803000 */
[----:B------:R-:W-:Y:S01]  /*4b10*/  HSET2.LE.AND R25, R25, R8, PT ;  /* 0x0000000819197233 */ /* 0x000fe20003803000 */
[----:B------:R-:W1:Y:S01]  /*4b20*/  MUFU.EX2 R223, R223 ;  /* 0x000000df00df7308 */ /* 0x000e620000000800 */
[----:B------:R-:W-:Y:S01]  /*4b30*/  F2FP.F16.F32.PACK_AB R8, R110, R111 ;  /* 0x0000006f6e08723e */ /* 0x000fe200000000ff */
[----:B------:R-:W1:Y:S01]  /*4b40*/  LDSM.16.MT88.4 R64, [R208+0xa000] ;  /* 0x00a00000d040783b */ /* 0x000e620000004200 */
[----:B------:R-:W-:Y:S02]  /*4b50*/  F2FP.F16.F32.PACK_AB R203, R90, R120 ;  /* 0x000000785acb723e */ /* 0x000fe400000000ff */
[C---:B------:R-:W-:Y:S01]  /*4b60*/  PRMT R98, R8.reuse, 0x7610, R98 ;  /* 0x0000761008627816 */ /* 0x040fe20000000062 */
[----:B------:R-:W1:Y:S01]  /*4b70*/  LDSM.16.MT88.4 R80, [R212+0xb000] ;  /* 0x00b00000d450783b */ /* 0x000e620000004200 */
[----:B------:R-:W-:Y:S01]  /*4b80*/  PRMT R252, R8, 0x7632, R252 ;  /* 0x0000763208fc7816 */ /* 0x000fe200000000fc */
[----:B------:R-:W-:Y:S01]  /*4b90*/  MUFU.EX2 R224, R224 ;  /* 0x000000e000e07308 */ /* 0x000fe20000000800 */
[----:B------:R-:W-:Y:S01]  /*4ba0*/  PRMT R221, R222, 0x7632, R221 ;  /* 0x00007632dedd7816 */ /* 0x000fe200000000dd */
[----:B------:R-:W-:Y:S01]  /*4bb0*/  LDSM.16.MT88.4 R112, [R209+0xb000] ;  /* 0x00b00000d170783b */ /* 0x000fe20000004200 */
[----:B------:R-:W-:-:S02]  /*4bc0*/  PRMT R8, R98, 0x5410, R252 ;  /* 0x0000541062087816 */ /* 0x000fc400000000fc */
[----:B------:R-:W-:Y:S02]  /*4bd0*/  PRMT R202, R203, 0x7632, R202 ;  /* 0x00007632cbca7816 */ /* 0x000fe400000000ca */
[----:B------:R-:W-:Y:S01]  /*4be0*/  F2FP.F16.F32.PACK_AB R220, R91, R116 ;  /* 0x000000745bdc723e */ /* 0x000fe200000000ff */
[----:B------:R-:W1:Y:S01]  /*4bf0*/  MUFU.EX2 R187, R187 ;  /* 0x000000bb00bb7308 */ /* 0x000e620000000800 */
[----:B------:R-:W-:Y:S02]  /*4c00*/  F2FP.F16.F32.PACK_AB R199, R235, R236 ;  /* 0x000000ecebc7723e */ /* 0x000fe400000000ff */
[----:B------:R-:W-:Y:S02]  /*4c10*/  LOP3.LUT R8, R31, R8, RZ, 0xc0, !PT ;  /* 0x000000081f087212 */ /* 0x000fe400078ec0ff */
[----:B------:R-:W-:Y:S02]  /*4c20*/  PRMT R4, R222, 0x5410, R221 ;  /* 0x00005410de047816 */ /* 0x000fe400000000dd */
[----:B------:R-:W-:-:S02]  /*4c30*/  PRMT R31, R203, 0x5410, R202 ;  /* 0x00005410cb1f7816 */ /* 0x000fc400000000ca */
[----:B------:R-:W-:Y:S02]  /*4c40*/  PRMT R219, R220, 0x7632, R219 ;  /* 0x00007632dcdb7816 */ /* 0x000fe400000000db */
[----:B------:R-:W-:Y:S02]  /*4c50*/  PRMT R198, R199, 0x7632, R198 ;  /* 0x00007632c7c67816 */ /* 0x000fe400000000c6 */
[----:B---3--:R-:W-:Y:S02]  /*4c60*/  F2FP.F16.F32.PACK_AB R193, R138, R139 ;  /* 0x0000008b8ac1723e */ /* 0x008fe400000000ff */
[----:B--2---:R-:W-:Y:S02]  /*4c70*/  F2FP.F16.F32.PACK_AB R240, R144, R145 ;  /* 0x0000009190f0723e */ /* 0x004fe400000000ff */
[----:B------:R-:W-:Y:S02]  /*4c80*/  LOP3.LUT R9, R9, R4, RZ, 0xc0, !PT ;  /* 0x0000000409097212 */ /* 0x000fe400078ec0ff */
[----:B------:R-:W-:-:S02]  /*4c90*/  LOP3.LUT R10, R10, R31, RZ, 0xc0, !PT ;  /* 0x0000001f0a0a7212 */ /* 0x000fc400078ec0ff */
[----:B------:R-:W-:Y:S02]  /*4ca0*/  PRMT R4, R220, 0x5410, R219 ;  /* 0x00005410dc047816 */ /* 0x000fe400000000db */
[----:B------:R-:W-:Y:S02]  /*4cb0*/  PRMT R31, R199, 0x5410, R198 ;  /* 0x00005410c71f7816 */ /* 0x000fe400000000c6 */
[----:B------:R-:W-:Y:S02]  /*4cc0*/  PRMT R192, R193, 0x7632, R192 ;  /* 0x00007632c1c07816 */ /* 0x000fe400000000c0 */
[----:B------:R-:W-:Y:S02]  /*4cd0*/  PRMT R239, R240, 0x7632, R239 ;  /* 0x00007632f0ef7816 */ /* 0x000fe400000000ef */
[----:B------:R-:W-:Y:S02]  /*4ce0*/  F2FP.F16.F32.PACK_AB R238, R97, R104 ;  /* 0x0000006861ee723e */ /* 0x000fe400000000ff */
[----:B----4-:R-:W-:-:S02]  /*4cf0*/  F2FP.F16.F32.PACK_AB R250, R225, R102 ;  /* 0x00000066e1fa723e */ /* 0x010fc400000000ff */
[----:B------:R-:W-:Y:S02]  /*4d00*/  LOP3.LUT R11, R11, R4, RZ, 0xc0, !PT ;  /* 0x000000040b0b7212 */ /* 0x000fe400078ec0ff */
[----:B------:R-:W-:Y:S02]  /*4d10*/  LOP3.LUT R128, R128, R31, RZ, 0xc0, !PT ;  /* 0x0000001f80807212 */ /* 0x000fe400078ec0ff */
[----:B------:R-:W-:Y:S02]  /*4d20*/  PRMT R31, R193, 0x5410, R192 ;  /* 0x00005410c11f7816 */ /* 0x000fe400000000c0 */
[----:B------:R-:W-:Y:S01]  /*4d30*/  PRMT R4, R240, 0x5410, R239 ;  /* 0x00005410f0047816 */ /* 0x000fe200000000ef */
[----:B-----5:R-:W-:Y:S01]  /*4d40*/  HMMA.16816.F32 R148, R8, R152, RZ ;  /* 0x000000980894723c */ /* 0x020fe200000018ff */
[----:B------:R-:W-:Y:S02]  /*4d50*/  PRMT R237, R238, 0x7632, R237 ;  /* 0x00007632eeed7816 */ /* 0x000fe400000000ed */
[----:B------:R-:W-:-:S02]  /*4d60*/  PRMT R249, R250, 0x7632, R249 ;  /* 0x00007632faf97816 */ /* 0x000fc400000000f9 */
[----:B------:R-:W-:Y:S01]  /*4d70*/  LOP3.LUT R24, R24, R31, RZ, 0xc0, !PT ;  /* 0x0000001f18187212 */ /* 0x000fe200078ec0ff */
[C---:B-1----:R-:W-:Y:S01]  /*4d80*/  HMMA.16816.F32 R156, R8.reuse, R160, RZ ;  /* 0x000000a0089c723c */ /* 0x042fe200000018ff */
[----:B------:R-:W-:Y:S02]  /*4d90*/  LOP3.LUT R25, R25, R4, RZ, 0xc0, !PT ;  /* 0x0000000419197212 */ /* 0x000fe400078ec0ff */
[----:B------:R-:W-:Y:S02]  /*4da0*/  F2FP.F16.F32.PACK_AB R195, R233, R234 ;  /* 0x000000eae9c3723e */ /* 0x000fe400000000ff */
[----:B------:R-:W-:Y:S01]  /*4db0*/  PRMT R31, R238, 0x5410, R237 ;  /* 0x00005410ee1f7816 */ /* 0x000fe200000000ed */
[----:B------:R-:W-:Y:S01]  /*4dc0*/  HMMA.16816.F32 R52, R8, R64, RZ ;  /* 0x000000400834723c */ /* 0x000fe200000018ff */
[----:B------:R-:W-:Y:S02]  /*4dd0*/  PRMT R4, R250, 0x5410, R249 ;  /* 0x00005410fa047816 */ /* 0x000fe400000000f9 */
[----:B------:R-:W-:-:S02]  /*4de0*/  F2FP.F16.F32.PACK_AB R201, R231, R232 ;  /* 0x000000e8e7c9723e */ /* 0x000fc400000000ff */
[----:B------:R-:W-:Y:S01]  /*4df0*/  PRMT R194, R195, 0x7632, R194 ;  /* 0x00007632c3c27816 */ /* 0x000fe200000000c2 */
[----:B------:R-:W-:Y:S01]  /*4e00*/  HMMA.16816.F32 R68, R8, R80, RZ ;  /* 0x000000500844723c */ /* 0x000fe200000018ff */
[----:B------:R-:W-:Y:S02]  /*4e10*/  LOP3.LUT R26, R26, R31, RZ, 0xc0, !PT ;  /* 0x0000001f1a1a7212 */ /* 0x000fe400078ec0ff */
[----:B------:R-:W-:Y:S02]  /*4e20*/  LOP3.LUT R27, R27, R4, RZ, 0xc0, !PT ;  /* 0x000000041b1b7212 */ /* 0x000fe400078ec0ff */
[----:B------:R-:W-:Y:S02]  /*4e30*/  PRMT R200, R201, 0x7632, R200 ;  /* 0x00007632c9c87816 */ /* 0x000fe400000000c8 */
[----:B------:R-:W-:Y:S02]  /*4e40*/  F2FP.F16.F32.PACK_AB R246, R228, R229 ;  /* 0x000000e5e4f6723e */ /* 0x000fe400000000ff */
[----:B------:R-:W-:Y:S01]  /*4e50*/  F2FP.F16.F32.PACK_AB R197, R191, R230 ;  /* 0x000000e6bfc5723e */ /* 0x000fe200000000ff */
[----:B------:R-:W-:Y:S01]  /*4e60*/  HMMA.16816.F32 R132, R24, R152, RZ ;  /* 0x000000981884723c */ /* 0x000fe200000018ff */
[----:B------:R-:W-:-:S02]  /*4e70*/  PRMT R31, R195, 0x5410, R194 ;  /* 0x00005410c31f7816 */ /* 0x000fc400000000c2 */
[----:B------:R-:W-:Y:S02]  /*4e80*/  PRMT R245, R246, 0x7632, R245 ;  /* 0x00007632f6f57816 */ /* 0x000fe400000000f5 */
[----:B------:R-:W-:Y:S01]  /*4e90*/  PRMT R4, R201, 0x5410, R200 ;  /* 0x00005410c9047816 */ /* 0x000fe200000000c8 */
[C---:B------:R-:W-:Y:S01]  /*4ea0*/  HMMA.16816.F32 R140, R24.reuse, R160, RZ ;  /* 0x000000a0188c723c */ /* 0x040fe200000018ff */
[----:B------:R-:W-:Y:S01]  /*4eb0*/  PRMT R196, R197, 0x7632, R196 ;  /* 0x00007632c5c47816 */ /* 0x000fe200000000c4 */
[----:B------:R-:W-:Y:S01]  /*4ec0*/  IMAD.MOV.U32 R153, RZ, RZ, R137 ;  /* 0x000000ffff997224 */ /* 0x000fe200078e0089 */
[----:B------:R-:W-:Y:S01]  /*4ed0*/  F2FP.F16.F32.PACK_AB R242, R190, R227 ;  /* 0x000000e3bef2723e */ /* 0x000fe200000000ff */
[----:B------:R-:W-:Y:S01]  /*4ee0*/  IMAD.MOV.U32 R152, RZ, RZ, R136 ;  /* 0x000000ffff987224 */ /* 0x000fe200078e0088 */
[----:B------:R-:W-:Y:S01]  /*4ef0*/  F2FP.F16.F32.PACK_AB R248, R223, R226 ;  /* 0x000000e2dff8723e */ /* 0x000fe200000000ff */
[C---:B------:R-:W-:Y:S01]  /*4f00*/  HMMA.16816.F32 R40, R24.reuse, R48, RZ ;  /* 0x000000301828723c */ /* 0x040fe200000018ff */
[----:B------:R-:W-:Y:S01]  /*4f10*/  LOP3.LUT R130, R130, R31, RZ, 0xc0, !PT ;  /* 0x0000001f82827212 */ /* 0x000fe200078ec0ff */
[----:B------:R-:W-:Y:S01]  /*4f20*/  IMAD.MOV.U32 R161, RZ, RZ, R111 ;  /* 0x000000ffffa17224 */ /* 0x000fe200078e006f */
[----:B------:R-:W-:Y:S01]  /*4f30*/  LOP3.LUT R129, R129, R4, RZ, 0xc0, !PT ;  /* 0x0000000481817212 */ /* 0x000fe200078ec0ff */
[----:B------:R-:W-:Y:S01]  /*4f40*/  IMAD.MOV.U32 R160, RZ, RZ, R110 ;  /* 0x000000ffffa07224 */ /* 0x000fe200078e006e */
[----:B------:R-:W-:Y:S01]  /*4f50*/  PRMT R31, R246, 0x5410, R245 ;  /* 0x00005410f61f7816 */ /* 0x000fe200000000f5 */
[----:B------:R-:W-:Y:S01]  /*4f60*/  HMMA.16816.F32 R56, R24, R64, RZ ;  /* 0x000000401838723c */ /* 0x000fe200000018ff */
[----:B------:R-:W-:-:S02]  /*4f70*/  PRMT R241, R242, 0x7632, R241 ;  /* 0x00007632f2f17816 */ /* 0x000fc400000000f1 */
[----:B------:R-:W-:Y:S02]  /*4f80*/  PRMT R4, R197, 0x5410, R196 ;  /* 0x00005410c5047816 */ /* 0x000fe400000000c4 */
[----:B------:R-:W-:Y:S02]  /*4f90*/  PRMT R247, R248, 0x7632, R247 ;  /* 0x00007632f8f77816 */ /* 0x000fe400000000f7 */
[----:B------:R-:W-:Y:S02]  /*4fa0*/  F2FP.F16.F32.PACK_AB R244, R187, R224 ;  /* 0x000000e0bbf4723e */ /* 0x000fe400000000ff */
[----:B------:R-:W-:Y:S02]  /*4fb0*/  LOP3.LUT R124, R124, R31, RZ, 0xc0, !PT ;  /* 0x0000001f7c7c7212 */ /* 0x000fe400078ec0ff */
[----:B------:R-:W-:Y:S02]  /*4fc0*/  LOP3.LUT R131, R131, R4, RZ, 0xc0, !PT ;  /* 0x0000000483837212 */ /* 0x000fe400078ec0ff */
[----:B------:R-:W-:-:S02]  /*4fd0*/  PRMT R31, R242, 0x5410, R241 ;  /* 0x00005410f21f7816 */ /* 0x000fc400000000f1 */
[----:B------:R-:W-:Y:S02]  /*4fe0*/  PRMT R4, R248, 0x5410, R247 ;  /* 0x00005410f8047816 */ /* 0x000fe400000000f7 */
[----:B------:R-:W-:Y:S01]  /*4ff0*/  PRMT R243, R244, 0x7632, R243 ;  /* 0x00007632f4f37816 */ /* 0x000fe200000000f3 */
[C---:B------:R-:W-:Y:S01]  /*5000*/  HMMA.16816.F32 R148, R128.reuse, R176, R148 ;  /* 0x000000b08094723c */ /* 0x040fe20000001894 */
[----:B------:R-:W-:Y:S01]  /*5010*/  LOP3.LUT R126, R126, R31, RZ, 0xc0, !PT ;  /* 0x0000001f7e7e7212 */ /* 0x000fe200078ec0ff */
[----:B------:R-:W-:Y:S01]  /*5020*/  IMAD R31, R186, 0x20, R13 ;  /* 0x00000020ba1f7824 */ /* 0x000fe200078e020d */
[----:B------:R-:W-:Y:S02]  /*5030*/  LOP3.LUT R125, R125, R4, RZ, 0xc0, !PT ;  /* 0x000000047d7d7212 */ /* 0x000fe400078ec0ff */
[----:B------:R-:W-:Y:S01]  /*5040*/  PRMT R4, R244, 0x5410, R243 ;  /* 0x00005410f4047816 */ /* 0x000fe200000000f3 */
[----:B------:R-:W-:Y:S01]  /*5050*/  VIADD R31, R31, 0xffffffe0 ;  /* 0xffffffe01f1f7836 */ /* 0x000fe20000000000 */
[----:B------:R-:W-:Y:S01]  /*5060*/  LOP3.LUT R34, R37, UR7, R34, 0x96, !PT ;  /* 0x0000000725227c12 */ /* 0x000fe2000f8e9622 */
[----:B------:R-:W-:Y:S01]  /*5070*/  HMMA.16816.F32 R156, R128, R172, R156 ;  /* 0x000000ac809c723c */ /* 0x000fe2000000189c */
[----:B------:R-:W-:-:S02]  /*5080*/  LOP3.LUT R127, R127, R4, RZ, 0xc0, !PT ;  /* 0x000000047f7f7212 */ /* 0x000fc400078ec0ff */
[----:B------:R-:W-:Y:S02]  /*5090*/  SHF.R.S32.HI R4, RZ, 0x1f, R32 ;  /* 0x0000001fff047819 */ /* 0x000fe40000011420 */
[----:B------:R-:W-:Y:S02]  /*50a0*/  IADD3 R96, P0, R31, R32, RZ ;  /* 0x000000201f607210 */ /* 0x000fe40007f1e0ff */
[----:B------:R-:W-:Y:S01]  /*50b0*/  LOP3.LUT R23, R29, UR10, R36, 0x96, !PT ;  /* 0x0000000a1d177c12 */ /* 0x000fe2000f8e9624 */
[C---:B------:R-:W-:Y:S01]  /*50c0*/  HMMA.16816.F32 R132, R124.reuse, R176, R132 ;  /* 0x000000b07c84723c */ /* 0x040fe20000001884 */
[----:B------:R-:W-:Y:S02]  /*50d0*/  LOP3.LUT R108, R95, UR9, R30, 0x96, !PT ;  /* 0x000000095f6c7c12 */ /* 0x000fe4000f8e961e */
[----:B------:R-:W-:Y:S02]  /*50e0*/  LOP3.LUT R36, R23, 0xffff, RZ, 0xc0, !PT ;  /* 0x0000ffff17247812 */ /* 0x000fe400078ec0ff */
[----:B------:R-:W-:Y:S01]  /*50f0*/  LOP3.LUT R29, R28, 0xffff, RZ, 0xc0, !PT ;  /* 0x0000ffff1c1d7812 */ /* 0x000fe200078ec0ff */
[C---:B------:R-:W-:Y:S01]  /*5100*/  HMMA.16816.F32 R140, R124.reuse, R172, R140 ;  /* 0x000000ac7c8c723c */ /* 0x040fe2000000188c */
[----:B------:R-:W-:Y:S01]  /*5110*/  LEA.HI.X.SX32 R176, R31, R4, 0x1, P0 ;  /* 0x000000041fb07211 */ /* 0x000fe200000f0eff */
[----:B------:R-:W-:Y:S01]  /*5120*/  IMAD.WIDE.U32 R30, R34, -0x2daee0ad, RZ ;  /* 0xd2511f53221e7825 */ /* 0x000fe200078e00ff */
[----:B------:R-:W-:Y:S01]  /*5130*/  LOP3.LUT R4, R23, 0xff, RZ, 0xc0, !PT ;  /* 0x000000ff17047812 */ /* 0x000fe200078ec0ff */
[----:B------:R-:W1:Y:S01]  /*5140*/  LDSM.16.MT88.4 R32, [R208+0xa800] ;  /* 0x00a80000d020783b */ /* 0x000e620000004200 */
[----:B------:R-:W-:Y:S01]  /*5150*/  SHF.R.U32.HI R36, RZ, 0x8, R36 ;  /* 0x00000008ff247819 */ /* 0x000fe20000011624 */
[----:B------:R-:W-:Y:S01]  /*5160*/  IMAD.MOV.U32 R177, RZ, RZ, R98 ;  /* 0x000000ffffb17224 */ /* 0x000fe200078e0062 */
[----:B------:R-:W-:Y:S01]  /*5170*/  ISETP.LE.U32.AND P0, PT, R4, UR8, PT ;  /* 0x0000000804007c0c */ /* 0x000fe2000bf03070 */
[----:B------:R-:W-:Y:S01]  /*5180*/  IMAD.MOV.U32 R173, RZ, RZ, R97 ;  /* 0x000000ffffad7224 */ /* 0x000fe200078e0061 */
[----:B------:R-:W-:Y:S01]  /*5190*/  LOP3.LUT R84, R31, UR5, R84, 0x96, !PT ;  /* 0x000000051f547c12 */ /* 0x000fe2000f8e9654 */
[----:B------:R-:W-:Y:S01]  /*51a0*/  IMAD.MOV.U32 R172, RZ, RZ, R96 ;  /* 0x000000ffffac7224 */ /* 0x000fe200078e0060 */
[----:B------:R-:W-:Y:S01]  /*51b0*/  LOP3.LUT R4, R30, 0xffff, RZ, 0xc0, !PT ;  /* 0x0000ffff1e047812 */ /* 0x000fe200078ec0ff */
[----:B------:R-:W-:Y:S01]  /*51c0*/  IMAD.WIDE.U32 R108, R108, -0x2daee0ad, RZ ;  /* 0xd2511f536c6c7825 */ /* 0x000fe200078e00ff */
[----:B------:R-:W-:Y:S01]  /*51d0*/  SHF.R.U32.HI R31, RZ, 0x10, R23 ;  /* 0x00000010ff1f7819 */ /* 0x000fe20000011617 */
[----:B------:R-:W2:Y:S01]  /*51e0*/  LDSM.16.MT88.4 R96, [R210+0xb000] ;  /* 0x00b00000d260783b */ /* 0x000ea20000004200 */
[----:B------:R-:W-:Y:S01]  /*51f0*/  LOP3.LUT R72, R30, 0xff, RZ, 0xc0, !PT ;  /* 0x000000ff1e487812 */ /* 0x000fe200078ec0ff */
[----:B------:R-:W-:Y:S01]  /*5200*/  HMMA.16816.F32 R40, R124, R168, R40 ;  /* 0x000000a87c28723c */ /* 0x000fe20000001828 */
[----:B------:R-:W-:-:S02]  /*5210*/  LOP3.LUT R31, R31, 0xff, RZ, 0xc0, !PT ;  /* 0x000000ff1f1f7812 */ /* 0x000fc400078ec0ff */
[--C-:B------:R-:W-:Y:S01]  /*5220*/  SHF.R.U32.HI R88, RZ, 0x10, R30.reuse ;  /* 0x00000010ff587819 */ /* 0x100fe2000001161e */
[----:B------:R-:W-:Y:S01]  /*5230*/  @!P0 HADD2 R21, -R177.H0_H0, -RZ.H0_H0 ;  /* 0xa00000ffb1158230 */ /* 0x000fe20000000900 */
[----:B------:R-:W-:Y:S02]  /*5240*/  ISETP.LE.U32.AND P1, PT, R31, UR8, PT ;  /* 0x000000081f007c0c */ /* 0x000fe4000bf23070 */
[----:B------:R-:W-:Y:S02]  /*5250*/  SHF.R.U32.HI R85, RZ, 0x18, R30 ;  /* 0x00000018ff557819 */ /* 0x000fe4000001161e */
[----:B------:R-:W-:Y:S02]  /*5260*/  LOP3.LUT R30, R36, 0xffff, RZ, 0xc0, !PT ;  /* 0x0000ffff241e7812 */ /* 0x000fe400078ec0ff */
[----:B------:R-:W-:Y:S01]  /*5270*/  SHF.R.U32.HI R23, RZ, 0x18, R23 ;  /* 0x00000018ff177819 */ /* 0x000fe20000011617 */
[----:B------:R-:W-:Y:S01]  /*5280*/  HMMA.16816.F32 R36, R8, R48, RZ ;  /* 0x000000300824723c */ /* 0x000fe200000018ff */
[----:B------:R-:W-:-:S02]  /*5290*/  ISETP.LE.U32.AND P2, PT, R30, UR8, PT ;  /* 0x000000081e007c0c */ /* 0x000fc4000bf43070 */
[----:B------:R-:W-:Y:S02]  /*52a0*/  LOP3.LUT R30, R28, 0xff, RZ, 0xc0, !PT ;  /* 0x000000ff1c1e7812 */ /* 0x000fe400078ec0ff */
[----:B------:R-:W-:Y:S01]  /*52b0*/  @!P0 PRMT R177, R21, 0x5410, RZ ;  /* 0x0000541015b18816 */ /* 0x000fe200000000ff */
[----:B------:R-:W-:Y:S01]  /*52c0*/  @!P1 HADD2 R19, -R222.H0_H0, -RZ.H0_H0 ;  /* 0xa00000ffde139230 */ /* 0x000fe20000000900 */
[----:B------:R-:W-:Y:S02]  /*52d0*/  ISETP.LE.U32.AND P3, PT, R30, UR8, PT ;  /* 0x000000081e007c0c */ /* 0x000fe4000bf63070 */
[----:B------:R-:W-:Y:S02]  /*52e0*/  ISETP.LE.U32.AND P0, PT, R23, UR8, PT ;  /* 0x0000000817007c0c */ /* 0x000fe4000bf03070 */
[----:B------:R-:W-:Y:S02]  /*52f0*/  @!P1 PRMT R222, R19, 0x5410, RZ ;  /* 0x0000541013de9816 */ /* 0x000fe400000000ff */
[----:B------:R-:W-:Y:S01]  /*5300*/  LOP3.LUT R19, R84, 0xffff, RZ, 0xc0, !PT ;  /* 0x0000ffff54137812 */ /* 0x000fe200078ec0ff */
[----:B------:R-:W-:Y:S01]  /*5310*/  @!P2 HADD2 R20, -R252.H0_H0, -RZ.H0_H0 ;  /* 0xa00000fffc14a230 */ /* 0x000fe20000000900 */
[----:B------:R-:W-:Y:S01]  /*5320*/  LOP3.LUT R95, R109, UR6, R22, 0x96, !PT ;  /* 0x000000066d5f7c12 */ /* 0x000fe2000f8e9616 */
[----:B-1----:R-:W-:Y:S01]  /*5330*/  HMMA.16816.F32 R52, R128, R32, R52 ;  /* 0x000000208034723c */ /* 0x002fe20000001834 */
[----:B------:R-:W-:-:S02]  /*5340*/  SHF.R.U32.HI R19, RZ, 0x8, R19 ;  /* 0x00000008ff137819 */ /* 0x000fc40000011613 */
[--C-:B------:R-:W-:Y:S01]  /*5350*/  SHF.R.U32.HI R22, RZ, 0x10, R28.reuse ;  /* 0x00000010ff167819 */ /* 0x100fe2000001161c */
[----:B------:R-:W-:Y:S01]  /*5360*/  @!P3 HADD2 R17, -R203.H0_H0, -RZ.H0_H0 ;  /* 0xa00000ffcb11b230 */ /* 0x000fe20000000900 */
[----:B------:R-:W-:Y:S01]  /*5370*/  SHF.R.U32.HI R28, RZ, 0x18, R28 ;  /* 0x00000018ff1c7819 */ /* 0x000fe2000001161c */
[----:B------:R-:W-:Y:S01]  /*5380*/  @!P0 HADD2 R18, -R221.H0_H0, -RZ.H0_H0 ;  /* 0xa00000ffdd128230 */ /* 0x000fe20000000900 */
[----:B------:R-:W-:Y:S01]  /*5390*/  LOP3.LUT R19, R19, 0xffff, RZ, 0xc0, !PT ;  /* 0x0000ffff13137812 */ /* 0x000fe200078ec0ff */
[----:B------:R-:W-:Y:S01]  /*53a0*/  HMMA.16816.F32 R36, R128, R168, R36 ;  /* 0x000000a88024723c */ /* 0x000fe20000001824 */
[----:B------:R-:W-:Y:S01]  /*53b0*/  SHF.R.U32.HI R21, RZ, 0x8, R29 ;  /* 0x00000008ff157819 */ /* 0x000fe2000001161d */
[----:B------:R-:W-:Y:S01]  /*53c0*/  IMAD.WIDE.U32 R64, R95, -0x326172a9, RZ ;  /* 0xcd9e8d575f407825 */ /* 0x000fe200078e00ff */
[----:B------:R-:W-:Y:S02]  /*53d0*/  @!P3 PRMT R203, R17, 0x5410, RZ ;  /* 0x0000541011cbb816 */ /* 0x000fe400000000ff */
[----:B------:R-:W-:Y:S01]  /*53e0*/  ISETP.LE.U32.AND P5, PT, R28, UR8, PT ;  /* 0x000000081c007c0c */ /* 0x000fe2000bfa3070 */
[----:B------:R-:W-:Y:S01]  /*53f0*/  HMMA.16816.F32 R56, R124, R32, R56 ;  /* 0x000000207c38723c */ /* 0x000fe20000001838 */
[----:B------:R-:W-:Y:S01]  /*5400*/  ISETP.LE.U32.AND P3, PT, R19, UR8, PT ;  /* 0x0000000813007c0c */ /* 0x000fe2000bf63070 */
[----:B------:R-:W1:Y:S01]  /*5410*/  LDSM.16.MT88.4 R28, [R212+0xb800] ;  /* 0x00b80000d41c783b */ /* 0x000e620000004200 */
[----:B------:R-:W-:Y:S01]  /*5420*/  LOP3.LUT R22, R22, 0xff, RZ, 0xc0, !PT ;  /* 0x000000ff16167812 */ /* 0x000fe200078ec0ff */
[----:B------:R-:W-:Y:S01]  /*5430*/  IMAD.MOV.U32 R169, RZ, RZ, R91 ;  /* 0x000000ffffa97224 */ /* 0x000fe200078e005b */
[----:B------:R-:W-:Y:S01]  /*5440*/  LOP3.LUT R21, R21, 0xffff, RZ, 0xc0, !PT ;  /* 0x0000ffff15157812 */ /* 0x000fe200078ec0ff */
[----:B------:R-:W-:Y:S01]  /*5450*/  IMAD.MOV.U32 R168, RZ, RZ, R90 ;  /* 0x000000ffffa87224 */ /* 0x000fe200078e005a */
[----:B------:R-:W-:-:S02]  /*5460*/  @!P2 PRMT R252, R20, 0x5410, RZ ;  /* 0x0000541014fca816 */ /* 0x000fc400000000ff */
[----:B------:R-:W-:Y:S02]  /*5470*/  LOP3.LUT R20, R84, 0xff, RZ, 0xc0, !PT ;  /* 0x000000ff54147812 */ /* 0x000fe400078ec0ff */
[----:B------:R-:W-:Y:S01]  /*5480*/  ISETP.LE.U32.AND P4, PT, R22, UR8, PT ;  /* 0x0000000816007c0c */ /* 0x000fe2000bf83070 */
[----:B------:R-:W-:Y:S01]  /*5490*/  @!P5 HADD2 R7, -R219.H0_H0, -RZ.H0_H0 ;  /* 0xa00000ffdb07d230 */ /* 0x000fe20000000900 */
[----:B------:R-:W-:Y:S01]  /*54a0*/  ISETP.LE.U32.AND P1, PT, R21, UR8, PT ;  /* 0x0000000815007c0c */ /* 0x000fe2000bf23070 */
[----:B------:R-:W-:Y:S01]  /*54b0*/  @!P3 HADD2 R5, -R198.H0_H0, -RZ.H0_H0 ;  /* 0xa00000ffc605b230 */ /* 0x000fe20000000900 */
[----:B------:R-:W-:Y:S02]  /*54c0*/  @!P0 PRMT R221, R18, 0x5410, RZ ;  /* 0x0000541012dd8816 */ /* 0x000fe400000000ff */
[----:B------:R-:W-:Y:S02]  /*54d0*/  ISETP.LE.U32.AND P0, PT, R20, UR8, PT ;  /* 0x0000000814007c0c */ /* 0x000fe4000bf03070 */
[----:B------:R-:W3:Y:S01]  /*54e0*/  LDSM.16.MT88.4 R20, [R210+0xb800] ;  /* 0x00b80000d214783b */ /* 0x000ee20000004200 */
[----:B------:R-:W-:-:S02]  /*54f0*/  @!P5 PRMT R219, R7, 0x5410, RZ ;  /* 0x0000541007dbd816 */ /* 0x000fc400000000ff */
[----:B------:R-:W-:Y:S02]  /*5500*/  @!P3 PRMT R198, R5, 0x5410, RZ ;  /* 0x0000541005c6b816 */ /* 0x000fe400000000ff */
[----:B------:R-:W-:Y:S01]  /*5510*/  @!P4 HADD2 R15, -R220.H0_H0, -RZ.H0_H0 ;  /* 0xa00000ffdc0fc230 */ /* 0x000fe20000000900 */
[--C-:B------:R-:W-:Y:S01]  /*5520*/  SHF.R.U32.HI R7, RZ, 0x18, R84.reuse ;  /* 0x00000018ff077819 */ /* 0x100fe20000011654 */
[----:B------:R-:W-:Y:S01]  /*5530*/  @!P1 HADD2 R16, -R202.H0_H0, -RZ.H0_H0 ;  /* 0xa00000ffca109230 */ /* 0x000fe20000000900 */
[----:B------:R-:W-:Y:S02]  /*5540*/  LOP3.LUT R5, R88, 0xff, RZ, 0xc0, !PT ;  /* 0x000000ff58057812 */ /* 0x000fe400078ec0ff */
[----:B------:R-:W-:Y:S01]  /*5550*/  SHF.R.U32.HI R17, RZ, 0x10, R84 ;  /* 0x00000010ff117819 */ /* 0x000fe20000011654 */
[----:B------:R-:W-:Y:S01]  /*5560*/  @!P0 HADD2 R6, -R199.H0_H0, -RZ.H0_H0 ;  /* 0xa00000ffc7068230 */ /* 0x000fe20000000900 */
[----:B------:R-:W-:Y:S01]  /*5570*/  @!P1 PRMT R202, R16, 0x5410, RZ ;  /* 0x0000541010ca9816 */ /* 0x000fe200000000ff */
[----:B--2---:R-:W-:Y:S01]  /*5580*/  HMMA.16816.F32 R88, R24, R96, RZ ;  /* 0x000000601858723c */ /* 0x004fe200000018ff */
[----:B------:R-:W-:-:S02]  /*5590*/  @!P4 PRMT R220, R15, 0x5410, RZ ;  /* 0x000054100fdcc816 */ /* 0x000fc400000000ff */
[----:B------:R-:W-:Y:S02]  /*55a0*/  LOP3.LUT R17, R17, 0xff, RZ, 0xc0, !PT ;  /* 0x000000ff11117812 */ /* 0x000fe400078ec0ff */
[----:B------:R-:W-:Y:S02]  /*55b0*/  @!P0 PRMT R199, R6, 0x5410, RZ ;  /* 0x0000541006c78816 */ /* 0x000fe400000000ff */
[----:B------:R-:W-:Y:S02]  /*55c0*/  ISETP.LE.U32.AND P1, PT, R7, UR8, PT ;  /* 0x0000000807007c0c */ /* 0x000fe4000bf23070 */
[----:B------:R-:W-:Y:S01]  /*55d0*/  SHF.R.U32.HI R15, RZ, 0x8, R4 ;  /* 0x00000008ff0f7819 */ /* 0x000fe20000011604 */
[----:B-1----:R-:W-:Y:S01]  /*55e0*/  HMMA.16816.F32 R68, R128, R28, R68 ;  /* 0x0000001c8044723c */ /* 0x002fe20000001844 */
[----:B------:R-:W-:Y:S02]  /*55f0*/  ISETP.LE.U32.AND P3, PT, R5, UR8, PT ;  /* 0x0000000805007c0c */ /* 0x000fe4000bf63070 */
[----:B------:R-:W1:Y:S01]  /*5600*/  LDSM.16.MT88.4 R4, [R208+0xb000] ;  /* 0x00b00000d004783b */ /* 0x000e620000004200 */
[----:B------:R-:W-:-:S02]  /*5610*/  ISETP.LE.U32.AND P2, PT, R17, UR8, PT ;  /* 0x0000000811007c0c */ /* 0x000fc4000bf43070 */
[----:B------:R-:W-:Y:S01]  /*5620*/  ISETP.LE.U32.AND P6, PT, R85, UR8, PT ;  /* 0x0000000855007c0c */ /* 0x000fe2000bfc3070 */
[----:B------:R-:W-:Y:S01]  /*5630*/  LDSM.16.MT88.4 R16, [R209+0xb800] ;  /* 0x00b80000d110783b */ /* 0x000fe20000004200 */
[----:B------:R-:W-:Y:S01]  /*5640*/  HMMA.16816.F32 R84, R8, R96, RZ ;  /* 0x000000600854723c */ /* 0x000fe200000018ff */
[----:B------:R-:W-:Y:S01]  /*5650*/  ISETP.LE.U32.AND P4, PT, R72, UR8, PT ;  /* 0x0000000848007c0c */ /* 0x000fe2000bf83070 */
[----:B------:R-:W-:Y:S01]  /*5660*/  @!P1 HADD2 R13, -R200.H0_H0, -RZ.H0_H0 ;  /* 0xa00000ffc80d9230 */ /* 0x000fe20000000900 */
[----:B------:R-:W-:Y:S02]  /*5670*/  LOP3.LUT R15, R15, 0xffff, RZ, 0xc0, !PT ;  /* 0x0000ffff0f0f7812 */ /* 0x000fe400078ec0ff */
[----:B------:R-:W-:Y:S01]  /*5680*/  LOP3.LUT R32, R65, UR10, R100, 0x96, !PT ;  /* 0x0000000a41207c12 */ /* 0x000fe2000f8e9664 */
[----:B------:R-:W-:Y:S01]  /*5690*/  HMMA.16816.F32 R72, R24, R80, RZ ;  /* 0x000000501848723c */ /* 0x000fe200000018ff */
[----:B------:R-:W-:Y:S01]  /*56a0*/  ISETP.LE.U32.AND P0, PT, R15, UR8, PT ;  /* 0x000000080f007c0c */ /* 0x000fe2000bf03070 */
[----:B------:R-:W-:Y:S01]  /*56b0*/  @!P3 HADD2 R79, -R197.H0_H0, -RZ.H0_H0 ;  /* 0xa00000ffc54fb230 */ /* 0x000fe20000000900 */
[----:B------:R-:W-:Y:S01]  /*56c0*/  @!P1 PRMT R200, R13, 0x5410, RZ ;  /* 0x000054100dc89816 */ /* 0x000fe200000000ff */
[----:B------:R-:W-:Y:S01]  /*56d0*/  @!P2 HADD2 R14, -R201.H0_H0, -RZ.H0_H0 ;  /* 0xa00000ffc90ea230 */ /* 0x000fe20000000900 */
[----:B------:R-:W-:Y:S01]  /*56e0*/  SHF.R.U32.HI R13, RZ, 0x10, R32 ;  /* 0x00000010ff0d7819 */ /* 0x000fe20000011620 */
[----:B---3--:R-:W-:Y:S01]  /*56f0*/  HMMA.16816.F32 R88, R124, R20, R88 ;  /* 0x000000147c58723c */ /* 0x008fe20000001858 */
[----:B------:R-:W-:Y:S01]  /*5700*/  SHF.R.U32.HI R33, RZ, 0x10, R64 ;  /* 0x00000010ff217819 */ /* 0x000fe20000011640 */
[----:B------:R-:W-:Y:S01]  /*5710*/  @!P4 HADD2 R12, -R195.H0_H0, -RZ.H0_H0 ;  /* 0xa00000ffc30cc230 */ /* 0x000fe20000000900 */
[----:B------:R-:W-:Y:S01]  /*5720*/  @!P2 PRMT R201, R14, 0x5410, RZ ;  /* 0x000054100ec9a816 */ /* 0x000fe200000000ff */
[----:B------:R-:W-:Y:S01]  /*5730*/  @!P6 HADD2 R78, -R196.H0_H0, -RZ.H0_H0 ;  /* 0xa00000ffc44ee230 */ /* 0x000fe20000000900 */
[----:B------:R-:W-:-:S02]  /*5740*/  LOP3.LUT R14, R32, 0xff, RZ, 0xc0, !PT ;  /* 0x000000ff200e7812 */ /* 0x000fc400078ec0ff */
[----:B------:R-:W-:Y:S01]  /*5750*/  @!P4 PRMT R195, R12, 0x5410, RZ ;  /* 0x000054100cc3c816 */ /* 0x000fe200000000ff */
[----:B------:R-:W-:Y:S01]  /*5760*/  @!P0 HADD2 R92, -R194.H0_H0, -RZ.H0_H0 ;  /* 0xa00000ffc25c8230 */ /* 0x000fe20000000900 */
[----:B------:R-:W-:Y:S02]  /*5770*/  LOP3.LUT R12, R32, 0xffff, RZ, 0xc0, !PT ;  /* 0x0000ffff200c7812 */ /* 0x000fe400078ec0ff */
[----:B------:R-:W-:Y:S01]  /*5780*/  ISETP.LE.U32.AND P2, PT, R14, UR8, PT ;  /* 0x000000080e007c0c */ /* 0x000fe2000bf43070 */
[----:B------:R-:W-:Y:S01]  /*5790*/  HMMA.16816.F32 R84, R128, R20, R84 ;  /* 0x000000148054723c */ /* 0x000fe20000001854 */
[----:B------:R-:W-:Y:S01]  /*57a0*/  LOP3.LUT R94, R101, UR7, R94, 0x96, !PT ;  /* 0x00000007655e7c12 */ /* 0x000fe2000f8e965e */
[----:B------:R-:W-:Y:S01]  /*57b0*/  ULDC.64 UR6, c[0x0][0x2a8] ;  /* 0x0000aa0000067ab9 */ /* 0x000fe20000000a00 */
[----:B------:R-:W-:Y:S02]  /*57c0*/  SHF.R.U32.HI R32, RZ, 0x18, R32 ;  /* 0x00000018ff207819 */ /* 0x000fe40000011620 */
[----:B------:R-:W-:Y:S01]  /*57d0*/  LOP3.LUT R33, R33, 0xff, RZ, 0xc0, !PT ;  /* 0x000000ff21217812 */ /* 0x000fe200078ec0ff */
[----:B------:R-:W-:Y:S01]  /*57e0*/  HMMA.16816.F32 R72, R124, R28, R72 ;  /* 0x0000001c7c48723c */ /* 0x000fe20000001848 */
[----:B------:R-:W-:Y:S01]  /*57f0*/  SHF.R.U32.HI R20, RZ, 0x8, R12 ;  /* 0x00000008ff147819 */ /* 0x000fe2000001160c */
[----:B------:R-:W-:Y:S01]  /*5800*/  IMAD.WIDE.U32 R94, R94, -0x2daee0ad, RZ ;  /* 0xd2511f535e5e7825 */ /* 0x000fe200078e00ff */
[----:B------:R-:W-:-:S02]  /*5810*/  LOP3.LUT R21, R13, 0xff, RZ, 0xc0, !PT ;  /* 0x000000ff0d157812 */ /* 0x000fc400078ec0ff */
[----:B------:R-:W2:Y:S01]  /*5820*/  LDSM.16.MT88.4 R12, [R208+0xb800] ;  /* 0x00b80000d00c783b */ /* 0x000ea20000004200 */
[----:B------:R-:W-:Y:S01]  /*5830*/  LOP3.LUT R20, R20, 0xffff, RZ, 0xc0, !PT ;  /* 0x0000ffff14147812 */ /* 0x000fe200078ec0ff */
[----:B------:R-:W-:Y:S01]  /*5840*/  @!P2 HADD2 R77, -R193.H0_H0, -RZ.H0_H0 ;  /* 0xa00000ffc14da230 */ /* 0x000fe20000000900 */
[----:B------:R-:W-:Y:S02]  /*5850*/  LOP3.LUT R29, R64, 0xffff, RZ, 0xc0, !PT ;  /* 0x0000ffff401d7812 */ /* 0x000fe400078ec0ff */
[----:B------:R-:W-:Y:S02]  /*5860*/  @!P0 PRMT R194, R92, 0x5410, RZ ;  /* 0x000054105cc28816 */ /* 0x000fe400000000ff */
[----:B------:R-:W-:Y:S02]  /*5870*/  @!P3 PRMT R197, R79, 0x5410, RZ ;  /* 0x000054104fc5b816 */ /* 0x000fe400000000ff */
[----:B------:R-:W-:Y:S02]  /*5880*/  SHF.R.U32.HI R29, RZ, 0x8, R29 ;  /* 0x00000008ff1d7819 */ /* 0x000fe4000001161d */
[----:B------:R-:W-:Y:S01]  /*5890*/  ISETP.LE.U32.AND P5, PT, R21, UR8, PT ;  /* 0x0000000815007c0c */ /* 0x000fe2000bfa3070 */
[----:B------:R-:W-:Y:S01]  /*58a0*/  IMAD.MOV.U32 R21, RZ, RZ, R102 ;  /* 0x000000ffff157224 */ /* 0x000fe200078e0066 */
[----:B------:R-:W-:Y:S01]  /*58b0*/  ISETP.LE.U32.AND P0, PT, R32, UR8, PT ;  /* 0x0000000820007c0c */ /* 0x000fe2000bf03070 */
[----:B------:R-:W-:Y:S01]  /*58c0*/  IMAD.MOV.U32 R32, RZ, RZ, R116 ;  /* 0x000000ffff207224 */ /* 0x000fe200078e0074 */
[----:B------:R-:W-:Y:S01]  /*58d0*/  ISETP.LE.U32.AND P3, PT, R33, UR8, PT ;  /* 0x0000000821007c0c */ /* 0x000fe2000bf63070 */
[----:B------:R-:W-:Y:S01]  /*58e0*/  IMAD.MOV.U32 R33, RZ, RZ, R120 ;  /* 0x000000ffff217224 */ /* 0x000fe200078e0078 */
[----:B------:R-:W-:Y:S01]  /*58f0*/  ISETP.LE.U32.AND P1, PT, R20, UR8, PT ;  /* 0x0000000814007c0c */ /* 0x000fe2000bf23070 */
[----:B-1----:R-:W-:Y:S01]  /*5900*/  HMMA.16816.F32 R116, R8, R4, RZ ;  /* 0x000000040874723c */ /* 0x002fe200000018ff */
[----:B------:R-:W-:Y:S01]  /*5910*/  LOP3.LUT R108, R95, UR5, R108, 0x96, !PT ;  /* 0x000000055f6c7c12 */ /* 0x000fe2000f8e966c */
[----:B------:R-:W-:Y:S01]  /*5920*/  IMAD.MOV.U32 R20, RZ, RZ, R104 ;  /* 0x000000ffff147224 */ /* 0x000fe200078e0068 */
[----:B------:R-:W-:-:S02]  /*5930*/  @!P2 PRMT R193, R77, 0x5410, RZ ;  /* 0x000054104dc1a816 */ /* 0x000fc400000000ff */
[----:B------:R-:W-:Y:S01]  /*5940*/  LOP3.LUT R48, R64, 0xff, RZ, 0xc0, !PT ;  /* 0x000000ff40307812 */ /* 0x000fe200078ec0ff */
[----:B------:R-:W-:Y:S01]  /*5950*/  HMMA.16816.F32 R120, R24, R4, RZ ;  /* 0x000000041878723c */ /* 0x000fe200000018ff */
[----:B------:R-:W-:Y:S01]  /*5960*/  @!P5 HADD2 R63, -R240.H0_H0, -RZ.H0_H0 ;  /* 0xa00000fff03fd230 */ /* 0x000fe20000000900 */
[----:B------:R-:W-:Y:S01]  /*5970*/  SHF.R.U32.HI R28, RZ, 0x18, R64 ;  /* 0x00000018ff1c7819 */ /* 0x000fe20000011640 */
[----:B------:R-:W-:Y:S01]  /*5980*/  @!P0 HADD2 R62, -R239.H0_H0, -RZ.H0_H0 ;  /* 0xa00000ffef3e8230 */ /* 0x000fe20000000900 */
[----:B------:R-:W-:Y:S01]  /*5990*/  ISETP.LE.U32.AND P4, PT, R48, UR8, PT ;  /* 0x0000000830007c0c */ /* 0x000fe2000bf83070 */
[----:B------:R-:W-:Y:S01]  /*59a0*/  @!P3 HADD2 R46, -R250.H0_H0, -RZ.H0_H0 ;  /* 0xa00000fffa2eb230 */ /* 0x000fe20000000900 */
[-C--:B------:R-:W-:Y:S01]  /*59b0*/  HMMA.16816.F32 R100, R8, R112.reuse, RZ ;  /* 0x000000700864723c */ /* 0x080fe200000018ff */
[----:B------:R-:W-:Y:S01]  /*59c0*/  LOP3.LUT R4, R29, 0xffff, RZ, 0xc0, !PT ;  /* 0x0000ffff1d047812 */ /* 0x000fe200078ec0ff */
[----:B------:R-:W-:Y:S01]  /*59d0*/  @!P1 HADD2 R76, -R192.H0_H0, -RZ.H0_H0 ;  /* 0xa00000ffc04c9230 */ /* 0x000fe20000000900 */
[----:B------:R-:W-:Y:S01]  /*59e0*/  LOP3.LUT R5, R108, 0xff, RZ, 0xc0, !PT ;  /* 0x000000ff6c057812 */ /* 0x000fe200078ec0ff */
[----:B------:R-:W-:Y:S01]  /*59f0*/  IMAD.MOV.U32 R29, RZ, RZ, R145 ;  /* 0x000000ffff1d7224 */ /* 0x000fe200078e0091 */
[----:B------:R-:W-:Y:S01]  /*5a00*/  ISETP.LE.U32.AND P2, PT, R4, UR8, PT ;  /* 0x0000000804007c0c */ /* 0x000fe2000bf43070 */
[----:B------:R-:W-:Y:S01]  /*5a10*/  HMMA.16816.F32 R104, R24, R112, RZ ;  /* 0x000000701868723c */ /* 0x000fe200000018ff */
[----:B------:R-:W-:-:S02]  /*5a20*/  LOP3.LUT R4, R108, 0xffff, RZ, 0xc0, !PT ;  /* 0x0000ffff6c047812 */ /* 0x000fc400078ec0ff */
[----:B------:R-:W-:Y:S02]  /*5a30*/  @!P5 PRMT R240, R63, 0x5410, RZ ;  /* 0x000054103ff0d816 */ /* 0x000fe400000000ff */
[----:B------:R-:W-:Y:S01]  /*5a40*/  SHF.R.U32.HI R4, RZ, 0x8, R4 ;  /* 0x00000008ff047819 */ /* 0x000fe20000011604 */
[----:B------:R-:W-:Y:S01]  /*5a50*/  @!P4 HADD2 R61, -R238.H0_H0, -RZ.H0_H0 ;  /* 0xa00000ffee3dc230 */ /* 0x000fe20000000900 */
[----:B------:R-:W-:Y:S01]  /*5a60*/  @!P1 PRMT R192, R76, 0x5410, RZ ;  /* 0x000054104cc09816 */ /* 0x000fe200000000ff */
[-C--:B--2---:R-:W-:Y:S01]  /*5a70*/  HMMA.16816.F32 R116, R128, R12.reuse, R116 ;  /* 0x0000000c8074723c */ /* 0x084fe20000001874 */
[----:B------:R-:W-:Y:S02]  /*5a80*/  LOP3.LUT R4, R4, 0xffff, RZ, 0xc0, !PT ;  /* 0x0000ffff04047812 */ /* 0x000fe400078ec0ff */
[----:B------:R-:W-:Y:S01]  /*5a90*/  ISETP.LE.U32.AND P5, PT, R5, UR8, PT ;  /* 0x0000000805007c0c */ /* 0x000fe2000bfa3070 */
[----:B------:R-:W-:Y:S01]  /*5aa0*/  @!P2 HADD2 R47, -R237.H0_H0, -RZ.H0_H0 ;  /* 0xa00000ffed2fa230 */ /* 0x000fe20000000900 */
[----:B------:R-:W-:Y:S01]  /*5ab0*/  @!P0 PRMT R239, R62, 0x5410, RZ ;  /* 0x000054103eef8816 */ /* 0x000fe200000000ff */
[----:B------:R-:W-:Y:S01]  /*5ac0*/  HMMA.16816.F32 R120, R124, R12, R120 ;  /* 0x0000000c7c78723c */ /* 0x000fe20000001878 */
[----:B------:R-:W-:Y:S01]  /*5ad0*/  ISETP.LE.U32.AND P0, PT, R28, UR8, PT ;  /* 0x000000081c007c0c */ /* 0x000fe2000bf03070 */
[----:B------:R-:W-:Y:S01]  /*5ae0*/  IMAD.MOV.U32 R28, RZ, RZ, R138 ;  /* 0x000000ffff1c7224 */ /* 0x000fe200078e008a */
[----:B------:R-:W-:-:S02]  /*5af0*/  ISETP.LE.U32.AND P1, PT, R4, UR8, PT ;  /* 0x0000000804007c0c */ /* 0x000fc4000bf23070 */
[----:B------:R-:W-:Y:S01]  /*5b00*/  LOP3.LUT R4, R94, 0xff, RZ, 0xc0, !PT ;  /* 0x000000ff5e047812 */ /* 0x000fe200078ec0ff */
[-C--:B------:R-:W-:Y:S01]  /*5b10*/  HMMA.16816.F32 R100, R128, R16.reuse, R100 ;  /* 0x000000108064723c */ /* 0x080fe20000001864 */
[----:B------:R-:W-:Y:S02]  /*5b20*/  @!P6 PRMT R196, R78, 0x5410, RZ ;  /* 0x000054104ec4e816 */ /* 0x000fe400000000ff */
[----:B------:R-:W-:Y:S01]  /*5b30*/  ISETP.LE.U32.AND P6, PT, R4, UR8, PT ;  /* 0x0000000804007c0c */ /* 0x000fe2000bfc3070 */
[----:B------:R-:W-:Y:S01]  /*5b40*/  @!P5 HADD2 R44, -R246.H0_H0, -RZ.H0_H0 ;  /* 0xa00000fff62cd230 */ /* 0x000fe20000000900 */
[----:B------:R-:W-:Y:S01]  /*5b50*/  LOP3.LUT R12, R94, 0xffff, RZ, 0xc0, !PT ;  /* 0x0000ffff5e0c7812 */ /* 0x000fe200078ec0ff */
[----:B------:R-:W-:Y:S01]  /*5b60*/  HMMA.16816.F32 R104, R124, R16, R104 ;  /* 0x000000107c68723c */ /* 0x000fe20000001868 */
[----:B------:R-:W-:Y:S01]  /*5b70*/  SHF.R.U32.HI R13, RZ, 0x10, R94 ;  /* 0x00000010ff0d7819 */ /* 0x000fe2000001165e */
[----:B------:R-:W-:Y:S01]  /*5b80*/  @!P0 HADD2 R45, -R249.H0_H0, -RZ.H0_H0 ;  /* 0xa00000fff92d8230 */ /* 0x000fe20000000900 */
[----:B------:R-:W-:Y:S01]  /*5b90*/  SHF.R.U32.HI R4, RZ, 0x10, R108 ;  /* 0x00000010ff047819 */ /* 0x000fe2000001166c */
[----:B------:R-:W-:Y:S01]  /*5ba0*/  @!P1 HADD2 R60, -R245.H0_H0, -RZ.H0_H0 ;  /* 0xa00000fff53c9230 */ /* 0x000fe20000000900 */
[----:B------:R-:W-:Y:S01]  /*5bb0*/  SHF.R.U32.HI R94, RZ, 0x18, R94 ;  /* 0x00000018ff5e7819 */ /* 0x000fe2000001165e */
[C---:B------:R-:W-:Y:S01]  /*5bc0*/  HMMA.16816.F32 R76, R24.reuse, R82, RZ ;  /* 0x00000052184c723c */ /* 0x040fe200000018ff */
[----:B------:R-:W-:Y:S01]  /*5bd0*/  SHF.R.U32.HI R108, RZ, 0x18, R108 ;  /* 0x00000018ff6c7819 */ /* 0x000fe2000001166c */
[----:B------:R-:W-:Y:S01]  /*5be0*/  IMAD.MOV.U32 R17, RZ, RZ, R144 ;  /* 0x000000ffff117224 */ /* 0x000fe200078e0090 */
[----:B------:R-:W-:Y:S01]  /*5bf0*/  @!P4 PRMT R238, R61, 0x5410, RZ ;  /* 0x000054103deec816 */ /* 0x000fe200000000ff */
[----:B------:R-:W-:Y:S01]  /*5c00*/  IMAD.MOV.U32 R16, RZ, RZ, R139 ;  /* 0x000000ffff107224 */ /* 0x000fe200078e008b */
[----:B------:R-:W-:Y:S01]  /*5c10*/  @!P3 PRMT R250, R46, 0x5410, RZ ;  /* 0x000054102efab816 */ /* 0x000fe200000000ff */
[----:B------:R-:W-:Y:S01]  /*5c20*/  HMMA.16816.F32 R136, R24, R154, RZ ;  /* 0x0000009a1888723c */ /* 0x000fe200000018ff */
[----:B------:R-:W-:Y:S01]  /*5c30*/  @!P5 PRMT R246, R44, 0x5410, RZ ;  /* 0x000054102cf6d816 */ /* 0x000fe200000000ff */
[----:B------:R-:W-:Y:S01]  /*5c40*/  @!P6 HADD2 R180, -R242.H0_H0, -RZ.H0_H0 ;  /* 0xa00000fff2b4e230 */ /* 0x000fe20000000900 */
[----:B------:R-:W-:-:S02]  /*5c50*/  @!P2 PRMT R237, R47, 0x5410, RZ ;  /* 0x000054102feda816 */ /* 0x000fc400000000ff */
[----:B------:R-:W-:Y:S01]  /*5c60*/  ISETP.LE.U32.AND P4, PT, R94, UR8, PT ;  /* 0x000000085e007c0c */ /* 0x000fe2000bf83070 */
[C---:B------:R-:W-:Y:S01]  /*5c70*/  HMMA.16816.F32 R144, R24.reuse, R162, RZ ;  /* 0x000000a21890723c */ /* 0x040fe200000018ff */
[----:B------:R-:W-:Y:S02]  /*5c80*/  @!P0 PRMT R249, R45, 0x5410, RZ ;  /* 0x000054102df98816 */ /* 0x000fe400000000ff */
[----:B------:R-:W-:Y:S02]  /*5c90*/  ISETP.LE.U32.AND P3, PT, R108, UR8, PT ;  /* 0x000000086c007c0c */ /* 0x000fe4000bf63070 */
[----:B------:R-:W-:Y:S01]  /*5ca0*/  ISETP.NE.AND P5, PT, R93, RZ, PT ;  /* 0x000000ff5d00720c */ /* 0x000fe20003fa5270 */
[----:B------:R-:W-:Y:S01]  /*5cb0*/  HMMA.16816.F32 R44, R24, R50, RZ ;  /* 0x00000032182c723c */ /* 0x000fe200000018ff */
[----:B------:R-:W-:Y:S02]  /*5cc0*/  @!P1 PRMT R245, R60, 0x5410, RZ ;  /* 0x000054103cf59816 */ /* 0x000fe400000000ff */
[----:B------:R-:W-:-:S02]  /*5cd0*/  LOP3.LUT R4, R4, 0xff, RZ, 0xc0, !PT ;  /* 0x000000ff04047812 */ /* 0x000fc400078ec0ff */
[----:B------:R-:W-:Y:S01]  /*5ce0*/  SHF.R.U32.HI R12, RZ, 0x8, R12 ;  /* 0x00000008ff0c7819 */ /* 0x000fe2000001160c */
[C---:B------:R-:W-:Y:S01]  /*5cf0*/  HMMA.16816.F32 R60, R24.reuse, R66, RZ ;  /* 0x00000042183c723c */ /* 0x040fe200000018ff */
[----:B------:R-:W-:Y:S01]  /*5d00*/  ISETP.LE.U32.AND P0, PT, R4, UR8, PT ;  /* 0x0000000804007c0c */ /* 0x000fe2000bf03070 */
[----:B------:R-:W-:Y:S01]  /*5d10*/  @!P4 HADD2 R165, -R243.H0_H0, -RZ.H0_H0 ;  /* 0xa00000fff3a5c230 */ /* 0x000fe20000000900 */
[----:B------:R-:W-:Y:S01]  /*5d20*/  LOP3.LUT R13, R13, 0xff, RZ, 0xc0, !PT ;  /* 0x000000ff0d0d7812 */ /* 0x000fe200078ec0ff */
[----:B------:R-:W-:Y:S01]  /*5d30*/  @!P3 HADD2 R181, -R247.H0_H0, -RZ.H0_H0 ;  /* 0xa00000fff7b5b230 */ /* 0x000fe20000000900 */
[----:B------:R-:W-:Y:S01]  /*5d40*/  LOP3.LUT R12, R12, 0xffff, RZ, 0xc0, !PT ;  /* 0x0000ffff0c0c7812 */ /* 0x000fe200078ec0ff */
[----:B------:R-:W-:Y:S01]  /*5d50*/  HMMA.16816.F32 R92, R24, R98, RZ ;  /* 0x00000062185c723c */ /* 0x000fe200000018ff */
[----:B------:R-:W-:Y:S02]  /*5d60*/  ISETP.LE.U32.AND P2, PT, R13, UR8, PT ;  /* 0x000000080d007c0c */ /* 0x000fe4000bf43070 */
[----:B------:R-:W-:-:S02]  /*5d70*/  @!P3 PRMT R247, R181, 0x5410, RZ ;  /* 0x00005410b5f7b816 */ /* 0x000fc400000000ff */
[----:B------:R-:W-:Y:S01]  /*5d80*/  @!P6 PRMT R242, R180, 0x5410, RZ ;  /* 0x00005410b4f2e816 */ /* 0x000fe200000000ff */
[----:B------:R-:W-:Y:S01]  /*5d90*/  HMMA.16816.F32 R108, R24, R114, RZ ;  /* 0x00000072186c723c */ /* 0x000fe200000018ff */
[----:B------:R-:W-:Y:S01]  /*5da0*/  @!P4 PRMT R243, R165, 0x5410, RZ ;  /* 0x00005410a5f3c816 */ /* 0x000fe200000000ff */
[----:B------:R-:W-:-:S04]  /*5db0*/  @!P0 HADD2 R182, -R248.H0_H0, -RZ.H0_H0 ;  /* 0xa00000fff8b68230 */ /* 0x000fc80000000900 */
[----:B------:R-:W-:Y:S01]  /*5dc0*/  HMMA.16816.F32 R24, R24, R6, RZ ;  /* 0x000000061818723c */ /* 0x000fe200000018ff */
[----:B------:R-:W-:Y:S01]  /*5dd0*/  @!P0 PRMT R248, R182, 0x5410, RZ ;  /* 0x00005410b6f88816 */ /* 0x000fe200000000ff */
[----:B------:R-:W-:Y:S01]  /*5de0*/  @!P2 HADD2 R166, -R244.H0_H0, -RZ.H0_H0 ;  /* 0xa00000fff4a6a230 */ /* 0x000fe20000000900 */
[----:B------:R-:W-:Y:S01]  /*5df0*/  ISETP.LE.U32.AND P0, PT, R12, UR8, PT ;  /* 0x000000080c007c0c */ /* 0x000fe2000bf03070 */
[----:B------:R-:W-:Y:S02]  /*5e00*/  FADD.FTZ R12, R16, R28 ;  /* 0x0000001c100c7221 */ /* 0x000fe40000010000 */
[----:B------:R-:W-:Y:S01]  /*5e10*/  HMMA.16816.F32 R112, R8, R114, RZ ;  /* 0x000000720870723c */ /* 0x000fe200000018ff */
[----:B------:R-:W-:Y:S01]  /*5e20*/  @!P2 PRMT R244, R166, 0x5410, RZ ;  /* 0x00005410a6f4a816 */ /* 0x000fe200000000ff */
[----:B------:R-:W-:-:S04]  /*5e30*/  FADD.FTZ R12, R20, R12 ;  /* 0x0000000c140c7221 */ /* 0x000fc80000010000 */
[----:B------:R-:W-:Y:S01]  /*5e40*/  HMMA.16816.F32 R136, R124, R178, R136 ;  /* 0x000000b27c88723c */ /* 0x000fe20000001888 */
[----:B------:R-:W-:-:S03]  /*5e50*/  FADD.FTZ R12, R173, R12 ;  /* 0x0000000cad0c7221 */ /* 0x000fc60000010000 */
[----:B------:R-:W-:Y:S02]  /*5e60*/  @!P0 HADD2 R167, -R241.H0_H0, -RZ.H0_H0 ;  /* 0xa00000fff1a78230 */ /* 0x000fe40000000900 */
[----:B------:R-:W-:Y:S01]  /*5e70*/  FADD.FTZ R229, R229, R12 ;  /* 0x0000000ce5e57221 */ /* 0x000fe20000010000 */
[----:B------:R-:W-:Y:S02]  /*5e80*/  HMMA.16816.F32 R144, R124, R174, R144 ;  /* 0x000000ae7c90723c */ /* 0x000fe40000001890 */
[----:B------:R-:W-:Y:S01]  /*5e90*/  @!P0 PRMT R241, R167, 0x5410, RZ ;  /* 0x00005410a7f18816 */ /* 0x000fe200000000ff */
[----:B------:R-:W-:-:S03]  /*5ea0*/  FADD.FTZ R228, R228, R229 ;  /* 0x000000e5e4e47221 */ /* 0x000fc60000010000 */
[----:B------:R-:W-:Y:S01]  /*5eb0*/  HMMA.16816.F32 R44, R124, R170, R44 ;  /* 0x000000aa7c2c723c */ /* 0x000fe2000000182c */
[----:B------:R-:W-:-:S05]  /*5ec0*/  FADD.FTZ R227, R227, R228 ;  /* 0x000000e4e3e37221 */ /* 0x000fca0000010000 */
[C---:B------:R-:W-:Y:S06]  /*5ed0*/  HMMA.16816.F32 R60, R124.reuse, R34, R60 ;  /* 0x000000227c3c723c */ /* 0x040fec000000183c */
[C---:B------:R-:W-:Y:S06]  /*5ee0*/  HMMA.16816.F32 R76, R124.reuse, R30, R76 ;  /* 0x0000001e7c4c723c */ /* 0x040fec000000184c */
[C---:B------:R-:W-:Y:S06]  /*5ef0*/  HMMA.16816.F32 R92, R124.reuse, R22, R92 ;  /* 0x000000167c5c723c */ /* 0x040fec000000185c */
[C---:B------:R-:W-:Y:S06]  /*5f00*/  HMMA.16816.F32 R108, R124.reuse, R18, R108 ;  /* 0x000000127c6c723c */ /* 0x040fec000000186c */
[----:B------:R-:W-:Y:S06]  /*5f10*/  HMMA.16816.F32 R124, R124, R14, R24 ;  /* 0x0000000e7c7c723c */ /* 0x000fec0000001818 */
[----:B------:R-:W-:Y:S01]  /*5f20*/  HMMA.16816.F32 R48, R8, R50, RZ ;  /* 0x000000320830723c */ /* 0x000fe200000018ff */
[----:B------:R-:W-:-:S02]  /*5f30*/  IMAD.MOV.U32 R24, RZ, RZ, R160 ;  /* 0x000000ffff187224 */ /* 0x000fc400078e00a0 */
[----:B------:R-:W-:Y:S02]  /*5f40*/  IMAD.MOV.U32 R25, RZ, RZ, R161 ;  /* 0x000000ffff197224 */ /* 0x000fe400078e00a1 */
[----:B------:R-:W-:Y:S01]  /*5f50*/  IMAD.MOV.U32 R26, RZ, RZ, R152 ;  /* 0x000000ffff1a7224 */ /* 0x000fe200078e0098 */
[----:B------:R-:W-:Y:S01]  /*5f60*/  HMMA.16816.F32 R160, R8, R162, RZ ;  /* 0x000000a208a0723c */ /* 0x000fe200000018ff */
[----:B------:R-:W-:-:S05]  /*5f70*/  IMAD.MOV.U32 R27, RZ, RZ, R153 ;  /* 0x000000ffff1b7224 */ /* 0x000fca00078e0099 */
[C---:B------:R-:W-:Y:S06]  /*5f80*/  HMMA.16816.F32 R152, R8.reuse, R154, RZ ;  /* 0x0000009a0898723c */ /* 0x040fec00000018ff */
[C---:B------:R-:W-:Y:S06]  /*5f90*/  HMMA.16816.F32 R64, R8.reuse, R66, RZ ;  /* 0x000000420840723c */ /* 0x040fec00000018ff */
[C---:B------:R-:W-:Y:S06]  /*5fa0*/  HMMA.16816.F32 R80, R8.reuse, R82, RZ ;  /* 0x000000520850723c */ /* 0x040fec00000018ff */
[C---:B------:R-:W-:Y:S06]  /*5fb0*/  HMMA.16816.F32 R96, R8.reuse, R98, RZ ;  /* 0x000000620860723c */ /* 0x040fec00000018ff */
[----:B------:R-:W-:Y:S06]  /*5fc0*/  HMMA.16816.F32 R4, R8, R6, RZ ;  /* 0x000000060804723c */ /* 0x000fec00000018ff */
[----:B------:R-:W-:Y:S01]  /*5fd0*/  HMMA.16816.F32 R112, R128, R18, R112 ;  /* 0x000000128070723c */ /* 0x000fe20000001870 */
[----:B------:R-:W-:Y:S01]  /*5fe0*/  FADD.FTZ R8, R25, R24 ;  /* 0x0000001819087221 */ /* 0x000fe20000010000 */
[----:B------:R-:W-:Y:S01]  /*5ff0*/  FADD.FTZ R9, R27, R26 ;  /* 0x0000001a1b097221 */ /* 0x000fe20000010000 */
[----:B------:R-:W-:Y:S01]  /*6000*/  FADD.FTZ R10, R29, R17 ;  /* 0x000000111d0a7221 */ /* 0x000fe20000010000 */
[----:B------:R-:W-:-:S02]  /*6010*/  IMAD.SHL.U32 R17, R251, 0x40, RZ ;  /* 0x00000040fb117824 */ /* 0x000fc400078e00ff */
[----:B------:R-:W-:Y:S01]  /*6020*/  FADD.FTZ R8, R33, R8 ;  /* 0x0000000821087221 */ /* 0x000fe20000010000 */
[----:B------:R-:W-:Y:S01]  /*6030*/  FADD.FTZ R9, R32, R9 ;  /* 0x0000000920097221 */ /* 0x000fe20000010000 */
[----:B------:R-:W-:Y:S01]  /*6040*/  IMAD.SHL.U32 R19, R251, 0x8, RZ ;  /* 0x00000008fb137824 */ /* 0x000fe200078e00ff */
[C---:B------:R-:W-:Y:S01]  /*6050*/  HMMA.16816.F32 R152, R128.reuse, R178, R152 ;  /* 0x000000b28098723c */ /* 0x040fe20000001898 */
[----:B------:R-:W-:Y:S01]  /*6060*/  FADD.FTZ R11, R168, R8 ;  /* 0x00000008a80b7221 */ /* 0x000fe20000010000 */
[C---:B------:R-:W-:Y:S01]  /*6070*/  LEA R8, P1, R172.reuse, UR6, 0x1 ;  /* 0x00000006ac087c11 */ /* 0x040fe2000f8208ff */
[----:B------:R-:W-:Y:S01]  /*6080*/  FADD.FTZ R13, R169, R9 ;  /* 0x00000009a90d7221 */ /* 0x000fe20000010000 */
[----:B------:R-:W-:Y:S02]  /*6090*/  IMAD R251, R251, 0x48, RZ ;  /* 0x00000048fbfb7824 */ /* 0x000fe400078e02ff */
[----:B------:R-:W-:Y:S01]  /*60a0*/  FADD.FTZ R10, R21, R10 ;  /* 0x0000000a150a7221 */ /* 0x000fe20000010000 */
[----:B------:R-:W-:Y:S01]  /*60b0*/  LEA.HI.X R9, R172, UR7, R176, 0x1, P1 ;  /* 0x00000007ac097c11 */ /* 0x000fe200088f0cb0 */
[C---:B------:R-:W-:Y:S01]  /*60c0*/  HMMA.16816.F32 R160, R128.reuse, R174, R160 ;  /* 0x000000ae80a0723c */ /* 0x040fe200000018a0 */
[----:B------:R-:W-:Y:S01]  /*60d0*/  FADD.FTZ R236, R236, R11 ;  /* 0x0000000becec7221 */ /* 0x000fe20000010000 */
[----:B------:R-:W-:Y:S01]  /*60e0*/  FADD.FTZ R225, R225, R10 ;  /* 0x0000000ae1e17221 */ /* 0x000fe20000010000 */
[----:B------:R-:W-:Y:S01]  /*60f0*/  FADD.FTZ R232, R232, R13 ;  /* 0x0000000de8e87221 */ /* 0x000fe20000010000 */
[----:B------:R-:W-:Y:S01]  /*6100*/  IMAD.WIDE R18, R19, 0x2, R8 ;  /* 0x0000000213127825 */ /* 0x000fe200078e0208 */
[----:B------:R-:W-:Y:S01]  /*6110*/  STG.E.U16 desc[UR22][R8.64], R177 ;  /* 0x000000b108007986 */ /* 0x000fe2000c101516 */
[C---:B------:R-:W-:Y:S02]  /*6120*/  HMMA.16816.F32 R48, R128.reuse, R170, R48 ;  /* 0x000000aa8030723c */ /* 0x040fe40000001830 */
[----:B------:R-:W-:Y:S01]  /*6130*/  FADD.FTZ R235, R235, R236 ;  /* 0x000000ecebeb7221 */ /* 0x000fe20000010000 */
[----:B------:R-:W-:Y:S01]  /*6140*/  IMAD.WIDE R16, R17, 0x2, R8 ;  /* 0x0000000211107825 */ /* 0x000fe200078e0208 */
[----:B------:R-:W-:Y:S03]  /*6150*/  STG.E.U16 desc[UR22][R8.64+0x2], R252 ;  /* 0x000002fc08007986 */ /* 0x000fe6000c101516 */
[----:B------:R-:W-:Y:S01]  /*6160*/  FADD.FTZ R226, R226, R225 ;  /* 0x000000e1e2e27221 */ /* 0x000fe20000010000 */
[----:B------:R-:W-:Y:S01]  /*6170*/  FADD.FTZ R234, R234, R235 ;  /* 0x000000ebeaea7221 */ /* 0x000fe20000010000 */
[----:B------:R-:W-:Y:S01]  /*6180*/  HMMA.16816.F32 R64, R128, R34, R64 ;  /* 0x000000228040723c */ /* 0x000fe20000001840 */
[----:B------:R-:W-:Y:S01]  /*6190*/  STG.E.U16 desc[UR22][R18.64], R222 ;  /* 0x000000de12007986 */ /* 0x000fe2000c101516 */
[----:B------:R-:W-:Y:S01]  /*61a0*/  FADD.FTZ R231, R231, R232 ;  /* 0x000000e8e7e77221 */ /* 0x000fe20000010000 */
[----:B------:R-:W-:-:S02]  /*61b0*/  FADD.FTZ R223, R223, R226 ;  /* 0x000000e2dfdf7221 */ /* 0x000fc40000010000 */
[----:B------:R-:W-:Y:S01]  /*61c0*/  STG.E.U16 desc[UR22][R18.64+0x2], R221 ;  /* 0x000002dd12007986 */ /* 0x000fe2000c101516 */
[C---:B------:R-:W-:Y:S01]  /*61d0*/  HMMA.16816.F32 R80, R128.reuse, R30, R80 ;  /* 0x0000001e8050723c */ /* 0x040fe20000001850 */
[----:B------:R-:W-:Y:S01]  /*61e0*/  FADD.FTZ R230, R230, R231 ;  /* 0x000000e7e6e67221 */ /* 0x000fe20000010000 */
[----:B------:R-:W-:Y:S01]  /*61f0*/  FADD.FTZ R224, R224, R223 ;  /* 0x000000dfe0e07221 */ /* 0x000fe20000010000 */
[----:B------:R-:W-:Y:S03]  /*6200*/  STG.E.U16 desc[UR22][R16.64], R193 ;  /* 0x000000c110007986 */ /* 0x000fe6000c101516 */
[C---:B------:R-:W-:Y:S01]  /*6210*/  HMMA.16816.F32 R96, R128.reuse, R22, R96 ;  /* 0x000000168060723c */ /* 0x040fe20000001860 */
[----:B------:R-:W-:Y:S05]  /*6220*/  STG.E.U16 desc[UR22][R16.64+0x2], R192 ;  /* 0x000002c010007986 */ /* 0x000fea000c101516 */
[----:B------:R-:W-:Y:S07]  /*6230*/  HMMA.16816.F32 R128, R128, R14, R4 ;  /* 0x0000000e8080723c */ /* 0x000fee0000001804 */
[----:B------:R-:W-:-:S04]  /*6240*/  IMAD.WIDE R4, R251, 0x2, R8 ;  /* 0x00000002fb047825 */ /* 0x000fc800078e0208 */
[----:B------:R-:W-:Y:S01]  /*6250*/  FADD.FTZ R6, R191, R230 ;  /* 0x000000e6bf067221 */ /* 0x000fe20000010000 */
[----:B------:R-:W-:Y:S04]  /*6260*/  STG.E.U16 desc[UR22][R4.64], R240 ;  /* 0x000000f004007986 */ /* 0x000fe8000c101516 */
        /* <DEDUP_REMOVED lines=24> */
[----:B------:R1:W-:Y:S02]  /*63f0*/  STG.E.U16 desc[UR22][R4.64+0x32], R243 ;  /* 0x000032f304007986 */ /* 0x0003e4000c101516 */
[----:B-1----:R-:W-:Y:S01]  /*6400*/  FADD.FTZ R4, R233, R234 ;  /* 0x000000eae9047221 */ /* 0x002fe20000010000 */
[----:B------:R-:W-:-:S04]  /*6410*/  FADD.FTZ R5, R190, R227 ;  /* 0x000000e3be057221 */ /* 0x000fc80000010000 */
[----:B------:R1:W-:Y:S04]  /*6420*/  STL [R1+0x84], R4 ;  /* 0x0000840401007387 */ /* 0x0003e80000100800 */
[----:B------:R2:W-:Y:S01]  /*6430*/  STL [R1+0x80], R6 ;  /* 0x0000800601007387 */ /* 0x0005e20000100800 */
[----:B-1----:R-:W-:-:S05]  /*6440*/  FADD.FTZ R4, R187, R224 ;  /* 0x000000e0bb047221 */ /* 0x002fca0000010000 */
[----:B------:R2:W-:Y:S04]  /*6450*/  STL [R1+0x78], R4 ;  /* 0x0000780401007387 */ /* 0x0005e80000100800 */
[----:B------:R2:W-:Y:S01]  /*6460*/  STL [R1+0x7c], R5 ;  /* 0x00007c0501007387 */ /* 0x0005e20000100800 */
[----:B------:R-:W-:Y:S05]  /*6470*/  @!P5 BRA `(.L_x_1965) ;  /* 0x00000040008cd947 */ /* 0x000fea0003800000 */
[C---:B--2---:R-:W-:Y:S01]  /*6480*/  VIADD R4, R185.reuse, 0x4 ;  /* 0x00000004b9047836 */ /* 0x044fe20000000000 */
[----:B------:R-:W-:Y:S01]  /*6490*/  ULDC UR4, c[0x0][0x2d0] ;  /* 0x0000b40000047ab9 */ /* 0x000fe20000000800 */
[----:B------:R-:W-:Y:S01]  /*64a0*/  IMAD.WIDE.U32 R10, R185, -0x326172a9, RZ ;  /* 0xcd9e8d57b90a7825 */ /* 0x000fe200078e00ff */
[----:B------:R-:W-:Y:S01]  /*64b0*/  IADD3 R5, P0, R8, -0x40, RZ ;  /* 0xffffffc008057810 */ /* 0x000fe20007f1e0ff */
[----:B------:R-:W1:Y:S01]  /*64c0*/  LDC.64 R224, c[0x0][0x250] ;  /* 0x00009400ffe07b82 */ /* 0x000e620000000a00 */
[----:B------:R-:W-:Y:S01]  /*64d0*/  ISETP.GE.AND P4, PT, R188, UR4, PT ;  /* 0x00000004bc007c0c */ /* 0x000fe2000bf86270 */
[----:B------:R-:W-:Y:S01]  /*64e0*/  IMAD.WIDE.U32 R6, R4, -0x326172a9, RZ ;  /* 0xcd9e8d5704067825 */ /* 0x000fe200078e00ff */
[----:B------:R-:W-:Y:S01]  /*64f0*/  MOV R166, R3 ;  /* 0x0000000300a67202 */ /* 0x000fe20000000f00 */
[----:B------:R2:W-:Y:S01]  /*6500*/  STL [R1+0x4c], R5 ;  /* 0x00004c0501007387 */ /* 0x0005e20000100800 */
[----:B------:R-:W-:Y:S01]  /*6510*/  MOV R167, R0 ;  /* 0x0000000000a77202 */ /* 0x000fe20000000f00 */
[----:B------:R-:W-:Y:S01]  /*6520*/  VIADD R186, R186, 0xfffffffe ;  /* 0xfffffffebaba7836 */ /* 0x000fe20000000000 */
[----:B------:R-:W-:Y:S01]  /*6530*/  MOV R165, R2 ;  /* 0x0000000200a57202 */ /* 0x000fe20000000f00 */
[----:B------:R-:W-:Y:S01]  /*6540*/  IMAD.WIDE.U32 R2, R184, -0x2daee0ad, RZ ;  /* 0xd2511f53b8027825 */ /* 0x000fe200078e00ff */
[-C--:B------:R-:W-:Y:S01]  /*6550*/  LOP3.LUT R0, R11, R183.reuse, RZ, 0x3c, !PT ;  /* 0x000000b70b007212 */ /* 0x080fe200078e3cff */
[----:B------:R-:W-:Y:S01]  /*6560*/  STL.64 [R1+0x68], R10 ;  /* 0x0000680a01007387 */ /* 0x000fe20000100a00 */
[----:B------:R-:W-:Y:S01]  /*6570*/  LOP3.LUT R183, R7, R183, RZ, 0x3c, !PT ;  /* 0x000000b707b77212 */ /* 0x000fe200078e3cff */
[----:B------:R-:W-:Y:S01]  /*6580*/  IMAD.MOV.U32 R169, RZ, RZ, R164 ;  /* 0x000000ffffa97224 */ /* 0x000fe200078e00a4 */
[----:B------:R-:W-:Y:S01]  /*6590*/  R2UR UR21, R186 ;  /* 0x00000000ba1572ca */ /* 0x000fe200000e0000 */
[----:B------:R-:W-:Y:S01]  /*65a0*/  STL.64 [R1+0x58], R6 ;  /* 0x0000580601007387 */ /* 0x000fe20000100a00 */
[----:B------:R-:W3:Y:S01]  /*65b0*/  @!P4 LDC.64 R222, c[0x0][0x220] ;  /* 0x00008800ffdecb82 */ /* 0x000ee20000000a00 */
[----:B------:R-:W-:Y:S01]  /*65c0*/  IADD3.X R171, R9, -0x1, RZ, P0, !PT ;  /* 0xffffffff09ab7810 */ /* 0x000fe200007fe4ff */
[----:B------:R-:W-:Y:S01]  /*65d0*/  ULDC UR20, c[0x0][0x2d0] ;  /* 0x0000b40000147ab9 */ /* 0x000fe20000000800 */
[----:B------:R4:W-:Y:S01]  /*65e0*/  STL.64 [R1+0x70], R2 ;  /* 0x0000700201007387 */ /* 0x0009e20000100a00 */
[----:B------:R-:W-:Y:S01]  /*65f0*/  ULDC UR4, c[0x0][0x2ec] ;  /* 0x0000bb0000047ab9 */ /* 0x000fe20000000800 */
[----:B------:R-:W-:-:S03]  /*6600*/  ULDC.64 UR6, c[0x0][0x248] ;  /* 0x0000920000067ab9 */ /* 0x000fc60000000a00 */
[----:B------:R-:W1:Y:S01]  /*6610*/  @!P4 LDC.64 R220, c[0x0][0x220] ;  /* 0x00008800ffdccb82 */ /* 0x000e620000000a00 */
[----:B--2---:R-:W-:-:S05]  /*6620*/  IMAD.WIDE.U32 R4, R0, -0x2daee0ad, RZ ;  /* 0xd2511f5300047825 */ /* 0x004fca00078e00ff */
[----:B------:R2:W-:Y:S01]  /*6630*/  STL.64 [R1+0x60], R4 ;  /* 0x0000600401007387 */ /* 0x0005e20000100a00 */
[----:B----4-:R-:W-:-:S05]  /*6640*/  IMAD.WIDE.U32 R2, R183, -0x2daee0ad, RZ ;  /* 0xd2511f53b7027825 */ /* 0x010fca00078e00ff */
[----:B------:R2:W-:Y:S01]  /*6650*/  STL.64 [R1+0x50], R2 ;  /* 0x0000500201007387 */ /* 0x0005e20000100a00 */
[----:B------:R-:W-:Y:S05]  /*6660*/  BRA `(.L_x_1966) ;  /* 0x0000000000d07947 */ /* 0x000fea0003800000 */
.L_x_1968:
[----:B------:R-:W2:Y:S01]  /*6670*/  LDL.64 R180, [R1+0x38] ;  /* 0x0000380001b47983 */ /* 0x000ea20000100a00 */
[----:B------:R-:W1:Y:S01]  /*6680*/  @!P4 LDC.64 R176, c[0x0][0x218] ;  /* 0x00008600ffb0cb82 */ /* 0x000e620000000a00 */
[----:B------:R-:W-:Y:S01]  /*6690*/  IMAD.MOV.U32 R195, RZ, RZ, R168 ;  /* 0x000000ffffc37224 */ /* 0x000fe200078e00a8 */
[----:B------:R-:W-:Y:S01]  /*66a0*/  UIADD3 UR11, UR21, -0x1, URZ ;  /* 0xffffffff150b7890 */ /* 0x000fe2000fffe03f */
[----:B------:R-:W3:Y:S03]  /*66b0*/  LDL.64 R182, [R1+0x40] ;  /* 0x0000400001b67983 */ /* 0x000ee60000100a00 */
[----:B------:R-:W-:Y:S01]  /*66c0*/  UIMAD.WIDE.U32 UR12, UR11, UR6, URZ ;  /* 0x000000060b0c72a5 */ /* 0x000fe2000f8e003f */
[----:B------:R-:W4:Y:S01]  /*66d0*/  LDL R164, [R1+0x1c] ;  /* 0x00001c0001a47983 */ /* 0x000f220000100800 */
[----:B------:R-:W5:Y:S01]  /*66e0*/  @!P0 LDC.64 R174, c[0x0][0x218] ;  /* 0x00008600ffae8b82 */ /* 0x000f620000000a00 */
[----:B------:R-:W-:Y:S02]  /*66f0*/  USHF.R.S32.HI UR10, URZ, 0x1f, UR11 ;  /* 0x0000001f3f0a7899 */ /* 0x000fe4000801140b */
[----:B------:R-:W4:Y:S01]  /*6700*/  LDL R197, [R1+0x18] ;  /* 0x0000180001c57983 */ /* 0x000f220000100800 */
[----:B------:R-:W-:Y:S01]  /*6710*/  IMAD.U32 R168, RZ, RZ, UR12 ;  /* 0x0000000cffa87e24 */ /* 0x000fe2000f8e00ff */
[----:B------:R-:W-:Y:S01]  /*6720*/  UIMAD UR10, UR10, UR6, URZ ;  /* 0x000000060a0a72a4 */ /* 0x000fe2000f8e023f */
[----:B------:R-:W-:Y:S01]  /*6730*/  IMAD.U32 R179, RZ, RZ, UR13 ;  /* 0x0000000dffb37e24 */ /* 0x000fe2000f8e00ff */
[----:B------:R1:W-:Y:S01]  /*6740*/  @P4 STS.128 [R195+0x8000], RZ ;  /* 0x008000ffc3004388 */ /* 0x0003e20000000c00 */
[----:B------:R-:W4:Y:S01]  /*6750*/  @!P4 LDC.64 R172, c[0x0][0x218] ;  /* 0x00008600ffaccb82 */ /* 0x000f220000000a00 */
[----:B------:R-:W-:Y:S01]  /*6760*/  UIMAD UR10, UR11, UR7, UR10 ;  /* 0x000000070b0a72a4 */ /* 0x000fe2000f8e020a */
[----:B------:R-:W-:Y:S05]  /*6770*/  IMAD.U32 R0, RZ, RZ, UR12 ;  /* 0x0000000cff007e24 */ /* 0x000fea000f8e00ff */
[----:B------:R-:W-:Y:S01]  /*6780*/  VIADD R179, R179, UR10 ;  /* 0x0000000ab3b37c36 */ /* 0x000fe20008000000 */
[----:B------:R-:W4:Y:S01]  /*6790*/  @!P0 LDC.64 R2, c[0x0][0x218] ;  /* 0x00008600ff028b82 */ /* 0x000f220000000a00 */
[----:B--2---:R-:W-:Y:S04]  /*67a0*/  LEA R168, P1, R168, R180, 0x5 ;  /* 0x000000b4a8a87211 */ /* 0x004fe800078228ff */
[----:B-1----:R-:W-:Y:S02]  /*67b0*/  @!P4 LEA R176, P6, R168, R176, 0x1 ;  /* 0x000000b0a8b0c211 */ /* 0x002fe400078c08ff */
[----:B---3--:R-:W-:Y:S02]  /*67c0*/  LEA.HI.X R0, R0, R183, R179, 0x5, P1 ;  /* 0x000000b700007211 */ /* 0x008fe400008f2cb3 */
[C---:B-----5:R-:W-:Y:S02]  /*67d0*/  @!P0 LEA R174, P2, R168.reuse, R174, 0x1 ;  /* 0x000000aea8ae8211 */ /* 0x060fe400078408ff */
[C-C-:B------:R-:W-:Y:S02]  /*67e0*/  @!P4 LEA.HI.X R177, R168.reuse, R177, R0.reuse, 0x1, P6 ;  /* 0x000000b1a8b1c211 */ /* 0x140fe400030f0c00 */
[--C-:B------:R-:W-:Y:S02]  /*67f0*/  @!P0 LEA.HI.X R175, R168, R175, R0.reuse, 0x1, P2 ;  /* 0x000000afa8af8211 */ /* 0x100fe400010f0c00 */
[----:B----4-:R-:W-:Y:S01]  /*6800*/  IADD3 R164, P5, R164, R168, RZ ;  /* 0x000000a8a4a47210 */ /* 0x010fe20007fbe0ff */
[----:B------:R-:W-:Y:S01]  /*6810*/  @!PT LDS RZ, [RZ] ;  /* 0x00000000fffff984 */ /* 0x000fe20000000800 */
[----:B------:R-:W-:Y:S01]  /*6820*/  @!PT LDS RZ, [RZ] ;  /* 0x00000000fffff984 */ /* 0x000fe20000000800 */
[----:B------:R-:W-:Y:S01]  /*6830*/  @!PT LDS RZ, [RZ] ;  /* 0x00000000fffff984 */ /* 0x000fe20000000800 */
[----:B------:R1:W-:Y:S03]  /*6840*/  @!P4 LDGSTS.E.BYPASS.LTC128B.128 [R195+0x8000], desc[UR22][R176.64] ;  /* 0x08000000b0c3cfae */ /* 0x0003e6000b901d56 */
[C---:B------:R-:W-:Y:S01]  /*6850*/  @!P4 LEA R178, P3, R164.reuse, R172, 0x1 ;  /* 0x000000aca4b2c211 */ /* 0x040fe200078608ff */
        /* <DEDUP_REMOVED lines=21> */
.L_x_1966:
[----:B------:R-:W4:Y:S01]  /*69b0*/  LDL R0, [R1+0x2c] ;  /* 0x00002c0001007983 */ /* 0x000f220000100800 */
[----:B------:R-:W-:Y:S01]  /*69c0*/  USHF.R.S32.HI UR9, URZ, 0x1f, UR21 ;  /* 0x0000001f3f097899 */ /* 0x000fe20008011415 */
[C---:B-1----:R-:W-:Y:S01]  /*69d0*/  IMAD.WIDE.U32 R202, R224.reuse, UR21, RZ ;  /* 0x00000015e0ca7c25 */ /* 0x042fe2000f8e00ff */
[----:B------:R-:W-:Y:S04]  /*69e0*/  DEPBAR.LE SB0, 0x0 ;  /* 0x000080000000791a */ /* 0x000fe80000000000 */
[----:B------:R-:W5:Y:S01]  /*69f0*/  LDL.64 R6, [R1+0x30] ;  /* 0x0000300001067983 */ /* 0x000f620000100a00 */
[----:B------:R-:W-:Y:S01]  /*6a00*/  IMAD R164, R224, UR9, RZ ;  /* 0x00000009e0a47c24 */ /* 0x000fe2000f8e02ff */
[----:B------:R-:W-:Y:S02]  /*6a10*/  UISETP.GE.AND UP0, UPT, UR21, 0x1, UPT ;  /* 0x000000011500788c */ /* 0x000fe4000bf06270 */
[----:B--2---:R-:W2:Y:S01]  /*6a20*/  LDL R4, [R1+0x14] ;  /* 0x0000140001047983 */ /* 0x004ea20000100800 */
[----:B------:R-:W-:Y:S01]  /*6a30*/  IMAD R164, R225, UR21, R164 ;  /* 0x00000015e1a47c24 */ /* 0x000fe2000f8e02a4 */
[----:B------:R-:W-:Y:S01]  /*6a40*/  ULOP3.LUT UR10, UR21, UR25, URZ, 0x3c, !UPT ;  /* 0x00000019150a7292 */ /* 0x000fe2000f8e3c3f */
[----:B------:R-:W-:Y:S02]  /*6a50*/  BAR.SYNC.DEFER_BLOCKING 0x0 ;  /* 0x0000000000007b1d */ /* 0x000fe40000010000 */
[----:B------:R-:W-:Y:S01]  /*6a60*/  IMAD.IADD R164, R203, 0x1, R164 ;  /* 0x00000001cba47824 */ /* 0x000fe200078e02a4 */
[----:B------:R-:W-:Y:S02]  /*6a70*/  UIADD3 UR9, UR25, -0x4498517b, URZ ;  /* 0xbb67ae8519097890 */ /* 0x000fe4000fffe03f */
[----:B------:R-:W-:Y:S02]  /*6a80*/  UIADD3 UR18, UR24, -0x61c88647, URZ ;  /* 0x9e3779b918127890 */ /* 0x000fe4000fffe03f */
[----:B------:R-:W-:Y:S02]  /*6a90*/  UIADD3 UR17, UR24, 0x3c6ef372, URZ ;  /* 0x3c6ef37218117890 */ /* 0x000fe4000fffe03f */
[----:B------:R-:W-:Y:S01]  /*6aa0*/  UIADD3 UR16, UR25, 0x76cf5d0a, URZ ;  /* 0x76cf5d0a19107890 */ /* 0x000fe2000fffe03f */
[----:B----4-:R-:W-:Y:S02]  /*6ab0*/  ISETP.GE.AND P0, PT, R0, UR20, PT ;  /* 0x0000001400007c0c */ /* 0x010fe4000bf06270 */
[C---:B-----5:R-:W-:Y:S04]  /*6ac0*/  LEA R168, P1, R202.reuse, R6, 0x5 ;  /* 0x00000006caa87211 */ /* 0x060fe800078228ff */
[----:B--2---:R-:W-:Y:S07]  /*6ad0*/  LEA.HI.X R164, R202, R4, R164, 0x5, P1 ;  /* 0x00000004caa47211 */ /* 0x004fee00008f2ca4 */
[----:B------:R-:W1:Y:S01]  /*6ae0*/  @!P0 LDC.64 R194, c[0x0][0x220] ;  /* 0x00008800ffc28b82 */ /* 0x000e620000000a00 */
[----:B---3--:R-:W-:Y:S02]  /*6af0*/  @!P4 LEA R202, P6, R168, R222, 0x1 ;  /* 0x000000dea8cac211 */ /* 0x008fe400078c08ff */
[----:B------:R-:W-:Y:S02]  /*6b00*/  LEA R0, P5, R224, R168, 0x4 ;  /* 0x000000a8e0007211 */ /* 0x000fe400078a20ff */
[----:B------:R-:W-:Y:S02]  /*6b10*/  @!P4 LEA.HI.X R203, R168, R223, R164, 0x1, P6 ;  /* 0x000000dfa8cbc211 */ /* 0x000fe400030f0ca4 */
[----:B------:R-:W-:Y:S01]  /*6b20*/  @!P4 LEA R198, P3, R0, R220, 0x1 ;  /* 0x000000dc00c6c211 */ /* 0x000fe200078608ff */
[----:B------:R-:W2:Y:S01]  /*6b30*/  @!P0 LDC.64 R2, c[0x0][0x220] ;  /* 0x00008800ff028b82 */ /* 0x000ea20000000a00 */
[----:B------:R-:W-:Y:S04]  /*6b40*/  LEA.HI.X R170, R224, R164, R225, 0x4, P5 ;  /* 0x000000a4e0aa7211 */ /* 0x000fe800028f24e1 */
[----:B------:R-:W-:Y:S02]  /*6b50*/  @!P4 LEA.HI.X R199, R0, R221, R170, 0x1, P3 ;  /* 0x000000dd00c7c211 */ /* 0x000fe400018f0caa */
[C---:B-1----:R-:W-:Y:S04]  /*6b60*/  @!P0 LEA R194, P2, R168.reuse, R194, 0x1 ;  /* 0x000000c2a8c28211 */ /* 0x042fe800078408ff */
[----:B------:R-:W-:Y:S02]  /*6b70*/  @!P0 LEA.HI.X R195, R168, R195, R164, 0x1, P2 ;  /* 0x000000c3a8c38211 */ /* 0x000fe400010f0ca4 */
[----:B------:R-:W3:Y:S01]  /*6b80*/  LDL R168, [R1+0x28] ;  /* 0x0000280001a87983 */ /* 0x000ee20000100800 */
[C---:B--2---:R-:W-:Y:S04]  /*6b90*/  @!P0 LEA R2, P1, R0.reuse, R2, 0x1 ;  /* 0x0000000200028211 */ /* 0x044fe800078208ff */
[----:B------:R-:W-:Y:S02]  /*6ba0*/  @!P0 LEA.HI.X R3, R0, R3, R170, 0x1, P1 ;  /* 0x0000000300038211 */ /* 0x000fe400008f0caa */
[----:B------:R-:W-:Y:S01]  /*6bb0*/  PLOP3.LUT P1, PT, PT, PT, UP0, 0x80, 0x0 ;  /* 0x000000000000781c */ /* 0x000fe20003f2f008 */
[----:B---3--:R-:W-:Y:S04]  /*6bc0*/  @P4 STS.128 [R168+0xa000], RZ ;  /* 0x00a000ffa8004388 */ /* 0x008fe80000000c00 */
        /* <DEDUP_REMOVED lines=21> */
[----:B------:R-:W5:Y:S04]  /*6d20*/  LDSM.16.M88.4 R180, [R218+0x2000] ;  /* 0x00200000dab4783b */ /* 0x000f680000000200 */
[----:B------:R-:W3:Y:S04]  /*6d30*/  LDSM.16.M88.4 R184, [R217+0x8800] ;  /* 0x00880000d9b8783b */ /* 0x000ee80000000200 */
[----:B------:R-:W0:Y:S04]  /*6d40*/  LDGDEPBAR ;  /* 0x00000000000079af */ /* 0x000e280000000000 */
[----:B------:R-:W-:Y:S04]  /*6d50*/  LDSM.16.M88.4 R188, [R216] ;  /* 0x00000000d8bc783b */ /* 0x000fe80000000200 */
[----:B-1----:R-:W1:Y:S04]  /*6d60*/  LDSM.16.M88.4 R192, [R215] ;  /* 0x00000000d7c0783b */ /* 0x002e680000000200 */
[----:B--2---:R-:W2:Y:S04]  /*6d70*/  LDSM.16.M88.4 R196, [R216+0x2000] ;  /* 0x00200000d8c4783b */ /* 0x004ea80000000200 */
[----:B------:R-:W2:Y:S01]  /*6d80*/  LDSM.16.M88.4 R200, [R207] ;  /* 0x00000000cfc8783b */ /* 0x000ea20000000200 */
[-C--:B----4-:R-:W-:Y:S06]  /*6d90*/  HMMA.16816.F32 R4, R172, R176.reuse, RZ ;  /* 0x000000b0ac04723c */ /* 0x090fec00000018ff */
[C---:B-----5:R-:W-:Y:S06]  /*6da0*/  HMMA.16816.F32 R8, R180.reuse, R176, RZ ;  /* 0x000000b0b408723c */ /* 0x060fec00000018ff */
[-C--:B------:R-:W-:Y:S06]  /*6db0*/  HMMA.16816.F32 R12, R180, R178.reuse, RZ ;  /* 0x000000b2b40c723c */ /* 0x080fec00000018ff */
[C---:B------:R-:W-:Y:S01]  /*6dc0*/  HMMA.16816.F32 R16, R172.reuse, R178, RZ ;  /* 0x000000b2ac10723c */ /* 0x040fe200000018ff */
[----:B------:R-:W-:Y:S05]  /*6dd0*/  LDSM.16.M88.4 R176, [R211+0x8000] ;  /* 0x00800000d3b0783b */ /* 0x000fea0000000200 */
[-C--:B---3--:R-:W-:Y:S06]  /*6de0*/  HMMA.16816.F32 R20, R172, R184.reuse, RZ ;  /* 0x000000b8ac14723c */ /* 0x088fec00000018ff */
[C---:B------:R-:W-:Y:S06]  /*6df0*/  HMMA.16816.F32 R24, R180.reuse, R184, RZ ;  /* 0x000000b8b418723c */ /* 0x040fec00000018ff */
[-C--:B------:R-:W-:Y:S01]  /*6e00*/  HMMA.16816.F32 R28, R180, R186.reuse, RZ ;  /* 0x000000bab41c723c */ /* 0x080fe200000018ff */
[----:B------:R-:W-:Y:S05]  /*6e10*/  LDSM.16.M88.4 R180, [R214+0x2000] ;  /* 0x00200000d6b4783b */ /* 0x000fea0000000200 */
[----:B------:R-:W-:Y:S01]  /*6e20*/  HMMA.16816.F32 R32, R172, R186, RZ ;  /* 0x000000baac20723c */ /* 0x000fe200000018ff */
[----:B------:R-:W3:Y:S04]  /*6e30*/  LDSM.16.M88.4 R172, [R214] ;  /* 0x00000000d6ac783b */ /* 0x000ee80000000200 */
[----:B------:R-:W4:Y:S01]  /*6e40*/  LDSM.16.M88.4 R184, [R211+0x8800] ;  /* 0x00880000d3b8783b */ /* 0x000f220000000200 */
[-C--:B-1----:R-:W-:Y:S06]  /*6e50*/  HMMA.16816.F32 R4, R188, R192.reuse, R4 ;  /* 0x000000c0bc04723c */ /* 0x082fec0000001804 */
[C---:B--2---:R-:W-:Y:S01]  /*6e60*/  HMMA.16816.F32 R8, R196.reuse, R192, R8 ;  /* 0x000000c0c408723c */ /* 0x044fe20000001808 */
[----:B------:R-:W2:Y:S05]  /*6e70*/  LDL.64 R192, [R1+0x70] ;  /* 0x0000700001c07983 */ /* 0x000eaa0000100a00 */
[-C--:B------:R-:W-:Y:S06]  /*6e80*/  HMMA.16816.F32 R12, R196, R194.reuse, R12 ;  /* 0x000000c2c40c723c */ /* 0x080fec000000180c */
[C---:B------:R-:W-:Y:S01]  /*6e90*/  HMMA.16816.F32 R16, R188.reuse, R194, R16 ;  /* 0x000000c2bc10723c */ /* 0x040fe20000001810 */
[----:B------:R-:W5:Y:S05]  /*6ea0*/  LDL.64 R194, [R1+0x68] ;  /* 0x0000680001c27983 */ /* 0x000f6a0000100a00 */
[-C--:B------:R-:W-:Y:S06]  /*6eb0*/  HMMA.16816.F32 R20, R188, R200.reuse, R20 ;  /* 0x000000c8bc14723c */ /* 0x080fec0000001814 */
[C---:B------:R-:W-:Y:S01]  /*6ec0*/  HMMA.16816.F32 R24, R196.reuse, R200, R24 ;  /* 0x000000c8c418723c */ /* 0x040fe20000001818 */
[----:B------:R-:W5:Y:S05]  /*6ed0*/  LDL.64 R200, [R1+0x60] ;  /* 0x0000600001c87983 */ /* 0x000f6a0000100a00 */
[-C--:B------:R-:W-:Y:S06]  /*6ee0*/  HMMA.16816.F32 R28, R196, R202.reuse, R28 ;  /* 0x000000cac41c723c */ /* 0x080fec000000181c */
[----:B------:R-:W-:Y:S01]  /*6ef0*/  HMMA.16816.F32 R32, R188, R202, R32 ;  /* 0x000000cabc20723c */ /* 0x000fe20000001820 */
[----:B------:R-:W-:Y:S05]  /*6f00*/  LDSM.16.M88.4 R188, [R213+0x2000] ;  /* 0x00200000d5bc783b */ /* 0x000fea0000000200 */
[-C--:B---3--:R-:W-:Y:S06]  /*6f10*/  HMMA.16816.F32 R4, R172, R176.reuse, R4 ;  /* 0x000000b0ac04723c */ /* 0x088fec0000001804 */
[C---:B------:R-:W-:Y:S06]  /*6f20*/  HMMA.16816.F32 R8, R180.reuse, R176, R8 ;  /* 0x000000b0b408723c */ /* 0x040fec0000001808 */
[-C--:B------:R-:W-:Y:S06]  /*6f30*/  HMMA.16816.F32 R12, R180, R178.reuse, R12 ;  /* 0x000000b2b40c723c */ /* 0x080fec000000180c */
[C---:B------:R-:W-:Y:S01]  /*6f40*/  HMMA.16816.F32 R16, R172.reuse, R178, R16 ;  /* 0x000000b2ac10723c */ /* 0x040fe20000001810 */
[----:B------:R-:W-:Y:S05]  /*6f50*/  LDSM.16.M88.4 R176, [R213] ;  /* 0x00000000d5b0783b */ /* 0x000fea0000000200 */
[-C--:B----4-:R-:W-:Y:S06]  /*6f60*/  HMMA.16816.F32 R20, R172, R184.reuse, R20 ;  /* 0x000000b8ac14723c */ /* 0x090fec0000001814 */
[C---:B------:R-:W-:Y:S06]  /*6f70*/  HMMA.16816.F32 R24, R180.reuse, R184, R24 ;  /* 0x000000b8b418723c */ /* 0x040fec0000001818 */
[-C--:B------:R-:W-:Y:S01]  /*6f80*/  HMMA.16816.F32 R28, R180, R186.reuse, R28 ;  /* 0x000000bab41c723c */ /* 0x080fe2000000181c */
[----:B------:R-:W1:Y:S05]  /*6f90*/  LDSM.16.M88.4 R180, [R206] ;  /* 0x00000000ceb4783b */ /* 0x000e6a0000000200 */
[----:B------:R-:W-:Y:S01]  /*6fa0*/  HMMA.16816.F32 R32, R172, R186, R32 ;  /* 0x000000baac20723c */ /* 0x000fe20000001820 */
[----:B------:R-:W3:Y:S04]  /*6fb0*/  LDSM.16.M88.4 R172, [R206+0x800] ;  /* 0x00080000ceac783b */ /* 0x000ee80000000200 */
[----:B------:R-:W-:Y:S01]  /*6fc0*/  LDSM.16.M88.4 R184, [R217+0x9000] ;  /* 0x00900000d9b8783b */ /* 0x000fe20000000200 */
[-C--:B-1----:R-:W-:Y:S06]  /*6fd0*/  HMMA.16816.F32 R4, R176, R180.reuse, R4 ;  /* 0x000000b4b004723c */ /* 0x082fec0000001804 */
[C---:B------:R-:W-:Y:S06]  /*6fe0*/  HMMA.16816.F32 R8, R188.reuse, R180, R8 ;  /* 0x000000b4bc08723c */ /* 0x040fec0000001808 */
[-C--:B------:R-:W-:Y:S06]  /*6ff0*/  HMMA.16816.F32 R12, R188, R182.reuse, R12 ;  /* 0x000000b6bc0c723c */ /* 0x080fec000000180c */
[C---:B------:R-:W-:Y:S01]  /*7000*/  HMMA.16816.F32 R16, R176.reuse, R182, R16 ;  /* 0x000000b6b010723c */ /* 0x040fe20000001810 */
[----:B------:R-:W1:Y:S05]  /*7010*/  LDSM.16.M88.4 R180, [R218+0x4000] ;  /* 0x00400000dab4783b */ /* 0x000e6a0000000200 */
[-C--:B---3--:R-:W-:Y:S06]  /*7020*/  HMMA.16816.F32 R20, R176, R172.reuse, R20 ;  /* 0x000000acb014723c */ /* 0x088fec0000001814 */
[C---:B------:R-:W-:Y:S06]  /*7030*/  HMMA.16816.F32 R24, R188.reuse, R172, R24 ;  /* 0x000000acbc18723c */ /* 0x040fec0000001818 */
[-C--:B------:R-:W-:Y:S01]  /*7040*/  HMMA.16816.F32 R28, R188, R174.reuse, R28 ;  /* 0x000000aebc1c723c */ /* 0x080fe2000000181c */
[----:B------:R-:W3:Y:S05]  /*7050*/  LDSM.16.M88.4 R188, [R218+0x6000] ;  /* 0x00600000dabc783b */ /* 0x000eea0000000200 */
[----:B------:R-:W-:Y:S01]  /*7060*/  HMMA.16816.F32 R32, R176, R174, R32 ;  /* 0x000000aeb020723c */ /* 0x000fe20000001820 */
[----:B------:R-:W4:Y:S04]  /*7070*/  LDSM.16.M88.4 R172, [R217+0x9800] ;  /* 0x00980000d9ac783b */ /* 0x000f280000000200 */
[----:B------:R-:W-:Y:S01]  /*7080*/  LDSM.16.M88.4 R176, [R216+0x4000] ;  /* 0x00400000d8b0783b */ /* 0x000fe20000000200 */
[-C--:B-1----:R-:W-:Y:S06]  /*7090*/  HMMA.16816.F32 R4, R180, R184.reuse, R4 ;  /* 0x000000b8b404723c */ /* 0x082fec0000001804 */
[C---:B---3--:R-:W-:Y:S06]  /*70a0*/  HMMA.16816.F32 R8, R188.reuse, R184, R8 ;  /* 0x000000b8bc08723c */ /* 0x048fec0000001808 */
[-C--:B------:R-:W-:Y:S06]  /*70b0*/  HMMA.16816.F32 R12, R188, R186.reuse, R12 ;  /* 0x000000babc0c723c */ /* 0x080fec000000180c */
[C---:B------:R-:W-:Y:S01]  /*70c0*/  HMMA.16816.F32 R16, R180.reuse, R186, R16 ;  /* 0x000000bab410723c */ /* 0x040fe20000001810 */
[----:B------:R-:W1:Y:S05]  /*70d0*/  LDSM.16.M88.4 R184, [R205] ;  /* 0x00000000cdb8783b */ /* 0x000e6a0000000200 */
[-C--:B----4-:R-:W-:Y:S06]  /*70e0*/  HMMA.16816.F32 R20, R180, R172.reuse, R20 ;  /* 0x000000acb414723c */ /* 0x090fec0000001814 */
[C---:B------:R-:W-:Y:S06]  /*70f0*/  HMMA.16816.F32 R24, R188.reuse, R172, R24 ;  /* 0x000000acbc18723c */ /* 0x040fec0000001818 */
[-C--:B------:R-:W-:Y:S01]  /*7100*/  HMMA.16816.F32 R28, R188, R174.reuse, R28 ;  /* 0x000000aebc1c723c */ /* 0x080fe2000000181c */
[----:B------:R-:W3:Y:S05]  /*7110*/  LDSM.16.M88.4 R188, [R216+0x6000] ;  /* 0x00600000d8bc783b */ /* 0x000eea0000000200 */
[----:B------:R-:W-:Y:S01]  /*7120*/  HMMA.16816.F32 R32, R180, R174, R32 ;  /* 0x000000aeb420723c */ /* 0x000fe20000001820 */
[----:B------:R-:W4:Y:S04]  /*7130*/  LDSM.16.M88.4 R172, [R204] ;  /* 0x00000000ccac783b */ /* 0x000f280000000200 */
[----:B------:R-:W-:Y:S01]  /*7140*/  LDSM.16.M88.4 R180, [R214+0x4000] ;  /* 0x00400000d6b4783b */ /* 0x000fe20000000200 */
[-C--:B-1----:R-:W-:Y:S06]  /*7150*/  HMMA.16816.F32 R4, R176, R184.reuse, R4 ;  /* 0x000000b8b004723c */ /* 0x082fec0000001804 */
[C---:B---3--:R-:W-:Y:S06]  /*7160*/  HMMA.16816.F32 R8, R188.reuse, R184, R8 ;  /* 0x000000b8bc08723c */ /* 0x048fec0000001808 */
[-C--:B------:R-:W-:Y:S06]  /*7170*/  HMMA.16816.F32 R12, R188, R186.reuse, R12 ;  /* 0x000000babc0c723c */ /* 0x080fec000000180c */
[C---:B------:R-:W-:Y:S01]  /*7180*/  HMMA.16816.F32 R16, R176.reuse, R186, R16 ;  /* 0x000000bab010723c */ /* 0x040fe20000001810 */
[----:B------:R-:W1:Y:S05]  /*7190*/  LDSM.16.M88.4 R184, [R211+0x9000] ;  /* 0x00900000d3b8783b */ /* 0x000e6a0000000200 */
[-C--:B----4-:R-:W-:Y:S06]  /*71a0*/  HMMA.16816.F32 R20, R176, R172.reuse, R20 ;  /* 0x000000acb014723c */ /* 0x090fec0000001814 */
[C---:B------:R-:W-:Y:S06]  /*71b0*/  HMMA.16816.F32 R24, R188.reuse, R172, R24 ;  /* 0x000000acbc18723c */ /* 0x040fec0000001818 */
[-C--:B------:R-:W-:Y:S01]  /*71c0*/  HMMA.16816.F32 R28, R188, R174.reuse, R28 ;  /* 0x000000aebc1c723c */ /* 0x080fe2000000181c */
[----:B------:R-:W3:Y:S04]  /*71d0*/  LDSM.16.M88.4 R188, [R214+0x6000] ;  /* 0x00600000d6bc783b */ /* 0x000ee80000000200 */
[----:B--2---:R-:W-:Y:S01]  /*71e0*/  LOP3.LUT R0, R193, UR10, RZ, 0x3c, !PT ;  /* 0x0000000ac1007c12 */ /* 0x004fe2000f8e3cff */
[----:B------:R-:W-:Y:S01]  /*71f0*/  HMMA.16816.F32 R32, R176, R174, R32 ;  /* 0x000000aeb020723c */ /* 0x000fe20000001820 */
[----:B------:R-:W2:Y:S04]  /*7200*/  LDSM.16.M88.4 R172, [R211+0x9800] ;  /* 0x00980000d3ac783b */ /* 0x000ea80000000200 */
[----:B------:R-:W-:Y:S01]  /*7210*/  LDSM.16.M88.4 R176, [R213+0x4000] ;  /* 0x00400000d5b0783b */ /* 0x000fe20000000200 */
[----:B------:R-:W-:Y:S05]  /*7220*/  IMAD.WIDE.U32 R198, R0, -0x326172a9, RZ ;  /* 0xcd9e8d5700c67825 */ /* 0x000fea00078e00ff */
[----:B-----5:R-:W-:Y:S01]  /*7230*/  LOP3.LUT R170, R199, UR18, R194, 0x96, !PT ;  /* 0x00000012c7aa7c12 */ /* 0x020fe2000f8e96c2 */
[-C--:B-1----:R-:W-:Y:S05]  /*7240*/  HMMA.16816.F32 R4, R180, R184.reuse, R4 ;  /* 0x000000b8b404723c */ /* 0x082fea0000001804 */
[----:B------:R-:W-:Y:S06]  /*7250*/  LOP3.LUT R2, R201, UR9, R192, 0x96, !PT ;  /* 0x00000009c9027c12 */ /* 0x000fec000f8e96c0 */
[----:B------:R-:W-:Y:S01]  /*7260*/  IMAD.WIDE.U32 R202, R2, -0x326172a9, RZ ;  /* 0xcd9e8d5702ca7825 */ /* 0x000fe200078e00ff */
[C---:B---3--:R-:W-:Y:S06]  /*7270*/  HMMA.16816.F32 R8, R188.reuse, R184, R8 ;  /* 0x000000b8bc08723c */ /* 0x048fec0000001808 */
[-C--:B------:R-:W-:Y:S06]  /*7280*/  HMMA.16816.F32 R12, R188, R186.reuse, R12 ;  /* 0x000000babc0c723c */ /* 0x080fec000000180c */
[C---:B------:R-:W-:Y:S01]  /*7290*/  HMMA.16816.F32 R16, R180.reuse, R186, R16 ;  /* 0x000000bab410723c */ /* 0x040fe20000001810 */
[----:B------:R-:W1:Y:S05]  /*72a0*/  LDSM.16.M88.4 R184, [R206+0x1000] ;  /* 0x00100000ceb8783b */ /* 0x000e6a0000000200 */
[-C--:B--2---:R-:W-:Y:S06]  /*72b0*/  HMMA.16816.F32 R20, R180, R172.reuse, R20 ;  /* 0x000000acb414723c */ /* 0x084fec0000001814 */
[C---:B------:R-:W-:Y:S06]  /*72c0*/  HMMA.16816.F32 R24, R188.reuse, R172, R24 ;  /* 0x000000acbc18723c */ /* 0x040fec0000001818 */
[-C--:B------:R-:W-:Y:S01]  /*72d0*/  HMMA.16816.F32 R28, R188, R174.reuse, R28 ;  /* 0x000000aebc1c723c */ /* 0x080fe2000000181c */
[----:B------:R-:W2:Y:S05]  /*72e0*/  LDSM.16.M88.4 R188, [R213+0x6000] ;  /* 0x00600000d5bc783b */ /* 0x000eaa0000000200 */
[----:B------:R-:W-:Y:S01]  /*72f0*/  HMMA.16816.F32 R32, R180, R174, R32 ;  /* 0x000000aeb420723c */ /* 0x000fe20000001820 */
[----:B------:R-:W3:Y:S01]  /*7300*/  LDSM.16.M88.4 R172, [R206+0x1800] ;  /* 0x00180000ceac783b */ /* 0x000ee20000000200 */
[----:B------:R-:W-:Y:S04]  /*7310*/  DEPBAR.LE SB0, 0x0 ;  /* 0x000080000000791a */ /* 0x000fe80000000000 */
[----:B------:R-:W-:Y:S01]  /*7320*/  BAR.SYNC.DEFER_BLOCKING 0x0 ;  /* 0x0000000000007b1d */ /* 0x000fe20000010000 */
[-C--:B-1----:R-:W-:Y:S06]  /*7330*/  HMMA.16816.F32 R4, R176, R184.reuse, R4 ;  /* 0x000000b8b004723c */ /* 0x082fec0000001804 */
[C---:B--2---:R-:W-:Y:S06]  /*7340*/  HMMA.16816.F32 R8, R188.reuse, R184, R8 ;  /* 0x000000b8bc08723c */ /* 0x044fec0000001808 */
[-C--:B------:R-:W-:Y:S11]  /*7350*/  HMMA.16816.F32 R12, R188, R186.reuse, R12 ;  /* 0x000000babc0c723c */ /* 0x080ff6000000180c */
[----:B------:R-:W-:Y:S01]  /*7360*/  @!UPT UIADD3 URZ, URZ, URZ, URZ ;  /* 0x0000003f3f3ff290 */ /* 0x000fe2000fffe03f */
[----:B------:R-:W-:Y:S01]  /*7370*/  FMNMX.FTZ R0, R4, R169, !PT ;  /* 0x000000a904007209 */ /* 0x000fe20007810000 */
[C---:B------:R-:W-:Y:S04]  /*7380*/  HMMA.16816.F32 R16, R176.reuse, R186, R16 ;  /* 0x000000bab010723c */ /* 0x040fe80000001810 */
[----:B------:R-:W-:Y:S02]  /*7390*/  FMNMX.FTZ R3, R5, R0, !PT ;  /* 0x0000000005037209 */ /* 0x000fe40007810000 */
[-C--:B---3--:R-:W-:Y:S06]  /*73a0*/  HMMA.16816.F32 R20, R176, R172.reuse, R20 ;  /* 0x000000acb014723c */ /* 0x088fec0000001814 */
[C---:B------:R-:W-:Y:S06]  /*73b0*/  HMMA.16816.F32 R24, R188.reuse, R172, R24 ;  /* 0x000000acbc18723c */ /* 0x040fec0000001818 */
[-C--:B------:R-:W-:Y:S06]  /*73c0*/  HMMA.16816.F32 R28, R188, R174.reuse, R28 ;  /* 0x000000aebc1c723c */ /* 0x080fec000000181c */
[----:B------:R-:W-:Y:S05]  /*73d0*/  HMMA.16816.F32 R32, R176, R174, R32 ;  /* 0x000000aeb020723c */ /* 0x000fea0000001820 */
[----:B------:R-:W-:Y:S01]  /*73e0*/  FMNMX.FTZ R194, R16, R3, !PT ;  /* 0x0000000310c27209 */ /* 0x000fe20007810000 */
[----:B------:R-:W-:Y:S07]  /*73f0*/  @!UPT UIADD3 URZ, URZ, URZ, URZ ;  /* 0x0000003f3f3ff290 */ /* 0x000fee000fffe03f */
[----:B------:R-:W-:Y:S11]  /*7400*/  @P1 BRA `(.L_x_1968) ;  /* 0xfffffff000981947 */ /* 0x000ff6000383ffff */
.L_x_1967:
[----:B-1----:R-:W-:Y:S01]  /*7410*/  FMNMX.FTZ R3, R17, R194, !PT ;  /* 0x000000c211037209 */ /* 0x002fe20007810000 */
[----:B------:R-:W2:Y:S01]  /*7420*/  LDL.64 R188, [R1+0x50] ;  /* 0x0000500001bc7983 */ /* 0x000ea20000100a00 */
[----:B------:R-:W-:Y:S01]  /*7430*/  FMNMX.FTZ R164, R10, R167, !PT ;  /* 0x000000a70aa47209 */ /* 0x000fe20007810000 */
[----:B------:R-:W-:Y:S01]  /*7440*/  UIADD3 UR11, UR24, 0x1715609d, URZ ;  /* 0x1715609d180b7890 */ /* 0x000fe2000fffe03f */
[----:B------:R-:W-:Y:S01]  /*7450*/  FMNMX.FTZ R2, R6, R166, !PT ;  /* 0x000000a606027209 */ /* 0x000fe20007810000 */
[----:B------:R-:W-:Y:S01]  /*7460*/  UIADD3 UR14, UR25, 0x32370b8f, URZ ;  /* 0x32370b8f190e7890 */ /* 0x000fe2000fffe03f */
[----:B------:R-:W-:Y:S01]  /*7470*/  FMNMX.FTZ R0, R20, R3, !PT ;  /* 0x0000000314007209 */ /* 0x000fe20007810000 */
[----:B------:R-:W3:Y:S01]  /*7480*/  LDL.64 R190, [R1+0x58] ;  /* 0x0000580001be7983 */ /* 0x000ee20000100a00 */
[----:B------:R-:W-:Y:S01]  /*7490*/  FMNMX.FTZ R173, R11, R164, !PT ;  /* 0x000000a40bad7209 */ /* 0x000fe20007810000 */
[----:B------:R-:W-:Y:S01]  /*74a0*/  UIADD3 UR12, UR25, -0x126145ec, URZ ;  /* 0xed9eba14190c7890 */ /* 0x000fe2000fffe03f */
[----:B------:R-:W-:Y:S01]  /*74b0*/  FMNMX.FTZ R3, R7, R2, !PT ;  /* 0x0000000207037209 */ /* 0x000fe20007810000 */
[----:B------:R-:W-:Y:S01]  /*74c0*/  UIADD3 UR10, UR25, -0x56f99767, URZ ;  /* 0xa9066899190a7890 */ /* 0x000fe2000fffe03f */
[----:B------:R-:W-:Y:S01]  /*74d0*/  FMNMX.FTZ R168, R8, R165, !PT ;  /* 0x000000a508a87209 */ /* 0x000fe20007810000 */
[----:B------:R-:W-:Y:S01]  /*74e0*/  UIADD3 UR19, UR24, -0x4ab325aa, URZ ;  /* 0xb54cda5618137890 */ /* 0x000fe2000fffe03f */
[----:B------:R-:W-:Y:S01]  /*74f0*/  FMNMX.FTZ R175, R21, R0, !PT ;  /* 0x0000000015af7209 */ /* 0x000fe20007810000 */
[----:B------:R-:W-:Y:S01]  /*7500*/  IMAD.WIDE.U32 R176, R170, -0x2daee0ad, RZ ;  /* 0xd2511f53aab07825 */ /* 0x000fe200078e00ff */
[----:B------:R-:W-:Y:S01]  /*7510*/  FMNMX.FTZ R170, R14, R173, !PT ;  /* 0x000000ad0eaa7209 */ /* 0x000fe20007810000 */
[----:B------:R-:W-:Y:S01]  /*7520*/  UIADD3 UR13, UR24, 0x78dde6e4, URZ ;  /* 0x78dde6e4180d7890 */ /* 0x000fe2000fffe03f */
[----:B------:R-:W-:Y:S01]  /*7530*/  FMNMX.FTZ R164, R18, R3, !PT ;  /* 0x0000000312a47209 */ /* 0x000fe20007810000 */
[----:B------:R-:W-:Y:S01]  /*7540*/  UIADD3 UR15, UR24, -0x255992d5, URZ ;  /* 0xdaa66d2b180f7890 */ /* 0x000fe2000fffe03f */
[----:B------:R-:W-:Y:S02]  /*7550*/  FMNMX.FTZ R173, R9, R168, !PT ;  /* 0x000000a809ad7209 */ /* 0x000fe40007810000 */
[----:B------:R-:W-:Y:S02]  /*7560*/  FMNMX.FTZ R172, R32, R175, !PT ;  /* 0x000000af20ac7209 */ /* 0x000fe40007810000 */
[----:B------:R-:W-:Y:S02]  /*7570*/  FMNMX.FTZ R175, R15, R170, !PT ;  /* 0x000000aa0faf7209 */ /* 0x000fe40007810000 */
[----:B------:R-:W-:Y:S02]  /*7580*/  FMNMX.FTZ R3, R19, R164, !PT ;  /* 0x000000a413037209 */ /* 0x000fe40007810000 */
[----:B------:R-:W-:Y:S02]  /*7590*/  FMNMX.FTZ R168, R12, R173, !PT ;  /* 0x000000ad0ca87209 */ /* 0x000fe40007810000 */
[----:B------:R-:W-:Y:S02]  /*75a0*/  FMNMX.FTZ R170, R26, R175, !PT ;  /* 0x000000af1aaa7209 */ /* 0x000fe40007810000 */
[----:B------:R-:W-:Y:S02]  /*75b0*/  LOP3.LUT R184, R203, UR17, R198, 0x96, !PT ;  /* 0x00000011cbb87c12 */ /* 0x000fe4000f8e96c6 */
[----:B------:R-:W-:Y:S02]  /*75c0*/  FMNMX.FTZ R164, R22, R3, !PT ;  /* 0x0000000316a47209 */ /* 0x000fe40007810000 */
[----:B------:R-:W-:Y:S01]  /*75d0*/  FMNMX.FTZ R173, R13, R168, !PT ;  /* 0x000000a80dad7209 */ /* 0x000fe20007810000 */
[----:B------:R-:W-:Y:S01]  /*75e0*/  IMAD.WIDE.U32 R184, R184, -0x2daee0ad, RZ ;  /* 0xd2511f53b8b87825 */ /* 0x000fe200078e00ff */
        /* <DEDUP_REMOVED lines=8> */
[----:B------:R-:W-:Y:S02]  /*7670*/  FMNMX.FTZ R179, R25, R168, !PT ;  /* 0x000000a819b37209 */ /* 0x000fe40007810000 */
[----:B------:R-:W-:Y:S01]  /*7680*/  LOP3.LUT R172, R185, UR14, R176, 0x96, !PT ;  /* 0x0000000eb9ac7c12 */ /* 0x000fe2000f8e96b0 */
[----:B------:R-:W1:Y:S01]  /*7690*/  SHFL.BFLY PT, R177, R2, 0x2, 0x1f ;  /* 0x0c401f0002b17f89 */ /* 0x000e6200000e0000 */
[----:B------:R-:W-:Y:S02]  /*76a0*/  FMNMX.FTZ R0, R31, R170, !PT ;  /* 0x000000aa1f007209 */ /* 0x000fe40007810000 */
[----:B------:R-:W-:Y:S01]  /*76b0*/  FMNMX.FTZ R3, R35, R164, !PT ;  /* 0x000000a423037209 */ /* 0x000fe20007810000 */
[----:B------:R-:W-:Y:S01]  /*76c0*/  IMAD.WIDE.U32 R172, R172, -0x326172a9, RZ ;  /* 0xcd9e8d57acac7825 */ /* 0x000fe200078e00ff */
[----:B------:R-:W-:Y:S03]  /*76d0*/  FMNMX.FTZ R164, R28, R179, !PT ;  /* 0x000000b31ca47209 */ /* 0x000fe60007810000 */
[----:B------:R-:W4:Y:S01]  /*76e0*/  SHFL.BFLY PT, R175, R0, 0x2, 0x1f ;  /* 0x0c401f0000af7f89 */ /* 0x000f2200000e0000 */
[----:B------:R-:W-:Y:S02]  /*76f0*/  LOP3.LUT R202, R187, UR15, R202, 0x96, !PT ;  /* 0x0000000fbbca7c12 */ /* 0x000fe4000f8e96ca */
[----:B------:R-:W-:Y:S05]  /*7700*/  FMNMX.FTZ R170, R29, R164, !PT ;  /* 0x000000a41daa7209 */ /* 0x000fea0007810000 */
[----:B------:R-:W5:Y:S01]  /*7710*/  SHFL.BFLY PT, R168, R3, 0x2, 0x1f ;  /* 0x0c401f0003a87f89 */ /* 0x000f6200000e0000 */
[----:B------:R-:W-:Y:S01]  /*7720*/  LOP3.LUT R186, R173, UR13, R186, 0x96, !PT ;  /* 0x0000000dadba7c12 */ /* 0x000fe2000f8e96ba */
[----:B------:R-:W-:Y:S06]  /*7730*/  IMAD.WIDE.U32 R202, R202, -0x2daee0ad, RZ ;  /* 0xd2511f53caca7825 */ /* 0x000fec00078e00ff */
[----:B------:R-:W5:Y:S01]  /*7740*/  SHFL.BFLY PT, R173, R170, 0x2, 0x1f ;  /* 0x0c401f00aaad7f89 */ /* 0x000f6200000e0000 */
[----:B------:R-:W-:Y:S01]  /*7750*/  IMAD.WIDE.U32 R186, R186, -0x2daee0ad, RZ ;  /* 0xd2511f53baba7825 */ /* 0x000fe200078e00ff */
[----:B------:R-:W-:Y:S04]  /*7760*/  LOP3.LUT R184, R203, UR12, R184, 0x96, !PT ;  /* 0x0000000ccbb87c12 */ /* 0x000fe8000f8e96b8 */
[----:B------:R-:W-:Y:S01]  /*7770*/  LOP3.LUT R180, R187, UR10, R202, 0x96, !PT ;  /* 0x0000000abbb47c12 */ /* 0x000fe2000f8e96ca */
[----:B------:R-:W-:Y:S01]  /*7780*/  IMAD.WIDE.U32 R184, R184, -0x326172a9, RZ ;  /* 0xcd9e8d57b8b87825 */ /* 0x000fe200078e00ff */
[----:B-1----:R-:W-:Y:S03]  /*7790*/  FMNMX.FTZ R177, R2, R177, !PT ;  /* 0x000000b102b17209 */ /* 0x002fe60007810000 */
[----:B------:R-:W-:Y:S01]  /*77a0*/  IMAD.WIDE.U32 R180, R180, -0x326172a9, RZ ;  /* 0xcd9e8d57b4b47825 */ /* 0x000fe200078e00ff */
[----:B------:R-:W-:Y:S02]  /*77b0*/  LOP3.LUT R172, R185, UR11, R172, 0x96, !PT ;  /* 0x0000000bb9ac7c12 */ /* 0x000fe4000f8e96ac */
[----:B----4-:R-:W-:Y:S01]  /*77c0*/  FMNMX.FTZ R175, R0, R175, !PT ;  /* 0x000000af00af7209 */ /* 0x010fe20007810000 */
[----:B------:R-:W1:Y:S01]  /*77d0*/  SHFL.BFLY PT, R164, R177, 0x1, 0x1f ;  /* 0x0c201f00b1a47f89 */ /* 0x000e6200000e0000 */
[----:B------:R-:W-:Y:S02]  /*77e0*/  LOP3.LUT R0, R181, UR19, R184, 0x96, !PT ;  /* 0x00000013b5007c12 */ /* 0x000fe4000f8e96b8 */
[----:B-----5:R-:W-:Y:S05]  /*77f0*/  FMNMX.FTZ R168, R3, R168, !PT ;  /* 0x000000a803a87209 */ /* 0x020fea0007810000 */
[----:B------:R-:W4:Y:S01]  /*7800*/  SHFL.BFLY PT, R174, R175, 0x1, 0x1f ;  /* 0x0c201f00afae7f89 */ /* 0x000f2200000e0000 */
[----:B------:R-:W-:Y:S02]  /*7810*/  LOP3.LUT R2, R0, 0xff, RZ, 0xc0, !PT ;  /* 0x000000ff00027812 */ /* 0x000fe400078ec0ff */
[----:B------:R-:W-:Y:S05]  /*7820*/  FMNMX.FTZ R173, R170, R173, !PT ;  /* 0x000000adaaad7209 */ /* 0x000fea0007810000 */
[----:B------:R-:W5:Y:S01]  /*7830*/  SHFL.BFLY PT, R3, R168, 0x1, 0x1f ;  /* 0x0c201f00a8037f89 */ /* 0x000f6200000e0000 */
[----:B------:R-:W-:Y:S02]  /*7840*/  ISETP.LE.U32.AND P6, PT, R2, UR8, PT ;  /* 0x0000000802007c0c */ /* 0x000fe4000bfc3070 */
[----:B------:R-:W-:Y:S05]  /*7850*/  LOP3.LUT R170, R0, 0xffff, RZ, 0xc0, !PT ;  /* 0x0000ffff00aa7812 */ /* 0x000fea00078ec0ff */
[----:B------:R-:W5:Y:S01]  /*7860*/  SHFL.BFLY PT, R2, R173, 0x1, 0x1f ;  /* 0x0c201f00ad027f89 */ /* 0x000f6200000e0000 */
[----:B------:R-:W-:Y:S04]  /*7870*/  SHF.R.U32.HI R170, RZ, 0x8, R170 ;  /* 0x00000008ffaa7819 */ /* 0x000fe800000116aa */
[----:B------:R-:W-:Y:S04]  /*7880*/  LOP3.LUT R170, R170, 0xffff, RZ, 0xc0, !PT ;  /* 0x0000ffffaaaa7812 */ /* 0x000fe800078ec0ff */
[----:B------:R-:W-:Y:S02]  /*7890*/  ISETP.LE.U32.AND P5, PT, R170, UR8, PT ;  /* 0x00000008aa007c0c */ /* 0x000fe4000bfa3070 */
[--C-:B------:R-:W-:Y:S02]  /*78a0*/  SHF.R.U32.HI R170, RZ, 0x10, R0.reuse ;  /* 0x00000010ffaa7819 */ /* 0x100fe40000011600 */
[----:B------:R-:W-:Y:S02]  /*78b0*/  SHF.R.U32.HI R0, RZ, 0x18, R0 ;  /* 0x00000018ff007819 */ /* 0x000fe40000011600 */
[----:B-1----:R-:W-:Y:S02]  /*78c0*/  FMNMX.FTZ R164, R177, R164, !PT ;  /* 0x000000a4b1a47209 */ /* 0x002fe40007810000 */
[----:B------:R-:W-:Y:S02]  /*78d0*/  LOP3.LUT R170, R170, 0xff, RZ, 0xc0, !PT ;  /* 0x000000ffaaaa7812 */ /* 0x000fe400078ec0ff */
[----:B------:R-:W-:Y:S02]  /*78e0*/  ISETP.LE.U32.AND P2, PT, R0, UR8, PT ;  /* 0x0000000800007c0c */ /* 0x000fe4000bf43070 */
[----:B----4-:R-:W-:Y:S02]  /*78f0*/  FMNMX.FTZ R0, R175, R174, !PT ;  /* 0x000000aeaf007209 */ /* 0x010fe40007810000 */
[----:B------:R-:W-:Y:S01]  /*7900*/  ISETP.LE.U32.AND P3, PT, R170, UR8, PT ;  /* 0x00000008aa007c0c */ /* 0x000fe2000bf63070 */
[----:B------:R-:W-:Y:S01]  /*7910*/  FMUL.FTZ R170, R164, UR4 ;  /* 0x00000004a4aa7c20 */ /* 0x000fe20008410000 */
[----:B-----5:R-:W-:Y:S01]  /*7920*/  FMNMX.FTZ R3, R168, R3, !PT ;  /* 0x00000003a8037209 */ /* 0x020fe20007810000 */
[----:B------:R-:W-:Y:S01]  /*7930*/  FMUL.FTZ R168, R0, UR4 ;  /* 0x0000000400a87c20 */ /* 0x000fe20008410000 */
[----:B------:R-:W-:Y:S02]  /*7940*/  FSETP.NEU.FTZ.AND P1, PT, R164, -INF , PT ;  /* 0xff800000a400780b */ /* 0x000fe40003f3d000 */
[----:B------:R-:W-:Y:S01]  /*7950*/  FMNMX.FTZ R2, R173, R2, !PT ;  /* 0x00000002ad027209 */ /* 0x000fe20007810000 */
[C---:B------:R-:W-:Y:S01]  /*7960*/  FMUL.FTZ R175, R3.reuse, UR4 ;  /* 0x0000000403af7c20 */ /* 0x040fe20008410000 */
[----:B------:R-:W-:Y:S02]  /*7970*/  FSETP.NEU.FTZ.AND P0, PT, R0, -INF , PT ;  /* 0xff8000000000780b */ /* 0x000fe40003f1d000 */
[----:B------:R-:W-:Y:S01]  /*7980*/  FSEL R173, R170, RZ, P1 ;  /* 0x000000ffaaad7208 */ /* 0x000fe20000800000 */
[----:B------:R-:W-:Y:S01]  /*7990*/  FMUL.FTZ R176, R2, UR4 ;  /* 0x0000000402b07c20 */ /* 0x000fe20008410000 */
[----:B------:R-:W-:Y:S02]  /*79a0*/  FSETP.NEU.FTZ.AND P1, PT, R3, -INF , PT ;  /* 0xff8000000300780b */ /* 0x000fe40003f3d000 */
[----:B------:R-:W-:Y:S01]  /*79b0*/  FSEL R168, R168, RZ, P0 ;  /* 0x000000ffa8a87208 */ /* 0x000fe20000000000 */
[--C-:B------:R-:W-:Y:S01]  /*79c0*/  FFMA.FTZ R182, R17, UR4, -R173.reuse ;  /* 0x0000000411b67c23 */ /* 0x100fe200080108ad */
[----:B------:R-:W-:Y:S01]  /*79d0*/  FSETP.NEU.FTZ.AND P0, PT, R2, -INF , PT ;  /* 0xff8000000200780b */ /* 0x000fe20003f1d000 */
[--C-:B------:R-:W-:Y:S01]  /*79e0*/  FFMA.FTZ R183, R16, UR4, -R173.reuse ;  /* 0x0000000410b77c23 */ /* 0x100fe200080108ad */
[----:B------:R-:W-:Y:S01]  /*79f0*/  FSEL R175, R175, RZ, P1 ;  /* 0x000000ffafaf7208 */ /* 0x000fe20000800000 */
[----:B------:R-:W-:Y:S01]  /*7a00*/  FFMA.FTZ R200, R4, UR4, -R173 ;  /* 0x0000000404c87c23 */ /* 0x000fe200080108ad */
[----:B------:R-:W-:Y:S01]  /*7a10*/  FSEL R176, R176, RZ, P0 ;  /* 0x000000ffb0b07208 */ /* 0x000fe20000000000 */
[--C-:B------:R-:W-:Y:S01]  /*7a20*/  FFMA.FTZ R170, R30, UR4, -R168.reuse ;  /* 0x000000041eaa7c23 */ /* 0x100fe200080108a8 */
[----:B------:R-:W-:Y:S01]  /*7a30*/  FFMA.FTZ R197, R14, UR4, -R168 ;  /* 0x000000040ec57c23 */ /* 0x000fe200080108a8 */
[--C-:B------:R-:W-:Y:S01]  /*7a40*/  FFMA.FTZ R196, R22, UR4, -R175.reuse ;  /* 0x0000000416c47c23 */ /* 0x100fe200080108af */
[----:B------:R-:W-:Y:S01]  /*7a50*/  FFMA.FTZ R14, R6, UR4, -R175 ;  /* 0x00000004060e7c23 */ /* 0x000fe200080108af */
[----:B------:R-:W4:Y:S01]  /*7a60*/  LDL.LU R22, [R1+0x84] ;  /* 0x0000840001167983 */ /* 0x000f220000300800 */
[----:B------:R-:W-:Y:S01]  /*7a70*/  FFMA.FTZ R193, R13, UR4, -R176 ;  /* 0x000000040dc17c23 */ /* 0x000fe200080108b0 */
[----:B------:R-:W-:Y:S01]  /*7a80*/  FFMA.FTZ R5, R5, UR4, -R173 ;  /* 0x0000000405057c23 */ /* 0x000fe200080108ad */
[----:B------:R-:W-:Y:S01]  /*7a90*/  FFMA.FTZ R195, R15, UR4, -R168 ;  /* 0x000000040fc37c23 */ /* 0x000fe200080108a8 */
[----:B------:R-:W-:Y:S01]  /*7aa0*/  FFMA.FTZ R7, R7, UR4, -R175 ;  /* 0x0000000407077c23 */ /* 0x000fe200080108af */
[----:B------:R-:W-:Y:S01]  /*7ab0*/  MUFU.EX2 R14, R14 ;  /* 0x0000000e000e7308 */ /* 0x000fe20000000800 */
[----:B------:R-:W-:Y:S01]  /*7ac0*/  FFMA.FTZ R187, R32, UR4, -R173 ;  /* 0x0000000420bb7c23 */ /* 0x000fe200080108ad */
[----:B------:R-:W-:Y:S01]  /*7ad0*/  FFMA.FTZ R178, R34, UR4, -R175 ;  /* 0x0000000422b27c23 */ /* 0x000fe200080108af */
[--C-:B------:R-:W-:Y:S01]  /*7ae0*/  FFMA.FTZ R9, R9, UR4, -R176.reuse ;  /* 0x0000000409097c23 */ /* 0x100fe200080108b0 */
[----:B------:R-:W-:Y:S01]  /*7af0*/  FFMA.FTZ R177, R28, UR4, -R176 ;  /* 0x000000041cb17c23 */ /* 0x000fe200080108b0 */
[--C-:B------:R-:W-:Y:S01]  /*7b00*/  FFMA.FTZ R11, R11, UR4, -R168.reuse ;  /* 0x000000040b0b7c23 */ /* 0x100fe200080108a8 */
[--C-:B------:R-:W-:Y:S01]  /*7b10*/  FFMA.FTZ R179, R26, UR4, -R168.reuse ;  /* 0x000000041ab37c23 */ /* 0x100fe200080108a8 */
[----:B------:R-:W-:Y:S03]  /*7b20*/  FFMA.FTZ R174, R27, UR4, -R168 ;  /* 0x000000041bae7c23 */ /* 0x000fe600080108a8 */
[----:B------:R-:W-:Y:S01]  /*7b30*/  MUFU.EX2 R15, R5 ;  /* 0x00000005000f7308 */ /* 0x000fe20000000800 */
[----:B------:R-:W-:Y:S01]  /*7b40*/  FADD.FTZ R4, -R164, R169 ;  /* 0x000000a9a4047221 */ /* 0x000fe20000010100 */
[----:B------:R-:W-:Y:S01]  /*7b50*/  FFMA.FTZ R169, R23, UR4, -R175 ;  /* 0x0000000417a97c23 */ /* 0x000fe200080108af */
[--C-:B------:R-:W-:Y:S01]  /*7b60*/  FFMA.FTZ R194, R20, UR4, -R173.reuse ;  /* 0x0000000414c27c23 */ /* 0x100fe200080108ad */
[--C-:B------:R-:W-:Y:S01]  /*7b70*/  FFMA.FTZ R185, R21, UR4, -R173.reuse ;  /* 0x0000000415b97c23 */ /* 0x100fe200080108ad */
[----:B------:R-:W-:Y:S01]  /*7b80*/  FMUL.FTZ R6, R4, UR4 ;  /* 0x0000000404067c20 */ /* 0x000fe20008410000 */
[----:B------:R-:W-:Y:S01]  /*7b90*/  FADD.FTZ R4, -R3, R166 ;  /* 0x000000a603047221 */ /* 0x000fe20000010100 */
[----:B------:R-:W-:Y:S03]  /*7ba0*/  FFMA.FTZ R173, R33, UR4, -R173 ;  /* 0x0000000421ad7c23 */ /* 0x000fe600080108ad */
[----:B------:R-:W-:Y:S10]  /*7bb0*/  MUFU.EX2 R23, R200 ;  /* 0x000000c800177308 */ /* 0x000ff40000000800 */
[----:B------:R-:W1:Y:S10]  /*7bc0*/  MUFU.EX2 R6, R6 ;  /* 0x0000000600067308 */ /* 0x000e740000000800 */
[----:B------:R-:W-:Y:S10]  /*7bd0*/  MUFU.EX2 R185, R185 ;  /* 0x000000b900b97308 */ /* 0x000ff40000000800 */
[----:B------:R-:W-:Y:S01]  /*7be0*/  MUFU.EX2 R196, R196 ;  /* 0x000000c400c47308 */ /* 0x000fe20000000800 */
[C---:B-1----:R-:W-:Y:S01]  /*7bf0*/  FMUL.FTZ R33, R6.reuse, R161 ;  /* 0x000000a106217220 */ /* 0x042fe20000410000 */
        /* <DEDUP_REMOVED lines=28> */
[----:B------:R-:W-:Y:S10]  /*7dc0*/  MUFU.EX2 R195, R195 ;  /* 0x000000c300c37308 */ /* 0x000ff40000000800 */
[----:B------:R-:W-:Y:S10]  /*7dd0*/  MUFU.EX2 R174, R174 ;  /* 0x000000ae00ae7308 */ /* 0x000ff40000000800 */
[----:B------:R-:W-:Y:S01]  /*7de0*/  MUFU.EX2 R187, R187 ;  /* 0x000000bb00bb7308 */ /* 0x000fe20000000800 */
[----:B--2---:R-:W-:Y:S01]  /*7df0*/  LOP3.LUT R202, R189, UR9, R192, 0x96, !PT ;  /* 0x00000009bdca7c12 */ /* 0x004fe2000f8e96c0 */
[----:B------:R-:W-:Y:S01]  /*7e00*/  FFMA.FTZ R192, R12, UR4, -R176 ;  /* 0x000000040cc07c23 */ /* 0x000fe200080108b0 */
[----:B------:R-:W-:Y:S02]  /*7e10*/  IMAD.MOV.U32 R20, RZ, RZ, R188 ;  /* 0x000000ffff147224 */ /* 0x000fe400078e00bc */
[--C-:B------:R-:W-:Y:S01]  /*7e20*/  FFMA.FTZ R188, R10, UR4, -R168.reuse ;  /* 0x000000040abc7c23 */ /* 0x100fe200080108a8 */
[----:B------:R-:W-:Y:S01]  /*7e30*/  FFMA.FTZ R168, R31, UR4, -R168 ;  /* 0x000000041fa87c23 */ /* 0x000fe200080108a8 */
[----:B------:R-:W-:Y:S01]  /*7e40*/  IMAD.WIDE.U32 R202, R202, -0x326172a9, RZ ;  /* 0xcd9e8d57caca7825 */ /* 0x000fe200078e00ff */
[----:B---3--:R-:W-:Y:S03]  /*7e50*/  LOP3.LUT R17, R199, UR18, R190, 0x96, !PT ;  /* 0x00000012c7117c12 */ /* 0x008fe6000f8e96be */
[----:B------:R-:W-:Y:S01]  /*7e60*/  FFMA.FTZ R191, R18, UR4, -R175 ;  /* 0x0000000412bf7c23 */ /* 0x000fe200080108af */
[----:B------:R-:W-:Y:S01]  /*7e70*/  IMAD.MOV.U32 R21, RZ, RZ, R189 ;  /* 0x000000ffff157224 */ /* 0x000fe200078e00bd */
[----:B------:R-:W-:Y:S01]  /*7e80*/  LOP3.LUT R16, R203, UR17, R198, 0x96, !PT ;  /* 0x00000011cb107c12 */ /* 0x000fe2000f8e96c6 */
[----:B------:R-:W-:Y:S04]  /*7e90*/  IMAD.WIDE.U32 R12, R17, -0x2daee0ad, RZ ;  /* 0xd2511f53110c7825 */ /* 0x000fe800078e00ff */
[----:B------:R-:W-:Y:S01]  /*7ea0*/  FFMA.FTZ R189, R8, UR4, -R176 ;  /* 0x0000000408bd7c23 */ /* 0x000fe200080108b0 */
[----:B------:R-:W-:Y:S01]  /*7eb0*/  MUFU.EX2 R188, R188 ;  /* 0x000000bc00bc7308 */ /* 0x000fe20000000800 */
[----:B------:R-:W-:Y:S01]  /*7ec0*/  FMUL.FTZ R8, R4, UR4 ;  /* 0x0000000404087c20 */ /* 0x000fe20008410000 */
[----:B------:R-:W-:Y:S01]  /*7ed0*/  FADD.FTZ R4, -R2, R165 ;  /* 0x000000a502047221 */ /* 0x000fe20000010100 */
[----:B------:R-:W-:Y:S01]  /*7ee0*/  LOP3.LUT R13, R13, UR16, R20, 0x96, !PT ;  /* 0x000000100d0d7c12 */ /* 0x000fe2000f8e9614 */
[----:B------:R-:W-:Y:S04]  /*7ef0*/  IMAD.WIDE.U32 R16, R16, -0x2daee0ad, RZ ;  /* 0xd2511f5310107825 */ /* 0x000fe800078e00ff */
[----:B------:R-:W-:Y:S01]  /*7f00*/  FFMA.FTZ R190, R19, UR4, -R175 ;  /* 0x0000000413be7c23 */ /* 0x000fe200080108af */
[----:B------:R-:W-:Y:S01]  /*7f10*/  FMUL.FTZ R10, R4, UR4 ;  /* 0x00000004040a7c20 */ /* 0x000fe20008410000 */
[----:B------:R-:W-:Y:S01]  /*7f20*/  FADD.FTZ R4, -R0, R167 ;  /* 0x000000a700047221 */ /* 0x000fe20000010100 */
[----:B------:R-:W-:Y:S01]  /*7f30*/  LOP3.LUT R12, R17, UR14, R12, 0x96, !PT ;  /* 0x0000000e110c7c12 */ /* 0x000fe2000f8e960c */
[----:B------:R-:W-:Y:S04]  /*7f40*/  IMAD.WIDE.U32 R166, R13, -0x326172a9, RZ ;  /* 0xcd9e8d570da67825 */ /* 0x000fe800078e00ff */
[C---:B------:R-:W-:Y:S01]  /*7f50*/  FMUL.FTZ R17, R6.reuse, R153 ;  /* 0x0000009906117220 */ /* 0x040fe20000410000 */
[----:B------:R-:W1:Y:S01]  /*7f60*/  MUFU.EX2 R8, R8 ;  /* 0x0000000800087308 */ /* 0x000e620000000800 */
[----:B------:R-:W-:Y:S01]  /*7f70*/  FMUL.FTZ R20, R6, R156 ;  /* 0x0000009c06147220 */ /* 0x000fe20000410000 */
[----:B------:R-:W-:Y:S01]  /*7f80*/  IMAD.WIDE.U32 R12, R12, -0x326172a9, RZ ;  /* 0xcd9e8d570c0c7825 */ /* 0x000fe200078e00ff */
[----:B------:R-:W-:Y:S03]  /*7f90*/  LOP3.LUT R202, R167, UR15, R202, 0x96, !PT ;  /* 0x0000000fa7ca7c12 */ /* 0x000fe6000f8e96ca */
[----:B------:R-:W-:Y:S01]  /*7fa0*/  FMUL.FTZ R21, R6, R157 ;  /* 0x0000009d06157220 */ /* 0x000fe20000410000 */
[----:B------:R-:W-:Y:S01]  /*7fb0*/  IMAD.MOV.U32 R156, RZ, RZ, R14 ;  /* 0x000000ffff9c7224 */ /* 0x000fe200078e000e */
[----:B------:R-:W-:Y:S01]  /*7fc0*/  LOP3.LUT R166, R13, UR13, R166, 0x96, !PT ;  /* 0x0000000d0da67c12 */ /* 0x000fe2000f8e96a6 */
[----:B------:R-:W-:Y:S01]  /*7fd0*/  IMAD.WIDE.U32 R18, R202, -0x2daee0ad, RZ ;  /* 0xd2511f53ca127825 */ /* 0x000fe200078e00ff */
[----:B------:R-:W2:Y:S03]  /*7fe0*/  MUFU.EX2 R10, R10 ;  /* 0x0000000a000a7308 */ /* 0x000ea60000000800 */
[----:B------:R-:W-:Y:S01]  /*7ff0*/  FFMA.FTZ R175, R35, UR4, -R175 ;  /* 0x0000000423af7c23 */ /* 0x000fe200080108af */
[----:B------:R-:W-:Y:S01]  /*8000*/  IMAD.WIDE.U32 R166, R166, -0x2daee0ad, RZ ;  /* 0xd2511f53a6a67825 */ /* 0x000fe200078e00ff */
[----:B------:R-:W-:Y:S03]  /*8010*/  LOP3.LUT R202, R19, UR12, R16, 0x96, !PT ;  /* 0x0000000c13ca7c12 */ /* 0x000fe6000f8e9610 */
[----:B------:R-:W-:Y:S01]  /*8020*/  FMUL.FTZ R16, R6, R152 ;  /* 0x0000009806107220 */ /* 0x000fe20000410000 */
[----:B------:R-:W-:Y:S01]  /*8030*/  FFMA.FTZ R198, R25, UR4, -R176 ;  /* 0x0000000419c67c23 */ /* 0x000fe200080108b0 */
[----:B------:R-:W-:Y:S01]  /*8040*/  LOP3.LUT R201, R167, UR10, R18, 0x96, !PT ;  /* 0x0000000aa7c97c12 */ /* 0x000fe2000f8e9612 */
[----:B------:R-:W-:Y:S04]  /*8050*/  IMAD.WIDE.U32 R202, R202, -0x326172a9, RZ ;  /* 0xcd9e8d57caca7825 */ /* 0x000fe800078e00ff */
[C---:B-1----:R-:W-:Y:S01]  /*8060*/  FMUL.FTZ R18, R8.reuse, R154 ;  /* 0x0000009a08127220 */ /* 0x042fe20000410000 */
[----:B------:R-:W-:Y:S01]  /*8070*/  MUFU.EX2 R189, R189 ;  /* 0x000000bd00bd7308 */ /* 0x000fe20000000800 */
[C---:B------:R-:W-:Y:S01]  /*8080*/  FMUL.FTZ R19, R8.reuse, R155 ;  /* 0x0000009b08137220 */ /* 0x040fe20000410000 */
[----:B------:R-:W-:Y:S01]  /*8090*/  FMUL.FTZ R23, R8, R159 ;  /* 0x0000009f08177220 */ /* 0x000fe20000410000 */
[----:B------:R-:W-:Y:S01]  /*80a0*/  LOP3.LUT R167, R203, UR11, R12, 0x96, !PT ;  /* 0x0000000bcba77c12 */ /* 0x000fe2000f8e960c */
[----:B------:R-:W-:Y:S01]  /*80b0*/  IMAD.WIDE.U32 R200, R201, -0x326172a9, RZ ;  /* 0xcd9e8d57c9c87825 */ /* 0x000fe200078e00ff */
[----:B------:R-:W3:Y:S03]  /*80c0*/  LDL.LU R12, [R1+0x80] ;  /* 0x00008000010c7983 */ /* 0x000ee60000300800 */
[----:B------:R-:W-:Y:S02]  /*80d0*/  FMUL.FTZ R165, R4, UR4 ;  /* 0x0000000404a57c20 */ /* 0x000fe40008410000 */
[----:B------:R1:W5:Y:S01]  /*80e0*/  MUFU.EX2 R203, R7 ;  /* 0x0000000700cb7308 */ /* 0x0003620000000800 */
[----:B------:R-:W-:Y:S01]  /*80f0*/  FMUL.FTZ R4, R6, R148 ;  /* 0x0000009406047220 */ /* 0x000fe20000410000 */
[C-C-:B------:R-:W-:Y:S01]  /*8100*/  LOP3.LUT R148, R201.reuse, UR19, R202.reuse, 0x96, !PT ;  /* 0x00000013c9947c12 */ /* 0x140fe2000f8e96ca */
[C---:B------:R-:W-:Y:S01]  /*8110*/  FMUL.FTZ R34, R8.reuse, R162 ;  /* 0x000000a208227220 */ /* 0x040fe20000410000 */
[----:B------:R-:W-:Y:S01]  /*8120*/  LOP3.LUT R202, R201, UR19, R202, 0x96, !PT ;  /* 0x00000013c9ca7c12 */ /* 0x000fe2000f8e96ca */
        /* <DEDUP_REMOVED lines=26> */
[----:B------:R-:W3:Y:S01]  /*82d0*/  LDL.LU R14, [R1+0x7c] ;  /* 0x00007c00010e7983 */ /* 0x000ee20000300800 */
[--C-:B------:R-:W-:Y:S01]  /*82e0*/  FFMA.FTZ R199, R24, UR4, -R176.reuse ;  /* 0x0000000418c77c23 */ /* 0x100fe200080108b0 */
[----:B------:R-:W-:Y:S01]  /*82f0*/  FFMA.FTZ R176, R29, UR4, -R176 ;  /* 0x000000041db07c23 */ /* 0x000fe200080108b0 */
[C---:B--2---:R-:W-:Y:S01]  /*8300*/  FMUL.FTZ R29, R10.reuse, R145 ;  /* 0x000000910a1d7220 */ /* 0x044fe20000410000 */
[----:B------:R1:W-:Y:S01]  /*8310*/  MUFU.EX2 R152, R9 ;  /* 0x0000000900987308 */ /* 0x0003e20000000800 */
[C---:B------:R-:W-:Y:S01]  /*8320*/  FMUL.FTZ R13, R10.reuse, R137 ;  /* 0x000000890a0d7220 */ /* 0x040fe20000410000 */
[----:B-----5:R-:W-:Y:S01]  /*8330*/  F2FP.F16.F32.PACK_AB R137, R203, R156 ;  /* 0x0000009ccb89723e */ /* 0x020fe200000000ff */
        /* <DEDUP_REMOVED lines=11> */
[C---:B------:R-:W-:Y:S01]  /*83f0*/  FMUL.FTZ R61, R10.reuse, R61 ;  /* 0x0000003d0a3d7220 */ /* 0x040fe20000410000 */
[C---:B------:R-:W-:Y:S03]  /*8400*/  FMUL.FTZ R76, R10.reuse, R76 ;  /* 0x0000004c0a4c7220 */ /* 0x040fe60000410000 */
[----:B------:R2:W5:Y:S01]  /*8410*/  MUFU.EX2 R151, R11 ;  /* 0x0000000b00977308 */ /* 0x0005620000000800 */
        /* <DEDUP_REMOVED lines=17> */
[----:B------:R-:W-:Y:S01]  /*8530*/  F2FP.F16.F32.PACK_AB R135, R152, R189 ;  /* 0x000000bd9887723e */ /* 0x000fe200000000ff */
[----:B------:R1:W2:Y:S01]  /*8540*/  MUFU.EX2 R163, R183 ;  /* 0x000000b700a37308 */ /* 0x0002a20000000800 */
[C---:B------:R-:W-:Y:S01]  /*8550*/  FMUL.FTZ R26, R165.reuse, R142 ;  /* 0x0000008ea51a7220 */ /* 0x040fe20000410000 */
[C---:B------:R-:W-:Y:S01]  /*8560*/  FMUL.FTZ R27, R165.reuse, R143 ;  /* 0x0000008fa51b7220 */ /* 0x040fe20000410000 */
[----:B------:R-:W2:Y:S01]  /*8570*/  LDC R141, c[0x0][0x2d8] ;  /* 0x0000b600ff8d7b82 */ /* 0x000ea20000000800 */
[C---:B------:R-:W-:Y:S01]  /*8580*/  FMUL.FTZ R30, R165.reuse, R146 ;  /* 0x00000092a51e7220 */ /* 0x040fe20000410000 */
[----:B------:R-:W-:Y:S01]  /*8590*/  FMUL.FTZ R15, R165, R139 ;  /* 0x0000008ba50f7220 */ /* 0x000fe20000410000 */
[----:B-----5:R-:W-:Y:S01]  /*85a0*/  F2FP.F16.F32.PACK_AB R139, R151, R188 ;  /* 0x000000bc978b723e */ /* 0x020fe200000000ff */
[C---:B------:R-:W-:Y:S03]  /*85b0*/  FMUL.FTZ R31, R165.reuse, R147 ;  /* 0x00000093a51f7220 */ /* 0x040fe60000410000 */
[----:B------:R-:W5:Y:S01]  /*85c0*/  MUFU.EX2 R142, R182 ;  /* 0x000000b6008e7308 */ /* 0x000f620000000800 */
[C---:B------:R-:W-:Y:S01]  /*85d0*/  FMUL.FTZ R42, R165.reuse, R42 ;  /* 0x0000002aa52a7220 */ /* 0x040fe20000410000 */
[C---:B------:R-:W-:Y:S01]  /*85e0*/  FMUL.FTZ R43, R165.reuse, R43 ;  /* 0x0000002ba52b7220 */ /* 0x040fe20000410000 */
[C---:B------:R-:W-:Y:S01]  /*85f0*/  FMUL.FTZ R46, R165.reuse, R46 ;  /* 0x0000002ea52e7220 */ /* 0x040fe20000410000 */
[C---:B------:R-:W-:Y:S01]  /*8600*/  FMUL.FTZ R47, R165.reuse, R47 ;  /* 0x0000002fa52f7220 */ /* 0x040fe20000410000 */
[C---:B------:R-:W-:Y:S01]  /*8610*/  FMUL.FTZ R58, R165.reuse, R58 ;  /* 0x0000003aa53a7220 */ /* 0x040fe20000410000 */
[C---:B------:R-:W-:Y:S01]  /*8620*/  FMUL.FTZ R59, R165.reuse, R59 ;  /* 0x0000003ba53b7220 */ /* 0x040fe20000410000 */
[C---:B------:R-:W-:Y:S03]  /*8630*/  FMUL.FTZ R62, R165.reuse, R62 ;  /* 0x0000003ea53e7220 */ /* 0x040fe60000410000 */
[----:B------:R-:W-:Y:S01]  /*8640*/  MUFU.EX2 R159, R192 ;  /* 0x000000c0009f7308 */ /* 0x000fe20000000800 */
[----:B-1----:R-:W-:Y:S01]  /*8650*/  IMAD.MOV.U32 R183, RZ, RZ, R171 ;  /* 0x000000ffffb77224 */ /* 0x002fe200078e00ab */
[----:B------:R-:W-:Y:S01]  /*8660*/  SHF.R.U32.HI R171, RZ, 0x18, R200 ;  /* 0x00000018ffab7819 */ /* 0x000fe200000116c8 */
[C---:B------:R-:W-:Y:S01]  /*8670*/  FMUL.FTZ R63, R165.reuse, R63 ;  /* 0x0000003fa53f7220 */ /* 0x040fe20000410000 */
[C---:B------:R-:W-:Y:S01]  /*8680*/  FMUL.FTZ R78, R165.reuse, R78 ;  /* 0x0000004ea54e7220 */ /* 0x040fe20000410000 */
[C---:B------:R-:W-:Y:S01]  /*8690*/  FMUL.FTZ R79, R165.reuse, R79 ;  /* 0x0000004fa54f7220 */ /* 0x040fe20000410000 */
[C---:B------:R-:W-:Y:S01]  /*86a0*/  FMUL.FTZ R90, R165.reuse, R90 ;  /* 0x0000005aa55a7220 */ /* 0x040fe20000410000 */
[----:B------:R-:W-:Y:S01]  /*86b0*/  FMUL.FTZ R91, R165, R91 ;  /* 0x0000005ba55b7220 */ /* 0x000fe20000410000 */
[----:B----4-:R-:W-:Y:S01]  /*86c0*/  FFMA.FTZ R149, R6, R22, R161 ;  /* 0x0000001606957223 */ /* 0x010fe200000100a1 */
[C---:B------:R-:W-:Y:S01]  /*86d0*/  FMUL.FTZ R6, R8.reuse, R150 ;  /* 0x0000009608067220 */ /* 0x040fe20000410000 */
[C---:B------:R-:W-:Y:S01]  /*86e0*/  FMUL.FTZ R22, R8.reuse, R158 ;  /* 0x0000009e08167220 */ /* 0x040fe20000410000 */
[----:B------:R-:W-:Y:S01]  /*86f0*/  PRMT R158, R139, 0x7632, R158 ;  /* 0x000076328b9e7816 */ /* 0x000fe2000000009e */
[C---:B------:R-:W-:Y:S01]  /*8700*/  FMUL.FTZ R94, R165.reuse, R94 ;  /* 0x0000005ea55e7220 */ /* 0x040fe20000410000 */
[C---:B------:R-:W-:Y:S01]  /*8710*/  FMUL.FTZ R95, R165.reuse, R95 ;  /* 0x0000005fa55f7220 */ /* 0x040fe20000410000 */
[----:B------:R-:W-:Y:S01]  /*8720*/  MUFU.EX2 R198, R198 ;  /* 0x000000c600c67308 */ /* 0x000fe20000000800 */
        /* <DEDUP_REMOVED lines=11> */
[----:B------:R-:W-:Y:S01]  /*87e0*/  LOP3.LUT R8, R148, 0xff, RZ, 0xc0, !PT ;  /* 0x000000ff94087812 */ /* 0x000fe200078ec0ff */
[----:B------:R-:W-:Y:S01]  /*87f0*/  FMUL.FTZ R12, R10, R136 ;  /* 0x000000880a0c7220 */ /* 0x000fe20000410000 */
[----:B------:R-:W-:Y:S01]  /*8800*/  PRMT R136, R135, 0x7632, R136 ;  /* 0x0000763287887816 */ /* 0x000fe20000000088 */
[----:B------:R-:W-:Y:S01]  /*8810*/  FADD.FTZ R150, R203, R150 ;  /* 0x00000096cb967221 */ /* 0x000fe20000010000 */
[----:B------:R-:W-:Y:S01]  /*8820*/  ISETP.LE.U32.AND P0, PT, R8, UR8, PT ;  /* 0x0000000808007c0c */ /* 0x000fe2000bf03070 */
[C---:B------:R-:W-:Y:S01]  /*8830*/  FMUL.FTZ R8, R10.reuse, R132 ;  /* 0x000000840a087220 */ /* 0x040fe20000410000 */
[----:B------:R-:W-:Y:S01]  /*8840*/  MUFU.EX2 R156, R197 ;  /* 0x000000c5009c7308 */ /* 0x000fe20000000800 */
[----:B------:R-:W3:Y:S04]  /*8850*/  LDL.LU R132, [R1+0x78] ;  /* 0x0000780001847983 */ /* 0x000ee80000300800 */
[----:B------:R4:W5:Y:S04]  /*8860*/  LDL.S16 R155, [R1+0x8] ;  /* 0x00000800019b7983 */ /* 0x0009680000100600 */
[----:B------:R4:W4:Y:S02]  /*8870*/  LDL.S16 R154, [R1+0x4] ;  /* 0x00000400019a7983 */ /* 0x0009240000100600 */
[----:B------:R-:W-:Y:S02]  /*8880*/  @!P0 HADD2 R251, -R135.H0_H0, -RZ.H0_H0 ;  /* 0xa00000ff87fb8230 */ /* 0x000fe40000000900 */
[----:B------:R1:W4:Y:S04]  /*8890*/  LDL.S16 R145, [R1] ;  /* 0x0000000001917983 */ /* 0x0003280000100600 */
[----:B------:R-:W4:Y:S01]  /*88a0*/  LDL.LU R153, [R1+0x4c] ;  /* 0x00004c0001997983 */ /* 0x000f220000300800 */
[----:B------:R-:W-:Y:S01]  /*88b0*/  FFMA.FTZ R133, R10, R14, R189 ;  /* 0x0000000e0a857223 */ /* 0x000fe200000100bd */
[C---:B------:R-:W-:Y:S01]  /*88c0*/  FMUL.FTZ R14, R165.reuse, R138 ;  /* 0x0000008aa50e7220 */ /* 0x040fe20000410000 */
[----:B------:R-:W-:Y:S01]  /*88d0*/  F2FP.F16.F32.PACK_AB R138, R160, R161 ;  /* 0x000000a1a08a723e */ /* 0x000fe200000000ff */
[C---:B------:R-:W-:Y:S01]  /*88e0*/  FMUL.FTZ R10, R165.reuse, R134 ;  /* 0x00000086a50a7220 */ /* 0x040fe20000410000 */
[--C-:B------:R-:W-:Y:S01]  /*88f0*/  FADD.FTZ R152, R152, R133.reuse ;  /* 0x0000008598987221 */ /* 0x100fe20000010000 */
[----:B------:R-:W-:Y:S01]  /*8900*/  MUFU.EX2 R161, R191 ;  /* 0x000000bf00a17308 */ /* 0x000fe20000000800 */
[----:B------:R-:W-:Y:S01]  /*8910*/  PRMT R133, R138, 0x7632, R133 ;  /* 0x000076328a857816 */ /* 0x000fe20000000085 */
[----:B---3--:R-:W-:Y:S01]  /*8920*/  FFMA.FTZ R134, R165, R132, R188 ;  /* 0x00000084a5867223 */ /* 0x008fe200000100bc */
[----:B------:R-:W-:Y:S01]  /*8930*/  FADD.FTZ R132, R160, R149 ;  /* 0x00000095a0847221 */ /* 0x000fe20000010000 */
[----:B-----5:R-:W-:Y:S03]  /*8940*/  @!P6 HADD2 R155, -R138.H0_H0, -RZ.H0_H0 ;  /* 0xa00000ff8a9be230 */ /* 0x020fe60000000900 */
[----:B--2---:R-:W-:Y:S01]  /*8950*/  FADD.FTZ R143, R163, R132 ;  /* 0x00000084a38f7221 */ /* 0x004fe20000010000 */
[----:B------:R-:W-:Y:S01]  /*8960*/  PRMT R132, R138, 0x5410, R133 ;  /* 0x000054108a847816 */ /* 0x000fe20000000085 */
[--C-:B------:R-:W-:Y:S01]  /*8970*/  FADD.FTZ R151, R151, R134.reuse ;  /* 0x0000008697977221 */ /* 0x100fe20000010000 */
[----:B------:R-:W-:Y:S01]  /*8980*/  PRMT R134, R137, 0x7632, R134 ;  /* 0x0000763289867816 */ /* 0x000fe20000000086 */
[----:B----4-:R-:W-:Y:S01]  /*8990*/  @!P5 HADD2 R154, -R133.H0_H0, -RZ.H0_H0 ;  /* 0xa00000ff859ad230 */ /* 0x010fe20000000900 */
[----:B------:R-:W-:Y:S01]  /*89a0*/  PRMT R146, R155, 0x7610, R146 ;  /* 0x000076109b927816 */ /* 0x000fe20000000092 */
[----:B------:R2:W-:Y:S01]  /*89b0*/  @!P6 STL.S16 [R1+0x8], R155 ;  /* 0x0000089b0100e387 */ /* 0x0005e20000100600 */
[----:B------:R-:W-:Y:S01]  /*89c0*/  F2FP.F16.F32.PACK_AB R163, R142, R163 ;  /* 0x000000a38ea3723e */ /* 0x000fe200000000ff */
[----:B------:R-:W-:Y:S01]  /*89d0*/  @!P3 HADD2 R145, -R137.H0_H0, -RZ.H0_H0 ;  /* 0xa00000ff8991b230 */ /* 0x000fe20000000900 */
[----:B------:R-:W-:Y:S01]  /*89e0*/  PRMT R144, R154, 0x7610, R144 ;  /* 0x000076109a907816 */ /* 0x000fe20000000090 */
[----:B------:R3:W-:Y:S01]  /*89f0*/  @!P5 STL.S16 [R1+0x4], R154 ;  /* 0x0000049a0100d387 */ /* 0x0007e20000100600 */
[----:B------:R-:W-:Y:S01]  /*8a00*/  @!P6 PRMT R138, R146, 0x5410, RZ ;  /* 0x00005410928ae816 */ /* 0x000fe200000000ff */
[----:B------:R-:W-:Y:S01]  /*8a10*/  IMAD.MOV.U32 R182, RZ, RZ, R153 ;  /* 0x000000ffffb67224 */ /* 0x000fe200078e0099 */
[----:B------:R-:W-:Y:S01]  /*8a20*/  @!P5 PRMT R133, R144, 0x5410, RZ ;  /* 0x000054109085d816 */ /* 0x000fe200000000ff */
[----:B------:R4:W-:Y:S01]  /*8a30*/  @!P3 STL.S16 [R1], R145 ;  /* 0x000000910100b387 */ /* 0x0009e20000100600 */
[----:B------:R-:W-:Y:S01]  /*8a40*/  PRMT R140, R145, 0x7610, R140 ;  /* 0x00007610918c7816 */ /* 0x000fe2000000008c */
[----:B------:R-:W-:Y:S01]  /*8a50*/  @!P2 HADD2 R252, -R134.H0_H0, -RZ.H0_H0 ;  /* 0xa00000ff86fca230 */ /* 0x000fe20000000900 */
[----:B------:R-:W-:Y:S01]  /*8a60*/  MUFU.EX2 R144, R190 ;  /* 0x000000be00907308 */ /* 0x000fe20000000800 */
[----:B------:R1:W5:Y:S01]  /*8a70*/  LDL.S16 R149, [R1+0xc] ;  /* 0x00000c0001957983 */ /* 0x0003620000100600 */
[----:B------:R-:W-:Y:S01]  /*8a80*/  FADD.FTZ R142, R142, R143 ;  /* 0x0000008f8e8e7221 */ /* 0x000fe20000010000 */
[----:B------:R-:W-:Y:S02]  /*8a90*/  LOP3.LUT R143, R180, 0xff, RZ, 0xc0, !PT ;  /* 0x000000ffb48f7812 */ /* 0x000fe400078ec0ff */
[----:B------:R1:W-:Y:S05]  /*8aa0*/  STG.E.U16 desc[UR22][R182.64+0x2], R133 ;  /* 0x00000285b6007986 */ /* 0x0003ea000c101516 */
[----:B------:R-:W-:Y:S01]  /*8ab0*/  MUFU.EX2 R153, R199 ;  /* 0x000000c700997308 */ /* 0x000fe20000000800 */
[----:B------:R1:W-:Y:S09]  /*8ac0*/  STG.E.U16 desc[UR22][R182.64], R138 ;  /* 0x0000008ab6007986 */ /* 0x0003f2000c101516 */
[----:B--2---:R-:W2:Y:S01]  /*8ad0*/  MUFU.EX2 R155, R194 ;  /* 0x000000c2009b7308 */ /* 0x004ea20000000800 */
[----:B---3--:R-:W-:Y:S02]  /*8ae0*/  IMAD.MOV.U32 R154, RZ, RZ, 0x7054 ;  /* 0x00007054ff9a7424 */ /* 0x008fe400078e00ff */
[----:B----4-:R-:W-:Y:S05]  /*8af0*/  IMAD.SHL.U32 R145, R141, 0x8, RZ ;  /* 0x000000088d917824 */ /* 0x010fea00078e00ff */
[CC--:B------:R-:W-:Y:S04]  /*8b00*/  LEA R188, P1, R145.reuse, R182.reuse, 0x1 ;  /* 0x000000b691bc7211 */ /* 0x0c0fe800078208ff */
[----:B------:R-:W-:Y:S01]  /*8b10*/  LEA.HI.X.SX32 R189, R145, R183, 0x1, P1 ;  /* 0x000000b791bd7211 */ /* 0x000fe200008f0eff */
[----:B------:R-:W-:Y:S01]  /*8b20*/  IMAD R145, R141, 0x38, R145 ;  /* 0x000000388d917824 */ /* 0x000fe200078e0291 */
[----:B-1----:R-:W-:Y:S01]  /*8b30*/  PRMT R133, R137, 0x5410, R134 ;  /* 0x0000541089857816 */ /* 0x002fe20000000086 */
[----:B--2---:R-:W-:Y:S01]  /*8b40*/  FADD.FTZ R142, R155, R142 ;  /* 0x0000008e9b8e7221 */ /* 0x004fe20000010000 */
[----:B------:R-:W-:Y:S01]  /*8b50*/  @!P3 PRMT R137, R140, 0x5410, RZ ;  /* 0x000054108c89b816 */ /* 0x000fe200000000ff */
[----:B------:R-:W-:Y:S01]  /*8b60*/  IMAD.WIDE R146, R141, 0x70, R188 ;  /* 0x000000708d927825 */ /* 0x000fe200078e02bc */
[----:B------:R-:W-:Y:S02]  /*8b70*/  @!P2 PRMT R134, R252, 0x5410, RZ ;  /* 0x00005410fc86a816 */ /* 0x000fe400000000ff */
[----:B------:R-:W-:Y:S01]  /*8b80*/  PRMT R140, R135, 0x5410, R136 ;  /* 0x00005410878c7816 */ /* 0x000fe20000000088 */
[----:B------:R1:W-:Y:S01]  /*8b90*/  STG.E.U16 desc[UR22][R188.64], R137 ;  /* 0x00000089bc007986 */ /* 0x0003e2000c101516 */
[----:B------:R-:W-:Y:S01]  /*8ba0*/  @!P0 PRMT R135, R251, 0x5410, RZ ;  /* 0x00005410fb878816 */ /* 0x000fe200000000ff */
[----:B------:R-:W-:Y:S01]  /*8bb0*/  VIADD R145, R145, 0x1 ;  /* 0x0000000191917836 */ /* 0x000fe20000000000 */
[----:B------:R-:W-:Y:S01]  /*8bc0*/  LOP3.LUT R138, R148, 0xffff, RZ, 0xc0, !PT ;  /* 0x0000ffff948a7812 */ /* 0x000fe200078ec0ff */
[----:B------:R2:W-:Y:S01]  /*8bd0*/  STG.E.U16 desc[UR22][R188.64+0x2], R134 ;  /* 0x00000286bc007986 */ /* 0x0005e2000c101516 */
[----:B------:R-:W-:Y:S02]  /*8be0*/  F2FP.F16.F32.PACK_AB R155, R185, R155 ;  /* 0x0000009bb99b723e */ /* 0x000fe400000000ff */
[----:B------:R-:W-:Y:S01]  /*8bf0*/  SHF.R.U32.HI R138, RZ, 0x8, R138 ;  /* 0x00000008ff8a7819 */ /* 0x000fe2000001168a */
[----:B------:R3:W-:Y:S03]  /*8c00*/  STG.E.U16 desc[UR22][R146.64], R135 ;  /* 0x0000008792007986 */ /* 0x0007e6000c101516 */
[----:B------:R-:W-:Y:S04]  /*8c10*/  LOP3.LUT R138, R138, 0xffff, RZ, 0xc0, !PT ;  /* 0x0000ffff8a8a7812 */ /* 0x000fe800078ec0ff */
[----:B------:R-:W-:Y:S02]  /*8c20*/  ISETP.LE.U32.AND P2, PT, R138, UR8, PT ;  /* 0x000000088a007c0c */ /* 0x000fe4000bf43070 */
[----:B------:R4:W4:Y:S01]  /*8c30*/  MUFU.EX2 R138, R193 ;  /* 0x000000c1008a7308 */ /* 0x0009220000000800 */
[--C-:B-1----:R-:W-:Y:S02]  /*8c40*/  SHF.R.U32.HI R137, RZ, 0x10, R148.reuse ;  /* 0x00000010ff897819 */ /* 0x102fe40000011694 */
[----:B------:R-:W-:Y:S02]  /*8c50*/  SHF.R.U32.HI R148, RZ, 0x18, R148 ;  /* 0x00000018ff947819 */ /* 0x000fe40000011694 */
[----:B--2---:R-:W-:Y:S02]  /*8c60*/  LOP3.LUT R134, R180, 0xffff, RZ, 0xc0, !PT ;  /* 0x0000ffffb4867812 */ /* 0x004fe400078ec0ff */
[----:B------:R-:W-:Y:S02]  /*8c70*/  LOP3.LUT R137, R137, 0xff, RZ, 0xc0, !PT ;  /* 0x000000ff89897812 */ /* 0x000fe400078ec0ff */
[----:B------:R-:W-:Y:S01]  /*8c80*/  SHF.R.U32.HI R134, RZ, 0x8, R134 ;  /* 0x00000008ff867819 */ /* 0x000fe20000011686 */
[----:B---3--:R-:W-:Y:S01]  /*8c90*/  IMAD R135, R141, 0x48, RZ ;  /* 0x000000488d877824 */ /* 0x008fe200078e02ff */
[----:B------:R-:W-:Y:S02]  /*8ca0*/  ISETP.LE.U32.AND P1, PT, R137, UR8, PT ;  /* 0x0000000889007c0c */ /* 0x000fe4000bf23070 */
[----:B------:R-:W-:Y:S02]  /*8cb0*/  LOP3.LUT R134, R134, 0xffff, RZ, 0xc0, !PT ;  /* 0x0000ffff86867812 */ /* 0x000fe400078ec0ff */
[CC--:B------:R-:W-:Y:S02]  /*8cc0*/  LEA R190, P0, R135.reuse, R182.reuse, 0x1 ;  /* 0x000000b687be7211 */ /* 0x0c0fe400078008ff */
[--C-:B------:R-:W-:Y:S02]  /*8cd0*/  SHF.R.U32.HI R137, RZ, 0x10, R180.reuse ;  /* 0x00000010ff897819 */ /* 0x100fe400000116b4 */
[----:B------:R-:W-:Y:S02]  /*8ce0*/  ISETP.LE.U32.AND P6, PT, R134, UR8, PT ;  /* 0x0000000886007c0c */ /* 0x000fe4000bfc3070 */
[-C--:B------:R-:W-:Y:S02]  /*8cf0*/  LEA.HI.X.SX32 R191, R135, R183.reuse, 0x1, P0 ;  /* 0x000000b787bf7211 */ /* 0x080fe400000f0eff */
[----:B------:R-:W-:Y:S01]  /*8d00*/  SHF.R.U32.HI R134, RZ, 0x18, R180 ;  /* 0x00000018ff867819 */ /* 0x000fe200000116b4 */
[----:B------:R-:W-:Y:S01]  /*8d10*/  @!P1 HADD2 R250, -R139.H0_H0, -RZ.H0_H0 ;  /* 0xa00000ff8bfa9230 */ /* 0x000fe20000000900 */
[----:B------:R-:W-:Y:S02]  /*8d20*/  LEA R192, P0, R145, R182, 0x1 ;  /* 0x000000b691c07211 */ /* 0x000fe400078008ff */
[----:B------:R-:W-:Y:S02]  /*8d30*/  LOP3.LUT R135, R137, 0xff, RZ, 0xc0, !PT ;  /* 0x000000ff89877812 */ /* 0x000fe400078ec0ff */
[----:B------:R-:W-:Y:S02]  /*8d40*/  ISETP.LE.U32.AND P3, PT, R134, UR8, PT ;  /* 0x0000000886007c0c */ /* 0x000fe4000bf63070 */
[----:B----4-:R-:W-:Y:S01]  /*8d50*/  LEA.HI.X.SX32 R193, R145, R183, 0x1, P0 ;  /* 0x000000b791c17211 */ /* 0x010fe200000f0eff */
[----:B------:R-:W-:Y:S01]  /*8d60*/  FADD.FTZ R145, R159, R152 ;  /* 0x000000989f917221 */ /* 0x000fe20000010000 */
[----:B------:R-:W-:Y:S02]  /*8d70*/  LOP3.LUT R134, R200, 0xff, RZ, 0xc0, !PT ;  /* 0x000000ffc8867812 */ /* 0x000fe400078ec0ff */
[----:B------:R-:W-:Y:S02]  /*8d80*/  ISETP.LE.U32.AND P0, PT, R143, UR8, PT ;  /* 0x000000088f007c0c */ /* 0x000fe4000bf03070 */
[----:B------:R-:W-:Y:S02]  /*8d90*/  SHF.R.U32.HI R143, RZ, 0x10, R200 ;  /* 0x00000010ff8f7819 */ /* 0x000fe400000116c8 */
[----:B------:R-:W-:Y:S02]  /*8da0*/  PRMT R152, R163, 0x7632, R152 ;  /* 0x00007632a3987816 */ /* 0x000fe40000000098 */
[----:B------:R-:W-:Y:S02]  /*8db0*/  PRMT R141, R139, 0x5410, R158 ;  /* 0x000054108b8d7816 */ /* 0x000fe4000000009e */
[----:B------:R-:W-:Y:S01]  /*8dc0*/  @!P1 PRMT R139, R250, 0x5410, RZ ;  /* 0x00005410fa8b9816 */ /* 0x000fe200000000ff */
[----:B------:R-:W-:Y:S01]  /*8dd0*/  @!P6 HADD2 R247, -R152.H0_H0, -RZ.H0_H0 ;  /* 0xa00000ff98f7e230 */ /* 0x000fe20000000900 */
[----:B------:R-:W-:Y:S02]  /*8de0*/  LOP3.LUT R143, R143, 0xff, RZ, 0xc0, !PT ;  /* 0x000000ff8f8f7812 */ /* 0x000fe400078ec0ff */
[C---:B------:R-:W-:Y:S01]  /*8df0*/  F2FP.F16.F32.PACK_AB R159, R138.reuse, R159 ;  /* 0x0000009f8a9f723e */ /* 0x040fe200000000ff */
[----:B------:R-:W-:Y:S01]  /*8e00*/  @!P0 HADD2 R248, -R163.H0_H0, -RZ.H0_H0 ;  /* 0xa00000ffa3f88230 */ /* 0x000fe20000000900 */
[----:B------:R-:W-:Y:S01]  /*8e10*/  SHF.R.U32.HI R146, RZ, 0x18, R200 ;  /* 0x00000018ff927819 */ /* 0x000fe200000116c8 */
[----:B------:R-:W-:Y:S01]  /*8e20*/  FADD.FTZ R138, R138, R145 ;  /* 0x000000918a8a7221 */ /* 0x000fe20000010000 */
[----:B------:R-:W-:Y:S01]  /*8e30*/  ISETP.LE.U32.AND P5, PT, R148, UR8, PT ;  /* 0x0000000894007c0c */ /* 0x000fe2000bfa3070 */
[----:B------:R-:W1:Y:S11]  /*8e40*/  MUFU.EX2 R145, R169 ;  /* 0x000000a900917308 */ /* 0x000e760000000800 */
[----:B------:R-:W-:Y:S01]  /*8e50*/  @!UPT UIADD3 URZ, URZ, URZ, URZ ;  /* 0x0000003f3f3ff290 */ /* 0x000fe2000fffe03f */
[----:B------:R-:W-:Y:S01]  /*8e60*/  @!P5 HADD2 R249, -R158.H0_H0, -RZ.H0_H0 ;  /* 0xa00000ff9ef9d230 */ /* 0x000fe20000000900 */
[----:B-1----:R-:W-:Y:S04]  /*8e70*/  F2FP.F16.F32.PACK_AB R157, R145, R196 ;  /* 0x000000c4919d723e */ /* 0x002fe800000000ff */
[----:B------:R-:W-:Y:S02]  /*8e80*/  @!P5 PRMT R158, R249, 0x5410, RZ ;  /* 0x00005410f99ed816 */ /* 0x000fe400000000ff */
[----:B------:R-:W-:Y:S01]  /*8e90*/  ISETP.LE.U32.AND P5, PT, R135, UR8, PT ;  /* 0x0000000887007c0c */ /* 0x000fe2000bfa3070 */
[----:B------:R-:W-:Y:S01]  /*8ea0*/  FADD.FTZ R135, R153, R138 ;  /* 0x0000008a99877221 */ /* 0x000fe20000010000 */
[----:B------:R-:W-:Y:S01]  /*8eb0*/  F2FP.F16.F32.PACK_AB R153, R198, R153 ;  /* 0x00000099c699723e */ /* 0x000fe200000000ff */
[----:B-----5:R-:W-:Y:S05]  /*8ec0*/  @!P2 HADD2 R149, -R136.H0_H0, -RZ.H0_H0 ;  /* 0xa00000ff8895a230 */ /* 0x020fea0000000900 */
[----:B------:R-:W-:Y:S01]  /*8ed0*/  PRMT R137, R149, 0x7610, R137 ;  /* 0x0000761095897816 */ /* 0x000fe20000000089 */
[----:B------:R1:W-:Y:S03]  /*8ee0*/  @!P2 STL.S16 [R1+0xc], R149 ;  /* 0x00000c950100a387 */ /* 0x0003e60000100600 */
[----:B------:R-:W-:Y:S01]  /*8ef0*/  @!P2 PRMT R136, R137, 0x5410, RZ ;  /* 0x000054108988a816 */ /* 0x000fe200000000ff */
[----:B------:R-:W-:Y:S01]  /*8f00*/  FADD.FTZ R137, R161, R150 ;  /* 0x00000096a1897221 */ /* 0x000fe20000010000 */
[----:B------:R-:W-:Y:S02]  /*8f10*/  ISETP.LE.U32.AND P2, PT, R134, UR8, PT ;  /* 0x0000000886007c0c */ /* 0x000fe4000bf43070 */
[----:B------:R-:W-:Y:S01]  /*8f20*/  LOP3.LUT R134, R200, 0xffff, RZ, 0xc0, !PT ;  /* 0x0000ffffc8867812 */ /* 0x000fe200078ec0ff */
[----:B------:R2:W-:Y:S01]  /*8f30*/  STG.E.U16 desc[UR22][R192.64], R136 ;  /* 0x00000088c0007986 */ /* 0x0005e2000c101516 */
[C---:B------:R-:W-:Y:S01]  /*8f40*/  F2FP.F16.F32.PACK_AB R161, R144.reuse, R161 ;  /* 0x000000a190a1723e */ /* 0x040fe200000000ff */
[----:B------:R-:W-:Y:S01]  /*8f50*/  FADD.FTZ R137, R144, R137 ;  /* 0x0000008990897221 */ /* 0x000fe20000010000 */
[----:B------:R-:W-:Y:S01]  /*8f60*/  SHF.R.U32.HI R134, RZ, 0x8, R134 ;  /* 0x00000008ff867819 */ /* 0x000fe20000011686 */
[----:B------:R3:W-:Y:S01]  /*8f70*/  STG.E.U16 desc[UR22][R190.64], R139 ;  /* 0x0000008bbe007986 */ /* 0x0007e2000c101516 */
[----:B------:R-:W-:Y:S01]  /*8f80*/  PRMT R148, R161, 0x7632, R148 ;  /* 0x00007632a1947816 */ /* 0x000fe20000000094 */
[----:B------:R-:W-:Y:S01]  /*8f90*/  @!P5 HADD2 R246, -R161.H0_H0, -RZ.H0_H0 ;  /* 0xa00000ffa1f6d230 */ /* 0x000fe20000000900 */
[----:B------:R-:W-:Y:S01]  /*8fa0*/  LOP3.LUT R134, R134, 0xffff, RZ, 0xc0, !PT ;  /* 0x0000ffff86867812 */ /* 0x000fe200078ec0ff */
[----:B------:R-:W-:Y:S01]  /*8fb0*/  STG.E.U16 desc[UR22][R190.64+0x2], R158 ;  /* 0x0000029ebe007986 */ /* 0x000fe2000c101516 */
[----:B------:R-:W-:Y:S01]  /*8fc0*/  PRMT R150, R159, 0x7632, R150 ;  /* 0x000076329f967816 */ /* 0x000fe20000000096 */
[----:B------:R-:W-:Y:S01]  /*8fd0*/  @!P2 HADD2 R243, -R159.H0_H0, -RZ.H0_H0 ;  /* 0xa00000ff9ff3a230 */ /* 0x000fe20000000900 */
[----:B------:R-:W-:Y:S01]  /*8fe0*/  ISETP.LE.U32.AND P1, PT, R134, UR8, PT ;  /* 0x0000000886007c0c */ /* 0x000fe2000bf23070 */
[----:B------:R-:W-:Y:S01]  /*8ff0*/  @!P3 HADD2 R244, -R148.H0_H0, -RZ.H0_H0 ;  /* 0xa00000ff94f4b230 */ /* 0x000fe20000000900 */
[----:B------:R-:W-:Y:S01]  /*9000*/  PRMT R134, R163, 0x5410, R152 ;  /* 0x00005410a3867816 */ /* 0x000fe20000000098 */
[----:B------:R-:W-:Y:S01]  /*9010*/  FADD.FTZ R144, R156, R151 ;  /* 0x000000979c907221 */ /* 0x000fe20000010000 */
[----:B------:R-:W-:Y:S01]  /*9020*/  @!P0 PRMT R163, R248, 0x5410, RZ ;  /* 0x00005410f8a38816 */ /* 0x000fe200000000ff */
[----:B------:R-:W4:Y:S01]  /*9030*/  MUFU.EX2 R151, R179 ;  /* 0x000000b300977308 */ /* 0x000f220000000800 */
[----:B------:R-:W-:Y:S01]  /*9040*/  ISETP.LE.U32.AND P0, PT, R143, UR8, PT ;  /* 0x000000088f007c0c */ /* 0x000fe2000bf03070 */
[----:B------:R-:W-:Y:S01]  /*9050*/  FADD.FTZ R144, R195, R144 ;  /* 0x00000090c3907221 */ /* 0x000fe20000010000 */
[----:B------:R-:W-:Y:S01]  /*9060*/  LOP3.LUT R143, R181, UR19, R184, 0x96, !PT ;  /* 0x00000013b58f7c12 */ /* 0x000fe2000f8e96b8 */
[----:B------:R-:W-:Y:S01]  /*9070*/  FADD.FTZ R184, R185, R142 ;  /* 0x0000008eb9b87221 */ /* 0x000fe20000010000 */
[----:B------:R-:W-:Y:S01]  /*9080*/  @!P6 PRMT R152, R247, 0x5410, RZ ;  /* 0x00005410f798e816 */ /* 0x000fe200000000ff */
[----:B------:R-:W-:Y:S01]  /*9090*/  STG.E.U16 desc[UR22][R182.64+0x10], R163 ;  /* 0x000010a3b6007986 */ /* 0x000fe2000c101516 */
[C---:B------:R-:W-:Y:S01]  /*90a0*/  LOP3.LUT R142, R143.reuse, 0xffff, RZ, 0xc0, !PT ;  /* 0x0000ffff8f8e7812 */ /* 0x040fe200078ec0ff */
[----:B------:R-:W-:Y:S01]  /*90b0*/  @!P1 HADD2 R238, -R150.H0_H0, -RZ.H0_H0 ;  /* 0xa00000ff96ee9230 */ /* 0x000fe20000000900 */
[----:B------:R-:W-:Y:S01]  /*90c0*/  LOP3.LUT R147, R143, 0xff, RZ, 0xc0, !PT ;  /* 0x000000ff8f937812 */ /* 0x000fe200078ec0ff */
[----:B------:R-:W-:Y:S01]  /*90d0*/  STG.E.U16 desc[UR22][R182.64+0x12], R152 ;  /* 0x00001298b6007986 */ /* 0x000fe2000c101516 */
[----:B------:R-:W-:Y:S02]  /*90e0*/  SHF.R.U32.HI R142, RZ, 0x8, R142 ;  /* 0x00000008ff8e7819 */ /* 0x000fe4000001168e */
[----:B------:R-:W-:Y:S01]  /*90f0*/  ISETP.LE.U32.AND P6, PT, R146, UR8, PT ;  /* 0x0000000892007c0c */ /* 0x000fe2000bfc3070 */
[----:B------:R-:W-:Y:S01]  /*9100*/  FADD.FTZ R146, R196, R137 ;  /* 0x00000089c4927221 */ /* 0x000fe20000010000 */
[----:B------:R-:W-:Y:S01]  /*9110*/  PRMT R137, R147, 0x5410, R142 ;  /* 0x0000541093897816 */ /* 0x000fe2000000008e */
[----:B------:R-:W-:Y:S01]  /*9120*/  IMAD.WIDE.U32 R196, R167, -0x2daee0ad, RZ ;  /* 0xd2511f53a7c47825 */ /* 0x000fe200078e00ff */
[C---:B------:R-:W-:Y:S01]  /*9130*/  LOP3.LUT R142, R180.reuse, 0xffff, RZ, 0xc0, !PT ;  /* 0x0000ffffb48e7812 */ /* 0x040fe200078ec0ff */
[----:B------:R-:W-:Y:S02]  /*9140*/  MUFU.EX2 R167, R168 ;  /* 0x000000a800a77308 */ /* 0x000fe40000000800 */
[----:B------:R-:W-:Y:S01]  /*9150*/  FADD.FTZ R181, R145, R146 ;  /* 0x0000009291b57221 */ /* 0x000fe20000010000 */
[----:B------:R-:W-:Y:S01]  /*9160*/  LOP3.LUT R145, R180, 0xff, RZ, 0xc0, !PT ;  /* 0x000000ffb4917812 */ /* 0x000fe200078ec0ff */
[----:B----4-:R-:W-:Y:S01]  /*9170*/  FADD.FTZ R185, R151, R144 ;  /* 0x0000009097b97221 */ /* 0x010fe20000010000 */
[----:B------:R-:W-:Y:S02]  /*9180*/  SHF.R.U32.HI R142, RZ, 0x8, R142 ;  /* 0x00000008ff8e7819 */ /* 0x000fe4000001168e */
[----:B-1----:R-:W-:Y:S01]  /*9190*/  SHF.R.U32.HI R149, RZ, 0x10, R143 ;  /* 0x00000010ff957819 */ /* 0x002fe2000001168f */
[----:B------:R-:W-:Y:S01]  /*91a0*/  FADD.FTZ R185, R174, R185 ;  /* 0x000000b9aeb97221 */ /* 0x000fe20000010000 */
[----:B------:R-:W-:Y:S02]  /*91b0*/  PRMT R145, R145, 0x5410, R142 ;  /* 0x0000541091917816 */ /* 0x000fe4000000008e */
[--C-:B------:R-:W-:Y:S02]  /*91c0*/  SHF.R.U32.HI R142, RZ, 0x10, R180.reuse ;  /* 0x00000010ff8e7819 */ /* 0x100fe400000116b4 */
[----:B------:R-:W-:Y:S02]  /*91d0*/  SHF.R.U32.HI R180, RZ, 0x18, R180 ;  /* 0x00000018ffb47819 */ /* 0x000fe400000116b4 */
[----:B------:R-:W-:Y:S02]  /*91e0*/  LOP3.LUT R147, R142, 0xff, RZ, 0xc0, !PT ;  /* 0x000000ff8e937812 */ /* 0x000fe400078ec0ff */
[----:B------:R-:W-:Y:S02]  /*91f0*/  SHF.R.U32.HI R138, RZ, 0x18, R143 ;  /* 0x00000018ff8a7819 */ /* 0x000fe4000001168f */
[----:B------:R-:W-:Y:S01]  /*9200*/  PRMT R143, R147, 0x5410, R180 ;  /* 0x00005410938f7816 */ /* 0x000fe200000000b4 */
[----:B------:R-:W-:Y:S01]  /*9210*/  IMAD.U32 R180, RZ, RZ, UR8 ;  /* 0x00000008ffb47e24 */ /* 0x000fe2000f8e00ff */
[----:B------:R-:W-:Y:S02]  /*9220*/  LOP3.LUT R149, R149, 0xff, RZ, 0xc0, !PT ;  /* 0x000000ff95957812 */ /* 0x000fe400078ec0ff */
[----:B--2---:R-:W-:Y:S02]  /*9230*/  SHF.R.U32.HI R136, RZ, 0x10, R200 ;  /* 0x00000010ff887819 */ /* 0x004fe400000116c8 */
[----:B------:R-:W-:Y:S02]  /*9240*/  PRMT R149, R149, 0x5410, R138 ;  /* 0x0000541095957816 */ /* 0x000fe4000000008a */
[----:B------:R-:W-:Y:S02]  /*9250*/  LOP3.LUT R138, R200, 0xffff, RZ, 0xc0, !PT ;  /* 0x0000ffffc88a7812 */ /* 0x000fe400078ec0ff */
[----:B------:R-:W-:Y:S02]  /*9260*/  PRMT R180, R180, R154, UR8 ;  /* 0x00000008b4b47e16 */ /* 0x000fe4000800009a */
[----:B------:R-:W-:Y:S02]  /*9270*/  LOP3.LUT R147, R200, 0xff, RZ, 0xc0, !PT ;  /* 0x000000ffc8937812 */ /* 0x000fe400078ec0ff */
[----:B------:R-:W-:Y:S02]  /*9280*/  SHF.R.U32.HI R138, RZ, 0x8, R138 ;  /* 0x00000008ff8a7819 */ /* 0x000fe4000001168a */
[--C-:B------:R-:W-:Y:S02]  /*9290*/  HSET2.LE.AND R137, R137, R180.reuse, PT ;  /* 0x000000b489897233 */ /* 0x100fe40003803000 */
[----:B------:R-:W-:Y:S02]  /*92a0*/  LOP3.LUT R136, R136, 0xff, RZ, 0xc0, !PT ;  /* 0x000000ff88887812 */ /* 0x000fe400078ec0ff */
[----:B------:R-:W-:Y:S02]  /*92b0*/  PRMT R147, R147, 0x5410, R138 ;  /* 0x0000541093937816 */ /* 0x000fe4000000008a */
[--C-:B------:R-:W-:Y:S02]  /*92c0*/  SHF.R.U32.HI R138, RZ, 0x10, R202.reuse ;  /* 0x00000010ff8a7819 */ /* 0x100fe400000116ca */
[----:B------:R-:W-:Y:S02]  /*92d0*/  LOP3.LUT R132, R137, R132, RZ, 0xc0, !PT ;  /* 0x0000008489847212 */ /* 0x000fe400078ec0ff */
[----:B------:R-:W-:Y:S02]  /*92e0*/  PRMT R171, R136, 0x5410, R171 ;  /* 0x0000541088ab7816 */ /* 0x000fe400000000ab */
[--C-:B------:R-:W-:Y:S02]  /*92f0*/  HSET2.LE.AND R136, R149, R180.reuse, PT ;  /* 0x000000b495887233 */ /* 0x100fe40003803000 */
[--C-:B------:R-:W-:Y:S02]  /*9300*/  HSET2.LE.AND R137, R145, R180.reuse, PT ;  /* 0x000000b491897233 */ /* 0x100fe40003803000 */
[----:B------:R-:W-:Y:S01]  /*9310*/  F2FP.F16.F32.PACK_AB R156, R195, R156 ;  /* 0x0000009cc39c723e */ /* 0x000fe200000000ff */
[----:B------:R-:W-:Y:S01]  /*9320*/  IMAD.WIDE.U32 R194, R172, -0x2daee0ad, RZ ;  /* 0xd2511f53acc27825 */ /* 0x000fe200078e00ff */
[----:B---3--:R-:W-:Y:S02]  /*9330*/  SHF.R.U32.HI R139, RZ, 0x18, R202 ;  /* 0x00000018ff8b7819 */ /* 0x008fe400000116ca */
[----:B------:R-:W-:Y:S01]  /*9340*/  LOP3.LUT R138, R138, 0xff, RZ, 0xc0, !PT ;  /* 0x000000ff8a8a7812 */ /* 0x000fe200078ec0ff */
[----:B------:R-:W-:Y:S01]  /*9350*/  @!P0 HADD2 R237, -R156.H0_H0, -RZ.H0_H0 ;  /* 0xa00000ff9ced8230 */ /* 0x000fe20000000900 */
[----:B------:R-:W-:Y:S02]  /*9360*/  LOP3.LUT R133, R136, R133, RZ, 0xc0, !PT ;  /* 0x0000008588857212 */ /* 0x000fe400078ec0ff */
[----:B------:R-:W-:Y:S02]  /*9370*/  PRMT R149, R138, 0x5410, R139 ;  /* 0x000054108a957816 */ /* 0x000fe4000000008b */
[----:B------:R-:W-:Y:S02]  /*9380*/  LOP3.LUT R134, R137, R134, RZ, 0xc0, !PT ;  /* 0x0000008689867212 */ /* 0x000fe400078ec0ff */
[C-C-:B------:R-:W-:Y:S01]  /*9390*/  LOP3.LUT R169, R195.reuse, UR5, R186.reuse, 0x96, !PT ;  /* 0x00000005c3a97c12 */ /* 0x140fe2000f8e96ba */
[----:B------:R-:W1:Y:S01]  /*93a0*/  LDSM.16.MT88.4 R136, [R212+0xa000] ;  /* 0x00a00000d488783b */ /* 0x000e620000004200 */
[----:B------:R-:W-:Y:S01]  /*93b0*/  LOP3.LUT R160, R195, UR5, R186, 0x96, !PT ;  /* 0x00000005c3a07c12 */ /* 0x000fe2000f8e96ba */
[----:B------:R-:W-:Y:S01]  /*93c0*/  FADD.FTZ R186, R198, R135 ;  /* 0x00000087c6ba7221 */ /* 0x000fe20000010000 */
[----:B------:R-:W-:Y:S01]  /*93d0*/  SHF.R.U32.HI R144, RZ, 0x18, R169 ;  /* 0x00000018ff907819 */ /* 0x000fe200000116a9 */
[----:B------:R-:W-:Y:S01]  /*93e0*/  MUFU.EX2 R198, R176 ;  /* 0x000000b000c67308 */ /* 0x000fe20000000800 */
[----:B------:R-:W-:Y:S02]  /*93f0*/  LOP3.LUT R179, R202, 0xffff, RZ, 0xc0, !PT ;  /* 0x0000ffffcab37812 */ /* 0x000fe400078ec0ff */
[----:B------:R-:W-:Y:S02]  /*9400*/  PRMT R135, R161, 0x5410, R148 ;  /* 0x00005410a1877816 */ /* 0x000fe40000000094 */
[----:B------:R-:W-:Y:S02]  /*9410*/  @!P5 PRMT R161, R246, 0x5410, RZ ;  /* 0x00005410f6a1d816 */ /* 0x000fe400000000ff */
[----:B------:R-:W-:Y:S02]  /*9420*/  ISETP.LE.U32.AND P5, PT, R144, UR8, PT ;  /* 0x0000000890007c0c */ /* 0x000fe4000bfa3070 */
[----:B------:R-:W-:Y:S01]  /*9430*/  LOP3.LUT R144, R202, 0xff, RZ, 0xc0, !PT ;  /* 0x000000ffca907812 */ /* 0x000fe200078ec0ff */
[----:B------:R-:W-:Y:S01]  /*9440*/  STG.E.U16 desc[UR22][R188.64+0x10], R161 ;  /* 0x000010a1bc007986 */ /* 0x000fe2000c101516 */
[----:B------:R-:W-:Y:S02]  /*9450*/  SHF.R.U32.HI R179, RZ, 0x8, R179 ;  /* 0x00000008ffb37819 */ /* 0x000fe400000116b3 */
[--C-:B------:R-:W-:Y:S02]  /*9460*/  HSET2.LE.AND R146, R143, R180.reuse, PT ;  /* 0x000000b48f927233 */ /* 0x100fe40003803000 */
[----:B------:R-:W-:Y:S02]  /*9470*/  PRMT R145, R144, 0x5410, R179 ;  /* 0x0000541090917816 */ /* 0x000fe400000000b3 */
[--C-:B------:R-:W-:Y:S02]  /*9480*/  HSET2.LE.AND R144, R149, R180.reuse, PT ;  /* 0x000000b495907233 */ /* 0x100fe40003803000 */
[----:B------:R-:W-:Y:S02]  /*9490*/  LOP3.LUT R142, R169, 0xffff, RZ, 0xc0, !PT ;  /* 0x0000ffffa98e7812 */ /* 0x000fe400078ec0ff */
[--C-:B------:R-:W-:Y:S02]  /*94a0*/  HSET2.LE.AND R145, R145, R180.reuse, PT ;  /* 0x000000b491917233 */ /* 0x100fe40003803000 */
[--C-:B------:R-:W-:Y:S02]  /*94b0*/  HSET2.LE.AND R143, R147, R180.reuse, PT ;  /* 0x000000b4938f7233 */ /* 0x100fe40003803000 */
[----:B------:R-:W-:Y:S02]  /*94c0*/  LOP3.LUT R135, R146, R135, RZ, 0xc0, !PT ;  /* 0x0000008792877212 */ /* 0x000fe400078ec0ff */
[----:B------:R-:W-:Y:S02]  /*94d0*/  LOP3.LUT R140, R145, R140, RZ, 0xc0, !PT ;  /* 0x0000008c918c7212 */ /* 0x000fe400078ec0ff */
[----:B------:R-:W-:Y:S02]  /*94e0*/  LOP3.LUT R141, R144, R141, RZ, 0xc0, !PT ;  /* 0x0000008d908d7212 */ /* 0x000fe400078ec0ff */
[----:B------:R-:W2:Y:S01]  /*94f0*/  LDSM.16.MT88.4 R144, [R210+0xa000] ;  /* 0x00a00000d290783b */ /* 0x000ea20000004200 */
[----:B------:R-:W-:Y:S02]  /*9500*/  SHF.R.U32.HI R142, RZ, 0x8, R142 ;  /* 0x00000008ff8e7819 */ /* 0x000fe4000001168e */
[----:B------:R-:W-:Y:S01]  /*9510*/  PRMT R149, R156, 0x7632, R149 ;  /* 0x000076329c957816 */ /* 0x000fe20000000095 */
[-C--:B-1----:R-:W-:Y:S05]  /*9520*/  HMMA.16816.F32 R4, R132, R136.reuse, R4 ;  /* 0x000000888404723c */ /* 0x082fea0000001804 */
[----:B------:R-:W-:Y:S01]  /*9530*/  LOP3.LUT R165, R142, 0xffff, RZ, 0xc0, !PT ;  /* 0x0000ffff8ea57812 */ /* 0x000fe200078ec0ff */
[----:B------:R-:W-:Y:S01]  /*9540*/  @!P6 HADD2 R231, -R149.H0_H0, -RZ.H0_H0 ;  /* 0xa00000ff95e7e230 */ /* 0x000fe20000000900 */
[----:B------:R-:W-:Y:S04]  /*9550*/  PRMT R142, R159, 0x5410, R150 ;  /* 0x000054109f8e7816 */ /* 0x000fe80000000096 */
[----:B------:R-:W-:Y:S02]  /*9560*/  LOP3.LUT R142, R143, R142, RZ, 0xc0, !PT ;  /* 0x0000008e8f8e7212 */ /* 0x000fe400078ec0ff */
[--C-:B------:R-:W-:Y:S02]  /*9570*/  HSET2.LE.AND R154, R171, R180.reuse, PT ;  /* 0x000000b4ab9a7233 */ /* 0x100fe40003803000 */
[----:B------:R-:W-:Y:S02]  /*9580*/  PRMT R143, R156, 0x5410, R149 ;  /* 0x000054109c8f7816 */ /* 0x000fe40000000095 */
[----:B------:R-:W-:Y:S02]  /*9590*/  LOP3.LUT R158, R197, UR5, R166, 0x96, !PT ;  /* 0x00000005c59e7c12 */ /* 0x000fe4000f8e96a6 */
[----:B------:R-:W-:Y:S02]  /*95a0*/  LOP3.LUT R143, R154, R143, RZ, 0xc0, !PT ;  /* 0x0000008f9a8f7212 */ /* 0x000fe400078ec0ff */
[----:B------:R-:W-:Y:S02]  /*95b0*/  @!P2 PRMT R159, R243, 0x5410, RZ ;  /* 0x00005410f39fa816 */ /* 0x000fe400000000ff */
[----:B------:R-:W-:Y:S02]  /*95c0*/  @!P3 PRMT R148, R244, 0x5410, RZ ;  /* 0x00005410f494b816 */ /* 0x000fe400000000ff */
[----:B------:R-:W-:Y:S01]  /*95d0*/  @!P1 PRMT R150, R238, 0x5410, RZ ;  /* 0x00005410ee969816 */ /* 0x000fe200000000ff */
[C---:B------:R-:W-:Y:S02]  /*95e0*/  HMMA.16816.F32 R8, R140.reuse, R136, R8 ;  /* 0x000000888c08723c */ /* 0x040fe40000001808 */
[----:B------:R1:W-:Y:S02]  /*95f0*/  STG.E.U16 desc[UR22][R188.64+0x12], R148 ;  /* 0x00001294bc007986 */ /* 0x0003e4000c101516 */
[----:B------:R-:W-:Y:S02]  /*9600*/  @!P0 PRMT R156, R237, 0x5410, RZ ;  /* 0x00005410ed9c8816 */ /* 0x000fe400000000ff */
[-C--:B------:R-:W-:Y:S01]  /*9610*/  HMMA.16816.F32 R12, R140, R138.reuse, R12 ;  /* 0x0000008a8c0c723c */ /* 0x080fe2000000180c */
[----:B------:R3:W-:Y:S02]  /*9620*/  STG.E.U16 desc[UR22][R192.64+0xe], R159 ;  /* 0x00000e9fc0007986 */ /* 0x0007e4000c101516 */
[----:B------:R-:W-:Y:S02]  /*9630*/  ISETP.LE.U32.AND P0, PT, R165, UR8, PT ;  /* 0x00000008a5007c0c */ /* 0x000fe4000bf03070 */
[----:B------:R-:W-:Y:S01]  /*9640*/  LOP3.LUT R136, R158, 0xff, RZ, 0xc0, !PT ;  /* 0x000000ff9e887812 */ /* 0x000fe200078ec0ff */
[C---:B------:R-:W-:Y:S01]  /*9650*/  HMMA.16816.F32 R16, R132.reuse, R138, R16 ;  /* 0x0000008a8410723c */ /* 0x040fe20000001810 */
[----:B------:R-:W-:Y:S03]  /*9660*/  STG.E.U16 desc[UR22][R192.64+0x10], R150 ;  /* 0x00001096c0007986 */ /* 0x000fe6000c101516 */
[----:B------:R-:W-:Y:S01]  /*9670*/  ISETP.LE.U32.AND P2, PT, R136, UR8, PT ;  /* 0x0000000888007c0c */ /* 0x000fe2000bf43070 */
[----:B------:R-:W-:Y:S01]  /*9680*/  STG.E.U16 desc[UR22][R190.64+0x10], R156 ;  /* 0x0000109cbe007986 */ /* 0x000fe2000c101516 */
[-C--:B--2---:R-:W-:Y:S03]  /*9690*/  HMMA.16816.F32 R20, R132, R144.reuse, R20 ;  /* 0x000000908414723c */ /* 0x084fe60000001814 */
[----:B------:R-:W2:Y:S02]  /*96a0*/  LDSM.16.MT88.4 R136, [R209+0xa000] ;  /* 0x00a00000d188783b */ /* 0x000ea40000004200 */
[----:B------:R-:W-:Y:S01]  /*96b0*/  @!P6 PRMT R149, R231, 0x5410, RZ ;  /* 0x00005410e795e816 */ /* 0x000fe200000000ff */
[C---:B------:R-:W-:Y:S05]  /*96c0*/  HMMA.16816.F32 R24, R140.reuse, R144, R24 ;  /* 0x000000908c18723c */ /* 0x040fea0000001818 */
[----:B------:R-:W-:Y:S01]  /*96d0*/  STG.E.U16 desc[UR22][R190.64+0x12], R149 ;  /* 0x00001295be007986 */ /* 0x000fe2000c101516 */
[-C--:B------:R-:W-:Y:S05]  /*96e0*/  HMMA.16816.F32 R28, R140, R146.reuse, R28 ;  /* 0x000000928c1c723c */ /* 0x080fea000000181c */
[----:B------:R-:W-:Y:S01]  /*96f0*/  PRMT R152, R155, 0x7632, R152 ;  /* 0x000076329b987816 */ /* 0x000fe20000000098 */
[C---:B------:R-:W-:Y:S01]  /*9700*/  HMMA.16816.F32 R32, R132.reuse, R146, R32 ;  /* 0x000000928420723c */ /* 0x040fe20000001820 */
[----:B------:R-:W4:Y:S04]  /*9710*/  LDSM.16.MT88.4 R144, [R208+0xa000] ;  /* 0x00a00000d090783b */ /* 0x000f280000004200 */
[----:B------:R-:W-:Y:S01]  /*9720*/  LOP3.LUT R162, R169, 0xff, RZ, 0xc0, !PT ;  /* 0x000000ffa9a27812 */ /* 0x000fe200078ec0ff */
[----:B------:R-:W-:Y:S01]  /*9730*/  @!P0 HADD2 R230, -R152.H0_H0, -RZ.H0_H0 ;  /* 0xa00000ff98e68230 */ /* 0x000fe20000000900 */
[----:B------:R-:W-:Y:S01]  /*9740*/  LOP3.LUT R154, R158, 0xffff, RZ, 0xc0, !PT ;  /* 0x0000ffff9e9a7812 */ /* 0x000fe200078ec0ff */
[----:B------:R-:W-:Y:S01]  /*9750*/  @!P2 HADD2 R236, -R153.H0_H0, -RZ.H0_H0 ;  /* 0xa00000ff99eca230 */ /* 0x000fe20000000900 */
[C---:B------:R-:W-:Y:S02]  /*9760*/  ISETP.LE.U32.AND P1, PT, R162.reuse, UR8, PT ;  /* 0x00000008a2007c0c */ /* 0x040fe4000bf23070 */
[----:B------:R-:W-:Y:S02]  /*9770*/  ISETP.LE.U32.AND P6, PT, R162, UR8, PT ;  /* 0x00000008a2007c0c */ /* 0x000fe4000bfc3070 */
[----:B-1----:R-:W-:Y:S02]  /*9780*/  PRMT R148, R155, 0x5410, R152 ;  /* 0x000054109b947816 */ /* 0x002fe40000000098 */
[----:B------:R-:W-:Y:S02]  /*9790*/  @!P0 PRMT R152, R230, 0x5410, RZ ;  /* 0x00005410e6988816 */ /* 0x000fe400000000ff */
[C---:B------:R-:W-:Y:S02]  /*97a0*/  LOP3.LUT R161, R194.reuse, 0xffff, RZ, 0xc0, !PT ;  /* 0x0000ffffc2a17812 */ /* 0x040fe400078ec0ff */
[----:B------:R-:W-:Y:S01]  /*97b0*/  SHF.R.U32.HI R162, RZ, 0x10, R194 ;  /* 0x00000010ffa27819 */ /* 0x000fe200000116c2 */
[----:B------:R-:W-:Y:S01]  /*97c0*/  STG.E.U16 desc[UR22][R182.64+0x22], R152 ;  /* 0x00002298b6007986 */ /* 0x000fe2000c101516 */
[----:B---3--:R-:W-:Y:S01]  /*97d0*/  LOP3.LUT R159, R194, 0xff, RZ, 0xc0, !PT ;  /* 0x000000ffc29f7812 */ /* 0x008fe200078ec0ff */
[----:B------:R-:W-:Y:S01]  /*97e0*/  @!P1 HADD2 R234, -R155.H0_H0, -RZ.H0_H0 ;  /* 0xa00000ff9bea9230 */ /* 0x000fe20000000900 */
[----:B------:R-:W-:Y:S01]  /*97f0*/  LOP3.LUT R162, R162, 0xff, RZ, 0xc0, !PT ;  /* 0x000000ffa2a27812 */ /* 0x000fe200078ec0ff */
[-C--:B--2---:R-:W-:Y:S03]  /*9800*/  HMMA.16816.F32 R36, R132, R136.reuse, R36 ;  /* 0x000000888424723c */ /* 0x084fe60000001824 */
[----:B------:R-:W-:Y:S02]  /*9810*/  SHF.R.U32.HI R169, RZ, 0x10, R169 ;  /* 0x00000010ffa97819 */ /* 0x000fe400000116a9 */
[----:B------:R-:W-:Y:S01]  /*9820*/  SHF.R.U32.HI R154, RZ, 0x8, R154 ;  /* 0x00000008ff9a7819 */ /* 0x000fe2000001169a */
[C---:B------:R-:W-:Y:S05]  /*9830*/  HMMA.16816.F32 R40, R140.reuse, R136, R40 ;  /* 0x000000888c28723c */ /* 0x040fea0000001828 */
[----:B------:R-:W-:Y:S01]  /*9840*/  LOP3.LUT R169, R169, 0xff, RZ, 0xc0, !PT ;  /* 0x000000ffa9a97812 */ /* 0x000fe200078ec0ff */
[-C--:B------:R-:W-:Y:S03]  /*9850*/  HMMA.16816.F32 R44, R140, R138.reuse, R44 ;  /* 0x0000008a8c2c723c */ /* 0x080fe6000000182c */
[----:B------:R-:W-:Y:S02]  /*9860*/  ISETP.LE.U32.AND P3, PT, R169, UR8, PT ;  /* 0x00000008a9007c0c */ /* 0x000fe4000bf63070 */
[----:B------:R-:W-:Y:S01]  /*9870*/  LOP3.LUT R154, R154, 0xffff, RZ, 0xc0, !PT ;  /* 0x0000ffff9a9a7812 */ /* 0x000fe200078ec0ff */
[C---:B------:R-:W-:Y:S04]  /*9880*/  HMMA.16816.F32 R48, R132.reuse, R138, R48 ;  /* 0x0000008a8430723c */ /* 0x040fe80000001830 */
[----:B------:R-:W-:Y:S02]  /*9890*/  ISETP.LE.U32.AND P1, PT, R154, UR8, PT ;  /* 0x000000089a007c0c */ /* 0x000fe4000bf23070 */
[-C--:B----4-:R-:W-:Y:S05]  /*98a0*/  HMMA.16816.F32 R52, R132, R144.reuse, R52 ;  /* 0x000000908434723c */ /* 0x090fea0000001834 */
[--C-:B------:R-:W-:Y:S01]  /*98b0*/  SHF.R.U32.HI R154, RZ, 0x18, R158.reuse ;  /* 0x00000018ff9a7819 */ /* 0x100fe2000001169e */
[C---:B------:R-:W-:Y:S05]  /*98c0*/  HMMA.16816.F32 R56, R140.reuse, R144, R56 ;  /* 0x000000908c38723c */ /* 0x040fea0000001838 */
[----:B------:R-:W-:Y:S01]  /*98d0*/  SHF.R.U32.HI R158, RZ, 0x10, R158 ;  /* 0x00000010ff9e7819 */ /* 0x000fe2000001169e */
[-C--:B------:R-:W-:Y:S05]  /*98e0*/  HMMA.16816.F32 R60, R140, R146.reuse, R60 ;  /* 0x000000928c3c723c */ /* 0x080fea000000183c */
[----:B------:R-:W-:Y:S01]  /*98f0*/  LOP3.LUT R158, R158, 0xff, RZ, 0xc0, !PT ;  /* 0x000000ff9e9e7812 */ /* 0x000fe200078ec0ff */
[C---:B------:R-:W-:Y:S04]  /*9900*/  HMMA.16816.F32 R64, R132.reuse, R146, R64 ;  /* 0x000000928440723c */ /* 0x040fe80000001840 */
[----:B------:R-:W-:Y:S01]  /*9910*/  ISETP.LE.U32.AND P0, PT, R158, UR8, PT ;  /* 0x000000089e007c0c */ /* 0x000fe2000bf03070 */
[----:B------:R-:W-:Y:S01]  /*9920*/  @!P3 HADD2 R233, -R157.H0_H0, -RZ.H0_H0 ;  /* 0xa00000ff9de9b230 */ /* 0x000fe20000000900 */
[----:B------:R-:W-:Y:S02]  /*9930*/  @!P6 PRMT R155, R234, 0x5410, RZ ;  /* 0x00005410ea9be816 */ /* 0x000fe400000000ff */
[----:B------:R-:W-:Y:S02]  /*9940*/  LOP3.LUT R158, R194, 0xffff, RZ, 0xc0, !PT ;  /* 0x0000ffffc29e7812 */ /* 0x000fe400078ec0ff */
[----:B------:R-:W-:Y:S01]  /*9950*/  ISETP.LE.U32.AND P6, PT, R154, UR8, PT ;  /* 0x000000089a007c0c */ /* 0x000fe2000bfc3070 */
[----:B------:R-:W-:Y:S01]  /*9960*/  STG.E.U16 desc[UR22][R182.64+0x20], R155 ;  /* 0x0000209bb6007986 */ /* 0x000fe2000c101516 */
[--C-:B------:R-:W-:Y:S02]  /*9970*/  SHF.R.U32.HI R195, RZ, 0x18, R194.reuse ;  /* 0x00000018ffc37819 */ /* 0x100fe400000116c2 */
[----:B------:R-:W-:Y:S02]  /*9980*/  LOP3.LUT R163, R194, 0xff, RZ, 0xc0, !PT ;  /* 0x000000ffc2a37812 */ /* 0x000fe400078ec0ff */
[--C-:B------:R-:W-:Y:S02]  /*9990*/  SHF.R.U32.HI R199, RZ, 0x10, R194.reuse ;  /* 0x00000010ffc77819 */ /* 0x100fe400000116c2 */
[----:B------:R-:W-:Y:S02]  /*99a0*/  SHF.R.U32.HI R165, RZ, 0x18, R194 ;  /* 0x00000018ffa57819 */ /* 0x000fe400000116c2 */
[C---:B------:R-:W-:Y:S01]  /*99b0*/  PRMT R154, R157.reuse, 0x7632, R154 ;  /* 0x000076329d9a7816 */ /* 0x040fe2000000009a */
[----:B------:R1:W2:Y:S01]  /*99c0*/  MUFU.EX2 R194, R173 ;  /* 0x000000ad00c27308 */ /* 0x0002a20000000800 */
[----:B------:R-:W-:Y:S02]  /*99d0*/  F2FP.F16.F32.PACK_AB R151, R174, R151 ;  /* 0x00000097ae97723e */ /* 0x000fe400000000ff */
[----:B------:R-:W-:Y:S01]  /*99e0*/  PRMT R169, R157, 0x5410, R154 ;  /* 0x000054109da97816 */ /* 0x000fe2000000009a */
[----:B------:R-:W-:Y:S01]  /*99f0*/  @!P5 HADD2 R232, -R154.H0_H0, -RZ.H0_H0 ;  /* 0xa00000ff9ae8d230 */ /* 0x000fe20000000900 */
[----:B------:R-:W-:Y:S01]  /*9a00*/  @!P3 PRMT R157, R233, 0x5410, RZ ;  /* 0x00005410e99db816 */ /* 0x000fe200000000ff */
[----:B------:R-:W-:Y:S01]  /*9a10*/  @!P0 HADD2 R227, -R151.H0_H0, -RZ.H0_H0 ;  /* 0xa00000ff97e38230 */ /* 0x000fe20000000900 */
[----:B------:R-:W-:Y:S02]  /*9a20*/  SHF.R.U32.HI R136, RZ, 0x8, R158 ;  /* 0x00000008ff887819 */ /* 0x000fe4000001169e */
[----:B------:R-:W-:Y:S01]  /*9a30*/  PRMT R150, R153, 0x7632, R150 ;  /* 0x0000763299967816 */ /* 0x000fe20000000096 */
[----:B------:R3:W-:Y:S01]  /*9a40*/  STG.E.U16 desc[UR22][R188.64+0x20], R157 ;  /* 0x0000209dbc007986 */ /* 0x0007e2000c101516 */
[----:B------:R-:W-:Y:S02]  /*9a50*/  LOP3.LUT R144, R196, 0xff, RZ, 0xc0, !PT ;  /* 0x000000ffc4907812 */ /* 0x000fe400078ec0ff */
[----:B------:R-:W-:Y:S01]  /*9a60*/  LOP3.LUT R136, R136, 0xffff, RZ, 0xc0, !PT ;  /* 0x0000ffff88887812 */ /* 0x000fe200078ec0ff */
[----:B------:R-:W-:Y:S01]  /*9a70*/  @!P1 HADD2 R235, -R150.H0_H0, -RZ.H0_H0 ;  /* 0xa00000ff96eb9230 */ /* 0x000fe20000000900 */
[----:B------:R-:W-:Y:S02]  /*9a80*/  PRMT R158, R151, 0x7632, R158 ;  /* 0x00007632979e7816 */ /* 0x000fe4000000009e */
[----:B------:R-:W-:Y:S02]  /*9a90*/  PRMT R172, R153, 0x5410, R150 ;  /* 0x0000541099ac7816 */ /* 0x000fe40000000096 */
[----:B------:R-:W-:Y:S01]  /*9aa0*/  @!P2 PRMT R153, R236, 0x5410, RZ ;  /* 0x00005410ec99a816 */ /* 0x000fe200000000ff */
[----:B------:R-:W-:Y:S01]  /*9ab0*/  @!P6 HADD2 R226, -R158.H0_H0, -RZ.H0_H0 ;  /* 0xa00000ff9ee2e230 */ /* 0x000fe20000000900 */
[----:B------:R-:W-:Y:S02]  /*9ac0*/  ISETP.LE.U32.AND P3, PT, R144, UR8, PT ;  /* 0x0000000890007c0c */ /* 0x000fe4000bf63070 */
[----:B------:R-:W-:Y:S02]  /*9ad0*/  ISETP.LE.U32.AND P2, PT, R136, UR8, PT ;  /* 0x0000000888007c0c */ /* 0x000fe4000bf43070 */
[----:B-1----:R-:W-:Y:S01]  /*9ae0*/  PRMT R173, R151, 0x5410, R158 ;  /* 0x0000541097ad7816 */ /* 0x002fe2000000009e */
[----:B------:R-:W1:Y:S01]  /*9af0*/  LDSM.16.MT88.4 R136, [R212+0xb000] ;  /* 0x00b00000d488783b */ /* 0x000e620000004200 */
[----:B------:R-:W-:Y:S02]  /*9b00*/  LOP3.LUT R144, R196, 0xffff, RZ, 0xc0, !PT ;  /* 0x0000ffffc4907812 */ /* 0x000fe400078ec0ff */
[----:B------:R-:W-:Y:S02]  /*9b10*/  @!P0 PRMT R151, R227, 0x5410, RZ ;  /* 0x00005410e3978816 */ /* 0x000fe400000000ff */
[----:B------:R-:W-:Y:S02]  /*9b20*/  ISETP.LE.U32.AND P0, PT, R163, UR8, PT ;  /* 0x00000008a3007c0c */ /* 0x000fe4000bf03070 */
[----:B------:R-:W-:Y:S02]  /*9b30*/  SHF.R.U32.HI R144, RZ, 0x8, R144 ;  /* 0x00000008ff907819 */ /* 0x000fe40000011690 */
[----:B--2---:R-:W-:Y:S01]  /*9b40*/  F2FP.F16.F32.PACK_AB R156, R194, R187 ;  /* 0x000000bbc29c723e */ /* 0x004fe200000000ff */
[----:B------:R-:W-:Y:S01]  /*9b50*/  FADD.FTZ R187, R187, R184 ;  /* 0x000000b8bbbb7221 */ /* 0x000fe20000010000 */
[----:B------:R-:W-:Y:S02]  /*9b60*/  LOP3.LUT R144, R144, 0xffff, RZ, 0xc0, !PT ;  /* 0x0000ffff90907812 */ /* 0x000fe400078ec0ff */
[----:B------:R-:W-:Y:S02]  /*9b70*/  @!P1 PRMT R150, R235, 0x5410, RZ ;  /* 0x00005410eb969816 */ /* 0x000fe400000000ff */
[----:B------:R-:W-:Y:S02]  /*9b80*/  ISETP.LE.U32.AND P1, PT, R144, UR8, PT ;  /* 0x0000000890007c0c */ /* 0x000fe4000bf23070 */
[--C-:B------:R-:W-:Y:S01]  /*9b90*/  SHF.R.U32.HI R144, RZ, 0x10, R196.reuse ;  /* 0x00000010ff907819 */ /* 0x100fe200000116c4 */
[----:B------:R-:W-:Y:S01]  /*9ba0*/  @!P0 HADD2 R228, -R156.H0_H0, -RZ.H0_H0 ;  /* 0xa00000ff9ce48230 */ /* 0x000fe20000000900 */
[----:B------:R-:W-:Y:S02]  /*9bb0*/  PRMT R149, R156, 0x7632, R149 ;  /* 0x000076329c957816 */ /* 0x000fe40000000095 */
[----:B------:R-:W-:Y:S02]  /*9bc0*/  LOP3.LUT R144, R144, 0xff, RZ, 0xc0, !PT ;  /* 0x000000ff90907812 */ /* 0x000fe400078ec0ff */
[----:B---3--:R-:W-:Y:S01]  /*9bd0*/  PRMT R157, R156, 0x5410, R149 ;  /* 0x000054109c9d7816 */ /* 0x008fe20000000095 */
[----:B------:R-:W-:Y:S01]  /*9be0*/  @!P2 HADD2 R229, -R149.H0_H0, -RZ.H0_H0 ;  /* 0xa00000ff95e5a230 */ /* 0x000fe20000000900 */
[----:B------:R-:W-:Y:S02]  /*9bf0*/  @!P0 PRMT R156, R228, 0x5410, RZ ;  /* 0x00005410e49c8816 */ /* 0x000fe400000000ff */
[----:B------:R-:W-:Y:S02]  /*9c00*/  ISETP.LE.U32.AND P0, PT, R144, UR8, PT ;  /* 0x0000000890007c0c */ /* 0x000fe4000bf03070 */
[--C-:B------:R-:W-:Y:S02]  /*9c10*/  SHF.R.U32.HI R144, RZ, 0x18, R196.reuse ;  /* 0x00000018ff907819 */ /* 0x100fe400000116c4 */
[----:B------:R-:W-:Y:S02]  /*9c20*/  @!P2 PRMT R149, R229, 0x5410, RZ ;  /* 0x00005410e595a816 */ /* 0x000fe400000000ff */
[----:B------:R-:W-:Y:S02]  /*9c30*/  ISETP.LE.U32.AND P2, PT, R144, UR8, PT ;  /* 0x0000000890007c0c */ /* 0x000fe4000bf43070 */
[----:B------:R-:W2:Y:S01]  /*9c40*/  LDSM.16.MT88.4 R144, [R210+0xb000] ;  /* 0x00b00000d290783b */ /* 0x000ea20000004200 */
[----:B------:R-:W-:Y:S02]  /*9c50*/  @!P5 PRMT R154, R232, 0x5410, RZ ;  /* 0x00005410e89ad816 */ /* 0x000fe400000000ff */
[----:B------:R-:W-:Y:S01]  /*9c60*/  PRMT R171, R162, 0x5410, R195 ;  /* 0x00005410a2ab7816 */ /* 0x000fe200000000c3 */
[-C--:B-1----:R-:W-:Y:S01]  /*9c70*/  HMMA.16816.F32 R68, R132, R136.reuse, R68 ;  /* 0x000000888444723c */ /* 0x082fe20000001844 */
[----:B------:R-:W-:Y:S03]  /*9c80*/  MUFU.EX2 R195, R175 ;  /* 0x000000af00c37308 */ /* 0x000fe60000000800 */
[----:B------:R1:W-:Y:S01]  /*9c90*/  STG.E.U16 desc[UR22][R188.64+0x22], R154 ;  /* 0x0000229abc007986 */ /* 0x0003e2000c101516 */
[----:B------:R-:W-:Y:S01]  /*9ca0*/  @!P6 PRMT R158, R226, 0x5410, RZ ;  /* 0x00005410e29ee816 */ /* 0x000fe200000000ff */
[C---:B------:R-:W-:Y:S02]  /*9cb0*/  HMMA.16816.F32 R72, R140.reuse, R136, R72 ;  /* 0x000000888c48723c */ /* 0x040fe40000001848 */
[----:B------:R-:W-:Y:S02]  /*9cc0*/  STG.E.U16 desc[UR22][R192.64+0x1e], R153 ;  /* 0x00001e99c0007986 */ /* 0x000fe4000c101516 */
[----:B------:R-:W-:Y:S02]  /*9cd0*/  ISETP.LE.U32.AND P5, PT, R165, UR8, PT ;  /* 0x00000008a5007c0c */ /* 0x000fe4000bfa3070 */
[----:B------:R-:W-:Y:S01]  /*9ce0*/  STG.E.U16 desc[UR22][R192.64+0x20], R150 ;  /* 0x00002096c0007986 */ /* 0x000fe2000c101516 */
[-C--:B------:R-:W-:Y:S03]  /*9cf0*/  HMMA.16816.F32 R76, R140, R138.reuse, R76 ;  /* 0x0000008a8c4c723c */ /* 0x080fe6000000184c */
[----:B------:R-:W-:Y:S01]  /*9d00*/  STG.E.U16 desc[UR22][R190.64+0x20], R151 ;  /* 0x00002097be007986 */ /* 0x000fe2000c101516 */
[--C-:B------:R-:W-:Y:S02]  /*9d10*/  SHF.R.U32.HI R155, RZ, 0x10, R196.reuse ;  /* 0x00000010ff9b7819 */ /* 0x100fe400000116c4 */
[C---:B------:R-:W-:Y:S01]  /*9d20*/  HMMA.16816.F32 R80, R132.reuse, R138, R80 ;  /* 0x0000008a8450723c */ /* 0x040fe20000001850 */
[----:B------:R-:W-:Y:S04]  /*9d30*/  STG.E.U16 desc[UR22][R190.64+0x22], R158 ;  /* 0x0000229ebe007986 */ /* 0x000fe8000c101516 */
[----:B------:R-:W-:Y:S01]  /*9d40*/  LOP3.LUT R136, R155, 0xff, RZ, 0xc0, !PT ;  /* 0x000000ff9b887812 */ /* 0x000fe200078ec0ff */
[----:B------:R-:W-:Y:S01]  /*9d50*/  STG.E.U16 desc[UR22][R182.64+0x32], R149 ;  /* 0x00003295b6007986 */ /* 0x000fe2000c101516 */
[----:B------:R-:W-:Y:S03]  /*9d60*/  SHF.R.U32.HI R165, RZ, 0x18, R196 ;  /* 0x00000018ffa57819 */ /* 0x000fe600000116c4 */
[----:B------:R-:W-:Y:S01]  /*9d70*/  STG.E.U16 desc[UR22][R182.64+0x30], R156 ;  /* 0x0000309cb6007986 */ /* 0x000fe2000c101516 */
[----:B------:R-:W-:Y:S02]  /*9d80*/  LOP3.LUT R163, R196, 0xffff, RZ, 0xc0, !PT ;  /* 0x0000ffffc4a37812 */ /* 0x000fe400078ec0ff */
[----:B------:R-:W-:Y:S02]  /*9d90*/  PRMT R155, R136, 0x5410, R165 ;  /* 0x00005410889b7816 */ /* 0x000fe400000000a5 */
[----:B------:R-:W-:Y:S01]  /*9da0*/  SHF.R.U32.HI R136, RZ, 0x8, R161 ;  /* 0x00000008ff887819 */ /* 0x000fe200000116a1 */
[-C--:B--2---:R-:W-:Y:S03]  /*9db0*/  HMMA.16816.F32 R84, R132, R144.reuse, R84 ;  /* 0x000000908454723c */ /* 0x084fe60000001854 */
[----:B------:R-:W-:Y:S02]  /*9dc0*/  SHF.R.U32.HI R137, RZ, 0x8, R163 ;  /* 0x00000008ff897819 */ /* 0x000fe400000116a3 */
[----:B------:R-:W-:Y:S01]  /*9dd0*/  LOP3.LUT R196, R196, 0xff, RZ, 0xc0, !PT ;  /* 0x000000ffc4c47812 */ /* 0x000fe200078ec0ff */
[C---:B------:R-:W-:Y:S05]  /*9de0*/  HMMA.16816.F32 R88, R140.reuse, R144, R88 ;  /* 0x000000908c58723c */ /* 0x040fea0000001858 */
[----:B------:R-:W-:Y:S01]  /*9df0*/  PRMT R161, R159, 0x5410, R136 ;  /* 0x000054109fa17816 */ /* 0x000fe20000000088 */
[-C--:B------:R-:W-:Y:S05]  /*9e00*/  HMMA.16816.F32 R92, R140, R146.reuse, R92 ;  /* 0x000000928c5c723c */ /* 0x080fea000000185c */
[----:B------:R-:W-:Y:S01]  /*9e10*/  PRMT R159, R196, 0x5410, R137 ;  /* 0x00005410c49f7816 */ /* 0x000fe20000000089 */
[C---:B------:R-:W-:Y:S01]  /*9e20*/  HMMA.16816.F32 R96, R132.reuse, R146, R96 ;  /* 0x000000928460723c */ /* 0x040fe20000001860 */
[----:B------:R-:W2:Y:S01]  /*9e30*/  LDSM.16.MT88.4 R136, [R209+0xb000] ;  /* 0x00b00000d188783b */ /* 0x000ea20000004200 */
[----:B------:R-:W-:Y:S03]  /*9e40*/  MUFU.EX2 R196, R178 ;  /* 0x000000b200c47308 */ /* 0x000fe60000000800 */
[----:B------:R-:W-:Y:S02]  /*9e50*/  LOP3.LUT R152, R197, UR5, R166, 0x96, !PT ;  /* 0x00000005c5987c12 */ /* 0x000fe4000f8e96a6 */
[----:B-1----:R-:W-:Y:S05]  /*9e60*/  LOP3.LUT R154, R160, 0xffff, RZ, 0xc0, !PT ;  /* 0x0000ffffa09a7812 */ /* 0x002fea00078ec0ff */
[----:B------:R-:W1:Y:S01]  /*9e70*/  MUFU.EX2 R166, R170 ;  /* 0x000000aa00a67308 */ /* 0x000e620000000800 */
[C---:B------:R-:W-:Y:S02]  /*9e80*/  LOP3.LUT R144, R152.reuse, 0xffff, RZ, 0xc0, !PT ;  /* 0x0000ffff98907812 */ /* 0x040fe400078ec0ff */
[----:B------:R-:W-:Y:S02]  /*9e90*/  LOP3.LUT R201, R152, 0xff, RZ, 0xc0, !PT ;  /* 0x000000ff98c97812 */ /* 0x000fe400078ec0ff */
[----:B------:R-:W-:Y:S02]  /*9ea0*/  SHF.R.U32.HI R144, RZ, 0x8, R144 ;  /* 0x00000008ff907819 */ /* 0x000fe40000011690 */
[----:B------:R-:W-:Y:S03]  /*9eb0*/  SHF.R.U32.HI R165, RZ, 0x10, R160 ;  /* 0x00000010ffa57819 */ /* 0x000fe600000116a0 */
[----:B------:R-:W3:Y:S01]  /*9ec0*/  MUFU.EX2 R197, R177 ;  /* 0x000000b100c57308 */ /* 0x000ee20000000800 */
[----:B------:R-:W-:Y:S02]  /*9ed0*/  PRMT R201, R201, 0x5410, R144 ;  /* 0x00005410c9c97816 */ /* 0x000fe40000000090 */
[----:B------:R-:W4:Y:S01]  /*9ee0*/  LDSM.16.MT88.4 R144, [R208+0xb000] ;  /* 0x00b00000d090783b */ /* 0x000f220000004200 */
[----:B------:R-:W-:Y:S02]  /*9ef0*/  LOP3.LUT R163, R160, 0xff, RZ, 0xc0, !PT ;  /* 0x000000ffa0a37812 */ /* 0x000fe400078ec0ff */
[----:B------:R-:W-:Y:S02]  /*9f00*/  SHF.R.U32.HI R179, RZ, 0x10, R152 ;  /* 0x00000010ffb37819 */ /* 0x000fe40000011698 */
[----:B------:R-:W-:Y:S02]  /*9f10*/  SHF.R.U32.HI R154, RZ, 0x8, R154 ;  /* 0x00000008ff9a7819 */ /* 0x000fe4000001169a */
[----:B------:R-:W-:Y:S02]  /*9f20*/  SHF.R.U32.HI R160, RZ, 0x18, R160 ;  /* 0x00000018ffa07819 */ /* 0x000fe400000116a0 */
[----:B------:R-:W-:Y:S02]  /*9f30*/  LOP3.LUT R165, R165, 0xff, RZ, 0xc0, !PT ;  /* 0x000000ffa5a57812 */ /* 0x000fe400078ec0ff */
[----:B------:R-:W-:Y:S02]  /*9f40*/  SHF.R.U32.HI R152, RZ, 0x18, R152 ;  /* 0x00000018ff987819 */ /* 0x000fe40000011698 */
[----:B------:R-:W-:Y:S02]  /*9f50*/  LOP3.LUT R179, R179, 0xff, RZ, 0xc0, !PT ;  /* 0x000000ffb3b37812 */ /* 0x000fe400078ec0ff */
[----:B------:R-:W-:Y:S02]  /*9f60*/  PRMT R163, R163, 0x5410, R154 ;  /* 0x00005410a3a37816 */ /* 0x000fe4000000009a */
[----:B------:R-:W-:Y:S02]  /*9f70*/  PRMT R165, R165, 0x5410, R160 ;  /* 0x00005410a5a57816 */ /* 0x000fe400000000a0 */
[----:B------:R-:W-:Y:S01]  /*9f80*/  PRMT R179, R179, 0x5410, R152 ;  /* 0x00005410b3b37816 */ /* 0x000fe20000000098 */
[-C--:B--2---:R-:W-:Y:S03]  /*9f90*/  HMMA.16816.F32 R100, R132, R136.reuse, R100 ;  /* 0x000000888464723c */ /* 0x084fe60000001864 */
[--C-:B------:R-:W-:Y:S02]  /*9fa0*/  HSET2.LE.AND R152, R155, R180.reuse, PT ;  /* 0x000000b49b987233 */ /* 0x100fe40003803000 */
[--C-:B------:R-:W-:Y:S01]  /*9fb0*/  HSET2.LE.AND R155, R163, R180.reuse, PT ;  /* 0x000000b4a39b7233 */ /* 0x100fe20003803000 */
[C---:B------:R-:W-:Y:S05]  /*9fc0*/  HMMA.16816.F32 R104, R140.reuse, R136, R104 ;  /* 0x000000888c68723c */ /* 0x040fea0000001868 */
[--C-:B------:R-:W-:Y:S01]  /*9fd0*/  HSET2.LE.AND R160, R165, R180.reuse, PT ;  /* 0x000000b4a5a07233 */ /* 0x100fe20003803000 */
[-C--:B------:R-:W-:Y:S05]  /*9fe0*/  HMMA.16816.F32 R108, R140, R138.reuse, R108 ;  /* 0x0000008a8c6c723c */ /* 0x080fea000000186c */
[----:B-1----:R-:W-:Y:S01]  /*9ff0*/  F2FP.F16.F32.PACK_AB R165, R167, R166 ;  /* 0x000000a6a7a5723e */ /* 0x002fe200000000ff */
[C---:B------:R-:W-:Y:S05]  /*a000*/  HMMA.16816.F32 R112, R132.reuse, R138, R112 ;  /* 0x0000008a8470723c */ /* 0x040fea0000001870 */
[----:B------:R-:W-:Y:S01]  /*a010*/  LOP3.LUT R175, R152, R165, RZ, 0xc0, !PT ;  /* 0x000000a598af7212 */ /* 0x000fe200078ec0ff */
[-C--:B----4-:R-:W-:Y:S05]  /*a020*/  HMMA.16816.F32 R116, R132, R144.reuse, R116 ;  /* 0x000000908474723c */ /* 0x090fea0000001874 */
[----:B------:R-:W-:Y:S01]  /*a030*/  LOP3.LUT R168, R155, R148, RZ, 0xc0, !PT ;  /* 0x000000949ba87212 */ /* 0x000fe200078ec0ff */
[C---:B------:R-:W-:Y:S01]  /*a040*/  HMMA.16816.F32 R120, R140.reuse, R144, R120 ;  /* 0x000000908c78723c */ /* 0x040fe20000001878 */
[----:B------:R-:W1:Y:S04]  /*a050*/  LDSM.16.MT88.4 R152, [R212+0xa800] ;  /* 0x00a80000d498783b */ /* 0x000e680000004200 */
[--C-:B------:R-:W-:Y:S01]  /*a060*/  HSET2.LE.AND R174, R159, R180.reuse, PT ;  /* 0x000000b49fae7233 */ /* 0x100fe20003803000 */
[-C--:B------:R-:W-:Y:S05]  /*a070*/  HMMA.16816.F32 R124, R140, R146.reuse, R124 ;  /* 0x000000928c7c723c */ /* 0x080fea000000187c */
[--C-:B------:R-:W-:Y:S01]  /*a080*/  HSET2.LE.AND R170, R161, R180.reuse, PT ;  /* 0x000000b4a1aa7233 */ /* 0x100fe20003803000 */
[----:B------:R-:W-:Y:S05]  /*a090*/  HMMA.16816.F32 R128, R132, R146, R128 ;  /* 0x000000928480723c */ /* 0x000fea0000001880 */
[--C-:B------:R-:W-:Y:S01]  /*a0a0*/  HSET2.LE.AND R159, R201, R180.reuse, PT ;  /* 0x000000b4c99f7233 */ /* 0x100fe20003803000 */
[----:B------:R-:W-:Y:S01]  /*a0b0*/  @!P2 HADD2 R239, -R165.H1_H1, -RZ.H0_H0 ;  /* 0xa00000ffa5efa230 */ /* 0x000fe20000000d00 */
[--C-:B------:R-:W-:Y:S01]  /*a0c0*/  HSET2.LE.AND R171, R171, R180.reuse, PT ;  /* 0x000000b4abab7233 */ /* 0x100fe20003803000 */
[----:B------:R-:W-:Y:S03]  /*a0d0*/  @!P0 HADD2 R240, -R165.H0_H0, -RZ.H0_H0 ;  /* 0xa00000ffa5f08230 */ /* 0x000fe60000000900 */
[----:B------:R-:W-:Y:S01]  /*a0e0*/  HSET2.LE.AND R180, R179, R180, PT ;  /* 0x000000b4b3b47233 */ /* 0x000fe20003803000 */
[----:B------:R-:W-:Y:S01]  /*a0f0*/  FADD.FTZ R166, R166, R185 ;  /* 0x000000b9a6a67221 */ /* 0x000fe20000010000 */
[----:B------:R-:W-:Y:S01]  /*a100*/  F2FP.F16.F32.PACK_AB R179, R195, R196 ;  /* 0x000000c4c3b3723e */ /* 0x000fe200000000ff */
[----:B------:R-:W-:Y:S01]  /*a110*/  FADD.FTZ R196, R196, R181 ;  /* 0x000000b5c4c47221 */ /* 0x000fe20000010000 */
[----:B------:R-:W-:Y:S02]  /*a120*/  LOP3.LUT R169, R160, R169, RZ, 0xc0, !PT ;  /* 0x000000a9a0a97212 */ /* 0x000fe400078ec0ff */
[----:B------:R-:W2:Y:S01]  /*a130*/  LDSM.16.MT88.4 R160, [R210+0xa800] ;  /* 0x00a80000d2a0783b */ /* 0x000ea20000004200 */
[----:B------:R-:W-:Y:S02]  /*a140*/  PRMT R178, R179, 0x7632, R178 ;  /* 0x00007632b3b27816 */ /* 0x000fe400000000b2 */
[----:B---3--:R-:W-:Y:S01]  /*a150*/  F2FP.F16.F32.PACK_AB R177, R198, R197 ;  /* 0x000000c5c6b1723e */ /* 0x008fe200000000ff */
[----:B------:R-:W-:Y:S01]  /*a160*/  FADD.FTZ R197, R197, R186 ;  /* 0x000000bac5c57221 */ /* 0x000fe20000010000 */
[----:B------:R-:W-:Y:S01]  /*a170*/  PRMT R136, R179, 0x5410, R178 ;  /* 0x00005410b3887816 */ /* 0x000fe200000000b2 */
[----:B------:R-:W-:Y:S01]  /*a180*/  @!P5 HADD2 R242, -R178.H0_H0, -RZ.H0_H0 ;  /* 0xa00000ffb2f2d230 */ /* 0x000fe20000000900 */
[----:B------:R-:W-:Y:S01]  /*a190*/  PRMT R176, R177, 0x7632, R176 ;  /* 0x00007632b1b07816 */ /* 0x000fe200000000b0 */
[----:B------:R-:W-:Y:S01]  /*a1a0*/  @!P3 HADD2 R241, -R177.H0_H0, -RZ.H0_H0 ;  /* 0xa00000ffb1f1b230 */ /* 0x000fe20000000900 */
[----:B------:R-:W-:Y:S02]  /*a1b0*/  LOP3.LUT R170, R170, R157, RZ, 0xc0, !PT ;  /* 0x0000009daaaa7212 */ /* 0x000fe400078ec0ff */
[----:B------:R-:W-:Y:S01]  /*a1c0*/  LOP3.LUT R171, R171, R136, RZ, 0xc0, !PT ;  /* 0x00000088abab7212 */ /* 0x000fe200078ec0ff */
[----:B------:R-:W-:Y:S01]  /*a1d0*/  @!P1 HADD2 R245, -R176.H0_H0, -RZ.H0_H0 ;  /* 0xa00000ffb0f59230 */ /* 0x000fe20000000900 */
[----:B------:R-:W-:Y:S02]  /*a1e0*/  PRMT R137, R177, 0x5410, R176 ;  /* 0x00005410b1897816 */ /* 0x000fe400000000b0 */
[----:B------:R-:W-:Y:S02]  /*a1f0*/  LOP3.LUT R172, R159, R172, RZ, 0xc0, !PT ;  /* 0x000000ac9fac7212 */ /* 0x000fe400078ec0ff */
[----:B------:R-:W-:Y:S01]  /*a200*/  LOP3.LUT R173, R180, R173, RZ, 0xc0, !PT ;  /* 0x000000adb4ad7212 */ /* 0x000fe200078ec0ff */
[-C--:B-1----:R-:W-:Y:S01]  /*a210*/  HMMA.16816.F32 R148, R168, R152.reuse, R4 ;  /* 0x00000098a894723c */ /* 0x082fe20000001804 */
[----:B------:R-:W1:Y:S04]  /*a220*/  LDSM.16.MT88.4 R4, [R209+0xa800] ;  /* 0x00a80000d104783b */ /* 0x000e680000004200 */
[----:B------:R-:W-:Y:S02]  /*a230*/  LOP3.LUT R174, R174, R137, RZ, 0xc0, !PT ;  /* 0x00000089aeae7212 */ /* 0x000fe400078ec0ff */
[----:B------:R-:W-:Y:S04]  /*a240*/  @!P5 PRMT R178, R242, 0x5410, RZ ;  /* 0x00005410f2b2d816 */ /* 0x000fe800000000ff */
[----:B------:R-:W-:Y:S01]  /*a250*/  @!P3 PRMT R177, R241, 0x5410, RZ ;  /* 0x00005410f1b1b816 */ /* 0x000fe200000000ff */
[C---:B------:R-:W-:Y:S01]  /*a260*/  HMMA.16816.F32 R132, R172.reuse, R152, R8 ;  /* 0x00000098ac84723c */ /* 0x040fe20000001808 */
[----:B------:R-:W3:Y:S03]  /*a270*/  LDSM.16.MT88.4 R8, [R208+0xa800] ;  /* 0x00a80000d008783b */ /* 0x000ee60000004200 */
[----:B------:R-:W-:Y:S02]  /*a280*/  @!P1 PRMT R176, R245, 0x5410, RZ ;  /* 0x00005410f5b09816 */ /* 0x000fe400000000ff */
[-C--:B------:R-:W-:Y:S03]  /*a290*/  HMMA.16816.F32 R136, R172, R154.reuse, R12 ;  /* 0x0000009aac88723c */ /* 0x080fe6000000180c */
[----:B------:R-:W4:Y:S02]  /*a2a0*/  LDSM.16.MT88.4 R12, [R212+0xb800] ;  /* 0x00b80000d40c783b */ /* 0x000f240000004200 */
[----:B------:R-:W-:Y:S01]  /*a2b0*/  LOP3.LUT R199, R199, 0xff, RZ, 0xc0, !PT ;  /* 0x000000ffc7c77812 */ /* 0x000fe200078ec0ff */
[C---:B------:R-:W-:Y:S04]  /*a2c0*/  HMMA.16816.F32 R152, R168.reuse, R154, R16 ;  /* 0x0000009aa898723c */ /* 0x040fe80000001810 */
[----:B------:R-:W-:Y:S01]  /*a2d0*/  ISETP.LE.U32.AND P6, PT, R199, UR8, PT ;  /* 0x00000008c7007c0c */ /* 0x000fe2000bfc3070 */
[----:B------:R-:W5:Y:S01]  /*a2e0*/  LDSM.16.MT88.4 R16, [R210+0xb800] ;  /* 0x00b80000d210783b */ /* 0x000f620000004200 */
[-C--:B--2---:R-:W-:Y:S06]  /*a2f0*/  HMMA.16816.F32 R156, R168, R160.reuse, R20 ;  /* 0x000000a0a89c723c */ /* 0x084fec0000001814 */
[C---:B------:R-:W-:Y:S01]  /*a300*/  HMMA.16816.F32 R140, R172.reuse, R160, R24 ;  /* 0x000000a0ac8c723c */ /* 0x040fe20000001818 */
[----:B------:R-:W2:Y:S04]  /*a310*/  LDSM.16.MT88.4 R20, [R209+0xb800] ;  /* 0x00b80000d114783b */ /* 0x000ea80000004200 */
[----:B------:R-:W-:Y:S01]  /*a320*/  @!P6 HADD2 R219, -R179.H0_H0, -RZ.H0_H0 ;  /* 0xa00000ffb3dbe230 */ /* 0x000fe20000000900 */
[-C--:B------:R-:W-:Y:S03]  /*a330*/  HMMA.16816.F32 R144, R172, R162.reuse, R28 ;  /* 0x000000a2ac90723c */ /* 0x080fe6000000181c */
[----:B------:R-:W2:Y:S02]  /*a340*/  LDSM.16.MT88.4 R24, [R208+0xb800] ;  /* 0x00b80000d018783b */ /* 0x000ea40000004200 */
[----:B------:R-:W-:Y:S01]  /*a350*/  @!P6 PRMT R179, R219, 0x5410, RZ ;  /* 0x00005410dbb3e816 */ /* 0x000fe200000000ff */
[C---:B------:R-:W-:Y:S05]  /*a360*/  HMMA.16816.F32 R160, R168.reuse, R162, R32 ;  /* 0x000000a2a8a0723c */ /* 0x040fea0000001820 */
[----:B------:R-:W-:Y:S01]  /*a370*/  STG.E.U16 desc[UR22][R188.64+0x30], R179 ;  /* 0x000030b3bc007986 */ /* 0x000fe2000c101516 */
[-C--:B-1----:R-:W-:Y:S03]  /*a380*/  HMMA.16816.F32 R36, R168, R4.reuse, R36 ;  /* 0x00000004a824723c */ /* 0x082fe60000001824 */
[----:B------:R-:W-:Y:S03]  /*a390*/  STG.E.U16 desc[UR22][R188.64+0x32], R178 ;  /* 0x000032b2bc007986 */ /* 0x000fe6000c101516 */
[C---:B------:R-:W-:Y:S01]  /*a3a0*/  HMMA.16816.F32 R40, R172.reuse, R4, R40 ;  /* 0x00000004ac28723c */ /* 0x040fe20000001828 */
[----:B------:R-:W-:Y:S04]  /*a3b0*/  STG.E.U16 desc[UR22][R192.64+0x2e], R177 ;  /* 0x00002eb1c0007986 */ /* 0x000fe8000c101516 */
[----:B------:R-:W-:Y:S01]  /*a3c0*/  STG.E.U16 desc[UR22][R192.64+0x30], R176 ;  /* 0x000030b0c0007986 */ /* 0x000fe2000c101516 */
[-C--:B------:R-:W-:Y:S05]  /*a3d0*/  HMMA.16816.F32 R44, R172, R6.reuse, R44 ;  /* 0x00000006ac2c723c */ /* 0x080fea000000182c */
[----:B------:R-:W-:Y:S01]  /*a3e0*/  @P2 PRMT R5, R165, 0x7632, R5 ;  /* 0x00007632a5052816 */ /* 0x000fe20000000005 */
[C---:B------:R-:W-:Y:S05]  /*a3f0*/  HMMA.16816.F32 R48, R168.reuse, R6, R48 ;  /* 0x00000006a830723c */ /* 0x040fea0000001830 */
[----:B------:R-:W-:Y:S01]  /*a400*/  @!P2 PRMT R5, R239, 0x5410, RZ ;  /* 0x00005410ef05a816 */ /* 0x000fe200000000ff */
[-C--:B---3--:R-:W-:Y:S04]  /*a410*/  HMMA.16816.F32 R52, R168, R8.reuse, R52 ;  /* 0x00000008a834723c */ /* 0x088fe80000001834 */
[----:B------:R1:W-:Y:S01]  /*a420*/  STG.E.U16 desc[UR22][R190.64+0x32], R5 ;  /* 0x00003205be007986 */ /* 0x0003e2000c101516 */
[----:B------:R-:W-:Y:S01]  /*a430*/  @!P0 PRMT R165, R240, 0x5410, RZ ;  /* 0x00005410f0a58816 */ /* 0x000fe200000000ff */
[C---:B------:R-:W-:Y:S04]  /*a440*/  HMMA.16816.F32 R56, R172.reuse, R8, R56 ;  /* 0x00000008ac38723c */ /* 0x040fe80000001838 */
[----:B------:R-:W-:Y:S01]  /*a450*/  STG.E.U16 desc[UR22][R190.64+0x30], R165 ;  /* 0x000030a5be007986 */ /* 0x000fe2000c101516 */
[----:B------:R-:W-:Y:S01]  /*a460*/  IADD3 R4, P0, R182, -0x40, RZ ;  /* 0xffffffc0b6047810 */ /* 0x000fe20007f1e0ff */
[-C--:B------:R-:W-:Y:S04]  /*a470*/  HMMA.16816.F32 R60, R172, R10.reuse, R60 ;  /* 0x0000000aac3c723c */ /* 0x080fe8000000183c */
[----:B------:R3:W-:Y:S01]  /*a480*/  STL [R1+0x4c], R4 ;  /* 0x00004c0401007387 */ /* 0x0007e20000100800 */
[----:B------:R-:W-:Y:S01]  /*a490*/  FADD.FTZ R6, R194, R187 ;  /* 0x000000bbc2067221 */ /* 0x000fe20000010000 */
[C---:B------:R-:W-:Y:S04]  /*a4a0*/  HMMA.16816.F32 R64, R168.reuse, R10, R64 ;  /* 0x0000000aa840723c */ /* 0x040fe80000001840 */
[----:B------:R-:W-:Y:S02]  /*a4b0*/  STL [R1+0x84], R6 ;  /* 0x0000840601007387 */ /* 0x000fe40000100800 */
[-C--:B----4-:R-:W-:Y:S06]  /*a4c0*/  HMMA.16816.F32 R68, R168, R12.reuse, R68 ;  /* 0x0000000ca844723c */ /* 0x090fec0000001844 */
[C---:B------:R-:W-:Y:S05]  /*a4d0*/  HMMA.16816.F32 R72, R172.reuse, R12, R72 ;  /* 0x0000000cac48723c */ /* 0x040fea0000001848 */
[----:B-1----:R-:W-:Y:S01]  /*a4e0*/  FADD.FTZ R5, R195, R196 ;  /* 0x000000c4c3057221 */ /* 0x002fe20000010000 */
[-C--:B------:R-:W-:Y:S04]  /*a4f0*/  HMMA.16816.F32 R76, R172, R14.reuse, R76 ;  /* 0x0000000eac4c723c */ /* 0x080fe8000000184c */
[----:B------:R-:W-:Y:S01]  /*a500*/  STL [R1+0x80], R5 ;  /* 0x0000800501007387 */ /* 0x000fe20000100800 */
[----:B---3--:R-:W-:Y:S01]  /*a510*/  FADD.FTZ R4, R198, R197 ;  /* 0x000000c5c6047221 */ /* 0x008fe20000010000 */
[C---:B------:R-:W-:Y:S04]  /*a520*/  HMMA.16816.F32 R80, R168.reuse, R14, R80 ;  /* 0x0000000ea850723c */ /* 0x040fe80000001850 */
[----:B------:R1:W-:Y:S01]  /*a530*/  STL [R1+0x7c], R4 ;  /* 0x00007c0401007387 */ /* 0x0003e20000100800 */
[----:B------:R-:W-:Y:S01]  /*a540*/  IMAD.MOV.U32 R165, RZ, RZ, R2 ;  /* 0x000000ffffa57224 */ /* 0x000fe200078e0002 */
[-C--:B-----5:R-:W-:Y:S06]  /*a550*/  HMMA.16816.F32 R84, R168, R16.reuse, R84 ;  /* 0x00000010a854723c */ /* 0x0a0fec0000001854 */
[C---:B------:R-:W-:Y:S06]  /*a560*/  HMMA.16816.F32 R88, R172.reuse, R16, R88 ;  /* 0x00000010ac58723c */ /* 0x040fec0000001858 */
[-C--:B------:R-:W-:Y:S06]  /*a570*/  HMMA.16816.F32 R92, R172, R18.reuse, R92 ;  /* 0x00000012ac5c723c */ /* 0x080fec000000185c */
[C---:B------:R-:W-:Y:S05]  /*a580*/  HMMA.16816.F32 R96, R168.reuse, R18, R96 ;  /* 0x00000012a860723c */ /* 0x040fea0000001860 */
[----:B-1----:R-:W-:Y:S01]  /*a590*/  FADD.FTZ R4, R167, R166 ;  /* 0x000000a6a7047221 */ /* 0x002fe20000010000 */
[-C--:B--2---:R-:W-:Y:S04]  /*a5a0*/  HMMA.16816.F32 R100, R168, R20.reuse, R100 ;  /* 0x00000014a864723c */ /* 0x084fe80000001864 */
[----:B------:R4:W-:Y:S01]  /*a5b0*/  STL [R1+0x78], R4 ;  /* 0x0000780401007387 */ /* 0x0009e20000100800 */
[----:B------:R-:W-:Y:S01]  /*a5c0*/  IMAD.MOV.U32 R166, RZ, RZ, R3 ;  /* 0x000000ffffa67224 */ /* 0x000fe200078e0003 */
[C---:B------:R-:W-:Y:S05]  /*a5d0*/  HMMA.16816.F32 R104, R172.reuse, R20, R104 ;  /* 0x00000014ac68723c */ /* 0x040fea0000001868 */
[----:B------:R-:W-:Y:S01]  /*a5e0*/  IMAD.MOV.U32 R167, RZ, RZ, R0 ;  /* 0x000000ffffa77224 */ /* 0x000fe200078e0000 */
[-C--:B------:R-:W-:Y:S06]  /*a5f0*/  HMMA.16816.F32 R108, R172, R22.reuse, R108 ;  /* 0x00000016ac6c723c */ /* 0x080fec000000186c */
[C---:B------:R-:W-:Y:S06]  /*a600*/  HMMA.16816.F32 R112, R168.reuse, R22, R112 ;  /* 0x00000016a870723c */ /* 0x040fec0000001870 */
[-C--:B------:R-:W-:Y:S06]  /*a610*/  HMMA.16816.F32 R116, R168, R24.reuse, R116 ;  /* 0x00000018a874723c */ /* 0x080fec0000001874 */
[C---:B------:R-:W-:Y:S06]  /*a620*/  HMMA.16816.F32 R120, R172.reuse, R24, R120 ;  /* 0x00000018ac78723c */ /* 0x040fec0000001878 */
[-C--:B------:R-:W-:Y:S06]  /*a630*/  HMMA.16816.F32 R124, R172, R26.reuse, R124 ;  /* 0x0000001aac7c723c */ /* 0x080fec000000187c */
[----:B------:R-:W-:Y:S07]  /*a640*/  HMMA.16816.F32 R128, R168, R26, R128 ;  /* 0x0000001aa880723c */ /* 0x000fee0000001880 */
[----:B------:R-:W-:Y:S01]  /*a650*/  IADD3.X R171, R183, -0x1, RZ, P0, !PT ;  /* 0xffffffffb7ab7810 */ /* 0x000fe200007fe4ff */
[----:B------:R-:W-:Y:S01]  /*a660*/  IMAD.MOV.U32 R169, RZ, RZ, R164 ;  /* 0x000000ffffa97224 */ /* 0x000fe200078e00a4 */
[----:B------:R-:W-:Y:S01]  /*a670*/  ISETP.LT.AND P0, PT, RZ, UR21, PT ;  /* 0x00000015ff007c0c */ /* 0x000fe2000bf01270 */
[----:B------:R-:W-:Y:S11]  /*a680*/  UIADD3 UR21, UR21, -0x1, URZ ;  /* 0xffffffff15157890 */ /* 0x000ff6000fffe03f */
[----:B------:R-:W-:Y:S01]  /*a690*/  @!UPT UIADD3 URZ, URZ, URZ, URZ ;  /* 0x0000003f3f3ff290 */ /* 0x000fe2000fffe03f */
[----:B----4-:R-:W-:Y:S05]  /*a6a0*/  @P0 BRA `(.L_x_1966) ;  /* 0xffffffc000c00947 */ /* 0x010fea000383ffff */
.L_x_1965:
[----:B------:R-:W3:Y:S01]  /*a6b0*/  LDL.LU R9, [R1+0x84] ;  /* 0x0000840001097983 */ /* 0x000ee20000300800 */
[----:B------:R-:W1:Y:S01]  /*a6c0*/  S2UR UR4, SR_CgaCtaId ;  /* 0x00000000000479c3 */ /* 0x000e620000008800 */
[----:B------:R-:W-:Y:S01]  /*a6d0*/  IMAD.MOV.U32 R19, RZ, RZ, 0x3f800000 ;  /* 0x3f800000ff137424 */ /* 0x000fe200078e00ff */
[----:B------:R-:W-:Y:S01]  /*a6e0*/  ULDC UR6, c[0x0][0x38c] ;  /* 0x0000e30000067ab9 */ /* 0x000fe20000000800 */
[----:B--2---:R-:W2:Y:S04]  /*a6f0*/  LDL.LU R6, [R1+0x80] ;  /* 0x0000800001067983 */ /* 0x004ea80000300800 */
[----:B------:R-:W4:Y:S04]  /*a700*/  LDL.LU R8, [R1+0x7c] ;  /* 0x00007c0001087983 */ /* 0x000f280000300800 */
[----:B------:R-:W5:Y:S04]  /*a710*/  LDL.LU R7, [R1+0x78] ;  /* 0x0000780001077983 */ /* 0x000f680000300800 */
[----:B------:R-:W5:Y:S01]  /*a720*/  LDL R26, [R1+0x20] ;  /* 0x00002000011a7983 */ /* 0x000f620000100800 */
[----:B------:R-:W-:Y:S01]  /*a730*/  IMAD.MOV.U32 R18, RZ, RZ, 0x3f800000 ;  /* 0x3f800000ff127424 */ /* 0x000fe200078e00ff */
[----:B------:R-:W-:Y:S01]  /*a740*/  UMOV UR5, 0x400 ;  /* 0x0000040000057882 */ /* 0x000fe20000000000 */
[----:B------:R-:W-:-:S02]  /*a750*/  IMAD.MOV.U32 R17, RZ, RZ, 0x3f800000 ;  /* 0x3f800000ff117424 */ /* 0x000fc400078e00ff */
[----:B------:R-:W-:Y:S01]  /*a760*/  IMAD.MOV.U32 R16, RZ, RZ, 0x3f800000 ;  /* 0x3f800000ff107424 */ /* 0x000fe200078e00ff */
[----:B-1----:R-:W-:Y:S01]  /*a770*/  ULEA UR4, UR4, UR5, 0x18 ;  /* 0x0000000504047291 */ /* 0x002fe2000f8ec03f */
[----:B---3--:R-:W1:Y:S04]  /*a780*/  SHFL.BFLY PT, R12, R9, 0x2, 0x1f ;  /* 0x0c401f00090c7f89 */ /* 0x008e6800000e0000 */
[----:B--2---:R-:W2:Y:S04]  /*a790*/  SHFL.BFLY PT, R13, R6, 0x2, 0x1f ;  /* 0x0c401f00060d7f89 */ /* 0x004ea800000e0000 */
[----:B----4-:R-:W3:Y:S04]  /*a7a0*/  SHFL.BFLY PT, R4, R8, 0x2, 0x1f ;  /* 0x0c401f0008047f89 */ /* 0x010ee800000e0000 */
[----:B-----5:R-:W4:Y:S01]  /*a7b0*/  SHFL.BFLY PT, R5, R7, 0x2, 0x1f ;  /* 0x0c401f0007057f89 */ /* 0x020f2200000e0000 */
[----:B------:R-:W-:Y:S01]  /*a7c0*/  ISETP.NE.AND P3, PT, R26, -0x1, PT ;  /* 0xffffffff1a00780c */ /* 0x000fe20003f65270 */
[----:B-1----:R-:W-:Y:S01]  /*a7d0*/  FADD.FTZ R12, R12, R9 ;  /* 0x000000090c0c7221 */ /* 0x002fe20000010000 */
[----:B--2---:R-:W-:-:S04]  /*a7e0*/  FADD.FTZ R13, R13, R6 ;  /* 0x000000060d0d7221 */ /* 0x004fc80000010000 */
[----:B------:R-:W1:Y:S01]  /*a7f0*/  SHFL.BFLY PT, R11, R12, 0x1, 0x1f ;  /* 0x0c201f000c0b7f89 */ /* 0x000e6200000e0000 */
[----:B---3--:R-:W-:Y:S01]  /*a800*/  FADD.FTZ R4, R4, R8 ;  /* 0x0000000804047221 */ /* 0x008fe20000010000 */
[----:B------:R-:W2:Y:S01]  /*a810*/  S2R R6, SR_TID.X ;  /* 0x0000000000067919 */ /* 0x000ea20000002100 */
[----:B----4-:R-:W-:Y:S01]  /*a820*/  FADD.FTZ R5, R5, R7 ;  /* 0x0000000705057221 */ /* 0x010fe20000010000 */
[----:B------:R-:W3:Y:S04]  /*a830*/  SHFL.BFLY PT, R10, R13, 0x1, 0x1f ;  /* 0x0c201f000d0a7f89 */ /* 0x000ee800000e0000 */
[----:B------:R-:W4:Y:S04]  /*a840*/  SHFL.BFLY PT, R9, R4, 0x1, 0x1f ;  /* 0x0c201f0004097f89 */ /* 0x000f2800000e0000 */
[----:B------:R-:W5:Y:S01]  /*a850*/  SHFL.BFLY PT, R8, R5, 0x1, 0x1f ;  /* 0x0c201f0005087f89 */ /* 0x000f6200000e0000 */
[----:B-1----:R-:W-:-:S05]  /*a860*/  FADD.FTZ R11, R12, R11 ;  /* 0x0000000b0c0b7221 */ /* 0x002fca0000010000 */
[----:B------:R-:W-:Y:S01]  /*a870*/  FSETP.NE.FTZ.AND P6, PT, R11, RZ, PT ;  /* 0x000000ff0b00720b */ /* 0x000fe20003fd5000 */
[----:B---3--:R-:W-:Y:S01]  /*a880*/  FADD.FTZ R10, R13, R10 ;  /* 0x0000000a0d0a7221 */ /* 0x008fe20000010000 */
[----:B--2---:R-:W-:Y:S01]  /*a890*/  SHF.R.S32.HI R7, RZ, 0x1f, R6 ;  /* 0x0000001fff077819 */ /* 0x004fe20000011406 */
[----:B----4-:R-:W-:-:S03]  /*a8a0*/  FADD.FTZ R9, R4, R9 ;  /* 0x0000000904097221 */ /* 0x010fc60000010000 */
[----:B------:R-:W-:Y:S02]  /*a8b0*/  FSETP.NE.FTZ.AND P5, PT, R10, RZ, PT ;  /* 0x000000ff0a00720b */ /* 0x000fe40003fb5000 */
[----:B------:R-:W-:Y:S01]  /*a8c0*/  LEA.HI R13, R7, R6, RZ, 0x2 ;  /* 0x00000006070d7211 */ /* 0x000fe200078f10ff */
[----:B-----5:R-:W-:Y:S01]  /*a8d0*/  FADD.FTZ R8, R5, R8 ;  /* 0x0000000805087221 */ /* 0x020fe20000010000 */
[----:B------:R-:W-:Y:S01]  /*a8e0*/  FSETP.NE.FTZ.AND P4, PT, R9, RZ, PT ;  /* 0x000000ff0900720b */ /* 0x000fe20003f95000 */
[----:B------:R-:W1:Y:S01]  /*a8f0*/  @P3 LDC.64 R4, c[0x0][0x298] ;  /* 0x0000a600ff043b82 */ /* 0x000e620000000a00 */
[--C-:B------:R-:W-:Y:S01]  /*a900*/  SHF.R.S32.HI R15, RZ, 0x2, R13.reuse ;  /* 0x00000002ff0f7819 */ /* 0x100fe2000001140d */
[----:B------:R-:W2:Y:S01]  /*a910*/  @P6 MUFU.RCP R19, R11 ;  /* 0x0000000b00136308 */ /* 0x000ea20000001000 */
[----:B------:R-:W-:Y:S02]  /*a920*/  SHF.R.S32.HI R22, RZ, 0x1f, R13 ;  /* 0x0000001fff167819 */ /* 0x000fe4000001140d */
[----:B------:R-:W-:-:S02]  /*a930*/  FSETP.NE.FTZ.AND P0, PT, R8, RZ, PT ;  /* 0x000000ff0800720b */ /* 0x000fc40003f15000 */
[----:B------:R-:W-:Y:S02]  /*a940*/  LEA.HI R22, R22, R15, RZ, 0x3 ;  /* 0x0000000f16167211 */ /* 0x000fe400078f18ff */
[-C--:B------:R-:W-:Y:S01]  /*a950*/  LEA.HI R7, R7, R6.reuse, RZ, 0x5 ;  /* 0x0000000607077211 */ /* 0x080fe200078f28ff */
[----:B------:R-:W3:Y:S01]  /*a960*/  @P5 MUFU.RCP R18, R10 ;  /* 0x0000000a00125308 */ /* 0x000ee20000001000 */
[----:B------:R-:W-:Y:S02]  /*a970*/  LOP3.LUT R22, R22, 0xfffffff8, RZ, 0xc0, !PT ;  /* 0xfffffff816167812 */ /* 0x000fe400078ec0ff */
[----:B------:R-:W-:Y:S02]  /*a980*/  LOP3.LUT R13, R13, 0x3ffffffc, RZ, 0xc0, !PT ;  /* 0x3ffffffc0d0d7812 */ /* 0x000fe400078ec0ff */
[----:B------:R-:W-:Y:S01]  /*a990*/  P2R R12, PR, RZ, 0x1 ;  /* 0x00000001ff0c7803 */ /* 0x000fe20000000000 */
[----:B------:R-:W-:Y:S01]  /*a9a0*/  IMAD.IADD R22, R15, 0x1, -R22 ;  /* 0x000000010f167824 */ /* 0x000fe200078e0a16 */
[----:B------:R-:W-:Y:S01]  /*a9b0*/  SHF.R.S32.HI R15, RZ, 0x5, R7 ;  /* 0x00000005ff0f7819 */ /* 0x000fe20000011407 */
[----:B------:R-:W4:Y:S01]  /*a9c0*/  @P4 MUFU.RCP R17, R9 ;  /* 0x0000000900114308 */ /* 0x000f220000001000 */
[----:B------:R-:W-:Y:S01]  /*a9d0*/  IADD3 R20, -R13, R6, RZ ;  /* 0x000000060d147210 */ /* 0x000fe20007ffe1ff */
[C---:B------:R-:W-:Y:S01]  /*a9e0*/  IMAD.SHL.U32 R14, R22.reuse, 0x40, RZ ;  /* 0x00000040160e7824 */ /* 0x040fe200078e00ff */
[----:B------:R-:W-:Y:S01]  /*a9f0*/  R2P PR, R22, 0x6 ;  /* 0x0000000616007804 */ /* 0x000fe20000000000 */
[----:B------:R-:W-:Y:S01]  /*aa00*/  IMAD.MOV.U32 R13, RZ, RZ, 0x20 ;  /* 0x00000020ff0d7424 */ /* 0x000fe200078e00ff */
[----:B------:R-:W-:Y:S01]  /*aa10*/  LEA R15, R15, R20, 0x9 ;  /* 0x000000140f0f7211 */ /* 0x000fe200078e48ff */
[----:B-1----:R-:W-:Y:S01]  /*aa20*/  @P3 IMAD.WIDE.U32 R20, R26, R4, RZ ;  /* 0x000000041a143225 */ /* 0x002fe200078e00ff */
[----:B------:R-:W-:Y:S01]  /*aa30*/  LOP3.LUT R14, R14, 0x1c0, RZ, 0xc0, !PT ;  /* 0x000001c00e0e7812 */ /* 0x000fe200078ec0ff */
[----:B------:R-:W1:Y:S01]  /*aa40*/  @P0 MUFU.RCP R16, R8 ;  /* 0x0000000800100308 */ /* 0x000e620000001000 */
[----:B------:R-:W-:Y:S01]  /*aa50*/  LOP3.LUT R22, R22, 0x1, RZ, 0xc0, !PT ;  /* 0x0000000116167812 */ /* 0x000fe200078ec0ff */
[----:B--2---:R-:W-:Y:S01]  /*aa60*/  FMUL.FTZ R19, R19, UR6 ;  /* 0x0000000613137c20 */ /* 0x004fe20008410000 */
[----:B------:R-:W-:Y:S01]  /*aa70*/  LEA.HI R14, R14, R14, RZ, 0x1d ;  /* 0x0000000e0e0e7211 */ /* 0x000fe200078fe8ff */
[----:B---3--:R-:W-:Y:S01]  /*aa80*/  FMUL.FTZ R18, R18, UR6 ;  /* 0x0000000612127c20 */ /* 0x008fe20008410000 */
[----:B------:R-:W-:Y:S01]  /*aa90*/  SEL R13, R13, 0xffffffe0, !P1 ;  /* 0xffffffe00d0d7807 */ /* 0x000fe20004800000 */
[----:B------:R-:W-:Y:S01]  /*aaa0*/  @P3 IMAD R5, R26, R5, R21 ;  /* 0x000000051a053224 */ /* 0x000fe200078e0215 */
[----:B------:R-:W-:Y:S01]  /*aab0*/  ISETP.NE.U32.AND P0, PT, R22, 0x1, PT ;  /* 0x000000011600780c */ /* 0x000fe20003f05070 */
[----:B------:R-:W-:-:S02]  /*aac0*/  IMAD.U32 R15, R15, 0x2, R14 ;  /* 0x000000020f0f7824 */ /* 0x000fc400078e000e */
[----:B----4-:R-:W-:Y:S01]  /*aad0*/  FMUL.FTZ R17, R17, UR6 ;  /* 0x0000000611117c20 */ /* 0x010fe20008410000 */
[----:B------:R-:W-:Y:S01]  /*aae0*/  IMAD.MOV.U32 R14, RZ, RZ, 0x40 ;  /* 0x00000040ff0e7424 */ /* 0x000fe200078e00ff */
[----:B------:R-:W-:Y:S02]  /*aaf0*/  @P3 MOV R4, R20 ;  /* 0x0000001400043202 */ /* 0x000fe40000000f00 */
[----:B------:R-:W-:Y:S02]  /*ab00*/  LEA R15, R15, UR4, 0x1 ;  /* 0x000000040f0f7c11 */ /* 0x000fe4000f8e08ff */
[----:B------:R-:W-:Y:S01]  /*ab10*/  SEL R14, R14, 0xffffffc0, !P2 ;  /* 0xffffffc00e0e7807 */ /* 0x000fe20005000000 */
[----:B-1----:R-:W-:Y:S01]  /*ab20*/  FMUL.FTZ R16, R16, UR6 ;  /* 0x0000000610107c20 */ /* 0x002fe20008410000 */
        /* <DEDUP_REMOVED lines=9> */
.L_x_1969:
[----:B------:R-:W-:Y:S01]  /*abc0*/  ULDC.U8 UR4, c[0x0][0x3d8] ;  /* 0x0000f60000047ab9 */ /* 0x000fe20000000000 */
[C---:B------:R-:W-:Y:S01]  /*abd0*/  VIADD R20, R15.reuse, 0xfffffff0 ;  /* 0xfffffff00f147836 */ /* 0x040fe20000000000 */
[----:B------:R-:W-:Y:S01]  /*abe0*/  ISETP.NE.AND P1, PT, RZ, UR4, PT ;  /* 0x00000004ff007c0c */ /* 0x000fe2000bf25270 */
[----:B------:R-:W-:Y:S01]  /*abf0*/  ULDC.U8 UR4, c[0x0][0x3d9] ;  /* 0x0000f64000047ab9 */ /* 0x000fe20000000000 */
[----:B------:R-:W-:Y:S01]  /*ac00*/  @P0 VIADD R20, R15, 0x10 ;  /* 0x000000100f140836 */ /* 0x000fe20000000000 */
[----:B------:R-:W-:Y:S02]  /*ac10*/  CS2R R24, SRZ ;  /* 0x0000000000187805 */ /* 0x000fe4000001ff00 */
[----:B------:R-:W-:Y:S02]  /*ac20*/  ISETP.NE.OR P0, PT, RZ, UR4, !P1 ;  /* 0x00000004ff007c0c */ /* 0x000fe4000cf05670 */
[----:B------:R-:W-:Y:S02]  /*ac30*/  P2R R21, PR, RZ, 0x2 ;  /* 0x00000002ff157803 */ /* 0x000fe40000000000 */
[----:B------:R-:W-:-:S09]  /*ac40*/  PLOP3.LUT P2, PT, PT, PT, PT, 0x8, 0x0 ;  /* 0x000000000000781c */ /* 0x000fd20003f4e170 */
[----:B------:R-:W-:Y:S05]  /*ac50*/  @P0 BRA `(.L_x_1970) ;  /* 0x0000000000180947 */ /* 0x000fea0003800000 */
[----:B------:R-:W1:Y:S01]  /*ac60*/  S2R R22, SR_CTAID.Y ;  /* 0x0000000000167919 */ /* 0x000e620000002600 */
[----:B------:R-:W1:Y:S01]  /*ac70*/  LDC R23, c[0x0][0x2c4] ;  /* 0x0000b100ff177b82 */ /* 0x000e620000000800 */
[----:B------:R-:W-:Y:S01]  /*ac80*/  PLOP3.LUT P2, PT, PT, PT, PT, 0x80, 0x0 ;  /* 0x000000000000781c */ /* 0x000fe20003f4f070 */
[----:B-1----:R-:W-:-:S05]  /*ac90*/  IMAD R22, R22, R23, RZ ;  /* 0x0000001716167224 */ /* 0x002fca00078e02ff */
[----:B------:R-:W-:-:S04]  /*aca0*/  SEL R24, R22, R26, !P3 ;  /* 0x0000001a16187207 */ /* 0x000fc80005800000 */
[----:B------:R-:W-:-:S07]  /*acb0*/  SHF.R.S32.HI R25, RZ, 0x1f, R24 ;  /* 0x0000001fff197819 */ /* 0x000fce0000011418 */
.L_x_1970:
[----:B------:R-:W2:Y:S04]  /*acc0*/  LDL R165, [R1+0x28] ;  /* 0x0000280001a57983 */ /* 0x000ea80000100800 */
[----:B------:R-:W3:Y:S01]  /*acd0*/  LDL R166, [R1+0x10] ;  /* 0x0000100001a67983 */ /* 0x000ee20000100800 */
        /* <DEDUP_REMOVED lines=25> */
[----:B------:R-:W-:Y:S01]  /*ae70*/  F2FP.F16.F32.PACK_AB R148, R149, R148 ;  /* 0x000000949594723e */ /* 0x000fe200000000ff */
[----:B------:R-:W-:Y:S01]  /*ae80*/  FMUL.FTZ R140, R17, R140 ;  /* 0x0000008c118c7220 */ /* 0x000fe20000410000 */
[----:B------:R-:W-:Y:S01]  /*ae90*/  F2FP.F16.F32.PACK_AB R150, R151, R150 ;  /* 0x000000969796723e */ /* 0x000fe200000000ff */
[----:B------:R-:W-:Y:S01]  /*aea0*/  FMUL.FTZ R141, R17, R141 ;  /* 0x0000008d118d7220 */ /* 0x000fe20000410000 */
[C---:B------:R-:W-:Y:S01]  /*aeb0*/  FMUL.FTZ R142, R16.reuse, R142 ;  /* 0x0000008e108e7220 */ /* 0x040fe20000410000 */
[C---:B------:R-:W-:Y:S01]  /*aec0*/  FMUL.FTZ R143, R16.reuse, R143 ;  /* 0x0000008f108f7220 */ /* 0x040fe20000410000 */
[----:B------:R-:W-:Y:S01]  /*aed0*/  F2FP.F16.F32.PACK_AB R153, R153, R152 ;  /* 0x000000989999723e */ /* 0x000fe200000000ff */
[----:B------:R-:W-:Y:S01]  /*aee0*/  FMUL.FTZ R144, R17, R144 ;  /* 0x0000009011907220 */ /* 0x000fe20000410000 */
        /* <DEDUP_REMOVED lines=8> */
[----:B------:R-:W-:Y:S01]  /*af70*/  IADD3 R6, -R23, R6, RZ ;  /* 0x0000000617067210 */ /* 0x000fe20007ffe1ff */
        /* <DEDUP_REMOVED lines=12> */
[----:B------:R-:W-:Y:S01]  /*b040*/  IADD3 R23, R15, R13, RZ ;  /* 0x0000000d0f177210 */ /* 0x000fe20007ffe0ff */
[C---:B------:R-:W-:Y:S01]  /*b050*/  FMUL.FTZ R42, R16.reuse, R42 ;  /* 0x0000002a102a7220 */ /* 0x040fe20000410000 */
[C---:B------:R-:W-:Y:S01]  /*b060*/  FMUL.FTZ R43, R16.reuse, R43 ;  /* 0x0000002b102b7220 */ /* 0x040fe20000410000 */
[----:B------:R-:W-:Y:S01]  /*b070*/  F2FP.F16.F32.PACK_AB R160, R161, R160 ;  /* 0x000000a0a1a0723e */ /* 0x000fe200000000ff */
[----:B------:R-:W-:Y:S01]  /*b080*/  STS [R15], R148 ;  /* 0x000000940f007388 */ /* 0x000fe20000000800 */
[----:B------:R-:W-:Y:S01]  /*b090*/  F2FP.F16.F32.PACK_AB R162, R163, R162 ;  /* 0x000000a2a3a2723e */ /* 0x000fe200000000ff */
[----:B------:R-:W-:Y:S01]  /*b0a0*/  FMUL.FTZ R44, R17, R44 ;  /* 0x0000002c112c7220 */ /* 0x000fe20000410000 */
[----:B------:R-:W-:Y:S01]  /*b0b0*/  IADD3 R13, R13, R20, RZ ;  /* 0x000000140d0d7210 */ /* 0x000fe20007ffe0ff */
        /* <DEDUP_REMOVED lines=10> */
[C---:B------:R-:W-:Y:S01]  /*b160*/  FMUL.FTZ R54, R18.reuse, R54 ;  /* 0x0000003612367220 */ /* 0x040fe20000410000 */
[C---:B------:R-:W-:Y:S01]  /*b170*/  FMUL.FTZ R55, R18.reuse, R55 ;  /* 0x0000003712377220 */ /* 0x040fe20000410000 */
[----:B------:R-:W-:Y:S01]  /*b180*/  F2FP.F16.F32.PACK_AB R144, R145, R144 ;  /* 0x000000909190723e */ /* 0x000fe200000000ff */
[----:B------:R-:W-:Y:S01]  /*b190*/  STS [R15+0x2000], R132 ;  /* 0x002000840f007388 */ /* 0x000fe20000000800 */
[----:B------:R-:W-:Y:S01]  /*b1a0*/  F2FP.F16.F32.PACK_AB R146, R147, R146 ;  /* 0x000000929392723e */ /* 0x000fe200000000ff */
[C---:B------:R-:W-:Y:S01]  /*b1b0*/  FMUL.FTZ R64, R19.reuse, R64 ;  /* 0x0000004013407220 */ /* 0x040fe20000410000 */
[----:B------:R-:W-:Y:S01]  /*b1c0*/  FMUL.FTZ R65, R19, R65 ;  /* 0x0000004113417220 */ /* 0x000fe20000410000 */
        /* <DEDUP_REMOVED lines=30> */
[----:B------:R-:W1:Y:S01]  /*b3b0*/  S2R R22, SR_TID.X ;  /* 0x0000000000167919 */ /* 0x000e620000002100 */
[----:B------:R-:W-:Y:S01]  /*b3c0*/  F2FP.F16.F32.PACK_AB R46, R47, R46 ;  /* 0x0000002e2f2e723e */ /* 0x000fe200000000ff */
[C---:B------:R-:W-:Y:S01]  /*b3d0*/  FMUL.FTZ R80, R19.reuse, R80 ;  /* 0x0000005013507220 */ /* 0x040fe20000410000 */
[----:B------:R-:W-:Y:S01]  /*b3e0*/  ISETP.NE.AND P1, PT, RZ, UR4, PT ;  /* 0x00000004ff007c0c */ /* 0x000fe2000bf25270 */
        /* <DEDUP_REMOVED lines=9> */
[----:B------:R-:W-:Y:S01]  /*b480*/  IADD3 R31, R23, R14, RZ ;  /* 0x0000000e171f7210 */ /* 0x000fe20007ffe0ff */
[----:B------:R-:W-:Y:S01]  /*b490*/  FMUL.FTZ R73, R17, R73 ;  /* 0x0000004911497220 */ /* 0x000fe20000410000 */
[C---:B------:R-:W-:Y:S01]  /*b4a0*/  FMUL.FTZ R74, R16.reuse, R74 ;  /* 0x0000004a104a7220 */ /* 0x040fe20000410000 */
[----:B------:R-:W-:Y:S01]  /*b4b0*/  STS [R13+0x2400], R146 ;  /* 0x002400920d007388 */ /* 0x000fe20000000800 */
[C---:B------:R-:W-:Y:S01]  /*b4c0*/  FMUL.FTZ R75, R16.reuse, R75 ;  /* 0x0000004b104b7220 */ /* 0x040fe20000410000 */
[----:B------:R-:W-:Y:S01]  /*b4d0*/  F2FP.F16.F32.PACK_AB R64, R65, R64 ;  /* 0x000000404140723e */ /* 0x000fe200000000ff */
[----:B------:R-:W-:Y:S01]  /*b4e0*/  FMUL.FTZ R76, R17, R76 ;  /* 0x0000004c114c7220 */ /* 0x000fe20000410000 */
[----:B------:R-:W-:Y:S01]  /*b4f0*/  F2FP.F16.F32.PACK_AB R66, R67, R66 ;  /* 0x000000424342723e */ /* 0x000fe200000000ff */
[----:B------:R-:W-:Y:S01]  /*b500*/  STS [R27], R36 ;  /* 0x000000241b007388 */ /* 0x000fe20000000800 */
[----:B------:R-:W-:Y:S01]  /*b510*/  IADD3 R33, R13, R14, RZ ;  /* 0x0000000e0d217210 */ /* 0x000fe20007ffe0ff */
[----:B------:R-:W-:Y:S01]  /*b520*/  FMUL.FTZ R77, R17, R77 ;  /* 0x0000004d114d7220 */ /* 0x000fe20000410000 */
[C---:B------:R-:W-:Y:S01]  /*b530*/  FMUL.FTZ R78, R16.reuse, R78 ;  /* 0x0000004e104e7220 */ /* 0x040fe20000410000 */
[----:B------:R-:W-:Y:S01]  /*b540*/  STS [R27+0x400], R38 ;  /* 0x000400261b007388 */ /* 0x000fe20000000800 */
[----:B------:R-:W-:Y:S01]  /*b550*/  FMUL.FTZ R79, R16, R79 ;  /* 0x0000004f104f7220 */ /* 0x000fe20000410000 */
[----:B------:R-:W-:Y:S01]  /*b560*/  F2FP.F16.F32.PACK_AB R56, R57, R56 ;  /* 0x000000383938723e */ /* 0x000fe200000000ff */
[----:B------:R-:W-:Y:S01]  /*b570*/  FMUL.FTZ R84, R19, R84 ;  /* 0x0000005413547220 */ /* 0x000fe20000410000 */
[----:B------:R-:W-:Y:S01]  /*b580*/  F2FP.F16.F32.PACK_AB R58, R59, R58 ;  /* 0x0000003a3b3a723e */ /* 0x000fe200000000ff */
[----:B------:R-:W-:Y:S01]  /*b590*/  STS [R29], R48 ;  /* 0x000000301d007388 */ /* 0x000fe20000000800 */
[----:B------:R-:W-:Y:S01]  /*b5a0*/  FMUL.FTZ R85, R19, R85 ;  /* 0x0000005513557220 */ /* 0x000fe20000410000 */
[C---:B------:R-:W-:Y:S01]  /*b5b0*/  FMUL.FTZ R86, R18.reuse, R86 ;  /* 0x0000005612567220 */ /* 0x040fe20000410000 */
[C---:B------:R-:W-:Y:S01]  /*b5c0*/  FMUL.FTZ R87, R18.reuse, R87 ;  /* 0x0000005712577220 */ /* 0x040fe20000410000 */
[----:B------:R-:W-:Y:S01]  /*b5d0*/  STS [R29+0x400], R50 ;  /* 0x000400321d007388 */ /* 0x000fe20000000800 */
[----:B------:R-:W-:Y:S01]  /*b5e0*/  F2FP.F16.F32.PACK_AB R60, R61, R60 ;  /* 0x0000003c3d3c723e */ /* 0x000fe200000000ff */
[----:B------:R-:W-:Y:S01]  /*b5f0*/  FMUL.FTZ R96, R19, R96 ;  /* 0x0000006013607220 */ /* 0x000fe20000410000 */
        /* <DEDUP_REMOVED lines=11> */
[C---:B------:R-:W-:Y:S01]  /*b6b0*/  FMUL.FTZ R90, R16.reuse, R90 ;  /* 0x0000005a105a7220 */ /* 0x040fe20000410000 */
[C---:B------:R-:W-:Y:S01]  /*b6c0*/  FMUL.FTZ R91, R16.reuse, R91 ;  /* 0x0000005b105b7220 */ /* 0x040fe20000410000 */
[----:B------:R-:W-:Y:S01]  /*b6d0*/  STS [R29+0x2400], R46 ;  /* 0x0024002e1d007388 */ /* 0x000fe20000000800 */
[----:B------:R-:W-:Y:S01]  /*b6e0*/  F2FP.F16.F32.PACK_AB R81, R81, R80 ;  /* 0x000000505151723e */ /* 0x000fe200000000ff */
[----:B------:R-:W-:Y:S01]  /*b6f0*/  FMUL.FTZ R92, R17, R92 ;  /* 0x0000005c115c7220 */ /* 0x000fe20000410000 */
[----:B------:R-:W-:Y:S01]  /*b700*/  F2FP.F16.F32.PACK_AB R83, R83, R82 ;  /* 0x000000525353723e */ /* 0x000fe200000000ff */
        /* <DEDUP_REMOVED lines=43> */
[C---:B------:R-:W-:Y:S01]  /*b9c0*/  FMUL.FTZ R118, R18.reuse, R118 ;  /* 0x0000007612767220 */ /* 0x040fe20000410000 */
[----:B------:R-:W-:Y:S01]  /*b9d0*/  STS [R20+0x4400], R83 ;  /* 0x0044005314007388 */ /* 0x000fe20000000800 */
[C---:B------:R-:W-:Y:S01]  /*b9e0*/  FMUL.FTZ R119, R18.reuse, R119 ;  /* 0x0000007712777220 */ /* 0x040fe20000410000 */
[----:B------:R-:W-:Y:S01]  /*b9f0*/  F2FP.F16.F32.PACK_AB R92, R93, R92 ;  /* 0x0000005c5d5c723e */ /* 0x000fe200000000ff */
[----:B------:R-:W-:Y:S01]  /*ba00*/  FMUL.FTZ R19, R19, R129 ;  /* 0x0000008113137220 */ /* 0x000fe20000410000 */
[----:B------:R-:W-:Y:S01]  /*ba10*/  F2FP.F16.F32.PACK_AB R94, R95, R94 ;  /* 0x0000005e5f5e723e */ /* 0x000fe200000000ff */
[----:B------:R-:W-:Y:S01]  /*ba20*/  STS [R15+0x6000], R72 ;  /* 0x006000480f007388 */ /* 0x000fe20000000800 */
[C---:B------:R-:W-:Y:S01]  /*ba30*/  FMUL.FTZ R130, R18.reuse, R130 ;  /* 0x0000008212827220 */ /* 0x040fe20000410000 */
[----:B------:R-:W-:Y:S01]  /*ba40*/  FMUL.FTZ R131, R18, R131 ;  /* 0x0000008312837220 */ /* 0x000fe20000410000 */
[----:B------:R-:W-:Y:S01]  /*ba50*/  F2FP.F16.F32.PACK_AB R100, R101, R100 ;  /* 0x000000646564723e */ /* 0x000fe200000000ff */
[----:B------:R4:W-:Y:S01]  /*ba60*/  STS [R15+0x6400], R74 ;  /* 0x0064004a0f007388 */ /* 0x0009e20000000800 */
[----:B------:R-:W-:Y:S01]  /*ba70*/  F2FP.F16.F32.PACK_AB R102, R103, R102 ;  /* 0x000000666766723e */ /* 0x000fe200000000ff */
[C---:B------:R-:W-:Y:S01]  /*ba80*/  FMUL.FTZ R120, R17.reuse, R120 ;  /* 0x0000007811787220 */ /* 0x040fe20000410000 */
[C---:B------:R-:W-:Y:S01]  /*ba90*/  FMUL.FTZ R121, R17.reuse, R121 ;  /* 0x0000007911797220 */ /* 0x040fe20000410000 */
[----:B------:R-:W-:Y:S01]  /*baa0*/  STS [R20+0x6000], R77 ;  /* 0x0060004d14007388 */ /* 0x000fe20000000800 */
[----:B------:R-:W-:Y:S01]  /*bab0*/  FMUL.FTZ R124, R17, R124 ;  /* 0x0000007c117c7220 */ /* 0x000fe20000410000 */
[C---:B------:R-:W-:Y:S01]  /*bac0*/  FMUL.FTZ R122, R16.reuse, R122 ;  /* 0x0000007a107a7220 */ /* 0x040fe20000410000 */
[C---:B------:R-:W-:Y:S01]  /*bad0*/  FMUL.FTZ R123, R16.reuse, R123 ;  /* 0x0000007b107b7220 */ /* 0x040fe20000410000 */
[----:B------:R5:W-:Y:S01]  /*bae0*/  STS [R20+0x6400], R79 ;  /* 0x0064004f14007388 */ /* 0x000be20000000800 */
[----:B------:R-:W-:Y:S01]  /*baf0*/  F2FP.F16.F32.PACK_AB R112, R113, R112 ;  /* 0x000000707170723e */ /* 0x000fe200000000ff */
[----:B------:R-:W2:Y:S01]  /*bb00*/  @!P1 LDC R14, c[0x0][0x2c4] ;  /* 0x0000b100ff0e9b82 */ /* 0x000ea20000000800 */
[----:B------:R-:W-:Y:S01]  /*bb10*/  F2FP.F16.F32.PACK_AB R114, R115, R114 ;  /* 0x000000727372723e */ /* 0x000fe200000000ff */
[----:B------:R-:W-:Y:S01]  /*bb20*/  STS [R23+0x4000], R84 ;  /* 0x0040005417007388 */ /* 0x000fe20000000800 */
[----:B------:R-:W-:Y:S01]  /*bb30*/  FMUL.FTZ R17, R17, R125 ;  /* 0x0000007d11117220 */ /* 0x000fe20000410000 */
[C---:B------:R-:W-:Y:S01]  /*bb40*/  FMUL.FTZ R126, R16.reuse, R126 ;  /* 0x0000007e107e7220 */ /* 0x040fe20000410000 */
[----:B------:R-:W-:Y:S01]  /*bb50*/  FMUL.FTZ R127, R16, R127 ;  /* 0x0000007f107f7220 */ /* 0x000fe20000410000 */
[----:B------:R-:W-:Y:S01]  /*bb60*/  STS [R23+0x4400], R86 ;  /* 0x0044005617007388 */ /* 0x000fe20000000800 */
[----:B------:R-:W-:Y:S01]  /*bb70*/  F2FP.F16.F32.PACK_AB R104, R105, R104 ;  /* 0x000000686968723e */ /* 0x000fe200000000ff */
[----:B------:R-:W1:Y:S01]  /*bb80*/  @P6 MUFU.LG2 R11, R11 ;  /* 0x0000000b000b6308 */ /* 0x000e620000000c00 */
[----:B------:R-:W-:Y:S01]  /*bb90*/  F2FP.F16.F32.PACK_AB R106, R107, R106 ;  /* 0x0000006a6b6a723e */ /* 0x000fe200000000ff */
[----:B------:R-:W-:Y:S01]  /*bba0*/  STS [R13+0x4000], R96 ;  /* 0x004000600d007388 */ /* 0x000fe20000000800 */
[----:B------:R-:W-:Y:S01]  /*bbb0*/  F2FP.F16.F32.PACK_AB R108, R109, R108 ;  /* 0x0000006c6d6c723e */ /* 0x000fe200000000ff */
[----:B------:R-:W3:Y:S01]  /*bbc0*/  @!P1 LDC R35, c[0x0][0x270] ;  /* 0x00009c00ff239b82 */ /* 0x000ee20000000800 */
[----:B------:R-:W-:Y:S01]  /*bbd0*/  F2FP.F16.F32.PACK_AB R110, R111, R110 ;  /* 0x0000006e6f6e723e */ /* 0x000fe200000000ff */
[----:B------:R-:W-:Y:S01]  /*bbe0*/  STS [R13+0x4400], R98 ;  /* 0x004400620d007388 */ /* 0x000fe20000000800 */
[----:B------:R-:W-:Y:S01]  /*bbf0*/  F2FP.F16.F32.PACK_AB R116, R117, R116 ;  /* 0x000000747574723e */ /* 0x000fe200000000ff */
[----:B------:R-:W5:Y:S01]  /*bc00*/  @P5 MUFU.LG2 R10, R10 ;  /* 0x0000000a000a5308 */ /* 0x000f620000000c00 */
[----:B------:R-:W-:Y:S01]  /*bc10*/  F2FP.F16.F32.PACK_AB R118, R119, R118 ;  /* 0x000000767776723e */ /* 0x000fe200000000ff */
[----:B------:R-:W-:Y:S01]  /*bc20*/  STS [R23+0x6000], R88 ;  /* 0x0060005817007388 */ /* 0x000fe20000000800 */
[----:B------:R-:W-:Y:S01]  /*bc30*/  F2FP.F16.F32.PACK_AB R19, R19, R128 ;  /* 0x000000801313723e */ /* 0x000fe200000000ff */
[----:B----4-:R-:W4:Y:S01]  /*bc40*/  @P6 LDC R15, c[0x0][0x2e8] ;  /* 0x0000ba00ff0f6b82 */ /* 0x010f220000000800 */
[----:B------:R-:W-:Y:S01]  /*bc50*/  F2FP.F16.F32.PACK_AB R130, R131, R130 ;  /* 0x000000828382723e */ /* 0x000fe200000000ff */
[----:B------:R2:W-:Y:S01]  /*bc60*/  STS [R23+0x6400], R90 ;  /* 0x0064005a17007388 */ /* 0x0005e20000000800 */
[----:B------:R-:W-:Y:S01]  /*bc70*/  F2FP.F16.F32.PACK_AB R120, R121, R120 ;  /* 0x000000787978723e */ /* 0x000fe200000000ff */
[----:B------:R-:W2:Y:S01]  /*bc80*/  @P4 MUFU.LG2 R9, R9 ;  /* 0x0000000900094308 */ /* 0x000ea20000000c00 */
[----:B------:R-:W-:Y:S01]  /*bc90*/  F2FP.F16.F32.PACK_AB R122, R123, R122 ;  /* 0x0000007a7b7a723e */ /* 0x000fe200000000ff */
[----:B------:R-:W-:Y:S01]  /*bca0*/  STS [R13+0x6000], R92 ;  /* 0x0060005c0d007388 */ /* 0x000fe20000000800 */
[----:B------:R-:W-:Y:S01]  /*bcb0*/  F2FP.F16.F32.PACK_AB R17, R17, R124 ;  /* 0x0000007c1111723e */ /* 0x000fe200000000ff */
[----:B------:R-:W3:Y:S01]  /*bcc0*/  @P5 LDC R28, c[0x0][0x2e8] ;  /* 0x0000ba00ff1c5b82 */ /* 0x000ee20000000800 */
[----:B------:R-:W-:Y:S01]  /*bcd0*/  F2FP.F16.F32.PACK_AB R126, R127, R126 ;  /* 0x0000007e7f7e723e */ /* 0x000fe200000000ff */
[----:B------:R-:W-:Y:S01]  /*bce0*/  STS [R13+0x6400], R94 ;  /* 0x0064005e0d007388 */ /* 0x000fe20000000800 */
[----:B------:R-:W-:Y:S01]  /*bcf0*/  ISETP.NE.AND P3, PT, R21, RZ, PT ;  /* 0x000000ff1500720c */ /* 0x000fe20003f65270 */
[----:B-1----:R-:W-:Y:S01]  /*bd00*/  @P6 FMUL.FTZ R11, R11, 0.69314718246459960938 ;  /* 0x3f3172180b0b6820 */ /* 0x002fe20000410000 */
[----:B------:R-:W-:Y:S01]  /*bd10*/  PLOP3.LUT P0, PT, PT, PT, PT, 0x8, 0x0 ;  /* 0x000000000000781c */ /* 0x000fe20003f0e170 */
[----:B------:R-:W-:Y:S01]  /*bd20*/  STS [R27+0x4000], R100 ;  /* 0x004000641b007388 */ /* 0x000fe20000000800 */
[----:B------:R-:W-:Y:S01]  /*bd30*/  @!P1 PLOP3.LUT P0, PT, P3, PT, PT, 0x80, 0x0 ;  /* 0x000000000000981c */ /* 0x000fe20001f0f070 */
[----:B------:R-:W1:Y:S01]  /*bd40*/  S2UR UR4, SR_CTAID.X ;  /* 0x00000000000479c3 */ /* 0x000e620000002500 */
[----:B------:R-:W-:Y:S01]  /*bd50*/  SHF.R.S32.HI R21, RZ, 0x1f, R22 ;  /* 0x0000001fff157819 */ /* 0x000fe20000011416 */
[----:B------:R-:W-:Y:S01]  /*bd60*/  STS [R27+0x4400], R102 ;  /* 0x004400661b007388 */ /* 0x000fe20000000800 */
[----:B-----5:R-:W-:Y:S01]  /*bd70*/  MOV R20, 0x7f800000 ;  /* 0x7f80000000147802 */ /* 0x020fe20000000f00 */
[----:B------:R-:W-:Y:S01]  /*bd80*/  @P5 FMUL.FTZ R10, R10, 0.69314718246459960938 ;  /* 0x3f3172180a0a5820 */ /* 0x000fe20000410000 */
[-C--:B------:R-:W-:Y:S01]  /*bd90*/  LEA.HI R21, R21, R22.reuse, RZ, 0x3 ;  /* 0x0000001615157211 */ /* 0x080fe200078f18ff */
[----:B------:R-:W-:Y:S01]  /*bda0*/  STS [R29+0x4000], R112 ;  /* 0x004000701d007388 */ /* 0x000fe20000000800 */
[----:B------:R-:W-:Y:S01]  /*bdb0*/  @P1 MOV R30, 0x1 ;  /* 0x00000001001e1802 */ /* 0x000fe20000000f00 */
[----:B----4-:R-:W-:Y:S01]  /*bdc0*/  @P6 FFMA.FTZ R20, R164, R15, R11 ;  /* 0x0000000fa4146223 */ /* 0x010fe2000001000b */
[----:B------:R-:W-:Y:S01]  /*bdd0*/  LOP3.LUT R7, R21, 0xfffffff8, RZ, 0xc0, !PT ;  /* 0xfffffff815077812 */ /* 0x000fe200078ec0ff */
[----:B------:R-:W-:Y:S01]  /*bde0*/  STS [R29+0x4400], R114 ;  /* 0x004400721d007388 */ /* 0x000fe20000000800 */
[----:B------:R-:W-:Y:S01]  /*bdf0*/  ISETP.NE.AND P6, PT, R12, RZ, PT ;  /* 0x000000ff0c00720c */ /* 0x000fe20003fc5270 */
[----:B--2---:R-:W3:Y:S01]  /*be00*/  @P0 LDC R14, c[0x0][0x2e4] ;  /* 0x0000b900ff0e0b82 */ /* 0x004ee20000000800 */
[----:B------:R-:W-:Y:S01]  /*be10*/  IADD3 R7, -R7, R22, RZ ;  /* 0x0000001607077210 */ /* 0x000fe20007ffe1ff */
[----:B------:R-:W-:Y:S01]  /*be20*/  STS [R27+0x6000], R104 ;  /* 0x006000681b007388 */ /* 0x000fe20000000800 */
[----:B------:R-:W-:Y:S01]  /*be30*/  SHF.R.S32.HI R34, RZ, 0x3, R21 ;  /* 0x00000003ff227819 */ /* 0x000fe20000011415 */
[----:B------:R-:W-:Y:S01]  /*be40*/  @P4 FMUL.FTZ R9, R9, 0.69314718246459960938 ;  /* 0x3f31721809094820 */ /* 0x000fe20000410000 */
[----:B------:R-:W-:Y:S01]  /*be50*/  LOP3.LUT P3, RZ, R6, 0x3, RZ, 0xc0, !PT ;  /* 0x0000000306ff7812 */ /* 0x000fe2000786c0ff */
[----:B------:R2:W-:Y:S01]  /*be60*/  STS [R27+0x6400], R106 ;  /* 0x0064006a1b007388 */ /* 0x0005e20000000800 */
[C---:B------:R-:W-:Y:S01]  /*be70*/  IADD3 R11, R34.reuse, 0x10, RZ ;  /* 0x00000010220b7810 */ /* 0x040fe20007ffe0ff */
[----:B------:R-:W4:Y:S01]  /*be80*/  @P1 LDC.64 R22, c[0x0][0x2c0] ;  /* 0x0000b000ff161b82 */ /* 0x000f220000000a00 */
[----:B------:R-:W-:Y:S01]  /*be90*/  IADD3 R6, R34, 0x30, RZ ;  /* 0x0000003022067810 */ /* 0x000fe20007ffe0ff */
[----:B------:R-:W-:Y:S01]  /*bea0*/  STS [R29+0x6000], R108 ;  /* 0x0060006c1d007388 */ /* 0x000fe20000000800 */
[----:B------:R-:W-:Y:S01]  /*beb0*/  BSSY B0, `(.L_x_1971) ;  /* 0x0000060000007945 */ /* 0x000fe20003800000 */
[----:B------:R-:W5:Y:S02]  /*bec0*/  @P6 MUFU.LG2 R8, R8 ;  /* 0x0000000800086308 */ /* 0x000f640000000c00 */
[----:B------:R5:W-:Y:S02]  /*bed0*/  STS [R29+0x6400], R110 ;  /* 0x0064006e1d007388 */ /* 0x000be40000000800 */
[----:B------:R-:W1:Y:S02]  /*bee0*/  @P4 LDC R15, c[0x0][0x2e8] ;  /* 0x0000ba00ff0f4b82 */ /* 0x000e640000000800 */
[----:B------:R1:W-:Y:S04]  /*bef0*/  STS [R31+0x4000], R116 ;  /* 0x004000741f007388 */ /* 0x0003e80000000800 */
[----:B------:R1:W-:Y:S02]  /*bf00*/  STS [R31+0x4400], R118 ;  /* 0x004400761f007388 */ /* 0x0003e40000000800 */
[----:B------:R-:W1:Y:S01]  /*bf10*/  @P6 LDC R21, c[0x0][0x2e8] ;  /* 0x0000ba00ff156b82 */ /* 0x000e620000000800 */
[----:B---3--:R-:W-:Y:S01]  /*bf20*/  @!P1 IMAD R30, R14, R35, RZ ;  /* 0x000000230e1e9224 */ /* 0x008fe200078e02ff */
[----:B------:R3:W-:Y:S01]  /*bf30*/  STS [R33+0x4000], R19 ;  /* 0x0040001321007388 */ /* 0x0007e20000000800 */
[----:B------:R-:W-:-:S02]  /*bf40*/  ISETP.GE.AND P0, PT, R11, R166, PT ;  /* 0x000000a60b00720c */ /* 0x000fc40003f06270 */
[----:B------:R-:W-:Y:S01]  /*bf50*/  MOV R11, 0x7f800000 ;  /* 0x7f800000000b7802 */ /* 0x000fe20000000f00 */
[----:B------:R3:W-:Y:S01]  /*bf60*/  STS [R33+0x4400], R130 ;  /* 0x0044008221007388 */ /* 0x0007e20000000800 */
[----:B------:R-:W-:Y:S01]  /*bf70*/  @P5 FFMA.FTZ R11, R3, R28, R10 ;  /* 0x0000001c030b5223 */ /* 0x000fe2000001000a */
[----:B--2---:R-:W2:Y:S01]  /*bf80*/  @P1 LDC R27, c[0x0][0x2c0] ;  /* 0x0000b000ff1b1b82 */ /* 0x004ea20000000800 */
[----:B------:R-:W-:Y:S01]  /*bf90*/  IADD3 R3, R34, 0x20, RZ ;  /* 0x0000002022037810 */ /* 0x000fe20007ffe0ff */
[----:B------:R3:W-:Y:S01]  /*bfa0*/  STS [R31+0x6000], R120 ;  /* 0x006000781f007388 */ /* 0x0007e20000000800 */
[----:B----4-:R-:W-:Y:S01]  /*bfb0*/  @P1 IMAD R23, R23, R22, RZ ;  /* 0x0000001617171224 */ /* 0x010fe200078e02ff */
[----:B------:R-:W-:Y:S02]  /*bfc0*/  P2R R12, PR, RZ, 0x1 ;  /* 0x00000001ff0c7803 */ /* 0x000fe40000000000 */
[----:B------:R3:W-:Y:S01]  /*bfd0*/  STS [R31+0x6400], R122 ;  /* 0x0064007a1f007388 */ /* 0x0007e20000000800 */
[----:B------:R-:W-:Y:S01]  /*bfe0*/  @!P1 MOV R23, R14 ;  /* 0x0000000e00179202 */ /* 0x000fe20000000f00 */
[----:B-----5:R-:W-:Y:S01]  /*bff0*/  @P6 FMUL.FTZ R29, R8, 0.69314718246459960938 ;  /* 0x3f317218081d6820 */ /* 0x020fe20000410000 */
[----:B------:R-:W-:Y:S01]  /*c000*/  ISETP.GE.AND P0, PT, R3, R166, PT ;  /* 0x000000a60300720c */ /* 0x000fe20003f06270 */
[----:B------:R3:W-:Y:S01]  /*c010*/  STS [R33+0x6000], R17 ;  /* 0x0060001121007388 */ /* 0x0007e20000000800 */
[----:B------:R-:W-:Y:S01]  /*c020*/  MOV R10, 0x7f800000 ;  /* 0x7f800000000a7802 */ /* 0x000fe20000000f00 */
[----:B-1----:R-:W-:Y:S01]  /*c030*/  @P4 FFMA.FTZ R10, R2, R15, R9 ;  /* 0x0000000f020a4223 */ /* 0x002fe20000010009 */
[----:B------:R-:W-:Y:S01]  /*c040*/  MOV R15, 0x7f800000 ;  /* 0x7f800000000f7802 */ /* 0x000fe20000000f00 */
[----:B------:R3:W-:Y:S01]  /*c050*/  STS [R33+0x6400], R126 ;  /* 0x0064007e21007388 */ /* 0x0007e20000000800 */
[----:B------:R-:W-:Y:S01]  /*c060*/  @P6 FFMA.FTZ R15, R0, R21, R29 ;  /* 0x00000015000f6223 */ /* 0x000fe2000001001d */
[----:B------:R-:W-:Y:S01]  /*c070*/  SHF.L.U32 R21, R7, 0x3, RZ ;  /* 0x0000000307157819 */ /* 0x000fe200000006ff */
[----:B------:R-:W-:Y:S01]  /*c080*/  BAR.SYNC.DEFER_BLOCKING 0x0 ;  /* 0x0000000000007b1d */ /* 0x000fe20000010000 */
[----:B------:R-:W-:-:S05]  /*c090*/  @!P1 MOV R27, 0x1 ;  /* 0x00000001001b9802 */ /* 0x000fca0000000f00 */
[----:B------:R-:W1:Y:S01]  /*c0a0*/  S2R R13, SR_CTAID.Y ;  /* 0x00000000000d7919 */ /* 0x000e620000002600 */
[----:B--2---:R-:W-:Y:S01]  /*c0b0*/  IMAD R3, R27, UR4, RZ ;  /* 0x000000041b037c24 */ /* 0x004fe2000f8e02ff */
[----:B------:R-:W2:Y:S04]  /*c0c0*/  S2R R26, SR_CTAID.Z ;  /* 0x00000000001a7919 */ /* 0x000ea80000002700 */
[----:B------:R-:W-:-:S04]  /*c0d0*/  SHF.L.U32 R3, R3, 0x7, RZ ;  /* 0x0000000703037819 */ /* 0x000fc800000006ff */
[----:B------:R-:W-:Y:S01]  /*c0e0*/  SHF.R.S32.HI R9, RZ, 0x1f, R3 ;  /* 0x0000001fff097819 */ /* 0x000fe20000011403 */
[----:B------:R3:W4:Y:S01]  /*c0f0*/  LDS.128 R16, [R165+0x3800] ;  /* 0x00380000a5107984 */ /* 0x0007220000000c00 */
[----:B-1----:R-:W-:-:S05]  /*c100*/  IMAD R13, R13, R30, RZ ;  /* 0x0000001e0d0d7224 */ /* 0x002fca00078e02ff */
[----:B------:R-:W-:Y:S02]  /*c110*/  SEL R14, R13, RZ, !P2 ;  /* 0x000000ff0d0e7207 */ /* 0x000fe40005000000 */
[----:B------:R-:W-:Y:S02]  /*c120*/  P2R R13, PR, RZ, 0x1 ;  /* 0x00000001ff0d7803 */ /* 0x000fe40000000000 */
[----:B------:R-:W-:Y:S01]  /*c130*/  ISETP.GE.AND P0, PT, R6, R166, PT ;  /* 0x000000a60600720c */ /* 0x000fe20003f06270 */
[----:B--2---:R-:W-:-:S03]  /*c140*/  IMAD R23, R26, R23, R14 ;  /* 0x000000171a177224 */ /* 0x004fc600078e020e */
[----:B------:R-:W-:Y:S02]  /*c150*/  P2R R14, PR, RZ, 0x1 ;  /* 0x00000001ff0e7803 */ /* 0x000fe40000000000 */
[--C-:B------:R-:W-:Y:S02]  /*c160*/  IADD3 R22, P1, P0, R3, R24, R23.reuse ;  /* 0x0000001803167210 */ /* 0x100fe4000783e017 */
[----:B------:R-:W-:-:S04]  /*c170*/  SHF.R.S32.HI R24, RZ, 0x1f, R23 ;  /* 0x0000001fff187819 */ /* 0x000fc80000011417 */
[----:B------:R-:W-:Y:S01]  /*c180*/  IADD3.X R24, R9, R25, R24, P1, P0 ;  /* 0x0000001909187210 */ /* 0x000fe20000fe0418 */
[----:B---34-:R-:W-:Y:S06]  /*c190*/  @P3 BRA `(.L_x_1972) ;  /* 0x0000000000c43947 */ /* 0x018fec0003800000 */
[----:B------:R-:W1:Y:S02]  /*c1a0*/  S2R R0, SR_TID.X ;  /* 0x0000000000007919 */ /* 0x000e640000002100 */
[----:B-1----:R-:W-:-:S04]  /*c1b0*/  SHF.R.S32.HI R3, RZ, 0x1f, R0 ;  /* 0x0000001fff037819 */ /* 0x002fc80000011400 */
[----:B------:R-:W-:-:S04]  /*c1c0*/  LEA.HI R2, R3, R0, RZ, 0x5 ;  /* 0x0000000003027211 */ /* 0x000fc800078f28ff */
[----:B------:R-:W-:Y:S02]  /*c1d0*/  LOP3.LUT R7, R2, 0xffffffe0, RZ, 0xc0, !PT ;  /* 0xffffffe002077812 */ /* 0x000fe400078ec0ff */
[--C-:B------:R-:W-:Y:S02]  /*c1e0*/  SHF.R.S32.HI R3, RZ, 0x5, R2.reuse ;  /* 0x00000005ff037819 */ /* 0x100fe40000011402 */
[----:B------:R-:W-:Y:S01]  /*c1f0*/  SHF.R.S32.HI R2, RZ, 0x1f, R2 ;  /* 0x0000001fff027819 */ /* 0x000fe20000011402 */
[----:B------:R-:W-:-:S03]  /*c200*/  IMAD.IADD R7, R0, 0x1, -R7 ;  /* 0x0000000100077824 */ /* 0x000fc600078e0a07 */
[----:B------:R-:W-:Y:S02]  /*c210*/  LEA.HI R2, R2, R3, RZ, 0x2 ;  /* 0x0000000302027211 */ /* 0x000fe400078f10ff */
[----:B------:R-:W-:Y:S02]  /*c220*/  SHF.R.S32.HI R0, RZ, 0x1f, R7 ;  /* 0x0000001fff007819 */ /* 0x000fe40000011407 */
[----:B------:R-:W-:Y:S02]  /*c230*/  LOP3.LUT R2, R2, 0xffffffc, RZ, 0xc0, !PT ;  /* 0x0ffffffc02027812 */ /* 0x000fe400078ec0ff */
[----:B------:R-:W-:-:S03]  /*c240*/  LEA.HI R0, R0, R7, RZ, 0x2 ;  /* 0x0000000700007211 */ /* 0x000fc600078f10ff */
[----:B------:R-:W-:Y:S01]  /*c250*/  IMAD.IADD R2, R3, 0x1, -R2 ;  /* 0x0000000103027824 */ /* 0x000fe200078e0a02 */
        /* <DEDUP_REMOVED lines=8> */
[C---:B------:R-:W-:Y:S02]  /*c2e0*/  @!P3 IMAD R23, R28.reuse, R27, RZ ;  /* 0x0000001b1c17b224 */ /* 0x040fe400078e02ff */
[----:B------:R-:W-:-:S03]  /*c2f0*/  VIADD R28, R28, 0x48 ;  /* 0x000000481c1c7836 */ /* 0x000fc60000000000 */
[C---:B------:R-:W-:Y:S01]  /*c300*/  @!P3 IADD3 R9, P0, R23.reuse, R22, RZ ;  /* 0x000000161709b210 */ /* 0x040fe20007f1e0ff */
[-C--:B------:R-:W-:Y:S01]  /*c310*/  @!P1 IMAD R29, R0, R27.reuse, RZ ;  /* 0x0000001b001d9224 */ /* 0x080fe200078e02ff */
[----:B------:R-:W2:Y:S02]  /*c320*/  @!P2 LDC.64 R6, c[0x0][0x2b0] ;  /* 0x0000ac00ff06ab82 */ /* 0x000ea40000000a00 */
[----:B------:R-:W-:Y:S01]  /*c330*/  @!P3 LEA.HI.X.SX32 R30, R23, R24, 0x1, P0 ;  /* 0x00000018171eb211 */ /* 0x000fe200000f0eff */
[----:B------:R-:W-:Y:S01]  /*c340*/  @!P2 IMAD R23, R8, R27, RZ ;  /* 0x0000001b0817a224 */ /* 0x000fe200078e02ff */
[----:B-1----:R-:W-:-:S04]  /*c350*/  @!P3 LEA R32, P0, R9, R2, 0x2 ;  /* 0x000000020920b211 */ /* 0x002fc800078010ff */
[----:B------:R-:W-:Y:S02]  /*c360*/  @!P3 LEA.HI.X R33, R9, R3, R30, 0x2, P0 ;  /* 0x000000030921b211 */ /* 0x000fe400000f141e */
[----:B------:R-:W-:Y:S01]  /*c370*/  ISETP.GE.AND P0, PT, R28, R166, PT ;  /* 0x000000a61c00720c */ /* 0x000fe20003f06270 */
[----:B------:R-:W1:Y:S02]  /*c380*/  @!P1 LDC.64 R2, c[0x0][0x2b0] ;  /* 0x0000ac00ff029b82 */ /* 0x000e640000000a00 */
[----:B------:R3:W-:Y:S01]  /*c390*/  @!P3 STG.E desc[UR22][R32.64], R20 ;  /* 0x000000142000b986 */ /* 0x0007e2000c101916 */
[----:B------:R-:W-:-:S04]  /*c3a0*/  @!P2 IADD3 R25, P3, R23, R22, RZ ;  /* 0x000000161719a210 */ /* 0x000fc80007f7e0ff */
[----:B------:R-:W-:Y:S02]  /*c3b0*/  @!P2 LEA.HI.X.SX32 R0, R23, R24, 0x1, P3 ;  /* 0x000000181700a211 */ /* 0x000fe400018f0eff */
[----:B--2---:R-:W-:-:S03]  /*c3c0*/  @!P2 LEA R6, P3, R25, R6, 0x2 ;  /* 0x000000061906a211 */ /* 0x004fc600078610ff */
[----:B------:R-:W2:Y:S01]  /*c3d0*/  @!P0 LDC.64 R8, c[0x0][0x2b0] ;  /* 0x0000ac00ff088b82 */ /* 0x000ea20000000a00 */
        /* <DEDUP_REMOVED lines=10> */
[----:B--2---:R-:W-:-:S04]  /*c480*/  @!P0 LEA R8, P3, R22, R8, 0x2 ;  /* 0x0000000816088211 */ /* 0x004fc800078610ff */
[----:B------:R-:W-:-:S05]  /*c490*/  @!P0 LEA.HI.X R9, R22, R9, R24, 0x2, P3 ;  /* 0x0000000916098211 */ /* 0x000fca00018f1418 */
[----:B------:R3:W-:Y:S04]  /*c4a0*/  @!P0 STG.E desc[UR22][R8.64], R15 ;  /* 0x0000000f08008986 */ /* 0x0007e8000c101916 */
.L_x_1972:
[----:B------:R-:W-:Y:S05]  /*c4b0*/  BSYNC B0 ;  /* 0x0000000000007941 */ /* 0x000fea0003800000 */
.L_x_1971:
[----:B---3--:R1:W5:Y:S01]  /*c4c0*/  LDL R15, [R1+0x2c] ;  /* 0x00002c00010f7983 */ /* 0x0083620000100800 */
[----:B------:R-:W-:Y:S01]  /*c4d0*/  IADD3 R22, P0, R21, R4, RZ ;  /* 0x0000000415167210 */ /* 0x000fe20007f1e0ff */
[----:B------:R-:W-:Y:S01]  /*c4e0*/  VIADD R3, R34, 0x50 ;  /* 0x0000005022037836 */ /* 0x000fe20000000000 */
[----:B------:R-:W-:Y:S01]  /*c4f0*/  SHF.R.S32.HI R4, RZ, 0x1f, R26 ;  /* 0x0000001fff047819 */ /* 0x000fe2000001141a */
[----:B------:R-:W2:Y:S01]  /*c500*/  S2R R6, SR_CTAID.X ;  /* 0x0000000000067919 */ /* 0x000ea20000002500 */
[----:B------:R-:W-:Y:S01]  /*c510*/  SHF.R.S32.HI R35, RZ, 0x1f, R34 ;  /* 0x0000001fff237819 */ /* 0x000fe20000011422 */
[----:B------:R-:W-:Y:S01]  /*c520*/  ULDC.64 UR4, c[0x0][0x2a0] ;  /* 0x0000a80000047ab9 */ /* 0x000fe20000000a00 */
[----:B------:R-:W-:Y:S01]  /*c530*/  SHF.R.S32.HI R2, RZ, 0x1f, R21 ;  /* 0x0000001fff027819 */ /* 0x000fe20000011415 */
[----:B------:R1:W3:Y:S01]  /*c540*/  LDS.128 R8, [R165] ;  /* 0x00000000a5087984 */ /* 0x0002e20000000c00 */
[-C--:B------:R-:W-:Y:S01]  /*c550*/  ISETP.GE.AND P6, PT, R3, R166.reuse, PT ;  /* 0x000000a60300720c */ /* 0x080fe20003fc6270 */
[----:B------:R-:W-:Y:S01]  /*c560*/  IMAD R3, R4, UR4, RZ ;  /* 0x0000000404037c24 */ /* 0x000fe2000f8e02ff */
[----:B------:R-:W-:Y:S01]  /*c570*/  IADD3.X R23, R2, R5, RZ, P0, !PT ;  /* 0x0000000502177210 */ /* 0x000fe200007fe4ff */
[C---:B------:R-:W-:Y:S01]  /*c580*/  VIADD R0, R34.reuse, 0x40 ;  /* 0x0000004022007836 */ /* 0x040fe20000000000 */
[C---:B------:R-:W-:Y:S01]  /*c590*/  ISETP.GE.AND P0, PT, R34.reuse, R166, PT ;  /* 0x000000a62200720c */ /* 0x040fe20003f06270 */
[----:B------:R-:W-:Y:S01]  /*c5a0*/  BSSY B0, `(.L_x_1973) ;  /* 0x0000017000007945 */ /* 0x000fe20003800000 */
[----:B------:R-:W-:-:S02]  /*c5b0*/  VIADD R2, R34, 0x60 ;  /* 0x0000006022027836 */ /* 0x000fc40000000000 */
[----:B------:R-:W-:Y:S01]  /*c5c0*/  ISETP.GE.AND P3, PT, R0, R166, PT ;  /* 0x000000a60000720c */ /* 0x000fe20003f66270 */
[C---:B------:R-:W-:Y:S02]  /*c5d0*/  IMAD R0, R26.reuse, UR5, R3 ;  /* 0x000000051a007c24 */ /* 0x040fe4000f8e0203 */
[----:B------:R-:W-:-:S05]  /*c5e0*/  IMAD.WIDE.U32 R22, R26, UR4, R22 ;  /* 0x000000041a167c25 */ /* 0x000fca000f8e0016 */
[----:B------:R-:W-:Y:S01]  /*c5f0*/  IADD3 R27, R23, R0, RZ ;  /* 0x00000000171b7210 */ /* 0x000fe20007ffe0ff */
[----:B--2---:R-:W-:Y:S02]  /*c600*/  IMAD.WIDE R24, R6, 0x80, R34 ;  /* 0x0000008006187825 */ /* 0x004fe400078e0222 */
[----:B------:R1:W2:Y:S01]  /*c610*/  LDS.128 R4, [R165+0x4000] ;  /* 0x00400000a5047984 */ /* 0x0002a20000000c00 */
[----:B------:R-:W-:Y:S05]  /*c620*/  @P0 BRA `(.L_x_1974) ;  /* 0x0000000000380947 */ /* 0x000fea0003800000 */
        /* <DEDUP_REMOVED lines=12> */
[----:B---3--:R4:W-:Y:S04]  /*c6f0*/  @!P1 STG.E.128 desc[UR22][R30.64], R8 ;  /* 0x000000081e009986 */ /* 0x0089e8000c101d16 */
[----:B--2---:R4:W-:Y:S02]  /*c700*/  @!P0 STG.E.128 desc[UR22][R30.64+0x80], R4 ;  /* 0x000080041e008986 */ /* 0x0049e4000c101d16 */
.L_x_1974:
[----:B------:R-:W-:Y:S05]  /*c710*/  BSYNC B0 ;  /* 0x0000000000007941 */ /* 0x000fea0003800000 */
.L_x_1973:
[----:B---34-:R3:W4:Y:S01]  /*c720*/  LDS.128 R8, [R165+0x800] ;  /* 0x00080000a5087984 */ /* 0x0187220000000c00 */
[----:B------:R-:W-:Y:S01]  /*c730*/  ISETP.NE.AND P0, PT, R12, RZ, PT ;  /* 0x000000ff0c00720c */ /* 0x000fe20003f05270 */
[----:B------:R-:W-:Y:S01]  /*c740*/  BSSY B0, `(.L_x_1975) ;  /* 0x0000016000007945 */ /* 0x000fe20003800000 */
[----:B------:R-:W-:Y:S01]  /*c750*/  ISETP.GE.AND P5, PT, R2, R166, PT ;  /* 0x000000a60200720c */ /* 0x000fe20003fa6270 */
[----:B--2---:R3:W2:Y:S01]  /*c760*/  LDS.128 R4, [R165+0x4800] ;  /* 0x00480000a5047984 */ /* 0x0046a20000000c00 */
[----:B------:R-:W-:-:S09]  /*c770*/  VIADD R34, R34, 0x70 ;  /* 0x0000007022227836 */ /* 0x000fd20000000000 */
        /* <DEDUP_REMOVED lines=17> */
[----:B--2---:R4:W-:Y:S02]  /*c890*/  @!P0 STG.E.128 desc[UR22][R2.64+0x80], R4 ;  /* 0x0000800402008986 */ /* 0x0049e4000c101d16 */
.L_x_1976:
[----:B------:R-:W-:Y:S05]  /*c8a0*/  BSYNC B0 ;  /* 0x0000000000007941 */ /* 0x000fea0003800000 */
.L_x_1975:
[----:B----4-:R4:W1:Y:S01]  /*c8b0*/  LDS.128 R8, [R165+0x1000] ;  /* 0x00100000a5087984 */ /* 0x0108620000000c00 */
[----:B------:R-:W-:Y:S01]  /*c8c0*/  ISETP.NE.AND P0, PT, R13, RZ, PT ;  /* 0x000000ff0d00720c */ /* 0x000fe20003f05270 */
[----:B------:R-:W-:Y:S01]  /*c8d0*/  BSSY B0, `(.L_x_1977) ;  /* 0x0000015000007945 */ /* 0x000fe20003800000 */
[----:B------:R-:W-:Y:S01]  /*c8e0*/  ISETP.GE.AND P4, PT, R34, R166, PT ;  /* 0x000000a62200720c */ /* 0x000fe20003f86270 */
[----:B--2---:R4:W2:Y:S10]  /*c8f0*/  LDS.128 R4, [R165+0x5000] ;  /* 0x00500000a5047984 */ /* 0x0048b40000000c00 */
        /* <DEDUP_REMOVED lines=17> */
[----:B--2---:R1:W-:Y:S02]  /*ca10*/  @!P0 STG.E.128 desc[UR22][R2.64+0x80], R4 ;  /* 0x0000800402008986 */ /* 0x0043e4000c101d16 */
.L_x_1978:
[----:B------:R-:W-:Y:S05]  /*ca20*/  BSYNC B0 ;  /* 0x0000000000007941 */ /* 0x000fea0003800000 */
.L_x_1977:
[----:B-1----:R1:W1:Y:S01]  /*ca30*/  LDS.128 R8, [R165+0x1800] ;  /* 0x00180000a5087984 */ /* 0x0022620000000c00 */
[----:B------:R-:W-:Y:S01]  /*ca40*/  ISETP.NE.AND P0, PT, R14, RZ, PT ;  /* 0x000000ff0e00720c */ /* 0x000fe20003f05270 */
[----:B------:R-:W-:Y:S02]  /*ca50*/  BSSY B0, `(.L_x_1979) ;  /* 0x0000014000007945 */ /* 0x000fe40003800000 */
[----:B--2---:R2:W1:Y:S10]  /*ca60*/  LDS.128 R4, [R165+0x5800] ;  /* 0x00580000a5047984 */ /* 0x0044740000000c00 */
        /* <DEDUP_REMOVED lines=18> */
.L_x_1980:
[----:B------:R-:W-:Y:S05]  /*cb90*/  BSYNC B0 ;  /* 0x0000000000007941 */ /* 0x000fea0003800000 */
.L_x_1979:
        /* <DEDUP_REMOVED lines=21> */
.L_x_1982:
[----:B------:R-:W-:Y:S05]  /*ccf0*/  BSYNC B0 ;  /* 0x0000000000007941 */ /* 0x000fea0003800000 */
.L_x_1981:
        /* <DEDUP_REMOVED lines=21> */
.L_x_1984:
[----:B------:R-:W-:Y:S05]  /*ce50*/  BSYNC B0 ;  /* 0x0000000000007941 */ /* 0x000fea0003800000 */
.L_x_1983:
        /* <DEDUP_REMOVED lines=21> */
.L_x_1986:
[----:B------:R-:W-:Y:S05]  /*cfb0*/  BSYNC B0 ;  /* 0x0000000000007941 */ /* 0x000fea0003800000 */
.L_x_1985:
        /* <DEDUP_REMOVED lines=21> */
.L_x_1935:
[----:B------:R-:W2:Y:S01]  /*d110*/  LDL R17, [R1+0x20] ;  /* 0x0000200001117983 */ /* 0x000ea20000100800 */
[----:B------:R-:W1:Y:S01]  /*d120*/  LDC.U8 R0, c[0x0][0x3d9] ;  /* 0x0000f640ff007b82 */ /* 0x000e620000000000 */
[----:B------:R-:W-:-:S04]  /*d130*/  LEA.HI R24, R3, R80, RZ, 0x3 ;  /* 0x0000005003187211 */ /* 0x000fc800078f18ff */
[----:B------:R-:W-:-:S03]  /*d140*/  LOP3.LUT R3, R24, 0xfffffff8, RZ, 0xc0, !PT ;  /* 0xfffffff818037812 */ /* 0x000fc600078ec0ff */
[----:B------:R-:W3:Y:S01]  /*d150*/  LDC.U8 R2, c[0x0][0x3d8] ;  /* 0x0000f600ff027b82 */ /* 0x000ee20000000000 */
[----:B-1----:R-:W-:Y:S02]  /*d160*/  ISETP.NE.AND P1, PT, R0, RZ, PT ;  /* 0x000000ff0000720c */ /* 0x002fe40003f25270 */
[----:B---3--:R-:W-:-:S04]  /*d170*/  ISETP.NE.AND P2, PT, R2, RZ, PT ;  /* 0x000000ff0200720c */ /* 0x008fc80003f45270 */
[----:B------:R-:W-:-:S07]  /*d180*/  ISETP.EQ.AND P5, PT, R0, RZ, P2 ;  /* 0x000000ff0000720c */ /* 0x000fce00017a2270 */
[----:B------:R-:W1:Y:S01]  /*d190*/  @P1 LDC.64 R4, c[0x0][0x2c0] ;  /* 0x0000b000ff041b82 */ /* 0x000e620000000a00 */
[----:B------:R-:W-:Y:S02]  /*d1a0*/  @P1 IMAD.MOV.U32 R0, RZ, RZ, 0x1 ;  /* 0x00000001ff001424 */ /* 0x000fe400078e00ff */
[----:B-1----:R-:W-:Y:S01]  /*d1b0*/  @P1 IMAD R5, R5, R4, RZ ;  /* 0x0000000405051224 */ /* 0x002fe200078e02ff */
[----:B--2---:R-:W-:-:S13]  /*d1c0*/  ISETP.NE.AND P0, PT, R17, -0x1, PT ;  /* 0xffffffff1100780c */ /* 0x004fda0003f05270 */
[----:B------:R-:W1:Y:S01]  /*d1d0*/  @!P0 LDC.64 R6, c[0x0][0x290] ;  /* 0x0000a400ff068b82 */ /* 0x000e620000000a00 */
[----:B------:R-:W-:-:S07]  /*d1e0*/  @!P0 SHF.R.S32.HI R13, RZ, 0x1f, R89 ;  /* 0x0000001fff0d8819 */ /* 0x000fce0000011459 */
[----:B------:R-:W2:Y:S01]  /*d1f0*/  @P0 LDC.64 R8, c[0x0][0x298] ;  /* 0x0000a600ff080b82 */ /* 0x000ea20000000a00 */
[-C--:B-1----:R-:W-:Y:S02]  /*d200*/  @!P0 IMAD R10, R13, R6.reuse, RZ ;  /* 0x000000060d0a8224 */ /* 0x082fe400078e02ff */
[----:B------:R-:W-:Y:S01]  /*d210*/  @!P0 IMAD.WIDE.U32 R12, R89, R6, RZ ;  /* 0x00000006590c8225 */ /* 0x000fe200078e00ff */
[----:B------:R-:W-:-:S04]  /*d220*/  IADD3 R6, -R3, R80, RZ ;  /* 0x0000005003067210 */ /* 0x000fc80007ffe1ff */
[----:B------:R-:W1:Y:S01]  /*d230*/  @P1 LDC R3, c[0x0][0x2c0] ;  /* 0x0000b000ff031b82 */ /* 0x000e620000000800 */
[----:B------:R-:W-:Y:S02]  /*d240*/  @!P0 IMAD R10, R89, R7, R10 ;  /* 0x00000007590a8224 */ /* 0x000fe400078e020a */
[----:B--2---:R-:W-:-:S04]  /*d250*/  @P0 IMAD.WIDE.U32 R14, R17, R8, RZ ;  /* 0x00000008110e0225 */ /* 0x004fc800078e00ff */
[----:B------:R-:W-:Y:S02]  /*d260*/  @P0 IMAD R9, R17, R9, R15 ;  /* 0x0000000911090224 */ /* 0x000fe400078e020f */
[----:B------:R-:W-:Y:S01]  /*d270*/  @P0 IMAD.MOV.U32 R7, RZ, RZ, R14 ;  /* 0x000000ffff070224 */ /* 0x000fe200078e000e */
[----:B------:R-:W-:Y:S01]  /*d280*/  @!P0 MOV R7, R12 ;  /* 0x0000000c00078202 */ /* 0x000fe20000000f00 */
[----:B------:R-:W-:Y:S01]  /*d290*/  @!P0 IMAD.IADD R9, R13, 0x1, R10 ;  /* 0x000000010d098824 */ /* 0x000fe200078e020a */
[----:B------:R-:W-:Y:S06]  /*d2a0*/  @P1 BRA `(.L_x_1987) ;  /* 0x0000000000181947 */ /* 0x000fec0003800000 */
[----:B------:R-:W2:Y:S01]  /*d2b0*/  LDC R5, c[0x0][0x2c4] ;  /* 0x0000b100ff057b82 */ /* 0x000ea20000000800 */
[----:B------:R-:W-:Y:S02]  /*d2c0*/  ISETP.NE.AND P0, PT, R2, RZ, PT ;  /* 0x000000ff0200720c */ /* 0x000fe40003f05270 */
[----:B-1----:R-:W-:-:S05]  /*d2d0*/  MOV R3, 0x1 ;  /* 0x0000000100037802 */ /* 0x002fca0000000f00 */
[----:B------:R-:W1:Y:S08]  /*d2e0*/  LDC R0, c[0x0][0x270] ;  /* 0x00009c00ff007b82 */ /* 0x000e700000000800 */
[----:B--2---:R-:W1:Y:S02]  /*d2f0*/  @P0 LDC R5, c[0x0][0x2e4] ;  /* 0x0000b900ff050b82 */ /* 0x004e640000000800 */
[----:B-1----:R-:W-:-:S07]  /*d300*/  IMAD R0, R5, R0, RZ ;  /* 0x0000000005007224 */ /* 0x002fce00078e02ff */
.L_x_1987:
[----:B------:R-:W2:Y:S01]  /*d310*/  S2R R10, SR_CTAID.X ;  /* 0x00000000000a7919 */ /* 0x000ea20000002500 */
[----:B------:R-:W-:Y:S01]  /*d320*/  IMAD.IADD R11, R11, 0x1, -R84 ;  /* 0x000000010b0b7824 */ /* 0x000fe200078e0a54 */
[C---:B------:R-:W-:Y:S01]  /*d330*/  ISETP.NE.AND P6, PT, R6.reuse, RZ, PT ;  /* 0x000000ff0600720c */ /* 0x040fe20003fc5270 */
[----:B------:R-:W3:Y:S01]  /*d340*/  @P5 LDC R8, c[0x0][0x2c4] ;  /* 0x0000b100ff085b82 */ /* 0x000ee20000000800 */
[----:B------:R-:W-:Y:S01]  /*d350*/  SHF.R.S32.HI R24, RZ, 0x3, R24 ;  /* 0x00000003ff187819 */ /* 0x000fe20000011418 */
[----:B------:R-:W-:Y:S01]  /*d360*/  IMAD.SHL.U32 R6, R6, 0x8, RZ ;  /* 0x0000000806067824 */ /* 0x000fe200078e00ff */
[----:B------:R-:W-:Y:S01]  /*d370*/  SHF.R.S32.HI R27, RZ, 0x1f, R88 ;  /* 0x0000001fff1b7819 */ /* 0x000fe20000011458 */
[----:B------:R-:W-:Y:S01]  /*d380*/  ULDC.64 UR4, c[0x0][0x2a0] ;  /* 0x0000a80000047ab9 */ /* 0x000fe20000000a00 */
[C---:B------:R-:W-:Y:S01]  /*d390*/  ISETP.GE.AND P1, PT, R24.reuse, R11, PT ;  /* 0x0000000b1800720c */ /* 0x040fe20003f26270 */
[----:B------:R-:W-:Y:S01]  /*d3a0*/  VIADD R4, R24, 0x10 ;  /* 0x0000001018047836 */ /* 0x000fe20000000000 */
[C---:B------:R-:W-:Y:S01]  /*d3b0*/  IADD3 R20, P0, R6.reuse, R7, RZ ;  /* 0x0000000706147210 */ /* 0x040fe20007f1e0ff */
[----:B------:R-:W-:Y:S01]  /*d3c0*/  IMAD R27, R27, UR4, RZ ;  /* 0x000000041b1b7c24 */ /* 0x000fe2000f8e02ff */
[----:B------:R-:W-:Y:S01]  /*d3d0*/  SHF.R.S32.HI R25, RZ, 0x1f, R24 ;  /* 0x0000001fff197819 */ /* 0x000fe20000011418 */
[----:B------:R-:W-:Y:S01]  /*d3e0*/  BSSY B0, `(.L_x_1988) ;  /* 0x000001a000007945 */ /* 0x000fe20003800000 */
[----:B------:R-:W-:Y:S01]  /*d3f0*/  LEA.HI.X.SX32 R21, R6, R9, 0x1, P0 ;  /* 0x0000000906157211 */ /* 0x000fe200000f0eff */
[----:B------:R-:W-:Y:S01]  /*d400*/  IMAD R27, R88, UR5, R27 ;  /* 0x00000005581b7c24 */ /* 0x000fe2000f8e021b */
[C---:B------:R-:W-:Y:S01]  /*d410*/  IADD3 R2, R24.reuse, 0x20, RZ ;  /* 0x0000002018027810 */ /* 0x040fe20007ffe0ff */
[----:B------:R-:W-:Y:S01]  /*d420*/  VIADD R18, R24, 0x30 ;  /* 0x0000003018127836 */ /* 0x000fe20000000000 */
[-C--:B------:R-:W-:Y:S01]  /*d430*/  ISETP.GE.AND P3, PT, R4, R11.reuse, PT ;  /* 0x0000000b0400720c */ /* 0x080fe20003f66270 */
[----:B------:R-:W-:Y:S01]  /*d440*/  IMAD.WIDE.U32 R20, R88, UR4, R20 ;  /* 0x0000000458147c25 */ /* 0x000fe2000f8e0014 */
[----:B------:R-:W-:-:S03]  /*d450*/  ISETP.GE.AND P4, PT, R2, R11, PT ;  /* 0x0000000b0200720c */ /* 0x000fc60003f86270 */
[----:B------:R-:W-:Y:S01]  /*d460*/  VIADD R7, R6, 0x40 ;  /* 0x0000004006077836 */ /* 0x000fe20000000000 */
[----:B------:R-:W-:Y:S01]  /*d470*/  IADD3 R27, R27, R21, RZ ;  /* 0x000000151b1b7210 */ /* 0x000fe20007ffe0ff */
[----:B--2---:R-:W-:Y:S01]  /*d480*/  IMAD.WIDE R28, R10, 0x80, R24 ;  /* 0x000000800a1c7825 */ /* 0x004fe200078e0218 */
[----:B------:R-:W-:Y:S07]  /*d490*/  @P1 BRA `(.L_x_1989) ;  /* 0x0000000000381947 */ /* 0x000fee0003800000 */
        /* <DEDUP_REMOVED lines=14> */
.L_x_1989:
[----:B------:R-:W-:Y:S05]  /*d580*/  BSYNC B0 ;  /* 0x0000000000007941 */ /* 0x000fea0003800000 */
.L_x_1988:
[----:B------:R-:W-:Y:S01]  /*d590*/  ISETP.GE.AND P0, PT, R18, R11, PT ;  /* 0x0000000b1200720c */ /* 0x000fe20003f06270 */
[----:B------:R-:W-:Y:S01]  /*d5a0*/  BSSY B0, `(.L_x_1990) ;  /* 0x0000015000007945 */ /* 0x000fe20003800000 */
[----:B------:R-:W-:Y:S02]  /*d5b0*/  VIADD R16, R24, 0x40 ;  /* 0x0000004018107836 */ /* 0x000fe40000000000 */
[----:B------:R-:W-:Y:S01]  /*d5c0*/  P2R R12, PR, RZ, 0x1 ;  /* 0x00000001ff0c7803 */ /* 0x000fe20000000000 */
[----:B------:R-:W-:Y:S08]  /*d5d0*/  @P3 BRA `(.L_x_1991) ;  /* 0x0000000000443947 */ /* 0x000ff00003800000 */
        /* <DEDUP_REMOVED lines=17> */
.L_x_1991:
[----:B------:R-:W-:Y:S05]  /*d6f0*/  BSYNC B0 ;  /* 0x0000000000007941 */ /* 0x000fea0003800000 */
.L_x_1990:
[----:B------:R-:W-:Y:S01]  /*d700*/  ISETP.GE.AND P0, PT, R16, R11, PT ;  /* 0x0000000b1000720c */ /* 0x000fe20003f06270 */
[----:B------:R-:W-:Y:S01]  /*d710*/  BSSY B0, `(.L_x_1992) ;  /* 0x0000015000007945 */ /* 0x000fe20003800000 */
[----:B--2---:R-:W-:Y:S02]  /*d720*/  VIADD R14, R24, 0x50 ;  /* 0x00000050180e7836 */ /* 0x004fe40000000000 */
[----:B------:R-:W-:Y:S01]  /*d730*/  P2R R9, PR, RZ, 0x1 ;  /* 0x00000001ff097803 */ /* 0x000fe20000000000 */
[----:B------:R-:W-:Y:S08]  /*d740*/  @P4 BRA `(.L_x_1993) ;  /* 0x0000000000444947 */ /* 0x000ff00003800000 */
[----:B------:R-:W-:Y:S01]  /*d750*/  IADD3 R13, P0, R28, 0x20, RZ ;  /* 0x000000201c0d7810 */ /* 0x000fe20007f1e0ff */
[----:B------:R-:W-:Y:S01]  /*d760*/  ULDC.64 UR4, c[0x0][0x298] ;  /* 0x0000a60000047ab9 */ /* 0x000fe20000000a00 */
[----:B----4-:R-:W-:Y:S01]  /*d770*/  MOV R23, R27 ;  /* 0x0000001b00177202 */ /* 0x010fe20000000f00 */
        /* <DEDUP_REMOVED lines=14> */
.L_x_1993:
[----:B------:R-:W-:Y:S05]  /*d860*/  BSYNC B0 ;  /* 0x0000000000007941 */ /* 0x000fea0003800000 */
.L_x_1992:
[----:B------:R-:W-:Y:S01]  /*d870*/  ISETP.NE.AND P0, PT, R12, RZ, PT ;  /* 0x000000ff0c00720c */ /* 0x000fe20003f05270 */
[----:B------:R-:W-:Y:S01]  /*d880*/  BSSY B0, `(.L_x_1994) ;  /* 0x0000015000007945 */ /* 0x000fe20003800000 */
[----:B------:R-:W-:-:S04]  /*d890*/  ISETP.GE.AND P1, PT, R14, R11, PT ;  /* 0x0000000b0e00720c */ /* 0x000fc80003f26270 */
[----:B------:R-:W-:-:S07]  /*d8a0*/  P2R R13, PR, RZ, 0x2 ;  /* 0x00000002ff0d7803 */ /* 0x000fce0000000000 */
[----:B------:R-:W-:Y:S05]  /*d8b0*/  @P0 BRA `(.L_x_1995) ;  /* 0x0000000000440947 */ /* 0x000fea0003800000 */
        /* <DEDUP_REMOVED lines=12> */
[----:B--2---:R-:W-:Y:S01]  /*d980*/  LEA R30, P2, R22, UR4, 0x1 ;  /* 0x00000004161e7c11 */ /* 0x004fe2000f8408ff */
[----:B------:R-:W-:-:S05]  /*d990*/  IMAD.IADD R10, R23, 0x1, R10 ;  /* 0x00000001170a7824 */ /* 0x000fca00078e020a */
[----:B------:R-:W-:-:S05]  /*d9a0*/  LEA.HI.X R31, R22, UR5, R10, 0x1, P2 ;  /* 0x00000005161f7c11 */ /* 0x000fca00090f0c0a */
[----:B------:R2:W-:Y:S04]  /*d9b0*/  @!P1 STG.E.128 desc[UR22][R30.64], RZ ;  /* 0x000000ff1e009986 */ /* 0x0005e8000c101d16 */
[----:B------:R2:W-:Y:S02]  /*d9c0*/  @!P0 STG.E.128 desc[UR22][R30.64+0x80], RZ ;  /* 0x000080ff1e008986 */ /* 0x0005e4000c101d16 */
.L_x_1995:
[----:B------:R-:W-:Y:S05]  /*d9d0*/  BSYNC B0 ;  /* 0x0000000000007941 */ /* 0x000fea0003800000 */
.L_x_1994:
[----:B------:R-:W-:Y:S01]  /*d9e0*/  ISETP.NE.AND P0, PT, R9, RZ, PT ;  /* 0x000000ff0900720c */ /* 0x000fe20003f05270 */
[----:B------:R-:W-:Y:S01]  /*d9f0*/  BSSY B0, `(.L_x_1996) ;  /* 0x0000016000007945 */ /* 0x000fe20003800000 */
[----:B------:R-:W-:Y:S01]  /*da00*/  ISETP.NE.OR P3, PT, R17, -0x1, !P5 ;  /* 0xffffffff1100780c */ /* 0x000fe20006f65670 */
[C---:B------:R-:W-:Y:S02]  /*da10*/  VIADD R12, R24.reuse, 0x60 ;  /* 0x00000060180c7836 */ /* 0x040fe40000000000 */
[----:B------:R-:W-:-:S08]  /*da20*/  VIADD R10, R24, 0x70 ;  /* 0x00000070180a7836 */ /* 0x000fd00000000000 */
[----:B------:R-:W-:Y:S05]  /*da30*/  @P0 BRA `(.L_x_1997) ;  /* 0x0000000000440947 */ /* 0x000fea0003800000 */
[----:B----4-:R-:W-:Y:S01]  /*da40*/  IADD3 R22, P0, R28, 0x40, RZ ;  /* 0x000000401c167810 */ /* 0x010fe20007f1e0ff */
        /* <DEDUP_REMOVED lines=16> */
.L_x_1997:
[----:B------:R-:W-:Y:S05]  /*db50*/  BSYNC B0 ;  /* 0x0000000000007941 */ /* 0x000fea0003800000 */
.L_x_1996:
[----:B---3--:R-:W-:Y:S01]  /*db60*/  @!P3 IMAD R17, R89, R8, RZ ;  /* 0x000000085911b224 */ /* 0x008fe200078e02ff */
[----:B------:R-:W-:Y:S01]  /*db70*/  ISETP.NE.AND P0, PT, R13, RZ, PT ;  /* 0x000000ff0d00720c */ /* 0x000fe20003f05270 */
[----:B------:R-:W-:Y:S01]  /*db80*/  BSSY B0, `(.L_x_1998) ;  /* 0x0000018000007945 */ /* 0x000fe20003800000 */
[-C--:B------:R-:W-:Y:S01]  /*db90*/  ISETP.GE.AND P1, PT, R10, R11.reuse, PT ;  /* 0x0000000b0a00720c */ /* 0x080fe20003f26270 */
[----:B------:R-:W-:Y:S01]  /*dba0*/  IMAD R89, R89, R0, RZ ;  /* 0x0000000059597224 */ /* 0x000fe200078e02ff */
[----:B------:R3:W-:Y:S01]  /*dbb0*/  @!P3 STL [R1+0x20], R17 ;  /* 0x000020110100b387 */ /* 0x0007e20000100800 */
[----:B------:R-:W-:Y:S02]  /*dbc0*/  ISETP.GE.AND P4, PT, R12, R11, PT ;  /* 0x0000000b0c00720c */ /* 0x000fe40003f86270 */
[----:B------:R-:W-:-:S06]  /*dbd0*/  P2R R8, PR, RZ, 0x2 ;  /* 0x00000002ff087803 */ /* 0x000fcc0000000000 */
[----:B------:R-:W-:Y:S05]  /*dbe0*/  @P0 BRA `(.L_x_1999) ;  /* 0x0000000000440947 */ /* 0x000fea0003800000 */
[----:B------:R-:W-:Y:S01]  /*dbf0*/  IADD3 R9, P0, R28, 0x50, RZ ;  /* 0x000000501c097810 */ /* 0x000fe20007f1e0ff */
[----:B------:R-:W-:Y:S01]  /*dc00*/  ULDC.64 UR4, c[0x0][0x298] ;  /* 0x0000a60000047ab9 */ /* 0x000fe20000000a00 */
[----:B--2-4-:R-:W-:Y:S01]  /*dc10*/  MOV R23, R27 ;  /* 0x0000001b00177202 */ /* 0x014fe20000000f00 */
        /* <DEDUP_REMOVED lines=14> */
.L_x_1999:
[----:B------:R-:W-:Y:S05]  /*dd00*/  BSYNC B0 ;  /* 0x0000000000007941 */ /* 0x000fea0003800000 */
.L_x_1998:
[----:B------:R-:W-:Y:S01]  /*dd10*/  SEL R89, R89, RZ, !P5 ;  /* 0x000000ff59597207 */ /* 0x000fe20006800000 */
[----:B------:R-:W-:Y:S01]  /*dd20*/  BSSY B0, `(.L_x_2000) ;  /* 0x000001b000007945 */ /* 0x000fe20003800000 */
[-C--:B------:R-:W-:Y:S02]  /*dd30*/  ISETP.GE.OR P0, PT, R4, R11.reuse, P6 ;  /* 0x0000000b0400720c */ /* 0x080fe40003706670 */
[----:B--2---:R-:W-:Y:S02]  /*dd40*/  @!P5 CS2R R30, SRZ ;  /* 0x00000000001ed805 */ /* 0x004fe4000001ff00 */
[----:B------:R-:W-:Y:S01]  /*dd50*/  ISETP.GE.OR P3, PT, R24, R11, P6 ;  /* 0x0000000b1800720c */ /* 0x000fe20003766670 */
[----:B------:R-:W-:Y:S01]  /*dd60*/  IMAD R89, R88, R5, R89 ;  /* 0x0000000558597224 */ /* 0x000fe200078e0259 */
[----:B------:R-:W-:Y:S01]  /*dd70*/  P2R R0, PR, RZ, 0x1 ;  /* 0x00000001ff007803 */ /* 0x000fe20000000000 */
[----:B-1----:R-:W-:Y:S01]  /*dd80*/  IMAD R84, R84, R3, RZ ;  /* 0x0000000354547224 */ /* 0x002fe200078e02ff */
[--C-:B------:R-:W-:Y:S01]  /*dd90*/  @P5 SHF.R.S32.HI R31, RZ, 0x1f, R17.reuse ;  /* 0x0000001fff1f5819 */ /* 0x100fe20000011411 */
[----:B------:R-:W-:Y:S01]  /*dda0*/  @P5 IMAD.MOV.U32 R30, RZ, RZ, R17 ;  /* 0x000000ffff1e5224 */ /* 0x000fe200078e0011 */
[----:B------:R-:W-:Y:S07]  /*ddb0*/  @P4 BRA `(.L_x_2001) ;  /* 0x0000000000444947 */ /* 0x000fee0003800000 */
[----:B----4-:R-:W-:Y:S01]  /*ddc0*/  IADD3 R22, P0, R28, 0x60, RZ ;  /* 0x000000601c167810 */ /* 0x010fe20007f1e0ff */
        /* <DEDUP_REMOVED lines=16> */
.L_x_2001:
[----:B------:R-:W-:Y:S05]  /*ded0*/  BSYNC B0 ;  /* 0x0000000000007941 */ /* 0x000fea0003800000 */
.L_x_2000:
[----:B------:R-:W-:Y:S01]  /*dee0*/  ISETP.NE.AND P2, PT, R8, RZ, PT ;  /* 0x000000ff0800720c */ /* 0x000fe20003f45270 */
[----:B------:R-:W-:Y:S01]  /*def0*/  BSSY B0, `(.L_x_2002) ;  /* 0x0000017000007945 */ /* 0x000fe20003800000 */
[----:B------:R-:W-:Y:S02]  /*df00*/  SHF.R.S32.HI R5, RZ, 0x1f, R84 ;  /* 0x0000001fff057819 */ /* 0x000fe40000011454 */
[--C-:B------:R-:W-:Y:S02]  /*df10*/  IADD3 R84, P1, P0, R84, R30, R89.reuse ;  /* 0x0000001e54547210 */ /* 0x100fe4000783e059 */
[----:B------:R-:W-:Y:S02]  /*df20*/  SHF.R.S32.HI R30, RZ, 0x1f, R89 ;  /* 0x0000001fff1e7819 */ /* 0x000fe40000011459 */
[----:B------:R-:W-:Y:S02]  /*df30*/  ISETP.GE.OR P5, PT, R2, R11, P6 ;  /* 0x0000000b0200720c */ /* 0x000fe400037a6670 */
[----:B------:R-:W-:-:S03]  /*df40*/  IADD3.X R30, R5, R31, R30, P1, P0 ;  /* 0x0000001f051e7210 */ /* 0x000fc60000fe041e */
[----:B------:R-:W-:Y:S08]  /*df50*/  @P2 BRA `(.L_x_2003) ;  /* 0x0000000000402947 */ /* 0x000ff00003800000 */
[----:B------:R-:W-:Y:S01]  /*df60*/  IADD3 R5, P0, R28, 0x70, RZ ;  /* 0x000000701c057810 */ /* 0x000fe20007f1e0ff */
[----:B------:R-:W-:Y:S01]  /*df70*/  ULDC.64 UR4, c[0x0][0x298] ;  /* 0x0000a60000047ab9 */ /* 0x000fe20000000a00 */
[----:B------:R-:W-:Y:S01]  /*df80*/  MOV R21, R27 ;  /* 0x0000001b00157202 */ /* 0x000fe20000000f00 */
[----:B------:R-:W-:Y:S02]  /*df90*/  ULDC UR6, c[0x0][0x2d0] ;  /* 0x0000b40000067ab9 */ /* 0x000fe40000000800 */
        /* <DEDUP_REMOVED lines=12> */
.L_x_2003:
[----:B------:R-:W-:Y:S05]  /*e060*/  BSYNC B0 ;  /* 0x0000000000007941 */ /* 0x000fea0003800000 */
.L_x_2002:
[----:B------:R-:W-:Y:S04]  /*e070*/  BSSY B0, `(.L_x_2004) ;  /* 0x000000a000007945 */ /* 0x000fe80003800000 */
[----:B------:R-:W-:Y:S05]  /*e080*/  @P3 BRA `(.L_x_2005) ;  /* 0x0000000000203947 */ /* 0x000fea0003800000 */
[----:B------:R-:W-:Y:S01]  /*e090*/  IMAD R5, R24, R3, RZ ;  /* 0x0000000318057224 */ /* 0x000fe200078e02ff */
[----:B------:R-:W-:-:S04]  /*e0a0*/  ULDC.64 UR4, c[0x0][0x2b0] ;  /* 0x0000ac0000047ab9 */ /* 0x000fc80000000a00 */
[----:B--2---:R-:W-:-:S04]  /*e0b0*/  IADD3 R6, P0, R5, R84, RZ ;  /* 0x0000005405067210 */ /* 0x004fc80007f1e0ff */
[----:B------:R-:W-:Y:S02]  /*e0c0*/  LEA.HI.X.SX32 R5, R5, R30, 0x1, P0 ;  /* 0x0000001e05057211 */ /* 0x000fe400000f0eff */
[----:B------:R-:W-:-:S04]  /*e0d0*/  LEA R8, P0, R6, UR4, 0x2 ;  /* 0x0000000406087c11 */ /* 0x000fc8000f8010ff */
[----:B------:R-:W-:Y:S01]  /*e0e0*/  LEA.HI.X R9, R6, UR5, R5, 0x2, P0 ;  /* 0x0000000506097c11 */ /* 0x000fe200080f1405 */
[----:B------:R-:W-:-:S05]  /*e0f0*/  IMAD.MOV.U32 R5, RZ, RZ, 0x7f800000 ;  /* 0x7f800000ff057424 */ /* 0x000fca00078e00ff */
[----:B------:R2:W-:Y:S03]  /*e100*/  STG.E desc[UR22][R8.64], R5 ;  /* 0x0000000508007986 */ /* 0x0005e6000c101916 */
.L_x_2005:
[----:B------:R-:W-:Y:S05]  /*e110*/  BSYNC B0 ;  /* 0x0000000000007941 */ /* 0x000fea0003800000 */
.L_x_2004:
[----:B------:R-:W-:Y:S01]  /*e120*/  ISETP.NE.AND P0, PT, R0, RZ, PT ;  /* 0x000000ff0000720c */ /* 0x000fe20003f05270 */
[----:B------:R-:W-:Y:S01]  /*e130*/  BSSY B0, `(.L_x_2006) ;  /* 0x000000f000007945 */ /* 0x000fe20003800000 */
[-C--:B------:R-:W-:Y:S02]  /*e140*/  ISETP.GE.OR P1, PT, R18, R11.reuse, P6 ;  /* 0x0000000b1200720c */ /* 0x080fe40003726670 */
[-C--:B------:R-:W-:Y:S02]  /*e150*/  ISETP.GE.OR P2, PT, R16, R11.reuse, P6 ;  /* 0x0000000b1000720c */ /* 0x080fe40003746670 */
[-C--:B------:R-:W-:Y:S02]  /*e160*/  ISETP.GE.OR P3, PT, R14, R11.reuse, P6 ;  /* 0x0000000b0e00720c */ /* 0x080fe40003766670 */
[-C--:B------:R-:W-:Y:S02]  /*e170*/  ISETP.GE.OR P4, PT, R12, R11.reuse, P6 ;  /* 0x0000000b0c00720c */ /* 0x080fe40003786670 */
[----:B------:R-:W-:-:S03]  /*e180*/  ISETP.GE.OR P6, PT, R10, R11, P6 ;  /* 0x0000000b0a00720c */ /* 0x000fc600037c6670 */
[----:B------:R-:W-:Y:S10]  /*e190*/  @P0 BRA `(.L_x_2007) ;  /* 0x0000000000200947 */ /* 0x000ff40003800000 */
[----:B--2---:R-:W-:Y:S01]  /*e1a0*/  IMAD R7, R4, R3, RZ ;  /* 0x0000000304077224 */ /* 0x004fe200078e02ff */
[----:B------:R-:W-:-:S04]  /*e1b0*/  ULDC.64 UR4, c[0x0][0x2b0] ;  /* 0x0000ac0000047ab9 */ /* 0x000fc80000000a00 */
[----:B------:R-:W-:-:S04]  /*e1c0*/  IADD3 R5, P0, R7, R84, RZ ;  /* 0x0000005407057210 */ /* 0x000fc80007f1e0ff */
[----:B------:R-:W-:Y:S01]  /*e1d0*/  LEA.HI.X.SX32 R0, R7, R30, 0x1, P0 ;  /* 0x0000001e07007211 */ /* 0x000fe200000f0eff */
[----:B------:R-:W-:Y:S01]  /*e1e0*/  IMAD.MOV.U32 R7, RZ, RZ, 0x7f800000 ;  /* 0x7f800000ff077424 */ /* 0x000fe200078e00ff */
[----:B------:R-:W-:-:S04]  /*e1f0*/  LEA R4, P0, R5, UR4, 0x2 ;  /* 0x0000000405047c11 */ /* 0x000fc8000f8010ff */
[----:B------:R-:W-:-:S05]  /*e200*/  LEA.HI.X R5, R5, UR5, R0, 0x2, P0 ;  /* 0x0000000505057c11 */ /* 0x000fca00080f1400 */
[----:B------:R2:W-:Y:S04]  /*e210*/  STG.E desc[UR22][R4.64], R7 ;  /* 0x0000000704007986 */ /* 0x0005e8000c101916 */
.L_x_2007:
[----:B------:R-:W-:Y:S05]  /*e220*/  BSYNC B0 ;  /* 0x0000000000007941 */ /* 0x000fea0003800000 */
.L_x_2006:
[----:B------:R-:W-:Y:S04]  /*e230*/  BSSY B0, `(.L_x_2008) ;  /* 0x000000a000007945 */ /* 0x000fe80003800000 */
[----:B------:R-:W-:Y:S05]  /*e240*/  @P5 BRA `(.L_x_2009) ;  /* 0x0000000000205947 */ /* 0x000fea0003800000 */
        /* <DEDUP_REMOVED lines=8> */
.L_x_2009:
[----:B------:R-:W-:Y:S05]  /*e2d0*/  BSYNC B0 ;  /* 0x0000000000007941 */ /* 0x000fea0003800000 */
.L_x_2008:
        /* <DEDUP_REMOVED lines=10> */
.L_x_2011:
[----:B------:R-:W-:Y:S05]  /*e380*/  BSYNC B0 ;  /* 0x0000000000007941 */ /* 0x000fea0003800000 */
.L_x_2010:
        /* <DEDUP_REMOVED lines=10> */
.L_x_2013:
[----:B------:R-:W-:Y:S05]  /*e430*/  BSYNC B0 ;  /* 0x0000000000007941 */ /* 0x000fea0003800000 */
.L_x_2012:
        /* <DEDUP_REMOVED lines=10> */
.L_x_2015:
[----:B------:R-:W-:Y:S05]  /*e4e0*/  BSYNC B0 ;  /* 0x0000000000007941 */ /* 0x000fea0003800000 */
.L_x_2014:
        /* <DEDUP_REMOVED lines=10> */
.L_x_2017:
[----:B------:R-:W-:Y:S05]  /*e590*/  BSYNC B0 ;  /* 0x0000000000007941 */ /* 0x000fea0003800000 */
.L_x_2016:
[----:B------:R-:W-:Y:S05]  /*e5a0*/  @P6 EXIT ;  /* 0x000000000000694d */ /* 0x000fea0003800000 */
[----:B------:R-:W-:Y:S01]  /*e5b0*/  IMAD R3, R10, R3, RZ ;  /* 0x000000030a037224 */ /* 0x000fe200078e02ff */
[----:B------:R-:W-:Y:S01]  /*e5c0*/  ULDC.64 UR4, c[0x0][0x2b0] ;  /* 0x0000ac0000047ab9 */ /* 0x000fe20000000a00 */
[----:B--2---:R-:W-:-:S03]  /*e5d0*/  IMAD.MOV.U32 R5, RZ, RZ, 0x7f800000 ;  /* 0x7f800000ff057424 */ /* 0x004fc600078e00ff */
[----:B------:R-:W-:-:S04]  /*e5e0*/  IADD3 R84, P0, R3, R84, RZ ;  /* 0x0000005403547210 */ /* 0x000fc80007f1e0ff */
[----:B------:R-:W-:Y:S02]  /*e5f0*/  LEA.HI.X.SX32 R3, R3, R30, 0x1, P0 ;  /* 0x0000001e03037211 */ /* 0x000fe400000f0eff */
[----:B------:R-:W-:-:S04]  /*e600*/  LEA R2, P0, R84, UR4, 0x2 ;  /* 0x0000000454027c11 */ /* 0x000fc8000f8010ff */
[----:B------:R-:W-:-:S05]  /*e610*/  LEA.HI.X R3, R84, UR5, R3, 0x2, P0 ;  /* 0x0000000554037c11 */ /* 0x000fca00080f1403 */
[----:B------:R-:W-:Y:S01]  /*e620*/  STG.E desc[UR22][R2.64], R5 ;  /* 0x0000000502007986 */ /* 0x000fe2000c101916 */
[----:B------:R-:W-:Y:S05]  /*e630*/  EXIT ;  /* 0x000000000000794d */ /* 0x000fea0003800000 */
.L_x_2018:
        /* <DEDUP_REMOVED lines=12> */
.L_x_2943:


//--------------------- .text._ZN5flash16flash_fwd_kernelI23Flash_fwd_kernel_traitsILi128ELi128ELi32ELi4ELb0ELb0EN7cutlass6half_tE19Flash_kernel_traitsILi128ELi128ELi32ELi4ES3_EELb0ELb0ELb0ELb0ELb0ELb0ELb1ELb0EEEvNS_16Flash_fwd_paramsE --------------------------
	.section	.text._ZN5flash16flash_fwd_kernelI23Flash_fwd_kernel_traitsILi128ELi128ELi32ELi4ELb0ELb0EN7cutlass6half_tE19Flash_kernel_traitsILi128ELi128ELi32ELi4ES3_EELb0ELb0ELb0ELb0ELb0ELb0ELb1ELb0EEEvNS_16Flash_fwd_paramsE,"ax",@progbits
	.align	128
        .global         _ZN5flash16flash_fwd_kernelI23Flash_fwd_kernel_traitsILi128ELi128ELi32ELi4ELb0ELb0EN7cutlass6half_tE19Flash_kernel_traitsILi128ELi128ELi32ELi4ES3_EELb0ELb0ELb0ELb0ELb0ELb0ELb1ELb0EEEvNS_16Flash_fwd_paramsE
        .type           _ZN5flash16flash_fwd_kernelI23Flash_fwd_kernel_traitsILi128ELi128ELi32ELi4ELb0ELb0EN7cutlass6half_tE19Flash_kernel_traitsILi128ELi128ELi32ELi4ES3_EELb0ELb0ELb0ELb0ELb0ELb0ELb1ELb0EEEvNS_16Flash_fwd_paramsE,@function
        .size           _ZN5flash16flash_fwd_kernelI23Flash_fwd_kernel_traitsILi128ELi128ELi32ELi4ELb0ELb0EN7cutlass6half_tE19Flash_kernel_traitsILi128ELi128ELi32ELi4ES3_EELb0ELb0ELb0ELb0ELb0ELb0ELb1ELb0EEEvNS_16Flash_fwd_paramsE,(.L_x_2944 - _ZN5flash16flash_fwd_kernelI23Flash_fwd_kernel_traitsILi128ELi128ELi32ELi4ELb0ELb0EN7cutlass6half_tE19Flash_kernel_traitsILi128ELi128ELi32ELi4ES3_EELb0ELb0ELb0ELb0ELb0ELb0ELb1ELb0EEEvNS_16Flash_fwd_paramsE)
        .other          _ZN5flash16flash_fwd_kernelI23Flash_fwd_kernel_traitsILi128ELi128ELi32ELi4ELb0ELb0EN7cutlass6half_tE19Flash_kernel_traitsILi128ELi128ELi32ELi4ES3_EELb0ELb0ELb0ELb0ELb0ELb0ELb1ELb0EEEvNS_16Flash_fwd_paramsE,@"STO_CUDA_ENTRY STV_DEFAULT"
_ZN5flash16flash_fwd_kernelI23Flash_fwd_kernel_traitsILi128ELi128ELi32ELi4ELb0ELb0EN7cutlass6half_tE19Flash_kernel_traitsILi128ELi128ELi32ELi4ES3_EELb0ELb0ELb0ELb0ELb0ELb0ELb1ELb0EEEvNS_16Flash_fwd_paramsE:
.text._ZN5flash16flash_fwd_kernelI23Flash_fwd_kernel_traitsILi128ELi128ELi32ELi4ELb0ELb0EN7cutlass6half_tE19Flash_kernel_traitsILi128ELi128ELi32ELi4ES3_EELb0ELb0ELb0ELb0ELb0ELb0ELb1ELb0EEEvNS_16Flash_fwd_paramsE:
        /* <DEDUP_REMOVED lines=40> */
.L_x_2019:
[----:B-1----:R-:W1:Y:S02]  /*0280*/  LDC R4, c[0x0][0x2c8] ;  /* 0x0000b200ff047b82 */ /* 0x002e640000000800 */
.L_x_2020:
        /* <DEDUP_REMOVED lines=110> */
.L_x_2022:
        /* <DEDUP_REMOVED lines=14> */
.L_x_2023:
        /* <DEDUP_REMOVED lines=10> */
[----:B------:R-:W-:Y:S01]  /*0af0*/  IMAD.WIDE.U32 R2, R12, R24, R138 ;  /* 0x000000180c027225 */ /* 0x000fe200078e008a */
[----:B------:R-:W-:Y:S01]  /*0b00*/  IADD3.X R7, R139, R18, RZ, P1, !PT ;  /* 0x000000128b077210 */ /* 0x000fe20000ffe4ff */
[----:B------:R-:W-:Y:S01]  /*0b10*/  ULDC.64 UR6, c[0x0][0x260] ;  /* 0x0000980000067ab9 */ /* 0x000fe20000000a00 */
[----:B------:R-:W-:Y:S01]  /*0b20*/  IADD3 R128, R138, 0x40, RZ ;  /* 0x000000408a807810 */ /* 0x000fe20007ffe0ff */
[C---:B------:R-:W-:Y:S01]  /*0b30*/  IMAD R9, R13.reuse, R24, RZ ;  /* 0x000000180d097224 */ /* 0x040fe200078e02ff */
[----:B------:R-:W-:Y:S01]  /*0b40*/  IADD3 R2, P1, R14, R2, RZ ;  /* 0x000000020e027210 */ /* 0x000fe20007f3e0ff */
[----:B------:R-:W-:Y:S01]  /*0b50*/  IMAD R8, R13, R20, RZ ;  /* 0x000000140d087224 */ /* 0x000fe200078e02ff */
[----:B------:R-:W-:Y:S01]  /*0b60*/  ISETP.GE.AND P6, PT, R12, R22, PT ;  /* 0x000000160c00720c */ /* 0x000fe20003fc6270 */
        /* <DEDUP_REMOVED lines=11> */
[----:B------:R-:W-:Y:S01]  /*0c20*/  SHF.R.S32.HI R8, RZ, 0x1f, R0 ;  /* 0x0000001fff087819 */ /* 0x000fe20000011400 */
[----:B------:R-:W-:Y:S01]  /*0c30*/  BSSY B0, `(.L_x_2024) ;  /* 0x0000033000007945 */ /* 0x000fe20003800000 */
[----:B------:R-:W-:Y:S01]  /*0c40*/  ISETP.GE.AND P5, PT, R27, R22, PT ;  /* 0x000000161b00720c */ /* 0x000fe20003fa6270 */
[----:B------:R-:W-:Y:S01]  /*0c50*/  IMAD R9, R33, UR5, R9 ;  /* 0x0000000521097c24 */ /* 0x000fe2000f8e0209 */
[----:B------:R-:W-:Y:S01]  /*0c60*/  ULDC.64 UR4, c[0x0][0x268] ;  /* 0x00009a0000047ab9 */ /* 0x000fe20000000a00 */
[----:B------:R-:W-:Y:S01]  /*0c70*/  IMAD.WIDE.U32 R36, R0, UR6, R4 ;  /* 0x0000000600247c25 */ /* 0x000fe2000f8e0004 */
[----:B------:R-:W-:-:S03]  /*0c80*/  R2P PR, R29, 0x6 ;  /* 0x000000061d007804 */ /* 0x000fc60000000000 */
[----:B------:R-:W-:Y:S01]  /*0c90*/  IMAD.WIDE.U32 R34, R0, UR4, R2 ;  /* 0x0000000400227c25 */ /* 0x000fe2000f8e0002 */
[----:B------:R2:W-:Y:S03]  /*0ca0*/  STL.64 [R1+0x40], R36 ;  /* 0x0000402401007387 */ /* 0x0005e60000100a00 */
[C---:B------:R-:W-:Y:S01]  /*0cb0*/  IMAD R6, R8.reuse, UR6, RZ ;  /* 0x0000000608067c24 */ /* 0x040fe2000f8e02ff */
[----:B------:R2:W-:Y:S01]  /*0cc0*/  STL.64 [R1+0x38], R34 ;  /* 0x0000382201007387 */ /* 0x0005e20000100a00 */
[----:B------:R-:W-:Y:S01]  /*0cd0*/  IMAD R4, R8, UR4, RZ ;  /* 0x0000000408047c24 */ /* 0x000fe2000f8e02ff */
[----:B------:R-:W-:Y:S01]  /*0ce0*/  UMOV UR4, 0x400 ;  /* 0x0000040000047882 */ /* 0x000fe20000000000 */
[C---:B------:R-:W-:Y:S01]  /*0cf0*/  IMAD R19, R0.reuse, UR7, R6 ;  /* 0x0000000700137c24 */ /* 0x040fe2000f8e0206 */
[----:B------:R2:W-:Y:S01]  /*0d00*/  STL [R1+0x10], R128 ;  /* 0x0000108001007387 */ /* 0x0005e20000100800 */
        /* <DEDUP_REMOVED lines=37> */
.L_x_2025:
[----:B------:R-:W-:Y:S05]  /*0f60*/  BSYNC B0 ;  /* 0x0000000000007941 */ /* 0x000fea0003800000 */
.L_x_2024:
        /* <DEDUP_REMOVED lines=33> */
.L_x_2027:
[----:B------:R-:W-:Y:S05]  /*1180*/  BSYNC B0 ;  /* 0x0000000000007941 */ /* 0x000fea0003800000 */
.L_x_2026:
        /* <DEDUP_REMOVED lines=33> */
.L_x_2029:
[----:B------:R-:W-:Y:S05]  /*13a0*/  BSYNC B0 ;  /* 0x0000000000007941 */ /* 0x000fea0003800000 */
.L_x_2028:
        /* <DEDUP_REMOVED lines=34> */
.L_x_2031:
[----:B------:R-:W-:Y:S05]  /*15d0*/  BSYNC B0 ;  /* 0x0000000000007941 */ /* 0x000fea0003800000 */
.L_x_2030:
        /* <DEDUP_REMOVED lines=34> */
.L_x_2033:
[----:B------:R-:W-:Y:S05]  /*1800*/  BSYNC B0 ;  /* 0x0000000000007941 */ /* 0x000fea0003800000 */
.L_x_2032:
        /* <DEDUP_REMOVED lines=34> */
.L_x_2035:
[----:B------:R-:W-:Y:S05]  /*1a30*/  BSYNC B0 ;  /* 0x0000000000007941 */ /* 0x000fea0003800000 */
.L_x_2034:
        /* <DEDUP_REMOVED lines=31> */
.L_x_2037:
[----:B------:R-:W-:Y:S05]  /*1c30*/  BSYNC B0 ;  /* 0x0000000000007941 */ /* 0x000fea0003800000 */
.L_x_2036:
        /* <DEDUP_REMOVED lines=42> */
.L_x_2039:
[----:B------:R-:W-:Y:S05]  /*1ee0*/  BSYNC B0 ;  /* 0x0000000000007941 */ /* 0x000fea0003800000 */
.L_x_2038:
        /* <DEDUP_REMOVED lines=25> */
.L_x_2041:
[----:B------:R-:W-:Y:S05]  /*2080*/  BSYNC B0 ;  /* 0x0000000000007941 */ /* 0x000fea0003800000 */
.L_x_2040:
        /* <DEDUP_REMOVED lines=28> */
.L_x_2043:
[----:B------:R-:W-:Y:S05]  /*2250*/  BSYNC B0 ;  /* 0x0000000000007941 */ /* 0x000fea0003800000 */
.L_x_2042:
[----:B------:R-:W0:Y:S01]  /*2260*/  LDGDEPBAR ;  /* 0x00000000000079af */ /* 0x000e220000000000 */
[----:B-1-3--:R-:W-:Y:S01]  /*2270*/  LOP3.LUT R3, R8, 0x8, R12, 0xf8, !PT ;  /* 0x0000000808037812 */ /* 0x00afe200078ef80c */
[----:B------:R-:W-:Y:S01]  /*2280*/  IMAD.IADD R11, R35, 0x1, R31 ;  /* 0x00000001230b7824 */ /* 0x000fe200078e021f */
[----:B------:R-:W-:Y:S01]  /*2290*/  SHF.R.U32.HI R8, RZ, 0x3, R8 ;  /* 0x00000003ff087819 */ /* 0x000fe20000011608 */
[----:B------:R-:W-:Y:S01]  /*22a0*/  IMAD.SHL.U32 R2, R29, 0x40, RZ ;  /* 0x000000401d027824 */ /* 0x000fe200078e00ff */
[----:B------:R-:W-:Y:S01]  /*22b0*/  LEA.HI R6, R32, R123, RZ, 0x5 ;  /* 0x0000007b20067211 */ /* 0x000fe200078f28ff */
[----:B------:R-:W-:Y:S01]  /*22c0*/  IMAD.SHL.U32 R5, R23, 0x8, RZ ;  /* 0x0000000817057824 */ /* 0x000fe200078e00ff */
[----:B------:R-:W-:Y:S01]  /*22d0*/  LOP3.LUT R10, R3, R8, RZ, 0x3c, !PT ;  /* 0x00000008030a7212 */ /* 0x000fe200078e3cff */
[----:B------:R1:W-:Y:S01]  /*22e0*/  STL [R1+0x34], R11 ;  /* 0x0000340b01007387 */ /* 0x0003e20000100800 */
        /* <DEDUP_REMOVED lines=45> */
.L_x_2045:
[----:B------:R-:W-:Y:S05]  /*25c0*/  BSYNC B0 ;  /* 0x0000000000007941 */ /* 0x000fea0003800000 */
.L_x_2044:
[----:B------:R1:W-:Y:S01]  /*25d0*/  @P1 STS.128 [R227+0xa800], RZ ;  /* 0x00a800ffe3001388 */ /* 0x0003e20000000c00 */
[----:B------:R-:W-:Y:S03]  /*25e0*/  BSSY B0, `(.L_x_2046) ;  /* 0x000001b000007945 */ /* 0x000fe60003800000 */
[----:B------:R1:W-:Y:S01]  /*25f0*/  @P1 STS.128 [R227+0xb800], RZ ;  /* 0x00b800ffe3001388 */ /* 0x0003e20000000c00 */
[----:B------:R-:W-:Y:S05]  /*2600*/  @P1 BRA `(.L_x_2047) ;  /* 0x0000000000601947 */ /* 0x000fea0003800000 */
[----:B------:R-:W-:Y:S01]  /*2610*/  ULDC UR5, c[0x0][0x2d0] ;  /* 0x0000b40000057ab9 */ /* 0x000fe20000000800 */
[----:B-1-3--:R-:W-:Y:S01]  /*2620*/  IMAD.WIDE.U32 R2, R24, 0x10, RZ ;  /* 0x0000001018027825 */ /* 0x00afe200078e00ff */
        /* <DEDUP_REMOVED lines=22> */
.L_x_2047:
[----:B------:R-:W-:Y:S05]  /*2790*/  BSYNC B0 ;  /* 0x0000000000007941 */ /* 0x000fea0003800000 */
.L_x_2046:
[----:B------:R-:W-:Y:S01]  /*27a0*/  LDSM.16.M88.4 R20, [R212+0x8000] ;  /* 0x00800000d414783b */ /* 0x000fe20000000200 */
[----:B------:R-:W-:Y:S01]  /*27b0*/  R2P PR, R28, 0x6 ;  /* 0x000000061c007804 */ /* 0x000fe20000000000 */
[----:B-1-3--:R-:W-:Y:S01]  /*27c0*/  VIADD R2, R212, 0x8000 ;  /* 0x00008000d4027836 */ /* 0x00afe20000000000 */
[----:B------:R-:W-:Y:S01]  /*27d0*/  LEA R222, R0, R214, 0x1 ;  /* 0x000000d600de7211 */ /* 0x000fe200078e08ff */
[----:B------:R-:W1:Y:S01]  /*27e0*/  LDSM.16.M88.4 R12, [R214+0x2000] ;  /* 0x00200000d60c783b */ /* 0x000e620000000200 */
[----:B------:R-:W-:Y:S01]  /*27f0*/  VIADD R223, R212, 0x8020 ;  /* 0x00008020d4df7836 */ /* 0x000fe20000000000 */
[----:B------:R-:W-:Y:S01]  /*2800*/  ULDC UR5, c[0x0][0x39c] ;  /* 0x0000e70000057ab9 */ /* 0x000fe20000000800 */
[----:B------:R-:W-:Y:S01]  /*2810*/  IMAD R216, R4, 0x2, R214 ;  /* 0x0000000204d87824 */ /* 0x000fe200078e02d6 */
[----:B------:R-:W3:Y:S01]  /*2820*/  LDSM.16.M88.4 R16, [R214] ;  /* 0x00000000d610783b */ /* 0x000ee20000000200 */
[----:B------:R-:W-:Y:S02]  /*2830*/  IMAD.SHL.U32 R123, R123, 0x2, RZ ;  /* 0x000000027b7b7824 */ /* 0x000fe400078e00ff */
[----:B------:R-:W-:Y:S01]  /*2840*/  IMAD R221, R0, 0x2, R216 ;  /* 0x0000000200dd7824 */ /* 0x000fe200078e02d8 */
[----:B------:R-:W-:Y:S02]  /*2850*/  LDSM.16.M88.4 R8, [R216+0x2000] ;  /* 0x00200000d808783b */ /* 0x000fe40000000200 */
[----:B------:R-:W-:-:S02]  /*2860*/  @P1 VIADD R223, R2, 0xffffffe0 ;  /* 0xffffffe002df1836 */ /* 0x000fc40000000000 */
[----:B--2---:R-:W-:Y:S01]  /*2870*/  LDSM.16.M88.4 R32, [R216] ;  /* 0x00000000d820783b */ /* 0x004fe20000000200 */
[----:B------:R-:W-:Y:S02]  /*2880*/  IMAD.MOV.U32 R2, RZ, RZ, 0x40 ;  /* 0x00000040ff027424 */ /* 0x000fe400078e00ff */
[C---:B------:R-:W-:Y:S01]  /*2890*/  IADD3 R226, R223.reuse, 0x800, RZ ;  /* 0x00000800dfe27810 */ /* 0x040fe20007ffe0ff */
[----:B------:R-:W2:Y:S01]  /*28a0*/  LDSM.16.M88.4 R24, [R223] ;  /* 0x00000000df18783b */ /* 0x000ea20000000200 */
[C---:B------:R-:W-:Y:S01]  /*28b0*/  VIADD R225, R223.reuse, 0x1000 ;  /* 0x00001000dfe17836 */ /* 0x040fe20000000000 */
[----:B------:R-:W-:Y:S01]  /*28c0*/  SEL R2, R2, 0xffffffc0, !P2 ;  /* 0xffffffc002027807 */ /* 0x000fe20005000000 */
[----:B------:R-:W-:Y:S01]  /*28d0*/  VIADD R224, R223, 0x1800 ;  /* 0x00001800dfe07836 */ /* 0x000fe20000000000 */
[----:B------:R-:W-:Y:S03]  /*28e0*/  LDSM.16.M88.4 R52, [R222+0x2000] ;  /* 0x00200000de34783b */ /* 0x000fe60000000200 */
[----:B------:R-:W-:Y:S01]  /*28f0*/  IMAD.IADD R220, R212, 0x1, R2 ;  /* 0x00000001d4dc7824 */ /* 0x000fe200078e0202 */
[----:B------:R-:W5:Y:S01]  /*2900*/  LDSM.16.M88.4 R28, [R212+0x8800] ;  /* 0x00880000d41c783b */ /* 0x000f620000000200 */
[----:B------:R-:W-:-:S03]  /*2910*/  IMAD.IADD R219, R2, 0x1, R223 ;  /* 0x0000000102db7824 */ /* 0x000fc600078e02df */
[----:B------:R-:W4:Y:S04]  /*2920*/  LDSM.16.M88.4 R64, [R220+0x8000] ;  /* 0x00800000dc40783b */ /* 0x000f280000000200 */
[----:B------:R-:W4:Y:S04]  /*2930*/  LDSM.16.M88.4 R56, [R222] ;  /* 0x00000000de38783b */ /* 0x000f280000000200 */
[----:B------:R-:W-:Y:S01]  /*2940*/  LDSM.16.M88.4 R72, [R219] ;  /* 0x00000000db48783b */ /* 0x000fe20000000200 */
[-C--:B-1----:R-:W-:Y:S03]  /*2950*/  HMMA.16816.F32 R36, R12, R20.reuse, RZ ;  /* 0x000000140c24723c */ /* 0x082fe600000018ff */
[----:B------:R-:W1:Y:S04]  /*2960*/  LDSM.16.M88.4 R44, [R221+0x2000] ;  /* 0x00200000dd2c783b */ /* 0x000e680000000200 */
[----:B------:R-:W1:Y:S01]  /*2970*/  LDSM.16.M88.4 R88, [R223+0x800] ;  /* 0x00080000df58783b */ /* 0x000e620000000200 */
[C---:B---3--:R-:W-:Y:S03]  /*2980*/  HMMA.16816.F32 R40, R16.reuse, R20, RZ ;  /* 0x000000141028723c */ /* 0x048fe600000018ff */
[----:B------:R-:W3:Y:S03]  /*2990*/  LDSM.16.M88.4 R48, [R221] ;  /* 0x00000000dd30783b */ /* 0x000ee60000000200 */
[-C--:B------:R-:W-:Y:S01]  /*29a0*/  HMMA.16816.F32 R76, R16, R22.reuse, RZ ;  /* 0x00000016104c723c */ /* 0x080fe200000018ff */
[----:B------:R-:W-:Y:S04]  /*29b0*/  LDSM.16.M88.4 R92, [R212+0x9000] ;  /* 0x00900000d45c783b */ /* 0x000fe80000000200 */
[----:B------:R-:W-:Y:S01]  /*29c0*/  LDSM.16.M88.4 R108, [R223+0x1000] ;  /* 0x00100000df6c783b */ /* 0x000fe20000000200 */
[----:B------:R-:W-:Y:S03]  /*29d0*/  HMMA.16816.F32 R96, R12, R22, RZ ;  /* 0x000000160c60723c */ /* 0x000fe600000018ff */
[----:B------:R-:W0:Y:S03]  /*29e0*/  LDGDEPBAR ;  /* 0x00000000000079af */ /* 0x000e260000000000 */
[-C--:B--2---:R-:W-:Y:S06]  /*29f0*/  HMMA.16816.F32 R36, R8, R24.reuse, R36 ;  /* 0x000000180824723c */ /* 0x084fec0000001824 */
[----:B------:R-:W-:Y:S06]  /*2a00*/  HMMA.16816.F32 R40, R32, R24, R40 ;  /* 0x000000182028723c */ /* 0x000fec0000001828 */
[C---:B-----5:R-:W-:Y:S06]  /*2a10*/  HMMA.16816.F32 R80, R12.reuse, R28, RZ ;  /* 0x0000001c0c50723c */ /* 0x060fec00000018ff */
[----:B------:R-:W-:Y:S06]  /*2a20*/  HMMA.16816.F32 R68, R12, R30, RZ ;  /* 0x0000001e0c44723c */ /* 0x000fec00000018ff */
[----:B----4-:R-:W-:Y:S01]  /*2a30*/  HMMA.16816.F32 R100, R52, R64, R36 ;  /* 0x000000403464723c */ /* 0x010fe20000001824 */
[----:B------:R-:W2:Y:S05]  /*2a40*/  LDSM.16.M88.4 R36, [R214+0x6000] ;  /* 0x00600000d624783b */ /* 0x000eaa0000000200 */
[----:B------:R-:W-:Y:S06]  /*2a50*/  HMMA.16816.F32 R20, R32, R26, R76 ;  /* 0x0000001a2014723c */ /* 0x000fec000000184c */
[----:B------:R-:W-:Y:S01]  /*2a60*/  HMMA.16816.F32 R60, R56, R64, R40 ;  /* 0x00000040383c723c */ /* 0x000fe20000001828 */
[----:B------:R-:W4:Y:S05]  /*2a70*/  LDSM.16.M88.4 R40, [R214+0x4000] ;  /* 0x00400000d628783b */ /* 0x000f2a0000000200 */
[C---:B------:R-:W-:Y:S06]  /*2a80*/  HMMA.16816.F32 R104, R16.reuse, R28, RZ ;  /* 0x0000001c1068723c */ /* 0x040fec00000018ff */
[----:B------:R-:W-:Y:S01]  /*2a90*/  HMMA.16816.F32 R76, R16, R30, RZ ;  /* 0x0000001e104c723c */ /* 0x000fe200000018ff */
[----:B------:R-:W-:Y:S05]  /*2aa0*/  LDSM.16.M88.4 R28, [R216+0x4000] ;  /* 0x00400000d81c783b */ /* 0x000fea0000000200 */
[----:B------:R-:W-:Y:S01]  /*2ab0*/  HMMA.16816.F32 R96, R8, R26, R96 ;  /* 0x0000001a0860723c */ /* 0x000fe20000001860 */
[----:B------:R-:W5:Y:S05]  /*2ac0*/  LDSM.16.M88.4 R24, [R216+0x6000] ;  /* 0x00600000d818783b */ /* 0x000f6a0000000200 */
[----:B-1----:R-:W-:Y:S06]  /*2ad0*/  HMMA.16816.F32 R16, R44, R72, R100 ;  /* 0x000000482c10723c */ /* 0x002fec0000001864 */
[C---:B------:R-:W-:Y:S01]  /*2ae0*/  HMMA.16816.F32 R116, R8.reuse, R88, R80 ;  /* 0x000000580874723c */ /* 0x040fe20000001850 */
[----:B------:R-:W-:Y:S05]  /*2af0*/  LDSM.16.M88.4 R80, [R220+0x9000] ;  /* 0x00900000dc50783b */ /* 0x000fea0000000200 */
[----:B------:R-:W-:Y:S01]  /*2b00*/  HMMA.16816.F32 R112, R8, R90, R68 ;  /* 0x0000005a0870723c */ /* 0x000fe20000001844 */
[----:B------:R-:W-:Y:S05]  /*2b10*/  LDSM.16.M88.4 R68, [R219+0x800] ;  /* 0x00080000db44783b */ /* 0x000fea0000000200 */
[----:B------:R-:W-:Y:S01]  /*2b20*/  HMMA.16816.F32 R8, R56, R66, R20 ;  /* 0x000000423808723c */ /* 0x000fe20000001814 */
[----:B------:R-:W-:Y:S05]  /*2b30*/  LDSM.16.M88.4 R20, [R222+0x4000] ;  /* 0x00400000de14783b */ /* 0x000fea0000000200 */
[----:B---3--:R-:W-:Y:S01]  /*2b40*/  HMMA.16816.F32 R12, R48, R72, R60 ;  /* 0x00000048300c723c */ /* 0x008fe2000000183c */
[----:B------:R-:W1:Y:S05]  /*2b50*/  LDSM.16.M88.4 R60, [R220+0x8800] ;  /* 0x00880000dc3c783b */ /* 0x000e6a0000000200 */
[----:B------:R-:W-:Y:S06]  /*2b60*/  HMMA.16816.F32 R100, R52, R66, R96 ;  /* 0x000000423464723c */ /* 0x000fec0000001860 */
[----:B--2---:R-:W-:Y:S01]  /*2b70*/  HMMA.16816.F32 R64, R36, R92, R16 ;  /* 0x0000005c2440723c */ /* 0x004fe20000001810 */
[----:B------:R-:W2:Y:S05]  /*2b80*/  LDSM.16.M88.4 R16, [R222+0x6000] ;  /* 0x00600000de10783b */ /* 0x000eaa0000000200 */
[----:B------:R-:W-:Y:S06]  /*2b90*/  HMMA.16816.F32 R104, R32, R88, R104 ;  /* 0x000000582068723c */ /* 0x000fec0000001868 */
[----:B------:R-:W-:Y:S06]  /*2ba0*/  HMMA.16816.F32 R96, R48, R74, R8 ;  /* 0x0000004a3060723c */ /* 0x000fec0000001808 */
[----:B----4-:R-:W-:Y:S06]  /*2bb0*/  HMMA.16816.F32 R12, R40, R92, R12 ;  /* 0x0000005c280c723c */ /* 0x010fec000000180c */
[----:B------:R-:W-:Y:S01]  /*2bc0*/  HMMA.16816.F32 R32, R32, R90, R76 ;  /* 0x0000005a2020723c */ /* 0x000fe2000000184c */
[----:B------:R-:W-:Y:S05]  /*2bd0*/  LDSM.16.M88.4 R76, [R219+0x1000] ;  /* 0x00100000db4c783b */ /* 0x000fea0000000200 */
[----:B------:R-:W-:Y:S06]  /*2be0*/  HMMA.16816.F32 R88, R44, R74, R100 ;  /* 0x0000004a2c58723c */ /* 0x000fec0000001864 */
[----:B-----5:R-:W-:Y:S01]  /*2bf0*/  HMMA.16816.F32 R72, R24, R108, R64 ;  /* 0x0000006c1848723c */ /* 0x020fe20000001840 */
[----:B------:R-:W3:Y:S05]  /*2c00*/  LDSM.16.M88.4 R64, [R212+0x9800] ;  /* 0x00980000d440783b */ /* 0x000eea0000000200 */
[----:B-1----:R-:W-:Y:S06]  /*2c10*/  HMMA.16816.F32 R104, R56, R60, R104 ;  /* 0x0000003c3868723c */ /* 0x002fec0000001868 */
[----:B------:R-:W-:Y:S06]  /*2c20*/  HMMA.16816.F32 R100, R40, R94, R96 ;  /* 0x0000005e2864723c */ /* 0x000fec0000001860 */
[----:B------:R-:W-:Y:S01]  /*2c30*/  HMMA.16816.F32 R8, R28, R108, R12 ;  /* 0x0000006c1c08723c */ /* 0x000fe2000000180c */
[----:B------:R-:W1:Y:S05]  /*2c40*/  LDSM.16.M88.4 R12, [R221+0x4000] ;  /* 0x00400000dd0c783b */ /* 0x000e6a0000000200 */
[C---:B------:R-:W-:Y:S06]  /*2c50*/  HMMA.16816.F32 R116, R52.reuse, R60, R116 ;  /* 0x0000003c3474723c */ /* 0x040fec0000001874 */
[-C--:B------:R-:W-:Y:S01]  /*2c60*/  HMMA.16816.F32 R112, R52, R62.reuse, R112 ;  /* 0x0000003e3470723c */ /* 0x080fe20000001870 */
[----:B------:R-:W4:Y:S05]  /*2c70*/  LDSM.16.M88.4 R52, [R223+0x1800] ;  /* 0x00180000df34783b */ /* 0x000f2a0000000200 */
[----:B------:R-:W-:Y:S06]  /*2c80*/  HMMA.16816.F32 R56, R56, R62, R32 ;  /* 0x0000003e3838723c */ /* 0x000fec0000001820 */
[----:B------:R-:W-:Y:S06]  /*2c90*/  HMMA.16816.F32 R32, R36, R94, R88 ;  /* 0x0000005e2420723c */ /* 0x000fec0000001858 */
[----:B--2---:R-:W-:Y:S06]  /*2ca0*/  HMMA.16816.F32 R60, R16, R80, R72 ;  /* 0x00000050103c723c */ /* 0x004fec0000001848 */
[----:B------:R-:W-:Y:S06]  /*2cb0*/  HMMA.16816.F32 R72, R48, R68, R104 ;  /* 0x000000443048723c */ /* 0x000fec0000001868 */
[----:B------:R-:W-:Y:S06]  /*2cc0*/  HMMA.16816.F32 R88, R28, R110, R100 ;  /* 0x0000006e1c58723c */ /* 0x000fec0000001864 */
[----:B------:R-:W-:Y:S01]  /*2cd0*/  HMMA.16816.F32 R96, R20, R80, R8 ;  /* 0x000000501460723c */ /* 0x000fe20000001808 */
[----:B------:R-:W2:Y:S05]  /*2ce0*/  LDSM.16.M88.4 R8, [R221+0x6000] ;  /* 0x00600000dd08783b */ /* 0x000eaa0000000200 */
[----:B------:R-:W-:Y:S06]  /*2cf0*/  HMMA.16816.F32 R92, R44, R68, R116 ;  /* 0x000000442c5c723c */ /* 0x000fec0000001874 */
[----:B------:R-:W-:Y:S06]  /*2d00*/  HMMA.16816.F32 R100, R48, R70, R56 ;  /* 0x000000463064723c */ /* 0x000fec0000001838 */
[----:B------:R-:W-:Y:S06]  /*2d10*/  HMMA.16816.F32 R48, R24, R110, R32 ;  /* 0x0000006e1830723c */ /* 0x000fec0000001820 */
[----:B---3--:R-:W-:Y:S06]  /*2d20*/  HMMA.16816.F32 R32, R40, R64, R72 ;  /* 0x000000402820723c */ /* 0x008fec0000001848 */
[----:B------:R-:W-:Y:S06]  /*2d30*/  HMMA.16816.F32 R56, R20, R82, R88 ;  /* 0x000000521438723c */ /* 0x000fec0000001858 */
[----:B------:R-:W-:Y:S01]  /*2d40*/  HMMA.16816.F32 R112, R44, R70, R112 ;  /* 0x000000462c70723c */ /* 0x000fe20000001870 */
[----:B------:R-:W3:Y:S05]  /*2d50*/  LDSM.16.M88.4 R44, [R220+0x9800] ;  /* 0x00980000dc2c783b */ /* 0x000eea0000000200 */
[----:B-1----:R-:W-:Y:S06]  /*2d60*/  HMMA.16816.F32 R104, R12, R76, R96 ;  /* 0x0000004c0c68723c */ /* 0x002fec0000001860 */
[----:B------:R-:W-:Y:S06]  /*2d70*/  HMMA.16816.F32 R68, R36, R64, R92 ;  /* 0x000000402444723c */ /* 0x000fec000000185c */
[----:B------:R-:W-:Y:S06]  /*2d80*/  HMMA.16816.F32 R80, R16, R82, R48 ;  /* 0x000000521050723c */ /* 0x000fec0000001830 */
[----:B----4-:R-:W-:Y:S01]  /*2d90*/  HMMA.16816.F32 R48, R28, R52, R32 ;  /* 0x000000341c30723c */ /* 0x010fe20000001820 */
[----:B------:R-:W1:Y:S01]  /*2da0*/  LDSM.16.M88.4 R32, [R219+0x1800] ;  /* 0x00180000db20783b */ /* 0x000e620000000200 */
[----:B------:R-:W-:-:S04]  /*2db0*/  DEPBAR.LE SB0, 0x0 ;  /* 0x000080000000791a */ /* 0x000fc80000000000 */
[----:B--2---:R-:W-:Y:S01]  /*2dc0*/  HMMA.16816.F32 R96, R8, R76, R60 ;  /* 0x0000004c0860723c */ /* 0x004fe2000000183c */
[----:B------:R-:W-:-:S04]  /*2dd0*/  FMUL.FTZ R2, R104, UR5 ;  /* 0x0000000568027c20 */ /* 0x000fc80008410000 */
[----:B------:R2:W-:Y:S01]  /*2de0*/  MUFU.TANH R77, R2 ;  /* 0x00000002004d7308 */ /* 0x0005e20000002400 */
[----:B------:R-:W-:Y:S06]  /*2df0*/  HMMA.16816.F32 R60, R12, R78, R56 ;  /* 0x0000004e0c3c723c */ /* 0x000fec0000001838 */
[----:B------:R-:W-:Y:S06]  /*2e00*/  HMMA.16816.F32 R56, R40, R66, R100 ;  /* 0x000000422838723c */ /* 0x000fec0000001864 */
[----:B------:R-:W-:Y:S01]  /*2e10*/  HMMA.16816.F32 R40, R24, R52, R68 ;  /* 0x000000341828723c */ /* 0x000fe20000001844 */
[----:B--2---:R-:W-:-:S05]  /*2e20*/  FMUL.FTZ R2, R105, UR5 ;  /* 0x0000000569027c20 */ /* 0x004fca0008410000 */
[----:B---3--:R-:W-:Y:S01]  /*2e30*/  HMMA.16816.F32 R48, R20, R44, R48 ;  /* 0x0000002c1430723c */ /* 0x008fe20000001830 */
[----:B------:R2:W-:Y:S05]  /*2e40*/  MUFU.TANH R76, R2 ;  /* 0x00000002004c7308 */ /* 0x0005ea0000002400 */
[----:B------:R-:W-:Y:S01]  /*2e50*/  HMMA.16816.F32 R80, R8, R78, R80 ;  /* 0x0000004e0850723c */ /* 0x000fe20000001850 */
[----:B------:R-:W-:Y:S01]  /*2e60*/  FMUL.FTZ R61, R61, UR5 ;  /* 0x000000053d3d7c20 */ /* 0x000fe20008410000 */
[----:B------:R-:W-:Y:S01]  /*2e70*/  FMUL.FTZ R62, R62, UR5 ;  /* 0x000000053e3e7c20 */ /* 0x000fe20008410000 */
[----:B------:R-:W-:-:S03]  /*2e80*/  FMUL.FTZ R63, R63, UR5 ;  /* 0x000000053f3f7c20 */ /* 0x000fc60008410000 */
[----:B------:R-:W-:Y:S01]  /*2e90*/  HMMA.16816.F32 R28, R28, R54, R56 ;  /* 0x000000361c1c723c */ /* 0x000fe20000001838 */
[----:B------:R-:W-:Y:S05]  /*2ea0*/  MUFU.TANH R61, R61 ;  /* 0x0000003d003d7308 */ /* 0x000fea0000002400 */
[----:B------:R-:W-:Y:S01]  /*2eb0*/  HMMA.16816.F32 R64, R36, R66, R112 ;  /* 0x000000422440723c */ /* 0x000fe20000001870 */
[----:B--2---:R-:W-:Y:S02]  /*2ec0*/  FMUL.FTZ R2, R106, UR5 ;  /* 0x000000056a027c20 */ /* 0x004fe40008410000 */
[----:B------:R-:W-:Y:S03]  /*2ed0*/  MUFU.TANH R62, R62 ;  /* 0x0000003e003e7308 */ /* 0x000fe60000002400 */
[----:B------:R-:W-:Y:S05]  /*2ee0*/  HMMA.16816.F32 R36, R16, R44, R40 ;  /* 0x0000002c1024723c */ /* 0x000fea0000001828 */
[----:B------:R2:W-:Y:S01]  /*2ef0*/  MUFU.TANH R74, R2 ;  /* 0x00000002004a7308 */ /* 0x0005e20000002400 */
[----:B-1----:R-:W-:Y:S01]  /*2f00*/  HMMA.16816.F32 R48, R12, R32, R48 ;  /* 0x000000200c30723c */ /* 0x002fe20000001830 */
[----:B------:R-:W-:-:S05]  /*2f10*/  FMUL.FTZ R80, R80, UR5 ;  /* 0x0000000550507c20 */ /* 0x000fca0008410000 */
[----:B------:R-:W-:Y:S01]  /*2f20*/  HMMA.16816.F32 R20, R20, R46, R28 ;  /* 0x0000002e1414723c */ /* 0x000fe2000000181c */
[----:B------:R-:W-:Y:S05]  /*2f30*/  MUFU.TANH R63, R63 ;  /* 0x0000003f003f7308 */ /* 0x000fea0000002400 */
[----:B------:R-:W-:Y:S03]  /*2f40*/  HMMA.16816.F32 R24, R24, R54, R64 ;  /* 0x000000361818723c */ /* 0x000fe60000001840 */
[----:B------:R-:W-:Y:S01]  /*2f50*/  MUFU.TANH R80, R80 ;  /* 0x0000005000507308 */ /* 0x000fe20000002400 */
[----:B--2---:R-:W-:-:S02]  /*2f60*/  FMUL.FTZ R2, R107, UR5 ;  /* 0x000000056b027c20 */ /* 0x004fc40008410000 */
[----:B------:R-:W-:Y:S05]  /*2f70*/  HMMA.16816.F32 R36, R8, R32, R36 ;  /* 0x000000200824723c */ /* 0x000fea0000001824 */
[----:B------:R1:W-:Y:S07]  /*2f80*/  MUFU.TANH R75, R2 ;  /* 0x00000002004b7308 */ /* 0x0003ee0000002400 */
[----:B------:R-:W-:Y:S06]  /*2f90*/  HMMA.16816.F32 R20, R12, R34, R20 ;  /* 0x000000220c14723c */ /* 0x000fec0000001814 */
[----:B------:R-:W-:Y:S01]  /*2fa0*/  HMMA.16816.F32 R16, R16, R46, R24 ;  /* 0x0000002e1010723c */ /* 0x000fe20000001818 */
[----:B-1----:R-:W-:-:S05]  /*2fb0*/  FMUL.FTZ R2, R96, UR5 ;  /* 0x0000000560027c20 */ /* 0x002fca0008410000 */
[----:B------:R-:W-:Y:S01]  /*2fc0*/  FMUL.FTZ R36, R36, UR5 ;  /* 0x0000000524247c20 */ /* 0x000fe20008410000 */
[----:B------:R-:W-:Y:S01]  /*2fd0*/  FMUL.FTZ R38, R38, UR5 ;  /* 0x0000000526267c20 */ /* 0x000fe20008410000 */
[----:B------:R1:W-:Y:S08]  /*2fe0*/  MUFU.TANH R73, R2 ;  /* 0x0000000200497308 */ /* 0x0003f00000002400 */
[----:B------:R-:W-:Y:S02]  /*2ff0*/  MUFU.TANH R28, R36 ;  /* 0x00000024001c7308 */ /* 0x000fe40000002400 */
[----:B------:R-:W-:-:S06]  /*3000*/  FMUL.FTZ R3, R22, UR5 ;  /* 0x0000000516037c20 */ /* 0x000fcc0008410000 */
[----:B------:R-:W-:Y:S01]  /*3010*/  MUFU.TANH R12, R3 ;  /* 0x00000003000c7308 */ /* 0x000fe20000002400 */
[----:B-1----:R-:W-:Y:S01]  /*3020*/  FMUL.FTZ R2, R97, UR5 ;  /* 0x0000000561027c20 */ /* 0x002fe20008410000 */
[----:B------:R-:W-:Y:S06]  /*3030*/  HMMA.16816.F32 R8, R8, R34, R16 ;  /* 0x000000220808723c */ /* 0x000fec0000001810 */
[----:B------:R1:W-:Y:S08]  /*3040*/  MUFU.TANH R72, R2 ;  /* 0x0000000200487308 */ /* 0x0003f00000002400 */
[----:B------:R-:W-:Y:S01]  /*3050*/  MUFU.TANH R30, R38 ;  /* 0x00000026001e7308 */ /* 0x000fe20000002400 */
[----:B-1----:R-:W-:-:S09]  /*3060*/  FMUL.FTZ R2, R98, UR5 ;  /* 0x0000000562027c20 */ /* 0x002fd20008410000 */
[----:B------:R-:W-:Y:S01]  /*3070*/  FMUL.FTZ R8, R8, UR5 ;  /* 0x0000000508087c20 */ /* 0x000fe20008410000 */
[----:B------:R-:W-:Y:S01]  /*3080*/  FMUL.FTZ R10, R10, UR5 ;  /* 0x000000050a0a7c20 */ /* 0x000fe20008410000 */
[----:B------:R-:W-:Y:S01]  /*3090*/  FMUL.FTZ R9, R9, UR5 ;  /* 0x0000000509097c20 */ /* 0x000fe20008410000 */
[----:B------:R1:W2:Y:S08]  /*30a0*/  MUFU.TANH R53, R2 ;  /* 0x0000000200357308 */ /* 0x0002b00000002400 */
[----:B------:R-:W-:Y:S08]  /*30b0*/  MUFU.TANH R8, R8 ;  /* 0x0000000800087308 */ /* 0x000ff00000002400 */
[----:B------:R-:W-:Y:S01]  /*30c0*/  MUFU.TANH R10, R10 ;  /* 0x0000000a000a7308 */ /* 0x000fe20000002400 */
[----:B-1----:R-:W-:-:S07]  /*30d0*/  FMUL.FTZ R2, R99, UR5 ;  /* 0x0000000563027c20 */ /* 0x002fce0008410000 */
[----:B------:R1:W3:Y:S08]  /*30e0*/  MUFU.TANH R52, R2 ;  /* 0x0000000200347308 */ /* 0x0002f00000002400 */
[----:B------:R-:W-:Y:S01]  /*30f0*/  MUFU.TANH R9, R9 ;  /* 0x0000000900097308 */ /* 0x000fe20000002400 */
[----:B-1----:R-:W-:-:S07]  /*3100*/  FMUL.FTZ R2, R60, UR5 ;  /* 0x000000053c027c20 */ /* 0x002fce0008410000 */
        /* <DEDUP_REMOVED lines=18> */
[----:B------:R1:W5:Y:S02]  /*3230*/  MUFU.TANH R24, R2 ;  /* 0x0000000200187308 */ /* 0x0003640000002400 */
[----:B-1----:R-:W-:-:S06]  /*3240*/  FMUL.FTZ R2, R20, UR5 ;  /* 0x0000000514027c20 */ /* 0x002fcc0008410000 */
[----:B------:R1:W5:Y:S02]  /*3250*/  MUFU.TANH R13, R2 ;  /* 0x00000002000d7308 */ /* 0x0003640000002400 */
[----:B-1----:R-:W-:-:S04]  /*3260*/  LOP3.LUT R2, R123, 0x6, RZ, 0xc0, !PT ;  /* 0x000000067b027812 */ /* 0x002fc800078ec0ff */
[----:B------:R-:W-:Y:S01]  /*3270*/  LEA R2, R85, R2, 0x5 ;  /* 0x0000000255027211 */ /* 0x000fe200078e28ff */
[----:B------:R-:W-:Y:S03]  /*3280*/  BAR.SYNC.DEFER_BLOCKING 0x0 ;  /* 0x0000000000007b1d */ /* 0x000fe60000010000 */
[CC--:B------:R-:W-:Y:S01]  /*3290*/  ISETP.GE.AND P3, PT, R2.reuse, R84.reuse, PT ;  /* 0x000000540200720c */ /* 0x0c0fe20003f66270 */
[C---:B------:R-:W-:Y:S02]  /*32a0*/  VIADD R3, R2.reuse, 0x9 ;  /* 0x0000000902037836 */ /* 0x040fe40000000000 */
[C---:B------:R-:W-:Y:S01]  /*32b0*/  VIADD R5, R2.reuse, 0x8 ;  /* 0x0000000802057836 */ /* 0x040fe20000000000 */
[----:B--2---:R-:W-:Y:S01]  /*32c0*/  FSEL R20, R53, -INF , !P3 ;  /* 0xff80000035147808 */ /* 0x004fe20005800000 */
[C---:B------:R-:W-:Y:S01]  /*32d0*/  VIADD R6, R2.reuse, 0x1 ;  /* 0x0000000102067836 */ /* 0x040fe20000000000 */
[-C--:B------:R-:W-:Y:S01]  /*32e0*/  ISETP.GE.AND P5, PT, R3, R84.reuse, PT ;  /* 0x000000540300720c */ /* 0x080fe20003fa6270 */
[----:B------:R-:W-:Y:S01]  /*32f0*/  VIADD R3, R2, 0x18 ;  /* 0x0000001802037836 */ /* 0x000fe20000000000 */
[----:B------:R-:W-:-:S02]  /*3300*/  ISETP.GE.AND P6, PT, R5, R84, PT ;  /* 0x000000540500720c */ /* 0x000fc40003fc6270 */
[----:B------:R-:W-:Y:S02]  /*3310*/  IADD3 R5, R2, 0x11, RZ ;  /* 0x0000001102057810 */ /* 0x000fe40007ffe0ff */
[-C--:B------:R-:W-:Y:S02]  /*3320*/  ISETP.GE.AND P1, PT, R3, R84.reuse, PT ;  /* 0x000000540300720c */ /* 0x080fe40003f26270 */
[----:B------:R-:W-:Y:S02]  /*3330*/  SHF.R.S32.HI R3, RZ, 0x1f, R86 ;  /* 0x0000001fff037819 */ /* 0x000fe40000011456 */
[----:B------:R-:W-:Y:S01]  /*3340*/  ISETP.GE.AND P2, PT, R5, R84, PT ;  /* 0x000000540500720c */ /* 0x000fe20003f46270 */
[----:B------:R-:W-:Y:S01]  /*3350*/  FMUL.FTZ R5, R21, UR5 ;  /* 0x0000000515057c20 */ /* 0x000fe20008410000 */
[----:B------:R-:W-:Y:S02]  /*3360*/  LEA.HI R3, R3, R86, RZ, 0x2 ;  /* 0x0000005603037211 */ /* 0x000fe400078f10ff */
[----:B------:R-:W-:Y:S01]  /*3370*/  ISETP.GE.AND P0, PT, R6, R84, PT ;  /* 0x000000540600720c */ /* 0x000fe20003f06270 */
[----:B------:R1:W-:Y:S01]  /*3380*/  MUFU.TANH R7, R5 ;  /* 0x0000000500077308 */ /* 0x0003e20000002400 */
[----:B------:R-:W-:Y:S01]  /*3390*/  VIADD R6, R2, 0x10 ;  /* 0x0000001002067836 */ /* 0x000fe20000000000 */
[----:B------:R-:W-:-:S02]  /*33a0*/  FSEL R16, R73, -INF , !P3 ;  /* 0xff80000049107808 */ /* 0x000fc40005800000 */
[----:B------:R-:W-:Y:S02]  /*33b0*/  FSEL R34, R74, -INF , !P3 ;  /* 0xff8000004a227808 */ /* 0x000fe40005800000 */
[----:B------:R-:W-:Y:S01]  /*33c0*/  ISETP.GE.AND P4, PT, R6, R84, PT ;  /* 0x000000540600720c */ /* 0x000fe20003f86270 */
[----:B------:R-:W-:Y:S01]  /*33d0*/  FMUL.FTZ R6, R23, UR5 ;  /* 0x0000000517067c20 */ /* 0x000fe20008410000 */
[----:B------:R-:W-:Y:S02]  /*33e0*/  FSEL R23, R77, -INF , !P3 ;  /* 0xff8000004d177808 */ /* 0x000fe40005800000 */
[----:B------:R-:W-:Y:S02]  /*33f0*/  ISETP.GE.AND P3, PT, R84, 0x21, PT ;  /* 0x000000215400780c */ /* 0x000fe40003f66270 */
[----:B---3--:R-:W-:Y:S01]  /*3400*/  FSEL R19, R52, -INF , !P0 ;  /* 0xff80000034137808 */ /* 0x008fe20004000000 */
[----:B------:R-:W2:Y:S01]  /*3410*/  MUFU.TANH R6, R6 ;  /* 0x0000000600067308 */ /* 0x000ea20000002400 */
[----:B------:R-:W-:-:S02]  /*3420*/  FSEL R15, R72, -INF , !P0 ;  /* 0xff800000480f7808 */ /* 0x000fc40004000000 */
[----:B------:R-:W-:Y:S01]  /*3430*/  FSEL R35, R75, -INF , !P0 ;  /* 0xff8000004b237808 */ /* 0x000fe20004000000 */
[----:B-1----:R-:W-:Y:S01]  /*3440*/  VIADD R5, R2, 0x19 ;  /* 0x0000001902057836 */ /* 0x002fe20000000000 */
[----:B------:R-:W-:Y:S02]  /*3450*/  LOP3.LUT R2, R3, 0xfffffffc, RZ, 0xc0, !PT ;  /* 0xfffffffc03027812 */ /* 0x000fe400078ec0ff */
[----:B------:R-:W-:Y:S02]  /*3460*/  FSEL R32, R76, -INF , !P0 ;  /* 0xff8000004c207808 */ /* 0x000fe40004000000 */
[----:B------:R-:W-:Y:S01]  /*3470*/  ISETP.GE.AND P0, PT, R5, R84, PT ;  /* 0x000000540500720c */ /* 0x000fe20003f06270 */
[----:B------:R-:W-:Y:S01]  /*3480*/  IMAD.IADD R3, R86, 0x1, -R2 ;  /* 0x0000000156037824 */ /* 0x000fe200078e0a02 */
[----:B----4-:R-:W-:Y:S02]  /*3490*/  FSEL R21, R29, -INF , !P5 ;  /* 0xff8000001d157808 */ /* 0x010fe40006800000 */
[----:B------:R-:W-:-:S02]  /*34a0*/  FSEL R18, R33, -INF , !P6 ;  /* 0xff80000021127808 */ /* 0x000fc40007000000 */
[----:B------:R1:W-:Y:S01]  /*34b0*/  STL [R1+0x50], R3 ;  /* 0x0000500301007387 */ /* 0x0003e20000100800 */
[----:B------:R-:W-:Y:S02]  /*34c0*/  FSEL R22, R28, -INF , !P4 ;  /* 0xff8000001c167808 */ /* 0x000fe40006000000 */
[----:B-----5:R-:W-:Y:S02]  /*34d0*/  FSEL R29, R24, -INF , !P2 ;  /* 0xff800000181d7808 */ /* 0x020fe40005000000 */
[----:B------:R-:W-:Y:S02]  /*34e0*/  FSEL R55, R26, -INF , !P2 ;  /* 0xff8000001a377808 */ /* 0x000fe40005000000 */
[----:B------:R-:W-:Y:S02]  /*34f0*/  FSEL R39, R27, -INF , !P2 ;  /* 0xff8000001b277808 */ /* 0x000fe40005000000 */
[----:B------:R-:W-:Y:S02]  /*3500*/  LOP3.LUT R2, R120, R121, RZ, 0xfc, !PT ;  /* 0x0000007978027212 */ /* 0x000fe400078efcff */
[----:B------:R-:W-:-:S02]  /*3510*/  FSEL R14, R80, -INF , !P6 ;  /* 0xff800000500e7808 */ /* 0x000fc40007000000 */
[----:B------:R-:W-:Y:S02]  /*3520*/  FSEL R36, R62, -INF , !P6 ;  /* 0xff8000003e247808 */ /* 0x000fe40007000000 */
[----:B------:R-:W-:Y:S02]  /*3530*/  FSEL R31, R60, -INF , !P6 ;  /* 0xff8000003c1f7808 */ /* 0x000fe40007000000 */
[----:B------:R-:W-:Y:S02]  /*3540*/  FSEL R17, R42, -INF , !P5 ;  /* 0xff8000002a117808 */ /* 0x000fe40006800000 */
[----:B------:R-:W-:Y:S02]  /*3550*/  FSEL R37, R63, -INF , !P5 ;  /* 0xff8000003f257808 */ /* 0x000fe40006800000 */
[----:B------:R-:W-:Y:S02]  /*3560*/  FSEL R33, R61, -INF , !P5 ;  /* 0xff8000003d217808 */ /* 0x000fe40006800000 */
[----:B------:R-:W-:Y:S01]  /*3570*/  FSEL R30, R30, -INF , !P4 ;  /* 0xff8000001e1e7808 */ /* 0x000fe20006000000 */
[----:B-1----:R-:W-:Y:S01]  /*3580*/  FMUL.FTZ R3, R11, UR5 ;  /* 0x000000050b037c20 */ /* 0x002fe20008410000 */
[----:B------:R-:W-:-:S02]  /*3590*/  FSEL R54, R40, -INF , !P4 ;  /* 0xff80000028367808 */ /* 0x000fc40006000000 */
[----:B------:R-:W-:Y:S02]  /*35a0*/  FSEL R53, R41, -INF , !P4 ;  /* 0xff80000029357808 */ /* 0x000fe40006000000 */
[----:B------:R-:W-:Y:S01]  /*35b0*/  FSEL R25, R25, -INF , !P2 ;  /* 0xff80000019197808 */ /* 0x000fe20005000000 */
[----:B------:R-:W1:Y:S01]  /*35c0*/  MUFU.TANH R3, R3 ;  /* 0x0000000300037308 */ /* 0x000e620000002400 */
[----:B------:R-:W-:Y:S02]  /*35d0*/  FSEL R28, R10, -INF , !P1 ;  /* 0xff8000000a1c7808 */ /* 0x000fe40004800000 */
[----:B------:R-:W-:Y:S02]  /*35e0*/  FSEL R26, R8, -INF , !P1 ;  /* 0xff800000081a7808 */ /* 0x000fe40004800000 */
[----:B------:R-:W-:Y:S02]  /*35f0*/  FSEL R68, R12, -INF , !P1 ;  /* 0xff8000000c447808 */ /* 0x000fe40004800000 */
[----:B------:R-:W-:-:S02]  /*3600*/  FSEL R52, R13, -INF , !P1 ;  /* 0xff8000000d347808 */ /* 0x000fc40004800000 */
[----:B------:R-:W-:Y:S02]  /*3610*/  FSEL R24, R9, -INF , !P0 ;  /* 0xff80000009187808 */ /* 0x000fe40004000000 */
[----:B--2---:R-:W-:Y:S02]  /*3620*/  FSEL R69, R6, -INF , !P0 ;  /* 0xff80000006457808 */ /* 0x004fe40004000000 */
[----:B------:R-:W-:Y:S02]  /*3630*/  FSEL R38, R7, -INF , !P0 ;  /* 0xff80000007267808 */ /* 0x000fe40004000000 */
[----:B-1----:R-:W-:Y:S01]  /*3640*/  FSEL R27, R3, -INF , !P0 ;  /* 0xff800000031b7808 */ /* 0x002fe20004000000 */
        /* <DEDUP_REMOVED lines=46> */
.L_x_2050:
[----:B------:R-:W-:Y:S05]  /*3930*/  BSYNC B0 ;  /* 0x0000000000007941 */ /* 0x000fea0003800000 */
.L_x_2049:
[----:B------:R-:W0:Y:S02]  /*3940*/  LDGDEPBAR ;  /* 0x00000000000079af */ /* 0x000e240000000000 */
.L_x_2048:
        /* <DEDUP_REMOVED lines=68> */
[----:B--2---:R-:W-:Y:S02]  /*3d90*/  FFMA.FTZ R6, R14, UR5, -R8 ;  /* 0x000000050e067c23 */ /* 0x004fe40008010808 */
[----:B------:R-:W-:Y:S01]  /*3da0*/  LDSM.16.MT88.4 R12, [R213+0xa000] ;  /* 0x00a00000d50c783b */ /* 0x000fe20000004200 */
[----:B------:R-:W-:Y:S01]  /*3db0*/  FMNMX.FTZ R0, R54, R0, !PT ;  /* 0x0000000036007209 */ /* 0x000fe20007810000 */
[----:B------:R2:W-:Y:S03]  /*3dc0*/  MUFU.EX2 R229, R6 ;  /* 0x0000000600e57308 */ /* 0x0005e60000000800 */
[----:B------:R-:W-:Y:S02]  /*3dd0*/  FMNMX.FTZ R0, R55, R0, !PT ;  /* 0x0000000037007209 */ /* 0x000fe40007810000 */
[----:B----4-:R-:W-:-:S02]  /*3de0*/  F2FP.F16.F32.PACK_AB R4, R210, R211 ;  /* 0x000000d3d204723e */ /* 0x010fc400000000ff */
[----:B------:R-:W-:Y:S02]  /*3df0*/  FMNMX.FTZ R0, R68, R0, !PT ;  /* 0x0000000044007209 */ /* 0x000fe40007810000 */
[----:B-1----:R-:W-:Y:S02]  /*3e00*/  FMNMX.FTZ R136, R2, R9, !PT ;  /* 0x0000000902887209 */ /* 0x002fe40007810000 */
[----:B------:R-:W-:Y:S02]  /*3e10*/  FMNMX.FTZ R0, R69, R0, !PT ;  /* 0x0000000045007209 */ /* 0x000fe40007810000 */
[C---:B------:R-:W-:Y:S01]  /*3e20*/  FSETP.NEU.FTZ.AND P0, PT, R136.reuse, -INF , PT ;  /* 0xff8000008800780b */ /* 0x040fe20003f1d000 */
[----:B------:R-:W-:Y:S01]  /*3e30*/  FMUL.FTZ R2, R136, UR5 ;  /* 0x0000000588027c20 */ /* 0x000fe20008410000 */
[----:B-----5:R-:W-:Y:S01]  /*3e40*/  F2FP.F16.F32.PACK_AB R7, R209, R206 ;  /* 0x000000ced107723e */ /* 0x020fe200000000ff */
[----:B------:R-:W1:Y:S01]  /*3e50*/  SHFL.BFLY PT, R10, R0, 0x2, 0x1f ;  /* 0x0c401f00000a7f89 */ /* 0x000e6200000e0000 */
[----:B--2---:R-:W-:-:S02]  /*3e60*/  FFMA.FTZ R6, R17, UR5, -R8 ;  /* 0x0000000511067c23 */ /* 0x004fc40008010808 */
        /* <DEDUP_REMOVED lines=16> */
[C---:B--2---:R-:W-:Y:S06]  /*3f70*/  HMMA.16816.F32 R160, R4.reuse, R16, RZ ;  /* 0x0000001004a0723c */ /* 0x044fec00000018ff */
[C---:B------:R-:W-:Y:S06]  /*3f80*/  HMMA.16816.F32 R40, R4.reuse, R48, RZ ;  /* 0x000000300428723c */ /* 0x040fec00000018ff */
[----:B------:R-:W-:Y:S01]  /*3f90*/  HMMA.16816.F32 R56, R4, R64, RZ ;  /* 0x000000400438723c */ /* 0x000fe200000018ff */
        /* <DEDUP_REMOVED lines=30> */
[----:B------:R-:W-:Y:S01]  /*4180*/  HMMA.16816.F32 R28, R4, R114, RZ ;  /* 0x00000072041c723c */ /* 0x000fe200000018ff */
[----:B------:R-:W1:Y:S04]  /*4190*/  LDSM.16.MT88.4 R24, [R218+0xa800] ;  /* 0x00a80000da18783b */ /* 0x000e680000004200 */
[----:B------:R2:W-:Y:S01]  /*41a0*/  MUFU.EX2 R200, R8 ;  /* 0x0000000800c87308 */ /* 0x0005e20000000800 */
[----:B---3--:R-:W-:Y:S02]  /*41b0*/  F2FP.F16.F32.PACK_AB R125, R199, R198 ;  /* 0x000000c6c77d723e */ /* 0x008fe400000000ff */
[----:B------:R-:W-:-:S05]  /*41c0*/  F2FP.F16.F32.PACK_AB R4, R194, R197 ;  /* 0x000000c5c204723e */ /* 0x000fca00000000ff */
        /* <DEDUP_REMOVED lines=8> */
[----:B-1----:R-:W-:Y:S01]  /*4250*/  HMMA.16816.F32 R40, R124, R24, R40 ;  /* 0x000000187c28723c */ /* 0x002fe20000001828 */
[----:B--2---:R-:W-:Y:S01]  /*4260*/  FFMA.FTZ R3, R34, UR5, -R0 ;  /* 0x0000000522037c23 */ /* 0x004fe20008010800 */
[----:B---3--:R-:W-:-:S03]  /*4270*/  F2FP.F16.F32.PACK_AB R6, R196, R195 ;  /* 0x000000c3c406723e */ /* 0x008fc600000000ff */
        /* <DEDUP_REMOVED lines=47> */
[----:B------:R-:W-:Y:S01]  /*4570*/  HMMA.16816.F32 R8, R4, R114, RZ ;  /* 0x000000720408723c */ /* 0x000fe200000018ff */
[----:B------:R1:W2:Y:S02]  /*4580*/  MUFU.EX2 R31, R2 ;  /* 0x00000002001f7308 */ /* 0x0002a40000000800 */
[----:B-1----:R-:W-:Y:S01]  /*4590*/  FFMA.FTZ R2, R55, UR5, -R0 ;  /* 0x0000000537027c23 */ /* 0x002fe20008010800 */
[----:B--2---:R-:W-:-:S02]  /*45a0*/  FADD.FTZ R3, R31, R3 ;  /* 0x000000031f037221 */ /* 0x004fc40000010000 */
[C---:B------:R-:W-:Y:S03]  /*45b0*/  HMMA.16816.F32 R52, R4.reuse, R64, RZ ;  /* 0x000000400434723c */ /* 0x040fe600000018ff */
[----:B------:R1:W2:Y:S03]  /*45c0*/  MUFU.EX2 R30, R2 ;  /* 0x00000002001e7308 */ /* 0x0002a60000000800 */
[----:B------:R-:W-:Y:S01]  /*45d0*/  HMMA.16816.F32 R64, R4, R66, RZ ;  /* 0x000000420440723c */ /* 0x000fe200000018ff */
[--C-:B-1----:R-:W-:Y:S01]  /*45e0*/  FFMA.FTZ R2, R68, UR5, -R0.reuse ;  /* 0x0000000544027c23 */ /* 0x102fe20008010800 */
[----:B------:R-:W-:Y:S01]  /*45f0*/  FFMA.FTZ R0, R69, UR5, -R0 ;  /* 0x0000000545007c23 */ /* 0x000fe20008010800 */
[----:B--2---:R-:W-:-:S03]  /*4600*/  FADD.FTZ R3, R30, R3 ;  /* 0x000000031e037221 */ /* 0x004fc60000010000 */
[----:B------:R-:W-:Y:S01]  /*4610*/  HMMA.16816.F32 R68, R4, R80, RZ ;  /* 0x000000500444723c */ /* 0x000fe200000018ff */
[----:B------:R1:W2:Y:S01]  /*4620*/  MUFU.EX2 R29, R2 ;  /* 0x00000002001d7308 */ /* 0x0002a20000000800 */
[----:B------:R-:W-:-:S04]  /*4630*/  F2FP.F16.F32.PACK_AB R129, R30, R31 ;  /* 0x0000001f1e81723e */ /* 0x000fc800000000ff */
[----:B------:R-:W-:Y:S03]  /*4640*/  HMMA.16816.F32 R80, R4, R82, RZ ;  /* 0x000000520450723c */ /* 0x000fe600000018ff */
[----:B------:R3:W4:Y:S04]  /*4650*/  MUFU.EX2 R28, R0 ;  /* 0x00000000001c7308 */ /* 0x0007280000000800 */
[----:B------:R-:W-:-:S04]  /*4660*/  FADD.FTZ R5, R208, R207 ;  /* 0x000000cfd0057221 */ /* 0x000fc80000010000 */
[----:B------:R-:W-:Y:S01]  /*4670*/  FADD.FTZ R5, R206, R5 ;  /* 0x00000005ce057221 */ /* 0x000fe20000010000 */
        /* <DEDUP_REMOVED lines=44> */
[----:B------:R-:W-:Y:S01]  /*4940*/  ULDC UR4, c[0x0][0x2d0] ;  /* 0x0000b40000047ab9 */ /* 0x000fe20000000800 */
[----:B------:R-:W1:Y:S01]  /*4950*/  LDC.64 R230, c[0x0][0x250] ;  /* 0x00009400ffe67b82 */ /* 0x000e620000000a00 */
[----:B------:R-:W-:Y:S01]  /*4960*/  ISETP.GE.AND P3, PT, R138, UR4, PT ;  /* 0x000000048a007c0c */ /* 0x000fe2000bf66270 */
[----:B------:R-:W-:Y:S01]  /*4970*/  IMAD.MOV.U32 R132, RZ, RZ, R135 ;  /* 0x000000ffff847224 */ /* 0x000fe200078e0087 */
[----:B------:R-:W-:Y:S01]  /*4980*/  LEA.HI.SX32 R228, R228, 0xfffffffe, 0x1b ;  /* 0xfffffffee4e47811 */ /* 0x000fe200078fdaff */
[----:B------:R-:W-:Y:S01]  /*4990*/  IMAD.MOV.U32 R137, RZ, RZ, R134 ;  /* 0x000000ffff897224 */ /* 0x000fe200078e0086 */
[----:B------:R-:W-:Y:S01]  /*49a0*/  MOV R138, R133 ;  /* 0x00000085008a7202 */ /* 0x000fe20000000f00 */
[----:B------:R-:W-:Y:S01]  /*49b0*/  ULDC UR10, c[0x0][0x2d0] ;  /* 0x0000b400000a7ab9 */ /* 0x000fe20000000800 */
[----:B------:R-:W-:Y:S01]  /*49c0*/  ULDC UR5, c[0x0][0x39c] ;  /* 0x0000e70000057ab9 */ /* 0x000fe20000000800 */
[----:B------:R-:W-:Y:S01]  /*49d0*/  ULDC UR4, c[0x0][0x2ec] ;  /* 0x0000bb0000047ab9 */ /* 0x000fe20000000800 */
[----:B------:R-:W-:-:S05]  /*49e0*/  ULDC.64 UR6, c[0x0][0x248] ;  /* 0x0000920000067ab9 */ /* 0x000fca0000000a00 */
[----:B------:R-:W2:Y:S08]  /*49f0*/  @!P3 LDC.64 R4, c[0x0][0x220] ;  /* 0x00008800ff04bb82 */ /* 0x000eb00000000a00 */
[----:B------:R-:W3:Y:S01]  /*4a00*/  @!P3 LDC.64 R2, c[0x0][0x220] ;  /* 0x00008800ff02bb82 */ /* 0x000ee20000000a00 */
[----:B--2---:R-:W-:Y:S04]  /*4a10*/  @!P3 STL.64 [R1+0x20], R4 ;  /* 0x000020040100b387 */ /* 0x004fe80000100a00 */
[----:B---3--:R2:W-:Y:S02]  /*4a20*/  @!P3 STL.64 [R1+0x18], R2 ;  /* 0x000018020100b387 */ /* 0x0085e40000100a00 */
[----:B--2---:R-:W-:Y:S01]  /*4a30*/  IMAD.MOV.U32 R3, RZ, RZ, R136 ;  /* 0x000000ffff037224 */ /* 0x004fe200078e0088 */
[----:B-1----:R-:W-:Y:S06]  /*4a40*/  BRA `(.L_x_2052) ;  /* 0x0000000000c07947 */ /* 0x002fec0003800000 */
.L_x_2054:
[----:B------:R-:W2:Y:S01]  /*4a50*/  LDL.64 R232, [R1+0x40] ;  /* 0x0000400001e87983 */ /* 0x000ea20000100a00 */
[----:B------:R-:W1:Y:S01]  /*4a60*/  @!P3 LDC.64 R12, c[0x0][0x218] ;  /* 0x00008600ff0cbb82 */ /* 0x000e620000000a00 */
[----:B------:R-:W-:Y:S02]  /*4a70*/  VIADD R0, R228, 0xffffffff ;  /* 0xffffffffe4007836 */ /* 0x000fe40000000000 */
[----:B------:R-:W5:Y:S02]  /*4a80*/  LDL.64 R134, [R1+0x28] ;  /* 0x0000280001867983 */ /* 0x000f640000100a00 */
[----:B------:R-:W-:Y:S01]  /*4a90*/  IMAD.WIDE.U32 R4, R0, UR6, RZ ;  /* 0x0000000600047c25 */ /* 0x000fe2000f8e00ff */
[----:B------:R-:W-:Y:S01]  /*4aa0*/  SHF.R.S32.HI R2, RZ, 0x1f, R0 ;  /* 0x0000001fff027819 */ /* 0x000fe20000011400 */
[----:B------:R-:W3:Y:S01]  /*4ab0*/  LDL R229, [R1+0x14] ;  /* 0x0000140001e57983 */ /* 0x000ee20000100800 */
[----:B------:R-:W4:Y:S03]  /*4ac0*/  @!P2 LDC.64 R8, c[0x0][0x218] ;  /* 0x00008600ff08ab82 */ /* 0x000f260000000a00 */
[----:B------:R-:W3:Y:S01]  /*4ad0*/  LDL R133, [R1+0x30] ;  /* 0x0000300001857983 */ /* 0x000ee20000100800 */
[----:B------:R-:W-:Y:S03]  /*4ae0*/  IMAD R2, R2, UR6, RZ ;  /* 0x0000000602027c24 */ /* 0x000fe6000f8e02ff */
[----:B------:R1:W-:Y:S01]  /*4af0*/  @P3 STS.128 [R227+0x8000], RZ ;  /* 0x008000ffe3003388 */ /* 0x0003e20000000c00 */
[----:B------:R-:W-:Y:S01]  /*4b00*/  IMAD R2, R0, UR7, R2 ;  /* 0x0000000700027c24 */ /* 0x000fe2000f8e0202 */
[----:B------:R-:W3:Y:S03]  /*4b10*/  @!P3 LDC.64 R10, c[0x0][0x218] ;  /* 0x00008600ff0abb82 */ /* 0x000ee60000000a00 */
[----:B------:R-:W-:Y:S05]  /*4b20*/  IMAD.IADD R5, R5, 0x1, R2 ;  /* 0x0000000105057824 */ /* 0x000fea00078e0202 */
[----:B------:R-:W3:Y:S01]  /*4b30*/  @!P2 LDC.64 R6, c[0x0][0x218] ;  /* 0x00008600ff06ab82 */ /* 0x000ee20000000a00 */
[----:B--2---:R-:W-:Y:S04]  /*4b40*/  LEA R0, P1, R4, R232, 0x5 ;  /* 0x000000e804007211 */ /* 0x004fe800078228ff */
[----:B-1----:R-:W-:Y:S02]  /*4b50*/  @!P3 LEA R12, P6, R0, R12, 0x1 ;  /* 0x0000000c000cb211 */ /* 0x002fe400078c08ff */
[----:B-----5:R-:W-:Y:S02]  /*4b60*/  LEA.HI.X R4, R4, R135, R5, 0x5, P1 ;  /* 0x0000008704047211 */ /* 0x020fe400008f2c05 */
[C---:B----4-:R-:W-:Y:S02]  /*4b70*/  @!P2 LEA R8, P1, R0.reuse, R8, 0x1 ;  /* 0x000000080008a211 */ /* 0x050fe400078208ff */
[C-C-:B------:R-:W-:Y:S02]  /*4b80*/  @!P3 LEA.HI.X R13, R0.reuse, R13, R4.reuse, 0x1, P6 ;  /* 0x0000000d000db211 */ /* 0x140fe400030f0c04 */
[--C-:B------:R-:W-:Y:S02]  /*4b90*/  @!P2 LEA.HI.X R9, R0, R9, R4.reuse, 0x1, P1 ;  /* 0x000000090009a211 */ /* 0x100fe400008f0c04 */
[----:B---3--:R-:W-:Y:S01]  /*4ba0*/  IADD3 R2, P0, R229, R0, RZ ;  /* 0x00000000e5027210 */ /* 0x008fe20007f1e0ff */
        /* <DEDUP_REMOVED lines=26> */
.L_x_2052:
[----:B--2---:R-:W2:Y:S01]  /*4d50*/  LDL R0, [R1+0x10] ;  /* 0x0000100001007983 */ /* 0x004ea20000100800 */
[----:B------:R-:W-:Y:S05]  /*4d60*/  DEPBAR.LE SB0, 0x0 ;  /* 0x000080000000791a */ /* 0x000fea0000000000 */
[----:B------:R-:W3:Y:S01]  /*4d70*/  LDL.64 R16, [R1+0x38] ;  /* 0x0000380001107983 */ /* 0x000ee20000100a00 */
[-C--:B------:R-:W-:Y:S05]  /*4d80*/  IMAD.WIDE.U32 R4, R228, R230.reuse, RZ ;  /* 0x000000e6e4047225 */ /* 0x080fea00078e00ff */
[----:B------:R-:W4:Y:S06]  /*4d90*/  LDL R12, [R1+0x34] ;  /* 0x00003400010c7983 */ /* 0x000f2c0000100800 */
[----:B------:R-:W5:Y:S06]  /*4da0*/  LDL R11, [R1+0x20] ;  /* 0x00002000010b7983 */ /* 0x000f6c0000100800 */
[----:B------:R-:W5:Y:S06]  /*4db0*/  LDL R15, [R1+0x24] ;  /* 0x00002400010f7983 */ /* 0x000f6c0000100800 */
[----:B------:R-:W5:Y:S06]  /*4dc0*/  LDL R10, [R1+0x18] ;  /* 0x00001800010a7983 */ /* 0x000f6c0000100800 */
[----:B------:R-:W5:Y:S01]  /*4dd0*/  LDL R14, [R1+0x1c] ;  /* 0x00001c00010e7983 */ /* 0x000f620000100800 */
[----:B------:R-:W-:Y:S06]  /*4de0*/  BAR.SYNC.DEFER_BLOCKING 0x0 ;  /* 0x0000000000007b1d */ /* 0x000fec0000010000 */
[----:B------:R-:W-:Y:S01]  /*4df0*/  @P3 STS.128 [R227+0xa000], RZ ;  /* 0x00a000ffe3003388 */ /* 0x000fe20000000c00 */
[----:B--2---:R-:W-:Y:S02]  /*4e00*/  ISETP.GE.AND P2, PT, R0, UR10, PT ;  /* 0x0000000a00007c0c */ /* 0x004fe4000bf46270 */
[----:B------:R-:W-:Y:S05]  /*4e10*/  SHF.R.S32.HI R0, RZ, 0x1f, R228 ;  /* 0x0000001fff007819 */ /* 0x000fea00000114e4 */
[----:B------:R-:W-:Y:S04]  /*4e20*/  IMAD R0, R0, R230, RZ ;  /* 0x000000e600007224 */ /* 0x000fe800078e02ff */
[----:B------:R-:W-:Y:S01]  /*4e30*/  IMAD R2, R228, R231, R0 ;  /* 0x000000e7e4027224 */ /* 0x000fe200078e0200 */
[----:B---3--:R-:W-:Y:S01]  /*4e40*/  LEA R0, P1, R4, R16, 0x5 ;  /* 0x0000001004007211 */ /* 0x008fe200078228ff */
[----:B------:R-:W1:Y:S02]  /*4e50*/  @!P2 LDC.64 R8, c[0x0][0x220] ;  /* 0x00008800ff08ab82 */ /* 0x000e640000000a00 */
[----:B------:R-:W-:Y:S01]  /*4e60*/  IMAD.IADD R5, R5, 0x1, R2 ;  /* 0x0000000105057824 */ /* 0x000fe200078e0202 */
[----:B------:R-:W-:Y:S04]  /*4e70*/  LEA R2, P0, R230, R0, 0x4 ;  /* 0x00000000e6027211 */ /* 0x000fe800078020ff */
[----:B----4-:R-:W-:Y:S01]  /*4e80*/  LEA.HI.X R4, R4, R12, R5, 0x5, P1 ;  /* 0x0000000c04047211 */ /* 0x010fe200008f2c05 */
[----:B------:R-:W2:Y:S01]  /*4e90*/  @!P2 LDC.64 R6, c[0x0][0x220] ;  /* 0x00008800ff06ab82 */ /* 0x000ea20000000a00 */
[----:B-----5:R-:W-:Y:S02]  /*4ea0*/  @!P3 LEA R12, P5, R0, R11, 0x1 ;  /* 0x0000000b000cb211 */ /* 0x020fe400078a08ff */
[----:B------:R-:W-:Y:S02]  /*4eb0*/  @!P3 LEA R10, P4, R2, R10, 0x1 ;  /* 0x0000000a020ab211 */ /* 0x000fe400078808ff */
[--C-:B------:R-:W-:Y:S02]  /*4ec0*/  @!P3 LEA.HI.X R13, R0, R15, R4.reuse, 0x1, P5 ;  /* 0x0000000f000db211 */ /* 0x100fe400028f0c04 */
[----:B------:R-:W-:Y:S03]  /*4ed0*/  LEA.HI.X R5, R230, R4, R231, 0x4, P0 ;  /* 0x00000004e6057211 */ /* 0x000fe600000f24e7 */
[----:B------:R-:W-:Y:S01]  /*4ee0*/  @!PT LDS RZ, [RZ] ;  /* 0x00000000fffff984 */ /* 0x000fe20000000800 */
[----:B------:R-:W-:Y:S01]  /*4ef0*/  @!PT LDS RZ, [RZ] ;  /* 0x00000000fffff984 */ /* 0x000fe20000000800 */
[----:B------:R-:W-:Y:S01]  /*4f00*/  @!PT LDS RZ, [RZ] ;  /* 0x00000000fffff984 */ /* 0x000fe20000000800 */
[----:B------:R-:W-:Y:S01]  /*4f10*/  @!P3 LDGSTS.E.BYPASS.LTC128B.128 [R227+0xa000], desc[UR8][R12.64] ;  /* 0x0a0000000ce3bfae */ /* 0x000fe2000b901d48 */
[--C-:B------:R-:W-:Y:S02]  /*4f20*/  @!P3 LEA.HI.X R11, R2, R14, R5.reuse, 0x1, P4 ;  /* 0x0000000e020bb211 */ /* 0x100fe400020f0c05 */
[----:B------:R-:W-:Y:S03]  /*4f30*/  ISETP.GT.AND P4, PT, R228, RZ, PT ;  /* 0x000000ffe400720c */ /* 0x000fe60003f84270 */
[----:B------:R-:W-:Y:S01]  /*4f40*/  @P2 STS.128 [R227+0xb000], RZ ;  /* 0x00b000ffe3002388 */ /* 0x000fe20000000c00 */
[C---:B-1----:R-:W-:Y:S04]  /*4f50*/  @!P2 LEA R8, P1, R0.reuse, R8, 0x1 ;  /* 0x000000080008a211 */ /* 0x042fe800078208ff */
[----:B------:R-:W-:Y:S02]  /*4f60*/  @!P2 LEA.HI.X R9, R0, R9, R4, 0x1, P1 ;  /* 0x000000090009a211 */ /* 0x000fe400008f0c04 */
[C---:B--2---:R-:W-:Y:S03]  /*4f70*/  @!P2 LEA R6, P0, R2.reuse, R6, 0x1 ;  /* 0x000000060206a211 */ /* 0x044fe600078008ff */
[----:B------:R-:W-:Y:S01]  /*4f80*/  @!PT LDS RZ, [RZ] ;  /* 0x00000000fffff984 */ /* 0x000fe20000000800 */
[----:B------:R-:W-:Y:S01]  /*4f90*/  @!PT LDS RZ, [RZ] ;  /* 0x00000000fffff984 */ /* 0x000fe20000000800 */
[----:B------:R-:W-:Y:S01]  /*4fa0*/  @!PT LDS RZ, [RZ] ;  /* 0x00000000fffff984 */ /* 0x000fe20000000800 */
[----:B------:R-:W-:Y:S01]  /*4fb0*/  @!P2 LDGSTS.E.BYPASS.LTC128B.128 [R227+0xb000], desc[UR8][R8.64+0x80] ;  /* 0x0b00008008e3afae */ /* 0x000fe2000b901d48 */
[----:B------:R-:W-:Y:S05]  /*4fc0*/  @!P2 LEA.HI.X R7, R2, R7, R5, 0x1, P0 ;  /* 0x000000070207a211 */ /* 0x000fea00000f0c05 */
[----:B------:R-:W-:Y:S06]  /*4fd0*/  @P3 STS.128 [R227+0xa800], RZ ;  /* 0x00a800ffe3003388 */ /* 0x000fec0000000c00 */
        /* <DEDUP_REMOVED lines=117> */
[----:B------:R-:W2:Y:S01]  /*5730*/  MUFU.TANH R184, R5 ;  /* 0x0000000500b87308 */ /* 0x000ea20000002400 */
[----:B------:R-:W-:Y:S01]  /*5740*/  FMUL.FTZ R17, R17, UR5 ;  /* 0x0000000511117c20 */ /* 0x000fe20008410000 */
[----:B-1----:R-:W-:Y:S08]  /*5750*/  FMNMX.FTZ R2, R143, R3, !PT ;  /* 0x000000038f027209 */ /* 0x002ff00007810000 */
[----:B------:R1:W-:Y:S10]  /*5760*/  MUFU.TANH R185, R7 ;  /* 0x0000000700b97308 */ /* 0x0003f40000002400 */
[----:B------:R3:W-:Y:S01]  /*5770*/  MUFU.TANH R142, R18 ;  /* 0x00000012008e7308 */ /* 0x0007e20000002400 */
[----:B--2---:R-:W-:Y:S09]  /*5780*/  FMNMX.FTZ R2, R184, R2, !PT ;  /* 0x00000002b8027209 */ /* 0x004ff20007810000 */
[----:B------:R-:W2:Y:S01]  /*5790*/  MUFU.TANH R141, R16 ;  /* 0x00000010008d7308 */ /* 0x000ea20000002400 */
[----:B-1----:R-:W1:Y:S01]  /*57a0*/  LDSM.16.M88.4 R4, [R219+0x1800] ;  /* 0x00180000db04783b */ /* 0x002e620000000200 */
[----:B------:R-:W-:Y:S08]  /*57b0*/  DEPBAR.LE SB0, 0x0 ;  /* 0x000080000000791a */ /* 0x000ff00000000000 */
[----:B------:R-:W-:Y:S01]  /*57c0*/  MUFU.TANH R182, R10 ;  /* 0x0000000a00b67308 */ /* 0x000fe20000002400 */
[----:B------:R-:W-:Y:S01]  /*57d0*/  BAR.SYNC.DEFER_BLOCKING 0x0 ;  /* 0x0000000000007b1d */ /* 0x000fe20000010000 */
[----:B---3--:R-:W-:Y:S08]  /*57e0*/  FMUL.FTZ R18, R19, UR5 ;  /* 0x0000000513127c20 */ /* 0x008ff00008410000 */
[----:B------:R-:W-:Y:S01]  /*57f0*/  MUFU.TANH R181, R8 ;  /* 0x0000000800b57308 */ /* 0x000fe20000002400 */
[----:B--2---:R-:W-:Y:S09]  /*5800*/  FMNMX.FTZ R2, R141, R2, !PT ;  /* 0x000000028d027209 */ /* 0x004ff20007810000 */
[----:B------:R-:W2:Y:S10]  /*5810*/  MUFU.TANH R17, R17 ;  /* 0x0000001100117308 */ /* 0x000eb40000002400 */
[----:B------:R-:W3:Y:S10]  /*5820*/  MUFU.TANH R196, R11 ;  /* 0x0000000b00c47308 */ /* 0x000ef40000002400 */
[----:B------:R-:W4:Y:S01]  /*5830*/  MUFU.TANH R193, R9 ;  /* 0x0000000900c17308 */ /* 0x000f220000002400 */
[-C--:B-1----:R-:W-:Y:S05]  /*5840*/  HMMA.16816.F32 R20, R188, R4.reuse, R20 ;  /* 0x00000004bc14723c */ /* 0x082fea0000001814 */
[----:B--2---:R-:W-:Y:S01]  /*5850*/  FMNMX.FTZ R2, R17, R2, !PT ;  /* 0x0000000211027209 */ /* 0x004fe20007810000 */
[C---:B------:R-:W-:Y:S03]  /*5860*/  HMMA.16816.F32 R24, R176.reuse, R4, R24 ;  /* 0x00000004b018723c */ /* 0x040fe60000001818 */
[----:B------:R-:W-:Y:S03]  /*5870*/  MUFU.TANH R18, R18 ;  /* 0x0000001200127308 */ /* 0x000fe60000002400 */
[-C--:B------:R-:W-:Y:S07]  /*5880*/  HMMA.16816.F32 R28, R176, R6.reuse, R28 ;  /* 0x00000006b01c723c */ /* 0x080fee000000181c */
[----:B------:R-:W-:Y:S01]  /*5890*/  MUFU.TANH R183, R12 ;  /* 0x0000000c00b77308 */ /* 0x000fe20000002400 */
[----:B------:R-:W-:Y:S01]  /*58a0*/  FMNMX.FTZ R4, R182, R138, !PT ;  /* 0x0000008ab6047209 */ /* 0x000fe20007810000 */
[----:B------:R-:W-:Y:S08]  /*58b0*/  HMMA.16816.F32 R32, R188, R6, R32 ;  /* 0x00000006bc20723c */ /* 0x000ff00000001820 */
[----:B------:R-:W-:Y:S03]  /*58c0*/  MUFU.TANH R192, R14 ;  /* 0x0000000e00c07308 */ /* 0x000fe60000002400 */
[----:B------:R-:W-:Y:S01]  /*58d0*/  FMUL.FTZ R20, R20, UR5 ;  /* 0x0000000514147c20 */ /* 0x000fe20008410000 */
[----:B------:R-:W-:Y:S01]  /*58e0*/  FMUL.FTZ R22, R22, UR5 ;  /* 0x0000000516167c20 */ /* 0x000fe20008410000 */
[----:B------:R-:W-:Y:S01]  /*58f0*/  FMUL.FTZ R21, R21, UR5 ;  /* 0x0000000515157c20 */ /* 0x000fe20008410000 */
[----:B------:R-:W-:Y:S01]  /*5900*/  FMUL.FTZ R23, R23, UR5 ;  /* 0x0000000517177c20 */ /* 0x000fe20008410000 */
[----:B------:R-:W-:Y:S03]  /*5910*/  FMUL.FTZ R24, R24, UR5 ;  /* 0x0000000518187c20 */ /* 0x000fe60008410000 */
[----:B------:R-:W1:Y:S01]  /*5920*/  MUFU.TANH R195, R20 ;  /* 0x0000001400c37308 */ /* 0x000e620000002400 */
[----:B------:R-:W-:Y:S01]  /*5930*/  FMUL.FTZ R25, R25, UR5 ;  /* 0x0000000519197c20 */ /* 0x000fe20008410000 */
[----:B------:R-:W-:Y:S01]  /*5940*/  FMUL.FTZ R26, R26, UR5 ;  /* 0x000000051a1a7c20 */ /* 0x000fe20008410000 */
[----:B------:R-:W-:Y:S01]  /*5950*/  FMUL.FTZ R27, R27, UR5 ;  /* 0x000000051b1b7c20 */ /* 0x000fe20008410000 */
[----:B------:R-:W-:Y:S01]  /*5960*/  FMNMX.FTZ R5, R181, R137, !PT ;  /* 0x00000089b5057209 */ /* 0x000fe20007810000 */
[----:B------:R-:W-:Y:S01]  /*5970*/  FMUL.FTZ R0, R31, UR5 ;  /* 0x000000051f007c20 */ /* 0x000fe20008410000 */
[----:B------:R-:W-:Y:S01]  /*5980*/  FMUL.FTZ R28, R28, UR5 ;  /* 0x000000051c1c7c20 */ /* 0x000fe20008410000 */
[----:B------:R-:W-:Y:S03]  /*5990*/  FMUL.FTZ R29, R29, UR5 ;  /* 0x000000051d1d7c20 */ /* 0x000fe60008410000 */
[----:B------:R-:W-:Y:S01]  /*59a0*/  MUFU.TANH R197, R22 ;  /* 0x0000001600c57308 */ /* 0x000fe20000002400 */
[----:B------:R-:W-:Y:S01]  /*59b0*/  FMUL.FTZ R30, R30, UR5 ;  /* 0x000000051e1e7c20 */ /* 0x000fe20008410000 */
[----:B---3--:R-:W-:Y:S01]  /*59c0*/  FMNMX.FTZ R6, R196, R4, !PT ;  /* 0x00000004c4067209 */ /* 0x008fe20007810000 */
[----:B------:R-:W-:Y:S01]  /*59d0*/  FMUL.FTZ R32, R32, UR5 ;  /* 0x0000000520207c20 */ /* 0x000fe20008410000 */
[----:B------:R-:W-:Y:S01]  /*59e0*/  FMUL.FTZ R34, R34, UR5 ;  /* 0x0000000522227c20 */ /* 0x000fe20008410000 */
[----:B------:R-:W-:Y:S01]  /*59f0*/  FMUL.FTZ R33, R33, UR5 ;  /* 0x0000000521217c20 */ /* 0x000fe20008410000 */
[----:B------:R-:W-:Y:S01]  /*5a00*/  FMUL.FTZ R35, R35, UR5 ;  /* 0x0000000523237c20 */ /* 0x000fe20008410000 */
[----:B----4-:R-:W-:Y:S03]  /*5a10*/  FMNMX.FTZ R5, R193, R5, !PT ;  /* 0x00000005c1057209 */ /* 0x010fe60007810000 */
[----:B------:R2:W-:Y:S01]  /*5a20*/  MUFU.TANH R139, R0 ;  /* 0x00000000008b7308 */ /* 0x0005e20000002400 */
[----:B-1----:R-:W-:Y:S02]  /*5a30*/  FMNMX.FTZ R4, R195, R2, !PT ;  /* 0x00000002c3047209 */ /* 0x002fe40007810000 */
[----:B------:R-:W-:Y:S02]  /*5a40*/  FMNMX.FTZ R2, R183, R5, !PT ;  /* 0x00000005b7027209 */ /* 0x000fe40007810000 */
[----:B------:R-:W-:Y:S05]  /*5a50*/  FMNMX.FTZ R5, R192, R6, !PT ;  /* 0x00000006c0057209 */ /* 0x000fea0007810000 */
[----:B------:R-:W1:Y:S10]  /*5a60*/  MUFU.TANH R194, R21 ;  /* 0x0000001500c27308 */ /* 0x000e740000002400 */
[----:B------:R-:W3:Y:S01]  /*5a70*/  MUFU.TANH R186, R13 ;  /* 0x0000000d00ba7308 */ /* 0x000ee20000002400 */
[----:B--2---:R-:W-:Y:S04]  /*5a80*/  FMNMX.FTZ R0, R180, R132, !PT ;  /* 0x00000084b4007209 */ /* 0x004fe80007810000 */
[----:B------:R-:W-:Y:S05]  /*5a90*/  FMNMX.FTZ R0, R185, R0, !PT ;  /* 0x00000000b9007209 */ /* 0x000fea0007810000 */
[----:B------:R-:W2:Y:S01]  /*5aa0*/  MUFU.TANH R198, R23 ;  /* 0x0000001700c67308 */ /* 0x000ea20000002400 */
[----:B------:R-:W-:Y:S02]  /*5ab0*/  FMNMX.FTZ R0, R142, R0, !PT ;  /* 0x000000008e007209 */ /* 0x000fe40007810000 */
[----:B-1----:R-:W-:Y:S02]  /*5ac0*/  FMNMX.FTZ R4, R194, R4, !PT ;  /* 0x00000004c2047209 */ /* 0x002fe40007810000 */
[----:B------:R-:W-:Y:S05]  /*5ad0*/  FMNMX.FTZ R0, R18, R0, !PT ;  /* 0x0000000012007209 */ /* 0x000fea0007810000 */
[----:B------:R-:W1:Y:S01]  /*5ae0*/  MUFU.TANH R189, R32 ;  /* 0x0000002000bd7308 */ /* 0x000e620000002400 */
[----:B------:R-:W-:Y:S02]  /*5af0*/  FMNMX.FTZ R0, R197, R0, !PT ;  /* 0x00000000c5007209 */ /* 0x000fe40007810000 */
[----:B---3--:R-:W-:Y:S07]  /*5b00*/  FMNMX.FTZ R2, R186, R2, !PT ;  /* 0x00000002ba027209 */ /* 0x008fee0007810000 */
[----:B------:R-:W3:Y:S01]  /*5b10*/  MUFU.TANH R187, R15 ;  /* 0x0000000f00bb7308 */ /* 0x000ee20000002400 */
[----:B--2---:R-:W-:Y:S09]  /*5b20*/  FMNMX.FTZ R0, R198, R0, !PT ;  /* 0x00000000c6007209 */ /* 0x004ff20007810000 */
[----:B------:R-:W2:Y:S01]  /*5b30*/  MUFU.TANH R199, R24 ;  /* 0x0000001800c77308 */ /* 0x000ea20000002400 */
[----:B-1----:R-:W-:Y:S09]  /*5b40*/  FMNMX.FTZ R136, R189, R4, !PT ;  /* 0x00000004bd887209 */ /* 0x002ff20007810000 */
[----:B------:R-:W-:Y:S01]  /*5b50*/  MUFU.TANH R201, R25 ;  /* 0x0000001900c97308 */ /* 0x000fe20000002400 */
[----:B---3--:R-:W-:Y:S09]  /*5b60*/  FMNMX.FTZ R16, R187, R5, !PT ;  /* 0x00000005bb107209 */ /* 0x008ff20007810000 */
[----:B------:R-:W-:Y:S01]  /*5b70*/  MUFU.TANH R200, R26 ;  /* 0x0000001a00c87308 */ /* 0x000fe20000002400 */
[----:B--2---:R-:W-:Y:S09]  /*5b80*/  FMNMX.FTZ R14, R199, R2, !PT ;  /* 0x00000002c70e7209 */ /* 0x004ff20007810000 */
        /* <DEDUP_REMOVED lines=10> */
.L_x_2053:
        /* <DEDUP_REMOVED lines=46> */
[----:B------:R-:W-:Y:S01]  /*5f10*/  FMUL.FTZ R33, R132, R173 ;  /* 0x000000ad84217220 */ /* 0x000fe20000410000 */
[----:B------:R-:W-:Y:S01]  /*5f20*/  FSETP.NEU.FTZ.AND P0, PT, R134, -INF , PT ;  /* 0xff8000008600780b */ /* 0x000fe20003f1d000 */
[C---:B------:R-:W-:Y:S01]  /*5f30*/  FMUL.FTZ R36, R132.reuse, R36 ;  /* 0x0000002484247220 */ /* 0x040fe20000410000 */
[----:B------:R-:W-:Y:S01]  /*5f40*/  FMUL.FTZ R37, R132, R37 ;  /* 0x0000002584257220 */ /* 0x000fe20000410000 */
[--C-:B------:R-:W-:Y:S03]  /*5f50*/  FFMA.FTZ R5, R18, UR4, -R138.reuse ;  /* 0x0000000412057c23 */ /* 0x100fe6000801088a */
[----:B------:R2:W-:Y:S01]  /*5f60*/  MUFU.EX2 R250, R4 ;  /* 0x0000000400fa7308 */ /* 0x0005e20000000800 */
[C---:B------:R-:W-:Y:S01]  /*5f70*/  FMUL.FTZ R48, R132.reuse, R48 ;  /* 0x0000003084307220 */ /* 0x040fe20000410000 */
[C---:B------:R-:W-:Y:S01]  /*5f80*/  FMUL.FTZ R49, R132.reuse, R49 ;  /* 0x0000003184317220 */ /* 0x040fe20000410000 */
[C---:B------:R-:W-:Y:S01]  /*5f90*/  FMUL.FTZ R52, R132.reuse, R52 ;  /* 0x0000003484347220 */ /* 0x040fe20000410000 */
[C---:B------:R-:W-:Y:S01]  /*5fa0*/  FMUL.FTZ R53, R132.reuse, R53 ;  /* 0x0000003584357220 */ /* 0x040fe20000410000 */
[C---:B------:R-:W-:Y:S01]  /*5fb0*/  FMUL.FTZ R64, R132.reuse, R64 ;  /* 0x0000004084407220 */ /* 0x040fe20000410000 */
[----:B------:R-:W-:Y:S01]  /*5fc0*/  FMUL.FTZ R65, R132, R65 ;  /* 0x0000004184417220 */ /* 0x000fe20000410000 */
[--C-:B------:R-:W-:Y:S03]  /*5fd0*/  FFMA.FTZ R143, R195, UR4, -R137.reuse ;  /* 0x00000004c38f7c23 */ /* 0x100fe60008010889 */
        /* <DEDUP_REMOVED lines=8> */
[----:B------:R-:W1:Y:S01]  /*6060*/  MUFU.EX2 R3, R3 ;  /* 0x0000000300037308 */ /* 0x000e620000000800 */
[--C-:B--2---:R-:W-:Y:S01]  /*6070*/  FFMA.FTZ R4, R184, UR4, -R137.reuse ;  /* 0x00000004b8047c23 */ /* 0x104fe20008010889 */
[C---:B------:R-:W-:Y:S01]  /*6080*/  FMUL.FTZ R40, R2.reuse, R40 ;  /* 0x0000002802287220 */ /* 0x040fe20000410000 */
[C---:B------:R-:W-:Y:S01]  /*6090*/  FMUL.FTZ R41, R2.reuse, R41 ;  /* 0x0000002902297220 */ /* 0x040fe20000410000 */
[C---:B------:R-:W-:Y:S01]  /*60a0*/  FMUL.FTZ R44, R2.reuse, R44 ;  /* 0x0000002c022c7220 */ /* 0x040fe20000410000 */
        /* <DEDUP_REMOVED lines=9> */
[----:B------:R-:W4:Y:S01]  /*6140*/  LDSM.16.MT88.4 R152, [R218+0xa000] ;  /* 0x00a00000da98783b */ /* 0x000f220000004200 */
[C---:B------:R-:W-:Y:S03]  /*6150*/  FMUL.FTZ R27, R0.reuse, R163 ;  /* 0x000000a3001b7220 */ /* 0x040fe60000410000 */
[----:B------:R5:W-:Y:S01]  /*6160*/  MUFU.EX2 R247, R5 ;  /* 0x0000000500f77308 */ /* 0x000be20000000800 */
[C---:B-1----:R-:W-:Y:S01]  /*6170*/  FMUL.FTZ R6, R3.reuse, R150 ;  /* 0x0000009603067220 */ /* 0x042fe20000410000 */
[C---:B------:R-:W-:Y:S01]  /*6180*/  FMUL.FTZ R18, R3.reuse, R158 ;  /* 0x0000009e03127220 */ /* 0x040fe20000410000 */
[C---:B------:R-:W-:Y:S01]  /*6190*/  FMUL.FTZ R19, R3.reuse, R159 ;  /* 0x0000009f03137220 */ /* 0x040fe20000410000 */
[C---:B------:R-:W-:Y:S01]  /*61a0*/  FMUL.FTZ R30, R0.reuse, R170 ;  /* 0x000000aa001e7220 */ /* 0x040fe20000410000 */
[----:B------:R-:W-:Y:S01]  /*61b0*/  FMUL.FTZ R31, R0, R171 ;  /* 0x000000ab001f7220 */ /* 0x000fe20000410000 */
[C---:B------:R-:W-:Y:S01]  /*61c0*/  FMUL.FTZ R34, R3.reuse, R174 ;  /* 0x000000ae03227220 */ /* 0x040fe20000410000 */
[C---:B---3--:R-:W-:Y:S01]  /*61d0*/  FMUL.FTZ R35, R3.reuse, R175 ;  /* 0x000000af03237220 */ /* 0x048fe20000410000 */
[C---:B------:R-:W-:Y:S01]  /*61e0*/  FMUL.FTZ R38, R3.reuse, R38 ;  /* 0x0000002603267220 */ /* 0x040fe20000410000 */
[--C-:B--2---:R-:W-:Y:S01]  /*61f0*/  FFMA.FTZ R4, R180, UR4, -R138.reuse ;  /* 0x00000004b4047c23 */ /* 0x104fe2000801088a */
[----:B-----5:R-:W-:Y:S01]  /*6200*/  F2FP.F16.F32.PACK_AB R144, R252, R250 ;  /* 0x000000fafc90723e */ /* 0x020fe200000000ff */
[C---:B------:R-:W-:Y:S01]  /*6210*/  FMUL.FTZ R39, R3.reuse, R39 ;  /* 0x0000002703277220 */ /* 0x040fe20000410000 */
[C---:B------:R-:W-:Y:S01]  /*6220*/  FMUL.FTZ R42, R0.reuse, R42 ;  /* 0x0000002a002a7220 */ /* 0x040fe20000410000 */
[----:B------:R1:W-:Y:S01]  /*6230*/  MUFU.EX2 R246, R4 ;  /* 0x0000000400f67308 */ /* 0x0003e20000000800 */
[C---:B------:R-:W-:Y:S01]  /*6240*/  FMUL.FTZ R43, R0.reuse, R43 ;  /* 0x0000002b002b7220 */ /* 0x040fe20000410000 */
[C---:B------:R-:W-:Y:S01]  /*6250*/  FMUL.FTZ R46, R0.reuse, R46 ;  /* 0x0000002e002e7220 */ /* 0x040fe20000410000 */
[----:B------:R-:W-:Y:S01]  /*6260*/  FMUL.FTZ R47, R0, R47 ;  /* 0x0000002f002f7220 */ /* 0x000fe20000410000 */
[----:B------:R-:W-:Y:S01]  /*6270*/  FMUL.FTZ R5, R132, R149 ;  /* 0x0000009584057220 */ /* 0x000fe20000410000 */
[----:B------:R-:W-:Y:S01]  /*6280*/  LDSM.16.MT88.4 R160, [R213+0xb000] ;  /* 0x00b00000d5a0783b */ /* 0x000fe20000004200 */
        /* <DEDUP_REMOVED lines=12> */
[C---:B------:R-:W-:Y:S01]  /*6350*/  FMUL.FTZ R67, R3.reuse, R67 ;  /* 0x0000004303437220 */ /* 0x040fe20000410000 */
[C---:B------:R-:W-:Y:S01]  /*6360*/  FMUL.FTZ R68, R132.reuse, R68 ;  /* 0x0000004484447220 */ /* 0x040fe20000410000 */
[----:B------:R-:W-:Y:S01]  /*6370*/  FMUL.FTZ R69, R132, R69 ;  /* 0x0000004584457220 */ /* 0x000fe20000410000 */
[----:B------:R1:W2:Y:S01]  /*6380*/  MUFU.EX2 R248, R4 ;  /* 0x0000000400f87308 */ /* 0x0002a20000000800 */
        /* <DEDUP_REMOVED lines=14> */
[----:B------:R3:W-:Y:S01]  /*6470*/  MUFU.EX2 R235, R143 ;  /* 0x0000008f00eb7308 */ /* 0x0007e20000000800 */
[----:B------:R-:W-:Y:S01]  /*6480*/  FMUL.FTZ R84, R132, R84 ;  /* 0x0000005484547220 */ /* 0x000fe20000410000 */
[----:B-1----:R-:W-:Y:S01]  /*6490*/  FFMA.FTZ R4, R141, UR4, -R137 ;  /* 0x000000048d047c23 */ /* 0x002fe20008010889 */
[----:B------:R-:W-:Y:S01]  /*64a0*/  FMUL.FTZ R141, R134, UR4 ;  /* 0x00000004868d7c20 */ /* 0x000fe20008410000 */
[----:B------:R-:W-:Y:S01]  /*64b0*/  FMUL.FTZ R85, R132, R85 ;  /* 0x0000005584557220 */ /* 0x000fe20000410000 */
[C---:B------:R-:W-:Y:S01]  /*64c0*/  FMUL.FTZ R86, R3.reuse, R86 ;  /* 0x0000005603567220 */ /* 0x040fe20000410000 */
[----:B------:R-:W-:Y:S01]  /*64d0*/  FMUL.FTZ R87, R3, R87 ;  /* 0x0000005703577220 */ /* 0x000fe20000410000 */
[C---:B------:R-:W-:Y:S03]  /*64e0*/  FMUL.FTZ R88, R2.reuse, R88 ;  /* 0x0000005802587220 */ /* 0x040fe60000410000 */
[----:B------:R1:W-:Y:S01]  /*64f0*/  MUFU.EX2 R249, R4 ;  /* 0x0000000400f97308 */ /* 0x0003e20000000800 */
[----:B------:R-:W-:Y:S01]  /*6500*/  FSEL R141, R141, RZ, P0 ;  /* 0x000000ff8d8d7208 */ /* 0x000fe20000000000 */
[----:B------:R-:W-:Y:S01]  /*6510*/  FMUL.FTZ R89, R2, R89 ;  /* 0x0000005902597220 */ /* 0x000fe20000410000 */
[----:B------:R-:W-:Y:S01]  /*6520*/  FSETP.NEU.FTZ.AND P0, PT, R133, -INF , PT ;  /* 0xff8000008500780b */ /* 0x000fe20003f1d000 */
[C---:B------:R-:W-:Y:S01]  /*6530*/  FMUL.FTZ R90, R0.reuse, R90 ;  /* 0x0000005a005a7220 */ /* 0x040fe20000410000 */
[----:B------:R-:W-:Y:S01]  /*6540*/  FMUL.FTZ R91, R0, R91 ;  /* 0x0000005b005b7220 */ /* 0x000fe20000410000 */
[--C-:B------:R-:W-:Y:S01]  /*6550*/  FFMA.FTZ R9, R186, UR4, -R141.reuse ;  /* 0x00000004ba097c23 */ /* 0x100fe2000801088d */
[----:B------:R-:W-:Y:S01]  /*6560*/  FFMA.FTZ R7, R183, UR4, -R141 ;  /* 0x00000004b7077c23 */ /* 0x000fe2000801088d */
[C---:B------:R-:W-:Y:S01]  /*6570*/  FMUL.FTZ R92, R2.reuse, R92 ;  /* 0x0000005c025c7220 */ /* 0x040fe20000410000 */
[----:B------:R-:W-:Y:S01]  /*6580*/  FMUL.FTZ R93, R2, R93 ;  /* 0x0000005d025d7220 */ /* 0x000fe20000410000 */
[----:B------:R5:W-:Y:S01]  /*6590*/  MUFU.EX2 R243, R9 ;  /* 0x0000000900f37308 */ /* 0x000be20000000800 */
[C---:B------:R-:W-:Y:S01]  /*65a0*/  FMUL.FTZ R94, R0.reuse, R94 ;  /* 0x0000005e005e7220 */ /* 0x040fe20000410000 */
[----:B------:R-:W-:Y:S01]  /*65b0*/  FMUL.FTZ R95, R0, R95 ;  /* 0x0000005f005f7220 */ /* 0x000fe20000410000 */
[--C-:B---3--:R-:W-:Y:S01]  /*65c0*/  FFMA.FTZ R143, R197, UR4, -R138.reuse ;  /* 0x00000004c58f7c23 */ /* 0x108fe2000801088a */
[C---:B------:R-:W-:Y:S01]  /*65d0*/  FMUL.FTZ R96, R132.reuse, R96 ;  /* 0x0000006084607220 */ /* 0x040fe20000410000 */
[C---:B------:R-:W-:Y:S01]  /*65e0*/  FMUL.FTZ R97, R132.reuse, R97 ;  /* 0x0000006184617220 */ /* 0x040fe20000410000 */
[----:B------:R-:W-:Y:S01]  /*65f0*/  FMUL.FTZ R98, R3, R98 ;  /* 0x0000006203627220 */ /* 0x000fe20000410000 */
[----:B-1----:R-:W-:Y:S03]  /*6600*/  FFMA.FTZ R4, R17, UR4, -R137 ;  /* 0x0000000411047c23 */ /* 0x002fe60008010889 */
[----:B------:R1:W3:Y:S01]  /*6610*/  MUFU.EX2 R241, R7 ;  /* 0x0000000700f17308 */ /* 0x0002e20000000800 */
[C---:B------:R-:W-:Y:S01]  /*6620*/  FMUL.FTZ R17, R132.reuse, R157 ;  /* 0x0000009d84117220 */ /* 0x040fe20000410000 */
[C---:B------:R-:W-:Y:S01]  /*6630*/  FMUL.FTZ R99, R3.reuse, R99 ;  /* 0x0000006303637220 */ /* 0x040fe20000410000 */
[----:B------:R-:W4:Y:S01]  /*6640*/  LDSM.16.MT88.4 R156, [R217+0xa000] ;  /* 0x00a00000d99c783b */ /* 0x000f220000004200 */
[C---:B------:R-:W-:Y:S01]  /*6650*/  FMUL.FTZ R100, R132.reuse, R100 ;  /* 0x0000006484647220 */ /* 0x040fe20000410000 */
[----:B------:R-:W-:Y:S01]  /*6660*/  FMUL.FTZ R101, R132, R101 ;  /* 0x0000006584657220 */ /* 0x000fe20000410000 */
[C---:B------:R-:W-:Y:S01]  /*6670*/  FMUL.FTZ R102, R3.reuse, R102 ;  /* 0x0000006603667220 */ /* 0x040fe20000410000 */
[C---:B------:R-:W-:Y:S03]  /*6680*/  FMUL.FTZ R103, R3.reuse, R103 ;  /* 0x0000006703677220 */ /* 0x040fe60000410000 */
[----:B------:R3:W3:Y:S01]  /*6690*/  MUFU.EX2 R251, R4 ;  /* 0x0000000400fb7308 */ /* 0x0006e20000000800 */
[----:B-----5:R-:W-:Y:S01]  /*66a0*/  FMUL.FTZ R9, R2, R145 ;  /* 0x0000009102097220 */ /* 0x020fe20000410000 */
[----:B--2---:R-:W-:Y:S01]  /*66b0*/  F2FP.F16.F32.PACK_AB R145, R248, R246 ;  /* 0x000000f6f891723e */ /* 0x004fe200000000ff */
[C---:B------:R-:W-:Y:S01]  /*66c0*/  FMUL.FTZ R104, R2.reuse, R104 ;  /* 0x0000006802687220 */ /* 0x040fe20000410000 */
[----:B------:R-:W-:Y:S01]  /*66d0*/  FMUL.FTZ R105, R2, R105 ;  /* 0x0000006902697220 */ /* 0x000fe20000410000 */
[C---:B------:R-:W-:Y:S01]  /*66e0*/  FMUL.FTZ R106, R0.reuse, R106 ;  /* 0x0000006a006a7220 */ /* 0x040fe20000410000 */
[----:B------:R-:W-:Y:S01]  /*66f0*/  FMUL.FTZ R107, R0, R107 ;  /* 0x0000006b006b7220 */ /* 0x000fe20000410000 */
[C---:B------:R-:W-:Y:S03]  /*6700*/  FMUL.FTZ R108, R2.reuse, R108 ;  /* 0x0000006c026c7220 */ /* 0x040fe60000410000 */
[----:B------:R2:W-:Y:S01]  /*6710*/  MUFU.EX2 R232, R143 ;  /* 0x0000008f00e87308 */ /* 0x0005e20000000800 */
[----:B-1----:R-:W-:Y:S01]  /*6720*/  FMUL.FTZ R7, R3, R151 ;  /* 0x0000009703077220 */ /* 0x002fe20000410000 */
[----:B---3--:R-:W-:Y:S01]  /*6730*/  F2FP.F16.F32.PACK_AB R150, R243, R241 ;  /* 0x000000f1f396723e */ /* 0x008fe200000000ff */
[----:B------:R-:W-:Y:S01]  /*6740*/  FMUL.FTZ R109, R2, R109 ;  /* 0x0000006d026d7220 */ /* 0x000fe20000410000 */
[C---:B------:R-:W-:Y:S01]  /*6750*/  FMUL.FTZ R110, R0.reuse, R110 ;  /* 0x0000006e006e7220 */ /* 0x040fe20000410000 */
[----:B------:R-:W-:Y:S01]  /*6760*/  FMUL.FTZ R111, R0, R111 ;  /* 0x0000006f006f7220 */ /* 0x000fe20000410000 */
[C---:B------:R-:W-:Y:S01]  /*6770*/  FMUL.FTZ R112, R132.reuse, R112 ;  /* 0x0000007084707220 */ /* 0x040fe20000410000 */
[----:B------:R-:W-:Y:S01]  /*6780*/  FMUL.FTZ R113, R132, R113 ;  /* 0x0000007184717220 */ /* 0x000fe20000410000 */
[----:B------:R-:W-:Y:S01]  /*6790*/  FMUL.FTZ R114, R3, R114 ;  /* 0x0000007203727220 */ /* 0x000fe20000410000 */
[--C-:B------:R-:W-:Y:S01]  /*67a0*/  FFMA.FTZ R4, R142, UR4, -R138.reuse ;  /* 0x000000048e047c23 */ /* 0x100fe2000801088a */
[----:B------:R-:W-:Y:S01]  /*67b0*/  FMUL.FTZ R142, R133, UR4 ;  /* 0x00000004858e7c20 */ /* 0x000fe20008410000 */
[----:B------:R-:W-:Y:S01]  /*67c0*/  F2FP.F16.F32.PACK_AB R146, R251, R249 ;  /* 0x000000f9fb92723e */ /* 0x000fe200000000ff */
[C---:B------:R-:W-:Y:S01]  /*67d0*/  FMUL.FTZ R115, R3.reuse, R115 ;  /* 0x0000007303737220 */ /* 0x040fe20000410000 */
[----:B------:R1:W3:Y:S01]  /*67e0*/  MUFU.EX2 R245, R4 ;  /* 0x0000000400f57308 */ /* 0x0002e20000000800 */
[----:B------:R-:W-:Y:S01]  /*67f0*/  FMUL.FTZ R116, R132, R116 ;  /* 0x0000007484747220 */ /* 0x000fe20000410000 */
[----:B------:R-:W-:Y:S01]  /*6800*/  FSEL R142, R142, RZ, P0 ;  /* 0x000000ff8e8e7208 */ /* 0x000fe20000000000 */
[----:B------:R-:W-:Y:S01]  /*6810*/  FMUL.FTZ R117, R132, R117 ;  /* 0x0000007584757220 */ /* 0x000fe20000410000 */
[----:B--2---:R-:W-:Y:S01]  /*6820*/  FFMA.FTZ R143, R190, UR4, -R138 ;  /* 0x00000004be8f7c23 */ /* 0x004fe2000801088a */
[C---:B------:R-:W-:Y:S01]  /*6830*/  FMUL.FTZ R118, R3.reuse, R118 ;  /* 0x0000007603767220 */ /* 0x040fe20000410000 */
[----:B------:R-:W-:Y:S01]  /*6840*/  FMUL.FTZ R119, R3, R119 ;  /* 0x0000007703777220 */ /* 0x000fe20000410000 */
[--C-:B------:R-:W-:Y:S01]  /*6850*/  FFMA.FTZ R140, R140, UR4, -R142.reuse ;  /* 0x000000048c8c7c23 */ /* 0x100fe2000801088e */
[C---:B------:R-:W-:Y:S01]  /*6860*/  FMUL.FTZ R120, R2.reuse, R120 ;  /* 0x0000007802787220 */ /* 0x040fe20000410000 */
[----:B------:R-:W-:Y:S01]  /*6870*/  FMUL.FTZ R121, R2, R121 ;  /* 0x0000007902797220 */ /* 0x000fe20000410000 */
[C---:B------:R-:W-:Y:S01]  /*6880*/  FMUL.FTZ R122, R0.reuse, R122 ;  /* 0x0000007a007a7220 */ /* 0x040fe20000410000 */
[----:B------:R-:W-:Y:S01]  /*6890*/  FMUL.FTZ R123, R0, R123 ;  /* 0x0000007b007b7220 */ /* 0x000fe20000410000 */
[----:B------:R-:W-:Y:S01]  /*68a0*/  MUFU.EX2 R211, R143 ;  /* 0x0000008f00d37308 */ /* 0x000fe20000000800 */
[C---:B------:R-:W-:Y:S01]  /*68b0*/  FMUL.FTZ R124, R2.reuse, R124 ;  /* 0x0000007c027c7220 */ /* 0x040fe20000410000 */
[----:B------:R-:W-:Y:S01]  /*68c0*/  FMUL.FTZ R125, R2, R125 ;  /* 0x0000007d027d7220 */ /* 0x000fe20000410000 */
[C---:B------:R-:W-:Y:S01]  /*68d0*/  FMUL.FTZ R126, R0.reuse, R126 ;  /* 0x0000007e007e7220 */ /* 0x040fe20000410000 */
[----:B------:R-:W-:Y:S01]  /*68e0*/  FMUL.FTZ R127, R0, R127 ;  /* 0x0000007f007f7220 */ /* 0x000fe20000410000 */
[--C-:B-1----:R-:W-:Y:S01]  /*68f0*/  FFMA.FTZ R4, R181, UR4, -R141.reuse ;  /* 0x00000004b5047c23 */ /* 0x102fe2000801088d */
[----:B---3--:R-:W-:Y:S01]  /*6900*/  F2FP.F16.F32.PACK_AB R147, R247, R245 ;  /* 0x000000f5f793723e */ /* 0x008fe200000000ff */
[C---:B------:R-:W-:Y:S01]  /*6910*/  FMUL.FTZ R128, R132.reuse, R128 ;  /* 0x0000008084807220 */ /* 0x040fe20000410000 */
[----:B------:R-:W-:Y:S02]  /*6920*/  FMUL.FTZ R129, R132, R129 ;  /* 0x0000008184817220 */ /* 0x000fe40000410000 */
[----:B------:R1:W-:Y:S01]  /*6930*/  MUFU.EX2 R242, R4 ;  /* 0x0000000400f27308 */ /* 0x0003e20000000800 */
[C---:B------:R-:W-:Y:S01]  /*6940*/  FMUL.FTZ R130, R3.reuse, R130 ;  /* 0x0000008203827220 */ /* 0x040fe20000410000 */
[----:B------:R-:W-:Y:S01]  /*6950*/  FMUL.FTZ R131, R3, R131 ;  /* 0x0000008303837220 */ /* 0x000fe20000410000 */
[----:B------:R-:W-:Y:S01]  /*6960*/  LDSM.16.MT88.4 R172, [R215+0xa800] ;  /* 0x00a80000d7ac783b */ /* 0x000fe20000004200 */
[----:B-1----:R-:W-:Y:S06]  /*6970*/  FFMA.FTZ R4, R193, UR4, -R141 ;  /* 0x00000004c1047c23 */ /* 0x002fec000801088d */
[----:B------:R1:W-:Y:S02]  /*6980*/  MUFU.EX2 R244, R4 ;  /* 0x0000000400f47308 */ /* 0x0003e40000000800 */
[--C-:B-1----:R-:W-:Y:S02]  /*6990*/  FFMA.FTZ R4, R182, UR4, -R142.reuse ;  /* 0x00000004b6047c23 */ /* 0x102fe4000801088e */
[----:B------:R-:W-:Y:S06]  /*69a0*/  LDSM.16.MT88.4 R180, [R218+0xa800] ;  /* 0x00a80000dab4783b */ /* 0x000fec0000004200 */
[----:B------:R1:W-:Y:S02]  /*69b0*/  MUFU.EX2 R238, R4 ;  /* 0x0000000400ee7308 */ /* 0x0003e40000000800 */
[--C-:B-1----:R-:W-:Y:S08]  /*69c0*/  FFMA.FTZ R4, R196, UR4, -R142.reuse ;  /* 0x00000004c4047c23 */ /* 0x102ff0000801088e */
[----:B------:R1:W2:Y:S02]  /*69d0*/  MUFU.EX2 R240, R4 ;  /* 0x0000000400f07308 */ /* 0x0002a40000000800 */
[--C-:B-1----:R-:W-:Y:S01]  /*69e0*/  FFMA.FTZ R4, R192, UR4, -R142.reuse ;  /* 0x00000004c0047c23 */ /* 0x102fe2000801088e */
[----:B--2---:R-:W-:Y:S07]  /*69f0*/  F2FP.F16.F32.PACK_AB R149, R240, R238 ;  /* 0x000000eef095723e */ /* 0x004fee00000000ff */
[----:B------:R1:W-:Y:S02]  /*6a00*/  MUFU.EX2 R237, R4 ;  /* 0x0000000400ed7308 */ /* 0x0003e40000000800 */
[----:B-1----:R-:W-:Y:S02]  /*6a10*/  FFMA.FTZ R4, R187, UR4, -R142 ;  /* 0x00000004bb047c23 */ /* 0x002fe4000801088e */
[----:B------:R-:W-:Y:S06]  /*6a20*/  LDSM.16.MT88.4 R184, [R217+0xa800] ;  /* 0x00a80000d9b8783b */ /* 0x000fec0000004200 */
[----:B------:R1:W2:Y:S02]  /*6a30*/  MUFU.EX2 R239, R4 ;  /* 0x0000000400ef7308 */ /* 0x0002a40000000800 */
[----:B-1----:R-:W-:Y:S01]  /*6a40*/  FMUL.FTZ R4, R132, R148 ;  /* 0x0000009484047220 */ /* 0x002fe20000410000 */
        /* <DEDUP_REMOVED lines=25> */
[C---:B------:R-:W-:Y:S01]  /*6be0*/  HMMA.16816.F32 R64, R144.reuse, R158, R64 ;  /* 0x0000009e9040723c */ /* 0x040fe20000001840 */
[----:B------:R-:W-:Y:S02]  /*6bf0*/  LDSM.16.MT88.4 R192, [R215+0xb800] ;  /* 0x00b80000d7c0783b */ /* 0x000fe40000004200 */
        /* <DEDUP_REMOVED lines=9> */
[----:B------:R-:W-:Y:S02]  /*6c90*/  MUFU.EX2 R234, R160 ;  /* 0x000000a000ea7308 */ /* 0x000fe40000000800 */
[--C-:B---3--:R-:W-:Y:S01]  /*6ca0*/  FFMA.FTZ R137, R199, UR4, -R141.reuse ;  /* 0x00000004c7897c23 */ /* 0x108fe2000801088d */
[-C--:B-1----:R-:W-:Y:S01]  /*6cb0*/  HMMA.16816.F32 R84, R144, R152.reuse, R84 ;  /* 0x000000989054723c */ /* 0x082fe20000001854 */
[----:B------:R-:W-:Y:S06]  /*6cc0*/  LDSM.16.MT88.4 R196, [R218+0xb800] ;  /* 0x00b80000dac4783b */ /* 0x000fec0000004200 */
        /* <DEDUP_REMOVED lines=28> */
[-C--:B------:R-:W-:Y:S03]  /*6e90*/  HMMA.16816.F32 R124, R148, R154.reuse, R124 ;  /* 0x0000009a947c723c */ /* 0x080fe6000000187c */
[----:B------:R-:W-:Y:S02]  /*6ea0*/  MUFU.EX2 R205, R137 ;  /* 0x0000008900cd7308 */ /* 0x000fe40000000800 */
[----:B------:R-:W-:Y:S01]  /*6eb0*/  FFMA.FTZ R141, R203, UR4, -R141 ;  /* 0x00000004cb8d7c23 */ /* 0x000fe2000801088d */
[----:B------:R-:W-:Y:S01]  /*6ec0*/  HMMA.16816.F32 R128, R144, R154, R128 ;  /* 0x0000009a9080723c */ /* 0x000fe20000001880 */
[----:B------:R-:W2:Y:S06]  /*6ed0*/  LDSM.16.MT88.4 R200, [R217+0xb800] ;  /* 0x00b80000d9c8783b */ /* 0x000eac0000004200 */
[----:B------:R3:W5:Y:S01]  /*6ee0*/  MUFU.EX2 R204, R141 ;  /* 0x0000008d00cc7308 */ /* 0x0007620000000800 */
[----:B----4-:R-:W-:Y:S09]  /*6ef0*/  F2FP.F16.F32.PACK_AB R177, R206, R207 ;  /* 0x000000cfceb1723e */ /* 0x010ff200000000ff */
[----:B------:R4:W1:Y:S01]  /*6f00*/  MUFU.EX2 R137, R142 ;  /* 0x0000008e00897308 */ /* 0x0008620000000800 */
[----:B---3--:R-:W-:Y:S02]  /*6f10*/  F2FP.F16.F32.PACK_AB R141, R234, R232 ;  /* 0x000000e8ea8d723e */ /* 0x008fe400000000ff */
[----:B-----5:R-:W-:Y:S02]  /*6f20*/  F2FP.F16.F32.PACK_AB R178, R204, R205 ;  /* 0x000000cdccb2723e */ /* 0x020fe400000000ff */
[----:B----4-:R-:W-:Y:S02]  /*6f30*/  F2FP.F16.F32.PACK_AB R142, R229, R233 ;  /* 0x000000e9e58e723e */ /* 0x010fe400000000ff */
[----:B-1----:R-:W-:Y:S05]  /*6f40*/  F2FP.F16.F32.PACK_AB R179, R137, R138 ;  /* 0x0000008a89b3723e */ /* 0x002fea00000000ff */
[-C--:B------:R-:W-:Y:S01]  /*6f50*/  HMMA.16816.F32 R148, R140, R156.reuse, R4 ;  /* 0x0000009c8c94723c */ /* 0x080fe20000001804 */
[----:B------:R-:W3:Y:S04]  /*6f60*/  LDL.LU R5, [R1+0xc] ;  /* 0x00000c0001057983 */ /* 0x000ee80000300800 */
[----:B------:R-:W4:Y:S01]  /*6f70*/  LDL.LU R6, [R1+0x8] ;  /* 0x0000080001067983 */ /* 0x000f220000300800 */
[C---:B------:R-:W-:Y:S03]  /*6f80*/  HMMA.16816.F32 R144, R176.reuse, R156, R8 ;  /* 0x0000009cb090723c */ /* 0x040fe60000001808 */
[----:B------:R-:W5:Y:S03]  /*6f90*/  LDL.LU R7, [R1+0x4] ;  /* 0x0000040001077983 */ /* 0x000f660000300800 */
        /* <DEDUP_REMOVED lines=30> */
[----:B------:R-:W-:Y:S06]  /*7180*/  FFMA.FTZ R0, R0, R139, R238 ;  /* 0x0000008b00007223 */ /* 0x000fec00000100ee */
[----:B------:R-:W-:Y:S04]  /*7190*/  FADD.FTZ R0, R240, R0 ;  /* 0x00000000f0007221 */ /* 0x000fe80000010000 */
[----:B------:R-:W-:Y:S04]  /*71a0*/  FADD.FTZ R0, R237, R0 ;  /* 0x00000000ed007221 */ /* 0x000fe80000010000 */
[----:B------:R-:W-:Y:S04]  /*71b0*/  FADD.FTZ R4, R239, R0 ;  /* 0x00000000ef047221 */ /* 0x000fe80000010000 */
[----:B------:R-:W-:Y:S01]  /*71c0*/  FADD.FTZ R4, R207, R4 ;  /* 0x00000004cf047221 */ /* 0x000fe20000010000 */
[----:B---3--:R-:W-:Y:S01]  /*71d0*/  FFMA.FTZ R132, R132, R5, R250 ;  /* 0x0000000584847223 */ /* 0x008fe200000100fa */
[----:B----4-:R-:W-:Y:S03]  /*71e0*/  FFMA.FTZ R3, R3, R6, R246 ;  /* 0x0000000603037223 */ /* 0x010fe600000100f6 */
[----:B------:R-:W-:Y:S01]  /*71f0*/  FADD.FTZ R132, R252, R132 ;  /* 0x00000084fc847221 */ /* 0x000fe20000010000 */
[----:B------:R-:W-:Y:S01]  /*7200*/  FADD.FTZ R3, R248, R3 ;  /* 0x00000003f8037221 */ /* 0x000fe20000010000 */
[----:B-----5:R-:W-:Y:S03]  /*7210*/  FFMA.FTZ R2, R2, R7, R242 ;  /* 0x0000000702027223 */ /* 0x020fe600000100f2 */
[----:B------:R-:W-:Y:S01]  /*7220*/  FADD.FTZ R3, R245, R3 ;  /* 0x00000003f5037221 */ /* 0x000fe20000010000 */
[----:B------:R-:W-:Y:S01]  /*7230*/  FADD.FTZ R5, R244, R2 ;  /* 0x00000002f4057221 */ /* 0x000fe20000010000 */
[----:B------:R-:W-:Y:S01]  /*7240*/  FADD.FTZ R2, R249, R132 ;  /* 0x00000084f9027221 */ /* 0x000fe20000010000 */
[----:B------:R-:W-:Y:S01]  /*7250*/  MOV R132, R135 ;  /* 0x0000008700847202 */ /* 0x000fe20000000f00 */
[----:B------:R-:W-:Y:S01]  /*7260*/  FADD.FTZ R3, R247, R3 ;  /* 0x00000003f7037221 */ /* 0x000fe20000010000 */
[----:B------:R-:W-:Y:S01]  /*7270*/  FADD.FTZ R5, R241, R5 ;  /* 0x00000005f1057221 */ /* 0x000fe20000010000 */
[----:B------:R-:W-:Y:S03]  /*7280*/  FADD.FTZ R2, R251, R2 ;  /* 0x00000002fb027221 */ /* 0x000fe60000010000 */
        /* <DEDUP_REMOVED lines=19> */
[----:B------:R1:W-:Y:S04]  /*73c0*/  STL [R1+0x8], R3 ;  /* 0x0000080301007387 */ /* 0x0003e80000100800 */
[----:B------:R2:W-:Y:S04]  /*73d0*/  STL [R1+0x4], R2 ;  /* 0x0000040201007387 */ /* 0x0005e80000100800 */
[----:B------:R2:W-:Y:S01]  /*73e0*/  STL [R1], R0 ;  /* 0x0000000001007387 */ /* 0x0005e20000100800 */
[----:B-1----:R-:W-:Y:S01]  /*73f0*/  MOV R3, R136 ;  /* 0x0000008800037202 */ /* 0x002fe20000000f00 */
[----:B------:R-:W-:Y:S06]  /*7400*/  @P4 BRA `(.L_x_2052) ;  /* 0xffffffd800504947 */ /* 0x000fec000383ffff */
.L_x_2051:
[----:B--2---:R-:W2:Y:S04]  /*7410*/  LDL.LU R2, [R1+0xc] ;  /* 0x00000c0001027983 */ /* 0x004ea80000300800 */
[----:B------:R-:W3:Y:S04]  /*7420*/  LDL.LU R5, [R1+0x8] ;  /* 0x0000080001057983 */ /* 0x000ee80000300800 */
[----:B------:R-:W4:Y:S04]  /*7430*/  LDL.LU R8, [R1+0x4] ;  /* 0x0000040001087983 */ /* 0x000f280000300800 */
[----:B------:R-:W5:Y:S04]  /*7440*/  LDL.LU R7, [R1] ;  /* 0x0000000001077983 */ /* 0x000f680000300800 */
[----:B------:R-:W5:Y:S01]  /*7450*/  LDL R12, [R1+0x4c] ;  /* 0x00004c00010c7983 */ /* 0x000f620000100800 */
[----:B------:R-:W1:Y:S01]  /*7460*/  S2UR UR4, SR_CgaCtaId ;  /* 0x00000000000479c3 */ /* 0x000e620000008800 */
[----:B------:R-:W-:Y:S01]  /*7470*/  UMOV UR5, 0x400 ;  /* 0x0000040000057882 */ /* 0x000fe20000000000 */
[----:B------:R-:W5:Y:S01]  /*7480*/  S2R R11, SR_TID.X ;  /* 0x00000000000b7919 */ /* 0x000f620000002100 */
[----:B-1----:R-:W-:Y:S01]  /*7490*/  ULEA UR4, UR4, UR5, 0x18 ;  /* 0x0000000504047291 */ /* 0x002fe2000f8ec03f */
[----:B--2---:R-:W1:Y:S04]  /*74a0*/  SHFL.BFLY PT, R4, R2, 0x2, 0x1f ;  /* 0x0c401f0002047f89 */ /* 0x004e6800000e0000 */
[----:B---3--:R-:W2:Y:S04]  /*74b0*/  SHFL.BFLY PT, R0, R5, 0x2, 0x1f ;  /* 0x0c401f0005007f89 */ /* 0x008ea800000e0000 */
[----:B----4-:R-:W3:Y:S01]  /*74c0*/  SHFL.BFLY PT, R3, R8, 0x2, 0x1f ;  /* 0x0c401f0008037f89 */ /* 0x010ee200000e0000 */
[----:B-----5:R-:W-:Y:S01]  /*74d0*/  ISETP.NE.AND P0, PT, R12, -0x1, PT ;  /* 0xffffffff0c00780c */ /* 0x020fe20003f05270 */
[----:B-1----:R-:W-:-:S02]  /*74e0*/  FADD.FTZ R4, R4, R2 ;  /* 0x0000000204047221 */ /* 0x002fc40000010000 */
[----:B------:R-:W1:Y:S01]  /*74f0*/  SHFL.BFLY PT, R2, R7, 0x2, 0x1f ;  /* 0x0c401f0007027f89 */ /* 0x000e6200000e0000 */
[----:B--2---:R-:W-:-:S03]  /*7500*/  FADD.FTZ R0, R0, R5 ;  /* 0x0000000500007221 */ /* 0x004fc60000010000 */
[----:B------:R-:W2:Y:S01]  /*7510*/  SHFL.BFLY PT, R6, R4, 0x1, 0x1f ;  /* 0x0c201f0004067f89 */ /* 0x000ea200000e0000 */
[----:B---3--:R-:W-:-:S03]  /*7520*/  FADD.FTZ R3, R3, R8 ;  /* 0x0000000803037221 */ /* 0x008fc60000010000 */
[----:B------:R-:W3:Y:S04]  /*7530*/  SHFL.BFLY PT, R5, R0, 0x1, 0x1f ;  /* 0x0c201f0000057f89 */ /* 0x000ee800000e0000 */
[----:B------:R-:W4:Y:S01]  /*7540*/  SHFL.BFLY PT, R9, R3, 0x1, 0x1f ;  /* 0x0c201f0003097f89 */ /* 0x000f2200000e0000 */
[----:B-1----:R-:W-:Y:S01]  /*7550*/  FADD.FTZ R2, R2, R7 ;  /* 0x0000000702027221 */ /* 0x002fe20000010000 */
[----:B--2---:R-:W-:-:S04]  /*7560*/  FADD.FTZ R132, R4, R6 ;  /* 0x0000000604847221 */ /* 0x004fc80000010000 */
[----:B------:R-:W1:Y:S01]  /*7570*/  SHFL.BFLY PT, R10, R2, 0x1, 0x1f ;  /* 0x0c201f00020a7f89 */ /* 0x000e6200000e0000 */
[----:B------:R-:W-:Y:S01]  /*7580*/  SHF.R.S32.HI R4, RZ, 0x1f, R11 ;  /* 0x0000001fff047819 */ /* 0x000fe2000001140b */
[----:B---3--:R-:W-:Y:S01]  /*7590*/  FADD.FTZ R137, R0, R5 ;  /* 0x0000000500897221 */ /* 0x008fe20000010000 */
[----:B------:R-:W-:Y:S02]  /*75a0*/  FSETP.NE.FTZ.AND P4, PT, R132, RZ, PT ;  /* 0x000000ff8400720b */ /* 0x000fe40003f95000 */
[CC--:B------:R-:W-:Y:S01]  /*75b0*/  LEA.HI R6, R4.reuse, R11.reuse, RZ, 0x2 ;  /* 0x0000000b04067211 */ /* 0x0c0fe200078f10ff */
[----:B----4-:R-:W-:Y:S01]  /*75c0*/  FADD.FTZ R138, R3, R9 ;  /* 0x00000009038a7221 */ /* 0x010fe20000010000 */
[----:B------:R-:W-:Y:S02]  /*75d0*/  LEA.HI R5, R4, R11, RZ, 0x5 ;  /* 0x0000000b04057211 */ /* 0x000fe400078f28ff */
[--C-:B------:R-:W-:Y:S02]  /*75e0*/  SHF.R.S32.HI R4, RZ, 0x2, R6.reuse ;  /* 0x00000002ff047819 */ /* 0x100fe40000011406 */
[----:B------:R-:W-:-:S02]  /*75f0*/  SHF.R.S32.HI R7, RZ, 0x1f, R6 ;  /* 0x0000001fff077819 */ /* 0x000fc40000011406 */
[----:B------:R-:W-:Y:S02]  /*7600*/  LOP3.LUT R6, R6, 0x3ffffffc, RZ, 0xc0, !PT ;  /* 0x3ffffffc06067812 */ /* 0x000fe400078ec0ff */
[----:B------:R-:W-:Y:S02]  /*7610*/  LEA.HI R8, R7, R4, RZ, 0x3 ;  /* 0x0000000407087211 */ /* 0x000fe400078f18ff */
[----:B------:R-:W-:Y:S02]  /*7620*/  IADD3 R7, -R6, R11, RZ ;  /* 0x0000000b06077210 */ /* 0x000fe40007ffe1ff */
[----:B------:R-:W-:Y:S02]  /*7630*/  LOP3.LUT R6, R8, 0xfffffff8, RZ, 0xc0, !PT ;  /* 0xfffffff808067812 */ /* 0x000fe400078ec0ff */
[----:B------:R-:W-:Y:S01]  /*7640*/  SHF.R.S32.HI R5, RZ, 0x5, R5 ;  /* 0x00000005ff057819 */ /* 0x000fe20000011405 */
[----:B-1----:R-:W-:Y:S01]  /*7650*/  FADD.FTZ R139, R2, R10 ;  /* 0x0000000a028b7221 */ /* 0x002fe20000010000 */
[----:B------:R-:W-:-:S02]  /*7660*/  FSETP.NE.FTZ.AND P3, PT, R137, RZ, PT ;  /* 0x000000ff8900720b */ /* 0x000fc40003f75000 */
[----:B------:R-:W-:Y:S02]  /*7670*/  LEA R8, R5, R7, 0x9 ;  /* 0x0000000705087211 */ /* 0x000fe400078e48ff */
[----:B------:R-:W-:Y:S02]  /*7680*/  IADD3 R2, R4, -R6, RZ ;  /* 0x8000000604027210 */ /* 0x000fe40007ffe0ff */
[----:B------:R-:W1:Y:S01]  /*7690*/  @P0 LDC.64 R6, c[0x0][0x298] ;  /* 0x0000a600ff060b82 */ /* 0x000e620000000a00 */
[----:B------:R-:W-:Y:S02]  /*76a0*/  MOV R0, 0x3f800000 ;  /* 0x3f80000000007802 */ /* 0x000fe40000000f00 */
[----:B------:R-:W-:Y:S02]  /*76b0*/  MOV R3, 0x3f800000 ;  /* 0x3f80000000037802 */ /* 0x000fe40000000f00 */
[C---:B------:R-:W-:Y:S02]  /*76c0*/  SHF.L.U32 R20, R2.reuse, 0x6, RZ ;  /* 0x0000000602147819 */ /* 0x040fe400000006ff */
[----:B------:R-:W2:Y:S01]  /*76d0*/  @P4 MUFU.RCP R0, R132 ;  /* 0x0000008400004308 */ /* 0x000ea20000001000 */
[----:B------:R-:W-:-:S02]  /*76e0*/  R2P PR, R2, 0x6 ;  /* 0x0000000602007804 */ /* 0x000fc40000000000 */
[----:B------:R-:W-:-:S04]  /*76f0*/  LOP3.LUT R20, R20, 0x1c0, RZ, 0xc0, !PT ;  /* 0x000001c014147812 */ /* 0x000fc800078ec0ff */
[----:B------:R-:W-:Y:S01]  /*7700*/  LEA.HI R20, R20, R20, RZ, 0x1d ;  /* 0x0000001414147211 */ /* 0x000fe200078fe8ff */
[----:B------:R-:W3:Y:S03]  /*7710*/  @P3 MUFU.RCP R3, R137 ;  /* 0x0000008900033308 */ /* 0x000ee60000001000 */
[----:B------:R-:W-:-:S04]  /*7720*/  LEA R20, R8, R20, 0x1 ;  /* 0x0000001408147211 */ /* 0x000fc800078e08ff */
[----:B------:R-:W-:Y:S01]  /*7730*/  LEA R20, R20, UR4, 0x1 ;  /* 0x0000000414147c11 */ /* 0x000fe2000f8e08ff */
[C---:B--2---:R-:W-:Y:S01]  /*7740*/  FMUL.FTZ R177, R0.reuse, R80 ;  /* 0x0000005000b17220 */ /* 0x044fe20000410000 */
[----:B------:R-:W-:Y:S01]  /*7750*/  FMUL.FTZ R176, R0, R81 ;  /* 0x0000005100b07220 */ /* 0x000fe20000410000 */
[----:B-1----:R-:W-:Y:S01]  /*7760*/  @P0 IMAD.WIDE.U32 R4, R12, R6, RZ ;  /* 0x000000060c040225 */ /* 0x002fe200078e00ff */
[----:B------:R-:W-:-:S03]  /*7770*/  MOV R81, 0x20 ;  /* 0x0000002000517802 */ /* 0x000fc60000000f00 */
        /* <DEDUP_REMOVED lines=35> */
[----:B------:R-:W-:Y:S01]  /*79b0*/  @P0 IMAD R85, R12, R7, R5 ;  /* 0x000000070c550224 */ /* 0x000fe200078e0205 */
[----:B------:R-:W-:Y:S01]  /*79c0*/  @P0 MOV R84, R4 ;  /* 0x0000000400540202 */ /* 0x000fe20000000f00 */
[----:B------:R-:W-:Y:S01]  /*79d0*/  FMUL.FTZ R166, R3, R166 ;  /* 0x000000a603a67220 */ /* 0x000fe20000410000 */
[----:B------:R-:W-:-:S02]  /*79e0*/  SEL R81, R81, 0xffffffe0, !P1 ;  /* 0xffffffe051517807 */ /* 0x000fc40004800000 */
        /* <DEDUP_REMOVED lines=10> */
.L_x_2055:
        /* <DEDUP_REMOVED lines=23> */
.L_x_2056:
        /* <DEDUP_REMOVED lines=333> */
.L_x_2058:
[----:B------:R-:W-:Y:S05]  /*90d0*/  BSYNC B0 ;  /* 0x0000000000007941 */ /* 0x000fea0003800000 */
.L_x_2057:
[----:B------:R1:W5:Y:S01]  /*90e0*/  LDL R15, [R1+0x10] ;  /* 0x00001000010f7983 */ /* 0x0003620000100800 */
        /* <DEDUP_REMOVED lines=36> */
.L_x_2060:
[----:B------:R-:W-:Y:S05]  /*9330*/  BSYNC B0 ;  /* 0x0000000000007941 */ /* 0x000fea0003800000 */
.L_x_2059:
        /* <DEDUP_REMOVED lines=22> */
[----:B--2---:R4:W-:Y:S02]  /*94a0*/  @!P4 STG.E.128 desc[UR8][R2.64+0x80], R16 ;  /* 0x000080100200c986 */ /* 0x0049e4000c101d08 */
.L_x_2062:
[----:B------:R-:W-:Y:S05]  /*94b0*/  BSYNC B0 ;  /* 0x0000000000007941 */ /* 0x000fea0003800000 */
.L_x_2061:
        /* <DEDUP_REMOVED lines=20> */
[----:B----4-:R4:W-:Y:S04]  /*9600*/  @!P6 STG.E.128 desc[UR8][R2.64], R20 ;  /* 0x000000140200e986 */ /* 0x0109e8000c101d08 */
[----:B--2---:R4:W-:Y:S02]  /*9610*/  @!P2 STG.E.128 desc[UR8][R2.64+0x80], R16 ;  /* 0x000080100200a986 */ /* 0x0049e4000c101d08 */
.L_x_2064:
[----:B------:R-:W-:Y:S05]  /*9620*/  BSYNC B0 ;  /* 0x0000000000007941 */ /* 0x000fea0003800000 */
.L_x_2063:
        /* <DEDUP_REMOVED lines=21> */
.L_x_2066:
[----:B------:R-:W-:Y:S05]  /*9780*/  BSYNC B0 ;  /* 0x0000000000007941 */ /* 0x000fea0003800000 */
.L_x_2065:
        /* <DEDUP_REMOVED lines=21> */
.L_x_2068:
[----:B------:R-:W-:Y:S05]  /*98e0*/  BSYNC B0 ;  /* 0x0000000000007941 */ /* 0x000fea0003800000 */
.L_x_2067:
        /* <DEDUP_REMOVED lines=21> */
.L_x_2070:
[----:B------:R-:W-:Y:S05]  /*9a40*/  BSYNC B0 ;  /* 0x0000000000007941 */ /* 0x000fea0003800000 */
.L_x_2069:
        /* <DEDUP_REMOVED lines=21> */
.L_x_2072:
[----:B------:R-:W-:Y:S05]  /*9ba0*/  BSYNC B0 ;  /* 0x0000000000007941 */ /* 0x000fea0003800000 */
.L_x_2071:
        /* <DEDUP_REMOVED lines=21> */
.L_x_2021:
        /* <DEDUP_REMOVED lines=64> */
.L_x_2074:
[----:B------:R-:W-:Y:S05]  /*a100*/  BSYNC B0 ;  /* 0x0000000000007941 */ /* 0x000fea0003800000 */
.L_x_2073:
        /* <DEDUP_REMOVED lines=21> */
.L_x_2076:
[----:B------:R-:W-:Y:S05]  /*a260*/  BSYNC B0 ;  /* 0x0000000000007941 */ /* 0x000fea0003800000 */
.L_x_2075:
        /* <DEDUP_REMOVED lines=20> */
.L_x_2078:
[----:B------:R-:W-:Y:S05]  /*a3b0*/  BSYNC B0 ;  /* 0x0000000000007941 */ /* 0x000fea0003800000 */
.L_x_2077:
        /* <DEDUP_REMOVED lines=23> */
.L_x_2080:
[----:B------:R-:W-:Y:S05]  /*a530*/  BSYNC B0 ;  /* 0x0000000000007941 */ /* 0x000fea0003800000 */
.L_x_2079:
        /* <DEDUP_REMOVED lines=27> */
.L_x_2082:
[----:B------:R-:W-:Y:S05]  /*a6f0*/  BSYNC B0 ;  /* 0x0000000000007941 */ /* 0x000fea0003800000 */
.L_x_2081:
        /* <DEDUP_REMOVED lines=27> */
.L_x_2084:
[----:B------:R-:W-:Y:S05]  /*a8b0*/  BSYNC B0 ;  /* 0x0000000000007941 */ /* 0x000fea0003800000 */
.L_x_2083:
        /* <DEDUP_REMOVED lines=19> */
.L_x_2086:
[----:B------:R-:W-:Y:S05]  /*a9f0*/  BSYNC B0 ;  /* 0x0000000000007941 */ /* 0x000fea0003800000 */
.L_x_2085:
        /* <DEDUP_REMOVED lines=19> */
.L_x_2088:
[----:B------:R-:W-:Y:S05]  /*ab30*/  BSYNC B0 ;  /* 0x0000000000007941 */ /* 0x000fea0003800000 */
.L_x_2087:
        /* <DEDUP_REMOVED lines=21> */
.L_x_2090:
[----:B------:R-:W-:Y:S05]  /*ac90*/  BSYNC B0 ;  /* 0x0000000000007941 */ /* 0x000fea0003800000 */
.L_x_2089:
        /* <DEDUP_REMOVED lines=15> */
.L_x_2092:
[----:B------:R-:W-:Y:S05]  /*ad90*/  BSYNC B0 ;  /* 0x0000000000007941 */ /* 0x000fea0003800000 */
.L_x_2091:
        /* <DEDUP_REMOVED lines=10> */
.L_x_2094:
[----:B------:R-:W-:Y:S05]  /*ae40*/  BSYNC B0 ;  /* 0x0000000000007941 */ /* 0x000fea0003800000 */
.L_x_2093:
        /* <DEDUP_REMOVED lines=10> */
.L_x_2096:
[----:B------:R-:W-:Y:S05]  /*aef0*/  BSYNC B0 ;  /* 0x0000000000007941 */ /* 0x000fea0003800000 */
.L_x_2095:
        /* <DEDUP_REMOVED lines=10> */
.L_x_2098:
[----:B------:R-:W-:Y:S05]  /*afa0*/  BSYNC B0 ;  /* 0x0000000000007941 */ /* 0x000fea0003800000 */
.L_x_2097:
        /* <DEDUP_REMOVED lines=10> */
.L_x_2100:
[----:B------:R-:W-:Y:S05]  /*b050*/  BSYNC B0 ;  /* 0x0000000000007941 */ /* 0x000fea0003800000 */
.L_x_2099:
        /* <DEDUP_REMOVED lines=10> */
.L_x_2102:
[----:B------:R-:W-:Y:S05]  /*b100*/  BSYNC B0 ;  /* 0x0000000000007941 */ /* 0x000fea0003800000 */
.L_x_2101:
        /* <DEDUP_REMOVED lines=10> */
.L_x_2103:
        /* <DEDUP_REMOVED lines=13> */
.L_x_2944:


//--------------------- .text._ZN5flash16flash_fwd_kernelI23Flash_fwd_kernel_traitsILi128ELi128ELi32ELi4ELb0ELb0EN7cutlass6half_tE19Flash_kernel_traitsILi128ELi128ELi32ELi4ES3_EELb1ELb0ELb0ELb1ELb0ELb0ELb0ELb1EEEvNS_16Flash_fwd_paramsE --------------------------
	.section	.text._ZN5flash16flash_fwd_kernelI23Flash_fwd_kernel_traitsILi128ELi128ELi32ELi4ELb0ELb0EN7cutlass6half_tE19Flash_kernel_traitsILi128ELi128ELi32ELi4ES3_EELb1ELb0ELb0ELb1ELb0ELb0ELb0ELb1EEEvNS_16Flash_fwd_paramsE,"ax",@progbits
	.align	128
        .global         _ZN5flash16flash_fwd_kernelI23Flash_fwd_kernel_traitsILi128ELi128ELi32ELi4ELb0ELb0EN7cutlass6half_tE19Flash_kernel_traitsILi128ELi128ELi32ELi4ES3_EELb1ELb0ELb0ELb1ELb0ELb0ELb0ELb1EEEvNS_16Flash_fwd_paramsE
        .type           _ZN5flash16flash_fwd_kernelI23Flash_fwd_kernel_traitsILi128ELi128ELi32ELi4ELb0ELb0EN7cutlass6half_tE19Flash_kernel_traitsILi128ELi128ELi32ELi4ES3_EELb1ELb0ELb0ELb1ELb0ELb0ELb0ELb1EEEvNS_16Flash_fwd_paramsE,@function
        .size           _ZN5flash16flash_fwd_kernelI23Flash_fwd_kernel_traitsILi128ELi128ELi32ELi4ELb0ELb0EN7cutlass6half_tE19Flash_kernel_traitsILi128ELi128ELi32ELi4ES3_EELb1ELb0ELb0ELb1ELb0ELb0ELb0ELb1EEEvNS_16Flash_fwd_paramsE,(.L_x_2945 - _ZN5flash16flash_fwd_kernelI23Flash_fwd_kernel_traitsILi128ELi128ELi32ELi4ELb0ELb0EN7cutlass6half_tE19Flash_kernel_traitsILi128ELi128ELi32ELi4ES3_EELb1ELb0ELb0ELb1ELb0ELb0ELb0ELb1EEEvNS_16Flash_fwd_paramsE)
        .other          _ZN5flash16flash_fwd_kernelI23Flash_fwd_kernel_traitsILi128ELi128ELi32ELi4ELb0ELb0EN7cutlass6half_tE19Flash_kernel_traitsILi128ELi128ELi32ELi4ES3_EELb1ELb0ELb0ELb1ELb0ELb0ELb0ELb1EEEvNS_16Flash_fwd_paramsE,@"STO_CUDA_ENTRY STV_DEFAULT"
_ZN5flash16flash_fwd_kernelI23Flash_fwd_kernel_traitsILi128ELi128ELi32ELi4ELb0ELb0EN7cutlass6half_tE19Flash_kernel_traitsILi128ELi128ELi32ELi4ES3_EELb1ELb0ELb0ELb1ELb0ELb0ELb0ELb1EEEvNS_16Flash_fwd_paramsE:
.text._ZN5flash16flash_fwd_kernelI23Flash_fwd_kernel_traitsILi128ELi128ELi32ELi4ELb0ELb0EN7cutlass6half_tE19Flash_kernel_traitsILi128ELi128ELi32ELi4ES3_EELb1ELb0ELb0ELb1ELb0ELb0ELb0ELb1EEEvNS_16Flash_fwd_paramsE:
        /* <DEDUP_REMOVED lines=10> */
[----:B------:R-:W-:Y:S01]  /*00a0*/  ULDC.64 UR4, c[0x0][0x2f0] ;  /* 0x0000bc0000047ab9 */ /* 0x000fe20000000a00 */
[----:B-1----:R-:W-:-:S05]  /*00b0*/  VIADD R1, R1, 0xffffff60 ;  /* 0xffffff6001017836 */ /* 0x002fca0000000000 */
[----:B------:R2:W4:Y:S01]  /*00c0*/  @P3 LDG.E.64 R6, desc[UR20][R2.64] ;  /* 0x0000001402063981 */ /* 0x000522000c1e1b00 */
[----:B------:R-:W1:Y:S01]  /*00d0*/  LDC.64 R8, c[0x0][0x300] ;  /* 0x0000c000ff087b82 */ /* 0x000e620000000a00 */
[----:B------:R-:W4:Y:S01]  /*00e0*/  S2R R105, SR_CTAID.Y ;  /* 0x0000000000697919 */ /* 0x000f220000002600 */
[----:B------:R-:W4:Y:S06]  /*00f0*/  S2R R64, SR_CTAID.Z ;  /* 0x0000000000407919 */ /* 0x000f2c0000002700 */
[----:B------:R-:W4:Y:S01]  /*0100*/  LDC.64 R10, c[0x0][0x2f0] ;  /* 0x0000bc00ff0a7b82 */ /* 0x000f220000000a00 */
[----:B--2---:R-:W-:-:S02]  /*0110*/  @P3 IMAD.MOV.U32 R2, RZ, RZ, R67 ;  /* 0x000000ffff023224 */ /* 0x004fc400078e0043 */
[----:B---3--:R-:W-:-:S06]  /*0120*/  @P3 IMAD.MOV.U32 R3, RZ, RZ, R97 ;  /* 0x000000ffff033224 */ /* 0x008fcc00078e0061 */
[----:B------:R-:W2:Y:S01]  /*0130*/  @P3 LDG.E.64 R2, desc[UR20][R2.64] ;  /* 0x0000001402023981 */ /* 0x000ea2000c1e1b00 */
[----:B-1----:R-:W-:Y:S01]  /*0140*/  ISETP.NE.U32.AND P0, PT, R8, RZ, PT ;  /* 0x000000ff0800720c */ /* 0x002fe20003f05070 */
[----:B------:R-:W1:Y:S01]  /*0150*/  LDC.U8 R12, c[0x0][0x3c2] ;  /* 0x0000f080ff0c7b82 */ /* 0x000e620000000000 */
[----:B------:R-:W-:Y:S01]  /*0160*/  ISETP.NE.U32.AND P4, PT, RZ, UR4, PT ;  /* 0x00000004ff007c0c */ /* 0x000fe2000bf85070 */
[----:B------:R-:W3:Y:S01]  /*0170*/  S2R R104, SR_TID.X ;  /* 0x0000000000687919 */ /* 0x000ee20000002100 */
[----:B------:R-:W-:Y:S01]  /*0180*/  ISETP.NE.AND.EX P1, PT, R9, RZ, PT, P0 ;  /* 0x000000ff0900720c */ /* 0x000fe20003f25300 */
[----:B------:R-:W-:Y:S01]  /*0190*/  IMAD.MOV.U32 R20, RZ, RZ, -0x1 ;  /* 0xffffffffff147424 */ /* 0x000fe200078e00ff */
[----:B----4-:R-:W-:Y:S02]  /*01a0*/  LOP3.LUT R0, R64, R112, R105, 0xfe, !PT ;  /* 0x0000007040007212 */ /* 0x010fe400078efe69 */
[----:B------:R-:W-:Y:S01]  /*01b0*/  ISETP.NE.AND.EX P0, PT, RZ, UR5, PT, P4 ;  /* 0x00000005ff007c0c */ /* 0x000fe2000bf05340 */
[----:B------:R-:W4:Y:S01]  /*01c0*/  LDC.64 R8, c[0x0][0x2f8] ;  /* 0x0000be00ff087b82 */ /* 0x000f220000000a00 */
[----:B---3--:R-:W-:-:S07]  /*01d0*/  LOP3.LUT P2, RZ, R0, R104, RZ, 0xfc, !PT ;  /* 0x0000006800ff7212 */ /* 0x008fce000784fcff */
[----:B------:R-:W2:Y:S08]  /*01e0*/  @P3 LDC R0, c[0x0][0x3b0] ;  /* 0x0000ec00ff003b82 */ /* 0x000eb00000000800 */
[----:B------:R-:W3:Y:S01]  /*01f0*/  @!P2 LDC.64 R4, c[0x0][0x3b8] ;  /* 0x0000ee00ff04ab82 */ /* 0x000ee20000000a00 */
[----:B------:R-:W-:Y:S02]  /*0200*/  @P3 R2UR UR24, R6 ;  /* 0x00000000061832ca */ /* 0x000fe400000e0000 */
[----:B------:R-:W-:-:S11]  /*0210*/  @P3 R2UR UR25, R7 ;  /* 0x00000000071932ca */ /* 0x000fd600000e0000 */
[----:B------:R-:W-:Y:S02]  /*0220*/  IMAD.U32 R6, RZ, RZ, UR24 ;  /* 0x00000018ff067e24 */ /* 0x000fe4000f8e00ff */
[----:B------:R-:W-:-:S05]  /*0230*/  IMAD.U32 R7, RZ, RZ, UR25 ;  /* 0x00000019ff077e24 */ /* 0x000fca000f8e00ff */
[----:B---3--:R3:W-:Y:S01]  /*0240*/  @!P2 STG.E.64 desc[UR20][R4.64], R6 ;  /* 0x000000060400a986 */ /* 0x0087e2000c101b14 */
[----:B--2---:R-:W-:-:S05]  /*0250*/  @P3 IADD3 R67, P5, R2, R0, RZ ;  /* 0x0000000002433210 */ /* 0x004fca0007fbe0ff */
[----:B------:R-:W-:Y:S02]  /*0260*/  @P3 IMAD.X R97, RZ, RZ, R3, P5 ;  /* 0x000000ffff613224 */ /* 0x000fe400028e0603 */
[----:B------:R-:W-:Y:S02]  /*0270*/  @!P2 IMAD.MOV.U32 R2, RZ, RZ, R67 ;  /* 0x000000ffff02a224 */ /* 0x000fe400078e0043 */
[----:B------:R-:W-:-:S05]  /*0280*/  @!P2 IMAD.MOV.U32 R3, RZ, RZ, R97 ;  /* 0x000000ffff03a224 */ /* 0x000fca00078e0061 */
[----:B------:R2:W-:Y:S01]  /*0290*/  @!P2 STG.E.64 desc[UR20][R4.64+0x8], R2 ;  /* 0x000008020400a986 */ /* 0x0005e2000c101b14 */
[----:B---3--:R-:W-:-:S05]  /*02a0*/  IMAD.WIDE R6, R105, 0x4, R10 ;  /* 0x0000000469067825 */ /* 0x008fca00078e020a */
[----:B------:R-:W3:Y:S04]  /*02b0*/  @P0 LDG.E R20, desc[UR20][R6.64] ;  /* 0x0000001406140981 */ /* 0x000ee8000c1e1900 */
[----:B------:R2:W3:Y:S01]  /*02c0*/  @P0 LDG.E R0, desc[UR20][R6.64+0x4] ;  /* 0x0000041406000981 */ /* 0x0004e2000c1e1900 */
[----:B-1----:R-:W-:Y:S02]  /*02d0*/  ISETP.NE.AND P3, PT, R12, RZ, PT ;  /* 0x000000ff0c00720c */ /* 0x002fe40003f65270 */
[----:B----4-:R-:W-:Y:S01]  /*02e0*/  ISETP.EQ.U32.AND P2, PT, R8, RZ, PT ;  /* 0x000000ff0800720c */ /* 0x010fe20003f42070 */
[----:B--2---:R-:W1:Y:S08]  /*02f0*/  LDC.64 R4, c[0x0][0x2f8] ;  /* 0x0000be00ff047b82 */ /* 0x004e700000000a00 */
[----:B------:R-:W2:Y:S01]  /*0300*/  @P1 LDC.64 R2, c[0x0][0x300] ;  /* 0x0000c000ff021b82 */ /* 0x000ea20000000a00 */
[----:B------:R-:W-:Y:S01]  /*0310*/  ISETP.EQ.OR.EX P2, PT, R9, RZ, !P3, P2 ;  /* 0x000000ff0900720c */ /* 0x000fe20005f42720 */
[----:B------:R-:W-:-:S02]  /*0320*/  IMAD.MOV.U32 R10, RZ, RZ, RZ ;  /* 0x000000ffff0a7224 */ /* 0x000fc400078e00ff */
[----:B------:R-:W-:Y:S02]  /*0330*/  IMAD.MOV.U32 R12, RZ, RZ, -0x1 ;  /* 0xffffffffff0c7424 */ /* 0x000fe400078e00ff */
[----:B-1----:R-:W-:-:S08]  /*0340*/  IMAD.WIDE R6, R105, 0x4, R4 ;  /* 0x0000000469067825 */ /* 0x002fd000078e0204 */
[----:B------:R1:W5:Y:S01]  /*0350*/  @!P2 LDG.E R12, desc[UR20][R6.64] ;  /* 0x00000014060ca981 */ /* 0x000362000c1e1900 */
[----:B--2---:R-:W-:-:S05]  /*0360*/  @P1 IMAD.WIDE R2, R105, 0x4, R2 ;  /* 0x0000000469021825 */ /* 0x004fca00078e0202 */
[----:B------:R1:W5:Y:S01]  /*0370*/  @P1 LDG.E R10, desc[UR20][R2.64] ;  /* 0x00000014020a1981 */ /* 0x000362000c1e1900 */
[----:B------:R-:W-:-:S04]  /*0380*/  SHF.R.S32.HI R18, RZ, 0x1f, R104 ;  /* 0x0000001fff127819 */ /* 0x000fc80000011468 */
[----:B------:R-:W-:Y:S01]  /*0390*/  LEA.HI R103, R18, R104, RZ, 0x5 ;  /* 0x0000006812677211 */ /* 0x000fe200078f28ff */
[----:B---3--:R-:W-:Y:S01]  /*03a0*/  @P0 IMAD.IADD R240, R0, 0x1, -R20 ;  /* 0x0000000100f00824 */ /* 0x008fe200078e0a14 */
[----:B------:R1:W-:Y:S05]  /*03b0*/  STL [R1+0x9c], R20 ;  /* 0x00009c1401007387 */ /* 0x0003ea0000100800 */
[----:B------:R-:W2:Y:S01]  /*03c0*/  @!P0 LDC R240, c[0x0][0x2c4] ;  /* 0x0000b100fff08b82 */ /* 0x000ea20000000800 */
        /* <DEDUP_REMOVED lines=9> */
.L_x_2104:
[----:B------:R-:W3:Y:S02]  /*0460*/  LDC R4, c[0x0][0x2c8] ;  /* 0x0000b200ff047b82 */ /* 0x000ee40000000800 */
.L_x_2105:
[----:B-1----:R-:W1:Y:S02]  /*0470*/  LDC.64 R2, c[0x0][0x308] ;  /* 0x0000c200ff027b82 */ /* 0x002e640000000a00 */
[----:B-1----:R-:W-:-:S04]  /*0480*/  ISETP.NE.U32.AND P0, PT, R2, RZ, PT ;  /* 0x000000ff0200720c */ /* 0x002fc80003f05070 */
[----:B------:R-:W-:-:S13]  /*0490*/  ISETP.NE.AND.EX P0, PT, R3, RZ, PT, P0 ;  /* 0x000000ff0300720c */ /* 0x000fda0003f05300 */
[----:B------:R-:W1:Y:S08]  /*04a0*/  @P0 LDC.64 R2, c[0x0][0x308] ;  /* 0x0000c200ff020b82 */ /* 0x000e700000000a00 */
[----:B------:R-:W4:Y:S01]  /*04b0*/  @!P0 LDC R5, c[0x0][0x2cc] ;  /* 0x0000b300ff058b82 */ /* 0x000f220000000800 */
[----:B-1----:R-:W-:-:S05]  /*04c0*/  @P0 IMAD.WIDE R2, R105, 0x4, R2 ;  /* 0x0000000469020825 */ /* 0x002fca00078e0202 */
[----:B------:R-:W3:Y:S01]  /*04d0*/  @P0 LDG.E R0, desc[UR20][R2.64] ;  /* 0x0000001402000981 */ /* 0x000ee2000c1e1900 */
[----:B------:R-:W-:Y:S01]  /*04e0*/  IMAD.SHL.U32 R106, R112, 0x80, RZ ;  /* 0x00000080706a7824 */ /* 0x000fe200078e00ff */
[----:B------:R-:W1:Y:S02]  /*04f0*/  @!P0 LDC.64 R2, c[0x0][0x318] ;  /* 0x0000c600ff028b82 */ /* 0x000e640000000a00 */
[----:B-1----:R-:W-:-:S04]  /*0500*/  @!P0 ISETP.NE.U32.AND P1, PT, R2, RZ, PT ;  /* 0x000000ff0200820c */ /* 0x002fc80003f25070 */
[----:B------:R-:W-:Y:S02]  /*0510*/  @!P0 ISETP.NE.AND.EX P2, PT, R3, RZ, PT, P1 ;  /* 0x000000ff0300820c */ /* 0x000fe40003f45310 */
[----:B--2---:R-:W-:Y:S01]  /*0520*/  ISETP.GT.AND P1, PT, R240, R106, PT ;  /* 0x0000006af000720c */ /* 0x004fe20003f24270 */
[----:B---3-5:R-:W-:Y:S01]  /*0530*/  @P0 IMAD.IADD R238, R0, 0x1, -R10 ;  /* 0x0000000100ee0824 */ /* 0x028fe200078e0a0a */
[----:B----4-:R-:W-:-:S04]  /*0540*/  @!P0 SEL R0, R5, RZ, P2 ;  /* 0x000000ff05008207 */ /* 0x010fc80001000000 */
[----:B------:R-:W-:-:S07]  /*0550*/  @!P0 IADD3 R238, R0, R4, -R10 ;  /* 0x0000000400ee8210 */ /* 0x000fce0007ffe80a */
[----:B------:R-:W-:Y:S05]  /*0560*/  @!P1 EXIT ;  /* 0x000000000000994d */ /* 0x000fea0003800000 */
[----:B------:R-:W-:-:S13]  /*0570*/  ISETP.GE.AND P0, PT, R238, 0x1, PT ;  /* 0x00000001ee00780c */ /* 0x000fda0003f06270 */
        /* <DEDUP_REMOVED lines=8> */
[----:B------:R-:W-:Y:S01]  /*0600*/  LEA.HI R23, R18, R104, RZ, 0x4 ;  /* 0x0000006812177211 */ /* 0x000fe200078f20ff */
[----:B------:R-:W3:Y:S04]  /*0610*/  LDC.64 R24, c[0x0][0x3c8] ;  /* 0x0000f200ff187b82 */ /* 0x000ee80000000a00 */
[----:B------:R-:W-:-:S04]  /*0620*/  @!P1 SHF.R.S32.HI R13, RZ, 0x1f, R105 ;  /* 0x0000001fff0d9819 */ /* 0x000fc80000011469 */
[----:B------:R-:W4:Y:S01]  /*0630*/  @P1 LDC.64 R16, c[0x0][0x240] ;  /* 0x00009000ff101b82 */ /* 0x000f220000000a00 */
[----:B-1----:R-:W-:-:S07]  /*0640*/  IABS R19, R21 ;  /* 0x0000001500137213 */ /* 0x002fce0000000000 */
[----:B------:R-:W1:Y:S01]  /*0650*/  @!P1 LDC.64 R8, c[0x0][0x228] ;  /* 0x00008a00ff089b82 */ /* 0x000e620000000a00 */
[----:B------:R-:W-:Y:S01]  /*0660*/  ISETP.NE.AND P5, PT, R21, RZ, PT ;  /* 0x000000ff1500720c */ /* 0x000fe20003fa5270 */
[----:B------:R-:W5:Y:S06]  /*0670*/  I2F.RP R2, R19 ;  /* 0x0000001300027306 */ /* 0x000f6c0000209400 */
[----:B------:R-:W2:Y:S08]  /*0680*/  @P0 LDC.64 R30, c[0x0][0x250] ;  /* 0x00009400ff1e0b82 */ /* 0x000eb00000000a00 */
[----:B------:R-:W3:Y:S01]  /*0690*/  @P0 LDC.64 R26, c[0x0][0x248] ;  /* 0x00009200ff1a0b82 */ /* 0x000ee20000000a00 */
[----:B-----5:R-:W5:Y:S02]  /*06a0*/  MUFU.RCP R2, R2 ;  /* 0x0000000200027308 */ /* 0x020f640000001000 */
[----:B-----5:R-:W-:-:S06]  /*06b0*/  VIADD R2, R2, 0xffffffe ;  /* 0x0ffffffe02027836 */ /* 0x020fcc0000000000 */
[----:B------:R-:W5:Y:S02]  /*06c0*/  F2I.FTZ.U32.TRUNC.NTZ R3, R2 ;  /* 0x0000000200037305 */ /* 0x000f64000021f000 */
[----:B-----5:R-:W-:Y:S02]  /*06d0*/  IMAD.MOV R0, RZ, RZ, -R3 ;  /* 0x000000ffff007224 */ /* 0x020fe400078e0a03 */
[----:B------:R-:W-:Y:S02]  /*06e0*/  IMAD.MOV.U32 R2, RZ, RZ, RZ ;  /* 0x000000ffff027224 */ /* 0x000fe400078e00ff */
[----:B------:R-:W-:-:S04]  /*06f0*/  IMAD R0, R0, R19, RZ ;  /* 0x0000001300007224 */ /* 0x000fc800078e02ff */
[----:B------:R-:W-:Y:S01]  /*0700*/  IMAD.HI.U32 R4, R3, R0, R2 ;  /* 0x0000000003047227 */ /* 0x000fe200078e0002 */
[----:B------:R-:W-:Y:S02]  /*0710*/  IABS R0, R64 ;  /* 0x0000004000007213 */ /* 0x000fe40000000000 */
[----:B------:R-:W-:Y:S01]  /*0720*/  LOP3.LUT R2, R5, 0xfffffff8, RZ, 0xc0, !PT ;  /* 0xfffffff805027812 */ /* 0x000fe200078ec0ff */
[----:B------:R-:W-:Y:S01]  /*0730*/  IMAD.SHL.U32 R3, R14, 0x40, RZ ;  /* 0x000000400e037824 */ /* 0x000fe200078e00ff */
[----:B------:R-:W-:Y:S01]  /*0740*/  LOP3.LUT R5, R23, 0xfffffff0, RZ, 0xc0, !PT ;  /* 0xfffffff017057812 */ /* 0x000fe200078ec0ff */
[----:B------:R-:W-:Y:S01]  /*0750*/  IMAD.HI.U32 R11, R4, R0, RZ ;  /* 0x00000000040b7227 */ /* 0x000fe200078e00ff */
[----:B------:R-:W-:Y:S02]  /*0760*/  IADD3 R36, -R2, R104, RZ ;  /* 0x0000006802247210 */ /* 0x000fe40007ffe1ff */
[----:B------:R-:W-:Y:S01]  /*0770*/  LOP3.LUT R6, R3, 0x1c0, RZ, 0xc0, !PT ;  /* 0x000001c003067812 */ /* 0x000fe200078ec0ff */
[----:B------:R-:W-:-:S02]  /*0780*/  IMAD.MOV R4, RZ, RZ, -R11 ;  /* 0x000000ffff047224 */ /* 0x000fc400078e0a0b */
[----:B------:R-:W-:Y:S01]  /*0790*/  IMAD.SHL.U32 R136, R36, 0x8, RZ ;  /* 0x0000000824887824 */ /* 0x000fe200078e00ff */
[----:B------:R-:W-:Y:S01]  /*07a0*/  SHF.R.U32.HI R7, RZ, 0x3, R6 ;  /* 0x00000003ff077819 */ /* 0x000fe20000011606 */
[C---:B------:R-:W-:Y:S02]  /*07b0*/  IMAD R4, R19.reuse, R4, R0 ;  /* 0x0000000413047224 */ /* 0x040fe400078e0200 */
[----:B------:R-:W-:Y:S01]  /*07c0*/  IMAD.IADD R5, R104, 0x1, -R5 ;  /* 0x0000000168057824 */ /* 0x000fe200078e0a05 */
[----:B------:R-:W-:Y:S01]  /*07d0*/  LOP3.LUT R3, R6, 0x38, R136, 0xf8, !PT ;  /* 0x0000003806037812 */ /* 0x000fe200078ef888 */
[----:B------:R-:W-:Y:S01]  /*07e0*/  VIADD R2, R14, 0x20 ;  /* 0x000000200e027836 */ /* 0x000fe20000000000 */
[----:B------:R-:W-:Y:S01]  /*07f0*/  ISETP.GT.U32.AND P2, PT, R19, R4, PT ;  /* 0x000000041300720c */ /* 0x000fe20003f44070 */
[----:B-1----:R-:W-:Y:S01]  /*0800*/  @!P1 IMAD R6, R13, R8, RZ ;  /* 0x000000080d069224 */ /* 0x002fe200078e02ff */
[----:B------:R-:W-:Y:S02]  /*0810*/  SHF.R.S32.HI R0, RZ, 0x1f, R5 ;  /* 0x0000001fff007819 */ /* 0x000fe40000011405 */
[----:B------:R-:W-:Y:S01]  /*0820*/  ISETP.GE.AND P6, PT, R2, R22, PT ;  /* 0x000000160200720c */ /* 0x000fe20003fc6270 */
[----:B------:R-:W-:Y:S01]  /*0830*/  @!P1 IMAD R13, R105, R9, R6 ;  /* 0x00000009690d9224 */ /* 0x000fe200078e0206 */
[----:B------:R-:W-:Y:S01]  /*0840*/  LOP3.LUT R15, R3, R7, RZ, 0x3c, !PT ;  /* 0x00000007030f7212 */ /* 0x000fe200078e3cff */
[----:B----4-:R-:W-:Y:S01]  /*0850*/  @P1 IMAD.WIDE.U32 R2, R20, R16, RZ ;  /* 0x0000001014021225 */ /* 0x010fe200078e00ff */
[----:B------:R-:W-:-:S02]  /*0860*/  LEA.HI R38, R0, R5, RZ, 0x3 ;  /* 0x0000000500267211 */ /* 0x000fc400078f18ff */
[----:B------:R-:W-:Y:S01]  /*0870*/  IADD3 R0, R14, 0x30, RZ ;  /* 0x000000300e007810 */ /* 0x000fe20007ffe0ff */
[----:B------:R-:W-:Y:S01]  /*0880*/  @P1 IMAD R17, R20, R17, R3 ;  /* 0x0000001114111224 */ /* 0x000fe200078e0203 */
[----:B------:R-:W-:Y:S01]  /*0890*/  LOP3.LUT R3, R38, 0xfffffff8, RZ, 0xc0, !PT ;  /* 0xfffffff826037812 */ /* 0x000fe200078ec0ff */
[----:B------:R-:W-:Y:S01]  /*08a0*/  @!P2 IMAD.IADD R4, R4, 0x1, -R19 ;  /* 0x000000010404a824 */ /* 0x000fe200078e0a13 */
[----:B------:R-:W-:Y:S01]  /*08b0*/  ISETP.GE.AND P3, PT, R0, R22, PT ;  /* 0x000000160000720c */ /* 0x000fe20003f66270 */
[----:B------:R-:W-:Y:S01]  /*08c0*/  @!P1 IMAD.WIDE.U32 R6, R105, R8, RZ ;  /* 0x0000000869069225 */ /* 0x000fe200078e00ff */
[----:B------:R-:W-:Y:S02]  /*08d0*/  LEA.HI R9, R18, R104, RZ, 0x6 ;  /* 0x0000006812097211 */ /* 0x000fe400078f30ff */
[----:B------:R-:W-:Y:S01]  /*08e0*/  ISETP.GE.U32.AND P4, PT, R4, R19, PT ;  /* 0x000000130400720c */ /* 0x000fe20003f86070 */
[----:B------:R-:W-:Y:S01]  /*08f0*/  @P1 IMAD.MOV.U32 R8, RZ, RZ, R2 ;  /* 0x000000ffff081224 */ /* 0x000fe200078e0002 */
[----:B------:R-:W-:Y:S01]  /*0900*/  LOP3.LUT R2, R64, R21, RZ, 0x3c, !PT ;  /* 0x0000001540027212 */ /* 0x000fe200078e3cff */
[----:B------:R-:W-:Y:S01]  /*0910*/  IMAD.IADD R37, R5, 0x1, -R3 ;  /* 0x0000000105257824 */ /* 0x000fe200078e0a03 */
[C---:B------:R-:W-:Y:S01]  /*0920*/  @P0 IADD3 R5, R10.reuse, R12, RZ ;  /* 0x0000000c0a050210 */ /* 0x040fe20007ffe0ff */
[----:B------:R-:W-:Y:S01]  /*0930*/  @P0 IMAD.IADD R0, R10, 0x1, R12 ;  /* 0x000000010a000824 */ /* 0x000fe200078e020c */
[----:B------:R-:W-:Y:S01]  /*0940*/  P2R R20, PR, RZ, 0x8 ;  /* 0x00000008ff147803 */ /* 0x000fe20000000000 */
[----:B------:R-:W-:Y:S01]  /*0950*/  @!P1 IMAD.MOV.U32 R8, RZ, RZ, R6 ;  /* 0x000000ffff089224 */ /* 0x000fe200078e0006 */
[----:B------:R-:W-:Y:S01]  /*0960*/  ISETP.GE.AND P3, PT, R2, RZ, PT ;  /* 0x000000ff0200720c */ /* 0x000fe20003f66270 */
[C---:B--2---:R-:W-:Y:S01]  /*0970*/  @P0 IMAD R6, R0.reuse, R31, RZ ;  /* 0x0000001f00060224 */ /* 0x044fe200078e02ff */
[----:B------:R-:W-:Y:S01]  /*0980*/  @!P1 IADD3 R17, R7, R13, RZ ;  /* 0x0000000d07119210 */ /* 0x000fe20007ffe0ff */
[----:B------:R-:W-:Y:S01]  /*0990*/  @P0 IMAD.WIDE.U32 R2, R0, R30, RZ ;  /* 0x0000001e00020225 */ /* 0x000fe200078e00ff */
[----:B------:R-:W-:-:S02]  /*09a0*/  IADD3 R18, P1, R136, R8, RZ ;  /* 0x0000000888127210 */ /* 0x000fc40007f3e0ff */
[----:B------:R-:W-:Y:S01]  /*09b0*/  SHF.R.S32.HI R137, RZ, 0x1f, R136 ;  /* 0x0000001fff897819 */ /* 0x000fe20000011488 */
[----:B------:R-:W-:Y:S02]  /*09c0*/  IMAD.SHL.U32 R9, R9, 0x8, RZ ;  /* 0x0000000809097824 */ /* 0x000fe400078e00ff */
[C---:B---3--:R-:W-:Y:S02]  /*09d0*/  @P0 IMAD R0, R5.reuse, R27, RZ ;  /* 0x0000001b05000224 */ /* 0x048fe400078e02ff */
[----:B------:R-:W-:Y:S01]  /*09e0*/  @P0 IMAD.WIDE.U32 R4, R5, R26, RZ ;  /* 0x0000001a05040225 */ /* 0x000fe200078e00ff */
[----:B------:R-:W-:Y:S02]  /*09f0*/  LOP3.LUT R210, R15, 0xfffffe00, R9, 0xf8, !PT ;  /* 0xfffffe000fd27812 */ /* 0x000fe400078ef809 */
[----:B------:R-:W-:Y:S01]  /*0a00*/  SHF.R.S32.HI R15, RZ, 0x1f, R14 ;  /* 0x0000001fff0f7819 */ /* 0x000fe2000001140e */
[----:B------:R-:W-:Y:S01]  /*0a10*/  @!P2 VIADD R11, R11, 0x1 ;  /* 0x000000010b0ba836 */ /* 0x000fe20000000000 */
[----:B------:R-:W-:Y:S01]  /*0a20*/  @P0 IADD3 R13, R5, R0, RZ ;  /* 0x00000000050d0210 */ /* 0x000fe20007ffe0ff */
[----:B------:R-:W-:-:S02]  /*0a30*/  @P0 IMAD.IADD R16, R3, 0x1, R6 ;  /* 0x0000000103100824 */ /* 0x000fc400078e0206 */
[----:B------:R-:W-:Y:S02]  /*0a40*/  @P0 IMAD.MOV.U32 R12, RZ, RZ, R2 ;  /* 0x000000ffff0c0224 */ /* 0x000fe400078e0002 */
[----:B------:R-:W-:Y:S02]  /*0a50*/  @P4 VIADD R11, R11, 0x1 ;  /* 0x000000010b0b4836 */ /* 0x000fe40000000000 */
        /* <DEDUP_REMOVED lines=15> */
.L_x_2107:
        /* <DEDUP_REMOVED lines=14> */
.L_x_2108:
[-C--:B------:R-:W-:Y:S01]  /*0c30*/  IMAD R6, R15, R26.reuse, RZ ;  /* 0x0000001a0f067224 */ /* 0x080fe200078e02ff */
[----:B------:R-:W-:Y:S01]  /*0c40*/  MOV R0, R11 ;  /* 0x0000000b00007202 */ /* 0x000fe20000000f00 */
[--C-:B------:R-:W-:Y:S01]  /*0c50*/  IMAD.WIDE.U32 R4, R14, R26, R136.reuse ;  /* 0x0000001a0e047225 */ /* 0x100fe200078e0088 */
[----:B------:R-:W-:Y:S01]  /*0c60*/  IADD3.X R19, R137, R17, RZ, P1, !PT ;  /* 0x0000001189137210 */ /* 0x000fe20000ffe4ff */
[----:B------:R-:W1:Y:S01]  /*0c70*/  S2UR UR8, SR_CgaCtaId ;  /* 0x00000000000879c3 */ /* 0x000e620000008800 */
[----:B------:R-:W-:Y:S01]  /*0c80*/  ISETP.NE.U32.AND P2, PT, R24, RZ, PT ;  /* 0x000000ff1800720c */ /* 0x000fe20003f45070 */
        /* <DEDUP_REMOVED lines=8> */
[----:B------:R-:W-:Y:S01]  /*0d10*/  IMAD R7, R14, R31, R7 ;  /* 0x0000001f0e077224 */ /* 0x000fe200078e0207 */
[----:B------:R-:W-:Y:S01]  /*0d20*/  IADD3 R113, R136, 0x40, RZ ;  /* 0x0000004088717810 */ /* 0x000fe20007ffe0ff */
        /* <DEDUP_REMOVED lines=10> */
[----:B------:R-:W-:Y:S01]  /*0dd0*/  SHF.R.S32.HI R65, RZ, 0x1f, R64 ;  /* 0x0000001fff417819 */ /* 0x000fe20000011440 */
[----:B------:R-:W-:Y:S01]  /*0de0*/  IMAD.WIDE.U32 R40, R0, UR6, R2 ;  /* 0x0000000600287c25 */ /* 0x000fe2000f8e0002 */
[----:B------:R3:W-:Y:S01]  /*0df0*/  STL.64 [R1+0x90], R42 ;  /* 0x0000902a01007387 */ /* 0x0007e20000100a00 */
[----:B------:R-:W-:Y:S02]  /*0e00*/  ISETP.GE.AND P3, PT, R34, R22, PT ;  /* 0x000000162200720c */ /* 0x000fe40003f66270 */
[C---:B------:R-:W-:Y:S01]  /*0e10*/  IMAD R7, R6.reuse, UR4, RZ ;  /* 0x0000000406077c24 */ /* 0x040fe2000f8e02ff */
[----:B------:R3:W-:Y:S01]  /*0e20*/  STL.64 [R1+0x88], R40 ;  /* 0x0000882801007387 */ /* 0x0007e20000100a00 */
[----:B------:R-:W-:Y:S01]  /*0e30*/  IMAD R4, R6, UR6, RZ ;  /* 0x0000000606047c24 */ /* 0x000fe2000f8e02ff */
[----:B------:R-:W-:Y:S01]  /*0e40*/  R2P PR, R37, 0x6 ;  /* 0x0000000625007804 */ /* 0x000fe20000000000 */
[C---:B------:R-:W-:Y:S01]  /*0e50*/  IMAD R35, R0.reuse, UR5, R7 ;  /* 0x0000000500237c24 */ /* 0x040fe2000f8e0207 */
[----:B------:R3:W-:Y:S01]  /*0e60*/  STL [R1+0x44], R113 ;  /* 0x0000447101007387 */ /* 0x0007e20000100800 */
[----:B------:R-:W-:Y:S01]  /*0e70*/  ULDC.64 UR4, c[0x0][0x258] ;  /* 0x0000960000047ab9 */ /* 0x000fe20000000a00 */
[----:B------:R-:W-:Y:S01]  /*0e80*/  IMAD R39, R0, UR7, R4 ;  /* 0x0000000700277c24 */ /* 0x000fe2000f8e0204 */
[----:B------:R-:W-:Y:S01]  /*0e90*/  MOV R5, 0x10 ;  /* 0x0000001000057802 */ /* 0x000fe20000000f00 */
[----:B------:R-:W-:Y:S01]  /*0ea0*/  IMAD R0, R65, UR4, RZ ;  /* 0x0000000441007c24 */ /* 0x000fe2000f8e02ff */
[----:B------:R-:W-:Y:S01]  /*0eb0*/  MOV R4, 0x20 ;  /* 0x0000002000047802 */ /* 0x000fe20000000f00 */
[C---:B------:R-:W-:Y:S01]  /*0ec0*/  IMAD.WIDE.U32 R12, R64.reuse, UR4, R18 ;  /* 0x00000004400c7c25 */ /* 0x040fe2000f8e0012 */
        /* <DEDUP_REMOVED lines=36> */
.L_x_2110:
[----:B------:R-:W-:Y:S05]  /*1110*/  BSYNC B0 ;  /* 0x0000000000007941 */ /* 0x000fea0003800000 */
.L_x_2109:
        /* <DEDUP_REMOVED lines=13> */
[----:B-1--4-:R-:W1:Y:S01]  /*11f0*/  @!P0 LDC.64 R8, c[0x0][0x210] ;  /* 0x00008400ff088b82 */ /* 0x012e620000000a00 */
        /* <DEDUP_REMOVED lines=19> */
.L_x_2112:
[----:B------:R-:W-:Y:S05]  /*1330*/  BSYNC B0 ;  /* 0x0000000000007941 */ /* 0x000fea0003800000 */
.L_x_2111:
        /* <DEDUP_REMOVED lines=34> */
.L_x_2114:
[----:B------:R-:W-:Y:S05]  /*1560*/  BSYNC B0 ;  /* 0x0000000000007941 */ /* 0x000fea0003800000 */
.L_x_2113:
[----:B------:R-:W-:Y:S01]  /*1570*/  ISETP.NE.AND P0, PT, R20, RZ, PT ;  /* 0x000000ff1400720c */ /* 0x000fe20003f05270 */
[----:B------:R-:W-:Y:S01]  /*1580*/  BSSY B0, `(.L_x_2115) ;  /* 0x0000023000007945 */ /* 0x000fe20003800000 */
[----:B------:R-:W-:Y:S02]  /*1590*/  SHF.R.S32.HI R0, RZ, 0x1f, R16 ;  /* 0x0000001fff007819 */ /* 0x000fe40000011410 */
[----:B------:R-:W-:Y:S01]  /*15a0*/  ISETP.GE.AND P6, PT, R17, R22, PT ;  /* 0x000000161100720c */ /* 0x000fe20003fc6270 */
[----:B------:R-:W-:Y:S01]  /*15b0*/  VIADD R17, R14, 0x70 ;  /* 0x000000700e117836 */ /* 0x000fe20000000000 */
[----:B------:R-:W-:-:S07]  /*15c0*/  LEA.HI R16, R0, R16, RZ, 0x5 ;  /* 0x0000001000107211 */ /* 0x000fce00078f28ff */
        /* <DEDUP_REMOVED lines=30> */
.L_x_2116:
[----:B------:R-:W-:Y:S05]  /*17b0*/  BSYNC B0 ;  /* 0x0000000000007941 */ /* 0x000fea0003800000 */
.L_x_2115:
[----:B------:R-:W-:Y:S01]  /*17c0*/  ISETP.GE.AND P0, PT, R17, R22, PT ;  /* 0x000000161100720c */ /* 0x000fe20003f06270 */
[----:B------:R-:W-:Y:S01]  /*17d0*/  BSSY B0, `(.L_x_2117) ;  /* 0x0000023000007945 */ /* 0x000fe20003800000 */
[----:B------:R-:W-:Y:S01]  /*17e0*/  SHF.R.S32.HI R246, RZ, 0x5, R16 ;  /* 0x00000005fff67819 */ /* 0x000fe20000011410 */
[----:B--2---:R-:W-:Y:S01]  /*17f0*/  @P4 IMAD.WIDE.U32 R16, R105, R32, R64 ;  /* 0x0000002069104225 */ /* 0x004fe200078e0040 */
[----:B------:R-:W-:Y:S02]  /*1800*/  SHF.R.S32.HI R21, RZ, 0x4, R23 ;  /* 0x00000004ff157819 */ /* 0x000fe40000011417 */
[----:B------:R-:W-:Y:S01]  /*1810*/  P2R R22, PR, RZ, 0x1 ;  /* 0x00000001ff167803 */ /* 0x000fe20000000000 */
[----:B------:R-:W-:Y:S06]  /*1820*/  @P5 BRA `(.L_x_2118) ;  /* 0x0000000000745947 */ /* 0x000fec0003800000 */
        /* <DEDUP_REMOVED lines=29> */
.L_x_2118:
[----:B------:R-:W-:Y:S05]  /*1a00*/  BSYNC B0 ;  /* 0x0000000000007941 */ /* 0x000fea0003800000 */
.L_x_2117:
[----:B------:R-:W-:Y:S01]  /*1a10*/  @P4 LEA R24, P0, R16, R24, 0x2 ;  /* 0x0000001810184211 */ /* 0x000fe200078010ff */
[----:B------:R-:W-:Y:S01]  /*1a20*/  VIADD R66, R246, 0xffffffff ;  /* 0xfffffffff6427836 */ /* 0x000fe20000000000 */
[----:B------:R-:W-:Y:S01]  /*1a30*/  BSSY B0, `(.L_x_2119) ;  /* 0x0000023000007945 */ /* 0x000fe20003800000 */
[----:B------:R-:W-:Y:S02]  /*1a40*/  LEA.HI R18, R23, R21, RZ, 0x1 ;  /* 0x0000001517127211 */ /* 0x000fe400078f08ff */
[----:B------:R-:W-:Y:S01]  /*1a50*/  P2R R29, PR, RZ, 0x1 ;  /* 0x00000001ff1d7803 */ /* 0x000fe20000000000 */
[----:B------:R-:W-:Y:S01]  /*1a60*/  IMAD R23, R66, -0x20, R238 ;  /* 0xffffffe042177824 */ /* 0x000fe200078e02ee */
[----:B------:R-:W-:Y:S01]  /*1a70*/  @P4 SHF.R.S32.HI R20, RZ, 0x1f, R105 ;  /* 0x0000001fff144819 */ /* 0x000fe20000011469 */
        /* <DEDUP_REMOVED lines=30> */
.L_x_2120:
[----:B------:R-:W-:Y:S05]  /*1c60*/  BSYNC B0 ;  /* 0x0000000000007941 */ /* 0x000fea0003800000 */
.L_x_2119:
[----:B------:R-:W-:Y:S01]  /*1c70*/  LOP3.LUT R18, R18, 0xfffffffe, RZ, 0xc0, !PT ;  /* 0xfffffffe12127812 */ /* 0x000fe200078ec0ff */
[----:B------:R-:W-:Y:S01]  /*1c80*/  @P4 IMAD R0, R20, R32, RZ ;  /* 0x0000002014004224 */ /* 0x000fe200078e02ff */
[----:B------:R-:W-:Y:S01]  /*1c90*/  BSSY B0, `(.L_x_2121) ;  /* 0x0000022000007945 */ /* 0x000fe20003800000 */
[----:B------:R-:W-:Y:S02]  /*1ca0*/  ISETP.GE.AND P5, PT, R14, R23, PT ;  /* 0x000000170e00720c */ /* 0x000fe40003fa6270 */
[----:B------:R-:W-:Y:S01]  /*1cb0*/  IADD3 R28, R21, -R18, RZ ;  /* 0x80000012151c7210 */ /* 0x000fe20007ffe0ff */
[----:B------:R-:W-:Y:S01]  /*1cc0*/  @P4 IMAD R18, R105, R33, R0 ;  /* 0x0000002169124224 */ /* 0x000fe200078e0200 */
        /* <DEDUP_REMOVED lines=30> */
.L_x_2122:
[----:B------:R-:W-:Y:S05]  /*1eb0*/  BSYNC B0 ;  /* 0x0000000000007941 */ /* 0x000fea0003800000 */
.L_x_2121:
[----:B------:R-:W-:Y:S01]  /*1ec0*/  IMAD.IADD R111, R43, 0x1, R35 ;  /* 0x000000012b6f7824 */ /* 0x000fe200078e0223 */
[----:B------:R-:W-:Y:S01]  /*1ed0*/  MOV R110, R42 ;  /* 0x0000002a006e7202 */ /* 0x000fe20000000f00 */
[----:B------:R-:W-:Y:S01]  /*1ee0*/  IMAD.SHL.U32 R96, R26, 0x20, RZ ;  /* 0x000000201a607824 */ /* 0x000fe200078e00ff */
[----:B------:R-:W-:Y:S01]  /*1ef0*/  ISETP.NE.AND P0, PT, R22, RZ, PT ;  /* 0x000000ff1600720c */ /* 0x000fe20003f05270 */
[----:B------:R-:W-:Y:S01]  /*1f00*/  BSSY B0, `(.L_x_2123) ;  /* 0x0000027000007945 */ /* 0x000fe20003800000 */
[----:B------:R-:W-:Y:S01]  /*1f10*/  SHF.L.U64.HI R102, R26, 0x5, R27 ;  /* 0x000000051a667819 */ /* 0x000fe2000001021b */
[----:B------:R1:W-:Y:S01]  /*1f20*/  STL.64 [R1+0x78], R110 ;  /* 0x0000786e01007387 */ /* 0x0003e20000100a00 */
[----:B------:R-:W-:Y:S01]  /*1f30*/  SHF.R.S32.HI R22, RZ, 0x1f, R66 ;  /* 0x0000001fff167819 */ /* 0x000fe20000011442 */
[----:B------:R-:W-:Y:S01]  /*1f40*/  IMAD.WIDE.U32 R6, R66, R96, R110 ;  /* 0x0000006042067225 */ /* 0x000fe200078e006e */
[----:B------:R-:W-:Y:S02]  /*1f50*/  ISETP.GE.AND P3, PT, R34, R23, PT ;  /* 0x000000172200720c */ /* 0x000fe40003f66270 */
[----:B------:R-:W-:Y:S01]  /*1f60*/  @P4 IADD3 R21, R17, R18, RZ ;  /* 0x0000001211154210 */ /* 0x000fe20007ffe0ff */
[----:B------:R-:W-:-:S04]  /*1f70*/  IMAD R0, R102, R66, RZ ;  /* 0x0000004266007224 */ /* 0x000fc800078e02ff */
        /* <DEDUP_REMOVED lines=31> */
.L_x_2124:
[----:B------:R-:W-:Y:S05]  /*2170*/  BSYNC B0 ;  /* 0x0000000000007941 */ /* 0x000fea0003800000 */
.L_x_2123:
[----:B------:R-:W-:Y:S01]  /*2180*/  ISETP.NE.AND P0, PT, R29, RZ, PT ;  /* 0x000000ff1d00720c */ /* 0x000fe20003f05270 */
[----:B------:R-:W-:Y:S01]  /*2190*/  BSSY B0, `(.L_x_2125) ;  /* 0x0000019000007945 */ /* 0x000fe20003800000 */
[----:B-12-4-:R-:W-:Y:S02]  /*21a0*/  IMAD.SHL.U32 R8, R36, 0x40, RZ ;  /* 0x0000004024087824 */ /* 0x016fe400078e00ff */
[----:B------:R-:W-:Y:S01]  /*21b0*/  @P4 LEA.HI.X R25, R16, R25, R21, 0x2, P0 ;  /* 0x0000001910194211 */ /* 0x000fe200000f1415 */
[----:B------:R-:W-:Y:S01]  /*21c0*/  IMAD.IADD R0, R7, 0x1, R20 ;  /* 0x0000000107007824 */ /* 0x000fe200078e0214 */
[----:B------:R-:W-:Y:S07]  /*21d0*/  @P5 BRA `(.L_x_2126) ;  /* 0x0000000000505947 */ /* 0x000fee0003800000 */
        /* <DEDUP_REMOVED lines=20> */
.L_x_2126:
[----:B------:R-:W-:Y:S05]  /*2320*/  BSYNC B0 ;  /* 0x0000000000007941 */ /* 0x000fea0003800000 */
.L_x_2125:
        /* <DEDUP_REMOVED lines=28> */
.L_x_2128:
[----:B------:R-:W-:Y:S05]  /*24f0*/  BSYNC B0 ;  /* 0x0000000000007941 */ /* 0x000fea0003800000 */
.L_x_2127:
[CC--:B------:R-:W-:Y:S01]  /*2500*/  ISETP.GE.AND P0, PT, R14.reuse, R23.reuse, PT ;  /* 0x000000170e00720c */ /* 0x0c0fe20003f06270 */
[----:B------:R-:W-:Y:S01]  /*2510*/  IMAD.IADD R11, R41, 0x1, R39 ;  /* 0x00000001290b7824 */ /* 0x000fe200078e0227 */
[----:B------:R-:W0:Y:S01]  /*2520*/  LDGDEPBAR ;  /* 0x00000000000079af */ /* 0x000e220000000000 */
[----:B------:R-:W-:Y:S01]  /*2530*/  IMAD.SHL.U32 R0, R14, 0x8, RZ ;  /* 0x000000080e007824 */ /* 0x000fe200078e00ff */
[----:B------:R-:W-:Y:S02]  /*2540*/  LOP3.LUT R6, R8, 0x1c0, RZ, 0xc0, !PT ;  /* 0x000001c008067812 */ /* 0x000fe400078ec0ff */
[----:B------:R3:W5:Y:S01]  /*2550*/  @P4 LDG.E R101, desc[UR20][R24.64] ;  /* 0x0000001418654981 */ /* 0x000762000c1e1900 */
[----:B-12---:R-:W-:Y:S01]  /*2560*/  IMAD.SHL.U32 R3, R28, 0x8, RZ ;  /* 0x000000081c037824 */ /* 0x006fe200078e00ff */
[----:B------:R-:W-:Y:S01]  /*2570*/  LOP3.LUT R2, R6, 0x8, R0, 0xf8, !PT ;  /* 0x0000000806027812 */ /* 0x000fe200078ef800 */
[----:B------:R-:W-:Y:S01]  /*2580*/  IMAD.SHL.U32 R0, R37, 0x40, RZ ;  /* 0x0000004025007824 */ /* 0x000fe200078e00ff */
[----:B------:R-:W-:Y:S01]  /*2590*/  SHF.R.U32.HI R6, RZ, 0x3, R6 ;  /* 0x00000003ff067819 */ /* 0x000fe20000011606 */
[----:B------:R3:W-:Y:S01]  /*25a0*/  STL [R1+0x84], R11 ;  /* 0x0000840b01007387 */ /* 0x0007e20000100800 */
[----:B------:R-:W-:Y:S01]  /*25b0*/  SHF.R.S32.HI R241, RZ, 0x5, R103 ;  /* 0x00000005fff17819 */ /* 0x000fe20000011467 */
[----:B------:R-:W-:Y:S01]  /*25c0*/  BSSY B0, `(.L_x_2129) ;  /* 0x000002d000007945 */ /* 0x000fe20003800000 */
[----:B------:R-:W-:Y:S01]  /*25d0*/  LOP3.LUT R10, R2, R6, RZ, 0x3c, !PT ;  /* 0x00000006020a7212 */ /* 0x000fe200078e3cff */
[----:B------:R-:W-:Y:S01]  /*25e0*/  IMAD.SHL.U32 R2, R38, 0x40, RZ ;  /* 0x0000004026027824 */ /* 0x000fe200078e00ff */
[----:B------:R-:W-:Y:S01]  /*25f0*/  LOP3.LUT R0, R0, 0x1c0, RZ, 0xc0, !PT ;  /* 0x000001c000007812 */ /* 0x000fe200078ec0ff */
[----:B------:R-:W-:Y:S01]  /*2600*/  IMAD.WIDE.U32 R6, R66, R30, RZ ;  /* 0x0000001e42067225 */ /* 0x000fe200078e00ff */
[----:B------:R-:W-:-:S02]  /*2610*/  ISETP.GE.AND P3, PT, R34, R23, PT ;  /* 0x000000172200720c */ /* 0x000fc40003f66270 */
[----:B------:R-:W-:Y:S01]  /*2620*/  LOP3.LUT R9, R0, 0x8, R3, 0xf8, !PT ;  /* 0x0000000800097812 */ /* 0x000fe200078ef803 */
[----:B------:R-:W-:Y:S01]  /*2630*/  IMAD R3, R22, R30, RZ ;  /* 0x0000001e16037224 */ /* 0x000fe200078e02ff */
[----:B------:R-:W-:Y:S02]  /*2640*/  SHF.R.U32.HI R8, RZ, 0x3, R0 ;  /* 0x00000003ff087819 */ /* 0x000fe40000011600 */
[----:B------:R-:W-:Y:S01]  /*2650*/  LOP3.LUT R100, R2, 0xfffffe00, RZ, 0xc0, !PT ;  /* 0xfffffe0002647812 */ /* 0x000fe200078ec0ff */
[----:B------:R-:W-:Y:S01]  /*2660*/  IMAD R0, R66, R31, R3 ;  /* 0x0000001f42007224 */ /* 0x000fe200078e0203 */
[----:B------:R-:W-:-:S04]  /*2670*/  DEPBAR.LE SB0, 0x0 ;  /* 0x000080000000791a */ /* 0x000fc80000000000 */
[----:B------:R-:W-:Y:S01]  /*2680*/  BAR.SYNC.DEFER_BLOCKING 0x0 ;  /* 0x0000000000007b1d */ /* 0x000fe20000010000 */
[----:B------:R-:W-:Y:S01]  /*2690*/  LOP3.LUT R99, R9, R8, RZ, 0x3c, !PT ;  /* 0x0000000809637212 */ /* 0x000fe200078e3cff */
[----:B------:R-:W-:Y:S01]  /*26a0*/  IMAD R2, R241, 0x400, R100 ;  /* 0x00000400f1027824 */ /* 0x000fe200078e0264 */
[----:B------:R-:W-:Y:S01]  /*26b0*/  LEA R8, P1, R6, R40, 0x5 ;  /* 0x0000002806087211 */ /* 0x000fe200078228ff */
[----:B------:R-:W-:Y:S02]  /*26c0*/  IMAD.IADD R3, R7, 0x1, R0 ;  /* 0x0000000107037824 */ /* 0x000fe400078e0200 */
[----:B------:R-:W-:Y:S02]  /*26d0*/  IMAD R0, R28, 0x200, R10 ;  /* 0x000002001c007824 */ /* 0x000fe400078e020a */
[----:B------:R-:W-:Y:S01]  /*26e0*/  IMAD.IADD R2, R99, 0x1, R2 ;  /* 0x0000000163027824 */ /* 0x000fe200078e0202 */
[----:B------:R-:W-:Y:S02]  /*26f0*/  LEA.HI.X R6, R6, R11, R3, 0x5, P1 ;  /* 0x0000000b06067211 */ /* 0x000fe400008f2c03 */
[----:B------:R-:W-:-:S02]  /*2700*/  LEA R189, R0, UR4, 0x1 ;  /* 0x0000000400bd7c11 */ /* 0x000fc4000f8e08ff */
        /* <DEDUP_REMOVED lines=24> */
.L_x_2130:
[----:B------:R-:W-:Y:S05]  /*2890*/  BSYNC B0 ;  /* 0x0000000000007941 */ /* 0x000fea0003800000 */
.L_x_2129:
        /* <DEDUP_REMOVED lines=28> */
.L_x_2132:
[----:B------:R-:W-:Y:S05]  /*2a60*/  BSYNC B0 ;  /* 0x0000000000007941 */ /* 0x000fea0003800000 */
.L_x_2131:
[----:B---3--:R-:W-:Y:S01]  /*2a70*/  LDSM.16.M88.4 R8, [R191] ;  /* 0x00000000bf08783b */ /* 0x008fe20000000200 */
[----:B------:R-:W-:Y:S01]  /*2a80*/  R2P PR, R36, 0x6 ;  /* 0x0000000624007804 */ /* 0x000fe20000000000 */
[C---:B------:R-:W-:Y:S01]  /*2a90*/  VIADD R0, R189.reuse, 0x8000 ;  /* 0x00008000bd007836 */ /* 0x040fe20000000000 */
[----:B-12---:R-:W1:Y:S01]  /*2aa0*/  LDC R3, c[0x0][0x270] ;  /* 0x00009c00ff037b82 */ /* 0x006e620000000800 */
[----:B------:R-:W2:Y:S01]  /*2ab0*/  LDSM.16.M88.4 R28, [R189+0x8000] ;  /* 0x00800000bd1c783b */ /* 0x000ea20000000200 */
[----:B------:R-:W-:Y:S01]  /*2ac0*/  VIADD R200, R189, 0x8020 ;  /* 0x00008020bdc87836 */ /* 0x000fe20000000000 */
[--C-:B------:R-:W-:Y:S01]  /*2ad0*/  SHF.R.S32.HI R2, RZ, 0x1f, R98.reuse ;  /* 0x0000001fff027819 */ /* 0x100fe20000011462 */
[--C-:B------:R-:W-:Y:S01]  /*2ae0*/  IMAD R193, R5, 0x2, R191.reuse ;  /* 0x0000000205c17824 */ /* 0x100fe200078e02bf */
[----:B------:R-:W3:Y:S01]  /*2af0*/  LDSM.16.M88.4 R32, [R189+0x8800] ;  /* 0x00880000bd20783b */ /* 0x000ee20000000200 */
[C---:B------:R-:W-:Y:S01]  /*2b00*/  IMAD R199, R4.reuse, 0x2, R191 ;  /* 0x0000000204c77824 */ /* 0x040fe200078e02bf */
[----:B------:R-:W-:Y:S01]  /*2b10*/  SHF.R.S32.HI R7, RZ, 0x1f, R98 ;  /* 0x0000001fff077819 */ /* 0x000fe20000011462 */
[----:B------:R-:W-:Y:S01]  /*2b20*/  IMAD R198, R4, 0x2, R193 ;  /* 0x0000000204c67824 */ /* 0x000fe200078e02c1 */
[----:B------:R-:W4:Y:S01]  /*2b30*/  LDSM.16.M88.4 R16, [R191+0x2000] ;  /* 0x00200000bf10783b */ /* 0x000f220000000200 */
[----:B------:R-:W2:Y:S01]  /*2b40*/  @P4 LDC R6, c[0x0][0x2e8] ;  /* 0x0000ba00ff064b82 */ /* 0x000ea20000000800 */
[----:B------:R-:W-:Y:S01]  /*2b50*/  @P1 VIADD R200, R0, 0xffffffe0 ;  /* 0xffffffe000c81836 */ /* 0x000fe20000000000 */
[----:B------:R-:W-:Y:S01]  /*2b60*/  ULDC.U8 UR5, c[0x0][0x388] ;  /* 0x0000e20000057ab9 */ /* 0x000fe20000000000 */
[----:B------:R-:W-:Y:S01]  /*2b70*/  LDSM.16.M88.4 R12, [R193] ;  /* 0x00000000c10c783b */ /* 0x000fe20000000200 */
[----:B------:R-:W-:-:S02]  /*2b80*/  IMAD.MOV.U32 R0, RZ, RZ, 0x40 ;  /* 0x00000040ff007424 */ /* 0x000fc400078e00ff */
[----:B------:R-:W-:Y:S01]  /*2b90*/  IMAD.MOV.U32 R188, RZ, RZ, RZ ;  /* 0x000000ffffbc7224 */ /* 0x000fe200078e00ff */
[----:B------:R-:W1:Y:S01]  /*2ba0*/  LDSM.16.M88.4 R36, [R200] ;  /* 0x00000000c824783b */ /* 0x000e620000000200 */
[----:B------:R-:W-:Y:S01]  /*2bb0*/  VIADD R203, R200, 0x800 ;  /* 0x00000800c8cb7836 */ /* 0x000fe20000000000 */
[----:B------:R-:W-:Y:S01]  /*2bc0*/  SEL R0, R0, 0xffffffc0, !P2 ;  /* 0xffffffc000007807 */ /* 0x000fe20005000000 */
[C---:B------:R-:W-:Y:S01]  /*2bd0*/  VIADD R202, R200.reuse, 0x1000 ;  /* 0x00001000c8ca7836 */ /* 0x040fe20000000000 */
[----:B------:R-:W1:Y:S01]  /*2be0*/  LDSM.16.M88.4 R24, [R193+0x2000] ;  /* 0x00200000c118783b */ /* 0x000e620000000200 */
[----:B------:R-:W-:Y:S02]  /*2bf0*/  VIADD R201, R200, 0x1800 ;  /* 0x00001800c8c97836 */ /* 0x000fe40000000000 */
[----:B------:R-:W-:Y:S01]  /*2c00*/  IMAD.IADD R197, R189, 0x1, R0 ;  /* 0x00000001bdc57824 */ /* 0x000fe200078e0200 */
[----:B------:R-:W1:Y:S01]  /*2c10*/  LDSM.16.M88.4 R40, [R200+0x800] ;  /* 0x00080000c828783b */ /* 0x000e620000000200 */
[----:B------:R-:W-:Y:S01]  /*2c20*/  IMAD.IADD R196, R0, 0x1, R200 ;  /* 0x0000000100c47824 */ /* 0x000fe200078e02c8 */
[----:B------:R-:W-:-:S02]  /*2c30*/  SHF.R.S32.HI R0, RZ, 0x1f, R103 ;  /* 0x0000001fff007819 */ /* 0x000fc40000011467 */
[----:B------:R-:W-:Y:S02]  /*2c40*/  LDSM.16.M88.4 R20, [R199] ;  /* 0x00000000c714783b */ /* 0x000fe40000000200 */
[----:B------:R-:W-:Y:S02]  /*2c50*/  LEA.HI R0, R0, R241, RZ, 0x2 ;  /* 0x000000f100007211 */ /* 0x000fe400078f10ff */
[----:B------:R-:W1:Y:S01]  /*2c60*/  LDSM.16.M88.4 R56, [R197+0x8000] ;  /* 0x00800000c538783b */ /* 0x000e620000000200 */
[----:B--2---:R-:W2:Y:S01]  /*2c70*/  @P4 MUFU.RCP R6, R6 ;  /* 0x0000000600064308 */ /* 0x004ea20000001000 */
[----:B------:R-:W-:Y:S02]  /*2c80*/  LOP3.LUT R0, R0, 0xffffffc, RZ, 0xc0, !PT ;  /* 0x0ffffffc00007812 */ /* 0x000fe400078ec0ff */
[----:B------:R-:W1:Y:S01]  /*2c90*/  LDSM.16.M88.4 R52, [R197+0x8800] ;  /* 0x00880000c534783b */ /* 0x000e620000000200 */
[C---:B------:R-:W-:Y:S03]  /*2ca0*/  HMMA.16816.F32 R72, R8.reuse, R28, RZ ;  /* 0x0000001c0848723c */ /* 0x040fe600000018ff */
[----:B------:R-:W0:Y:S03]  /*2cb0*/  LDGDEPBAR ;  /* 0x00000000000079af */ /* 0x000e260000000000 */
[----:B---3--:R-:W-:Y:S01]  /*2cc0*/  HMMA.16816.F32 R60, R8, R32, RZ ;  /* 0x00000020083c723c */ /* 0x008fe200000018ff */
[----:B--2--5:R-:W-:-:S05]  /*2cd0*/  @P4 FMUL.FTZ R188, R101, R6 ;  /* 0x0000000665bc4220 */ /* 0x024fca0000410000 */
[C---:B------:R-:W-:Y:S06]  /*2ce0*/  HMMA.16816.F32 R68, R8.reuse, R30, RZ ;  /* 0x0000001e0844723c */ /* 0x040fec00000018ff */
[----:B------:R-:W-:Y:S06]  /*2cf0*/  HMMA.16816.F32 R44, R8, R34, RZ ;  /* 0x00000022082c723c */ /* 0x000fec00000018ff */
[C---:B----4-:R-:W-:Y:S06]  /*2d00*/  HMMA.16816.F32 R8, R16.reuse, R28, RZ ;  /* 0x0000001c1008723c */ /* 0x050fec00000018ff */
[C---:B------:R-:W-:Y:S06]  /*2d10*/  HMMA.16816.F32 R28, R16.reuse, R30, RZ ;  /* 0x0000001e101c723c */ /* 0x040fec00000018ff */
[C---:B------:R-:W-:Y:S06]  /*2d20*/  HMMA.16816.F32 R48, R16.reuse, R32, RZ ;  /* 0x000000201030723c */ /* 0x040fec00000018ff */
[----:B------:R-:W-:Y:S01]  /*2d30*/  HMMA.16816.F32 R76, R16, R34, RZ ;  /* 0x00000022104c723c */ /* 0x000fe200000018ff */
[----:B------:R-:W-:Y:S05]  /*2d40*/  LDSM.16.M88.4 R32, [R196] ;  /* 0x00000000c420783b */ /* 0x000fea0000000200 */
[-C--:B-1----:R-:W-:Y:S06]  /*2d50*/  HMMA.16816.F32 R72, R12, R36.reuse, R72 ;  /* 0x000000240c48723c */ /* 0x082fec0000001848 */
[----:B------:R-:W-:Y:S01]  /*2d60*/  HMMA.16816.F32 R84, R24, R36, R8 ;  /* 0x000000241854723c */ /* 0x000fe20000001808 */
[----:B------:R-:W1:Y:S05]  /*2d70*/  LDSM.16.M88.4 R8, [R199+0x2000] ;  /* 0x00200000c708783b */ /* 0x000e6a0000000200 */
[C---:B------:R-:W-:Y:S06]  /*2d80*/  HMMA.16816.F32 R60, R12.reuse, R40, R60 ;  /* 0x000000280c3c723c */ /* 0x040fec000000183c */
[C---:B------:R-:W-:Y:S06]  /*2d90*/  HMMA.16816.F32 R68, R12.reuse, R38, R68 ;  /* 0x000000260c44723c */ /* 0x040fec0000001844 */
[----:B------:R-:W-:Y:S01]  /*2da0*/  HMMA.16816.F32 R44, R12, R42, R44 ;  /* 0x0000002a0c2c723c */ /* 0x000fe2000000182c */
[----:B------:R-:W2:Y:S05]  /*2db0*/  LDSM.16.M88.4 R12, [R198] ;  /* 0x00000000c60c783b */ /* 0x000eaa0000000200 */
[C---:B------:R-:W-:Y:S01]  /*2dc0*/  HMMA.16816.F32 R16, R24.reuse, R38, R28 ;  /* 0x000000261810723c */ /* 0x040fe2000000181c */
[----:B------:R-:W3:Y:S05]  /*2dd0*/  LDSM.16.M88.4 R28, [R196+0x800] ;  /* 0x00080000c41c783b */ /* 0x000eea0000000200 */
[C---:B------:R-:W-:Y:S06]  /*2de0*/  HMMA.16816.F32 R92, R24.reuse, R40, R48 ;  /* 0x00000028185c723c */ /* 0x040fec0000001830 */
[----:B------:R-:W-:Y:S01]  /*2df0*/  HMMA.16816.F32 R40, R24, R42, R76 ;  /* 0x0000002a1828723c */ /* 0x000fe2000000184c */
[----:B------:R-:W4:Y:S05]  /*2e00*/  LDSM.16.M88.4 R24, [R198+0x2000] ;  /* 0x00200000c618783b */ /* 0x000f2a0000000200 */
[C---:B------:R-:W-:Y:S01]  /*2e10*/  HMMA.16816.F32 R36, R20.reuse, R56, R72 ;  /* 0x000000381424723c */ /* 0x040fe20000001848 */
[----:B------:R-:W-:Y:S05]  /*2e20*/  LDSM.16.M88.4 R72, [R189+0x9800] ;  /* 0x00980000bd48783b */ /* 0x000fea0000000200 */
[C---:B------:R-:W-:Y:S06]  /*2e30*/  HMMA.16816.F32 R76, R20.reuse, R52, R60 ;  /* 0x00000034144c723c */ /* 0x040fec000000183c */
[C---:B------:R-:W-:Y:S01]  /*2e40*/  HMMA.16816.F32 R48, R20.reuse, R58, R68 ;  /* 0x0000003a1430723c */ /* 0x040fe20000001844 */
[----:B------:R-:W-:Y:S05]  /*2e50*/  LDSM.16.M88.4 R68, [R189+0x9000] ;  /* 0x00900000bd44783b */ /* 0x000fea0000000200 */
[----:B------:R-:W-:Y:S01]  /*2e60*/  HMMA.16816.F32 R60, R20, R54, R44 ;  /* 0x00000036143c723c */ /* 0x000fe2000000182c */
[----:B------:R-:W4:Y:S05]  /*2e70*/  LDSM.16.M88.4 R20, [R191+0x4000] ;  /* 0x00400000bf14783b */ /* 0x000f2a0000000200 */
[C---:B-1----:R-:W-:Y:S06]  /*2e80*/  HMMA.16816.F32 R84, R8.reuse, R56, R84 ;  /* 0x000000380854723c */ /* 0x042fec0000001854 */
[C---:B------:R-:W-:Y:S06]  /*2e90*/  HMMA.16816.F32 R44, R8.reuse, R54, R40 ;  /* 0x00000036082c723c */ /* 0x040fec0000001828 */
[C---:B------:R-:W-:Y:S01]  /*2ea0*/  HMMA.16816.F32 R80, R8.reuse, R58, R16 ;  /* 0x0000003a0850723c */ /* 0x040fe20000001810 */
[----:B------:R-:W-:Y:S04]  /*2eb0*/  LDSM.16.M88.4 R16, [R193+0x4000] ;  /* 0x00400000c110783b */ /* 0x000fe80000000200 */
[----:B------:R-:W-:Y:S01]  /*2ec0*/  LDSM.16.M88.4 R56, [R200+0x1800] ;  /* 0x00180000c838783b */ /* 0x000fe20000000200 */
[----:B------:R-:W-:Y:S03]  /*2ed0*/  HMMA.16816.F32 R92, R8, R52, R92 ;  /* 0x00000034085c723c */ /* 0x000fe6000000185c */
[----:B------:R-:W1:Y:S03]  /*2ee0*/  LDSM.16.M88.4 R8, [R191+0x6000] ;  /* 0x00600000bf08783b */ /* 0x000e660000000200 */
[C---:B--2---:R-:W-:Y:S06]  /*2ef0*/  HMMA.16816.F32 R36, R12.reuse, R32, R36 ;  /* 0x000000200c24723c */ /* 0x044fec0000001824 */
[C---:B------:R-:W-:Y:S06]  /*2f00*/  HMMA.16816.F32 R40, R12.reuse, R34, R48 ;  /* 0x000000220c28723c */ /* 0x040fec0000001830 */
[C---:B---3--:R-:W-:Y:S01]  /*2f10*/  HMMA.16816.F32 R48, R12.reuse, R30, R60 ;  /* 0x0000001e0c30723c */ /* 0x048fe2000000183c */
[----:B------:R-:W2:Y:S05]  /*2f20*/  LDSM.16.M88.4 R60, [R200+0x1000] ;  /* 0x00100000c83c783b */ /* 0x000eaa0000000200 */
[----:B------:R-:W-:Y:S06]  /*2f30*/  HMMA.16816.F32 R76, R12, R28, R76 ;  /* 0x0000001c0c4c723c */ /* 0x000fec000000184c */
[C---:B----4-:R-:W-:Y:S06]  /*2f40*/  HMMA.16816.F32 R84, R24.reuse, R32, R84 ;  /* 0x000000201854723c */ /* 0x050fec0000001854 */
[C---:B------:R-:W-:Y:S06]  /*2f50*/  HMMA.16816.F32 R52, R24.reuse, R30, R44 ;  /* 0x0000001e1834723c */ /* 0x040fec000000182c */
[C---:B------:R-:W-:Y:S01]  /*2f60*/  HMMA.16816.F32 R80, R24.reuse, R34, R80 ;  /* 0x000000221850723c */ /* 0x040fe20000001850 */
[----:B------:R-:W-:Y:S05]  /*2f70*/  LDSM.16.M88.4 R32, [R197+0x9000] ;  /* 0x00900000c520783b */ /* 0x000fea0000000200 */
[----:B------:R-:W-:Y:S01]  /*2f80*/  HMMA.16816.F32 R92, R24, R28, R92 ;  /* 0x0000001c185c723c */ /* 0x000fe2000000185c */
[----:B------:R-:W3:Y:S04]  /*2f90*/  LDSM.16.M88.4 R24, [R193+0x6000] ;  /* 0x00600000c118783b */ /* 0x000ee80000000200 */
[----:B------:R-:W-:Y:S01]  /*2fa0*/  LDSM.16.M88.4 R28, [R197+0x9800] ;  /* 0x00980000c51c783b */ /* 0x000fe20000000200 */
        /* <DEDUP_REMOVED lines=9> */
[----:B------:R-:W-:Y:S05]  /*3040*/  LDSM.16.M88.4 R8, [R198+0x4000] ;  /* 0x00400000c608783b */ /* 0x000fea0000000200 */
[C---:B--2---:R-:W-:Y:S01]  /*3050*/  HMMA.16816.F32 R40, R16.reuse, R60, R12 ;  /* 0x0000003c1028723c */ /* 0x044fe2000000180c */
[----:B------:R-:W1:Y:S05]  /*3060*/  LDSM.16.M88.4 R12, [R199+0x6000] ;  /* 0x00600000c70c783b */ /* 0x000e6a0000000200 */
[C---:B------:R-:W-:Y:S06]  /*3070*/  HMMA.16816.F32 R36, R16.reuse, R62, R36 ;  /* 0x0000003e1024723c */ /* 0x040fec0000001824 */
[C---:B------:R-:W-:Y:S06]  /*3080*/  HMMA.16816.F32 R72, R16.reuse, R56, R76 ;  /* 0x000000381048723c */ /* 0x040fec000000184c */
[----:B------:R-:W-:Y:S01]  /*3090*/  HMMA.16816.F32 R68, R16, R58, R44 ;  /* 0x0000003a1044723c */ /* 0x000fe2000000182c */
[----:B------:R-:W2:Y:S05]  /*30a0*/  LDSM.16.M88.4 R44, [R196+0x1000] ;  /* 0x00100000c42c783b */ /* 0x000eaa0000000200 */
[C---:B---3--:R-:W-:Y:S01]  /*30b0*/  HMMA.16816.F32 R76, R24.reuse, R60, R88 ;  /* 0x0000003c184c723c */ /* 0x048fe20000001858 */
[----:B------:R-:W3:Y:S05]  /*30c0*/  LDSM.16.M88.4 R88, [R196+0x1800] ;  /* 0x00180000c458783b */ /* 0x000eea0000000200 */
[C---:B------:R-:W-:Y:S06]  /*30d0*/  HMMA.16816.F32 R52, R24.reuse, R58, R48 ;  /* 0x0000003a1834723c */ /* 0x040fec0000001830 */
[C---:B------:R-:W-:Y:S06]  /*30e0*/  HMMA.16816.F32 R60, R24.reuse, R62, R80 ;  /* 0x0000003e183c723c */ /* 0x040fec0000001850 */
[----:B------:R-:W-:Y:S01]  /*30f0*/  HMMA.16816.F32 R80, R24, R56, R84 ;  /* 0x000000381850723c */ /* 0x000fe20000001854 */
[----:B------:R-:W3:Y:S01]  /*3100*/  LDSM.16.M88.4 R24, [R198+0x6000] ;  /* 0x00600000c618783b */ /* 0x000ee20000000200 */
[----:B------:R-:W-:-:S04]  /*3110*/  DEPBAR.LE SB0, 0x0 ;  /* 0x000080000000791a */ /* 0x000fc80000000000 */
[----:B----4-:R-:W-:Y:S01]  /*3120*/  HMMA.16816.F32 R40, R20, R32, R40 ;  /* 0x000000201428723c */ /* 0x010fe20000001828 */
[----:B------:R-:W-:-:S04]  /*3130*/  LEA.HI R85, R2, R98, RZ, 0x2 ;  /* 0x0000006202557211 */ /* 0x000fc800078f10ff */
[----:B------:R-:W-:Y:S01]  /*3140*/  SHF.R.S32.HI R2, RZ, 0x2, R85 ;  /* 0x00000002ff027819 */ /* 0x000fe20000011455 */
[C---:B------:R-:W-:Y:S06]  /*3150*/  HMMA.16816.F32 R16, R20.reuse, R34, R36 ;  /* 0x000000221410723c */ /* 0x040fec0000001824 */
[C---:B------:R-:W-:Y:S06]  /*3160*/  HMMA.16816.F32 R36, R20.reuse, R28, R72 ;  /* 0x0000001c1424723c */ /* 0x040fec0000001848 */
[----:B------:R-:W-:Y:S06]  /*3170*/  HMMA.16816.F32 R20, R20, R30, R68 ;  /* 0x0000001e1414723c */ /* 0x000fec0000001844 */
[C---:B-1----:R-:W-:Y:S06]  /*3180*/  HMMA.16816.F32 R48, R12.reuse, R32, R76 ;  /* 0x000000200c30723c */ /* 0x042fec000000184c */
[----:B------:R-:W-:Y:S06]  /*3190*/  HMMA.16816.F32 R56, R12, R30, R52 ;  /* 0x0000001e0c38723c */ /* 0x000fec0000001834 */
[----:B--2---:R-:W-:Y:S01]  /*31a0*/  HMMA.16816.F32 R40, R8, R44, R40 ;  /* 0x0000002c0828723c */ /* 0x004fe20000001828 */
[----:B------:R-:W-:-:S02]  /*31b0*/  IMAD R30, R105, R3, R64 ;  /* 0x00000003691e7224 */ /* 0x000fc400078e0240 */
[----:B------:R-:W-:Y:S02]  /*31c0*/  IMAD.IADD R3, R241, 0x1, -R0 ;  /* 0x00000001f1037824 */ /* 0x000fe400078e0a00 */
[----:B------:R-:W-:Y:S01]  /*31d0*/  IMAD.SHL.U32 R0, R30, 0x20, RZ ;  /* 0x000000201e007824 */ /* 0x000fe200078e00ff */
[C---:B------:R-:W-:Y:S01]  /*31e0*/  HMMA.16816.F32 R68, R8.reuse, R46, R16 ;  /* 0x0000002e0844723c */ /* 0x040fe20000001810 */
[--C-:B------:R-:W-:Y:S02]  /*31f0*/  IMAD R92, R3, 0x10, R2.reuse ;  /* 0x00000010035c7824 */ /* 0x100fe400078e0202 */
[----:B------:R-:W-:Y:S01]  /*3200*/  IMAD R2, R241, 0x10, R2 ;  /* 0x00000010f1027824 */ /* 0x000fe200078e0202 */
[----:B------:R-:W-:Y:S01]  /*3210*/  IADD3 R107, P1, P0, R0, R67, R98 ;  /* 0x00000043006b7210 */ /* 0x000fe2000783e062 */
[----:B------:R-:W-:Y:S01]  /*3220*/  IMAD.SHL.U32 R3, R104, 0x2, RZ ;  /* 0x0000000268037824 */ /* 0x000fe200078e00ff */
[----:B------:R-:W-:Y:S01]  /*3230*/  SHF.R.S32.HI R0, RZ, 0x1f, R0 ;  /* 0x0000001fff007819 */ /* 0x000fe20000011400 */
[----:B------:R-:W-:Y:S01]  /*3240*/  IMAD.IADD R114, R106, 0x1, R2 ;  /* 0x000000016a727824 */ /* 0x000fe200078e0202 */
[----:B---3--:R-:W-:Y:S01]  /*3250*/  HMMA.16816.F32 R76, R8, R88, R36 ;  /* 0x00000058084c723c */ /* 0x008fe20000001824 */
[----:B------:R1:W-:Y:S01]  /*3260*/  STL [R1+0x10], R107 ;  /* 0x0000106b01007387 */ /* 0x0003e20000100800 */
[----:B------:R-:W-:-:S02]  /*3270*/  IADD3.X R239, R0, R97, R7, P1, P0 ;  /* 0x0000006100ef7210 */ /* 0x000fc40000fe0407 */
[----:B------:R-:W-:Y:S01]  /*3280*/  LOP3.LUT R7, R3, 0x6, RZ, 0xc0, !PT ;  /* 0x0000000603077812 */ /* 0x000fe200078ec0ff */
[----:B------:R-:W2:Y:S01]  /*3290*/  LDC R97, c[0x0][0x2d8] ;  /* 0x0000b600ff617b82 */ /* 0x000ea20000000800 */
[----:B------:R-:W-:Y:S01]  /*32a0*/  IADD3 R0, R238, R114, -R240 ;  /* 0x00000072ee007210 */ /* 0x000fe20007ffe8f0 */
[----:B------:R-:W-:Y:S01]  /*32b0*/  HMMA.16816.F32 R72, R8, R90, R20 ;  /* 0x0000005a0848723c */ /* 0x000fe20000001814 */
[----:B------:R1:W-:Y:S01]  /*32c0*/  STL [R1+0x14], R114 ;  /* 0x0000147201007387 */ /* 0x0003e20000100800 */
[----:B------:R-:W-:Y:S01]  /*32d0*/  IMAD R7, R66, 0x20, R7 ;  /* 0x0000002042077824 */ /* 0x000fe200078e0207 */
[C---:B------:R-:W-:Y:S01]  /*32e0*/  IADD3 R3, R0.reuse, 0x40, RZ ;  /* 0x0000004000037810 */ /* 0x040fe20007ffe0ff */
[C---:B------:R-:W-:Y:S02]  /*32f0*/  VIADD R6, R0.reuse, 0x8 ;  /* 0x0000000800067836 */ /* 0x040fe40000000000 */
[----:B------:R-:W-:Y:S01]  /*3300*/  HMMA.16816.F32 R48, R24, R44, R48 ;  /* 0x0000002c1830723c */ /* 0x000fe20000001830 */
[C---:B------:R-:W-:Y:S01]  /*3310*/  VIADD R2, R0.reuse, 0x48 ;  /* 0x0000004800027836 */ /* 0x040fe20000000000 */
[----:B------:R-:W-:Y:S01]  /*3320*/  BAR.SYNC.DEFER_BLOCKING 0x0 ;  /* 0x0000000000007b1d */ /* 0x000fe20000010000 */
[--C-:B------:R-:W-:Y:S01]  /*3330*/  IMAD.IADD R9, R0, 0x1, -R7.reuse ;  /* 0x0000000100097824 */ /* 0x100fe200078e0a07 */
[----:B------:R-:W-:Y:S01]  /*3340*/  ISETP.GE.AND P0, PT, R7, R238, PT ;  /* 0x000000ee0700720c */ /* 0x000fe20003f06270 */
[--C-:B------:R-:W-:Y:S01]  /*3350*/  IMAD.IADD R8, R6, 0x1, -R7.reuse ;  /* 0x0000000106087824 */ /* 0x100fe200078e0a07 */
[----:B------:R-:W-:Y:S01]  /*3360*/  HMMA.16816.F32 R32, R12, R34, R60 ;  /* 0x000000220c20723c */ /* 0x000fe2000000183c */
[----:B------:R-:W-:Y:S01]  /*3370*/  IMAD.IADD R10, R3, 0x1, -R7 ;  /* 0x00000001030a7824 */ /* 0x000fe200078e0a07 */
[----:B------:R-:W-:-:S02]  /*3380*/  IABS R11, R9 ;  /* 0x00000009000b7213 */ /* 0x000fc40000000000 */
[----:B------:R-:W3:Y:S01]  /*3390*/  LDC R62, c[0x0][0x2d4] ;  /* 0x0000b500ff3e7b82 */ /* 0x000ee20000000800 */
[----:B------:R-:W-:Y:S01]  /*33a0*/  IABS R9, R8 ;  /* 0x0000000800097213 */ /* 0x000fe20000000000 */
[----:B------:R-:W-:Y:S01]  /*33b0*/  HMMA.16816.F32 R80, R12, R28, R80 ;  /* 0x0000001c0c50723c */ /* 0x000fe20000001850 */
[----:B------:R-:W-:-:S06]  /*33c0*/  IABS R8, R10 ;  /* 0x0000000a00087213 */ /* 0x000fcc0000000000 */
[----:B------:R-:W-:Y:S02]  /*33d0*/  IMAD.IADD R12, R2, 0x1, -R7 ;  /* 0x00000001020c7824 */ /* 0x000fe400078e0a07 */
[----:B------:R-:W-:-:S03]  /*33e0*/  VIADD R13, R7, 0x1 ;  /* 0x00000001070d7836 */ /* 0x000fc60000000000 */
[----:B------:R-:W-:Y:S01]  /*33f0*/  IABS R10, R12 ;  /* 0x0000000c000a7213 */ /* 0x000fe20000000000 */
[----:B------:R-:W-:Y:S01]  /*3400*/  IMAD.MOV.U32 R12, RZ, RZ, R11 ;  /* 0x000000ffff0c7224 */ /* 0x000fe200078e000b */
[----:B------:R-:W-:Y:S01]  /*3410*/  ISETP.GE.AND P6, PT, R13, R238, PT ;  /* 0x000000ee0d00720c */ /* 0x000fe20003fc6270 */
[----:B------:R-:W-:Y:S02]  /*3420*/  IMAD.MOV.U32 R11, RZ, RZ, R9 ;  /* 0x000000ffff0b7224 */ /* 0x000fe400078e0009 */
[----:B------:R-:W-:Y:S01]  /*3430*/  IMAD.MOV.U32 R9, RZ, RZ, R8 ;  /* 0x000000ffff097224 */ /* 0x000fe200078e0008 */
[----:B------:R-:W-:Y:S01]  /*3440*/  HMMA.16816.F32 R52, R24, R46, R32 ;  /* 0x0000002e1834723c */ /* 0x000fe20000001820 */
[----:B------:R-:W-:Y:S01]  /*3450*/  IMAD.MOV.U32 R8, RZ, RZ, R10 ;  /* 0x000000ffff087224 */ /* 0x000fe200078e000a */
[----:B------:R-:W-:Y:S01]  /*3460*/  I2FP.F32.S32 R11, R11 ;  /* 0x0000000b000b7245 */ /* 0x000fe20000201400 */
[----:B------:R-:W-:Y:S01]  /*3470*/  IMAD.IADD R14, R0, 0x1, -R13 ;  /* 0x00000001000e7824 */ /* 0x000fe200078e0a0d */
[----:B------:R-:W-:Y:S01]  /*3480*/  I2FP.F32.S32 R10, R12 ;  /* 0x0000000c000a7245 */ /* 0x000fe20000201400 */
[----:B------:R-:W-:Y:S01]  /*3490*/  VIADD R12, R7, 0x8 ;  /* 0x00000008070c7836 */ /* 0x000fe20000000000 */
[----:B------:R-:W-:Y:S01]  /*34a0*/  I2FP.F32.S32 R9, R9 ;  /* 0x0000000900097245 */ /* 0x000fe20000201400 */
[----:B------:R-:W-:Y:S01]  /*34b0*/  FFMA.FTZ R19, R11, -R188, R42 ;  /* 0x800000bc0b137223 */ /* 0x000fe2000001002a */
[----:B------:R-:W-:Y:S01]  /*34c0*/  I2FP.F32.S32 R8, R8 ;  /* 0x0000000800087245 */ /* 0x000fe20000201400 */
[----:B------:R-:W-:-:S02]  /*34d0*/  VIADD R11, R7, 0x9 ;  /* 0x00000009070b7836 */ /* 0x000fc40000000000 */
[-C--:B------:R-:W-:Y:S01]  /*34e0*/  FFMA.FTZ R20, R10, -R188.reuse, R40 ;  /* 0x800000bc0a147223 */ /* 0x080fe20000010028 */
[-C--:B------:R-:W-:Y:S01]  /*34f0*/  FFMA.FTZ R17, R9, -R188.reuse, R48 ;  /* 0x800000bc09117223 */ /* 0x080fe20000010030 */
[C---:B------:R-:W-:Y:S02]  /*3500*/  VIADD R10, R7.reuse, 0x10 ;  /* 0x00000010070a7836 */ /* 0x040fe40000000000 */
[----:B------:R-:W-:Y:S01]  /*3510*/  FFMA.FTZ R15, R8, -R188, R50 ;  /* 0x800000bc080f7223 */ /* 0x000fe20000010032 */
[C---:B------:R-:W-:Y:S01]  /*3520*/  VIADD R9, R7.reuse, 0x11 ;  /* 0x0000001107097836 */ /* 0x040fe20000000000 */
[C---:B------:R-:W-:Y:S01]  /*3530*/  IADD3 R8, R7.reuse, 0x18, RZ ;  /* 0x0000001807087810 */ /* 0x040fe20007ffe0ff */
[----:B------:R-:W-:Y:S01]  /*3540*/  VIADD R7, R7, 0x19 ;  /* 0x0000001907077836 */ /* 0x000fe20000000000 */
[-C--:B------:R-:W-:Y:S01]  /*3550*/  ISETP.GE.AND P5, PT, R12, R238.reuse, PT ;  /* 0x000000ee0c00720c */ /* 0x080fe20003fa6270 */
[C-C-:B------:R-:W-:Y:S01]  /*3560*/  IMAD.IADD R16, R0.reuse, 0x1, -R12.reuse ;  /* 0x0000000100107824 */ /* 0x140fe200078e0a0c */
[C---:B------:R-:W-:Y:S01]  /*3570*/  ISETP.GE.AND P4, PT, R11.reuse, R238, PT ;  /* 0x000000ee0b00720c */ /* 0x040fe20003f86270 */
[----:B------:R-:W-:Y:S01]  /*3580*/  IMAD.IADD R18, R0, 0x1, -R11 ;  /* 0x0000000100127824 */ /* 0x000fe200078e0a0b */
[----:B------:R-:W-:Y:S01]  /*3590*/  IADD3 R34, -R11, R6, RZ ;  /* 0x000000060b227210 */ /* 0x000fe20007ffe1ff */
[--C-:B------:R-:W-:Y:S01]  /*35a0*/  IMAD.IADD R29, R6, 0x1, -R13.reuse ;  /* 0x00000001061d7824 */ /* 0x100fe200078e0a0d */
[C---:B------:R-:W-:Y:S01]  /*35b0*/  HMMA.16816.F32 R44, R24.reuse, R88, R80 ;  /* 0x00000058182c723c */ /* 0x040fe20000001850 */
[----:B------:R-:W-:Y:S01]  /*35c0*/  IMAD.IADD R31, R3, 0x1, -R13 ;  /* 0x00000001031f7824 */ /* 0x000fe200078e0a0d */
[----:B------:R-:W-:Y:S01]  /*35d0*/  FSEL R86, R20, -INF , !P0 ;  /* 0xff80000014567808 */ /* 0x000fe20004000000 */
[--C-:B------:R-:W-:Y:S01]  /*35e0*/  IMAD.IADD R32, R6, 0x1, -R12.reuse ;  /* 0x0000000106207824 */ /* 0x100fe200078e0a0c */
[----:B------:R-:W-:Y:S01]  /*35f0*/  FSEL R67, R19, -INF , !P0 ;  /* 0xff80000013437808 */ /* 0x000fe20004000000 */
[C-C-:B------:R-:W-:Y:S01]  /*3600*/  IMAD.IADD R33, R3.reuse, 0x1, -R12.reuse ;  /* 0x0000000103217824 */ /* 0x140fe200078e0a0c */
[----:B------:R-:W-:Y:S01]  /*3610*/  HMMA.16816.F32 R88, R24, R90, R56 ;  /* 0x0000005a1858723c */ /* 0x000fe20000001838 */
[----:B------:R-:W-:Y:S01]  /*3620*/  IMAD.IADD R35, R3, 0x1, -R11 ;  /* 0x0000000103237824 */ /* 0x000fe200078e0a0b */
[----:B------:R-:W-:Y:S01]  /*3630*/  FSEL R84, R17, -INF , !P0 ;  /* 0xff80000011547808 */ /* 0x000fe20004000000 */
[C---:B------:R-:W-:Y:S01]  /*3640*/  IMAD.IADD R13, R2.reuse, 0x1, -R13 ;  /* 0x00000001020d7824 */ /* 0x040fe200078e0a0d */
[----:B------:R-:W-:Y:S01]  /*3650*/  FSEL R87, R15, -INF , !P0 ;  /* 0xff8000000f577808 */ /* 0x000fe20004000000 */
[C---:B------:R-:W-:Y:S01]  /*3660*/  IMAD.IADD R12, R2.reuse, 0x1, -R12 ;  /* 0x00000001020c7824 */ /* 0x040fe200078e0a0c */
[-C--:B------:R-:W-:Y:S01]  /*3670*/  ISETP.GE.AND P0, PT, R7, R238.reuse, PT ;  /* 0x000000ee0700720c */ /* 0x080fe20003f06270 */
[----:B------:R-:W-:Y:S01]  /*3680*/  IMAD.IADD R11, R2, 0x1, -R11 ;  /* 0x00000001020b7824 */ /* 0x000fe200078e0a0b */
[-C--:B------:R-:W-:Y:S01]  /*3690*/  ISETP.GE.AND P2, PT, R9, R238.reuse, PT ;  /* 0x000000ee0900720c */ /* 0x080fe20003f46270 */
[C-C-:B------:R-:W-:Y:S01]  /*36a0*/  IMAD.IADD R37, R3.reuse, 0x1, -R10.reuse ;  /* 0x0000000103257824 */ /* 0x140fe200078e0a0a */
[-C--:B------:R-:W-:Y:S01]  /*36b0*/  ISETP.GE.AND P1, PT, R8, R238.reuse, PT ;  /* 0x000000ee0800720c */ /* 0x080fe20003f26270 */
[----:B------:R-:W-:Y:S01]  /*36c0*/  IMAD.IADD R38, R2, 0x1, -R10 ;  /* 0x0000000102267824 */ /* 0x000fe200078e0a0a */
[----:B------:R-:W-:Y:S01]  /*36d0*/  ISETP.GE.AND P3, PT, R10, R238, PT ;  /* 0x000000ee0a00720c */ /* 0x000fe20003f66270 */
[----:B------:R-:W-:-:S02]  /*36e0*/  IMAD.IADD R42, R3, 0x1, -R9 ;  /* 0x00000001032a7824 */ /* 0x000fc400078e0a09 */
[C---:B------:R-:W-:Y:S02]  /*36f0*/  IMAD.IADD R40, R2.reuse, 0x1, -R9 ;  /* 0x0000000102287824 */ /* 0x040fe400078e0a09 */
[C-C-:B------:R-:W-:Y:S02]  /*3700*/  IMAD.IADD R65, R3.reuse, 0x1, -R8.reuse ;  /* 0x0000000103417824 */ /* 0x140fe400078e0a08 */
[--C-:B------:R-:W-:Y:S01]  /*3710*/  IMAD.IADD R64, R3, 0x1, -R7.reuse ;  /* 0x0000000103407824 */ /* 0x100fe200078e0a07 */
[----:B------:R-:W-:Y:S01]  /*3720*/  IABS R3, R14 ;  /* 0x0000000e00037213 */ /* 0x000fe20000000000 */
[C---:B------:R-:W-:Y:S02]  /*3730*/  IMAD.IADD R63, R2.reuse, 0x1, -R8 ;  /* 0x00000001023f7824 */ /* 0x040fe400078e0a08 */
[----:B------:R-:W-:Y:S01]  /*3740*/  IMAD.IADD R60, R2, 0x1, -R7 ;  /* 0x00000001023c7824 */ /* 0x000fe200078e0a07 */
[----:B------:R-:W-:Y:S01]  /*3750*/  IABS R2, R16 ;  /* 0x0000001000027213 */ /* 0x000fe20000000000 */
[----:B------:R-:W-:-:S02]  /*3760*/  IMAD.IADD R21, R0, 0x1, -R10 ;  /* 0x0000000100157824 */ /* 0x000fc400078e0a0a */
[C---:B------:R-:W-:Y:S02]  /*3770*/  IMAD.IADD R22, R0.reuse, 0x1, -R9 ;  /* 0x0000000100167824 */ /* 0x040fe400078e0a09 */
[C---:B------:R-:W-:Y:S02]  /*3780*/  IMAD.IADD R28, R0.reuse, 0x1, -R8 ;  /* 0x00000001001c7824 */ /* 0x040fe400078e0a08 */
[----:B------:R-:W-:Y:S01]  /*3790*/  IMAD.IADD R23, R0, 0x1, -R7 ;  /* 0x0000000100177824 */ /* 0x000fe200078e0a07 */
[----:B------:R-:W-:Y:S01]  /*37a0*/  IABS R0, R18 ;  /* 0x0000001200007213 */ /* 0x000fe20000000000 */
[C---:B------:R-:W-:Y:S02]  /*37b0*/  IMAD.IADD R36, R6.reuse, 0x1, -R10 ;  /* 0x0000000106247824 */ /* 0x040fe400078e0a0a */
[C---:B------:R-:W-:Y:S01]  /*37c0*/  IMAD.IADD R39, R6.reuse, 0x1, -R9 ;  /* 0x0000000106277824 */ /* 0x040fe200078e0a09 */
[----:B------:R-:W-:Y:S01]  /*37d0*/  IABS R9, R29 ;  /* 0x0000001d00097213 */ /* 0x000fe20000000000 */
[----:B------:R-:W-:-:S02]  /*37e0*/  IMAD.IADD R48, R6, 0x1, -R8 ;  /* 0x0000000106307824 */ /* 0x000fc400078e0a08 */
[----:B------:R-:W-:Y:S01]  /*37f0*/  IMAD.IADD R61, R6, 0x1, -R7 ;  /* 0x00000001063d7824 */ /* 0x000fe200078e0a07 */
[----:B------:R-:W-:Y:S01]  /*3800*/  MOV R6, R3 ;  /* 0x0000000300067202 */ /* 0x000fe20000000f00 */
[----:B------:R-:W-:Y:S01]  /*3810*/  IMAD.MOV.U32 R3, RZ, RZ, R2 ;  /* 0x000000ffff037224 */ /* 0x000fe200078e0002 */
[----:B------:R-:W-:Y:S01]  /*3820*/  IABS R7, R23 ;  /* 0x0000001700077213 */ /* 0x000fe20000000000 */
[----:B------:R-:W-:Y:S01]  /*3830*/  IMAD.MOV.U32 R2, RZ, RZ, R0 ;  /* 0x000000ffff027224 */ /* 0x000fe200078e0000 */
[----:B------:R-:W-:Y:S01]  /*3840*/  I2FP.F32.S32 R6, R6 ;  /* 0x0000000600067245 */ /* 0x000fe20000201400 */
[----:B---3--:R-:W-:Y:S01]  /*3850*/  IMAD R62, R30, R62, R106 ;  /* 0x0000003e1e3e7224 */ /* 0x008fe200078e026a */
[----:B------:R-:W-:Y:S02]  /*3860*/  I2FP.F32.S32 R3, R3 ;  /* 0x0000000300037245 */ /* 0x000fe40000201400 */
        /* <DEDUP_REMOVED lines=8> */
[----:B------:R-:W-:Y:S01]  /*38f0*/  LOP3.LUT R0, R99, R100, RZ, 0xfc, !PT ;  /* 0x0000006463007212 */ /* 0x000fe200078efcff */
        /* <DEDUP_REMOVED lines=18> */
[----:B--2---:R-:W-:Y:S01]  /*3a20*/  IMAD R62, R62, R97, RZ ;  /* 0x000000613e3e7224 */ /* 0x004fe200078e02ff */
        /* <DEDUP_REMOVED lines=51> */
[----:B------:R-:W-:Y:S01]  /*3d60*/  FFMA.FTZ R13, R7, -R188, R45 ;  /* 0x800000bc070d7223 */ /* 0x000fe2000001002d */
        /* <DEDUP_REMOVED lines=17> */
[----:B------:R-:W-:Y:S02]  /*3e80*/  ISETP.GE.AND P6, PT, R238, 0x21, PT ;  /* 0x00000021ee00780c */ /* 0x000fe40003fc6270 */
[----:B------:R-:W-:Y:S02]  /*3e90*/  I2FP.F32.S32 R7, R3 ;  /* 0x0000000300077245 */ /* 0x000fe40000201400 */
[----:B------:R-:W-:Y:S02]  /*3ea0*/  I2FP.F32.S32 R3, R2 ;  /* 0x0000000200037245 */ /* 0x000fe40000201400 */
[----:B------:R-:W-:Y:S01]  /*3eb0*/  I2FP.F32.S32 R10, R10 ;  /* 0x0000000a000a7245 */ /* 0x000fe20000201400 */
[----:B------:R-:W-:Y:S01]  /*3ec0*/  FFMA.FTZ R7, R7, -R188, R89 ;  /* 0x800000bc07077223 */ /* 0x000fe20000010059 */
[----:B------:R-:W-:Y:S01]  /*3ed0*/  I2FP.F32.S32 R8, R8 ;  /* 0x0000000800087245 */ /* 0x000fe20000201400 */
[----:B------:R-:W-:Y:S01]  /*3ee0*/  FFMA.FTZ R3, R3, -R188, R90 ;  /* 0x800000bc03037223 */ /* 0x000fe2000001005a */
        /* <DEDUP_REMOVED lines=8> */
[----:B------:R-:W-:Y:S02]  /*3f70*/  P2R R247, PR, RZ, 0x40 ;  /* 0x00000040fff77803 */ /* 0x000fe40000000000 */
        /* <DEDUP_REMOVED lines=65> */
.L_x_2135:
[----:B------:R-:W-:Y:S05]  /*4390*/  BSYNC B0 ;  /* 0x0000000000007941 */ /* 0x000fea0003800000 */
.L_x_2134:
[----:B------:R-:W0:Y:S02]  /*43a0*/  LDGDEPBAR ;  /* 0x00000000000079af */ /* 0x000e240000000000 */
.L_x_2133:
[----:B------:R-:W-:Y:S01]  /*43b0*/  FMNMX.FTZ R133, R67, R18, !PT ;  /* 0x0000001243857209 */ /* 0x000fe20007810000 */
[----:B------:R-:W-:Y:S01]  /*43c0*/  ULDC UR10, c[0x0][0x2ec] ;  /* 0x0000bb00000a7ab9 */ /* 0x000fe20000000800 */
[----:B------:R-:W-:Y:S01]  /*43d0*/  IMAD.WIDE.U32 R24, R107, -0x2daee0ad, RZ ;  /* 0xd2511f536b187825 */ /* 0x000fe200078e00ff */
[----:B------:R-:W-:Y:S01]  /*43e0*/  LOP3.LUT R239, R239, UR24, RZ, 0x3c, !PT ;  /* 0x00000018efef7c12 */ /* 0x000fe2000f8e3cff */
[----:B------:R-:W-:Y:S01]  /*43f0*/  UIADD3 UR6, UR24, -0x61c88647, URZ ;  /* 0x9e3779b918067890 */ /* 0x000fe2000fffe03f */
[----:B------:R-:W-:Y:S01]  /*4400*/  FMNMX.FTZ R133, R21, R133, !PT ;  /* 0x0000008515857209 */ /* 0x000fe20007810000 */
[----:B------:R-:W-:Y:S01]  /*4410*/  IMAD R241, R112, 0x8, R241 ;  /* 0x0000000870f17824 */ /* 0x000fe200078e02f1 */
[----:B--2---:R-:W-:Y:S01]  /*4420*/  LOP3.LUT R8, R85, 0x7ffffffc, RZ, 0xc0, !PT ;  /* 0x7ffffffc55087812 */ /* 0x004fe200078ec0ff */
[----:B------:R-:W-:Y:S01]  /*4430*/  UIADD3 UR8, UR25, -0x4498517b, URZ ;  /* 0xbb67ae8519087890 */ /* 0x000fe2000fffe03f */
[----:B------:R-:W-:Y:S01]  /*4440*/  FMNMX.FTZ R133, R22, R133, !PT ;  /* 0x0000008516857209 */ /* 0x000fe20007810000 */
[----:B------:R-:W-:Y:S01]  /*4450*/  IMAD.WIDE.U32 R6, R241, -0x326172a9, RZ ;  /* 0xcd9e8d57f1067825 */ /* 0x000fe200078e00ff */
[----:B------:R-:W-:Y:S01]  /*4460*/  UIADD3 UR7, UR25, 0x76cf5d0a, URZ ;  /* 0x76cf5d0a19077890 */ /* 0x000fe2000fffe03f */
[----:B------:R-:W-:Y:S01]  /*4470*/  LEA R190, R0, UR4, 0x1 ;  /* 0x0000000400be7c11 */ /* 0x000fe2000f8e08ff */
[----:B------:R-:W-:Y:S01]  /*4480*/  UIADD3 UR9, UR25, 0x646e171e, URZ ;  /* 0x646e171e19097890 */ /* 0x000fe2000fffe03f */
[----:B------:R-:W-:Y:S01]  /*4490*/  FMNMX.FTZ R133, R26, R133, !PT ;  /* 0x000000851a857209 */ /* 0x000fe20007810000 */
[----:B------:R-:W-:Y:S01]  /*44a0*/  IMAD.IADD R10, R98, 0x1, -R8 ;  /* 0x00000001620a7824 */ /* 0x000fe200078e0a08 */
[----:B------:R-:W-:Y:S01]  /*44b0*/  LOP3.LUT R15, R7, R239, RZ, 0x3c, !PT ;  /* 0x000000ef070f7212 */ /* 0x000fe200078e3cff */
[--C-:B------:R-:W-:Y:S01]  /*44c0*/  IMAD R192, R5, 0x2, R190.reuse ;  /* 0x0000000205c07824 */ /* 0x100fe200078e02be */
[----:B------:R-:W-:Y:S01]  /*44d0*/  FMNMX.FTZ R133, R27, R133, !PT ;  /* 0x000000851b857209 */ /* 0x000fe20007810000 */
[----:B------:R-:W-:Y:S01]  /*44e0*/  IMAD.SHL.U32 R10, R10, 0x2, RZ ;  /* 0x000000020a0a7824 */ /* 0x000fe200078e00ff */
[----:B------:R-:W-:Y:S01]  /*44f0*/  LDSM.16.MT88.4 R140, [R190+0xa000] ;  /* 0x00a00000be8c783b */ /* 0x000fe20000004200 */
[----:B------:R-:W-:Y:S01]  /*4500*/  IMAD R195, R4, 0x2, R190 ;  /* 0x0000000204c37824 */ /* 0x000fe200078e02be */
[----:B------:R-:W-:Y:S01]  /*4510*/  FMNMX.FTZ R133, R29, R133, !PT ;  /* 0x000000851d857209 */ /* 0x000fe20007810000 */
[----:B------:R-:W-:Y:S01]  /*4520*/  IMAD R49, R92, R97, R10 ;  /* 0x000000615c317224 */ /* 0x000fe200078e020a */
[----:B------:R-:W-:Y:S01]  /*4530*/  LDSM.16.MT88.4 R176, [R192+0xa000] ;  /* 0x00a00000c0b0783b */ /* 0x000fe20000004200 */
[----:B------:R-:W-:Y:S01]  /*4540*/  IMAD R194, R4, 0x2, R192 ;  /* 0x0000000204c27824 */ /* 0x000fe200078e02c0 */
[----:B------:R-:W-:-:S02]  /*4550*/  FMNMX.FTZ R133, R28, R133, !PT ;  /* 0x000000851c857209 */ /* 0x000fc40007810000 */
[----:B------:R-:W-:Y:S04]  /*4560*/  LDSM.16.MT88.4 R172, [R192+0xb000] ;  /* 0x00b00000c0ac783b */ /* 0x000fe80000004200 */
[----:B-1----:R-:W1:Y:S04]  /*4570*/  SHFL.BFLY PT, R2, R133, 0x2, 0x1f ;  /* 0x0c401f0085027f89 */ /* 0x002e6800000e0000 */
[----:B------:R-:W-:Y:S04]  /*4580*/  LDSM.16.MT88.4 R204, [R194+0xa000] ;  /* 0x00a00000c2cc783b */ /* 0x000fe80000004200 */
[----:B------:R-:W-:Y:S04]  /*4590*/  LDSM.16.MT88.4 R180, [R192+0xa800] ;  /* 0x00a80000c0b4783b */ /* 0x000fe80000004200 */
[----:B------:R-:W-:Y:S04]  /*45a0*/  LDSM.16.MT88.4 R80, [R190+0xb800] ;  /* 0x00b80000be50783b */ /* 0x000fe80000004200 */
[----:B------:R-:W-:Y:S04]  /*45b0*/  LDSM.16.MT88.4 R96, [R192+0xb800] ;  /* 0x00b80000c060783b */ /* 0x000fe80000004200 */
[----:B------:R-:W-:Y:S01]  /*45c0*/  LDSM.16.MT88.4 R184, [R195+0xa000] ;  /* 0x00a00000c3b8783b */ /* 0x000fe20000004200 */
[----:B-1----:R-:W-:-:S03]  /*45d0*/  FMNMX.FTZ R133, R133, R2, !PT ;  /* 0x0000000285857209 */ /* 0x002fc60007810000 */
[----:B------:R-:W-:Y:S01]  /*45e0*/  LDSM.16.MT88.4 R148, [R190+0xa800] ;  /* 0x00a80000be94783b */ /* 0x000fe20000004200 */
[----:B------:R-:W-:-:S03]  /*45f0*/  FMNMX.FTZ R2, R84, R30, !PT ;  /* 0x0000001e54027209 */ /* 0x000fc60007810000 */
[----:B------:R-:W1:Y:S01]  /*4600*/  SHFL.BFLY PT, R3, R133, 0x1, 0x1f ;  /* 0x0c201f0085037f89 */ /* 0x000e6200000e0000 */
[----:B------:R-:W-:-:S04]  /*4610*/  FMNMX.FTZ R2, R31, R2, !PT ;  /* 0x000000021f027209 */ /* 0x000fc80007810000 */
[----:B------:R-:W-:-:S04]  /*4620*/  FMNMX.FTZ R2, R32, R2, !PT ;  /* 0x0000000220027209 */ /* 0x000fc80007810000 */
[----:B------:R-:W-:-:S04]  /*4630*/  FMNMX.FTZ R2, R33, R2, !PT ;  /* 0x0000000221027209 */ /* 0x000fc80007810000 */
[----:B------:R-:W-:-:S04]  /*4640*/  FMNMX.FTZ R2, R34, R2, !PT ;  /* 0x0000000222027209 */ /* 0x000fc80007810000 */
[----:B------:R-:W-:-:S04]  /*4650*/  FMNMX.FTZ R2, R35, R2, !PT ;  /* 0x0000000223027209 */ /* 0x000fc80007810000 */
[----:B------:R-:W-:Y:S02]  /*4660*/  FMNMX.FTZ R132, R36, R2, !PT ;  /* 0x0000000224847209 */ /* 0x000fe40007810000 */
[----:B------:R-:W-:Y:S02]  /*4670*/  LOP3.LUT R2, R66, UR25, RZ, 0x3c, !PT ;  /* 0x0000001942027c12 */ /* 0x000fe4000f8e3cff */
[----:B-1----:R-:W-:Y:S01]  /*4680*/  FMNMX.FTZ R133, R133, R3, !PT ;  /* 0x0000000385857209 */ /* 0x002fe20007810000 */
[----:B------:R-:W1:Y:S01]  /*4690*/  SHFL.BFLY PT, R12, R132, 0x2, 0x1f ;  /* 0x0c401f00840c7f89 */ /* 0x000e6200000e0000 */
[----:B------:R-:W-:Y:S02]  /*46a0*/  LOP3.LUT R16, R25, R2, RZ, 0x3c, !PT ;  /* 0x0000000219107212 */ /* 0x000fe400078e3cff */
[C---:B------:R-:W-:Y:S01]  /*46b0*/  FSETP.NEU.FTZ.AND P0, PT, R133.reuse, -INF , PT ;  /* 0xff8000008500780b */ /* 0x040fe20003f1d000 */
[----:B------:R-:W-:Y:S02]  /*46c0*/  FMUL.FTZ R3, R133, UR10 ;  /* 0x0000000a85037c20 */ /* 0x000fe40008410000 */
[----:B------:R-:W-:-:S03]  /*46d0*/  IMAD.WIDE.U32 R16, R16, -0x326172a9, RZ ;  /* 0xcd9e8d5710107825 */ /* 0x000fc600078e00ff */
[----:B------:R-:W-:Y:S01]  /*46e0*/  FSEL R2, R3, RZ, P0 ;  /* 0x000000ff03027208 */ /* 0x000fe20000000000 */
[----:B------:R-:W-:Y:S01]  /*46f0*/  VIADD R3, R241, 0x4 ;  /* 0x00000004f1037836 */ /* 0x000fe20000000000 */
[----:B------:R-:W-:-:S03]  /*4700*/  LOP3.LUT R14, R17, UR6, R6, 0x96, !PT ;  /* 0x00000006110e7c12 */ /* 0x000fc6000f8e9606 */
[----:B------:R-:W-:Y:S01]  /*4710*/  FFMA.FTZ R7, R67, UR10, -R2 ;  /* 0x0000000a43077c23 */ /* 0x000fe20008010802 */
[----:B------:R-:W-:-:S03]  /*4720*/  IMAD.WIDE.U32 R8, R3, -0x326172a9, RZ ;  /* 0xcd9e8d5703087825 */ /* 0x000fc600078e00ff */
[----:B------:R2:W-:Y:S02]  /*4730*/  MUFU.EX2 R106, R7 ;  /* 0x00000007006a7308 */ /* 0x0005e40000000800 */
[----:B------:R-:W-:Y:S02]  /*4740*/  LOP3.LUT R13, R9, R239, RZ, 0x3c, !PT ;  /* 0x000000ef090d7212 */ /* 0x000fe400078e3cff */
[----:B------:R-:W-:Y:S02]  /*4750*/  LOP3.LUT R11, R17, UR6, R8, 0x96, !PT ;  /* 0x00000006110b7c12 */ /* 0x000fe4000f8e9608 */
[----:B-1----:R-:W-:Y:S02]  /*4760*/  FMNMX.FTZ R132, R132, R12, !PT ;  /* 0x0000000c84847209 */ /* 0x002fe40007810000 */
[----:B------:R-:W-:-:S03]  /*4770*/  FMNMX.FTZ R8, R87, R47, !PT ;  /* 0x0000002f57087209 */ /* 0x000fc60007810000 */
[----:B------:R-:W1:Y:S01]  /*4780*/  SHFL.BFLY PT, R12, R132, 0x1, 0x1f ;  /* 0x0c201f00840c7f89 */ /* 0x000e6200000e0000 */
[----:B------:R-:W-:-:S04]  /*4790*/  FMNMX.FTZ R8, R48, R8, !PT ;  /* 0x0000000830087209 */ /* 0x000fc80007810000 */
[----:B------:R-:W-:Y:S01]  /*47a0*/  FMNMX.FTZ R8, R46, R8, !PT ;  /* 0x000000082e087209 */ /* 0x000fe20007810000 */
[----:B--2---:R-:W-:-:S04]  /*47b0*/  IMAD.WIDE.U32 R6, R3, -0x326172a9, RZ ;  /* 0xcd9e8d5703067825 */ /* 0x004fc800078e00ff */
[----:B------:R-:W-:Y:S01]  /*47c0*/  FFMA.FTZ R3, R18, UR10, -R2 ;  /* 0x0000000a12037c23 */ /* 0x000fe20008010802 */
[----:B------:R-:W-:Y:S02]  /*47d0*/  FMNMX.FTZ R8, R45, R8, !PT ;  /* 0x000000082d087209 */ /* 0x000fe40007810000 */
[----:B------:R-:W-:Y:S01]  /*47e0*/  LOP3.LUT R19, R17, UR6, R6, 0x96, !PT ;  /* 0x0000000611137c12 */ /* 0x000fe2000f8e9606 */
[----:B------:R2:W-:Y:S01]  /*47f0*/  MUFU.EX2 R105, R3 ;  /* 0x0000000300697308 */ /* 0x0005e20000000800 */
[----:B------:R-:W-:Y:S01]  /*4800*/  FMNMX.FTZ R6, R86, R38, !PT ;  /* 0x0000002656067209 */ /* 0x000fe20007810000 */
[----:B------:R-:W-:Y:S01]  /*4810*/  UIADD3 UR6, UR24, 0x3c6ef372, URZ ;  /* 0x3c6ef37218067890 */ /* 0x000fe2000fffe03f */
[----:B------:R-:W-:Y:S02]  /*4820*/  LOP3.LUT R25, R7, R239, RZ, 0x3c, !PT ;  /* 0x000000ef07197212 */ /* 0x000fe400078e3cff */
[----:B------:R-:W-:Y:S01]  /*4830*/  FMNMX.FTZ R9, R50, R6, !PT ;  /* 0x0000000632097209 */ /* 0x000fe20007810000 */
[----:B------:R-:W-:-:S03]  /*4840*/  IMAD.WIDE.U32 R6, R13, -0x2daee0ad, RZ ;  /* 0xd2511f530d067825 */ /* 0x000fc600078e00ff */
[----:B------:R-:W-:Y:S02]  /*4850*/  FMNMX.FTZ R9, R56, R9, !PT ;  /* 0x0000000938097209 */ /* 0x000fe40007810000 */
[----:B------:R-:W-:Y:S02]  /*4860*/  LOP3.LUT R23, R7, UR8, R24, 0x96, !PT ;  /* 0x0000000807177c12 */ /* 0x000fe4000f8e9618 */
[----:B------:R-:W-:Y:S02]  /*4870*/  FMNMX.FTZ R9, R42, R9, !PT ;  /* 0x000000092a097209 */ /* 0x000fe40007810000 */
[----:B-1----:R-:W-:Y:S01]  /*4880*/  FMNMX.FTZ R132, R132, R12, !PT ;  /* 0x0000000c84847209 */ /* 0x002fe20007810000 */
[----:B------:R-:W-:-:S04]  /*4890*/  IMAD.WIDE.U32 R12, R19, -0x2daee0ad, RZ ;  /* 0xd2511f53130c7825 */ /* 0x000fc800078e00ff */
[----:B--2---:R-:W-:Y:S01]  /*48a0*/  FFMA.FTZ R3, R21, UR10, -R2 ;  /* 0x0000000a15037c23 */ /* 0x004fe20008010802 */
[----:B------:R-:W-:Y:S01]  /*48b0*/  FSETP.NEU.FTZ.AND P0, PT, R132, -INF , PT ;  /* 0xff8000008400780b */ /* 0x000fe20003f1d000 */
[----:B------:R-:W-:Y:S02]  /*48c0*/  IMAD.WIDE.U32 R20, R11, -0x2daee0ad, RZ ;  /* 0xd2511f530b147825 */ /* 0x000fe400078e00ff */
[----:B------:R1:W-:Y:S02]  /*48d0*/  MUFU.EX2 R117, R3 ;  /* 0x0000000300757308 */ /* 0x0003e40000000800 */
[----:B------:R-:W-:Y:S01]  /*48e0*/  IMAD.WIDE.U32 R10, R14, -0x2daee0ad, RZ ;  /* 0xd2511f530e0a7825 */ /* 0x000fe200078e00ff */
[----:B------:R-:W-:-:S03]  /*48f0*/  LOP3.LUT R17, R21, UR7, R6, 0x96, !PT ;  /* 0x0000000715117c12 */ /* 0x000fc6000f8e9606 */
[----:B------:R-:W-:-:S04]  /*4900*/  IMAD.WIDE.U32 R6, R15, -0x2daee0ad, RZ ;  /* 0xd2511f530f067825 */ /* 0x000fc800078e00ff */
[----:B------:R-:W-:Y:S01]  /*4910*/  IMAD.WIDE.U32 R58, R17, -0x326172a9, RZ ;  /* 0xcd9e8d57113a7825 */ /* 0x000fe200078e00ff */
[----:B------:R-:W-:Y:S02]  /*4920*/  LOP3.LUT R18, R11, UR7, R6, 0x96, !PT ;  /* 0x000000070b127c12 */ /* 0x000fe4000f8e9606 */
[----:B------:R-:W-:Y:S01]  /*4930*/  LOP3.LUT R15, R7, UR8, R24, 0x96, !PT ;  /* 0x00000008070f7c12 */ /* 0x000fe2000f8e9618 */
[--C-:B------:R-:W-:Y:S01]  /*4940*/  FFMA.FTZ R7, R27, UR10, -R2.reuse ;  /* 0x0000000a1b077c23 */ /* 0x100fe20008010802 */
[----:B-1----:R-:W-:Y:S01]  /*4950*/  FFMA.FTZ R3, R22, UR10, -R2 ;  /* 0x0000000a16037c23 */ /* 0x002fe20008010802 */
[----:B------:R-:W-:Y:S02]  /*4960*/  LOP3.LUT R22, R11, UR7, R6, 0x96, !PT ;  /* 0x000000070b167c12 */ /* 0x000fe4000f8e9606 */
[----:B------:R1:W-:Y:S01]  /*4970*/  MUFU.EX2 R165, R7 ;  /* 0x0000000700a57308 */ /* 0x0003e20000000800 */
[----:B------:R-:W-:Y:S01]  /*4980*/  FMNMX.FTZ R6, R44, R8, !PT ;  /* 0x000000082c067209 */ /* 0x000fe20007810000 */
[----:B------:R-:W-:-:S03]  /*4990*/  IMAD.WIDE.U32 R18, R18, -0x326172a9, RZ ;  /* 0xcd9e8d5712127825 */ /* 0x000fc600078e00ff */
[----:B------:R-:W-:-:S03]  /*49a0*/  FMNMX.FTZ R6, R43, R6, !PT ;  /* 0x000000062b067209 */ /* 0x000fc60007810000 */
[----:B------:R2:W-:Y:S01]  /*49b0*/  MUFU.EX2 R64, R3 ;  /* 0x0000000300407308 */ /* 0x0005e20000000800 */
[----:B------:R-:W-:Y:S01]  /*49c0*/  FMNMX.FTZ R11, R40, R6, !PT ;  /* 0x00000006280b7209 */ /* 0x000fe20007810000 */
[----:B-1----:R-:W-:-:S06]  /*49d0*/  FFMA.FTZ R7, R28, UR10, -R2 ;  /* 0x0000000a1c077c23 */ /* 0x002fcc0008010802 */
[----:B------:R1:W-:Y:S01]  /*49e0*/  MUFU.EX2 R112, R7 ;  /* 0x0000000700707308 */ /* 0x0003e20000000800 */
[----:B--2---:R-:W-:-:S07]  /*49f0*/  FFMA.FTZ R3, R26, UR10, -R2 ;  /* 0x0000000a1a037c23 */ /* 0x004fce0008010802 */
[----:B------:R2:W-:Y:S01]  /*4a00*/  MUFU.EX2 R122, R3 ;  /* 0x00000003007a7308 */ /* 0x0005e20000000800 */
[----:B-1----:R-:W-:-:S05]  /*4a10*/  IMAD.WIDE.U32 R6, R15, -0x326172a9, RZ ;  /* 0xcd9e8d570f067825 */ /* 0x002fca00078e00ff */
[----:B------:R-:W-:Y:S02]  /*4a20*/  LOP3.LUT R7, R7, UR6, R16, 0x96, !PT ;  /* 0x0000000607077c12 */ /* 0x000fe4000f8e9610 */
[----:B--2---:R-:W-:Y:S01]  /*4a30*/  FMNMX.FTZ R3, R39, R9, !PT ;  /* 0x0000000927037209 */ /* 0x004fe20007810000 */
[----:B------:R-:W-:Y:S02]  /*4a40*/  IMAD.WIDE.U32 R8, R25, -0x2daee0ad, RZ ;  /* 0xd2511f5319087825 */ /* 0x000fe400078e00ff */
[----:B------:R-:W-:Y:S01]  /*4a50*/  SHFL.BFLY PT, R25, R11, 0x2, 0x1f ;  /* 0x0c401f000b197f89 */ /* 0x000fe200000e0000 */
[----:B------:R-:W-:Y:S02]  /*4a60*/  FMNMX.FTZ R3, R37, R3, !PT ;  /* 0x0000000325037209 */ /* 0x000fe40007810000 */
[----:B------:R-:W-:Y:S01]  /*4a70*/  LOP3.LUT R24, R9, UR8, R24, 0x96, !PT ;  /* 0x0000000809187c12 */ /* 0x000fe2000f8e9618 */
[----:B------:R-:W-:Y:S01]  /*4a80*/  UIADD3 UR8, UR24, -0x255992d5, URZ ;  /* 0xdaa66d2b18087890 */ /* 0x000fe2000fffe03f */
[----:B------:R-:W-:Y:S01]  /*4a90*/  FMNMX.FTZ R14, R41, R3, !PT ;  /* 0x00000003290e7209 */ /* 0x000fe20007810000 */
[----:B------:R-:W-:Y:S01]  /*4aa0*/  FFMA.FTZ R3, R29, UR10, -R2 ;  /* 0x0000000a1d037c23 */ /* 0x000fe20008010802 */
[----:B------:R-:W-:Y:S01]  /*4ab0*/  FMUL.FTZ R2, R132, UR10 ;  /* 0x0000000a84027c20 */ /* 0x000fe20008410000 */
[----:B------:R-:W-:Y:S01]  /*4ac0*/  LOP3.LUT R15, R13, UR7, R8, 0x96, !PT ;  /* 0x000000070d0f7c12 */ /* 0x000fe2000f8e9608 */
[----:B------:R-:W-:Y:S01]  /*4ad0*/  IMAD.WIDE.U32 R8, R23, -0x326172a9, RZ ;  /* 0xcd9e8d5717087825 */ /* 0x000fe200078e00ff */
[----:B------:R-:W1:Y:S01]  /*4ae0*/  SHFL.BFLY PT, R134, R14, 0x2, 0x1f ;  /* 0x0c401f000e867f89 */ /* 0x000e6200000e0000 */
[----:B------:R2:W-:Y:S01]  /*4af0*/  MUFU.EX2 R119, R3 ;  /* 0x0000000300777308 */ /* 0x0005e20000000800 */
[----:B------:R-:W-:Y:S01]  /*4b00*/  FSEL R2, R2, RZ, P0 ;  /* 0x000000ff02027208 */ /* 0x000fe20000000000 */
[----:B------:R-:W-:Y:S01]  /*4b10*/  IMAD.WIDE.U32 R22, R22, -0x326172a9, RZ ;  /* 0xcd9e8d5716167825 */ /* 0x000fe200078e00ff */
[----:B------:R-:W-:Y:S01]  /*4b20*/  LOP3.LUT R17, R19, UR8, R6, 0x96, !PT ;  /* 0x0000000813117c12 */ /* 0x000fe2000f8e9606 */
[----:B------:R-:W-:Y:S01]  /*4b30*/  UIADD3 UR7, UR25, 0x32370b8f, URZ ;  /* 0x32370b8f19077890 */ /* 0x000fe2000fffe03f */
[----:B------:R-:W-:Y:S01]  /*4b40*/  LOP3.LUT R16, R9, UR6, R16, 0x96, !PT ;  /* 0x0000000609107c12 */ /* 0x000fe2000f8e9610 */
[----:B------:R-:W-:Y:S01]  /*4b50*/  IMAD R24, R24, -0x326172a9, RZ ;  /* 0xcd9e8d5718187824 */ /* 0x000fe200078e02ff */
[----:B------:R-:W-:Y:S01]  /*4b60*/  LOP3.LUT R21, R23, UR8, R6, 0x96, !PT ;  /* 0x0000000817157c12 */ /* 0x000fe2000f8e9606 */
[----:B------:R-:W-:Y:S01]  /*4b70*/  FFMA.FTZ R6, R31, UR10, -R2 ;  /* 0x0000000a1f067c23 */ /* 0x000fe20008010802 */
[----:B------:R-:W-:Y:S01]  /*4b80*/  LOP3.LUT R26, R59, UR8, R8, 0x96, !PT ;  /* 0x000000083b1a7c12 */ /* 0x000fe2000f8e9608 */
[----:B------:R-:W-:Y:S01]  /*4b90*/  IMAD.WIDE.U32 R8, R7, -0x2daee0ad, RZ ;  /* 0xd2511f5307087825 */ /* 0x000fe200078e00ff */
[----:B------:R-:W-:Y:S01]  /*4ba0*/  UIADD3 UR6, UR25, -0x126145ec, URZ ;  /* 0xed9eba1419067890 */ /* 0x000fe2000fffe03f */
[----:B------:R3:W-:Y:S02]  /*4bb0*/  MUFU.EX2 R116, R6 ;  /* 0x0000000600747308 */ /* 0x0007e40000000800 */
[----:B------:R-:W-:Y:S01]  /*4bc0*/  IMAD.WIDE.U32 R60, R26, -0x2daee0ad, RZ ;  /* 0xd2511f531a3c7825 */ /* 0x000fe200078e00ff */
[----:B------:R-:W-:-:S03]  /*4bd0*/  LOP3.LUT R13, R9, UR7, R10, 0x96, !PT ;  /* 0x00000007090d7c12 */ /* 0x000fc6000f8e960a */
[----:B--2---:R-:W-:Y:S01]  /*4be0*/  FFMA.FTZ R3, R84, UR10, -R2 ;  /* 0x0000000a54037c23 */ /* 0x004fe20008010802 */
[----:B------:R-:W-:Y:S01]  /*4bf0*/  LOP3.LUT R10, R9, UR7, R10, 0x96, !PT ;  /* 0x00000007090a7c12 */ /* 0x000fe2000f8e960a */
[----:B------:R-:W-:Y:S02]  /*4c00*/  FFMA.FTZ R9, R33, UR10, -R2 ;  /* 0x0000000a21097c23 */ /* 0x000fe40008010802 */
[----:B------:R2:W-:Y:S01]  /*4c10*/  MUFU.EX2 R104, R3 ;  /* 0x0000000300687308 */ /* 0x0005e20000000800 */
[----:B-1----:R-:W-:Y:S01]  /*4c20*/  FMNMX.FTZ R134, R14, R134, !PT ;  /* 0x000000860e867209 */ /* 0x002fe20007810000 */
[----:B------:R-:W-:-:S04]  /*4c30*/  IMAD.WIDE.U32 R14, R15, -0x326172a9, RZ ;  /* 0xcd9e8d570f0e7825 */ /* 0x000fc800078e00ff */
[----:B------:R-:W1:Y:S01]  /*4c40*/  SHFL.BFLY PT, R27, R134, 0x1, 0x1f ;  /* 0x0c201f00861b7f89 */ /* 0x000e6200000e0000 */
[----:B------:R-:W-:Y:S01]  /*4c50*/  LOP3.LUT R24, R15, UR8, R24, 0x96, !PT ;  /* 0x000000080f187c12 */ /* 0x000fe2000f8e9618 */
[----:B---3--:R-:W-:Y:S01]  /*4c60*/  IMAD.WIDE.U32 R6, R16, -0x2daee0ad, RZ ;  /* 0xd2511f5310067825 */ /* 0x008fe200078e00ff */
[----:B------:R3:W-:Y:S01]  /*4c70*/  MUFU.EX2 R158, R9 ;  /* 0x00000009009e7308 */ /* 0x0007e20000000800 */
[----:B------:R-:W-:Y:S02]  /*4c80*/  UIADD3 UR8, UR24, 0x78dde6e4, URZ ;  /* 0x78dde6e418087890 */ /* 0x000fe4000fffe03f */
[----:B------:R-:W-:Y:S01]  /*4c90*/  IMAD.WIDE.U32 R16, R17, -0x2daee0ad, RZ ;  /* 0xd2511f5311107825 */ /* 0x000fe200078e00ff */
[----:B------:R-:W-:Y:S02]  /*4ca0*/  LOP3.LUT R57, R61, UR6, R6, 0x96, !PT ;  /* 0x000000063d397c12 */ /* 0x000fe4000f8e9606 */
[----:B------:R-:W-:Y:S01]  /*4cb0*/  LOP3.LUT R59, R7, UR7, R20, 0x96, !PT ;  /* 0x00000007073b7c12 */ /* 0x000fe2000f8e9614 */
[----:B--2---:R-:W-:Y:S01]  /*4cc0*/  FFMA.FTZ R3, R30, UR10, -R2 ;  /* 0x0000000a1e037c23 */ /* 0x004fe20008010802 */
[----:B------:R-:W-:Y:S01]  /*4cd0*/  IMAD.WIDE.U32 R20, R21, -0x2daee0ad, RZ ;  /* 0xd2511f5315147825 */ /* 0x000fe200078e00ff */
[----:B------:R-:W-:-:S02]  /*4ce0*/  LOP3.LUT R19, R17, UR6, R8, 0x96, !PT ;  /* 0x0000000611137c12 */ /* 0x000fc4000f8e9608 */
[----:B------:R2:W-:Y:S02]  /*4cf0*/  MUFU.EX2 R103, R3 ;  /* 0x0000000300677308 */ /* 0x0005e40000000800 */
[----:B------:R-:W-:Y:S01]  /*4d00*/  LOP3.LUT R15, R21, UR6, R8, 0x96, !PT ;  /* 0x00000006150f7c12 */ /* 0x000fe2000f8e9608 */
[----:B------:R-:W-:Y:S01]  /*4d10*/  FFMA.FTZ R8, R34, UR10, -R2 ;  /* 0x0000000a22087c23 */ /* 0x000fe20008010802 */
[----:B---3--:R-:W-:Y:S01]  /*4d20*/  LOP3.LUT R9, R7, UR7, R12, 0x96, !PT ;  /* 0x0000000707097c12 */ /* 0x008fe2000f8e960c */
[----:B------:R-:W-:Y:S01]  /*4d30*/  IMAD.WIDE.U32 R12, R13, -0x326172a9, RZ ;  /* 0xcd9e8d570d0c7825 */ /* 0x000fe200078e00ff */
[----:B------:R-:W-:Y:S02]  /*4d40*/  UIADD3 UR7, UR24, 0x1715609d, URZ ;  /* 0x1715609d18077890 */ /* 0x000fe4000fffe03f */
[----:B------:R3:W-:Y:S01]  /*4d50*/  MUFU.EX2 R166, R8 ;  /* 0x0000000800a67308 */ /* 0x0007e20000000800 */
[----:B-1----:R-:W-:Y:S01]  /*4d60*/  FMNMX.FTZ R134, R134, R27, !PT ;  /* 0x0000001b86867209 */ /* 0x002fe20007810000 */
[----:B------:R-:W-:Y:S01]  /*4d70*/  IMAD.WIDE.U32 R52, R15, -0x326172a9, RZ ;  /* 0xcd9e8d570f347825 */ /* 0x000fe200078e00ff */
[----:B------:R-:W-:-:S02]  /*4d80*/  LOP3.LUT R7, R13, UR8, R22, 0x96, !PT ;  /* 0x000000080d077c12 */ /* 0x000fc4000f8e9616 */
[----:B------:R-:W-:Y:S02]  /*4d90*/  FSETP.NEU.FTZ.AND P0, PT, R134, -INF , PT ;  /* 0xff8000008600780b */ /* 0x000fe40003f1d000 */
[----:B------:R-:W-:Y:S01]  /*4da0*/  LOP3.LUT R51, R53, UR7, R12, 0x96, !PT ;  /* 0x0000000735337c12 */ /* 0x000fe2000f8e960c */
[----:B------:R-:W-:Y:S01]  /*4db0*/  IMAD.WIDE.U32 R54, R7, -0x2daee0ad, RZ ;  /* 0xd2511f5307367825 */ /* 0x000fe200078e00ff */
[----:B--2---:R-:W-:-:S03]  /*4dc0*/  FMNMX.FTZ R3, R11, R25, !PT ;  /* 0x000000190b037209 */ /* 0x004fc60007810000 */
[----:B------:R-:W-:Y:S01]  /*4dd0*/  FFMA.FTZ R11, R32, UR10, -R2 ;  /* 0x0000000a200b7c23 */ /* 0x000fe20008010802 */
[----:B------:R-:W-:Y:S01]  /*4de0*/  IMAD.WIDE.U32 R24, R24, -0x2daee0ad, RZ ;  /* 0xd2511f5318187825 */ /* 0x000fe200078e00ff */
[----:B------:R-:W1:Y:S02]  /*4df0*/  SHFL.BFLY PT, R28, R3, 0x1, 0x1f ;  /* 0x0c201f00031c7f89 */ /* 0x000e6400000e0000 */
[----:B------:R2:W4:Y:S02]  /*4e00*/  MUFU.EX2 R65, R11 ;  /* 0x0000000b00417308 */ /* 0x0005240000000800 */
[----:B------:R-:W-:Y:S01]  /*4e10*/  LOP3.LUT R23, R25, UR6, R6, 0x96, !PT ;  /* 0x0000000619177c12 */ /* 0x000fe2000f8e9606 */
[--C-:B------:R-:W-:Y:S01]  /*4e20*/  FFMA.FTZ R6, R35, UR10, -R2.reuse ;  /* 0x0000000a23067c23 */ /* 0x100fe20008010802 */
[----:B------:R-:W-:Y:S01]  /*4e30*/  FFMA.FTZ R2, R36, UR10, -R2 ;  /* 0x0000000a24027c23 */ /* 0x000fe20008010802 */
[----:B---3--:R-:W-:Y:S01]  /*4e40*/  IMAD.WIDE.U32 R8, R9, -0x326172a9, RZ ;  /* 0xcd9e8d5709087825 */ /* 0x008fe200078e00ff */
[----:B------:R-:W-:-:S02]  /*4e50*/  UIADD3 UR6, UR25, -0x56f99767, URZ ;  /* 0xa906689919067890 */ /* 0x000fc4000fffe03f */
[----:B------:R3:W-:Y:S01]  /*4e60*/  MUFU.EX2 R120, R6 ;  /* 0x0000000600787308 */ /* 0x0007e20000000800 */
[----:B------:R-:W-:Y:S01]  /*4e70*/  IMAD.WIDE.U32 R22, R23, -0x326172a9, RZ ;  /* 0xcd9e8d5717167825 */ /* 0x000fe200078e00ff */
[----:B------:R-:W-:-:S04]  /*4e80*/  LOP3.LUT R17, R9, UR8, R14, 0x96, !PT ;  /* 0x0000000809117c12 */ /* 0x000fc8000f8e960e */
[----:B------:R-:W-:Y:S02]  /*4e90*/  LOP3.LUT R15, R23, UR7, R8, 0x96, !PT ;  /* 0x00000007170f7c12 */ /* 0x000fe4000f8e9608 */
[----:B------:R5:W-:Y:S01]  /*4ea0*/  MUFU.EX2 R113, R2 ;  /* 0x0000000200717308 */ /* 0x000be20000000800 */
[----:B--2---:R-:W-:Y:S01]  /*4eb0*/  IMAD.WIDE.U32 R10, R10, -0x326172a9, RZ ;  /* 0xcd9e8d570a0a7825 */ /* 0x004fe200078e00ff */
[----:B----4-:R-:W-:-:S04]  /*4ec0*/  F2FP.F16.F32.PACK_AB R0, R65, R116 ;  /* 0x000000744100723e */ /* 0x010fc800000000ff */
[----:B------:R-:W-:Y:S01]  /*4ed0*/  LOP3.LUT R13, R11, UR8, R18, 0x96, !PT ;  /* 0x000000080b0d7c12 */ /* 0x000fe2000f8e9612 */
[----:B------:R-:W-:Y:S01]  /*4ee0*/  IMAD.WIDE.U32 R18, R19, -0x326172a9, RZ ;  /* 0xcd9e8d5713127825 */ /* 0x000fe200078e00ff */
[----:B-1----:R-:W-:-:S03]  /*4ef0*/  FMNMX.FTZ R3, R3, R28, !PT ;  /* 0x0000001c03037209 */ /* 0x002fc60007810000 */
[----:B---3--:R-:W-:Y:S01]  /*4f00*/  FMUL.FTZ R6, R134, UR10 ;  /* 0x0000000a86067c20 */ /* 0x008fe20008410000 */
[----:B------:R-:W-:Y:S01]  /*4f10*/  PRMT R217, R0, 0x7610, R217 ;  /* 0x0000761000d97816 */ /* 0x000fe200000000d9 */
[----:B------:R-:W-:Y:S01]  /*4f20*/  IMAD.WIDE.U32 R12, R13, -0x2daee0ad, RZ ;  /* 0xd2511f530d0c7825 */ /* 0x000fe200078e00ff */
[----:B------:R-:W-:Y:S02]  /*4f30*/  LOP3.LUT R11, R19, UR7, R10, 0x96, !PT ;  /* 0x00000007130b7c12 */ /* 0x000fe4000f8e960a */
[----:B------:R-:W-:Y:S02]  /*4f40*/  FSEL R6, R6, RZ, P0 ;  /* 0x000000ff06067208 */ /* 0x000fe40000000000 */
[----:B------:R-:W-:Y:S01]  /*4f50*/  FSETP.NEU.FTZ.AND P0, PT, R3, -INF , PT ;  /* 0xff8000000300780b */ /* 0x000fe20003f1d000 */
[----:B------:R-:W-:Y:S01]  /*4f60*/  IMAD.WIDE.U32 R8, R11, -0x2daee0ad, RZ ;  /* 0xd2511f530b087825 */ /* 0x000fe200078e00ff */
[----:B------:R-:W-:-:S03]  /*4f70*/  LOP3.LUT R16, R13, UR6, R16, 0x96, !PT ;  /* 0x000000060d107c12 */ /* 0x000fc6000f8e9610 */
[--C-:B-----5:R-:W-:Y:S01]  /*4f80*/  FFMA.FTZ R2, R86, UR10, -R6.reuse ;  /* 0x0000000a56027c23 */ /* 0x120fe20008010806 */
[--C-:B------:R-:W-:Y:S01]  /*4f90*/  FFMA.FTZ R7, R38, UR10, -R6.reuse ;  /* 0x0000000a26077c23 */ /* 0x100fe20008010806 */
[--C-:B------:R-:W-:Y:S01]  /*4fa0*/  FFMA.FTZ R10, R56, UR10, -R6.reuse ;  /* 0x0000000a380a7c23 */ /* 0x100fe20008010806 */
[--C-:B------:R-:W-:Y:S01]  /*4fb0*/  FFMA.FTZ R13, R42, UR10, -R6.reuse ;  /* 0x0000000a2a0d7c23 */ /* 0x100fe20008010806 */
[----:B------:R1:W-:Y:S01]  /*4fc0*/  MUFU.EX2 R102, R2 ;  /* 0x0000000200667308 */ /* 0x0003e20000000800 */
[--C-:B------:R-:W-:Y:S01]  /*4fd0*/  FFMA.FTZ R14, R39, UR10, -R6.reuse ;  /* 0x0000000a270e7c23 */ /* 0x100fe20008010806 */
[--C-:B------:R-:W-:Y:S01]  /*4fe0*/  FFMA.FTZ R26, R37, UR10, -R6.reuse ;  /* 0x0000000a251a7c23 */ /* 0x100fe20008010806 */
[----:B------:R-:W-:Y:S01]  /*4ff0*/  FFMA.FTZ R27, R41, UR10, -R6 ;  /* 0x0000000a291b7c23 */ /* 0x000fe20008010806 */
[----:B------:R-:W-:Y:S02]  /*5000*/  LOP3.LUT R38, R55, UR6, R20, 0x96, !PT ;  /* 0x0000000637267c12 */ /* 0x000fe4000f8e9614 */
[----:B------:R-:W-:-:S02]  /*5010*/  LOP3.LUT R12, R9, UR9, R12, 0x96, !PT ;  /* 0x00000009090c7c12 */ /* 0x000fc4000f8e960c */
[----:B------:R2:W-:Y:S01]  /*5020*/  MUFU.EX2 R101, R7 ;  /* 0x0000000700657308 */ /* 0x0005e20000000800 */
[----:B------:R-:W-:Y:S02]  /*5030*/  LOP3.LUT R25, R8, 0xff, RZ, 0xc0, !PT ;  /* 0x000000ff08197812 */ /* 0x000fe400078ec0ff */
[----:B------:R-:W-:Y:S02]  /*5040*/  SHF.R.U32.HI R21, RZ, 0x18, R8 ;  /* 0x00000018ff157819 */ /* 0x000fe40000011608 */
[----:B------:R-:W-:Y:S02]  /*5050*/  PRMT R216, R0, 0x7632, R216 ;  /* 0x0000763200d87816 */ /* 0x000fe400000000d8 */
[----:B------:R-:W-:Y:S01]  /*5060*/  F2FP.F16.F32.PACK_AB R0, R166, R158 ;  /* 0x0000009ea600723e */ /* 0x000fe200000000ff */
[----:B------:R3:W4:Y:S01]  /*5070*/  MUFU.EX2 R66, R10 ;  /* 0x0000000a00427308 */ /* 0x0007220000000800 */
[----:B-1----:R-:W-:Y:S02]  /*5080*/  FMUL.FTZ R2, R3, UR10 ;  /* 0x0000000a03027c20 */ /* 0x002fe40008410000 */
[----:B------:R-:W-:-:S02]  /*5090*/  PRMT R213, R0, 0x7610, R213 ;  /* 0x0000761000d57816 */ /* 0x000fc400000000d5 */
[----:B------:R-:W-:Y:S02]  /*50a0*/  PRMT R212, R0, 0x7632, R212 ;  /* 0x0000763200d47816 */ /* 0x000fe400000000d4 */
[----:B------:R-:W-:Y:S01]  /*50b0*/  FSEL R2, R2, RZ, P0 ;  /* 0x000000ff02027208 */ /* 0x000fe20000000000 */
[----:B------:R1:W-:Y:S01]  /*50c0*/  MUFU.EX2 R159, R13 ;  /* 0x0000000d009f7308 */ /* 0x0003e20000000800 */
[----:B--2---:R-:W-:-:S03]  /*50d0*/  FFMA.FTZ R7, R50, UR10, -R6 ;  /* 0x0000000a32077c23 */ /* 0x004fc60008010806 */
[--C-:B------:R-:W-:Y:S01]  /*50e0*/  FFMA.FTZ R28, R87, UR10, -R2.reuse ;  /* 0x0000000a571c7c23 */ /* 0x100fe20008010802 */
[--C-:B------:R-:W-:Y:S01]  /*50f0*/  FFMA.FTZ R29, R47, UR10, -R2.reuse ;  /* 0x0000000a2f1d7c23 */ /* 0x100fe20008010802 */
[--C-:B------:R-:W-:Y:S01]  /*5100*/  FFMA.FTZ R32, R48, UR10, -R2.reuse ;  /* 0x0000000a30207c23 */ /* 0x100fe20008010802 */
[----:B------:R-:W-:Y:S01]  /*5110*/  FFMA.FTZ R33, R46, UR10, -R2 ;  /* 0x0000000a2e217c23 */ /* 0x000fe20008010802 */
[----:B------:R2:W5:Y:S01]  /*5120*/  MUFU.EX2 R157, R7 ;  /* 0x00000007009d7308 */ /* 0x0005620000000800 */
[----:B---3--:R-:W-:-:S04]  /*5130*/  IMAD.WIDE.U32 R10, R17, -0x2daee0ad, RZ ;  /* 0xd2511f53110a7825 */ /* 0x008fc800078e00ff */
[--C-:B------:R-:W-:Y:S01]  /*5140*/  FFMA.FTZ R34, R45, UR10, -R2.reuse ;  /* 0x0000000a2d227c23 */ /* 0x100fe20008010802 */
[--C-:B------:R-:W-:Y:S01]  /*5150*/  FFMA.FTZ R35, R44, UR10, -R2.reuse ;  /* 0x0000000a2c237c23 */ /* 0x100fe20008010802 */
[--C-:B------:R-:W-:Y:S01]  /*5160*/  FFMA.FTZ R36, R43, UR10, -R2.reuse ;  /* 0x0000000a2b247c23 */ /* 0x100fe20008010802 */
[----:B------:R-:W-:Y:S01]  /*5170*/  FFMA.FTZ R40, R40, UR10, -R2 ;  /* 0x0000000a28287c23 */ /* 0x000fe20008010802 */
[----:B------:R-:W-:Y:S01]  /*5180*/  LOP3.LUT R24, R11, UR6, R24, 0x96, !PT ;  /* 0x000000060b187c12 */ /* 0x000fe2000f8e9618 */
[----:B------:R-:W-:Y:S01]  /*5190*/  UIADD3 UR10, UR24, -0x4ab325aa, URZ ;  /* 0xb54cda56180a7890 */ /* 0x000fe2000fffe03f */
[----:B------:R-:W-:Y:S01]  /*51a0*/  SHF.R.U32.HI R2, RZ, 0x10, R8 ;  /* 0x00000010ff027819 */ /* 0x000fe20000011608 */
[----:B------:R3:W-:Y:S01]  /*51b0*/  MUFU.EX2 R167, R14 ;  /* 0x0000000e00a77308 */ /* 0x0007e20000000800 */
[----:B-1----:R-:W-:Y:S01]  /*51c0*/  LOP3.LUT R13, R8, 0xffff, RZ, 0xc0, !PT ;  /* 0x0000ffff080d7812 */ /* 0x002fe200078ec0ff */
[----:B------:R-:W-:Y:S01]  /*51d0*/  IMAD.WIDE.U32 R8, R16, -0x326172a9, RZ ;  /* 0xcd9e8d5710087825 */ /* 0x000fe200078e00ff */
[----:B------:R-:W-:-:S02]  /*51e0*/  LOP3.LUT R2, R2, 0xff, RZ, 0xc0, !PT ;  /* 0x000000ff02027812 */ /* 0x000fc400078ec0ff */
[----:B------:R-:W-:Y:S02]  /*51f0*/  SHF.R.U32.HI R13, RZ, 0x8, R13 ;  /* 0x00000008ff0d7819 */ /* 0x000fe4000001160d */
[----:B------:R-:W-:Y:S01]  /*5200*/  PRMT R30, R2, 0x5410, R21 ;  /* 0x00005410021e7816 */ /* 0x000fe20000000015 */
[----:B--2---:R-:W-:Y:S01]  /*5210*/  IMAD.WIDE.U32 R6, R15, -0x2daee0ad, RZ ;  /* 0xd2511f530f067825 */ /* 0x004fe200078e00ff */
[----:B------:R1:W-:Y:S01]  /*5220*/  MUFU.EX2 R107, R26 ;  /* 0x0000001a006b7308 */ /* 0x0003e20000000800 */
[--C-:B------:R-:W-:Y:S02]  /*5230*/  SHF.R.U32.HI R16, RZ, 0x10, R8.reuse ;  /* 0x00000010ff107819 */ /* 0x100fe40000011608 */
[----:B------:R-:W-:Y:S02]  /*5240*/  SHF.R.U32.HI R15, RZ, 0x18, R8 ;  /* 0x00000018ff0f7819 */ /* 0x000fe40000011608 */
[----:B------:R-:W-:Y:S02]  /*5250*/  LOP3.LUT R11, R7, UR9, R10, 0x96, !PT ;  /* 0x00000009070b7c12 */ /* 0x000fe4000f8e960a */
[C---:B------:R-:W-:Y:S01]  /*5260*/  LOP3.LUT R17, R6.reuse, 0xffff, RZ, 0xc0, !PT ;  /* 0x0000ffff06117812 */ /* 0x040fe200078ec0ff */
[----:B------:R2:W-:Y:S01]  /*5270*/  MUFU.EX2 R114, R27 ;  /* 0x0000001b00727308 */ /* 0x0005e20000000800 */
[----:B------:R-:W-:-:S02]  /*5280*/  LOP3.LUT R23, R6, 0xff, RZ, 0xc0, !PT ;  /* 0x000000ff06177812 */ /* 0x000fc400078ec0ff */
[--C-:B------:R-:W-:Y:S02]  /*5290*/  SHF.R.U32.HI R19, RZ, 0x10, R6.reuse ;  /* 0x00000010ff137819 */ /* 0x100fe40000011606 */
[----:B------:R-:W-:Y:S01]  /*52a0*/  SHF.R.U32.HI R20, RZ, 0x18, R6 ;  /* 0x00000018ff147819 */ /* 0x000fe20000011606 */
[----:B------:R-:W-:Y:S01]  /*52b0*/  IMAD.WIDE.U32 R6, R24, -0x326172a9, RZ ;  /* 0xcd9e8d5718067825 */ /* 0x000fe200078e00ff */
[----:B---3--:R-:W-:Y:S01]  /*52c0*/  LOP3.LUT R14, R8, 0xffff, RZ, 0xc0, !PT ;  /* 0x0000ffff080e7812 */ /* 0x008fe200078ec0ff */
[----:B------:R-:W-:Y:S01]  /*52d0*/  MUFU.EX2 R121, R36 ;  /* 0x0000002400797308 */ /* 0x000fe20000000800 */
[----:B------:R-:W-:Y:S02]  /*52e0*/  LOP3.LUT R10, R9, UR10, R18, 0x96, !PT ;  /* 0x0000000a090a7c12 */ /* 0x000fe4000f8e9612 */
[----:B------:R-:W-:Y:S02]  /*52f0*/  LOP3.LUT R21, R6, 0xffff, RZ, 0xc0, !PT ;  /* 0x0000ffff06157812 */ /* 0x000fe400078ec0ff */
[----:B------:R-:W-:-:S02]  /*5300*/  SHF.R.U32.HI R24, RZ, 0x10, R6 ;  /* 0x00000010ff187819 */ /* 0x000fc40000011606 */
[----:B-1----:R-:W-:Y:S01]  /*5310*/  SHF.R.U32.HI R26, RZ, 0x18, R6 ;  /* 0x00000018ff1a7819 */ /* 0x002fe20000011606 */
[----:B------:R-:W1:Y:S01]  /*5320*/  MUFU.EX2 R115, R40 ;  /* 0x0000002800737308 */ /* 0x000e620000000800 */
[----:B--2---:R-:W-:Y:S02]  /*5330*/  LOP3.LUT R27, R6, 0xff, RZ, 0xc0, !PT ;  /* 0x000000ff061b7812 */ /* 0x004fe400078ec0ff */
[----:B------:R-:W-:Y:S02]  /*5340*/  LOP3.LUT R6, R12, 0xffff, RZ, 0xc0, !PT ;  /* 0x0000ffff0c067812 */ /* 0x000fe400078ec0ff */
[----:B------:R-:W-:Y:S02]  /*5350*/  LOP3.LUT R18, R8, 0xff, RZ, 0xc0, !PT ;  /* 0x000000ff08127812 */ /* 0x000fe400078ec0ff */
[----:B------:R-:W-:Y:S01]  /*5360*/  SHF.R.U32.HI R14, RZ, 0x8, R14 ;  /* 0x00000008ff0e7819 */ /* 0x000fe2000001160e */
[----:B------:R-:W-:Y:S01]  /*5370*/  MUFU.EX2 R100, R28 ;  /* 0x0000001c00647308 */ /* 0x000fe20000000800 */
[----:B------:R-:W-:-:S02]  /*5380*/  LOP3.LUT R2, R7, UR10, R22, 0x96, !PT ;  /* 0x0000000a07027c12 */ /* 0x000fc4000f8e9616 */
[----:B------:R-:W-:Y:S02]  /*5390*/  SHF.R.U32.HI R8, RZ, 0x8, R17 ;  /* 0x00000008ff087819 */ /* 0x000fe40000011611 */
[----:B------:R-:W-:Y:S02]  /*53a0*/  LOP3.LUT R9, R12, 0xff, RZ, 0xc0, !PT ;  /* 0x000000ff0c097812 */ /* 0x000fe400078ec0ff */
[----:B------:R-:W-:Y:S01]  /*53b0*/  SHF.R.U32.HI R6, RZ, 0x8, R6 ;  /* 0x00000008ff067819 */ /* 0x000fe20000011606 */
[----:B------:R-:W2:Y:S01]  /*53c0*/  MUFU.EX2 R61, R29 ;  /* 0x0000001d003d7308 */ /* 0x000ea20000000800 */
[----:B------:R-:W-:Y:S02]  /*53d0*/  PRMT R31, R25, 0x5410, R13 ;  /* 0x00005410191f7816 */ /* 0x000fe4000000000d */
[----:B------:R-:W-:Y:S01]  /*53e0*/  LOP3.LUT R7, R19, 0xff, RZ, 0xc0, !PT ;  /* 0x000000ff13077812 */ /* 0x000fe200078ec0ff */
[----:B------:R-:W-:Y:S01]  /*53f0*/  IMAD.U32 R19, RZ, RZ, UR5 ;  /* 0x00000005ff137e24 */ /* 0x000fe2000f8e00ff */
[----:B------:R-:W-:-:S02]  /*5400*/  LOP3.LUT R13, R16, 0xff, RZ, 0xc0, !PT ;  /* 0x000000ff100d7812 */ /* 0x000fc400078ec0ff */
[----:B------:R-:W-:Y:S01]  /*5410*/  PRMT R22, R18, 0x5410, R14 ;  /* 0x0000541012167816 */ /* 0x000fe2000000000e */
[----:B------:R-:W-:Y:S01]  /*5420*/  MUFU.EX2 R156, R32 ;  /* 0x00000020009c7308 */ /* 0x000fe20000000800 */
[----:B------:R-:W-:Y:S02]  /*5430*/  PRMT R25, R23, 0x5410, R8 ;  /* 0x0000541017197816 */ /* 0x000fe40000000008 */
[----:B------:R-:W-:Y:S02]  /*5440*/  PRMT R18, R9, 0x5410, R6 ;  /* 0x0000541009127816 */ /* 0x000fe40000000006 */
[----:B------:R-:W-:Y:S02]  /*5450*/  PRMT R23, R7, 0x5410, R20 ;  /* 0x0000541007177816 */ /* 0x000fe40000000014 */
[----:B------:R-:W-:Y:S01]  /*5460*/  SHF.R.U32.HI R9, RZ, 0x10, R12 ;  /* 0x00000010ff097819 */ /* 0x000fe2000001160c */
[----:B------:R-:W3:Y:S01]  /*5470*/  MUFU.EX2 R123, R33 ;  /* 0x00000021007b7308 */ /* 0x000ee20000000800 */
[----:B------:R-:W-:-:S02]  /*5480*/  PRMT R20, R13, 0x5410, R15 ;  /* 0x000054100d147816 */ /* 0x000fc4000000000f */
[C---:B------:R-:W-:Y:S02]  /*5490*/  LOP3.LUT R7, R11.reuse, 0xffff, RZ, 0xc0, !PT ;  /* 0x0000ffff0b077812 */ /* 0x040fe400078ec0ff */
[----:B------:R-:W-:Y:S02]  /*54a0*/  SHF.R.U32.HI R16, RZ, 0x18, R12 ;  /* 0x00000018ff107819 */ /* 0x000fe4000001160c */
[----:B------:R-:W-:Y:S01]  /*54b0*/  LOP3.LUT R15, R11, 0xff, RZ, 0xc0, !PT ;  /* 0x000000ff0b0f7812 */ /* 0x000fe200078ec0ff */
[----:B------:R-:W-:Y:S01]  /*54c0*/  MUFU.EX2 R164, R34 ;  /* 0x0000002200a47308 */ /* 0x000fe20000000800 */
[--C-:B------:R-:W-:Y:S02]  /*54d0*/  SHF.R.U32.HI R8, RZ, 0x10, R11.reuse ;  /* 0x00000010ff087819 */ /* 0x100fe4000001160b */
[----:B------:R-:W-:Y:S02]  /*54e0*/  SHF.R.U32.HI R13, RZ, 0x18, R11 ;  /* 0x00000018ff0d7819 */ /* 0x000fe4000001160b */
[----:B------:R-:W-:-:S02]  /*54f0*/  LOP3.LUT R6, R10, 0xffff, RZ, 0xc0, !PT ;  /* 0x0000ffff0a067812 */ /* 0x000fc400078ec0ff */
[----:B------:R-:W-:Y:S01]  /*5500*/  LOP3.LUT R14, R10, 0xff, RZ, 0xc0, !PT ;  /* 0x000000ff0a0e7812 */ /* 0x000fe200078ec0ff */
[----:B------:R4:W3:Y:S01]  /*5510*/  MUFU.EX2 R118, R35 ;  /* 0x0000002300767308 */ /* 0x0008e20000000800 */
[--C-:B------:R-:W-:Y:S02]  /*5520*/  SHF.R.U32.HI R12, RZ, 0x10, R10.reuse ;  /* 0x00000010ff0c7819 */ /* 0x100fe4000001160a */
[----:B------:R-:W-:Y:S02]  /*5530*/  SHF.R.U32.HI R11, RZ, 0x18, R10 ;  /* 0x00000018ff0b7819 */ /* 0x000fe4000001160a */
[----:B------:R-:W-:Y:S02]  /*5540*/  LOP3.LUT R10, R9, 0xff, RZ, 0xc0, !PT ;  /* 0x000000ff090a7812 */ /* 0x000fe400078ec0ff */
[----:B------:R-:W-:Y:S02]  /*5550*/  SHF.R.U32.HI R9, RZ, 0x8, R7 ;  /* 0x00000008ff097819 */ /* 0x000fe40000011607 */
[----:B------:R-:W-:-:S02]  /*5560*/  LOP3.LUT R8, R8, 0xff, RZ, 0xc0, !PT ;  /* 0x000000ff08087812 */ /* 0x000fc400078ec0ff */
[----:B------:R-:W-:Y:S02]  /*5570*/  SHF.R.U32.HI R7, RZ, 0x8, R6 ;  /* 0x00000008ff077819 */ /* 0x000fe40000011606 */
[----:B------:R-:W-:Y:S02]  /*5580*/  LOP3.LUT R6, R12, 0xff, RZ, 0xc0, !PT ;  /* 0x000000ff0c067812 */ /* 0x000fe400078ec0ff */
[----:B------:R-:W-:Y:S02]  /*5590*/  PRMT R17, R10, 0x5410, R16 ;  /* 0x000054100a117816 */ /* 0x000fe40000000010 */
[----:B------:R-:W-:Y:S01]  /*55a0*/  PRMT R16, R15, 0x5410, R9 ;  /* 0x000054100f107816 */ /* 0x000fe20000000009 */
[----:B----4-:R-:W-:Y:S01]  /*55b0*/  LDSM.16.MT88.4 R32, [R190+0xb000] ;  /* 0x00b00000be20783b */ /* 0x010fe20000004200 */
[----:B------:R-:W-:Y:S02]  /*55c0*/  PRMT R15, R8, 0x5410, R13 ;  /* 0x00005410080f7816 */ /* 0x000fe4000000000d */
[----:B------:R-:W-:-:S02]  /*55d0*/  PRMT R13, R6, 0x5410, R11 ;  /* 0x00005410060d7816 */ /* 0x000fc4000000000b */
[----:B------:R-:W-:Y:S02]  /*55e0*/  LOP3.LUT R6, R2, 0xffff, RZ, 0xc0, !PT ;  /* 0x0000ffff02067812 */ /* 0x000fe400078ec0ff */
[----:B------:R-:W-:Y:S02]  /*55f0*/  SHF.R.U32.HI R8, RZ, 0x10, R2 ;  /* 0x00000010ff087819 */ /* 0x000fe40000011602 */
[----:B------:R-:W-:Y:S02]  /*5600*/  LOP3.LUT R9, R24, 0xff, RZ, 0xc0, !PT ;  /* 0x000000ff18097812 */ /* 0x000fe400078ec0ff */
[----:B------:R-:W-:Y:S02]  /*5610*/  PRMT R14, R14, 0x5410, R7 ;  /* 0x000054100e0e7816 */ /* 0x000fe40000000007 */
[----:B------:R-:W-:Y:S02]  /*5620*/  LOP3.LUT R12, R2, 0xff, RZ, 0xc0, !PT ;  /* 0x000000ff020c7812 */ /* 0x000fe400078ec0ff */
[----:B------:R-:W-:-:S02]  /*5630*/  SHF.R.U32.HI R10, RZ, 0x8, R6 ;  /* 0x00000008ff0a7819 */ /* 0x000fc40000011606 */
[----:B------:R-:W-:Y:S02]  /*5640*/  SHF.R.U32.HI R7, RZ, 0x8, R21 ;  /* 0x00000008ff077819 */ /* 0x000fe40000011615 */
[----:B------:R-:W-:Y:S02]  /*5650*/  SHF.R.U32.HI R11, RZ, 0x18, R2 ;  /* 0x00000018ff0b7819 */ /* 0x000fe40000011602 */
[----:B------:R-:W-:Y:S02]  /*5660*/  LOP3.LUT R8, R8, 0xff, RZ, 0xc0, !PT ;  /* 0x000000ff08087812 */ /* 0x000fe400078ec0ff */
[----:B------:R-:W-:Y:S02]  /*5670*/  LEA R2, R19, UR5, 0x10 ;  /* 0x0000000513027c11 */ /* 0x000fe4000f8e80ff */
[----:B------:R-:W-:Y:S02]  /*5680*/  PRMT R6, R9, 0x5410, R26 ;  /* 0x0000541009067816 */ /* 0x000fe4000000001a */
[----:B------:R-:W-:-:S02]  /*5690*/  PRMT R9, R12, 0x5410, R10 ;  /* 0x000054100c097816 */ /* 0x000fc4000000000a */
[----:B------:R-:W-:Y:S01]  /*56a0*/  PRMT R7, R27, 0x5410, R7 ;  /* 0x000054101b077816 */ /* 0x000fe20000000007 */
[----:B------:R-:W-:Y:S01]  /*56b0*/  IMAD.MOV.U32 R27, RZ, RZ, R66 ;  /* 0x000000ffff1b7224 */ /* 0x000fe200078e0042 */
[----:B------:R-:W-:Y:S02]  /*56c0*/  PRMT R8, R8, 0x5410, R11 ;  /* 0x0000541008087816 */ /* 0x000fe4000000000b */
[--C-:B------:R-:W-:Y:S02]  /*56d0*/  HSET2.LE.AND R10, R22, R2.reuse, PT ;  /* 0x00000002160a7233 */ /* 0x100fe40003803000 */
[--C-:B------:R-:W-:Y:S02]  /*56e0*/  HSET2.LE.AND R26, R23, R2.reuse, PT ;  /* 0x00000002171a7233 */ /* 0x100fe40003803000 */
[--C-:B------:R-:W-:Y:S02]  /*56f0*/  HSET2.LE.AND R11, R20, R2.reuse, PT ;  /* 0x00000002140b7233 */ /* 0x100fe40003803000 */
[----:B------:R-:W-:-:S02]  /*5700*/  HSET2.LE.AND R12, R18, R2, PT ;  /* 0x00000002120c7233 */ /* 0x000fc40003803000 */
[--C-:B------:R-:W-:Y:S02]  /*5710*/  HSET2.LE.AND R22, R16, R2.reuse, PT ;  /* 0x0000000210167233 */ /* 0x100fe40003803000 */
[--C-:B------:R-:W-:Y:S02]  /*5720*/  HSET2.LE.AND R21, R9, R2.reuse, PT ;  /* 0x0000000209157233 */ /* 0x100fe40003803000 */
[--C-:B------:R-:W-:Y:S02]  /*5730*/  HSET2.LE.AND R19, R31, R2.reuse, PT ;  /* 0x000000021f137233 */ /* 0x100fe40003803000 */
[--C-:B------:R-:W-:Y:S02]  /*5740*/  HSET2.LE.AND R24, R30, R2.reuse, PT ;  /* 0x000000021e187233 */ /* 0x100fe40003803000 */
[--C-:B------:R-:W-:Y:S01]  /*5750*/  HSET2.LE.AND R25, R25, R2.reuse, PT ;  /* 0x0000000219197233 */ /* 0x100fe20003803000 */
[----:B------:R-:W-:Y:S01]  /*5760*/  LDSM.16.MT88.4 R28, [R195+0xb000] ;  /* 0x00b00000c31c783b */ /* 0x000fe20000004200 */
[----:B------:R-:W-:-:S02]  /*5770*/  HSET2.LE.AND R17, R17, R2, PT ;  /* 0x0000000211117233 */ /* 0x000fc40003803000 */
[--C-:B------:R-:W-:Y:S02]  /*5780*/  HSET2.LE.AND R23, R15, R2.reuse, PT ;  /* 0x000000020f177233 */ /* 0x100fe40003803000 */
[--C-:B------:R-:W-:Y:S02]  /*5790*/  HSET2.LE.AND R16, R14, R2.reuse, PT ;  /* 0x000000020e107233 */ /* 0x100fe40003803000 */
[--C-:B------:R-:W-:Y:S02]  /*57a0*/  HSET2.LE.AND R13, R13, R2.reuse, PT ;  /* 0x000000020d0d7233 */ /* 0x100fe40003803000 */
[--C-:B------:R-:W-:Y:S02]  /*57b0*/  HSET2.LE.AND R18, R7, R2.reuse, PT ;  /* 0x0000000207127233 */ /* 0x100fe40003803000 */
[--C-:B------:R-:W-:Y:S02]  /*57c0*/  HSET2.LE.AND R20, R6, R2.reuse, PT ;  /* 0x0000000206147233 */ /* 0x100fe40003803000 */
[----:B------:R-:W-:-:S02]  /*57d0*/  HSET2.LE.AND R9, R8, R2, PT ;  /* 0x0000000208097233 */ /* 0x000fc40003803000 */
[----:B------:R-:W-:Y:S02]  /*57e0*/  F2FP.F16.F32.PACK_AB R7, R101, R102 ;  /* 0x000000666507723e */ /* 0x000fe400000000ff */
[----:B-----5:R-:W-:Y:S02]  /*57f0*/  F2FP.F16.F32.PACK_AB R2, R27, R157 ;  /* 0x0000009d1b02723e */ /* 0x020fe400000000ff */
[----:B-1----:R-:W-:Y:S02]  /*5800*/  F2FP.F16.F32.PACK_AB R0, R115, R121 ;  /* 0x000000797300723e */ /* 0x002fe400000000ff */
[C---:B------:R-:W-:Y:S02]  /*5810*/  PRMT R232, R7.reuse, 0x7610, R232 ;  /* 0x0000761007e87816 */ /* 0x040fe400000000e8 */
[----:B------:R-:W-:Y:S02]  /*5820*/  PRMT R234, R7, 0x7632, R234 ;  /* 0x0000763207ea7816 */ /* 0x000fe400000000ea */
[----:B------:R-:W-:-:S02]  /*5830*/  PRMT R235, R2, 0x7610, R235 ;  /* 0x0000761002eb7816 */ /* 0x000fc400000000eb */
[----:B------:R-:W-:Y:S02]  /*5840*/  PRMT R233, R2, 0x7632, R233 ;  /* 0x0000763202e97816 */ /* 0x000fe400000000e9 */
[----:B------:R-:W-:Y:S02]  /*5850*/  F2FP.F16.F32.PACK_AB R6, R105, R106 ;  /* 0x0000006a6906723e */ /* 0x000fe400000000ff */
[----:B------:R-:W-:Y:S02]  /*5860*/  F2FP.F16.F32.PACK_AB R7, R64, R117 ;  /* 0x000000754007723e */ /* 0x000fe400000000ff */
[C---:B------:R-:W-:Y:S02]  /*5870*/  PRMT R138, R0.reuse, 0x7610, R138 ;  /* 0x00007610008a7816 */ /* 0x040fe4000000008a */
[----:B------:R-:W-:Y:S02]  /*5880*/  PRMT R135, R0, 0x7632, R135 ;  /* 0x0000763200877816 */ /* 0x000fe40000000087 */
[----:B------:R-:W-:-:S02]  /*5890*/  PRMT R0, R235, 0x5410, R233 ;  /* 0x00005410eb007816 */ /* 0x000fc400000000e9 */
[C---:B------:R-:W-:Y:S02]  /*58a0*/  PRMT R237, R6.reuse, 0x7632, R237 ;  /* 0x0000763206ed7816 */ /* 0x040fe400000000ed */
[----:B------:R-:W-:Y:S02]  /*58b0*/  PRMT R236, R6, 0x7610, R236 ;  /* 0x0000761006ec7816 */ /* 0x000fe400000000ec */
[C---:B------:R-:W-:Y:S02]  /*58c0*/  PRMT R231, R7.reuse, 0x7632, R231 ;  /* 0x0000763207e77816 */ /* 0x040fe400000000e7 */
[----:B------:R-:W-:Y:S02]  /*58d0*/  PRMT R230, R7, 0x7610, R230 ;  /* 0x0000761007e67816 */ /* 0x000fe400000000e6 */
[----:B------:R-:W-:Y:S02]  /*58e0*/  F2FP.F16.F32.PACK_AB R6, R167, R159 ;  /* 0x0000009fa706723e */ /* 0x000fe400000000ff */
[----:B------:R-:W-:-:S02]  /*58f0*/  LOP3.LUT R14, R10, R0, RZ, 0xc0, !PT ;  /* 0x000000000a0e7212 */ /* 0x000fc400078ec0ff */
[----:B------:R-:W-:Y:S02]  /*5900*/  PRMT R0, R230, 0x5410, R231 ;  /* 0x00005410e6007816 */ /* 0x000fe400000000e7 */
[C---:B------:R-:W-:Y:S02]  /*5910*/  PRMT R229, R6.reuse, 0x7610, R229 ;  /* 0x0000761006e57816 */ /* 0x040fe400000000e5 */
[----:B------:R-:W-:Y:S02]  /*5920*/  PRMT R228, R6, 0x7632, R228 ;  /* 0x0000763206e47816 */ /* 0x000fe400000000e4 */
[----:B------:R-:W-:Y:S02]  /*5930*/  F2FP.F16.F32.PACK_AB R2, R165, R122 ;  /* 0x0000007aa502723e */ /* 0x000fe400000000ff */
[----:B------:R-:W-:Y:S02]  /*5940*/  LOP3.LUT R15, R11, R0, RZ, 0xc0, !PT ;  /* 0x000000000b0f7212 */ /* 0x000fe400078ec0ff */
[----:B------:R-:W-:-:S02]  /*5950*/  PRMT R0, R229, 0x5410, R228 ;  /* 0x00005410e5007816 */ /* 0x000fc400000000e4 */
[C---:B------:R-:W-:Y:S02]  /*5960*/  PRMT R227, R2.reuse, 0x7632, R227 ;  /* 0x0000763202e37816 */ /* 0x040fe400000000e3 */
[----:B------:R-:W-:Y:S02]  /*5970*/  PRMT R226, R2, 0x7610, R226 ;  /* 0x0000761002e27816 */ /* 0x000fe400000000e2 */
[----:B------:R-:W-:Y:S02]  /*5980*/  F2FP.F16.F32.PACK_AB R6, R114, R107 ;  /* 0x0000006b7206723e */ /* 0x000fe400000000ff */
[----:B------:R-:W-:Y:S02]  /*5990*/  LOP3.LUT R128, R12, R0, RZ, 0xc0, !PT ;  /* 0x000000000c807212 */ /* 0x000fe400078ec0ff */
[----:B------:R-:W-:Y:S02]  /*59a0*/  PRMT R0, R226, 0x5410, R227 ;  /* 0x00005410e2007816 */ /* 0x000fe400000000e3 */
[----:B------:R-:W-:-:S02]  /*59b0*/  PRMT R225, R6, 0x7610, R225 ;  /* 0x0000761006e17816 */ /* 0x000fc400000000e1 */
[----:B------:R-:W-:Y:S02]  /*59c0*/  PRMT R224, R6, 0x7632, R224 ;  /* 0x0000763206e07816 */ /* 0x000fe400000000e0 */
[----:B------:R-:W-:Y:S02]  /*59d0*/  LOP3.LUT R129, R17, R0, RZ, 0xc0, !PT ;  /* 0x0000000011817212 */ /* 0x000fe400078ec0ff */
[----:B------:R-:W-:Y:S02]  /*59e0*/  PRMT R0, R225, 0x5410, R224 ;  /* 0x00005410e1007816 */ /* 0x000fe400000000e0 */
[----:B------:R-:W-:Y:S02]  /*59f0*/  F2FP.F16.F32.PACK_AB R2, R112, R119 ;  /* 0x000000777002723e */ /* 0x000fe400000000ff */
[----:B------:R-:W-:Y:S02]  /*5a00*/  LOP3.LUT R130, R19, R0, RZ, 0xc0, !PT ;  /* 0x0000000013827212 */ /* 0x000fe400078ec0ff */
[----:B------:R-:W-:-:S02]  /*5a10*/  PRMT R0, R232, 0x5410, R234 ;  /* 0x00005410e8007816 */ /* 0x000fc400000000ea */
[C---:B------:R-:W-:Y:S02]  /*5a20*/  PRMT R223, R2.reuse, 0x7632, R223 ;  /* 0x0000763202df7816 */ /* 0x040fe400000000df */
[----:B------:R-:W-:Y:S02]  /*5a30*/  PRMT R222, R2, 0x7610, R222 ;  /* 0x0000761002de7816 */ /* 0x000fe400000000de */
[----:B--2---:R-:W-:Y:S02]  /*5a40*/  F2FP.F16.F32.PACK_AB R2, R61, R100 ;  /* 0x000000643d02723e */ /* 0x004fe400000000ff */
[----:B------:R-:W-:Y:S01]  /*5a50*/  LOP3.LUT R12, R16, R0, RZ, 0xc0, !PT ;  /* 0x00000000100c7212 */ /* 0x000fe200078ec0ff */
[----:B------:R-:W-:Y:S01]  /*5a60*/  IMAD.WIDE.U32 R16, R59, -0x326172a9, RZ ;  /* 0xcd9e8d573b107825 */ /* 0x000fe200078e00ff */
[----:B------:R-:W-:Y:S02]  /*5a70*/  PRMT R0, R236, 0x5410, R237 ;  /* 0x00005410ec007816 */ /* 0x000fe400000000ed */
[----:B------:R-:W-:-:S02]  /*5a80*/  PRMT R219, R2, 0x7632, R219 ;  /* 0x0000763202db7816 */ /* 0x000fc400000000db */
[----:B------:R-:W-:Y:S02]  /*5a90*/  PRMT R218, R2, 0x7610, R218 ;  /* 0x0000761002da7816 */ /* 0x000fe400000000da */
[----:B---3--:R-:W-:Y:S02]  /*5aa0*/  F2FP.F16.F32.PACK_AB R2, R123, R156 ;  /* 0x0000009c7b02723e */ /* 0x008fe400000000ff */
[----:B------:R-:W-:Y:S02]  /*5ab0*/  LOP3.LUT R13, R13, R0, RZ, 0xc0, !PT ;  /* 0x000000000d0d7212 */ /* 0x000fe400078ec0ff */
[----:B------:R-:W-:Y:S02]  /*5ac0*/  PRMT R0, R217, 0x5410, R216 ;  /* 0x00005410d9007816 */ /* 0x000fe400000000d8 */
[C---:B------:R-:W-:Y:S02]  /*5ad0*/  PRMT R215, R2.reuse, 0x7632, R215 ;  /* 0x0000763202d77816 */ /* 0x040fe400000000d7 */
[----:B------:R-:W-:Y:S01]  /*5ae0*/  PRMT R214, R2, 0x7610, R214 ;  /* 0x0000761002d67816 */ /* 0x000fe200000000d6 */
[----:B------:R-:W-:Y:S01]  /*5af0*/  HMMA.16816.F32 R144, R12, R176, RZ ;  /* 0x000000b00c90723c */ /* 0x000fe200000018ff */
[----:B------:R-:W-:-:S02]  /*5b00*/  F2FP.F16.F32.PACK_AB R7, R103, R104 ;  /* 0x000000686707723e */ /* 0x000fc400000000ff */
[----:B------:R-:W-:Y:S02]  /*5b10*/  LOP3.LUT R10, R18, R0, RZ, 0xc0, !PT ;  /* 0x00000000120a7212 */ /* 0x000fe400078ec0ff */
[----:B------:R-:W-:Y:S01]  /*5b20*/  PRMT R0, R214, 0x5410, R215 ;  /* 0x00005410d6007816 */ /* 0x000fe200000000d7 */
[C---:B------:R-:W-:Y:S01]  /*5b30*/  HMMA.16816.F32 R152, R12.reuse, R140, RZ ;  /* 0x0000008c0c98723c */ /* 0x040fe200000018ff */
[C---:B------:R-:W-:Y:S02]  /*5b40*/  PRMT R221, R7.reuse, 0x7610, R221 ;  /* 0x0000761007dd7816 */ /* 0x040fe400000000dd */
[----:B------:R-:W-:Y:S02]  /*5b50*/  PRMT R220, R7, 0x7632, R220 ;  /* 0x0000763207dc7816 */ /* 0x000fe400000000dc */
[----:B------:R-:W-:Y:S01]  /*5b60*/  LOP3.LUT R11, R20, R0, RZ, 0xc0, !PT ;  /* 0x00000000140b7212 */ /* 0x000fe200078ec0ff */
[----:B------:R-:W-:Y:S01]  /*5b70*/  HMMA.16816.F32 R84, R12, R172, RZ ;  /* 0x000000ac0c54723c */ /* 0x000fe200000018ff */
[----:B------:R-:W-:-:S02]  /*5b80*/  PRMT R0, R221, 0x5410, R220 ;  /* 0x00005410dd007816 */ /* 0x000fc400000000dc */
[----:B------:R-:W-:Y:S02]  /*5b90*/  F2FP.F16.F32.PACK_AB R2, R113, R120 ;  /* 0x000000787102723e */ /* 0x000fe400000000ff */
[----:B------:R-:W-:Y:S02]  /*5ba0*/  LOP3.LUT R8, R21, R0, RZ, 0xc0, !PT ;  /* 0x0000000015087212 */ /* 0x000fe400078ec0ff */
[----:B------:R-:W-:Y:S02]  /*5bb0*/  PRMT R0, R218, 0x5410, R219 ;  /* 0x00005410da007816 */ /* 0x000fe400000000db */
[----:B------:R-:W-:Y:S02]  /*5bc0*/  F2FP.F16.F32.PACK_AB R6, R118, R164 ;  /* 0x000000a47606723e */ /* 0x000fe400000000ff */
[----:B------:R-:W-:Y:S02]  /*5bd0*/  LOP3.LUT R9, R9, R0, RZ, 0xc0, !PT ;  /* 0x0000000009097212 */ /* 0x000fe400078ec0ff */
[----:B------:R-:W-:-:S02]  /*5be0*/  PRMT R0, R222, 0x5410, R223 ;  /* 0x00005410de007816 */ /* 0x000fc400000000df */
[----:B------:R-:W-:Y:S02]  /*5bf0*/  PRMT R208, R2, 0x7610, R208 ;  /* 0x0000761002d07816 */ /* 0x000fe400000000d0 */
[----:B------:R-:W-:Y:S01]  /*5c00*/  LOP3.LUT R131, R24, R0, RZ, 0xc0, !PT ;  /* 0x0000000018837212 */ /* 0x000fe200078ec0ff */
[C---:B------:R-:W-:Y:S01]  /*5c10*/  HMMA.16816.F32 R160, R8.reuse, R176, RZ ;  /* 0x000000b008a0723c */ /* 0x040fe200000018ff */
[----:B------:R-:W-:Y:S01]  /*5c20*/  PRMT R139, R2, 0x7632, R139 ;  /* 0x00007632028b7816 */ /* 0x000fe2000000008b */
[----:B------:R-:W-:Y:S01]  /*5c30*/  IMAD R2, R246, 0x20, R62 ;  /* 0x00000020f6027824 */ /* 0x000fe200078e023e */
[----:B------:R-:W-:Y:S02]  /*5c40*/  PRMT R0, R213, 0x5410, R212 ;  /* 0x00005410d5007816 */ /* 0x000fe400000000d4 */
[----:B------:R-:W-:Y:S01]  /*5c50*/  PRMT R211, R6, 0x7610, R211 ;  /* 0x0000761006d37816 */ /* 0x000fe200000000d3 */
[----:B------:R-:W-:Y:S01]  /*5c60*/  VIADD R2, R2, 0xffffffe0 ;  /* 0xffffffe002027836 */ /* 0x000fe20000000000 */
[----:B------:R-:W-:Y:S01]  /*5c70*/  PRMT R209, R6, 0x7632, R209 ;  /* 0x0000763206d17816 */ /* 0x000fe200000000d1 */
[----:B------:R-:W-:Y:S01]  /*5c80*/  IMAD.WIDE.U32 R6, R38, -0x326172a9, RZ ;  /* 0xcd9e8d5726067825 */ /* 0x000fe200078e00ff */
[----:B------:R-:W-:Y:S01]  /*5c90*/  LOP3.LUT R124, R22, R0, RZ, 0xc0, !PT ;  /* 0x00000000167c7212 */ /* 0x000fe200078ec0ff */
[----:B------:R-:W-:Y:S01]  /*5ca0*/  HMMA.16816.F32 R168, R8, R140, RZ ;  /* 0x0000008c08a8723c */ /* 0x000fe200000018ff */
[----:B------:R-:W-:-:S02]  /*5cb0*/  PRMT R0, R211, 0x5410, R209 ;  /* 0x00005410d3007816 */ /* 0x000fc400000000d1 */
[----:B------:R-:W-:Y:S02]  /*5cc0*/  SHF.R.S32.HI R4, RZ, 0x1f, R2 ;  /* 0x0000001fff047819 */ /* 0x000fe40000011402 */
[----:B------:R-:W-:Y:S01]  /*5cd0*/  LOP3.LUT R125, R23, R0, RZ, 0xc0, !PT ;  /* 0x00000000177d7212 */ /* 0x000fe200078ec0ff */
[----:B------:R-:W-:Y:S01]  /*5ce0*/  IMAD.WIDE.U32 R22, R57, -0x326172a9, RZ ;  /* 0xcd9e8d5739167825 */ /* 0x000fe200078e00ff */
[----:B------:R-:W-:Y:S01]  /*5cf0*/  PRMT R0, R208, 0x5410, R139 ;  /* 0x00005410d0007816 */ /* 0x000fe2000000008b */
[----:B------:R-:W-:Y:S01]  /*5d00*/  HMMA.16816.F32 R88, R8, R172, RZ ;  /* 0x000000ac0858723c */ /* 0x000fe200000018ff */
[----:B------:R-:W-:Y:S01]  /*5d10*/  IADD3 R176, P0, R49, R2, RZ ;  /* 0x0000000231b07210 */ /* 0x000fe20007f1e0ff */
[----:B------:R-:W-:Y:S01]  /*5d20*/  IMAD.MOV.U32 R141, RZ, RZ, R65 ;  /* 0x000000ffff8d7224 */ /* 0x000fe200078e0041 */
[----:B------:R-:W-:Y:S01]  /*5d30*/  LOP3.LUT R126, R25, R0, RZ, 0xc0, !PT ;  /* 0x00000000197e7212 */ /* 0x000fe200078ec0ff */
[----:B------:R-:W-:Y:S01]  /*5d40*/  IMAD.MOV.U32 R140, RZ, RZ, R64 ;  /* 0x000000ffff8c7224 */ /* 0x000fe200078e0040 */
[----:B------:R-:W-:Y:S01]  /*5d50*/  LEA.HI.X.SX32 R242, R49, R4, 0x1, P0 ;  /* 0x0000000431f27211 */ /* 0x000fe200000f0eff */
[----:B------:R-:W-:Y:S01]  /*5d60*/  IMAD.WIDE.U32 R4, R51, -0x2daee0ad, RZ ;  /* 0xd2511f5333047825 */ /* 0x000fe200078e00ff */
[----:B------:R-:W-:Y:S01]  /*5d70*/  PRMT R0, R138, 0x5410, R135 ;  /* 0x000054108a007816 */ /* 0x000fe20000000087 */
[----:B------:R-:W1:Y:S01]  /*5d80*/  LDSM.16.MT88.4 R64, [R194+0xa800] ;  /* 0x00a80000c240783b */ /* 0x000e620000004200 */
[----:B------:R-:W-:Y:S01]  /*5d90*/  LOP3.LUT R17, R17, UR8, R58, 0x96, !PT ;  /* 0x0000000811117c12 */ /* 0x000fe2000f8e963a */
[----:B------:R-:W-:Y:S01]  /*5da0*/  HMMA.16816.F32 R144, R128, R180, R144 ;  /* 0x000000b48090723c */ /* 0x000fe20000001890 */
[----:B------:R-:W-:Y:S01]  /*5db0*/  LOP3.LUT R18, R23, UR7, R16, 0x96, !PT ;  /* 0x0000000717127c12 */ /* 0x000fe2000f8e9610 */
[----:B------:R-:W2:Y:S01]  /*5dc0*/  LDSM.16.MT88.4 R48, [R195+0xa800] ;  /* 0x00a80000c330783b */ /* 0x000ea20000004200 */
[----:B------:R-:W-:Y:S01]  /*5dd0*/  LOP3.LUT R20, R7, UR10, R52, 0x96, !PT ;  /* 0x0000000a07147c12 */ /* 0x000fe2000f8e9634 */
[----:B------:R-:W-:Y:S01]  /*5de0*/  IMAD.WIDE.U32 R16, R17, -0x2daee0ad, RZ ;  /* 0xd2511f5311107825 */ /* 0x000fe200078e00ff */
[----:B------:R-:W-:Y:S01]  /*5df0*/  LOP3.LUT R127, R26, R0, RZ, 0xc0, !PT ;  /* 0x000000001a7f7212 */ /* 0x000fe200078ec0ff */
[-C--:B------:R-:W-:Y:S01]  /*5e00*/  HMMA.16816.F32 R56, R8, R204.reuse, RZ ;  /* 0x000000cc0838723c */ /* 0x080fe200000018ff */
[----:B------:R-:W-:Y:S01]  /*5e10*/  LOP3.LUT R0, R5, UR9, R54, 0x96, !PT ;  /* 0x0000000905007c12 */ /* 0x000fe2000f8e9636 */
[----:B------:R-:W-:Y:S01]  /*5e20*/  IMAD.MOV.U32 R173, RZ, RZ, R140 ;  /* 0x000000ffffad7224 */ /* 0x000fe200078e008c */
[C---:B------:R-:W-:Y:S01]  /*5e30*/  LOP3.LUT R19, R4.reuse, 0xff, RZ, 0xc0, !PT ;  /* 0x000000ff04137812 */ /* 0x040fe200078ec0ff */
[----:B------:R-:W-:Y:S01]  /*5e40*/  IMAD.MOV.U32 R172, RZ, RZ, R141 ;  /* 0x000000ffffac7224 */ /* 0x000fe200078e008d */
[----:B------:R-:W-:Y:S01]  /*5e50*/  LOP3.LUT R21, R4, 0xffff, RZ, 0xc0, !PT ;  /* 0x0000ffff04157812 */ /* 0x000fe200078ec0ff */
[----:B------:R-:W-:Y:S01]  /*5e60*/  HMMA.16816.F32 R52, R12, R204, RZ ;  /* 0x000000cc0c34723c */ /* 0x000fe200000018ff */
[----:B------:R-:W-:-:S02]  /*5e70*/  SHF.R.U32.HI R23, RZ, 0x10, R4 ;  /* 0x00000010ff177819 */ /* 0x000fc40000011604 */
[----:B------:R-:W-:Y:S01]  /*5e80*/  SHF.R.U32.HI R24, RZ, 0x18, R4 ;  /* 0x00000018ff187819 */ /* 0x000fe20000011604 */
[----:B------:R-:W-:Y:S01]  /*5e90*/  IMAD.WIDE.U32 R4, R18, -0x2daee0ad, RZ ;  /* 0xd2511f5312047825 */ /* 0x000fe200078e00ff */
[----:B------:R-:W-:Y:S01]  /*5ea0*/  LOP3.LUT R2, R20, 0xff, RZ, 0xc0, !PT ;  /* 0x000000ff14027812 */ /* 0x000fe200078ec0ff */
[----:B------:R-:W-:Y:S01]  /*5eb0*/  HMMA.16816.F32 R160, R124, R180, R160 ;  /* 0x000000b47ca0723c */ /* 0x000fe200000018a0 */
[----:B------:R-:W-:Y:S01]  /*5ec0*/  LOP3.LUT R25, R17, UR6, R60, 0x96, !PT ;  /* 0x0000000611197c12 */ /* 0x000fe2000f8e963c */
[----:B------:R-:W-:Y:S01]  /*5ed0*/  IMAD.MOV.U32 R205, RZ, RZ, R114 ;  /* 0x000000ffffcd7224 */ /* 0x000fe200078e0072 */
[----:B------:R-:W-:Y:S01]  /*5ee0*/  ISETP.LE.U32.AND P2, PT, R2, UR5, PT ;  /* 0x0000000502007c0c */ /* 0x000fe2000bf43070 */
[----:B------:R-:W-:Y:S01]  /*5ef0*/  IMAD.MOV.U32 R204, RZ, RZ, R113 ;  /* 0x000000ffffcc7224 */ /* 0x000fe200078e0071 */
[----:B------:R-:W-:Y:S01]  /*5f00*/  LOP3.LUT R2, R5, UR9, R16, 0x96, !PT ;  /* 0x0000000905027c12 */ /* 0x000fe2000f8e9610 */
[-C--:B------:R-:W-:Y:S01]  /*5f10*/  HMMA.16816.F32 R84, R128, R96.reuse, R84 ;  /* 0x000000608054723c */ /* 0x080fe20000001854 */
[----:B------:R-:W-:Y:S01]  /*5f20*/  SHF.R.U32.HI R18, RZ, 0x18, R20 ;  /* 0x00000018ff127819 */ /* 0x000fe20000011614 */
[----:B------:R-:W-:Y:S01]  /*5f30*/  IMAD.MOV.U32 R181, RZ, RZ, R115 ;  /* 0x000000ffffb57224 */ /* 0x000fe200078e0073 */
[----:B------:R-:W-:Y:S01]  /*5f40*/  SHF.R.U32.HI R16, RZ, 0x10, R6 ;  /* 0x00000010ff107819 */ /* 0x000fe20000011606 */
[----:B------:R-:W-:Y:S01]  /*5f50*/  ULDC.64 UR6, c[0x0][0x2a8] ;  /* 0x0000aa0000067ab9 */ /* 0x000fe20000000a00 */
[----:B------:R-:W-:Y:S01]  /*5f60*/  LOP3.LUT R17, R6, 0xff, RZ, 0xc0, !PT ;  /* 0x000000ff06117812 */ /* 0x000fe200078ec0ff */
[----:B------:R-:W-:Y:S01]  /*5f70*/  HMMA.16816.F32 R88, R124, R96, R88 ;  /* 0x000000607c58723c */ /* 0x000fe20000001858 */
[----:B------:R-:W-:-:S02]  /*5f80*/  LOP3.LUT R45, R4, 0xffff, RZ, 0xc0, !PT ;  /* 0x0000ffff042d7812 */ /* 0x000fc400078ec0ff */
[----:B------:R-:W-:Y:S01]  /*5f90*/  ISETP.LE.U32.AND P1, PT, R18, UR5, PT ;  /* 0x0000000512007c0c */ /* 0x000fe2000bf23070 */
[----:B------:R-:W-:Y:S01]  /*5fa0*/  @!P2 HADD2 R47, -R232.H0_H0, -RZ.H0_H0 ;  /* 0xa00000ffe82fa230 */ /* 0x000fe20000000900 */
[----:B------:R-:W-:Y:S01]  /*5fb0*/  LOP3.LUT R5, R16, 0xff, RZ, 0xc0, !PT ;  /* 0x000000ff10057812 */ /* 0x000fe200078ec0ff */
[----:B------:R-:W-:Y:S01]  /*5fc0*/  HMMA.16816.F32 R36, R12, R184, RZ ;  /* 0x000000b80c24723c */ /* 0x000fe200000018ff */
[----:B------:R-:W-:Y:S01]  /*5fd0*/  ISETP.LE.U32.AND P0, PT, R17, UR5, PT ;  /* 0x0000000511007c0c */ /* 0x000fe2000bf03070 */
[----:B------:R-:W-:Y:S01]  /*5fe0*/  IMAD.MOV.U32 R96, RZ, RZ, R107 ;  /* 0x000000ffff607224 */ /* 0x000fe200078e006b */
[----:B------:R-:W-:Y:S01]  /*5ff0*/  LOP3.LUT R18, R4, 0xff, RZ, 0xc0, !PT ;  /* 0x000000ff04127812 */ /* 0x000fe200078ec0ff */
[----:B------:R-:W-:Y:S01]  /*6000*/  IMAD.MOV.U32 R97, RZ, RZ, R121 ;  /* 0x000000ffff617224 */ /* 0x000fe200078e0079 */
[--C-:B------:R-:W-:Y:S01]  /*6010*/  SHF.R.U32.HI R44, RZ, 0x10, R4.reuse ;  /* 0x00000010ff2c7819 */ /* 0x100fe20000011604 */
[----:B-1----:R-:W-:Y:S01]  /*6020*/  HMMA.16816.F32 R52, R128, R64, R52 ;  /* 0x000000408034723c */ /* 0x002fe20000001834 */
[----:B------:R-:W-:-:S02]  /*6030*/  SHF.R.U32.HI R16, RZ, 0x18, R4 ;  /* 0x00000018ff107819 */ /* 0x000fc40000011604 */
[--C-:B------:R-:W-:Y:S01]  /*6040*/  SHF.R.U32.HI R4, RZ, 0x18, R0.reuse ;  /* 0x00000018ff047819 */ /* 0x100fe20000011600 */
[----:B------:R-:W-:Y:S01]  /*6050*/  @!P1 HADD2 R62, -R237.H0_H0, -RZ.H0_H0 ;  /* 0xa00000ffed3e9230 */ /* 0x000fe20000000900 */
[----:B------:R-:W-:Y:S01]  /*6060*/  ISETP.LE.U32.AND P6, PT, R5, UR5, PT ;  /* 0x0000000505007c0c */ /* 0x000fe2000bfc3070 */
[----:B------:R-:W-:Y:S01]  /*6070*/  HMMA.16816.F32 R56, R124, R64, R56 ;  /* 0x000000407c38723c */ /* 0x000fe20000001838 */
[----:B------:R-:W-:Y:S01]  /*6080*/  LOP3.LUT R5, R0, 0xff, RZ, 0xc0, !PT ;  /* 0x000000ff00057812 */ /* 0x000fe200078ec0ff */
[----:B------:R-:W-:Y:S01]  /*6090*/  @!P0 HADD2 R63, -R235.H0_H0, -RZ.H0_H0 ;  /* 0xa00000ffeb3f8230 */ /* 0x000fe20000000900 */
[----:B------:R-:W-:Y:S02]  /*60a0*/  ISETP.LE.U32.AND P4, PT, R4, UR5, PT ;  /* 0x0000000504007c0c */ /* 0x000fe4000bf83070 */
[----:B------:R-:W-:Y:S01]  /*60b0*/  SHF.R.U32.HI R4, RZ, 0x10, R0 ;  /* 0x00000010ff047819 */ /* 0x000fe20000011600 */
[----:B------:R-:W-:Y:S01]  /*60c0*/  HMMA.16816.F32 R40, R8, R184, RZ ;  /* 0x000000b80828723c */ /* 0x000fe200000018ff */
[----:B------:R-:W-:Y:S01]  /*60d0*/  ISETP.LE.U32.AND P5, PT, R5, UR5, PT ;  /* 0x0000000505007c0c */ /* 0x000fe2000bfa3070 */
[----:B------:R-:W-:Y:S01]  /*60e0*/  IMAD.MOV.U32 R65, RZ, RZ, R27 ;  /* 0x000000ffff417224 */ /* 0x000fe200078e001b */
[----:B------:R-:W-:Y:S01]  /*60f0*/  LOP3.LUT R5, R4, 0xff, RZ, 0xc0, !PT ;  /* 0x000000ff04057812 */ /* 0x000fe200078ec0ff */
[----:B------:R-:W-:Y:S01]  /*6100*/  IMAD.MOV.U32 R64, RZ, RZ, R123 ;  /* 0x000000ffff407224 */ /* 0x000fe200078e007b */
[----:B------:R-:W-:Y:S01]  /*6110*/  SHF.R.U32.HI R4, RZ, 0x8, R21 ;  /* 0x00000008ff047819 */ /* 0x000fe20000011615 */
[----:B------:R-:W-:Y:S01]  /*6120*/  @!P6 HADD2 R69, -R230.H0_H0, -RZ.H0_H0 ;  /* 0xa00000ffe645e230 */ /* 0x000fe20000000900 */
[----:B------:R-:W-:Y:S01]  /*6130*/  SHF.R.U32.HI R17, RZ, 0x18, R6 ;  /* 0x00000018ff117819 */ /* 0x000fe20000011606 */
[----:B------:R-:W-:Y:S01]  /*6140*/  FADD.FTZ R21, R104, R103 ;  /* 0x0000006768157221 */ /* 0x000fe20000010000 */
[----:B------:R-:W-:Y:S01]  /*6150*/  LOP3.LUT R4, R4, 0xffff, RZ, 0xc0, !PT ;  /* 0x0000ffff04047812 */ /* 0x000fe200078ec0ff */
[----:B------:R-:W-:Y:S01]  /*6160*/  @!P4 HADD2 R72, -R227.H0_H0, -RZ.H0_H0 ;  /* 0xa00000ffe348c230 */ /* 0x000fe20000000900 */
[----:B------:R-:W-:Y:S01]  /*6170*/  ISETP.LE.U32.AND P3, PT, R17, UR5, PT ;  /* 0x0000000511007c0c */ /* 0x000fe2000bf63070 */
[----:B------:R-:W-:Y:S01]  /*6180*/  FADD.FTZ R177, R116, R21 ;  /* 0x0000001574b17221 */ /* 0x000fe20000010000 */
[----:B------:R-:W-:Y:S01]  /*6190*/  @!P0 PRMT R235, R63, 0x5410, RZ ;  /* 0x000054103feb8816 */ /* 0x000fe200000000ff */
[----:B------:R-:W-:Y:S01]  /*61a0*/  @!P5 HADD2 R70, -R229.H0_H0, -RZ.H0_H0 ;  /* 0xa00000ffe546d230 */ /* 0x000fe20000000900 */
[----:B------:R-:W-:Y:S01]  /*61b0*/  ISETP.LE.U32.AND P0, PT, R4, UR5, PT ;  /* 0x0000000504007c0c */ /* 0x000fe2000bf03070 */
[----:B--2---:R-:W-:Y:S01]  /*61c0*/  HMMA.16816.F32 R36, R128, R48, R36 ;  /* 0x000000308024723c */ /* 0x004fe20000001824 */
[----:B------:R-:W-:Y:S01]  /*61d0*/  LOP3.LUT R4, R23, 0xff, RZ, 0xc0, !PT ;  /* 0x000000ff17047812 */ /* 0x000fe200078ec0ff */
[----:B------:R-:W-:Y:S01]  /*61e0*/  FADD.FTZ R23, R100, R61 ;  /* 0x0000003d64177221 */ /* 0x000fe20000010000 */
[----:B------:R-:W-:-:S02]  /*61f0*/  @!P2 PRMT R232, R47, 0x5410, RZ ;  /* 0x000054102fe8a816 */ /* 0x000fc400000000ff */
[----:B------:R-:W-:Y:S01]  /*6200*/  @!P4 PRMT R227, R72, 0x5410, RZ ;  /* 0x0000541048e3c816 */ /* 0x000fe200000000ff */
[----:B------:R-:W-:Y:S01]  /*6210*/  FADD.FTZ R23, R156, R23 ;  /* 0x000000179c177221 */ /* 0x000fe20000010000 */
[----:B------:R-:W-:Y:S01]  /*6220*/  ISETP.LE.U32.AND P2, PT, R5, UR5, PT ;  /* 0x0000000505007c0c */ /* 0x000fe2000bf43070 */
[----:B------:R-:W-:Y:S01]  /*6230*/  @!P3 HADD2 R68, -R231.H0_H0, -RZ.H0_H0 ;  /* 0xa00000ffe744b230 */ /* 0x000fe20000000900 */
[----:B------:R-:W-:Y:S01]  /*6240*/  ISETP.LE.U32.AND P4, PT, R4, UR5, PT ;  /* 0x0000000504007c0c */ /* 0x000fe2000bf83070 */
[----:B------:R-:W-:Y:S01]  /*6250*/  IMAD.WIDE.U32 R4, R25, -0x326172a9, RZ ;  /* 0xcd9e8d5719047825 */ /* 0x000fe200078e00ff */
[----:B------:R-:W-:-:S03]  /*6260*/  @!P1 PRMT R237, R62, 0x5410, RZ ;  /* 0x000054103eed9816 */ /* 0x000fc600000000ff */
[----:B------:R-:W-:Y:S01]  /*6270*/  @!P0 HADD2 R78, -R224.H0_H0, -RZ.H0_H0 ;  /* 0xa00000ffe04e8230 */ /* 0x000fe20000000900 */
[----:B------:R-:W-:Y:S01]  /*6280*/  LOP3.LUT R46, R6, 0xffff, RZ, 0xc0, !PT ;  /* 0x0000ffff062e7812 */ /* 0x000fe200078ec0ff */
[C---:B------:R-:W-:Y:S01]  /*6290*/  HMMA.16816.F32 R72, R8.reuse, R32, RZ ;  /* 0x000000200848723c */ /* 0x040fe200000018ff */
[----:B------:R-:W-:Y:S02]  /*62a0*/  ISETP.LE.U32.AND P1, PT, R19, UR5, PT ;  /* 0x0000000513007c0c */ /* 0x000fe4000bf23070 */
[----:B------:R-:W-:Y:S02]  /*62b0*/  LOP3.LUT R6, R4, 0xff, RZ, 0xc0, !PT ;  /* 0x000000ff04067812 */ /* 0x000fe400078ec0ff */
[----:B------:R-:W-:Y:S01]  /*62c0*/  @!P3 PRMT R231, R68, 0x5410, RZ ;  /* 0x0000541044e7b816 */ /* 0x000fe200000000ff */
[----:B------:R-:W-:Y:S01]  /*62d0*/  @!P2 HADD2 R76, -R226.H0_H0, -RZ.H0_H0 ;  /* 0xa00000ffe24ca230 */ /* 0x000fe20000000900 */
[----:B------:R-:W-:Y:S01]  /*62e0*/  @!P6 PRMT R230, R69, 0x5410, RZ ;  /* 0x0000541045e6e816 */ /* 0x000fe200000000ff */
[----:B------:R-:W-:Y:S01]  /*62f0*/  @!P4 HADD2 R92, -R222.H0_H0, -RZ.H0_H0 ;  /* 0xa00000ffde5cc230 */ /* 0x000fe20000000900 */
[----:B------:R-:W-:Y:S01]  /*6300*/  @!P5 PRMT R229, R70, 0x5410, RZ ;  /* 0x0000541046e5d816 */ /* 0x000fe200000000ff */
[----:B------:R-:W-:Y:S01]  /*6310*/  HMMA.16816.F32 R60, R8, R206, RZ ;  /* 0x000000ce083c723c */ /* 0x000fe200000018ff */
[----:B------:R-:W-:-:S02]  /*6320*/  @!P0 PRMT R224, R78, 0x5410, RZ ;  /* 0x000054104ee08816 */ /* 0x000fc400000000ff */
[----:B------:R-:W-:Y:S01]  /*6330*/  ISETP.LE.U32.AND P0, PT, R6, UR5, PT ;  /* 0x0000000506007c0c */ /* 0x000fe2000bf03070 */
[----:B------:R-:W-:Y:S01]  /*6340*/  @!P1 HADD2 R77, -R225.H0_H0, -RZ.H0_H0 ;  /* 0xa00000ffe14d9230 */ /* 0x000fe20000000900 */
[----:B------:R-:W-:Y:S01]  /*6350*/  LOP3.LUT R6, R2, 0xff, RZ, 0xc0, !PT ;  /* 0x000000ff02067812 */ /* 0x000fe200078ec0ff */
[----:B------:R-:W-:Y:S01]  /*6360*/  HMMA.16816.F32 R68, R12, R32, RZ ;  /* 0x000000200c44723c */ /* 0x000fe200000018ff */
[----:B------:R-:W-:Y:S02]  /*6370*/  @!P2 PRMT R226, R76, 0x5410, RZ ;  /* 0x000054104ce2a816 */ /* 0x000fe400000000ff */
[----:B------:R-:W-:Y:S02]  /*6380*/  ISETP.LE.U32.AND P3, PT, R24, UR5, PT ;  /* 0x0000000518007c0c */ /* 0x000fe4000bf63070 */
[----:B------:R-:W-:Y:S01]  /*6390*/  SHF.R.U32.HI R7, RZ, 0x18, R4 ;  /* 0x00000018ff077819 */ /* 0x000fe20000011604 */
[----:B------:R-:W1:Y:S01]  /*63a0*/  LDSM.16.MT88.4 R24, [R194+0xb000] ;  /* 0x00b00000c218783b */ /* 0x000e620000004200 */
[----:B------:R-:W-:Y:S01]  /*63b0*/  ISETP.LE.U32.AND P2, PT, R6, UR5, PT ;  /* 0x0000000506007c0c */ /* 0x000fe2000bf43070 */
[----:B------:R-:W-:Y:S01]  /*63c0*/  HMMA.16816.F32 R72, R124, R80, R72 ;  /* 0x000000507c48723c */ /* 0x000fe20000001848 */
[----:B------:R-:W-:Y:S01]  /*63d0*/  SHF.R.U32.HI R6, RZ, 0x10, R2 ;  /* 0x00000010ff067819 */ /* 0x000fe20000011602 */
[----:B------:R-:W-:Y:S01]  /*63e0*/  @!P0 HADD2 R93, -R217.H0_H0, -RZ.H0_H0 ;  /* 0xa00000ffd95d8230 */ /* 0x000fe20000000900 */
[----:B------:R-:W-:Y:S01]  /*63f0*/  @!P1 PRMT R225, R77, 0x5410, RZ ;  /* 0x000054104de19816 */ /* 0x000fe200000000ff */
[----:B------:R-:W-:Y:S01]  /*6400*/  FADD.FTZ R32, R106, R105 ;  /* 0x000000696a207221 */ /* 0x000fe20000010000 */
[----:B------:R-:W-:Y:S01]  /*6410*/  ISETP.LE.U32.AND P1, PT, R7, UR5, PT ;  /* 0x0000000507007c0c */ /* 0x000fe2000bf23070 */
[----:B------:R-:W-:Y:S01]  /*6420*/  FADD.FTZ R33, R102, R101 ;  /* 0x0000006566217221 */ /* 0x000fe20000010000 */
[----:B------:R-:W-:Y:S01]  /*6430*/  LOP3.LUT R7, R6, 0xff, RZ, 0xc0, !PT ;  /* 0x000000ff06077812 */ /* 0x000fe200078ec0ff */
[----:B------:R-:W-:Y:S01]  /*6440*/  @!P3 HADD2 R79, -R223.H0_H0, -RZ.H0_H0 ;  /* 0xa00000ffdf4fb230 */ /* 0x000fe20000000900 */
[----:B------:R-:W-:Y:S01]  /*6450*/  @!P0 PRMT R217, R93, 0x5410, RZ ;  /* 0x000054105dd98816 */ /* 0x000fe200000000ff */
[----:B------:R-:W-:Y:S01]  /*6460*/  HMMA.16816.F32 R100, R12, R28, RZ ;  /* 0x0000001c0c64723c */ /* 0x000fe200000018ff */
[----:B------:R-:W-:Y:S01]  /*6470*/  ISETP.LE.U32.AND P0, PT, R7, UR5, PT ;  /* 0x0000000507007c0c */ /* 0x000fe2000bf03070 */
[----:B------:R-:W-:Y:S01]  /*6480*/  @!P2 HADD2 R95, -R213.H0_H0, -RZ.H0_H0 ;  /* 0xa00000ffd55fa230 */ /* 0x000fe20000000900 */
[----:B------:R-:W-:Y:S01]  /*6490*/  LOP3.LUT R6, R5, UR10, R22, 0x96, !PT ;  /* 0x0000000a05067c12 */ /* 0x000fe2000f8e9616 */
[----:B------:R-:W-:Y:S01]  /*64a0*/  FADD.FTZ R180, R117, R32 ;  /* 0x0000002075b47221 */ /* 0x000fe20000010000 */
[----:B------:R-:W-:Y:S01]  /*64b0*/  LOP3.LUT R22, R4, 0xffff, RZ, 0xc0, !PT ;  /* 0x0000ffff04167812 */ /* 0x000fe200078ec0ff */
[----:B------:R-:W-:Y:S01]  /*64c0*/  HMMA.16816.F32 R68, R128, R80, R68 ;  /* 0x000000508044723c */ /* 0x000fe20000001844 */
[----:B------:R-:W-:Y:S01]  /*64d0*/  SHF.R.U32.HI R7, RZ, 0x10, R4 ;  /* 0x00000010ff077819 */ /* 0x000fe20000011604 */
[----:B------:R-:W-:Y:S01]  /*64e0*/  @!P1 HADD2 R94, -R215.H0_H0, -RZ.H0_H0 ;  /* 0xa00000ffd75e9230 */ /* 0x000fe20000000900 */
[----:B------:R-:W-:Y:S01]  /*64f0*/  LOP3.LUT R4, R44, 0xff, RZ, 0xc0, !PT ;  /* 0x000000ff2c047812 */ /* 0x000fe200078ec0ff */
[----:B------:R-:W-:Y:S01]  /*6500*/  IMAD.MOV.U32 R32, RZ, RZ, R118 ;  /* 0x000000ffff207224 */ /* 0x000fe200078e0076 */
[----:B------:R-:W-:Y:S01]  /*6510*/  @!P3 PRMT R223, R79, 0x5410, RZ ;  /* 0x000054104fdfb816 */ /* 0x000fe200000000ff */
[----:B------:R-:W-:Y:S01]  /*6520*/  HMMA.16816.F32 R104, R8, R28, RZ ;  /* 0x0000001c0868723c */ /* 0x000fe200000018ff */
[----:B------:R-:W-:Y:S01]  /*6530*/  IMAD.MOV.U32 R80, RZ, RZ, R112 ;  /* 0x000000ffff507224 */ /* 0x000fe200078e0070 */
[----:B------:R-:W-:Y:S01]  /*6540*/  SHF.R.U32.HI R5, RZ, 0x18, R2 ;  /* 0x00000018ff057819 */ /* 0x000fe20000011602 */
[----:B------:R-:W2:Y:S01]  /*6550*/  LDSM.16.MT88.4 R112, [R195+0xb800] ;  /* 0x00b80000c370783b */ /* 0x000ea20000004200 */
[----:B------:R-:W-:Y:S01]  /*6560*/  ISETP.LE.U32.AND P3, PT, R4, UR5, PT ;  /* 0x0000000504007c0c */ /* 0x000fe2000bf63070 */
[----:B------:R-:W-:Y:S01]  /*6570*/  @!P0 HADD2 R108, -R211.H0_H0, -RZ.H0_H0 ;  /* 0xa00000ffd36c8230 */ /* 0x000fe20000000900 */
[----:B------:R-:W-:Y:S01]  /*6580*/  SHF.R.U32.HI R4, RZ, 0x8, R45 ;  /* 0x00000008ff047819 */ /* 0x000fe2000001162d */
[----:B------:R-:W-:Y:S01]  /*6590*/  IMAD.MOV.U32 R81, RZ, RZ, R122 ;  /* 0x000000ffff517224 */ /* 0x000fe200078e007a */
[----:B------:R-:W-:Y:S01]  /*65a0*/  @!P1 PRMT R215, R94, 0x5410, RZ ;  /* 0x000054105ed79816 */ /* 0x000fe200000000ff */
[----:B------:R-:W-:Y:S01]  /*65b0*/  IMAD.MOV.U32 R29, RZ, RZ, R120 ;  /* 0x000000ffff1d7224 */ /* 0x000fe200078e0078 */
[----:B------:R-:W-:Y:S01]  /*65c0*/  ISETP.LE.U32.AND P1, PT, R5, UR5, PT ;  /* 0x0000000505007c0c */ /* 0x000fe2000bf23070 */
[----:B------:R-:W-:Y:S01]  /*65d0*/  IMAD.MOV.U32 R28, RZ, RZ, R119 ;  /* 0x000000ffff1c7224 */ /* 0x000fe200078e0077 */
[----:B------:R-:W-:Y:S01]  /*65e0*/  LOP3.LUT R4, R4, 0xffff, RZ, 0xc0, !PT ;  /* 0x0000ffff04047812 */ /* 0x000fe200078ec0ff */
[----:B------:R-:W-:Y:S01]  /*65f0*/  FADD.FTZ R21, R157, R33 ;  /* 0x000000219d157221 */ /* 0x000fe20000010000 */
[----:B------:R-:W-:Y:S01]  /*6600*/  @!P0 PRMT R211, R108, 0x5410, RZ ;  /* 0x000054106cd38816 */ /* 0x000fe200000000ff */
[----:B------:R-:W-:Y:S01]  /*6610*/  IMAD.MOV.U32 R33, RZ, RZ, R165 ;  /* 0x000000ffff217224 */ /* 0x000fe200078e00a5 */
[----:B------:R-:W-:Y:S01]  /*6620*/  ISETP.LE.U32.AND P0, PT, R4, UR5, PT ;  /* 0x0000000504007c0c */ /* 0x000fe2000bf03070 */
[----:B-1----:R-:W-:Y:S01]  /*6630*/  HMMA.16816.F32 R116, R12, R24, RZ ;  /* 0x000000180c74723c */ /* 0x002fe200000018ff */
[----:B------:R-:W-:Y:S01]  /*6640*/  SHF.R.U32.HI R4, RZ, 0x10, R20 ;  /* 0x00000010ff047819 */ /* 0x000fe20000011614 */
[----:B------:R-:W-:Y:S01]  /*6650*/  @!P3 HADD2 R243, -R138.H0_H0, -RZ.H0_H0 ;  /* 0xa00000ff8af3b230 */ /* 0x000fe20000000900 */
[----:B------:R-:W-:-:S02]  /*6660*/  LOP3.LUT R0, R0, 0xffff, RZ, 0xc0, !PT ;  /* 0x0000ffff00007812 */ /* 0x000fc400078ec0ff */
[----:B------:R-:W-:Y:S01]  /*6670*/  LOP3.LUT R5, R4, 0xff, RZ, 0xc0, !PT ;  /* 0x000000ff04057812 */ /* 0x000fe200078ec0ff */
[----:B------:R-:W-:Y:S01]  /*6680*/  @!P1 HADD2 R109, -R209.H0_H0, -RZ.H0_H0 ;  /* 0xa00000ffd16d9230 */ /* 0x000fe20000000900 */
[----:B------:R-:W-:Y:S01]  /*6690*/  SHF.R.U32.HI R4, RZ, 0x8, R46 ;  /* 0x00000008ff047819 */ /* 0x000fe2000001162e */
[C---:B------:R-:W-:Y:S01]  /*66a0*/  HMMA.16816.F32 R120, R8.reuse, R24, RZ ;  /* 0x000000180878723c */ /* 0x040fe200000018ff */
[----:B------:R-:W-:Y:S02]  /*66b0*/  ISETP.LE.U32.AND P5, PT, R18, UR5, PT ;  /* 0x0000000512007c0c */ /* 0x000fe4000bfa3070 */
[----:B------:R-:W-:Y:S01]  /*66c0*/  SHF.R.U32.HI R0, RZ, 0x8, R0 ;  /* 0x00000008ff007819 */ /* 0x000fe20000011600 */
[----:B------:R-:W-:Y:S01]  /*66d0*/  @!P0 HADD2 R111, -R139.H0_H0, -RZ.H0_H0 ;  /* 0xa00000ff8b6f8230 */ /* 0x000fe20000000900 */
[----:B------:R-:W-:Y:S01]  /*66e0*/  ISETP.LE.U32.AND P6, PT, R16, UR5, PT ;  /* 0x0000000510007c0c */ /* 0x000fe2000bfc3070 */
[-C--:B------:R-:W-:Y:S01]  /*66f0*/  HMMA.16816.F32 R44, R8, R186.reuse, RZ ;  /* 0x000000ba082c723c */ /* 0x080fe200000018ff */
[----:B------:R-:W1:Y:S01]  /*6700*/  LDSM.16.MT88.4 R16, [R194+0xb800] ;  /* 0x00b80000c210783b */ /* 0x000e620000004200 */
[----:B------:R-:W-:Y:S01]  /*6710*/  @!P1 PRMT R209, R109, 0x5410, RZ ;  /* 0x000054106dd19816 */ /* 0x000fe200000000ff */
[----:B------:R-:W-:Y:S01]  /*6720*/  IMAD.MOV.U32 R25, RZ, RZ, R167 ;  /* 0x000000ffff197224 */ /* 0x000fe200078e00a7 */
[----:B------:R-:W-:Y:S01]  /*6730*/  ISETP.LE.U32.AND P1, PT, R5, UR5, PT ;  /* 0x0000000505007c0c */ /* 0x000fe2000bf23070 */
[----:B------:R-:W-:Y:S01]  /*6740*/  IMAD.MOV.U32 R24, RZ, RZ, R166 ;  /* 0x000000ffff187224 */ /* 0x000fe200078e00a6 */
[----:B------:R-:W-:Y:S01]  /*6750*/  HMMA.16816.F32 R184, R12, R186, RZ ;  /* 0x000000ba0cb8723c */ /* 0x000fe200000018ff */
[----:B------:R-:W-:Y:S01]  /*6760*/  LOP3.LUT R0, R0, 0xffff, RZ, 0xc0, !PT ;  /* 0x0000ffff00007812 */ /* 0x000fe200078ec0ff */
[----:B------:R-:W-:Y:S01]  /*6770*/  @!P5 HADD2 R110, -R208.H0_H0, -RZ.H0_H0 ;  /* 0xa00000ffd06ed230 */ /* 0x000fe20000000900 */
[----:B------:R-:W-:Y:S01]  /*6780*/  LOP3.LUT R2, R2, 0xffff, RZ, 0xc0, !PT ;  /* 0x0000ffff02027812 */ /* 0x000fe200078ec0ff */
[----:B------:R-:W-:Y:S01]  /*6790*/  IMAD.MOV.U32 R5, RZ, RZ, R158 ;  /* 0x000000ffff057224 */ /* 0x000fe200078e009e */
[----:B------:R-:W-:Y:S01]  /*67a0*/  @!P0 PRMT R139, R111, 0x5410, RZ ;  /* 0x000054106f8b8816 */ /* 0x000fe200000000ff */
[----:B--2---:R-:W-:Y:S01]  /*67b0*/  HMMA.16816.F32 R100, R128, R112, R100 ;  /* 0x000000708064723c */ /* 0x004fe20000001864 */
[----:B------:R-:W-:Y:S01]  /*67c0*/  ISETP.LE.U32.AND P0, PT, R0, UR5, PT ;  /* 0x0000000500007c0c */ /* 0x000fe2000bf03070 */
[----:B------:R-:W-:Y:S01]  /*67d0*/  @!P6 HADD2 R244, -R135.H0_H0, -RZ.H0_H0 ;  /* 0xa00000ff87f4e230 */ /* 0x000fe20000000900 */
[----:B------:R-:W-:-:S02]  /*67e0*/  SHF.R.U32.HI R0, RZ, 0x8, R2 ;  /* 0x00000008ff007819 */ /* 0x000fc40000011602 */
[----:B------:R-:W-:Y:S01]  /*67f0*/  @!P5 PRMT R208, R110, 0x5410, RZ ;  /* 0x000054106ed0d816 */ /* 0x000fe200000000ff */
[----:B------:R-:W-:Y:S01]  /*6800*/  HMMA.16816.F32 R104, R124, R112, R104 ;  /* 0x000000707c68723c */ /* 0x000fe20000001868 */
[----:B------:R-:W-:Y:S01]  /*6810*/  LOP3.LUT R0, R0, 0xffff, RZ, 0xc0, !PT ;  /* 0x0000ffff00007812 */ /* 0x000fe200078ec0ff */
[----:B------:R-:W-:Y:S01]  /*6820*/  @!P1 HADD2 R245, -R236.H0_H0, -RZ.H0_H0 ;  /* 0xa00000ffecf59230 */ /* 0x000fe20000000900 */
[----:B------:R-:W-:Y:S02]  /*6830*/  @!P4 PRMT R222, R92, 0x5410, RZ ;  /* 0x000054105cdec816 */ /* 0x000fe400000000ff */
[----:B------:R-:W-:Y:S01]  /*6840*/  @!P2 PRMT R213, R95, 0x5410, RZ ;  /* 0x000054105fd5a816 */ /* 0x000fe200000000ff */
[----:B------:R-:W-:Y:S01]  /*6850*/  HMMA.16816.F32 R76, R8, R34, RZ ;  /* 0x00000022084c723c */ /* 0x000fe200000018ff */
[----:B------:R-:W-:Y:S01]  /*6860*/  IMAD.MOV.U32 R113, RZ, RZ, R164 ;  /* 0x000000ffff717224 */ /* 0x000fe200078e00a4 */
[----:B------:R-:W-:Y:S01]  /*6870*/  LOP3.LUT R4, R4, 0xffff, RZ, 0xc0, !PT ;  /* 0x0000ffff04047812 */ /* 0x000fe200078ec0ff */
[----:B------:R-:W-:Y:S01]  /*6880*/  IMAD.MOV.U32 R112, RZ, RZ, R159 ;  /* 0x000000ffff707224 */ /* 0x000fe200078e009f */
[----:B------:R-:W-:-:S02]  /*6890*/  ISETP.LE.U32.AND P5, PT, R0, UR5, PT ;  /* 0x0000000500007c0c */ /* 0x000fc4000bfa3070 */
[C---:B------:R-:W-:Y:S01]  /*68a0*/  HMMA.16816.F32 R164, R8.reuse, R142, RZ ;  /* 0x0000008e08a4723c */ /* 0x040fe200000018ff */
[----:B------:R-:W-:Y:S02]  /*68b0*/  LOP3.LUT R0, R6, 0xff, RZ, 0xc0, !PT ;  /* 0x000000ff06007812 */ /* 0x000fe400078ec0ff */
[----:B------:R-:W-:Y:S02]  /*68c0*/  LOP3.LUT R20, R20, 0xffff, RZ, 0xc0, !PT ;  /* 0x0000ffff14147812 */ /* 0x000fe400078ec0ff */
[----:B------:R-:W-:Y:S01]  /*68d0*/  ISETP.LE.U32.AND P2, PT, R4, UR5, PT ;  /* 0x0000000504007c0c */ /* 0x000fe2000bf43070 */
[C---:B------:R-:W-:Y:S01]  /*68e0*/  HMMA.16816.F32 R156, R8.reuse, R178, RZ ;  /* 0x000000b2089c723c */ /* 0x040fe200000018ff */
[----:B------:R-:W-:Y:S01]  /*68f0*/  @!P1 PRMT R236, R245, 0x5410, RZ ;  /* 0x00005410f5ec9816 */ /* 0x000fe200000000ff */
[----:B------:R-:W-:Y:S01]  /*6900*/  IMAD.MOV.U32 R245, RZ, RZ, R25 ;  /* 0x000000fffff57224 */ /* 0x000fe200078e0019 */
[----:B------:R-:W-:Y:S01]  /*6910*/  ISETP.LE.U32.AND P1, PT, R0, UR5, PT ;  /* 0x0000000500007c0c */ /* 0x000fe2000bf23070 */
[----:B------:R-:W-:Y:S01]  /*6920*/  IMAD.MOV.U32 R25, RZ, RZ, R80 ;  /* 0x000000ffff197224 */ /* 0x000fe200078e0050 */
[----:B------:R-:W-:Y:S01]  /*6930*/  @!P3 PRMT R138, R243, 0x5410, RZ ;  /* 0x00005410f38ab816 */ /* 0x000fe200000000ff */
[C---:B------:R-:W-:Y:S01]  /*6940*/  HMMA.16816.F32 R92, R8.reuse, R174, RZ ;  /* 0x000000ae085c723c */ /* 0x040fe200000018ff */
[----:B------:R-:W-:Y:S01]  /*6950*/  SHF.R.U32.HI R0, RZ, 0x8, R20 ;  /* 0x00000008ff007819 */ /* 0x000fe20000011614 */
[----:B------:R-:W-:Y:S01]  /*6960*/  IMAD.MOV.U32 R243, RZ, RZ, R28 ;  /* 0x000000fffff37224 */ /* 0x000fe200078e001c */
[----:B------:R-:W-:Y:S01]  /*6970*/  LOP3.LUT R2, R7, 0xff, RZ, 0xc0, !PT ;  /* 0x000000ff07027812 */ /* 0x000fe200078ec0ff */
[----:B------:R-:W-:Y:S01]  /*6980*/  IMAD.MOV.U32 R7, RZ, RZ, R64 ;  /* 0x000000ffff077224 */ /* 0x000fe200078e0040 */
[----:B------:R-:W-:Y:S01]  /*6990*/  @!P6 PRMT R135, R244, 0x5410, RZ ;  /* 0x00005410f487e816 */ /* 0x000fe200000000ff */
[----:B------:R-:W-:Y:S01]  /*69a0*/  HMMA.16816.F32 R108, R8, R30, RZ ;  /* 0x0000001e086c723c */ /* 0x000fe200000018ff */
[----:B------:R-:W-:-:S05]  /*69b0*/  LOP3.LUT R0, R0, 0xffff, RZ, 0xc0, !PT ;  /* 0x0000ffff00007812 */ /* 0x000fca00078ec0ff */
[C---:B------:R-:W-:Y:S06]  /*69c0*/  HMMA.16816.F32 R40, R124.reuse, R48, R40 ;  /* 0x000000307c28723c */ /* 0x040fec0000001828 */
[----:B------:R-:W-:Y:S01]  /*69d0*/  HMMA.16816.F32 R44, R124, R50, R44 ;  /* 0x000000327c2c723c */ /* 0x000fe2000000182c */
[----:B------:R-:W-:Y:S01]  /*69e0*/  @!P2 HADD2 R248, -R233.H0_H0, -RZ.H0_H0 ;  /* 0xa00000ffe9f8a230 */ /* 0x000fe20000000900 */
[----:B------:R-:W-:Y:S01]  /*69f0*/  ISETP.LE.U32.AND P4, PT, R2, UR5, PT ;  /* 0x0000000502007c0c */ /* 0x000fe2000bf83070 */
[----:B------:R-:W-:Y:S02]  /*6a00*/  @!P1 HADD2 R249, -R221.H0_H0, -RZ.H0_H0 ;  /* 0xa00000ffddf99230 */ /* 0x000fe40000000900 */
[----:B------:R-:W-:Y:S01]  /*6a10*/  IMAD.MOV.U32 R244, RZ, RZ, R32 ;  /* 0x000000fffff47224 */ /* 0x000fe200078e0020 */
[----:B------:R-:W-:Y:S01]  /*6a20*/  ISETP.NE.AND P6, PT, R247, RZ, PT ;  /* 0x000000fff700720c */ /* 0x000fe20003fc5270 */
[----:B------:R-:W-:Y:S06]  /*6a30*/  HMMA.16816.F32 R8, R8, R26, RZ ;  /* 0x0000001a0808723c */ /* 0x000fec00000018ff */
[----:B------:R-:W-:Y:S01]  /*6a40*/  HMMA.16816.F32 R48, R128, R50, R184 ;  /* 0x000000328030723c */ /* 0x000fe200000018b8 */
[----:B------:R2:W3:Y:S04]  /*6a50*/  LDL.LU.S16 R184, [R1+0x8] ;  /* 0x0000080001b87983 */ /* 0x0004e80000300600 */
[----:B------:R2:W4:Y:S01]  /*6a60*/  LDL.LU.S16 R185, [R1+0x4] ;  /* 0x0000040001b97983 */ /* 0x0005220000300600 */
[----:B------:R-:W-:Y:S01]  /*6a70*/  ISETP.LE.U32.AND P3, PT, R0, UR5, PT ;  /* 0x0000000500007c0c */ /* 0x000fe2000bf63070 */
[----:B------:R-:W-:Y:S01]  /*6a80*/  HMMA.16816.F32 R168, R124, R148, R168 ;  /* 0x000000947ca8723c */ /* 0x000fe200000018a8 */
[----:B------:R-:W-:-:S02]  /*6a90*/  SHF.R.U32.HI R0, RZ, 0x10, R6 ;  /* 0x00000010ff007819 */ /* 0x000fc40000011606 */
[----:B------:R-:W-:-:S03]  /*6aa0*/  @!P2 PRMT R233, R248, 0x5410, RZ ;  /* 0x00005410f8e9a816 */ /* 0x000fc600000000ff */
[----:B-1----:R-:W-:Y:S01]  /*6ab0*/  HMMA.16816.F32 R120, R124, R16, R120 ;  /* 0x000000107c78723c */ /* 0x002fe20000001878 */
[----:B------:R-:W-:Y:S02]  /*6ac0*/  LOP3.LUT R0, R0, 0xff, RZ, 0xc0, !PT ;  /* 0x000000ff00007812 */ /* 0x000fe400078ec0ff */
[----:B------:R-:W-:-:S03]  /*6ad0*/  SHF.R.U32.HI R2, RZ, 0x18, R6 ;  /* 0x00000018ff027819 */ /* 0x000fc60000011606 */
[----:B------:R-:W-:Y:S01]  /*6ae0*/  HMMA.16816.F32 R164, R124, R150, R164 ;  /* 0x000000967ca4723c */ /* 0x000fe200000018a4 */
[----:B------:R-:W-:-:S05]  /*6af0*/  ISETP.LE.U32.AND P2, PT, R0, UR5, PT ;  /* 0x0000000500007c0c */ /* 0x000fca000bf43070 */
[----:B------:R-:W-:Y:S01]  /*6b00*/  HMMA.16816.F32 R156, R124, R182, R156 ;  /* 0x000000b67c9c723c */ /* 0x000fe2000000189c */
[----:B------:R-:W-:-:S05]  /*6b10*/  SHF.R.U32.HI R0, RZ, 0x8, R22 ;  /* 0x00000008ff007819 */ /* 0x000fca0000011616 */
[----:B------:R-:W-:Y:S01]  /*6b20*/  HMMA.16816.F32 R60, R124, R66, R60 ;  /* 0x000000427c3c723c */ /* 0x000fe2000000183c */
[----:B------:R-:W-:-:S05]  /*6b30*/  LOP3.LUT R0, R0, 0xffff, RZ, 0xc0, !PT ;  /* 0x0000ffff00007812 */ /* 0x000fca00078ec0ff */
[----:B------:R-:W-:Y:S01]  /*6b40*/  HMMA.16816.F32 R76, R124, R82, R76 ;  /* 0x000000527c4c723c */ /* 0x000fe2000000184c */
[----:B------:R-:W-:-:S05]  /*6b50*/  LOP3.LUT R6, R6, 0xffff, RZ, 0xc0, !PT ;  /* 0x0000ffff06067812 */ /* 0x000fca00078ec0ff */
[C---:B------:R-:W-:Y:S06]  /*6b60*/  HMMA.16816.F32 R92, R124.reuse, R98, R92 ;  /* 0x000000627c5c723c */ /* 0x040fec000000185c */
[----:B------:R-:W-:Y:S01]  /*6b70*/  HMMA.16816.F32 R108, R124, R114, R108 ;  /* 0x000000727c6c723c */ /* 0x000fe2000000186c */
[----:B------:R-:W-:-:S05]  /*6b80*/  @!P1 PRMT R221, R249, 0x5410, RZ ;  /* 0x00005410f9dd9816 */ /* 0x000fca00000000ff */
[----:B------:R-:W-:Y:S06]  /*6b90*/  HMMA.16816.F32 R140, R12, R142, RZ ;  /* 0x0000008e0c8c723c */ /* 0x000fec00000018ff */
[----:B------:R-:W-:Y:S01]  /*6ba0*/  HMMA.16816.F32 R152, R128, R148, R152 ;  /* 0x000000948098723c */ /* 0x000fe20000001898 */
[----:B------:R-:W-:Y:S02]  /*6bb0*/  @!P0 HADD2 R247, -R228.H0_H0, -RZ.H0_H0 ;  /* 0xa00000ffe4f78230 */ /* 0x000fe40000000900 */
[----:B------:R-:W-:Y:S02]  /*6bc0*/  IMAD.MOV.U32 R186, RZ, RZ, R81 ;  /* 0x000000ffffba7224 */ /* 0x000fe400078e0051 */
[----:B------:R-:W-:Y:S01]  /*6bd0*/  IMAD.MOV.U32 R187, RZ, RZ, R5 ;  /* 0x000000ffffbb7224 */ /* 0x000fe200078e0005 */
[----:B------:R-:W-:Y:S01]  /*6be0*/  HMMA.16816.F32 R124, R124, R18, R8 ;  /* 0x000000127c7c723c */ /* 0x000fe20000001808 */
[----:B------:R-:W-:-:S05]  /*6bf0*/  ISETP.LE.U32.AND P1, PT, R0, UR5, PT ;  /* 0x0000000500007c0c */ /* 0x000fca000bf23070 */
[----:B------:R-:W-:Y:S01]  /*6c00*/  HMMA.16816.F32 R8, R12, R206, RZ ;  /* 0x000000ce0c08723c */ /* 0x000fe200000018ff */
[----:B------:R2:W5:Y:S01]  /*6c10*/  LDL.LU.S16 R206, [R1] ;  /* 0x0000000001ce7983 */ /* 0x0005620000300600 */
[----:B------:R-:W-:-:S03]  /*6c20*/  SHF.R.U32.HI R0, RZ, 0x8, R6 ;  /* 0x00000008ff007819 */ /* 0x000fc60000011606 */
[----:B------:R2:W2:Y:S01]  /*6c30*/  LDL.LU.S16 R6, [R1+0xc] ;  /* 0x00000c0001067983 */ /* 0x0004a20000300600 */
[----:B------:R-:W-:Y:S06]  /*6c40*/  HMMA.16816.F32 R148, R128, R150, R140 ;  /* 0x000000968094723c */ /* 0x000fec000000188c */
[----:B------:R-:W-:Y:S06]  /*6c50*/  HMMA.16816.F32 R140, R12, R178, RZ ;  /* 0x000000b20c8c723c */ /* 0x000fec00000018ff */
[----:B------:R-:W-:Y:S01]  /*6c60*/  HMMA.16816.F32 R116, R128, R16, R116 ;  /* 0x000000108074723c */ /* 0x000fe20000001874 */
[----:B------:R-:W-:Y:S01]  /*6c70*/  IMAD.MOV.U32 R178, RZ, RZ, R33 ;  /* 0x000000ffffb27224 */ /* 0x000fe200078e0021 */
[----:B------:R-:W-:Y:S01]  /*6c80*/  @!P0 PRMT R228, R247, 0x5410, RZ ;  /* 0x00005410f7e48816 */ /* 0x000fe200000000ff */
[----:B------:R-:W-:Y:S01]  /*6c90*/  IMAD.MOV.U32 R207, RZ, RZ, R65 ;  /* 0x000000ffffcf7224 */ /* 0x000fe200078e0041 */
[----:B------:R-:W-:Y:S01]  /*6ca0*/  LOP3.LUT R0, R0, 0xffff, RZ, 0xc0, !PT ;  /* 0x0000ffff00007812 */ /* 0x000fe200078ec0ff */
[----:B------:R-:W-:Y:S01]  /*6cb0*/  IMAD.MOV.U32 R179, RZ, RZ, R24 ;  /* 0x000000ffffb37224 */ /* 0x000fe200078e0018 */
[----:B------:R-:W-:Y:S01]  /*6cc0*/  HMMA.16816.F32 R32, R12, R34, RZ ;  /* 0x000000220c20723c */ /* 0x000fe200000018ff */
[----:B------:R-:W-:Y:S01]  /*6cd0*/  ISETP.LE.U32.AND P0, PT, R2, UR5, PT ;  /* 0x0000000502007c0c */ /* 0x000fe2000bf03070 */
[----:B------:R-:W-:-:S02]  /*6ce0*/  IMAD.MOV.U32 R16, RZ, RZ, R29 ;  /* 0x000000ffff107224 */ /* 0x000fc400078e001d */
[----:B------:R-:W-:Y:S02]  /*6cf0*/  IMAD.MOV.U32 R17, RZ, RZ, R96 ;  /* 0x000000ffff117224 */ /* 0x000fe400078e0060 */
[----:B------:R-:W-:Y:S01]  /*6d00*/  HMMA.16816.F32 R64, R128, R66, R8 ;  /* 0x000000428040723c */ /* 0x000fe20000001808 */
[----:B------:R-:W-:-:S05]  /*6d10*/  IMAD.MOV.U32 R24, RZ, RZ, R97 ;  /* 0x000000ffff187224 */ /* 0x000fca00078e0061 */
[----:B------:R-:W-:Y:S02]  /*6d20*/  HMMA.16816.F32 R140, R128, R182, R140 ;  /* 0x000000b6808c723c */ /* 0x000fe4000000188c */
[----:B------:R-:W-:Y:S02]  /*6d30*/  @!P0 HADD2 R250, -R219.H0_H0, -RZ.H0_H0 ;  /* 0xa00000ffdbfa8230 */ /* 0x000fe40000000900 */
[----:B------:R-:W-:Y:S02]  /*6d40*/  IMAD.MOV.U32 R11, RZ, RZ, R172 ;  /* 0x000000ffff0b7224 */ /* 0x000fe400078e00ac */
[----:B------:R-:W-:Y:S01]  /*6d50*/  HMMA.16816.F32 R28, R12, R30, RZ ;  /* 0x0000001e0c1c723c */ /* 0x000fe200000018ff */
[----:B------:R-:W-:Y:S01]  /*6d60*/  @!P0 PRMT R219, R250, 0x5410, RZ ;  /* 0x00005410fadb8816 */ /* 0x000fe200000000ff */
[----:B------:R-:W-:-:S04]  /*6d70*/  IMAD.MOV.U32 R182, RZ, RZ, R112 ;  /* 0x000000ffffb67224 */ /* 0x000fc800078e0070 */
[----:B------:R-:W-:Y:S01]  /*6d80*/  HMMA.16816.F32 R80, R128, R82, R32 ;  /* 0x000000528050723c */ /* 0x000fe20000001820 */
[----:B------:R-:W-:Y:S01]  /*6d90*/  LEA R4, P0, R176, UR6, 0x1 ;  /* 0x00000006b0047c11 */ /* 0x000fe2000f8008ff */
[----:B------:R-:W-:-:S05]  /*6da0*/  IMAD.MOV.U32 R183, RZ, RZ, R113 ;  /* 0x000000ffffb77224 */ /* 0x000fca00078e0071 */
[----:B------:R-:W-:Y:S02]  /*6db0*/  IMAD.MOV.U32 R35, RZ, RZ, R173 ;  /* 0x000000ffff237224 */ /* 0x000fe400078e00ad */
[C---:B------:R-:W-:Y:S06]  /*6dc0*/  HMMA.16816.F32 R172, R12.reuse, R174, RZ ;  /* 0x000000ae0cac723c */ /* 0x040fec00000018ff */
[----:B------:R-:W-:Y:S01]  /*6dd0*/  HMMA.16816.F32 R12, R12, R26, RZ ;  /* 0x0000001a0c0c723c */ /* 0x000fe200000018ff */
[----:B------:R-:W-:Y:S02]  /*6de0*/  LEA.HI.X R5, R176, UR7, R242, 0x1, P0 ;  /* 0x00000007b0057c11 */ /* 0x000fe400080f0cf2 */
[----:B------:R-:W-:-:S03]  /*6df0*/  ISETP.LE.U32.AND P0, PT, R0, UR5, PT ;  /* 0x0000000500007c0c */ /* 0x000fc6000bf03070 */
[----:B------:R-:W-:Y:S01]  /*6e00*/  HMMA.16816.F32 R112, R128, R114, R28 ;  /* 0x000000728070723c */ /* 0x000fe2000000181c */
[----:B------:R-:W-:Y:S01]  /*6e10*/  FADD.FTZ R0, R11, R177 ;  /* 0x000000b10b007221 */ /* 0x000fe20000010000 */
[----:B------:R-:W-:Y:S02]  /*6e20*/  @!P1 HADD2 R252, -R216.H0_H0, -RZ.H0_H0 ;  /* 0xa00000ffd8fc9230 */ /* 0x000fe40000000900 */
[----:B------:R-:W-:-:S08]  /*6e30*/  @!P4 HADD2 R251, -R214.H0_H0, -RZ.H0_H0 ;  /* 0xa00000ffd6fbc230 */ /* 0x000fd00000000900 */
[C---:B------:R-:W-:Y:S06]  /*6e40*/  HMMA.16816.F32 R96, R128.reuse, R98, R172 ;  /* 0x000000628060723c */ /* 0x040fec00000018ac */
[----:B------:R-:W-:Y:S01]  /*6e50*/  HMMA.16816.F32 R128, R128, R18, R12 ;  /* 0x000000128080723c */ /* 0x000fe2000000180c */
[----:B------:R-:W-:Y:S01]  /*6e60*/  STG.E.U16 desc[UR20][R4.64], R232 ;  /* 0x000000e804007986 */ /* 0x000fe2000c101514 */
[----:B------:R-:W-:Y:S02]  /*6e70*/  @!P1 PRMT R216, R252, 0x5410, RZ ;  /* 0x00005410fcd89816 */ /* 0x000fe400000000ff */
[----:B------:R-:W-:Y:S01]  /*6e80*/  @!P4 PRMT R214, R251, 0x5410, RZ ;  /* 0x00005410fbd6c816 */ /* 0x000fe200000000ff */
[----:B------:R-:W-:-:S02]  /*6e90*/  FADD.FTZ R2, R35, R180 ;  /* 0x000000b423027221 */ /* 0x000fc40000010000 */
[----:B------:R-:W-:Y:S01]  /*6ea0*/  FADD.FTZ R12, R207, R21 ;  /* 0x00000015cf0c7221 */ /* 0x000fe20000010000 */
[----:B------:R-:W-:Y:S01]  /*6eb0*/  FADD.FTZ R0, R187, R0 ;  /* 0x00000000bb007221 */ /* 0x000fe20000010000 */
[----:B------:R-:W-:-:S03]  /*6ec0*/  FADD.FTZ R2, R186, R2 ;  /* 0x00000002ba027221 */ /* 0x000fc60000010000 */
[----:B------:R-:W-:Y:S01]  /*6ed0*/  FADD.FTZ R0, R179, R0 ;  /* 0x00000000b3007221 */ /* 0x000fe20000010000 */
[----:B------:R-:W-:-:S03]  /*6ee0*/  FADD.FTZ R2, R178, R2 ;  /* 0x00000002b2027221 */ /* 0x000fc60000010000 */
[----:B------:R-:W-:Y:S01]  /*6ef0*/  FADD.FTZ R0, R16, R0 ;  /* 0x0000000010007221 */ /* 0x000fe20000010000 */
[----:B------:R-:W-:Y:S01]  /*6f00*/  FADD.FTZ R2, R243, R2 ;  /* 0x00000002f3027221 */ /* 0x000fe20000010000 */
[----:B----4-:R-:W-:-:S05]  /*6f10*/  @!P2 HADD2 R185, -R218.H0_H0, -RZ.H0_H0 ;  /* 0xa00000ffdab9a230 */ /* 0x010fca0000000900 */
[----:B------:R-:W-:Y:S02]  /*6f20*/  PRMT R8, R185, 0x7610, R8 ;  /* 0x00007610b9087816 */ /* 0x000fe40000000008 */
[----:B------:R-:W1:Y:S01]  /*6f30*/  LDC R185, c[0x0][0x2d8] ;  /* 0x0000b600ffb97b82 */ /* 0x000e620000000800 */
[----:B---3--:R-:W-:Y:S01]  /*6f40*/  @!P3 HADD2 R184, -R234.H0_H0, -RZ.H0_H0 ;  /* 0xa00000ffeab8b230 */ /* 0x008fe20000000900 */
[----:B------:R-:W-:-:S04]  /*6f50*/  @!P2 PRMT R218, R8, 0x5410, RZ ;  /* 0x0000541008daa816 */ /* 0x000fc800000000ff */
[----:B------:R-:W-:-:S04]  /*6f60*/  PRMT R9, R184, 0x7610, R9 ;  /* 0x00007610b8097816 */ /* 0x000fc80000000009 */
[----:B------:R-:W-:-:S05]  /*6f70*/  @!P3 PRMT R234, R9, 0x5410, RZ ;  /* 0x0000541009eab816 */ /* 0x000fca00000000ff */
[----:B------:R-:W-:Y:S01]  /*6f80*/  STG.E.U16 desc[UR20][R4.64+0x2], R234 ;  /* 0x000002ea04007986 */ /* 0x000fe2000c101514 */
[----:B-1----:R-:W-:-:S04]  /*6f90*/  IMAD.SHL.U32 R8, R185, 0x40, RZ ;  /* 0x00000040b9087824 */ /* 0x002fc800078e00ff */
[----:B------:R-:W-:-:S04]  /*6fa0*/  IMAD.WIDE R8, R8, 0x2, R4 ;  /* 0x0000000208087825 */ /* 0x000fc800078e0204 */
[----:B-----5:R-:W-:Y:S02]  /*6fb0*/  @!P5 HADD2 R206, -R212.H0_H0, -RZ.H0_H0 ;  /* 0xa00000ffd4ced230 */ /* 0x020fe40000000900 */
[----:B--2---:R-:W-:-:S03]  /*6fc0*/  @!P0 HADD2 R6, -R220.H0_H0, -RZ.H0_H0 ;  /* 0xa00000ffdc068230 */ /* 0x004fc60000000900 */
[----:B------:R-:W-:-:S04]  /*6fd0*/  PRMT R10, R206, 0x7610, R10 ;  /* 0x00007610ce0a7816 */ /* 0x000fc8000000000a */
[----:B------:R-:W-:Y:S01]  /*6fe0*/  @!P5 PRMT R212, R10, 0x5410, RZ ;  /* 0x000054100ad4d816 */ /* 0x000fe200000000ff */
[C---:B------:R-:W-:Y:S01]  /*6ff0*/  IMAD.SHL.U32 R10, R185.reuse, 0x8, RZ ;  /* 0x00000008b90a7824 */ /* 0x040fe200078e00ff */
[----:B------:R-:W-:Y:S01]  /*7000*/  PRMT R13, R6, 0x7610, R13 ;  /* 0x00007610060d7816 */ /* 0x000fe2000000000d */
[----:B------:R-:W-:Y:S02]  /*7010*/  IMAD R6, R185, 0x48, RZ ;  /* 0x00000048b9067824 */ /* 0x000fe400078e02ff */
[----:B------:R-:W-:Y:S01]  /*7020*/  IMAD.WIDE R10, R10, 0x2, R4 ;  /* 0x000000020a0a7825 */ /* 0x000fe200078e0204 */
[----:B------:R-:W-:-:S03]  /*7030*/  @!P0 PRMT R220, R13, 0x5410, RZ ;  /* 0x000054100ddc8816 */ /* 0x000fc600000000ff */
[----:B------:R-:W-:Y:S02]  /*7040*/  IMAD.MOV.U32 R185, RZ, RZ, R7 ;  /* 0x000000ffffb97224 */ /* 0x000fe400078e0007 */
[----:B------:R-:W-:Y:S01]  /*7050*/  IMAD.WIDE R6, R6, 0x2, R4 ;  /* 0x0000000206067825 */ /* 0x000fe200078e0204 */
        /* <DEDUP_REMOVED lines=15> */
[----:B------:R1:W-:Y:S04]  /*7150*/  STG.E.U16 desc[UR20][R4.64+0x22], R228 ;  /* 0x000022e404007986 */ /* 0x0003e8000c101514 */
[----:B------:R-:W-:Y:S04]  /*7160*/  STG.E.U16 desc[UR20][R10.64+0x20], R226 ;  /* 0x000020e20a007986 */ /* 0x000fe8000c101514 */
[----:B------:R2:W-:Y:S04]  /*7170*/  STG.E.U16 desc[UR20][R10.64+0x22], R227 ;  /* 0x000022e30a007986 */ /* 0x0005e8000c101514 */
        /* <DEDUP_REMOVED lines=11> */
[----:B------:R3:W-:Y:S01]  /*7230*/  STG.E.U16 desc[UR20][R6.64+0x32], R135 ;  /* 0x0000328706007986 */ /* 0x0007e2000c101514 */
[----:B-1----:R-:W-:Y:S01]  /*7240*/  FADD.FTZ R228, R204, R0 ;  /* 0x00000000cce47221 */ /* 0x002fe20000010000 */
[----:B--2---:R-:W-:Y:S01]  /*7250*/  FADD.FTZ R227, R25, R2 ;  /* 0x0000000219e37221 */ /* 0x004fe20000010000 */
[----:B---3--:R-:W-:Y:S01]  /*7260*/  FADD.FTZ R6, R185, R23 ;  /* 0x00000017b9067221 */ /* 0x008fe20000010000 */
        /* <DEDUP_REMOVED lines=8> */
[----:B------:R-:W-:Y:S06]  /*72f0*/  @!P6 BRA `(.L_x_2136) ;  /* 0x0000004800e0e947 */ /* 0x000fec0003800000 */
[----:B------:R-:W2:Y:S01]  /*7300*/  LDL.LU R181, [R1+0x10] ;  /* 0x0000100001b57983 */ /* 0x000ea20000300800 */
[----:B------:R-:W-:Y:S01]  /*7310*/  ULDC UR4, c[0x0][0x2d0] ;  /* 0x0000b40000047ab9 */ /* 0x000fe20000000800 */
[----:B------:R-:W1:Y:S01]  /*7320*/  S2R R25, SR_TID.X ;  /* 0x0000000000197919 */ /* 0x000e620000002100 */
[----:B------:R-:W-:Y:S01]  /*7330*/  IMAD.MOV.U32 R135, RZ, RZ, R3 ;  /* 0x000000ffff877224 */ /* 0x000fe200078e0003 */
[----:B------:R-:W3:Y:S01]  /*7340*/  LDC.64 R232, c[0x0][0x250] ;  /* 0x00009400ffe87b82 */ /* 0x000ee20000000a00 */
[----:B------:R-:W-:Y:S01]  /*7350*/  VIADD R0, R246, 0xfffffffe ;  /* 0xfffffffef6007836 */ /* 0x000fe20000000000 */
[----:B------:R-:W4:Y:S01]  /*7360*/  LDL.LU R24, [R1+0x14] ;  /* 0x0000140001187983 */ /* 0x000f220000300800 */
[----:B------:R-:W-:Y:S01]  /*7370*/  IMAD.MOV.U32 R137, RZ, RZ, R133 ;  /* 0x000000ffff897224 */ /* 0x000fe200078e0085 */
[----:B------:R-:W-:Y:S01]  /*7380*/  ULDC UR19, c[0x0][0x2d0] ;  /* 0x0000b40000137ab9 */ /* 0x000fe20000000800 */
[----:B------:R-:W-:Y:S01]  /*7390*/  ULDC.64 UR6, c[0x0][0x248] ;  /* 0x0000920000067ab9 */ /* 0x000fe20000000a00 */
[----:B------:R-:W5:Y:S01]  /*73a0*/  LDL.LU R13, [R1+0x40] ;  /* 0x00004000010d7983 */ /* 0x000f620000300800 */
[----:B------:R-:W-:Y:S01]  /*73b0*/  ISETP.GE.AND P0, PT, R136, UR4, PT ;  /* 0x0000000488007c0c */ /* 0x000fe2000bf06270 */
[----:B------:R-:W-:Y:S01]  /*73c0*/  ULDC UR4, c[0x0][0x2ec] ;  /* 0x0000bb0000047ab9 */ /* 0x000fe20000000800 */
[----:B------:R-:W-:-:S02]  /*73d0*/  R2UR UR22, R0 ;  /* 0x00000000001672ca */ /* 0x000fc400000e0000 */
[----:B------:R-:W-:Y:S02]  /*73e0*/  MOV R0, R134 ;  /* 0x0000008600007202 */ /* 0x000fe40000000f00 */
[----:B------:R-:W-:-:S07]  /*73f0*/  MOV R136, R132 ;  /* 0x0000008400887202 */ /* 0x000fce0000000f00 */
[----:B------:R-:W3:Y:S08]  /*7400*/  @!P0 LDC.64 R6, c[0x0][0x220] ;  /* 0x00008800ff068b82 */ /* 0x000ef00000000a00 */
[----:B------:R-:W3:Y:S01]  /*7410*/  @!P0 LDC.64 R8, c[0x0][0x220] ;  /* 0x00008800ff088b82 */ /* 0x000ee20000000a00 */
[----:B-1----:R-:W-:Y:S01]  /*7420*/  LOP3.LUT R25, R25, 0x3, RZ, 0xc0, !PT ;  /* 0x0000000319197812 */ /* 0x002fe200078ec0ff */
[----:B--2---:R-:W-:-:S04]  /*7430*/  IMAD.WIDE.U32 R230, R181, -0x2daee0ad, RZ ;  /* 0xd2511f53b5e67825 */ /* 0x004fc800078e00ff */
[----:B----4-:R-:W-:Y:S01]  /*7440*/  IMAD R2, R25, -0x2, R24 ;  /* 0xfffffffe19027824 */ /* 0x010fe200078e0218 */
[----:B-----5:R-:W-:-:S04]  /*7450*/  LOP3.LUT R13, R13, 0xfffffffd, RZ, 0xc0, !PT ;  /* 0xfffffffd0d0d7812 */ /* 0x020fc800078ec0ff */
[----:B------:R-:W-:Y:S02]  /*7460*/  IADD3 R2, R238, R2, -R240 ;  /* 0x00000002ee027210 */ /* 0x000fe40007ffe8f0 */
[----:B------:R-:W-:-:S03]  /*7470*/  @P0 LOP3.LUT R13, R13, 0x2, RZ, 0xfc, !PT ;  /* 0x000000020d0d0812 */ /* 0x000fc600078efcff */
[----:B------:R1:W-:Y:S04]  /*7480*/  STL [R1+0x70], R2 ;  /* 0x0000700201007387 */ /* 0x0003e80000100800 */
[----:B------:R-:W-:Y:S04]  /*7490*/  STL [R1+0x40], R13 ;  /* 0x0000400d01007387 */ /* 0x000fe80000100800 */
[----:B---3--:R2:W-:Y:S04]  /*74a0*/  @!P0 STL.64 [R1+0x60], R6 ;  /* 0x0000600601008387 */ /* 0x0085e80000100a00 */
[----:B------:R3:W-:Y:S01]  /*74b0*/  @!P0 STL.64 [R1+0x68], R8 ;  /* 0x0000680801008387 */ /* 0x0007e20000100a00 */
[----:B------:R-:W-:-:S04]  /*74c0*/  IADD3 R234, P0, R4, -0x40, RZ ;  /* 0xffffffc004ea7810 */ /* 0x000fc80007f1e0ff */
[----:B------:R-:W-:Y:S01]  /*74d0*/  IADD3.X R229, R5, -0x1, RZ, P0, !PT ;  /* 0xffffffff05e57810 */ /* 0x000fe200007fe4ff */
[----:B-1----:R-:W-:-:S04]  /*74e0*/  VIADD R2, R241, 0x4 ;  /* 0x00000004f1027836 */ /* 0x002fc80000000000 */
[----:B--2---:R-:W-:-:S04]  /*74f0*/  IMAD.WIDE.U32 R6, R2, -0x326172a9, RZ ;  /* 0xcd9e8d5702067825 */ /* 0x004fc800078e00ff */
[----:B---3--:R-:W-:Y:S01]  /*7500*/  IMAD.WIDE.U32 R8, R241, -0x326172a9, RZ ;  /* 0xcd9e8d57f1087825 */ /* 0x008fe200078e00ff */
[----:B------:R-:W-:-:S04]  /*7510*/  LOP3.LUT R2, R7, R239, RZ, 0x3c, !PT ;  /* 0x000000ef07027212 */ /* 0x000fc800078e3cff */
[----:B------:R-:W-:Y:S01]  /*7520*/  LOP3.LUT R3, R9, R239, RZ, 0x3c, !PT ;  /* 0x000000ef09037212 */ /* 0x000fe200078e3cff */
[----:B------:R1:W-:Y:S04]  /*7530*/  STL.64 [R1+0x58], R8 ;  /* 0x0000580801007387 */ /* 0x0003e80000100a00 */
[----:B------:R-:W-:Y:S01]  /*7540*/  IMAD.WIDE.U32 R4, R3, -0x2daee0ad, RZ ;  /* 0xd2511f5303047825 */ /* 0x000fe200078e00ff */
[----:B------:R1:W-:Y:S03]  /*7550*/  STL.64 [R1+0x50], R6 ;  /* 0x0000500601007387 */ /* 0x0003e60000100a00 */
[----:B------:R-:W-:Y:S01]  /*7560*/  IMAD.WIDE.U32 R2, R2, -0x2daee0ad, RZ ;  /* 0xd2511f5302027825 */ /* 0x000fe200078e00ff */
[----:B------:R1:W-:Y:S04]  /*7570*/  STL.64 [R1+0x38], R4 ;  /* 0x0000380401007387 */ /* 0x0003e80000100a00 */
[----:B------:R1:W-:Y:S01]  /*7580*/  STL.64 [R1+0x48], R2 ;  /* 0x0000480201007387 */ /* 0x0003e20000100a00 */
[----:B------:R-:W-:Y:S05]  /*7590*/  BRA `(.L_x_2137) ;  /* 0x0000000000d07947 */ /* 0x000fea0003800000 */
.L_x_2139:
[----:B------:R-:W2:Y:S01]  /*75a0*/  LDL.64 R206, [R1+0x90] ;  /* 0x0000900001ce7983 */ /* 0x000ea20000100a00 */
[----:B------:R-:W1:Y:S01]  /*75b0*/  @!P0 LDC.64 R172, c[0x0][0x218] ;  /* 0x00008600ffac8b82 */ /* 0x000e620000000a00 */
[----:B------:R-:W-:Y:S01]  /*75c0*/  LOP3.LUT P6, RZ, R208, 0x2, RZ, 0xc0, !PT ;  /* 0x00000002d0ff7812 */ /* 0x000fe200078cc0ff */
[----:B------:R-:W-:Y:S01]  /*75d0*/  UIADD3 UR10, UR22, -0x1, URZ ;  /* 0xffffffff160a7890 */ /* 0x000fe2000fffe03f */
[----:B------:R-:W3:Y:S03]  /*75e0*/  LDL.64 R186, [R1+0x78] ;  /* 0x0000780001ba7983 */ /* 0x000ee60000100a00 */
[----:B------:R-:W-:Y:S01]  /*75f0*/  UIMAD.WIDE.U32 UR12, UR10, UR6, URZ ;  /* 0x000000060a0c72a5 */ /* 0x000fe2000f8e003f */
[----:B------:R-:W4:Y:S01]  /*7600*/  LDL R185, [R1+0x74] ;  /* 0x0000740001b97983 */ /* 0x000f220000100800 */
[----:B------:R-:W5:Y:S01]  /*7610*/  @!P0 LDC.64 R138, c[0x0][0x218] ;  /* 0x00008600ff8a8b82 */ /* 0x000f620000000a00 */
[----:B------:R-:W-:Y:S02]  /*7620*/  USHF.R.S32.HI UR9, URZ, 0x1f, UR10 ;  /* 0x0000001f3f097899 */ /* 0x000fe4000801140a */
[----:B------:R-:W5:Y:S01]  /*7630*/  LDL R184, [R1+0x80] ;  /* 0x0000800001b87983 */ /* 0x000f620000100800 */
[----:B------:R-:W-:Y:S01]  /*7640*/  IMAD.U32 R2, RZ, RZ, UR12 ;  /* 0x0000000cff027e24 */ /* 0x000fe2000f8e00ff */
[----:B------:R-:W-:Y:S01]  /*7650*/  UIMAD UR9, UR9, UR6, URZ ;  /* 0x00000006090972a4 */ /* 0x000fe2000f8e023f */
[----:B------:R-:W-:Y:S01]  /*7660*/  IMAD.U32 R132, RZ, RZ, UR13 ;  /* 0x0000000dff847e24 */ /* 0x000fe2000f8e00ff */
[----:B------:R1:W-:Y:S01]  /*7670*/  @P6 STS.128 [R210+0x8000], RZ ;  /* 0x008000ffd2006388 */ /* 0x0003e20000000c00 */
[----:B------:R-:W1:Y:S01]  /*7680*/  @!P6 LDC.64 R176, c[0x0][0x218] ;  /* 0x00008600ffb0eb82 */ /* 0x000e620000000a00 */
[----:B------:R-:W-:Y:S01]  /*7690*/  UIMAD UR9, UR10, UR7, UR9 ;  /* 0x000000070a0972a4 */ /* 0x000fe2000f8e0209 */
[----:B------:R-:W-:Y:S05]  /*76a0*/  IMAD.U32 R133, RZ, RZ, UR12 ;  /* 0x0000000cff857e24 */ /* 0x000fea000f8e00ff */
[----:B------:R-:W-:Y:S01]  /*76b0*/  VIADD R132, R132, UR9 ;  /* 0x0000000984847c36 */ /* 0x000fe20008000000 */
[----:B------:R-:W4:Y:S01]  /*76c0*/  @!P6 LDC.64 R174, c[0x0][0x218] ;  /* 0x00008600ffaeeb82 */ /* 0x000f220000000a00 */
[----:B--2---:R-:W-:Y:S04]  /*76d0*/  LEA R2, P1, R2, R206, 0x5 ;  /* 0x000000ce02027211 */ /* 0x004fe800078228ff */
[C---:B-1----:R-:W-:Y:S02]  /*76e0*/  @!P6 LEA R176, P5, R2.reuse, R176, 0x1 ;  /* 0x000000b002b0e211 */ /* 0x042fe400078a08ff */
[----:B---3--:R-:W-:Y:S02]  /*76f0*/  LEA.HI.X R132, R133, R187, R132, 0x5, P1 ;  /* 0x000000bb85847211 */ /* 0x008fe400008f2c84 */
[C---:B------:R-:W-:Y:S02]  /*7700*/  @!P0 LEA R172, P2, R2.reuse, R172, 0x1 ;  /* 0x000000ac02ac8211 */ /* 0x040fe400078408ff */
        /* <DEDUP_REMOVED lines=9> */
[----:B-----5:R-:W-:Y:S01]  /*77a0*/  IMAD.X R133, R184, 0x1, R132, P4 ;  /* 0x00000001b8857824 */ /* 0x020fe200020e0684 */
        /* <DEDUP_REMOVED lines=19> */
.L_x_2137:
[----:B-1----:R-:W2:Y:S01]  /*78e0*/  LDL R2, [R1+0x44] ;  /* 0x0000440001027983 */ /* 0x002ea20000100800 */
[----:B------:R-:W-:Y:S01]  /*78f0*/  USHF.R.S32.HI UR8, URZ, 0x1f, UR22 ;  /* 0x0000001f3f087899 */ /* 0x000fe20008011416 */
[----:B------:R-:W-:Y:S04]  /*7900*/  DEPBAR.LE SB0, 0x0 ;  /* 0x000080000000791a */ /* 0x000fe80000000000 */
[----:B------:R-:W3:Y:S01]  /*7910*/  LDL R208, [R1+0x40] ;  /* 0x0000400001d07983 */ /* 0x000ee20000100800 */
[----:B------:R-:W-:Y:S01]  /*7920*/  IMAD.WIDE.U32 R4, R232, UR22, RZ ;  /* 0x00000016e8047c25 */ /* 0x000fe2000f8e00ff */
[----:B------:R-:W-:Y:S03]  /*7930*/  UISETP.GE.AND UP0, UPT, UR22, 0x1, UPT ;  /* 0x000000011600788c */ /* 0x000fe6000bf06270 */
[----:B------:R-:W4:Y:S01]  /*7940*/  LDL.64 R16, [R1+0x88] ;  /* 0x0000880001107983 */ /* 0x000f220000100a00 */
[----:B------:R-:W-:Y:S04]  /*7950*/  IMAD.U32 R132, RZ, RZ, UR22 ;  /* 0x00000016ff847e24 */ /* 0x000fe8000f8e00ff */
[----:B------:R-:W5:Y:S05]  /*7960*/  LDL R12, [R1+0x84] ;  /* 0x00008400010c7983 */ /* 0x000f6a0000100800 */
[----:B------:R-:W5:Y:S05]  /*7970*/  LDL R11, [R1+0x68] ;  /* 0x00006800010b7983 */ /* 0x000f6a0000100800 */
[----:B------:R-:W5:Y:S05]  /*7980*/  LDL R15, [R1+0x6c] ;  /* 0x00006c00010f7983 */ /* 0x000f6a0000100800 */
[----:B------:R-:W5:Y:S05]  /*7990*/  LDL R10, [R1+0x60] ;  /* 0x00006000010a7983 */ /* 0x000f6a0000100800 */
[----:B------:R-:W5:Y:S01]  /*79a0*/  LDL R14, [R1+0x64] ;  /* 0x00006400010e7983 */ /* 0x000f620000100800 */
[----:B------:R-:W-:Y:S01]  /*79b0*/  BAR.SYNC.DEFER_BLOCKING 0x0 ;  /* 0x0000000000007b1d */ /* 0x000fe20000010000 */
[----:B--2---:R-:W-:Y:S01]  /*79c0*/  ISETP.GE.AND P0, PT, R2, UR19, PT ;  /* 0x0000001302007c0c */ /* 0x004fe2000bf06270 */
[----:B------:R-:W-:Y:S01]  /*79d0*/  IMAD R2, R232, UR8, RZ ;  /* 0x00000008e8027c24 */ /* 0x000fe2000f8e02ff */
[----:B------:R-:W-:Y:S03]  /*79e0*/  ULOP3.LUT UR8, UR22, UR25, URZ, 0x3c, !UPT ;  /* 0x0000001916087292 */ /* 0x000fe6000f8e3c3f */
[----:B------:R-:W-:Y:S01]  /*79f0*/  IMAD R3, R233, UR22, R2 ;  /* 0x00000016e9037c24 */ /* 0x000fe2000f8e0202 */
[----:B---3--:R-:W-:Y:S03]  /*7a00*/  LOP3.LUT P6, RZ, R208, 0x2, RZ, 0xc0, !PT ;  /* 0x00000002d0ff7812 */ /* 0x008fe600078cc0ff */
[----:B------:R-:W-:Y:S01]  /*7a10*/  IMAD.IADD R5, R5, 0x1, R3 ;  /* 0x0000000105057824 */ /* 0x000fe200078e0203 */
[C---:B----4-:R-:W-:Y:S03]  /*7a20*/  LEA R2, P1, R4.reuse, R16, 0x5 ;  /* 0x0000001004027211 */ /* 0x050fe600078228ff */
[----:B------:R-:W1:Y:S01]  /*7a30*/  @!P0 LDC.64 R8, c[0x0][0x220] ;  /* 0x00008800ff088b82 */ /* 0x000e620000000a00 */
[----:B-----5:R-:W-:Y:S02]  /*7a40*/  LEA.HI.X R4, R4, R12, R5, 0x5, P1 ;  /* 0x0000000c04047211 */ /* 0x020fe400008f2c05 */
[----:B------:R-:W-:Y:S03]  /*7a50*/  LEA R3, P4, R232, R2, 0x4 ;  /* 0x00000002e8037211 */ /* 0x000fe600078820ff */
[----:B------:R-:W-:Y:S01]  /*7a60*/  @!P6 LEA R12, P5, R2, R11, 0x1 ;  /* 0x0000000b020ce211 */ /* 0x000fe200078a08ff */
[----:B------:R-:W-:Y:S01]  /*7a70*/  @P6 STS.128 [R210+0xa000], RZ ;  /* 0x00a000ffd2006388 */ /* 0x000fe20000000c00 */
[----:B------:R-:W2:Y:S01]  /*7a80*/  @!P0 LDC.64 R6, c[0x0][0x220] ;  /* 0x00008800ff068b82 */ /* 0x000ea20000000a00 */
[----:B------:R-:W-:Y:S02]  /*7a90*/  LEA.HI.X R5, R232, R4, R233, 0x4, P4 ;  /* 0x00000004e8057211 */ /* 0x000fe400020f24e9 */
[C-C-:B------:R-:W-:Y:S02]  /*7aa0*/  @!P6 LEA.HI.X R13, R2.reuse, R15, R4.reuse, 0x1, P5 ;  /* 0x0000000f020de211 */ /* 0x140fe400028f0c04 */
[C---:B------:R-:W-:Y:S03]  /*7ab0*/  @!P6 LEA R10, P3, R3.reuse, R10, 0x1 ;  /* 0x0000000a030ae211 */ /* 0x040fe600078608ff */
[----:B------:R-:W-:Y:S01]  /*7ac0*/  @!PT LDS RZ, [RZ] ;  /* 0x00000000fffff984 */ /* 0x000fe20000000800 */
[----:B------:R-:W-:Y:S01]  /*7ad0*/  @!PT LDS RZ, [RZ] ;  /* 0x00000000fffff984 */ /* 0x000fe20000000800 */
[----:B------:R-:W-:Y:S01]  /*7ae0*/  @!PT LDS RZ, [RZ] ;  /* 0x00000000fffff984 */ /* 0x000fe20000000800 */
[----:B------:R-:W-:Y:S01]  /*7af0*/  @!P6 LDGSTS.E.BYPASS.LTC128B.128 [R210+0xa000], desc[UR20][R12.64] ;  /* 0x0a0000000cd2efae */ /* 0x000fe2000b901d54 */
[C-C-:B------:R-:W-:Y:S04]  /*7b00*/  @!P6 LEA.HI.X R11, R3.reuse, R14, R5.reuse, 0x1, P3 ;  /* 0x0000000e030be211 */ /* 0x140fe800018f0c05 */
[----:B------:R-:W-:Y:S01]  /*7b10*/  @P0 STS.128 [R210+0xb000], RZ ;  /* 0x00b000ffd2000388 */ /* 0x000fe20000000c00 */
[C---:B-1----:R-:W-:Y:S04]  /*7b20*/  @!P0 LEA R8, P2, R2.reuse, R8, 0x1 ;  /* 0x0000000802088211 */ /* 0x042fe800078408ff */
[----:B------:R-:W-:Y:S02]  /*7b30*/  @!P0 LEA.HI.X R9, R2, R9, R4, 0x1, P2 ;  /* 0x0000000902098211 */ /* 0x000fe400010f0c04 */
[----:B------:R-:W3:Y:S01]  /*7b40*/  LDL R2, [R1+0x70] ;  /* 0x0000700001027983 */ /* 0x000ee20000100800 */
[C---:B--2---:R-:W-:Y:S04]  /*7b50*/  @!P0 LEA R6, P1, R3.reuse, R6, 0x1 ;  /* 0x0000000603068211 */ /* 0x044fe800078208ff */
[----:B------:R-:W-:Y:S01]  /*7b60*/  @!PT LDS RZ, [RZ] ;  /* 0x00000000fffff984 */ /* 0x000fe20000000800 */
[----:B------:R-:W-:Y:S01]  /*7b70*/  @!PT LDS RZ, [RZ] ;  /* 0x00000000fffff984 */ /* 0x000fe20000000800 */
[----:B------:R-:W-:Y:S01]  /*7b80*/  @!PT LDS RZ, [RZ] ;  /* 0x00000000fffff984 */ /* 0x000fe20000000800 */
[----:B------:R-:W-:Y:S01]  /*7b90*/  @!P0 LDGSTS.E.BYPASS.LTC128B.128 [R210+0xb000], desc[UR20][R8.64+0x80] ;  /* 0x0b00008008d28fae */ /* 0x000fe2000b901d54 */
[----:B------:R-:W-:Y:S04]  /*7ba0*/  @!P0 LEA.HI.X R7, R3, R7, R5, 0x1, P1 ;  /* 0x0000000703078211 */ /* 0x000fe800008f0c05 */
        /* <DEDUP_REMOVED lines=13> */
[----:B------:R-:W4:Y:S05]  /*7c80*/  LDSM.16.M88.4 R172, [R189+0x8800] ;  /* 0x00880000bdac783b */ /* 0x000f2a0000000200 */
[----:B------:R-:W0:Y:S05]  /*7c90*/  LDGDEPBAR ;  /* 0x00000000000079af */ /* 0x000e2a0000000000 */
[----:B------:R-:W-:Y:S05]  /*7ca0*/  LDSM.16.M88.4 R176, [R193] ;  /* 0x00000000c1b0783b */ /* 0x000fea0000000200 */
[----:B------:R-:W5:Y:S05]  /*7cb0*/  LDSM.16.M88.4 R180, [R200] ;  /* 0x00000000c8b4783b */ /* 0x000f6a0000000200 */
[----:B------:R-:W5:Y:S01]  /*7cc0*/  LDSM.16.M88.4 R184, [R193+0x2000] ;  /* 0x00200000c1b8783b */ /* 0x000f620000000200 */
[-C--:B-1----:R-:W-:Y:S06]  /*7cd0*/  HMMA.16816.F32 R4, R32, R16.reuse, RZ ;  /* 0x000000102004723c */ /* 0x082fec00000018ff */
[C---:B--2---:R-:W-:Y:S06]  /*7ce0*/  HMMA.16816.F32 R8, R28.reuse, R16, RZ ;  /* 0x000000101c08723c */ /* 0x044fec00000018ff */
[-C--:B------:R-:W-:Y:S06]  /*7cf0*/  HMMA.16816.F32 R12, R28, R18.reuse, RZ ;  /* 0x000000121c0c723c */ /* 0x080fec00000018ff */
[C---:B------:R-:W-:Y:S06]  /*7d00*/  HMMA.16816.F32 R16, R32.reuse, R18, RZ ;  /* 0x000000122010723c */ /* 0x040fec00000018ff */
[-C--:B----4-:R-:W-:Y:S06]  /*7d10*/  HMMA.16816.F32 R20, R32, R172.reuse, RZ ;  /* 0x000000ac2014723c */ /* 0x090fec00000018ff */
[C---:B------:R-:W-:Y:S06]  /*7d20*/  HMMA.16816.F32 R24, R28.reuse, R172, RZ ;  /* 0x000000ac1c18723c */ /* 0x040fec00000018ff */
[-C--:B------:R-:W-:Y:S06]  /*7d30*/  HMMA.16816.F32 R28, R28, R174.reuse, RZ ;  /* 0x000000ae1c1c723c */ /* 0x080fec00000018ff */
[----:B------:R-:W-:Y:S01]  /*7d40*/  HMMA.16816.F32 R32, R32, R174, RZ ;  /* 0x000000ae2020723c */ /* 0x000fe200000018ff */
[----:B------:R-:W1:Y:S05]  /*7d50*/  LDSM.16.M88.4 R172, [R203] ;  /* 0x00000000cbac783b */ /* 0x000e6a0000000200 */
[-C--:B-----5:R-:W-:Y:S06]  /*7d60*/  HMMA.16816.F32 R4, R176, R180.reuse, R4 ;  /* 0x000000b4b004723c */ /* 0x0a0fec0000001804 */
        /* <DEDUP_REMOVED lines=10> */
[----:B------:R-:W4:Y:S01]  /*7e10*/  LDSM.16.M88.4 R176, [R197+0x8800] ;  /* 0x00880000c5b0783b */ /* 0x000f220000000200 */
[-C--:B-1----:R-:W-:Y:S06]  /*7e20*/  HMMA.16816.F32 R4, R180, R184.reuse, R4 ;  /* 0x000000b8b404723c */ /* 0x082fec0000001804 */
[C---:B--2---:R-:W-:Y:S06]  /*7e30*/  HMMA.16816.F32 R8, R172.reuse, R184, R8 ;  /* 0x000000b8ac08723c */ /* 0x044fec0000001808 */
        /* <DEDUP_REMOVED lines=8> */
[----:B------:R-:W2:Y:S05]  /*7ec0*/  LDSM.16.M88.4 R176, [R198+0x2000] ;  /* 0x00200000c6b0783b */ /* 0x000eaa0000000200 */
[----:B------:R-:W4:Y:S01]  /*7ed0*/  LDSM.16.M88.4 R180, [R196+0x800] ;  /* 0x00080000c4b4783b */ /* 0x000f220000000200 */
[-C--:B-1----:R-:W-:Y:S06]  /*7ee0*/  HMMA.16816.F32 R4, R172, R184.reuse, R4 ;  /* 0x000000b8ac04723c */ /* 0x082fec0000001804 */
[C---:B--2---:R-:W-:Y:S06]  /*7ef0*/  HMMA.16816.F32 R8, R176.reuse, R184, R8 ;  /* 0x000000b8b008723c */ /* 0x044fec0000001808 */
[-C--:B------:R-:W-:Y:S06]  /*7f00*/  HMMA.16816.F32 R12, R176, R186.reuse, R12 ;  /* 0x000000bab00c723c */ /* 0x080fec000000180c */
[C---:B------:R-:W-:Y:S01]  /*7f10*/  HMMA.16816.F32 R16, R172.reuse, R186, R16 ;  /* 0x000000baac10723c */ /* 0x040fe20000001810 */
[----:B------:R-:W-:Y:S04]  /*7f20*/  LDSM.16.M88.4 R184, [R189+0x9000] ;  /* 0x00900000bdb8783b */ /* 0x000fe80000000200 */
[----:B---3--:R-:W-:Y:S01]  /*7f30*/  IMAD R132, R132, -0x20, R2 ;  /* 0xffffffe084847824 */ /* 0x008fe200078e0202 */
[-C--:B----4-:R-:W-:Y:S05]  /*7f40*/  HMMA.16816.F32 R20, R172, R180.reuse, R20 ;  /* 0x000000b4ac14723c */ /* 0x090fea0000001814 */
[C---:B------:R-:W-:Y:S01]  /*7f50*/  VIADD R133, R132.reuse, 0x40 ;  /* 0x0000004084857836 */ /* 0x040fe20000000000 */
[C---:B------:R-:W-:Y:S04]  /*7f60*/  HMMA.16816.F32 R24, R176.reuse, R180, R24 ;  /* 0x000000b4b018723c */ /* 0x040fe80000001818 */
[----:B------:R-:W-:Y:S01]  /*7f70*/  ISETP.GE.AND P3, PT, R133, RZ, PT ;  /* 0x000000ff8500720c */ /* 0x000fe20003f66270 */
[----:B------:R-:W-:Y:S01]  /*7f80*/  VIADD R138, R132, 0x8 ;  /* 0x00000008848a7836 */ /* 0x000fe20000000000 */
[-C--:B------:R-:W-:Y:S01]  /*7f90*/  HMMA.16816.F32 R28, R176, R182.reuse, R28 ;  /* 0x000000b6b01c723c */ /* 0x080fe2000000181c */
[----:B------:R-:W1:Y:S03]  /*7fa0*/  LDSM.16.M88.4 R176, [R191+0x4000] ;  /* 0x00400000bfb0783b */ /* 0x000e660000000200 */
[----:B------:R-:W-:Y:S01]  /*7fb0*/  ISETP.GE.AND P5, PT, R138, RZ, PT ;  /* 0x000000ff8a00720c */ /* 0x000fe20003fa6270 */
[----:B------:R-:W-:Y:S01]  /*7fc0*/  VIADD R2, R132, 0x48 ;  /* 0x0000004884027836 */ /* 0x000fe20000000000 */
[----:B------:R-:W-:Y:S01]  /*7fd0*/  HMMA.16816.F32 R32, R172, R182, R32 ;  /* 0x000000b6ac20723c */ /* 0x000fe20000001820 */
[----:B------:R-:W2:Y:S03]  /*7fe0*/  LDSM.16.M88.4 R172, [R191+0x6000] ;  /* 0x00600000bfac783b */ /* 0x000ea60000000200 */
[----:B------:R-:W-:Y:S01]  /*7ff0*/  ISETP.GE.AND P1, PT, R2, RZ, PT ;  /* 0x000000ff0200720c */ /* 0x000fe20003f26270 */
[C---:B------:R-:W-:Y:S01]  /*8000*/  VIADD R3, R132.reuse, 0x3f ;  /* 0x0000003f84037836 */ /* 0x040fe20000000000 */
[----:B------:R-:W3:Y:S01]  /*8010*/  LDSM.16.M88.4 R180, [R189+0x9800] ;  /* 0x00980000bdb4783b */ /* 0x000ee20000000200 */
[C---:B------:R-:W-:Y:S01]  /*8020*/  VIADD R134, R132.reuse, 0x7 ;  /* 0x0000000784867836 */ /* 0x040fe20000000000 */
[C---:B------:R-:W-:Y:S02]  /*8030*/  @!P3 IADD3 R133, -R132.reuse, -0x40, RZ ;  /* 0xffffffc08485b810 */ /* 0x040fe40007ffe1ff */
[----:B------:R-:W-:Y:S01]  /*8040*/  ISETP.GE.AND P2, PT, R3, RZ, PT ;  /* 0x000000ff0300720c */ /* 0x000fe20003f46270 */
[C---:B------:R-:W-:Y:S01]  /*8050*/  VIADD R139, R132.reuse, 0xffffffef ;  /* 0xffffffef848b7836 */ /* 0x040fe20000000000 */
[----:B------:R-:W-:Y:S02]  /*8060*/  @!P5 IADD3 R138, -R132, -0x8, RZ ;  /* 0xfffffff8848ad810 */ /* 0x000fe40007ffe1ff */
[----:B------:R-:W-:Y:S02]  /*8070*/  ISETP.GE.AND P4, PT, R134, RZ, PT ;  /* 0x000000ff8600720c */ /* 0x000fe40003f86270 */
[----:B------:R-:W-:Y:S02]  /*8080*/  I2FP.F32.S32 R133, R133 ;  /* 0x0000008500857245 */ /* 0x000fe40000201400 */
[----:B------:R-:W-:Y:S02]  /*8090*/  I2FP.F32.S32 R138, R138 ;  /* 0x0000008a008a7245 */ /* 0x000fe40000201400 */
[C---:B------:R-:W-:Y:S03]  /*80a0*/  @!P1 IADD3 R2, -R132.reuse, -0x48, RZ ;  /* 0xffffffb884029810 */ /* 0x040fe60007ffe1ff */
[C---:B------:R-:W-:Y:S02]  /*80b0*/  @!P2 IADD3 R3, -R132.reuse, -0x3f, RZ ;  /* 0xffffffc18403a810 */ /* 0x040fe40007ffe1ff */
[----:B------:R-:W-:Y:S02]  /*80c0*/  I2FP.F32.S32 R2, R2 ;  /* 0x0000000200027245 */ /* 0x000fe40000201400 */
[----:B------:R-:W-:Y:S02]  /*80d0*/  @!P4 IADD3 R134, -R132, -0x7, RZ ;  /* 0xfffffff98486c810 */ /* 0x000fe40007ffe1ff */
[----:B------:R-:W-:Y:S02]  /*80e0*/  I2FP.F32.S32 R3, R3 ;  /* 0x0000000300037245 */ /* 0x000fe40000201400 */
[----:B------:R-:W-:Y:S01]  /*80f0*/  I2FP.F32.S32 R134, R134 ;  /* 0x0000008600867245 */ /* 0x000fe20000201400 */
[-C--:B-1----:R-:W-:Y:S06]  /*8100*/  HMMA.16816.F32 R4, R176, R184.reuse, R4 ;  /* 0x000000b8b004723c */ /* 0x082fec0000001804 */
[C---:B--2---:R-:W-:Y:S06]  /*8110*/  HMMA.16816.F32 R8, R172.reuse, R184, R8 ;  /* 0x000000b8ac08723c */ /* 0x044fec0000001808 */
[-C--:B------:R-:W-:Y:S06]  /*8120*/  HMMA.16816.F32 R12, R172, R186.reuse, R12 ;  /* 0x000000baac0c723c */ /* 0x080fec000000180c */
[C---:B------:R-:W-:Y:S01]  /*8130*/  HMMA.16816.F32 R16, R176.reuse, R186, R16 ;  /* 0x000000bab010723c */ /* 0x040fe20000001810 */
[----:B------:R-:W-:Y:S05]  /*8140*/  LDSM.16.M88.4 R184, [R202] ;  /* 0x00000000cab8783b */ /* 0x000fea0000000200 */
[-C--:B---3--:R-:W-:Y:S06]  /*8150*/  HMMA.16816.F32 R20, R176, R180.reuse, R20 ;  /* 0x000000b4b014723c */ /* 0x088fec0000001814 */
        /* <DEDUP_REMOVED lines=10> */
[----:B------:R-:W-:Y:S05]  /*8200*/  LDSM.16.M88.4 R184, [R197+0x9000] ;  /* 0x00900000c5b8783b */ /* 0x000fea0000000200 */
[-C--:B---3--:R-:W-:Y:S06]  /*8210*/  HMMA.16816.F32 R20, R172, R180.reuse, R20 ;  /* 0x000000b4ac14723c */ /* 0x088fec0000001814 */
        /* <DEDUP_REMOVED lines=18> */
[----:B------:R-:W-:Y:S04]  /*8340*/  DEPBAR.LE SB0, 0x0 ;  /* 0x000080000000791a */ /* 0x000fe80000000000 */
[----:B------:R-:W-:Y:S01]  /*8350*/  BAR.SYNC.DEFER_BLOCKING 0x0 ;  /* 0x0000000000007b1d */ /* 0x000fe20000010000 */
[-C--:B-1----:R-:W-:Y:S06]  /*8360*/  HMMA.16816.F32 R4, R172, R184.reuse, R4 ;  /* 0x000000b8ac04723c */ /* 0x082fec0000001804 */
[C---:B--2---:R-:W-:Y:S06]  /*8370*/  HMMA.16816.F32 R8, R176.reuse, R184, R8 ;  /* 0x000000b8b008723c */ /* 0x044fec0000001808 */
[-C--:B------:R-:W-:Y:S06]  /*8380*/  HMMA.16816.F32 R12, R176, R186.reuse, R12 ;  /* 0x000000bab00c723c */ /* 0x080fec000000180c */
[C---:B------:R-:W-:Y:S06]  /*8390*/  HMMA.16816.F32 R16, R172.reuse, R186, R16 ;  /* 0x000000baac10723c */ /* 0x040fec0000001810 */
[-C--:B---3--:R-:W-:Y:S05]  /*83a0*/  HMMA.16816.F32 R20, R172, R180.reuse, R20 ;  /* 0x000000b4ac14723c */ /* 0x088fea0000001814 */
[-C--:B------:R-:W-:Y:S01]  /*83b0*/  FFMA.FTZ R6, R138, -R188.reuse, R6 ;  /* 0x800000bc8a067223 */ /* 0x080fe20000010006 */
[C---:B------:R-:W-:Y:S05]  /*83c0*/  HMMA.16816.F32 R24, R176.reuse, R180, R24 ;  /* 0x000000b4b018723c */ /* 0x040fea0000001818 */
[C---:B------:R-:W-:Y:S01]  /*83d0*/  FFMA.FTZ R8, R133.reuse, -R188, R8 ;  /* 0x800000bc85087223 */ /* 0x040fe20000010008 */
[-C--:B------:R-:W-:Y:S05]  /*83e0*/  HMMA.16816.F32 R28, R176, R182.reuse, R28 ;  /* 0x000000b6b01c723c */ /* 0x080fea000000181c */
[----:B------:R-:W-:Y:S01]  /*83f0*/  IABS R180, R132 ;  /* 0x0000008400b47213 */ /* 0x000fe20000000000 */
[----:B------:R-:W-:Y:S05]  /*8400*/  HMMA.16816.F32 R32, R172, R182, R32 ;  /* 0x000000b6ac20723c */ /* 0x000fea0000001820 */
[----:B------:R-:W-:Y:S01]  /*8410*/  I2FP.F32.S32 R180, R180 ;  /* 0x000000b400b47245 */ /* 0x000fe20000201400 */
[-C--:B------:R-:W-:Y:S01]  /*8420*/  FFMA.FTZ R14, R133, -R188.reuse, R14 ;  /* 0x800000bc850e7223 */ /* 0x080fe2000001000e */
[C---:B------:R-:W-:Y:S04]  /*8430*/  VIADD R133, R132.reuse, 0x47 ;  /* 0x0000004784857836 */ /* 0x040fe80000000000 */
[-C--:B------:R-:W-:Y:S01]  /*8440*/  FFMA.FTZ R9, R3, -R188.reuse, R9 ;  /* 0x800000bc03097223 */ /* 0x080fe20000010009 */
[C---:B------:R-:W-:Y:S01]  /*8450*/  VIADD R179, R132.reuse, 0xffffffff ;  /* 0xffffffff84b37836 */ /* 0x040fe20000000000 */
[----:B------:R-:W-:Y:S01]  /*8460*/  ISETP.GE.AND P1, PT, R133, RZ, PT ;  /* 0x000000ff8500720c */ /* 0x000fe20003f26270 */
[C---:B------:R-:W-:Y:S02]  /*8470*/  VIADD R138, R132.reuse, 0x38 ;  /* 0x00000038848a7836 */ /* 0x040fe40000000000 */
[-C--:B------:R-:W-:Y:S01]  /*8480*/  FFMA.FTZ R15, R3, -R188.reuse, R15 ;  /* 0x800000bc030f7223 */ /* 0x080fe2000001000f */
[C---:B------:R-:W-:Y:S01]  /*8490*/  VIADD R174, R132.reuse, 0xfffffff8 ;  /* 0xfffffff884ae7836 */ /* 0x040fe20000000000 */
[----:B------:R-:W-:Y:S01]  /*84a0*/  ISETP.GE.AND P3, PT, R179, RZ, PT ;  /* 0x000000ffb300720c */ /* 0x000fe20003f66270 */
[----:B------:R-:W-:Y:S01]  /*84b0*/  VIADD R3, R132, 0x30 ;  /* 0x0000003084037836 */ /* 0x000fe20000000000 */
[----:B------:R-:W-:Y:S01]  /*84c0*/  ISETP.GE.AND P2, PT, R138, RZ, PT ;  /* 0x000000ff8a00720c */ /* 0x000fe20003f46270 */
[-C--:B------:R-:W-:Y:S01]  /*84d0*/  FFMA.FTZ R7, R134, -R188.reuse, R7 ;  /* 0x800000bc86077223 */ /* 0x080fe20000010007 */
[----:B------:R-:W-:Y:S01]  /*84e0*/  ISETP.GE.AND P6, PT, R174, RZ, PT ;  /* 0x000000ffae00720c */ /* 0x000fe20003fc6270 */
[-C--:B------:R-:W-:Y:S01]  /*84f0*/  FFMA.FTZ R10, R2, -R188.reuse, R10 ;  /* 0x800000bc020a7223 */ /* 0x080fe2000001000a */
[----:B------:R-:W-:Y:S02]  /*8500*/  VIADD R134, R132, 0x37 ;  /* 0x0000003784867836 */ /* 0x000fe40000000000 */
[-C--:B------:R-:W-:Y:S01]  /*8510*/  FFMA.FTZ R4, R180, -R188.reuse, R4 ;  /* 0x800000bcb4047223 */ /* 0x080fe20000010004 */
[C---:B------:R-:W-:Y:S01]  /*8520*/  VIADD R172, R132.reuse, 0xfffffff0 ;  /* 0xfffffff084ac7836 */ /* 0x040fe20000000000 */
[C---:B------:R-:W-:Y:S01]  /*8530*/  @!P1 IADD3 R133, -R132.reuse, -0x47, RZ ;  /* 0xffffffb984859810 */ /* 0x040fe20007ffe1ff */
[C---:B------:R-:W-:Y:S01]  /*8540*/  VIADD R2, R132.reuse, 0x2f ;  /* 0x0000002f84027836 */ /* 0x040fe20000000000 */
[----:B------:R-:W-:Y:S01]  /*8550*/  ISETP.GE.AND P1, PT, R3, RZ, PT ;  /* 0x000000ff0300720c */ /* 0x000fe20003f26270 */
[C---:B------:R-:W-:Y:S01]  /*8560*/  VIADD R173, R132.reuse, 0xfffffff7 ;  /* 0xfffffff784ad7836 */ /* 0x040fe20000000000 */
[C---:B------:R-:W-:Y:S01]  /*8570*/  @!P3 IADD3 R179, -R132.reuse, 0x1, RZ ;  /* 0x0000000184b3b810 */ /* 0x040fe20007ffe1ff */
[C---:B------:R-:W-:Y:S01]  /*8580*/  VIADD R178, R132.reuse, 0x27 ;  /* 0x0000002784b27836 */ /* 0x040fe20000000000 */
[C---:B------:R-:W-:Y:S01]  /*8590*/  @!P2 IADD3 R138, -R132.reuse, -0x38, RZ ;  /* 0xffffffc8848aa810 */ /* 0x040fe20007ffe1ff */
[----:B------:R-:W-:Y:S01]  /*85a0*/  VIADD R175, R132, 0x28 ;  /* 0x0000002884af7836 */ /* 0x000fe20000000000 */
[----:B------:R-:W-:Y:S01]  /*85b0*/  ISETP.GE.AND P4, PT, R134, RZ, PT ;  /* 0x000000ff8600720c */ /* 0x000fe20003f86270 */
[----:B------:R-:W-:Y:S01]  /*85c0*/  VIADD R177, R132, 0xffffffe8 ;  /* 0xffffffe884b17836 */ /* 0x000fe20000000000 */
[----:B------:R-:W-:Y:S01]  /*85d0*/  ISETP.GE.AND P3, PT, R172, RZ, PT ;  /* 0x000000ffac00720c */ /* 0x000fe20003f66270 */
[----:B------:R-:W-:Y:S01]  /*85e0*/  VIADD R176, R132, 0xffffffe7 ;  /* 0xffffffe784b07836 */ /* 0x000fe20000000000 */
[----:B------:R-:W-:Y:S01]  /*85f0*/  ISETP.GE.AND P2, PT, R139, RZ, PT ;  /* 0x000000ff8b00720c */ /* 0x000fe20003f46270 */
[-C--:B------:R-:W-:Y:S01]  /*8600*/  FFMA.FTZ R18, R180, -R188.reuse, R18 ;  /* 0x800000bcb4127223 */ /* 0x080fe20000010012 */
[----:B------:R-:W-:Y:S02]  /*8610*/  @!P6 IADD3 R174, -R132, 0x8, RZ ;  /* 0x0000000884aee810 */ /* 0x000fe40007ffe1ff */
[----:B------:R-:W-:Y:S02]  /*8620*/  ISETP.GE.AND P6, PT, R2, RZ, PT ;  /* 0x000000ff0200720c */ /* 0x000fe40003fc6270 */
[----:B------:R-:W-:Y:S02]  /*8630*/  ISETP.GE.AND P5, PT, R173, RZ, PT ;  /* 0x000000ffad00720c */ /* 0x000fe40003fa6270 */
[----:B------:R-:W-:Y:S02]  /*8640*/  @!P1 IADD3 R3, -R132, -0x30, RZ ;  /* 0xffffffd084039810 */ /* 0x000fe40007ffe1ff */
[----:B------:R-:W-:Y:S02]  /*8650*/  ISETP.GE.AND P1, PT, R178, RZ, PT ;  /* 0x000000ffb200720c */ /* 0x000fe40003f26270 */
[C---:B------:R-:W-:Y:S02]  /*8660*/  @!P4 IADD3 R134, -R132.reuse, -0x37, RZ ;  /* 0xffffffc98486c810 */ /* 0x040fe40007ffe1ff */
[C---:B------:R-:W-:Y:S02]  /*8670*/  @!P3 IADD3 R172, -R132.reuse, 0x10, RZ ;  /* 0x0000001084acb810 */ /* 0x040fe40007ffe1ff */
[----:B------:R-:W-:Y:S02]  /*8680*/  @!P2 IADD3 R139, -R132, 0x11, RZ ;  /* 0x00000011848ba810 */ /* 0x000fe40007ffe1ff */
[----:B------:R-:W-:Y:S02]  /*8690*/  ISETP.GE.AND P4, PT, R175, RZ, PT ;  /* 0x000000ffaf00720c */ /* 0x000fe40003f86270 */
[----:B------:R-:W-:Y:S02]  /*86a0*/  ISETP.GE.AND P3, PT, R177, RZ, PT ;  /* 0x000000ffb100720c */ /* 0x000fe40003f66270 */
[----:B------:R-:W-:Y:S02]  /*86b0*/  ISETP.GE.AND P2, PT, R176, RZ, PT ;  /* 0x000000ffb000720c */ /* 0x000fe40003f46270 */
[C---:B------:R-:W-:Y:S02]  /*86c0*/  @!P6 IADD3 R2, -R132.reuse, -0x2f, RZ ;  /* 0xffffffd18402e810 */ /* 0x040fe40007ffe1ff */
[----:B------:R-:W-:Y:S02]  /*86d0*/  I2FP.F32.S32 R179, R179 ;  /* 0x000000b300b37245 */ /* 0x000fe40000201400 */
[----:B------:R-:W-:Y:S02]  /*86e0*/  I2FP.F32.S32 R3, R3 ;  /* 0x0000000300037245 */ /* 0x000fe40000201400 */
[----:B------:R-:W-:Y:S01]  /*86f0*/  @!P5 IADD3 R173, -R132, 0x9, RZ ;  /* 0x0000000984add810 */ /* 0x000fe20007ffe1ff */
[----:B------:R-:W-:Y:S01]  /*8700*/  FFMA.FTZ R5, R179, -R188, R5 ;  /* 0x800000bcb3057223 */ /* 0x000fe20000010005 */
[----:B------:R-:W-:Y:S01]  /*8710*/  I2FP.F32.S32 R174, R174 ;  /* 0x000000ae00ae7245 */ /* 0x000fe20000201400 */
[C---:B------:R-:W-:Y:S01]  /*8720*/  FFMA.FTZ R24, R3.reuse, -R188, R24 ;  /* 0x800000bc03187223 */ /* 0x040fe20000010018 */
[----:B------:R-:W-:Y:S01]  /*8730*/  I2FP.F32.S32 R2, R2 ;  /* 0x0000000200027245 */ /* 0x000fe20000201400 */
[----:B------:R-:W-:Y:S01]  /*8740*/  FFMA.FTZ R30, R3, -R188, R30 ;  /* 0x800000bc031e7223 */ /* 0x000fe2000001001e */
[----:B------:R-:W-:Y:S01]  /*8750*/  FMNMX.FTZ R3, R4, R0, !PT ;  /* 0x0000000004037209 */ /* 0x000fe20007810000 */
[-C--:B------:R-:W-:Y:S01]  /*8760*/  FFMA.FTZ R16, R174, -R188.reuse, R16 ;  /* 0x800000bcae107223 */ /* 0x080fe20000010010 */
[----:B------:R-:W-:Y:S01]  /*8770*/  I2FP.F32.S32 R133, R133 ;  /* 0x0000008500857245 */ /* 0x000fe20000201400 */
[CC--:B------:R-:W-:Y:S01]  /*8780*/  FFMA.FTZ R25, R2.reuse, -R188.reuse, R25 ;  /* 0x800000bc02197223 */ /* 0x0c0fe20000010019 */
[----:B------:R-:W-:Y:S01]  /*8790*/  I2FP.F32.S32 R173, R173 ;  /* 0x000000ad00ad7245 */ /* 0x000fe20000201400 */
[-C--:B------:R-:W-:Y:S01]  /*87a0*/  FFMA.FTZ R31, R2, -R188.reuse, R31 ;  /* 0x800000bc021f7223 */ /* 0x080fe2000001001f */
[----:B------:R-:W-:Y:S01]  /*87b0*/  @!P1 IADD3 R178, -R132, -0x27, RZ ;  /* 0xffffffd984b29810 */ /* 0x000fe20007ffe1ff */
[-C--:B------:R-:W-:Y:S01]  /*87c0*/  FFMA.FTZ R11, R133, -R188.reuse, R11 ;  /* 0x800000bc850b7223 */ /* 0x080fe2000001000b */
[----:B------:R-:W-:Y:S01]  /*87d0*/  FMNMX.FTZ R2, R5, R3, !PT ;  /* 0x0000000305027209 */ /* 0x000fe20007810000 */
[-C--:B------:R-:W-:Y:S01]  /*87e0*/  FFMA.FTZ R17, R173, -R188.reuse, R17 ;  /* 0x800000bcad117223 */ /* 0x080fe20000010011 */
[----:B------:R-:W-:Y:S01]  /*87f0*/  PLOP3.LUT P1, PT, PT, PT, UP0, 0x80, 0x0 ;  /* 0x000000000000781c */ /* 0x000fe20003f2f008 */
[----:B------:R-:W-:Y:S01]  /*8800*/  FFMA.FTZ R19, R179, -R188, R19 ;  /* 0x800000bcb3137223 */ /* 0x000fe20000010013 */
[----:B------:R-:W-:Y:S01]  /*8810*/  I2FP.F32.S32 R172, R172 ;  /* 0x000000ac00ac7245 */ /* 0x000fe20000201400 */
[-C--:B------:R-:W-:Y:S01]  /*8820*/  FFMA.FTZ R22, R174, -R188.reuse, R22 ;  /* 0x800000bcae167223 */ /* 0x080fe20000010016 */
[C---:B------:R-:W-:Y:S01]  /*8830*/  @!P4 IADD3 R175, -R132.reuse, -0x28, RZ ;  /* 0xffffffd884afc810 */ /* 0x040fe20007ffe1ff */
[-C--:B------:R-:W-:Y:S01]  /*8840*/  FFMA.FTZ R23, R173, -R188.reuse, R23 ;  /* 0x800000bcad177223 */ /* 0x080fe20000010017 */
[----:B------:R-:W-:Y:S01]  /*8850*/  @!P3 IADD3 R177, -R132, 0x18, RZ ;  /* 0x0000001884b1b810 */ /* 0x000fe20007ffe1ff */
[-C--:B------:R-:W-:Y:S01]  /*8860*/  FFMA.FTZ R20, R172, -R188.reuse, R20 ;  /* 0x800000bcac147223 */ /* 0x080fe20000010014 */
[----:B------:R-:W-:Y:S01]  /*8870*/  @!P2 IADD3 R176, -R132, 0x19, RZ ;  /* 0x0000001984b0a810 */ /* 0x000fe20007ffe1ff */
[----:B------:R-:W-:Y:S01]  /*8880*/  FFMA.FTZ R34, R172, -R188, R34 ;  /* 0x800000bcac227223 */ /* 0x000fe20000010022 */
[----:B------:R-:W-:Y:S02]  /*8890*/  FMNMX.FTZ R3, R10, R135, !PT ;  /* 0x000000870a037209 */ /* 0x000fe40007810000 */
[----:B------:R-:W-:Y:S02]  /*88a0*/  FMNMX.FTZ R132, R16, R2, !PT ;  /* 0x0000000210847209 */ /* 0x000fe40007810000 */
[----:B------:R-:W-:Y:S02]  /*88b0*/  I2FP.F32.S32 R139, R139 ;  /* 0x0000008b008b7245 */ /* 0x000fe40000201400 */
[----:B------:R-:W-:Y:S02]  /*88c0*/  FMNMX.FTZ R2, R11, R3, !PT ;  /* 0x000000030b027209 */ /* 0x000fe40007810000 */
[----:B------:R-:W-:Y:S01]  /*88d0*/  FMNMX.FTZ R3, R17, R132, !PT ;  /* 0x0000008411037209 */ /* 0x000fe20007810000 */
[C---:B------:R-:W-:Y:S01]  /*88e0*/  FFMA.FTZ R21, R139.reuse, -R188, R21 ;  /* 0x800000bc8b157223 */ /* 0x040fe20000010015 */
[----:B------:R-:W-:Y:S01]  /*88f0*/  I2FP.F32.S32 R134, R134 ;  /* 0x0000008600867245 */ /* 0x000fe20000201400 */
[----:B------:R-:W-:Y:S01]  /*8900*/  FFMA.FTZ R35, R139, -R188, R35 ;  /* 0x800000bc8b237223 */ /* 0x000fe20000010023 */
[----:B------:R-:W-:Y:S02]  /*8910*/  I2FP.F32.S32 R138, R138 ;  /* 0x0000008a008a7245 */ /* 0x000fe40000201400 */
[----:B------:R-:W-:Y:S01]  /*8920*/  I2FP.F32.S32 R175, R175 ;  /* 0x000000af00af7245 */ /* 0x000fe20000201400 */
[CC--:B------:R-:W-:Y:S01]  /*8930*/  FFMA.FTZ R13, R134.reuse, -R188.reuse, R13 ;  /* 0x800000bc860d7223 */ /* 0x0c0fe2000001000d */
        /* <DEDUP_REMOVED lines=13> */
[----:B------:R-:W-:Y:S06]  /*8a10*/  @P1 BRA `(.L_x_2139) ;  /* 0xffffffe800e01947 */ /* 0x000fec000383ffff */
.L_x_2138:
[----:B------:R-:W-:Y:S01]  /*8a20*/  FMNMX.FTZ R2, R26, R134, !PT ;  /* 0x000000861a027209 */ /* 0x000fe20007810000 */
[----:B-1----:R-:W2:Y:S01]  /*8a30*/  LDL.64 R176, [R1+0x58] ;  /* 0x0000580001b07983 */ /* 0x002ea20000100a00 */
[----:B------:R-:W-:Y:S01]  /*8a40*/  FMNMX.FTZ R133, R32, R180, !PT ;  /* 0x000000b420857209 */ /* 0x000fe20007810000 */
[----:B------:R-:W-:Y:S01]  /*8a50*/  UIADD3 UR9, UR24, -0x4ab325aa, URZ ;  /* 0xb54cda5618097890 */ /* 0x000fe2000fffe03f */
[----:B------:R-:W-:Y:S01]  /*8a60*/  FMNMX.FTZ R134, R27, R2, !PT ;  /* 0x000000021b867209 */ /* 0x000fe20007810000 */
[----:B------:R-:W-:Y:S01]  /*8a70*/  UIADD3 UR18, UR24, -0x61c88647, URZ ;  /* 0x9e3779b918127890 */ /* 0x000fe2000fffe03f */
[----:B------:R-:W-:Y:S01]  /*8a80*/  FMNMX.FTZ R132, R7, R179, !PT ;  /* 0x000000b307847209 */ /* 0x000fe20007810000 */
[----:B------:R-:W3:Y:S01]  /*8a90*/  LDL.64 R172, [R1+0x38] ;  /* 0x0000380001ac7983 */ /* 0x000ee20000100a00 */
[----:B------:R-:W-:Y:S01]  /*8aa0*/  FMNMX.FTZ R2, R33, R133, !PT ;  /* 0x0000008521027209 */ /* 0x000fe20007810000 */
[----:B------:R-:W-:Y:S01]  /*8ab0*/  UIADD3 UR12, UR25, -0x126145ec, URZ ;  /* 0xed9eba14190c7890 */ /* 0x000fe2000fffe03f */
[----:B------:R-:W-:Y:S01]  /*8ac0*/  FMNMX.FTZ R132, R18, R132, !PT ;  /* 0x0000008412847209 */ /* 0x000fe20007810000 */
[----:B------:R-:W-:Y:S01]  /*8ad0*/  UIADD3 UR17, UR25, -0x4498517b, URZ ;  /* 0xbb67ae8519117890 */ /* 0x000fe2000fffe03f */
[----:B------:R-:W-:Y:S01]  /*8ae0*/  FMNMX.FTZ R3, R8, R136, !PT ;  /* 0x0000008808037209 */ /* 0x000fe20007810000 */
[----:B------:R-:W1:Y:S01]  /*8af0*/  SHFL.BFLY PT, R175, R2, 0x2, 0x1f ;  /* 0x0c401f0002af7f89 */ /* 0x000e6200000e0000 */
[----:B------:R-:W-:Y:S01]  /*8b00*/  FMNMX.FTZ R132, R19, R132, !PT ;  /* 0x0000008413847209 */ /* 0x000fe20007810000 */
[----:B------:R-:W-:Y:S01]  /*8b10*/  UIADD3 UR16, UR25, 0x76cf5d0a, URZ ;  /* 0x76cf5d0a19107890 */ /* 0x000fe2000fffe03f */
[----:B------:R-:W-:Y:S01]  /*8b20*/  FMNMX.FTZ R3, R9, R3, !PT ;  /* 0x0000000309037209 */ /* 0x000fe20007810000 */
[----:B------:R-:W-:Y:S01]  /*8b30*/  UIADD3 UR15, UR24, -0x255992d5, URZ ;  /* 0xdaa66d2b180f7890 */ /* 0x000fe2000fffe03f */
[----:B------:R-:W-:Y:S01]  /*8b40*/  FMNMX.FTZ R132, R22, R132, !PT ;  /* 0x0000008416847209 */ /* 0x000fe20007810000 */
[----:B------:R-:W-:Y:S01]  /*8b50*/  UIADD3 UR13, UR24, 0x78dde6e4, URZ ;  /* 0x78dde6e4180d7890 */ /* 0x000fe2000fffe03f */
[----:B------:R-:W-:Y:S01]  /*8b60*/  FMNMX.FTZ R3, R12, R3, !PT ;  /* 0x000000030c037209 */ /* 0x000fe20007810000 */
[----:B------:R-:W-:Y:S01]  /*8b70*/  UIADD3 UR10, UR25, -0x56f99767, URZ ;  /* 0xa9066899190a7890 */ /* 0x000fe2000fffe03f */
[----:B------:R-:W-:Y:S01]  /*8b80*/  LOP3.LUT R133, R231, UR8, RZ, 0x3c, !PT ;  /* 0x00000008e7857c12 */ /* 0x000fe2000f8e3cff */
[----:B------:R-:W-:Y:S01]  /*8b90*/  UIADD3 UR8, UR24, 0x3c6ef372, URZ ;  /* 0x3c6ef37218087890 */ /* 0x000fe2000fffe03f */
[----:B------:R-:W-:Y:S01]  /*8ba0*/  FMNMX.FTZ R132, R23, R132, !PT ;  /* 0x0000008417847209 */ /* 0x000fe20007810000 */
[----:B------:R-:W-:Y:S01]  /*8bb0*/  UIADD3 UR11, UR24, 0x1715609d, URZ ;  /* 0x1715609d180b7890 */ /* 0x000fe2000fffe03f */
[----:B------:R-:W-:Y:S01]  /*8bc0*/  FMNMX.FTZ R3, R13, R3, !PT ;  /* 0x000000030d037209 */ /* 0x000fe20007810000 */
[----:B------:R-:W-:Y:S01]  /*8bd0*/  IMAD.WIDE.U32 R186, R133, -0x326172a9, RZ ;  /* 0xcd9e8d5785ba7825 */ /* 0x000fe200078e00ff */
[----:B------:R-:W-:Y:S01]  /*8be0*/  FMNMX.FTZ R132, R34, R132, !PT ;  /* 0x0000008422847209 */ /* 0x000fe20007810000 */
[----:B------:R-:W-:Y:S01]  /*8bf0*/  UIADD3 UR14, UR25, 0x32370b8f, URZ ;  /* 0x32370b8f190e7890 */ /* 0x000fe2000fffe03f */
[----:B------:R-:W-:Y:S02]  /*8c00*/  FMNMX.FTZ R3, R24, R3, !PT ;  /* 0x0000000318037209 */ /* 0x000fe40007810000 */
[----:B------:R-:W-:Y:S02]  /*8c10*/  FMNMX.FTZ R134, R30, R134, !PT ;  /* 0x000000861e867209 */ /* 0x000fe40007810000 */
[----:B------:R-:W-:Y:S02]  /*8c20*/  FMNMX.FTZ R138, R35, R132, !PT ;  /* 0x00000084238a7209 */ /* 0x000fe40007810000 */
[----:B------:R-:W-:Y:S02]  /*8c30*/  FMNMX.FTZ R3, R25, R3, !PT ;  /* 0x0000000319037209 */ /* 0x000fe40007810000 */
[----:B------:R-:W-:Y:S02]  /*8c40*/  FMNMX.FTZ R134, R31, R134, !PT ;  /* 0x000000861f867209 */ /* 0x000fe40007810000 */
[----:B-1----:R-:W-:Y:S02]  /*8c50*/  FMNMX.FTZ R175, R2, R175, !PT ;  /* 0x000000af02af7209 */ /* 0x002fe40007810000 */
[----:B------:R-:W-:Y:S01]  /*8c60*/  FMNMX.FTZ R139, R28, R3, !PT ;  /* 0x000000031c8b7209 */ /* 0x000fe20007810000 */
[----:B------:R-:W1:Y:S01]  /*8c70*/  SHFL.BFLY PT, R174, R134, 0x2, 0x1f ;  /* 0x0c401f0086ae7f89 */ /* 0x000e6200000e0000 */
[----:B------:R-:W-:Y:S07]  /*8c80*/  I2FP.F32.S32 R178, R178 ;  /* 0x000000b200b27245 */ /* 0x000fee0000201400 */
[----:B------:R-:W4:Y:S01]  /*8c90*/  SHFL.BFLY PT, R179, R175, 0x1, 0x1f ;  /* 0x0c201f00afb37f89 */ /* 0x000f2200000e0000 */
[----:B------:R-:W-:Y:S05]  /*8ca0*/  FFMA.FTZ R29, R178, -R188, R29 ;  /* 0x800000bcb21d7223 */ /* 0x000fea000001001d */
[----:B------:R-:W-:Y:S05]  /*8cb0*/  FMNMX.FTZ R139, R29, R139, !PT ;  /* 0x0000008b1d8b7209 */ /* 0x000fea0007810000 */
[----:B------:R-:W5:Y:S01]  /*8cc0*/  SHFL.BFLY PT, R178, R139, 0x2, 0x1f ;  /* 0x0c401f008bb27f89 */ /* 0x000f6200000e0000 */
[----:B-1----:R-:W-:Y:S02]  /*8cd0*/  FMNMX.FTZ R174, R134, R174, !PT ;  /* 0x000000ae86ae7209 */ /* 0x002fe40007810000 */
[----:B----4-:R-:W-:Y:S04]  /*8ce0*/  FMNMX.FTZ R134, R175, R179, !PT ;  /* 0x000000b3af867209 */ /* 0x010fe80007810000 */
[C---:B------:R-:W-:Y:S01]  /*8cf0*/  FSETP.NEU.FTZ.AND P0, PT, R134.reuse, -INF , PT ;  /* 0xff8000008600780b */ /* 0x040fe20003f1d000 */
[----:B------:R-:W-:Y:S01]  /*8d00*/  FADD.FTZ R0, -R134, R0 ;  /* 0x0000000086007221 */ /* 0x000fe20000010100 */
[----:B--2---:R-:W-:Y:S01]  /*8d10*/  LOP3.LUT R132, R187, UR18, R176, 0x96, !PT ;  /* 0x00000012bb847c12 */ /* 0x004fe2000f8e96b0 */
[----:B------:R-:W-:Y:S04]  /*8d20*/  SHFL.BFLY PT, R177, R174, 0x1, 0x1f ;  /* 0x0c201f00aeb17f89 */ /* 0x000fe800000e0000 */
[----:B------:R-:W-:Y:S01]  /*8d30*/  IMAD.WIDE.U32 R132, R132, -0x2daee0ad, RZ ;  /* 0xd2511f5384847825 */ /* 0x000fe200078e00ff */
[----:B---3--:R-:W-:Y:S03]  /*8d40*/  LOP3.LUT R3, R173, UR17, R230, 0x96, !PT ;  /* 0x00000011ad037c12 */ /* 0x008fe6000f8e96e6 */
[----:B------:R-:W1:Y:S01]  /*8d50*/  SHFL.BFLY PT, R176, R138, 0x2, 0x1f ;  /* 0x0c401f008ab07f89 */ /* 0x000e6200000e0000 */
[----:B------:R-:W-:Y:S01]  /*8d60*/  LOP3.LUT R172, R133, UR16, R172, 0x96, !PT ;  /* 0x0000001085ac7c12 */ /* 0x000fe2000f8e96ac */
[----:B------:R-:W-:Y:S04]  /*8d70*/  IMAD.WIDE.U32 R2, R3, -0x326172a9, RZ ;  /* 0xcd9e8d5703027825 */ /* 0x000fe800078e00ff */
[----:B------:R-:W-:Y:S01]  /*8d80*/  IMAD.WIDE.U32 R172, R172, -0x326172a9, RZ ;  /* 0xcd9e8d57acac7825 */ /* 0x000fe200078e00ff */
[----:B------:R-:W-:Y:S04]  /*8d90*/  LOP3.LUT R3, R3, UR8, R186, 0x96, !PT ;  /* 0x0000000803037c12 */ /* 0x000fe8000f8e96ba */
[----:B------:R-:W-:Y:S01]  /*8da0*/  LOP3.LUT R133, R173, UR15, R2, 0x96, !PT ;  /* 0x0000000fad857c12 */ /* 0x000fe2000f8e9602 */
[----:B------:R-:W-:Y:S01]  /*8db0*/  IMAD.WIDE.U32 R2, R3, -0x2daee0ad, RZ ;  /* 0xd2511f5303027825 */ /* 0x000fe200078e00ff */
[----:B-----5:R-:W-:Y:S04]  /*8dc0*/  FMNMX.FTZ R173, R139, R178, !PT ;  /* 0x000000b28bad7209 */ /* 0x020fe80007810000 */
[----:B------:R-:W-:Y:S01]  /*8dd0*/  LOP3.LUT R3, R3, UR14, R132, 0x96, !PT ;  /* 0x0000000e03037c12 */ /* 0x000fe2000f8e9684 */
[----:B------:R-:W-:Y:S01]  /*8de0*/  IMAD.WIDE.U32 R132, R133, -0x2daee0ad, RZ ;  /* 0xd2511f5385847825 */ /* 0x000fe200078e00ff */
[----:B------:R-:W2:Y:S02]  /*8df0*/  SHFL.BFLY PT, R178, R173, 0x1, 0x1f ;  /* 0x0c201f00adb27f89 */ /* 0x000ea400000e0000 */
[----:B-1----:R-:W-:Y:S01]  /*8e00*/  FMNMX.FTZ R176, R138, R176, !PT ;  /* 0x000000b08ab07209 */ /* 0x002fe20007810000 */
[----:B------:R-:W-:Y:S01]  /*8e10*/  IMAD.WIDE.U32 R138, R3, -0x326172a9, RZ ;  /* 0xcd9e8d57038a7825 */ /* 0x000fe200078e00ff */
[----:B------:R-:W-:Y:S02]  /*8e20*/  LOP3.LUT R2, R133, UR12, R2, 0x96, !PT ;  /* 0x0000000c85027c12 */ /* 0x000fe4000f8e9602 */
[----:B------:R-:W-:Y:S02]  /*8e30*/  FMNMX.FTZ R3, R174, R177, !PT ;  /* 0x000000b1ae037209 */ /* 0x000fe40007810000 */
[----:B------:R-:W1:Y:S01]  /*8e40*/  SHFL.BFLY PT, R133, R176, 0x1, 0x1f ;  /* 0x0c201f00b0857f89 */ /* 0x000e6200000e0000 */
[----:B------:R-:W-:Y:S01]  /*8e50*/  LOP3.LUT R172, R139, UR13, R172, 0x96, !PT ;  /* 0x0000000d8bac7c12 */ /* 0x000fe2000f8e96ac */
[----:B------:R-:W-:Y:S04]  /*8e60*/  IMAD.WIDE.U32 R180, R2, -0x326172a9, RZ ;  /* 0xcd9e8d5702b47825 */ /* 0x000fe800078e00ff */
[----:B------:R-:W-:Y:S01]  /*8e70*/  FMUL.FTZ R2, R134, UR4 ;  /* 0x0000000486027c20 */ /* 0x000fe20008410000 */
[----:B------:R-:W-:Y:S01]  /*8e80*/  IMAD.WIDE.U32 R182, R172, -0x2daee0ad, RZ ;  /* 0xd2511f53acb67825 */ /* 0x000fe200078e00ff */
[----:B------:R-:W-:Y:S03]  /*8e90*/  LOP3.LUT R220, R181, UR11, R138, 0x96, !PT ;  /* 0x0000000bb5dc7c12 */ /* 0x000fe6000f8e968a */
[----:B------:R-:W-:Y:S02]  /*8ea0*/  FSEL R2, R2, RZ, P0 ;  /* 0x000000ff02027208 */ /* 0x000fe40000000000 */
[----:B------:R-:W-:Y:S02]  /*8eb0*/  LOP3.LUT R175, R183, UR10, R132, 0x96, !PT ;  /* 0x0000000ab7af7c12 */ /* 0x000fe4000f8e9684 */
[----:B------:R-:W-:Y:S01]  /*8ec0*/  FSETP.NEU.FTZ.AND P0, PT, R3, -INF , PT ;  /* 0xff8000000300780b */ /* 0x000fe20003f1d000 */
[--C-:B------:R-:W-:Y:S01]  /*8ed0*/  FFMA.FTZ R211, R16, UR4, -R2.reuse ;  /* 0x0000000410d37c23 */ /* 0x100fe20008010802 */
[--C-:B------:R-:W-:Y:S01]  /*8ee0*/  FFMA.FTZ R209, R17, UR4, -R2.reuse ;  /* 0x0000000411d17c23 */ /* 0x100fe20008010802 */
[----:B--2---:R-:W-:Y:S01]  /*8ef0*/  FMNMX.FTZ R132, R173, R178, !PT ;  /* 0x000000b2ad847209 */ /* 0x004fe20007810000 */
[----:B------:R-:W2:Y:S01]  /*8f00*/  LDL.64 R16, [R1+0x50] ;  /* 0x0000500001107983 */ /* 0x000ea20000100a00 */
[----:B------:R-:W-:Y:S04]  /*8f10*/  IMAD.WIDE.U32 R174, R175, -0x326172a9, RZ ;  /* 0xcd9e8d57afae7825 */ /* 0x000fe800078e00ff */
[--C-:B------:R-:W-:Y:S01]  /*8f20*/  FFMA.FTZ R139, R4, UR4, -R2.reuse ;  /* 0x00000004048b7c23 */ /* 0x100fe20008010802 */
[--C-:B------:R-:W-:Y:S01]  /*8f30*/  FFMA.FTZ R217, R20, UR4, -R2.reuse ;  /* 0x0000000414d97c23 */ /* 0x100fe20008010802 */
[----:B------:R-:W-:Y:S01]  /*8f40*/  FFMA.FTZ R219, R21, UR4, -R2 ;  /* 0x0000000415db7c23 */ /* 0x000fe20008010802 */
[----:B------:R-:W-:Y:S01]  /*8f50*/  LOP3.LUT R138, R175, UR9, R180, 0x96, !PT ;  /* 0x00000009af8a7c12 */ /* 0x000fe2000f8e96b4 */
[--C-:B------:R-:W-:Y:S01]  /*8f60*/  FFMA.FTZ R221, R32, UR4, -R2.reuse ;  /* 0x0000000420dd7c23 */ /* 0x100fe20008010802 */
[----:B-1----:R-:W-:Y:S01]  /*8f70*/  FMNMX.FTZ R133, R176, R133, !PT ;  /* 0x00000085b0857209 */ /* 0x002fe20007810000 */
[--C-:B------:R-:W-:Y:S01]  /*8f80*/  FFMA.FTZ R222, R33, UR4, -R2.reuse ;  /* 0x0000000421de7c23 */ /* 0x100fe20008010802 */
[----:B------:R-:W-:Y:S01]  /*8f90*/  LOP3.LUT R4, R138, 0xff, RZ, 0xc0, !PT ;  /* 0x000000ff8a047812 */ /* 0x000fe200078ec0ff */
[----:B------:R-:W-:Y:S01]  /*8fa0*/  FFMA.FTZ R177, R5, UR4, -R2 ;  /* 0x0000000405b17c23 */ /* 0x000fe20008010802 */
[----:B------:R-:W-:Y:S01]  /*8fb0*/  FMUL.FTZ R2, R3, UR4 ;  /* 0x0000000403027c20 */ /* 0x000fe20008410000 */
[C---:B------:R-:W-:Y:S01]  /*8fc0*/  FMUL.FTZ R5, R133.reuse, UR4 ;  /* 0x0000000485057c20 */ /* 0x040fe20008410000 */
[----:B------:R-:W-:Y:S01]  /*8fd0*/  ISETP.LE.U32.AND P5, PT, R4, UR5, PT ;  /* 0x0000000504007c0c */ /* 0x000fe2000bfa3070 */
[----:B------:R-:W-:Y:S01]  /*8fe0*/  MUFU.EX2 R222, R222 ;  /* 0x000000de00de7308 */ /* 0x000fe20000000800 */
[----:B------:R-:W-:Y:S02]  /*8ff0*/  LOP3.LUT R4, R138, 0xffff, RZ, 0xc0, !PT ;  /* 0x0000ffff8a047812 */ /* 0x000fe400078ec0ff */
[----:B------:R-:W-:Y:S02]  /*9000*/  FSEL R2, R2, RZ, P0 ;  /* 0x000000ff02027208 */ /* 0x000fe40000000000 */
[----:B------:R-:W-:Y:S02]  /*9010*/  SHF.R.U32.HI R4, RZ, 0x8, R4 ;  /* 0x00000008ff047819 */ /* 0x000fe40000011604 */
[----:B------:R-:W-:Y:S01]  /*9020*/  FSETP.NEU.FTZ.AND P0, PT, R133, -INF , PT ;  /* 0xff8000008500780b */ /* 0x000fe20003f1d000 */
        /* <DEDUP_REMOVED lines=8> */
[----:B------:R-:W-:Y:S02]  /*90b0*/  LOP3.LUT R2, R4, 0xffff, RZ, 0xc0, !PT ;  /* 0x0000ffff04027812 */ /* 0x000fe400078ec0ff */
[----:B------:R-:W-:Y:S02]  /*90c0*/  SHF.R.U32.HI R4, RZ, 0x18, R138 ;  /* 0x00000018ff047819 */ /* 0x000fe4000001168a */
[----:B------:R-:W-:Y:S01]  /*90d0*/  ISETP.LE.U32.AND P4, PT, R2, UR5, PT ;  /* 0x0000000502007c0c */ /* 0x000fe2000bf83070 */
[----:B------:R-:W-:Y:S01]  /*90e0*/  MUFU.EX2 R184, R184 ;  /* 0x000000b800b87308 */ /* 0x000fe20000000800 */
[----:B------:R-:W-:Y:S02]  /*90f0*/  FSEL R2, R5, RZ, P0 ;  /* 0x000000ff05027208 */ /* 0x000fe40000000000 */
[----:B------:R-:W-:Y:S01]  /*9100*/  ISETP.LE.U32.AND P2, PT, R4, UR5, PT ;  /* 0x0000000504007c0c */ /* 0x000fe2000bf43070 */
[C---:B------:R-:W-:Y:S01]  /*9110*/  FMUL.FTZ R4, R132.reuse, UR4 ;  /* 0x0000000484047c20 */ /* 0x040fe20008410000 */
[----:B------:R-:W-:Y:S01]  /*9120*/  FSETP.NEU.FTZ.AND P0, PT, R132, -INF , PT ;  /* 0xff8000008400780b */ /* 0x000fe20003f1d000 */
[--C-:B------:R-:W-:Y:S01]  /*9130*/  FFMA.FTZ R223, R34, UR4, -R2.reuse ;  /* 0x0000000422df7c23 */ /* 0x100fe20008010802 */
[--C-:B------:R-:W-:Y:S01]  /*9140*/  FFMA.FTZ R225, R35, UR4, -R2.reuse ;  /* 0x0000000423e17c23 */ /* 0x100fe20008010802 */
[----:B------:R-:W-:Y:S01]  /*9150*/  FFMA.FTZ R173, R6, UR4, -R2 ;  /* 0x0000000406ad7c23 */ /* 0x000fe20008010802 */
[----:B------:R-:W-:Y:S01]  /*9160*/  FSEL R4, R4, RZ, P0 ;  /* 0x000000ff04047208 */ /* 0x000fe20000000000 */
[----:B------:R-:W3:Y:S01]  /*9170*/  LDL.64 R34, [R1+0x48] ;  /* 0x0000480001227983 */ /* 0x000ee20000100a00 */
[----:B------:R-:W-:Y:S01]  /*9180*/  SHF.R.U32.HI R6, RZ, 0x10, R138 ;  /* 0x00000010ff067819 */ /* 0x000fe2000001168a */
[--C-:B------:R-:W-:Y:S01]  /*9190*/  FFMA.FTZ R207, R18, UR4, -R2.reuse ;  /* 0x0000000412cf7c23 */ /* 0x100fe20008010802 */
[--C-:B------:R-:W-:Y:S01]  /*91a0*/  FFMA.FTZ R208, R19, UR4, -R2.reuse ;  /* 0x0000000413d07c23 */ /* 0x100fe20008010802 */
[--C-:B------:R-:W-:Y:S01]  /*91b0*/  FFMA.FTZ R216, R23, UR4, -R2.reuse ;  /* 0x0000000417d87c23 */ /* 0x100fe20008010802 */
[----:B------:R-:W-:Y:S01]  /*91c0*/  LOP3.LUT R6, R6, 0xff, RZ, 0xc0, !PT ;  /* 0x000000ff06067812 */ /* 0x000fe200078ec0ff */
[--C-:B------:R-:W-:Y:S01]  /*91d0*/  FFMA.FTZ R178, R7, UR4, -R2.reuse ;  /* 0x0000000407b27c23 */ /* 0x100fe20008010802 */
[----:B------:R-:W-:Y:S01]  /*91e0*/  FFMA.FTZ R214, R22, UR4, -R2 ;  /* 0x0000000416d67c23 */ /* 0x000fe20008010802 */
[----:B------:R-:W-:Y:S01]  /*91f0*/  FMUL.FTZ R2, R0, UR4 ;  /* 0x0000000400027c20 */ /* 0x000fe20008410000 */
[----:B------:R-:W-:Y:S01]  /*9200*/  ISETP.LE.U32.AND P1, PT, R6, UR5, PT ;  /* 0x0000000506007c0c */ /* 0x000fe2000bf23070 */
[----:B------:R-:W-:Y:S01]  /*9210*/  FADD.FTZ R0, -R3, R135 ;  /* 0x0000008703007221 */ /* 0x000fe20000010100 */
[----:B------:R-:W-:Y:S01]  /*9220*/  MUFU.EX2 R173, R173 ;  /* 0x000000ad00ad7308 */ /* 0x000fe20000000800 */
[--C-:B------:R-:W-:Y:S01]  /*9230*/  FFMA.FTZ R176, R9, UR4, -R4.reuse ;  /* 0x0000000409b07c23 */ /* 0x100fe20008010804 */
[--C-:B------:R-:W-:Y:S01]  /*9240*/  FFMA.FTZ R183, R13, UR4, -R4.reuse ;  /* 0x000000040db77c23 */ /* 0x100fe20008010804 */
[----:B------:R-:W-:Y:S01]  /*9250*/  FMUL.FTZ R0, R0, UR4 ;  /* 0x0000000400007c20 */ /* 0x000fe20008410000 */
[--C-:B------:R-:W-:Y:S01]  /*9260*/  FFMA.FTZ R212, R24, UR4, -R4.reuse ;  /* 0x0000000418d47c23 */ /* 0x100fe20008010804 */
[--C-:B------:R-:W-:Y:S01]  /*9270*/  FFMA.FTZ R213, R25, UR4, -R4.reuse ;  /* 0x0000000419d57c23 */ /* 0x100fe20008010804 */
[--C-:B------:R-:W-:Y:S01]  /*9280*/  FFMA.FTZ R226, R29, UR4, -R4.reuse ;  /* 0x000000041de27c23 */ /* 0x100fe20008010804 */
[--C-:B------:R-:W-:Y:S03]  /*9290*/  FFMA.FTZ R18, R8, UR4, -R4.reuse ;  /* 0x0000000408127c23 */ /* 0x100fe60008010804 */
[----:B------:R-:W1:Y:S01]  /*92a0*/  MUFU.EX2 R2, R2 ;  /* 0x0000000200027308 */ /* 0x000e620000000800 */
[--C-:B------:R-:W-:Y:S01]  /*92b0*/  FFMA.FTZ R181, R12, UR4, -R4.reuse ;  /* 0x000000040cb57c23 */ /* 0x100fe20008010804 */
[----:B------:R-:W-:Y:S08]  /*92c0*/  FFMA.FTZ R224, R28, UR4, -R4 ;  /* 0x000000041ce07c23 */ /* 0x000ff00008010804 */
[----:B------:R-:W4:Y:S01]  /*92d0*/  MUFU.EX2 R0, R0 ;  /* 0x0000000000007308 */ /* 0x000f220000000800 */
        /* <DEDUP_REMOVED lines=10> */
[----:B------:R4:W5:Y:S01]  /*9380*/  LDL.S16 R171, [R1+0x18] ;  /* 0x0000180001ab7983 */ /* 0x0009620000100600 */
[C---:B------:R-:W-:Y:S01]  /*9390*/  FMUL.FTZ R14, R0.reuse, R166 ;  /* 0x000000a6000e7220 */ /* 0x040fe20000410000 */
[C---:B------:R-:W-:Y:S01]  /*93a0*/  FMUL.FTZ R15, R0.reuse, R167 ;  /* 0x000000a7000f7220 */ /* 0x040fe20000410000 */
[C---:B------:R-:W-:Y:S01]  /*93b0*/  FMUL.FTZ R26, R0.reuse, R162 ;  /* 0x000000a2001a7220 */ /* 0x040fe20000410000 */
[----:B------:R4:W4:Y:S01]  /*93c0*/  LDL.S16 R159, [R1+0x8] ;  /* 0x00000800019f7983 */ /* 0x0009220000100600 */
        /* <DEDUP_REMOVED lines=46> */
[----:B------:R-:W-:Y:S01]  /*96b0*/  MUFU.EX2 R141, R18 ;  /* 0x00000012008d7308 */ /* 0x000fe20000000800 */
[C---:B------:R-:W-:Y:S01]  /*96c0*/  FMUL.FTZ R84, R2.reuse, R84 ;  /* 0x0000005402547220 */ /* 0x040fe20000410000 */
[C---:B------:R-:W-:Y:S01]  /*96d0*/  FMUL.FTZ R85, R2.reuse, R85 ;  /* 0x0000005502557220 */ /* 0x040fe20000410000 */
[----:B--2---:R-:W-:Y:S01]  /*96e0*/  LOP3.LUT R8, R187, UR18, R16, 0x96, !PT ;  /* 0x00000012bb087c12 */ /* 0x004fe2000f8e9610 */
[C---:B------:R-:W-:Y:S01]  /*96f0*/  FMUL.FTZ R17, R2.reuse, R149 ;  /* 0x0000009502117220 */ /* 0x040fe20000410000 */
[----:B------:R-:W-:Y:S05]  /*9700*/  IMAD.MOV.U32 R187, RZ, RZ, R229 ;  /* 0x000000ffffbb7224 */ /* 0x000fea00078e00e5 */
[----:B------:R1:W2:Y:S01]  /*9710*/  MUFU.EX2 R149, R10 ;  /* 0x0000000a00957308 */ /* 0x0002a20000000800 */
[----:B------:R-:W-:Y:S01]  /*9720*/  FMUL.FTZ R16, R2, R148 ;  /* 0x0000009402107220 */ /* 0x000fe20000410000 */
[----:B------:R-:W-:Y:S04]  /*9730*/  IMAD.WIDE.U32 R8, R8, -0x2daee0ad, RZ ;  /* 0xd2511f5308087825 */ /* 0x000fe800078e00ff */
[C---:B-1----:R-:W-:Y:S01]  /*9740*/  FMUL.FTZ R10, R0.reuse, R170 ;  /* 0x000000aa000a7220 */ /* 0x042fe20000410000 */
[----:B--2---:R-:W-:Y:S01]  /*9750*/  FFMA.FTZ R138, R0, R205, R149 ;  /* 0x000000cd008a7223 */ /* 0x004fe20000010095 */
[----:B------:R2:W2:Y:S01]  /*9760*/  LDL.S16 R170, [R1+0x14] ;  /* 0x0000140001aa7983 */ /* 0x0004a20000100600 */
[----:B------:R-:W-:Y:S04]  /*9770*/  FADD.FTZ R0, -R133, R137 ;  /* 0x0000008985007221 */ /* 0x000fe80000010100 */
[----:B------:R-:W-:Y:S06]  /*9780*/  FMUL.FTZ R0, R0, UR4 ;  /* 0x0000000400007c20 */ /* 0x000fec0008410000 */
[----:B------:R-:W1:Y:S01]  /*9790*/  MUFU.EX2 R0, R0 ;  /* 0x0000000000007308 */ /* 0x000e620000000800 */
[----:B---3--:R-:W-:Y:S02]  /*97a0*/  LOP3.LUT R5, R35, UR17, R230, 0x96, !PT ;  /* 0x0000001123057c12 */ /* 0x008fe4000f8e96e6 */
[----:B------:R-:W-:Y:S01]  /*97b0*/  LOP3.LUT R9, R9, UR16, R34, 0x96, !PT ;  /* 0x0000001009097c12 */ /* 0x000fe2000f8e9622 */
[C---:B-1----:R-:W-:Y:S02]  /*97c0*/  FMUL.FTZ R34, R0.reuse, R142 ;  /* 0x0000008e00227220 */ /* 0x042fe40000410000 */
[----:B------:R-:W-:Y:S04]  /*97d0*/  IMAD.WIDE.U32 R22, R5, -0x326172a9, RZ ;  /* 0xcd9e8d5705167825 */ /* 0x000fe800078e00ff */
[----:B------:R-:W-:Y:S01]  /*97e0*/  FFMA.FTZ R135, R0, R227, R173 ;  /* 0x000000e300877223 */ /* 0x000fe200000100ad */
[----:B------:R-:W-:Y:S01]  /*97f0*/  MUFU.EX2 R142, R177 ;  /* 0x000000b1008e7308 */ /* 0x000fe20000000800 */
[----:B------:R-:W-:Y:S01]  /*9800*/  FMUL.FTZ R5, R2, R153 ;  /* 0x0000009902057220 */ /* 0x000fe20000410000 */
[C---:B------:R-:W-:Y:S01]  /*9810*/  FMUL.FTZ R18, R0.reuse, R150 ;  /* 0x0000009600127220 */ /* 0x040fe20000410000 */
[----:B------:R-:W-:Y:S01]  /*9820*/  LOP3.LUT R6, R23, UR8, R186, 0x96, !PT ;  /* 0x0000000817067c12 */ /* 0x000fe2000f8e96ba */
[C---:B------:R-:W-:Y:S01]  /*9830*/  FMUL.FTZ R19, R0.reuse, R151 ;  /* 0x0000009700137220 */ /* 0x040fe20000410000 */
[C---:B------:R-:W-:Y:S01]  /*9840*/  FMUL.FTZ R23, R0.reuse, R147 ;  /* 0x0000009300177220 */ /* 0x040fe20000410000 */
[C---:B------:R-:W-:Y:S01]  /*9850*/  FMUL.FTZ R35, R0.reuse, R143 ;  /* 0x0000008f00237220 */ /* 0x040fe20000410000 */
[----:B------:R-:W-:Y:S01]  /*9860*/  FMUL.FTZ R38, R0, R38 ;  /* 0x0000002600267220 */ /* 0x000fe20000410000 */
[----:B------:R-:W-:Y:S02]  /*9870*/  IMAD.WIDE.U32 R6, R6, -0x2daee0ad, RZ ;  /* 0xd2511f5306067825 */ /* 0x000fe400078e00ff */
[----:B------:R-:W1:Y:S01]  /*9880*/  MUFU.EX2 R186, R139 ;  /* 0x0000008b00ba7308 */ /* 0x000e620000000800 */
[----:B------:R-:W-:Y:S01]  /*9890*/  UIADD3 UR8, UR25, 0x646e171e, URZ ;  /* 0x646e171e19087890 */ /* 0x000fe2000fffe03f */
[C---:B------:R-:W-:Y:S01]  /*98a0*/  FMUL.FTZ R39, R0.reuse, R39 ;  /* 0x0000002700277220 */ /* 0x040fe20000410000 */
[C---:B------:R-:W-:Y:S01]  /*98b0*/  FMUL.FTZ R50, R0.reuse, R50 ;  /* 0x0000003200327220 */ /* 0x040fe20000410000 */
[----:B------:R-:W-:Y:S01]  /*98c0*/  LOP3.LUT R7, R7, UR14, R8, 0x96, !PT ;  /* 0x0000000e07077c12 */ /* 0x000fe2000f8e9608 */
[----:B------:R-:W-:Y:S04]  /*98d0*/  IMAD.WIDE.U32 R8, R9, -0x326172a9, RZ ;  /* 0xcd9e8d5709087825 */ /* 0x000fe800078e00ff */
[C---:B------:R-:W-:Y:S01]  /*98e0*/  FMUL.FTZ R51, R0.reuse, R51 ;  /* 0x0000003300337220 */ /* 0x040fe20000410000 */
[C---:B------:R-:W-:Y:S01]  /*98f0*/  FMUL.FTZ R66, R0.reuse, R66 ;  /* 0x0000004200427220 */ /* 0x040fe20000410000 */
[C---:B------:R-:W-:Y:S01]  /*9900*/  FMUL.FTZ R67, R0.reuse, R67 ;  /* 0x0000004300437220 */ /* 0x040fe20000410000 */
[----:B------:R-:W-:Y:S01]  /*9910*/  LOP3.LUT R12, R9, UR15, R22, 0x96, !PT ;  /* 0x0000000f090c7c12 */ /* 0x000fe2000f8e9616 */
[C---:B------:R-:W-:Y:S01]  /*9920*/  FMUL.FTZ R22, R0.reuse, R146 ;  /* 0x0000009200167220 */ /* 0x040fe20000410000 */
[C---:B------:R-:W-:Y:S01]  /*9930*/  FMUL.FTZ R82, R0.reuse, R82 ;  /* 0x0000005200527220 */ /* 0x040fe20000410000 */
[C---:B------:R-:W-:Y:S01]  /*9940*/  FMUL.FTZ R83, R0.reuse, R83 ;  /* 0x0000005300537220 */ /* 0x040fe20000410000 */
[----:B------:R-:W-:Y:S01]  /*9950*/  FMUL.FTZ R98, R0, R98 ;  /* 0x0000006200627220 */ /* 0x000fe20000410000 */
[----:B------:R-:W-:Y:S04]  /*9960*/  IMAD.WIDE.U32 R12, R12, -0x2daee0ad, RZ ;  /* 0xd2511f530c0c7825 */ /* 0x000fe800078e00ff */
[----:B------:R-:W-:Y:S01]  /*9970*/  FMUL.FTZ R99, R0, R99 ;  /* 0x0000006300637220 */ /* 0x000fe20000410000 */
[----:B------:R-:W-:Y:S01]  /*9980*/  MUFU.EX2 R151, R209 ;  /* 0x000000d100977308 */ /* 0x000fe20000000800 */
[----:B-1----:R-:W-:Y:S01]  /*9990*/  FFMA.FTZ R140, R2, R204, R186 ;  /* 0x000000cc028c7223 */ /* 0x002fe200000100ba */
[C---:B------:R-:W-:Y:S01]  /*99a0*/  FMUL.FTZ R102, R0.reuse, R102 ;  /* 0x0000006600667220 */ /* 0x040fe20000410000 */
[----:B------:R-:W-:Y:S01]  /*99b0*/  LOP3.LUT R162, R13, UR12, R6, 0x96, !PT ;  /* 0x0000000c0da27c12 */ /* 0x000fe2000f8e9606 */
[----:B------:R-:W-:Y:S04]  /*99c0*/  IMAD.WIDE.U32 R6, R7, -0x326172a9, RZ ;  /* 0xcd9e8d5707067825 */ /* 0x000fe800078e00ff */
[C---:B------:R-:W-:Y:S01]  /*99d0*/  FMUL.FTZ R103, R0.reuse, R103 ;  /* 0x0000006700677220 */ /* 0x040fe20000410000 */
[----:B------:R-:W-:Y:S01]  /*99e0*/  FMUL.FTZ R114, R0, R114 ;  /* 0x0000007200727220 */ /* 0x000fe20000410000 */
[----:B------:R-:W-:Y:S01]  /*99f0*/  IMAD.WIDE.U32 R162, R162, -0x326172a9, RZ ;  /* 0xcd9e8d57a2a27825 */ /* 0x000fe200078e00ff */
[----:B------:R-:W-:Y:S01]  /*9a00*/  LOP3.LUT R8, R7, UR13, R8, 0x96, !PT ;  /* 0x0000000d07087c12 */ /* 0x000fe2000f8e9608 */
[----:B------:R-:W-:Y:S02]  /*9a10*/  MUFU.EX2 R143, R179 ;  /* 0x000000b3008f7308 */ /* 0x000fe40000000800 */
[----:B------:R-:W-:Y:S01]  /*9a20*/  FADD.FTZ R2, -R132, R136 ;  /* 0x0000008884027221 */ /* 0x000fe20000010100 */
[----:B------:R-:W-:Y:S01]  /*9a30*/  F2FP.F16.F32.PACK_AB R136, R142, R186 ;  /* 0x000000ba8e88723e */ /* 0x000fe200000000ff */
[----:B------:R-:W-:Y:S01]  /*9a40*/  FMUL.FTZ R7, R0, R155 ;  /* 0x0000009b00077220 */ /* 0x000fe20000410000 */
[----:B------:R-:W-:Y:S04]  /*9a50*/  IMAD.WIDE.U32 R166, R8, -0x2daee0ad, RZ ;  /* 0xd2511f5308a67825 */ /* 0x000fe800078e00ff */
[----:B------:R-:W-:Y:S01]  /*9a60*/  FMUL.FTZ R2, R2, UR4 ;  /* 0x0000000402027c20 */ /* 0x000fe20008410000 */
[----:B------:R-:W-:Y:S01]  /*9a70*/  FMUL.FTZ R115, R0, R115 ;  /* 0x0000007300737220 */ /* 0x000fe20000410000 */
[----:B------:R-:W-:Y:S01]  /*9a80*/  IMAD.MOV.U32 R186, RZ, RZ, R234 ;  /* 0x000000ffffba7224 */ /* 0x000fe200078e00ea */
[----:B------:R-:W-:Y:S01]  /*9a90*/  LOP3.LUT R144, R167, UR10, R12, 0x96, !PT ;  /* 0x0000000aa7907c12 */ /* 0x000fe2000f8e960c */
[----:B------:R-:W-:Y:S01]  /*9aa0*/  FADD.FTZ R142, R142, R140 ;  /* 0x0000008c8e8e7221 */ /* 0x000fe20000010000 */
[----:B------:R-:W-:Y:S01]  /*9ab0*/  LOP3.LUT R167, R163, UR11, R6, 0x96, !PT ;  /* 0x0000000ba3a77c12 */ /* 0x000fe2000f8e9606 */
[----:B------:R-:W1:Y:S01]  /*9ac0*/  MUFU.EX2 R2, R2 ;  /* 0x0000000200027308 */ /* 0x000e620000000800 */
[----:B------:R-:W-:Y:S01]  /*9ad0*/  FMUL.FTZ R6, R0, R154 ;  /* 0x0000009a00067220 */ /* 0x000fe20000410000 */
[----:B------:R-:W-:Y:S04]  /*9ae0*/  IMAD.WIDE.U32 R144, R144, -0x326172a9, RZ ;  /* 0xcd9e8d5790907825 */ /* 0x000fe800078e00ff */
[----:B------:R-:W-:Y:S02]  /*9af0*/  @!P5 HADD2 R246, -R136.H0_H0, -RZ.H0_H0 ;  /* 0xa00000ff88f6d230 */ /* 0x000fe40000000900 */
[C---:B------:R-:W-:Y:S01]  /*9b00*/  FMUL.FTZ R54, R0.reuse, R54 ;  /* 0x0000003600367220 */ /* 0x040fe20000410000 */
[C---:B------:R-:W-:Y:S01]  /*9b10*/  FMUL.FTZ R55, R0.reuse, R55 ;  /* 0x0000003700377220 */ /* 0x040fe20000410000 */
[----:B------:R-:W-:Y:S01]  /*9b20*/  LOP3.LUT R137, R145, UR9, R162, 0x96, !PT ;  /* 0x0000000991897c12 */ /* 0x000fe2000f8e96a2 */
[----:B------:R-:W3:Y:S01]  /*9b30*/  MUFU.EX2 R154, R176 ;  /* 0x000000b0009a7308 */ /* 0x000ee20000000800 */
[C---:B------:R-:W-:Y:S01]  /*9b40*/  FMUL.FTZ R70, R0.reuse, R70 ;  /* 0x0000004600467220 */ /* 0x040fe20000410000 */
[C---:B------:R-:W-:Y:S01]  /*9b50*/  FMUL.FTZ R71, R0.reuse, R71 ;  /* 0x0000004700477220 */ /* 0x040fe20000410000 */
[----:B------:R-:W-:Y:S01]  /*9b60*/  SHF.R.U32.HI R148, RZ, 0x18, R137 ;  /* 0x00000018ff947819 */ /* 0x000fe20000011689 */
[C---:B------:R-:W-:Y:S01]  /*9b70*/  FMUL.FTZ R86, R0.reuse, R86 ;  /* 0x0000005600567220 */ /* 0x040fe20000410000 */
[C---:B------:R-:W-:Y:S01]  /*9b80*/  FMUL.FTZ R87, R0.reuse, R87 ;  /* 0x0000005700577220 */ /* 0x040fe20000410000 */
[C---:B------:R-:W-:Y:S01]  /*9b90*/  FMUL.FTZ R118, R0.reuse, R118 ;  /* 0x0000007600767220 */ /* 0x040fe20000410000 */
[C---:B------:R-:W-:Y:S01]  /*9ba0*/  FMUL.FTZ R119, R0.reuse, R119 ;  /* 0x0000007700777220 */ /* 0x040fe20000410000 */
[C---:B------:R-:W-:Y:S01]  /*9bb0*/  FMUL.FTZ R130, R0.reuse, R130 ;  /* 0x0000008200827220 */ /* 0x040fe20000410000 */
[----:B------:R-:W-:Y:S01]  /*9bc0*/  FMUL.FTZ R131, R0, R131 ;  /* 0x0000008300837220 */ /* 0x000fe20000410000 */
[C---:B------:R-:W-:Y:S01]  /*9bd0*/  LOP3.LUT R0, R137.reuse, 0xff, RZ, 0xc0, !PT ;  /* 0x000000ff89007812 */ /* 0x040fe200078ec0ff */
[C---:B-1----:R-:W-:Y:S01]  /*9be0*/  FFMA.FTZ R139, R2.reuse, R228, R141 ;  /* 0x000000e4028b7223 */ /* 0x042fe2000001008d */
[C---:B------:R-:W-:Y:S01]  /*9bf0*/  FMUL.FTZ R13, R2.reuse, R165 ;  /* 0x000000a5020d7220 */ /* 0x040fe20000410000 */
[----:B------:R-:W-:Y:S01]  /*9c00*/  FMUL.FTZ R24, R2, R160 ;  /* 0x000000a002187220 */ /* 0x000fe20000410000 */
[----:B------:R-:W-:Y:S01]  /*9c10*/  ISETP.LE.U32.AND P0, PT, R0, UR5, PT ;  /* 0x0000000500007c0c */ /* 0x000fe2000bf03070 */
[----:B------:R-:W1:Y:S01]  /*9c20*/  MUFU.EX2 R150, R211 ;  /* 0x000000d300967308 */ /* 0x000e620000000800 */
[----:B------:R-:W-:Y:S01]  /*9c30*/  FMUL.FTZ R25, R2, R161 ;  /* 0x000000a102197220 */ /* 0x000fe20000410000 */
[C---:B---3--:R-:W-:Y:S01]  /*9c40*/  F2FP.F16.F32.PACK_AB R0, R154.reuse, R141 ;  /* 0x0000008d9a00723e */ /* 0x048fe200000000ff */
[----:B------:R-:W-:Y:S01]  /*9c50*/  FADD.FTZ R154, R154, R139 ;  /* 0x0000008b9a9a7221 */ /* 0x000fe20000010000 */
[----:B------:R-:W-:Y:S01]  /*9c60*/  SHF.R.U32.HI R139, RZ, 0x10, R137 ;  /* 0x00000010ff8b7819 */ /* 0x000fe20000011689 */
[C---:B------:R-:W-:Y:S01]  /*9c70*/  FMUL.FTZ R29, R2.reuse, R157 ;  /* 0x0000009d021d7220 */ /* 0x040fe20000410000 */
[----:B------:R-:W-:Y:S01]  /*9c80*/  LOP3.LUT R137, R137, 0xffff, RZ, 0xc0, !PT ;  /* 0x0000ffff89897812 */ /* 0x000fe200078ec0ff */
[----:B------:R-:W3:Y:S01]  /*9c90*/  LDC R157, c[0x0][0x2d8] ;  /* 0x0000b600ff9d7b82 */ /* 0x000ee20000000800 */
[----:B------:R-:W-:Y:S01]  /*9ca0*/  LOP3.LUT R140, R139, 0xff, RZ, 0xc0, !PT ;  /* 0x000000ff8b8c7812 */ /* 0x000fe200078ec0ff */
[C---:B------:R-:W-:Y:S01]  /*9cb0*/  FMUL.FTZ R8, R2.reuse, R168 ;  /* 0x000000a802087220 */ /* 0x040fe20000410000 */
[----:B------:R-:W-:Y:S01]  /*9cc0*/  SHF.R.U32.HI R137, RZ, 0x8, R137 ;  /* 0x00000008ff897819 */ /* 0x000fe20000011689 */
[C---:B------:R-:W-:Y:S01]  /*9cd0*/  FMUL.FTZ R9, R2.reuse, R169 ;  /* 0x000000a902097220 */ /* 0x040fe20000410000 */
[----:B----4-:R-:W-:Y:S02]  /*9ce0*/  @!P0 HADD2 R159, -R0.H0_H0, -RZ.H0_H0 ;  /* 0xa00000ff009f8230 */ /* 0x010fe40000000900 */
[C---:B------:R-:W-:Y:S01]  /*9cf0*/  FMUL.FTZ R12, R2.reuse, R164 ;  /* 0x000000a4020c7220 */ /* 0x040fe20000410000 */
[----:B------:R-:W-:Y:S01]  /*9d00*/  LOP3.LUT R137, R137, 0xffff, RZ, 0xc0, !PT ;  /* 0x0000ffff89897812 */ /* 0x000fe200078ec0ff */
[C---:B------:R-:W-:Y:S01]  /*9d10*/  FMUL.FTZ R28, R2.reuse, R156 ;  /* 0x0000009c021c7220 */ /* 0x040fe20000410000 */
[C---:B------:R-:W-:Y:S01]  /*9d20*/  FMUL.FTZ R40, R2.reuse, R40 ;  /* 0x0000002802287220 */ /* 0x040fe20000410000 */
[----:B------:R-:W-:Y:S01]  /*9d30*/  PRMT R158, R159, 0x7610, R158 ;  /* 0x000076109f9e7816 */ /* 0x000fe2000000009e */
[C---:B------:R-:W-:Y:S01]  /*9d40*/  FMUL.FTZ R41, R2.reuse, R41 ;  /* 0x0000002902297220 */ /* 0x040fe20000410000 */
[----:B------:R-:W-:Y:S01]  /*9d50*/  ISETP.LE.U32.AND P6, PT, R137, UR5, PT ;  /* 0x0000000589007c0c */ /* 0x000fe2000bfc3070 */
        /* <DEDUP_REMOVED lines=22> */
[C---:B------:R-:W-:Y:S01]  /*9ec0*/  F2FP.F16.F32.PACK_AB R2, R143.reuse, R149 ;  /* 0x000000958f02723e */ /* 0x040fe200000000ff */
[----:B------:R-:W-:Y:S01]  /*9ed0*/  FADD.FTZ R143, R143, R138 ;  /* 0x0000008a8f8f7221 */ /* 0x000fe20000010000 */
[----:B------:R-:W-:Y:S01]  /*9ee0*/  F2FP.F16.F32.PACK_AB R138, R152, R173 ;  /* 0x000000ad988a723e */ /* 0x000fe200000000ff */
[----:B-1----:R-:W-:Y:S01]  /*9ef0*/  FADD.FTZ R137, R150, R142 ;  /* 0x0000008e96897221 */ /* 0x002fe20000010000 */
[C---:B------:R-:W-:Y:S01]  /*9f00*/  F2FP.F16.F32.PACK_AB R150, R151.reuse, R150 ;  /* 0x000000969796723e */ /* 0x040fe200000000ff */
[----:B------:R-:W1:Y:S01]  /*9f10*/  MUFU.EX2 R146, R206 ;  /* 0x000000ce00927308 */ /* 0x000e620000000800 */
[--C-:B------:R-:W-:Y:S01]  /*9f20*/  FADD.FTZ R152, R152, R135.reuse ;  /* 0x0000008798987221 */ /* 0x100fe20000010000 */
[----:B------:R-:W-:Y:S01]  /*9f30*/  PRMT R135, R136, 0x7632, R135 ;  /* 0x0000763288877816 */ /* 0x000fe20000000087 */
[--C-:B------:R-:W-:Y:S01]  /*9f40*/  FADD.FTZ R151, R151, R137.reuse ;  /* 0x0000008997977221 */ /* 0x100fe20000010000 */
[----:B------:R-:W-:Y:S01]  /*9f50*/  PRMT R137, R138, 0x7632, R137 ;  /* 0x000076328a897816 */ /* 0x000fe20000000089 */
[----:B-----5:R-:W-:Y:S01]  /*9f60*/  @!P1 HADD2 R171, -R138.H0_H0, -RZ.H0_H0 ;  /* 0xa00000ff8aab9230 */ /* 0x020fe20000000900 */
[----:B------:R-:W-:Y:S01]  /*9f70*/  PRMT R141, R136, 0x5410, R135 ;  /* 0x00005410888d7816 */ /* 0x000fe20000000087 */
[----:B---3--:R-:W-:Y:S01]  /*9f80*/  IMAD.SHL.U32 R156, R157, 0x8, RZ ;  /* 0x000000089d9c7824 */ /* 0x008fe200078e00ff */
[----:B------:R-:W-:Y:S02]  /*9f90*/  PRMT R142, R138, 0x5410, R137 ;  /* 0x000054108a8e7816 */ /* 0x000fe40000000089 */
[----:B------:R-:W3:Y:S01]  /*9fa0*/  MUFU.EX2 R153, R185 ;  /* 0x000000b900997308 */ /* 0x000ee20000000800 */
[----:B------:R-:W-:Y:S01]  /*9fb0*/  @!P5 PRMT R136, R246, 0x5410, RZ ;  /* 0x00005410f688d816 */ /* 0x000fe200000000ff */
[----:B------:R-:W-:Y:S01]  /*9fc0*/  @!P1 STL.S16 [R1+0x18], R171 ;  /* 0x000018ab01009387 */ /* 0x000fe20000100600 */
[C---:B------:R-:W-:Y:S01]  /*9fd0*/  LEA R204, P3, R156.reuse, R186, 0x1 ;  /* 0x000000ba9ccc7211 */ /* 0x040fe200078608ff */
[----:B------:R-:W-:Y:S02]  /*9fe0*/  @!P4 HADD2 R249, -R135.H0_H0, -RZ.H0_H0 ;  /* 0xa00000ff87f9c230 */ /* 0x000fe40000000900 */
[----:B------:R-:W-:Y:S01]  /*9ff0*/  IMAD.U32 R177, RZ, RZ, UR5 ;  /* 0x00000005ffb17e24 */ /* 0x000fe2000f8e00ff */
[----:B------:R4:W-:Y:S01]  /*a000*/  STG.E.U16 desc[UR20][R186.64], R136 ;  /* 0x00000088ba007986 */ /* 0x0009e2000c101514 */
[----:B------:R-:W-:Y:S01]  /*a010*/  LEA.HI.X.SX32 R205, R156, R187, 0x1, P3 ;  /* 0x000000bb9ccd7211 */ /* 0x000fe200018f0eff */
[--C-:B-1----:R-:W-:Y:S01]  /*a020*/  FADD.FTZ R139, R146, R143.reuse ;  /* 0x0000008f928b7221 */ /* 0x102fe20000010000 */
[----:B------:R-:W-:Y:S01]  /*a030*/  @!P4 PRMT R135, R249, 0x5410, RZ ;  /* 0x00005410f987c816 */ /* 0x000fe200000000ff */
[----:B------:R-:W1:Y:S01]  /*a040*/  MUFU.EX2 R155, R207 ;  /* 0x000000cf009b7308 */ /* 0x000e620000000800 */
[----:B------:R-:W-:Y:S03]  /*a050*/  PRMT R143, R171, 0x7610, R143 ;  /* 0x00007610ab8f7816 */ /* 0x000fe6000000008f */
[----:B------:R5:W-:Y:S01]  /*a060*/  STG.E.U16 desc[UR20][R186.64+0x2], R135 ;  /* 0x00000287ba007986 */ /* 0x000be2000c101514 */
[----:B------:R-:W-:Y:S02]  /*a070*/  @!P1 PRMT R138, R143, 0x5410, RZ ;  /* 0x000054108f8a9816 */ /* 0x000fe400000000ff */
[C---:B---3--:R-:W-:Y:S01]  /*a080*/  F2FP.F16.F32.PACK_AB R163, R153.reuse, R146 ;  /* 0x0000009299a3723e */ /* 0x048fe200000000ff */
[--C-:B------:R-:W-:Y:S01]  /*a090*/  FADD.FTZ R153, R153, R139.reuse ;  /* 0x0000008b99997221 */ /* 0x100fe20000010000 */
[----:B------:R-:W-:Y:S01]  /*a0a0*/  PRMT R139, R0, 0x7632, R139 ;  /* 0x00007632008b7816 */ /* 0x000fe2000000008b */
[C---:B------:R-:W-:Y:S01]  /*a0b0*/  IMAD.WIDE R146, R157.reuse, 0x70, R204 ;  /* 0x000000709d927825 */ /* 0x040fe200078e02cc */
[----:B------:R-:W-:Y:S01]  /*a0c0*/  ISETP.LE.U32.AND P1, PT, R140, UR5, PT ;  /* 0x000000058c007c0c */ /* 0x000fe2000bf23070 */
[----:B------:R1:W-:Y:S01]  /*a0d0*/  STG.E.U16 desc[UR20][R204.64], R138 ;  /* 0x0000008acc007986 */ /* 0x0003e2000c101514 */
[----:B------:R-:W3:Y:S10]  /*a0e0*/  MUFU.EX2 R143, R208 ;  /* 0x000000d0008f7308 */ /* 0x000ef40000000800 */
[----:B------:R-:W-:Y:S01]  /*a0f0*/  MUFU.EX2 R185, R172 ;  /* 0x000000ac00b97308 */ /* 0x000fe20000000800 */
[----:B----4-:R-:W-:Y:S09]  /*a100*/  IMAD R136, R157, 0x38, R156 ;  /* 0x000000389d887824 */ /* 0x010ff200078e029c */
[----:B------:R-:W-:Y:S01]  /*a110*/  MUFU.EX2 R211, R226 ;  /* 0x000000e200d37308 */ /* 0x000fe20000000800 */
[----:B-----5:R-:W-:Y:S04]  /*a120*/  LOP3.LUT R135, R174, 0xff, RZ, 0xc0, !PT ;  /* 0x000000ffae877812 */ /* 0x020fe800078ec0ff */
[----:B------:R-:W-:Y:S05]  /*a130*/  ISETP.LE.U32.AND P4, PT, R135, UR5, PT ;  /* 0x0000000587007c0c */ /* 0x000fea000bf83070 */
[----:B------:R-:W-:Y:S01]  /*a140*/  MUFU.EX2 R164, R217 ;  /* 0x000000d900a47308 */ /* 0x000fe20000000800 */
[----:B-1----:R-:W-:Y:S01]  /*a150*/  FADD.FTZ R138, R155, R152 ;  /* 0x000000989b8a7221 */ /* 0x002fe20000010000 */
[C---:B---3--:R-:W-:Y:S03]  /*a160*/  F2FP.F16.F32.PACK_AB R152, R143.reuse, R155 ;  /* 0x0000009b8f98723e */ /* 0x048fe600000000ff */
[----:B------:R-:W-:Y:S05]  /*a170*/  FADD.FTZ R138, R143, R138 ;  /* 0x0000008a8f8a7221 */ /* 0x000fea0000010000 */
[----:B------:R-:W-:Y:S10]  /*a180*/  MUFU.EX2 R155, R215 ;  /* 0x000000d7009b7308 */ /* 0x000ff40000000800 */
[----:B------:R-:W-:Y:S01]  /*a190*/  MUFU.EX2 R217, R225 ;  /* 0x000000e100d97308 */ /* 0x000fe20000000800 */
[----:B--2---:R-:W-:Y:S05]  /*a1a0*/  @!P2 HADD2 R170, -R137.H0_H0, -RZ.H0_H0 ;  /* 0xa00000ff89aaa230 */ /* 0x004fea0000000900 */
[----:B------:R-:W-:Y:S01]  /*a1b0*/  PRMT R149, R170, 0x7610, R149 ;  /* 0x00007610aa957816 */ /* 0x000fe20000000095 */
[----:B------:R-:W-:Y:S03]  /*a1c0*/  @!P2 STL.S16 [R1+0x14], R170 ;  /* 0x000014aa0100a387 */ /* 0x000fe60000100600 */
[----:B------:R-:W-:Y:S01]  /*a1d0*/  @!P2 PRMT R137, R149, 0x5410, RZ ;  /* 0x000054109589a816 */ /* 0x000fe200000000ff */
[----:B------:R1:W-:Y:S01]  /*a1e0*/  @!P0 STL.S16 [R1+0x8], R159 ;  /* 0x0000089f01008387 */ /* 0x0003e20000100600 */
[----:B------:R-:W-:Y:S02]  /*a1f0*/  PRMT R149, R0, 0x5410, R139 ;  /* 0x0000541000957816 */ /* 0x000fe4000000008b */
[----:B------:R-:W-:Y:S01]  /*a200*/  @!P0 PRMT R0, R158, 0x5410, RZ ;  /* 0x000054109e008816 */ /* 0x000fe200000000ff */
[----:B------:R2:W3:Y:S04]  /*a210*/  LDL.S16 R165, [R1+0x28] ;  /* 0x0000280001a57983 */ /* 0x0004e80000100600 */
[----:B------:R2:W4:Y:S04]  /*a220*/  LDL.S16 R161, [R1+0x4] ;  /* 0x0000040001a17983 */ /* 0x0005280000100600 */
[----:B------:R2:W5:Y:S04]  /*a230*/  LDL.S16 R160, [R1] ;  /* 0x0000000001a07983 */ /* 0x0005680000100600 */
[----:B------:R2:W2:Y:S04]  /*a240*/  LDL.S16 R158, [R1+0xc] ;  /* 0x00000c00019e7983 */ /* 0x0004a80000100600 */
[----:B------:R1:W-:Y:S04]  /*a250*/  STG.E.U16 desc[UR20][R204.64+0x2], R137 ;  /* 0x00000289cc007986 */ /* 0x0003e8000c101514 */
[----:B------:R1:W-:Y:S04]  /*a260*/  STG.E.U16 desc[UR20][R146.64], R0 ;  /* 0x0000000092007986 */ /* 0x0003e8000c101514 */
[----:B-1----:R1:W2:Y:S01]  /*a270*/  LDL.S16 R159, [R1+0x10] ;  /* 0x00001000019f7983 */ /* 0x0022a20000100600 */
[----:B------:R-:W-:Y:S01]  /*a280*/  IMAD R137, R157, 0x48, RZ ;  /* 0x000000489d897824 */ /* 0x000fe200078e02ff */
[----:B------:R-:W-:Y:S01]  /*a290*/  LOP3.LUT R0, R174, 0xffff, RZ, 0xc0, !PT ;  /* 0x0000ffffae007812 */ /* 0x000fe200078ec0ff */
[----:B------:R-:W-:Y:S03]  /*a2a0*/  MUFU.EX2 R146, R183 ;  /* 0x000000b700927308 */ /* 0x000fe60000000800 */
[CC--:B------:R-:W-:Y:S02]  /*a2b0*/  LEA R206, P0, R137.reuse, R186.reuse, 0x1 ;  /* 0x000000ba89ce7211 */ /* 0x0c0fe400078008ff */
[----:B------:R-:W-:Y:S02]  /*a2c0*/  SHF.R.U32.HI R0, RZ, 0x8, R0 ;  /* 0x00000008ff007819 */ /* 0x000fe40000011600 */
[-C--:B------:R-:W-:Y:S02]  /*a2d0*/  LEA.HI.X.SX32 R207, R137, R187.reuse, 0x1, P0 ;  /* 0x000000bb89cf7211 */ /* 0x080fe400000f0eff */
[----:B------:R-:W-:Y:S01]  /*a2e0*/  LOP3.LUT R135, R0, 0xffff, RZ, 0xc0, !PT ;  /* 0x0000ffff00877812 */ /* 0x000fe200078ec0ff */
[----:B------:R-:W-:Y:S01]  /*a2f0*/  VIADD R0, R136, 0x1 ;  /* 0x0000000188007836 */ /* 0x000fe20000000000 */
[----:B------:R-:W1:Y:S02]  /*a300*/  MUFU.EX2 R147, R181 ;  /* 0x000000b500937308 */ /* 0x000e640000000800 */
[----:B------:R-:W-:Y:S02]  /*a310*/  ISETP.LE.U32.AND P5, PT, R135, UR5, PT ;  /* 0x0000000587007c0c */ /* 0x000fe4000bfa3070 */
[C---:B------:R-:W-:Y:S02]  /*a320*/  LEA R208, P0, R0.reuse, R186, 0x1 ;  /* 0x000000ba00d07211 */ /* 0x040fe400078008ff */
[--C-:B------:R-:W-:Y:S02]  /*a330*/  SHF.R.U32.HI R135, RZ, 0x10, R174.reuse ;  /* 0x00000010ff877819 */ /* 0x100fe400000116ae */
[----:B------:R-:W-:Y:S02]  /*a340*/  LEA.HI.X.SX32 R209, R0, R187, 0x1, P0 ;  /* 0x000000bb00d17211 */ /* 0x000fe400000f0eff */
[----:B------:R-:W1:Y:S01]  /*a350*/  MUFU.EX2 R137, R219 ;  /* 0x000000db00897308 */ /* 0x000e620000000800 */
[----:B------:R-:W-:Y:S02]  /*a360*/  ISETP.LE.U32.AND P0, PT, R148, UR5, PT ;  /* 0x0000000594007c0c */ /* 0x000fe4000bf03070 */
[----:B------:R-:W-:Y:S02]  /*a370*/  LOP3.LUT R135, R135, 0xff, RZ, 0xc0, !PT ;  /* 0x000000ff87877812 */ /* 0x000fe400078ec0ff */
[----:B------:R-:W-:Y:S02]  /*a380*/  SHF.R.U32.HI R0, RZ, 0x18, R174 ;  /* 0x00000018ff007819 */ /* 0x000fe400000116ae */
[----:B------:R-:W-:Y:S01]  /*a390*/  ISETP.LE.U32.AND P3, PT, R135, UR5, PT ;  /* 0x0000000587007c0c */ /* 0x000fe2000bf63070 */
[----:B-1----:R-:W-:Y:S01]  /*a3a0*/  FADD.FTZ R136, R147, R154 ;  /* 0x0000009a93887221 */ /* 0x002fe20000010000 */
[----:B------:R-:W-:Y:S02]  /*a3b0*/  ISETP.LE.U32.AND P2, PT, R0, UR5, PT ;  /* 0x0000000500007c0c */ /* 0x000fe4000bf43070 */
[----:B------:R-:W-:Y:S01]  /*a3c0*/  PRMT R0, R2, 0x7632, R0 ;  /* 0x0000763202007816 */ /* 0x000fe20000000000 */
[C---:B------:R-:W-:Y:S01]  /*a3d0*/  FADD.FTZ R143, R146.reuse, R136 ;  /* 0x00000088928f7221 */ /* 0x040fe20000010000 */
[----:B------:R-:W-:Y:S01]  /*a3e0*/  F2FP.F16.F32.PACK_AB R154, R146, R147 ;  /* 0x00000093929a723e */ /* 0x000fe200000000ff */
[----:B------:R-:W-:Y:S01]  /*a3f0*/  FADD.FTZ R136, R164, R151 ;  /* 0x00000097a4887221 */ /* 0x000fe20000010000 */
[----:B------:R-:W-:Y:S01]  /*a400*/  PRMT R148, R2, 0x5410, R0 ;  /* 0x0000541002947816 */ /* 0x000fe20000000000 */
[----:B------:R-:W1:Y:S01]  /*a410*/  MUFU.EX2 R151, R212 ;  /* 0x000000d400977308 */ /* 0x000e620000000800 */
[----:B------:R-:W-:Y:S01]  /*a420*/  PRMT R147, R150, 0x7632, R147 ;  /* 0x0000763296937816 */ /* 0x000fe20000000093 */
[C---:B------:R-:W-:Y:S01]  /*a430*/  FADD.FTZ R170, R137.reuse, R136 ;  /* 0x0000008889aa7221 */ /* 0x040fe20000010000 */
[----:B------:R-:W-:Y:S01]  /*a440*/  F2FP.F16.F32.PACK_AB R164, R137, R164 ;  /* 0x000000a489a4723e */ /* 0x000fe200000000ff */
[--C-:B------:R-:W-:Y:S01]  /*a450*/  FADD.FTZ R137, R155, R153.reuse ;  /* 0x000000999b897221 */ /* 0x100fe20000010000 */
[----:B------:R-:W-:Y:S01]  /*a460*/  PRMT R153, R152, 0x7632, R153 ;  /* 0x0000763298997816 */ /* 0x000fe20000000099 */
[----:B-1----:R-:W-:Y:S01]  /*a470*/  FADD.FTZ R143, R151, R143 ;  /* 0x0000008f978f7221 */ /* 0x002fe20000010000 */
[----:B---3--:R-:W-:Y:S02]  /*a480*/  @!P6 HADD2 R165, -R139.H0_H0, -RZ.H0_H0 ;  /* 0xa00000ff8ba5e230 */ /* 0x008fe40000000900 */
[----:B----4-:R-:W-:Y:S03]  /*a490*/  @!P1 HADD2 R161, -R2.H0_H0, -RZ.H0_H0 ;  /* 0xa00000ff02a19230 */ /* 0x010fe60000000900 */
[----:B------:R-:W-:Y:S01]  /*a4a0*/  PRMT R135, R165, 0x7610, R135 ;  /* 0x00007610a5877816 */ /* 0x000fe20000000087 */
[----:B------:R1:W-:Y:S01]  /*a4b0*/  @!P6 STL.S16 [R1+0x28], R165 ;  /* 0x000028a50100e387 */ /* 0x0003e20000100600 */
[----:B-----5:R-:W-:Y:S02]  /*a4c0*/  @!P0 HADD2 R160, -R0.H0_H0, -RZ.H0_H0 ;  /* 0xa00000ff00a08230 */ /* 0x020fe40000000900 */
[----:B------:R-:W-:Y:S01]  /*a4d0*/  @!P6 PRMT R139, R135, 0x5410, RZ ;  /* 0x00005410878be816 */ /* 0x000fe200000000ff */
[----:B------:R-:W-:Y:S01]  /*a4e0*/  @!P1 STL.S16 [R1+0x4], R161 ;  /* 0x000004a101009387 */ /* 0x000fe20000100600 */
[----:B------:R-:W-:Y:S01]  /*a4f0*/  PRMT R140, R161, 0x7610, R140 ;  /* 0x00007610a18c7816 */ /* 0x000fe2000000008c */
[----:B--2---:R-:W-:Y:S01]  /*a500*/  @!P5 HADD2 R158, -R147.H0_H0, -RZ.H0_H0 ;  /* 0xa00000ff939ed230 */ /* 0x004fe20000000900 */
[----:B------:R-:W-:Y:S01]  /*a510*/  LOP3.LUT R135, R144, 0xff, RZ, 0xc0, !PT ;  /* 0x000000ff90877812 */ /* 0x000fe200078ec0ff */
[----:B------:R2:W-:Y:S01]  /*a520*/  @!P0 STL.S16 [R1], R160 ;  /* 0x000000a001008387 */ /* 0x0005e20000100600 */
[----:B------:R-:W-:Y:S02]  /*a530*/  @!P1 PRMT R2, R140, 0x5410, RZ ;  /* 0x000054108c029816 */ /* 0x000fe400000000ff */
[----:B------:R-:W-:Y:S01]  /*a540*/  ISETP.LE.U32.AND P1, PT, R135, UR5, PT ;  /* 0x0000000587007c0c */ /* 0x000fe2000bf23070 */
[----:B------:R-:W-:Y:S01]  /*a550*/  STG.E.U16 desc[UR20][R208.64], R139 ;  /* 0x0000008bd0007986 */ /* 0x000fe2000c101514 */
[----:B------:R-:W-:Y:S01]  /*a560*/  LOP3.LUT R135, R144, 0xffff, RZ, 0xc0, !PT ;  /* 0x0000ffff90877812 */ /* 0x000fe200078ec0ff */
[----:B------:R-:W3:Y:S01]  /*a570*/  MUFU.EX2 R140, R218 ;  /* 0x000000da008c7308 */ /* 0x000ee20000000800 */
[----:B------:R-:W-:Y:S01]  /*a580*/  PRMT R146, R160, 0x7610, R146 ;  /* 0x00007610a0927816 */ /* 0x000fe20000000092 */
[----:B------:R4:W-:Y:S01]  /*a590*/  STG.E.U16 desc[UR20][R206.64], R2 ;  /* 0x00000002ce007986 */ /* 0x0009e2000c101514 */
[----:B------:R-:W-:Y:S02]  /*a5a0*/  SHF.R.U32.HI R135, RZ, 0x8, R135 ;  /* 0x00000008ff877819 */ /* 0x000fe40000011687 */
[----:B------:R-:W-:Y:S02]  /*a5b0*/  @!P0 PRMT R0, R146, 0x5410, RZ ;  /* 0x0000541092008816 */ /* 0x000fe400000000ff */
[----:B------:R-:W-:Y:S03]  /*a5c0*/  LOP3.LUT R136, R135, 0xffff, RZ, 0xc0, !PT ;  /* 0x0000ffff87887812 */ /* 0x000fe600078ec0ff */
[----:B------:R-:W-:Y:S01]  /*a5d0*/  MUFU.EX2 R146, R216 ;  /* 0x000000d800927308 */ /* 0x000fe20000000800 */
[----:B------:R-:W-:Y:S01]  /*a5e0*/  PRMT R135, R150, 0x7610, R135 ;  /* 0x0000761096877816 */ /* 0x000fe20000000087 */
[----:B------:R-:W-:Y:S01]  /*a5f0*/  STG.E.U16 desc[UR20][R206.64+0x2], R0 ;  /* 0x00000200ce007986 */ /* 0x000fe2000c101514 */
[----:B------:R-:W-:Y:S02]  /*a600*/  PRMT R150, R158, 0x7610, R150 ;  /* 0x000076109e967816 */ /* 0x000fe40000000096 */
[----:B------:R-:W-:Y:S01]  /*a610*/  ISETP.LE.U32.AND P0, PT, R136, UR5, PT ;  /* 0x0000000588007c0c */ /* 0x000fe2000bf03070 */
[----:B------:R-:W-:Y:S01]  /*a620*/  @!P4 HADD2 R159, -R135.H0_H0, -RZ.H0_H0 ;  /* 0xa00000ff879fc230 */ /* 0x000fe20000000900 */
[----:B------:R-:W-:Y:S03]  /*a630*/  SHF.R.U32.HI R136, RZ, 0x10, R144 ;  /* 0x00000010ff887819 */ /* 0x000fe60000011690 */
[----:B-1----:R1:W5:Y:S01]  /*a640*/  MUFU.EX2 R165, R214 ;  /* 0x000000d600a57308 */ /* 0x0023620000000800 */
[----:B---3--:R-:W-:Y:S02]  /*a650*/  F2FP.F16.F32.PACK_AB R169, R140, R155 ;  /* 0x0000009b8ca9723e */ /* 0x008fe400000000ff */
[----:B------:R-:W-:Y:S01]  /*a660*/  PRMT R156, R159, 0x7610, R156 ;  /* 0x000076109f9c7816 */ /* 0x000fe2000000009c */
[----:B------:R-:W-:Y:S01]  /*a670*/  @!P4 STL.S16 [R1+0x10], R159 ;  /* 0x0000109f0100c387 */ /* 0x000fe20000100600 */
[----:B------:R-:W-:Y:S03]  /*a680*/  LOP3.LUT R136, R136, 0xff, RZ, 0xc0, !PT ;  /* 0x000000ff88887812 */ /* 0x000fe600078ec0ff */
[----:B------:R3:W-:Y:S04]  /*a690*/  @!P5 STL.S16 [R1+0xc], R158 ;  /* 0x00000c9e0100d387 */ /* 0x0007e80000100600 */
[----:B--2---:R2:W2:Y:S01]  /*a6a0*/  LDL.S16 R160, [R1+0x34] ;  /* 0x0000340001a07983 */ /* 0x0044a20000100600 */
[----:B----4-:R-:W-:Y:S03]  /*a6b0*/  PRMT R2, R152, 0x5410, R153 ;  /* 0x0000541098027816 */ /* 0x010fe60000000099 */
[----:B------:R4:W4:Y:S01]  /*a6c0*/  LDL.S16 R171, [R1+0x24] ;  /* 0x0000240001ab7983 */ /* 0x0009220000100600 */
[----:B-1----:R-:W-:Y:S01]  /*a6d0*/  FADD.FTZ R214, R140, R137 ;  /* 0x000000898cd67221 */ /* 0x002fe20000010000 */
[----:B------:R-:W-:Y:S02]  /*a6e0*/  PRMT R140, R135, 0x5410, R147 ;  /* 0x00005410878c7816 */ /* 0x000fe40000000093 */
[----:B------:R-:W-:Y:S01]  /*a6f0*/  @!P4 PRMT R135, R156, 0x5410, RZ ;  /* 0x000054109c87c816 */ /* 0x000fe200000000ff */
[----:B------:R-:W-:Y:S01]  /*a700*/  FADD.FTZ R214, R184, R214 ;  /* 0x000000d6b8d67221 */ /* 0x000fe20000010000 */
[----:B------:R-:W-:Y:S01]  /*a710*/  @!P5 PRMT R147, R150, 0x5410, RZ ;  /* 0x000054109693d816 */ /* 0x000fe200000000ff */
[----:B------:R1:W4:Y:S01]  /*a720*/  LDL.S16 R156, [R1+0x30] ;  /* 0x00003000019c7983 */ /* 0x0003220000100600 */
[----:B------:R-:W-:Y:S01]  /*a730*/  SHF.R.U32.HI R137, RZ, 0x18, R144 ;  /* 0x00000018ff897819 */ /* 0x000fe20000011690 */
[----:B------:R-:W1:Y:S01]  /*a740*/  MUFU.EX2 R150, R213 ;  /* 0x000000d500967308 */ /* 0x000e620000000800 */
[----:B------:R-:W-:Y:S01]  /*a750*/  ISETP.LE.U32.AND P4, PT, R136, UR5, PT ;  /* 0x0000000588007c0c */ /* 0x000fe2000bf83070 */
[----:B------:R1:W-:Y:S01]  /*a760*/  STG.E.U16 desc[UR20][R186.64+0x10], R135 ;  /* 0x00001087ba007986 */ /* 0x0003e2000c101514 */
[----:B------:R-:W-:Y:S01]  /*a770*/  ISETP.LE.U32.AND P5, PT, R137, UR5, PT ;  /* 0x0000000589007c0c */ /* 0x000fe2000bfa3070 */
[----:B-----5:R-:W-:Y:S01]  /*a780*/  FADD.FTZ R137, R165, R138 ;  /* 0x0000008aa5897221 */ /* 0x020fe20000010000 */
[----:B------:R-:W-:Y:S01]  /*a790*/  LOP3.LUT R136, R175, UR9, R180, 0x96, !PT ;  /* 0x00000009af887c12 */ /* 0x000fe2000f8e96b4 */
[----:B------:R-:W-:Y:S01]  /*a7a0*/  STG.E.U16 desc[UR20][R186.64+0x12], R147 ;  /* 0x00001293ba007986 */ /* 0x000fe2000c101514 */
[----:B------:R-:W-:Y:S01]  /*a7b0*/  F2FP.F16.F32.PACK_AB R165, R146, R165 ;  /* 0x000000a592a5723e */ /* 0x000fe200000000ff */
[----:B---3--:R-:W-:Y:S01]  /*a7c0*/  IMAD.WIDE.U32 R158, R220, -0x2daee0ad, RZ ;  /* 0xd2511f53dc9e7825 */ /* 0x008fe200078e00ff */
[----:B------:R-:W-:Y:S01]  /*a7d0*/  LOP3.LUT R138, R136, 0xff, RZ, 0xc0, !PT ;  /* 0x000000ff888a7812 */ /* 0x000fe200078ec0ff */
[----:B------:R-:W3:Y:S01]  /*a7e0*/  MUFU.EX2 R180, R224 ;  /* 0x000000e000b47308 */ /* 0x000ee20000000800 */
[----:B------:R-:W-:Y:S02]  /*a7f0*/  SHF.R.U32.HI R139, RZ, 0x18, R136 ;  /* 0x00000018ff8b7819 */ /* 0x000fe40000011688 */
[----:B------:R-:W-:Y:S02]  /*a800*/  LOP3.LUT R155, R159, UR8, R182, 0x96, !PT ;  /* 0x000000089f9b7c12 */ /* 0x000fe4000f8e96b6 */
[----:B------:R-:W-:Y:S02]  /*a810*/  PRMT R0, R154, 0x7610, R0 ;  /* 0x000076109a007816 */ /* 0x000fe40000000000 */
[----:B-1----:R-:W-:Y:S01]  /*a820*/  F2FP.F16.F32.PACK_AB R168, R150, R151 ;  /* 0x0000009796a8723e */ /* 0x002fe200000000ff */
[----:B------:R-:W-:Y:S01]  /*a830*/  FADD.FTZ R213, R146, R137 ;  /* 0x0000008992d57221 */ /* 0x000fe20000010000 */
[----:B------:R-:W-:Y:S01]  /*a840*/  LOP3.LUT R137, R136, 0xffff, RZ, 0xc0, !PT ;  /* 0x0000ffff88897812 */ /* 0x000fe200078ec0ff */
[----:B------:R-:W-:Y:S01]  /*a850*/  FADD.FTZ R212, R150, R143 ;  /* 0x0000008f96d47221 */ /* 0x000fe20000010000 */
[----:B------:R-:W-:Y:S02]  /*a860*/  SHF.R.U32.HI R143, RZ, 0x10, R174 ;  /* 0x00000010ff8f7819 */ /* 0x000fe400000116ae */
[----:B------:R-:W-:Y:S02]  /*a870*/  SHF.R.U32.HI R137, RZ, 0x8, R137 ;  /* 0x00000008ff897819 */ /* 0x000fe40000011689 */
[----:B------:R-:W-:Y:S02]  /*a880*/  LOP3.LUT R143, R143, 0xff, RZ, 0xc0, !PT ;  /* 0x000000ff8f8f7812 */ /* 0x000fe400078ec0ff */
[----:B------:R-:W-:Y:S01]  /*a890*/  PRMT R146, R138, 0x5410, R137 ;  /* 0x000054108a927816 */ /* 0x000fe20000000089 */
[----:B---3--:R-:W-:Y:S01]  /*a8a0*/  FADD.FTZ R212, R180, R212 ;  /* 0x000000d4b4d47221 */ /* 0x008fe20000010000 */
[C---:B------:R-:W-:Y:S02]  /*a8b0*/  LOP3.LUT R137, R174.reuse, 0xffff, RZ, 0xc0, !PT ;  /* 0x0000ffffae897812 */ /* 0x040fe400078ec0ff */
[----:B------:R-:W-:Y:S01]  /*a8c0*/  LOP3.LUT R138, R174, 0xff, RZ, 0xc0, !PT ;  /* 0x000000ffae8a7812 */ /* 0x000fe200078ec0ff */
[----:B------:R-:W-:Y:S01]  /*a8d0*/  FADD.FTZ R228, R211, R212 ;  /* 0x000000d4d3e47221 */ /* 0x000fe20000010000 */
[----:B------:R-:W-:Y:S02]  /*a8e0*/  SHF.R.U32.HI R137, RZ, 0x8, R137 ;  /* 0x00000008ff897819 */ /* 0x000fe40000011689 */
[----:B------:R-:W-:Y:S02]  /*a8f0*/  SHF.R.U32.HI R174, RZ, 0x18, R174 ;  /* 0x00000018ffae7819 */ /* 0x000fe400000116ae */
[----:B------:R-:W-:Y:S02]  /*a900*/  PRMT R157, R138, 0x5410, R137 ;  /* 0x000054108a9d7816 */ /* 0x000fe40000000089 */
[----:B------:R-:W-:Y:S02]  /*a910*/  LOP3.LUT R137, R155, 0xff, RZ, 0xc0, !PT ;  /* 0x000000ff9b897812 */ /* 0x000fe400078ec0ff */
[----:B------:R-:W-:Y:S02]  /*a920*/  PRMT R154, R154, 0x7632, R154 ;  /* 0x000076329a9a7816 */ /* 0x000fe4000000009a */
[----:B------:R-:W-:Y:S02]  /*a930*/  ISETP.LE.U32.AND P6, PT, R137, UR5, PT ;  /* 0x0000000589007c0c */ /* 0x000fe4000bfc3070 */
[----:B------:R-:W-:Y:S02]  /*a940*/  LOP3.LUT R137, R155, 0xffff, RZ, 0xc0, !PT ;  /* 0x0000ffff9b897812 */ /* 0x000fe400078ec0ff */
[----:B------:R-:W-:Y:S02]  /*a950*/  PRMT R174, R143, 0x5410, R174 ;  /* 0x000054108fae7816 */ /* 0x000fe400000000ae */
[----:B------:R-:W-:Y:S02]  /*a960*/  LOP3.LUT R143, R144, 0xff, RZ, 0xc0, !PT ;  /* 0x000000ff908f7812 */ /* 0x000fe400078ec0ff */
[----:B------:R-:W-:Y:S02]  /*a970*/  PRMT R135, R0, 0x5410, R154 ;  /* 0x0000541000877816 */ /* 0x000fe4000000009a */
[----:B------:R-:W-:Y:S02]  /*a980*/  LOP3.LUT R161, R159, UR8, R182, 0x96, !PT ;  /* 0x000000089fa17c12 */ /* 0x000fe4000f8e96b6 */
[----:B------:R-:W-:Y:S01]  /*a990*/  F2FP.F16.F32.PACK_AB R180, R211, R180 ;  /* 0x000000b4d3b4723e */ /* 0x000fe200000000ff */
[----:B------:R-:W1:Y:S01]  /*a9a0*/  MUFU.EX2 R182, R223 ;  /* 0x000000df00b67308 */ /* 0x000e620000000800 */
[----:B------:R-:W-:Y:S01]  /*a9b0*/  F2FP.F16.F32.PACK_AB R184, R185, R184 ;  /* 0x000000b8b9b8723e */ /* 0x000fe200000000ff */
[----:B-1----:R-:W-:Y:S01]  /*a9c0*/  FADD.FTZ R213, R182, R213 ;  /* 0x000000d5b6d57221 */ /* 0x002fe20000010000 */
[C---:B------:R-:W-:Y:S03]  /*a9d0*/  F2FP.F16.F32.PACK_AB R182, R217.reuse, R182 ;  /* 0x000000b6d9b6723e */ /* 0x040fe600000000ff */
[----:B------:R-:W-:Y:S01]  /*a9e0*/  FADD.FTZ R227, R217, R213 ;  /* 0x000000d5d9e37221 */ /* 0x000fe20000010000 */
[----:B------:R-:W-:Y:S01]  /*a9f0*/  PRMT R181, R182, 0x7632, R181 ;  /* 0x00007632b6b57816 */ /* 0x000fe200000000b5 */
[----:B--2---:R-:W-:Y:S02]  /*aa00*/  @!P3 HADD2 R160, -R152.H0_H0, -RZ.H0_H0 ;  /* 0xa00000ff98a0b230 */ /* 0x004fe40000000900 */
[----:B----4-:R-:W-:Y:S03]  /*aa10*/  @!P1 HADD2 R171, -R0.H0_H0, -RZ.H0_H0 ;  /* 0xa00000ff00ab9230 */ /* 0x010fe60000000900 */
[----:B------:R-:W-:Y:S01]  /*aa20*/  PRMT R138, R160, 0x7610, R138 ;  /* 0x00007610a08a7816 */ /* 0x000fe2000000008a */
[----:B------:R1:W-:Y:S03]  /*aa30*/  @!P3 STL.S16 [R1+0x34], R160 ;  /* 0x000034a00100b387 */ /* 0x0003e60000100600 */
[----:B------:R-:W-:Y:S01]  /*aa40*/  @!P3 PRMT R152, R138, 0x5410, RZ ;  /* 0x000054108a98b816 */ /* 0x000fe200000000ff */
[----:B------:R-:W-:Y:S01]  /*aa50*/  @!P2 HADD2 R156, -R153.H0_H0, -RZ.H0_H0 ;  /* 0xa00000ff999ca230 */ /* 0x000fe20000000900 */
[----:B------:R-:W-:Y:S02]  /*aa60*/  SHF.R.U32.HI R138, RZ, 0x10, R136 ;  /* 0x00000010ff8a7819 */ /* 0x000fe40000011688 */
[----:B------:R-:W-:Y:S01]  /*aa70*/  SHF.R.U32.HI R136, RZ, 0x8, R137 ;  /* 0x00000008ff887819 */ /* 0x000fe20000011689 */
[----:B------:R-:W-:Y:S01]  /*aa80*/  STG.E.U16 desc[UR20][R204.64+0x10], R152 ;  /* 0x00001098cc007986 */ /* 0x000fe2000c101514 */
[----:B------:R-:W-:Y:S02]  /*aa90*/  LOP3.LUT R137, R145, UR9, R162, 0x96, !PT ;  /* 0x0000000991897c12 */ /* 0x000fe4000f8e96a2 */
[----:B------:R-:W-:Y:S01]  /*aaa0*/  LOP3.LUT R138, R138, 0xff, RZ, 0xc0, !PT ;  /* 0x000000ff8a8a7812 */ /* 0x000fe200078ec0ff */
[----:B------:R2:W-:Y:S01]  /*aab0*/  @!P2 STL.S16 [R1+0x30], R156 ;  /* 0x0000309c0100a387 */ /* 0x0005e20000100600 */
[----:B------:R-:W-:Y:S02]  /*aac0*/  PRMT R151, R156, 0x7610, R151 ;  /* 0x000076109c977816 */ /* 0x000fe40000000097 */
[--C-:B------:R-:W-:Y:S01]  /*aad0*/  PRMT R150, R138, 0x5410, R139.reuse ;  /* 0x000054108a967816 */ /* 0x100fe2000000008b */
[----:B------:R3:W4:Y:S01]  /*aae0*/  LDL.S16 R162, [R1+0x20] ;  /* 0x0000200001a27983 */ /* 0x0007220000100600 */
[----:B------:R-:W-:Y:S02]  /*aaf0*/  PRMT R139, R171, 0x7610, R139 ;  /* 0x00007610ab8b7816 */ /* 0x000fe4000000008b */
[--C-:B------:R-:W-:Y:S01]  /*ab00*/  SHF.R.U32.HI R138, RZ, 0x18, R155.reuse ;  /* 0x00000018ff8a7819 */ /* 0x100fe2000001169b */
[----:B------:R5:W-:Y:S01]  /*ab10*/  @!P1 STL.S16 [R1+0x24], R171 ;  /* 0x000024ab01009387 */ /* 0x000be20000100600 */
[----:B------:R-:W-:Y:S02]  /*ab20*/  @!P2 PRMT R153, R151, 0x5410, RZ ;  /* 0x000054109799a816 */ /* 0x000fe400000000ff */
[----:B------:R-:W-:Y:S01]  /*ab30*/  ISETP.LE.U32.AND P3, PT, R138, UR5, PT ;  /* 0x000000058a007c0c */ /* 0x000fe2000bf63070 */
[----:B------:R3:W3:Y:S01]  /*ab40*/  LDL.S16 R173, [R1+0x1c] ;  /* 0x00001c0001ad7983 */ /* 0x0006e20000100600 */
[----:B-1----:R-:W-:Y:S02]  /*ab50*/  LOP3.LUT R160, R136, 0xffff, RZ, 0xc0, !PT ;  /* 0x0000ffff88a07812 */ /* 0x002fe400078ec0ff */
[----:B------:R-:W-:Y:S01]  /*ab60*/  LOP3.LUT R136, R144, 0xffff, RZ, 0xc0, !PT ;  /* 0x0000ffff90887812 */ /* 0x000fe200078ec0ff */
[----:B------:R-:W-:Y:S01]  /*ab70*/  STG.E.U16 desc[UR20][R204.64+0x12], R153 ;  /* 0x00001299cc007986 */ /* 0x000fe2000c101514 */
[----:B------:R-:W-:Y:S02]  /*ab80*/  @!P1 PRMT R0, R139, 0x5410, RZ ;  /* 0x000054108b009816 */ /* 0x000fe400000000ff */
[----:B------:R-:W-:Y:S02]  /*ab90*/  SHF.R.U32.HI R138, RZ, 0x8, R136 ;  /* 0x00000008ff8a7819 */ /* 0x000fe40000011688 */
[----:B------:R-:W-:Y:S01]  /*aba0*/  SHF.R.U32.HI R139, RZ, 0x10, R144 ;  /* 0x00000010ff8b7819 */ /* 0x000fe20000011690 */
[----:B------:R1:W-:Y:S01]  /*abb0*/  STG.E.U16 desc[UR20][R208.64+0xe], R0 ;  /* 0x00000e00d0007986 */ /* 0x0003e2000c101514 */
[----:B------:R-:W-:Y:S01]  /*abc0*/  PRMT R151, R143, 0x5410, R138 ;  /* 0x000054108f977816 */ /* 0x000fe2000000008a */
[----:B--2---:R-:W-:Y:S01]  /*abd0*/  IMAD.MOV.U32 R156, RZ, RZ, 0x7054 ;  /* 0x00007054ff9c7424 */ /* 0x004fe200078e00ff */
[C---:B------:R-:W-:Y:S02]  /*abe0*/  LOP3.LUT R138, R137.reuse, 0xffff, RZ, 0xc0, !PT ;  /* 0x0000ffff898a7812 */ /* 0x040fe400078ec0ff */
[----:B------:R-:W-:Y:S02]  /*abf0*/  LOP3.LUT R145, R137, 0xff, RZ, 0xc0, !PT ;  /* 0x000000ff89917812 */ /* 0x000fe400078ec0ff */
[----:B------:R-:W-:Y:S02]  /*ac00*/  PRMT R177, R177, R156, UR5 ;  /* 0x00000005b1b17e16 */ /* 0x000fe4000800009c */
[----:B------:R-:W-:Y:S01]  /*ac10*/  SHF.R.U32.HI R143, RZ, 0x8, R138 ;  /* 0x00000008ff8f7819 */ /* 0x000fe2000001168a */
[----:B-----5:R2:W5:Y:S01]  /*ac20*/  LDL.S16 R171, [R1+0x2c] ;  /* 0x00002c0001ab7983 */ /* 0x0205620000100600 */
[----:B------:R-:W-:Y:S02]  /*ac30*/  SHF.R.U32.HI R155, RZ, 0x10, R155 ;  /* 0x00000010ff9b7819 */ /* 0x000fe4000001169b */
[--C-:B------:R-:W-:Y:S02]  /*ac40*/  HSET2.LE.AND R136, R146, R177.reuse, PT ;  /* 0x000000b192887233 */ /* 0x100fe40003803000 */
[----:B------:R-:W-:Y:S02]  /*ac50*/  SHF.R.U32.HI R146, RZ, 0x18, R144 ;  /* 0x00000018ff927819 */ /* 0x000fe40000011690 */
[--C-:B------:R-:W-:Y:S02]  /*ac60*/  SHF.R.U32.HI R144, RZ, 0x18, R137.reuse ;  /* 0x00000018ff907819 */ /* 0x100fe40000011689 */
[----:B------:R-:W-:Y:S02]  /*ac70*/  LOP3.LUT R136, R136, R141, RZ, 0xc0, !PT ;  /* 0x0000008d88887212 */ /* 0x000fe400078ec0ff */
[----:B------:R-:W-:Y:S02]  /*ac80*/  LOP3.LUT R141, R139, 0xff, RZ, 0xc0, !PT ;  /* 0x000000ff8b8d7812 */ /* 0x000fe400078ec0ff */
[----:B------:R-:W-:Y:S02]  /*ac90*/  SHF.R.U32.HI R139, RZ, 0x10, R137 ;  /* 0x00000010ff8b7819 */ /* 0x000fe40000011689 */
[--C-:B------:R-:W-:Y:S02]  /*aca0*/  HSET2.LE.AND R137, R150, R177.reuse, PT ;  /* 0x000000b196897233 */ /* 0x100fe40003803000 */
[--C-:B------:R-:W-:Y:S02]  /*acb0*/  HSET2.LE.AND R138, R157, R177.reuse, PT ;  /* 0x000000b19d8a7233 */ /* 0x100fe40003803000 */
[----:B------:R-:W-:Y:S02]  /*acc0*/  PRMT R156, R141, 0x5410, R146 ;  /* 0x000054108d9c7816 */ /* 0x000fe40000000092 */
[----:B------:R-:W-:Y:S02]  /*acd0*/  PRMT R146, R145, 0x5410, R143 ;  /* 0x0000541091927816 */ /* 0x000fe4000000008f */
[----:B------:R-:W-:Y:S02]  /*ace0*/  LOP3.LUT R137, R137, R142, RZ, 0xc0, !PT ;  /* 0x0000008e89897212 */ /* 0x000fe400078ec0ff */
[----:B------:R-:W-:Y:S02]  /*acf0*/  LOP3.LUT R138, R138, R140, RZ, 0xc0, !PT ;  /* 0x0000008c8a8a7212 */ /* 0x000fe400078ec0ff */
[----:B------:R-:W2:Y:S01]  /*ad00*/  LDSM.16.MT88.4 R140, [R190+0xa000] ;  /* 0x00a00000be8c783b */ /* 0x000ea20000004200 */
[----:B------:R-:W-:Y:S02]  /*ad10*/  LOP3.LUT R139, R139, 0xff, RZ, 0xc0, !PT ;  /* 0x000000ff8b8b7812 */ /* 0x000fe400078ec0ff */
[--C-:B------:R-:W-:Y:S02]  /*ad20*/  HSET2.LE.AND R147, R156, R177.reuse, PT ;  /* 0x000000b19c937233 */ /* 0x100fe40003803000 */
[----:B------:R-:W-:Y:S02]  /*ad30*/  PRMT R145, R139, 0x5410, R144 ;  /* 0x000054108b917816 */ /* 0x000fe40000000090 */
[--C-:B------:R-:W-:Y:S02]  /*ad40*/  HSET2.LE.AND R144, R146, R177.reuse, PT ;  /* 0x000000b192907233 */ /* 0x100fe40003803000 */
[--C-:B------:R-:W-:Y:S02]  /*ad50*/  HSET2.LE.AND R146, R151, R177.reuse, PT ;  /* 0x000000b197927233 */ /* 0x100fe40003803000 */
[--C-:B------:R-:W-:Y:S02]  /*ad60*/  HSET2.LE.AND R145, R145, R177.reuse, PT ;  /* 0x000000b191917233 */ /* 0x100fe40003803000 */
[----:B------:R-:W-:Y:S02]  /*ad70*/  LOP3.LUT R144, R144, R149, RZ, 0xc0, !PT ;  /* 0x0000009590907212 */ /* 0x000fe400078ec0ff */
[--C-:B------:R-:W-:Y:S02]  /*ad80*/  HSET2.LE.AND R139, R174, R177.reuse, PT ;  /* 0x000000b1ae8b7233 */ /* 0x100fe40003803000 */
[----:B------:R-:W-:Y:S02]  /*ad90*/  LOP3.LUT R145, R145, R148, RZ, 0xc0, !PT ;  /* 0x0000009491917212 */ /* 0x000fe400078ec0ff */
[----:B------:R-:W2:Y:S01]  /*ada0*/  LDSM.16.MT88.4 R148, [R192+0xa000] ;  /* 0x00a00000c094783b */ /* 0x000ea20000004200 */
[----:B------:R-:W-:Y:S02]  /*adb0*/  LOP3.LUT R139, R139, R2, RZ, 0xc0, !PT ;  /* 0x000000028b8b7212 */ /* 0x000fe400078ec0ff */
[----:B------:R-:W-:Y:S02]  /*adc0*/  LOP3.LUT R146, R146, R135, RZ, 0xc0, !PT ;  /* 0x0000008792927212 */ /* 0x000fe400078ec0ff */
[C---:B------:R-:W-:Y:S02]  /*add0*/  PRMT R2, R163.reuse, 0x7610, R2 ;  /* 0x00007610a3027816 */ /* 0x040fe40000000002 */
[----:B------:R-:W-:Y:S02]  /*ade0*/  PRMT R135, R163, 0x7632, R135 ;  /* 0x00007632a3877816 */ /* 0x000fe40000000087 */
[----:B-1----:R-:W-:Y:S01]  /*adf0*/  PRMT R0, R164, 0x7610, R0 ;  /* 0x00007610a4007816 */ /* 0x002fe20000000000 */
[----:B------:R-:W-:Y:S01]  /*ae00*/  @!P4 HADD2 R252, -R2.H0_H0, -RZ.H0_H0 ;  /* 0xa00000ff02fcc230 */ /* 0x000fe20000000900 */
[----:B------:R-:W-:Y:S02]  /*ae10*/  PRMT R152, R2, 0x5410, R135 ;  /* 0x0000541002987816 */ /* 0x000fe40000000087 */
[----:B------:R-:W-:Y:S02]  /*ae20*/  LOP3.LUT R174, R158, 0xff, RZ, 0xc0, !PT ;  /* 0x000000ff9eae7812 */ /* 0x000fe400078ec0ff */
[----:B------:R-:W-:Y:S02]  /*ae30*/  LOP3.LUT R147, R147, R152, RZ, 0xc0, !PT ;  /* 0x0000009893937212 */ /* 0x000fe400078ec0ff */
[----:B------:R-:W-:Y:S02]  /*ae40*/  @!P4 PRMT R2, R252, 0x5410, RZ ;  /* 0x00005410fc02c816 */ /* 0x000fe400000000ff */
[----:B------:R-:W-:Y:S01]  /*ae50*/  ISETP.LE.U32.AND P4, PT, R160, UR5, PT ;  /* 0x00000005a0007c0c */ /* 0x000fe2000bf83070 */
[-C--:B--2---:R-:W-:Y:S05]  /*ae60*/  HMMA.16816.F32 R4, R136, R140.reuse, R4 ;  /* 0x0000008c8804723c */ /* 0x084fea0000001804 */
[----:B------:R-:W-:Y:S01]  /*ae70*/  LOP3.LUT R152, R155, 0xff, RZ, 0xc0, !PT ;  /* 0x000000ff9b987812 */ /* 0x000fe200078ec0ff */
[C---:B------:R-:W-:Y:S06]  /*ae80*/  HMMA.16816.F32 R8, R144.reuse, R140, R8 ;  /* 0x0000008c9008723c */ /* 0x040fec0000001808 */
[-C--:B------:R-:W-:Y:S06]  /*ae90*/  HMMA.16816.F32 R12, R144, R142.reuse, R12 ;  /* 0x0000008e900c723c */ /* 0x080fec000000180c */
[C---:B------:R-:W-:Y:S06]  /*aea0*/  HMMA.16816.F32 R16, R136.reuse, R142, R16 ;  /* 0x0000008e8810723c */ /* 0x040fec0000001810 */
[-C--:B------:R-:W-:Y:S06]  /*aeb0*/  HMMA.16816.F32 R20, R136, R148.reuse, R20 ;  /* 0x000000948814723c */ /* 0x080fec0000001814 */
[C---:B------:R-:W-:Y:S06]  /*aec0*/  HMMA.16816.F32 R24, R144.reuse, R148, R24 ;  /* 0x000000949018723c */ /* 0x040fec0000001818 */
[-C--:B------:R-:W-:Y:S05]  /*aed0*/  HMMA.16816.F32 R28, R144, R150.reuse, R28 ;  /* 0x00000096901c723c */ /* 0x080fea000000181c */
[----:B------:R-:W-:Y:S01]  /*aee0*/  SHF.R.U32.HI R148, RZ, 0x10, R158 ;  /* 0x00000010ff947819 */ /* 0x000fe2000001169e */
[C---:B------:R-:W-:Y:S05]  /*aef0*/  HMMA.16816.F32 R32, R136.reuse, R150, R32 ;  /* 0x000000968820723c */ /* 0x040fea0000001820 */
[----:B------:R-:W-:Y:S02]  /*af00*/  LOP3.LUT R216, R148, 0xff, RZ, 0xc0, !PT ;  /* 0x000000ff94d87812 */ /* 0x000fe400078ec0ff */
[----:B------:R-:W-:Y:S01]  /*af10*/  LDSM.16.MT88.4 R148, [R194+0xa000] ;  /* 0x00a00000c294783b */ /* 0x000fe20000004200 */
[----:B----4-:R-:W-:Y:S07]  /*af20*/  @!P0 HADD2 R162, -R154.H0_H0, -RZ.H0_H0 ;  /* 0xa00000ff9aa28230 */ /* 0x010fee0000000900 */
[----:B------:R1:W-:Y:S01]  /*af30*/  @!P0 STL.S16 [R1+0x20], R162 ;  /* 0x000020a201008387 */ /* 0x0003e20000100600 */
[----:B------:R-:W-:Y:S01]  /*af40*/  PRMT R175, R162, 0x7610, R175 ;  /* 0x00007610a2af7816 */ /* 0x000fe200000000af */
[----:B---3--:R-:W-:Y:S03]  /*af50*/  @!P5 HADD2 R173, -R135.H0_H0, -RZ.H0_H0 ;  /* 0xa00000ff87add230 */ /* 0x008fe60000000900 */
[----:B------:R-:W-:Y:S02]  /*af60*/  @!P0 PRMT R154, R175, 0x5410, RZ ;  /* 0x00005410af9a8816 */ /* 0x000fe400000000ff */
[----:B------:R-:W-:Y:S01]  /*af70*/  ISETP.LE.U32.AND P0, PT, R152, UR5, PT ;  /* 0x0000000598007c0c */ /* 0x000fe2000bf03070 */
[----:B------:R-:W-:Y:S01]  /*af80*/  @!P5 STL.S16 [R1+0x1c], R173 ;  /* 0x00001cad0100d387 */ /* 0x000fe20000100600 */
[----:B------:R-:W-:Y:S02]  /*af90*/  PRMT R156, R173, 0x7610, R156 ;  /* 0x00007610ad9c7816 */ /* 0x000fe4000000009c */
[--C-:B------:R-:W-:Y:S01]  /*afa0*/  SHF.R.U32.HI R175, RZ, 0x18, R158.reuse ;  /* 0x00000018ffaf7819 */ /* 0x100fe2000001169e */
[----:B------:R-:W-:Y:S01]  /*afb0*/  STG.E.U16 desc[UR20][R208.64+0x10], R154 ;  /* 0x0000109ad0007986 */ /* 0x000fe2000c101514 */
[----:B------:R-:W-:Y:S03]  /*afc0*/  @!P5 PRMT R135, R156, 0x5410, RZ ;  /* 0x000054109c87d816 */ /* 0x000fe600000000ff */
[----:B------:R2:W-:Y:S04]  /*afd0*/  STG.E.U16 desc[UR20][R206.64+0x10], R2 ;  /* 0x00001002ce007986 */ /* 0x0005e8000c101514 */
[----:B------:R3:W-:Y:S01]  /*afe0*/  STG.E.U16 desc[UR20][R206.64+0x12], R135 ;  /* 0x00001287ce007986 */ /* 0x0007e2000c101514 */
[----:B-----5:R-:W-:Y:S02]  /*aff0*/  @!P6 HADD2 R171, -R0.H0_H0, -RZ.H0_H0 ;  /* 0xa00000ff00abe230 */ /* 0x020fe40000000900 */
[----:B-1----:R-:W-:Y:S01]  /*b000*/  IMAD.WIDE.U32 R162, R167, -0x2daee0ad, RZ ;  /* 0xd2511f53a7a27825 */ /* 0x002fe200078e00ff */
[----:B------:R-:W-:Y:S02]  /*b010*/  SHF.R.U32.HI R167, RZ, 0x10, R158 ;  /* 0x00000010ffa77819 */ /* 0x000fe4000001169e */
[----:B------:R-:W-:Y:S01]  /*b020*/  PRMT R157, R171, 0x7610, R157 ;  /* 0x00007610ab9d7816 */ /* 0x000fe2000000009d */
[----:B------:R-:W-:Y:S01]  /*b030*/  @!P6 STL.S16 [R1+0x2c], R171 ;  /* 0x00002cab0100e387 */ /* 0x000fe20000100600 */
[----:B------:R-:W-:Y:S04]  /*b040*/  LOP3.LUT R155, R163, UR8, R166, 0x96, !PT ;  /* 0x00000008a39b7c12 */ /* 0x000fe8000f8e96a6 */
[C---:B------:R-:W-:Y:S02]  /*b050*/  LOP3.LUT R140, R155.reuse, 0xff, RZ, 0xc0, !PT ;  /* 0x000000ff9b8c7812 */ /* 0x040fe400078ec0ff */
[----:B------:R-:W-:Y:S02]  /*b060*/  LOP3.LUT R152, R155, 0xffff, RZ, 0xc0, !PT ;  /* 0x0000ffff9b987812 */ /* 0x000fe400078ec0ff */
[----:B------:R-:W-:Y:S02]  /*b070*/  ISETP.LE.U32.AND P2, PT, R140, UR5, PT ;  /* 0x000000058c007c0c */ /* 0x000fe4000bf43070 */
[----:B------:R-:W1:Y:S01]  /*b080*/  LDSM.16.MT88.4 R140, [R195+0xa000] ;  /* 0x00a00000c38c783b */ /* 0x000e620000004200 */
[----:B------:R-:W-:Y:S02]  /*b090*/  SHF.R.U32.HI R152, RZ, 0x8, R152 ;  /* 0x00000008ff987819 */ /* 0x000fe40000011698 */
[----:B--2---:R-:W-:Y:S02]  /*b0a0*/  PRMT R2, R165, 0x7632, R2 ;  /* 0x00007632a5027816 */ /* 0x004fe40000000002 */
[----:B------:R-:W-:Y:S02]  /*b0b0*/  LOP3.LUT R153, R152, 0xffff, RZ, 0xc0, !PT ;  /* 0x0000ffff98997812 */ /* 0x000fe400078ec0ff */
[----:B------:R-:W-:Y:S01]  /*b0c0*/  PRMT R152, R164, 0x7632, R152 ;  /* 0x00007632a4987816 */ /* 0x000fe20000000098 */
[----:B------:R-:W-:Y:S01]  /*b0d0*/  @!P3 HADD2 R244, -R2.H0_H0, -RZ.H0_H0 ;  /* 0xa00000ff02f4b230 */ /* 0x000fe20000000900 */
[----:B------:R-:W-:Y:S02]  /*b0e0*/  ISETP.LE.U32.AND P1, PT, R153, UR5, PT ;  /* 0x0000000599007c0c */ /* 0x000fe4000bf23070 */
[----:B------:R-:W-:Y:S01]  /*b0f0*/  PRMT R156, R0, 0x5410, R152 ;  /* 0x00005410009c7816 */ /* 0x000fe20000000098 */
[----:B------:R-:W-:Y:S01]  /*b100*/  @!P4 HADD2 R251, -R152.H0_H0, -RZ.H0_H0 ;  /* 0xa00000ff98fbc230 */ /* 0x000fe20000000900 */
[----:B------:R-:W-:Y:S02]  /*b110*/  @!P6 PRMT R0, R157, 0x5410, RZ ;  /* 0x000054109d00e816 */ /* 0x000fe400000000ff */
[----:B------:R-:W-:Y:S02]  /*b120*/  PRMT R154, R168, 0x7632, R154 ;  /* 0x00007632a89a7816 */ /* 0x000fe4000000009a */
[----:B------:R-:W-:Y:S01]  /*b130*/  @!P4 PRMT R152, R251, 0x5410, RZ ;  /* 0x00005410fb98c816 */ /* 0x000fe200000000ff */
[----:B------:R2:W-:Y:S01]  /*b140*/  STG.E.U16 desc[UR20][R186.64+0x20], R0 ;  /* 0x00002000ba007986 */ /* 0x0005e2000c101514 */
[--C-:B------:R-:W-:Y:S02]  /*b150*/  SHF.R.U32.HI R153, RZ, 0x18, R155.reuse ;  /* 0x00000018ff997819 */ /* 0x100fe4000001169b */
[----:B------:R-:W-:Y:S01]  /*b160*/  SHF.R.U32.HI R155, RZ, 0x10, R155 ;  /* 0x00000010ff9b7819 */ /* 0x000fe2000001169b */
[----:B------:R-:W-:Y:S01]  /*b170*/  STG.E.U16 desc[UR20][R186.64+0x22], R152 ;  /* 0x00002298ba007986 */ /* 0x000fe2000c101514 */
[----:B------:R-:W-:Y:S01]  /*b180*/  ISETP.LE.U32.AND P6, PT, R153, UR5, PT ;  /* 0x0000000599007c0c */ /* 0x000fe2000bfc3070 */
[----:B------:R-:W-:Y:S01]  /*b190*/  @!P1 HADD2 R242, -R154.H0_H0, -RZ.H0_H0 ;  /* 0xa00000ff9af29230 */ /* 0x000fe20000000900 */
[----:B------:R-:W-:Y:S02]  /*b1a0*/  PRMT R153, R165, 0x7610, R153 ;  /* 0x00007610a5997816 */ /* 0x000fe40000000099 */
[----:B------:R-:W-:Y:S02]  /*b1b0*/  LOP3.LUT R165, R158, 0xffff, RZ, 0xc0, !PT ;  /* 0x0000ffff9ea57812 */ /* 0x000fe400078ec0ff */
[----:B------:R-:W-:Y:S01]  /*b1c0*/  PRMT R160, R153, 0x5410, R2 ;  /* 0x0000541099a07816 */ /* 0x000fe20000000002 */
[----:B------:R-:W-:Y:S01]  /*b1d0*/  @!P0 HADD2 R245, -R153.H0_H0, -RZ.H0_H0 ;  /* 0xa00000ff99f58230 */ /* 0x000fe20000000900 */
[----:B------:R-:W-:Y:S02]  /*b1e0*/  @!P3 PRMT R2, R244, 0x5410, RZ ;  /* 0x00005410f402b816 */ /* 0x000fe400000000ff */
[----:B---3--:R-:W-:Y:S02]  /*b1f0*/  LOP3.LUT R135, R155, 0xff, RZ, 0xc0, !PT ;  /* 0x000000ff9b877812 */ /* 0x008fe400078ec0ff */
[----:B------:R-:W-:Y:S01]  /*b200*/  @!P0 PRMT R153, R245, 0x5410, RZ ;  /* 0x00005410f5998816 */ /* 0x000fe200000000ff */
[----:B------:R-:W-:Y:S01]  /*b210*/  STG.E.U16 desc[UR20][R204.64+0x22], R2 ;  /* 0x00002202cc007986 */ /* 0x000fe2000c101514 */
[----:B------:R-:W-:Y:S02]  /*b220*/  ISETP.LE.U32.AND P0, PT, R135, UR5, PT ;  /* 0x0000000587007c0c */ /* 0x000fe4000bf03070 */
[C---:B------:R-:W-:Y:S01]  /*b230*/  LOP3.LUT R164, R158.reuse, 0xff, RZ, 0xc0, !PT ;  /* 0x000000ff9ea47812 */ /* 0x040fe200078ec0ff */
[-C--:B-1----:R-:W-:Y:S01]  /*b240*/  HMMA.16816.F32 R36, R136, R140.reuse, R36 ;  /* 0x0000008c8824723c */ /* 0x082fe20000001824 */
[----:B------:R-:W-:Y:S02]  /*b250*/  STG.E.U16 desc[UR20][R204.64+0x20], R153 ;  /* 0x00002099cc007986 */ /* 0x000fe4000c101514 */
[----:B------:R-:W-:Y:S02]  /*b260*/  LOP3.LUT R135, R158, 0xffff, RZ, 0xc0, !PT ;  /* 0x0000ffff9e877812 */ /* 0x000fe400078ec0ff */
[----:B--2---:R-:W-:Y:S01]  /*b270*/  PRMT R0, R168, 0x7610, R0 ;  /* 0x00007610a8007816 */ /* 0x004fe20000000000 */
[C---:B------:R-:W-:Y:S05]  /*b280*/  HMMA.16816.F32 R40, R144.reuse, R140, R40 ;  /* 0x0000008c9028723c */ /* 0x040fea0000001828 */
[----:B------:R-:W-:Y:S01]  /*b290*/  @!P2 HADD2 R248, -R0.H0_H0, -RZ.H0_H0 ;  /* 0xa00000ff00f8a230 */ /* 0x000fe20000000900 */
[-C--:B------:R-:W-:Y:S05]  /*b2a0*/  HMMA.16816.F32 R44, R144, R142.reuse, R44 ;  /* 0x0000008e902c723c */ /* 0x080fea000000182c */
[----:B------:R-:W-:Y:S01]  /*b2b0*/  PRMT R155, R0, 0x5410, R154 ;  /* 0x00005410009b7816 */ /* 0x000fe2000000009a */
[C---:B------:R-:W-:Y:S01]  /*b2c0*/  HMMA.16816.F32 R48, R136.reuse, R142, R48 ;  /* 0x0000008e8830723c */ /* 0x040fe20000001830 */
[----:B------:R-:W1:Y:S04]  /*b2d0*/  LDSM.16.MT88.4 R140, [R190+0xb000] ;  /* 0x00b00000be8c783b */ /* 0x000e680000004200 */
[----:B------:R-:W-:Y:S01]  /*b2e0*/  @!P2 PRMT R0, R248, 0x5410, RZ ;  /* 0x00005410f800a816 */ /* 0x000fe200000000ff */
[-C--:B------:R-:W-:Y:S04]  /*b2f0*/  HMMA.16816.F32 R52, R136, R148.reuse, R52 ;  /* 0x000000948834723c */ /* 0x080fe80000001834 */
[----:B------:R2:W-:Y:S01]  /*b300*/  STG.E.U16 desc[UR20][R208.64+0x1e], R0 ;  /* 0x00001e00d0007986 */ /* 0x0005e2000c101514 */
[----:B------:R-:W-:Y:S01]  /*b310*/  SHF.R.U32.HI R157, RZ, 0x18, R158 ;  /* 0x00000018ff9d7819 */ /* 0x000fe2000001169e */
[C---:B------:R-:W-:Y:S01]  /*b320*/  HMMA.16816.F32 R56, R144.reuse, R148, R56 ;  /* 0x000000949038723c */ /* 0x040fe20000001838 */
[----:B------:R-:W3:Y:S03]  /*b330*/  MUFU.EX2 R158, R221 ;  /* 0x000000dd009e7308 */ /* 0x000ee60000000800 */
[----:B------:R-:W-:Y:S02]  /*b340*/  ISETP.LE.U32.AND P4, PT, R157, UR5, PT ;  /* 0x000000059d007c0c */ /* 0x000fe4000bf83070 */
[-C--:B------:R-:W-:Y:S05]  /*b350*/  HMMA.16816.F32 R60, R144, R150.reuse, R60 ;  /* 0x00000096903c723c */ /* 0x080fea000000183c */
[----:B------:R-:W-:Y:S01]  /*b360*/  LOP3.LUT R148, R162, 0xff, RZ, 0xc0, !PT ;  /* 0x000000ffa2947812 */ /* 0x000fe200078ec0ff */
[C---:B------:R-:W-:Y:S04]  /*b370*/  HMMA.16816.F32 R64, R136.reuse, R150, R64 ;  /* 0x000000968840723c */ /* 0x040fe80000001840 */
[----:B------:R-:W-:Y:S01]  /*b380*/  ISETP.LE.U32.AND P3, PT, R148, UR5, PT ;  /* 0x0000000594007c0c */ /* 0x000fe2000bf63070 */
[----:B------:R-:W-:Y:S01]  /*b390*/  @!P4 HADD2 R237, -R181.H0_H0, -RZ.H0_H0 ;  /* 0xa00000ffb5edc230 */ /* 0x000fe20000000900 */
[----:B------:R-:W-:Y:S01]  /*b3a0*/  LOP3.LUT R148, R162, 0xffff, RZ, 0xc0, !PT ;  /* 0x0000ffffa2947812 */ /* 0x000fe200078ec0ff */
[----:B---3--:R-:W-:Y:S01]  /*b3b0*/  FADD.FTZ R215, R158, R170 ;  /* 0x000000aa9ed77221 */ /* 0x008fe20000010000 */
[----:B------:R-:W-:Y:S02]  /*b3c0*/  @!P1 PRMT R154, R242, 0x5410, RZ ;  /* 0x00005410f29a9816 */ /* 0x000fe400000000ff */
[----:B------:R-:W-:Y:S02]  /*b3d0*/  ISETP.LE.U32.AND P1, PT, R164, UR5, PT ;  /* 0x00000005a4007c0c */ /* 0x000fe4000bf23070 */
[----:B------:R-:W-:Y:S01]  /*b3e0*/  SHF.R.U32.HI R148, RZ, 0x8, R148 ;  /* 0x00000008ff947819 */ /* 0x000fe20000011694 */
[----:B------:R-:W-:Y:S01]  /*b3f0*/  STG.E.U16 desc[UR20][R208.64+0x20], R154 ;  /* 0x0000209ad0007986 */ /* 0x000fe2000c101514 */
[----:B------:R-:W-:Y:S02]  /*b400*/  F2FP.F16.F32.PACK_AB R149, R222, R158 ;  /* 0x0000009ede95723e */ /* 0x000fe400000000ff */
[----:B------:R-:W-:Y:S01]  /*b410*/  LOP3.LUT R148, R148, 0xffff, RZ, 0xc0, !PT ;  /* 0x0000ffff94947812 */ /* 0x000fe200078ec0ff */
[-C--:B-1----:R-:W-:Y:S03]  /*b420*/  HMMA.16816.F32 R68, R136, R140.reuse, R68 ;  /* 0x0000008c8844723c */ /* 0x082fe60000001844 */
[C---:B------:R-:W-:Y:S01]  /*b430*/  PRMT R2, R149.reuse, 0x7610, R2 ;  /* 0x0000761095027816 */ /* 0x040fe20000000002 */
[----:B------:R-:W-:Y:S01]  /*b440*/  @!P3 HADD2 R236, -R180.H0_H0, -RZ.H0_H0 ;  /* 0xa00000ffb4ecb230 */ /* 0x000fe20000000900 */
[----:B------:R-:W-:Y:S01]  /*b450*/  SHF.R.U32.HI R135, RZ, 0x8, R135 ;  /* 0x00000008ff877819 */ /* 0x000fe20000011687 */
[C---:B------:R-:W-:Y:S04]  /*b460*/  HMMA.16816.F32 R72, R144.reuse, R140, R72 ;  /* 0x0000008c9048723c */ /* 0x040fe80000001848 */
[----:B------:R-:W-:Y:S01]  /*b470*/  ISETP.LE.U32.AND P2, PT, R148, UR5, PT ;  /* 0x0000000594007c0c */ /* 0x000fe2000bf43070 */
[----:B------:R-:W-:Y:S01]  /*b480*/  @!P1 HADD2 R243, -R2.H0_H0, -RZ.H0_H0 ;  /* 0xa00000ff02f39230 */ /* 0x000fe20000000900 */
[-C--:B------:R-:W-:Y:S05]  /*b490*/  HMMA.16816.F32 R76, R144, R142.reuse, R76 ;  /* 0x0000008e904c723c */ /* 0x080fea000000184c */
[----:B------:R-:W-:Y:S01]  /*b4a0*/  SHF.R.U32.HI R148, RZ, 0x10, R162 ;  /* 0x00000010ff947819 */ /* 0x000fe200000116a2 */
[C---:B------:R-:W-:Y:S05]  /*b4b0*/  HMMA.16816.F32 R80, R136.reuse, R142, R80 ;  /* 0x0000008e8850723c */ /* 0x040fea0000001850 */
[----:B------:R-:W-:Y:S02]  /*b4c0*/  PRMT R183, R149, 0x7632, R183 ;  /* 0x0000763295b77816 */ /* 0x000fe400000000b7 */
[----:B------:R-:W-:Y:S04]  /*b4d0*/  PRMT R152, R169, 0x7610, R152 ;  /* 0x00007610a9987816 */ /* 0x000fe80000000098 */
[----:B------:R-:W-:Y:S01]  /*b4e0*/  LOP3.LUT R135, R135, 0xffff, RZ, 0xc0, !PT ;  /* 0x0000ffff87877812 */ /* 0x000fe200078ec0ff */
[----:B------:R-:W-:Y:S01]  /*b4f0*/  @!P0 HADD2 R250, -R152.H0_H0, -RZ.H0_H0 ;  /* 0xa00000ff98fa8230 */ /* 0x000fe20000000900 */
[----:B------:R-:W-:Y:S02]  /*b500*/  LOP3.LUT R148, R148, 0xff, RZ, 0xc0, !PT ;  /* 0x000000ff94947812 */ /* 0x000fe400078ec0ff */
[----:B------:R-:W-:Y:S02]  /*b510*/  ISETP.LE.U32.AND P5, PT, R135, UR5, PT ;  /* 0x0000000587007c0c */ /* 0x000fe4000bfa3070 */
[----:B--2---:R-:W-:Y:S02]  /*b520*/  PRMT R0, R2, 0x5410, R183 ;  /* 0x0000541002007816 */ /* 0x004fe400000000b7 */
[----:B------:R-:W-:Y:S02]  /*b530*/  @!P1 PRMT R2, R243, 0x5410, RZ ;  /* 0x00005410f3029816 */ /* 0x000fe400000000ff */
[----:B------:R-:W-:Y:S02]  /*b540*/  PRMT R135, R169, 0x7632, R135 ;  /* 0x00007632a9877816 */ /* 0x000fe40000000087 */
[----:B------:R-:W-:Y:S02]  /*b550*/  ISETP.LE.U32.AND P1, PT, R148, UR5, PT ;  /* 0x0000000594007c0c */ /* 0x000fe4000bf23070 */
[--C-:B------:R-:W-:Y:S01]  /*b560*/  SHF.R.U32.HI R148, RZ, 0x18, R162.reuse ;  /* 0x00000018ff947819 */ /* 0x100fe200000116a2 */
[----:B------:R-:W-:Y:S01]  /*b570*/  @!P6 HADD2 R247, -R135.H0_H0, -RZ.H0_H0 ;  /* 0xa00000ff87f7e230 */ /* 0x000fe20000000900 */
[----:B------:R-:W-:Y:S01]  /*b580*/  PRMT R153, R152, 0x5410, R135 ;  /* 0x0000541098997816 */ /* 0x000fe20000000087 */
[----:B------:R-:W-:Y:S01]  /*b590*/  @!P5 HADD2 R241, -R183.H0_H0, -RZ.H0_H0 ;  /* 0xa00000ffb7f1d230 */ /* 0x000fe20000000900 */
[----:B------:R-:W-:Y:S02]  /*b5a0*/  @!P0 PRMT R152, R250, 0x5410, RZ ;  /* 0x00005410fa988816 */ /* 0x000fe400000000ff */
[----:B------:R-:W-:Y:S02]  /*b5b0*/  ISETP.LE.U32.AND P0, PT, R148, UR5, PT ;  /* 0x0000000594007c0c */ /* 0x000fe4000bf03070 */
[----:B------:R-:W1:Y:S01]  /*b5c0*/  LDSM.16.MT88.4 R148, [R192+0xb000] ;  /* 0x00b00000c094783b */ /* 0x000e620000004200 */
[----:B------:R-:W-:Y:S02]  /*b5d0*/  SHF.R.U32.HI R159, RZ, 0x10, R162 ;  /* 0x00000010ff9f7819 */ /* 0x000fe400000116a2 */
[----:B------:R-:W-:Y:S01]  /*b5e0*/  LOP3.LUT R157, R163, UR8, R166, 0x96, !PT ;  /* 0x00000008a39d7c12 */ /* 0x000fe2000f8e96a6 */
[C---:B------:R-:W-:Y:S01]  /*b5f0*/  @!P1 HADD2 R239, -R184.reuse.H0_H0, -RZ.H0_H0 ;  /* 0xa00000ffb8ef9230 */ /* 0x040fe20000000900 */
[----:B------:R-:W-:Y:S02]  /*b600*/  LOP3.LUT R140, R159, 0xff, RZ, 0xc0, !PT ;  /* 0x000000ff9f8c7812 */ /* 0x000fe400078ec0ff */
[----:B------:R-:W-:Y:S01]  /*b610*/  SHF.R.U32.HI R158, RZ, 0x18, R162 ;  /* 0x00000018ff9e7819 */ /* 0x000fe200000116a2 */
[----:B------:R-:W-:Y:S01]  /*b620*/  STG.E.U16 desc[UR20][R206.64+0x20], R152 ;  /* 0x00002098ce007986 */ /* 0x000fe2000c101514 */
[----:B------:R-:W-:Y:S02]  /*b630*/  LOP3.LUT R163, R162, 0xffff, RZ, 0xc0, !PT ;  /* 0x0000ffffa2a37812 */ /* 0x000fe400078ec0ff */
[----:B------:R-:W-:Y:S01]  /*b640*/  PRMT R179, R140, 0x5410, R158 ;  /* 0x000054108cb37816 */ /* 0x000fe2000000009e */
[----:B------:R-:W-:Y:S01]  /*b650*/  @!P0 HADD2 R238, -R184.H1_H1, -RZ.H0_H0 ;  /* 0xa00000ffb8ee8230 */ /* 0x000fe20000000d00 */
[----:B------:R-:W-:Y:S02]  /*b660*/  SHF.R.U32.HI R159, RZ, 0x8, R165 ;  /* 0x00000008ff9f7819 */ /* 0x000fe400000116a5 */
[----:B------:R-:W-:Y:S02]  /*b670*/  SHF.R.U32.HI R141, RZ, 0x8, R163 ;  /* 0x00000008ff8d7819 */ /* 0x000fe400000116a3 */
[----:B------:R-:W-:Y:S02]  /*b680*/  LOP3.LUT R140, R161, 0xffff, RZ, 0xc0, !PT ;  /* 0x0000ffffa18c7812 */ /* 0x000fe400078ec0ff */
[----:B------:R-:W-:Y:S02]  /*b690*/  LOP3.LUT R164, R162, 0xff, RZ, 0xc0, !PT ;  /* 0x000000ffa2a47812 */ /* 0x000fe400078ec0ff */
[----:B------:R-:W-:Y:S02]  /*b6a0*/  PRMT R174, R174, 0x5410, R159 ;  /* 0x00005410aeae7816 */ /* 0x000fe4000000009f */
[----:B------:R-:W-:Y:S02]  /*b6b0*/  SHF.R.U32.HI R159, RZ, 0x8, R140 ;  /* 0x00000008ff9f7819 */ /* 0x000fe4000001168c */
[----:B------:R-:W-:Y:S02]  /*b6c0*/  PRMT R164, R164, 0x5410, R141 ;  /* 0x00005410a4a47816 */ /* 0x000fe4000000008d */
[----:B------:R-:W2:Y:S01]  /*b6d0*/  LDSM.16.MT88.4 R140, [R195+0xb000] ;  /* 0x00b00000c38c783b */ /* 0x000ea20000004200 */
[----:B------:R-:W-:Y:S02]  /*b6e0*/  @!P6 PRMT R135, R247, 0x5410, RZ ;  /* 0x00005410f787e816 */ /* 0x000fe400000000ff */
[----:B------:R-:W-:Y:S02]  /*b6f0*/  @!P5 PRMT R183, R241, 0x5410, RZ ;  /* 0x00005410f1b7d816 */ /* 0x000fe400000000ff */
[----:B------:R-:W-:Y:S02]  /*b700*/  LOP3.LUT R158, R167, 0xff, RZ, 0xc0, !PT ;  /* 0x000000ffa79e7812 */ /* 0x000fe400078ec0ff */
[----:B------:R-:W-:Y:S01]  /*b710*/  LOP3.LUT R162, R161, 0xff, RZ, 0xc0, !PT ;  /* 0x000000ffa1a27812 */ /* 0x000fe200078ec0ff */
[----:B------:R3:W-:Y:S01]  /*b720*/  STG.E.U16 desc[UR20][R206.64+0x22], R135 ;  /* 0x00002287ce007986 */ /* 0x0007e2000c101514 */
[--C-:B------:R-:W-:Y:S02]  /*b730*/  HSET2.LE.AND R179, R179, R177.reuse, PT ;  /* 0x000000b1b3b37233 */ /* 0x100fe40003803000 */
[----:B------:R-:W-:Y:S01]  /*b740*/  PRMT R159, R162, 0x5410, R159 ;  /* 0x00005410a29f7816 */ /* 0x000fe2000000009f */
[----:B------:R-:W-:Y:S01]  /*b750*/  STG.E.U16 desc[UR20][R186.64+0x32], R183 ;  /* 0x000032b7ba007986 */ /* 0x000fe2000c101514 */
[-C--:B-1----:R-:W-:Y:S03]  /*b760*/  HMMA.16816.F32 R84, R136, R148.reuse, R84 ;  /* 0x000000948854723c */ /* 0x082fe60000001854 */
[----:B------:R1:W-:Y:S01]  /*b770*/  STG.E.U16 desc[UR20][R186.64+0x30], R2 ;  /* 0x00003002ba007986 */ /* 0x0003e2000c101514 */
[--C-:B------:R-:W-:Y:S02]  /*b780*/  HSET2.LE.AND R172, R159, R177.reuse, PT ;  /* 0x000000b19fac7233 */ /* 0x100fe40003803000 */
[C---:B------:R-:W-:Y:S04]  /*b790*/  HMMA.16816.F32 R88, R144.reuse, R148, R88 ;  /* 0x000000949058723c */ /* 0x040fe80000001858 */
[----:B------:R-:W-:Y:S02]  /*b7a0*/  ISETP.LE.U32.AND P6, PT, R216, UR5, PT ;  /* 0x00000005d8007c0c */ /* 0x000fe4000bfc3070 */
[-C--:B------:R-:W-:Y:S05]  /*b7b0*/  HMMA.16816.F32 R92, R144, R150.reuse, R92 ;  /* 0x00000096905c723c */ /* 0x080fea000000185c */
[----:B------:R-:W-:Y:S01]  /*b7c0*/  PRMT R175, R158, 0x5410, R175 ;  /* 0x000054109eaf7816 */ /* 0x000fe200000000af */
[C---:B------:R-:W-:Y:S05]  /*b7d0*/  HMMA.16816.F32 R96, R136.reuse, R150, R96 ;  /* 0x000000968860723c */ /* 0x040fea0000001860 */
[--C-:B------:R-:W-:Y:S01]  /*b7e0*/  SHF.R.U32.HI R158, RZ, 0x10, R161.reuse ;  /* 0x00000010ff9e7819 */ /* 0x100fe200000116a1 */
[----:B------:R-:W-:Y:S01]  /*b7f0*/  @!P6 HADD2 R240, -R182.H0_H0, -RZ.H0_H0 ;  /* 0xa00000ffb6f0e230 */ /* 0x000fe20000000900 */
[----:B------:R-:W-:Y:S01]  /*b800*/  SHF.R.U32.HI R161, RZ, 0x18, R161 ;  /* 0x00000018ffa17819 */ /* 0x000fe200000116a1 */
[-C--:B--2---:R-:W-:Y:S03]  /*b810*/  HMMA.16816.F32 R100, R136, R140.reuse, R100 ;  /* 0x0000008c8864723c */ /* 0x084fe60000001864 */
[----:B------:R-:W-:Y:S02]  /*b820*/  LOP3.LUT R158, R158, 0xff, RZ, 0xc0, !PT ;  /* 0x000000ff9e9e7812 */ /* 0x000fe400078ec0ff */
[C---:B------:R-:W-:Y:S01]  /*b830*/  LOP3.LUT R148, R157.reuse, 0xffff, RZ, 0xc0, !PT ;  /* 0x0000ffff9d947812 */ /* 0x040fe200078ec0ff */
[C---:B------:R-:W-:Y:S05]  /*b840*/  HMMA.16816.F32 R104, R144.reuse, R140, R104 ;  /* 0x0000008c9068723c */ /* 0x040fea0000001868 */
[----:B------:R-:W-:Y:S01]  /*b850*/  SHF.R.U32.HI R149, RZ, 0x10, R157 ;  /* 0x00000010ff957819 */ /* 0x000fe2000001169d */
[-C--:B------:R-:W-:Y:S05]  /*b860*/  HMMA.16816.F32 R108, R144, R142.reuse, R108 ;  /* 0x0000008e906c723c */ /* 0x080fea000000186c */
[----:B------:R-:W-:Y:S01]  /*b870*/  PRMT R161, R158, 0x5410, R161 ;  /* 0x000054109ea17816 */ /* 0x000fe200000000a1 */
[C---:B------:R-:W-:Y:S01]  /*b880*/  HMMA.16816.F32 R112, R136.reuse, R142, R112 ;  /* 0x0000008e8870723c */ /* 0x040fe20000001870 */
[----:B------:R-:W-:Y:S04]  /*b890*/  LDSM.16.MT88.4 R140, [R192+0xa800] ;  /* 0x00a80000c08c783b */ /* 0x000fe80000004200 */
[----:B------:R-:W-:Y:S02]  /*b8a0*/  LOP3.LUT R158, R157, 0xff, RZ, 0xc0, !PT ;  /* 0x000000ff9d9e7812 */ /* 0x000fe400078ec0ff */
[----:B------:R-:W-:Y:S04]  /*b8b0*/  SHF.R.U32.HI R148, RZ, 0x8, R148 ;  /* 0x00000008ff947819 */ /* 0x000fe80000011694 */
[----:B------:R-:W-:Y:S02]  /*b8c0*/  LOP3.LUT R149, R149, 0xff, RZ, 0xc0, !PT ;  /* 0x000000ff95957812 */ /* 0x000fe400078ec0ff */
[----:B------:R-:W-:Y:S02]  /*b8d0*/  SHF.R.U32.HI R157, RZ, 0x18, R157 ;  /* 0x00000018ff9d7819 */ /* 0x000fe4000001169d */
[----:B------:R-:W-:Y:S02]  /*b8e0*/  PRMT R158, R158, 0x5410, R148 ;  /* 0x000054109e9e7816 */ /* 0x000fe40000000094 */
[----:B------:R-:W-:Y:S02]  /*b8f0*/  PRMT R157, R149, 0x5410, R157 ;  /* 0x00005410959d7816 */ /* 0x000fe4000000009d */
[----:B------:R-:W2:Y:S01]  /*b900*/  LDSM.16.MT88.4 R148, [R194+0xb000] ;  /* 0x00b00000c294783b */ /* 0x000ea20000004200 */
[--C-:B------:R-:W-:Y:S02]  /*b910*/  HSET2.LE.AND R176, R158, R177.reuse, PT ;  /* 0x000000b19eb07233 */ /* 0x100fe40003803000 */
[--C-:B------:R-:W-:Y:S02]  /*b920*/  HSET2.LE.AND R174, R174, R177.reuse, PT ;  /* 0x000000b1aeae7233 */ /* 0x100fe40003803000 */
[--C-:B------:R-:W-:Y:S02]  /*b930*/  HSET2.LE.AND R175, R175, R177.reuse, PT ;  /* 0x000000b1afaf7233 */ /* 0x100fe40003803000 */
[--C-:B------:R-:W-:Y:S02]  /*b940*/  HSET2.LE.AND R178, R164, R177.reuse, PT ;  /* 0x000000b1a4b27233 */ /* 0x100fe40003803000 */
[--C-:B------:R-:W-:Y:S02]  /*b950*/  HSET2.LE.AND R173, R161, R177.reuse, PT ;  /* 0x000000b1a1ad7233 */ /* 0x100fe40003803000 */
[----:B------:R-:W-:Y:S02]  /*b960*/  HSET2.LE.AND R177, R157, R177, PT ;  /* 0x000000b19db17233 */ /* 0x000fe40003803000 */
[----:B------:R-:W-:Y:S02]  /*b970*/  LOP3.LUT R172, R172, R156, RZ, 0xc0, !PT ;  /* 0x0000009cacac7212 */ /* 0x000fe400078ec0ff */
[----:B------:R-:W4:Y:S01]  /*b980*/  LDSM.16.MT88.4 R156, [R190+0xa800] ;  /* 0x00a80000be9c783b */ /* 0x000f220000004200 */
[----:B---3--:R-:W-:Y:S02]  /*b990*/  PRMT R135, R182, 0x5410, R181 ;  /* 0x00005410b6877816 */ /* 0x008fe400000000b5 */
[----:B------:R-:W-:Y:S02]  /*b9a0*/  @!P6 PRMT R182, R240, 0x5410, RZ ;  /* 0x00005410f0b6e816 */ /* 0x000fe400000000ff */
[----:B------:R-:W-:Y:S02]  /*b9b0*/  @!P4 PRMT R181, R237, 0x5410, RZ ;  /* 0x00005410edb5c816 */ /* 0x000fe400000000ff */
[----:B------:R-:W-:Y:S01]  /*b9c0*/  LOP3.LUT R174, R174, R0, RZ, 0xc0, !PT ;  /* 0x00000000aeae7212 */ /* 0x000fe200078ec0ff */
[----:B------:R-:W-:Y:S01]  /*b9d0*/  STG.E.U16 desc[UR20][R204.64+0x30], R182 ;  /* 0x000030b6cc007986 */ /* 0x000fe2000c101514 */
[C---:B------:R-:W-:Y:S02]  /*b9e0*/  PRMT R0, R180.reuse, 0x7632, R0 ;  /* 0x00007632b4007816 */ /* 0x040fe40000000000 */
[----:B------:R-:W-:Y:S01]  /*b9f0*/  LOP3.LUT R173, R173, R160, RZ, 0xc0, !PT ;  /* 0x000000a0adad7212 */ /* 0x000fe200078ec0ff */
[----:B------:R3:W-:Y:S01]  /*ba00*/  STG.E.U16 desc[UR20][R204.64+0x32], R181 ;  /* 0x000032b5cc007986 */ /* 0x0007e2000c101514 */
[----:B------:R-:W-:Y:S01]  /*ba10*/  LOP3.LUT R175, R175, R135, RZ, 0xc0, !PT ;  /* 0x00000087afaf7212 */ /* 0x000fe200078ec0ff */
[----:B------:R-:W-:Y:S01]  /*ba20*/  @!P2 HADD2 R235, -R0.H0_H0, -RZ.H0_H0 ;  /* 0xa00000ff00eba230 */ /* 0x000fe20000000900 */
[----:B-1----:R-:W-:Y:S01]  /*ba30*/  PRMT R2, R180, 0x5410, R0 ;  /* 0x00005410b4027816 */ /* 0x002fe20000000000 */
[----:B------:R-:W-:Y:S01]  /*ba40*/  IMAD.MOV.U32 R135, RZ, RZ, R3 ;  /* 0x000000ffff877224 */ /* 0x000fe200078e0003 */
[----:B------:R-:W-:Y:S02]  /*ba50*/  @!P3 PRMT R180, R236, 0x5410, RZ ;  /* 0x00005410ecb4b816 */ /* 0x000fe400000000ff */
[----:B------:R-:W-:Y:S02]  /*ba60*/  @!P2 PRMT R0, R235, 0x5410, RZ ;  /* 0x00005410eb00a816 */ /* 0x000fe400000000ff */
[----:B------:R-:W-:Y:S01]  /*ba70*/  LOP3.LUT R176, R176, R155, RZ, 0xc0, !PT ;  /* 0x0000009bb0b07212 */ /* 0x000fe200078ec0ff */
[----:B------:R-:W-:Y:S01]  /*ba80*/  STG.E.U16 desc[UR20][R208.64+0x2e], R180 ;  /* 0x00002eb4d0007986 */ /* 0x000fe2000c101514 */
[----:B------:R-:W-:Y:S01]  /*ba90*/  LOP3.LUT R177, R177, R153, RZ, 0xc0, !PT ;  /* 0x00000099b1b17212 */ /* 0x000fe200078ec0ff */
[-C--:B--2---:R-:W-:Y:S02]  /*baa0*/  HMMA.16816.F32 R116, R136, R148.reuse, R116 ;  /* 0x000000948874723c */ /* 0x084fe40000001874 */
[----:B------:R1:W-:Y:S01]  /*bab0*/  STG.E.U16 desc[UR20][R208.64+0x30], R0 ;  /* 0x00003000d0007986 */ /* 0x0003e2000c101514 */
[----:B------:R-:W-:Y:S02]  /*bac0*/  LOP3.LUT R179, R179, R184, RZ, 0xc0, !PT ;  /* 0x000000b8b3b37212 */ /* 0x000fe400078ec0ff */
[----:B------:R-:W-:Y:S01]  /*bad0*/  LOP3.LUT R178, R178, R2, RZ, 0xc0, !PT ;  /* 0x00000002b2b27212 */ /* 0x000fe200078ec0ff */
[C---:B------:R-:W-:Y:S05]  /*bae0*/  HMMA.16816.F32 R120, R144.reuse, R148, R120 ;  /* 0x000000949078723c */ /* 0x040fea0000001878 */
[----:B------:R-:W-:Y:S01]  /*baf0*/  @P0 PRMT R2, R184, 0x7632, R2 ;  /* 0x00007632b8020816 */ /* 0x000fe20000000002 */
[-C--:B------:R-:W-:Y:S05]  /*bb00*/  HMMA.16816.F32 R124, R144, R150.reuse, R124 ;  /* 0x00000096907c723c */ /* 0x080fea000000187c */
[----:B------:R-:W-:Y:S01]  /*bb10*/  @!P1 PRMT R184, R239, 0x5410, RZ ;  /* 0x00005410efb89816 */ /* 0x000fe200000000ff */
[----:B------:R-:W-:Y:S04]  /*bb20*/  HMMA.16816.F32 R128, R136, R150, R128 ;  /* 0x000000968880723c */ /* 0x000fe80000001880 */
[----:B------:R-:W-:Y:S01]  /*bb30*/  STG.E.U16 desc[UR20][R206.64+0x30], R184 ;  /* 0x000030b8ce007986 */ /* 0x000fe2000c101514 */
[----:B------:R-:W-:Y:S01]  /*bb40*/  @!P0 PRMT R2, R238, 0x5410, RZ ;  /* 0x00005410ee028816 */ /* 0x000fe200000000ff */
[-C--:B----4-:R-:W-:Y:S02]  /*bb50*/  HMMA.16816.F32 R152, R172, R156.reuse, R4 ;  /* 0x0000009cac98723c */ /* 0x090fe40000001804 */
[----:B------:R-:W2:Y:S03]  /*bb60*/  LDSM.16.MT88.4 R4, [R195+0xa800] ;  /* 0x00a80000c304783b */ /* 0x000ea60000004200 */
[----:B---3--:R-:W-:Y:S01]  /*bb70*/  FADD.FTZ R204, R222, R215 ;  /* 0x000000d7decc7221 */ /* 0x008fe20000010000 */
[C---:B------:R-:W-:Y:S04]  /*bb80*/  HMMA.16816.F32 R168, R176.reuse, R156, R8 ;  /* 0x0000009cb0a8723c */ /* 0x040fe80000001808 */
[----:B------:R-:W3:Y:S01]  /*bb90*/  LDSM.16.MT88.4 R8, [R194+0xa800] ;  /* 0x00a80000c208783b */ /* 0x000ee20000004200 */
[----:B------:R-:W-:Y:S01]  /*bba0*/  IADD3 R234, P0, R186, -0x40, RZ ;  /* 0xffffffc0baea7810 */ /* 0x000fe20007f1e0ff */
[-C--:B------:R-:W-:Y:S05]  /*bbb0*/  HMMA.16816.F32 R164, R176, R158.reuse, R12 ;  /* 0x0000009eb0a4723c */ /* 0x080fea000000180c */
[----:B------:R-:W-:Y:S01]  /*bbc0*/  IADD3.X R229, R187, -0x1, RZ, P0, !PT ;  /* 0xffffffffbbe57810 */ /* 0x000fe200007fe4ff */
[C---:B------:R-:W-:Y:S01]  /*bbd0*/  HMMA.16816.F32 R148, R172.reuse, R158, R16 ;  /* 0x0000009eac94723c */ /* 0x040fe20000001810 */
[----:B------:R-:W4:Y:S01]  /*bbe0*/  LDSM.16.MT88.4 R12, [R190+0xb800] ;  /* 0x00b80000be0c783b */ /* 0x000f220000004200 */
[----:B------:R-:W-:Y:S01]  /*bbf0*/  ISETP.LT.AND P0, PT, RZ, UR22, PT ;  /* 0x00000016ff007c0c */ /* 0x000fe2000bf01270 */
[----:B------:R-:W-:Y:S02]  /*bc00*/  UIADD3 UR22, UR22, -0x1, URZ ;  /* 0xffffffff16167890 */ /* 0x000fe4000fffe03f */
[----:B------:R-:W-:Y:S01]  /*bc10*/  FADD.FTZ R205, R185, R214 ;  /* 0x000000d6b9cd7221 */ /* 0x000fe20000010000 */
[-C--:B------:R-:W-:Y:S03]  /*bc20*/  HMMA.16816.F32 R144, R172, R140.reuse, R20 ;  /* 0x0000008cac90723c */ /* 0x080fe60000001814 */
[----:B------:R-:W5:Y:S02]  /*bc30*/  LDSM.16.MT88.4 R16, [R192+0xb800] ;  /* 0x00b80000c010783b */ /* 0x000f640000004200 */
[----:B------:R-:W-:Y:S01]  /*bc40*/  IMAD.MOV.U32 R137, RZ, RZ, R133 ;  /* 0x000000ffff897224 */ /* 0x000fe200078e0085 */
[C---:B------:R-:W-:Y:S05]  /*bc50*/  HMMA.16816.F32 R160, R176.reuse, R140, R24 ;  /* 0x0000008cb0a0723c */ /* 0x040fea0000001818 */
[----:B------:R-:W5:Y:S01]  /*bc60*/  LDSM.16.MT88.4 R20, [R195+0xb800] ;  /* 0x00b80000c314783b */ /* 0x000f620000004200 */
[-C--:B------:R-:W-:Y:S05]  /*bc70*/  HMMA.16816.F32 R156, R176, R142.reuse, R28 ;  /* 0x0000008eb09c723c */ /* 0x080fea000000181c */
[----:B-1----:R-:W-:Y:S01]  /*bc80*/  IMAD.MOV.U32 R0, RZ, RZ, R134 ;  /* 0x000000ffff007224 */ /* 0x002fe200078e0086 */
[C---:B------:R-:W-:Y:S01]  /*bc90*/  HMMA.16816.F32 R140, R172.reuse, R142, R32 ;  /* 0x0000008eac8c723c */ /* 0x040fe20000001820 */
[----:B------:R-:W1:Y:S04]  /*bca0*/  LDSM.16.MT88.4 R24, [R194+0xb800] ;  /* 0x00b80000c218783b */ /* 0x000e680000004200 */
[----:B------:R-:W-:Y:S01]  /*bcb0*/  IMAD.MOV.U32 R136, RZ, RZ, R132 ;  /* 0x000000ffff887224 */ /* 0x000fe200078e0084 */
[-C--:B--2---:R-:W-:Y:S03]  /*bcc0*/  HMMA.16816.F32 R36, R172, R4.reuse, R36 ;  /* 0x00000004ac24723c */ /* 0x084fe60000001824 */
[----:B------:R2:W-:Y:S03]  /*bcd0*/  STG.E.U16 desc[UR20][R206.64+0x32], R2 ;  /* 0x00003202ce007986 */ /* 0x0005e6000c101514 */
        /* <DEDUP_REMOVED lines=25> */
[----:B--2---:R-:W-:Y:S11]  /*be70*/  @P0 BRA `(.L_x_2137) ;  /* 0xffffffb800980947 */ /* 0x004ff6000383ffff */
.L_x_2136:
[----:B------:R-:W2:Y:S01]  /*be80*/  LDL R14, [R1+0x9c] ;  /* 0x00009c00010e7983 */ /* 0x000ea20000100800 */
[----:B------:R-:W1:Y:S01]  /*be90*/  S2UR UR4, SR_CgaCtaId ;  /* 0x00000000000479c3 */ /* 0x000e620000008800 */
[----:B------:R-:W-:Y:S01]  /*bea0*/  IMAD.MOV.U32 R8, RZ, RZ, 0x3f800000 ;  /* 0x3f800000ff087424 */ /* 0x000fe200078e00ff */
[----:B------:R-:W-:Y:S01]  /*beb0*/  UMOV UR5, 0x400 ;  /* 0x0000040000057882 */ /* 0x000fe20000000000 */
[----:B------:R-:W3:Y:S01]  /*bec0*/  SHFL.BFLY PT, R2, R227, 0x2, 0x1f ;  /* 0x0c401f00e3027f89 */ /* 0x000ee200000e0000 */
[----:B------:R-:W-:Y:S01]  /*bed0*/  ULDC UR6, c[0x0][0x38c] ;  /* 0x0000e30000067ab9 */ /* 0x000fe20000000800 */
[----:B------:R-:W-:Y:S02]  /*bee0*/  IMAD.MOV.U32 R172, RZ, RZ, 0x20 ;  /* 0x00000020ffac7424 */ /* 0x000fe400078e00ff */
[----:B------:R-:W4:Y:S01]  /*bef0*/  SHFL.BFLY PT, R6, R205, 0x2, 0x1f ;  /* 0x0c401f00cd067f89 */ /* 0x000f2200000e0000 */
[----:B------:R-:W-:-:S03]  /*bf00*/  IMAD.MOV.U32 R135, RZ, RZ, 0x40 ;  /* 0x00000040ff877424 */ /* 0x000fc600078e00ff */
[----:B------:R-:W5:Y:S04]  /*bf10*/  SHFL.BFLY PT, R0, R204, 0x2, 0x1f ;  /* 0x0c401f00cc007f89 */ /* 0x000f6800000e0000 */
[----:B------:R-:W5:Y:S01]  /*bf20*/  SHFL.BFLY PT, R4, R228, 0x2, 0x1f ;  /* 0x0c401f00e4047f89 */ /* 0x000f6200000e0000 */
[----:B------:R-:W5:Y:S01]  /*bf30*/  S2R R176, SR_TID.X ;  /* 0x0000000000b07919 */ /* 0x000f620000002100 */
[----:B-1----:R-:W-:Y:S01]  /*bf40*/  ULEA UR4, UR4, UR5, 0x18 ;  /* 0x0000000504047291 */ /* 0x002fe2000f8ec03f */
[----:B---3--:R-:W-:Y:S01]  /*bf50*/  FADD.FTZ R227, R2, R227 ;  /* 0x000000e302e37221 */ /* 0x008fe20000010000 */
[----:B----4-:R-:W-:-:S04]  /*bf60*/  FADD.FTZ R205, R6, R205 ;  /* 0x000000cd06cd7221 */ /* 0x010fc80000010000 */
[----:B------:R-:W1:Y:S01]  /*bf70*/  SHFL.BFLY PT, R5, R227, 0x1, 0x1f ;  /* 0x0c201f00e3057f89 */ /* 0x000e6200000e0000 */
[----:B------:R-:W-:Y:S02]  /*bf80*/  IMAD.MOV.U32 R6, RZ, RZ, 0x3f800000 ;  /* 0x3f800000ff067424 */ /* 0x000fe400078e00ff */
[----:B-----5:R-:W-:Y:S02]  /*bf90*/  FADD.FTZ R204, R0, R204 ;  /* 0x000000cc00cc7221 */ /* 0x020fe40000010000 */
[----:B------:R-:W3:Y:S01]  /*bfa0*/  SHFL.BFLY PT, R0, R205, 0x1, 0x1f ;  /* 0x0c201f00cd007f89 */ /* 0x000ee200000e0000 */
[----:B------:R-:W-:-:S03]  /*bfb0*/  FADD.FTZ R228, R4, R228 ;  /* 0x000000e404e47221 */ /* 0x000fc60000010000 */
[----:B------:R-:W4:Y:S04]  /*bfc0*/  SHFL.BFLY PT, R7, R204, 0x1, 0x1f ;  /* 0x0c201f00cc077f89 */ /* 0x000f2800000e0000 */
[----:B------:R-:W5:Y:S01]  /*bfd0*/  SHFL.BFLY PT, R2, R228, 0x1, 0x1f ;  /* 0x0c201f00e4027f89 */ /* 0x000f6200000e0000 */
[----:B------:R-:W-:Y:S01]  /*bfe0*/  SHF.R.S32.HI R11, RZ, 0x1f, R176 ;  /* 0x0000001fff0b7819 */ /* 0x000fe200000114b0 */
[----:B-1----:R-:W-:-:S03]  /*bff0*/  FADD.FTZ R227, R227, R5 ;  /* 0x00000005e3e37221 */ /* 0x002fc60000010000 */
[CC--:B------:R-:W-:Y:S02]  /*c000*/  LEA.HI R5, R11.reuse, R176.reuse, RZ, 0x2 ;  /* 0x000000b00b057211 */ /* 0x0c0fe400078f10ff */
[----:B------:R-:W-:Y:S01]  /*c010*/  LEA.HI R11, R11, R176, RZ, 0x5 ;  /* 0x000000b00b0b7211 */ /* 0x000fe200078f28ff */
[----:B---3--:R-:W-:Y:S01]  /*c020*/  FADD.FTZ R139, R205, R0 ;  /* 0x00000000cd8b7221 */ /* 0x008fe20000010000 */
[--C-:B------:R-:W-:Y:S02]  /*c030*/  SHF.R.S32.HI R0, RZ, 0x2, R5.reuse ;  /* 0x00000002ff007819 */ /* 0x100fe40000011405 */
[----:B------:R-:W-:Y:S01]  /*c040*/  SHF.R.S32.HI R4, RZ, 0x1f, R5 ;  /* 0x0000001fff047819 */ /* 0x000fe20000011405 */
[----:B----4-:R-:W-:Y:S01]  /*c050*/  FADD.FTZ R204, R204, R7 ;  /* 0x00000007cccc7221 */ /* 0x010fe20000010000 */
[----:B------:R-:W-:Y:S01]  /*c060*/  FSETP.NE.FTZ.AND P5, PT, R227, RZ, PT ;  /* 0x000000ffe300720b */ /* 0x000fe20003fb5000 */
[----:B------:R-:W-:Y:S01]  /*c070*/  IMAD.MOV.U32 R7, RZ, RZ, 0x3f800000 ;  /* 0x3f800000ff077424 */ /* 0x000fe200078e00ff */
[----:B------:R-:W-:Y:S01]  /*c080*/  LEA.HI R4, R4, R0, RZ, 0x3 ;  /* 0x0000000004047211 */ /* 0x000fe200078f18ff */
[----:B-----5:R-:W-:Y:S01]  /*c090*/  FADD.FTZ R138, R228, R2 ;  /* 0x00000002e48a7221 */ /* 0x020fe20000010000 */
[----:B------:R-:W-:Y:S01]  /*c0a0*/  FSETP.NE.FTZ.AND P6, PT, R204, RZ, PT ;  /* 0x000000ffcc00720b */ /* 0x000fe20003fd5000 */
[----:B------:R-:W-:Y:S01]  /*c0b0*/  IMAD.MOV.U32 R2, RZ, RZ, 0x3f800000 ;  /* 0x3f800000ff027424 */ /* 0x000fe200078e00ff */
[----:B------:R-:W-:-:S02]  /*c0c0*/  FSETP.NE.FTZ.AND P0, PT, R139, RZ, PT ;  /* 0x000000ff8b00720b */ /* 0x000fc40003f15000 */
[----:B------:R-:W-:Y:S02]  /*c0d0*/  FSETP.NE.FTZ.AND P4, PT, R138, RZ, PT ;  /* 0x000000ff8a00720b */ /* 0x000fe40003f95000 */
[----:B------:R-:W-:Y:S02]  /*c0e0*/  LOP3.LUT R4, R4, 0xfffffff8, RZ, 0xc0, !PT ;  /* 0xfffffff804047812 */ /* 0x000fe400078ec0ff */
[----:B------:R-:W-:Y:S01]  /*c0f0*/  LOP3.LUT R5, R5, 0x3ffffffc, RZ, 0xc0, !PT ;  /* 0x3ffffffc05057812 */ /* 0x000fe200078ec0ff */
[----:B------:R-:W-:Y:S01]  /*c100*/  @P5 MUFU.RCP R2, R227 ;  /* 0x000000e300025308 */ /* 0x000fe20000001000 */
[----:B------:R-:W-:Y:S01]  /*c110*/  SHF.R.S32.HI R9, RZ, 0x5, R11 ;  /* 0x00000005ff097819 */ /* 0x000fe2000001140b */
[----:B------:R-:W-:Y:S01]  /*c120*/  IMAD.IADD R0, R0, 0x1, -R4 ;  /* 0x0000000100007824 */ /* 0x000fe200078e0a04 */
[----:B------:R-:W-:Y:S02]  /*c130*/  IADD3 R4, -R5, R176, RZ ;  /* 0x000000b005047210 */ /* 0x000fe40007ffe1ff */
[----:B------:R-:W-:Y:S01]  /*c140*/  P2R R178, PR, RZ, 0x1 ;  /* 0x00000001ffb27803 */ /* 0x000fe20000000000 */
[C---:B------:R-:W-:Y:S01]  /*c150*/  IMAD.SHL.U32 R5, R0.reuse, 0x40, RZ ;  /* 0x0000004000057824 */ /* 0x040fe200078e00ff */
[----:B------:R-:W-:Y:S01]  /*c160*/  LEA R10, R9, R4, 0x9 ;  /* 0x00000004090a7211 */ /* 0x000fe200078e48ff */
[----:B------:R-:W-:Y:S01]  /*c170*/  @P6 MUFU.RCP R7, R204 ;  /* 0x000000cc00076308 */ /* 0x000fe20000001000 */
[----:B------:R-:W-:-:S02]  /*c180*/  LOP3.LUT R9, R0, 0x1, RZ, 0xc0, !PT ;  /* 0x0000000100097812 */ /* 0x000fc400078ec0ff */
[----:B------:R-:W-:-:S05]  /*c190*/  LOP3.LUT R4, R5, 0x1c0, RZ, 0xc0, !PT ;  /* 0x000001c005047812 */ /* 0x000fca00078ec0ff */
[----:B------:R-:W-:Y:S08]  /*c1a0*/  @P4 MUFU.RCP R6, R138 ;  /* 0x0000008a00064308 */ /* 0x000ff00000001000 */
[----:B------:R-:W1:Y:S01]  /*c1b0*/  @P0 MUFU.RCP R8, R139 ;  /* 0x0000008b00080308 */ /* 0x000e620000001000 */
[----:B--2---:R-:W-:-:S04]  /*c1c0*/  ISETP.NE.AND P3, PT, R14, -0x1, PT ;  /* 0xffffffff0e00780c */ /* 0x004fc80003f65270 */
[----:B------:R-:W-:Y:S02]  /*c1d0*/  R2P PR, R0, 0x6 ;  /* 0x0000000600007804 */ /* 0x000fe40000000000 */
[----:B------:R-:W-:Y:S02]  /*c1e0*/  LEA.HI R0, R4, R4, RZ, 0x1d ;  /* 0x0000000404007211 */ /* 0x000fe400078fe8ff */
[----:B------:R-:W-:Y:S02]  /*c1f0*/  ISETP.NE.U32.AND P0, PT, R9, 0x1, PT ;  /* 0x000000010900780c */ /* 0x000fe40003f05070 */
[----:B------:R-:W-:Y:S01]  /*c200*/  SEL R172, R172, 0xffffffe0, !P1 ;  /* 0xffffffe0acac7807 */ /* 0x000fe20004800000 */
[----:B------:R-:W-:Y:S02]  /*c210*/  IMAD.U32 R10, R10, 0x2, R0 ;  /* 0x000000020a0a7824 */ /* 0x000fe400078e0000 */
[----:B-1----:R-:W-:Y:S01]  /*c220*/  FMUL.FTZ R0, R8, UR6 ;  /* 0x0000000608007c20 */ /* 0x002fe20008410000 */
[----:B------:R-:W1:Y:S01]  /*c230*/  @P3 LDC.64 R12, c[0x0][0x298] ;  /* 0x0000a600ff0c3b82 */ /* 0x000e620000000a00 */
[----:B------:R-:W-:-:S02]  /*c240*/  SEL R135, R135, 0xffffffc0, !P2 ;  /* 0xffffffc087877807 */ /* 0x000fc40005000000 */
[----:B------:R-:W-:Y:S01]  /*c250*/  LEA R29, R10, UR4, 0x1 ;  /* 0x000000040a1d7c11 */ /* 0x000fe2000f8e08ff */
[----:B-1----:R-:W-:-:S04]  /*c260*/  @P3 IMAD.WIDE.U32 R4, R14, R12, RZ ;  /* 0x0000000c0e043225 */ /* 0x002fc800078e00ff */
[----:B------:R-:W-:Y:S01]  /*c270*/  @P3 IMAD R174, R14, R13, R5 ;  /* 0x0000000d0eae3224 */ /* 0x000fe200078e0205 */
[----:B------:R-:W-:Y:S01]  /*c280*/  @P3 MOV R173, R4 ;  /* 0x0000000400ad3202 */ /* 0x000fe20000000f00 */
[----:B------:R-:W-:Y:S01]  /*c290*/  FMUL.FTZ R4, R2, UR6 ;  /* 0x0000000602047c20 */ /* 0x000fe20008410000 */
[----:B------:R-:W-:Y:S01]  /*c2a0*/  FMUL.FTZ R5, R7, UR6 ;  /* 0x0000000607057c20 */ /* 0x000fe20008410000 */
[----:B------:R-:W-:Y:S01]  /*c2b0*/  FMUL.FTZ R2, R6, UR6 ;  /* 0x0000000606027c20 */ /* 0x000fe20008410000 */
        /* <DEDUP_REMOVED lines=9> */
.L_x_2140:
        /* <DEDUP_REMOVED lines=16> */
.L_x_2141:
[----:B------:R-:W2:Y:S01]  /*c450*/  LDL R179, [R1+0x98] ;  /* 0x0000980001b37983 */ /* 0x000ea20000100800 */
[----:B------:R-:W-:Y:S01]  /*c460*/  ISETP.NE.AND P3, PT, R6, RZ, PT ;  /* 0x000000ff0600720c */ /* 0x000fe20003f65270 */
[----:B------:R-:W-:Y:S01]  /*c470*/  FMUL.FTZ R8, R5, R141 ;  /* 0x0000008d05087220 */ /* 0x000fe20000410000 */
[----:B------:R-:W-:Y:S01]  /*c480*/  LOP3.LUT R11, R11, 0xffffffe0, RZ, 0xc0, !PT ;  /* 0xffffffe00b0b7812 */ /* 0x000fe200078ec0ff */
[----:B------:R-:W1:Y:S01]  /*c490*/  S2R R177, SR_TID.X ;  /* 0x0000000000b17919 */ /* 0x000e620000002100 */
[C---:B------:R-:W-:Y:S01]  /*c4a0*/  FMUL.FTZ R20, R5.reuse, R37 ;  /* 0x0000002505147220 */ /* 0x040fe20000410000 */
[----:B------:R-:W-:Y:S01]  /*c4b0*/  FMUL.FTZ R152, R5, R152 ;  /* 0x0000009805987220 */ /* 0x000fe20000410000 */
        /* <DEDUP_REMOVED lines=29> */
[----:B-1----:R-:W-:Y:S01]  /*c690*/  SHF.R.S32.HI R175, RZ, 0x1f, R177 ;  /* 0x0000001fffaf7819 */ /* 0x002fe200000114b1 */
[C---:B------:R-:W-:Y:S01]  /*c6a0*/  FMUL.FTZ R150, R4.reuse, R150 ;  /* 0x0000009604967220 */ /* 0x040fe20000410000 */
[----:B------:R-:W-:Y:S01]  /*c6b0*/  FMUL.FTZ R151, R4, R151 ;  /* 0x0000009704977220 */ /* 0x000fe20000410000 */
[C---:B------:R-:W-:Y:S01]  /*c6c0*/  FMUL.FTZ R170, R0.reuse, R170 ;  /* 0x000000aa00aa7220 */ /* 0x040fe20000410000 */
[----:B------:R-:W-:Y:S01]  /*c6d0*/  LEA.HI R175, R175, R177, RZ, 0x3 ;  /* 0x000000b1afaf7211 */ /* 0x000fe200078f18ff */
[----:B------:R-:W-:Y:S01]  /*c6e0*/  FMUL.FTZ R14, R0, R171 ;  /* 0x000000ab000e7220 */ /* 0x000fe20000410000 */
[C---:B------:R-:W-:Y:S01]  /*c6f0*/  FMUL.FTZ R146, R4.reuse, R146 ;  /* 0x0000009204927220 */ /* 0x040fe20000410000 */
[C---:B------:R-:W-:Y:S01]  /*c700*/  FMUL.FTZ R10, R4.reuse, R147 ;  /* 0x00000093040a7220 */ /* 0x040fe20000410000 */
[----:B------:R-:W-:Y:S01]  /*c710*/  LOP3.LUT R6, R175, 0xfffffff8, RZ, 0xc0, !PT ;  /* 0xfffffff8af067812 */ /* 0x000fe200078ec0ff */
[C---:B------:R-:W-:Y:S01]  /*c720*/  FMUL.FTZ R142, R4.reuse, R142 ;  /* 0x0000008e048e7220 */ /* 0x040fe20000410000 */
[C---:B------:R-:W-:Y:S01]  /*c730*/  FMUL.FTZ R7, R4.reuse, R143 ;  /* 0x0000008f04077220 */ /* 0x040fe20000410000 */
[----:B------:R-:W-:Y:S01]  /*c740*/  FMUL.FTZ R16, R4, R38 ;  /* 0x0000002604107220 */ /* 0x000fe20000410000 */
[----:B------:R-:W-:Y:S01]  /*c750*/  IADD3 R177, -R6, R177, RZ ;  /* 0x000000b106b17210 */ /* 0x000fe20007ffe1ff */
        /* <DEDUP_REMOVED lines=89> */
[----:B------:R-:W-:Y:S01]  /*ccf0*/  BSSY B0, `(.L_x_2142) ;  /* 0x00000f4000007945 */ /* 0x000fe20003800000 */
[----:B------:R-:W-:-:S02]  /*cd00*/  F2FP.F16.F32.PACK_AB R5, R5, R154 ;  /* 0x0000009a0505723e */ /* 0x000fc400000000ff */
[----:B------:R-:W-:Y:S01]  /*cd10*/  F2FP.F16.F32.PACK_AB R2, R149, R148 ;  /* 0x000000949502723e */ /* 0x000fe200000000ff */
[----:B------:R1:W-:Y:S01]  /*cd20*/  STS [R29], R6 ;  /* 0x000000061d007388 */ /* 0x0003e20000000800 */
        /* <DEDUP_REMOVED lines=24> */
[-C--:B-1----:R-:W-:Y:S02]  /*ceb0*/  IADD3 R6, R135, R33.reuse, RZ ;  /* 0x0000002187067210 */ /* 0x082fe40007ffe0ff */
[----:B---3--:R-:W-:Y:S02]  /*cec0*/  IADD3 R0, R29, R172, RZ ;  /* 0x000000ac1d007210 */ /* 0x008fe40007ffe0ff */
[----:B------:R-:W-:Y:S02]  /*ced0*/  F2FP.F16.F32.PACK_AB R18, R18, R40 ;  /* 0x000000281212723e */ /* 0x000fe400000000ff */
[----:B----4-:R-:W-:Y:S01]  /*cee0*/  IADD3 R14, R172, R33, RZ ;  /* 0x00000021ac0e7210 */ /* 0x010fe20007ffe0ff */
[----:B------:R-:W-:Y:S01]  /*cef0*/  STS [R0], R11 ;  /* 0x0000000b00007388 */ /* 0x000fe20000000800 */
[----:B------:R-:W-:Y:S02]  /*cf00*/  F2FP.F16.F32.PACK_AB R23, R23, R42 ;  /* 0x0000002a1717723e */ /* 0x000fe400000000ff */
[----:B-----5:R-:W-:Y:S01]  /*cf10*/  IADD3 R4, R29, R135, RZ ;  /* 0x000000871d047210 */ /* 0x020fe20007ffe0ff */
[----:B------:R1:W-:Y:S01]  /*cf20*/  STS [R0+0x400], R10 ;  /* 0x0004000a00007388 */ /* 0x0003e20000000800 */
[----:B------:R-:W-:-:S02]  /*cf30*/  F2FP.F16.F32.PACK_AB R43, R45, R44 ;  /* 0x0000002c2d2b723e */ /* 0x000fc400000000ff */
[----:B------:R-:W-:Y:S01]  /*cf40*/  F2FP.F16.F32.PACK_AB R42, R47, R46 ;  /* 0x0000002e2f2a723e */ /* 0x000fe200000000ff */
[----:B------:R-:W-:Y:S01]  /*cf50*/  STS [R14], R8 ;  /* 0x000000080e007388 */ /* 0x000fe20000000800 */
[----:B------:R-:W-:Y:S01]  /*cf60*/  ISETP.NE.AND P1, PT, RZ, UR4, PT ;  /* 0x00000004ff007c0c */ /* 0x000fe2000bf25270 */
[----:B------:R-:W3:Y:S01]  /*cf70*/  S2UR UR4, SR_CTAID.X ;  /* 0x00000000000479c3 */ /* 0x000ee20000002500 */
[----:B------:R-:W-:Y:S01]  /*cf80*/  F2FP.F16.F32.PACK_AB R41, R53, R141 ;  /* 0x0000008d3529723e */ /* 0x000fe200000000ff */
[----:B------:R4:W-:Y:S01]  /*cf90*/  STS [R14+0x400], R7 ;  /* 0x000400070e007388 */ /* 0x0009e20000000800 */
[----:B------:R-:W-:Y:S02]  /*cfa0*/  F2FP.F16.F32.PACK_AB R40, R31, R32 ;  /* 0x000000201f28723e */ /* 0x000fe400000000ff */
[----:B------:R-:W-:Y:S01]  /*cfb0*/  IADD3 R2, R0, R135, RZ ;  /* 0x0000008700027210 */ /* 0x000fe20007ffe0ff */
[----:B------:R5:W-:Y:S01]  /*cfc0*/  STS [R0+0x2000], R9 ;  /* 0x0020000900007388 */ /* 0x000be20000000800 */
[----:B------:R-:W-:-:S02]  /*cfd0*/  F2FP.F16.F32.PACK_AB R37, R145, R153 ;  /* 0x000000999125723e */ /* 0x000fc400000000ff */
[----:B------:R-:W-:Y:S01]  /*cfe0*/  F2FP.F16.F32.PACK_AB R36, R36, R48 ;  /* 0x000000302424723e */ /* 0x000fe200000000ff */
[----:B------:R3:W-:Y:S01]  /*cff0*/  STS [R0+0x2400], R15 ;  /* 0x0024000f00007388 */ /* 0x0007e20000000800 */
[----:B------:R-:W-:Y:S01]  /*d000*/  IADD3 R5, R14, R135, RZ ;  /* 0x000000870e057210 */ /* 0x000fe20007ffe0ff */
[----:B------:R-:W2:Y:S01]  /*d010*/  @!P1 LDC R13, c[0x0][0x270] ;  /* 0x00009c00ff0d9b82 */ /* 0x000ea20000000800 */
        /* <DEDUP_REMOVED lines=25> */
[----:B------:R1:W-:Y:S01]  /*d1b0*/  STS [R4+0x2400], R23 ;  /* 0x0024001704007388 */ /* 0x0003e20000000800 */
[----:B------:R-:W-:Y:S01]  /*d1c0*/  F2FP.F16.F32.PACK_AB R52, R52, R98 ;  /* 0x000000623434723e */ /* 0x000fe200000000ff */
[----:B------:R-:W2:Y:S01]  /*d1d0*/  @P1 LDC R11, c[0x0][0x2c0] ;  /* 0x0000b000ff0b1b82 */ /* 0x000ea20000000800 */
        /* <DEDUP_REMOVED lines=31> */
[----:B------:R-:W-:Y:S01]  /*d3d0*/  PLOP3.LUT P0, PT, PT, PT, PT, 0x8, 0x0 ;  /* 0x000000000000781c */ /* 0x000fe20003f0e170 */
[----:B------:R-:W-:Y:S01]  /*d3e0*/  STS [R29+0x4000], R32 ;  /* 0x004000201d007388 */ /* 0x000fe20000000800 */
[----:B------:R-:W-:Y:S02]  /*d3f0*/  @!P1 PLOP3.LUT P0, PT, P3, PT, PT, 0x80, 0x0 ;  /* 0x000000000000981c */ /* 0x000fe40001f0f070 */
[----:B-1----:R-:W-:Y:S01]  /*d400*/  MOV R18, 0x7f800000 ;  /* 0x7f80000000127802 */ /* 0x002fe20000000f00 */
[----:B------:R-:W-:Y:S01]  /*d410*/  STS [R29+0x4400], R31 ;  /* 0x0044001f1d007388 */ /* 0x000fe20000000800 */
[----:B------:R-:W-:-:S02]  /*d420*/  SHF.R.S32.HI R12, RZ, 0x3, R175 ;  /* 0x00000003ff0c7819 */ /* 0x000fc400000114af */
[----:B------:R-:W-:Y:S01]  /*d430*/  MOV R23, 0x7f800000 ;  /* 0x7f80000000177802 */ /* 0x000fe20000000f00 */
[----:B------:R-:W-:Y:S01]  /*d440*/  STS [R33+0x4000], R27 ;  /* 0x0040001b21007388 */ /* 0x000fe20000000800 */
[----:B------:R-:W-:Y:S02]  /*d450*/  @!P1 MOV R11, 0x1 ;  /* 0x00000001000b9802 */ /* 0x000fe40000000f00 */
[----:B------:R-:W-:Y:S01]  /*d460*/  LOP3.LUT P3, RZ, R176, 0x3, RZ, 0xc0, !PT ;  /* 0x00000003b0ff7812 */ /* 0x000fe2000786c0ff */
[----:B------:R-:W-:Y:S01]  /*d470*/  STS [R33+0x4400], R26 ;  /* 0x0044001a21007388 */ /* 0x000fe20000000800 */
[----:B------:R-:W-:Y:S01]  /*d480*/  MOV R22, 0x7f800000 ;  /* 0x7f80000000167802 */ /* 0x000fe20000000f00 */
[----:B----4-:R-:W2:Y:S02]  /*d490*/  @P0 LDC R7, c[0x0][0x2e4] ;  /* 0x0000b900ff070b82 */ /* 0x010ea40000000800 */
        /* <DEDUP_REMOVED lines=10> */
[----:B-1----:R-:W-:-:S03]  /*d540*/  SHF.L.U32 R24, R177, 0x3, RZ ;  /* 0x00000003b1187819 */ /* 0x002fc600000006ff */
[----:B------:R-:W-:Y:S04]  /*d550*/  STS [R14+0x6000], R51 ;  /* 0x006000330e007388 */ /* 0x000fe80000000800 */
[----:B------:R1:W-:Y:S04]  /*d560*/  STS [R14+0x6400], R50 ;  /* 0x006400320e007388 */ /* 0x0003e80000000800 */
[----:B------:R-:W-:Y:S04]  /*d570*/  STS [R4+0x4000], R49 ;  /* 0x0040003104007388 */ /* 0x000fe80000000800 */
[----:B------:R-:W-:Y:S04]  /*d580*/  STS [R4+0x4400], R48 ;  /* 0x0044003004007388 */ /* 0x000fe80000000800 */
[----:B------:R-:W-:Y:S04]  /*d590*/  STS [R6+0x4000], R45 ;  /* 0x0040002d06007388 */ /* 0x000fe80000000800 */
[----:B------:R-:W-:Y:S01]  /*d5a0*/  STS [R6+0x4400], R44 ;  /* 0x0044002c06007388 */ /* 0x000fe20000000800 */
[----:B----4-:R-:W4:Y:S03]  /*d5b0*/  @P6 MUFU.LG2 R0, R204 ;  /* 0x000000cc00006308 */ /* 0x010f260000000c00 */
[----:B------:R-:W-:Y:S04]  /*d5c0*/  STS [R4+0x6000], R47 ;  /* 0x0060002f04007388 */ /* 0x000fe80000000800 */
[----:B------:R5:W-:Y:S01]  /*d5d0*/  STS [R4+0x6400], R46 ;  /* 0x0064002e04007388 */ /* 0x000be20000000800 */
[----:B-1----:R-:W-:Y:S03]  /*d5e0*/  @P4 MUFU.LG2 R14, R138 ;  /* 0x0000008a000e4308 */ /* 0x002fe60000000c00 */
[----:B------:R-:W-:Y:S04]  /*d5f0*/  STS [R6+0x6000], R59 ;  /* 0x0060003b06007388 */ /* 0x000fe80000000800 */
[----:B------:R1:W-:Y:S01]  /*d600*/  STS [R6+0x6400], R58 ;  /* 0x0064003a06007388 */ /* 0x0003e20000000800 */
[----:B----4-:R-:W-:-:S03]  /*d610*/  @P6 FMUL.FTZ R0, R0, 0.69314718246459960938 ;  /* 0x3f31721800006820 */ /* 0x010fc60000410000 */
[----:B------:R-:W-:Y:S04]  /*d620*/  STS [R2+0x4000], R62 ;  /* 0x0040003e02007388 */ /* 0x000fe80000000800 */
[----:B------:R-:W-:Y:S04]  /*d630*/  STS [R2+0x4400], R61 ;  /* 0x0044003d02007388 */ /* 0x000fe80000000800 */
[----:B------:R-:W-:Y:S04]  /*d640*/  STS [R5+0x4000], R60 ;  /* 0x0040003c05007388 */ /* 0x000fe80000000800 */
[----:B------:R-:W-:Y:S01]  /*d650*/  STS [R5+0x4400], R63 ;  /* 0x0044003f05007388 */ /* 0x000fe20000000800 */
[----:B-----5:R-:W4:Y:S03]  /*d660*/  @P6 LDC R4, c[0x0][0x2e8] ;  /* 0x0000ba00ff046b82 */ /* 0x020f260000000800 */
[----:B------:R-:W-:Y:S04]  /*d670*/  STS [R2+0x6000], R65 ;  /* 0x0060004102007388 */ /* 0x000fe80000000800 */
[----:B------:R5:W-:Y:S01]  /*d680*/  STS [R2+0x6400], R64 ;  /* 0x0064004002007388 */ /* 0x000be20000000800 */
[----:B-1----:R-:W1:Y:S03]  /*d690*/  @P5 MUFU.LG2 R6, R227 ;  /* 0x000000e300065308 */ /* 0x002e660000000c00 */
[----:B------:R-:W-:Y:S04]  /*d6a0*/  STS [R5+0x6000], R66 ;  /* 0x0060004205007388 */ /* 0x000fe80000000800 */
[----:B------:R3:W-:Y:S01]  /*d6b0*/  STS [R5+0x6400], R67 ;  /* 0x0064004305007388 */ /* 0x0007e20000000800 */
[----:B------:R-:W-:Y:S01]  /*d6c0*/  BAR.SYNC.DEFER_BLOCKING 0x0 ;  /* 0x0000000000007b1d */ /* 0x000fe20000010000 */
[----:B----4-:R-:W-:Y:S01]  /*d6d0*/  @P6 FFMA.FTZ R18, R134, R4, R0 ;  /* 0x0000000486126223 */ /* 0x010fe20000010000 */
[----:B------:R-:W-:Y:S01]  /*d6e0*/  ISETP.NE.AND P6, PT, R178, RZ, PT ;  /* 0x000000ffb200720c */ /* 0x000fe20003fc5270 */
[----:B------:R-:W-:-:S03]  /*d6f0*/  @P1 IMAD R4, R9, R8, RZ ;  /* 0x0000000809041224 */ /* 0x000fc600078e02ff */
[----:B------:R-:W4:Y:S01]  /*d700*/  S2R R17, SR_CTAID.Y ;  /* 0x0000000000117919 */ /* 0x000f220000002600 */
[----:B------:R-:W-:Y:S01]  /*d710*/  @P1 MOV R0, 0x1 ;  /* 0x0000000100001802 */ /* 0x000fe20000000f00 */
[----:B--2---:R-:W-:Y:S01]  /*d720*/  @!P1 IMAD R0, R7, R13, RZ ;  /* 0x0000000d07009224 */ /* 0x004fe200078e02ff */
[----:B------:R-:W-:Y:S01]  /*d730*/  @!P1 MOV R4, R7 ;  /* 0x0000000700049202 */ /* 0x000fe20000000f00 */
[----:B------:R-:W2:Y:S01]  /*d740*/  S2R R32, SR_CTAID.Z ;  /* 0x0000000000207919 */ /* 0x000ea20000002700 */
[----:B-----5:R-:W-:-:S04]  /*d750*/  IADD3 R2, R12, 0x10, RZ ;  /* 0x000000100c027810 */ /* 0x020fc80007ffe0ff */
[-C--:B------:R-:W-:Y:S01]  /*d760*/  ISETP.GE.AND P0, PT, R2, R179.reuse, PT ;  /* 0x000000b30200720c */ /* 0x080fe20003f06270 */
[----:B-1----:R-:W-:Y:S01]  /*d770*/  @P5 FMUL.FTZ R2, R6, 0.69314718246459960938 ;  /* 0x3f31721806025820 */ /* 0x002fe20000410000 */
[----:B------:R-:W1:Y:S01]  /*d780*/  @P6 LDC R16, c[0x0][0x2e8] ;  /* 0x0000ba00ff106b82 */ /* 0x000e620000000800 */
[----:B------:R-:W5:Y:S01]  /*d790*/  @P6 MUFU.LG2 R8, R139 ;  /* 0x0000008b00086308 */ /* 0x000f620000000c00 */
[----:B------:R-:W-:Y:S01]  /*d7a0*/  P2R R25, PR, RZ, 0x1 ;  /* 0x00000001ff197803 */ /* 0x000fe20000000000 */
[----:B------:R-:W-:Y:S01]  /*d7b0*/  @P5 FFMA.FTZ R23, R133, R10, R2 ;  /* 0x0000000a85175223 */ /* 0x000fe20000010002 */
[----:B------:R-:W-:Y:S01]  /*d7c0*/  IADD3 R2, R12, 0x20, RZ ;  /* 0x000000200c027810 */ /* 0x000fe20007ffe0ff */
[----:B------:R1:W1:Y:S01]  /*d7d0*/  LDS.128 R28, [R210+0x3800] ;  /* 0x00380000d21c7984 */ /* 0x0002620000000c00 */
[----:B------:R-:W-:Y:S02]  /*d7e0*/  @P4 FMUL.FTZ R6, R14, 0.69314718246459960938 ;  /* 0x3f3172180e064820 */ /* 0x000fe40000410000 */
[----:B------:R-:W-:-:S02]  /*d7f0*/  ISETP.GE.AND P0, PT, R2, R179, PT ;  /* 0x000000b30200720c */ /* 0x000fc40003f06270 */
[----:B---3--:R-:W-:Y:S01]  /*d800*/  @P4 FFMA.FTZ R22, R132, R15, R6 ;  /* 0x0000000f84164223 */ /* 0x008fe20000010006 */
[----:B------:R-:W-:Y:S02]  /*d810*/  MOV R15, 0x7f800000 ;  /* 0x7f800000000f7802 */ /* 0x000fe40000000f00 */
[----:B------:R-:W-:Y:S01]  /*d820*/  P2R R26, PR, RZ, 0x1 ;  /* 0x00000001ff1a7803 */ /* 0x000fe20000000000 */
[----:B----4-:R-:W-:Y:S01]  /*d830*/  IMAD R5, R17, R0, RZ ;  /* 0x0000000011057224 */ /* 0x010fe200078e02ff */
[----:B------:R-:W-:-:S04]  /*d840*/  IADD3 R0, R12, 0x30, RZ ;  /* 0x000000300c007810 */ /* 0x000fc80007ffe0ff */
[----:B------:R-:W-:Y:S01]  /*d850*/  SEL R2, R5, RZ, !P2 ;  /* 0x000000ff05027207 */ /* 0x000fe20005000000 */
[----:B------:R-:W-:Y:S01]  /*d860*/  IMAD R5, R11, UR4, RZ ;  /* 0x000000040b057c24 */ /* 0x000fe2000f8e02ff */
[----:B------:R-:W-:-:S03]  /*d870*/  ISETP.GE.AND P0, PT, R0, R179, PT ;  /* 0x000000b30000720c */ /* 0x000fc60003f06270 */
[----:B--2---:R-:W-:Y:S01]  /*d880*/  IMAD R0, R32, R4, R2 ;  /* 0x0000000420007224 */ /* 0x004fe200078e0202 */
[----:B------:R-:W-:Y:S01]  /*d890*/  SHF.L.U32 R5, R5, 0x7, RZ ;  /* 0x0000000705057819 */ /* 0x000fe200000006ff */
[----:B-----5:R-:W-:Y:S01]  /*d8a0*/  @P6 FMUL.FTZ R2, R8, 0.69314718246459960938 ;  /* 0x3f31721808026820 */ /* 0x020fe20000410000 */
[----:B------:R-:W-:Y:S02]  /*d8b0*/  P2R R27, PR, RZ, 0x1 ;  /* 0x00000001ff1b7803 */ /* 0x000fe40000000000 */
[----:B------:R-:W-:Y:S01]  /*d8c0*/  IADD3 R14, P1, P0, R5, R136, R0 ;  /* 0x00000088050e7210 */ /* 0x000fe2000783e000 */
[----:B-1----:R-:W-:Y:S01]  /*d8d0*/  @P6 FFMA.FTZ R15, R3, R16, R2 ;  /* 0x00000010030f6223 */ /* 0x002fe20000010002 */
[----:B------:R-:W-:Y:S02]  /*d8e0*/  SHF.R.S32.HI R4, RZ, 0x1f, R5 ;  /* 0x0000001fff047819 */ /* 0x000fe40000011405 */
[----:B------:R-:W-:-:S04]  /*d8f0*/  SHF.R.S32.HI R0, RZ, 0x1f, R0 ;  /* 0x0000001fff007819 */ /* 0x000fc80000011400 */
[----:B------:R-:W-:Y:S01]  /*d900*/  IADD3.X R10, R4, R137, R0, P1, P0 ;  /* 0x00000089040a7210 */ /* 0x000fe20000fe0400 */
[----:B------:R-:W-:Y:S06]  /*d910*/  @P3 BRA `(.L_x_2143) ;  /* 0x0000000000c43947 */ /* 0x000fec0003800000 */
        /* <DEDUP_REMOVED lines=15> */
[CC--:B------:R-:W-:Y:S01]  /*da10*/  ISETP.GE.AND P3, PT, R0.reuse, R179.reuse, PT ;  /* 0x000000b30000720c */ /* 0x0c0fe20003f66270 */
[C---:B------:R-:W-:Y:S02]  /*da20*/  VIADD R5, R0.reuse, 0x40 ;  /* 0x0000004000057836 */ /* 0x040fe40000000000 */
[----:B------:R-:W-:Y:S01]  /*da30*/  VIADD R8, R0, 0x48 ;  /* 0x0000004800087836 */ /* 0x000fe20000000000 */
        /* <DEDUP_REMOVED lines=9> */
[----:B-1----:R-:W-:-:S04]  /*dad0*/  @!P3 LEA R2, P0, R3, R6, 0x2 ;  /* 0x000000060302b211 */ /* 0x002fc800078010ff */
[----:B------:R-:W-:Y:S02]  /*dae0*/  @!P3 LEA.HI.X R3, R3, R7, R9, 0x2, P0 ;  /* 0x000000070303b211 */ /* 0x000fe400000f1409 */
[----:B------:R-:W-:-:S03]  /*daf0*/  ISETP.GE.AND P0, PT, R8, R179, PT ;  /* 0x000000b30800720c */ /* 0x000fc60003f06270 */
[----:B------:R1:W-:Y:S01]  /*db00*/  @!P3 STG.E desc[UR20][R2.64], R18 ;  /* 0x000000120200b986 */ /* 0x0003e2000c101914 */
[----:B------:R-:W-:-:S09]  /*db10*/  @!P2 IADD3 R0, P3, R4, R14, RZ ;  /* 0x0000000e0400a210 */ /* 0x000fd20007f7e0ff */
[----:B-1----:R-:W1:Y:S01]  /*db20*/  @!P0 LDC.64 R18, c[0x0][0x2b0] ;  /* 0x0000ac00ff128b82 */ /* 0x002e620000000a00 */
[----:B------:R-:W-:Y:S01]  /*db30*/  @!P2 LEA.HI.X.SX32 R2, R4, R10, 0x1, P3 ;  /* 0x0000000a0402a211 */ /* 0x000fe200018f0eff */
[----:B------:R-:W-:Y:S01]  /*db40*/  @!P1 IMAD R3, R5, R11, RZ ;  /* 0x0000000b05039224 */ /* 0x000fe200078e02ff */
        /* <DEDUP_REMOVED lines=14> */
.L_x_2143:
[----:B------:R-:W-:Y:S05]  /*dc30*/  BSYNC B0 ;  /* 0x0000000000007941 */ /* 0x000fea0003800000 */
.L_x_2142:
[----:B------:R1:W5:Y:S01]  /*dc40*/  LDL R33, [R1+0x44] ;  /* 0x0000440001217983 */ /* 0x0003620000100800 */
[C---:B--2---:R-:W-:Y:S01]  /*dc50*/  VIADD R3, R12.reuse, 0x40 ;  /* 0x000000400c037836 */ /* 0x044fe20000000000 */
[----:B------:R-:W-:Y:S01]  /*dc60*/  SHF.R.S32.HI R4, RZ, 0x1f, R24 ;  /* 0x0000001fff047819 */ /* 0x000fe20000011418 */
[----:B------:R-:W-:Y:S01]  /*dc70*/  VIADD R0, R12, 0x50 ;  /* 0x000000500c007836 */ /* 0x000fe20000000000 */
[----:B------:R1:W2:Y:S01]  /*dc80*/  LDS.128 R20, [R210] ;  /* 0x00000000d2147984 */ /* 0x0002a20000000c00 */
[----:B------:R-:W-:Y:S01]  /*dc90*/  IADD3 R2, P0, R24, R173, RZ ;  /* 0x000000ad18027210 */ /* 0x000fe20007f1e0ff */
[----:B------:R-:W-:Y:S01]  /*dca0*/  ULDC.64 UR4, c[0x0][0x2a0] ;  /* 0x0000a80000047ab9 */ /* 0x000fe20000000a00 */
[-C--:B------:R-:W-:Y:S01]  /*dcb0*/  ISETP.GE.AND P3, PT, R3, R179.reuse, PT ;  /* 0x000000b30300720c */ /* 0x080fe20003f66270 */
[----:B------:R1:W3:Y:S01]  /*dcc0*/  LDS.128 R16, [R210+0x4000] ;  /* 0x00400000d2107984 */ /* 0x0002e20000000c00 */
[----:B------:R-:W-:Y:S01]  /*dcd0*/  IADD3.X R3, R4, R174, RZ, P0, !PT ;  /* 0x000000ae04037210 */ /* 0x000fe200007fe4ff */
[----:B------:R-:W-:Y:S01]  /*dce0*/  BSSY B0, `(.L_x_2144) ;  /* 0x000001b000007945 */ /* 0x000fe20003800000 */
[-C--:B------:R-:W-:Y:S01]  /*dcf0*/  ISETP.GE.AND P0, PT, R12, R179.reuse, PT ;  /* 0x000000b30c00720c */ /* 0x080fe20003f06270 */
[----:B------:R-:W4:Y:S01]  /*dd00*/  S2R R6, SR_CTAID.X ;  /* 0x0000000000067919 */ /* 0x000f220000002500 */
[----:B------:R-:W-:Y:S01]  /*dd10*/  SHF.R.S32.HI R5, RZ, 0x1f, R32 ;  /* 0x0000001fff057819 */ /* 0x000fe20000011420 */
[----:B------:R-:W-:Y:S01]  /*dd20*/  IMAD.WIDE.U32 R10, R32, UR4, R2 ;  /* 0x00000004200a7c25 */ /* 0x000fe2000f8e0002 */
[----:B------:R-:W-:-:S02]  /*dd30*/  ISETP.GE.AND P6, PT, R0, R179, PT ;  /* 0x000000b30000720c */ /* 0x000fc40003fc6270 */
[----:B------:R-:W-:Y:S01]  /*dd40*/  SHF.R.S32.HI R13, RZ, 0x1f, R12 ;  /* 0x0000001fff0d7819 */ /* 0x000fe2000001140c */
[----:B------:R-:W-:Y:S02]  /*dd50*/  IMAD R0, R5, UR4, RZ ;  /* 0x0000000405007c24 */ /* 0x000fe4000f8e02ff */
[----:B------:R-:W-:Y:S02]  /*dd60*/  VIADD R14, R12, 0x60 ;  /* 0x000000600c0e7836 */ /* 0x000fe40000000000 */
        /* <DEDUP_REMOVED lines=16> */
[----:B------:R1:W-:Y:S04]  /*de70*/  @!P1 STG.E.128 desc[UR20][R2.64], R20 ;  /* 0x0000001402009986 */ /* 0x0003e8000c101d14 */
[----:B---3--:R1:W-:Y:S02]  /*de80*/  @!P0 STG.E.128 desc[UR20][R2.64+0x80], R16 ;  /* 0x0000801002008986 */ /* 0x0083e4000c101d14 */
.L_x_2145:
[----:B------:R-:W-:Y:S05]  /*de90*/  BSYNC B0 ;  /* 0x0000000000007941 */ /* 0x000fea0003800000 */
.L_x_2144:
[----:B------:R-:W-:Y:S01]  /*dea0*/  ISETP.GE.AND P5, PT, R14, R179, PT ;  /* 0x000000b30e00720c */ /* 0x000fe20003fa6270 */
[----:B-1----:R-:W-:Y:S01]  /*deb0*/  VIADD R20, R12, 0x70 ;  /* 0x000000700c147836 */ /* 0x002fe20000000000 */
[----:B---3--:R1:W2:Y:S01]  /*dec0*/  LDS.128 R16, [R210+0x800] ;  /* 0x00080000d2107984 */ /* 0x0082a20000000c00 */
[----:B------:R-:W-:Y:S01]  /*ded0*/  ISETP.NE.AND P0, PT, R25, RZ, PT ;  /* 0x000000ff1900720c */ /* 0x000fe20003f05270 */
[----:B------:R-:W-:Y:S02]  /*dee0*/  BSSY B0, `(.L_x_2146) ;  /* 0x0000014000007945 */ /* 0x000fe40003800000 */
[----:B------:R1:W3:Y:S10]  /*def0*/  LDS.128 R12, [R210+0x4800] ;  /* 0x00480000d20c7984 */ /* 0x0002f40000000c00 */
        /* <DEDUP_REMOVED lines=17> */
[----:B---3--:R4:W-:Y:S02]  /*e010*/  @!P0 STG.E.128 desc[UR20][R2.64+0x80], R12 ;  /* 0x0000800c02008986 */ /* 0x0089e4000c101d14 */
.L_x_2147:
[----:B------:R-:W-:Y:S05]  /*e020*/  BSYNC B0 ;  /* 0x0000000000007941 */ /* 0x000fea0003800000 */
.L_x_2146:
[----:B--2-4-:R2:W4:Y:S01]  /*e030*/  LDS.128 R16, [R210+0x1000] ;  /* 0x00100000d2107984 */ /* 0x0145220000000c00 */
[----:B------:R-:W-:Y:S01]  /*e040*/  ISETP.NE.AND P0, PT, R26, RZ, PT ;  /* 0x000000ff1a00720c */ /* 0x000fe20003f05270 */
[----:B------:R-:W-:Y:S01]  /*e050*/  BSSY B0, `(.L_x_2148) ;  /* 0x0000015000007945 */ /* 0x000fe20003800000 */
[----:B------:R-:W-:Y:S01]  /*e060*/  ISETP.GE.AND P4, PT, R20, R179, PT ;  /* 0x000000b31400720c */ /* 0x000fe20003f86270 */
        /* <DEDUP_REMOVED lines=18> */
[----:B---3--:R4:W-:Y:S02]  /*e190*/  @!P0 STG.E.128 desc[UR20][R2.64+0x80], R12 ;  /* 0x0000800c02008986 */ /* 0x0089e4000c101d14 */
.L_x_2149:
[----:B------:R-:W-:Y:S05]  /*e1a0*/  BSYNC B0 ;  /* 0x0000000000007941 */ /* 0x000fea0003800000 */
.L_x_2148:
[----:B----4-:R4:W1:Y:S01]  /*e1b0*/  LDS.128 R16, [R210+0x1800] ;  /* 0x00180000d2107984 */ /* 0x0108620000000c00 */
[----:B------:R-:W-:Y:S01]  /*e1c0*/  ISETP.NE.AND P0, PT, R27, RZ, PT ;  /* 0x000000ff1b00720c */ /* 0x000fe20003f05270 */
[----:B------:R-:W-:Y:S02]  /*e1d0*/  BSSY B0, `(.L_x_2150) ;  /* 0x0000014000007945 */ /* 0x000fe40003800000 */
[----:B---3--:R4:W3:Y:S10]  /*e1e0*/  LDS.128 R12, [R210+0x5800] ;  /* 0x00580000d20c7984 */ /* 0x0088f40000000c00 */
        /* <DEDUP_REMOVED lines=18> */
.L_x_2151:
[----:B------:R-:W-:Y:S05]  /*e310*/  BSYNC B0 ;  /* 0x0000000000007941 */ /* 0x000fea0003800000 */
.L_x_2150:
        /* <DEDUP_REMOVED lines=21> */
.L_x_2153:
[----:B------:R-:W-:Y:S05]  /*e470*/  BSYNC B0 ;  /* 0x0000000000007941 */ /* 0x000fea0003800000 */
.L_x_2152:
        /* <DEDUP_REMOVED lines=21> */
.L_x_2155:
[----:B------:R-:W-:Y:S05]  /*e5d0*/  BSYNC B0 ;  /* 0x0000000000007941 */ /* 0x000fea0003800000 */
.L_x_2154:
        /* <DEDUP_REMOVED lines=21> */
.L_x_2157:
[----:B------:R-:W-:Y:S05]  /*e730*/  BSYNC B0 ;  /* 0x0000000000007941 */ /* 0x000fea0003800000 */
.L_x_2156:
        /* <DEDUP_REMOVED lines=21> */
.L_x_2106:
[----:B------:R-:W2:Y:S01]  /*e890*/  LDL R31, [R1+0x9c] ;  /* 0x00009c00011f7983 */ /* 0x000ea20000100800 */
[----:B------:R-:W1:Y:S01]  /*e8a0*/  LDC.U8 R9, c[0x0][0x3d9] ;  /* 0x0000f640ff097b82 */ /* 0x000e620000000000 */
[----:B------:R-:W-:-:S07]  /*e8b0*/  LEA.HI R12, R18, R104, RZ, 0x3 ;  /* 0x00000068120c7211 */ /* 0x000fce00078f18ff */
[----:B------:R-:W3:Y:S01]  /*e8c0*/  LDC.U8 R13, c[0x0][0x3d8] ;  /* 0x0000f600ff0d7b82 */ /* 0x000ee20000000000 */
[----:B-1----:R-:W-:Y:S02]  /*e8d0*/  ISETP.NE.AND P1, PT, R9, RZ, PT ;  /* 0x000000ff0900720c */ /* 0x002fe40003f25270 */
[----:B---3--:R-:W-:-:S04]  /*e8e0*/  ISETP.NE.AND P2, PT, R13, RZ, PT ;  /* 0x000000ff0d00720c */ /* 0x008fc80003f45270 */
[----:B------:R-:W-:-:S07]  /*e8f0*/  ISETP.EQ.AND P5, PT, R9, RZ, P2 ;  /* 0x000000ff0900720c */ /* 0x000fce00017a2270 */
[----:B------:R-:W1:Y:S01]  /*e900*/  @P1 LDC.64 R10, c[0x0][0x2c0] ;  /* 0x0000b000ff0a1b82 */ /* 0x000e620000000a00 */
[----:B------:R-:W-:-:S07]  /*e910*/  @P1 MOV R18, 0x1 ;  /* 0x0000000100121802 */ /* 0x000fce0000000f00 */
[----:B------:R-:W3:Y:S01]  /*e920*/  @P1 LDC R20, c[0x0][0x2c0] ;  /* 0x0000b000ff141b82 */ /* 0x000ee20000000800 */
[----:B-1----:R-:W-:Y:S01]  /*e930*/  @P1 IMAD R19, R11, R10, RZ ;  /* 0x0000000a0b131224 */ /* 0x002fe200078e02ff */
[----:B--2---:R-:W-:-:S13]  /*e940*/  ISETP.NE.AND P0, PT, R31, -0x1, PT ;  /* 0xffffffff1f00780c */ /* 0x004fda0003f05270 */
[----:B------:R-:W1:Y:S01]  /*e950*/  @!P0 LDC.64 R4, c[0x0][0x290] ;  /* 0x0000a400ff048b82 */ /* 0x000e620000000a00 */
[----:B------:R-:W-:-:S07]  /*e960*/  @!P0 SHF.R.S32.HI R0, RZ, 0x1f, R105 ;  /* 0x0000001fff008819 */ /* 0x000fce0000011469 */
[----:B------:R-:W2:Y:S01]  /*e970*/  @P0 LDC.64 R6, c[0x0][0x298] ;  /* 0x0000a600ff060b82 */ /* 0x000ea20000000a00 */
[----:B-1----:R-:W-:-:S04]  /*e980*/  @!P0 IMAD R0, R0, R4, RZ ;  /* 0x0000000400008224 */ /* 0x002fc800078e02ff */
[C---:B------:R-:W-:Y:S01]  /*e990*/  @!P0 IMAD R8, R105.reuse, R5, R0 ;  /* 0x0000000569088224 */ /* 0x040fe200078e0200 */
[----:B------:R-:W-:Y:S01]  /*e9a0*/  LOP3.LUT R0, R12, 0xfffffff8, RZ, 0xc0, !PT ;  /* 0xfffffff80c007812 */ /* 0x000fe200078ec0ff */
[----:B------:R-:W-:-:S04]  /*e9b0*/  @!P0 IMAD.WIDE.U32 R4, R105, R4, RZ ;  /* 0x0000000469048225 */ /* 0x000fc800078e00ff */
[----:B--2---:R-:W-:Y:S01]  /*e9c0*/  @P0 IMAD.WIDE.U32 R2, R31, R6, RZ ;  /* 0x000000061f020225 */ /* 0x004fe200078e00ff */
[----:B------:R-:W-:-:S03]  /*e9d0*/  @!P0 MOV R2, R4 ;  /* 0x0000000400028202 */ /* 0x000fc60000000f00 */
[----:B------:R-:W-:Y:S02]  /*e9e0*/  @P0 IMAD R7, R31, R7, R3 ;  /* 0x000000071f070224 */ /* 0x000fe400078e0203 */
[----:B------:R-:W-:Y:S02]  /*e9f0*/  IMAD.IADD R0, R104, 0x1, -R0 ;  /* 0x0000000168007824 */ /* 0x000fe400078e0a00 */
[----:B------:R-:W-:Y:S01]  /*ea00*/  @!P0 IMAD.IADD R7, R5, 0x1, R8 ;  /* 0x0000000105078824 */ /* 0x000fe200078e0208 */
[----:B---3--:R-:W-:Y:S06]  /*ea10*/  @P1 BRA `(.L_x_2158) ;  /* 0x0000000000181947 */ /* 0x008fec0003800000 */
[----:B------:R-:W1:Y:S01]  /*ea20*/  LDC R19, c[0x0][0x2c4] ;  /* 0x0000b100ff137b82 */ /* 0x000e620000000800 */
[----:B------:R-:W-:Y:S02]  /*ea30*/  ISETP.NE.AND P0, PT, R13, RZ, PT ;  /* 0x000000ff0d00720c */ /* 0x000fe40003f05270 */
[----:B------:R-:W-:-:S05]  /*ea40*/  MOV R20, 0x1 ;  /* 0x0000000100147802 */ /* 0x000fca0000000f00 */
[----:B------:R-:W2:Y:S08]  /*ea50*/  LDC R18, c[0x0][0x270] ;  /* 0x00009c00ff127b82 */ /* 0x000eb00000000800 */
[----:B-1----:R-:W2:Y:S02]  /*ea60*/  @P0 LDC R19, c[0x0][0x2e4] ;  /* 0x0000b900ff130b82 */ /* 0x002ea40000000800 */
[----:B--2---:R-:W-:-:S07]  /*ea70*/  IMAD R18, R19, R18, RZ ;  /* 0x0000001213127224 */ /* 0x004fce00078e02ff */
.L_x_2158:
[----:B------:R-:W1:Y:S01]  /*ea80*/  S2R R4, SR_CTAID.X ;  /* 0x0000000000047919 */ /* 0x000e620000002500 */
[----:B------:R-:W-:Y:S01]  /*ea90*/  IMAD.IADD R16, R240, 0x1, -R106 ;  /* 0x00000001f0107824 */ /* 0x000fe200078e0a6a */
[----:B------:R-:W2:Y:S01]  /*eaa0*/  @P5 LDC R21, c[0x0][0x2c4] ;  /* 0x0000b100ff155b82 */ /* 0x000ea20000000800 */
[----:B------:R-:W-:Y:S01]  /*eab0*/  SHF.R.S32.HI R12, RZ, 0x3, R12 ;  /* 0x00000003ff0c7819 */ /* 0x000fe2000001140c */
[C---:B------:R-:W-:Y:S01]  /*eac0*/  IMAD.SHL.U32 R17, R0.reuse, 0x8, RZ ;  /* 0x0000000800117824 */ /* 0x040fe200078e00ff */
[----:B------:R-:W-:Y:S01]  /*ead0*/  ISETP.NE.AND P6, PT, R0, RZ, PT ;  /* 0x000000ff0000720c */ /* 0x000fe20003fc5270 */
[----:B------:R-:W-:Y:S01]  /*eae0*/  ULDC.64 UR4, c[0x0][0x2a0] ;  /* 0x0000a80000047ab9 */ /* 0x000fe20000000a00 */
[C---:B------:R-:W-:Y:S01]  /*eaf0*/  ISETP.GE.AND P1, PT, R12.reuse, R16, PT ;  /* 0x000000100c00720c */ /* 0x040fe20003f26270 */
[C---:B------:R-:W-:Y:S01]  /*eb00*/  VIADD R27, R12.reuse, 0x10 ;  /* 0x000000100c1b7836 */ /* 0x040fe20000000000 */
[----:B------:R-:W-:Y:S01]  /*eb10*/  SHF.R.S32.HI R0, RZ, 0x1f, R64 ;  /* 0x0000001fff007819 */ /* 0x000fe20000011440 */
[----:B------:R-:W-:Y:S01]  /*eb20*/  BSSY B0, `(.L_x_2159) ;  /* 0x000001d000007945 */ /* 0x000fe20003800000 */
[C---:B------:R-:W-:Y:S01]  /*eb30*/  IADD3 R2, P0, R17.reuse, R2, RZ ;  /* 0x0000000211027210 */ /* 0x040fe20007f1e0ff */
[----:B------:R-:W-:Y:S01]  /*eb40*/  VIADD R29, R12, 0x30 ;  /* 0x000000300c1d7836 */ /* 0x000fe20000000000 */
[----:B------:R-:W-:Y:S01]  /*eb50*/  SHF.R.S32.HI R13, RZ, 0x1f, R12 ;  /* 0x0000001fff0d7819 */ /* 0x000fe2000001140c */
[----:B------:R-:W-:Y:S01]  /*eb60*/  IMAD R0, R0, UR4, RZ ;  /* 0x0000000400007c24 */ /* 0x000fe2000f8e02ff */
[C---:B------:R-:W-:Y:S01]  /*eb70*/  LEA.HI.X.SX32 R3, R17.reuse, R7, 0x1, P0 ;  /* 0x0000000711037211 */ /* 0x040fe200000f0eff */
[----:B------:R-:W-:Y:S01]  /*eb80*/  VIADD R24, R17, 0x40 ;  /* 0x0000004011187836 */ /* 0x000fe20000000000 */
[----:B------:R-:W-:Y:S01]  /*eb90*/  IADD3 R30, R12, 0x20, RZ ;  /* 0x000000200c1e7810 */ /* 0x000fe20007ffe0ff */
[C---:B------:R-:W-:Y:S01]  /*eba0*/  IMAD R10, R64.reuse, UR5, R0 ;  /* 0x00000005400a7c24 */ /* 0x040fe2000f8e0200 */
[-C--:B------:R-:W-:Y:S01]  /*ebb0*/  ISETP.GE.AND P3, PT, R27, R16.reuse, PT ;  /* 0x000000101b00720c */ /* 0x080fe20003f66270 */
[----:B------:R-:W-:Y:S01]  /*ebc0*/  IMAD.WIDE.U32 R14, R64, UR4, R2 ;  /* 0x00000004400e7c25 */ /* 0x000fe2000f8e0002 */
[----:B------:R-:W-:-:S04]  /*ebd0*/  ISETP.GE.AND P4, PT, R30, R16, PT ;  /* 0x000000101e00720c */ /* 0x000fc80003f86270 */
[----:B------:R-:W-:Y:S01]  /*ebe0*/  IADD3 R11, R10, R15, RZ ;  /* 0x0000000f0a0b7210 */ /* 0x000fe20007ffe0ff */
[----:B-1----:R-:W-:Y:S01]  /*ebf0*/  IMAD.WIDE R6, R4, 0x80, R12 ;  /* 0x0000008004067825 */ /* 0x002fe200078e020c */
        /* <DEDUP_REMOVED lines=15> */
.L_x_2160:
[----:B------:R-:W-:Y:S05]  /*ecf0*/  BSYNC B0 ;  /* 0x0000000000007941 */ /* 0x000fea0003800000 */
.L_x_2159:
[----:B------:R-:W-:Y:S01]  /*ed00*/  ISETP.GE.AND P0, PT, R29, R16, PT ;  /* 0x000000101d00720c */ /* 0x000fe20003f06270 */
[----:B------:R-:W-:Y:S01]  /*ed10*/  BSSY B0, `(.L_x_2161) ;  /* 0x0000015000007945 */ /* 0x000fe20003800000 */
[----:B------:R-:W-:Y:S02]  /*ed20*/  VIADD R28, R12, 0x40 ;  /* 0x000000400c1c7836 */ /* 0x000fe40000000000 */
[----:B------:R-:W-:Y:S01]  /*ed30*/  P2R R8, PR, RZ, 0x1 ;  /* 0x00000001ff087803 */ /* 0x000fe20000000000 */
[----:B------:R-:W-:Y:S08]  /*ed40*/  @P3 BRA `(.L_x_2162) ;  /* 0x0000000000443947 */ /* 0x000ff00003800000 */
        /* <DEDUP_REMOVED lines=17> */
.L_x_2162:
[----:B------:R-:W-:Y:S05]  /*ee60*/  BSYNC B0 ;  /* 0x0000000000007941 */ /* 0x000fea0003800000 */
.L_x_2161:
        /* <DEDUP_REMOVED lines=10> */
[----:B-1-3--:R-:W-:Y:S01]  /*ef10*/  IMAD.X R2, RZ, RZ, R7, P0 ;  /* 0x000000ffff027224 */ /* 0x00afe200000e0607 */
        /* <DEDUP_REMOVED lines=11> */
.L_x_2164:
[----:B------:R-:W-:Y:S05]  /*efd0*/  BSYNC B0 ;  /* 0x0000000000007941 */ /* 0x000fea0003800000 */
.L_x_2163:
[----:B------:R-:W-:Y:S01]  /*efe0*/  ISETP.NE.AND P0, PT, R8, RZ, PT ;  /* 0x000000ff0800720c */ /* 0x000fe20003f05270 */
[----:B------:R-:W-:Y:S01]  /*eff0*/  BSSY B0, `(.L_x_2165) ;  /* 0x0000015000007945 */ /* 0x000fe20003800000 */
[----:B------:R-:W-:-:S04]  /*f000*/  ISETP.GE.AND P1, PT, R26, R16, PT ;  /* 0x000000101a00720c */ /* 0x000fc80003f26270 */
[----:B------:R-:W-:-:S07]  /*f010*/  P2R R8, PR, RZ, 0x2 ;  /* 0x00000002ff087803 */ /* 0x000fce0000000000 */
[----:B------:R-:W-:Y:S05]  /*f020*/  @P0 BRA `(.L_x_2166) ;  /* 0x0000000000440947 */ /* 0x000fea0003800000 */
[----:B------:R-:W-:Y:S01]  /*f030*/  IADD3 R0, P0, R6, 0x30, RZ ;  /* 0x0000003006007810 */ /* 0x000fe20007f1e0ff */
[----:B------:R-:W-:Y:S01]  /*f040*/  ULDC.64 UR4, c[0x0][0x298] ;  /* 0x0000a60000047ab9 */ /* 0x000fe20000000a00 */
[----:B------:R-:W-:Y:S01]  /*f050*/  MOV R5, R11 ;  /* 0x0000000b00057202 */ /* 0x000fe20000000f00 */
[----:B------:R-:W-:Y:S01]  /*f060*/  IMAD.MOV.U32 R4, RZ, RZ, R14 ;  /* 0x000000ffff047224 */ /* 0x000fe200078e000e */
[----:B------:R-:W-:Y:S01]  /*f070*/  ULDC UR6, c[0x0][0x2d0] ;  /* 0x0000b40000067ab9 */ /* 0x000fe20000000800 */
[----:B-1-34-:R-:W-:Y:S01]  /*f080*/  IMAD.X R2, RZ, RZ, R7, P0 ;  /* 0x000000ffff027224 */ /* 0x01afe200000e0607 */
        /* <DEDUP_REMOVED lines=11> */
.L_x_2166:
[----:B------:R-:W-:Y:S05]  /*f140*/  BSYNC B0 ;  /* 0x0000000000007941 */ /* 0x000fea0003800000 */
.L_x_2165:
[----:B------:R-:W-:Y:S01]  /*f150*/  ISETP.NE.AND P0, PT, R9, RZ, PT ;  /* 0x000000ff0900720c */ /* 0x000fe20003f05270 */
[----:B------:R-:W-:Y:S01]  /*f160*/  BSSY B0, `(.L_x_2167) ;  /* 0x0000016000007945 */ /* 0x000fe20003800000 */
[----:B------:R-:W-:Y:S01]  /*f170*/  ISETP.NE.OR P3, PT, R31, -0x1, !P5 ;  /* 0xffffffff1f00780c */ /* 0x000fe20006f65670 */
[C---:B------:R-:W-:Y:S02]  /*f180*/  VIADD R22, R12.reuse, 0x60 ;  /* 0x000000600c167836 */ /* 0x040fe40000000000 */
[----:B------:R-:W-:-:S08]  /*f190*/  VIADD R25, R12, 0x70 ;  /* 0x000000700c197836 */ /* 0x000fd00000000000 */
        /* <DEDUP_REMOVED lines=18> */
.L_x_2168:
[----:B------:R-:W-:Y:S05]  /*f2c0*/  BSYNC B0 ;  /* 0x0000000000007941 */ /* 0x000fea0003800000 */
.L_x_2167:
[----:B--2---:R-:W-:Y:S01]  /*f2d0*/  @!P3 IMAD R31, R105, R21, RZ ;  /* 0x00000015691fb224 */ /* 0x004fe200078e02ff */
[----:B------:R-:W-:Y:S01]  /*f2e0*/  ISETP.NE.AND P0, PT, R8, RZ, PT ;  /* 0x000000ff0800720c */ /* 0x000fe20003f05270 */
[----:B------:R-:W-:Y:S01]  /*f2f0*/  BSSY B0, `(.L_x_2169) ;  /* 0x0000018000007945 */ /* 0x000fe20003800000 */
[----:B------:R-:W-:Y:S01]  /*f300*/  ISETP.GE.AND P1, PT, R25, R16, PT ;  /* 0x000000101900720c */ /* 0x000fe20003f26270 */
[----:B------:R-:W-:Y:S01]  /*f310*/  IMAD R8, R105, R18, RZ ;  /* 0x0000001269087224 */ /* 0x000fe200078e02ff */
[----:B------:R2:W-:Y:S01]  /*f320*/  @!P3 STL [R1+0x9c], R31 ;  /* 0x00009c1f0100b387 */ /* 0x0005e20000100800 */
[----:B------:R-:W-:Y:S02]  /*f330*/  ISETP.GE.AND P4, PT, R22, R16, PT ;  /* 0x000000101600720c */ /* 0x000fe40003f86270 */
[----:B------:R-:W-:-:S06]  /*f340*/  P2R R21, PR, RZ, 0x2 ;  /* 0x00000002ff157803 */ /* 0x000fcc0000000000 */
        /* <DEDUP_REMOVED lines=18> */
.L_x_2170:
[----:B------:R-:W-:Y:S05]  /*f470*/  BSYNC B0 ;  /* 0x0000000000007941 */ /* 0x000fea0003800000 */
.L_x_2169:
[----:B------:R-:W-:Y:S01]  /*f480*/  SEL R0, R8, RZ, !P5 ;  /* 0x000000ff08007207 */ /* 0x000fe20006800000 */
[----:B------:R-:W-:Y:S01]  /*f490*/  BSSY B0, `(.L_x_2171) ;  /* 0x000001b000007945 */ /* 0x000fe20003800000 */
[-C--:B------:R-:W-:Y:S02]  /*f4a0*/  ISETP.GE.OR P0, PT, R27, R16.reuse, P6 ;  /* 0x000000101b00720c */ /* 0x080fe40003706670 */
[----:B-1-34-:R-:W-:Y:S02]  /*f4b0*/  @!P5 CS2R R2, SRZ ;  /* 0x000000000002d805 */ /* 0x01afe4000001ff00 */
[----:B------:R-:W-:Y:S01]  /*f4c0*/  ISETP.GE.OR P3, PT, R12, R16, P6 ;  /* 0x000000100c00720c */ /* 0x000fe20003766670 */
[----:B------:R-:W-:Y:S01]  /*f4d0*/  IMAD R19, R64, R19, R0 ;  /* 0x0000001340137224 */ /* 0x000fe200078e0200 */
[----:B------:R-:W-:Y:S01]  /*f4e0*/  P2R R23, PR, RZ, 0x1 ;  /* 0x00000001ff177803 */ /* 0x000fe20000000000 */
[----:B------:R-:W-:Y:S01]  /*f4f0*/  IMAD R18, R106, R20, RZ ;  /* 0x000000146a127224 */ /* 0x000fe200078e02ff */
[--C-:B------:R-:W-:Y:S01]  /*f500*/  @P5 SHF.R.S32.HI R3, RZ, 0x1f, R31.reuse ;  /* 0x0000001fff035819 */ /* 0x100fe2000001141f */
[----:B------:R-:W-:Y:S01]  /*f510*/  @P5 IMAD.MOV.U32 R2, RZ, RZ, R31 ;  /* 0x000000ffff025224 */ /* 0x000fe200078e001f */
[----:B------:R-:W-:Y:S07]  /*f520*/  @P4 BRA `(.L_x_2172) ;  /* 0x0000000000444947 */ /* 0x000fee0003800000 */
        /* <DEDUP_REMOVED lines=17> */
.L_x_2172:
[----:B------:R-:W-:Y:S05]  /*f640*/  BSYNC B0 ;  /* 0x0000000000007941 */ /* 0x000fea0003800000 */
.L_x_2171:
        /* <DEDUP_REMOVED lines=15> */
[----:B-1----:R-:W-:Y:S01]  /*f740*/  IMAD.WIDE.U32 R4, R0, UR4, R2 ;  /* 0x0000000400047c25 */ /* 0x002fe2000f8e0002 */
        /* <DEDUP_REMOVED lines=9> */
.L_x_2174:
[----:B------:R-:W-:Y:S05]  /*f7e0*/  BSYNC B0 ;  /* 0x0000000000007941 */ /* 0x000fea0003800000 */
.L_x_2173:
[----:B------:R-:W-:Y:S04]  /*f7f0*/  BSSY B0, `(.L_x_2175) ;  /* 0x000000a000007945 */ /* 0x000fe80003800000 */
[----:B------:R-:W-:Y:S05]  /*f800*/  @P3 BRA `(.L_x_2176) ;  /* 0x0000000000203947 */ /* 0x000fea0003800000 */
[----:B------:R-:W-:Y:S01]  /*f810*/  IMAD R0, R12, R20, RZ ;  /* 0x000000140c007224 */ /* 0x000fe200078e02ff */
[----:B------:R-:W-:-:S04]  /*f820*/  ULDC.64 UR4, c[0x0][0x2b0] ;  /* 0x0000ac0000047ab9 */ /* 0x000fc80000000a00 */
[----:B---3--:R-:W-:-:S04]  /*f830*/  IADD3 R3, P0, R0, R9, RZ ;  /* 0x0000000900037210 */ /* 0x008fc80007f1e0ff */
[----:B------:R-:W-:Y:S02]  /*f840*/  LEA.HI.X.SX32 R0, R0, R8, 0x1, P0 ;  /* 0x0000000800007211 */ /* 0x000fe400000f0eff */
[----:B------:R-:W-:-:S04]  /*f850*/  LEA R2, P0, R3, UR4, 0x2 ;  /* 0x0000000403027c11 */ /* 0x000fc8000f8010ff */
[----:B------:R-:W-:Y:S01]  /*f860*/  LEA.HI.X R3, R3, UR5, R0, 0x2, P0 ;  /* 0x0000000503037c11 */ /* 0x000fe200080f1400 */
[----:B------:R-:W-:-:S05]  /*f870*/  IMAD.MOV.U32 R0, RZ, RZ, 0x7f800000 ;  /* 0x7f800000ff007424 */ /* 0x000fca00078e00ff */
[----:B------:R4:W-:Y:S03]  /*f880*/  STG.E desc[UR20][R2.64], R0 ;  /* 0x0000000002007986 */ /* 0x0009e6000c101914 */
.L_x_2176:
[----:B------:R-:W-:Y:S05]  /*f890*/  BSYNC B0 ;  /* 0x0000000000007941 */ /* 0x000fea0003800000 */
.L_x_2175:
        /* <DEDUP_REMOVED lines=8> */
[----:B----4-:R-:W-:Y:S01]  /*f920*/  IMAD R0, R27, R20, RZ ;  /* 0x000000141b007224 */ /* 0x010fe200078e02ff */
[----:B------:R-:W-:-:S04]  /*f930*/  ULDC.64 UR4, c[0x0][0x2b0] ;  /* 0x0000ac0000047ab9 */ /* 0x000fc80000000a00 */
[----:B---3--:R-:W-:-:S04]  /*f940*/  IADD3 R3, P0, R0, R9, RZ ;  /* 0x0000000900037210 */ /* 0x008fc80007f1e0ff */
[----:B------:R-:W-:Y:S02]  /*f950*/  LEA.HI.X.SX32 R0, R0, R8, 0x1, P0 ;  /* 0x0000000800007211 */ /* 0x000fe400000f0eff */
[----:B------:R-:W-:-:S04]  /*f960*/  LEA R2, P0, R3, UR4, 0x2 ;  /* 0x0000000403027c11 */ /* 0x000fc8000f8010ff */
[----:B------:R-:W-:Y:S01]  /*f970*/  LEA.HI.X R3, R3, UR5, R0, 0x2, P0 ;  /* 0x0000000503037c11 */ /* 0x000fe200080f1400 */
[----:B------:R-:W-:-:S05]  /*f980*/  IMAD.MOV.U32 R0, RZ, RZ, 0x7f800000 ;  /* 0x7f800000ff007424 */ /* 0x000fca00078e00ff */
[----:B------:R3:W-:Y:S03]  /*f990*/  STG.E desc[UR20][R2.64], R0 ;  /* 0x0000000002007986 */ /* 0x0007e6000c101914 */
.L_x_2178:
[----:B------:R-:W-:Y:S05]  /*f9a0*/  BSYNC B0 ;  /* 0x0000000000007941 */ /* 0x000fea0003800000 */
.L_x_2177:
[----:B------:R-:W-:Y:S04]  /*f9b0*/  BSSY B0, `(.L_x_2179) ;  /* 0x000000a000007945 */ /* 0x000fe80003800000 */
[----:B------:R-:W-:Y:S05]  /*f9c0*/  @P5 BRA `(.L_x_2180) ;  /* 0x0000000000205947 */ /* 0x000fea0003800000 */
[----:B---34-:R-:W-:Y:S01]  /*f9d0*/  IMAD R0, R30, R20, RZ ;  /* 0x000000141e007224 */ /* 0x018fe200078e02ff */
[----:B------:R-:W-:-:S04]  /*f9e0*/  ULDC.64 UR4, c[0x0][0x2b0] ;  /* 0x0000ac0000047ab9 */ /* 0x000fc80000000a00 */
[----:B------:R-:W-:-:S04]  /*f9f0*/  IADD3 R3, P0, R0, R9, RZ ;  /* 0x0000000900037210 */ /* 0x000fc80007f1e0ff */
[----:B------:R-:W-:Y:S02]  /*fa00*/  LEA.HI.X.SX32 R0, R0, R8, 0x1, P0 ;  /* 0x0000000800007211 */ /* 0x000fe400000f0eff */
[----:B------:R-:W-:-:S04]  /*fa10*/  LEA R2, P0, R3, UR4, 0x2 ;  /* 0x0000000403027c11 */ /* 0x000fc8000f8010ff */
[----:B------:R-:W-:Y:S01]  /*fa20*/  LEA.HI.X R3, R3, UR5, R0, 0x2, P0 ;  /* 0x0000000503037c11 */ /* 0x000fe200080f1400 */
[----:B------:R-:W-:-:S05]  /*fa30*/  IMAD.MOV.U32 R0, RZ, RZ, 0x7f800000 ;  /* 0x7f800000ff007424 */ /* 0x000fca00078e00ff */
[----:B------:R3:W-:Y:S03]  /*fa40*/  STG.E desc[UR20][R2.64], R0 ;  /* 0x0000000002007986 */ /* 0x0007e6000c101914 */
.L_x_2180:
[----:B------:R-:W-:Y:S05]  /*fa50*/  BSYNC B0 ;  /* 0x0000000000007941 */ /* 0x000fea0003800000 */
.L_x_2179:
        /* <DEDUP_REMOVED lines=10> */
.L_x_2182:
[----:B------:R-:W-:Y:S05]  /*fb00*/  BSYNC B0 ;  /* 0x0000000000007941 */ /* 0x000fea0003800000 */
.L_x_2181:
        /* <DEDUP_REMOVED lines=10> */
.L_x_2184:
[----:B------:R-:W-:Y:S05]  /*fbb0*/  BSYNC B0 ;  /* 0x0000000000007941 */ /* 0x000fea0003800000 */
.L_x_2183:
        /* <DEDUP_REMOVED lines=10> */
.L_x_2186:
[----:B------:R-:W-:Y:S05]  /*fc60*/  BSYNC B0 ;  /* 0x0000000000007941 */ /* 0x000fea0003800000 */
.L_x_2185:
        /* <DEDUP_REMOVED lines=10> */
.L_x_2188:
[----:B------:R-:W-:Y:S05]  /*fd10*/  BSYNC B0 ;  /* 0x0000000000007941 */ /* 0x000fea0003800000 */
.L_x_2187:
[----:B------:R-:W-:Y:S05]  /*fd20*/  @P6 EXIT ;  /* 0x000000000000694d */ /* 0x000fea0003800000 */
[----:B---34-:R-:W-:Y:S01]  /*fd30*/  IMAD R0, R25, R20, RZ ;  /* 0x0000001419007224 */ /* 0x018fe200078e02ff */
        /* <DEDUP_REMOVED lines=8> */
.L_x_2189:
        /* <DEDUP_REMOVED lines=12> */
.L_x_2945:


//--------------------- .text._ZN5flash16flash_fwd_kernelI23Flash_fwd_kernel_traitsILi128ELi128ELi32ELi4ELb0ELb0EN7cutlass6half_tE19Flash_kernel_traitsILi128ELi128ELi32ELi4ES3_EELb0ELb0ELb0ELb1ELb0ELb0ELb1ELb0EEEvNS_16Flash_fwd_paramsE --------------------------
	.section	.text._ZN5flash16flash_fwd_kernelI23Flash_fwd_kernel_traitsILi128ELi128ELi32ELi4ELb0ELb0EN7cutlass6half_tE19Flash_kernel_traitsILi128ELi128ELi32ELi4ES3_EELb0ELb0ELb0ELb1ELb0ELb0ELb1ELb0EEEvNS_16Flash_fwd_paramsE,"ax",@progbits
	.align	128
        .global         _ZN5flash16flash_fwd_kernelI23Flash_fwd_kernel_traitsILi128ELi128ELi32ELi4ELb0ELb0EN7cutlass6half_tE19Flash_kernel_traitsILi128ELi128ELi32ELi4ES3_EELb0ELb0ELb0ELb1ELb0ELb0ELb1ELb0EEEvNS_16Flash_fwd_paramsE
        .type           _ZN5flash16flash_fwd_kernelI23Flash_fwd_kernel_traitsILi128ELi128ELi32ELi4ELb0ELb0EN7cutlass6half_tE19Flash_kernel_traitsILi128ELi128ELi32ELi4ES3_EELb0ELb0ELb0ELb1ELb0ELb0ELb1ELb0EEEvNS_16Flash_fwd_paramsE,@function
        .size           _ZN5flash16flash_fwd_kernelI23Flash_fwd_kernel_traitsILi128ELi128ELi32ELi4ELb0ELb0EN7cutlass6half_tE19Flash_kernel_traitsILi128ELi128ELi32ELi4ES3_EELb0ELb0ELb0ELb1ELb0ELb0ELb1ELb0EEEvNS_16Flash_fwd_paramsE,(.L_x_2946 - _ZN5flash16flash_fwd_kernelI23Flash_fwd_kernel_traitsILi128ELi128ELi32ELi4ELb0ELb0EN7cutlass6half_tE19Flash_kernel_traitsILi128ELi128ELi32ELi4ES3_EELb0ELb0ELb0ELb1ELb0ELb0ELb1ELb0EEEvNS_16Flash_fwd_paramsE)
        .other          _ZN5flash16flash_fwd_kernelI23Flash_fwd_kernel_traitsILi128ELi128ELi32ELi4ELb0ELb0EN7cutlass6half_tE19Flash_kernel_traitsILi128ELi128ELi32ELi4ES3_EELb0ELb0ELb0ELb1ELb0ELb0ELb1ELb0EEEvNS_16Flash_fwd_paramsE,@"STO_CUDA_ENTRY STV_DEFAULT"
_ZN5flash16flash_fwd_kernelI23Flash_fwd_kernel_traitsILi128ELi128ELi32ELi4ELb0ELb0EN7cutlass6half_tE19Flash_kernel_traitsILi128ELi128ELi32ELi4ES3_EELb0ELb0ELb0ELb1ELb0ELb0ELb1ELb0EEEvNS_16Flash_fwd_paramsE:
.text._ZN5flash16flash_fwd_kernelI23Flash_fwd_kernel_traitsILi128ELi128ELi32ELi4ELb0ELb0EN7cutlass6half_tE19Flash_kernel_traitsILi128ELi128ELi32ELi4ES3_EELb0ELb0ELb0ELb1ELb0ELb0ELb1ELb0EEEvNS_16Flash_fwd_paramsE:
        /* <DEDUP_REMOVED lines=40> */
.L_x_2190:
[----:B-1----:R-:W1:Y:S02]  /*0280*/  LDC R4, c[0x0][0x2c8] ;  /* 0x0000b200ff047b82 */ /* 0x002e640000000800 */
.L_x_2191:
        /* <DEDUP_REMOVED lines=112> */
.L_x_2193:
        /* <DEDUP_REMOVED lines=14> */
.L_x_2194:
        /* <DEDUP_REMOVED lines=78> */
.L_x_2196:
[----:B------:R-:W-:Y:S05]  /*0f50*/  BSYNC B0 ;  /* 0x0000000000007941 */ /* 0x000fea0003800000 */
.L_x_2195:
        /* <DEDUP_REMOVED lines=33> */
.L_x_2198:
[----:B------:R-:W-:Y:S05]  /*1170*/  BSYNC B0 ;  /* 0x0000000000007941 */ /* 0x000fea0003800000 */
.L_x_2197:
        /* <DEDUP_REMOVED lines=34> */
.L_x_2200:
[----:B------:R-:W-:Y:S05]  /*13a0*/  BSYNC B0 ;  /* 0x0000000000007941 */ /* 0x000fea0003800000 */
.L_x_2199:
        /* <DEDUP_REMOVED lines=35> */
.L_x_2202:
[----:B------:R-:W-:Y:S05]  /*15e0*/  BSYNC B0 ;  /* 0x0000000000007941 */ /* 0x000fea0003800000 */
.L_x_2201:
[----:B------:R-:W-:Y:S01]  /*15f0*/  LEA.HI.SX32 R92, R232, 0xffffffff, 0x1b ;  /* 0xffffffffe85c7811 */ /* 0x000fe200078fdaff */
[----:B------:R-:W-:Y:S01]  /*1600*/  BSSY B0, `(.L_x_2203) ;  /* 0x0000022000007945 */ /* 0x000fe20003800000 */
[----:B------:R-:W-:Y:S02]  /*1610*/  ISETP.GE.AND P0, PT, R5, R39, PT ;  /* 0x000000270500720c */ /* 0x000fe40003f06270 */
[----:B------:R-:W-:Y:S01]  /*1620*/  SHF.R.S32.HI R18, RZ, 0x4, R24 ;  /* 0x00000004ff127819 */ /* 0x000fe20000011418 */
        /* <DEDUP_REMOVED lines=31> */
.L_x_2204:
[----:B------:R-:W-:Y:S05]  /*1820*/  BSYNC B0 ;  /* 0x0000000000007941 */ /* 0x000fea0003800000 */
.L_x_2203:
[----:B------:R-:W-:Y:S01]  /*1830*/  LEA.HI R0, R24, R18, RZ, 0x1 ;  /* 0x0000001218007211 */ /* 0x000fe200078f08ff */
[----:B------:R-:W-:Y:S01]  /*1840*/  BSSY B0, `(.L_x_2205) ;  /* 0x0000021000007945 */ /* 0x000fe20003800000 */
[----:B------:R-:W-:Y:S02]  /*1850*/  ISETP.GE.AND P1, PT, R12, R19, PT ;  /* 0x000000130c00720c */ /* 0x000fe40003f26270 */
[----:B------:R-:W-:Y:S01]  /*1860*/  LOP3.LUT R5, R0, 0xfffffffe, RZ, 0xc0, !PT ;  /* 0xfffffffe00057812 */ /* 0x000fe200078ec0ff */
        /* <DEDUP_REMOVED lines=30> */
.L_x_2206:
[----:B------:R-:W-:Y:S05]  /*1a50*/  BSYNC B0 ;  /* 0x0000000000007941 */ /* 0x000fea0003800000 */
.L_x_2205:
[----:B------:R-:W-:Y:S01]  /*1a60*/  IMAD.SHL.U32 R0, R32, 0x40, RZ ;  /* 0x0000004020007824 */ /* 0x000fe200078e00ff */
[----:B------:R-:W-:Y:S01]  /*1a70*/  BSSY B0, `(.L_x_2207) ;  /* 0x0000023000007945 */ /* 0x000fe20003800000 */
[C---:B------:R-:W-:Y:S01]  /*1a80*/  ISETP.GE.AND P2, PT, R12.reuse, R19, PT ;  /* 0x000000130c00720c */ /* 0x040fe20003f46270 */
[----:B------:R-:W-:Y:S01]  /*1a90*/  IMAD.SHL.U32 R12, R12, 0x8, RZ ;  /* 0x000000080c0c7824 */ /* 0x000fe200078e00ff */
[----:B------:R-:W-:Y:S02]  /*1aa0*/  IADD3 R24, R18, -R5, RZ ;  /* 0x8000000512187210 */ /* 0x000fe40007ffe0ff */
[----:B------:R-:W-:Y:S01]  /*1ab0*/  LOP3.LUT R5, R0, 0x1c0, RZ, 0xc0, !PT ;  /* 0x000001c000057812 */ /* 0x000fe200078ec0ff */
        /* <DEDUP_REMOVED lines=30> */
.L_x_2208:
[----:B------:R-:W-:Y:S05]  /*1ca0*/  BSYNC B0 ;  /* 0x0000000000007941 */ /* 0x000fea0003800000 */
.L_x_2207:
[----:B------:R-:W-:Y:S01]  /*1cb0*/  IMAD.IADD R121, R43, 0x1, R25 ;  /* 0x000000012b797824 */ /* 0x000fe200078e0219 */
[C---:B------:R-:W-:Y:S01]  /*1cc0*/  SHF.L.U64.HI R114, R22.reuse, 0x5, R23 ;  /* 0x0000000516727819 */ /* 0x040fe20000010217 */
[----:B------:R-:W-:Y:S01]  /*1cd0*/  IMAD.MOV.U32 R120, RZ, RZ, R42 ;  /* 0x000000ffff787224 */ /* 0x000fe200078e002a */
[----:B------:R-:W-:Y:S01]  /*1ce0*/  LOP3.LUT R0, R5, 0x8, R12, 0xf8, !PT ;  /* 0x0000000805007812 */ /* 0x000fe200078ef80c */
[----:B------:R-:W-:Y:S01]  /*1cf0*/  IMAD.SHL.U32 R93, R22, 0x20, RZ ;  /* 0x00000020165d7824 */ /* 0x000fe200078e00ff */
[----:B------:R-:W-:Y:S01]  /*1d00*/  SHF.R.S32.HI R18, RZ, 0x1f, R92 ;  /* 0x0000001fff127819 */ /* 0x000fe2000001145c */
[----:B------:R-:W-:Y:S01]  /*1d10*/  IMAD R3, R114, R92, RZ ;  /* 0x0000005c72037224 */ /* 0x000fe200078e02ff */
[----:B------:R1:W-:Y:S01]  /*1d20*/  STL.64 [R1+0x30], R120 ;  /* 0x0000307801007387 */ /* 0x0003e20000100a00 */
[----:B------:R-:W-:Y:S01]  /*1d30*/  SHF.R.U32.HI R5, RZ, 0x3, R5 ;  /* 0x00000003ff057819 */ /* 0x000fe20000011605 */
[----:B------:R-:W-:Y:S01]  /*1d40*/  BSSY B0, `(.L_x_2209) ;  /* 0x0000023000007945 */ /* 0x000fe20003800000 */
[----:B------:R-:W-:Y:S01]  /*1d50*/  ISETP.GE.AND P3, PT, R28, R19, PT ;  /* 0x000000131c00720c */ /* 0x000fe20003f66270 */
[----:B------:R-:W-:Y:S01]  /*1d60*/  IMAD.WIDE.U32 R8, R92, R93, R120 ;  /* 0x0000005d5c087225 */ /* 0x000fe200078e0078 */
[----:B------:R-:W-:-:S03]  /*1d70*/  LOP3.LUT R25, R0, R5, RZ, 0x3c, !PT ;  /* 0x0000000500197212 */ /* 0x000fc600078e3cff */
[----:B------:R-:W-:Y:S01]  /*1d80*/  IMAD R3, R18, R93, R3 ;  /* 0x0000005d12037224 */ /* 0x000fe200078e0203 */
[----:B------:R-:W-:Y:S07]  /*1d90*/  @P0 BRA `(.L_x_2210) ;  /* 0x0000000000740947 */ /* 0x000fee0003800000 */
        /* <DEDUP_REMOVED lines=10> */
[C---:B-1--4-:R-:W-:Y:S01]  /*1e40*/  IMAD.WIDE.U32 R10, R0.reuse, UR6, R6 ;  /* 0x00000006000a7c25 */ /* 0x052fe2000f8e0006 */
        /* <DEDUP_REMOVED lines=18> */
.L_x_2210:
[----:B------:R-:W-:Y:S05]  /*1f70*/  BSYNC B0 ;  /* 0x0000000000007941 */ /* 0x000fea0003800000 */
.L_x_2209:
[----:B------:R-:W-:Y:S01]  /*1f80*/  BSSY B0, `(.L_x_2211) ;  /* 0x0000018000007945 */ /* 0x000fe20003800000 */
[----:B------:R-:W-:Y:S02]  /*1f90*/  @P6 SHF.R.S32.HI R5, RZ, 0x1f, R38 ;  /* 0x0000001fff056819 */ /* 0x000fe40000011426 */
[----:B------:R-:W-:Y:S01]  /*1fa0*/  IADD3 R0, R9, R3, RZ ;  /* 0x0000000309007210 */ /* 0x000fe20007ffe0ff */
        /* <DEDUP_REMOVED lines=21> */
.L_x_2212:
[----:B------:R-:W-:Y:S05]  /*2100*/  BSYNC B0 ;  /* 0x0000000000007941 */ /* 0x000fea0003800000 */
.L_x_2211:
        /* <DEDUP_REMOVED lines=28> */
.L_x_2214:
[----:B------:R-:W-:Y:S05]  /*22d0*/  BSYNC B0 ;  /* 0x0000000000007941 */ /* 0x000fea0003800000 */
.L_x_2213:
[----:B------:R-:W0:Y:S01]  /*22e0*/  LDGDEPBAR ;  /* 0x00000000000079af */ /* 0x000e220000000000 */
[-C--:B--2---:R-:W-:Y:S01]  /*22f0*/  @P6 IMAD R3, R5, R30.reuse, RZ ;  /* 0x0000001e05036224 */ /* 0x084fe200078e02ff */
[----:B------:R-:W-:Y:S01]  /*2300*/  LEA.HI R115, R37, R117, RZ, 0x5 ;  /* 0x0000007525737211 */ /* 0x000fe200078f28ff */
[----:B-1----:R-:W-:-:S03]  /*2310*/  @P6 IMAD.WIDE.U32 R6, R38, R30, R20 ;  /* 0x0000001e26066225 */ /* 0x002fc600078e0014 */
[----:B------:R-:W-:Y:S01]  /*2320*/  SHF.R.S32.HI R112, RZ, 0x5, R115 ;  /* 0x00000005ff707819 */ /* 0x000fe20000011473 */
[----:B------:R-:W-:Y:S01]  /*2330*/  @P6 IMAD R3, R38, R31, R3 ;  /* 0x0000001f26036224 */ /* 0x000fe200078e0203 */
[----:B------:R-:W-:Y:S01]  /*2340*/  @P6 LEA R8, P0, R6, R34, 0x2 ;  /* 0x0000002206086211 */ /* 0x000fe200078010ff */
[----:B------:R-:W-:Y:S02]  /*2350*/  IMAD.SHL.U32 R0, R29, 0x40, RZ ;  /* 0x000000401d007824 */ /* 0x000fe400078e00ff */
[----:B------:R-:W-:Y:S02]  /*2360*/  @P6 IMAD.IADD R3, R7, 0x1, R3 ;  /* 0x0000000107036824 */ /* 0x000fe400078e0203 */
[----:B------:R-:W-:Y:S01]  /*2370*/  IMAD.SHL.U32 R5, R24, 0x8, RZ ;  /* 0x0000000818057824 */ /* 0x000fe200078e00ff */
[----:B------:R-:W-:Y:S02]  /*2380*/  LOP3.LUT R0, R0, 0x1c0, RZ, 0xc0, !PT ;  /* 0x000001c000007812 */ /* 0x000fe400078ec0ff */
[----:B------:R-:W-:Y:S01]  /*2390*/  @P6 LEA.HI.X R9, R6, R35, R3, 0x2, P0 ;  /* 0x0000002306096211 */ /* 0x000fe200000f1403 */
[----:B----4-:R-:W-:Y:S01]  /*23a0*/  IMAD.IADD R10, R41, 0x1, R36 ;  /* 0x00000001290a7824 */ /* 0x010fe200078e0224 */
[----:B------:R-:W-:Y:S01]  /*23b0*/  LOP3.LUT R7, R0, 0x8, R5, 0xf8, !PT ;  /* 0x0000000800077812 */ /* 0x000fe200078ef805 */
[----:B------:R-:W-:Y:S01]  /*23c0*/  IMAD R3, R18, R26, RZ ;  /* 0x0000001a12037224 */ /* 0x000fe200078e02ff */
[----:B------:R-:W-:Y:S01]  /*23d0*/  SHF.R.U32.HI R5, RZ, 0x3, R0 ;  /* 0x00000003ff057819 */ /* 0x000fe20000011600 */
[----:B------:R1:W5:Y:S01]  /*23e0*/  @P6 LDG.E R113, desc[UR8][R8.64] ;  /* 0x0000000808716981 */ /* 0x000362000c1e1900 */
[----:B------:R-:W-:Y:S01]  /*23f0*/  IMAD.SHL.U32 R0, R33, 0x40, RZ ;  /* 0x0000004021007824 */ /* 0x000fe200078e00ff */
[----:B------:R-:W-:-:S04]  /*2400*/  DEPBAR.LE SB0, 0x0 ;  /* 0x000080000000791a */ /* 0x000fc80000000000 */
[----:B------:R-:W-:Y:S01]  /*2410*/  BAR.SYNC.DEFER_BLOCKING 0x0 ;  /* 0x0000000000007b1d */ /* 0x000fe20000010000 */
[----:B------:R-:W-:Y:S01]  /*2420*/  LOP3.LUT R94, R0, 0xfffffe00, RZ, 0xc0, !PT ;  /* 0xfffffe00005e7812 */ /* 0x000fe200078ec0ff */
[C---:B------:R-:W-:Y:S01]  /*2430*/  IMAD R0, R92.reuse, R27, R3 ;  /* 0x0000001b5c007224 */ /* 0x040fe200078e0203 */
[----:B------:R-:W-:Y:S01]  /*2440*/  LOP3.LUT R95, R7, R5, RZ, 0x3c, !PT ;  /* 0x00000005075f7212 */ /* 0x000fe200078e3cff */
[----:B------:R-:W-:Y:S02]  /*2450*/  IMAD.WIDE.U32 R6, R92, R26, RZ ;  /* 0x0000001a5c067225 */ /* 0x000fe400078e00ff */
[----:B------:R2:W-:Y:S01]  /*2460*/  STL [R1+0x3c], R10 ;  /* 0x00003c0a01007387 */ /* 0x0005e20000100800 */
[----:B------:R-:W-:-:S03]  /*2470*/  LEA R3, R112, R94, 0xa ;  /* 0x0000005e70037211 */ /* 0x000fc600078e50ff */
[----:B------:R2:W-:Y:S04]  /*2480*/  @P2 STS.128 [R231+0xa000], RZ ;  /* 0x00a000ffe7002388 */ /* 0x0005e80000000c00 */
[----:B------:R2:W-:Y:S01]  /*2490*/  @P2 STS.128 [R231+0xb000], RZ ;  /* 0x00b000ffe7002388 */ /* 0x0005e20000000c00 */
[----:B-1----:R-:W-:Y:S01]  /*24a0*/  IMAD.IADD R8, R7, 0x1, R0 ;  /* 0x0000000107087824 */ /* 0x002fe200078e0200 */
[----:B------:R-:W-:Y:S01]  /*24b0*/  LEA R5, P1, R6, R40, 0x5 ;  /* 0x0000002806057211 */ /* 0x000fe200078228ff */
[----:B------:R-:W-:Y:S01]  /*24c0*/  IMAD.IADD R3, R95, 0x1, R3 ;  /* 0x000000015f037824 */ /* 0x000fe200078e0203 */
[----:B------:R-:W-:Y:S01]  /*24d0*/  LEA R0, R24, R25, 0x9 ;  /* 0x0000001918007211 */ /* 0x000fe200078e48ff */
[----:B------:R-:W-:Y:S01]  /*24e0*/  BSSY B0, `(.L_x_2215) ;  /* 0x000001a000007945 */ /* 0x000fe20003800000 */
[----:B------:R-:W-:-:S02]  /*24f0*/  ISETP.GE.AND P0, PT, R28, R19, PT ;  /* 0x000000131c00720c */ /* 0x000fc40003f06270 */
[----:B------:R-:W-:Y:S02]  /*2500*/  LEA.HI.X R8, R6, R10, R8, 0x5, P1 ;  /* 0x0000000a06087211 */ /* 0x000fe400008f2c08 */
[----:B------:R-:W-:Y:S02]  /*2510*/  LEA R216, R0, UR4, 0x1 ;  /* 0x0000000400d87c11 */ /* 0x000fe4000f8e08ff */
[----:B------:R-:W-:Y:S01]  /*2520*/  LEA R218, R3, UR4, 0x1 ;  /* 0x0000000403da7c11 */ /* 0x000fe2000f8e08ff */
        /* <DEDUP_REMOVED lines=21> */
.L_x_2216:
[----:B------:R-:W-:Y:S05]  /*2680*/  BSYNC B0 ;  /* 0x0000000000007941 */ /* 0x000fea0003800000 */
.L_x_2215:
[----:B------:R1:W-:Y:S01]  /*2690*/  @P0 STS.128 [R231+0xa800], RZ ;  /* 0x00a800ffe7000388 */ /* 0x0003e20000000c00 */
[----:B------:R-:W-:Y:S03]  /*26a0*/  BSSY B0, `(.L_x_2217) ;  /* 0x000001b000007945 */ /* 0x000fe60003800000 */
[----:B------:R1:W-:Y:S01]  /*26b0*/  @P0 STS.128 [R231+0xb800], RZ ;  /* 0x00b800ffe7000388 */ /* 0x0003e20000000c00 */
[----:B------:R-:W-:Y:S05]  /*26c0*/  @P0 BRA `(.L_x_2218) ;  /* 0x0000000000600947 */ /* 0x000fea0003800000 */
[----:B------:R-:W-:Y:S01]  /*26d0*/  ULDC UR5, c[0x0][0x2d0] ;  /* 0x0000b40000057ab9 */ /* 0x000fe20000000800 */
[----:B-1--4-:R-:W-:Y:S01]  /*26e0*/  IMAD.WIDE.U32 R6, R26, 0x10, RZ ;  /* 0x000000101a067825 */ /* 0x012fe200078e00ff */
[----:B------:R-:W-:Y:S02]  /*26f0*/  ISETP.GE.AND P1, PT, R140, UR5, PT ;  /* 0x000000058c007c0c */ /* 0x000fe4000bf26270 */
[----:B------:R-:W-:Y:S01]  /*2700*/  ISETP.GE.AND P0, PT, R122, UR5, PT ;  /* 0x000000057a007c0c */ /* 0x000fe2000bf06270 */
[----:B------:R-:W-:Y:S01]  /*2710*/  IMAD.SHL.U32 R3, R27, 0x10, RZ ;  /* 0x000000101b037824 */ /* 0x000fe200078e00ff */
[----:B------:R-:W-:-:S04]  /*2720*/  IADD3 R0, P2, R5, R6, RZ ;  /* 0x0000000605007210 */ /* 0x000fc80007f5e0ff */
[----:B------:R-:W-:-:S05]  /*2730*/  IADD3.X R3, R8, R7, R3, P2, !PT ;  /* 0x0000000708037210 */ /* 0x000fca00017fe403 */
[----:B--2---:R-:W1:Y:S01]  /*2740*/  @!P1 LDC.64 R10, c[0x0][0x220] ;  /* 0x00008800ff0a9b82 */ /* 0x004e620000000a00 */
        /* <DEDUP_REMOVED lines=16> */
.L_x_2218:
[----:B------:R-:W-:Y:S05]  /*2850*/  BSYNC B0 ;  /* 0x0000000000007941 */ /* 0x000fea0003800000 */
.L_x_2217:
[----:B------:R-:W-:Y:S01]  /*2860*/  LDSM.16.M88.4 R16, [R218] ;  /* 0x00000000da10783b */ /* 0x000fe20000000200 */
[----:B------:R-:W-:Y:S01]  /*2870*/  R2P PR, R32, 0x6 ;  /* 0x0000000620007804 */ /* 0x000fe20000000000 */
[C---:B------:R-:W-:Y:S01]  /*2880*/  VIADD R0, R216.reuse, 0x8000 ;  /* 0x00008000d8007836 */ /* 0x040fe20000000000 */
[----:B------:R-:W3:Y:S01]  /*2890*/  @P6 LDC R5, c[0x0][0x2e8] ;  /* 0x0000ba00ff056b82 */ /* 0x000ee20000000800 */
[----:B------:R-:W3:Y:S01]  /*28a0*/  LDSM.16.M88.4 R28, [R216+0x8000] ;  /* 0x00800000d81c783b */ /* 0x000ee20000000200 */
[----:B------:R-:W-:Y:S01]  /*28b0*/  VIADD R227, R216, 0x8020 ;  /* 0x00008020d8e37836 */ /* 0x000fe20000000000 */
[----:B------:R-:W-:Y:S01]  /*28c0*/  ULDC UR5, c[0x0][0x39c] ;  /* 0x0000e70000057ab9 */ /* 0x000fe20000000800 */
[--C-:B------:R-:W-:Y:S01]  /*28d0*/  IMAD R220, R4, 0x2, R218.reuse ;  /* 0x0000000204dc7824 */ /* 0x100fe200078e02da */
[----:B--2---:R-:W2:Y:S01]  /*28e0*/  LDSM.16.M88.4 R8, [R218+0x2000] ;  /* 0x00200000da08783b */ /* 0x004ea20000000200 */
[C---:B------:R-:W-:Y:S01]  /*28f0*/  IMAD R226, R2.reuse, 0x2, R218 ;  /* 0x0000000202e27824 */ /* 0x040fe200078e02da */
[----:B------:R-:W-:Y:S01]  /*2900*/  MOV R132, RZ ;  /* 0x000000ff00847202 */ /* 0x000fe20000000f00 */
[----:B------:R-:W-:Y:S01]  /*2910*/  IMAD R225, R2, 0x2, R220 ;  /* 0x0000000202e17824 */ /* 0x000fe200078e02dc */
[----:B------:R-:W2:Y:S01]  /*2920*/  LDSM.16.M88.4 R36, [R216+0x8800] ;  /* 0x00880000d824783b */ /* 0x000ea20000000200 */
[C---:B-1--4-:R-:W-:Y:S01]  /*2930*/  IMAD.SHL.U32 R7, R117.reuse, 0x2, RZ ;  /* 0x0000000275077824 */ /* 0x052fe200078e00ff */
[----:B------:R-:W-:Y:S01]  /*2940*/  LOP3.LUT R243, R117, 0x3, RZ, 0xc0, !PT ;  /* 0x0000000375f37812 */ /* 0x000fe200078ec0ff */
[----:B------:R-:W-:Y:S01]  /*2950*/  @P1 VIADD R227, R0, 0xffffffe0 ;  /* 0xffffffe000e31836 */ /* 0x000fe20000000000 */
[----:B------:R-:W-:Y:S01]  /*2960*/  LDSM.16.M88.4 R24, [R220] ;  /* 0x00000000dc18783b */ /* 0x000fe20000000200 */
[----:B------:R-:W-:-:S02]  /*2970*/  MOV R0, 0x40 ;  /* 0x0000004000007802 */ /* 0x000fc40000000f00 */
[----:B------:R-:W-:Y:S01]  /*2980*/  LOP3.LUT R7, R7, 0x6, RZ, 0xc0, !PT ;  /* 0x0000000607077812 */ /* 0x000fe200078ec0ff */
[----:B------:R-:W1:Y:S01]  /*2990*/  LDSM.16.M88.4 R44, [R227] ;  /* 0x00000000e32c783b */ /* 0x000e620000000200 */
[----:B------:R-:W-:Y:S01]  /*29a0*/  SEL R0, R0, 0xffffffc0, !P2 ;  /* 0xffffffc000007807 */ /* 0x000fe20005000000 */
[C---:B------:R-:W-:Y:S01]  /*29b0*/  VIADD R229, R227.reuse, 0x1000 ;  /* 0x00001000e3e57836 */ /* 0x040fe20000000000 */
[----:B------:R-:W-:Y:S01]  /*29c0*/  IADD3 R230, R227, 0x800, RZ ;  /* 0x00000800e3e67810 */ /* 0x000fe20007ffe0ff */
[----:B------:R-:W4:Y:S01]  /*29d0*/  LDSM.16.M88.4 R12, [R220+0x2000] ;  /* 0x00200000dc0c783b */ /* 0x000f220000000200 */
[----:B------:R-:W-:Y:S02]  /*29e0*/  IMAD R7, R92, 0x20, R7 ;  /* 0x000000205c077824 */ /* 0x000fe400078e0207 */
[----:B------:R-:W-:Y:S01]  /*29f0*/  IMAD.IADD R224, R216, 0x1, R0 ;  /* 0x00000001d8e07824 */ /* 0x000fe200078e0200 */
[----:B------:R-:W4:Y:S01]  /*2a00*/  LDSM.16.M88.4 R48, [R227+0x800] ;  /* 0x00080000e330783b */ /* 0x000f220000000200 */
[----:B------:R-:W-:Y:S01]  /*2a10*/  IMAD.IADD R223, R0, 0x1, R227 ;  /* 0x0000000100df7824 */ /* 0x000fe200078e02e3 */
[----:B------:R-:W-:Y:S01]  /*2a20*/  LOP3.LUT R0, R115, 0xffffffe0, RZ, 0xc0, !PT ;  /* 0xffffffe073007812 */ /* 0x000fe200078ec0ff */
[----:B---3--:R-:W3:Y:S01]  /*2a30*/  @P6 MUFU.RCP R5, R5 ;  /* 0x0000000500056308 */ /* 0x008ee20000001000 */
[----:B------:R-:W-:Y:S01]  /*2a40*/  LDSM.16.M88.4 R32, [R226] ;  /* 0x00000000e220783b */ /* 0x000fe20000000200 */
[----:B------:R-:W-:Y:S01]  /*2a50*/  ISETP.GE.AND P0, PT, R7, R133, PT ;  /* 0x000000850700720c */ /* 0x000fe20003f06270 */
[----:B------:R-:W-:Y:S01]  /*2a60*/  VIADD R228, R227, 0x1800 ;  /* 0x00001800e3e47836 */ /* 0x000fe20000000000 */
[----:B------:R-:W-:Y:S01]  /*2a70*/  IADD3 R0, -R0, R117, RZ ;  /* 0x0000007500007210 */ /* 0x000fe20007ffe1ff */
[----:B------:R-:W4:Y:S03]  /*2a80*/  LDSM.16.M88.4 R56, [R224+0x8000] ;  /* 0x00800000e038783b */ /* 0x000f260000000200 */
[----:B------:R-:W-:Y:S01]  /*2a90*/  SHF.R.S32.HI R6, RZ, 0x1f, R0 ;  /* 0x0000001fff067819 */ /* 0x000fe20000011400 */
[----:B------:R-:W4:Y:S03]  /*2aa0*/  LDSM.16.M88.4 R20, [R226+0x2000] ;  /* 0x00200000e214783b */ /* 0x000f260000000200 */
[----:B------:R-:W-:Y:S01]  /*2ab0*/  LEA.HI R0, R6, R0, RZ, 0x2 ;  /* 0x0000000006007211 */ /* 0x000fe200078f10ff */
[-C--:B------:R-:W-:Y:S01]  /*2ac0*/  HMMA.16816.F32 R40, R16, R28.reuse, RZ ;  /* 0x0000001c1028723c */ /* 0x080fe200000018ff */
[----:B------:R-:W-:Y:S02]  /*2ad0*/  LDSM.16.M88.4 R96, [R223] ;  /* 0x00000000df60783b */ /* 0x000fe40000000200 */
[----:B------:R-:W-:Y:S01]  /*2ae0*/  SHF.R.S32.HI R0, RZ, 0x2, R0 ;  /* 0x00000002ff007819 */ /* 0x000fe20000011400 */
[----:B---3-5:R-:W-:Y:S01]  /*2af0*/  @P6 FMUL.FTZ R132, R113, R5 ;  /* 0x0000000571846220 */ /* 0x028fe20000410000 */
[----:B------:R-:W-:Y:S01]  /*2b00*/  LDSM.16.M88.4 R52, [R224+0x8800] ;  /* 0x00880000e034783b */ /* 0x000fe20000000200 */
[C---:B--2---:R-:W-:Y:S02]  /*2b10*/  HMMA.16816.F32 R60, R8.reuse, R28, RZ ;  /* 0x0000001c083c723c */ /* 0x044fe400000018ff */
[----:B------:R-:W-:Y:S01]  /*2b20*/  IMAD R0, R112, 0x10, R0 ;  /* 0x0000001070007824 */ /* 0x000fe200078e0200 */
[----:B------:R-:W-:Y:S03]  /*2b30*/  LDSM.16.M88.4 R104, [R216+0x9000] ;  /* 0x00900000d868783b */ /* 0x000fe60000000200 */
[----:B------:R-:W-:Y:S01]  /*2b40*/  HMMA.16816.F32 R64, R8, R36, RZ ;  /* 0x000000240840723c */ /* 0x000fe200000018ff */
[----:B------:R-:W-:Y:S01]  /*2b50*/  LDSM.16.M88.4 R108, [R227+0x1000] ;  /* 0x00100000e36c783b */ /* 0x000fe20000000200 */
[----:B------:R-:W-:-:S03]  /*2b60*/  IMAD.IADD R201, R201, 0x1, R0 ;  /* 0x00000001c9c97824 */ /* 0x000fc600078e0200 */
[----:B------:R-:W0:Y:S01]  /*2b70*/  LDGDEPBAR ;  /* 0x00000000000079af */ /* 0x000e220000000000 */
[C---:B------:R-:W-:Y:S06]  /*2b80*/  HMMA.16816.F32 R72, R8.reuse, R30, RZ ;  /* 0x0000001e0848723c */ /* 0x040fec00000018ff */
[----:B------:R-:W-:Y:S06]  /*2b90*/  HMMA.16816.F32 R68, R8, R38, RZ ;  /* 0x000000260844723c */ /* 0x000fec00000018ff */
[----:B-1----:R-:W-:Y:S01]  /*2ba0*/  HMMA.16816.F32 R8, R24, R44, R40 ;  /* 0x0000002c1808723c */ /* 0x002fe20000001828 */
[----:B------:R-:W1:Y:S05]  /*2bb0*/  LDSM.16.M88.4 R40, [R225] ;  /* 0x00000000e128783b */ /* 0x000e6a0000000200 */
[C---:B------:R-:W-:Y:S06]  /*2bc0*/  HMMA.16816.F32 R84, R16.reuse, R30, RZ ;  /* 0x0000001e1054723c */ /* 0x040fec00000018ff */
[C---:B------:R-:W-:Y:S06]  /*2bd0*/  HMMA.16816.F32 R80, R16.reuse, R36, RZ ;  /* 0x000000241050723c */ /* 0x040fec00000018ff */
[----:B------:R-:W-:Y:S01]  /*2be0*/  HMMA.16816.F32 R76, R16, R38, RZ ;  /* 0x00000026104c723c */ /* 0x000fe200000018ff */
[----:B------:R-:W-:Y:S04]  /*2bf0*/  LDSM.16.M88.4 R36, [R218+0x4000] ;  /* 0x00400000da24783b */ /* 0x000fe80000000200 */
[----:B------:R-:W-:Y:S01]  /*2c00*/  LDSM.16.M88.4 R16, [R223+0x800] ;  /* 0x00080000df10783b */ /* 0x000fe20000000200 */
[C---:B----4-:R-:W-:Y:S06]  /*2c10*/  HMMA.16816.F32 R28, R12.reuse, R44, R60 ;  /* 0x0000002c0c1c723c */ /* 0x050fec000000183c */
[C---:B------:R-:W-:Y:S06]  /*2c20*/  HMMA.16816.F32 R60, R12.reuse, R48, R64 ;  /* 0x000000300c3c723c */ /* 0x040fec0000001840 */
[C---:B------:R-:W-:Y:S06]  /*2c30*/  HMMA.16816.F32 R64, R12.reuse, R46, R72 ;  /* 0x0000002e0c40723c */ /* 0x040fec0000001848 */
[----:B------:R-:W-:Y:S01]  /*2c40*/  HMMA.16816.F32 R88, R12, R50, R68 ;  /* 0x000000320c58723c */ /* 0x000fe20000001844 */
[----:B------:R-:W2:Y:S05]  /*2c50*/  LDSM.16.M88.4 R12, [R225+0x2000] ;  /* 0x00200000e10c783b */ /* 0x000eaa0000000200 */
[----:B------:R-:W-:Y:S06]  /*2c60*/  HMMA.16816.F32 R8, R32, R56, R8 ;  /* 0x000000382008723c */ /* 0x000fec0000001808 */
[C---:B------:R-:W-:Y:S06]  /*2c70*/  HMMA.16816.F32 R72, R24.reuse, R46, R84 ;  /* 0x0000002e1848723c */ /* 0x040fec0000001854 */
[C---:B------:R-:W-:Y:S06]  /*2c80*/  HMMA.16816.F32 R100, R24.reuse, R48, R80 ;  /* 0x000000301864723c */ /* 0x040fec0000001850 */
[----:B------:R-:W-:Y:S01]  /*2c90*/  HMMA.16816.F32 R68, R24, R50, R76 ;  /* 0x000000321844723c */ /* 0x000fe2000000184c */
[----:B------:R-:W-:Y:S05]  /*2ca0*/  LDSM.16.M88.4 R76, [R227+0x1800] ;  /* 0x00180000e34c783b */ /* 0x000fea0000000200 */
[C---:B------:R-:W-:Y:S01]  /*2cb0*/  HMMA.16816.F32 R44, R20.reuse, R56, R28 ;  /* 0x00000038142c723c */ /* 0x040fe2000000181c */
[----:B------:R-:W-:Y:S05]  /*2cc0*/  LDSM.16.M88.4 R28, [R220+0x4000] ;  /* 0x00400000dc1c783b */ /* 0x000fea0000000200 */
[----:B------:R-:W-:Y:S01]  /*2cd0*/  HMMA.16816.F32 R48, R20, R58, R64 ;  /* 0x0000003a1430723c */ /* 0x000fe20000001840 */
[----:B------:R-:W-:Y:S05]  /*2ce0*/  LDSM.16.M88.4 R64, [R216+0x9800] ;  /* 0x00980000d840783b */ /* 0x000fea0000000200 */
[----:B-1----:R-:W-:Y:S01]  /*2cf0*/  HMMA.16816.F32 R24, R40, R96, R8 ;  /* 0x000000602818723c */ /* 0x002fe20000001808 */
[----:B------:R-:W1:Y:S05]  /*2d00*/  LDSM.16.M88.4 R8, [R218+0x6000] ;  /* 0x00600000da08783b */ /* 0x000e6a0000000200 */
[C---:B------:R-:W-:Y:S06]  /*2d10*/  HMMA.16816.F32 R60, R20.reuse, R52, R60 ;  /* 0x00000034143c723c */ /* 0x040fec000000183c */
[----:B------:R-:W-:Y:S01]  /*2d20*/  HMMA.16816.F32 R20, R20, R54, R88 ;  /* 0x000000361414723c */ /* 0x000fe20000001858 */
[----:B------:R-:W-:Y:S05]  /*2d30*/  LDSM.16.M88.4 R88, [R224+0x9000] ;  /* 0x00900000e058783b */ /* 0x000fea0000000200 */
[C---:B------:R-:W-:Y:S06]  /*2d40*/  HMMA.16816.F32 R80, R32.reuse, R58, R72 ;  /* 0x0000003a2050723c */ /* 0x040fec0000001848 */
[C---:B------:R-:W-:Y:S06]  /*2d50*/  HMMA.16816.F32 R72, R32.reuse, R52, R100 ;  /* 0x000000342048723c */ /* 0x040fec0000001864 */
[----:B------:R-:W-:Y:S06]  /*2d60*/  HMMA.16816.F32 R52, R32, R54, R68 ;  /* 0x000000362034723c */ /* 0x000fec0000001844 */
[C---:B--2---:R-:W-:Y:S06]  /*2d70*/  HMMA.16816.F32 R44, R12.reuse, R96, R44 ;  /* 0x000000600c2c723c */ /* 0x044fec000000182c */
[----:B------:R-:W-:Y:S06]  /*2d80*/  HMMA.16816.F32 R32, R12, R98, R48 ;  /* 0x000000620c20723c */ /* 0x000fec0000001830 */
[----:B------:R-:W-:Y:S01]  /*2d90*/  HMMA.16816.F32 R56, R36, R104, R24 ;  /* 0x000000682438723c */ /* 0x000fe20000001818 */
[----:B------:R-:W2:Y:S05]  /*2da0*/  LDSM.16.M88.4 R24, [R220+0x6000] ;  /* 0x00600000dc18783b */ /* 0x000eaa0000000200 */
[C---:B------:R-:W-:Y:S06]  /*2db0*/  HMMA.16816.F32 R68, R12.reuse, R16, R60 ;  /* 0x000000100c44723c */ /* 0x040fec000000183c */
[----:B------:R-:W-:Y:S01]  /*2dc0*/  HMMA.16816.F32 R12, R12, R18, R20 ;  /* 0x000000120c0c723c */ /* 0x000fe20000001814 */
[----:B------:R-:W3:Y:S05]  /*2dd0*/  LDSM.16.M88.4 R20, [R226+0x4000] ;  /* 0x00400000e214783b */ /* 0x000eea0000000200 */
[C---:B------:R-:W-:Y:S06]  /*2de0*/  HMMA.16816.F32 R84, R40.reuse, R98, R80 ;  /* 0x000000622854723c */ /* 0x040fec0000001850 */
[C---:B------:R-:W-:Y:S01]  /*2df0*/  HMMA.16816.F32 R80, R40.reuse, R16, R72 ;  /* 0x000000102850723c */ /* 0x040fe20000001848 */
[----:B------:R-:W-:Y:S05]  /*2e00*/  LDSM.16.M88.4 R72, [R223+0x1000] ;  /* 0x00100000df48783b */ /* 0x000fea0000000200 */
[----:B------:R-:W-:Y:S01]  /*2e10*/  HMMA.16816.F32 R60, R40, R18, R52 ;  /* 0x00000012283c723c */ /* 0x000fe20000001834 */
[----:B------:R-:W4:Y:S05]  /*2e20*/  LDSM.16.M88.4 R16, [R226+0x6000] ;  /* 0x00600000e210783b */ /* 0x000f2a0000000200 */
[C---:B-1----:R-:W-:Y:S06]  /*2e30*/  HMMA.16816.F32 R52, R8.reuse, R104, R44 ;  /* 0x000000680834723c */ /* 0x042fec000000182c */
[C---:B------:R-:W-:Y:S01]  /*2e40*/  HMMA.16816.F32 R48, R8.reuse, R106, R32 ;  /* 0x0000006a0830723c */ /* 0x040fe20000001820 */
[----:B------:R-:W-:Y:S05]  /*2e50*/  LDSM.16.M88.4 R32, [R224+0x9800] ;  /* 0x00980000e020783b */ /* 0x000fea0000000200 */
[----:B------:R-:W-:Y:S06]  /*2e60*/  HMMA.16816.F32 R44, R8, R64, R68 ;  /* 0x00000040082c723c */ /* 0x000fec0000001844 */
[----:B------:R-:W-:Y:S06]  /*2e70*/  HMMA.16816.F32 R40, R28, R108, R56 ;  /* 0x0000006c1c28723c */ /* 0x000fec0000001838 */
[----:B------:R-:W-:Y:S01]  /*2e80*/  HMMA.16816.F32 R68, R8, R66, R12 ;  /* 0x000000420844723c */ /* 0x000fe2000000180c */
[----:B------:R-:W1:Y:S04]  /*2e90*/  LDSM.16.M88.4 R12, [R225+0x4000] ;  /* 0x00400000e10c783b */ /* 0x000e680000000200 */
[----:B------:R-:W1:Y:S01]  /*2ea0*/  LDSM.16.M88.4 R8, [R225+0x6000] ;  /* 0x00600000e108783b */ /* 0x000e620000000200 */
[----:B------:R-:W-:Y:S06]  /*2eb0*/  HMMA.16816.F32 R80, R36, R64, R80 ;  /* 0x000000402450723c */ /* 0x000fec0000001850 */
[----:B--2---:R-:W-:Y:S06]  /*2ec0*/  HMMA.16816.F32 R56, R24, R108, R52 ;  /* 0x0000006c1838723c */ /* 0x004fec0000001834 */
[C---:B------:R-:W-:Y:S06]  /*2ed0*/  HMMA.16816.F32 R84, R36.reuse, R106, R84 ;  /* 0x0000006a2454723c */ /* 0x040fec0000001854 */
[----:B------:R-:W-:Y:S06]  /*2ee0*/  HMMA.16816.F32 R60, R36, R66, R60 ;  /* 0x00000042243c723c */ /* 0x000fec000000183c */
[C---:B------:R-:W-:Y:S06]  /*2ef0*/  HMMA.16816.F32 R52, R24.reuse, R110, R48 ;  /* 0x0000006e1834723c */ /* 0x040fec0000001830 */
[----:B------:R-:W-:Y:S06]  /*2f00*/  HMMA.16816.F32 R48, R24, R76, R44 ;  /* 0x0000004c1830723c */ /* 0x000fec000000182c */
[----:B---3--:R-:W-:Y:S06]  /*2f10*/  HMMA.16816.F32 R44, R20, R88, R40 ;  /* 0x00000058142c723c */ /* 0x008fec0000001828 */
[----:B------:R-:W-:Y:S01]  /*2f20*/  HMMA.16816.F32 R36, R24, R78, R68 ;  /* 0x0000004e1824723c */ /* 0x000fe20000001844 */
[----:B------:R-:W2:Y:S01]  /*2f30*/  LDSM.16.M88.4 R24, [R223+0x1800] ;  /* 0x00180000df18783b */ /* 0x000ea20000000200 */
[----:B------:R-:W-:-:S04]  /*2f40*/  DEPBAR.LE SB0, 0x0 ;  /* 0x000080000000791a */ /* 0x000fc80000000000 */
[----:B------:R-:W-:Y:S06]  /*2f50*/  HMMA.16816.F32 R64, R28, R76, R80 ;  /* 0x0000004c1c40723c */ /* 0x000fec0000001850 */
[----:B----4-:R-:W-:Y:S06]  /*2f60*/  HMMA.16816.F32 R56, R16, R88, R56 ;  /* 0x000000581038723c */ /* 0x010fec0000001838 */
[C---:B------:R-:W-:Y:S06]  /*2f70*/  HMMA.16816.F32 R40, R28.reuse, R110, R84 ;  /* 0x0000006e1c28723c */ /* 0x040fec0000001854 */
[----:B------:R-:W-:Y:S06]  /*2f80*/  HMMA.16816.F32 R28, R28, R78, R60 ;  /* 0x0000004e1c1c723c */ /* 0x000fec000000183c */
[----:B-1----:R-:W-:Y:S06]  /*2f90*/  HMMA.16816.F32 R60, R12, R72, R44 ;  /* 0x000000480c3c723c */ /* 0x002fec000000182c */
[C---:B------:R-:W-:Y:S06]  /*2fa0*/  HMMA.16816.F32 R52, R16.reuse, R90, R52 ;  /* 0x0000005a1034723c */ /* 0x040fec0000001834 */
[C---:B------:R-:W-:Y:S06]  /*2fb0*/  HMMA.16816.F32 R44, R16.reuse, R34, R36 ;  /* 0x00000022102c723c */ /* 0x040fec0000001824 */
[-C--:B------:R-:W-:Y:S06]  /*2fc0*/  HMMA.16816.F32 R48, R16, R32.reuse, R48 ;  /* 0x000000201030723c */ /* 0x080fec0000001830 */
[----:B------:R-:W-:Y:S01]  /*2fd0*/  HMMA.16816.F32 R36, R20, R32, R64 ;  /* 0x000000201424723c */ /* 0x000fe20000001840 */
[----:B------:R-:W-:Y:S01]  /*2fe0*/  FMUL.FTZ R3, R60, UR5 ;  /* 0x000000053c037c20 */ /* 0x000fe20008410000 */
[----:B------:R-:W-:-:S04]  /*2ff0*/  FMUL.FTZ R0, R63, UR5 ;  /* 0x000000053f007c20 */ /* 0x000fc80008410000 */
[----:B------:R-:W-:Y:S01]  /*3000*/  HMMA.16816.F32 R16, R8, R72, R56 ;  /* 0x000000480810723c */ /* 0x000fe20000001838 */
[----:B------:R1:W3:Y:S05]  /*3010*/  MUFU.TANH R56, R3 ;  /* 0x0000000300387308 */ /* 0x0002ea0000002400 */
[C---:B------:R-:W-:Y:S03]  /*3020*/  HMMA.16816.F32 R40, R20.reuse, R90, R40 ;  /* 0x0000005a1428723c */ /* 0x040fe60000001828 */
[----:B------:R4:W-:Y:S03]  /*3030*/  MUFU.TANH R72, R0 ;  /* 0x0000000000487308 */ /* 0x0009e60000002400 */
[----:B------:R-:W-:Y:S01]  /*3040*/  HMMA.16816.F32 R20, R20, R34, R28 ;  /* 0x000000221414723c */ /* 0x000fe2000000181c */
[----:B-1----:R-:W-:-:S05]  /*3050*/  FMUL.FTZ R3, R61, UR5 ;  /* 0x000000053d037c20 */ /* 0x002fca0008410000 */
[C---:B------:R-:W-:Y:S01]  /*3060*/  HMMA.16816.F32 R28, R8.reuse, R74, R52 ;  /* 0x0000004a081c723c */ /* 0x040fe20000001834 */
[----:B------:R1:W-:Y:S05]  /*3070*/  MUFU.TANH R73, R3 ;  /* 0x0000000300497308 */ /* 0x0003ea0000002400 */
[----:B--2---:R-:W-:Y:S01]  /*3080*/  HMMA.16816.F32 R52, R8, R24, R48 ;  /* 0x000000180834723c */ /* 0x004fe20000001830 */
[----:B----4-:R-:W-:-:S05]  /*3090*/  IADD3 R0, R133, R201, -R134 ;  /* 0x000000c985007210 */ /* 0x010fca0007ffe886 */
[----:B------:R-:W-:Y:S01]  /*30a0*/  HMMA.16816.F32 R36, R12, R24, R36 ;  /* 0x000000180c24723c */ /* 0x000fe20000001824 */
[C---:B------:R-:W-:Y:S02]  /*30b0*/  VIADD R6, R0.reuse, 0x8 ;  /* 0x0000000800067836 */ /* 0x040fe40000000000 */
[----:B------:R-:W-:-:S03]  /*30c0*/  VIADD R5, R0, 0x40 ;  /* 0x0000004000057836 */ /* 0x000fc60000000000 */
[----:B------:R-:W-:Y:S01]  /*30d0*/  HMMA.16816.F32 R48, R8, R26, R44 ;  /* 0x0000001a0830723c */ /* 0x000fe2000000182c */
[----:B-1----:R-:W-:-:S04]  /*30e0*/  FMUL.FTZ R3, R62, UR5 ;  /* 0x000000053e037c20 */ /* 0x002fc80008410000 */
[----:B------:R1:W2:Y:S01]  /*30f0*/  MUFU.TANH R24, R3 ;  /* 0x0000000300187308 */ /* 0x0002a20000002400 */
[C---:B------:R-:W-:Y:S01]  /*3100*/  HMMA.16816.F32 R40, R12.reuse, R74, R40 ;  /* 0x0000004a0c28723c */ /* 0x040fe20000001828 */
[--C-:B------:R-:W-:Y:S02]  /*3110*/  IMAD.IADD R8, R0, 0x1, -R7.reuse ;  /* 0x0000000100087824 */ /* 0x100fe400078e0a07 */
[----:B------:R-:W-:Y:S01]  /*3120*/  FMUL.FTZ R9, R17, UR5 ;  /* 0x0000000511097c20 */ /* 0x000fe20008410000 */
[----:B------:R-:W-:Y:S02]  /*3130*/  IMAD.IADD R10, R5, 0x1, -R7 ;  /* 0x00000001050a7824 */ /* 0x000fe400078e0a07 */
[----:B------:R-:W-:Y:S01]  /*3140*/  FMUL.FTZ R29, R29, UR5 ;  /* 0x000000051d1d7c20 */ /* 0x000fe20008410000 */
[----:B------:R-:W-:Y:S01]  /*3150*/  FMUL.FTZ R30, R30, UR5 ;  /* 0x000000051e1e7c20 */ /* 0x000fe20008410000 */
[----:B------:R-:W-:Y:S01]  /*3160*/  HMMA.16816.F32 R32, R12, R26, R20 ;  /* 0x0000001a0c20723c */ /* 0x000fe20000001814 */
[----:B------:R-:W-:Y:S01]  /*3170*/  IABS R8, R8 ;  /* 0x0000000800087213 */ /* 0x000fe20000000000 */
[----:B------:R4:W-:Y:S01]  /*3180*/  MUFU.TANH R70, R9 ;  /* 0x0000000900467308 */ /* 0x0009e20000002400 */
[----:B------:R-:W-:Y:S01]  /*3190*/  FMUL.FTZ R31, R31, UR5 ;  /* 0x000000051f1f7c20 */ /* 0x000fe20008410000 */
[----:B------:R-:W-:Y:S01]  /*31a0*/  FMUL.FTZ R54, R54, UR5 ;  /* 0x0000000536367c20 */ /* 0x000fe20008410000 */
[----:B------:R-:W-:Y:S01]  /*31b0*/  FMUL.FTZ R55, R55, UR5 ;  /* 0x0000000537377c20 */ /* 0x000fe20008410000 */
[----:B------:R-:W-:Y:S01]  /*31c0*/  FMUL.FTZ R53, R53, UR5 ;  /* 0x0000000535357c20 */ /* 0x000fe20008410000 */
[----:B------:R-:W-:Y:S01]  /*31d0*/  FMUL.FTZ R14, R18, UR5 ;  /* 0x00000005120e7c20 */ /* 0x000fe20008410000 */
[----:B------:R-:W-:Y:S01]  /*31e0*/  IMAD.MOV.U32 R12, RZ, RZ, R8 ;  /* 0x000000ffff0c7224 */ /* 0x000fe200078e0008 */
[----:B------:R-:W-:Y:S01]  /*31f0*/  IABS R8, R10 ;  /* 0x0000000a00087213 */ /* 0x000fe20000000000 */
[----:B-1----:R-:W-:Y:S01]  /*3200*/  FMUL.FTZ R3, R16, UR5 ;  /* 0x0000000510037c20 */ /* 0x002fe20008410000 */
[----:B------:R-:W-:Y:S01]  /*3210*/  FMUL.FTZ R13, R19, UR5 ;  /* 0x00000005130d7c20 */ /* 0x000fe20008410000 */
[----:B------:R-:W-:Y:S01]  /*3220*/  FMUL.FTZ R22, R28, UR5 ;  /* 0x000000051c167c20 */ /* 0x000fe20008410000 */
[----:B------:R-:W-:Y:S01]  /*3230*/  MUFU.TANH R14, R14 ;  /* 0x0000000e000e7308 */ /* 0x000fe20000002400 */
[----:B------:R-:W-:Y:S01]  /*3240*/  I2FP.F32.S32 R12, R12 ;  /* 0x0000000c000c7245 */ /* 0x000fe20000201400 */
[----:B------:R-:W-:Y:S01]  /*3250*/  FMUL.FTZ R51, R51, UR5 ;  /* 0x0000000533337c20 */ /* 0x000fe20008410000 */
[----:B------:R-:W-:Y:S01]  /*3260*/  FMUL.FTZ R49, R49, UR5 ;  /* 0x0000000531317c20 */ /* 0x000fe20008410000 */
[----:B------:R-:W-:Y:S01]  /*3270*/  FMUL.FTZ R50, R50, UR5 ;  /* 0x0000000532327c20 */ /* 0x000fe20008410000 */
[----:B------:R-:W-:Y:S01]  /*3280*/  FMUL.FTZ R18, R41, UR5 ;  /* 0x0000000529127c20 */ /* 0x000fe20008410000 */
[C---:B----4-:R-:W-:Y:S01]  /*3290*/  IADD3 R9, -R7.reuse, R6, RZ ;  /* 0x0000000607097210 */ /* 0x050fe20007ffe1ff */
[----:B---3--:R-:W-:Y:S01]  /*32a0*/  FFMA.FTZ R17, R12, -R132, R56 ;  /* 0x800000840c117223 */ /* 0x008fe20000010038 */
[----:B------:R1:W3:Y:S01]  /*32b0*/  MUFU.TANH R15, R3 ;  /* 0x00000003000f7308 */ /* 0x0002e20000002400 */
[----:B------:R-:W-:Y:S01]  /*32c0*/  VIADD R12, R7, 0x8 ;  /* 0x00000008070c7836 */ /* 0x000fe20000000000 */
[----:B------:R-:W-:Y:S01]  /*32d0*/  IABS R9, R9 ;  /* 0x0000000900097213 */ /* 0x000fe20000000000 */
[----:B------:R-:W-:Y:S01]  /*32e0*/  FMUL.FTZ R19, R42, UR5 ;  /* 0x000000052a137c20 */ /* 0x000fe20008410000 */
[----:B------:R-:W-:Y:S01]  /*32f0*/  FSEL R68, R17, -INF , !P0 ;  /* 0xff80000011447808 */ /* 0x000fe20004000000 */
[----:B------:R-:W-:Y:S01]  /*3300*/  FMUL.FTZ R20, R43, UR5 ;  /* 0x000000052b147c20 */ /* 0x000fe20008410000 */
[C---:B------:R-:W-:Y:S01]  /*3310*/  ISETP.GE.AND P6, PT, R12.reuse, R133, PT ;  /* 0x000000850c00720c */ /* 0x040fe20003fc6270 */
[----:B------:R-:W-:Y:S01]  /*3320*/  FMUL.FTZ R26, R33, UR5 ;  /* 0x00000005211a7c20 */ /* 0x000fe20008410000 */
[----:B------:R4:W-:Y:S01]  /*3330*/  MUFU.TANH R71, R13 ;  /* 0x0000000d00477308 */ /* 0x0009e20000002400 */
[----:B------:R-:W-:-:S07]  /*3340*/  IADD3 R23, -R12, R6, RZ ;  /* 0x000000060c177210 */ /* 0x000fce0007ffe1ff */
[----:B------:R2:W-:Y:S01]  /*3350*/  MUFU.TANH R64, R22 ;  /* 0x0000001600407308 */ /* 0x0005e20000002400 */
[----:B-1----:R-:W-:-:S04]  /*3360*/  VIADD R3, R0, 0x48 ;  /* 0x0000004800037836 */ /* 0x002fc80000000000 */
[----:B------:R-:W-:-:S03]  /*3370*/  IMAD.IADD R11, R3, 0x1, -R7 ;  /* 0x00000001030b7824 */ /* 0x000fc600078e0a07 */
[----:B------:R-:W-:Y:S01]  /*3380*/  MUFU.TANH R69, R29 ;  /* 0x0000001d00457308 */ /* 0x000fe20000002400 */
[----:B----4-:R-:W-:Y:S01]  /*3390*/  VIADD R13, R7, 0x1 ;  /* 0x00000001070d7836 */ /* 0x010fe20000000000 */
[----:B------:R-:W-:Y:S01]  /*33a0*/  IABS R10, R11 ;  /* 0x0000000b000a7213 */ /* 0x000fe20000000000 */
[----:B------:R-:W-:Y:S01]  /*33b0*/  IMAD.MOV.U32 R11, RZ, RZ, R9 ;  /* 0x000000ffff0b7224 */ /* 0x000fe200078e0009 */
[----:B------:R-:W-:Y:S01]  /*33c0*/  MOV R9, R8 ;  /* 0x0000000800097202 */ /* 0x000fe20000000f00 */
[--C-:B------:R-:W-:Y:S01]  /*33d0*/  IMAD.IADD R21, R6, 0x1, -R13.reuse ;  /* 0x0000000106157824 */ /* 0x100fe200078e0a0d */
[----:B------:R-:W-:Y:S01]  /*33e0*/  ISETP.GE.AND P3, PT, R13, R133, PT ;  /* 0x000000850d00720c */ /* 0x000fe20003f66270 */
[----:B------:R-:W-:Y:S01]  /*33f0*/  IMAD.MOV.U32 R8, RZ, RZ, R10 ;  /* 0x000000ffff087224 */ /* 0x000fe200078e000a */
[----:B------:R-:W-:Y:S01]  /*3400*/  I2FP.F32.S32 R11, R11 ;  /* 0x0000000b000b7245 */ /* 0x000fe20000201400 */
[----:B------:R-:W-:Y:S01]  /*3410*/  FMUL.FTZ R10, R40, UR5 ;  /* 0x00000005280a7c20 */ /* 0x000fe20008410000 */
[----:B------:R-:W-:Y:S01]  /*3420*/  I2FP.F32.S32 R9, R9 ;  /* 0x0000000900097245 */ /* 0x000fe20000201400 */
[----:B--2---:R-:W-:Y:S01]  /*3430*/  IMAD.IADD R22, R5, 0x1, -R13 ;  /* 0x0000000105167824 */ /* 0x004fe200078e0a0d */
[----:B------:R-:W-:Y:S01]  /*3440*/  I2FP.F32.S32 R8, R8 ;  /* 0x0000000800087245 */ /* 0x000fe20000201400 */
[-C--:B------:R-:W-:Y:S01]  /*3450*/  FFMA.FTZ R16, R11, -R132.reuse, R24 ;  /* 0x800000840b107223 */ /* 0x080fe20000010018 */
[----:B------:R1:W-:Y:S01]  /*3460*/  MUFU.TANH R47, R10 ;  /* 0x0000000a002f7308 */ /* 0x0003e20000002400 */
[----:B---3--:R-:W-:Y:S01]  /*3470*/  FFMA.FTZ R15, R9, -R132, R15 ;  /* 0x80000084090f7223 */ /* 0x008fe2000001000f */
[----:B------:R-:W-:-:S02]  /*3480*/  VIADD R11, R7, 0x9 ;  /* 0x00000009070b7836 */ /* 0x000fc40000000000 */
[----:B------:R-:W-:Y:S01]  /*3490*/  FFMA.FTZ R14, R8, -R132, R14 ;  /* 0x80000084080e7223 */ /* 0x000fe2000001000e */
[C---:B------:R-:W-:Y:S01]  /*34a0*/  VIADD R9, R7.reuse, 0x11 ;  /* 0x0000001107097836 */ /* 0x040fe20000000000 */
[----:B------:R-:W-:Y:S01]  /*34b0*/  FSEL R116, R16, -INF , !P0 ;  /* 0xff80000010747808 */ /* 0x000fe20004000000 */
[----:B------:R-:W-:Y:S01]  /*34c0*/  VIADD R8, R7, 0x18 ;  /* 0x0000001807087836 */ /* 0x000fe20000000000 */
[----:B------:R-:W-:Y:S01]  /*34d0*/  FSEL R61, R15, -INF , !P0 ;  /* 0xff8000000f3d7808 */ /* 0x000fe20004000000 */
[----:B------:R-:W-:Y:S01]  /*34e0*/  IMAD.IADD R24, R5, 0x1, -R12 ;  /* 0x0000000105187824 */ /* 0x000fe200078e0a0c */
[----:B------:R-:W-:Y:S01]  /*34f0*/  FSEL R62, R14, -INF , !P0 ;  /* 0xff8000000e3e7808 */ /* 0x000fe20004000000 */
[C---:B------:R-:W-:Y:S01]  /*3500*/  IMAD.IADD R14, R0.reuse, 0x1, -R13 ;  /* 0x00000001000e7824 */ /* 0x040fe200078e0a0d */
[----:B------:R-:W-:Y:S01]  /*3510*/  IADD3 R28, -R11, R5, RZ ;  /* 0x000000050b1c7210 */ /* 0x000fe20007ffe1ff */
[C---:B------:R-:W-:Y:S01]  /*3520*/  IMAD.IADD R44, R5.reuse, 0x1, -R9 ;  /* 0x00000001052c7824 */ /* 0x040fe200078e0a09 */
[----:B------:R-:W-:Y:S01]  /*3530*/  IADD3 R15, R0, -R12, RZ ;  /* 0x8000000c000f7210 */ /* 0x000fe20007ffe0ff */
[----:B------:R-:W-:Y:S01]  /*3540*/  IMAD.IADD R60, R5, 0x1, -R8 ;  /* 0x00000001053c7824 */ /* 0x000fe200078e0a08 */
[CC--:B------:R-:W-:Y:S01]  /*3550*/  IADD3 R58, -R8.reuse, R3.reuse, RZ ;  /* 0x00000003083a7210 */ /* 0x0c0fe20007ffe1ff */
[----:B------:R-:W-:Y:S01]  /*3560*/  IMAD.IADD R13, R3, 0x1, -R13 ;  /* 0x00000001030d7824 */ /* 0x000fe200078e0a0d */
[C---:B-1----:R-:W-:Y:S01]  /*3570*/  IADD3 R10, R7.reuse, 0x10, RZ ;  /* 0x00000010070a7810 */ /* 0x042fe20007ffe0ff */
[----:B------:R-:W-:Y:S01]  /*3580*/  VIADD R7, R7, 0x19 ;  /* 0x0000001907077836 */ /* 0x000fe20000000000 */
[----:B------:R-:W-:Y:S01]  /*3590*/  IADD3 R46, -R8, R6, RZ ;  /* 0x00000006082e7210 */ /* 0x000fe20007ffe1ff */
[----:B------:R-:W-:Y:S01]  /*35a0*/  IMAD.IADD R12, R3, 0x1, -R12 ;  /* 0x00000001030c7824 */ /* 0x000fe200078e0a0c */
[C---:B------:R-:W-:Y:S01]  /*35b0*/  IADD3 R41, -R10.reuse, R3, RZ ;  /* 0x000000030a297210 */ /* 0x040fe20007ffe1ff */
[C---:B------:R-:W-:Y:S01]  /*35c0*/  IMAD.IADD R40, R5.reuse, 0x1, -R10 ;  /* 0x0000000105287824 */ /* 0x040fe200078e0a0a */
[----:B------:R-:W-:Y:S01]  /*35d0*/  ISETP.GE.AND P4, PT, R10, R133, PT ;  /* 0x000000850a00720c */ /* 0x000fe20003f86270 */
[----:B------:R-:W-:-:S02]  /*35e0*/  IMAD.IADD R59, R5, 0x1, -R7 ;  /* 0x00000001053b7824 */ /* 0x000fc400078e0a07 */
[----:B------:R-:W-:Y:S01]  /*35f0*/  FMUL.FTZ R5, R36, UR5 ;  /* 0x0000000524057c20 */ /* 0x000fe20008410000 */
[C---:B------:R-:W-:Y:S01]  /*3600*/  IMAD.IADD R27, R3.reuse, 0x1, -R11 ;  /* 0x00000001031b7824 */ /* 0x040fe200078e0a0b */
[----:B------:R1:W2:Y:S01]  /*3610*/  MUFU.TANH R43, R18 ;  /* 0x00000012002b7308 */ /* 0x0002a20000002400 */
[----:B------:R-:W-:Y:S01]  /*3620*/  IMAD.IADD R45, R3, 0x1, -R9 ;  /* 0x00000001032d7824 */ /* 0x000fe200078e0a09 */
[-C--:B------:R-:W-:Y:S01]  /*3630*/  ISETP.GE.AND P0, PT, R7, R133.reuse, PT ;  /* 0x000000850700720c */ /* 0x080fe20003f06270 */
[----:B------:R-:W-:Y:S02]  /*3640*/  IMAD.IADD R57, R3, 0x1, -R7 ;  /* 0x0000000103397824 */ /* 0x000fe400078e0a07 */
[----:B------:R-:W-:Y:S01]  /*3650*/  FMUL.FTZ R3, R37, UR5 ;  /* 0x0000000525037c20 */ /* 0x000fe20008410000 */
[--C-:B------:R-:W-:Y:S01]  /*3660*/  IMAD.IADD R16, R0, 0x1, -R11.reuse ;  /* 0x0000000100107824 */ /* 0x100fe200078e0a0b */
[-C--:B------:R-:W-:Y:S01]  /*3670*/  ISETP.GE.AND P1, PT, R8, R133.reuse, PT ;  /* 0x000000850800720c */ /* 0x080fe20003f26270 */
[--C-:B------:R-:W-:Y:S01]  /*3680*/  IMAD.IADD R17, R0, 0x1, -R10.reuse ;  /* 0x0000000100117824 */ /* 0x100fe200078e0a0a */
[----:B------:R3:W-:Y:S01]  /*3690*/  MUFU.TANH R67, R19 ;  /* 0x0000001300437308 */ /* 0x0007e20000002400 */
[C---:B------:R-:W-:Y:S01]  /*36a0*/  IMAD.IADD R25, R6.reuse, 0x1, -R11 ;  /* 0x0000000106197824 */ /* 0x040fe200078e0a0b */
[----:B------:R-:W-:Y:S01]  /*36b0*/  ISETP.GE.AND P5, PT, R11, R133, PT ;  /* 0x000000850b00720c */ /* 0x000fe20003fa6270 */
[----:B------:R-:W-:-:S02]  /*36c0*/  IMAD.IADD R29, R6, 0x1, -R10 ;  /* 0x00000001061d7824 */ /* 0x000fc400078e0a0a */
[----:B------:R-:W-:Y:S01]  /*36d0*/  FMUL.FTZ R11, R32, UR5 ;  /* 0x00000005200b7c20 */ /* 0x000fe20008410000 */
[C---:B------:R-:W-:Y:S01]  /*36e0*/  IMAD.IADD R42, R6.reuse, 0x1, -R9 ;  /* 0x00000001062a7824 */ /* 0x040fe200078e0a09 */
[----:B------:R-:W-:Y:S01]  /*36f0*/  ISETP.GE.AND P2, PT, R9, R133, PT ;  /* 0x000000850900720c */ /* 0x000fe20003f46270 */
[----:B------:R-:W-:Y:S01]  /*3700*/  IMAD.IADD R56, R6, 0x1, -R7 ;  /* 0x0000000106387824 */ /* 0x000fe200078e0a07 */
[----:B------:R4:W2:Y:S01]  /*3710*/  MUFU.TANH R10, R5 ;  /* 0x00000005000a7308 */ /* 0x0008a20000002400 */
[----:B------:R-:W-:Y:S01]  /*3720*/  IABS R6, R14 ;  /* 0x0000000e00067213 */ /* 0x000fe20000000000 */
[----:B-1----:R-:W-:Y:S02]  /*3730*/  IMAD.IADD R18, R0, 0x1, -R9 ;  /* 0x0000000100127824 */ /* 0x002fe400078e0a09 */
[----:B------:R-:W-:Y:S01]  /*3740*/  FMUL.FTZ R9, R38, UR5 ;  /* 0x0000000526097c20 */ /* 0x000fe20008410000 */
[----:B------:R-:W-:Y:S01]  /*3750*/  FMUL.FTZ R36, R52, UR5 ;  /* 0x0000000534247c20 */ /* 0x000fe20008410000 */
[----:B------:R-:W-:Y:S01]  /*3760*/  FMUL.FTZ R52, R48, UR5 ;  /* 0x0000000530347c20 */ /* 0x000fe20008410000 */
[----:B------:R-:W-:Y:S01]  /*3770*/  FMUL.FTZ R48, R35, UR5 ;  /* 0x0000000523307c20 */ /* 0x000fe20008410000 */
[----:B------:R-:W-:Y:S01]  /*3780*/  MUFU.TANH R63, R30 ;  /* 0x0000001e003f7308 */ /* 0x000fe20000002400 */
[----:B---3--:R-:W-:-:S02]  /*3790*/  IADD3 R19, R0, -R7, RZ ;  /* 0x8000000700137210 */ /* 0x008fc40007ffe0ff */
[----:B------:R-:W-:-:S05]  /*37a0*/  IABS R7, R17 ;  /* 0x0000001100077213 */ /* 0x000fca0000000000 */
[----:B------:R1:W3:Y:S01]  /*37b0*/  MUFU.TANH R30, R3 ;  /* 0x00000003001e7308 */ /* 0x0002e20000002400 */
[----:B----4-:R-:W-:-:S07]  /*37c0*/  IABS R5, R15 ;  /* 0x0000000f00057213 */ /* 0x010fce0000000000 */
[----:B------:R4:W-:Y:S08]  /*37d0*/  MUFU.TANH R65, R20 ;  /* 0x0000001400417308 */ /* 0x0009f00000002400 */
[----:B------:R-:W3:Y:S01]  /*37e0*/  MUFU.TANH R11, R11 ;  /* 0x0000000b000b7308 */ /* 0x000ee20000002400 */
[----:B-1----:R-:W-:-:S07]  /*37f0*/  IABS R3, R16 ;  /* 0x0000001000037213 */ /* 0x002fce0000000000 */
[----:B------:R-:W-:Y:S01]  /*3800*/  MUFU.TANH R16, R9 ;  /* 0x0000000900107308 */ /* 0x000fe20000002400 */
[----:B----4-:R-:W-:Y:S01]  /*3810*/  IMAD.IADD R20, R0, 0x1, -R8 ;  /* 0x0000000100147824 */ /* 0x010fe200078e0a08 */
[----:B------:R-:W-:Y:S01]  /*3820*/  LOP3.LUT R0, R95, R94, RZ, 0xfc, !PT ;  /* 0x0000005e5f007212 */ /* 0x000fe200078efcff */
[----:B------:R-:W-:Y:S02]  /*3830*/  IMAD.MOV.U32 R8, RZ, RZ, R6 ;  /* 0x000000ffff087224 */ /* 0x000fe400078e0006 */
[----:B------:R-:W-:Y:S01]  /*3840*/  IMAD.MOV.U32 R6, RZ, RZ, R5 ;  /* 0x000000ffff067224 */ /* 0x000fe200078e0005 */
[----:B------:R-:W-:Y:S01]  /*3850*/  MOV R5, R3 ;  /* 0x0000000300057202 */ /* 0x000fe20000000f00 */
[----:B------:R-:W-:Y:S01]  /*3860*/  IMAD.MOV.U32 R3, RZ, RZ, R7 ;  /* 0x000000ffff037224 */ /* 0x000fe200078e0007 */
[----:B------:R-:W-:Y:S01]  /*3870*/  I2FP.F32.S32 R8, R8 ;  /* 0x0000000800087245 */ /* 0x000fe20000201400 */
[----:B------:R1:W-:Y:S01]  /*3880*/  MUFU.TANH R66, R31 ;  /* 0x0000001f00427308 */ /* 0x0003e20000002400 */
[----:B------:R-:W-:-:S02]  /*3890*/  I2FP.F32.S32 R5, R5 ;  /* 0x0000000500057245 */ /* 0x000fc40000201400 */
[----:B------:R-:W-:Y:S01]  /*38a0*/  I2FP.F32.S32 R6, R6 ;  /* 0x0000000600067245 */ /* 0x000fe20000201400 */
[-C--:B------:R-:W-:Y:S01]  /*38b0*/  FFMA.FTZ R35, R8, -R132.reuse, R73 ;  /* 0x8000008408237223 */ /* 0x080fe20000010049 */
[----:B------:R-:W-:Y:S01]  /*38c0*/  I2FP.F32.S32 R3, R3 ;  /* 0x0000000300037245 */ /* 0x000fe20000201400 */
[----:B--2---:R-:W-:Y:S01]  /*38d0*/  FFMA.FTZ R38, R5, -R132, R43 ;  /* 0x8000008405267223 */ /* 0x004fe2000001002b */
[----:B------:R-:W-:Y:S01]  /*38e0*/  IABS R5, R20 ;  /* 0x0000001400057213 */ /* 0x000fe20000000000 */
[----:B------:R-:W-:Y:S01]  /*38f0*/  FFMA.FTZ R37, R6, -R132, R47 ;  /* 0x8000008406257223 */ /* 0x000fe2000001002f */
[----:B------:R-:W-:Y:S01]  /*3900*/  IABS R6, R18 ;  /* 0x0000001200067213 */ /* 0x000fe20000000000 */
[----:B------:R-:W-:Y:S01]  /*3910*/  FFMA.FTZ R43, R3, -R132, R10 ;  /* 0x80000084032b7223 */ /* 0x000fe2000001000a */
[----:B------:R-:W-:Y:S01]  /*3920*/  IABS R3, R19 ;  /* 0x0000001300037213 */ /* 0x000fe20000000000 */
[----:B------:R-:W2:Y:S01]  /*3930*/  MUFU.TANH R10, R26 ;  /* 0x0000001a000a7308 */ /* 0x000ea20000002400 */
[----:B------:R-:W-:Y:S01]  /*3940*/  FSEL R37, R37, -INF , !P6 ;  /* 0xff80000025257808 */ /* 0x000fe20007000000 */
[----:B------:R-:W-:Y:S01]  /*3950*/  IMAD.MOV.U32 R7, RZ, RZ, R6 ;  /* 0x000000ffff077224 */ /* 0x000fe200078e0006 */
[----:B------:R-:W-:Y:S01]  /*3960*/  MOV R8, R3 ;  /* 0x0000000300087202 */ /* 0x000fe20000000f00 */
[----:B------:R-:W-:Y:S01]  /*3970*/  IMAD.MOV.U32 R6, RZ, RZ, R5 ;  /* 0x000000ffff067224 */ /* 0x000fe200078e0005 */
[----:B------:R-:W-:Y:S01]  /*3980*/  IABS R5, R21 ;  /* 0x0000001500057213 */ /* 0x000fe20000000000 */
[----:B-1----:R-:W-:Y:S01]  /*3990*/  FMUL.FTZ R31, R39, UR5 ;  /* 0x00000005271f7c20 */ /* 0x002fe20008410000 */
[----:B------:R-:W-:Y:S01]  /*39a0*/  I2FP.F32.S32 R7, R7 ;  /* 0x0000000700077245 */ /* 0x000fe20000201400 */
[----:B------:R-:W-:Y:S01]  /*39b0*/  FMUL.FTZ R39, R34, UR5 ;  /* 0x0000000522277c20 */ /* 0x000fe20008410000 */
[----:B------:R-:W-:Y:S01]  /*39c0*/  I2FP.F32.S32 R9, R6 ;  /* 0x0000000600097245 */ /* 0x000fe20000201400 */
[----:B------:R1:W-:Y:S01]  /*39d0*/  MUFU.TANH R14, R31 ;  /* 0x0000001f000e7308 */ /* 0x0003e20000002400 */
[----:B------:R-:W-:Y:S01]  /*39e0*/  I2FP.F32.S32 R6, R8 ;  /* 0x0000000800067245 */ /* 0x000fe20000201400 */
[-C--:B---3--:R-:W-:Y:S01]  /*39f0*/  FFMA.FTZ R34, R7, -R132.reuse, R30 ;  /* 0x8000008407227223 */ /* 0x088fe2000001001e */
[----:B------:R-:W-:Y:S01]  /*3a00*/  I2FP.F32.S32 R5, R5 ;  /* 0x0000000500057245 */ /* 0x000fe20000201400 */
[-C--:B------:R-:W-:Y:S01]  /*3a10*/  FFMA.FTZ R33, R9, -R132.reuse, R11 ;  /* 0x8000008409217223 */ /* 0x080fe2000001000b */
[----:B------:R-:W-:Y:S01]  /*3a20*/  IABS R7, R23 ;  /* 0x0000001700077213 */ /* 0x000fe20000000000 */
[----:B--2---:R-:W-:Y:S01]  /*3a30*/  FFMA.FTZ R32, R6, -R132, R10 ;  /* 0x8000008406207223 */ /* 0x004fe2000001000a */
[----:B------:R-:W-:Y:S01]  /*3a40*/  IABS R6, R24 ;  /* 0x0000001800067213 */ /* 0x000fe20000000000 */
[----:B------:R-:W2:Y:S01]  /*3a50*/  MUFU.TANH R20, R36 ;  /* 0x0000002400147308 */ /* 0x000ea20000002400 */
[----:B------:R-:W-:Y:S01]  /*3a60*/  IABS R9, R25 ;  /* 0x0000001900097213 */ /* 0x000fe20000000000 */
[----:B------:R-:W-:Y:S01]  /*3a70*/  IMAD.MOV.U32 R8, RZ, RZ, R7 ;  /* 0x000000ffff087224 */ /* 0x000fe200078e0007 */
[----:B------:R-:W-:Y:S01]  /*3a80*/  IABS R3, R22 ;  /* 0x0000001600037213 */ /* 0x000fe20000000000 */
[----:B------:R-:W-:Y:S01]  /*3a90*/  IMAD.MOV.U32 R7, RZ, RZ, R6 ;  /* 0x000000ffff077224 */ /* 0x000fe200078e0006 */
[----:B------:R-:W-:Y:S01]  /*3aa0*/  FSEL R38, R38, -INF , !P5 ;  /* 0xff80000026267808 */ /* 0x000fe20006800000 */
[----:B------:R-:W-:Y:S01]  /*3ab0*/  IMAD.MOV.U32 R6, RZ, RZ, R9 ;  /* 0x000000ffff067224 */ /* 0x000fe200078e0009 */
[----:B------:R-:W-:Y:S01]  /*3ac0*/  I2FP.F32.S32 R3, R3 ;  /* 0x0000000300037245 */ /* 0x000fe20000201400 */
[-C--:B-1----:R-:W-:Y:S01]  /*3ad0*/  FFMA.FTZ R31, R5, -R132.reuse, R72 ;  /* 0x80000084051f7223 */ /* 0x082fe20000010048 */
[----:B------:R-:W-:Y:S01]  /*3ae0*/  IABS R5, R13 ;  /* 0x0000000d00057213 */ /* 0x000fe20000000000 */
[----:B------:R-:W1:Y:S01]  /*3af0*/  MUFU.TANH R15, R54 ;  /* 0x00000036000f7308 */ /* 0x000e620000002400 */
[----:B------:R-:W-:Y:S01]  /*3b00*/  I2FP.F32.S32 R7, R7 ;  /* 0x0000000700077245 */ /* 0x000fe20000201400 */
[----:B------:R-:W-:Y:S01]  /*3b10*/  FFMA.FTZ R30, R3, -R132, R70 ;  /* 0x80000084031e7223 */ /* 0x000fe20000010046 */
[----:B------:R-:W-:-:S02]  /*3b20*/  I2FP.F32.S32 R5, R5 ;  /* 0x0000000500057245 */ /* 0x000fc40000201400 */
[----:B------:R-:W-:Y:S01]  /*3b30*/  IABS R3, R12 ;  /* 0x0000000c00037213 */ /* 0x000fe20000000000 */
[----:B------:R-:W-:Y:S01]  /*3b40*/  FFMA.FTZ R24, R7, -R132, R64 ;  /* 0x8000008407187223 */ /* 0x000fe20000010040 */
[----:B------:R-:W-:Y:S01]  /*3b50*/  I2FP.F32.S32 R8, R8 ;  /* 0x0000000800087245 */ /* 0x000fe20000201400 */
[----:B------:R-:W-:Y:S01]  /*3b60*/  FFMA.FTZ R19, R5, -R132, R71 ;  /* 0x8000008405137223 */ /* 0x000fe20000010047 */
[----:B------:R-:W-:Y:S01]  /*3b70*/  I2FP.F32.S32 R5, R6 ;  /* 0x0000000600057245 */ /* 0x000fe20000201400 */
[----:B------:R-:W-:Y:S01]  /*3b80*/  MUFU.TANH R12, R55 ;  /* 0x00000037000c7308 */ /* 0x000fe20000002400 */
[----:B------:R-:W-:Y:S01]  /*3b90*/  I2FP.F32.S32 R3, R3 ;  /* 0x0000000300037245 */ /* 0x000fe20000201400 */
[-C--:B------:R-:W-:Y:S01]  /*3ba0*/  FFMA.FTZ R26, R8, -R132.reuse, R67 ;  /* 0x80000084081a7223 */ /* 0x080fe20000010043 */
[----:B------:R-:W-:Y:S01]  /*3bb0*/  IABS R6, R29 ;  /* 0x0000001d00067213 */ /* 0x000fe20000000000 */
[----:B------:R-:W-:Y:S01]  /*3bc0*/  FFMA.FTZ R25, R5, -R132, R65 ;  /* 0x8000008405197223 */ /* 0x000fe20000010041 */
[----:B------:R-:W-:Y:S01]  /*3bd0*/  IABS R5, R28 ;  /* 0x0000001c00057213 */ /* 0x000fe20000000000 */
[----:B------:R-:W-:Y:S01]  /*3be0*/  FFMA.FTZ R22, R3, -R132, R63 ;  /* 0x8000008403167223 */ /* 0x000fe2000001003f */
[----:B------:R-:W-:Y:S01]  /*3bf0*/  IABS R7, R40 ;  /* 0x0000002800077213 */ /* 0x000fe20000000000 */
[----:B------:R-:W-:Y:S01]  /*3c00*/  MUFU.TANH R11, R39 ;  /* 0x00000027000b7308 */ /* 0x000fe20000002400 */
[----:B------:R-:W-:Y:S01]  /*3c10*/  MOV R8, R5 ;  /* 0x0000000500087202 */ /* 0x000fe20000000f00 */
[----:B------:R-:W-:Y:S01]  /*3c20*/  IMAD.MOV.U32 R5, RZ, RZ, R6 ;  /* 0x000000ffff057224 */ /* 0x000fe200078e0006 */
[----:B------:R-:W-:Y:S01]  /*3c30*/  IABS R3, R27 ;  /* 0x0000001b00037213 */ /* 0x000fe20000000000 */
[----:B------:R-:W-:Y:S01]  /*3c40*/  IMAD.MOV.U32 R6, RZ, RZ, R7 ;  /* 0x000000ffff067224 */ /* 0x000fe200078e0007 */
[----:B------:R-:W-:-:S02]  /*3c50*/  I2FP.F32.S32 R8, R8 ;  /* 0x0000000800087245 */ /* 0x000fc40000201400 */
[----:B------:R-:W-:Y:S01]  /*3c60*/  I2FP.F32.S32 R7, R3 ;  /* 0x0000000300077245 */ /* 0x000fe20000201400 */
[----:B------:R-:W3:Y:S01]  /*3c70*/  MUFU.TANH R13, R53 ;  /* 0x00000035000d7308 */ /* 0x000ee20000002400 */
[----:B------:R-:W-:Y:S01]  /*3c80*/  I2FP.F32.S32 R5, R5 ;  /* 0x0000000500057245 */ /* 0x000fe20000201400 */
[----:B------:R-:W-:Y:S01]  /*3c90*/  FFMA.FTZ R18, R8, -R132, R69 ;  /* 0x8000008408127223 */ /* 0x000fe20000010045 */
[----:B------:R-:W-:Y:S01]  /*3ca0*/  I2FP.F32.S32 R3, R6 ;  /* 0x0000000600037245 */ /* 0x000fe20000201400 */
[----:B------:R-:W-:Y:S01]  /*3cb0*/  FFMA.FTZ R23, R7, -R132, R66 ;  /* 0x8000008407177223 */ /* 0x000fe20000010042 */
[----:B------:R-:W-:Y:S01]  /*3cc0*/  IABS R6, R42 ;  /* 0x0000002a00067213 */ /* 0x000fe20000000000 */
[----:B------:R-:W-:Y:S01]  /*3cd0*/  FFMA.FTZ R21, R5, -R132, R16 ;  /* 0x8000008405157223 */ /* 0x000fe20000010010 */
[----:B------:R-:W-:Y:S01]  /*3ce0*/  IABS R5, R44 ;  /* 0x0000002c00057213 */ /* 0x000fe20000000000 */
[----:B--2---:R-:W-:Y:S01]  /*3cf0*/  FFMA.FTZ R20, R3, -R132, R20 ;  /* 0x8000008403147223 */ /* 0x004fe20000010014 */
[----:B------:R-:W-:Y:S01]  /*3d00*/  IABS R3, R41 ;  /* 0x0000002900037213 */ /* 0x000fe20000000000 */
[----:B------:R-:W-:Y:S01]  /*3d10*/  IMAD.MOV.U32 R9, RZ, RZ, R6 ;  /* 0x000000ffff097224 */ /* 0x000fe200078e0006 */
[----:B------:R-:W-:Y:S01]  /*3d20*/  IABS R7, R45 ;  /* 0x0000002d00077213 */ /* 0x000fe20000000000 */
[----:B------:R-:W2:Y:S01]  /*3d30*/  MUFU.TANH R16, R51 ;  /* 0x0000003300107308 */ /* 0x000ea20000002400 */
[----:B------:R-:W-:-:S02]  /*3d40*/  IABS R8, R46 ;  /* 0x0000002e00087213 */ /* 0x000fc40000000000 */
[----:B------:R-:W-:Y:S02]  /*3d50*/  MOV R6, R5 ;  /* 0x0000000500067202 */ /* 0x000fe40000000f00 */
[----:B------:R-:W-:Y:S01]  /*3d60*/  I2FP.F32.S32 R5, R3 ;  /* 0x0000000300057245 */ /* 0x000fe20000201400 */
[----:B------:R-:W-:Y:S01]  /*3d70*/  IMAD.MOV.U32 R3, RZ, RZ, R7 ;  /* 0x000000ffff037224 */ /* 0x000fe200078e0007 */
[----:B------:R-:W-:Y:S01]  /*3d80*/  I2FP.F32.S32 R6, R6 ;  /* 0x0000000600067245 */ /* 0x000fe20000201400 */
[----:B------:R-:W-:Y:S01]  /*3d90*/  IMAD.MOV.U32 R7, RZ, RZ, R8 ;  /* 0x000000ffff077224 */ /* 0x000fe200078e0008 */
[----:B------:R-:W-:Y:S01]  /*3da0*/  I2FP.F32.S32 R8, R9 ;  /* 0x0000000900087245 */ /* 0x000fe20000201400 */
[-C--:B-1----:R-:W-:Y:S01]  /*3db0*/  FFMA.FTZ R15, R5, -R132.reuse, R15 ;  /* 0x80000084050f7223 */ /* 0x082fe2000001000f */
[----:B------:R-:W-:Y:S01]  /*3dc0*/  I2FP.F32.S32 R3, R3 ;  /* 0x0000000300037245 */ /* 0x000fe20000201400 */
[-C--:B---3--:R-:W-:Y:S01]  /*3dd0*/  FFMA.FTZ R13, R6, -R132.reuse, R13 ;  /* 0x80000084060d7223 */ /* 0x088fe2000001000d */
        /* <DEDUP_REMOVED lines=9> */
[----:B------:R-:W1:Y:S01]  /*3e70*/  MUFU.TANH R29, R48 ;  /* 0x00000030001d7308 */ /* 0x000e620000002400 */
[----:B------:R-:W-:-:S02]  /*3e80*/  IABS R9, R57 ;  /* 0x0000003900097213 */ /* 0x000fc40000000000 */
[----:B------:R-:W-:Y:S01]  /*3e90*/  MOV R8, R5 ;  /* 0x0000000500087202 */ /* 0x000fe20000000f00 */
[----:B------:R-:W-:Y:S01]  /*3ea0*/  IMAD.MOV.U32 R5, RZ, RZ, R3 ;  /* 0x000000ffff057224 */ /* 0x000fe200078e0003 */
[----:B------:R-:W-:Y:S01]  /*3eb0*/  FSEL R36, R35, -INF , !P3 ;  /* 0xff80000023247808 */ /* 0x000fe20005800000 */
[----:B------:R-:W-:Y:S01]  /*3ec0*/  IMAD.MOV.U32 R3, RZ, RZ, R7 ;  /* 0x000000ffff037224 */ /* 0x000fe200078e0007 */
[----:B------:R-:W-:Y:S01]  /*3ed0*/  FSEL R39, R31, -INF , !P3 ;  /* 0xff8000001f277808 */ /* 0x000fe20005800000 */
[----:B------:R-:W-:Y:S01]  /*3ee0*/  IMAD.MOV.U32 R6, RZ, RZ, R9 ;  /* 0x000000ffff067224 */ /* 0x000fe200078e0009 */
[----:B------:R-:W-:Y:S01]  /*3ef0*/  I2FP.F32.S32 R7, R5 ;  /* 0x0000000500077245 */ /* 0x000fe20000201400 */
[----:B------:R-:W3:Y:S01]  /*3f00*/  MUFU.TANH R28, R52 ;  /* 0x00000034001c7308 */ /* 0x000ee20000002400 */
[----:B------:R-:W-:Y:S02]  /*3f10*/  I2FP.F32.S32 R5, R3 ;  /* 0x0000000300057245 */ /* 0x000fe40000201400 */
[----:B------:R-:W-:-:S02]  /*3f20*/  I2FP.F32.S32 R3, R6 ;  /* 0x0000000600037245 */ /* 0x000fc40000201400 */
[----:B------:R-:W-:Y:S02]  /*3f30*/  FSEL R19, R19, -INF , !P3 ;  /* 0xff80000013137808 */ /* 0x000fe40005800000 */
[----:B------:R-:W-:Y:S01]  /*3f40*/  I2FP.F32.S32 R10, R10 ;  /* 0x0000000a000a7245 */ /* 0x000fe20000201400 */
[----:B------:R-:W4:Y:S01]  /*3f50*/  MUFU.TANH R27, R49 ;  /* 0x00000031001b7308 */ /* 0x000f220000002400 */
[-C--:B--2---:R-:W-:Y:S01]  /*3f60*/  FFMA.FTZ R3, R3, -R132.reuse, R16 ;  /* 0x8000008403037223 */ /* 0x084fe20000010010 */
[----:B------:R-:W-:Y:S02]  /*3f70*/  FSEL R16, R30, -INF , !P3 ;  /* 0xff8000001e107808 */ /* 0x000fe40005800000 */
[----:B------:R-:W-:Y:S01]  /*3f80*/  ISETP.GE.AND P3, PT, R133, 0x21, PT ;  /* 0x000000218500780c */ /* 0x000fe20003f66270 */
[----:B-1----:R-:W-:Y:S01]  /*3f90*/  FFMA.FTZ R10, R10, -R132, R29 ;  /* 0x800000840a0a7223 */ /* 0x002fe2000001001d */
[----:B------:R-:W-:Y:S02]  /*3fa0*/  I2FP.F32.S32 R8, R8 ;  /* 0x0000000800087245 */ /* 0x000fe40000201400 */
[----:B------:R-:W1:Y:S01]  /*3fb0*/  MUFU.TANH R17, R50 ;  /* 0x0000003200117308 */ /* 0x000e620000002400 */
[----:B------:R-:W-:-:S02]  /*3fc0*/  FSEL R44, R26, -INF , !P6 ;  /* 0xff8000001a2c7808 */ /* 0x000fc40007000000 */
[-C--:B---3--:R-:W-:Y:S01]  /*3fd0*/  FFMA.FTZ R8, R8, -R132.reuse, R28 ;  /* 0x8000008408087223 */ /* 0x088fe2000001001c */
[----:B------:R-:W-:Y:S02]  /*3fe0*/  FSEL R45, R25, -INF , !P5 ;  /* 0xff800000192d7808 */ /* 0x000fe40006800000 */
[----:B------:R-:W-:Y:S02]  /*3ff0*/  FSEL R100, R21, -INF , !P4 ;  /* 0xff80000015647808 */ /* 0x000fe40006000000 */
[----:B------:R-:W-:Y:S01]  /*4000*/  FSEL R101, R14, -INF , !P2 ;  /* 0xff8000000e657808 */ /* 0x000fe20005000000 */
[----:B----4-:R-:W-:Y:S01]  /*4010*/  FFMA.FTZ R7, R7, -R132, R27 ;  /* 0x8000008407077223 */ /* 0x010fe2000001001b */
[----:B------:R-:W-:Y:S02]  /*4020*/  FSEL R27, R15, -INF , !P4 ;  /* 0xff8000000f1b7808 */ /* 0x000fe40006000000 */
[----:B------:R-:W-:Y:S02]  /*4030*/  FSEL R22, R22, -INF , !P6 ;  /* 0xff80000016167808 */ /* 0x000fe40007000000 */
[----:B------:R-:W-:-:S02]  /*4040*/  FSEL R18, R18, -INF , !P5 ;  /* 0xff80000012127808 */ /* 0x000fc40006800000 */
[----:B------:R-:W-:Y:S01]  /*4050*/  FSEL R23, R23, -INF , !P5 ;  /* 0xff80000017177808 */ /* 0x000fe20006800000 */
[----:B-1----:R-:W-:Y:S01]  /*4060*/  FFMA.FTZ R5, R5, -R132, R17 ;  /* 0x8000008405057223 */ /* 0x002fe20000010011 */
        /* <DEDUP_REMOVED lines=61> */
.L_x_2221:
[----:B------:R-:W-:Y:S05]  /*4440*/  BSYNC B0 ;  /* 0x0000000000007941 */ /* 0x000fea0003800000 */
.L_x_2220:
[----:B------:R-:W0:Y:S02]  /*4450*/  LDGDEPBAR ;  /* 0x00000000000079af */ /* 0x000e240000000000 */
.L_x_2219:
        /* <DEDUP_REMOVED lines=79> */
[----:B------:R-:W-:Y:S01]  /*4950*/  FMNMX.FTZ R0, R103, R0, !PT ;  /* 0x0000000067007209 */ /* 0x000fe20007810000 */
[----:B------:R-:W-:Y:S01]  /*4960*/  LDSM.16.MT88.4 R16, [R222+0xa000] ;  /* 0x00a00000de10783b */ /* 0x000fe20000004200 */
[----:B------:R-:W-:Y:S01]  /*4970*/  FSEL R2, R2, RZ, P0 ;  /* 0x000000ff02027208 */ /* 0x000fe20000000000 */
[----:B------:R1:W2:Y:S02]  /*4980*/  MUFU.EX2 R242, R6 ;  /* 0x0000000600f27308 */ /* 0x0002a40000000800 */
[----:B------:R-:W3:Y:S02]  /*4990*/  SHFL.BFLY PT, R10, R0, 0x2, 0x1f ;  /* 0x0c401f00000a7f89 */ /* 0x000ee400000e0000 */
[----:B------:R-:W-:-:S04]  /*49a0*/  FFMA.FTZ R9, R68, UR5, -R2 ;  /* 0x0000000544097c23 */ /* 0x000fc80008010802 */
[----:B------:R4:W-:Y:S01]  /*49b0*/  MUFU.EX2 R209, R9 ;  /* 0x0000000900d17308 */ /* 0x0009e20000000800 */
[----:B-1----:R-:W-:-:S07]  /*49c0*/  FFMA.FTZ R6, R62, UR5, -R3 ;  /* 0x000000053e067c23 */ /* 0x002fce0008010803 */
[----:B------:R2:W1:Y:S01]  /*49d0*/  MUFU.EX2 R237, R6 ;  /* 0x0000000600ed7308 */ /* 0x0004620000000800 */
[----:B----4-:R-:W-:Y:S01]  /*49e0*/  FFMA.FTZ R9, R20, UR5, -R8 ;  /* 0x0000000514097c23 */ /* 0x010fe20008010808 */
[----:B---3--:R-:W-:-:S06]  /*49f0*/  FMNMX.FTZ R0, R0, R10, !PT ;  /* 0x0000000a00007209 */ /* 0x008fcc0007810000 */
        /* <DEDUP_REMOVED lines=58> */
[C---:B------:R-:W-:Y:S06]  /*4da0*/  HMMA.16816.F32 R56, R124.reuse, R12, R56 ;  /* 0x0000000c7c38723c */ /* 0x040fec0000001838 */
[C---:B-1----:R-:W-:Y:S06]  /*4db0*/  HMMA.16816.F32 R72, R124.reuse, R24, R72 ;  /* 0x000000187c48723c */ /* 0x042fec0000001848 */
        /* <DEDUP_REMOVED lines=48> */
[----:B-1----:R-:W-:Y:S01]  /*50c0*/  FFMA.FTZ R2, R101, UR5, -R0 ;  /* 0x0000000565027c23 */ /* 0x002fe20008010800 */
[----:B--2---:R-:W-:-:S03]  /*50d0*/  FADD.FTZ R3, R196, R3 ;  /* 0x00000003c4037221 */ /* 0x004fc60000010000 */
[----:B------:R1:W2:Y:S02]  /*50e0*/  MUFU.EX2 R143, R2 ;  /* 0x00000002008f7308 */ /* 0x0002a40000000800 */
[--C-:B-1----:R-:W-:Y:S01]  /*50f0*/  FFMA.FTZ R2, R102, UR5, -R0.reuse ;  /* 0x0000000566027c23 */ /* 0x102fe20008010800 */
[----:B------:R-:W-:Y:S01]  /*5100*/  FFMA.FTZ R0, R103, UR5, -R0 ;  /* 0x0000000567007c23 */ /* 0x000fe20008010800 */
[C---:B--2---:R-:W-:Y:S01]  /*5110*/  FADD.FTZ R3, R143.reuse, R3 ;  /* 0x000000038f037221 */ /* 0x044fe20000010000 */
[C---:B------:R-:W-:Y:S03]  /*5120*/  HMMA.16816.F32 R100, R4.reuse, R112, RZ ;  /* 0x000000700464723c */ /* 0x040fe600000018ff */
[----:B------:R1:W2:Y:S01]  /*5130*/  MUFU.EX2 R142, R2 ;  /* 0x00000002008e7308 */ /* 0x0002a20000000800 */
[----:B------:R-:W-:Y:S02]  /*5140*/  F2FP.F16.F32.PACK_AB R129, R143, R196 ;  /* 0x000000c48f81723e */ /* 0x000fe400000000ff */
[----:B------:R-:W-:Y:S05]  /*5150*/  HMMA.16816.F32 R112, R4, R114, RZ ;  /* 0x000000720470723c */ /* 0x000fea00000018ff */
[----:B------:R3:W4:Y:S02]  /*5160*/  MUFU.EX2 R139, R0 ;  /* 0x00000000008b7308 */ /* 0x0007240000000800 */
        /* <DEDUP_REMOVED lines=47> */
[----:B------:R-:W-:Y:S01]  /*5460*/  IMAD R0, R243, -0x2, R201 ;  /* 0xfffffffef3007824 */ /* 0x000fe200078e02c9 */
[----:B------:R-:W-:Y:S01]  /*5470*/  ISETP.GE.AND P3, PT, R140, UR4, PT ;  /* 0x000000048c007c0c */ /* 0x000fe2000bf66270 */
[----:B------:R-:W1:Y:S01]  /*5480*/  LDC.64 R236, c[0x0][0x250] ;  /* 0x00009400ffec7b82 */ /* 0x000e620000000a00 */
[----:B------:R-:W-:Y:S01]  /*5490*/  LEA.HI.SX32 R232, R232, 0xfffffffe, 0x1b ;  /* 0xfffffffee8e87811 */ /* 0x000fe200078fdaff */
[----:B------:R-:W-:Y:S01]  /*54a0*/  IMAD.MOV.U32 R139, RZ, RZ, R136 ;  /* 0x000000ffff8b7224 */ /* 0x000fe200078e0088 */
[----:B------:R-:W-:Y:S01]  /*54b0*/  IADD3 R0, R133, R0, -R134 ;  /* 0x0000000085007210 */ /* 0x000fe20007ffe886 */
[----:B------:R-:W-:Y:S01]  /*54c0*/  IMAD.MOV.U32 R134, RZ, RZ, R137 ;  /* 0x000000ffff867224 */ /* 0x000fe200078e0089 */
[----:B------:R-:W-:Y:S01]  /*54d0*/  MOV R140, R135 ;  /* 0x00000087008c7202 */ /* 0x000fe20000000f00 */
[----:B------:R-:W-:Y:S01]  /*54e0*/  IMAD.MOV.U32 R133, RZ, RZ, R138 ;  /* 0x000000ffff857224 */ /* 0x000fe200078e008a */
[----:B------:R-:W-:Y:S01]  /*54f0*/  ULDC UR10, c[0x0][0x2d0] ;  /* 0x0000b400000a7ab9 */ /* 0x000fe20000000800 */
[----:B------:R-:W-:Y:S01]  /*5500*/  ULDC UR5, c[0x0][0x39c] ;  /* 0x0000e70000057ab9 */ /* 0x000fe20000000800 */
[----:B------:R-:W-:Y:S01]  /*5510*/  ULDC UR4, c[0x0][0x2ec] ;  /* 0x0000bb0000047ab9 */ /* 0x000fe20000000800 */
[----:B------:R-:W-:-:S02]  /*5520*/  ULDC.64 UR6, c[0x0][0x248] ;  /* 0x0000920000067ab9 */ /* 0x000fc40000000a00 */
[----:B------:R-:W2:Y:S08]  /*5530*/  @!P3 LDC.64 R4, c[0x0][0x220] ;  /* 0x00008800ff04bb82 */ /* 0x000eb00000000a00 */
[----:B------:R-:W3:Y:S01]  /*5540*/  @!P3 LDC.64 R2, c[0x0][0x220] ;  /* 0x00008800ff02bb82 */ /* 0x000ee20000000a00 */
[----:B--2---:R2:W-:Y:S04]  /*5550*/  @!P3 STL.64 [R1+0x20], R4 ;  /* 0x000020040100b387 */ /* 0x0045e80000100a00 */
[----:B---3--:R2:W-:Y:S04]  /*5560*/  @!P3 STL.64 [R1+0x18], R2 ;  /* 0x000018020100b387 */ /* 0x0085e80000100a00 */
[----:B------:R2:W-:Y:S01]  /*5570*/  STL [R1+0x28], R0 ;  /* 0x0000280001007387 */ /* 0x0005e20000100800 */
[----:B-1----:R-:W-:Y:S05]  /*5580*/  BRA `(.L_x_2223) ;  /* 0x0000000000c07947 */ /* 0x002fea0003800000 */
.L_x_2225:
[----:B------:R-:W4:Y:S01]  /*5590*/  LDL.64 R202, [R1+0x48] ;  /* 0x0000480001ca7983 */ /* 0x000f220000100a00 */
[----:B------:R-:W5:Y:S01]  /*55a0*/  @!P3 LDC.64 R12, c[0x0][0x218] ;  /* 0x00008600ff0cbb82 */ /* 0x000f620000000a00 */
[----:B------:R-:W-:Y:S02]  /*55b0*/  VIADD R3, R232, 0xffffffff ;  /* 0xffffffffe8037836 */ /* 0x000fe40000000000 */
[----:B------:R-:W2:Y:S02]  /*55c0*/  LDL.64 R200, [R1+0x30] ;  /* 0x0000300001c87983 */ /* 0x000ea40000100a00 */
[C---:B------:R-:W-:Y:S01]  /*55d0*/  IMAD.WIDE.U32 R6, R3.reuse, UR6, RZ ;  /* 0x0000000603067c25 */ /* 0x040fe2000f8e00ff */
[----:B------:R-:W-:Y:S01]  /*55e0*/  SHF.R.S32.HI R4, RZ, 0x1f, R3 ;  /* 0x0000001fff047819 */ /* 0x000fe20000011403 */
[----:B------:R-:W2:Y:S01]  /*55f0*/  LDL R199, [R1+0x2c] ;  /* 0x00002c0001c77983 */ /* 0x000ea20000100800 */
[----:B---3--:R-:W3:Y:S03]  /*5600*/  @!P2 LDC.64 R8, c[0x0][0x218] ;  /* 0x00008600ff08ab82 */ /* 0x008ee60000000a00 */
[----:B------:R-:W3:Y:S01]  /*5610*/  LDL R198, [R1+0x38] ;  /* 0x0000380001c67983 */ /* 0x000ee20000100800 */
[----:B------:R-:W-:Y:S03]  /*5620*/  IMAD R4, R4, UR6, RZ ;  /* 0x0000000604047c24 */ /* 0x000fe6000f8e02ff */
[----:B------:R1:W-:Y:S01]  /*5630*/  @P3 STS.128 [R231+0x8000], RZ ;  /* 0x008000ffe7003388 */ /* 0x0003e20000000c00 */
[----:B------:R-:W-:Y:S01]  /*5640*/  IMAD R4, R3, UR7, R4 ;  /* 0x0000000703047c24 */ /* 0x000fe2000f8e0204 */
[----:B------:R-:W1:Y:S03]  /*5650*/  @!P3 LDC.64 R10, c[0x0][0x218] ;  /* 0x00008600ff0abb82 */ /* 0x000e660000000a00 */
[----:B------:R-:W-:Y:S05]  /*5660*/  IMAD.IADD R5, R7, 0x1, R4 ;  /* 0x0000000107057824 */ /* 0x000fea00078e0204 */
[----:B------:R-:W1:Y:S01]  /*5670*/  @!P2 LDC.64 R24, c[0x0][0x218] ;  /* 0x00008600ff18ab82 */ /* 0x000e620000000a00 */
[C---:B----4-:R-:W-:Y:S04]  /*5680*/  LEA R3, P1, R6.reuse, R202, 0x5 ;  /* 0x000000ca06037211 */ /* 0x050fe800078228ff */
[C---:B-----5:R-:W-:Y:S02]  /*5690*/  @!P3 LEA R12, P6, R3.reuse, R12, 0x1 ;  /* 0x0000000c030cb211 */ /* 0x060fe400078c08ff */
[----:B--2---:R-:W-:Y:S02]  /*56a0*/  LEA.HI.X R5, R6, R201, R5, 0x5, P1 ;  /* 0x000000c906057211 */ /* 0x004fe400008f2c05 */
[C---:B---3--:R-:W-:Y:S02]  /*56b0*/  @!P2 LEA R8, P1, R3.reuse, R8, 0x1 ;  /* 0x000000080308a211 */ /* 0x048fe400078208ff */
[C-C-:B------:R-:W-:Y:S02]  /*56c0*/  @!P3 LEA.HI.X R13, R3.reuse, R13, R5.reuse, 0x1, P6 ;  /* 0x0000000d030db211 */ /* 0x140fe400030f0c05 */
[--C-:B------:R-:W-:Y:S02]  /*56d0*/  @!P2 LEA.HI.X R9, R3, R9, R5.reuse, 0x1, P1 ;  /* 0x000000090309a211 */ /* 0x100fe400008f0c05 */
[----:B------:R-:W-:Y:S01]  /*56e0*/  IADD3 R4, P0, R199, R3, RZ ;  /* 0x00000003c7047210 */ /* 0x000fe20007f1e0ff */
[----:B------:R-:W-:Y:S01]  /*56f0*/  @!PT LDS RZ, [RZ] ;  /* 0x00000000fffff984 */ /* 0x000fe20000000800 */
[----:B------:R-:W-:Y:S01]  /*5700*/  @!PT LDS RZ, [RZ] ;  /* 0x00000000fffff984 */ /* 0x000fe20000000800 */
[----:B------:R-:W-:Y:S01]  /*5710*/  @!PT LDS RZ, [RZ] ;  /* 0x00000000fffff984 */ /* 0x000fe20000000800 */
[----:B------:R4:W-:Y:S03]  /*5720*/  @!P3 LDGSTS.E.BYPASS.LTC128B.128 [R231+0x8000], desc[UR8][R12.64] ;  /* 0x080000000ce7bfae */ /* 0x0009e6000b901d48 */
[----:B-1----:R-:W-:Y:S01]  /*5730*/  @!P3 LEA R10, P5, R4, R10, 0x1 ;  /* 0x0000000a040ab211 */ /* 0x002fe200078a08ff */
        /* <DEDUP_REMOVED lines=21> */
.L_x_2223:
[----:B--2---:R-:W2:Y:S01]  /*5890*/  LDL R0, [R1+0x14] ;  /* 0x0000140001007983 */ /* 0x004ea20000100800 */
[----:B------:R-:W-:Y:S04]  /*58a0*/  DEPBAR.LE SB0, 0x0 ;  /* 0x000080000000791a */ /* 0x000fe80000000000 */
[----:B------:R-:W3:Y:S01]  /*58b0*/  LDL.64 R16, [R1+0x40] ;  /* 0x0000400001107983 */ /* 0x000ee20000100a00 */
[-C--:B-1----:R-:W-:Y:S05]  /*58c0*/  IMAD.WIDE.U32 R4, R232, R236.reuse, RZ ;  /* 0x000000ece8047225 */ /* 0x082fea00078e00ff */
[----:B------:R-:W4:Y:S04]  /*58d0*/  LDL R10, [R1+0x3c] ;  /* 0x00003c00010a7983 */ /* 0x000f280000100800 */
[----:B------:R-:W5:Y:S04]  /*58e0*/  LDL R9, [R1+0x20] ;  /* 0x0000200001097983 */ /* 0x000f680000100800 */
[----:B------:R-:W5:Y:S04]  /*58f0*/  LDL R15, [R1+0x24] ;  /* 0x00002400010f7983 */ /* 0x000f680000100800 */
[----:B------:R-:W5:Y:S04]  /*5900*/  LDL R8, [R1+0x18] ;  /* 0x0000180001087983 */ /* 0x000f680000100800 */
        /* <DEDUP_REMOVED lines=10> */
[----:B------:R-:W-:Y:S05]  /*59b0*/  LEA R2, P0, R236, R0, 0x4 ;  /* 0x00000000ec027211 */ /* 0x000fea00078020ff */
[----:B------:R-:W2:Y:S01]  /*59c0*/  @!P2 LDC.64 R12, c[0x0][0x220] ;  /* 0x00008800ff0cab82 */ /* 0x000ea20000000a00 */
[----:B----4-:R-:W-:Y:S02]  /*59d0*/  LEA.HI.X R3, R4, R10, R3, 0x5, P1 ;  /* 0x0000000a04037211 */ /* 0x010fe400008f2c03 */
[----:B-----5:R-:W-:Y:S02]  /*59e0*/  @!P3 LEA R10, P5, R0, R9, 0x1 ;  /* 0x00000009000ab211 */ /* 0x020fe400078a08ff */
[----:B------:R-:W-:Y:S02]  /*59f0*/  @!P3 LEA R8, P4, R2, R8, 0x1 ;  /* 0x000000080208b211 */ /* 0x000fe400078808ff */
[----:B------:R-:W-:Y:S02]  /*5a00*/  @!P3 LEA.HI.X R11, R0, R15, R3, 0x1, P5 ;  /* 0x0000000f000bb211 */ /* 0x000fe400028f0c03 */
[----:B------:R-:W-:Y:S03]  /*5a10*/  LEA.HI.X R5, R236, R3, R237, 0x4, P0 ;  /* 0x00000003ec057211 */ /* 0x000fe600000f24ed */
[----:B------:R-:W-:Y:S01]  /*5a20*/  @!PT LDS RZ, [RZ] ;  /* 0x00000000fffff984 */ /* 0x000fe20000000800 */
[----:B------:R-:W-:Y:S01]  /*5a30*/  @!PT LDS RZ, [RZ] ;  /* 0x00000000fffff984 */ /* 0x000fe20000000800 */
[----:B------:R-:W-:Y:S01]  /*5a40*/  @!PT LDS RZ, [RZ] ;  /* 0x00000000fffff984 */ /* 0x000fe20000000800 */
[----:B------:R-:W-:Y:S01]  /*5a50*/  @!P3 LDGSTS.E.BYPASS.LTC128B.128 [R231+0xa000], desc[UR8][R10.64] ;  /* 0x0a0000000ae7bfae */ /* 0x000fe2000b901d48 */
[----:B------:R-:W-:Y:S02]  /*5a60*/  @!P3 LEA.HI.X R9, R2, R14, R5, 0x1, P4 ;  /* 0x0000000e0209b211 */ /* 0x000fe400020f0c05 */
[C---:B-1----:R-:W-:Y:S05]  /*5a70*/  @!P2 LEA R6, P1, R0.reuse, R6, 0x1 ;  /* 0x000000060006a211 */ /* 0x042fea00078208ff */
[----:B------:R-:W-:Y:S01]  /*5a80*/  @P2 STS.128 [R231+0xb000], RZ ;  /* 0x00b000ffe7002388 */ /* 0x000fe20000000c00 */
[----:B------:R-:W-:Y:S02]  /*5a90*/  @!P2 LEA.HI.X R7, R0, R7, R3, 0x1, P1 ;  /* 0x000000070007a211 */ /* 0x000fe400008f0c03 */
[C---:B--2---:R-:W-:Y:S05]  /*5aa0*/  @!P2 LEA R4, P0, R2.reuse, R12, 0x1 ;  /* 0x0000000c0204a211 */ /* 0x044fea00078008ff */
[----:B------:R-:W-:Y:S01]  /*5ab0*/  @!PT LDS RZ, [RZ] ;  /* 0x00000000fffff984 */ /* 0x000fe20000000800 */
[----:B------:R-:W-:Y:S01]  /*5ac0*/  @!PT LDS RZ, [RZ] ;  /* 0x00000000fffff984 */ /* 0x000fe20000000800 */
[----:B------:R-:W-:Y:S01]  /*5ad0*/  @!PT LDS RZ, [RZ] ;  /* 0x00000000fffff984 */ /* 0x000fe20000000800 */
[----:B------:R-:W-:Y:S01]  /*5ae0*/  @!P2 LDGSTS.E.BYPASS.LTC128B.128 [R231+0xb000], desc[UR8][R6.64+0x80] ;  /* 0x0b00008006e7afae */ /* 0x000fe2000b901d48 */
[----:B------:R-:W-:Y:S07]  /*5af0*/  @!P2 LEA.HI.X R5, R2, R13, R5, 0x1, P0 ;  /* 0x0000000d0205a211 */ /* 0x000fee00000f0c05 */
[----:B------:R-:W-:Y:S08]  /*5b00*/  @P3 STS.128 [R231+0xa800], RZ ;  /* 0x00a800ffe7003388 */ /* 0x000ff00000000c00 */
[----:B------:R-:W-:Y:S01]  /*5b10*/  @!PT LDS RZ, [RZ] ;  /* 0x00000000fffff984 */ /* 0x000fe20000000800 */
[----:B------:R-:W-:Y:S01]  /*5b20*/  @!PT LDS RZ, [RZ] ;  /* 0x00000000fffff984 */ /* 0x000fe20000000800 */
[----:B------:R-:W-:Y:S01]  /*5b30*/  @!PT LDS RZ, [RZ] ;  /* 0x00000000fffff984 */ /* 0x000fe20000000800 */
[----:B------:R-:W-:Y:S08]  /*5b40*/  @!P3 LDGSTS.E.BYPASS.LTC128B.128 [R231+0xa800], desc[UR8][R8.64] ;  /* 0x0a80000008e7bfae */ /* 0x000ff0000b901d48 */
[----:B------:R-:W-:Y:S08]  /*5b50*/  @P2 STS.128 [R231+0xb800], RZ ;  /* 0x00b800ffe7002388 */ /* 0x000ff00000000c00 */
[----:B------:R-:W-:Y:S01]  /*5b60*/  @!PT LDS RZ, [RZ] ;  /* 0x00000000fffff984 */ /* 0x000fe20000000800 */
[----:B------:R-:W-:Y:S01]  /*5b70*/  @!PT LDS RZ, [RZ] ;  /* 0x00000000fffff984 */ /* 0x000fe20000000800 */
[----:B------:R-:W-:Y:S01]  /*5b80*/  @!PT LDS RZ, [RZ] ;  /* 0x00000000fffff984 */ /* 0x000fe20000000800 */
[----:B------:R1:W-:Y:S08]  /*5b90*/  @!P2 LDGSTS.E.BYPASS.LTC128B.128 [R231+0xb800], desc[UR8][R4.64+0x80] ;  /* 0x0b80008004e7afae */ /* 0x0003f0000b901d48 */
[----:B------:R-:W-:Y:S08]  /*5ba0*/  LDSM.16.M88.4 R32, [R218] ;  /* 0x00000000da20783b */ /* 0x000ff00000000200 */
[----:B------:R-:W1:Y:S08]  /*5bb0*/  LDSM.16.M88.4 R16, [R216+0x8000] ;  /* 0x00800000d810783b */ /* 0x000e700000000200 */
[----:B------:R-:W2:Y:S08]  /*5bc0*/  LDSM.16.M88.4 R28, [R218+0x2000] ;  /* 0x00200000da1c783b */ /* 0x000eb00000000200 */
[----:B------:R-:W3:Y:S08]  /*5bd0*/  LDSM.16.M88.4 R176, [R216+0x8800] ;  /* 0x00880000d8b0783b */ /* 0x000ef00000000200 */
[----:B------:R-:W4:Y:S04]  /*5be0*/  LDL R0, [R1+0x28] ;  /* 0x0000280001007983 */ /* 0x000f280000100800 */
[----:B------:R-:W-:Y:S08]  /*5bf0*/  LDSM.16.M88.4 R180, [R220] ;  /* 0x00000000dcb4783b */ /* 0x000ff00000000200 */
[----:B------:R-:W0:Y:S01]  /*5c00*/  LDGDEPBAR ;  /* 0x00000000000079af */ /* 0x000e220000000000 */
[-C--:B-1----:R-:W-:Y:S07]  /*5c10*/  HMMA.16816.F32 R4, R32, R16.reuse, RZ ;  /* 0x000000102004723c */ /* 0x082fee00000018ff */
[----:B------:R-:W1:Y:S01]  /*5c20*/  LDSM.16.M88.4 R184, [R227] ;  /* 0x00000000e3b8783b */ /* 0x000e620000000200 */
[C---:B--2---:R-:W-:Y:S07]  /*5c30*/  HMMA.16816.F32 R8, R28.reuse, R16, RZ ;  /* 0x000000101c08723c */ /* 0x044fee00000018ff */
[----:B------:R-:W2:Y:S01]  /*5c40*/  LDSM.16.M88.4 R188, [R220+0x2000] ;  /* 0x00200000dcbc783b */ /* 0x000ea20000000200 */
[-C--:B------:R-:W-:Y:S07]  /*5c50*/  HMMA.16816.F32 R12, R28, R18.reuse, RZ ;  /* 0x000000121c0c723c */ /* 0x080fee00000018ff */
[----:B------:R-:W5:Y:S01]  /*5c60*/  LDSM.16.M88.4 R192, [R230] ;  /* 0x00000000e6c0783b */ /* 0x000f620000000200 */
[C---:B------:R-:W-:Y:S07]  /*5c70*/  HMMA.16816.F32 R16, R32.reuse, R18, RZ ;  /* 0x000000122010723c */ /* 0x040fee00000018ff */
[----:B------:R-:W-:Y:S01]  /*5c80*/  LDSM.16.M88.4 R196, [R226] ;  /* 0x00000000e2c4783b */ /* 0x000fe20000000200 */
[-C--:B---3--:R-:W-:Y:S06]  /*5c90*/  HMMA.16816.F32 R20, R32, R176.reuse, RZ ;  /* 0x000000b02014723c */ /* 0x088fec00000018ff */
[C---:B------:R-:W-:Y:S01]  /*5ca0*/  HMMA.16816.F32 R24, R28.reuse, R176, RZ ;  /* 0x000000b01c18723c */ /* 0x040fe200000018ff */
[----:B------:R-:W3:Y:S05]  /*5cb0*/  LDSM.16.M88.4 R200, [R224+0x8000] ;  /* 0x00800000e0c8783b */ /* 0x000eea0000000200 */
[-C--:B------:R-:W-:Y:S03]  /*5cc0*/  HMMA.16816.F32 R28, R28, R178.reuse, RZ ;  /* 0x000000b21c1c723c */ /* 0x080fe600000018ff */
[----:B------:R-:W-:Y:S03]  /*5cd0*/  LDSM.16.M88.4 R204, [R224+0x8800] ;  /* 0x00880000e0cc783b */ /* 0x000fe60000000200 */
[----:B------:R-:W-:Y:S05]  /*5ce0*/  HMMA.16816.F32 R32, R32, R178, RZ ;  /* 0x000000b22020723c */ /* 0x000fea00000018ff */
[----:B------:R-:W3:Y:S01]  /*5cf0*/  LDSM.16.M88.4 R176, [R226+0x2000] ;  /* 0x00200000e2b0783b */ /* 0x000ee20000000200 */
[-C--:B-1----:R-:W-:Y:S06]  /*5d00*/  HMMA.16816.F32 R4, R180, R184.reuse, R4 ;  /* 0x000000b8b404723c */ /* 0x082fec0000001804 */
[C---:B--2---:R-:W-:Y:S01]  /*5d10*/  HMMA.16816.F32 R8, R188.reuse, R184, R8 ;  /* 0x000000b8bc08723c */ /* 0x044fe20000001808 */
[----:B------:R-:W-:Y:S05]  /*5d20*/  LDSM.16.M88.4 R208, [R225] ;  /* 0x00000000e1d0783b */ /* 0x000fea0000000200 */
[-C--:B------:R-:W-:Y:S03]  /*5d30*/  HMMA.16816.F32 R12, R188, R186.reuse, R12 ;  /* 0x000000babc0c723c */ /* 0x080fe6000000180c */
[----:B------:R-:W1:Y:S03]  /*5d40*/  LDSM.16.M88.4 R212, [R223] ;  /* 0x00000000dfd4783b */ /* 0x000e660000000200 */
[C---:B------:R-:W-:Y:S05]  /*5d50*/  HMMA.16816.F32 R16, R180.reuse, R186, R16 ;  /* 0x000000bab410723c */ /* 0x040fea0000001810 */
[----:B------:R-:W-:Y:S01]  /*5d60*/  LDSM.16.M88.4 R184, [R223+0x800] ;  /* 0x00080000dfb8783b */ /* 0x000fe20000000200 */
[-C--:B-----5:R-:W-:Y:S06]  /*5d70*/  HMMA.16816.F32 R20, R180, R192.reuse, R20 ;  /* 0x000000c0b414723c */ /* 0x0a0fec0000001814 */
[C---:B------:R-:W-:Y:S06]  /*5d80*/  HMMA.16816.F32 R24, R188.reuse, R192, R24 ;  /* 0x000000c0bc18723c */ /* 0x040fec0000001818 */
[-C--:B------:R-:W-:Y:S01]  /*5d90*/  HMMA.16816.F32 R28, R188, R194.reuse, R28 ;  /* 0x000000c2bc1c723c */ /* 0x080fe2000000181c */
[----:B------:R-:W-:Y:S05]  /*5da0*/  LDSM.16.M88.4 R188, [R218+0x4000] ;  /* 0x00400000dabc783b */ /* 0x000fea0000000200 */
[----:B------:R-:W-:Y:S03]  /*5db0*/  HMMA.16816.F32 R32, R180, R194, R32 ;  /* 0x000000c2b420723c */ /* 0x000fe60000001820 */
[----:B------:R-:W2:Y:S03]  /*5dc0*/  LDSM.16.M88.4 R180, [R225+0x2000] ;  /* 0x00200000e1b4783b */ /* 0x000ea60000000200 */
[-C--:B---3--:R-:W-:Y:S05]  /*5dd0*/  HMMA.16816.F32 R4, R196, R200.reuse, R4 ;  /* 0x000000c8c404723c */ /* 0x088fea0000001804 */
[----:B------:R-:W3:Y:S01]  /*5de0*/  LDSM.16.M88.4 R192, [R216+0x9000] ;  /* 0x00900000d8c0783b */ /* 0x000ee20000000200 */
[C---:B------:R-:W-:Y:S06]  /*5df0*/  HMMA.16816.F32 R8, R176.reuse, R200, R8 ;  /* 0x000000c8b008723c */ /* 0x040fec0000001808 */
[-C--:B------:R-:W-:Y:S06]  /*5e00*/  HMMA.16816.F32 R12, R176, R202.reuse, R12 ;  /* 0x000000cab00c723c */ /* 0x080fec000000180c */
[C---:B------:R-:W-:Y:S01]  /*5e10*/  HMMA.16816.F32 R16, R196.reuse, R202, R16 ;  /* 0x000000cac410723c */ /* 0x040fe20000001810 */
[----:B------:R-:W-:Y:S05]  /*5e20*/  LDSM.16.M88.4 R200, [R220+0x4000] ;  /* 0x00400000dcc8783b */ /* 0x000fea0000000200 */
[-C--:B------:R-:W-:Y:S06]  /*5e30*/  HMMA.16816.F32 R20, R196, R204.reuse, R20 ;  /* 0x000000ccc414723c */ /* 0x080fec0000001814 */
[C---:B------:R-:W-:Y:S06]  /*5e40*/  HMMA.16816.F32 R24, R176.reuse, R204, R24 ;  /* 0x000000ccb018723c */ /* 0x040fec0000001818 */
[-C--:B------:R-:W-:Y:S01]  /*5e50*/  HMMA.16816.F32 R28, R176, R206.reuse, R28 ;  /* 0x000000ceb01c723c */ /* 0x080fe2000000181c */
[----:B------:R-:W5:Y:S05]  /*5e60*/  LDSM.16.M88.4 R176, [R218+0x6000] ;  /* 0x00600000dab0783b */ /* 0x000f6a0000000200 */
        /* <DEDUP_REMOVED lines=35> */
[----:B------:R-:W-:Y:S05]  /*60a0*/  HMMA.16816.F32 R32, R200, R186, R32 ;  /* 0x000000bac820723c */ /* 0x000fea0000001820 */
[----:B----4-:R-:W-:Y:S01]  /*60b0*/  IMAD R0, R232, -0x20, R0 ;  /* 0xffffffe0e8007824 */ /* 0x010fe200078e0200 */
[-C--:B---3--:R-:W-:Y:S05]  /*60c0*/  HMMA.16816.F32 R4, R208, R212.reuse, R4 ;  /* 0x000000d4d004723c */ /* 0x088fea0000001804 */
[C---:B------:R-:W-:Y:S01]  /*60d0*/  VIADD R3, R0.reuse, 0x48 ;  /* 0x0000004800037836 */ /* 0x040fe20000000000 */
[C---:B-----5:R-:W-:Y:S04]  /*60e0*/  HMMA.16816.F32 R8, R176.reuse, R212, R8 ;  /* 0x000000d4b008723c */ /* 0x060fe80000001808 */
[----:B------:R-:W-:Y:S01]  /*60f0*/  ISETP.GE.AND P1, PT, R3, RZ, PT ;  /* 0x000000ff0300720c */ /* 0x000fe20003f26270 */
[----:B------:R-:W-:Y:S01]  /*6100*/  VIADD R2, R0, 0x47 ;  /* 0x0000004700027836 */ /* 0x000fe20000000000 */
[-C--:B------:R-:W-:Y:S04]  /*6110*/  HMMA.16816.F32 R12, R176, R214.reuse, R12 ;  /* 0x000000d6b00c723c */ /* 0x080fe8000000180c */
[----:B------:R-:W-:Y:S02]  /*6120*/  ISETP.GE.AND P0, PT, R2, RZ, PT ;  /* 0x000000ff0200720c */ /* 0x000fe40003f06270 */
[C---:B------:R-:W-:Y:S05]  /*6130*/  HMMA.16816.F32 R16, R208.reuse, R214, R16 ;  /* 0x000000d6d010723c */ /* 0x040fea0000001810 */
[C---:B------:R-:W-:Y:S01]  /*6140*/  @!P1 IADD3 R3, -R0.reuse, -0x48, RZ ;  /* 0xffffffb800039810 */ /* 0x040fe20007ffe1ff */
[-C--:B------:R-:W-:Y:S05]  /*6150*/  HMMA.16816.F32 R20, R208, R188.reuse, R20 ;  /* 0x000000bcd014723c */ /* 0x080fea0000001814 */
[----:B------:R-:W-:Y:S01]  /*6160*/  @!P0 IADD3 R2, -R0, -0x47, RZ ;  /* 0xffffffb900028810 */ /* 0x000fe20007ffe1ff */
[C---:B------:R-:W-:Y:S05]  /*6170*/  HMMA.16816.F32 R24, R176.reuse, R188, R24 ;  /* 0x000000bcb018723c */ /* 0x040fea0000001818 */
[----:B------:R-:W-:Y:S01]  /*6180*/  I2FP.F32.S32 R3, R3 ;  /* 0x0000000300037245 */ /* 0x000fe20000201400 */
[-C--:B------:R-:W-:Y:S01]  /*6190*/  HMMA.16816.F32 R28, R176, R190.reuse, R28 ;  /* 0x000000beb01c723c */ /* 0x080fe2000000181c */
[----:B------:R-:W3:Y:S01]  /*61a0*/  LDSM.16.M88.4 R176, [R223+0x1800] ;  /* 0x00180000dfb0783b */ /* 0x000ee20000000200 */
[----:B------:R-:W-:Y:S04]  /*61b0*/  DEPBAR.LE SB0, 0x0 ;  /* 0x000080000000791a */ /* 0x000fe80000000000 */
[----:B------:R-:W-:Y:S01]  /*61c0*/  HMMA.16816.F32 R32, R208, R190, R32 ;  /* 0x000000bed020723c */ /* 0x000fe20000001820 */
[----:B------:R-:W-:Y:S04]  /*61d0*/  BAR.SYNC.DEFER_BLOCKING 0x0 ;  /* 0x0000000000007b1d */ /* 0x000fe80000010000 */
[----:B------:R-:W-:Y:S01]  /*61e0*/  I2FP.F32.S32 R2, R2 ;  /* 0x0000000200027245 */ /* 0x000fe20000201400 */
[-C--:B-1----:R-:W-:Y:S06]  /*61f0*/  HMMA.16816.F32 R4, R192, R196.reuse, R4 ;  /* 0x000000c4c004723c */ /* 0x082fec0000001804 */
[C---:B--2---:R-:W-:Y:S06]  /*6200*/  HMMA.16816.F32 R8, R180.reuse, R196, R8 ;  /* 0x000000c4b408723c */ /* 0x044fec0000001808 */
[-C--:B------:R-:W-:Y:S06]  /*6210*/  HMMA.16816.F32 R12, R180, R198.reuse, R12 ;  /* 0x000000c6b40c723c */ /* 0x080fec000000180c */
[C---:B------:R-:W-:Y:S06]  /*6220*/  HMMA.16816.F32 R16, R192.reuse, R198, R16 ;  /* 0x000000c6c010723c */ /* 0x040fec0000001810 */
[----:B------:R-:W-:Y:S01]  /*6230*/  FMUL.FTZ R4, R4, UR5 ;  /* 0x0000000504047c20 */ /* 0x000fe20008410000 */
[----:B------:R-:W-:Y:S01]  /*6240*/  FMUL.FTZ R5, R5, UR5 ;  /* 0x0000000505057c20 */ /* 0x000fe20008410000 */
[----:B------:R-:W-:Y:S02]  /*6250*/  FMUL.FTZ R6, R6, UR5 ;  /* 0x0000000506067c20 */ /* 0x000fe40008410000 */
[----:B------:R1:W-:Y:S01]  /*6260*/  MUFU.TANH R197, R4 ;  /* 0x0000000400c57308 */ /* 0x0003e20000002400 */
[-C--:B---3--:R-:W-:Y:S03]  /*6270*/  HMMA.16816.F32 R20, R192, R176.reuse, R20 ;  /* 0x000000b0c014723c */ /* 0x088fe60000001814 */
[----:B------:R-:W-:Y:S01]  /*6280*/  FMUL.FTZ R11, R11, UR5 ;  /* 0x000000050b0b7c20 */ /* 0x000fe20008410000 */
[----:B------:R-:W-:Y:S01]  /*6290*/  FMUL.FTZ R10, R10, UR5 ;  /* 0x000000050a0a7c20 */ /* 0x000fe20008410000 */
[----:B------:R-:W-:Y:S01]  /*62a0*/  FMUL.FTZ R9, R9, UR5 ;  /* 0x0000000509097c20 */ /* 0x000fe20008410000 */
[----:B------:R-:W-:Y:S03]  /*62b0*/  FMUL.FTZ R7, R7, UR5 ;  /* 0x0000000507077c20 */ /* 0x000fe60008410000 */
[----:B------:R2:W3:Y:S02]  /*62c0*/  MUFU.TANH R189, R11 ;  /* 0x0000000b00bd7308 */ /* 0x0004e40000002400 */
[----:B------:R-:W-:Y:S01]  /*62d0*/  FMUL.FTZ R12, R12, UR5 ;  /* 0x000000050c0c7c20 */ /* 0x000fe20008410000 */
[C---:B------:R-:W-:Y:S04]  /*62e0*/  HMMA.16816.F32 R24, R180.reuse, R176, R24 ;  /* 0x000000b0b418723c */ /* 0x040fe80000001818 */
[----:B------:R-:W-:Y:S01]  /*62f0*/  FMUL.FTZ R18, R18, UR5 ;  /* 0x0000000512127c20 */ /* 0x000fe20008410000 */
[----:B------:R-:W-:Y:S02]  /*6300*/  FMUL.FTZ R8, R8, UR5 ;  /* 0x0000000508087c20 */ /* 0x000fe40008410000 */
[----:B------:R4:W-:Y:S01]  /*6310*/  MUFU.TANH R191, R12 ;  /* 0x0000000c00bf7308 */ /* 0x0009e20000002400 */
[----:B------:R-:W-:Y:S03]  /*6320*/  FMUL.FTZ R14, R14, UR5 ;  /* 0x000000050e0e7c20 */ /* 0x000fe60008410000 */
[----:B-1----:R-:W-:Y:S01]  /*6330*/  FMUL.FTZ R4, R19, UR5 ;  /* 0x0000000513047c20 */ /* 0x002fe20008410000 */
[-C--:B------:R-:W-:Y:S03]  /*6340*/  HMMA.16816.F32 R28, R180, R178.reuse, R28 ;  /* 0x000000b2b41c723c */ /* 0x080fe6000000181c */
[----:B------:R-:W-:Y:S01]  /*6350*/  FMUL.FTZ R16, R16, UR5 ;  /* 0x0000000510107c20 */ /* 0x000fe20008410000 */
[C---:B------:R-:W-:Y:S01]  /*6360*/  VIADD R19, R0.reuse, 0xffffffff ;  /* 0xffffffff00137836 */ /* 0x040fe20000000000 */
[----:B------:R1:W-:Y:S01]  /*6370*/  MUFU.TANH R196, R5 ;  /* 0x0000000500c47308 */ /* 0x0003e20000002400 */
[C---:B--2---:R-:W-:Y:S02]  /*6380*/  VIADD R11, R0.reuse, 0x7 ;  /* 0x00000007000b7836 */ /* 0x044fe40000000000 */
[----:B------:R-:W-:Y:S03]  /*6390*/  FMUL.FTZ R15, R15, UR5 ;  /* 0x000000050f0f7c20 */ /* 0x000fe60008410000 */
[----:B------:R-:W-:Y:S01]  /*63a0*/  FMUL.FTZ R13, R13, UR5 ;  /* 0x000000050d0d7c20 */ /* 0x000fe20008410000 */
[----:B------:R-:W-:Y:S03]  /*63b0*/  HMMA.16816.F32 R32, R192, R178, R32 ;  /* 0x000000b2c020723c */ /* 0x000fe60000001820 */
[----:B------:R2:W-:Y:S01]  /*63c0*/  MUFU.TANH R142, R6 ;  /* 0x00000006008e7308 */ /* 0x0005e20000002400 */
[----:B----4-:R-:W-:Y:S01]  /*63d0*/  VIADD R12, R0, 0x8 ;  /* 0x00000008000c7836 */ /* 0x010fe20000000000 */
[----:B------:R-:W-:Y:S01]  /*63e0*/  ISETP.GE.AND P6, PT, R11, RZ, PT ;  /* 0x000000ff0b00720c */ /* 0x000fe20003fc6270 */
[----:B------:R-:W-:Y:S01]  /*63f0*/  FMUL.FTZ R27, R27, UR5 ;  /* 0x000000051b1b7c20 */ /* 0x000fe20008410000 */
[----:B------:R-:W-:Y:S02]  /*6400*/  FMUL.FTZ R180, R20, UR5 ;  /* 0x0000000514b47c20 */ /* 0x000fe40008410000 */
[----:B------:R-:W-:Y:S02]  /*6410*/  ISETP.GE.AND P4, PT, R12, RZ, PT ;  /* 0x000000ff0c00720c */ /* 0x000fe40003f86270 */
[----:B------:R-:W-:Y:S02]  /*6420*/  VIADD R20, R0, 0x27 ;  /* 0x0000002700147836 */ /* 0x000fe40000000000 */
[----:B------:R4:W5:Y:S01]  /*6430*/  MUFU.TANH R187, R10 ;  /* 0x0000000a00bb7308 */ /* 0x0009620000002400 */
[----:B-1----:R-:W-:Y:S01]  /*6440*/  FMUL.FTZ R5, R22, UR5 ;  /* 0x0000000516057c20 */ /* 0x002fe20008410000 */
[----:B------:R-:W-:Y:S01]  /*6450*/  FMUL.FTZ R21, R21, UR5 ;  /* 0x0000000515157c20 */ /* 0x000fe20008410000 */
[----:B---3--:R-:W-:Y:S01]  /*6460*/  FFMA.FTZ R179, R2, -R132, R189 ;  /* 0x8000008402b37223 */ /* 0x008fe200000100bd */
[----:B------:R-:W-:Y:S01]  /*6470*/  FMUL.FTZ R23, R23, UR5 ;  /* 0x0000000517177c20 */ /* 0x000fe20008410000 */
[----:B------:R-:W-:Y:S01]  /*6480*/  FMUL.FTZ R28, R28, UR5 ;  /* 0x000000051c1c7c20 */ /* 0x000fe20008410000 */
[----:B------:R-:W-:Y:S01]  /*6490*/  FMUL.FTZ R26, R26, UR5 ;  /* 0x000000051a1a7c20 */ /* 0x000fe20008410000 */
[C---:B------:R-:W-:Y:S03]  /*64a0*/  @!P6 IADD3 R11, -R0.reuse, -0x7, RZ ;  /* 0xfffffff9000be810 */ /* 0x040fe60007ffe1ff */
[----:B------:R1:W-:Y:S01]  /*64b0*/  MUFU.TANH R188, R9 ;  /* 0x0000000900bc7308 */ /* 0x0003e20000002400 */
[----:B--2---:R-:W-:Y:S01]  /*64c0*/  FMUL.FTZ R6, R17, UR5 ;  /* 0x0000000511067c20 */ /* 0x004fe20008410000 */
[C---:B------:R-:W-:Y:S01]  /*64d0*/  VIADD R17, R0.reuse, 0xfffffff7 ;  /* 0xfffffff700117836 */ /* 0x040fe20000000000 */
[----:B------:R-:W-:Y:S01]  /*64e0*/  @!P4 IADD3 R12, -R0, -0x8, RZ ;  /* 0xfffffff8000cc810 */ /* 0x000fe20007ffe1ff */
[----:B------:R-:W-:Y:S01]  /*64f0*/  FMUL.FTZ R2, R33, UR5 ;  /* 0x0000000521027c20 */ /* 0x000fe20008410000 */
[----:B------:R-:W-:Y:S01]  /*6500*/  ISETP.GE.AND P6, PT, R19, RZ, PT ;  /* 0x000000ff1300720c */ /* 0x000fe20003fc6270 */
[----:B------:R-:W-:Y:S01]  /*6510*/  FMUL.FTZ R34, R34, UR5 ;  /* 0x0000000522227c20 */ /* 0x000fe20008410000 */
[----:B------:R-:W-:Y:S03]  /*6520*/  ISETP.GE.AND P0, PT, R17, RZ, PT ;  /* 0x000000ff1100720c */ /* 0x000fe60003f06270 */
[----:B------:R2:W-:Y:S01]  /*6530*/  MUFU.TANH R135, R18 ;  /* 0x0000001200877308 */ /* 0x0005e20000002400 */
[----:B----4-:R-:W-:Y:S01]  /*6540*/  VIADD R10, R0, 0x40 ;  /* 0x00000040000a7836 */ /* 0x010fe20000000000 */
[----:B------:R-:W-:Y:S01]  /*6550*/  I2FP.F32.S32 R12, R12 ;  /* 0x0000000c000c7245 */ /* 0x000fe20000201400 */
[-C--:B-----5:R-:W-:Y:S01]  /*6560*/  FFMA.FTZ R176, R3, -R132.reuse, R187 ;  /* 0x8000008403b07223 */ /* 0x0a0fe200000100bb */
[----:B------:R-:W-:Y:S01]  /*6570*/  I2FP.F32.S32 R11, R11 ;  /* 0x0000000b000b7245 */ /* 0x000fe20000201400 */
[----:B------:R-:W-:Y:S01]  /*6580*/  FMUL.FTZ R24, R24, UR5 ;  /* 0x0000000518187c20 */ /* 0x000fe20008410000 */
[----:B------:R-:W-:Y:S01]  /*6590*/  ISETP.GE.AND P5, PT, R10, RZ, PT ;  /* 0x000000ff0a00720c */ /* 0x000fe20003fa6270 */
[-C--:B------:R-:W-:Y:S03]  /*65a0*/  FFMA.FTZ R142, R12, -R132.reuse, R142 ;  /* 0x800000840c8e7223 */ /* 0x080fe6000001008e */
[----:B------:R3:W4:Y:S01]  /*65b0*/  MUFU.TANH R143, R7 ;  /* 0x00000007008f7308 */ /* 0x0007220000002400 */
[C---:B-1----:R-:W-:Y:S01]  /*65c0*/  VIADD R9, R0.reuse, 0x3f ;  /* 0x0000003f00097836 */ /* 0x042fe20000000000 */
[C---:B------:R-:W-:Y:S01]  /*65d0*/  @!P6 IADD3 R19, -R0.reuse, 0x1, RZ ;  /* 0x000000010013e810 */ /* 0x040fe20007ffe1ff */
[----:B------:R-:W-:Y:S01]  /*65e0*/  FMUL.FTZ R25, R25, UR5 ;  /* 0x0000000519197c20 */ /* 0x000fe20008410000 */
[----:B------:R-:W-:Y:S01]  /*65f0*/  @!P0 IADD3 R17, -R0, 0x9, RZ ;  /* 0x0000000900118810 */ /* 0x000fe20007ffe1ff */
[----:B------:R-:W-:Y:S01]  /*6600*/  FMUL.FTZ R30, R30, UR5 ;  /* 0x000000051e1e7c20 */ /* 0x000fe20008410000 */
[----:B------:R-:W-:Y:S01]  /*6610*/  ISETP.GE.AND P4, PT, R9, RZ, PT ;  /* 0x000000ff0900720c */ /* 0x000fe20003f86270 */
[----:B------:R-:W-:Y:S03]  /*6620*/  FMUL.FTZ R31, R31, UR5 ;  /* 0x000000051f1f7c20 */ /* 0x000fe60008410000 */
[----:B------:R1:W-:Y:S01]  /*6630*/  MUFU.TANH R190, R8 ;  /* 0x0000000800be7308 */ /* 0x0003e20000002400 */
[C---:B--2---:R-:W-:Y:S01]  /*6640*/  VIADD R18, R0.reuse, 0xfffffff8 ;  /* 0xfffffff800127836 */ /* 0x044fe20000000000 */
[----:B------:R-:W-:Y:S02]  /*6650*/  I2FP.F32.S32 R19, R19 ;  /* 0x0000001300137245 */ /* 0x000fe40000201400 */
[----:B------:R-:W-:Y:S02]  /*6660*/  @!P5 IADD3 R10, -R0, -0x40, RZ ;  /* 0xffffffc0000ad810 */ /* 0x000fe40007ffe1ff */
[----:B------:R-:W-:Y:S04]  /*6670*/  ISETP.GE.AND P1, PT, R18, RZ, PT ;  /* 0x000000ff1200720c */ /* 0x000fe80003f26270 */
[----:B------:R2:W5:Y:S01]  /*6680*/  MUFU.TANH R141, R14 ;  /* 0x0000000e008d7308 */ /* 0x0005620000002400 */
[C---:B---3--:R-:W-:Y:S02]  /*6690*/  VIADD R7, R0.reuse, 0x37 ;  /* 0x0000003700077836 */ /* 0x048fe40000000000 */
[----:B----4-:R-:W-:Y:S01]  /*66a0*/  FFMA.FTZ R143, R11, -R132, R143 ;  /* 0x800000840b8f7223 */ /* 0x010fe2000001008f */
[C---:B------:R-:W-:Y:S02]  /*66b0*/  @!P4 IADD3 R9, -R0.reuse, -0x3f, RZ ;  /* 0xffffffc10009c810 */ /* 0x040fe40007ffe1ff */
[----:B------:R-:W-:Y:S02]  /*66c0*/  I2FP.F32.S32 R10, R10 ;  /* 0x0000000a000a7245 */ /* 0x000fe40000201400 */
[----:B------:R-:W-:Y:S02]  /*66d0*/  ISETP.GE.AND P4, PT, R7, RZ, PT ;  /* 0x000000ff0700720c */ /* 0x000fe40003f86270 */
[----:B------:R3:W-:Y:S01]  /*66e0*/  MUFU.TANH R136, R4 ;  /* 0x0000000400887308 */ /* 0x0007e20000002400 */
[C---:B-1----:R-:W-:Y:S01]  /*66f0*/  VIADD R8, R0.reuse, 0x38 ;  /* 0x0000003800087836 */ /* 0x042fe20000000000 */
[----:B------:R-:W-:Y:S02]  /*6700*/  I2FP.F32.S32 R9, R9 ;  /* 0x0000000900097245 */ /* 0x000fe40000201400 */
[----:B------:R-:W-:Y:S02]  /*6710*/  @!P1 IADD3 R18, -R0, 0x8, RZ ;  /* 0x0000000800129810 */ /* 0x000fe40007ffe1ff */
[----:B------:R-:W-:Y:S04]  /*6720*/  ISETP.GE.AND P5, PT, R8, RZ, PT ;  /* 0x000000ff0800720c */ /* 0x000fe80003fa6270 */
[----:B------:R1:W4:Y:S01]  /*6730*/  MUFU.TANH R22, R16 ;  /* 0x0000001000167308 */ /* 0x0003220000002400 */
[----:B--2---:R-:W-:Y:S01]  /*6740*/  VIADD R14, R0, 0xffffffe8 ;  /* 0xffffffe8000e7836 */ /* 0x004fe20000000000 */
[----:B------:R-:W-:Y:S01]  /*6750*/  I2FP.F32.S32 R18, R18 ;  /* 0x0000001200127245 */ /* 0x000fe20000201400 */
[-C--:B-----5:R-:W-:Y:S01]  /*6760*/  FFMA.FTZ R178, R10, -R132.reuse, R141 ;  /* 0x800000840ab27223 */ /* 0x0a0fe2000001008d */
[----:B------:R-:W-:Y:S02]  /*6770*/  @!P4 IADD3 R7, -R0, -0x37, RZ ;  /* 0xffffffc90007c810 */ /* 0x000fe40007ffe1ff */
[----:B------:R-:W-:Y:S04]  /*6780*/  ISETP.GE.AND P1, PT, R14, RZ, PT ;  /* 0x000000ff0e00720c */ /* 0x000fe80003f26270 */
[----:B------:R2:W5:Y:S01]  /*6790*/  MUFU.TANH R184, R15 ;  /* 0x0000000f00b87308 */ /* 0x0005620000002400 */
[C---:B---3--:R-:W-:Y:S01]  /*67a0*/  VIADD R4, R0.reuse, 0x28 ;  /* 0x0000002800047836 */ /* 0x048fe20000000000 */
[----:B------:R-:W-:Y:S02]  /*67b0*/  I2FP.F32.S32 R17, R17 ;  /* 0x0000001100117245 */ /* 0x000fe40000201400 */
[----:B------:R-:W-:Y:S02]  /*67c0*/  @!P5 IADD3 R8, -R0, -0x38, RZ ;  /* 0xffffffc80008d810 */ /* 0x000fe40007ffe1ff */
[----:B------:R-:W-:Y:S04]  /*67d0*/  ISETP.GE.AND P6, PT, R4, RZ, PT ;  /* 0x000000ff0400720c */ /* 0x000fe80003fc6270 */
[----:B------:R3:W-:Y:S01]  /*67e0*/  MUFU.TANH R182, R13 ;  /* 0x0000000d00b67308 */ /* 0x0007e20000002400 */
[----:B-1----:R-:W-:Y:S02]  /*67f0*/  VIADD R16, R0, 0xfffffff0 ;  /* 0xfffffff000107836 */ /* 0x002fe40000000000 */
[----:B----4-:R-:W-:Y:S01]  /*6800*/  FFMA.FTZ R22, R18, -R132, R22 ;  /* 0x8000008412167223 */ /* 0x010fe20000010016 */
[----:B------:R-:W-:Y:S02]  /*6810*/  @!P1 IADD3 R14, -R0, 0x18, RZ ;  /* 0x00000018000e9810 */ /* 0x000fe40007ffe1ff */
[----:B------:R-:W-:Y:S02]  /*6820*/  I2FP.F32.S32 R7, R7 ;  /* 0x0000000700077245 */ /* 0x000fe40000201400 */
[----:B------:R-:W-:Y:S02]  /*6830*/  ISETP.GE.AND P0, PT, R16, RZ, PT ;  /* 0x000000ff1000720c */ /* 0x000fe40003f06270 */
[----:B------:R1:W-:Y:S01]  /*6840*/  MUFU.TANH R138, R6 ;  /* 0x00000006008a7308 */ /* 0x0003e20000002400 */
[C---:B--2---:R-:W-:Y:S01]  /*6850*/  VIADD R15, R0.reuse, 0xffffffef ;  /* 0xffffffef000f7836 */ /* 0x044fe20000000000 */
[----:B------:R-:W-:Y:S01]  /*6860*/  I2FP.F32.S32 R14, R14 ;  /* 0x0000000e000e7245 */ /* 0x000fe20000201400 */
[----:B-----5:R-:W-:Y:S01]  /*6870*/  FFMA.FTZ R177, R9, -R132, R184 ;  /* 0x8000008409b17223 */ /* 0x020fe200000100b8 */
[C---:B------:R-:W-:Y:S02]  /*6880*/  @!P6 IADD3 R4, -R0.reuse, -0x28, RZ ;  /* 0xffffffd80004e810 */ /* 0x040fe40007ffe1ff */
[----:B------:R-:W-:Y:S04]  /*6890*/  ISETP.GE.AND P4, PT, R15, RZ, PT ;  /* 0x000000ff0f00720c */ /* 0x000fe80003f86270 */
[----:B------:R2:W4:Y:S01]  /*68a0*/  MUFU.TANH R186, R5 ;  /* 0x0000000500ba7308 */ /* 0x0005220000002400 */
[C---:B---3--:R-:W-:Y:S01]  /*68b0*/  VIADD R13, R0.reuse, 0xffffffe7 ;  /* 0xffffffe7000d7836 */ /* 0x048fe20000000000 */
[----:B------:R-:W-:Y:S02]  /*68c0*/  I2FP.F32.S32 R8, R8 ;  /* 0x0000000800087245 */ /* 0x000fe40000201400 */
[C---:B------:R-:W-:Y:S02]  /*68d0*/  @!P0 IADD3 R16, -R0.reuse, 0x10, RZ ;  /* 0x0000001000108810 */ /* 0x040fe40007ffe1ff */
[----:B------:R-:W-:Y:S04]  /*68e0*/  ISETP.GE.AND P5, PT, R13, RZ, PT ;  /* 0x000000ff0d00720c */ /* 0x000fe80003fa6270 */
[----:B------:R-:W3:Y:S01]  /*68f0*/  MUFU.TANH R12, R27 ;  /* 0x0000001b000c7308 */ /* 0x000ee20000002400 */
[----:B-1----:R-:W-:Y:S01]  /*6900*/  VIADD R6, R0, 0x30 ;  /* 0x0000003000067836 */ /* 0x002fe20000000000 */
[----:B------:R-:W-:Y:S02]  /*6910*/  ISETP.GE.AND P0, PT, R20, RZ, PT ;  /* 0x000000ff1400720c */ /* 0x000fe40003f06270 */
[----:B------:R-:W-:Y:S02]  /*6920*/  @!P4 IADD3 R15, -R0, 0x11, RZ ;  /* 0x00000011000fc810 */ /* 0x000fe40007ffe1ff */
[----:B------:R-:W-:Y:S04]  /*6930*/  ISETP.GE.AND P6, PT, R6, RZ, PT ;  /* 0x000000ff0600720c */ /* 0x000fe80003fc6270 */
[----:B------:R-:W1:Y:S01]  /*6940*/  MUFU.TANH R181, R21 ;  /* 0x0000001500b57308 */ /* 0x000e620000002400 */
[----:B--2---:R-:W-:Y:S01]  /*6950*/  VIADD R5, R0, 0x2f ;  /* 0x0000002f00057836 */ /* 0x004fe20000000000 */
[----:B------:R-:W-:Y:S01]  /*6960*/  I2FP.F32.S32 R15, R15 ;  /* 0x0000000f000f7245 */ /* 0x000fe20000201400 */
[-C--:B----4-:R-:W-:Y:S01]  /*6970*/  FFMA.FTZ R186, R18, -R132.reuse, R186 ;  /* 0x8000008412ba7223 */ /* 0x090fe200000100ba */
[C---:B------:R-:W-:Y:S01]  /*6980*/  @!P5 IADD3 R13, -R0.reuse, 0x19, RZ ;  /* 0x00000019000dd810 */ /* 0x040fe20007ffe1ff */
[-C--:B------:R-:W-:Y:S01]  /*6990*/  FFMA.FTZ R18, R17, -R132.reuse, R138 ;  /* 0x8000008411127223 */ /* 0x080fe2000001008a */
[----:B------:R-:W-:Y:S04]  /*69a0*/  ISETP.GE.AND P1, PT, R5, RZ, PT ;  /* 0x000000ff0500720c */ /* 0x000fe80003f26270 */
[----:B------:R2:W4:Y:S01]  /*69b0*/  MUFU.TANH R185, R23 ;  /* 0x0000001700b97308 */ /* 0x0005220000002400 */
[C---:B------:R-:W-:Y:S01]  /*69c0*/  @!P0 IADD3 R20, -R0.reuse, -0x27, RZ ;  /* 0xffffffd900148810 */ /* 0x040fe20007ffe1ff */
[----:B---3--:R-:W-:Y:S01]  /*69d0*/  FFMA.FTZ R193, R7, -R132, R12 ;  /* 0x8000008407c17223 */ /* 0x008fe2000001000c */
[C---:B------:R-:W-:Y:S02]  /*69e0*/  @!P6 IADD3 R6, -R0.reuse, -0x30, RZ ;  /* 0xffffffd00006e810 */ /* 0x040fe40007ffe1ff */
[----:B------:R-:W-:Y:S02]  /*69f0*/  IABS R27, R0 ;  /* 0x00000000001b7213 */ /* 0x000fe40000000000 */
[----:B------:R-:W-:Y:S03]  /*6a00*/  I2FP.F32.S32 R13, R13 ;  /* 0x0000000d000d7245 */ /* 0x000fe60000201400 */
[----:B------:R-:W3:Y:S01]  /*6a10*/  MUFU.TANH R2, R2 ;  /* 0x0000000200027308 */ /* 0x000ee20000002400 */
[----:B------:R-:W-:Y:S01]  /*6a20*/  I2FP.F32.S32 R27, R27 ;  /* 0x0000001b001b7245 */ /* 0x000fe20000201400 */
[-C--:B-1----:R-:W-:Y:S01]  /*6a30*/  FFMA.FTZ R181, R15, -R132.reuse, R181 ;  /* 0x800000840fb57223 */ /* 0x082fe200000100b5 */
[----:B------:R-:W-:Y:S01]  /*6a40*/  @!P1 IADD3 R5, -R0, -0x2f, RZ ;  /* 0xffffffd100059810 */ /* 0x000fe20007ffe1ff */
[----:B------:R-:W-:Y:S01]  /*6a50*/  FMUL.FTZ R0, R32, UR5 ;  /* 0x0000000520007c20 */ /* 0x000fe20008410000 */
[-C--:B------:R-:W-:Y:S01]  /*6a60*/  FFMA.FTZ R32, R9, -R132.reuse, R188 ;  /* 0x8000008409207223 */ /* 0x080fe200000100bc */
[CC--:B------:R-:W-:Y:S01]  /*6a70*/  FFMA.FTZ R21, R27.reuse, -R132.reuse, R197 ;  /* 0x800000841b157223 */ /* 0x0c0fe200000100c5 */
[-C--:B------:R-:W-:Y:S03]  /*6a80*/  FFMA.FTZ R27, R27, -R132.reuse, R135 ;  /* 0x800000841b1b7223 */ /* 0x080fe60000010087 */
[----:B------:R1:W5:Y:S01]  /*6a90*/  MUFU.TANH R3, R0 ;  /* 0x0000000000037308 */ /* 0x0003620000002400 */
[-C--:B--2---:R-:W-:Y:S01]  /*6aa0*/  FFMA.FTZ R23, R19, -R132.reuse, R196 ;  /* 0x8000008413177223 */ /* 0x084fe200000100c4 */
[-C--:B----4-:R-:W-:Y:S01]  /*6ab0*/  FFMA.FTZ R185, R17, -R132.reuse, R185 ;  /* 0x8000008411b97223 */ /* 0x090fe200000100b9 */
[----:B------:R-:W-:Y:S01]  /*6ac0*/  FMUL.FTZ R9, R29, UR5 ;  /* 0x000000051d097c20 */ /* 0x000fe20008410000 */
[----:B------:R-:W-:Y:S01]  /*6ad0*/  FFMA.FTZ R17, R7, -R132, R182 ;  /* 0x8000008407117223 */ /* 0x000fe200000100b6 */
[----:B------:R-:W-:Y:S02]  /*6ae0*/  I2FP.F32.S32 R4, R4 ;  /* 0x0000000400047245 */ /* 0x000fe40000201400 */
[----:B------:R-:W-:Y:S03]  /*6af0*/  I2FP.F32.S32 R16, R16 ;  /* 0x0000001000107245 */ /* 0x000fe60000201400 */
[----:B------:R2:W4:Y:S01]  /*6b00*/  MUFU.TANH R11, R28 ;  /* 0x0000001c000b7308 */ /* 0x0005220000002400 */
[----:B---3--:R-:W-:Y:S01]  /*6b10*/  FFMA.FTZ R183, R13, -R132, R2 ;  /* 0x800000840db77223 */ /* 0x008fe20000010002 */
[----:B------:R-:W-:Y:S02]  /*6b20*/  FMNMX.FTZ R2, R21, R133, !PT ;  /* 0x0000008515027209 */ /* 0x000fe40007810000 */
[----:B------:R-:W-:Y:S02]  /*6b30*/  I2FP.F32.S32 R29, R20 ;  /* 0x00000014001d7245 */ /* 0x000fe40000201400 */
[----:B------:R-:W-:Y:S04]  /*6b40*/  ISETP.GT.AND P4, PT, R232, RZ, PT ;  /* 0x000000ffe800720c */ /* 0x000fe80003f84270 */
[----:B------:R3:W4:Y:S01]  /*6b50*/  MUFU.TANH R137, R26 ;  /* 0x0000001a00897308 */ /* 0x0007220000002400 */
[----:B-1----:R-:W-:Y:S01]  /*6b60*/  FMUL.FTZ R0, R35, UR5 ;  /* 0x0000000523007c20 */ /* 0x002fe20008410000 */
[----:B-----5:R-:W-:Y:S01]  /*6b70*/  FFMA.FTZ R184, R14, -R132, R3 ;  /* 0x800000840eb87223 */ /* 0x020fe20000010003 */
[----:B------:R-:W-:Y:S02]  /*6b80*/  FMNMX.FTZ R3, R23, R2, !PT ;  /* 0x0000000217037209 */ /* 0x000fe40007810000 */
[----:B------:R-:W-:Y:S02]  /*6b90*/  FMNMX.FTZ R2, R176, R140, !PT ;  /* 0x0000008cb0027209 */ /* 0x000fe40007810000 */
[----:B------:R-:W-:Y:S03]  /*6ba0*/  FMNMX.FTZ R138, R22, R3, !PT ;  /* 0x00000003168a7209 */ /* 0x000fe60007810000 */
[----:B------:R-:W1:Y:S01]  /*6bb0*/  MUFU.TANH R0, R0 ;  /* 0x0000000000007308 */ /* 0x000e620000002400 */
[----:B------:R-:W-:Y:S01]  /*6bc0*/  FMNMX.FTZ R2, R179, R2, !PT ;  /* 0x00000002b3027209 */ /* 0x000fe20007810000 */
[----:B--2---:R-:W-:Y:S01]  /*6bd0*/  FFMA.FTZ R28, R10, -R132, R190 ;  /* 0x800000840a1c7223 */ /* 0x004fe200000100be */
[----:B------:R-:W-:Y:S02]  /*6be0*/  I2FP.F32.S32 R14, R6 ;  /* 0x00000006000e7245 */ /* 0x000fe40000201400 */
[----:B------:R-:W-:Y:S05]  /*6bf0*/  FMNMX.FTZ R138, R18, R138, !PT ;  /* 0x0000008a128a7209 */ /* 0x000fea0007810000 */
[----:B------:R-:W2:Y:S01]  /*6c00*/  MUFU.TANH R180, R180 ;  /* 0x000000b400b47308 */ /* 0x000ea20000002400 */
[-C--:B---3--:R-:W-:Y:S01]  /*6c10*/  FFMA.FTZ R26, R19, -R132.reuse, R136 ;  /* 0x80000084131a7223 */ /* 0x088fe20000010088 */
[-C--:B------:R-:W-:Y:S01]  /*6c20*/  FFMA.FTZ R19, R8, -R132.reuse, R191 ;  /* 0x8000008408137223 */ /* 0x080fe200000100bf */
[-C--:B----4-:R-:W-:Y:S01]  /*6c30*/  FFMA.FTZ R191, R4, -R132.reuse, R11 ;  /* 0x8000008404bf7223 */ /* 0x090fe2000001000b */
[----:B------:R-:W-:Y:S01]  /*6c40*/  FMNMX.FTZ R4, R28, R139, !PT ;  /* 0x0000008b1c047209 */ /* 0x000fe20007810000 */
[-C--:B------:R-:W-:Y:S05]  /*6c50*/  FFMA.FTZ R192, R8, -R132.reuse, R137 ;  /* 0x8000008408c07223 */ /* 0x080fea0000010089 */
[----:B------:R-:W3:Y:S01]  /*6c60*/  MUFU.TANH R34, R34 ;  /* 0x0000002200227308 */ /* 0x000ee20000002400 */
[----:B-1----:R-:W-:Y:S01]  /*6c70*/  FFMA.FTZ R187, R15, -R132, R0 ;  /* 0x800000840fbb7223 */ /* 0x002fe20000010000 */
[----:B------:R-:W-:Y:S02]  /*6c80*/  I2FP.F32.S32 R0, R5 ;  /* 0x0000000500007245 */ /* 0x000fe40000201400 */
[----:B------:R-:W-:Y:S02]  /*6c90*/  FMNMX.FTZ R5, R142, R134, !PT ;  /* 0x000000868e057209 */ /* 0x000fe40007810000 */
[----:B------:R-:W-:Y:S04]  /*6ca0*/  FMNMX.FTZ R4, R32, R4, !PT ;  /* 0x0000000420047209 */ /* 0x000fe80007810000 */
[----:B------:R-:W1:Y:S01]  /*6cb0*/  MUFU.TANH R7, R24 ;  /* 0x0000001800077308 */ /* 0x000e620000002400 */
[----:B------:R-:W-:Y:S01]  /*6cc0*/  FMNMX.FTZ R5, R143, R5, !PT ;  /* 0x000000058f057209 */ /* 0x000fe20007810000 */
[----:B--2---:R-:W-:Y:S01]  /*6cd0*/  FFMA.FTZ R180, R16, -R132, R180 ;  /* 0x8000008410b47223 */ /* 0x004fe200000100b4 */
[----:B------:R-:W-:Y:S02]  /*6ce0*/  FMNMX.FTZ R4, R19, R4, !PT ;  /* 0x0000000413047209 */ /* 0x000fe40007810000 */
[----:B------:R-:W-:Y:S02]  /*6cf0*/  FMNMX.FTZ R3, R27, R5, !PT ;  /* 0x000000051b037209 */ /* 0x000fe40007810000 */
[----:B------:R-:W-:Y:S03]  /*6d00*/  FMNMX.FTZ R5, R178, R2, !PT ;  /* 0x00000002b2057209 */ /* 0x000fe60007810000 */
[----:B------:R-:W2:Y:S01]  /*6d10*/  MUFU.TANH R6, R25 ;  /* 0x0000001900067308 */ /* 0x000ea20000002400 */
[----:B------:R-:W-:Y:S01]  /*6d20*/  FMNMX.FTZ R3, R26, R3, !PT ;  /* 0x000000031a037209 */ /* 0x000fe20007810000 */
[----:B---3--:R-:W-:Y:S01]  /*6d30*/  FFMA.FTZ R188, R16, -R132, R34 ;  /* 0x8000008410bc7223 */ /* 0x008fe20000010022 */
[----:B------:R-:W-:Y:S02]  /*6d40*/  FMNMX.FTZ R138, R180, R138, !PT ;  /* 0x0000008ab48a7209 */ /* 0x000fe40007810000 */
[----:B------:R-:W-:Y:S02]  /*6d50*/  FMNMX.FTZ R3, R186, R3, !PT ;  /* 0x00000003ba037209 */ /* 0x000fe40007810000 */
[----:B------:R-:W-:Y:S03]  /*6d60*/  FMNMX.FTZ R138, R181, R138, !PT ;  /* 0x0000008ab58a7209 */ /* 0x000fe60007810000 */
[----:B------:R3:W4:Y:S01]  /*6d70*/  MUFU.TANH R20, R9 ;  /* 0x0000000900147308 */ /* 0x0007220000002400 */
[----:B-1----:R-:W-:Y:S01]  /*6d80*/  FFMA.FTZ R189, R14, -R132, R7 ;  /* 0x800000840ebd7223 */ /* 0x002fe20000010007 */
[----:B------:R-:W-:Y:S02]  /*6d90*/  FMNMX.FTZ R4, R17, R4, !PT ;  /* 0x0000000411047209 */ /* 0x000fe40007810000 */
[----:B------:R-:W-:Y:S02]  /*6da0*/  FMNMX.FTZ R3, R185, R3, !PT ;  /* 0x00000003b9037209 */ /* 0x000fe40007810000 */
[----:B------:R-:W-:Y:S04]  /*6db0*/  FMNMX.FTZ R138, R184, R138, !PT ;  /* 0x0000008ab88a7209 */ /* 0x000fe80007810000 */
[----:B------:R3:W1:Y:S01]  /*6dc0*/  MUFU.TANH R141, R30 ;  /* 0x0000001e008d7308 */ /* 0x0006620000002400 */
[----:B--2---:R-:W-:Y:S01]  /*6dd0*/  FFMA.FTZ R190, R0, -R132, R6 ;  /* 0x8000008400be7223 */ /* 0x004fe20000010006 */
[----:B------:R-:W-:Y:S02]  /*6de0*/  FMNMX.FTZ R16, R177, R5, !PT ;  /* 0x00000005b1107209 */ /* 0x000fe40007810000 */
[----:B------:R-:W-:Y:S02]  /*6df0*/  FMNMX.FTZ R15, R189, R4, !PT ;  /* 0x00000004bd0f7209 */ /* 0x000fe40007810000 */
[----:B------:R-:W-:Y:S04]  /*6e00*/  FMNMX.FTZ R137, R188, R3, !PT ;  /* 0x00000003bc897209 */ /* 0x000fe80007810000 */
[----:B------:R3:W2:Y:S01]  /*6e10*/  MUFU.TANH R2, R31 ;  /* 0x0000001f00027308 */ /* 0x0006a20000002400 */
[----:B------:R-:W-:Y:S01]  /*6e20*/  FMNMX.FTZ R138, R183, R138, !PT ;  /* 0x0000008ab78a7209 */ /* 0x000fe20007810000 */
[----:B----4-:R-:W-:Y:S06]  /*6e30*/  @P4 BRA `(.L_x_2225) ;  /* 0xffffffe400d44947 */ /* 0x010fec000383ffff */
.L_x_2224:
[----:B----4-:R-:W4:Y:S01]  /*6e40*/  SHFL.BFLY PT, R6, R138, 0x2, 0x1f ;  /* 0x0c401f008a067f89 */ /* 0x010f2200000e0000 */
[----:B------:R-:W-:Y:S01]  /*6e50*/  FMNMX.FTZ R137, R187, R137, !PT ;  /* 0x00000089bb897209 */ /* 0x000fe20007810000 */
[-C--:B-1----:R-:W-:Y:S01]  /*6e60*/  FFMA.FTZ R141, R14, -R132.reuse, R141 ;  /* 0x800000840e8d7223 */ /* 0x082fe2000001008d */
[----:B------:R-:W-:Y:S01]  /*6e70*/  FMNMX.FTZ R3, R190, R15, !PT ;  /* 0x0000000fbe037209 */ /* 0x000fe20007810000 */
[----:B--2---:R-:W-:Y:S01]  /*6e80*/  FFMA.FTZ R2, R0, -R132, R2 ;  /* 0x8000008400027223 */ /* 0x004fe20000010002 */
[----:B------:R-:W-:Y:S03]  /*6e90*/  FMNMX.FTZ R4, R192, R16, !PT ;  /* 0x00000010c0047209 */ /* 0x000fe60007810000 */
[----:B------:R-:W1:Y:S01]  /*6ea0*/  SHFL.BFLY PT, R7, R137, 0x2, 0x1f ;  /* 0x0c401f0089077f89 */ /* 0x000e6200000e0000 */
[----:B------:R-:W-:Y:S01]  /*6eb0*/  FMNMX.FTZ R5, R191, R3, !PT ;  /* 0x00000003bf057209 */ /* 0x000fe20007810000 */
[----:B------:R-:W-:Y:S01]  /*6ec0*/  FFMA.FTZ R182, R29, -R132, R20 ;  /* 0x800000841db67223 */ /* 0x000fe20000010014 */
[----:B------:R-:W-:Y:S05]  /*6ed0*/  FMNMX.FTZ R3, R193, R4, !PT ;  /* 0x00000004c1037209 */ /* 0x000fea0007810000 */
[----:B------:R-:W-:Y:S01]  /*6ee0*/  LDSM.16.MT88.4 R196, [R222+0xb800] ;  /* 0x00b80000dec4783b */ /* 0x000fe20000004200 */
[----:B------:R-:W-:Y:S02]  /*6ef0*/  FMNMX.FTZ R0, R141, R3, !PT ;  /* 0x000000038d007209 */ /* 0x000fe40007810000 */
[----:B------:R-:W-:Y:S02]  /*6f00*/  FMNMX.FTZ R5, R182, R5, !PT ;  /* 0x00000005b6057209 */ /* 0x000fe40007810000 */
[----:B------:R-:W-:Y:S03]  /*6f10*/  FMNMX.FTZ R0, R2, R0, !PT ;  /* 0x0000000002007209 */ /* 0x000fe60007810000 */
[----:B------:R-:W-:Y:S08]  /*6f20*/  LDSM.16.MT88.4 R200, [R221+0xb800] ;  /* 0x00b80000ddc8783b */ /* 0x000ff00000004200 */
[----:B------:R-:W2:Y:S08]  /*6f30*/  SHFL.BFLY PT, R3, R0, 0x2, 0x1f ;  /* 0x0c401f0000037f89 */ /* 0x000eb000000e0000 */
[----:B------:R-:W5:Y:S01]  /*6f40*/  SHFL.BFLY PT, R4, R5, 0x2, 0x1f ;  /* 0x0c401f0005047f89 */ /* 0x000f6200000e0000 */
[----:B----4-:R-:W-:Y:S02]  /*6f50*/  FMNMX.FTZ R138, R138, R6, !PT ;  /* 0x000000068a8a7209 */ /* 0x010fe40007810000 */
[----:B-1----:R-:W-:Y:S05]  /*6f60*/  FMNMX.FTZ R137, R137, R7, !PT ;  /* 0x0000000789897209 */ /* 0x002fea0007810000 */
[----:B------:R-:W1:Y:S08]  /*6f70*/  SHFL.BFLY PT, R6, R138, 0x1, 0x1f ;  /* 0x0c201f008a067f89 */ /* 0x000e7000000e0000 */
[----:B------:R-:W4:Y:S01]  /*6f80*/  SHFL.BFLY PT, R7, R137, 0x1, 0x1f ;  /* 0x0c201f0089077f89 */ /* 0x000f2200000e0000 */
[----:B--2---:R-:W-:Y:S02]  /*6f90*/  FMNMX.FTZ R3, R0, R3, !PT ;  /* 0x0000000300037209 */ /* 0x004fe40007810000 */
[----:B-----5:R-:W-:Y:S05]  /*6fa0*/  FMNMX.FTZ R8, R5, R4, !PT ;  /* 0x0000000405087209 */ /* 0x020fea0007810000 */
[----:B------:R-:W2:Y:S01]  /*6fb0*/  SHFL.BFLY PT, R5, R3, 0x1, 0x1f ;  /* 0x0c201f0003057f89 */ /* 0x000ea200000e0000 */
[----:B-1----:R-:W-:Y:S07]  /*6fc0*/  FMNMX.FTZ R138, R138, R6, !PT ;  /* 0x000000068a8a7209 */ /* 0x002fee0007810000 */
[----:B------:R-:W1:Y:S01]  /*6fd0*/  SHFL.BFLY PT, R136, R8, 0x1, 0x1f ;  /* 0x0c201f0008887f89 */ /* 0x000e6200000e0000 */
[----:B----4-:R-:W-:Y:S01]  /*6fe0*/  FMNMX.FTZ R137, R137, R7, !PT ;  /* 0x0000000789897209 */ /* 0x010fe20007810000 */
[C---:B------:R-:W-:Y:S01]  /*6ff0*/  FADD.FTZ R0, -R138.reuse, R133 ;  /* 0x000000858a007221 */ /* 0x040fe20000010100 */
[----:B------:R-:W-:Y:S03]  /*7000*/  FSETP.NEU.FTZ.AND P0, PT, R138, -INF , PT ;  /* 0xff8000008a00780b */ /* 0x000fe60003f1d000 */
[----:B------:R-:W-:Y:S01]  /*7010*/  FMUL.FTZ R4, R0, UR4 ;  /* 0x0000000400047c20 */ /* 0x000fe20008410000 */
[----:B------:R-:W-:Y:S03]  /*7020*/  FADD.FTZ R0, -R137, R134 ;  /* 0x0000008689007221 */ /* 0x000fe60000010100 */
[----:B------:R4:W5:Y:S01]  /*7030*/  MUFU.EX2 R134, R4 ;  /* 0x0000000400867308 */ /* 0x0009620000000800 */
[----:B--2---:R-:W-:Y:S02]  /*7040*/  FMNMX.FTZ R135, R3, R5, !PT ;  /* 0x0000000503877209 */ /* 0x004fe40007810000 */
[----:B-1----:R-:W-:Y:S01]  /*7050*/  FMNMX.FTZ R136, R8, R136, !PT ;  /* 0x0000008808887209 */ /* 0x002fe20007810000 */
[----:B----4-:R-:W-:Y:S04]  /*7060*/  FMUL.FTZ R4, R0, UR4 ;  /* 0x0000000400047c20 */ /* 0x010fe80008410000 */
[----:B------:R-:W-:Y:S01]  /*7070*/  FADD.FTZ R0, -R136, R139 ;  /* 0x0000008b88007221 */ /* 0x000fe20000010100 */
[----:B------:R-:W-:Y:S01]  /*7080*/  FMUL.FTZ R139, R138, UR4 ;  /* 0x000000048a8b7c20 */ /* 0x000fe20008410000 */
[----:B-----5:R-:W-:Y:S01]  /*7090*/  FMUL.FTZ R16, R134, R156 ;  /* 0x0000009c86107220 */ /* 0x020fe20000410000 */
[----:B------:R1:W2:Y:S01]  /*70a0*/  MUFU.EX2 R133, R4 ;  /* 0x0000000400857308 */ /* 0x0002a20000000800 */
[----:B------:R-:W-:Y:S01]  /*70b0*/  FMUL.FTZ R3, R0, UR4 ;  /* 0x0000000400037c20 */ /* 0x000fe20008410000 */
[----:B------:R-:W-:Y:S01]  /*70c0*/  FADD.FTZ R0, -R135, R140 ;  /* 0x0000008c87007221 */ /* 0x000fe20000010100 */
[----:B------:R-:W-:Y:S01]  /*70d0*/  FSEL R139, R139, RZ, P0 ;  /* 0x000000ff8b8b7208 */ /* 0x000fe20000000000 */
[C---:B------:R-:W-:Y:S01]  /*70e0*/  FMUL.FTZ R140, R137.reuse, UR4 ;  /* 0x00000004898c7c20 */ /* 0x040fe20008410000 */
[----:B------:R-:W-:Y:S01]  /*70f0*/  FSETP.NEU.FTZ.AND P0, PT, R137, -INF , PT ;  /* 0xff8000008900780b */ /* 0x000fe20003f1d000 */
[----:B------:R-:W-:Y:S01]  /*7100*/  FMUL.FTZ R0, R0, UR4 ;  /* 0x0000000400007c20 */ /* 0x000fe20008410000 */
[----:B------:R-:W-:Y:S03]  /*7110*/  FMUL.FTZ R33, R134, R173 ;  /* 0x000000ad86217220 */ /* 0x000fe60000410000 */
[----:B------:R-:W4:Y:S01]  /*7120*/  MUFU.EX2 R3, R3 ;  /* 0x0000000300037308 */ /* 0x000f220000000800 */
[----:B------:R-:W-:Y:S01]  /*7130*/  FSEL R140, R140, RZ, P0 ;  /* 0x000000ff8c8c7208 */ /* 0x000fe20000000000 */
[----:B------:R-:W-:Y:S01]  /*7140*/  FMUL.FTZ R36, R134, R36 ;  /* 0x0000002486247220 */ /* 0x000fe20000410000 */
[----:B------:R-:W-:Y:S01]  /*7150*/  FSETP.NEU.FTZ.AND P0, PT, R136, -INF , PT ;  /* 0xff8000008800780b */ /* 0x000fe20003f1d000 */
[C---:B------:R-:W-:Y:S01]  /*7160*/  FMUL.FTZ R37, R134.reuse, R37 ;  /* 0x0000002586257220 */ /* 0x040fe20000410000 */
[C---:B------:R-:W-:Y:S01]  /*7170*/  FMUL.FTZ R48, R134.reuse, R48 ;  /* 0x0000003086307220 */ /* 0x040fe20000410000 */
[--C-:B------:R-:W-:Y:S01]  /*7180*/  FFMA.FTZ R5, R27, UR4, -R140.reuse ;  /* 0x000000041b057c23 */ /* 0x100fe2000801088c */
[----:B------:R-:W-:Y:S03]  /*7190*/  FMUL.FTZ R49, R134, R49 ;  /* 0x0000003186317220 */ /* 0x000fe60000410000 */
[----:B------:R-:W5:Y:S01]  /*71a0*/  MUFU.EX2 R0, R0 ;  /* 0x0000000000007308 */ /* 0x000f620000000800 */
[--C-:B-1----:R-:W-:Y:S01]  /*71b0*/  FFMA.FTZ R4, R21, UR4, -R139.reuse ;  /* 0x0000000415047c23 */ /* 0x102fe2000801088b */
[C---:B--2---:R-:W-:Y:S01]  /*71c0*/  FMUL.FTZ R6, R133.reuse, R150 ;  /* 0x0000009685067220 */ /* 0x044fe20000410000 */
[C---:B------:R-:W-:Y:S01]  /*71d0*/  FMUL.FTZ R34, R133.reuse, R174 ;  /* 0x000000ae85227220 */ /* 0x040fe20000410000 */
[C---:B------:R-:W-:Y:S01]  /*71e0*/  FMUL.FTZ R35, R133.reuse, R175 ;  /* 0x000000af85237220 */ /* 0x040fe20000410000 */
[C---:B------:R-:W-:Y:S01]  /*71f0*/  FMUL.FTZ R38, R133.reuse, R38 ;  /* 0x0000002685267220 */ /* 0x040fe20000410000 */
[C---:B------:R-:W-:Y:S01]  /*7200*/  FMUL.FTZ R39, R133.reuse, R39 ;  /* 0x0000002785277220 */ /* 0x040fe20000410000 */
[----:B------:R-:W-:Y:S03]  /*7210*/  FMUL.FTZ R50, R133, R50 ;  /* 0x0000003285327220 */ /* 0x000fe60000410000 */
[----:B------:R1:W-:Y:S01]  /*7220*/  MUFU.EX2 R251, R4 ;  /* 0x0000000400fb7308 */ /* 0x0003e20000000800 */
[C---:B----4-:R-:W-:Y:S01]  /*7230*/  FMUL.FTZ R8, R3.reuse, R144 ;  /* 0x0000009003087220 */ /* 0x050fe20000410000 */
[C---:B---3--:R-:W-:Y:S01]  /*7240*/  FMUL.FTZ R9, R3.reuse, R145 ;  /* 0x0000009103097220 */ /* 0x048fe20000410000 */
[C---:B------:R-:W-:Y:S01]  /*7250*/  FMUL.FTZ R12, R3.reuse, R152 ;  /* 0x00000098030c7220 */ /* 0x040fe20000410000 */
[C---:B------:R-:W-:Y:S01]  /*7260*/  FMUL.FTZ R13, R3.reuse, R153 ;  /* 0x00000099030d7220 */ /* 0x040fe20000410000 */
[C---:B------:R-:W-:Y:S01]  /*7270*/  FMUL.FTZ R24, R3.reuse, R160 ;  /* 0x000000a003187220 */ /* 0x040fe20000410000 */
[C---:B------:R-:W-:Y:S01]  /*7280*/  FMUL.FTZ R25, R3.reuse, R161 ;  /* 0x000000a103197220 */ /* 0x040fe20000410000 */
[----:B------:R-:W-:Y:S03]  /*7290*/  FMUL.FTZ R29, R3, R169 ;  /* 0x000000a9031d7220 */ /* 0x000fe60000410000 */
[----:B------:R2:W-:Y:S01]  /*72a0*/  MUFU.EX2 R246, R5 ;  /* 0x0000000500f67308 */ /* 0x0005e20000000800 */
[C---:B-----5:R-:W-:Y:S01]  /*72b0*/  FMUL.FTZ R10, R0.reuse, R146 ;  /* 0x00000092000a7220 */ /* 0x060fe20000410000 */
[C---:B------:R-:W-:Y:S01]  /*72c0*/  FMUL.FTZ R11, R0.reuse, R147 ;  /* 0x00000093000b7220 */ /* 0x040fe20000410000 */
[C---:B------:R-:W-:Y:S01]  /*72d0*/  FMUL.FTZ R14, R0.reuse, R154 ;  /* 0x0000009a000e7220 */ /* 0x040fe20000410000 */
[C---:B------:R-:W-:Y:S01]  /*72e0*/  FMUL.FTZ R15, R0.reuse, R155 ;  /* 0x0000009b000f7220 */ /* 0x040fe20000410000 */
[C---:B------:R-:W-:Y:S01]  /*72f0*/  FMUL.FTZ R27, R0.reuse, R163 ;  /* 0x000000a3001b7220 */ /* 0x040fe20000410000 */
[----:B------:R-:W-:Y:S01]  /*7300*/  LDSM.16.MT88.4 R152, [R222+0xa000] ;  /* 0x00a00000de98783b */ /* 0x000fe20000004200 */
[C---:B------:R-:W-:Y:S01]  /*7310*/  FMUL.FTZ R30, R0.reuse, R170 ;  /* 0x000000aa001e7220 */ /* 0x040fe20000410000 */
[C---:B------:R-:W-:Y:S01]  /*7320*/  FMUL.FTZ R31, R0.reuse, R171 ;  /* 0x000000ab001f7220 */ /* 0x040fe20000410000 */
[----:B-1----:R-:W-:Y:S01]  /*7330*/  FFMA.FTZ R4, R23, UR4, -R139 ;  /* 0x0000000417047c23 */ /* 0x002fe2000801088b */
[C---:B------:R-:W-:Y:S01]  /*7340*/  FMUL.FTZ R40, R3.reuse, R40 ;  /* 0x0000002803287220 */ /* 0x040fe20000410000 */
[C---:B------:R-:W-:Y:S01]  /*7350*/  FMUL.FTZ R41, R3.reuse, R41 ;  /* 0x0000002903297220 */ /* 0x040fe20000410000 */
[C---:B------:R-:W-:Y:S01]  /*7360*/  FMUL.FTZ R42, R0.reuse, R42 ;  /* 0x0000002a002a7220 */ /* 0x040fe20000410000 */
[----:B------:R1:W3:Y:S01]  /*7370*/  MUFU.EX2 R194, R4 ;  /* 0x0000000400c27308 */ /* 0x0002e20000000800 */
[----:B------:R-:W-:Y:S01]  /*7380*/  FMUL.FTZ R43, R0, R43 ;  /* 0x0000002b002b7220 */ /* 0x000fe20000410000 */
[C---:B------:R-:W-:Y:S01]  /*7390*/  FMUL.FTZ R44, R3.reuse, R44 ;  /* 0x0000002c032c7220 */ /* 0x040fe20000410000 */
[----:B------:R-:W-:Y:S01]  /*73a0*/  FMUL.FTZ R45, R3, R45 ;  /* 0x0000002d032d7220 */ /* 0x000fe20000410000 */
[----:B--2---:R-:W-:Y:S01]  /*73b0*/  FMUL.FTZ R5, R134, R149 ;  /* 0x0000009586057220 */ /* 0x004fe20000410000 */
[C---:B------:R-:W-:Y:S01]  /*73c0*/  FMUL.FTZ R46, R0.reuse, R46 ;  /* 0x0000002e002e7220 */ /* 0x040fe20000410000 */
[----:B------:R-:W-:Y:S01]  /*73d0*/  FMUL.FTZ R47, R0, R47 ;  /* 0x0000002f002f7220 */ /* 0x000fe20000410000 */
        /* <DEDUP_REMOVED lines=10> */
[--C-:B-1----:R-:W-:Y:S01]  /*7480*/  FFMA.FTZ R4, R142, UR4, -R140.reuse ;  /* 0x000000048e047c23 */ /* 0x102fe2000801088c */
[----:B------:R-:W-:Y:S01]  /*7490*/  FMUL.FTZ R142, R136, UR4 ;  /* 0x00000004888e7c20 */ /* 0x000fe20008410000 */
[----:B---3--:R-:W-:Y:S01]  /*74a0*/  F2FP.F16.F32.PACK_AB R144, R194, R251 ;  /* 0x000000fbc290723e */ /* 0x008fe200000000ff */
[----:B------:R-:W-:Y:S01]  /*74b0*/  FMUL.FTZ R61, R3, R61 ;  /* 0x0000003d033d7220 */ /* 0x000fe20000410000 */
[----:B------:R1:W-:Y:S01]  /*74c0*/  MUFU.EX2 R247, R4 ;  /* 0x0000000400f77308 */ /* 0x0003e20000000800 */
[----:B------:R-:W-:Y:S01]  /*74d0*/  FMUL.FTZ R62, R0, R62 ;  /* 0x0000003e003e7220 */ /* 0x000fe20000410000 */
[----:B------:R-:W-:Y:S01]  /*74e0*/  FSEL R142, R142, RZ, P0 ;  /* 0x000000ff8e8e7208 */ /* 0x000fe20000000000 */
[----:B------:R-:W-:Y:S01]  /*74f0*/  FMUL.FTZ R63, R0, R63 ;  /* 0x0000003f003f7220 */ /* 0x000fe20000410000 */
[----:B------:R-:W-:Y:S01]  /*7500*/  FSETP.NEU.FTZ.AND P0, PT, R135, -INF , PT ;  /* 0xff8000008700780b */ /* 0x000fe20003f1d000 */
        /* <DEDUP_REMOVED lines=12> */
[--C-:B-1----:R-:W-:Y:S01]  /*75d0*/  FFMA.FTZ R4, R143, UR4, -R140.reuse ;  /* 0x000000048f047c23 */ /* 0x102fe2000801088c */
[----:B------:R-:W-:Y:S01]  /*75e0*/  FMUL.FTZ R143, R135, UR4 ;  /* 0x00000004878f7c20 */ /* 0x000fe20008410000 */
[C---:B------:R-:W-:Y:S01]  /*75f0*/  FMUL.FTZ R76, R3.reuse, R76 ;  /* 0x0000004c034c7220 */ /* 0x040fe20000410000 */
[----:B------:R-:W-:Y:S01]  /*7600*/  FMUL.FTZ R77, R3, R77 ;  /* 0x0000004d034d7220 */ /* 0x000fe20000410000 */
[----:B------:R1:W2:Y:S01]  /*7610*/  MUFU.EX2 R249, R4 ;  /* 0x0000000400f97308 */ /* 0x0002a20000000800 */
[C---:B------:R-:W-:Y:S01]  /*7620*/  FMUL.FTZ R78, R0.reuse, R78 ;  /* 0x0000004e004e7220 */ /* 0x040fe20000410000 */
[----:B------:R-:W-:Y:S01]  /*7630*/  FSEL R143, R143, RZ, P0 ;  /* 0x000000ff8f8f7208 */ /* 0x000fe20000000000 */
[----:B------:R-:W-:Y:S01]  /*7640*/  FMUL.FTZ R79, R0, R79 ;  /* 0x0000004f004f7220 */ /* 0x000fe20000410000 */
[C---:B------:R-:W-:Y:S01]  /*7650*/  FMUL.FTZ R80, R134.reuse, R80 ;  /* 0x0000005086507220 */ /* 0x040fe20000410000 */
[----:B------:R-:W-:Y:S01]  /*7660*/  FMUL.FTZ R81, R134, R81 ;  /* 0x0000005186517220 */ /* 0x000fe20000410000 */
[C---:B------:R-:W-:Y:S01]  /*7670*/  FMUL.FTZ R82, R133.reuse, R82 ;  /* 0x0000005285527220 */ /* 0x040fe20000410000 */
[----:B------:R-:W-:Y:S01]  /*7680*/  FFMA.FTZ R7, R176, UR4, -R143 ;  /* 0x00000004b0077c23 */ /* 0x000fe2000801088f */
[C---:B------:R-:W-:Y:S01]  /*7690*/  FMUL.FTZ R83, R133.reuse, R83 ;  /* 0x0000005385537220 */ /* 0x040fe20000410000 */
[C---:B------:R-:W-:Y:S01]  /*76a0*/  FMUL.FTZ R84, R134.reuse, R84 ;  /* 0x0000005486547220 */ /* 0x040fe20000410000 */
[----:B------:R-:W-:Y:S01]  /*76b0*/  FMUL.FTZ R85, R134, R85 ;  /* 0x0000005586557220 */ /* 0x000fe20000410000 */
[----:B------:R3:W-:Y:S01]  /*76c0*/  MUFU.EX2 R238, R7 ;  /* 0x0000000700ee7308 */ /* 0x0007e20000000800 */
[C---:B------:R-:W-:Y:S01]  /*76d0*/  FMUL.FTZ R86, R133.reuse, R86 ;  /* 0x0000005685567220 */ /* 0x040fe20000410000 */
[----:B------:R-:W-:Y:S01]  /*76e0*/  FMUL.FTZ R87, R133, R87 ;  /* 0x0000005785577220 */ /* 0x000fe20000410000 */
[C---:B------:R-:W-:Y:S01]  /*76f0*/  FMUL.FTZ R88, R3.reuse, R88 ;  /* 0x0000005803587220 */ /* 0x040fe20000410000 */
[----:B------:R-:W-:Y:S01]  /*7700*/  FMUL.FTZ R89, R3, R89 ;  /* 0x0000005903597220 */ /* 0x000fe20000410000 */
[----:B------:R-:W-:Y:S01]  /*7710*/  FMUL.FTZ R90, R0, R90 ;  /* 0x0000005a005a7220 */ /* 0x000fe20000410000 */
[--C-:B-1----:R-:W-:Y:S01]  /*7720*/  FFMA.FTZ R4, R22, UR4, -R139.reuse ;  /* 0x0000000416047c23 */ /* 0x102fe2000801088b */
[----:B--2---:R-:W-:Y:S01]  /*7730*/  F2FP.F16.F32.PACK_AB R145, R249, R247 ;  /* 0x000000f7f991723e */ /* 0x004fe200000000ff */
[----:B------:R-:W1:Y:S01]  /*7740*/  LDSM.16.MT88.4 R20, [R217+0xa000] ;  /* 0x00a00000d914783b */ /* 0x000e620000004200 */
[C---:B------:R-:W-:Y:S01]  /*7750*/  FMUL.FTZ R91, R0.reuse, R91 ;  /* 0x0000005b005b7220 */ /* 0x040fe20000410000 */
[----:B------:R2:W-:Y:S01]  /*7760*/  MUFU.EX2 R250, R4 ;  /* 0x0000000400fa7308 */ /* 0x0005e20000000800 */
[C---:B------:R-:W-:Y:S01]  /*7770*/  FMUL.FTZ R92, R3.reuse, R92 ;  /* 0x0000005c035c7220 */ /* 0x040fe20000410000 */
[----:B------:R-:W-:Y:S01]  /*7780*/  FMUL.FTZ R93, R3, R93 ;  /* 0x0000005d035d7220 */ /* 0x000fe20000410000 */
[C---:B------:R-:W-:Y:S01]  /*7790*/  FMUL.FTZ R94, R0.reuse, R94 ;  /* 0x0000005e005e7220 */ /* 0x040fe20000410000 */
[----:B------:R-:W-:Y:S01]  /*77a0*/  FMUL.FTZ R95, R0, R95 ;  /* 0x0000005f005f7220 */ /* 0x000fe20000410000 */
[C---:B------:R-:W-:Y:S01]  /*77b0*/  FMUL.FTZ R96, R134.reuse, R96 ;  /* 0x0000006086607220 */ /* 0x040fe20000410000 */
[C---:B------:R-:W-:Y:S01]  /*77c0*/  FMUL.FTZ R97, R134.reuse, R97 ;  /* 0x0000006186617220 */ /* 0x040fe20000410000 */
[C---:B---3--:R-:W-:Y:S01]  /*77d0*/  FMUL.FTZ R7, R133.reuse, R151 ;  /* 0x0000009785077220 */ /* 0x048fe20000410000 */
        /* <DEDUP_REMOVED lines=9> */
[----:B--2---:R-:W-:Y:S01]  /*7870*/  FFMA.FTZ R4, R18, UR4, -R139 ;  /* 0x0000000412047c23 */ /* 0x004fe2000801088b */
[----:B------:R-:W-:Y:S01]  /*7880*/  FMUL.FTZ R18, R133, R158 ;  /* 0x0000009e85127220 */ /* 0x000fe20000410000 */
[C---:B------:R-:W-:Y:S01]  /*7890*/  FMUL.FTZ R107, R0.reuse, R107 ;  /* 0x0000006b006b7220 */ /* 0x040fe20000410000 */
[C---:B------:R-:W-:Y:S01]  /*78a0*/  FMUL.FTZ R108, R3.reuse, R108 ;  /* 0x0000006c036c7220 */ /* 0x040fe20000410000 */
[----:B------:R2:W3:Y:S01]  /*78b0*/  MUFU.EX2 R252, R4 ;  /* 0x0000000400fc7308 */ /* 0x0004e20000000800 */
        /* <DEDUP_REMOVED lines=11> */
[--C-:B------:R-:W-:Y:S01]  /*7970*/  FFMA.FTZ R141, R141, UR4, -R143.reuse ;  /* 0x000000048d8d7c23 */ /* 0x100fe2000801088f */
[C---:B------:R-:W-:Y:S01]  /*7980*/  FMUL.FTZ R120, R3.reuse, R120 ;  /* 0x0000007803787220 */ /* 0x040fe20000410000 */
[C---:B------:R-:W-:Y:S01]  /*7990*/  FMUL.FTZ R121, R3.reuse, R121 ;  /* 0x0000007903797220 */ /* 0x040fe20000410000 */
[C---:B------:R-:W-:Y:S01]  /*79a0*/  FMUL.FTZ R122, R0.reuse, R122 ;  /* 0x0000007a007a7220 */ /* 0x040fe20000410000 */
[----:B------:R-:W-:Y:S01]  /*79b0*/  FMUL.FTZ R123, R0, R123 ;  /* 0x0000007b007b7220 */ /* 0x000fe20000410000 */
[----:B--2---:R-:W-:Y:S01]  /*79c0*/  FFMA.FTZ R4, R26, UR4, -R140 ;  /* 0x000000041a047c23 */ /* 0x004fe2000801088c */
[----:B---3--:R-:W-:Y:S01]  /*79d0*/  F2FP.F16.F32.PACK_AB R146, R252, R250 ;  /* 0x000000fafc92723e */ /* 0x008fe200000000ff */
[C---:B------:R-:W-:Y:S01]  /*79e0*/  FMUL.FTZ R26, R0.reuse, R162 ;  /* 0x000000a2001a7220 */ /* 0x040fe20000410000 */
[----:B------:R-:W-:Y:S01]  /*79f0*/  MUFU.EX2 R204, R141 ;  /* 0x0000008d00cc7308 */ /* 0x000fe20000000800 */
[----:B------:R-:W-:Y:S01]  /*7a00*/  LDSM.16.MT88.4 R160, [R217+0xb000] ;  /* 0x00b00000d9a0783b */ /* 0x000fe20000004200 */
[C---:B------:R-:W-:Y:S01]  /*7a10*/  FMUL.FTZ R124, R3.reuse, R124 ;  /* 0x0000007c037c7220 */ /* 0x040fe20000410000 */
[----:B------:R-:W-:Y:S01]  /*7a20*/  FMUL.FTZ R125, R3, R125 ;  /* 0x0000007d037d7220 */ /* 0x000fe20000410000 */
[C---:B------:R-:W-:Y:S01]  /*7a30*/  FMUL.FTZ R126, R0.reuse, R126 ;  /* 0x0000007e007e7220 */ /* 0x040fe20000410000 */
[----:B------:R-:W-:Y:S01]  /*7a40*/  FMUL.FTZ R127, R0, R127 ;  /* 0x0000007f007f7220 */ /* 0x000fe20000410000 */
[C---:B------:R-:W-:Y:S01]  /*7a50*/  FMUL.FTZ R128, R134.reuse, R128 ;  /* 0x0000008086807220 */ /* 0x040fe20000410000 */
[----:B------:R-:W-:Y:S03]  /*7a60*/  FMUL.FTZ R129, R134, R129 ;  /* 0x0000008186817220 */ /* 0x000fe60000410000 */
[----:B------:R2:W3:Y:S01]  /*7a70*/  MUFU.EX2 R248, R4 ;  /* 0x0000000400f87308 */ /* 0x0004e20000000800 */
[C---:B------:R-:W-:Y:S01]  /*7a80*/  FMUL.FTZ R130, R133.reuse, R130 ;  /* 0x0000008285827220 */ /* 0x040fe20000410000 */
[----:B------:R-:W-:Y:S01]  /*7a90*/  FMUL.FTZ R131, R133, R131 ;  /* 0x0000008385837220 */ /* 0x000fe20000410000 */
[--C-:B--2---:R-:W-:Y:S01]  /*7aa0*/  FFMA.FTZ R4, R28, UR4, -R142.reuse ;  /* 0x000000041c047c23 */ /* 0x104fe2000801088e */
[----:B---3--:R-:W-:Y:S01]  /*7ab0*/  F2FP.F16.F32.PACK_AB R147, R248, R246 ;  /* 0x000000f6f893723e */ /* 0x008fe200000000ff */
[----:B------:R-:W-:Y:S05]  /*7ac0*/  FMUL.FTZ R28, R3, R168 ;  /* 0x000000a8031c7220 */ /* 0x000fea0000410000 */
[----:B------:R2:W-:Y:S02]  /*7ad0*/  MUFU.EX2 R242, R4 ;  /* 0x0000000400f27308 */ /* 0x0005e40000000800 */
[--C-:B--2---:R-:W-:Y:S01]  /*7ae0*/  FFMA.FTZ R4, R32, UR4, -R142.reuse ;  /* 0x0000000420047c23 */ /* 0x104fe2000801088e */
[C---:B------:R-:W-:Y:S02]  /*7af0*/  FMUL.FTZ R32, R134.reuse, R172 ;  /* 0x000000ac86207220 */ /* 0x040fe40000410000 */
[----:B------:R-:W-:Y:S05]  /*7b00*/  LDSM.16.MT88.4 R172, [R219+0xa800] ;  /* 0x00a80000dbac783b */ /* 0x000fea0000004200 */
[----:B------:R2:W-:Y:S02]  /*7b10*/  MUFU.EX2 R243, R4 ;  /* 0x0000000400f37308 */ /* 0x0005e40000000800 */
[--C-:B--2---:R-:W-:Y:S01]  /*7b20*/  FFMA.FTZ R4, R19, UR4, -R142.reuse ;  /* 0x0000000413047c23 */ /* 0x104fe2000801088e */
[----:B------:R-:W-:Y:S07]  /*7b30*/  FMUL.FTZ R19, R133, R159 ;  /* 0x0000009f85137220 */ /* 0x000fee0000410000 */
[----:B------:R2:W-:Y:S02]  /*7b40*/  MUFU.EX2 R244, R4 ;  /* 0x0000000400f47308 */ /* 0x0005e40000000800 */
[----:B--2---:R-:W-:Y:S01]  /*7b50*/  FFMA.FTZ R4, R17, UR4, -R142 ;  /* 0x0000000411047c23 */ /* 0x004fe2000801088e */
[----:B------:R-:W-:Y:S02]  /*7b60*/  FMUL.FTZ R17, R134, R157 ;  /* 0x0000009d86117220 */ /* 0x000fe40000410000 */
[----:B------:R-:W-:Y:S05]  /*7b70*/  LDSM.16.MT88.4 R156, [R221+0xa000] ;  /* 0x00a00000dd9c783b */ /* 0x000fea0000004200 */
[----:B------:R2:W3:Y:S02]  /*7b80*/  MUFU.EX2 R245, R4 ;  /* 0x0000000400f57308 */ /* 0x0004e40000000800 */
[--C-:B--2---:R-:W-:Y:S01]  /*7b90*/  FFMA.FTZ R4, R179, UR4, -R143.reuse ;  /* 0x00000004b3047c23 */ /* 0x104fe2000801088f */
[----:B---3--:R-:W-:Y:S07]  /*7ba0*/  F2FP.F16.F32.PACK_AB R150, R245, R244 ;  /* 0x000000f4f596723e */ /* 0x008fee00000000ff */
[----:B------:R2:W3:Y:S02]  /*7bb0*/  MUFU.EX2 R239, R4 ;  /* 0x0000000400ef7308 */ /* 0x0004e40000000800 */
[--C-:B--2---:R-:W-:Y:S01]  /*7bc0*/  FFMA.FTZ R4, R178, UR4, -R143.reuse ;  /* 0x00000004b2047c23 */ /* 0x104fe2000801088f */
[----:B---3--:R-:W-:Y:S07]  /*7bd0*/  F2FP.F16.F32.PACK_AB R149, R239, R238 ;  /* 0x000000eeef95723e */ /* 0x008fee00000000ff */
[----:B------:R2:W-:Y:S02]  /*7be0*/  MUFU.EX2 R240, R4 ;  /* 0x0000000400f07308 */ /* 0x0005e40000000800 */
[----:B--2---:R-:W-:Y:S02]  /*7bf0*/  FFMA.FTZ R4, R177, UR4, -R143 ;  /* 0x00000004b1047c23 */ /* 0x004fe4000801088f */
[----:B------:R-:W2:Y:S06]  /*7c00*/  LDSM.16.MT88.4 R176, [R219+0xa000] ;  /* 0x00a00000dbb0783b */ /* 0x000eac0000004200 */
[----:B------:R3:W4:Y:S02]  /*7c10*/  MUFU.EX2 R241, R4 ;  /* 0x0000000400f17308 */ /* 0x0007240000000800 */
[C---:B---3--:R-:W-:Y:S01]  /*7c20*/  FMUL.FTZ R4, R134.reuse, R148 ;  /* 0x0000009486047220 */ /* 0x048fe20000410000 */
[----:B------:R-:W-:Y:S02]  /*7c30*/  F2FP.F16.F32.PACK_AB R148, R243, R242 ;  /* 0x000000f2f394723e */ /* 0x000fe400000000ff */
[----:B----4-:R-:W-:Y:S04]  /*7c40*/  F2FP.F16.F32.PACK_AB R151, R241, R240 ;  /* 0x000000f0f197723e */ /* 0x010fe800000000ff */
[-C--:B-1----:R-:W-:Y:S06]  /*7c50*/  HMMA.16816.F32 R4, R144, R20.reuse, R4 ;  /* 0x000000149004723c */ /* 0x082fec0000001804 */
[C---:B------:R-:W-:Y:S06]  /*7c60*/  HMMA.16816.F32 R8, R148.reuse, R20, R8 ;  /* 0x000000149408723c */ /* 0x040fec0000001808 */
[-C--:B------:R-:W-:Y:S05]  /*7c70*/  HMMA.16816.F32 R12, R148, R22.reuse, R12 ;  /* 0x00000016940c723c */ /* 0x080fea000000180c */
[C---:B------:R-:W-:Y:S01]  /*7c80*/  FMUL.FTZ R20, R134.reuse, R164 ;  /* 0x000000a486147220 */ /* 0x040fe20000410000 */
[C---:B------:R-:W-:Y:S05]  /*7c90*/  HMMA.16816.F32 R16, R144.reuse, R22, R16 ;  /* 0x000000169010723c */ /* 0x040fea0000001810 */
[----:B------:R-:W-:Y:S02]  /*7ca0*/  FMUL.FTZ R21, R134, R165 ;  /* 0x000000a586157220 */ /* 0x000fe40000410000 */
[C---:B------:R-:W-:Y:S01]  /*7cb0*/  FMUL.FTZ R22, R133.reuse, R166 ;  /* 0x000000a685167220 */ /* 0x040fe20000410000 */
[----:B------:R-:W-:Y:S07]  /*7cc0*/  FMUL.FTZ R23, R133, R167 ;  /* 0x000000a785177220 */ /* 0x000fee0000410000 */
[-C--:B--2---:R-:W-:Y:S06]  /*7cd0*/  HMMA.16816.F32 R20, R144, R176.reuse, R20 ;  /* 0x000000b09014723c */ /* 0x084fec0000001814 */
[C---:B------:R-:W-:Y:S06]  /*7ce0*/  HMMA.16816.F32 R24, R148.reuse, R176, R24 ;  /* 0x000000b09418723c */ /* 0x040fec0000001818 */
[-C--:B------:R-:W-:Y:S06]  /*7cf0*/  HMMA.16816.F32 R28, R148, R178.reuse, R28 ;  /* 0x000000b2941c723c */ /* 0x080fec000000181c */
[C---:B------:R-:W-:Y:S06]  /*7d00*/  HMMA.16816.F32 R32, R144.reuse, R178, R32 ;  /* 0x000000b29020723c */ /* 0x040fec0000001820 */
[-C--:B------:R-:W-:Y:S06]  /*7d10*/  HMMA.16816.F32 R36, R144, R152.reuse, R36 ;  /* 0x000000989024723c */ /* 0x080fec0000001824 */
        /* <DEDUP_REMOVED lines=9> */
[----:B------:R2:W-:Y:S03]  /*7db0*/  MUFU.EX2 R235, R156 ;  /* 0x0000009c00eb7308 */ /* 0x0005e60000000800 */
[-C--:B------:R-:W-:Y:S06]  /*7dc0*/  HMMA.16816.F32 R68, R144, R160.reuse, R68 ;  /* 0x000000a09044723c */ /* 0x080fec0000001844 */
[C---:B------:R-:W-:Y:S06]  /*7dd0*/  HMMA.16816.F32 R72, R148.reuse, R160, R72 ;  /* 0x000000a09448723c */ /* 0x040fec0000001848 */
[-C--:B------:R-:W-:Y:S05]  /*7de0*/  HMMA.16816.F32 R76, R148, R162.reuse, R76 ;  /* 0x000000a2944c723c */ /* 0x080fea000000184c */
[--C-:B------:R-:W-:Y:S01]  /*7df0*/  FFMA.FTZ R160, R186, UR4, -R140.reuse ;  /* 0x00000004baa07c23 */ /* 0x100fe2000801088c */
[C---:B------:R-:W-:Y:S03]  /*7e00*/  HMMA.16816.F32 R80, R144.reuse, R162, R80 ;  /* 0x000000a29050723c */ /* 0x040fe60000001850 */
[----:B------:R3:W-:Y:S02]  /*7e10*/  MUFU.EX2 R233, R160 ;  /* 0x000000a000e97308 */ /* 0x0007e40000000800 */
[--C-:B--2---:R-:W-:Y:S01]  /*7e20*/  FFMA.FTZ R156, R181, UR4, -R139.reuse ;  /* 0x00000004b59c7c23 */ /* 0x104fe2000801088b */
[-C--:B-1----:R-:W-:Y:S07]  /*7e30*/  HMMA.16816.F32 R84, R144, R152.reuse, R84 ;  /* 0x000000989054723c */ /* 0x082fee0000001854 */
[----:B------:R1:W-:Y:S01]  /*7e40*/  MUFU.EX2 R234, R156 ;  /* 0x0000009c00ea7308 */ /* 0x0003e20000000800 */
[C---:B------:R-:W-:Y:S04]  /*7e50*/  HMMA.16816.F32 R88, R148.reuse, R152, R88 ;  /* 0x000000989458723c */ /* 0x040fe80000001858 */
[--C-:B------:R-:W-:Y:S02]  /*7e60*/  FFMA.FTZ R161, R185, UR4, -R140.reuse ;  /* 0x00000004b9a17c23 */ /* 0x100fe4000801088c */
[-C--:B------:R-:W-:Y:S03]  /*7e70*/  HMMA.16816.F32 R92, R148, R154.reuse, R92 ;  /* 0x0000009a945c723c */ /* 0x080fe6000000185c */
[----:B------:R-:W2:Y:S02]  /*7e80*/  MUFU.EX2 R215, R161 ;  /* 0x000000a100d77308 */ /* 0x000ea40000000800 */
[--C-:B---3--:R-:W-:Y:S01]  /*7e90*/  FFMA.FTZ R160, R184, UR4, -R139.reuse ;  /* 0x00000004b8a07c23 */ /* 0x108fe2000801088b */
[C---:B------:R-:W-:Y:S01]  /*7ea0*/  HMMA.16816.F32 R96, R144.reuse, R154, R96 ;  /* 0x0000009a9060723c */ /* 0x040fe20000001860 */
[----:B------:R-:W-:Y:S04]  /*7eb0*/  LDSM.16.MT88.4 R152, [R221+0xb000] ;  /* 0x00b00000dd98783b */ /* 0x000fe80000004200 */
[----:B------:R-:W-:Y:S02]  /*7ec0*/  FFMA.FTZ R139, R183, UR4, -R139 ;  /* 0x00000004b78b7c23 */ /* 0x000fe4000801088b */
[----:B------:R-:W-:Y:S02]  /*7ed0*/  MUFU.EX2 R213, R160 ;  /* 0x000000a000d57308 */ /* 0x000fe40000000800 */
[----:B-1----:R-:W1:Y:S08]  /*7ee0*/  LDSM.16.MT88.4 R156, [R222+0xb000] ;  /* 0x00b00000de9c783b */ /* 0x002e700000004200 */
[----:B------:R3:W-:Y:S01]  /*7ef0*/  MUFU.EX2 R214, R139 ;  /* 0x0000008b00d67308 */ /* 0x0007e20000000800 */
[----:B--2---:R-:W-:Y:S01]  /*7f00*/  F2FP.F16.F32.PACK_AB R141, R215, R233 ;  /* 0x000000e9d78d723e */ /* 0x004fe200000000ff */
[--C-:B---3--:R-:W-:Y:S01]  /*7f10*/  FFMA.FTZ R139, R188, UR4, -R140.reuse ;  /* 0x00000004bc8b7c23 */ /* 0x108fe2000801088c */
[----:B------:R-:W-:Y:S02]  /*7f20*/  FFMA.FTZ R140, R187, UR4, -R140 ;  /* 0x00000004bb8c7c23 */ /* 0x000fe4000801088c */
[----:B------:R-:W-:Y:S05]  /*7f30*/  LDSM.16.MT88.4 R184, [R221+0xa800] ;  /* 0x00a80000ddb8783b */ /* 0x000fea0000004200 */
[----:B------:R2:W-:Y:S10]  /*7f40*/  MUFU.EX2 R211, R139 ;  /* 0x0000008b00d37308 */ /* 0x0005f40000000800 */
[----:B------:R3:W-:Y:S01]  /*7f50*/  MUFU.EX2 R212, R140 ;  /* 0x0000008c00d47308 */ /* 0x0007e20000000800 */
[-C--:B-1----:R-:W-:Y:S03]  /*7f60*/  HMMA.16816.F32 R100, R144, R156.reuse, R100 ;  /* 0x0000009c9064723c */ /* 0x082fe60000001864 */
[--C-:B--2---:R-:W-:Y:S03]  /*7f70*/  FFMA.FTZ R139, R189, UR4, -R142.reuse ;  /* 0x00000004bd8b7c23 */ /* 0x104fe6000801088e */
[C---:B------:R-:W-:Y:S03]  /*7f80*/  HMMA.16816.F32 R104, R148.reuse, R156, R104 ;  /* 0x0000009c9468723c */ /* 0x040fe60000001868 */
[----:B------:R1:W-:Y:S02]  /*7f90*/  MUFU.EX2 R210, R139 ;  /* 0x0000008b00d27308 */ /* 0x0003e40000000800 */
[--C-:B---3--:R-:W-:Y:S01]  /*7fa0*/  FFMA.FTZ R140, R191, UR4, -R142.reuse ;  /* 0x00000004bf8c7c23 */ /* 0x108fe2000801088e */
[-C--:B------:R-:W-:Y:S07]  /*7fb0*/  HMMA.16816.F32 R108, R148, R158.reuse, R108 ;  /* 0x0000009e946c723c */ /* 0x080fee000000186c */
[----:B------:R2:W-:Y:S01]  /*7fc0*/  MUFU.EX2 R209, R140 ;  /* 0x0000008c00d17308 */ /* 0x0005e20000000800 */
[C---:B------:R-:W-:Y:S01]  /*7fd0*/  HMMA.16816.F32 R112, R144.reuse, R158, R112 ;  /* 0x0000009e9070723c */ /* 0x040fe20000001870 */
[----:B------:R-:W3:Y:S05]  /*7fe0*/  LDSM.16.MT88.4 R156, [R217+0xa800] ;  /* 0x00a80000d99c783b */ /* 0x000eea0000004200 */
[-C--:B------:R-:W-:Y:S05]  /*7ff0*/  HMMA.16816.F32 R116, R144, R152.reuse, R116 ;  /* 0x000000989074723c */ /* 0x080fea0000001874 */
[--C-:B-1----:R-:W-:Y:S01]  /*8000*/  FFMA.FTZ R139, R190, UR4, -R142.reuse ;  /* 0x00000004be8b7c23 */ /* 0x102fe2000801088e */
[C---:B------:R-:W-:Y:S01]  /*8010*/  HMMA.16816.F32 R120, R148.reuse, R152, R120 ;  /* 0x000000989478723c */ /* 0x040fe20000001878 */
[----:B------:R-:W-:Y:S02]  /*8020*/  LDSM.16.MT88.4 R188, [R217+0xb800] ;  /* 0x00b80000d9bc783b */ /* 0x000fe40000004200 */
[----:B------:R1:W4:Y:S02]  /*8030*/  MUFU.EX2 R208, R139 ;  /* 0x0000008b00d07308 */ /* 0x0003240000000800 */
[----:B------:R-:W-:Y:S01]  /*8040*/  FFMA.FTZ R142, R182, UR4, -R142 ;  /* 0x00000004b68e7c23 */ /* 0x000fe2000801088e */
[-C--:B------:R-:W-:Y:S03]  /*8050*/  HMMA.16816.F32 R124, R148, R154.reuse, R124 ;  /* 0x0000009a947c723c */ /* 0x080fe6000000187c */
[----:B------:R-:W5:Y:S04]  /*8060*/  LDSM.16.MT88.4 R180, [R222+0xa800] ;  /* 0x00a80000deb4783b */ /* 0x000f680000004200 */
[----:B------:R3:W3:Y:S01]  /*8070*/  MUFU.EX2 R205, R142 ;  /* 0x0000008e00cd7308 */ /* 0x0006e20000000800 */
[----:B------:R-:W-:Y:S04]  /*8080*/  HMMA.16816.F32 R128, R144, R154, R128 ;  /* 0x0000009a9080723c */ /* 0x000fe80000001880 */
[----:B--2---:R-:W-:Y:S01]  /*8090*/  F2FP.F16.F32.PACK_AB R140, R234, R235 ;  /* 0x000000ebea8c723e */ /* 0x004fe200000000ff */
[--C-:B-1----:R-:W-:Y:S01]  /*80a0*/  FFMA.FTZ R139, R192, UR4, -R143.reuse ;  /* 0x00000004c08b7c23 */ /* 0x102fe2000801088f */
[----:B----4-:R-:W-:Y:S03]  /*80b0*/  F2FP.F16.F32.PACK_AB R176, R208, R210 ;  /* 0x000000d2d0b0723e */ /* 0x010fe600000000ff */
[----:B------:R1:W-:Y:S02]  /*80c0*/  MUFU.EX2 R207, R139 ;  /* 0x0000008b00cf7308 */ /* 0x0003e40000000800 */
[----:B---3--:R-:W-:Y:S02]  /*80d0*/  F2FP.F16.F32.PACK_AB R142, R214, R213 ;  /* 0x000000d5d68e723e */ /* 0x008fe400000000ff */
[----:B------:R-:W-:Y:S01]  /*80e0*/  F2FP.F16.F32.PACK_AB R178, R205, R209 ;  /* 0x000000d1cdb2723e */ /* 0x000fe200000000ff */
[--C-:B-1----:R-:W-:Y:S01]  /*80f0*/  FFMA.FTZ R139, R193, UR4, -R143.reuse ;  /* 0x00000004c18b7c23 */ /* 0x102fe2000801088f */
[----:B------:R-:W-:Y:S01]  /*8100*/  FFMA.FTZ R143, R2, UR4, -R143 ;  /* 0x00000004028f7c23 */ /* 0x000fe2000801088f */
[----:B------:R-:W-:Y:S03]  /*8110*/  MOV R2, R194 ;  /* 0x000000c200027202 */ /* 0x000fe60000000f00 */
[----:B------:R-:W1:Y:S01]  /*8120*/  MUFU.EX2 R206, R139 ;  /* 0x0000008b00ce7308 */ /* 0x000e620000000800 */
[----:B------:R-:W2:Y:S09]  /*8130*/  LDSM.16.MT88.4 R192, [R219+0xb800] ;  /* 0x00b80000dbc0783b */ /* 0x000eb20000004200 */
[----:B------:R3:W4:Y:S01]  /*8140*/  MUFU.EX2 R139, R143 ;  /* 0x0000008f008b7308 */ /* 0x0007220000000800 */
[----:B-1----:R-:W-:Y:S02]  /*8150*/  F2FP.F16.F32.PACK_AB R177, R206, R207 ;  /* 0x000000cfceb1723e */ /* 0x002fe400000000ff */
[----:B---3--:R-:W-:Y:S02]  /*8160*/  F2FP.F16.F32.PACK_AB R143, R212, R211 ;  /* 0x000000d3d48f723e */ /* 0x008fe400000000ff */
[----:B----4-:R-:W-:Y:S05]  /*8170*/  F2FP.F16.F32.PACK_AB R179, R139, R204 ;  /* 0x000000cc8bb3723e */ /* 0x010fea00000000ff */
[-C--:B------:R-:W-:Y:S01]  /*8180*/  HMMA.16816.F32 R148, R140, R156.reuse, R4 ;  /* 0x0000009c8c94723c */ /* 0x080fe20000001804 */
[----:B------:R-:W3:Y:S04]  /*8190*/  LDL.LU R4, [R1+0x10] ;  /* 0x0000100001047983 */ /* 0x000ee80000300800 */
[----:B------:R-:W4:Y:S01]  /*81a0*/  LDL.LU R5, [R1+0xc] ;  /* 0x00000c0001057983 */ /* 0x000f220000300800 */
[C---:B------:R-:W-:Y:S03]  /*81b0*/  HMMA.16816.F32 R144, R176.reuse, R156, R8 ;  /* 0x0000009cb090723c */ /* 0x040fe60000001808 */
[----:B------:R-:W4:Y:S03]  /*81c0*/  LDL.LU R6, [R1+0x8] ;  /* 0x0000080001067983 */ /* 0x000f260000300800 */
[-C--:B------:R-:W-:Y:S01]  /*81d0*/  HMMA.16816.F32 R152, R176, R158.reuse, R12 ;  /* 0x0000009eb098723c */ /* 0x080fe2000000180c */
[----:B------:R-:W4:Y:S05]  /*81e0*/  LDL.LU R7, [R1+0x4] ;  /* 0x0000040001077983 */ /* 0x000f2a0000300800 */
[C---:B------:R-:W-:Y:S06]  /*81f0*/  HMMA.16816.F32 R156, R140.reuse, R158, R16 ;  /* 0x0000009e8c9c723c */ /* 0x040fec0000001810 */
[-C--:B------:R-:W-:Y:S06]  /*8200*/  HMMA.16816.F32 R164, R140, R172.reuse, R20 ;  /* 0x000000ac8ca4723c */ /* 0x080fec0000001814 */
        /* <DEDUP_REMOVED lines=26> */
[----:B------:R-:W-:Y:S07]  /*83b0*/  HMMA.16816.F32 R128, R140, R202, R128 ;  /* 0x000000ca8c80723c */ /* 0x000fee0000001880 */
[----:B------:R-:W-:Y:S01]  /*83c0*/  MOV R140, R135 ;  /* 0x00000087008c7202 */ /* 0x000fe20000000f00 */
[----:B---3--:R-:W-:Y:S04]  /*83d0*/  FFMA.FTZ R134, R134, R4, R251 ;  /* 0x0000000486867223 */ /* 0x008fe800000100fb */
[----:B------:R-:W-:Y:S01]  /*83e0*/  FADD.FTZ R2, R2, R134 ;  /* 0x0000008602027221 */ /* 0x000fe20000010000 */
[----:B----4-:R-:W-:Y:S01]  /*83f0*/  FFMA.FTZ R133, R133, R5, R247 ;  /* 0x0000000585857223 */ /* 0x010fe200000100f7 */
[----:B------:R-:W-:Y:S01]  /*8400*/  MOV R134, R137 ;  /* 0x0000008900867202 */ /* 0x000fe20000000f00 */
[----:B------:R-:W-:Y:S01]  /*8410*/  FFMA.FTZ R3, R3, R6, R242 ;  /* 0x0000000603037223 */ /* 0x000fe200000100f2 */
[----:B------:R-:W-:Y:S01]  /*8420*/  FADD.FTZ R2, R250, R2 ;  /* 0x00000002fa027221 */ /* 0x000fe20000010000 */
[----:B------:R-:W-:Y:S01]  /*8430*/  FADD.FTZ R5, R249, R133 ;  /* 0x00000085f9057221 */ /* 0x000fe20000010000 */
[----:B------:R-:W-:Y:S01]  /*8440*/  MOV R133, R138 ;  /* 0x0000008a00857202 */ /* 0x000fe20000000f00 */
[----:B------:R-:W-:Y:S01]  /*8450*/  FADD.FTZ R3, R243, R3 ;  /* 0x00000003f3037221 */ /* 0x000fe20000010000 */
[----:B------:R-:W-:Y:S01]  /*8460*/  FADD.FTZ R2, R252, R2 ;  /* 0x00000002fc027221 */ /* 0x000fe20000010000 */
[----:B------:R-:W-:Y:S01]  /*8470*/  FADD.FTZ R5, R246, R5 ;  /* 0x00000005f6057221 */ /* 0x000fe20000010000 */
[----:B------:R-:W-:Y:S01]  /*8480*/  FFMA.FTZ R0, R0, R7, R238 ;  /* 0x0000000700007223 */ /* 0x000fe200000100ee */
[----:B------:R-:W-:Y:S01]  /*8490*/  FADD.FTZ R6, R244, R3 ;  /* 0x00000003f4067221 */ /* 0x000fe20000010000 */
[----:B------:R-:W-:Y:S01]  /*84a0*/  FADD.FTZ R4, R235, R2 ;  /* 0x00000002eb047221 */ /* 0x000fe20000010000 */
[----:B------:R-:W-:Y:S01]  /*84b0*/  FADD.FTZ R5, R248, R5 ;  /* 0x00000005f8057221 */ /* 0x000fe20000010000 */
        /* <DEDUP_REMOVED lines=11> */
[----:B------:R-:W-:Y:S02]  /*8570*/  FADD.FTZ R5, R215, R0 ;  /* 0x00000000d7057221 */ /* 0x000fe40000010000 */
[----:B------:R1:W-:Y:S01]  /*8580*/  STL [R1+0x10], R6 ;  /* 0x0000100601007387 */ /* 0x0003e20000100800 */
[----:B------:R-:W-:Y:S01]  /*8590*/  FADD.FTZ R0, R206, R3 ;  /* 0x00000003ce007221 */ /* 0x000fe20000010000 */
[----:B------:R-:W-:Y:S01]  /*85a0*/  FADD.FTZ R5, R211, R5 ;  /* 0x00000005d3057221 */ /* 0x000fe20000010000 */
[----:B------:R-:W-:Y:S02]  /*85b0*/  FADD.FTZ R3, R209, R2 ;  /* 0x00000002d1037221 */ /* 0x000fe40000010000 */
[----:B------:R-:W-:Y:S01]  /*85c0*/  FADD.FTZ R2, R204, R0 ;  /* 0x00000000cc027221 */ /* 0x000fe20000010000 */
[----:B------:R-:W-:Y:S01]  /*85d0*/  FADD.FTZ R4, R212, R5 ;  /* 0x00000005d4047221 */ /* 0x000fe20000010000 */
[----:B------:R-:W-:Y:S01]  /*85e0*/  FADD.FTZ R3, R205, R3 ;  /* 0x00000003cd037221 */ /* 0x000fe20000010000 */
[----:B------:R-:W-:Y:S01]  /*85f0*/  IADD3 R0, R232, -0x1, RZ ;  /* 0xffffffffe8007810 */ /* 0x000fe20007ffe0ff */
[----:B------:R-:W-:Y:S01]  /*8600*/  FADD.FTZ R2, R139, R2 ;  /* 0x000000028b027221 */ /* 0x000fe20000010000 */
[----:B------:R-:W-:Y:S01]  /*8610*/  MOV R139, R136 ;  /* 0x00000088008b7202 */ /* 0x000fe20000000f00 */
[----:B------:R1:W-:Y:S01]  /*8620*/  STL [R1+0xc], R4 ;  /* 0x00000c0401007387 */ /* 0x0003e20000100800 */
[----:B------:R-:W-:Y:S03]  /*8630*/  MOV R232, R0 ;  /* 0x0000000000e87202 */ /* 0x000fe60000000f00 */
[----:B------:R1:W-:Y:S04]  /*8640*/  STL [R1+0x8], R3 ;  /* 0x0000080301007387 */ /* 0x0003e80000100800 */
[----:B------:R1:W-:Y:S01]  /*8650*/  STL [R1+0x4], R2 ;  /* 0x0000040201007387 */ /* 0x0003e20000100800 */
[----:B------:R-:W-:Y:S05]  /*8660*/  @P4 BRA `(.L_x_2223) ;  /* 0xffffffd000884947 */ /* 0x000fea000383ffff */
.L_x_2222:
[----:B------:R-:W2:Y:S04]  /*8670*/  LDL.LU R8, [R1+0x10] ;  /* 0x0000100001087983 */ /* 0x000ea80000300800 */
[----:B------:R-:W3:Y:S04]  /*8680*/  LDL.LU R7, [R1+0xc] ;  /* 0x00000c0001077983 */ /* 0x000ee80000300800 */
[----:B-1----:R-:W4:Y:S04]  /*8690*/  LDL.LU R6, [R1+0x8] ;  /* 0x0000080001067983 */ /* 0x002f280000300800 */
[----:B------:R-:W5:Y:S04]  /*86a0*/  LDL.LU R5, [R1+0x4] ;  /* 0x0000040001057983 */ /* 0x000f680000300800 */
[----:B------:R-:W5:Y:S01]  /*86b0*/  LDL R11, [R1+0x54] ;  /* 0x00005400010b7983 */ /* 0x000f620000100800 */
[----:B------:R-:W1:Y:S01]  /*86c0*/  S2UR UR4, SR_CgaCtaId ;  /* 0x00000000000479c3 */ /* 0x000e620000008800 */
[----:B------:R-:W-:Y:S01]  /*86d0*/  UMOV UR5, 0x400 ;  /* 0x0000040000057882 */ /* 0x000fe20000000000 */
[----:B------:R-:W5:Y:S01]  /*86e0*/  S2R R180, SR_TID.X ;  /* 0x0000000000b47919 */ /* 0x000f620000002100 */
[----:B------:R-:W1:Y:S02]  /*86f0*/  S2R R182, SR_TID.X ;  /* 0x0000000000b67919 */ /* 0x000e640000002100 */
[----:B-1----:R-:W-:Y:S01]  /*8700*/  ULEA UR4, UR4, UR5, 0x18 ;  /* 0x0000000504047291 */ /* 0x002fe2000f8ec03f */
[----:B------:R-:W-:-:S04]  /*8710*/  SHF.R.S32.HI R181, RZ, 0x1f, R182 ;  /* 0x0000001fffb57819 */ /* 0x000fc800000114b6 */
[----:B------:R-:W-:Y:S01]  /*8720*/  LEA.HI R181, R181, R182, RZ, 0x3 ;  /* 0x000000b6b5b57211 */ /* 0x000fe200078f18ff */
[----:B--2---:R-:W1:Y:S04]  /*8730*/  SHFL.BFLY PT, R4, R8, 0x2, 0x1f ;  /* 0x0c401f0008047f89 */ /* 0x004e6800000e0000 */
[----:B---3--:R-:W2:Y:S04]  /*8740*/  SHFL.BFLY PT, R3, R7, 0x2, 0x1f ;  /* 0x0c401f0007037f89 */ /* 0x008ea800000e0000 */
[----:B----4-:R-:W3:Y:S04]  /*8750*/  SHFL.BFLY PT, R2, R6, 0x2, 0x1f ;  /* 0x0c401f0006027f89 */ /* 0x010ee800000e0000 */
[----:B-----5:R-:W4:Y:S01]  /*8760*/  SHFL.BFLY PT, R0, R5, 0x2, 0x1f ;  /* 0x0c401f0005007f89 */ /* 0x020f2200000e0000 */
[----:B------:R-:W-:Y:S01]  /*8770*/  ISETP.NE.AND P0, PT, R11, -0x1, PT ;  /* 0xffffffff0b00780c */ /* 0x000fe20003f05270 */
        /* <DEDUP_REMOVED lines=11> */
[----:B------:R-:W-:Y:S01]  /*8830*/  FSETP.NE.FTZ.AND P4, PT, R132, RZ, PT ;  /* 0x000000ff8400720b */ /* 0x000fe20003f95000 */
[----:B---3--:R-:W-:Y:S01]  /*8840*/  FADD.FTZ R134, R2, R6 ;  /* 0x0000000602867221 */ /* 0x008fe20000010000 */
[CC--:B------:R-:W-:Y:S02]  /*8850*/  LEA.HI R6, R4.reuse, R180.reuse, RZ, 0x2 ;  /* 0x000000b404067211 */ /* 0x0c0fe400078f10ff */
[----:B------:R-:W-:Y:S01]  /*8860*/  LEA.HI R4, R4, R180, RZ, 0x5 ;  /* 0x000000b404047211 */ /* 0x000fe200078f28ff */
[----:B----4-:R-:W-:Y:S01]  /*8870*/  FADD.FTZ R139, R0, R5 ;  /* 0x00000005008b7221 */ /* 0x010fe20000010000 */
[----:B------:R-:W-:Y:S02]  /*8880*/  MOV R0, 0x3f800000 ;  /* 0x3f80000000007802 */ /* 0x000fe40000000f00 */
[--C-:B------:R-:W-:Y:S02]  /*8890*/  SHF.R.S32.HI R2, RZ, 0x2, R6.reuse ;  /* 0x00000002ff027819 */ /* 0x100fe40000011406 */
[----:B------:R-:W-:-:S02]  /*88a0*/  SHF.R.S32.HI R3, RZ, 0x1f, R6 ;  /* 0x0000001fff037819 */ /* 0x000fc40000011406 */
[----:B------:R-:W-:Y:S01]  /*88b0*/  LOP3.LUT R6, R6, 0x3ffffffc, RZ, 0xc0, !PT ;  /* 0x3ffffffc06067812 */ /* 0x000fe200078ec0ff */
[----:B------:R-:W1:Y:S01]  /*88c0*/  @P4 MUFU.RCP R0, R132 ;  /* 0x0000008400004308 */ /* 0x000e620000001000 */
[----:B------:R-:W-:Y:S02]  /*88d0*/  LOP3.LUT R7, R4, 0xffffffe0, RZ, 0xc0, !PT ;  /* 0xffffffe004077812 */ /* 0x000fe400078ec0ff */
[----:B------:R-:W-:Y:S02]  /*88e0*/  LEA.HI R5, R3, R2, RZ, 0x3 ;  /* 0x0000000203057211 */ /* 0x000fe400078f18ff */
[-C--:B------:R-:W-:Y:S02]  /*88f0*/  IADD3 R8, -R6, R180.reuse, RZ ;  /* 0x000000b406087210 */ /* 0x080fe40007ffe1ff */
[----:B------:R-:W-:Y:S02]  /*8900*/  FSETP.NE.FTZ.AND P3, PT, R133, RZ, PT ;  /* 0x000000ff8500720b */ /* 0x000fe40003f75000 */
[----:B------:R-:W-:-:S02]  /*8910*/  IADD3 R180, -R7, R180, RZ ;  /* 0x000000b407b47210 */ /* 0x000fc40007ffe1ff */
[----:B------:R-:W2:Y:S01]  /*8920*/  @P0 LDC.64 R6, c[0x0][0x298] ;  /* 0x0000a600ff060b82 */ /* 0x000ea20000000a00 */
[----:B------:R-:W-:Y:S02]  /*8930*/  LOP3.LUT R3, R181, 0xfffffff8, RZ, 0xc0, !PT ;  /* 0xfffffff8b5037812 */ /* 0x000fe400078ec0ff */
[----:B------:R-:W-:Y:S02]  /*8940*/  LOP3.LUT R5, R5, 0xfffffff8, RZ, 0xc0, !PT ;  /* 0xfffffff805057812 */ /* 0x000fe400078ec0ff */
[----:B------:R-:W-:Y:S01]  /*8950*/  IADD3 R182, -R3, R182, RZ ;  /* 0x000000b603b67210 */ /* 0x000fe20007ffe1ff */
[C---:B-1----:R-:W-:Y:S01]  /*8960*/  FMUL.FTZ R10, R0.reuse, R165 ;  /* 0x000000a5000a7220 */ /* 0x042fe20000410000 */
[----:B------:R-:W-:Y:S01]  /*8970*/  MOV R3, 0x3f800000 ;  /* 0x3f80000000037802 */ /* 0x000fe20000000f00 */
[----:B------:R-:W-:Y:S01]  /*8980*/  FMUL.FTZ R165, R0, R81 ;  /* 0x0000005100a57220 */ /* 0x000fe20000410000 */
        /* <DEDUP_REMOVED lines=36> */
[----:B--2---:R-:W-:Y:S01]  /*8bd0*/  @P0 IMAD.WIDE.U32 R4, R11, R6, RZ ;  /* 0x000000060b040225 */ /* 0x004fe200078e00ff */
[----:B------:R-:W-:-:S03]  /*8be0*/  LEA.HI R20, R20, R20, RZ, 0x1d ;  /* 0x0000001414147211 */ /* 0x000fc600078fe8ff */
[C---:B-1----:R-:W-:Y:S01]  /*8bf0*/  FMUL.FTZ R150, R3.reuse, R150 ;  /* 0x0000009603967220 */ /* 0x042fe20000410000 */
[----:B------:R-:W-:Y:S01]  /*8c00*/  R2P PR, R2, 0x6 ;  /* 0x0000000602007804 */ /* 0x000fe20000000000 */
[C---:B------:R-:W-:Y:S01]  /*8c10*/  FMUL.FTZ R151, R3.reuse, R151 ;  /* 0x0000009703977220 */ /* 0x040fe20000410000 */
[----:B------:R-:W-:Y:S01]  /*8c20*/  LEA R20, R0, R20, 0x1 ;  /* 0x0000001400147211 */ /* 0x000fe200078e08ff */
[C---:B------:R-:W-:Y:S01]  /*8c30*/  FMUL.FTZ R158, R3.reuse, R158 ;  /* 0x0000009e039e7220 */ /* 0x040fe20000410000 */
[----:B------:R-:W-:Y:S01]  /*8c40*/  MOV R84, 0x20 ;  /* 0x0000002000547802 */ /* 0x000fe20000000f00 */
[----:B------:R-:W-:Y:S01]  /*8c50*/  FMUL.FTZ R159, R3, R159 ;  /* 0x0000009f039f7220 */ /* 0x000fe20000410000 */
[----:B------:R-:W-:Y:S01]  /*8c60*/  MOV R80, 0x40 ;  /* 0x0000004000507802 */ /* 0x000fe20000000f00 */
[----:B------:R-:W-:Y:S01]  /*8c70*/  @P0 IMAD R96, R11, R7, R5 ;  /* 0x000000070b600224 */ /* 0x000fe200078e0205 */
[----:B------:R-:W-:Y:S01]  /*8c80*/  LEA R20, R20, UR4, 0x1 ;  /* 0x0000000414147c11 */ /* 0x000fe2000f8e08ff */
[----:B------:R-:W-:Y:S01]  /*8c90*/  FMUL.FTZ R166, R3, R166 ;  /* 0x000000a603a67220 */ /* 0x000fe20000410000 */
[----:B------:R-:W-:-:S02]  /*8ca0*/  @P0 MOV R85, R4 ;  /* 0x0000000400550202 */ /* 0x000fc40000000f00 */
[----:B------:R-:W-:Y:S02]  /*8cb0*/  SEL R84, R84, 0xffffffe0, !P1 ;  /* 0xffffffe054547807 */ /* 0x000fe40004800000 */
        /* <DEDUP_REMOVED lines=10> */
.L_x_2226:
        /* <DEDUP_REMOVED lines=23> */
.L_x_2227:
        /* <DEDUP_REMOVED lines=13> */
[----:B------:R-:W-:Y:S01]  /*8fa0*/  MOV R2, 0x3f800000 ;  /* 0x3f80000000027802 */ /* 0x000fe20000000f00 */
        /* <DEDUP_REMOVED lines=159> */
[----:B------:R-:W3:Y:S01]  /*99a0*/  @P0 LDC.64 R8, c[0x0][0x2c0] ;  /* 0x0000b000ff080b82 */ /* 0x000ee20000000a00 */
        /* <DEDUP_REMOVED lines=80> */
[----:B------:R-:W-:-:S03]  /*9eb0*/  @!P0 IMAD R0, R6, R7, RZ ;  /* 0x0000000706008224 */ /* 0x000fc600078e02ff */
[----:B------:R-:W5:Y:S01]  /*9ec0*/  S2R R13, SR_CTAID.Y ;  /* 0x00000000000d7919 */ /* 0x000f620000002600 */
[----:B------:R-:W3:Y:S01]  /*9ed0*/  @P1 MUFU.LG2 R7, R139 ;  /* 0x0000008b00071308 */ /* 0x000ee20000000c00 */
[----:B------:R-:W-:Y:S01]  /*9ee0*/  @P0 IMAD R3, R9, R8, RZ ;  /* 0x0000000809030224 */ /* 0x000fe200078e02ff */
[----:B------:R-:W-:Y:S01]  /*9ef0*/  LOP3.LUT P4, RZ, R180, 0x3, RZ, 0xc0, !PT ;  /* 0x00000003b4ff7812 */ /* 0x000fe2000788c0ff */
[----:B------:R-:W3:Y:S01]  /*9f00*/  S2R R25, SR_CTAID.Z ;  /* 0x0000000000197919 */ /* 0x000ee20000002700 */
[----:B----4-:R-:W-:Y:S01]  /*9f10*/  IADD3 R2, R12, 0x10, RZ ;  /* 0x000000100c027810 */ /* 0x010fe20007ffe0ff */
[----:B------:R-:W-:-:S03]  /*9f20*/  @!P0 IMAD.MOV.U32 R3, RZ, RZ, R6 ;  /* 0x000000ffff038224 */ /* 0x000fc600078e0006 */
[----:B--2---:R-:W-:Y:S01]  /*9f30*/  ISETP.GE.AND P2, PT, R2, R167, PT ;  /* 0x000000a70200720c */ /* 0x004fe20003f46270 */
[----:B-1----:R-:W-:Y:S01]  /*9f40*/  @P3 FMUL.FTZ R2, R5, 0.69314718246459960938 ;  /* 0x3f31721805023820 */ /* 0x002fe20000410000 */
[----:B------:R-:W-:-:S03]  /*9f50*/  @P6 FMUL.FTZ R5, R14, 0.69314718246459960938 ;  /* 0x3f3172180e056820 */ /* 0x000fc60000410000 */
[----:B------:R-:W-:Y:S01]  /*9f60*/  @P3 FFMA.FTZ R23, R137, R11, R2 ;  /* 0x0000000b89173223 */ /* 0x000fe20000010002 */
[----:B------:R-:W-:Y:S01]  /*9f70*/  IADD3 R2, R12, 0x20, RZ ;  /* 0x000000200c027810 */ /* 0x000fe20007ffe0ff */
[----:B------:R1:W2:Y:S01]  /*9f80*/  LDS.128 R28, [R231+0x3800] ;  /* 0x00380000e71c7984 */ /* 0x0002a20000000c00 */
[----:B------:R-:W-:Y:S01]  /*9f90*/  @P6 FFMA.FTZ R22, R136, R15, R5 ;  /* 0x0000000f88166223 */ /* 0x000fe20000010005 */
[----:B------:R-:W-:Y:S02]  /*9fa0*/  MOV R15, 0x7f800000 ;  /* 0x7f800000000f7802 */ /* 0x000fe40000000f00 */
[----:B------:R-:W-:Y:S01]  /*9fb0*/  ISETP.GE.AND P0, PT, R2, R167, PT ;  /* 0x000000a70200720c */ /* 0x000fe20003f06270 */
[----:B-----5:R-:W-:Y:S01]  /*9fc0*/  IMAD R4, R13, R0, RZ ;  /* 0x000000000d047224 */ /* 0x020fe200078e02ff */
[----:B------:R-:W-:-:S04]  /*9fd0*/  IADD3 R0, R12, 0x30, RZ ;  /* 0x000000300c007810 */ /* 0x000fc80007ffe0ff */
        /* <DEDUP_REMOVED lines=11> */
[----:B-12---:R-:W-:Y:S06]  /*a090*/  @P4 BRA `(.L_x_2229) ;  /* 0x0000000000c04947 */ /* 0x006fec0003800000 */
        /* <DEDUP_REMOVED lines=48> */
.L_x_2229:
[----:B------:R-:W-:Y:S05]  /*a3a0*/  BSYNC B0 ;  /* 0x0000000000007941 */ /* 0x000fea0003800000 */
.L_x_2228:
        /* <DEDUP_REMOVED lines=37> */
.L_x_2231:
[----:B------:R-:W-:Y:S05]  /*a600*/  BSYNC B0 ;  /* 0x0000000000007941 */ /* 0x000fea0003800000 */
.L_x_2230:
        /* <DEDUP_REMOVED lines=23> */
.L_x_2233:
[----:B------:R-:W-:Y:S05]  /*a780*/  BSYNC B0 ;  /* 0x0000000000007941 */ /* 0x000fea0003800000 */
.L_x_2232:
        /* <DEDUP_REMOVED lines=22> */
.L_x_2235:
[----:B------:R-:W-:Y:S05]  /*a8f0*/  BSYNC B0 ;  /* 0x0000000000007941 */ /* 0x000fea0003800000 */
.L_x_2234:
        /* <DEDUP_REMOVED lines=21> */
.L_x_2237:
[----:B------:R-:W-:Y:S05]  /*aa50*/  BSYNC B0 ;  /* 0x0000000000007941 */ /* 0x000fea0003800000 */
.L_x_2236:
        /* <DEDUP_REMOVED lines=21> */
.L_x_2239:
[----:B------:R-:W-:Y:S05]  /*abb0*/  BSYNC B0 ;  /* 0x0000000000007941 */ /* 0x000fea0003800000 */
.L_x_2238:
        /* <DEDUP_REMOVED lines=21> */
.L_x_2241:
[----:B------:R-:W-:Y:S05]  /*ad10*/  BSYNC B0 ;  /* 0x0000000000007941 */ /* 0x000fea0003800000 */
.L_x_2240:
        /* <DEDUP_REMOVED lines=21> */
.L_x_2243:
[----:B------:R-:W-:Y:S05]  /*ae70*/  BSYNC B0 ;  /* 0x0000000000007941 */ /* 0x000fea0003800000 */
.L_x_2242:
        /* <DEDUP_REMOVED lines=21> */
.L_x_2192:
        /* <DEDUP_REMOVED lines=24> */
[----:B------:R-:W-:Y:S01]  /*b150*/  @!P1 IMAD R8, R38, R5, R0 ;  /* 0x0000000526089224 */ /* 0x000fe200078e0200 */
        /* <DEDUP_REMOVED lines=39> */
.L_x_2245:
[----:B------:R-:W-:Y:S05]  /*b3d0*/  BSYNC B0 ;  /* 0x0000000000007941 */ /* 0x000fea0003800000 */
.L_x_2244:
        /* <DEDUP_REMOVED lines=21> */
.L_x_2247:
[----:B------:R-:W-:Y:S05]  /*b530*/  BSYNC B0 ;  /* 0x0000000000007941 */ /* 0x000fea0003800000 */
.L_x_2246:
        /* <DEDUP_REMOVED lines=20> */
.L_x_2249:
[----:B------:R-:W-:Y:S05]  /*b680*/  BSYNC B0 ;  /* 0x0000000000007941 */ /* 0x000fea0003800000 */
.L_x_2248:
        /* <DEDUP_REMOVED lines=23> */
.L_x_2251:
[----:B------:R-:W-:Y:S05]  /*b800*/  BSYNC B0 ;  /* 0x0000000000007941 */ /* 0x000fea0003800000 */
.L_x_2250:
        /* <DEDUP_REMOVED lines=27> */
.L_x_2253:
[----:B------:R-:W-:Y:S05]  /*b9c0*/  BSYNC B0 ;  /* 0x0000000000007941 */ /* 0x000fea0003800000 */
.L_x_2252:
        /* <DEDUP_REMOVED lines=27> */
.L_x_2255:
[----:B------:R-:W-:Y:S05]  /*bb80*/  BSYNC B0 ;  /* 0x0000000000007941 */ /* 0x000fea0003800000 */
.L_x_2254:
        /* <DEDUP_REMOVED lines=19> */
.L_x_2257:
[----:B------:R-:W-:Y:S05]  /*bcc0*/  BSYNC B0 ;  /* 0x0000000000007941 */ /* 0x000fea0003800000 */
.L_x_2256:
        /* <DEDUP_REMOVED lines=19> */
.L_x_2259:
[----:B------:R-:W-:Y:S05]  /*be00*/  BSYNC B0 ;  /* 0x0000000000007941 */ /* 0x000fea0003800000 */
.L_x_2258:
        /* <DEDUP_REMOVED lines=21> */
.L_x_2261:
[----:B------:R-:W-:Y:S05]  /*bf60*/  BSYNC B0 ;  /* 0x0000000000007941 */ /* 0x000fea0003800000 */
.L_x_2260:
        /* <DEDUP_REMOVED lines=15> */
.L_x_2263:
[----:B------:R-:W-:Y:S05]  /*c060*/  BSYNC B0 ;  /* 0x0000000000007941 */ /* 0x000fea0003800000 */
.L_x_2262:
        /* <DEDUP_REMOVED lines=10> */
.L_x_2265:
[----:B------:R-:W-:Y:S05]  /*c110*/  BSYNC B0 ;  /* 0x0000000000007941 */ /* 0x000fea0003800000 */
.L_x_2264:
        /* <DEDUP_REMOVED lines=10> */
.L_x_2267:
[----:B------:R-:W-:Y:S05]  /*c1c0*/  BSYNC B0 ;  /* 0x0000000000007941 */ /* 0x000fea0003800000 */
.L_x_2266:
        /* <DEDUP_REMOVED lines=10> */
.L_x_2269:
[----:B------:R-:W-:Y:S05]  /*c270*/  BSYNC B0 ;  /* 0x0000000000007941 */ /* 0x000fea0003800000 */
.L_x_2268:
        /* <DEDUP_REMOVED lines=10> */
.L_x_2271:
[----:B------:R-:W-:Y:S05]  /*c320*/  BSYNC B0 ;  /* 0x0000000000007941 */ /* 0x000fea0003800000 */
.L_x_2270:
        /* <DEDUP_REMOVED lines=10> */
.L_x_2273:
[----:B------:R-:W-:Y:S05]  /*c3d0*/  BSYNC B0 ;  /* 0x0000000000007941 */ /* 0x000fea0003800000 */
.L_x_2272:
        /* <DEDUP_REMOVED lines=10> */
.L_x_2274:
        /* <DEDUP_REMOVED lines=16> */
.L_x_2946:


//--------------------- .text._ZN5flash16flash_fwd_kernelI23Flash_fwd_kernel_traitsILi128ELi128ELi32ELi4ELb0ELb0EN7cutlass6half_tE19Flash_kernel_traitsILi128ELi128ELi32ELi4ES3_EELb1ELb0ELb1ELb0ELb0ELb1ELb0ELb0EEEvNS_16Flash_fwd_paramsE --------------------------
	.section	.text._ZN5flash16flash_fwd_kernelI23Flash_fwd_kernel_traitsILi128ELi128ELi32ELi4ELb0ELb0EN7cutlass6half_tE19Flash_kernel_traitsILi128ELi128ELi32ELi4ES3_EELb1ELb0ELb1ELb0ELb0ELb1ELb0ELb0EEEvNS_16Flash_fwd_paramsE,"ax",@progbits
	.align	128
        .global         _ZN5flash16flash_fwd_kernelI23Flash_fwd_kernel_traitsILi128ELi128ELi32ELi4ELb0ELb0EN7cutlass6half_tE19Flash_kernel_traitsILi128ELi128ELi32ELi4ES3_EELb1ELb0ELb1ELb0ELb0ELb1ELb0ELb0EEEvNS_16Flash_fwd_paramsE
        .type           _ZN5flash16flash_fwd_kernelI23Flash_fwd_kernel_traitsILi128ELi128ELi32ELi4ELb0ELb0EN7cutlass6half_tE19Flash_kernel_traitsILi128ELi128ELi32ELi4ES3_EELb1ELb0ELb1ELb0ELb0ELb1ELb0ELb0EEEvNS_16Flash_fwd_paramsE,@function
        .size           _ZN5flash16flash_fwd_kernelI23Flash_fwd_kernel_traitsILi128ELi128ELi32ELi4ELb0ELb0EN7cutlass6half_tE19Flash_kernel_traitsILi128ELi128ELi32ELi4ES3_EELb1ELb0ELb1ELb0ELb0ELb1ELb0ELb0EEEvNS_16Flash_fwd_paramsE,(.L_x_2947 - _ZN5flash16flash_fwd_kernelI23Flash_fwd_kernel_traitsILi128ELi128ELi32ELi4ELb0ELb0EN7cutlass6half_tE19Flash_kernel_traitsILi128ELi128ELi32ELi4ES3_EELb1ELb0ELb1ELb0ELb0ELb1ELb0ELb0EEEvNS_16Flash_fwd_paramsE)
        .other          _ZN5flash16flash_fwd_kernelI23Flash_fwd_kernel_traitsILi128ELi128ELi32ELi4ELb0ELb0EN7cutlass6half_tE19Flash_kernel_traitsILi128ELi128ELi32ELi4ES3_EELb1ELb0ELb1ELb0ELb0ELb1ELb0ELb0EEEvNS_16Flash_fwd_paramsE,@"STO_CUDA_ENTRY STV_DEFAULT"
_ZN5flash16flash_fwd_kernelI23Flash_fwd_kernel_traitsILi128ELi128ELi32ELi4ELb0ELb0EN7cutlass6half_tE19Flash_kernel_traitsILi128ELi128ELi32ELi4ES3_EELb1ELb0ELb1ELb0ELb0ELb1ELb0ELb0EEEvNS_16Flash_fwd_paramsE:
.text._ZN5flash16flash_fwd_kernelI23Flash_fwd_kernel_traitsILi128ELi128ELi32ELi4ELb0ELb0EN7cutlass6half_tE19Flash_kernel_traitsILi128ELi128ELi32ELi4ES3_EELb1ELb0ELb1ELb0ELb0ELb1ELb0ELb0EEEvNS_16Flash_fwd_paramsE:
        /* <DEDUP_REMOVED lines=59> */
[----:B-1----:R-:W-:Y:S01]  /*03b0*/  IMAD.U32 R2, RZ, RZ, UR6 ;  /* 0x00000006ff027e24 */ /* 0x002fe2000f8e00ff */
[----:B------:R-:W-:Y:S01]  /*03c0*/  SHF.R.S32.HI R34, RZ, 0x1f, R97 ;  /* 0x0000001fff227819 */ /* 0x000fe20000011461 */
[----:B------:R-:W-:Y:S01]  /*03d0*/  IMAD.U32 R3, RZ, RZ, UR7 ;  /* 0x00000007ff037e24 */ /* 0x000fe2000f8e00ff */
[----:B------:R-:W-:-:S04]  /*03e0*/  ULDC UR6, c[0x0][0x270] ;  /* 0x00009c0000067ab9 */ /* 0x000fc80000000800 */
        /* <DEDUP_REMOVED lines=30> */
.L_x_2275:
[----:B------:R-:W-:Y:S01]  /*05d0*/  ULDC UR7, c[0x0][0x2c8] ;  /* 0x0000b20000077ab9 */ /* 0x000fe20000000800 */
.L_x_2276:
        /* <DEDUP_REMOVED lines=46> */
[----:B------:R-:W-:Y:S01]  /*08c0*/  ULDC.U8 UR7, c[0x0][0x3d9] ;  /* 0x0000f64000077ab9 */ /* 0x000fe20000000000 */
[----:B------:R-:W2:Y:S01]  /*08d0*/  S2R R6, SR_CTAID.X ;  /* 0x0000000000067919 */ /* 0x000ea20000002500 */
[----:B------:R-:W-:Y:S01]  /*08e0*/  UISETP.NE.AND UP2, UPT, UR7, URZ, UPT ;  /* 0x0000003f0700728c */ /* 0x000fe2000bf45270 */
[----:B------:R-:W-:Y:S01]  /*08f0*/  LOP3.LUT R0, R8, 0x1ffffff8, RZ, 0xc0, !PT ;  /* 0x1ffffff808007812 */ /* 0x000fe200078ec0ff */
[----:B------:R-:W-:Y:S01]  /*0900*/  UIADD3 UR16, -UR15, UR16, URZ ;  /* 0x000000100f107290 */ /* 0x000fe2000fffe13f */
[----:B------:R-:W-:Y:S01]  /*0910*/  SHF.R.S32.HI R8, RZ, 0x3, R8 ;  /* 0x00000003ff087819 */ /* 0x000fe20000011408 */
[----:B------:R-:W-:Y:S01]  /*0920*/  BSSY B0, `(.L_x_2278) ;  /* 0x000004c000007945 */ /* 0x000fe20003800000 */
[C---:B------:R-:W-:Y:S01]  /*0930*/  LOP3.LUT P1, RZ, R97.reuse, 0x7, RZ, 0xc0, !PT ;  /* 0x0000000761ff7812 */ /* 0x040fe2000782c0ff */
[----:B------:R-:W-:Y:S01]  /*0940*/  IMAD.IADD R0, R97, 0x1, -R0 ;  /* 0x0000000161007824 */ /* 0x000fe200078e0a00 */
[----:B------:R-:W-:Y:S01]  /*0950*/  @!UP1 USHF.R.S32.HI UR9, URZ, 0x1f, UR17 ;  /* 0x0000001f3f099899 */ /* 0x000fe20008011411 */
[----:B------:R-:W-:Y:S01]  /*0960*/  ISETP.GE.AND P2, PT, R8, UR16, PT ;  /* 0x0000001008007c0c */ /* 0x000fe2000bf46270 */
[----:B------:R-:W-:Y:S01]  /*0970*/  @UP1 ULDC.64 UR10, c[0x0][0x298] ;  /* 0x0000a600000a1ab9 */ /* 0x000fe20000000a00 */
[----:B------:R-:W-:Y:S01]  /*0980*/  @!UP1 ULDC.64 UR4, c[0x0][0x290] ;  /* 0x0000a40000049ab9 */ /* 0x000fe20000000a00 */
[----:B------:R-:W-:Y:S01]  /*0990*/  @UP1 UIMAD.WIDE.U32 UR12, UR28, UR10, URZ ;  /* 0x0000000a1c0c12a5 */ /* 0x000fe2000f8e003f */
        /* <DEDUP_REMOVED lines=12> */
[----:B------:R-:W-:Y:S01]  /*0a60*/  UISETP.EQ.AND UP3, UPT, UR7, URZ, UP3 ;  /* 0x0000003f0700728c */ /* 0x000fe20009f62270 */
[----:B------:R-:W-:Y:S01]  /*0a70*/  ISETP.GE.OR P5, PT, R8, UR16, P1 ;  /* 0x0000001008007c0c */ /* 0x000fe20008fa6670 */
[----:B------:R-:W-:Y:S01]  /*0a80*/  @UP1 UIMAD UR11, UR28, UR11, UR13 ;  /* 0x0000000b1c0b12a4 */ /* 0x000fe2000f8e020d */
[----:B------:R-:W-:Y:S01]  /*0a90*/  ISETP.GE.AND P4, PT, R14, UR16, PT ;  /* 0x000000100e007c0c */ /* 0x000fe2000bf86270 */
[----:B------:R-:W-:Y:S01]  /*0aa0*/  @!UP1 UIADD3 UR11, UR19, UR9, URZ ;  /* 0x00000009130b9290 */ /* 0x000fe2000fffe03f */
[----:B------:R-:W-:Y:S01]  /*0ab0*/  ISETP.GE.AND P3, PT, R15, UR16, PT ;  /* 0x000000100f007c0c */ /* 0x000fe2000bf66270 */
        /* <DEDUP_REMOVED lines=9> */
[----:B------:R-:W-:Y:S01]  /*0b50*/  @UP0 ULDC UR7, c[0x0][0x2e4] ;  /* 0x0000b90000070ab9 */ /* 0x000fe20000000800 */
[----:B------:R-:W-:Y:S01]  /*0b60*/  @UP2 UMOV UR9, 0x1 ;  /* 0x0000000100092882 */ /* 0x000fe20000000000 */
[----:B------:R-:W-:Y:S01]  /*0b70*/  UIMAD UR13, UR13, UR4, URZ ;  /* 0x000000040d0d72a4 */ /* 0x000fe2000f8e023f */
[----:B------:R-:W-:Y:S01]  /*0b80*/  IMAD.U32 R0, RZ, RZ, UR4 ;  /* 0x00000004ff007e24 */ /* 0x000fe2000f8e00ff */
[----:B------:R-:W-:Y:S01]  /*0b90*/  @!UP2 UIMAD UR9, UR7, UR6, URZ ;  /* 0x000000060709a2a4 */ /* 0x000fe2000f8e023f */
[----:B------:R-:W-:Y:S01]  /*0ba0*/  ISETP.GE.AND P0, PT, R16, UR16, PT ;  /* 0x0000001010007c0c */ /* 0x000fe2000bf06270 */
[----:B------:R-:W-:Y:S01]  /*0bb0*/  @UP3 ULDC UR4, c[0x0][0x2c4] ;  /* 0x0000b10000043ab9 */ /* 0x000fe20000000800 */
[----:B------:R-:W-:Y:S01]  /*0bc0*/  @UP2 ULDC UR10, c[0x0][0x2c0] ;  /* 0x0000b000000a2ab9 */ /* 0x000fe20000000800 */
[----:B------:R-:W-:Y:S01]  /*0bd0*/  @UP3 UIMAD UR4, UR17, UR4, URZ ;  /* 0x00000004110432a4 */ /* 0x000fe2000f8e023f */
[----:B------:R-:W-:Y:S01]  /*0be0*/  IMAD.WIDE.U32 R12, R0, UR8, R2 ;  /* 0x00000008000c7c25 */ /* 0x000fe2000f8e0002 */
[----:B------:R-:W-:-:S02]  /*0bf0*/  UIMAD UR9, UR17, UR9, URZ ;  /* 0x00000009110972a4 */ /* 0x000fc4000f8e023f */
[----:B------:R-:W-:Y:S01]  /*0c00*/  @UP3 USEL UR4, UR4, UR28, !UP1 ;  /* 0x0000001c04043287 */ /* 0x000fe2000c800000 */
[----:B--2---:R-:W-:Y:S01]  /*0c10*/  IMAD.WIDE R6, R6, 0x80, R8 ;  /* 0x0000008006067825 */ /* 0x004fe200078e0208 */
[----:B------:R-:W-:Y:S01]  /*0c20*/  USEL UR9, UR9, URZ, !UP3 ;  /* 0x0000003f09097287 */ /* 0x000fe2000d800000 */
[----:B------:R-:W-:Y:S01]  /*0c30*/  @!UP2 UMOV UR10, 0x1 ;  /* 0x00000001000aa882 */ /* 0x000fe20000000000 */
[----:B------:R-:W-:Y:S01]  /*0c40*/  @!UP2 UMOV UR14, UR7 ;  /* 0x00000007000eac82 */ /* 0x000fe20008000000 */
[----:B------:R-:W-:Y:S01]  /*0c50*/  UIMAD UR6, UR15, UR10, URZ ;  /* 0x0000000a0f0672a4 */ /* 0x000fe2000f8e023f */
[----:B------:R-:W-:Y:S01]  /*0c60*/  VIADD R20, R8, 0x50 ;  /* 0x0000005008147836 */ /* 0x000fe20000000000 */
[----:B------:R-:W-:Y:S01]  /*0c70*/  UIMAD UR14, UR8, UR14, UR9 ;  /* 0x0000000e080e72a4 */ /* 0x000fe2000f8e0209 */
[----:B------:R-:W-:Y:S01]  /*0c80*/  @!UP3 UMOV UR12, URZ ;  /* 0x0000003f000cbc82 */ /* 0x000fe20008000000 */
[----:B------:R-:W-:Y:S01]  /*0c90*/  UIMAD UR5, UR8, UR5, UR13 ;  /* 0x00000005080572a4 */ /* 0x000fe2000f8e020d */
[----:B------:R-:W-:-:S02]  /*0ca0*/  @UP3 UMOV UR12, UR4 ;  /* 0x00000004000c3c82 */ /* 0x000fc40008000000 */
[----:B------:R-:W-:Y:S01]  /*0cb0*/  @!UP3 UMOV UR13, URZ ;  /* 0x0000003f000dbc82 */ /* 0x000fe20008000000 */
[----:B------:R-:W-:Y:S02]  /*0cc0*/  USHF.R.S32.HI UR7, URZ, 0x1f, UR6 ;  /* 0x0000001f3f077899 */ /* 0x000fe40008011406 */
[----:B------:R-:W-:Y:S01]  /*0cd0*/  @UP3 USHF.R.S32.HI UR13, URZ, 0x1f, UR4 ;  /* 0x0000001f3f0d3899 */ /* 0x000fe20008011404 */
        /* <DEDUP_REMOVED lines=16> */
.L_x_2279:
[----:B------:R-:W-:Y:S05]  /*0de0*/  BSYNC B0 ;  /* 0x0000000000007941 */ /* 0x000fea0003800000 */
.L_x_2278:
        /* <DEDUP_REMOVED lines=8> */
[----:B--2---:R-:W-:Y:S02]  /*0e70*/  IMAD R4, R2, UR4, RZ ;  /* 0x0000000402047c24 */ /* 0x004fe4000f8e02ff */
        /* <DEDUP_REMOVED lines=9> */
.L_x_2281:
[----:B------:R-:W-:Y:S05]  /*0f10*/  BSYNC B0 ;  /* 0x0000000000007941 */ /* 0x000fea0003800000 */
.L_x_2280:
        /* <DEDUP_REMOVED lines=8> */
[----:B--23--:R-:W-:Y:S02]  /*0fa0*/  IMAD R4, R2, UR4, RZ ;  /* 0x0000000402047c24 */ /* 0x00cfe4000f8e02ff */
        /* <DEDUP_REMOVED lines=9> */
.L_x_2283:
[----:B------:R-:W-:Y:S05]  /*1040*/  BSYNC B0 ;  /* 0x0000000000007941 */ /* 0x000fea0003800000 */
.L_x_2282:
[----:B------:R-:W-:Y:S01]  /*1050*/  BSSY B0, `(.L_x_2284) ;  /* 0x0000011000007945 */ /* 0x000fe20003800000 */
[----:B------:R-:W-:-:S03]  /*1060*/  ISETP.GE.AND P3, PT, R17, UR16, PT ;  /* 0x0000001011007c0c */ /* 0x000fc6000bf66270 */
[----:B------:R-:W-:Y:S10]  /*1070*/  @P0 BRA `(.L_x_2285) ;  /* 0x0000000000380947 */ /* 0x000ff40003800000 */
[----:B------:R-:W-:Y:S01]  /*1080*/  IADD3 R0, P0, R6, 0x30, RZ ;  /* 0x0000003006007810 */ /* 0x000fe20007f1e0ff */
[----:B------:R-:W-:Y:S01]  /*1090*/  ULDC.64 UR4, c[0x0][0x298] ;  /* 0x0000a60000047ab9 */ /* 0x000fe20000000a00 */
[----:B------:R-:W-:-:S03]  /*10a0*/  MOV R3, R11 ;  /* 0x0000000b00037202 */ /* 0x000fc60000000f00 */
[----:B------:R-:W-:-:S04]  /*10b0*/  IMAD.X R2, RZ, RZ, R7, P0 ;  /* 0x000000ffff027224 */ /* 0x000fc800000e0607 */
[----:B--234-:R-:W-:Y:S02]  /*10c0*/  IMAD R4, R2, UR4, RZ ;  /* 0x0000000402047c24 */ /* 0x01cfe4000f8e02ff */
        /* <DEDUP_REMOVED lines=9> */
.L_x_2285:
[----:B------:R-:W-:Y:S05]  /*1160*/  BSYNC B0 ;  /* 0x0000000000007941 */ /* 0x000fea0003800000 */
.L_x_2284:
[----:B------:R-:W-:Y:S01]  /*1170*/  BSSY B0, `(.L_x_2286) ;  /* 0x0000011000007945 */ /* 0x000fe20003800000 */
[----:B------:R-:W-:-:S03]  /*1180*/  ISETP.GE.OR P0, PT, R14, UR16, P1 ;  /* 0x000000100e007c0c */ /* 0x000fc60008f06670 */
        /* <DEDUP_REMOVED lines=15> */
.L_x_2287:
[----:B------:R-:W-:Y:S05]  /*1280*/  BSYNC B0 ;  /* 0x0000000000007941 */ /* 0x000fea0003800000 */
.L_x_2286:
        /* <DEDUP_REMOVED lines=17> */
.L_x_2289:
[----:B------:R-:W-:Y:S05]  /*13a0*/  BSYNC B0 ;  /* 0x0000000000007941 */ /* 0x000fea0003800000 */
.L_x_2288:
[----:B------:R-:W-:Y:S04]  /*13b0*/  BSSY B0, `(.L_x_2290) ;  /* 0x0000010000007945 */ /* 0x000fe80003800000 */
[----:B------:R-:W-:Y:S05]  /*13c0*/  @P4 BRA `(.L_x_2291) ;  /* 0x0000000000384947 */ /* 0x000fea0003800000 */
        /* <DEDUP_REMOVED lines=14> */
.L_x_2291:
[----:B------:R-:W-:Y:S05]  /*14b0*/  BSYNC B0 ;  /* 0x0000000000007941 */ /* 0x000fea0003800000 */
.L_x_2290:
[----:B------:R-:W-:Y:S04]  /*14c0*/  BSSY B0, `(.L_x_2292) ;  /* 0x0000010000007945 */ /* 0x000fe80003800000 */
[----:B------:R-:W-:Y:S05]  /*14d0*/  @P3 BRA `(.L_x_2293) ;  /* 0x0000000000383947 */ /* 0x000fea0003800000 */
[----:B------:R-:W-:Y:S01]  /*14e0*/  IADD3 R0, P2, R6, 0x70, RZ ;  /* 0x0000007006007810 */ /* 0x000fe20007f5e0ff */
[----:B------:R-:W-:Y:S01]  /*14f0*/  ULDC.64 UR4, c[0x0][0x298] ;  /* 0x0000a60000047ab9 */ /* 0x000fe20000000a00 */
[----:B------:R-:W-:Y:S01]  /*1500*/  MOV R3, R11 ;  /* 0x0000000b00037202 */ /* 0x000fe20000000f00 */
[----:B------:R-:W-:Y:S02]  /*1510*/  IMAD.MOV.U32 R2, RZ, RZ, R12 ;  /* 0x000000ffff027224 */ /* 0x000fe400078e000c */
[----:B------:R-:W-:Y:S02]  /*1520*/  IMAD.X R6, RZ, RZ, R7, P2 ;  /* 0x000000ffff067224 */ /* 0x000fe400010e0607 */
[----:B--234-:R-:W-:-:S04]  /*1530*/  IMAD.WIDE.U32 R4, R0, UR4, R2 ;  /* 0x0000000400047c25 */ /* 0x01cfc8000f8e0002 */
        /* <DEDUP_REMOVED lines=8> */
.L_x_2293:
[----:B------:R-:W-:Y:S05]  /*15c0*/  BSYNC B0 ;  /* 0x0000000000007941 */ /* 0x000fea0003800000 */
.L_x_2292:
[----:B------:R-:W-:Y:S04]  /*15d0*/  BSSY B0, `(.L_x_2294) ;  /* 0x000000a000007945 */ /* 0x000fe80003800000 */
[----:B------:R-:W-:Y:S05]  /*15e0*/  @P5 BRA `(.L_x_2295) ;  /* 0x0000000000205947 */ /* 0x000fea0003800000 */
[----:B------:R-:W-:Y:S01]  /*15f0*/  IMAD R0, R8, UR10, RZ ;  /* 0x0000000a08007c24 */ /* 0x000fe2000f8e02ff */
[----:B------:R-:W-:-:S04]  /*1600*/  ULDC.64 UR4, c[0x0][0x2b0] ;  /* 0x0000ac0000047ab9 */ /* 0x000fc80000000a00 */
[----:B--2---:R-:W-:-:S04]  /*1610*/  IADD3 R3, P2, R0, UR6, RZ ;  /* 0x0000000600037c10 */ /* 0x004fc8000ff5e0ff */
[----:B------:R-:W-:Y:S02]  /*1620*/  LEA.HI.X.SX32 R0, R0, UR12, 0x1, P2 ;  /* 0x0000000c00007c11 */ /* 0x000fe400090f0eff */
[----:B------:R-:W-:-:S04]  /*1630*/  LEA R2, P2, R3, UR4, 0x2 ;  /* 0x0000000403027c11 */ /* 0x000fc8000f8410ff */
[----:B------:R-:W-:Y:S01]  /*1640*/  LEA.HI.X R3, R3, UR5, R0, 0x2, P2 ;  /* 0x0000000503037c11 */ /* 0x000fe200090f1400 */
[----:B------:R-:W-:-:S05]  /*1650*/  IMAD.MOV.U32 R0, RZ, RZ, 0x7f800000 ;  /* 0x7f800000ff007424 */ /* 0x000fca00078e00ff */
[----:B------:R2:W-:Y:S03]  /*1660*/  STG.E desc[UR30][R2.64], R0 ;  /* 0x0000000002007986 */ /* 0x0005e6000c10191e */
.L_x_2295:
[----:B------:R-:W-:Y:S05]  /*1670*/  BSYNC B0 ;  /* 0x0000000000007941 */ /* 0x000fea0003800000 */
.L_x_2294:
        /* <DEDUP_REMOVED lines=9> */
[----:B------:R-:W-:-:S04]  /*1710*/  IADD3 R3, P0, R0, UR6, RZ ;  /* 0x0000000600037c10 */ /* 0x000fc8000ff1e0ff */
[----:B------:R-:W-:Y:S02]  /*1720*/  LEA.HI.X.SX32 R0, R0, UR12, 0x1, P0 ;  /* 0x0000000c00007c11 */ /* 0x000fe400080f0eff */
[----:B------:R-:W-:-:S04]  /*1730*/  LEA R2, P0, R3, UR4, 0x2 ;  /* 0x0000000403027c11 */ /* 0x000fc8000f8010ff */
[----:B------:R-:W-:Y:S01]  /*1740*/  LEA.HI.X R3, R3, UR5, R0, 0x2, P0 ;  /* 0x0000000503037c11 */ /* 0x000fe200080f1400 */
[----:B------:R-:W-:-:S05]  /*1750*/  IMAD.MOV.U32 R0, RZ, RZ, 0x7f800000 ;  /* 0x7f800000ff007424 */ /* 0x000fca00078e00ff */
[----:B------:R2:W-:Y:S03]  /*1760*/  STG.E desc[UR30][R2.64], R0 ;  /* 0x0000000002007986 */ /* 0x0005e6000c10191e */
.L_x_2297:
[----:B------:R-:W-:Y:S05]  /*1770*/  BSYNC B0 ;  /* 0x0000000000007941 */ /* 0x000fea0003800000 */
.L_x_2296:
[----:B------:R-:W-:Y:S04]  /*1780*/  BSSY B0, `(.L_x_2298) ;  /* 0x000000a000007945 */ /* 0x000fe80003800000 */
[----:B------:R-:W-:Y:S05]  /*1790*/  @P6 BRA `(.L_x_2299) ;  /* 0x0000000000206947 */ /* 0x000fea0003800000 */
        /* <DEDUP_REMOVED lines=8> */
.L_x_2299:
[----:B------:R-:W-:Y:S05]  /*1820*/  BSYNC B0 ;  /* 0x0000000000007941 */ /* 0x000fea0003800000 */
.L_x_2298:
        /* <DEDUP_REMOVED lines=10> */
.L_x_2301:
[----:B------:R-:W-:Y:S05]  /*18d0*/  BSYNC B0 ;  /* 0x0000000000007941 */ /* 0x000fea0003800000 */
.L_x_2300:
        /* <DEDUP_REMOVED lines=10> */
.L_x_2303:
[----:B------:R-:W-:Y:S05]  /*1980*/  BSYNC B0 ;  /* 0x0000000000007941 */ /* 0x000fea0003800000 */
.L_x_2302:
        /* <DEDUP_REMOVED lines=10> */
.L_x_2305:
[----:B------:R-:W-:Y:S05]  /*1a30*/  BSYNC B0 ;  /* 0x0000000000007941 */ /* 0x000fea0003800000 */
.L_x_2304:
        /* <DEDUP_REMOVED lines=10> */
.L_x_2307:
[----:B------:R-:W-:Y:S05]  /*1ae0*/  BSYNC B0 ;  /* 0x0000000000007941 */ /* 0x000fea0003800000 */
.L_x_2306:
[----:B------:R-:W-:Y:S05]  /*1af0*/  @P1 EXIT ;  /* 0x000000000000194d */ /* 0x000fea0003800000 */
[----:B--2---:R-:W-:Y:S01]  /*1b00*/  IMAD R0, R17, UR10, RZ ;  /* 0x0000000a11007c24 */ /* 0x004fe2000f8e02ff */
        /* <DEDUP_REMOVED lines=8> */
.L_x_2277:
[----:B------:R-:W2:Y:S01]  /*1b90*/  LDC R10, c[0x0][0x278] ;  /* 0x00009e00ff0a7b82 */ /* 0x000ea20000000800 */
[----:B------:R-:W3:Y:S01]  /*1ba0*/  S2R R4, SR_CTAID.Z ;  /* 0x0000000000047919 */ /* 0x000ee20000002700 */
[----:B------:R-:W-:Y:S01]  /*1bb0*/  LEA.HI R7, R34, R97, RZ, 0x3 ;  /* 0x0000006122077211 */ /* 0x000fe200078f18ff */
[----:B------:R-:W-:Y:S02]  /*1bc0*/  UIADD3 UR5, -UR15, UR16, URZ ;  /* 0x000000100f057290 */ /* 0x000fe4000fffe13f */
[----:B------:R-:W-:Y:S01]  /*1bd0*/  UISETP.NE.AND UP0, UPT, UR28, -0x1, UPT ;  /* 0xffffffff1c00788c */ /* 0x000fe2000bf05270 */
[----:B------:R-:W4:Y:S01]  /*1be0*/  S2R R98, SR_CTAID.X ;  /* 0x0000000000627919 */ /* 0x000f220000002500 */
[----:B------:R-:W-:-:S04]  /*1bf0*/  UIADD3 UR32, UR37, -0x1, URZ ;  /* 0xffffffff25207890 */ /* 0x000fc8000fffe03f */
[----:B------:R-:W-:-:S05]  /*1c00*/  UIMAD UR19, UR32, -0x20, UR12 ;  /* 0xffffffe0201378a4 */ /* 0x000fca000f8e020c */
[----:B------:R-:W-:Y:S01]  /*1c10*/  @UP0 ULDC.64 UR6, c[0x0][0x240] ;  /* 0x0000900000060ab9 */ /* 0x000fe20000000a00 */
[----:B------:R-:W-:Y:S02]  /*1c20*/  @!UP0 USHF.R.S32.HI UR9, URZ, 0x1f, UR17 ;  /* 0x0000001f3f098899 */ /* 0x000fe40008011411 */
[----:B------:R-:W-:-:S04]  /*1c30*/  @UP0 UIMAD.WIDE.U32 UR10, UR28, UR6, URZ ;  /* 0x000000061c0a02a5 */ /* 0x000fc8000f8e003f */
[----:B------:R-:W-:Y:S01]  /*1c40*/  @UP0 UIMAD UR4, UR28, UR7, UR11 ;  /* 0x000000071c0402a4 */ /* 0x000fe2000f8e020b */
[----:B--2---:R-:W-:Y:S02]  /*1c50*/  IABS R0, R10 ;  /* 0x0000000a00007213 */ /* 0x004fe40000000000 */
[----:B------:R-:W-:Y:S01]  /*1c60*/  @!UP0 ULDC.64 UR6, c[0x0][0x228] ;  /* 0x00008a0000068ab9 */ /* 0x000fe20000000a00 */
[----:B------:R-:W-:Y:S01]  /*1c70*/  LOP3.LUT R6, R10, UR8, RZ, 0x3c, !PT ;  /* 0x000000080a067c12 */ /* 0x000fe2000f8e3cff */
[----:B------:R-:W-:Y:S01]  /*1c80*/  @!UP0 UIMAD UR9, UR9, UR6, URZ ;  /* 0x00000006090982a4 */ /* 0x000fe2000f8e023f */
[----:B------:R-:W-:Y:S01]  /*1c90*/  IMAD.MOV.U32 R8, RZ, RZ, R0 ;  /* 0x000000ffff087224 */ /* 0x000fe200078e0000 */
[----:B------:R-:W-:Y:S01]  /*1ca0*/  @!UP0 UIMAD.WIDE.U32 UR24, UR17, UR6, URZ ;  /* 0x00000006111882a5 */ /* 0x000fe2000f8e003f */
[----:B------:R-:W-:Y:S01]  /*1cb0*/  ISETP.GE.AND P2, PT, R6, RZ, PT ;  /* 0x000000ff0600720c */ /* 0x000fe20003f46270 */
[----:B------:R-:W-:Y:S01]  /*1cc0*/  @!UP0 UIMAD UR7, UR17, UR7, UR9 ;  /* 0x00000007110782a4 */ /* 0x000fe2000f8e0209 */
[----:B------:R-:W2:Y:S01]  /*1cd0*/  I2F.RP R2, R8 ;  /* 0x0000000800027306 */ /* 0x000ea20000209400 */
[----:B---3--:R-:W-:Y:S01]  /*1ce0*/  IABS R4, R4 ;  /* 0x0000000400047213 */ /* 0x008fe20000000000 */
        /* <DEDUP_REMOVED lines=9> */
[----:B--2---:R-:W2:Y:S04]  /*1d80*/  MUFU.RCP R2, R2 ;  /* 0x0000000200027308 */ /* 0x004ea80000001000 */
[----:B------:R-:W-:Y:S02]  /*1d90*/  @UP0 UIADD3 UR20, UR18, UR21, URZ ;  /* 0x0000001512140290 */ /* 0x000fe4000fffe03f */
[----:B------:R-:W-:Y:S01]  /*1da0*/  @UP0 UIADD3 UR21, UR18, UR21, URZ ;  /* 0x0000001512150290 */ /* 0x000fe2000fffe03f */
[----:B--2---:R-:W-:-:S04]  /*1db0*/  VIADD R2, R2, 0xffffffe ;  /* 0x0ffffffe02027836 */ /* 0x004fc80000000000 */
[----:B------:R-:W2:Y:S02]  /*1dc0*/  F2I.FTZ.U32.TRUNC.NTZ R3, R2 ;  /* 0x0000000200037305 */ /* 0x000ea4000021f000 */
[----:B--2---:R-:W-:Y:S02]  /*1dd0*/  IMAD.MOV R0, RZ, RZ, -R3 ;  /* 0x000000ffff007224 */ /* 0x004fe400078e0a03 */
[----:B------:R-:W-:Y:S02]  /*1de0*/  IMAD.MOV.U32 R2, RZ, RZ, RZ ;  /* 0x000000ffff027224 */ /* 0x000fe400078e00ff */
[----:B------:R-:W-:-:S04]  /*1df0*/  IMAD R0, R0, R8, RZ ;  /* 0x0000000800007224 */ /* 0x000fc800078e02ff */
[----:B------:R-:W-:Y:S01]  /*1e00*/  IMAD.HI.U32 R0, R3, R0, R2 ;  /* 0x0000000003007227 */ /* 0x000fe200078e0002 */
[----:B------:R-:W-:-:S04]  /*1e10*/  SHF.R.S32.HI R2, RZ, 0x3, R7 ;  /* 0x00000003ff027819 */ /* 0x000fc80000011407 */
[----:B------:R-:W-:Y:S01]  /*1e20*/  ISETP.GE.AND P6, PT, R2, UR5, PT ;  /* 0x0000000502007c0c */ /* 0x000fe2000bfc6270 */
[----:B------:R-:W-:-:S04]  /*1e30*/  IMAD.HI.U32 R0, R0, R4, RZ ;  /* 0x0000000400007227 */ /* 0x000fc800078e00ff */
[----:B------:R-:W-:Y:S02]  /*1e40*/  IMAD.MOV R3, RZ, RZ, -R0 ;  /* 0x000000ffff037224 */ /* 0x000fe400078e0a00 */
[----:B------:R-:W-:Y:S02]  /*1e50*/  VIADD R32, R2, 0x10 ;  /* 0x0000001002207836 */ /* 0x000fe40000000000 */
[----:B------:R-:W-:Y:S02]  /*1e60*/  IMAD R3, R8, R3, R4 ;  /* 0x0000000308037224 */ /* 0x000fe400078e0204 */
[C---:B------:R-:W-:Y:S02]  /*1e70*/  VIADD R4, R2.reuse, 0x20 ;  /* 0x0000002002047836 */ /* 0x040fe40000000000 */
[----:B------:R-:W-:Y:S01]  /*1e80*/  VIADD R5, R2, 0x30 ;  /* 0x0000003002057836 */ /* 0x000fe20000000000 */
[----:B------:R-:W-:Y:S01]  /*1e90*/  ISETP.GT.U32.AND P3, PT, R8, R3, PT ;  /* 0x000000030800720c */ /* 0x000fe20003f64070 */
[----:B------:R-:W2:Y:S01]  /*1ea0*/  @!P6 LDC.64 R18, c[0x0][0x210] ;  /* 0x00008400ff12eb82 */ /* 0x000ea20000000a00 */
[----:B------:R-:W-:Y:S01]  /*1eb0*/  ISETP.GE.AND P5, PT, R4, UR5, PT ;  /* 0x0000000504007c0c */ /* 0x000fe2000bfa6270 */
[----:B------:R-:W-:Y:S01]  /*1ec0*/  VIADD R4, R2, 0x40 ;  /* 0x0000004002047836 */ /* 0x000fe20000000000 */
[----:B------:R-:W-:-:S04]  /*1ed0*/  ISETP.GE.AND P4, PT, R5, UR5, PT ;  /* 0x0000000505007c0c */ /* 0x000fc8000bf86270 */
[----:B------:R-:W-:Y:S02]  /*1ee0*/  ISETP.GE.AND P1, PT, R4, UR5, PT ;  /* 0x0000000504007c0c */ /* 0x000fe4000bf26270 */
[----:B------:R-:W-:-:S03]  /*1ef0*/  LOP3.LUT R4, R7, 0xfffffff8, RZ, 0xc0, !PT ;  /* 0xfffffff807047812 */ /* 0x000fc600078ec0ff */
[----:B------:R-:W-:Y:S02]  /*1f00*/  @!P3 IMAD.IADD R3, R3, 0x1, -R8 ;  /* 0x000000010303b824 */ /* 0x000fe400078e0a08 */
[----:B------:R-:W-:Y:S01]  /*1f10*/  @!P3 VIADD R0, R0, 0x1 ;  /* 0x000000010000b836 */ /* 0x000fe20000000000 */
[----:B------:R-:W-:Y:S01]  /*1f20*/  ISETP.GE.AND P3, PT, R32, UR5, PT ;  /* 0x0000000520007c0c */ /* 0x000fe2000bf66270 */
[----:B------:R-:W-:Y:S01]  /*1f30*/  IMAD.IADD R35, R97, 0x1, -R4 ;  /* 0x0000000161237824 */ /* 0x000fe200078e0a04 */
[----:B------:R-:W-:Y:S01]  /*1f40*/  ISETP.GE.U32.AND P0, PT, R3, R8, PT ;  /* 0x000000080300720c */ /* 0x000fe20003f06070 */
[----:B------:R-:W3:Y:S01]  /*1f50*/  @!P5 S2R R29, SR_CgaCtaId ;  /* 0x00000000001dd919 */ /* 0x000ee20000008800 */
[----:B------:R-:W5:Y:S01]  /*1f60*/  @!P6 LDC.64 R8, c[0x0][0x240] ;  /* 0x00009000ff08eb82 */ /* 0x000f620000000a00 */
[----:B------:R-:W-:Y:S01]  /*1f70*/  IMAD.SHL.U32 R20, R35, 0x8, RZ ;  /* 0x0000000823147824 */ /* 0x000fe200078e00ff */
[----:B------:R-:W-:-:S04]  /*1f80*/  SHF.R.S32.HI R3, RZ, 0x1f, R2 ;  /* 0x0000001fff037819 */ /* 0x000fc80000011402 */
[----:B------:R-:W-:Y:S01]  /*1f90*/  SHF.R.S32.HI R21, RZ, 0x1f, R20 ;  /* 0x0000001fff157819 */ /* 0x000fe20000011414 */
[----:B----4-:R-:W-:Y:S01]  /*1fa0*/  IMAD.WIDE R38, R98, 0x80, R2 ;  /* 0x0000008062267825 */ /* 0x010fe200078e0202 */
[----:B------:R-:W4:Y:S01]  /*1fb0*/  @!P5 LDC.64 R26, c[0x0][0x210] ;  /* 0x00008400ff1adb82 */ /* 0x000f220000000a00 */
[----:B------:R-:W1:Y:S02]  /*1fc0*/  @!P3 S2R R24, SR_CgaCtaId ;  /* 0x000000000018b919 */ /* 0x000e640000008800 */
[----:B------:R-:W-:Y:S01]  /*1fd0*/  @P0 VIADD R0, R0, 0x1 ;  /* 0x0000000100000836 */ /* 0x000fe20000000000 */
[----:B------:R-:W-:Y:S01]  /*1fe0*/  IADD3 R4, P0, R20, UR10, RZ ;  /* 0x0000000a14047c10 */ /* 0x000fe2000ff1e0ff */
[----:B------:R1:W-:Y:S02]  /*1ff0*/  STL.64 [R1+0x40], R38 ;  /* 0x0000402601007387 */ /* 0x0003e40000100a00 */
[----:B------:R-:W-:Y:S01]  /*2000*/  IMAD.MOV.U32 R28, RZ, RZ, R0 ;  /* 0x000000ffff1c7224 */ /* 0x000fe200078e0000 */
[----:B------:R-:W-:Y:S01]  /*2010*/  IADD3.X R5, R21, UR4, RZ, P0, !PT ;  /* 0x0000000415057c10 */ /* 0x000fe200087fe4ff */
[----:B------:R-:W3:Y:S01]  /*2020*/  @!P3 LDC.64 R16, c[0x0][0x240] ;  /* 0x00009000ff10bb82 */ /* 0x000ee20000000a00 */
[----:B------:R-:W-:Y:S01]  /*2030*/  ISETP.NE.AND P0, PT, R10, RZ, PT ;  /* 0x000000ff0a00720c */ /* 0x000fe20003f05270 */
[----:B------:R-:W-:-:S02]  /*2040*/  @!P2 IMAD.MOV R28, RZ, RZ, -R28 ;  /* 0x000000ffff1ca224 */ /* 0x000fc400078e0a1c */
[----:B------:R-:W-:Y:S01]  /*2050*/  IMAD.WIDE.U32 R14, R6, UR8, R4 ;  /* 0x00000008060e7c25 */ /* 0x000fe2000f8e0004 */
[----:B------:R-:W-:Y:S02]  /*2060*/  @UP0 ULDC.64 UR8, c[0x0][0x248] ;  /* 0x0000920000080ab9 */ /* 0x000fe40000000a00 */
[----:B------:R-:W-:Y:S01]  /*2070*/  @UP0 UIMAD.WIDE.U32 UR10, UR20, UR8, URZ ;  /* 0x00000008140a02a5 */ /* 0x000fe2000f8e003f */
[----:B-----5:R-:W-:Y:S01]  /*2080*/  @!P6 IMAD R0, R39, R8, RZ ;  /* 0x000000082700e224 */ /* 0x020fe200078e02ff */
[----:B------:R-:W5:Y:S01]  /*2090*/  @!P3 LDC.64 R22, c[0x0][0x210] ;  /* 0x00008400ff16bb82 */ /* 0x000f620000000a00 */
[----:B------:R-:W-:Y:S01]  /*20a0*/  IMAD.SHL.U32 R4, R2, 0x40, RZ ;  /* 0x0000004002047824 */ /* 0x000fe200078e00ff */
[----:B------:R-:W-:Y:S01]  /*20b0*/  @UP0 UIMAD UR20, UR20, UR9, URZ ;  /* 0x00000009141402a4 */ /* 0x000fe2000f8e023f */
[----:B------:R-:W-:Y:S02]  /*20c0*/  VIADD R13, R15, UR7 ;  /* 0x000000070f0d7c36 */ /* 0x000fe40008000000 */
[----:B------:R-:W-:Y:S01]  /*20d0*/  @!P6 IMAD.MOV.U32 R12, RZ, RZ, R14 ;  /* 0x000000ffff0ce224 */ /* 0x000fe200078e000e */
[----:B------:R-:W-:Y:S01]  /*20e0*/  @!P0 LOP3.LUT R28, RZ, R10, RZ, 0x33, !PT ;  /* 0x0000000aff1c8212 */ /* 0x000fe200078e33ff */
[----:B------:R-:W-:Y:S01]  /*20f0*/  @!P6 IMAD R7, R38, R9, R0 ;  /* 0x000000092607e224 */ /* 0x000fe200078e0200 */
[----:B------:R-:W1:Y:S01]  /*2100*/  S2UR UR4, SR_CgaCtaId ;  /* 0x00000000000479c3 */ /* 0x000e620000008800 */
[----:B------:R-:W-:Y:S01]  /*2110*/  LOP3.LUT R0, R4, 0x1c0, RZ, 0xc0, !PT ;  /* 0x000001c004007812 */ /* 0x000fe200078ec0ff */
[C---:B------:R-:W-:Y:S01]  /*2120*/  @!P6 IMAD.WIDE.U32 R4, R38.reuse, R8, R12 ;  /* 0x000000082604e225 */ /* 0x040fe200078e000c */
[----:B------:R-:W-:Y:S01]  /*2130*/  @!P3 IADD3 R6, P0, R38, 0x10, RZ ;  /* 0x000000102606b810 */ /* 0x000fe20007f1e0ff */
[----:B------:R-:W-:Y:S01]  /*2140*/  @UP0 UIADD3 UR20, UR11, UR20, URZ ;  /* 0x000000140b140290 */ /* 0x000fe2000fffe03f */
[----:B------:R-:W-:Y:S01]  /*2150*/  LOP3.LUT R11, R0, 0x38, R20, 0xf8, !PT ;  /* 0x00000038000b7812 */ /* 0x000fe200078ef814 */
[----:B------:R-:W-:Y:S01]  /*2160*/  VIADD R9, R2, 0x50 ;  /* 0x0000005002097836 */ /* 0x000fe20000000000 */
[C---:B--2---:R-:W-:Y:S01]  /*2170*/  @!P6 LEA R8, P2, R4.reuse, R18, 0x1 ;  /* 0x000000120408e211 */ /* 0x044fe200078408ff */
[----:B------:R-:W-:Y:S01]  /*2180*/  @!P6 IMAD.IADD R7, R5, 0x1, R7 ;  /* 0x000000010507e824 */ /* 0x000fe200078e0207 */
[----:B------:R-:W-:Y:S01]  /*2190*/  SHF.R.U32.HI R0, RZ, 0x3, R0 ;  /* 0x00000003ff007819 */ /* 0x000fe20000011600 */
[----:B------:R-:W-:Y:S01]  /*21a0*/  @!P3 IMAD.X R10, RZ, RZ, R39, P0 ;  /* 0x000000ffff0ab224 */ /* 0x000fe200000e0627 */
[----:B------:R-:W-:Y:S01]  /*21b0*/  ISETP.GE.AND P0, PT, R9, UR5, PT ;  /* 0x0000000509007c0c */ /* 0x000fe2000bf06270 */
[----:B------:R-:W-:Y:S01]  /*21c0*/  @!P3 IMAD.MOV.U32 R5, RZ, RZ, R13 ;  /* 0x000000ffff05b224 */ /* 0x000fe200078e000d */
[----:B------:R-:W-:Y:S01]  /*21d0*/  @!P6 LEA.HI.X R9, R4, R19, R7, 0x1, P2 ;  /* 0x000000130409e211 */ /* 0x000fe200010f0c07 */
[----:B---3--:R-:W-:Y:S01]  /*21e0*/  @!P3 IMAD R10, R10, R16, RZ ;  /* 0x000000100a0ab224 */ /* 0x008fe200078e02ff */
[----:B------:R-:W2:Y:S01]  /*21f0*/  @!P5 LDC.64 R18, c[0x0][0x240] ;  /* 0x00009000ff12db82 */ /* 0x000ea20000000a00 */
[----:B------:R-:W-:Y:S01]  /*2200*/  @!P3 IMAD.MOV.U32 R4, RZ, RZ, R14 ;  /* 0x000000ffff04b224 */ /* 0x000fe200078e000e */
[----:B------:R-:W-:Y:S01]  /*2210*/  LEA.HI R7, R34, R97, RZ, 0x6 ;  /* 0x0000006122077211 */ /* 0x000fe200078f30ff */
[----:B------:R-:W-:Y:S01]  /*2220*/  @UP0 UMOV UR22, UR10 ;  /* 0x0000000a00160c82 */ /* 0x000fe20008000000 */
[----:B------:R-:W-:Y:S01]  /*2230*/  LOP3.LUT R11, R11, R0, RZ, 0x3c, !PT ;  /* 0x000000000b0b7212 */ /* 0x000fe200078e3cff */
[C---:B------:R-:W-:Y:S01]  /*2240*/  @!P3 IMAD R0, R6.reuse, R17, R10 ;  /* 0x000000110600b224 */ /* 0x040fe200078e020a */
[----:B------:R-:W-:Y:S01]  /*2250*/  @!P3 MOV R10, 0x400 ;  /* 0x00000400000ab802 */ /* 0x000fe20000000f00 */
[----:B------:R-:W-:Y:S01]  /*2260*/  @!P3 IMAD.WIDE.U32 R4, R6, R16, R4 ;  /* 0x000000100604b225 */ /* 0x000fe200078e0004 */
[----:B------:R-:W3:Y:S01]  /*2270*/  @!P4 S2R R17, SR_CgaCtaId ;  /* 0x000000000011c919 */ /* 0x000ee20000008800 */
[----:B-1----:R-:W-:Y:S01]  /*2280*/  ULEA UR4, UR4, UR6, 0x18 ;  /* 0x0000000604047291 */ /* 0x002fe2000f8ec03f */
[----:B------:R-:W1:Y:S01]  /*2290*/  @!P1 LDC.64 R30, c[0x0][0x210] ;  /* 0x00008400ff1e9b82 */ /* 0x000e620000000a00 */
[----:B------:R-:W-:Y:S01]  /*22a0*/  IMAD.SHL.U32 R7, R7, 0x8, RZ ;  /* 0x0000000807077824 */ /* 0x000fe200078e00ff */
[----:B-----5:R-:W-:Y:S01]  /*22b0*/  @!P3 LEA R6, P2, R4, R22, 0x1 ;  /* 0x000000160406b211 */ /* 0x020fe200078408ff */
[----:B------:R-:W-:Y:S01]  /*22c0*/  @!P3 IMAD.IADD R0, R5, 0x1, R0 ;  /* 0x000000010500b824 */ /* 0x000fe200078e0200 */
[----:B------:R-:W-:Y:S01]  /*22d0*/  @!P3 LEA R5, R24, R10, 0x18 ;  /* 0x0000000a1805b211 */ /* 0x000fe200078ec0ff */
[----:B------:R-:W-:Y:S01]  /*22e0*/  @UP0 ULDC.64 UR6, c[0x0][0x250] ;  /* 0x0000940000060ab9 */ /* 0x000fe20000000a00 */
[----:B------:R-:W-:Y:S01]  /*22f0*/  LOP3.LUT R16, R11, 0xfffffe00, R7, 0xf8, !PT ;  /* 0xfffffe000b107812 */ /* 0x000fe200078ef807 */
[----:B------:R-:W-:Y:S01]  /*2300*/  @UP0 UIMAD.WIDE.U32 UR24, UR21, UR6, URZ ;  /* 0x00000006151802a5 */ /* 0x000fe2000f8e003f */
[----:B------:R-:W-:Y:S01]  /*2310*/  @!P3 LEA.HI.X R7, R4, R23, R0, 0x1, P2 ;  /* 0x000000170407b211 */ /* 0x000fe200010f0c00 */
[----:B------:R-:W5:Y:S01]  /*2320*/  @!P1 LDC.64 R24, c[0x0][0x240] ;  /* 0x00009000ff189b82 */ /* 0x000f620000000a00 */
[----:B------:R-:W-:Y:S01]  /*2330*/  @!P5 IADD3 R10, P2, R38, 0x20, RZ ;  /* 0x00000020260ad810 */ /* 0x000fe20007f5e0ff */
[C---:B------:R-:W-:Y:S01]  /*2340*/  @!P3 IMAD R0, R16.reuse, 0x2, R5 ;  /* 0x000000021000b824 */ /* 0x040fe200078e0205 */
[----:B------:R-:W-:Y:S01]  /*2350*/  LEA R232, R16, UR4, 0x1 ;  /* 0x0000000410e87c11 */ /* 0x000fe2000f8e08ff */
[----:B------:R-:W-:Y:S01]  /*2360*/  @!P5 IMAD.MOV.U32 R5, RZ, RZ, R13 ;  /* 0x000000ffff05d224 */ /* 0x000fe200078e000d */
[----:B------:R-:W-:Y:S01]  /*2370*/  @UP0 UIMAD UR21, UR21, UR7, URZ ;  /* 0x00000007151502a4 */ /* 0x000fe2000f8e023f */
[----:B------:R-:W-:-:S02]  /*2380*/  @!P5 IMAD.X R4, RZ, RZ, R39, P2 ;  /* 0x000000ffff04d224 */ /* 0x000fc400010e0627 */
[----:B------:R-:W-:Y:S01]  /*2390*/  @!PT LDS RZ, [RZ] ;  /* 0x00000000fffff984 */ /* 0x000fe20000000800 */
[----:B------:R-:W-:Y:S01]  /*23a0*/  @!PT LDS RZ, [RZ] ;  /* 0x00000000fffff984 */ /* 0x000fe20000000800 */
[----:B------:R-:W-:Y:S01]  /*23b0*/  @!PT LDS RZ, [RZ] ;  /* 0x00000000fffff984 */ /* 0x000fe20000000800 */
[----:B------:R-:W-:Y:S01]  /*23c0*/  @!P6 LDGSTS.E.BYPASS.LTC128B.128 [R232], desc[UR30][R8.64] ;  /* 0x0000000008e8efae */ /* 0x000fe2000b901d5e */
[----:B------:R-:W1:Y:S01]  /*23d0*/  @!P4 LDC.64 R22, c[0x0][0x240] ;  /* 0x00009000ff16cb82 */ /* 0x000e620000000a00 */
[----:B--2---:R-:W-:Y:S01]  /*23e0*/  @!P5 IMAD R4, R4, R18, RZ ;  /* 0x000000120404d224 */ /* 0x004fe200078e02ff */
[----:B------:R-:W-:Y:S01]  /*23f0*/  @UP0 UIADD3 UR21, UR25, UR21, URZ ;  /* 0x0000001519150290 */ /* 0x000fe2000fffe03f */
[----:B------:R-:W-:Y:S04]  /*2400*/  @!P6 LDGSTS.E.BYPASS.LTC128B.128 [R232+0x4000], desc[UR30][R8.64+0x80] ;  /* 0x0400008008e8efae */ /* 0x000fe8000b901d5e */
[----:B------:R-:W-:Y:S04]  /*2410*/  @!P3 LDGSTS.E.BYPASS.LTC128B.128 [R0+0x800], desc[UR30][R6.64] ;  /* 0x008000000600bfae */ /* 0x000fe8000b901d5e */
[----:B------:R2:W-:Y:S02]  /*2420*/  @!P3 LDGSTS.E.BYPASS.LTC128B.128 [R0+0x4800], desc[UR30][R6.64+0x80] ;  /* 0x048000800600bfae */ /* 0x0005e4000b901d5e */
[----:B--2---:R-:W-:Y:S01]  /*2430*/  @!P5 IMAD R6, R10, R19, R4 ;  /* 0x000000130a06d224 */ /* 0x004fe200078e0204 */
[----:B------:R-:W-:Y:S01]  /*2440*/  @!P5 MOV R4, R14 ;  /* 0x0000000e0004d202 */ /* 0x000fe20000000f00 */
[----:B------:R-:W-:Y:S01]  /*2450*/  VIADD R0, R2, 0x60 ;  /* 0x0000006002007836 */ /* 0x000fe20000000000 */
[----:B------:R-:W-:-:S03]  /*2460*/  @!P5 MOV R7, 0x400 ;  /* 0x000004000007d802 */ /* 0x000fc60000000f00 */
[----:B------:R-:W-:Y:S01]  /*2470*/  @!P5 IMAD.WIDE.U32 R4, R10, R18, R4 ;  /* 0x000000120a04d225 */ /* 0x000fe200078e0004 */
[----:B------:R-:W-:Y:S01]  /*2480*/  @!P4 IADD3 R10, P2, R38, 0x30, RZ ;  /* 0x00000030260ac810 */ /* 0x000fe20007f5e0ff */
[----:B------:R-:W2:Y:S01]  /*2490*/  @!P4 LDC.64 R18, c[0x0][0x210] ;  /* 0x00008400ff12cb82 */ /* 0x000ea20000000a00 */
[----:B------:R-:W-:Y:S01]  /*24a0*/  ISETP.GE.AND P3, PT, R0, UR5, PT ;  /* 0x0000000500007c0c */ /* 0x000fe2000bf66270 */
[----:B------:R-:W-:Y:S01]  /*24b0*/  @!P5 IMAD.IADD R8, R5, 0x1, R6 ;  /* 0x000000010508d824 */ /* 0x000fe200078e0206 */
[----:B------:R-:W-:Y:S01]  /*24c0*/  @!P5 LEA R9, R29, R7, 0x18 ;  /* 0x000000071d09d211 */ /* 0x000fe200078ec0ff */
[----:B------:R-:W-:Y:S01]  /*24d0*/  @!P4 IMAD.X R5, RZ, RZ, R39, P2 ;  /* 0x000000ffff05c224 */ /* 0x000fe200010e0627 */
[----:B------:R-:W-:Y:S02]  /*24e0*/  @!P4 MOV R0, 0x400 ;  /* 0x000004000000c802 */ /* 0x000fe40000000f00 */
[----:B----4-:R-:W-:Y:S02]  /*24f0*/  @!P5 LEA R6, P6, R4, R26, 0x1 ;  /* 0x0000001a0406d211 */ /* 0x010fe400078c08ff */
[----:B---3--:R-:W-:Y:S01]  /*2500*/  @!P4 LEA R26, R17, R0, 0x18 ;  /* 0x00000000111ac211 */ /* 0x008fe200078ec0ff */
[----:B------:R-:W-:Y:S01]  /*2510*/  @!P5 IMAD R0, R16, 0x2, R9 ;  /* 0x000000021000d824 */ /* 0x000fe200078e0209 */
[----:B------:R-:W-:Y:S01]  /*2520*/  @!P5 LEA.HI.X R7, R4, R27, R8, 0x1, P6 ;  /* 0x0000001b0407d211 */ /* 0x000fe200030f0c08 */
[-C--:B-1----:R-:W-:Y:S01]  /*2530*/  @!P4 IMAD R4, R5, R22.reuse, RZ ;  /* 0x000000160504c224 */ /* 0x082fe200078e02ff */
[----:B------:R-:W-:Y:S01]  /*2540*/  @!P1 IADD3 R11, P2, R38, 0x40, RZ ;  /* 0x00000040260b9810 */ /* 0x000fe20007f5e0ff */
[----:B------:R-:W-:Y:S01]  /*2550*/  @!P4 IMAD.MOV.U32 R8, RZ, RZ, R14 ;  /* 0x000000ffff08c224 */ /* 0x000fe200078e000e */
[----:B------:R-:W1:Y:S01]  /*2560*/  @!P1 S2R R27, SR_CgaCtaId ;  /* 0x00000000001b9919 */ /* 0x000e620000008800 */
[----:B------:R-:W-:Y:S01]  /*2570*/  @!P4 IMAD.MOV.U32 R9, RZ, RZ, R13 ;  /* 0x000000ffff09c224 */ /* 0x000fe200078e000d */
[----:B------:R-:W-:Y:S01]  /*2580*/  ISETP.GE.AND P6, PT, R2, UR19, PT ;  /* 0x0000001302007c0c */ /* 0x000fe2000bfc6270 */
[C---:B------:R-:W-:Y:S01]  /*2590*/  @!P4 IMAD R17, R10.reuse, R23, R4 ;  /* 0x000000170a11c224 */ /* 0x040fe200078e0204 */
[----:B------:R-:W-:Y:S01]  /*25a0*/  @!P5 LDGSTS.E.BYPASS.LTC128B.128 [R0+0x1000], desc[UR30][R6.64] ;  /* 0x010000000600dfae */ /* 0x000fe2000b901d5e */
[----:B------:R-:W-:Y:S01]  /*25b0*/  @!P4 IMAD.WIDE.U32 R8, R10, R22, R8 ;  /* 0x000000160a08c225 */ /* 0x000fe200078e0008 */
[----:B------:R-:W-:-:S02]  /*25c0*/  P2R R33, PR, RZ, 0x40 ;  /* 0x00000040ff217803 */ /* 0x000fc40000000000 */
[----:B------:R3:W-:Y:S01]  /*25d0*/  @!P5 LDGSTS.E.BYPASS.LTC128B.128 [R0+0x5000], desc[UR30][R6.64+0x80] ;  /* 0x050000800600dfae */ /* 0x0007e2000b901d5e */
[----:B------:R-:W-:Y:S01]  /*25e0*/  @!P1 IMAD.X R5, RZ, RZ, R39, P2 ;  /* 0x000000ffff059224 */ /* 0x000fe200010e0627 */
[----:B------:R-:W4:Y:S03]  /*25f0*/  @!P0 S2R R22, SR_CgaCtaId ;  /* 0x0000000000168919 */ /* 0x000f260000008800 */
[-C--:B-----5:R-:W-:Y:S02]  /*2600*/  @!P1 IMAD R4, R5, R24.reuse, RZ ;  /* 0x0000001805049224 */ /* 0x0a0fe400078e02ff */
[----:B------:R-:W-:Y:S01]  /*2610*/  @!P1 IMAD.MOV.U32 R5, RZ, RZ, R13 ;  /* 0x000000ffff059224 */ /* 0x000fe200078e000d */
[----:B------:R-:W5:Y:S01]  /*2620*/  @!P6 S2R R29, SR_CgaCtaId ;  /* 0x00000000001de919 */ /* 0x000f620000008800 */
[C---:B------:R-:W-:Y:S01]  /*2630*/  @!P1 IMAD R10, R11.reuse, R25, R4 ;  /* 0x000000190b0a9224 */ /* 0x040fe200078e0204 */
[----:B------:R-:W-:Y:S01]  /*2640*/  ISETP.GE.AND P6, PT, R32, UR19, PT ;  /* 0x0000001320007c0c */ /* 0x000fe2000bfc6270 */
[----:B------:R-:W-:Y:S01]  /*2650*/  @!P1 IMAD.MOV.U32 R4, RZ, RZ, R14 ;  /* 0x000000ffff049224 */ /* 0x000fe200078e000e */
[----:B------:R-:W4:Y:S03]  /*2660*/  @!P3 S2R R23, SR_CgaCtaId ;  /* 0x000000000017b919 */ /* 0x000f260000008800 */
[----:B------:R-:W-:Y:S01]  /*2670*/  @!P1 IMAD.WIDE.U32 R4, R11, R24, R4 ;  /* 0x000000180b049225 */ /* 0x000fe200078e0004 */
[----:B------:R-:W-:Y:S01]  /*2680*/  LEA.HI R11, R34, R97, RZ, 0x4 ;  /* 0x00000061220b7211 */ /* 0x000fe200078f20ff */
[----:B------:R-:W4:Y:S02]  /*2690*/  @!P0 LDC.64 R24, c[0x0][0x210] ;  /* 0x00008400ff188b82 */ /* 0x000f240000000a00 */
[----:B------:R-:W-:-:S02]  /*26a0*/  @!P1 IMAD.IADD R5, R5, 0x1, R10 ;  /* 0x0000000105059824 */ /* 0x000fc400078e020a */
[----:B---3--:R-:W-:Y:S01]  /*26b0*/  @!P4 IMAD.IADD R0, R9, 0x1, R17 ;  /* 0x000000010900c824 */ /* 0x008fe200078e0211 */
[----:B--2---:R-:W-:Y:S01]  /*26c0*/  @!P4 LEA R6, P2, R8, R18, 0x1 ;  /* 0x000000120806c211 */ /* 0x004fe200078408ff */
[----:B------:R-:W-:Y:S01]  /*26d0*/  VIADD R9, R2, 0x70 ;  /* 0x0000007002097836 */ /* 0x000fe20000000000 */
[----:B------:R-:W-:Y:S02]  /*26e0*/  SHF.R.S32.HI R17, RZ, 0x4, R11 ;  /* 0x00000004ff117819 */ /* 0x000fe4000001140b */
[----:B------:R-:W-:Y:S01]  /*26f0*/  @!P4 LEA.HI.X R7, R8, R19, R0, 0x1, P2 ;  /* 0x000000130807c211 */ /* 0x000fe200010f0c00 */
[----:B------:R-:W-:Y:S01]  /*2700*/  @!P4 IMAD R0, R16, 0x2, R26 ;  /* 0x000000021000c824 */ /* 0x000fe200078e021a */
[----:B------:R-:W2:Y:S01]  /*2710*/  @!P0 LDC.64 R18, c[0x0][0x240] ;  /* 0x00009000ff128b82 */ /* 0x000ea20000000a00 */
[----:B------:R-:W-:Y:S01]  /*2720*/  @!P1 LEA R8, P5, R4, R30, 0x1 ;  /* 0x0000001e04089211 */ /* 0x000fe200078a08ff */
[----:B------:R-:W3:Y:S01]  /*2730*/  @!P6 S2R R26, SR_CgaCtaId ;  /* 0x00000000001ae919 */ /* 0x000ee20000008800 */
[----:B------:R-:W-:-:S02]  /*2740*/  ISETP.GE.AND P2, PT, R9, UR5, PT ;  /* 0x0000000509007c0c */ /* 0x000fc4000bf46270 */
[----:B------:R-:W-:Y:S01]  /*2750*/  @!P1 LEA.HI.X R9, R4, R31, R5, 0x1, P5 ;  /* 0x0000001f04099211 */ /* 0x000fe200028f0c05 */
[----:B------:R-:W-:Y:S01]  /*2760*/  @!P4 LDGSTS.E.BYPASS.LTC128B.128 [R0+0x1800], desc[UR30][R6.64] ;  /* 0x018000000600cfae */ /* 0x000fe2000b901d5e */
[----:B------:R-:W-:Y:S02]  /*2770*/  @!P1 MOV R4, 0x400 ;  /* 0x0000040000049802 */ /* 0x000fe40000000f00 */
[----:B------:R-:W-:Y:S01]  /*2780*/  LEA.HI R10, R11, R17, RZ, 0x1 ;  /* 0x000000110b0a7211 */ /* 0x000fe200078f08ff */
[----:B------:R1:W-:Y:S01]  /*2790*/  @!P4 LDGSTS.E.BYPASS.LTC128B.128 [R0+0x5800], desc[UR30][R6.64+0x80] ;  /* 0x058000800600cfae */ /* 0x0003e2000b901d5e */
[----:B------:R-:W-:Y:S02]  /*27a0*/  ISETP.GE.AND P5, PT, R32, UR19, PT ;  /* 0x0000001320007c0c */ /* 0x000fe4000bfa6270 */
[----:B------:R-:W-:-:S03]  /*27b0*/  LOP3.LUT R10, R10, 0xfffffffe, RZ, 0xc0, !PT ;  /* 0xfffffffe0a0a7812 */ /* 0x000fc600078ec0ff */
[----:B------:R-:W3:Y:S02]  /*27c0*/  @!P2 S2R R30, SR_CgaCtaId ;  /* 0x00000000001ea919 */ /* 0x000ee40000008800 */
[----:B------:R-:W-:Y:S01]  /*27d0*/  IMAD.IADD R34, R17, 0x1, -R10 ;  /* 0x0000000111227824 */ /* 0x000fe200078e0a0a */
[----:B-1----:R-:W-:-:S04]  /*27e0*/  @!P0 IADD3 R6, P4, R38, 0x50, RZ ;  /* 0x0000005026068810 */ /* 0x002fc80007f9e0ff */
[----:B------:R-:W-:Y:S02]  /*27f0*/  @!P0 IADD3.X R0, RZ, R39, RZ, P4, !PT ;  /* 0x00000027ff008210 */ /* 0x000fe400027fe4ff */
[----:B------:R-:W-:-:S03]  /*2800*/  ISETP.NE.AND P4, PT, R33, RZ, PT ;  /* 0x000000ff2100720c */ /* 0x000fc60003f85270 */
[----:B--2---:R-:W-:Y:S01]  /*2810*/  @!P0 IMAD R5, R0, R18, RZ ;  /* 0x0000001200058224 */ /* 0x004fe200078e02ff */
[----:B------:R-:W-:Y:S01]  /*2820*/  @!P1 LEA R0, R27, R4, 0x18 ;  /* 0x000000041b009211 */ /* 0x000fe200078ec0ff */
[----:B------:R-:W-:Y:S02]  /*2830*/  @!P0 IMAD.MOV.U32 R4, RZ, RZ, R14 ;  /* 0x000000ffff048224 */ /* 0x000fe400078e000e */
[----:B------:R-:W-:Y:S02]  /*2840*/  @!P0 IMAD R19, R6, R19, R5 ;  /* 0x0000001306138224 */ /* 0x000fe400078e0205 */
[----:B------:R-:W-:Y:S02]  /*2850*/  @!P0 IMAD.MOV.U32 R5, RZ, RZ, R13 ;  /* 0x000000ffff058224 */ /* 0x000fe400078e000d */
[----:B------:R-:W-:Y:S02]  /*2860*/  @!P1 IMAD R0, R16, 0x2, R0 ;  /* 0x0000000210009824 */ /* 0x000fe400078e0200 */
[----:B------:R-:W-:Y:S01]  /*2870*/  @!P0 IMAD.WIDE.U32 R4, R6, R18, R4 ;  /* 0x0000001206048225 */ /* 0x000fe200078e0004 */
[----:B------:R-:W-:-:S02]  /*2880*/  LOP3.LUT R6, R11, 0xfffffff0, RZ, 0xc0, !PT ;  /* 0xfffffff00b067812 */ /* 0x000fc400078ec0ff */
[----:B------:R-:W-:Y:S01]  /*2890*/  @!P1 LDGSTS.E.BYPASS.LTC128B.128 [R0+0x2000], desc[UR30][R8.64] ;  /* 0x0200000008009fae */ /* 0x000fe2000b901d5e */
[----:B------:R-:W-:Y:S01]  /*28a0*/  @!P4 MOV R7, 0x400 ;  /* 0x000004000007c802 */ /* 0x000fe20000000f00 */
[----:B------:R-:W-:Y:S02]  /*28b0*/  @!P0 IMAD.IADD R5, R5, 0x1, R19 ;  /* 0x0000000105058824 */ /* 0x000fe400078e0213 */
[----:B------:R1:W-:Y:S01]  /*28c0*/  @!P1 LDGSTS.E.BYPASS.LTC128B.128 [R0+0x6000], desc[UR30][R8.64+0x80] ;  /* 0x0600008008009fae */ /* 0x0003e2000b901d5e */
[----:B-----5:R-:W-:Y:S01]  /*28d0*/  @!P4 LEA R31, R29, R7, 0x18 ;  /* 0x000000071d1fc211 */ /* 0x020fe200078ec0ff */
[----:B------:R-:W2:Y:S01]  /*28e0*/  @!P3 LDC.64 R18, c[0x0][0x240] ;  /* 0x00009000ff12bb82 */ /* 0x000ea20000000a00 */
[----:B------:R-:W-:-:S04]  /*28f0*/  @!P3 MOV R7, 0x400 ;  /* 0x000004000007b802 */ /* 0x000fc80000000f00 */
[----:B----4-:R-:W-:Y:S01]  /*2900*/  @!P3 LEA R27, R23, R7, 0x18 ;  /* 0x00000007171bb211 */ /* 0x010fe200078ec0ff */
[----:B-1----:R-:W-:Y:S01]  /*2910*/  IMAD.IADD R0, R97, 0x1, -R6 ;  /* 0x0000000161007824 */ /* 0x002fe200078e0a06 */
[----:B------:R-:W-:Y:S02]  /*2920*/  @!P0 MOV R8, 0x400 ;  /* 0x0000040000088802 */ /* 0x000fe40000000f00 */
[----:B------:R-:W-:Y:S02]  /*2930*/  @!P0 LEA R6, P1, R4, R24, 0x1 ;  /* 0x0000001804068211 */ /* 0x000fe400078208ff */
[----:B------:R-:W-:Y:S02]  /*2940*/  @!P0 LEA R10, R22, R8, 0x18 ;  /* 0x00000008160a8211 */ /* 0x000fe400078ec0ff */
[----:B------:R-:W-:Y:S01]  /*2950*/  SHF.R.S32.HI R8, RZ, 0x1f, R0 ;  /* 0x0000001fff087819 */ /* 0x000fe20000011400 */
[----:B------:R-:W1:Y:S01]  /*2960*/  @!P3 LDC.64 R22, c[0x0][0x210] ;  /* 0x00008400ff16bb82 */ /* 0x000e620000000a00 */
[----:B------:R-:W-:Y:S01]  /*2970*/  @!P0 LEA.HI.X R7, R4, R25, R5, 0x1, P1 ;  /* 0x0000001904078211 */ /* 0x000fe200008f0c05 */
[----:B------:R-:W-:Y:S01]  /*2980*/  @!P0 IMAD R4, R16, 0x2, R10 ;  /* 0x0000000210048824 */ /* 0x000fe200078e020a */
[----:B------:R-:W-:-:S02]  /*2990*/  LEA.HI R29, R8, R0, RZ, 0x3 ;  /* 0x00000000081d7211 */ /* 0x000fc400078f18ff */
[----:B------:R-:W-:Y:S02]  /*29a0*/  @!P6 MOV R5, 0x400 ;  /* 0x000004000005e802 */ /* 0x000fe40000000f00 */
[----:B------:R-:W-:Y:S01]  /*29b0*/  LOP3.LUT R9, R29, 0xfffffff8, RZ, 0xc0, !PT ;  /* 0xfffffff81d097812 */ /* 0x000fe200078ec0ff */
[----:B------:R-:W4:Y:S01]  /*29c0*/  @!P2 LDC.64 R24, c[0x0][0x240] ;  /* 0x00009000ff18ab82 */ /* 0x000f220000000a00 */
[----:B------:R-:W-:Y:S01]  /*29d0*/  @!P0 LDGSTS.E.BYPASS.LTC128B.128 [R4+0x2800], desc[UR30][R6.64] ;  /* 0x0280000006048fae */ /* 0x000fe2000b901d5e */
[----:B---3--:R-:W-:Y:S01]  /*29e0*/  @!P6 LEA R26, R26, R5, 0x18 ;  /* 0x000000051a1ae211 */ /* 0x008fe200078ec0ff */
[----:B------:R-:W-:Y:S01]  /*29f0*/  IMAD.SHL.U32 R5, R2, 0x8, RZ ;  /* 0x0000000802057824 */ /* 0x000fe200078e00ff */
[----:B------:R-:W-:Y:S01]  /*2a00*/  @!P2 MOV R8, 0x400 ;  /* 0x000004000008a802 */ /* 0x000fe20000000f00 */
[----:B------:R-:W-:Y:S01]  /*2a10*/  IMAD.IADD R32, R0, 0x1, -R9 ;  /* 0x0000000100207824 */ /* 0x000fe200078e0a09 */
[----:B------:R3:W-:Y:S01]  /*2a20*/  @!P0 LDGSTS.E.BYPASS.LTC128B.128 [R4+0x6800], desc[UR30][R6.64+0x80] ;  /* 0x0680008006048fae */ /* 0x0007e2000b901d5e */
[----:B------:R-:W-:Y:S01]  /*2a30*/  IMAD.SHL.U32 R0, R35, 0x40, RZ ;  /* 0x0000004023007824 */ /* 0x000fe200078e00ff */
[----:B------:R-:W-:-:S02]  /*2a40*/  PLOP3.LUT P0, PT, PT, PT, UP0, 0x80, 0x0 ;  /* 0x000000000000781c */ /* 0x000fc40003f0f008 */
[----:B------:R-:W-:Y:S02]  /*2a50*/  @!P2 LEA R17, R30, R8, 0x18 ;  /* 0x000000081e11a211 */ /* 0x000fe400078ec0ff */
[----:B------:R-:W-:Y:S02]  /*2a60*/  LOP3.LUT R0, R0, 0x1c0, RZ, 0xc0, !PT ;  /* 0x000001c000007812 */ /* 0x000fe400078ec0ff */
[----:B---3--:R-:W-:Y:S02]  /*2a70*/  @!P3 IADD3 R7, P1, R38, 0x60, RZ ;  /* 0x000000602607b810 */ /* 0x008fe40007f3e0ff */
[----:B------:R-:W-:Y:S02]  /*2a80*/  LOP3.LUT R6, R0, 0x8, R5, 0xf8, !PT ;  /* 0x0000000800067812 */ /* 0x000fe400078ef805 */
[----:B------:R-:W-:Y:S01]  /*2a90*/  SHF.R.U32.HI R5, RZ, 0x3, R0 ;  /* 0x00000003ff057819 */ /* 0x000fe20000011600 */
[----:B------:R-:W-:-:S03]  /*2aa0*/  @!P3 IMAD.X R4, RZ, RZ, R39, P1 ;  /* 0x000000ffff04b224 */ /* 0x000fc600008e0627 */
[----:B------:R-:W-:Y:S01]  /*2ab0*/  LOP3.LUT R30, R6, R5, RZ, 0x3c, !PT ;  /* 0x00000005061e7212 */ /* 0x000fe200078e3cff */
[-C--:B--2---:R-:W-:Y:S02]  /*2ac0*/  @!P3 IMAD R0, R4, R18.reuse, RZ ;  /* 0x000000120400b224 */ /* 0x084fe400078e02ff */
[----:B------:R-:W-:Y:S02]  /*2ad0*/  @!P3 IMAD.MOV.U32 R4, RZ, RZ, R14 ;  /* 0x000000ffff04b224 */ /* 0x000fe400078e000e */
[----:B------:R-:W-:Y:S02]  /*2ae0*/  @!P3 IMAD.MOV.U32 R5, RZ, RZ, R13 ;  /* 0x000000ffff05b224 */ /* 0x000fe400078e000d */
[C---:B------:R-:W-:Y:S02]  /*2af0*/  @!P3 IMAD R0, R7.reuse, R19, R0 ;  /* 0x000000130700b224 */ /* 0x040fe400078e0200 */
[----:B------:R-:W-:Y:S01]  /*2b00*/  @!P3 IMAD.WIDE.U32 R4, R7, R18, R4 ;  /* 0x000000120704b225 */ /* 0x000fe200078e0004 */
[----:B-1--4-:R-:W-:Y:S06]  /*2b10*/  @P0 BRA `(.L_x_2308) ;  /* 0x0000000000340947 */ /* 0x012fec0003800000 */
        /* <DEDUP_REMOVED lines=12> */
[----:B------:R-:W-:Y:S01]  /*2be0*/  UMOV UR22, UR10 ;  /* 0x0000000a00167c82 */ /* 0x000fe20008000000 */
.L_x_2308:
[----:B------:R-:W-:Y:S01]  /*2bf0*/  @!P2 IADD3 R11, P1, R38, 0x70, RZ ;  /* 0x00000070260ba810 */ /* 0x000fe20007f3e0ff */
[----:B------:R-:W-:Y:S01]  /*2c00*/  @!P3 IMAD.IADD R7, R5, 0x1, R0 ;  /* 0x000000010507b824 */ /* 0x000fe200078e0200 */
[----:B------:R-:W-:Y:S01]  /*2c10*/  @!P3 LEA R6, P4, R4, R22, 0x1 ;  /* 0x000000160406b211 */ /* 0x000fe200078808ff */
        /* <DEDUP_REMOVED lines=13> */
.L_x_2309:
[----:B------:R-:W-:Y:S01]  /*2cf0*/  IMAD R0, R3, UR8, RZ ;  /* 0x0000000803007c24 */ /* 0x000fe2000f8e02ff */
[----:B------:R-:W-:Y:S01]  /*2d00*/  @!P3 LEA.HI.X R7, R4, R23, R7, 0x1, P4 ;  /* 0x000000170407b211 */ /* 0x000fe200020f0c07 */
[C---:B------:R-:W-:Y:S01]  /*2d10*/  IMAD.WIDE.U32 R8, R2.reuse, UR8, R20 ;  /* 0x0000000802087c25 */ /* 0x040fe2000f8e0014 */
[----:B------:R-:W-:Y:S01]  /*2d20*/  ISETP.NE.AND P4, PT, R33, RZ, PT ;  /* 0x000000ff2100720c */ /* 0x000fe20003f85270 */
[----:B------:R-:W-:Y:S01]  /*2d30*/  ULDC.64 UR10, c[0x0][0x260] ;  /* 0x00009800000a7ab9 */ /* 0x000fe20000000a00 */
[----:B------:R-:W-:Y:S01]  /*2d40*/  ISETP.GE.AND P0, PT, R2, UR19, PT ;  /* 0x0000001302007c0c */ /* 0x000fe2000bf06270 */
[----:B------:R-:W-:Y:S01]  /*2d50*/  @!P2 IMAD.X R10, RZ, RZ, R39, P1 ;  /* 0x000000ffff0aa224 */ /* 0x000fe200008e0627 */
[----:B------:R-:W-:Y:S01]  /*2d60*/  IADD3 R8, P1, R8, UR22, RZ ;  /* 0x0000001608087c10 */ /* 0x000fe2000ff3e0ff */
[C---:B------:R-:W-:Y:S01]  /*2d70*/  IMAD R0, R2.reuse, UR9, R0 ;  /* 0x0000000902007c24 */ /* 0x040fe2000f8e0200 */
[----:B------:R-:W-:Y:S01]  /*2d80*/  USHF.R.S32.HI UR18, URZ, 0x1f, UR32 ;  /* 0x0000001f3f127899 */ /* 0x000fe20008011420 */
[----:B------:R-:W-:Y:S01]  /*2d90*/  IMAD.WIDE.U32 R4, R2, UR6, R20 ;  /* 0x0000000602047c25 */ /* 0x000fe2000f8e0014 */
[----:B------:R-:W-:Y:S01]  /*2da0*/  USHF.L.U32 UR25, UR8, 0x5, URZ ;  /* 0x0000000508197899 */ /* 0x000fe2000800063f */
[----:B------:R-:W1:Y:S01]  /*2db0*/  @!P2 LDC.64 R20, c[0x0][0x210] ;  /* 0x00008400ff14ab82 */ /* 0x000e620000000a00 */
[----:B------:R-:W-:Y:S01]  /*2dc0*/  IADD3.X R9, R9, UR20, R0, P1, !PT ;  /* 0x0000001409097c10 */ /* 0x000fe20008ffe400 */
[----:B------:R-:W-:Y:S01]  /*2dd0*/  @!P3 IMAD R0, R16, 0x2, R27 ;  /* 0x000000021000b824 */ /* 0x000fe200078e021b */
[----:B------:R-:W-:Y:S01]  /*2de0*/  IADD3 R4, P1, R4, UR24, RZ ;  /* 0x0000001804047c10 */ /* 0x000fe2000ff3e0ff */
[----:B------:R-:W-:Y:S01]  /*2df0*/  IMAD R3, R3, UR6, RZ ;  /* 0x0000000603037c24 */ /* 0x000fe2000f8e02ff */
[----:B------:R-:W-:Y:S01]  /*2e00*/  USHF.L.U64.HI UR24, UR8, 0x5, UR9 ;  /* 0x0000000508187899 */ /* 0x000fe20008010209 */
[-C--:B------:R-:W-:Y:S01]  /*2e10*/  @!P2 IMAD R10, R10, R24.reuse, RZ ;  /* 0x000000180a0aa224 */ /* 0x080fe200078e02ff */
[----:B------:R-:W-:Y:S01]  /*2e20*/  @!PT LDS RZ, [RZ] ;  /* 0x00000000fffff984 */ /* 0x000fe20000000800 */
[----:B------:R-:W-:Y:S01]  /*2e30*/  @!PT LDS RZ, [RZ] ;  /* 0x00000000fffff984 */ /* 0x000fe20000000800 */
[----:B------:R-:W-:Y:S01]  /*2e40*/  @!PT LDS RZ, [RZ] ;  /* 0x00000000fffff984 */ /* 0x000fe20000000800 */
[----:B------:R-:W-:Y:S01]  /*2e50*/  @!P3 LDGSTS.E.BYPASS.LTC128B.128 [R0+0x3000], desc[UR30][R6.64] ;  /* 0x030000000600bfae */ /* 0x000fe2000b901d5e */
[----:B------:R-:W-:Y:S01]  /*2e60*/  IMAD R2, R2, UR7, R3 ;  /* 0x0000000702027c24 */ /* 0x000fe2000f8e0203 */
[----:B------:R-:W-:Y:S01]  /*2e70*/  UIMAD UR19, UR24, UR32, URZ ;  /* 0x00000020181372a4 */ /* 0x000fe2000f8e023f */
[----:B------:R-:W-:Y:S01]  /*2e80*/  @!P2 IMAD.MOV.U32 R3, RZ, RZ, R13 ;  /* 0x000000ffff03a224 */ /* 0x000fe200078e000d */
[----:B------:R2:W-:Y:S01]  /*2e90*/  @!P3 LDGSTS.E.BYPASS.LTC128B.128 [R0+0x7000], desc[UR30][R6.64+0x80] ;  /* 0x070000800600bfae */ /* 0x0005e2000b901d5e */
[----:B------:R-:W3:Y:S01]  /*2ea0*/  @!P4 LDC.64 R12, c[0x0][0x218] ;  /* 0x00008600ff0ccb82 */ /* 0x000ee20000000a00 */
[----:B------:R-:W-:Y:S01]  /*2eb0*/  IADD3.X R5, R5, UR21, R2, P1, !PT ;  /* 0x0000001505057c10 */ /* 0x000fe20008ffe402 */
[----:B------:R-:W-:Y:S01]  /*2ec0*/  @!P2 IMAD.MOV.U32 R2, RZ, RZ, R14 ;  /* 0x000000ffff02a224 */ /* 0x000fe200078e000e */
[----:B------:R-:W-:Y:S01]  /*2ed0*/  UIMAD UR19, UR18, UR25, UR19 ;  /* 0x00000019121372a4 */ /* 0x000fe2000f8e0213 */
[----:B------:R-:W-:Y:S01]  /*2ee0*/  IMAD.WIDE.U32 R22, R28, UR10, R8 ;  /* 0x0000000a1c167c25 */ /* 0x000fe2000f8e0008 */
[----:B------:R-:W-:Y:S01]  /*2ef0*/  USHF.L.U32 UR17, UR8, 0x4, URZ ;  /* 0x0000000408117899 */ /* 0x000fe2000800063f */
[----:B------:R-:W-:Y:S01]  /*2f00*/  SHF.R.S32.HI R95, RZ, 0x5, R36 ;  /* 0x00000005ff5f7819 */ /* 0x000fe20000011424 */
[----:B------:R-:W-:Y:S01]  /*2f10*/  USHF.L.U64.HI UR26, UR6, 0x5, UR7 ;  /* 0x00000005061a7899 */ /* 0x000fe20008010207 */
[----:B------:R-:W4:Y:S01]  /*2f20*/  @!P6 LDC.64 R14, c[0x0][0x218] ;  /* 0x00008600ff0eeb82 */ /* 0x000f220000000a00 */
[----:B------:R-:W-:Y:S01]  /*2f30*/  @!P2 IMAD.WIDE.U32 R2, R11, R24, R2 ;  /* 0x000000180b02a225 */ /* 0x000fe200078e0002 */
[----:B------:R5:W-:Y:S01]  /*2f40*/  STL.64 [R1+0x50], R22 ;  /* 0x0000501601007387 */ /* 0x000be20000100a00 */
[----:B------:R-:W-:-:S02]  /*2f50*/  USHF.L.U32 UR27, UR6, 0x5, URZ ;  /* 0x00000005061b7899 */ /* 0x000fc4000800063f */
[----:B------:R-:W-:Y:S01]  /*2f60*/  IMAD.U32 R9, RZ, RZ, UR32 ;  /* 0x00000020ff097e24 */ /* 0x000fe2000f8e00ff */
[----:B------:R-:W-:Y:S01]  /*2f70*/  USHF.L.U32 UR36, UR6, 0x4, URZ ;  /* 0x0000000406247899 */ /* 0x000fe2000800063f */
[----:B------:R-:W-:Y:S01]  /*2f80*/  IMAD.MOV.U32 R100, RZ, RZ, R22 ;  /* 0x000000ffff647224 */ /* 0x000fe200078e0016 */
[----:B------:R-:W-:Y:S01]  /*2f90*/  USHF.L.U64.HI UR33, UR6, 0x4, UR7 ;  /* 0x0000000406217899 */ /* 0x000fe20008010207 */
[C---:B------:R-:W-:Y:S01]  /*2fa0*/  @!P2 IMAD R17, R16.reuse, 0x2, R17 ;  /* 0x000000021011a824 */ /* 0x040fe200078e0211 */
[----:B------:R-:W-:Y:S01]  /*2fb0*/  UIADD3 UR21, UR34, -0x61c88647, URZ ;  /* 0x9e3779b922157890 */ /* 0x000fe2000fffe03f */
[C---:B------:R-:W-:Y:S01]  /*2fc0*/  @!P4 IMAD R18, R16.reuse, 0x2, R31 ;  /* 0x000000021012c824 */ /* 0x040fe200078e021f */
[----:B------:R-:W-:Y:S01]  /*2fd0*/  UIADD3 UR14, UR12, -UR14, -UR16 ;  /* 0x8000000e0c0e7290 */ /* 0x000fe2000fffe810 */
[----:B------:R-:W-:Y:S01]  /*2fe0*/  @!P6 IMAD R16, R16, 0x2, R26 ;  /* 0x000000021010e824 */ /* 0x000fe200078e021a */
[----:B------:R-:W-:Y:S01]  /*2ff0*/  UIADD3 UR20, UR35, -0x4498517b, URZ ;  /* 0xbb67ae8523147890 */ /* 0x000fe2000fffe03f */
[----:B------:R-:W-:Y:S01]  /*3000*/  IMAD.WIDE.U32 R234, R99, -0x2daee0ad, RZ ;  /* 0xd2511f5363ea7825 */ /* 0x000fe200078e00ff */
[----:B------:R-:W-:-:S03]  /*3010*/  UISETP.GT.AND UP0, UPT, UR32, UR23, UPT ;  /* 0x000000172000728c */ /* 0x000fc6000bf04270 */
[----:B--2---:R-:W-:Y:S01]  /*3020*/  @!P2 IMAD R6, R11, R25, R10 ;  /* 0x000000190b06a224 */ /* 0x004fe200078e020a */
[----:B------:R-:W-:Y:S01]  /*3030*/  SHF.R.S32.HI R10, RZ, 0x1f, R28 ;  /* 0x0000001fff0a7819 */ /* 0x000fe2000001141c */
[----:B------:R-:W-:Y:S02]  /*3040*/  IMAD R252, R98, 0x8, R95 ;  /* 0x0000000862fc7824 */ /* 0x000fe400078e025f */
[----:B------:R-:W-:Y:S01]  /*3050*/  @!P2 IMAD.IADD R3, R3, 0x1, R6 ;  /* 0x000000010303a824 */ /* 0x000fe200078e0206 */
[----:B-1----:R-:W-:Y:S01]  /*3060*/  @!P2 LEA R6, P1, R2, R20, 0x1 ;  /* 0x000000140206a211 */ /* 0x002fe200078208ff */
[----:B------:R-:W-:Y:S02]  /*3070*/  IMAD R0, R10, UR10, RZ ;  /* 0x0000000a0a007c24 */ /* 0x000fe4000f8e02ff */
[----:B------:R-:W-:Y:S01]  /*3080*/  IMAD.SHL.U32 R97, R97, 0x2, RZ ;  /* 0x0000000261617824 */ /* 0x000fe200078e00ff */
[----:B------:R-:W-:Y:S01]  /*3090*/  @!P2 LEA.HI.X R7, R2, R21, R3, 0x1, P1 ;  /* 0x000000150207a211 */ /* 0x000fe200008f0c03 */
[----:B------:R-:W-:Y:S01]  /*30a0*/  IMAD R0, R28, UR11, R0 ;  /* 0x0000000b1c007c24 */ /* 0x000fe2000f8e0200 */
[----:B------:R-:W-:-:S02]  /*30b0*/  ULDC.64 UR10, c[0x0][0x268] ;  /* 0x00009a00000a7ab9 */ /* 0x000fc40000000a00 */
[----:B------:R-:W-:Y:S01]  /*30c0*/  IMAD R8, R10, UR10, RZ ;  /* 0x0000000a0a087c24 */ /* 0x000fe2000f8e02ff */
[----:B------:R-:W-:Y:S01]  /*30d0*/  @!P2 LDGSTS.E.BYPASS.LTC128B.128 [R17+0x3800], desc[UR30][R6.64] ;  /* 0x038000000611afae */ /* 0x000fe2000b901d5e */
[----:B------:R-:W-:Y:S01]  /*30e0*/  IMAD.IADD R101, R23, 0x1, R0 ;  /* 0x0000000117657824 */ /* 0x000fe200078e0200 */
[----:B------:R-:W1:Y:S01]  /*30f0*/  @!P5 LDC.64 R10, c[0x0][0x220] ;  /* 0x00008800ff0adb82 */ /* 0x000e620000000a00 */
[----:B-----5:R-:W-:Y:S01]  /*3100*/  IMAD.WIDE.U32 R22, R28, UR10, R4 ;  /* 0x0000000a1c167c25 */ /* 0x020fe2000f8e0004 */
[----:B------:R2:W-:Y:S01]  /*3110*/  @!P2 LDGSTS.E.BYPASS.LTC128B.128 [R17+0x7800], desc[UR30][R6.64+0x80] ;  /* 0x078000800611afae */ /* 0x0005e2000b901d5e */
[----:B------:R-:W-:Y:S02]  /*3120*/  UIMAD UR10, UR26, UR32, URZ ;  /* 0x000000201a0a72a4 */ /* 0x000fe4000f8e023f */
[----:B------:R-:W-:Y:S01]  /*3130*/  IMAD.WIDE.U32 R2, R9, UR25, R100 ;  /* 0x0000001909027c25 */ /* 0x000fe2000f8e0064 */
[----:B------:R-:W-:Y:S01]  /*3140*/  STL.64 [R1+0x48], R100 ;  /* 0x0000486401007387 */ /* 0x000fe20000100a00 */
[----:B------:R-:W-:-:S02]  /*3150*/  UIMAD UR18, UR18, UR27, UR10 ;  /* 0x0000001b121272a4 */ /* 0x000fc4000f8e020a */
[----:B------:R-:W-:Y:S01]  /*3160*/  VIADD R0, R3, UR19 ;  /* 0x0000001303007c36 */ /* 0x000fe20008000000 */
[----:B------:R-:W-:Y:S01]  /*3170*/  USHF.L.U64.HI UR19, UR8, 0x4, UR9 ;  /* 0x0000000408137899 */ /* 0x000fe20008010209 */
[----:B---3--:R-:W-:Y:S01]  /*3180*/  @!P4 LEA R4, P3, R2, R12, 0x1 ;  /* 0x0000000c0204c211 */ /* 0x008fe200078608ff */
[----:B------:R-:W-:Y:S01]  /*3190*/  IMAD R8, R28, UR11, R8 ;  /* 0x0000000b1c087c24 */ /* 0x000fe2000f8e0208 */
[C---:B------:R-:W-:Y:S01]  /*31a0*/  @!P6 IADD3 R3, P1, R2.reuse, UR17, RZ ;  /* 0x000000110203ec10 */ /* 0x040fe2000ff3e0ff */
[----:B------:R-:W-:Y:S01]  /*31b0*/  IMAD.MOV.U32 R20, RZ, RZ, R22 ;  /* 0x000000ffff147224 */ /* 0x000fe200078e0016 */
[----:B------:R-:W-:Y:S01]  /*31c0*/  @!P4 LEA.HI.X R5, R2, R13, R0, 0x1, P3 ;  /* 0x0000000d0205c211 */ /* 0x000fe200018f0c00 */
[----:B------:R-:W-:Y:S01]  /*31d0*/  IMAD.IADD R21, R23, 0x1, R8 ;  /* 0x0000000117157824 */ /* 0x000fe200078e0208 */
[----:B------:R-:W-:Y:S01]  /*31e0*/  @!P6 IADD3.X R0, R0, UR19, RZ, P1, !PT ;  /* 0x000000130000ec10 */ /* 0x000fe20008ffe4ff */
[----:B------:R-:W-:Y:S01]  /*31f0*/  STL.64 [R1+0x78], R22 ;  /* 0x0000781601007387 */ /* 0x000fe20000100a00 */
[----:B----4-:R-:W-:Y:S01]  /*3200*/  @!P6 LEA R2, P1, R3, R14, 0x1 ;  /* 0x0000000e0302e211 */ /* 0x010fe200078208ff */
[----:B------:R-:W-:-:S02]  /*3210*/  UIADD3 UR10, UR12, 0x1, -UR16 ;  /* 0x000000010c0a7890 */ /* 0x000fc4000fffe810 */
[----:B------:R-:W-:Y:S01]  /*3220*/  @!P4 LDGSTS.E.BYPASS.LTC128B.128 [R18+0x8000], desc[UR30][R4.64] ;  /* 0x080000000412cfae */ /* 0x000fe2000b901d5e */
[----:B------:R-:W-:Y:S01]  /*3230*/  @!P6 LEA.HI.X R3, R3, R15, R0, 0x1, P1 ;  /* 0x0000000f0303e211 */ /* 0x000fe200008f0c00 */
[----:B------:R-:W-:Y:S01]  /*3240*/  IMAD.SHL.U32 R0, R32, 0x40, RZ ;  /* 0x0000004020007824 */ /* 0x000fe200078e00ff */
[----:B------:R-:W-:Y:S01]  /*3250*/  UIADD3 UR13, UR10, UR13, URZ ;  /* 0x0000000d0a0d7290 */ /* 0x000fe2000fffe03f */
[----:B------:R3:W-:Y:S01]  /*3260*/  @!P4 LDGSTS.E.BYPASS.LTC128B.128 [R18+0x9000], desc[UR30][R4.64+0x80] ;  /* 0x090000800412cfae */ /* 0x0007e2000b901d5e */
[----:B--2---:R-:W2:Y:S03]  /*3270*/  @!P0 LDC.64 R6, c[0x0][0x220] ;  /* 0x00008800ff068b82 */ /* 0x004ea60000000a00 */
[----:B------:R-:W-:Y:S01]  /*3280*/  @!P6 LDGSTS.E.BYPASS.LTC128B.128 [R16+0x8800], desc[UR30][R2.64] ;  /* 0x088000000210efae */ /* 0x000fe2000b901d5e */
[----:B------:R-:W-:-:S03]  /*3290*/  LOP3.LUT R0, R0, 0x1c0, RZ, 0xc0, !PT ;  /* 0x000001c000007812 */ /* 0x000fc600078ec0ff */
[----:B------:R4:W-:Y:S04]  /*32a0*/  @!P6 LDGSTS.E.BYPASS.LTC128B.128 [R16+0x9800], desc[UR30][R2.64+0x80] ;  /* 0x098000800210efae */ /* 0x0009e8000b901d5e */
[----:B------:R-:W0:Y:S04]  /*32b0*/  LDGDEPBAR ;  /* 0x00000000000079af */ /* 0x000e280000000000 */
[----:B------:R-:W-:Y:S04]  /*32c0*/  STL.64 [R1+0x68], R20 ;  /* 0x0000681401007387 */ /* 0x000fe80000100a00 */
[----:B------:R-:W-:Y:S01]  /*32d0*/  STL [R1+0x58], R252 ;  /* 0x000058fc01007387 */ /* 0x000fe20000100800 */
[----:B---3--:R-:W-:-:S02]  /*32e0*/  IMAD.SHL.U32 R4, R34, 0x8, RZ ;  /* 0x0000000822047824 */ /* 0x008fc400078e00ff */
[----:B------:R-:W-:-:S03]  /*32f0*/  IMAD.SHL.U32 R5, R29, 0x40, RZ ;  /* 0x000000401d057824 */ /* 0x000fc600078e00ff */
[----:B------:R-:W-:Y:S02]  /*3300*/  LOP3.LUT R4, R0, 0x8, R4, 0xf8, !PT ;  /* 0x0000000800047812 */ /* 0x000fe400078ef804 */
[----:B------:R-:W-:Y:S01]  /*3310*/  SHF.R.U32.HI R0, RZ, 0x3, R0 ;  /* 0x00000003ff007819 */ /* 0x000fe20000011600 */
[----:B----4-:R-:W-:Y:S01]  /*3320*/  IMAD.WIDE.U32 R2, R9, UR27, R20 ;  /* 0x0000001b09027c25 */ /* 0x010fe2000f8e0014 */
[----:B------:R-:W-:-:S04]  /*3330*/  DEPBAR.LE SB0, 0x0 ;  /* 0x000080000000791a */ /* 0x000fc80000000000 */
[----:B------:R-:W-:Y:S01]  /*3340*/  BAR.SYNC.DEFER_BLOCKING 0x0 ;  /* 0x0000000000007b1d */ /* 0x000fe20000010000 */
[----:B------:R-:W-:Y:S01]  /*3350*/  LOP3.LUT R94, R4, R0, RZ, 0x3c, !PT ;  /* 0x00000000045e7212 */ /* 0x000fe200078e3cff */
[----:B------:R-:W-:Y:S01]  /*3360*/  VIADD R0, R3, UR18 ;  /* 0x0000001203007c36 */ /* 0x000fe20008000000 */
[C---:B--2---:R-:W-:Y:S01]  /*3370*/  @!P0 LEA R4, P2, R2.reuse, R6, 0x1 ;  /* 0x0000000602048211 */ /* 0x044fe200078408ff */
[----:B------:R-:W-:Y:S01]  /*3380*/  UIADD3 UR18, UR35, 0x76cf5d0a, URZ ;  /* 0x76cf5d0a23127890 */ /* 0x000fe2000fffe03f */
[C---:B------:R-:W-:Y:S02]  /*3390*/  @!P5 IADD3 R3, P1, R2.reuse, UR36, RZ ;  /* 0x000000240203dc10 */ /* 0x040fe4000ff3e0ff */
[----:B------:R-:W-:Y:S02]  /*33a0*/  LOP3.LUT R93, R5, 0xfffffe00, RZ, 0xc0, !PT ;  /* 0xfffffe00055d7812 */ /* 0x000fe400078ec0ff */
[----:B------:R-:W-:Y:S02]  /*33b0*/  @!P0 LEA.HI.X R5, R2, R7, R0, 0x1, P2 ;  /* 0x0000000702058211 */ /* 0x000fe400010f0c00 */
[----:B------:R-:W-:Y:S01]  /*33c0*/  @!P5 IADD3.X R2, R0, UR33, RZ, P1, !PT ;  /* 0x000000210002dc10 */ /* 0x000fe20008ffe4ff */
[----:B------:R-:W-:Y:S01]  /*33d0*/  IMAD R8, R95, 0x400, R93 ;  /* 0x000004005f087824 */ /* 0x000fe200078e025d */
[----:B-1----:R-:W-:Y:S01]  /*33e0*/  @!P5 LEA R6, P1, R3, R10, 0x1 ;  /* 0x0000000a0306d211 */ /* 0x002fe200078208ff */
[----:B------:R-:W-:-:S03]  /*33f0*/  IMAD R0, R34, 0x200, R30 ;  /* 0x0000020022007824 */ /* 0x000fc600078e021e */
[----:B------:R-:W-:Y:S01]  /*3400*/  @!P5 LEA.HI.X R7, R3, R11, R2, 0x1, P1 ;  /* 0x0000000b0307d211 */ /* 0x000fe200008f0c02 */
[----:B------:R-:W-:Y:S01]  /*3410*/  IMAD.IADD R2, R94, 0x1, R8 ;  /* 0x000000015e027824 */ /* 0x000fe200078e0208 */
[----:B------:R-:W-:Y:S01]  /*3420*/  LEA R208, R0, UR4, 0x1 ;  /* 0x0000000400d07c11 */ /* 0x000fe2000f8e08ff */
[----:B------:R-:W-:Y:S01]  /*3430*/  IMAD.MOV.U32 R3, RZ, RZ, 0x10 ;  /* 0x00000010ff037424 */ /* 0x000fe200078e00ff */
[----:B------:R-:W-:Y:S01]  /*3440*/  R2P PR, R32, 0x6 ;  /* 0x0000000620007804 */ /* 0x000fe20000000000 */
[----:B------:R-:W-:Y:S01]  /*3450*/  IMAD.MOV.U32 R0, RZ, RZ, 0x20 ;  /* 0x00000020ff007424 */ /* 0x000fe200078e00ff */
[----:B------:R-:W-:Y:S01]  /*3460*/  LEA R210, R2, UR4, 0x1 ;  /* 0x0000000402d27c11 */ /* 0x000fe2000f8e08ff */
[----:B------:R-:W-:Y:S01]  /*3470*/  @P0 STS.128 [R232+0xa000], RZ ;  /* 0x00a000ffe8000388 */ /* 0x000fe20000000c00 */
[C---:B------:R-:W-:Y:S01]  /*3480*/  VIADD R2, R208.reuse, 0x8000 ;  /* 0x00008000d0027836 */ /* 0x040fe20000000000 */
[----:B------:R-:W-:Y:S01]  /*3490*/  SEL R3, R3, 0xfffffff0, !P1 ;  /* 0xfffffff003037807 */ /* 0x000fe20004800000 */
[----:B------:R-:W-:Y:S01]  /*34a0*/  VIADD R219, R208, 0x8020 ;  /* 0x00008020d0db7836 */ /* 0x000fe20000000000 */
[----:B------:R-:W-:Y:S01]  /*34b0*/  @P0 STS.128 [R232+0xb000], RZ ;  /* 0x00b000ffe8000388 */ /* 0x000fe20000000c00 */
[----:B------:R-:W-:-:S02]  /*34c0*/  SEL R0, R0, 0xffffffe0, !P2 ;  /* 0xffffffe000007807 */ /* 0x000fc40005000000 */
[----:B------:R-:W-:Y:S01]  /*34d0*/  R2P PR, R35, 0x6 ;  /* 0x0000000623007804 */ /* 0x000fe20000000000 */
[----:B------:R-:W-:Y:S01]  /*34e0*/  @!PT LDS RZ, [RZ] ;  /* 0x00000000fffff984 */ /* 0x000fe20000000800 */
[----:B------:R-:W-:Y:S01]  /*34f0*/  @!PT LDS RZ, [RZ] ;  /* 0x00000000fffff984 */ /* 0x000fe20000000800 */
[----:B------:R-:W-:Y:S01]  /*3500*/  @!PT LDS RZ, [RZ] ;  /* 0x00000000fffff984 */ /* 0x000fe20000000800 */
[----:B------:R-:W-:Y:S01]  /*3510*/  @!P0 LDGSTS.E.BYPASS.LTC128B.128 [R232+0xa000], desc[UR30][R4.64] ;  /* 0x0a00000004e88fae */ /* 0x000fe2000b901d5e */
[--C-:B------:R-:W-:Y:S02]  /*3520*/  IMAD R212, R3, 0x2, R210.reuse ;  /* 0x0000000203d47824 */ /* 0x100fe400078e02d2 */
[C---:B------:R-:W-:Y:S01]  /*3530*/  IMAD R218, R0.reuse, 0x2, R210 ;  /* 0x0000000200da7824 */ /* 0x040fe200078e02d2 */
[----:B------:R-:W-:Y:S01]  /*3540*/  @!P0 LDGSTS.E.BYPASS.LTC128B.128 [R232+0xb000], desc[UR30][R4.64+0x80] ;  /* 0x0b00008004e88fae */ /* 0x000fe2000b901d5e */
[----:B------:R-:W-:-:S03]  /*3550*/  IMAD R217, R0, 0x2, R212 ;  /* 0x0000000200d97824 */ /* 0x000fc600078e02d4 */
[----:B------:R-:W-:Y:S04]  /*3560*/  @P5 STS.128 [R232+0xa800], RZ ;  /* 0x00a800ffe8005388 */ /* 0x000fe80000000c00 */
[----:B------:R-:W-:Y:S01]  /*3570*/  @P5 STS.128 [R232+0xb800], RZ ;  /* 0x00b800ffe8005388 */ /* 0x000fe20000000c00 */
[----:B------:R-:W-:Y:S02]  /*3580*/  @P1 VIADD R219, R2, 0xffffffe0 ;  /* 0xffffffe002db1836 */ /* 0x000fe40000000000 */
[----:B------:R-:W-:Y:S01]  /*3590*/  IMAD.MOV.U32 R2, RZ, RZ, 0x40 ;  /* 0x00000040ff027424 */ /* 0x000fe200078e00ff */
[----:B------:R-:W-:Y:S01]  /*35a0*/  @!PT LDS RZ, [RZ] ;  /* 0x00000000fffff984 */ /* 0x000fe20000000800 */
[----:B------:R-:W-:Y:S01]  /*35b0*/  @!PT LDS RZ, [RZ] ;  /* 0x00000000fffff984 */ /* 0x000fe20000000800 */
[----:B------:R-:W-:Y:S01]  /*35c0*/  @!PT LDS RZ, [RZ] ;  /* 0x00000000fffff984 */ /* 0x000fe20000000800 */
[----:B------:R-:W-:Y:S04]  /*35d0*/  @!P5 LDGSTS.E.BYPASS.LTC128B.128 [R232+0xa800], desc[UR30][R6.64] ;  /* 0x0a80000006e8dfae */ /* 0x000fe8000b901d5e */
[----:B------:R1:W-:Y:S01]  /*35e0*/  @!P5 LDGSTS.E.BYPASS.LTC128B.128 [R232+0xb800], desc[UR30][R6.64+0x80] ;  /* 0x0b80008006e8dfae */ /* 0x0003e2000b901d5e */
[----:B------:R-:W-:-:S03]  /*35f0*/  SEL R2, R2, 0xffffffc0, !P2 ;  /* 0xffffffc002027807 */ /* 0x000fc60005000000 */
[----:B------:R-:W-:Y:S02]  /*3600*/  LDSM.16.M88.4 R20, [R208+0x8000] ;  /* 0x00800000d014783b */ /* 0x000fe40000000200 */
[----:B------:R-:W-:Y:S02]  /*3610*/  IMAD.IADD R216, R208, 0x1, R2 ;  /* 0x00000001d0d87824 */ /* 0x000fe400078e0202 */
[----:B------:R-:W-:Y:S01]  /*3620*/  LDSM.16.M88.4 R28, [R208+0x8800] ;  /* 0x00880000d01c783b */ /* 0x000fe20000000200 */
[----:B------:R-:W-:Y:S02]  /*3630*/  IMAD.IADD R215, R2, 0x1, R219 ;  /* 0x0000000102d77824 */ /* 0x000fe400078e02db */
[----:B------:R-:W-:Y:S01]  /*3640*/  IMAD.U32 R2, RZ, RZ, UR35 ;  /* 0x00000023ff027e24 */ /* 0x000fe2000f8e00ff */
[----:B------:R-:W2:Y:S04]  /*3650*/  LDSM.16.M88.4 R12, [R210] ;  /* 0x00000000d20c783b */ /* 0x000ea80000000200 */
[----:B------:R-:W-:Y:S01]  /*3660*/  LDSM.16.M88.4 R32, [R219] ;  /* 0x00000000db20783b */ /* 0x000fe20000000200 */
[----:B------:R-:W-:-:S03]  /*3670*/  LOP3.LUT R2, R235, UR32, R2, 0x96, !PT ;  /* 0x00000020eb027c12 */ /* 0x000fc6000f8e9602 */
[----:B------:R-:W-:Y:S04]  /*3680*/  LDSM.16.M88.4 R8, [R212+0x2000] ;  /* 0x00200000d408783b */ /* 0x000fe80000000200 */
[----:B------:R-:W-:Y:S04]  /*3690*/  LDSM.16.M88.4 R36, [R219+0x800] ;  /* 0x00080000db24783b */ /* 0x000fe80000000200 */
[----:B-1----:R-:W1:Y:S04]  /*36a0*/  LDSM.16.M88.4 R4, [R210+0x2000] ;  /* 0x00200000d204783b */ /* 0x002e680000000200 */
[----:B------:R-:W3:Y:S04]  /*36b0*/  LDSM.16.M88.4 R16, [R212] ;  /* 0x00000000d410783b */ /* 0x000ee80000000200 */
[----:B------:R-:W-:Y:S04]  /*36c0*/  LDSM.16.M88.4 R64, [R216+0x8800] ;  /* 0x00880000d840783b */ /* 0x000fe80000000200 */
[----:B------:R-:W-:Y:S04]  /*36d0*/  LDSM.16.M88.4 R52, [R216+0x8000] ;  /* 0x00800000d834783b */ /* 0x000fe80000000200 */
[----:B------:R-:W-:Y:S04]  /*36e0*/  LDSM.16.M88.4 R24, [R218] ;  /* 0x00000000da18783b */ /* 0x000fe80000000200 */
[----:B------:R-:W0:Y:S01]  /*36f0*/  LDGDEPBAR ;  /* 0x00000000000079af */ /* 0x000e220000000000 */
[C---:B--2---:R-:W-:Y:S06]  /*3700*/  HMMA.16816.F32 R60, R12.reuse, R20, RZ ;  /* 0x000000140c3c723c */ /* 0x044fec00000018ff */
[C---:B------:R-:W-:Y:S06]  /*3710*/  HMMA.16816.F32 R84, R12.reuse, R22, RZ ;  /* 0x000000160c54723c */ /* 0x040fec00000018ff */
[----:B------:R-:W-:Y:S06]  /*3720*/  HMMA.16816.F32 R80, R12, R28, RZ ;  /* 0x0000001c0c50723c */ /* 0x000fec00000018ff */
[C---:B-1----:R-:W-:Y:S06]  /*3730*/  HMMA.16816.F32 R56, R4.reuse, R20, RZ ;  /* 0x000000140438723c */ /* 0x042fec00000018ff */
[C---:B------:R-:W-:Y:S06]  /*3740*/  HMMA.16816.F32 R44, R4.reuse, R28, RZ ;  /* 0x0000001c042c723c */ /* 0x040fec00000018ff */
[C---:B------:R-:W-:Y:S06]  /*3750*/  HMMA.16816.F32 R48, R4.reuse, R22, RZ ;  /* 0x000000160430723c */ /* 0x040fec00000018ff */
[-C--:B------:R-:W-:Y:S01]  /*3760*/  HMMA.16816.F32 R40, R4, R30.reuse, RZ ;  /* 0x0000001e0428723c */ /* 0x080fe200000018ff */
[----:B------:R-:W1:Y:S05]  /*3770*/  LDSM.16.M88.4 R4, [R218+0x2000] ;  /* 0x00200000da04783b */ /* 0x000e6a0000000200 */
[----:B------:R-:W-:Y:S01]  /*3780*/  HMMA.16816.F32 R76, R12, R30, RZ ;  /* 0x0000001e0c4c723c */ /* 0x000fe200000018ff */
[----:B------:R-:W-:Y:S05]  /*3790*/  LDSM.16.M88.4 R12, [R217] ;  /* 0x00000000d90c783b */ /* 0x000fea0000000200 */
[C---:B------:R-:W-:Y:S06]  /*37a0*/  HMMA.16816.F32 R72, R8.reuse, R32, R56 ;  /* 0x000000200848723c */ /* 0x040fec0000001838 */
[C---:B------:R-:W-:Y:S01]  /*37b0*/  HMMA.16816.F32 R68, R8.reuse, R36, R44 ;  /* 0x000000240844723c */ /* 0x040fe2000000182c */
[----:B------:R-:W-:Y:S05]  /*37c0*/  LDSM.16.M88.4 R44, [R215] ;  /* 0x00000000d72c783b */ /* 0x000fea0000000200 */
[C---:B------:R-:W-:Y:S01]  /*37d0*/  HMMA.16816.F32 R56, R8.reuse, R34, R48 ;  /* 0x000000220838723c */ /* 0x040fe20000001830 */
[----:B------:R-:W-:Y:S05]  /*37e0*/  LDSM.16.M88.4 R48, [R215+0x800] ;  /* 0x00080000d730783b */ /* 0x000fea0000000200 */
[----:B------:R-:W-:Y:S01]  /*37f0*/  HMMA.16816.F32 R20, R8, R38, R40 ;  /* 0x000000260814723c */ /* 0x000fe20000001828 */
[----:B------:R-:W2:Y:S04]  /*3800*/  LDSM.16.M88.4 R8, [R217+0x2000] ;  /* 0x00200000d908783b */ /* 0x000ea80000000200 */
[----:B------:R-:W-:Y:S01]  /*3810*/  LDSM.16.M88.4 R40, [R208+0x9000] ;  /* 0x00900000d028783b */ /* 0x000fe20000000200 */
[C---:B---3--:R-:W-:Y:S06]  /*3820*/  HMMA.16816.F32 R28, R16.reuse, R32, R60 ;  /* 0x00000020101c723c */ /* 0x048fec000000183c */
[C---:B------:R-:W-:Y:S06]  /*3830*/  HMMA.16816.F32 R80, R16.reuse, R36, R80 ;  /* 0x000000241050723c */ /* 0x040fec0000001850 */
[C---:B------:R-:W-:Y:S06]  /*3840*/  HMMA.16816.F32 R60, R16.reuse, R34, R84 ;  /* 0x00000022103c723c */ /* 0x040fec0000001854 */
[----:B------:R-:W-:Y:S01]  /*3850*/  HMMA.16816.F32 R36, R16, R38, R76 ;  /* 0x000000261024723c */ /* 0x000fe2000000184c */
[----:B------:R-:W-:Y:S05]  /*3860*/  LDSM.16.M88.4 R76, [R208+0x9800] ;  /* 0x00980000d04c783b */ /* 0x000fea0000000200 */
[C---:B-1----:R-:W-:Y:S06]  /*3870*/  HMMA.16816.F32 R68, R4.reuse, R64, R68 ;  /* 0x000000400444723c */ /* 0x042fec0000001844 */
[C---:B------:R-:W-:Y:S06]  /*3880*/  HMMA.16816.F32 R32, R4.reuse, R52, R72 ;  /* 0x000000340420723c */ /* 0x040fec0000001848 */
[C---:B------:R-:W-:Y:S06]  /*3890*/  HMMA.16816.F32 R56, R4.reuse, R54, R56 ;  /* 0x000000360438723c */ /* 0x040fec0000001838 */
[----:B------:R-:W-:Y:S01]  /*38a0*/  HMMA.16816.F32 R16, R4, R66, R20 ;  /* 0x000000420410723c */ /* 0x000fe20000001814 */
[----:B------:R-:W1:Y:S04]  /*38b0*/  LDSM.16.M88.4 R4, [R210+0x6000] ;  /* 0x00600000d204783b */ /* 0x000e680000000200 */
[----:B------:R-:W3:Y:S01]  /*38c0*/  LDSM.16.M88.4 R20, [R210+0x4000] ;  /* 0x00400000d214783b */ /* 0x000ee20000000200 */
[C---:B------:R-:W-:Y:S06]  /*38d0*/  HMMA.16816.F32 R28, R24.reuse, R52, R28 ;  /* 0x00000034181c723c */ /* 0x040fec000000181c */
[C---:B------:R-:W-:Y:S06]  /*38e0*/  HMMA.16816.F32 R88, R24.reuse, R54, R60 ;  /* 0x000000361858723c */ /* 0x040fec000000183c */
[C---:B------:R-:W-:Y:S01]  /*38f0*/  HMMA.16816.F32 R84, R24.reuse, R64, R80 ;  /* 0x000000401854723c */ /* 0x040fe20000001850 */
[----:B------:R-:W-:Y:S05]  /*3900*/  LDSM.16.M88.4 R80, [R219+0x1800] ;  /* 0x00180000db50783b */ /* 0x000fea0000000200 */
[----:B------:R-:W-:Y:S01]  /*3910*/  HMMA.16816.F32 R52, R24, R66, R36 ;  /* 0x000000421834723c */ /* 0x000fe20000001824 */
[----:B------:R-:W-:Y:S04]  /*3920*/  LDSM.16.M88.4 R36, [R219+0x1000] ;  /* 0x00100000db24783b */ /* 0x000fe80000000200 */
[----:B------:R-:W-:Y:S01]  /*3930*/  LDSM.16.M88.4 R24, [R212+0x4000] ;  /* 0x00400000d418783b */ /* 0x000fe20000000200 */
[C---:B--2---:R-:W-:Y:S06]  /*3940*/  HMMA.16816.F32 R72, R8.reuse, R48, R68 ;  /* 0x000000300848723c */ /* 0x044fec0000001844 */
[C---:B------:R-:W-:Y:S06]  /*3950*/  HMMA.16816.F32 R32, R8.reuse, R44, R32 ;  /* 0x0000002c0820723c */ /* 0x040fec0000001820 */
[C---:B------:R-:W-:Y:S06]  /*3960*/  HMMA.16816.F32 R64, R8.reuse, R46, R56 ;  /* 0x0000002e0840723c */ /* 0x040fec0000001838 */
[----:B------:R-:W-:Y:S01]  /*3970*/  HMMA.16816.F32 R60, R8, R50, R16 ;  /* 0x00000032083c723c */ /* 0x000fe20000001810 */
[----:B------:R-:W2:Y:S05]  /*3980*/  LDSM.16.M88.4 R16, [R212+0x6000] ;  /* 0x00600000d410783b */ /* 0x000eaa0000000200 */
[C---:B------:R-:W-:Y:S01]  /*3990*/  HMMA.16816.F32 R8, R12.reuse, R44, R28 ;  /* 0x0000002c0c08723c */ /* 0x040fe2000000181c */
[----:B------:R-:W-:Y:S05]  /*39a0*/  LDSM.16.M88.4 R28, [R216+0x9800] ;  /* 0x00980000d81c783b */ /* 0x000fea0000000200 */
[C---:B------:R-:W-:Y:S06]  /*39b0*/  HMMA.16816.F32 R88, R12.reuse, R46, R88 ;  /* 0x0000002e0c58723c */ /* 0x040fec0000001858 */
[C---:B------:R-:W-:Y:S06]  /*39c0*/  HMMA.16816.F32 R84, R12.reuse, R48, R84 ;  /* 0x000000300c54723c */ /* 0x040fec0000001854 */
[----:B------:R-:W-:Y:S01]  /*39d0*/  HMMA.16816.F32 R68, R12, R50, R52 ;  /* 0x000000320c44723c */ /* 0x000fe20000001834 */
[----:B------:R-:W-:Y:S05]  /*39e0*/  LDSM.16.M88.4 R12, [R218+0x4000] ;  /* 0x00400000da0c783b */ /* 0x000fea0000000200 */
[C---:B-1----:R-:W-:Y:S06]  /*39f0*/  HMMA.16816.F32 R48, R4.reuse, R76, R72 ;  /* 0x0000004c0430723c */ /* 0x042fec0000001848 */
[C---:B------:R-:W-:Y:S01]  /*3a00*/  HMMA.16816.F32 R56, R4.reuse, R40, R32 ;  /* 0x000000280438723c */ /* 0x040fe20000001820 */
[----:B------:R-:W-:Y:S05]  /*3a10*/  LDSM.16.M88.4 R32, [R216+0x9000] ;  /* 0x00900000d820783b */ /* 0x000fea0000000200 */
[C---:B------:R-:W-:Y:S06]  /*3a20*/  HMMA.16816.F32 R52, R4.reuse, R42, R64 ;  /* 0x0000002a0434723c */ /* 0x040fec0000001840 */
[----:B------:R-:W-:Y:S06]  /*3a30*/  HMMA.16816.F32 R44, R4, R78, R60 ;  /* 0x0000004e042c723c */ /* 0x000fec000000183c */
[C---:B---3--:R-:W-:Y:S01]  /*3a40*/  HMMA.16816.F32 R4, R20.reuse, R40, R8 ;  /* 0x000000281404723c */ /* 0x048fe20000001808 */
[----:B------:R-:W1:Y:S05]  /*3a50*/  LDSM.16.M88.4 R8, [R218+0x6000] ;  /* 0x00600000da08783b */ /* 0x000e6a0000000200 */
[C---:B------:R-:W-:Y:S01]  /*3a60*/  HMMA.16816.F32 R72, R20.reuse, R42, R88 ;  /* 0x0000002a1448723c */ /* 0x040fe20000001858 */
[----:B------:R-:W-:Y:S05]  /*3a70*/  LDSM.16.M88.4 R40, [R215+0x1800] ;  /* 0x00180000d728783b */ /* 0x000fea0000000200 */
        /* <DEDUP_REMOVED lines=8> */
[----:B------:R-:W-:Y:S01]  /*3b00*/  HMMA.16816.F32 R44, R24, R36, R4 ;  /* 0x00000024182c723c */ /* 0x000fe20000001804 */
[----:B------:R-:W2:Y:S01]  /*3b10*/  LDSM.16.M88.4 R4, [R217+0x6000] ;  /* 0x00600000d904783b */ /* 0x000ea20000000200 */
[----:B------:R-:W-:-:S04]  /*3b20*/  DEPBAR.LE SB0, 0x0 ;  /* 0x000080000000791a */ /* 0x000fc80000000000 */
[C---:B------:R-:W-:Y:S06]  /*3b30*/  HMMA.16816.F32 R36, R24.reuse, R38, R72 ;  /* 0x000000261824723c */ /* 0x040fec0000001848 */
[C---:B------:R-:W-:Y:S06]  /*3b40*/  HMMA.16816.F32 R56, R24.reuse, R80, R84 ;  /* 0x000000501838723c */ /* 0x040fec0000001854 */
[----:B------:R-:W-:Y:S06]  /*3b50*/  HMMA.16816.F32 R52, R24, R82, R76 ;  /* 0x000000521834723c */ /* 0x000fec000000184c */
[C---:B-1----:R-:W-:Y:S06]  /*3b60*/  HMMA.16816.F32 R68, R8.reuse, R32, R68 ;  /* 0x000000200844723c */ /* 0x042fec0000001844 */
[C---:B------:R-:W-:Y:S06]  /*3b70*/  HMMA.16816.F32 R64, R8.reuse, R34, R64 ;  /* 0x000000220840723c */ /* 0x040fec0000001840 */
[C---:B------:R-:W-:Y:S06]  /*3b80*/  HMMA.16816.F32 R60, R8.reuse, R28, R60 ;  /* 0x0000001c083c723c */ /* 0x040fec000000183c */
[----:B------:R-:W-:Y:S06]  /*3b90*/  HMMA.16816.F32 R24, R8, R30, R48 ;  /* 0x0000001e0818723c */ /* 0x000fec0000001830 */
[C---:B------:R-:W-:Y:S06]  /*3ba0*/  HMMA.16816.F32 R8, R12.reuse, R32, R44 ;  /* 0x000000200c08723c */ /* 0x040fec000000182c */
[C---:B------:R-:W-:Y:S06]  /*3bb0*/  HMMA.16816.F32 R32, R12.reuse, R34, R36 ;  /* 0x000000220c20723c */ /* 0x040fec0000001824 */
[C---:B------:R-:W-:Y:S06]  /*3bc0*/  HMMA.16816.F32 R36, R12.reuse, R28, R56 ;  /* 0x0000001c0c24723c */ /* 0x040fec0000001838 */
[----:B------:R-:W-:Y:S06]  /*3bd0*/  HMMA.16816.F32 R12, R12, R30, R52 ;  /* 0x0000001e0c0c723c */ /* 0x000fec0000001834 */
[C---:B--2---:R-:W-:Y:S06]  /*3be0*/  HMMA.16816.F32 R44, R4.reuse, R20, R68 ;  /* 0x00000014042c723c */ /* 0x044fec0000001844 */
[C---:B------:R-:W-:Y:S06]  /*3bf0*/  HMMA.16816.F32 R48, R4.reuse, R22, R64 ;  /* 0x000000160430723c */ /* 0x040fec0000001840 */
[C---:B------:R-:W-:Y:S06]  /*3c00*/  HMMA.16816.F32 R60, R4.reuse, R40, R60 ;  /* 0x00000028043c723c */ /* 0x040fec000000183c */
[----:B------:R-:W-:Y:S06]  /*3c10*/  HMMA.16816.F32 R52, R4, R42, R24 ;  /* 0x0000002a0434723c */ /* 0x000fec0000001818 */
[----:B------:R-:W-:Y:S01]  /*3c20*/  HMMA.16816.F32 R56, R16, R20, R8 ;  /* 0x000000141038723c */ /* 0x000fe20000001808 */
[----:B------:R-:W-:Y:S01]  /*3c30*/  VIADD R4, R252, 0x4 ;  /* 0x00000004fc047836 */ /* 0x000fe20000000000 */
[----:B------:R-:W-:Y:S01]  /*3c40*/  LOP3.LUT R26, R96, UR34, RZ, 0x3c, !PT ;  /* 0x00000022601a7c12 */ /* 0x000fe2000f8e3cff */
[----:B------:R-:W-:Y:S01]  /*3c50*/  IMAD.WIDE.U32 R24, R2, -0x326172a9, RZ ;  /* 0xcd9e8d5702187825 */ /* 0x000fe200078e00ff */
[----:B------:R-:W-:-:S02]  /*3c60*/  SHF.R.S32.HI R6, RZ, 0x1f, R92 ;  /* 0x0000001fff067819 */ /* 0x000fc4000001145c */
[----:B------:R1:W-:Y:S01]  /*3c70*/  STL [R1+0x74], R4 ;  /* 0x0000740401007387 */ /* 0x0003e20000100800 */
[C---:B------:R-:W-:Y:S01]  /*3c80*/  HMMA.16816.F32 R64, R16.reuse, R22, R32 ;  /* 0x000000161040723c */ /* 0x040fe20000001820 */
[----:B------:R-:W-:Y:S01]  /*3c90*/  LEA.HI R8, R6, R92, RZ, 0x2 ;  /* 0x0000005c06087211 */ /* 0x000fe200078f10ff */
[----:B------:R-:W-:Y:S01]  /*3ca0*/  IMAD.WIDE.U32 R6, R252, -0x326172a9, RZ ;  /* 0xcd9e8d57fc067825 */ /* 0x000fe200078e00ff */
[----:B------:R-:W-:Y:S01]  /*3cb0*/  STL [R1+0x38], R26 ;  /* 0x0000381a01007387 */ /* 0x000fe20000100800 */
[----:B------:R-:W-:Y:S02]  /*3cc0*/  LOP3.LUT R9, R97, 0x6, RZ, 0xc0, !PT ;  /* 0x0000000661097812 */ /* 0x000fe400078ec0ff */
[----:B------:R-:W-:Y:S01]  /*3cd0*/  SHF.R.S32.HI R8, RZ, 0x2, R8 ;  /* 0x00000002ff087819 */ /* 0x000fe20000011408 */
[C---:B------:R-:W-:Y:S01]  /*3ce0*/  HMMA.16816.F32 R68, R16.reuse, R40, R36 ;  /* 0x000000281044723c */ /* 0x040fe20000001824 */
[----:B------:R-:W-:Y:S02]  /*3cf0*/  LOP3.LUT R76, R7, R26, RZ, 0x3c, !PT ;  /* 0x0000001a074c7212 */ /* 0x000fe400078e3cff */
[----:B------:R-:W-:Y:S01]  /*3d00*/  LOP3.LUT R78, R25, UR21, R6, 0x96, !PT ;  /* 0x00000015194e7c12 */ /* 0x000fe2000f8e9606 */
[----:B------:R2:W-:Y:S02]  /*3d10*/  STL [R1+0x80], R8 ;  /* 0x0000800801007387 */ /* 0x0005e40000100800 */
[----:B------:R-:W-:Y:S07]  /*3d20*/  HMMA.16816.F32 R72, R16, R42, R12 ;  /* 0x0000002a1048723c */ /* 0x000fee000000180c */
[----:B------:R-:W-:-:S02]  /*3d30*/  IMAD.U32 R16, RZ, RZ, UR13 ;  /* 0x0000000dff107e24 */ /* 0x000fc4000f8e00ff */
[----:B-1----:R-:W-:-:S05]  /*3d40*/  IMAD.WIDE.U32 R4, R4, -0x326172a9, RZ ;  /* 0xcd9e8d5704047825 */ /* 0x002fca00078e00ff */
[----:B------:R-:W-:Y:S02]  /*3d50*/  LOP3.LUT R5, R5, R26, RZ, 0x3c, !PT ;  /* 0x0000001a05057212 */ /* 0x000fe400078e3cff */
[----:B------:R-:W-:-:S03]  /*3d60*/  LOP3.LUT R2, R25, UR21, R4, 0x96, !PT ;  /* 0x0000001519027c12 */ /* 0x000fc6000f8e9604 */
[----:B------:R-:W-:-:S04]  /*3d70*/  IMAD.WIDE.U32 R4, R5, -0x2daee0ad, RZ ;  /* 0xd2511f5305047825 */ /* 0x000fc800078e00ff */
[----:B------:R-:W-:Y:S01]  /*3d80*/  IMAD.WIDE.U32 R20, R2, -0x2daee0ad, RZ ;  /* 0xd2511f5302147825 */ /* 0x000fe200078e00ff */
[----:B------:R-:W-:-:S03]  /*3d90*/  LOP3.LUT R31, R5, UR20, R234, 0x96, !PT ;  /* 0x00000014051f7c12 */ /* 0x000fc6000f8e96ea */
[----:B------:R-:W-:Y:S01]  /*3da0*/  IMAD.U32 R2, RZ, RZ, UR32 ;  /* 0x00000020ff027e24 */ /* 0x000fe2000f8e00ff */
[----:B------:R-:W-:Y:S02]  /*3db0*/  LOP3.LUT R32, R21, UR18, R4, 0x96, !PT ;  /* 0x0000001215207c12 */ /* 0x000fe4000f8e9604 */
[----:B------:R-:W-:Y:S01]  /*3dc0*/  LEA R4, R95, UR15, 0x4 ;  /* 0x0000000f5f047c11 */ /* 0x000fe2000f8e20ff */
[----:B------:R-:W-:-:S04]  /*3dd0*/  IMAD R2, R2, 0x20, R9 ;  /* 0x0000002002027824 */ /* 0x000fc800078e0209 */
[----:B--2---:R-:W-:Y:S02]  /*3de0*/  IMAD.IADD R8, R8, 0x1, R4 ;  /* 0x0000000108087824 */ /* 0x004fe400078e0204 */
[----:B------:R-:W-:Y:S02]  /*3df0*/  VIADD R7, R2, 0x1 ;  /* 0x0000000102077836 */ /* 0x000fe40000000000 */
[----:B------:R-:W-:Y:S01]  /*3e00*/  VIADD R11, R8, 0x48 ;  /* 0x00000048080b7836 */ /* 0x000fe20000000000 */
[--C-:B------:R-:W-:Y:S01]  /*3e10*/  IADD3 R9, R16, 0x48, R8.reuse ;  /* 0x0000004810097810 */ /* 0x100fe20007ffe008 */
[----:B------:R-:W-:Y:S01]  /*3e20*/  VIADD R10, R8, 0x40 ;  /* 0x00000040080a7836 */ /* 0x000fe20000000000 */
[----:B------:R-:W-:Y:S01]  /*3e30*/  IADD3 R4, R16, 0x40, R8 ;  /* 0x0000004010047810 */ /* 0x000fe20007ffe008 */
[C---:B------:R-:W-:Y:S01]  /*3e40*/  VIADD R5, R2.reuse, 0x9 ;  /* 0x0000000902057836 */ /* 0x040fe20000000000 */
[----:B------:R-:W-:Y:S01]  /*3e50*/  VIMNMX R230, R9, UR12, PT ;  /* 0x0000000c09e67c48 */ /* 0x000fe2000bfe0100 */
[C---:B------:R-:W-:Y:S01]  /*3e60*/  VIADD R6, R2.reuse, 0x8 ;  /* 0x0000000802067836 */ /* 0x040fe20000000000 */
[----:B------:R-:W-:Y:S01]  /*3e70*/  VIADDMNMX R226, R11, UR14, RZ, !PT ;  /* 0x0000000e0be27c46 */ /* 0x000fe2000f8001ff */
[C---:B------:R-:W-:Y:S01]  /*3e80*/  VIADD R11, R2.reuse, 0x11 ;  /* 0x00000011020b7836 */ /* 0x040fe20000000000 */
[----:B------:R-:W-:Y:S01]  /*3e90*/  BAR.SYNC.DEFER_BLOCKING 0x0 ;  /* 0x0000000000007b1d */ /* 0x000fe20000010000 */
[C---:B------:R-:W-:Y:S01]  /*3ea0*/  ISETP.GE.AND P0, PT, R7.reuse, R230, PT ;  /* 0x000000e60700720c */ /* 0x040fe20003f06270 */
[----:B------:R-:W-:Y:S01]  /*3eb0*/  VIADD R9, R2, 0x19 ;  /* 0x0000001902097836 */ /* 0x000fe20000000000 */
[----:B------:R-:W-:Y:S01]  /*3ec0*/  VIMNMX R231, R4, UR12, PT ;  /* 0x0000000c04e77c48 */ /* 0x000fe2000bfe0100 */
[----:B------:R-:W-:Y:S01]  /*3ed0*/  VIADD R4, R2, 0x10 ;  /* 0x0000001002047836 */ /* 0x000fe20000000000 */
[----:B------:R-:W-:-:S02]  /*3ee0*/  ISETP.LT.OR P0, PT, R7, R226, P0 ;  /* 0x000000e20700720c */ /* 0x000fc40000701670 */
[-C--:B------:R-:W-:Y:S02]  /*3ef0*/  ISETP.GE.AND P1, PT, R2, R230.reuse, PT ;  /* 0x000000e60200720c */ /* 0x080fe40003f26270 */
[----:B------:R-:W-:Y:S01]  /*3f00*/  VIADDMNMX R227, R10, UR14, RZ, !PT ;  /* 0x0000000e0ae37c46 */ /* 0x000fe2000f8001ff */
[C---:B------:R-:W-:Y:S01]  /*3f10*/  VIADD R10, R2.reuse, 0x18 ;  /* 0x00000018020a7836 */ /* 0x040fe20000000000 */
[-C--:B------:R-:W-:Y:S02]  /*3f20*/  ISETP.GE.AND P3, PT, R2, R231.reuse, PT ;  /* 0x000000e70200720c */ /* 0x080fe40003f66270 */
[----:B------:R-:W-:Y:S02]  /*3f30*/  FSEL R30, R47, -INF , !P0 ;  /* 0xff8000002f1e7808 */ /* 0x000fe40004000000 */
[----:B------:R-:W-:Y:S02]  /*3f40*/  ISETP.GE.AND P0, PT, R5, R230, PT ;  /* 0x000000e60500720c */ /* 0x000fe40003f06270 */
[----:B------:R-:W-:-:S02]  /*3f50*/  ISETP.GE.AND P2, PT, R7, R231, PT ;  /* 0x000000e70700720c */ /* 0x000fc40003f46270 */
[CC--:B------:R-:W-:Y:S02]  /*3f60*/  ISETP.LT.OR P1, PT, R2.reuse, R226.reuse, P1 ;  /* 0x000000e20200720c */ /* 0x0c0fe40000f21670 */
[-C--:B------:R-:W-:Y:S02]  /*3f70*/  ISETP.LT.OR P3, PT, R2, R227.reuse, P3 ;  /* 0x000000e30200720c */ /* 0x080fe40001f61670 */
[----:B------:R-:W-:Y:S02]  /*3f80*/  ISETP.LT.OR P0, PT, R5, R226, P0 ;  /* 0x000000e20500720c */ /* 0x000fe40000701670 */
[----:B------:R-:W-:Y:S02]  /*3f90*/  ISETP.LT.OR P2, PT, R7, R227, P2 ;  /* 0x000000e30700720c */ /* 0x000fe40001741670 */
[----:B------:R-:W-:Y:S02]  /*3fa0*/  FSEL R29, R46, -INF , !P1 ;  /* 0xff8000002e1d7808 */ /* 0x000fe40004800000 */
[----:B------:R-:W-:-:S02]  /*3fb0*/  FSEL R19, R44, -INF , !P3 ;  /* 0xff8000002c137808 */ /* 0x000fc40005800000 */
[CC--:B------:R-:W-:Y:S02]  /*3fc0*/  ISETP.GE.AND P1, PT, R6.reuse, R230.reuse, PT ;  /* 0x000000e60600720c */ /* 0x0c0fe40003f26270 */
[-C--:B------:R-:W-:Y:S02]  /*3fd0*/  ISETP.GE.AND P3, PT, R6, R231.reuse, PT ;  /* 0x000000e70600720c */ /* 0x080fe40003f66270 */
[----:B------:R-:W-:Y:S02]  /*3fe0*/  FSEL R28, R51, -INF , !P0 ;  /* 0xff800000331c7808 */ /* 0x000fe40004000000 */
[----:B------:R-:W-:Y:S02]  /*3ff0*/  ISETP.GE.AND P0, PT, R11, R230, PT ;  /* 0x000000e60b00720c */ /* 0x000fe40003f06270 */
[----:B------:R-:W-:Y:S02]  /*4000*/  FSEL R22, R45, -INF , !P2 ;  /* 0xff8000002d167808 */ /* 0x000fe40005000000 */
[----:B------:R-:W-:-:S02]  /*4010*/  ISETP.GE.AND P2, PT, R5, R231, PT ;  /* 0x000000e70500720c */ /* 0x000fc40003f46270 */
[CC--:B------:R-:W-:Y:S02]  /*4020*/  ISETP.LT.OR P1, PT, R6.reuse, R226.reuse, P1 ;  /* 0x000000e20600720c */ /* 0x0c0fe40000f21670 */
[-C--:B------:R-:W-:Y:S02]  /*4030*/  ISETP.LT.OR P3, PT, R6, R227.reuse, P3 ;  /* 0x000000e30600720c */ /* 0x080fe40001f61670 */
[----:B------:R-:W-:Y:S02]  /*4040*/  ISETP.LT.OR P0, PT, R11, R226, P0 ;  /* 0x000000e20b00720c */ /* 0x000fe40000701670 */
[----:B------:R-:W-:Y:S02]  /*4050*/  ISETP.LT.OR P2, PT, R5, R227, P2 ;  /* 0x000000e30500720c */ /* 0x000fe40001741670 */
[----:B------:R-:W-:Y:S02]  /*4060*/  FSEL R27, R50, -INF , !P1 ;  /* 0xff800000321b7808 */ /* 0x000fe40004800000 */
[----:B------:R-:W-:-:S02]  /*4070*/  FSEL R23, R48, -INF , !P3 ;  /* 0xff80000030177808 */ /* 0x000fc40005800000 */
[C---:B------:R-:W-:Y:S02]  /*4080*/  ISETP.GE.AND P1, PT, R4.reuse, R230, PT ;  /* 0x000000e60400720c */ /* 0x040fe40003f26270 */
[----:B------:R-:W-:Y:S02]  /*4090*/  ISETP.GE.AND P3, PT, R4, R231, PT ;  /* 0x000000e70400720c */ /* 0x000fe40003f66270 */
[----:B------:R-:W-:Y:S02]  /*40a0*/  FMNMX.FTZ R12, R19, R22, !PT ;  /* 0x00000016130c7209 */ /* 0x000fe40007810000 */
[----:B------:R-:W-:Y:S02]  /*40b0*/  FSEL R45, R63, -INF , !P0 ;  /* 0xff8000003f2d7808 */ /* 0x000fe40004000000 */
[----:B------:R-:W-:Y:S02]  /*40c0*/  PLOP3.LUT P0, PT, PT, PT, UP0, 0x80, 0x0 ;  /* 0x000000000000781c */ /* 0x000fe40003f0f008 */
[----:B------:R-:W-:-:S02]  /*40d0*/  FSEL R26, R49, -INF , !P2 ;  /* 0xff800000311a7808 */ /* 0x000fc40005000000 */
[----:B------:R-:W-:Y:S02]  /*40e0*/  ISETP.GE.AND P2, PT, R11, R231, PT ;  /* 0x000000e70b00720c */ /* 0x000fe40003f46270 */
[C---:B------:R-:W-:Y:S02]  /*40f0*/  ISETP.LT.OR P1, PT, R4.reuse, R226, P1 ;  /* 0x000000e20400720c */ /* 0x040fe40000f21670 */
[-C--:B------:R-:W-:Y:S02]  /*4100*/  ISETP.LT.OR P3, PT, R4, R227.reuse, P3 ;  /* 0x000000e30400720c */ /* 0x080fe40001f61670 */
[----:B------:R-:W-:Y:S02]  /*4110*/  FMNMX.FTZ R12, R23, R12, !PT ;  /* 0x0000000c170c7209 */ /* 0x000fe40007810000 */
[----:B------:R-:W-:Y:S02]  /*4120*/  ISETP.LT.OR P2, PT, R11, R227, P2 ;  /* 0x000000e30b00720c */ /* 0x000fe40001741670 */
[----:B------:R-:W-:-:S02]  /*4130*/  FSEL R44, R62, -INF , !P1 ;  /* 0xff8000003e2c7808 */ /* 0x000fc40004800000 */
[----:B------:R-:W-:Y:S02]  /*4140*/  FSEL R33, R60, -INF , !P3 ;  /* 0xff8000003c217808 */ /* 0x000fe40005800000 */
[-C--:B------:R-:W-:Y:S02]  /*4150*/  ISETP.GE.AND P1, PT, R10, R231.reuse, PT ;  /* 0x000000e70a00720c */ /* 0x080fe40003f26270 */
[----:B------:R-:W-:Y:S02]  /*4160*/  FMNMX.FTZ R12, R26, R12, !PT ;  /* 0x0000000c1a0c7209 */ /* 0x000fe40007810000 */
[----:B------:R-:W-:Y:S02]  /*4170*/  FSEL R34, R61, -INF , !P2 ;  /* 0xff8000003d227808 */ /* 0x000fe40005000000 */
[----:B------:R-:W-:Y:S02]  /*4180*/  ISETP.GE.AND P2, PT, R9, R231, PT ;  /* 0x000000e70900720c */ /* 0x000fe40003f46270 */
[----:B------:R-:W-:-:S02]  /*4190*/  ISETP.LT.OR P1, PT, R10, R227, P1 ;  /* 0x000000e30a00720c */ /* 0x000fc40000f21670 */
[----:B------:R-:W-:Y:S02]  /*41a0*/  FMNMX.FTZ R12, R33, R12, !PT ;  /* 0x0000000c210c7209 */ /* 0x000fe40007810000 */
[----:B------:R-:W-:Y:S02]  /*41b0*/  ISETP.LT.OR P2, PT, R9, R227, P2 ;  /* 0x000000e30900720c */ /* 0x000fe40001741670 */
[----:B------:R-:W-:Y:S02]  /*41c0*/  FSEL R35, R52, -INF , !P1 ;  /* 0xff80000034237808 */ /* 0x000fe40004800000 */
[----:B------:R-:W-:Y:S01]  /*41d0*/  FMNMX.FTZ R18, R34, R12, !PT ;  /* 0x0000000c22127209 */ /* 0x000fe20007810000 */
[----:B------:R-:W-:Y:S08]  /*41e0*/  @!P0 BRA `(.L_x_2310) ;  /* 0x0000000000588947 */ /* 0x000ff00003800000 */
        /* <DEDUP_REMOVED lines=22> */
.L_x_2310:
[----:B-1----:R-:W-:Y:S01]  /*4350*/  FMNMX.FTZ R12, R29, R30, !PT ;  /* 0x0000001e1d0c7209 */ /* 0x002fe20007810000 */
[----:B------:R-:W-:Y:S01]  /*4360*/  UIADD3 UR19, UR34, 0x3c6ef372, URZ ;  /* 0x3c6ef37222137890 */ /* 0x000fe2000fffe03f */
[----:B------:R-:W-:Y:S01]  /*4370*/  FSEL R25, R53, -INF , !P2 ;  /* 0xff80000035197808 */ /* 0x000fe20005000000 */
[----:B------:R-:W-:Y:S01]  /*4380*/  UIADD3 UR17, UR34, -0x255992d5, URZ ;  /* 0xdaa66d2b22117890 */ /* 0x000fe2000fffe03f */
[----:B------:R-:W-:Y:S01]  /*4390*/  FMNMX.FTZ R14, R35, R18, !PT ;  /* 0x00000012230e7209 */ /* 0x000fe20007810000 */
[----:B------:R-:W-:Y:S01]  /*43a0*/  UIADD3 UR16, UR35, 0x32370b8f, URZ ;  /* 0x32370b8f23107890 */ /* 0x000fe2000fffe03f */
[----:B------:R-:W-:Y:S01]  /*43b0*/  FMNMX.FTZ R13, R27, R12, !PT ;  /* 0x0000000c1b0d7209 */ /* 0x000fe20007810000 */
[----:B------:R-:W-:Y:S01]  /*43c0*/  IMAD.U32 R12, RZ, RZ, UR12 ;  /* 0x0000000cff0c7e24 */ /* 0x000fe2000f8e00ff */
[----:B------:R-:W-:Y:S01]  /*43d0*/  FMNMX.FTZ R18, R25, R14, !PT ;  /* 0x0000000e19127209 */ /* 0x000fe20007810000 */
[----:B------:R-:W-:Y:S01]  /*43e0*/  VIADD R14, R8, 0x8 ;  /* 0x00000008080e7836 */ /* 0x000fe20000000000 */
[-C--:B------:R-:W-:Y:S01]  /*43f0*/  ISETP.GE.AND P2, PT, R10, R230.reuse, PT ;  /* 0x000000e60a00720c */ /* 0x080fe20003f46270 */
[----:B------:R-:W-:Y:S01]  /*4400*/  ULDC UR38, c[0x0][0x2ec] ;  /* 0x0000bb0000267ab9 */ /* 0x000fe20000000800 */
[----:B------:R-:W-:Y:S01]  /*4410*/  FMNMX.FTZ R13, R28, R13, !PT ;  /* 0x0000000d1c0d7209 */ /* 0x000fe20007810000 */
[----:B------:R-:W1:Y:S01]  /*4420*/  SHFL.BFLY PT, R15, R18, 0x2, 0x1f ;  /* 0x0c401f00120f7f89 */ /* 0x000e6200000e0000 */
[----:B------:R-:W-:Y:S01]  /*4430*/  VIADDMNMX R229, R8, UR13, R12, PT ;  /* 0x0000000d08e57c46 */ /* 0x000fe2000b80010c */
[----:B------:R-:W-:Y:S01]  /*4440*/  UIADD3 UR15, UR34, 0x78dde6e4, URZ ;  /* 0x78dde6e4220f7890 */ /* 0x000fe2000fffe03f */
[----:B------:R-:W-:Y:S01]  /*4450*/  ISETP.GE.AND P1, PT, R9, R230, PT ;  /* 0x000000e60900720c */ /* 0x000fe20003f26270 */
[----:B------:R-:W-:Y:S01]  /*4460*/  UIADD3 UR22, UR34, -0x4ab325aa, URZ ;  /* 0xb54cda5622167890 */ /* 0x000fe2000fffe03f */
[----:B------:R-:W-:Y:S01]  /*4470*/  ISETP.LT.OR P2, PT, R10, R226, P2 ;  /* 0x000000e20a00720c */ /* 0x000fe20001741670 */
[----:B------:R-:W-:Y:S01]  /*4480*/  UIADD3 UR13, UR34, 0x1715609d, URZ ;  /* 0x1715609d220d7890 */ /* 0x000fe2000fffe03f */
[----:B------:R-:W-:Y:S01]  /*4490*/  FMNMX.FTZ R12, R44, R13, !PT ;  /* 0x0000000d2c0c7209 */ /* 0x000fe20007810000 */
[----:B------:R-:W-:Y:S01]  /*44a0*/  IMAD.WIDE.U32 R166, R76, -0x2daee0ad, RZ ;  /* 0xd2511f534ca67825 */ /* 0x000fe200078e00ff */
[----:B------:R-:W-:Y:S01]  /*44b0*/  IADD3 R13, R16, 0x8, R8 ;  /* 0x00000008100d7810 */ /* 0x000fe20007ffe008 */
[----:B------:R-:W-:Y:S01]  /*44c0*/  UIADD3 UR29, UR35, 0x646e171e, URZ ;  /* 0x646e171e231d7890 */ /* 0x000fe2000fffe03f */
[----:B------:R-:W-:-:S02]  /*44d0*/  VIADDMNMX R225, R8, UR14, RZ, !PT ;  /* 0x0000000e08e17c46 */ /* 0x000fc4000f8001ff */
[----:B------:R-:W-:Y:S01]  /*44e0*/  ISETP.LT.OR P1, PT, R9, R226, P1 ;  /* 0x000000e20900720c */ /* 0x000fe20000f21670 */
[----:B------:R-:W-:Y:S01]  /*44f0*/  STL.64 [R1+0x60], R166 ;  /* 0x000060a601007387 */ /* 0x000fe20000100a00 */
[----:B------:R-:W-:Y:S02]  /*4500*/  FSEL R36, R54, -INF , !P2 ;  /* 0xff80000036247808 */ /* 0x000fe40005000000 */
[----:B------:R-:W-:Y:S02]  /*4510*/  FMNMX.FTZ R8, R45, R12, !PT ;  /* 0x0000000c2d087209 */ /* 0x000fe40007810000 */
[----:B------:R-:W-:Y:S02]  /*4520*/  FSEL R37, R55, -INF , !P1 ;  /* 0xff80000037257808 */ /* 0x000fe40004800000 */
[----:B------:R-:W-:Y:S02]  /*4530*/  FMNMX.FTZ R8, R36, R8, !PT ;  /* 0x0000000824087209 */ /* 0x000fe40007810000 */
[----:B------:R-:W-:Y:S01]  /*4540*/  VIMNMX R228, R13, UR12, PT ;  /* 0x0000000c0de47c48 */ /* 0x000fe2000bfe0100 */
[----:B------:R-:W-:Y:S01]  /*4550*/  UIADD3 UR12, UR35, -0x56f99767, URZ ;  /* 0xa9066899230c7890 */ /* 0x000fe2000fffe03f */
[----:B------:R-:W-:-:S02]  /*4560*/  FMNMX.FTZ R13, R37, R8, !PT ;  /* 0x00000008250d7209 */ /* 0x000fc40007810000 */
[----:B-1----:R-:W-:Y:S02]  /*4570*/  FMNMX.FTZ R18, R18, R15, !PT ;  /* 0x0000000f12127209 */ /* 0x002fe40007810000 */
[----:B------:R-:W-:Y:S01]  /*4580*/  ISETP.GE.AND P2, PT, R2, R229, PT ;  /* 0x000000e50200720c */ /* 0x000fe20003f46270 */
[----:B------:R-:W1:Y:S01]  /*4590*/  SHFL.BFLY PT, R8, R13, 0x2, 0x1f ;  /* 0x0c401f000d087f89 */ /* 0x000e6200000e0000 */
[----:B------:R-:W-:Y:S01]  /*45a0*/  VIADDMNMX R224, R14, UR14, RZ, !PT ;  /* 0x0000000e0ee07c46 */ /* 0x000fe2000f8001ff */
[----:B------:R-:W-:Y:S01]  /*45b0*/  IMAD.WIDE.U32 R14, R32, -0x326172a9, RZ ;  /* 0xcd9e8d57200e7825 */ /* 0x000fe200078e00ff */
[C---:B------:R-:W-:Y:S01]  /*45c0*/  ISETP.GE.AND P5, PT, R2.reuse, R228, PT ;  /* 0x000000e40200720c */ /* 0x040fe20003fa6270 */
[----:B------:R-:W2:Y:S01]  /*45d0*/  SHFL.BFLY PT, R12, R18, 0x1, 0x1f ;  /* 0x0c201f00120c7f89 */ /* 0x000ea200000e0000 */
[C---:B------:R-:W-:Y:S01]  /*45e0*/  ISETP.LT.OR P2, PT, R2.reuse, R225, P2 ;  /* 0x000000e10200720c */ /* 0x040fe20001741670 */
[----:B------:R-:W-:Y:S01]  /*45f0*/  UIADD3 UR14, UR35, -0x126145ec, URZ ;  /* 0xed9eba14230e7890 */ /* 0x000fe2000fffe03f */
[----:B------:R-:W-:-:S02]  /*4600*/  ISETP.LT.OR P5, PT, R2, R224, P5 ;  /* 0x000000e00200720c */ /* 0x000fc40002fa1670 */
[CC--:B------:R-:W-:Y:S02]  /*4610*/  ISETP.GE.AND P4, PT, R7.reuse, R229.reuse, PT ;  /* 0x000000e50700720c */ /* 0x0c0fe40003f86270 */
[C---:B------:R-:W-:Y:S02]  /*4620*/  ISETP.GE.AND P1, PT, R6.reuse, R229, PT ;  /* 0x000000e50600720c */ /* 0x040fe40003f26270 */
[-C--:B------:R-:W-:Y:S02]  /*4630*/  ISETP.GE.AND P3, PT, R7, R228.reuse, PT ;  /* 0x000000e40700720c */ /* 0x080fe40003f66270 */
[----:B------:R-:W-:Y:S02]  /*4640*/  ISETP.GE.AND P6, PT, R6, R228, PT ;  /* 0x000000e40600720c */ /* 0x000fe40003fc6270 */
[----:B------:R-:W-:Y:S02]  /*4650*/  FSEL R38, R56, -INF , !P2 ;  /* 0xff80000038267808 */ /* 0x000fe40005000000 */
[----:B------:R-:W-:-:S02]  /*4660*/  FSEL R47, R58, -INF , !P5 ;  /* 0xff8000003a2f7808 */ /* 0x000fc40006800000 */
[CC--:B------:R-:W-:Y:S02]  /*4670*/  ISETP.LT.OR P4, PT, R7.reuse, R225.reuse, P4 ;  /* 0x000000e10700720c */ /* 0x0c0fe40002781670 */
[-C--:B------:R-:W-:Y:S02]  /*4680*/  ISETP.LT.OR P3, PT, R7, R224.reuse, P3 ;  /* 0x000000e00700720c */ /* 0x080fe40001f61670 */
[C---:B------:R-:W-:Y:S02]  /*4690*/  ISETP.LT.OR P1, PT, R6.reuse, R225, P1 ;  /* 0x000000e10600720c */ /* 0x040fe40000f21670 */
[----:B------:R-:W-:Y:S01]  /*46a0*/  ISETP.LT.OR P6, PT, R6, R224, P6 ;  /* 0x000000e00600720c */ /* 0x000fe200037c1670 */
[----:B------:R-:W-:Y:S01]  /*46b0*/  IMAD.WIDE.U32 R6, R31, -0x326172a9, RZ ;  /* 0xcd9e8d571f067825 */ /* 0x000fe200078e00ff */
[C---:B------:R-:W-:Y:S02]  /*46c0*/  ISETP.GE.AND P2, PT, R5.reuse, R229, PT ;  /* 0x000000e50500720c */ /* 0x040fe40003f46270 */
[----:B------:R-:W-:-:S02]  /*46d0*/  ISETP.GE.AND P5, PT, R5, R228, PT ;  /* 0x000000e40500720c */ /* 0x000fc40003fa6270 */
[C---:B------:R-:W-:Y:S02]  /*46e0*/  ISETP.LT.OR P2, PT, R5.reuse, R225, P2 ;  /* 0x000000e10500720c */ /* 0x040fe40001741670 */
[----:B------:R-:W-:Y:S02]  /*46f0*/  ISETP.LT.OR P5, PT, R5, R224, P5 ;  /* 0x000000e00500720c */ /* 0x000fe40002fa1670 */
[----:B-1----:R-:W-:Y:S02]  /*4700*/  FMNMX.FTZ R5, R13, R8, !PT ;  /* 0x000000080d057209 */ /* 0x002fe40007810000 */
[----:B------:R-:W-:Y:S02]  /*4710*/  LOP3.LUT R2, R7, UR19, R24, 0x96, !PT ;  /* 0x0000001307027c12 */ /* 0x000fe4000f8e9618 */
[----:B------:R-:W-:Y:S01]  /*4720*/  FSEL R39, R57, -INF , !P4 ;  /* 0xff80000039277808 */ /* 0x000fe20006000000 */
[----:B------:R-:W1:Y:S01]  /*4730*/  SHFL.BFLY PT, R8, R5, 0x1, 0x1f ;  /* 0x0c201f0005087f89 */ /* 0x000e6200000e0000 */
[----:B------:R-:W-:Y:S01]  /*4740*/  FSEL R77, R59, -INF , !P3 ;  /* 0xff8000003b4d7808 */ /* 0x000fe20005800000 */
[----:B------:R-:W-:Y:S01]  /*4750*/  IMAD.WIDE.U32 R16, R2, -0x2daee0ad, RZ ;  /* 0xd2511f5302107825 */ /* 0x000fe200078e00ff */
[----:B------:R-:W-:-:S02]  /*4760*/  ISETP.GE.AND P3, PT, R4, R229, PT ;  /* 0x000000e50400720c */ /* 0x000fc40003f66270 */
[C---:B------:R-:W-:Y:S02]  /*4770*/  ISETP.GE.AND P4, PT, R4.reuse, R228, PT ;  /* 0x000000e40400720c */ /* 0x040fe40003f86270 */
[C---:B------:R-:W-:Y:S02]  /*4780*/  ISETP.LT.OR P3, PT, R4.reuse, R225, P3 ;  /* 0x000000e10400720c */ /* 0x040fe40001f61670 */
[----:B------:R-:W-:Y:S02]  /*4790*/  ISETP.LT.OR P4, PT, R4, R224, P4 ;  /* 0x000000e00400720c */ /* 0x000fe40002781670 */
[----:B------:R-:W-:Y:S02]  /*47a0*/  LOP3.LUT R4, R15, UR17, R6, 0x96, !PT ;  /* 0x000000110f047c12 */ /* 0x000fe4000f8e9606 */
[----:B------:R-:W-:Y:S02]  /*47b0*/  LOP3.LUT R6, R17, UR16, R20, 0x96, !PT ;  /* 0x0000001011067c12 */ /* 0x000fe4000f8e9614 */
[----:B--2---:R-:W-:Y:S01]  /*47c0*/  FMNMX.FTZ R134, R18, R12, !PT ;  /* 0x0000000c12867209 */ /* 0x004fe20007810000 */
[----:B------:R-:W-:Y:S01]  /*47d0*/  IMAD.WIDE.U32 R20, R4, -0x2daee0ad, RZ ;  /* 0xd2511f5304147825 */ /* 0x000fe200078e00ff */
[----:B------:R-:W-:-:S02]  /*47e0*/  FSEL R32, R65, -INF , !P2 ;  /* 0xff80000041207808 */ /* 0x000fc40005000000 */
[----:B------:R-:W-:Y:S01]  /*47f0*/  FSETP.NEU.FTZ.AND P2, PT, R134, -INF , PT ;  /* 0xff8000008600780b */ /* 0x000fe20003f5d000 */
[----:B------:R-:W-:-:S04]  /*4800*/  IMAD.WIDE.U32 R6, R6, -0x326172a9, RZ ;  /* 0xcd9e8d5706067825 */ /* 0x000fc800078e00ff */
[----:B------:R-:W-:Y:S01]  /*4810*/  FMUL.FTZ R2, R134, UR38 ;  /* 0x0000002686027c20 */ /* 0x000fe20008410000 */
[----:B------:R-:W-:Y:S02]  /*4820*/  FSEL R31, R64, -INF , !P1 ;  /* 0xff800000401f7808 */ /* 0x000fe40004800000 */
[----:B------:R-:W-:Y:S02]  /*4830*/  ISETP.GE.AND P1, PT, R11, R229, PT ;  /* 0x000000e50b00720c */ /* 0x000fe40003f26270 */
[----:B------:R-:W-:Y:S02]  /*4840*/  LOP3.LUT R4, R7, UR15, R14, 0x96, !PT ;  /* 0x0000000f07047c12 */ /* 0x000fe4000f8e960e */
[----:B------:R-:W-:Y:S02]  /*4850*/  FSEL R12, R2, RZ, P2 ;  /* 0x000000ff020c7208 */ /* 0x000fe40001000000 */
[----:B------:R-:W-:Y:S01]  /*4860*/  LOP3.LUT R7, R21, UR14, R16, 0x96, !PT ;  /* 0x0000000e15077c12 */ /* 0x000fe2000f8e9610 */
[----:B------:R-:W-:Y:S01]  /*4870*/  IMAD.WIDE.U32 R16, R4, -0x2daee0ad, RZ ;  /* 0xd2511f5304107825 */ /* 0x000fe200078e00ff */
[----:B-1----:R-:W-:-:S03]  /*4880*/  FMNMX.FTZ R137, R5, R8, !PT ;  /* 0x0000000805897209 */ /* 0x002fc60007810000 */
[--C-:B------:R-:W-:Y:S01]  /*4890*/  FFMA.FTZ R4, R22, UR38, -R12.reuse ;  /* 0x0000002616047c23 */ /* 0x100fe2000801080c */
[----:B------:R-:W-:Y:S01]  /*48a0*/  FFMA.FTZ R2, R19, UR38, -R12 ;  /* 0x0000002613027c23 */ /* 0x000fe2000801080c */
[----:B------:R-:W-:Y:S01]  /*48b0*/  FSEL R46, R66, -INF , !P6 ;  /* 0xff800000422e7808 */ /* 0x000fe20007000000 */
[----:B------:R-:W-:Y:S01]  /*48c0*/  IMAD.WIDE.U32 R14, R7, -0x326172a9, RZ ;  /* 0xcd9e8d57070e7825 */ /* 0x000fe200078e00ff */
[----:B------:R-:W-:Y:S01]  /*48d0*/  ISETP.LT.OR P1, PT, R11, R225, P1 ;  /* 0x000000e10b00720c */ /* 0x000fe20000f21670 */
[----:B------:R1:W-:Y:S01]  /*48e0*/  MUFU.EX2 R247, R4 ;  /* 0x0000000400f77308 */ /* 0x0003e20000000800 */
[C---:B------:R-:W-:Y:S02]  /*48f0*/  ISETP.GE.AND P6, PT, R10.reuse, R229, PT ;  /* 0x000000e50a00720c */ /* 0x040fe40003fc6270 */
[----:B------:R-:W-:Y:S02]  /*4900*/  FSEL R130, R69, -INF , !P1 ;  /* 0xff80000045827808 */ /* 0x000fe40004800000 */
[----:B------:R-:W-:-:S02]  /*4910*/  ISETP.LT.OR P6, PT, R10, R225, P6 ;  /* 0x000000e10a00720c */ /* 0x000fc400037c1670 */
[----:B------:R-:W-:Y:S01]  /*4920*/  FSETP.NEU.FTZ.AND P1, PT, R137, -INF , PT ;  /* 0xff8000008900780b */ /* 0x000fe20003f3d000 */
[----:B------:R2:W-:Y:S01]  /*4930*/  MUFU.EX2 R248, R2 ;  /* 0x0000000200f87308 */ /* 0x0005e20000000800 */
[----:B------:R-:W-:Y:S02]  /*4940*/  FSEL R131, R72, -INF , !P6 ;  /* 0xff80000048837808 */ /* 0x000fe40007000000 */
[C---:B------:R-:W-:Y:S02]  /*4950*/  ISETP.GE.AND P6, PT, R9.reuse, R229, PT ;  /* 0x000000e50900720c */ /* 0x040fe40003fc6270 */
[----:B------:R-:W-:Y:S02]  /*4960*/  ISETP.GE.AND P2, PT, R10, R228, PT ;  /* 0x000000e40a00720c */ /* 0x000fe40003f46270 */
[----:B------:R-:W-:Y:S02]  /*4970*/  ISETP.LT.OR P6, PT, R9, R225, P6 ;  /* 0x000000e10900720c */ /* 0x000fe400037c1670 */
[----:B-1----:R-:W-:-:S02]  /*4980*/  LOP3.LUT R4, R17, UR12, R20, 0x96, !PT ;  /* 0x0000000c11047c12 */ /* 0x002fc4000f8e9614 */
[----:B------:R-:W-:Y:S02]  /*4990*/  ISETP.LT.OR P2, PT, R10, R224, P2 ;  /* 0x000000e00a00720c */ /* 0x000fe40001741670 */
[----:B------:R-:W-:Y:S01]  /*49a0*/  FSEL R132, R68, -INF , !P3 ;  /* 0xff80000044847808 */ /* 0x000fe20005800000 */
[----:B------:R-:W-:Y:S01]  /*49b0*/  IMAD.WIDE.U32 R4, R4, -0x326172a9, RZ ;  /* 0xcd9e8d5704047825 */ /* 0x000fe200078e00ff */
[----:B------:R-:W-:-:S03]  /*49c0*/  LOP3.LUT R15, R15, UR13, R6, 0x96, !PT ;  /* 0x0000000d0f0f7c12 */ /* 0x000fc6000f8e9606 */
[----:B--2---:R-:W-:Y:S01]  /*49d0*/  FMUL.FTZ R2, R137, UR38 ;  /* 0x0000002689027c20 */ /* 0x004fe20008410000 */
[-C--:B------:R-:W-:Y:S02]  /*49e0*/  ISETP.GE.AND P3, PT, R11, R228.reuse, PT ;  /* 0x000000e40b00720c */ /* 0x080fe40003f66270 */
[----:B------:R-:W-:Y:S02]  /*49f0*/  LOP3.LUT R7, R4, 0xffff, RZ, 0xc0, !PT ;  /* 0x0000ffff04077812 */ /* 0x000fe400078ec0ff */
[----:B------:R-:W-:Y:S01]  /*4a00*/  FSEL R8, R2, RZ, P1 ;  /* 0x000000ff02087208 */ /* 0x000fe20000800000 */
[--C-:B------:R-:W-:Y:S01]  /*4a10*/  FFMA.FTZ R2, R23, UR38, -R12.reuse ;  /* 0x0000002617027c23 */ /* 0x100fe2000801080c */
[C---:B------:R-:W-:Y:S02]  /*4a20*/  ISETP.GE.AND P1, PT, R9.reuse, R228, PT ;  /* 0x000000e40900720c */ /* 0x040fe40003f26270 */
[----:B------:R-:W-:Y:S01]  /*4a30*/  LOP3.LUT R10, R4, 0xff, RZ, 0xc0, !PT ;  /* 0x000000ff040a7812 */ /* 0x000fe200078ec0ff */
[----:B------:R1:W-:Y:S01]  /*4a40*/  MUFU.EX2 R245, R2 ;  /* 0x0000000200f57308 */ /* 0x0003e20000000800 */
[----:B------:R-:W-:Y:S01]  /*4a50*/  ISETP.LT.OR P1, PT, R9, R224, P1 ;  /* 0x000000e00900720c */ /* 0x000fe20000f21670 */
[----:B------:R-:W-:Y:S01]  /*4a60*/  FFMA.FTZ R9, R26, UR38, -R12 ;  /* 0x000000261a097c23 */ /* 0x000fe2000801080c */
[----:B------:R-:W-:-:S02]  /*4a70*/  SHF.R.U32.HI R7, RZ, 0x8, R7 ;  /* 0x00000008ff077819 */ /* 0x000fc40000011607 */
[----:B------:R-:W-:Y:S02]  /*4a80*/  LOP3.LUT R5, R5, UR22, R14, 0x96, !PT ;  /* 0x0000001605057c12 */ /* 0x000fe4000f8e960e */
[--C-:B------:R-:W-:Y:S01]  /*4a90*/  SHF.R.U32.HI R6, RZ, 0x10, R4.reuse ;  /* 0x00000010ff067819 */ /* 0x100fe20000011604 */
[----:B------:R2:W-:Y:S01]  /*4aa0*/  MUFU.EX2 R246, R9 ;  /* 0x0000000900f67308 */ /* 0x0005e20000000800 */
[----:B------:R-:W-:Y:S02]  /*4ab0*/  SHF.R.U32.HI R13, RZ, 0x18, R4 ;  /* 0x00000018ff0d7819 */ /* 0x000fe40000011604 */
[----:B------:R-:W-:Y:S01]  /*4ac0*/  PRMT R14, R10, 0x5410, R7 ;  /* 0x000054100a0e7816 */ /* 0x000fe20000000007 */
[----:B------:R-:W-:Y:S01]  /*4ad0*/  FFMA.FTZ R10, R28, UR38, -R8 ;  /* 0x000000261c0a7c23 */ /* 0x000fe20008010808 */
[----:B------:R-:W-:Y:S02]  /*4ae0*/  LOP3.LUT R4, R5, 0xffff, RZ, 0xc0, !PT ;  /* 0x0000ffff05047812 */ /* 0x000fe400078ec0ff */
[----:B------:R-:W-:Y:S01]  /*4af0*/  SHF.R.U32.HI R7, RZ, 0x10, R5 ;  /* 0x00000010ff077819 */ /* 0x000fe20000011605 */
[----:B------:R3:W-:Y:S01]  /*4b00*/  MUFU.EX2 R243, R10 ;  /* 0x0000000a00f37308 */ /* 0x0007e20000000800 */
[----:B-1----:R-:W-:Y:S01]  /*4b10*/  IMAD.IADD R2, R93, 0x1, R94 ;  /* 0x000000015d027824 */ /* 0x002fe200078e025e */
[----:B------:R-:W-:-:S02]  /*4b20*/  ISETP.LT.OR P3, PT, R11, R224, P3 ;  /* 0x000000e00b00720c */ /* 0x000fc40001f61670 */
[----:B------:R-:W-:Y:S02]  /*4b30*/  LOP3.LUT R11, R5, 0xff, RZ, 0xc0, !PT ;  /* 0x000000ff050b7812 */ /* 0x000fe400078ec0ff */
[----:B------:R-:W-:Y:S02]  /*4b40*/  SHF.R.U32.HI R5, RZ, 0x18, R5 ;  /* 0x00000018ff057819 */ /* 0x000fe40000011605 */
[----:B------:R-:W-:Y:S01]  /*4b50*/  LEA R209, R2, UR4, 0x1 ;  /* 0x0000000402d17c11 */ /* 0x000fe2000f8e08ff */
[--C-:B--2---:R-:W-:Y:S01]  /*4b60*/  FFMA.FTZ R9, R27, UR38, -R8.reuse ;  /* 0x000000261b097c23 */ /* 0x104fe20008010808 */
[----:B------:R-:W-:Y:S01]  /*4b70*/  ULDC.U8 UR4, c[0x0][0x388] ;  /* 0x0000e20000047ab9 */ /* 0x000fe20000000000 */
[----:B------:R-:W-:Y:S01]  /*4b80*/  FFMA.FTZ R2, R29, UR38, -R8 ;  /* 0x000000261d027c23 */ /* 0x000fe20008010808 */
[----:B------:R-:W-:Y:S01]  /*4b90*/  LOP3.LUT R6, R6, 0xff, RZ, 0xc0, !PT ;  /* 0x000000ff06067812 */ /* 0x000fe200078ec0ff */
[----:B------:R1:W2:Y:S01]  /*4ba0*/  MUFU.EX2 R244, R9 ;  /* 0x0000000900f47308 */ /* 0x0002a20000000800 */
[----:B------:R-:W-:-:S02]  /*4bb0*/  IMAD R211, R3, 0x2, R209 ;  /* 0x0000000203d37824 */ /* 0x000fc400078e02d1 */
[----:B------:R-:W-:Y:S01]  /*4bc0*/  FFMA.FTZ R3, R30, UR38, -R8 ;  /* 0x000000261e037c23 */ /* 0x000fe20008010808 */
[----:B------:R-:W-:Y:S01]  /*4bd0*/  PRMT R6, R6, 0x5410, R13 ;  /* 0x0000541006067816 */ /* 0x000fe2000000000d */
[----:B------:R-:W-:Y:S01]  /*4be0*/  IMAD R214, R0, 0x2, R209 ;  /* 0x0000000200d67824 */ /* 0x000fe200078e02d1 */
[----:B---3--:R-:W-:Y:S01]  /*4bf0*/  FMNMX.FTZ R10, R38, R39, !PT ;  /* 0x00000027260a7209 */ /* 0x008fe20007810000 */
[----:B------:R-:W-:Y:S01]  /*4c00*/  IMAD R213, R0, 0x2, R211 ;  /* 0x0000000200d57824 */ /* 0x000fe200078e02d3 */
[----:B------:R-:W-:Y:S01]  /*4c10*/  FSEL R128, R73, -INF , !P6 ;  /* 0xff80000049807808 */ /* 0x000fe20007000000 */
[----:B------:R3:W-:Y:S01]  /*4c20*/  MUFU.EX2 R242, R2 ;  /* 0x0000000200f27308 */ /* 0x0007e20000000800 */
[----:B------:R-:W-:Y:S01]  /*4c30*/  FSEL R22, R67, -INF , !P5 ;  /* 0xff80000043167808 */ /* 0x000fe20006800000 */
[----:B------:R-:W4:Y:S01]  /*4c40*/  LDSM.16.MT88.4 R84, [R209+0xa000] ;  /* 0x00a00000d154783b */ /* 0x000f220000004200 */
[----:B------:R-:W-:Y:S02]  /*4c50*/  FSEL R129, R71, -INF , !P3 ;  /* 0xff80000047817808 */ /* 0x000fe40005800000 */
[----:B------:R-:W-:Y:S01]  /*4c60*/  FSEL R28, R74, -INF , !P2 ;  /* 0xff8000004a1c7808 */ /* 0x000fe20005000000 */
[----:B------:R-:W5:Y:S01]  /*4c70*/  LDSM.16.MT88.4 R52, [R211+0xa000] ;  /* 0x00a00000d334783b */ /* 0x000f620000004200 */
[----:B------:R-:W-:Y:S01]  /*4c80*/  FSEL R29, R75, -INF , !P1 ;  /* 0xff8000004b1d7808 */ /* 0x000fe20004800000 */
[----:B------:R2:W4:Y:S01]  /*4c90*/  MUFU.EX2 R241, R3 ;  /* 0x0000000300f17308 */ /* 0x0005220000000800 */
[----:B-1----:R-:W-:Y:S01]  /*4ca0*/  SHF.R.U32.HI R9, RZ, 0x8, R4 ;  /* 0x00000008ff097819 */ /* 0x002fe20000011604 */
[----:B------:R-:W1:Y:S01]  /*4cb0*/  LDSM.16.MT88.4 R112, [R214+0xa000] ;  /* 0x00a00000d670783b */ /* 0x000e620000004200 */
[----:B------:R-:W-:-:S02]  /*4cc0*/  LOP3.LUT R4, R7, 0xff, RZ, 0xc0, !PT ;  /* 0x000000ff07047812 */ /* 0x000fc400078ec0ff */
[----:B------:R-:W-:Y:S01]  /*4cd0*/  PRMT R9, R11, 0x5410, R9 ;  /* 0x000054100b097816 */ /* 0x000fe20000000009 */
[----:B------:R-:W1:Y:S01]  /*4ce0*/  LDSM.16.MT88.4 R96, [R213+0xa000] ;  /* 0x00a00000d560783b */ /* 0x000e620000004200 */
[----:B------:R-:W-:Y:S01]  /*4cf0*/  PRMT R5, R4, 0x5410, R5 ;  /* 0x0000541004057816 */ /* 0x000fe20000000005 */
[----:B------:R-:W-:Y:S02]  /*4d00*/  IMAD.U32 R4, RZ, RZ, UR4 ;  /* 0x00000004ff047e24 */ /* 0x000fe4000f8e00ff */
[----:B------:R-:W-:Y:S03]  /*4d10*/  LDSM.16.MT88.4 R116, [R209+0xb000] ;  /* 0x00b00000d174783b */ /* 0x000fe60000004200 */
[----:B---3--:R-:W-:Y:S01]  /*4d20*/  LEA R2, R4, UR4, 0x10 ;  /* 0x0000000404027c11 */ /* 0x008fe2000f8e80ff */
[----:B------:R-:W-:Y:S01]  /*4d30*/  LDSM.16.MT88.4 R100, [R211+0xb000] ;  /* 0x00b00000d364783b */ /* 0x000fe20000004200 */
[----:B--2---:R-:W-:-:S02]  /*4d40*/  F2FP.F16.F32.PACK_AB R4, R243, R244 ;  /* 0x000000f4f304723e */ /* 0x004fc400000000ff */
[----:B------:R-:W-:Y:S01]  /*4d50*/  F2FP.F16.F32.PACK_AB R3, R246, R245 ;  /* 0x000000f5f603723e */ /* 0x000fe200000000ff */
[----:B------:R-:W-:Y:S01]  /*4d60*/  LDSM.16.MT88.4 R80, [R214+0xb000] ;  /* 0x00b00000d650783b */ /* 0x000fe20000004200 */
[--C-:B------:R-:W-:Y:S02]  /*4d70*/  HSET2.LE.AND R7, R6, R2.reuse, PT ;  /* 0x0000000206077233 */ /* 0x100fe40003803000 */
[--C-:B------:R-:W-:Y:S01]  /*4d80*/  HSET2.LE.AND R0, R14, R2.reuse, PT ;  /* 0x000000020e007233 */ /* 0x100fe20003803000 */
[----:B------:R-:W-:Y:S01]  /*4d90*/  LDSM.16.MT88.4 R48, [R213+0xb000] ;  /* 0x00b00000d530783b */ /* 0x000fe20000004200 */
[----:B------:R-:W-:Y:S02]  /*4da0*/  HSET2.LE.AND R5, R5, R2, PT ;  /* 0x0000000205057233 */ /* 0x000fe40003803000 */
[----:B------:R-:W-:Y:S01]  /*4db0*/  LOP3.LUT R7, R7, R4, RZ, 0xc0, !PT ;  /* 0x0000000407077212 */ /* 0x000fe200078ec0ff */
[----:B------:R-:W-:Y:S01]  /*4dc0*/  LDSM.16.MT88.4 R156, [R209+0xa800] ;  /* 0x00a80000d19c783b */ /* 0x000fe20000004200 */
[----:B------:R-:W-:-:S02]  /*4dd0*/  FMNMX.FTZ R4, R31, R10, !PT ;  /* 0x0000000a1f047209 */ /* 0x000fc40007810000 */
[----:B------:R-:W-:Y:S01]  /*4de0*/  LOP3.LUT R6, R0, R3, RZ, 0xc0, !PT ;  /* 0x0000000300067212 */ /* 0x000fe200078ec0ff */
[----:B------:R-:W-:Y:S01]  /*4df0*/  LDSM.16.MT88.4 R172, [R211+0xa800] ;  /* 0x00a80000d3ac783b */ /* 0x000fe20000004200 */
[----:B------:R-:W-:Y:S02]  /*4e00*/  HSET2.LE.AND R0, R9, R2, PT ;  /* 0x0000000209007233 */ /* 0x000fe40003803000 */
[----:B------:R-:W-:Y:S01]  /*4e10*/  F2FP.F16.F32.PACK_AB R3, R247, R248 ;  /* 0x000000f8f703723e */ /* 0x000fe200000000ff */
[----:B------:R-:W-:Y:S01]  /*4e20*/  LDSM.16.MT88.4 R64, [R214+0xa800] ;  /* 0x00a80000d640783b */ /* 0x000fe20000004200 */
[----:B------:R-:W-:Y:S02]  /*4e30*/  FMNMX.FTZ R10, R32, R4, !PT ;  /* 0x00000004200a7209 */ /* 0x000fe40007810000 */
[----:B------:R-:W-:Y:S01]  /*4e40*/  LOP3.LUT R4, R0, R3, RZ, 0xc0, !PT ;  /* 0x0000000300047212 */ /* 0x000fe200078ec0ff */
[----:B------:R-:W-:Y:S01]  /*4e50*/  LDSM.16.MT88.4 R176, [R213+0xa800] ;  /* 0x00a80000d5b0783b */ /* 0x000fe20000004200 */
[----:B------:R-:W-:Y:S01]  /*4e60*/  FMNMX.FTZ R3, R132, R10, !PT ;  /* 0x0000000a84037209 */ /* 0x000fe20007810000 */
[----:B------:R-:W-:Y:S01]  /*4e70*/  IMAD.WIDE.U32 R10, R15, -0x2daee0ad, RZ ;  /* 0xd2511f530f0a7825 */ /* 0x000fe200078e00ff */
[----:B----4-:R-:W-:Y:S01]  /*4e80*/  F2FP.F16.F32.PACK_AB R9, R241, R242 ;  /* 0x000000f2f109723e */ /* 0x010fe200000000ff */
[----:B------:R-:W-:Y:S01]  /*4e90*/  LDSM.16.MT88.4 R140, [R209+0xb800] ;  /* 0x00b80000d18c783b */ /* 0x000fe20000004200 */
[----:B------:R-:W-:-:S02]  /*4ea0*/  FMNMX.FTZ R3, R130, R3, !PT ;  /* 0x0000000382037209 */ /* 0x000fc40007810000 */
[----:B------:R-:W-:Y:S01]  /*4eb0*/  LOP3.LUT R5, R5, R9, RZ, 0xc0, !PT ;  /* 0x0000000905057212 */ /* 0x000fe200078ec0ff */
[----:B------:R-:W-:Y:S01]  /*4ec0*/  LDSM.16.MT88.4 R180, [R211+0xb800] ;  /* 0x00b80000d3b4783b */ /* 0x000fe20000004200 */
[----:B------:R-:W-:Y:S02]  /*4ed0*/  FMNMX.FTZ R3, R131, R3, !PT ;  /* 0x0000000383037209 */ /* 0x000fe40007810000 */
[----:B------:R-:W-:Y:S01]  /*4ee0*/  FMNMX.FTZ R9, R47, R77, !PT ;  /* 0x0000004d2f097209 */ /* 0x000fe20007810000 */
[----:B------:R-:W-:Y:S01]  /*4ef0*/  LDSM.16.MT88.4 R188, [R214+0xb800] ;  /* 0x00b80000d6bc783b */ /* 0x000fe20000004200 */
[----:B------:R-:W-:Y:S01]  /*4f00*/  FMNMX.FTZ R3, R128, R3, !PT ;  /* 0x0000000380037209 */ /* 0x000fe20007810000 */
[C---:B------:R-:W-:Y:S01]  /*4f10*/  HMMA.16816.F32 R144, R4.reuse, R84, RZ ;  /* 0x000000540490723c */ /* 0x040fe200000018ff */
[----:B------:R-:W-:Y:S01]  /*4f20*/  FMNMX.FTZ R13, R46, R9, !PT ;  /* 0x000000092e0d7209 */ /* 0x000fe20007810000 */
[----:B------:R-:W-:Y:S01]  /*4f30*/  FFMA.FTZ R9, R33, UR38, -R12 ;  /* 0x0000002621097c23 */ /* 0x000fe2000801080c */
[----:B------:R-:W-:Y:S01]  /*4f40*/  FSEL R33, R70, -INF , !P4 ;  /* 0xff80000046217808 */ /* 0x000fe20006000000 */
[----:B------:R-:W2:Y:S01]  /*4f50*/  SHFL.BFLY PT, R14, R3, 0x2, 0x1f ;  /* 0x0c401f00030e7f89 */ /* 0x000ea200000e0000 */
[----:B------:R-:W-:Y:S01]  /*4f60*/  FMNMX.FTZ R13, R22, R13, !PT ;  /* 0x0000000d160d7209 */ /* 0x000fe20007810000 */
[----:B------:R3:W-:Y:S01]  /*4f70*/  MUFU.EX2 R240, R9 ;  /* 0x0000000900f07308 */ /* 0x0007e20000000800 */
[----:B------:R-:W-:Y:S01]  /*4f80*/  LOP3.LUT R0, R167, UR20, R234, 0x96, !PT ;  /* 0x00000014a7007c12 */ /* 0x000fe2000f8e96ea */
[C---:B-----5:R-:W-:Y:S01]  /*4f90*/  HMMA.16816.F32 R160, R4.reuse, R52, RZ ;  /* 0x0000003404a0723c */ /* 0x060fe200000018ff */
[----:B------:R-:W-:Y:S01]  /*4fa0*/  FMNMX.FTZ R13, R33, R13, !PT ;  /* 0x0000000d210d7209 */ /* 0x000fe20007810000 */
[----:B------:R-:W-:Y:S01]  /*4fb0*/  LDSM.16.MT88.4 R184, [R213+0xb800] ;  /* 0x00b80000d5b8783b */ /* 0x000fe20000004200 */
[----:B------:R-:W-:Y:S01]  /*4fc0*/  LOP3.LUT R15, R10, 0xffff, RZ, 0xc0, !PT ;  /* 0x0000ffff0a0f7812 */ /* 0x000fe200078ec0ff */
[----:B------:R-:W-:Y:S01]  /*4fd0*/  IMAD.WIDE.U32 R164, R0, -0x326172a9, RZ ;  /* 0xcd9e8d5700a47825 */ /* 0x000fe200078e00ff */
[----:B------:R-:W-:Y:S01]  /*4fe0*/  FMNMX.FTZ R13, R129, R13, !PT ;  /* 0x0000000d810d7209 */ /* 0x000fe20007810000 */
[----:B-1----:R-:W-:Y:S01]  /*4ff0*/  HMMA.16816.F32 R40, R4, R112, RZ ;  /* 0x000000700428723c */ /* 0x002fe200000018ff */
[----:B------:R-:W-:-:S02]  /*5000*/  LOP3.LUT R0, R11, UR29, R16, 0x96, !PT ;  /* 0x0000001d0b007c12 */ /* 0x000fc4000f8e9610 */
[----:B------:R-:W-:Y:S01]  /*5010*/  FMNMX.FTZ R11, R28, R13, !PT ;  /* 0x0000000d1c0b7209 */ /* 0x000fe20007810000 */
[----:B------:R-:W-:Y:S01]  /*5020*/  STL.64 [R1+0x10], R164 ;  /* 0x000010a401007387 */ /* 0x000fe20000100a00 */
[----:B------:R-:W-:Y:S01]  /*5030*/  LOP3.LUT R20, R10, 0xff, RZ, 0xc0, !PT ;  /* 0x000000ff0a147812 */ /* 0x000fe200078ec0ff */
[C---:B------:R-:W-:Y:S01]  /*5040*/  HMMA.16816.F32 R56, R4.reuse, R96, RZ ;  /* 0x000000600438723c */ /* 0x040fe200000018ff */
[----:B------:R-:W-:Y:S01]  /*5050*/  SHF.R.U32.HI R18, RZ, 0x10, R10 ;  /* 0x00000010ff127819 */ /* 0x000fe2000001160a */
[----:B---3--:R-:W-:Y:S01]  /*5060*/  FFMA.FTZ R9, R34, UR38, -R12 ;  /* 0x0000002622097c23 */ /* 0x008fe2000801080c */
[----:B------:R-:W-:Y:S01]  /*5070*/  SHF.R.U32.HI R19, RZ, 0x18, R10 ;  /* 0x00000018ff137819 */ /* 0x000fe2000001160a */
[----:B------:R-:W-:Y:S01]  /*5080*/  FFMA.FTZ R10, R25, UR38, -R12 ;  /* 0x00000026190a7c23 */ /* 0x000fe2000801080c */
[----:B------:R-:W-:Y:S01]  /*5090*/  SHF.R.U32.HI R13, RZ, 0x18, R0 ;  /* 0x00000018ff0d7819 */ /* 0x000fe20000011600 */
[----:B------:R1:W3:Y:S01]  /*50a0*/  MUFU.EX2 R239, R9 ;  /* 0x0000000900ef7308 */ /* 0x0002e20000000800 */
[----:B--2---:R-:W-:Y:S01]  /*50b0*/  FMNMX.FTZ R3, R3, R14, !PT ;  /* 0x0000000e03037209 */ /* 0x004fe20007810000 */
[----:B------:R-:W-:Y:S01]  /*50c0*/  HMMA.16816.F32 R72, R4, R116, RZ ;  /* 0x000000740448723c */ /* 0x000fe200000018ff */
[----:B------:R-:W-:-:S02]  /*50d0*/  LOP3.LUT R14, R0, 0xff, RZ, 0xc0, !PT ;  /* 0x000000ff000e7812 */ /* 0x000fc400078ec0ff */
[----:B------:R-:W-:Y:S01]  /*50e0*/  SHF.R.U32.HI R15, RZ, 0x8, R15 ;  /* 0x00000008ff0f7819 */ /* 0x000fe2000001160f */
[----:B------:R-:W2:Y:S01]  /*50f0*/  SHFL.BFLY PT, R17, R3, 0x1, 0x1f ;  /* 0x0c201f0003117f89 */ /* 0x000ea200000e0000 */
[----:B------:R-:W-:Y:S01]  /*5100*/  LOP3.LUT R18, R18, 0xff, RZ, 0xc0, !PT ;  /* 0x000000ff12127812 */ /* 0x000fe200078ec0ff */
[----:B------:R4:W-:Y:S01]  /*5110*/  MUFU.EX2 R138, R10 ;  /* 0x0000000a008a7308 */ /* 0x0009e20000000800 */
[----:B------:R-:W-:Y:S01]  /*5120*/  PRMT R15, R20, 0x5410, R15 ;  /* 0x00005410140f7816 */ /* 0x000fe2000000000f */
[----:B------:R-:W-:Y:S01]  /*5130*/  HMMA.16816.F32 R88, R4, R100, RZ ;  /* 0x000000640458723c */ /* 0x000fe200000018ff */
[----:B------:R-:W-:Y:S02]  /*5140*/  PRMT R18, R18, 0x5410, R19 ;  /* 0x0000541012127816 */ /* 0x000fe40000000013 */
[----:B------:R-:W-:-:S03]  /*5150*/  LOP3.LUT R21, R165, UR19, R24, 0x96, !PT ;  /* 0x00000013a5157c12 */ /* 0x000fc6000f8e9618 */
[----:B------:R-:W-:Y:S01]  /*5160*/  HMMA.16816.F32 R104, R4, R80, RZ ;  /* 0x000000500468723c */ /* 0x000fe200000018ff */
[----:B-1----:R-:W-:Y:S01]  /*5170*/  FFMA.FTZ R9, R35, UR38, -R12 ;  /* 0x0000002623097c23 */ /* 0x002fe2000801080c */
[----:B------:R-:W-:-:S03]  /*5180*/  SHF.R.U32.HI R12, RZ, 0x10, R0 ;  /* 0x00000010ff0c7819 */ /* 0x000fc60000011600 */
[----:B------:R1:W-:Y:S01]  /*5190*/  MUFU.EX2 R238, R9 ;  /* 0x0000000900ee7308 */ /* 0x0003e20000000800 */
[----:B------:R-:W-:Y:S01]  /*51a0*/  HMMA.16816.F32 R120, R4, R48, RZ ;  /* 0x000000300478723c */ /* 0x000fe200000018ff */
[----:B----4-:R-:W-:-:S05]  /*51b0*/  FFMA.FTZ R10, R44, UR38, -R8 ;  /* 0x000000262c0a7c23 */ /* 0x010fca0008010808 */
[----:B------:R-:W-:Y:S01]  /*51c0*/  HMMA.16816.F32 R152, R4, R86, RZ ;  /* 0x000000560498723c */ /* 0x000fe200000018ff */
[----:B------:R4:W-:Y:S01]  /*51d0*/  MUFU.EX2 R233, R10 ;  /* 0x0000000a00e97308 */ /* 0x0009e20000000800 */
[----:B--2---:R-:W-:Y:S01]  /*51e0*/  FMNMX.FTZ R136, R3, R17, !PT ;  /* 0x0000001103887209 */ /* 0x004fe20007810000 */
[----:B------:R-:W-:-:S03]  /*51f0*/  FFMA.FTZ R3, R37, UR38, -R8 ;  /* 0x0000002625037c23 */ /* 0x000fc60008010808 */
[----:B------:R-:W-:Y:S01]  /*5200*/  FSETP.NEU.FTZ.AND P1, PT, R136, -INF , PT ;  /* 0xff8000008800780b */ /* 0x000fe20003f3d000 */
[C---:B------:R-:W-:Y:S02]  /*5210*/  HMMA.16816.F32 R168, R4.reuse, R54, RZ ;  /* 0x0000003604a8723c */ /* 0x040fe400000018ff */
[----:B------:R3:W-:Y:S01]  /*5220*/  MUFU.EX2 R35, R3 ;  /* 0x0000000300237308 */ /* 0x0007e20000000800 */
[----:B-1----:R-:W-:Y:S02]  /*5230*/  FMNMX.FTZ R9, R29, R11, !PT ;  /* 0x0000000b1d097209 */ /* 0x002fe40007810000 */
[----:B------:R-:W-:Y:S01]  /*5240*/  LOP3.LUT R11, R0, 0xffff, RZ, 0xc0, !PT ;  /* 0x0000ffff000b7812 */ /* 0x000fe200078ec0ff */
[----:B------:R-:W-:Y:S01]  /*5250*/  HMMA.16816.F32 R24, R4, R114, RZ ;  /* 0x000000720418723c */ /* 0x000fe200000018ff */
[----:B------:R-:W-:Y:S01]  /*5260*/  LOP3.LUT R0, R12, 0xff, RZ, 0xc0, !PT ;  /* 0x000000ff0c007812 */ /* 0x000fe200078ec0ff */
[----:B------:R-:W1:Y:S01]  /*5270*/  SHFL.BFLY PT, R16, R9, 0x2, 0x1f ;  /* 0x0c401f0009107f89 */ /* 0x000e6200000e0000 */
[----:B----4-:R-:W-:Y:S01]  /*5280*/  SHF.R.U32.HI R10, RZ, 0x8, R11 ;  /* 0x00000008ff0a7819 */ /* 0x010fe2000001160b */
[----:B------:R-:W-:-:S02]  /*5290*/  FFMA.FTZ R11, R45, UR38, -R8 ;  /* 0x000000262d0b7c23 */ /* 0x000fc40008010808 */
[C---:B------:R-:W-:Y:S01]  /*52a0*/  HMMA.16816.F32 R60, R4.reuse, R98, RZ ;  /* 0x00000062043c723c */ /* 0x040fe200000018ff */
[----:B------:R-:W-:Y:S01]  /*52b0*/  PRMT R12, R14, 0x5410, R10 ;  /* 0x000054100e0c7816 */ /* 0x000fe2000000000a */
[----:B------:R2:W4:Y:S01]  /*52c0*/  MUFU.EX2 R139, R11 ;  /* 0x0000000b008b7308 */ /* 0x0005220000000800 */
[----:B------:R-:W-:Y:S01]  /*52d0*/  HSET2.LE.AND R10, R15, R2, PT ;  /* 0x000000020f0a7233 */ /* 0x000fe20003803000 */
[----:B------:R-:W-:Y:S01]  /*52e0*/  IMAD.WIDE.U32 R14, R21, -0x2daee0ad, RZ ;  /* 0xd2511f53150e7825 */ /* 0x000fe200078e00ff */
[----:B---3--:R-:W-:Y:S01]  /*52f0*/  F2FP.F16.F32.PACK_AB R3, R239, R240 ;  /* 0x000000f0ef03723e */ /* 0x008fe200000000ff */
[C---:B------:R-:W-:Y:S06]  /*5300*/  HMMA.16816.F32 R68, R4.reuse, R118, RZ ;  /* 0x000000760444723c */ /* 0x040fec00000018ff */
[C---:B------:R-:W-:Y:S06]  /*5310*/  HMMA.16816.F32 R92, R4.reuse, R102, RZ ;  /* 0x00000066045c723c */ /* 0x040fec00000018ff */
[----:B------:R-:W-:Y:S01]  /*5320*/  HMMA.16816.F32 R108, R4, R82, RZ ;  /* 0x00000052046c723c */ /* 0x000fe200000018ff */
[----:B--2---:R-:W-:Y:S01]  /*5330*/  PRMT R11, R0, 0x5410, R13 ;  /* 0x00005410000b7816 */ /* 0x004fe2000000000d */
[----:B------:R-:W-:Y:S01]  /*5340*/  FFMA.FTZ R0, R36, UR38, -R8 ;  /* 0x0000002624007c23 */ /* 0x000fe20008010808 */
[----:B-1----:R-:W-:-:S02]  /*5350*/  FMNMX.FTZ R13, R9, R16, !PT ;  /* 0x00000010090d7209 */ /* 0x002fc40007810000 */
[----:B----4-:R-:W-:Y:S01]  /*5360*/  F2FP.F16.F32.PACK_AB R9, R139, R233 ;  /* 0x000000e98b09723e */ /* 0x010fe200000000ff */
[----:B------:R1:W2:Y:S01]  /*5370*/  MUFU.EX2 R133, R0 ;  /* 0x0000000000857308 */ /* 0x0002a20000000800 */
[----:B------:R-:W-:Y:S01]  /*5380*/  HSET2.LE.AND R8, R11, R2, PT ;  /* 0x000000020b087233 */ /* 0x000fe20003803000 */
[----:B------:R-:W-:Y:S01]  /*5390*/  HMMA.16816.F32 R148, R4, R50, RZ ;  /* 0x000000320494723c */ /* 0x000fe200000018ff */
[----:B------:R-:W-:-:S03]  /*53a0*/  F2FP.F16.F32.PACK_AB R11, R138, R238 ;  /* 0x000000ee8a0b723e */ /* 0x000fc600000000ff */
[----:B------:R-:W-:Y:S01]  /*53b0*/  LOP3.LUT R125, R8, R9, RZ, 0xc0, !PT ;  /* 0x00000009087d7212 */ /* 0x000fe200078ec0ff */
[----:B------:R-:W-:Y:S01]  /*53c0*/  FMUL.FTZ R8, R136, UR38 ;  /* 0x0000002688087c20 */ /* 0x000fe20008410000 */
[----:B------:R-:W3:Y:S01]  /*53d0*/  SHFL.BFLY PT, R9, R13, 0x1, 0x1f ;  /* 0x0c201f000d097f89 */ /* 0x000ee200000e0000 */
[----:B------:R-:W-:Y:S01]  /*53e0*/  LOP3.LUT R126, R10, R11, RZ, 0xc0, !PT ;  /* 0x0000000b0a7e7212 */ /* 0x000fe200078ec0ff */
[----:B------:R-:W-:Y:S02]  /*53f0*/  IMAD.WIDE.U32 R10, R78, -0x2daee0ad, RZ ;  /* 0xd2511f534e0a7825 */ /* 0x000fe400078e00ff */
[----:B------:R-:W-:Y:S02]  /*5400*/  FSEL R8, R8, RZ, P1 ;  /* 0x000000ff08087208 */ /* 0x000fe40000800000 */
[----:B-1----:R-:W-:-:S03]  /*5410*/  HSET2.LE.AND R0, R12, R2, PT ;  /* 0x000000020c007233 */ /* 0x002fc60003803000 */
[----:B------:R-:W-:Y:S02]  /*5420*/  FFMA.FTZ R4, R39, UR38, -R8 ;  /* 0x0000002627047c23 */ /* 0x000fe40008010808 */
[----:B------:R-:W-:Y:S02]  /*5430*/  LOP3.LUT R124, R0, R3, RZ, 0xc0, !PT ;  /* 0x00000003007c7212 */ /* 0x000fe400078ec0ff */
[----:B------:R-:W-:Y:S01]  /*5440*/  MUFU.EX2 R30, R4 ;  /* 0x00000004001e7308 */ /* 0x000fe20000000800 */
[----:B------:R-:W-:Y:S02]  /*5450*/  HSET2.LE.AND R0, R18, R2, PT ;  /* 0x0000000212007233 */ /* 0x000fe40003803000 */
[----:B--2---:R-:W-:-:S04]  /*5460*/  F2FP.F16.F32.PACK_AB R3, R35, R133 ;  /* 0x000000852303723e */ /* 0x004fc800000000ff */
[----:B------:R-:W-:Y:S01]  /*5470*/  LOP3.LUT R127, R0, R3, RZ, 0xc0, !PT ;  /* 0x00000003007f7212 */ /* 0x000fe200078ec0ff */
[----:B------:R-:W-:Y:S01]  /*5480*/  FFMA.FTZ R0, R38, UR38, -R8 ;  /* 0x0000002626007c23 */ /* 0x000fe20008010808 */
[----:B------:R-:W-:Y:S02]  /*5490*/  LOP3.LUT R3, R11, UR18, R166, 0x96, !PT ;  /* 0x000000120b037c12 */ /* 0x000fe4000f8e96a6 */
[----:B---3--:R-:W-:Y:S01]  /*54a0*/  FMNMX.FTZ R135, R13, R9, !PT ;  /* 0x000000090d877209 */ /* 0x008fe20007810000 */
[----:B------:R1:W-:Y:S02]  /*54b0*/  MUFU.EX2 R34, R0 ;  /* 0x0000000000227308 */ /* 0x0003e40000000800 */
[----:B------:R-:W-:Y:S01]  /*54c0*/  IMAD.WIDE.U32 R6, R3, -0x326172a9, RZ ;  /* 0xcd9e8d5703067825 */ /* 0x000fe200078e00ff */
[----:B------:R-:W-:Y:S01]  /*54d0*/  FSETP.NEU.FTZ.AND P1, PT, R135, -INF , PT ;  /* 0xff8000008700780b */ /* 0x000fe20003f3d000 */
[----:B------:R-:W-:Y:S03]  /*54e0*/  HMMA.16816.F32 R144, R124, R156, R144 ;  /* 0x0000009c7c90723c */ /* 0x000fe60000001890 */
[----:B------:R-:W-:-:S03]  /*54f0*/  LOP3.LUT R3, R7, UR17, R164, 0x96, !PT ;  /* 0x0000001107037c12 */ /* 0x000fc6000f8e96a4 */
[C---:B------:R-:W-:Y:S06]  /*5500*/  HMMA.16816.F32 R160, R124.reuse, R172, R160 ;  /* 0x000000ac7ca0723c */ /* 0x040fec00000018a0 */
[----:B------:R-:W-:Y:S01]  /*5510*/  HMMA.16816.F32 R40, R124, R64, R40 ;  /* 0x000000407c28723c */ /* 0x000fe20000001828 */
[----:B-1----:R-:W-:-:S05]  /*5520*/  LOP3.LUT R0, R15, UR16, R10, 0x96, !PT ;  /* 0x000000100f007c12 */ /* 0x002fca000f8e960a */
[----:B------:R-:W-:-:S04]  /*5530*/  IMAD.WIDE.U32 R16, R0, -0x326172a9, RZ ;  /* 0xcd9e8d5700107825 */ /* 0x000fc800078e00ff */
[----:B------:R-:W-:Y:S01]  /*5540*/  FFMA.FTZ R0, R31, UR38, -R8 ;  /* 0x000000261f007c23 */ /* 0x000fe20008010808 */
[----:B------:R-:W-:Y:S03]  /*5550*/  HMMA.16816.F32 R56, R124, R176, R56 ;  /* 0x000000b07c38723c */ /* 0x000fe60000001838 */
[----:B------:R1:W-:Y:S01]  /*5560*/  MUFU.EX2 R23, R0 ;  /* 0x0000000000177308 */ /* 0x0003e20000000800 */
[----:B------:R-:W-:Y:S01]  /*5570*/  LOP3.LUT R4, R17, UR15, R6, 0x96, !PT ;  /* 0x0000000f11047c12 */ /* 0x000fe2000f8e9606 */
[----:B------:R-:W-:-:S04]  /*5580*/  IMAD.WIDE.U32 R6, R3, -0x2daee0ad, RZ ;  /* 0xd2511f5303067825 */ /* 0x000fc800078e00ff */
[----:B------:R-:W-:Y:S01]  /*5590*/  FFMA.FTZ R3, R32, UR38, -R8 ;  /* 0x0000002620037c23 */ /* 0x000fe20008010808 */
[C---:B------:R-:W-:Y:S01]  /*55a0*/  HMMA.16816.F32 R72, R124.reuse, R140, R72 ;  /* 0x0000008c7c48723c */ /* 0x040fe20000001848 */
[----:B------:R-:W-:Y:S02]  /*55b0*/  IMAD.WIDE.U32 R236, R4, -0x2daee0ad, RZ ;  /* 0xd2511f5304ec7825 */ /* 0x000fe400078e00ff */
[----:B------:R2:W3:Y:S03]  /*55c0*/  MUFU.EX2 R21, R3 ;  /* 0x0000000300157308 */ /* 0x0004e60000000800 */
[C---:B------:R-:W-:Y:S06]  /*55d0*/  HMMA.16816.F32 R88, R124.reuse, R180, R88 ;  /* 0x000000b47c58723c */ /* 0x040fec0000001858 */
[----:B------:R-:W-:Y:S01]  /*55e0*/  HMMA.16816.F32 R104, R124, R188, R104 ;  /* 0x000000bc7c68723c */ /* 0x000fe20000001868 */
[----:B-1----:R-:W-:-:S05]  /*55f0*/  FMUL.FTZ R0, R135, UR38 ;  /* 0x0000002687007c20 */ /* 0x002fca0008410000 */
[----:B------:R-:W-:Y:S01]  /*5600*/  FSEL R0, R0, RZ, P1 ;  /* 0x000000ff00007208 */ /* 0x000fe20000800000 */
[----:B------:R-:W-:Y:S01]  /*5610*/  HMMA.16816.F32 R120, R124, R184, R120 ;  /* 0x000000b87c78723c */ /* 0x000fe20000001878 */
[----:B--2---:R-:W-:-:S03]  /*5620*/  LOP3.LUT R3, R237, UR12, R6, 0x96, !PT ;  /* 0x0000000ced037c12 */ /* 0x004fc6000f8e9606 */
[----:B------:R-:W-:Y:S01]  /*5630*/  FFMA.FTZ R4, R47, UR38, -R0 ;  /* 0x000000262f047c23 */ /* 0x000fe20008010800 */
[----:B------:R-:W-:Y:S01]  /*5640*/  LOP3.LUT R6, R7, UR14, R14, 0x96, !PT ;  /* 0x0000000e07067c12 */ /* 0x000fe2000f8e960e */
[C---:B------:R-:W-:Y:S02]  /*5650*/  HMMA.16816.F32 R152, R124.reuse, R158, R152 ;  /* 0x0000009e7c98723c */ /* 0x040fe40000001898 */
[----:B------:R1:W-:Y:S02]  /*5660*/  MUFU.EX2 R20, R4 ;  /* 0x0000000400147308 */ /* 0x0003e40000000800 */
[----:B------:R-:W-:Y:S02]  /*5670*/  IMAD.WIDE.U32 R12, R6, -0x326172a9, RZ ;  /* 0xcd9e8d57060c7825 */ /* 0x000fe400078e00ff */
[C---:B------:R-:W-:Y:S06]  /*5680*/  HMMA.16816.F32 R168, R124.reuse, R174, R168 ;  /* 0x000000ae7ca8723c */ /* 0x040fec00000018a8 */
[C---:B------:R-:W-:Y:S06]  /*5690*/  HMMA.16816.F32 R60, R124.reuse, R178, R60 ;  /* 0x000000b27c3c723c */ /* 0x040fec000000183c */
[----:B------:R-:W-:Y:S01]  /*56a0*/  HMMA.16816.F32 R92, R124, R182, R92 ;  /* 0x000000b67c5c723c */ /* 0x000fe2000000185c */
[----:B-1----:R-:W-:-:S04]  /*56b0*/  IMAD.WIDE.U32 R4, R3, -0x326172a9, RZ ;  /* 0xcd9e8d5703047825 */ /* 0x002fc800078e00ff */
[----:B------:R-:W-:-:S04]  /*56c0*/  FFMA.FTZ R3, R46, UR38, -R0 ;  /* 0x000000262e037c23 */ /* 0x000fc80008010800 */
[----:B------:R1:W-:Y:S01]  /*56d0*/  MUFU.EX2 R19, R3 ;  /* 0x0000000300137308 */ /* 0x0003e20000000800 */
[C---:B------:R-:W-:Y:S01]  /*56e0*/  LOP3.LUT R6, R4.reuse, 0xffff, RZ, 0xc0, !PT ;  /* 0x0000ffff04067812 */ /* 0x040fe200078ec0ff */
[C---:B------:R-:W-:Y:S01]  /*56f0*/  HMMA.16816.F32 R44, R124.reuse, R66, R24 ;  /* 0x000000427c2c723c */ /* 0x040fe20000001818 */
[----:B------:R-:W-:Y:S02]  /*5700*/  LOP3.LUT R9, R4, 0xff, RZ, 0xc0, !PT ;  /* 0x000000ff04097812 */ /* 0x000fe400078ec0ff */
[----:B------:R-:W-:Y:S02]  /*5710*/  SHF.R.U32.HI R10, RZ, 0x18, R4 ;  /* 0x00000018ff0a7819 */ /* 0x000fe40000011604 */
[----:B------:R-:W-:Y:S01]  /*5720*/  SHF.R.U32.HI R6, RZ, 0x8, R6 ;  /* 0x00000008ff067819 */ /* 0x000fe20000011606 */
[----:B------:R-:W-:Y:S03]  /*5730*/  HMMA.16816.F32 R108, R124, R190, R108 ;  /* 0x000000be7c6c723c */ /* 0x000fe6000000186c */
[----:B------:R-:W-:-:S02]  /*5740*/  PRMT R6, R9, 0x5410, R6 ;  /* 0x0000541009067816 */ /* 0x000fc40000000006 */
[----:B-1----:R-:W-:Y:S01]  /*5750*/  SHF.R.U32.HI R3, RZ, 0x10, R4 ;  /* 0x00000010ff037819 */ /* 0x002fe20000011604 */
[----:B------:R-:W-:-:S03]  /*5760*/  FFMA.FTZ R4, R22, UR38, -R0 ;  /* 0x0000002616047c23 */ /* 0x000fc60008010800 */
[----:B------:R-:W-:Y:S01]  /*5770*/  LOP3.LUT R7, R3, 0xff, RZ, 0xc0, !PT ;  /* 0x000000ff03077812 */ /* 0x000fe200078ec0ff */
[----:B------:R1:W2:Y:S01]  /*5780*/  MUFU.EX2 R18, R4 ;  /* 0x0000000400127308 */ /* 0x0002a20000000800 */
[----:B------:R-:W-:Y:S01]  /*5790*/  LOP3.LUT R3, R5, UR22, R12, 0x96, !PT ;  /* 0x0000001605037c12 */ /* 0x000fe2000f8e960c */
[----:B------:R-:W-:Y:S01]  /*57a0*/  FFMA.FTZ R5, R77, UR38, -R0 ;  /* 0x000000264d057c23 */ /* 0x000fe20008010800 */
[----:B------:R-:W-:Y:S01]  /*57b0*/  PRMT R10, R7, 0x5410, R10 ;  /* 0x00005410070a7816 */ /* 0x000fe2000000000a */
[C---:B------:R-:W-:Y:S01]  /*57c0*/  HMMA.16816.F32 R76, R124.reuse, R142, R68 ;  /* 0x0000008e7c4c723c */ /* 0x040fe20000001844 */
[----:B------:R-:W-:Y:S02]  /*57d0*/  SHF.R.U32.HI R7, RZ, 0x10, R3 ;  /* 0x00000010ff077819 */ /* 0x000fe40000011603 */
[----:B------:R-:W-:Y:S01]  /*57e0*/  LOP3.LUT R9, R3, 0xff, RZ, 0xc0, !PT ;  /* 0x000000ff03097812 */ /* 0x000fe200078ec0ff */
[----:B------:R4:W5:Y:S01]  /*57f0*/  MUFU.EX2 R17, R5 ;  /* 0x0000000500117308 */ /* 0x0009620000000800 */
[----:B------:R-:W-:Y:S01]  /*5800*/  LOP3.LUT R7, R7, 0xff, RZ, 0xc0, !PT ;  /* 0x000000ff07077812 */ /* 0x000fe200078ec0ff */
[----:B------:R-:W-:Y:S01]  /*5810*/  HMMA.16816.F32 R124, R124, R186, R148 ;  /* 0x000000ba7c7c723c */ /* 0x000fe20000001894 */
[----:B-1----:R-:W-:-:S04]  /*5820*/  LOP3.LUT R4, R3, 0xffff, RZ, 0xc0, !PT ;  /* 0x0000ffff03047812 */ /* 0x002fc800078ec0ff */
[----:B------:R-:W-:Y:S02]  /*5830*/  SHF.R.U32.HI R4, RZ, 0x8, R4 ;  /* 0x00000008ff047819 */ /* 0x000fe40000011604 */
[----:B----4-:R-:W-:Y:S02]  /*5840*/  SHF.R.U32.HI R5, RZ, 0x18, R3 ;  /* 0x00000018ff057819 */ /* 0x010fe40000011603 */
[----:B------:R-:W-:Y:S02]  /*5850*/  HSET2.LE.AND R3, R6, R2, PT ;  /* 0x0000000206037233 */ /* 0x000fe40003803000 */
[----:B------:R-:W-:Y:S02]  /*5860*/  PRMT R4, R9, 0x5410, R4 ;  /* 0x0000541009047816 */ /* 0x000fe40000000004 */
[----:B---3--:R-:W-:Y:S02]  /*5870*/  F2FP.F16.F32.PACK_AB R6, R21, R23 ;  /* 0x000000171506723e */ /* 0x008fe400000000ff */
[----:B------:R-:W-:-:S02]  /*5880*/  PRMT R9, R7, 0x5410, R5 ;  /* 0x0000541007097816 */ /* 0x000fc40000000005 */
[----:B------:R-:W-:Y:S02]  /*5890*/  LOP3.LUT R6, R3, R6, RZ, 0xc0, !PT ;  /* 0x0000000603067212 */ /* 0x000fe400078ec0ff */
[--C-:B------:R-:W-:Y:S02]  /*58a0*/  HSET2.LE.AND R4, R4, R2.reuse, PT ;  /* 0x0000000204047233 */ /* 0x100fe40003803000 */
[--C-:B------:R-:W-:Y:S02]  /*58b0*/  HSET2.LE.AND R3, R10, R2.reuse, PT ;  /* 0x000000020a037233 */ /* 0x100fe40003803000 */
[----:B------:R-:W-:Y:S02]  /*58c0*/  F2FP.F16.F32.PACK_AB R5, R30, R34 ;  /* 0x000000221e05723e */ /* 0x000fe400000000ff */
[----:B------:R-:W-:Y:S02]  /*58d0*/  HSET2.LE.AND R9, R9, R2, PT ;  /* 0x0000000209097233 */ /* 0x000fe40003803000 */
[----:B--2---:R-:W-:-:S02]  /*58e0*/  F2FP.F16.F32.PACK_AB R7, R18, R19 ;  /* 0x000000131207723e */ /* 0x004fc400000000ff */
[----:B-----5:R-:W-:Y:S02]  /*58f0*/  F2FP.F16.F32.PACK_AB R10, R17, R20 ;  /* 0x00000014110a723e */ /* 0x020fe400000000ff */
[----:B------:R-:W-:Y:S02]  /*5900*/  LOP3.LUT R4, R4, R5, RZ, 0xc0, !PT ;  /* 0x0000000504047212 */ /* 0x000fe400078ec0ff */
[----:B------:R-:W-:Y:S01]  /*5910*/  LOP3.LUT R7, R3, R7, RZ, 0xc0, !PT ;  /* 0x0000000703077212 */ /* 0x000fe200078ec0ff */
[----:B------:R-:W-:Y:S01]  /*5920*/  FFMA.FTZ R3, R132, UR38, -R8 ;  /* 0x0000002684037c23 */ /* 0x000fe20008010808 */
[----:B------:R-:W-:Y:S02]  /*5930*/  LOP3.LUT R5, R9, R10, RZ, 0xc0, !PT ;  /* 0x0000000a09057212 */ /* 0x000fe400078ec0ff */
[----:B------:R-:W-:Y:S02]  /*5940*/  LOP3.LUT R9, R13, UR13, R16, 0x96, !PT ;  /* 0x0000000d0d097c12 */ /* 0x000fe4000f8e9610 */
[----:B------:R1:W-:Y:S03]  /*5950*/  MUFU.EX2 R16, R3 ;  /* 0x0000000300107308 */ /* 0x0003e60000000800 */
        /* <DEDUP_REMOVED lines=16> */
[----:B------:R-:W-:-:S04]  /*5a60*/  IMAD.WIDE.U32 R4, R9, -0x2daee0ad, RZ ;  /* 0xd2511f5309047825 */ /* 0x000fc800078e00ff */
[----:B------:R-:W-:Y:S01]  /*5a70*/  FFMA.FTZ R6, R130, UR38, -R8 ;  /* 0x0000002682067c23 */ /* 0x000fe20008010808 */
[----:B-1----:R-:W-:-:S03]  /*5a80*/  LOP3.LUT R3, R5, UR29, R236, 0x96, !PT ;  /* 0x0000001d05037c12 */ /* 0x002fc6000f8e96ec */
[----:B------:R1:W-:Y:S01]  /*5a90*/  MUFU.EX2 R15, R6 ;  /* 0x00000006000f7308 */ /* 0x0003e20000000800 */
[C---:B------:R-:W-:Y:S02]  /*5aa0*/  LOP3.LUT R5, R4.reuse, 0xffff, RZ, 0xc0, !PT ;  /* 0x0000ffff04057812 */ /* 0x040fe400078ec0ff */
[----:B------:R-:W-:Y:S02]  /*5ab0*/  LOP3.LUT R10, R4, 0xff, RZ, 0xc0, !PT ;  /* 0x000000ff040a7812 */ /* 0x000fe400078ec0ff */
[--C-:B------:R-:W-:Y:S02]  /*5ac0*/  SHF.R.U32.HI R7, RZ, 0x10, R4.reuse ;  /* 0x00000010ff077819 */ /* 0x100fe40000011604 */
[----:B------:R-:W-:Y:S01]  /*5ad0*/  SHF.R.U32.HI R9, RZ, 0x18, R4 ;  /* 0x00000018ff097819 */ /* 0x000fe20000011604 */
[----:B------:R-:W-:Y:S01]  /*5ae0*/  FFMA.FTZ R4, R131, UR38, -R8 ;  /* 0x0000002683047c23 */ /* 0x000fe20008010808 */
[----:B------:R-:W-:-:S03]  /*5af0*/  SHF.R.U32.HI R5, RZ, 0x8, R5 ;  /* 0x00000008ff057819 */ /* 0x000fc60000011605 */
[----:B------:R2:W-:Y:S01]  /*5b00*/  MUFU.EX2 R14, R4 ;  /* 0x00000004000e7308 */ /* 0x0005e20000000800 */
[----:B------:R-:W-:Y:S01]  /*5b10*/  PRMT R10, R10, 0x5410, R5 ;  /* 0x000054100a0a7816 */ /* 0x000fe20000000005 */
[----:B------:R-:W-:Y:S01]  /*5b20*/  FFMA.FTZ R5, R128, UR38, -R8 ;  /* 0x0000002680057c23 */ /* 0x000fe20008010808 */
[----:B-1----:R-:W-:-:S05]  /*5b30*/  LOP3.LUT R6, R7, 0xff, RZ, 0xc0, !PT ;  /* 0x000000ff07067812 */ /* 0x002fca00078ec0ff */
[----:B------:R1:W3:Y:S01]  /*5b40*/  MUFU.EX2 R13, R5 ;  /* 0x00000005000d7308 */ /* 0x0002e20000000800 */
[----:B------:R-:W-:Y:S01]  /*5b50*/  PRMT R9, R6, 0x5410, R9 ;  /* 0x0000541006097816 */ /* 0x000fe20000000009 */
[----:B------:R-:W-:-:S06]  /*5b60*/  FFMA.FTZ R6, R28, UR38, -R0 ;  /* 0x000000261c067c23 */ /* 0x000fcc0008010800 */
[----:B------:R-:W-:Y:S01]  /*5b70*/  MUFU.EX2 R12, R6 ;  /* 0x00000006000c7308 */ /* 0x000fe20000000800 */
[----:B--2---:R-:W-:-:S04]  /*5b80*/  LOP3.LUT R4, R3, 0xffff, RZ, 0xc0, !PT ;  /* 0x0000ffff03047812 */ /* 0x004fc800078ec0ff */
[----:B-1----:R-:W-:Y:S02]  /*5b90*/  SHF.R.U32.HI R5, RZ, 0x8, R4 ;  /* 0x00000008ff057819 */ /* 0x002fe40000011604 */
[----:B------:R-:W-:-:S04]  /*5ba0*/  LOP3.LUT R4, R3, 0xff, RZ, 0xc0, !PT ;  /* 0x000000ff03047812 */ /* 0x000fc800078ec0ff */
[----:B------:R-:W-:Y:S01]  /*5bb0*/  PRMT R7, R4, 0x5410, R5 ;  /* 0x0000541004077816 */ /* 0x000fe20000000005 */
[----:B------:R-:W-:Y:S01]  /*5bc0*/  FFMA.FTZ R4, R29, UR38, -R0 ;  /* 0x000000261d047c23 */ /* 0x000fe20008010800 */
[----:B------:R-:W-:-:S03]  /*5bd0*/  SHF.R.U32.HI R5, RZ, 0x10, R3 ;  /* 0x00000010ff057819 */ /* 0x000fc60000011603 */
[----:B------:R1:W2:Y:S02]  /*5be0*/  MUFU.EX2 R11, R4 ;  /* 0x00000004000b7308 */ /* 0x0002a40000000800 */
[----:B-1----:R-:W-:Y:S02]  /*5bf0*/  SHF.R.U32.HI R4, RZ, 0x18, R3 ;  /* 0x00000018ff047819 */ /* 0x002fe40000011603 */
[----:B------:R-:W-:Y:S01]  /*5c00*/  LOP3.LUT R3, R5, 0xff, RZ, 0xc0, !PT ;  /* 0x000000ff05037812 */ /* 0x000fe200078ec0ff */
[--C-:B------:R-:W-:Y:S01]  /*5c10*/  FFMA.FTZ R5, R33, UR38, -R0.reuse ;  /* 0x0000002621057c23 */ /* 0x100fe20008010800 */
[----:B------:R-:W-:Y:S02]  /*5c20*/  FFMA.FTZ R0, R129, UR38, -R0 ;  /* 0x0000002681007c23 */ /* 0x000fe40008010800 */
[----:B------:R-:W-:Y:S01]  /*5c30*/  PRMT R6, R3, 0x5410, R4 ;  /* 0x0000541003067816 */ /* 0x000fe20000000004 */
[----:B------:R1:W-:Y:S01]  /*5c40*/  MUFU.EX2 R8, R5 ;  /* 0x0000000500087308 */ /* 0x0003e20000000800 */
[----:B------:R-:W-:-:S02]  /*5c50*/  HSET2.LE.AND R3, R10, R2, PT ;  /* 0x000000020a037233 */ /* 0x000fc40003803000 */
[--C-:B------:R-:W-:Y:S02]  /*5c60*/  HSET2.LE.AND R4, R9, R2.reuse, PT ;  /* 0x0000000209047233 */ /* 0x100fe40003803000 */
[--C-:B-1----:R-:W-:Y:S02]  /*5c70*/  HSET2.LE.AND R5, R7, R2.reuse, PT ;  /* 0x0000000207057233 */ /* 0x102fe40003803000 */
[----:B------:R-:W-:Y:S02]  /*5c80*/  HSET2.LE.AND R2, R6, R2, PT ;  /* 0x0000000206027233 */ /* 0x000fe40003803000 */
[----:B------:R3:W1:Y:S02]  /*5c90*/  MUFU.EX2 R6, R0 ;  /* 0x0000000000067308 */ /* 0x0006640000000800 */
[----:B---3--:R-:W-:-:S04]  /*5ca0*/  F2FP.F16.F32.PACK_AB R0, R13, R14 ;  /* 0x0000000e0d00723e */ /* 0x008fc800000000ff */
[----:B------:R-:W-:Y:S01]  /*5cb0*/  LOP3.LUT R130, R3, R0, RZ, 0xc0, !PT ;  /* 0x0000000003827212 */ /* 0x000fe200078ec0ff */
[----:B------:R-:W-:Y:S01]  /*5cc0*/  FADD.FTZ R3, R248, R247 ;  /* 0x000000f7f8037221 */ /* 0x000fe20000010000 */
[----:B--2---:R-:W-:-:S03]  /*5cd0*/  F2FP.F16.F32.PACK_AB R0, R11, R12 ;  /* 0x0000000c0b00723e */ /* 0x004fc600000000ff */
[----:B------:R-:W-:Y:S01]  /*5ce0*/  FADD.FTZ R3, R245, R3 ;  /* 0x00000003f5037221 */ /* 0x000fe20000010000 */
[----:B------:R-:W-:Y:S01]  /*5cf0*/  LOP3.LUT R131, R4, R0, RZ, 0xc0, !PT ;  /* 0x0000000004837212 */ /* 0x000fe200078ec0ff */
[----:B------:R-:W-:Y:S01]  /*5d00*/  FADD.FTZ R4, R242, R241 ;  /* 0x000000f1f2047221 */ /* 0x000fe20000010000 */
[----:B------:R-:W-:Y:S01]  /*5d10*/  F2FP.F16.F32.PACK_AB R0, R15, R16 ;  /* 0x000000100f00723e */ /* 0x000fe200000000ff */
[----:B------:R-:W-:Y:S02]  /*5d20*/  FADD.FTZ R3, R246, R3 ;  /* 0x00000003f6037221 */ /* 0x000fe40000010000 */
[----:B------:R-:W-:Y:S01]  /*5d30*/  FADD.FTZ R4, R244, R4 ;  /* 0x00000004f4047221 */ /* 0x000fe20000010000 */
[----:B------:R-:W-:Y:S02]  /*5d40*/  LOP3.LUT R128, R5, R0, RZ, 0xc0, !PT ;  /* 0x0000000005807212 */ /* 0x000fe400078ec0ff */
[----:B-1----:R-:W-:Y:S01]  /*5d50*/  F2FP.F16.F32.PACK_AB R0, R6, R8 ;  /* 0x000000080600723e */ /* 0x002fe200000000ff */
[----:B------:R-:W-:-:S03]  /*5d60*/  FADD.FTZ R4, R243, R4 ;  /* 0x00000004f3047221 */ /* 0x000fc60000010000 */
[----:B------:R-:W-:Y:S01]  /*5d70*/  LOP3.LUT R129, R2, R0, RZ, 0xc0, !PT ;  /* 0x0000000002817212 */ /* 0x000fe200078ec0ff */
        /* <DEDUP_REMOVED lines=42> */
[----:B------:R-:W-:-:S02]  /*6020*/  VIADD R222, R219, 0x800 ;  /* 0x00000800dbde7836 */ /* 0x000fc40000000000 */
[C---:B------:R-:W-:Y:S02]  /*6030*/  VIADD R221, R219.reuse, 0x1000 ;  /* 0x00001000dbdd7836 */ /* 0x040fe40000000000 */
[----:B------:R-:W-:Y:S01]  /*6040*/  VIADD R220, R219, 0x1800 ;  /* 0x00001800dbdc7836 */ /* 0x000fe20000000000 */
[----:B-1----:R-:W-:-:S12]  /*6050*/  @!P0 BRA `(.L_x_2311) ;  /* 0x000000d400dc8947 */ /* 0x002fd80003800000 */
[----:B------:R-:W2:Y:S04]  /*6060*/  LDL.64 R236, [R1+0x68] ;  /* 0x0000680001ec7983 */ /* 0x000ea80000100a00 */
[----:B------:R-:W3:Y:S01]  /*6070*/  LDL R31, [R1+0x38] ;  /* 0x00003800011f7983 */ /* 0x000ee20000100800 */
[----:B------:R-:W-:Y:S01]  /*6080*/  UIADD3 UR32, UR37, -0x2, URZ ;  /* 0xfffffffe25207890 */ /* 0x000fe2000fffe03f */
[----:B------:R-:W-:-:S04]  /*6090*/  DEPBAR.LE SB0, 0x0 ;  /* 0x000080000000791a */ /* 0x000fc80000000000 */
[----:B------:R-:W-:Y:S01]  /*60a0*/  USHF.R.S32.HI UR39, URZ, 0x1f, UR32 ;  /* 0x0000001f3f277899 */ /* 0x000fe20008011420 */
[----:B------:R-:W-:Y:S01]  /*60b0*/  IMAD.U32 R2, RZ, RZ, UR32 ;  /* 0x00000020ff027e24 */ /* 0x000fe2000f8e00ff */
[----:B------:R-:W-:Y:S01]  /*60c0*/  UIMAD UR10, UR26, UR32, URZ ;  /* 0x000000201a0a72a4 */ /* 0x000fe2000f8e023f */
[----:B------:R-:W-:Y:S01]  /*60d0*/  IMAD.U32 R4, RZ, RZ, UR36 ;  /* 0x00000024ff047e24 */ /* 0x000fe2000f8e00ff */
[----:B------:R-:W1:Y:S01]  /*60e0*/  S2R R18, SR_TID.X ;  /* 0x0000000000127919 */ /* 0x000e620000002100 */
[----:B------:R-:W-:Y:S01]  /*60f0*/  VIADD R19, R252, 0x4 ;  /* 0x00000004fc137836 */ /* 0x000fe20000000000 */
[----:B------:R-:W-:Y:S02]  /*6100*/  UIMAD UR39, UR39, UR27, UR10 ;  /* 0x0000001b272772a4 */ /* 0x000fe4000f8e020a */
[----:B------:R-:W-:Y:S01]  /*6110*/  UISETP.GT.AND UP0, UPT, UR32, UR23, UPT ;  /* 0x000000172000728c */ /* 0x000fe2000bf04270 */
[----:B------:R-:W-:Y:S01]  /*6120*/  ULDC.64 UR10, c[0x0][0x220] ;  /* 0x00008800000a7ab9 */ /* 0x000fe20000000a00 */
[----:B-1----:R-:W-:-:S05]  /*6130*/  IMAD.SHL.U32 R18, R18, 0x2, RZ ;  /* 0x0000000212127824 */ /* 0x002fca00078e00ff */
[----:B------:R-:W-:Y:S01]  /*6140*/  LOP3.LUT R18, R18, 0x6, RZ, 0xc0, !PT ;  /* 0x0000000612127812 */ /* 0x000fe200078ec0ff */
[----:B------:R-:W-:Y:S01]  /*6150*/  BAR.SYNC.DEFER_BLOCKING 0x0 ;  /* 0x0000000000007b1d */ /* 0x000fe20000010000 */
[----:B--2---:R-:W-:-:S04]  /*6160*/  IMAD.WIDE.U32 R2, R2, UR27, R236 ;  /* 0x0000001b02027c25 */ /* 0x004fc8000f8e00ec */
[----:B------:R-:W-:Y:S01]  /*6170*/  VIADD R0, R3, UR39 ;  /* 0x0000002703007c36 */ /* 0x000fe20008000000 */
[C---:B------:R-:W-:Y:S01]  /*6180*/  LEA R16, P0, R2.reuse, UR10, 0x1 ;  /* 0x0000000a02107c11 */ /* 0x040fe2000f8008ff */
[----:B------:R-:W-:Y:S02]  /*6190*/  IMAD.U32 R3, RZ, RZ, UR36 ;  /* 0x00000024ff037e24 */ /* 0x000fe4000f8e00ff */
[----:B---3--:R-:W-:Y:S01]  /*61a0*/  IMAD.MOV.U32 R132, RZ, RZ, R31 ;  /* 0x000000ffff847224 */ /* 0x008fe200078e001f */
[----:B------:R-:W-:Y:S01]  /*61b0*/  LEA.HI.X R17, R2, UR11, R0, 0x1, P0 ;  /* 0x0000000b02117c11 */ /* 0x000fe200080f0c00 */
[----:B------:R-:W-:Y:S01]  /*61c0*/  IMAD.U32 R0, RZ, RZ, UR33 ;  /* 0x00000021ff007e24 */ /* 0x000fe2000f8e00ff */
[----:B------:R-:W-:-:S03]  /*61d0*/  LEA R2, P0, R3, R16, 0x1 ;  /* 0x0000001003027211 */ /* 0x000fc600078008ff */
[----:B------:R-:W-:Y:S01]  /*61e0*/  @!PT LDS RZ, [RZ] ;  /* 0x00000000fffff984 */ /* 0x000fe20000000800 */
[----:B------:R-:W-:Y:S01]  /*61f0*/  @!PT LDS RZ, [RZ] ;  /* 0x00000000fffff984 */ /* 0x000fe20000000800 */
[----:B------:R-:W-:Y:S01]  /*6200*/  @!PT LDS RZ, [RZ] ;  /* 0x00000000fffff984 */ /* 0x000fe20000000800 */
[----:B------:R-:W-:Y:S01]  /*6210*/  LDGSTS.E.BYPASS.LTC128B.128 [R232+0xa000], desc[UR30][R16.64] ;  /* 0x0a00000010e87fae */ /* 0x000fe2000b901d5e */
[----:B------:R-:W-:Y:S01]  /*6220*/  LEA.HI.X R3, R4, R17, R0, 0x1, P0 ;  /* 0x0000001104037211 */ /* 0x000fe200000f0c00 */
[----:B------:R-:W-:Y:S02]  /*6230*/  IMAD.U32 R0, RZ, RZ, UR32 ;  /* 0x00000020ff007e24 */ /* 0x000fe4000f8e00ff */
[----:B------:R-:W-:Y:S02]  /*6240*/  LDGSTS.E.BYPASS.LTC128B.128 [R232+0xb000], desc[UR30][R16.64+0x80] ;  /* 0x0b00008010e87fae */ /* 0x000fe4000b901d5e */
[----:B------:R-:W-:Y:S02]  /*6250*/  IMAD R0, R0, 0x20, R18 ;  /* 0x0000002000007824 */ /* 0x000fe400078e0212 */
[----:B------:R-:W-:Y:S03]  /*6260*/  LDGSTS.E.BYPASS.LTC128B.128 [R232+0xa800], desc[UR30][R2.64] ;  /* 0x0a80000002e87fae */ /* 0x000fe6000b901d5e */
[C---:B------:R-:W-:Y:S01]  /*6270*/  ISETP.GE.AND P3, PT, R0.reuse, R229, PT ;  /* 0x000000e50000720c */ /* 0x040fe20003f66270 */
[----:B------:R1:W-:Y:S01]  /*6280*/  LDGSTS.E.BYPASS.LTC128B.128 [R232+0xb800], desc[UR30][R2.64+0x80] ;  /* 0x0b80008002e87fae */ /* 0x0003e2000b901d5e */
[----:B------:R-:W-:-:S02]  /*6290*/  ISETP.GE.AND P1, PT, R0, R228, PT ;  /* 0x000000e40000720c */ /* 0x000fc40003f26270 */
[C---:B------:R-:W-:Y:S01]  /*62a0*/  ISETP.LT.OR P3, PT, R0.reuse, R225, P3 ;  /* 0x000000e10000720c */ /* 0x040fe20001f61670 */
[----:B------:R-:W-:Y:S01]  /*62b0*/  LDSM.16.M88.4 R8, [R210+0x2000] ;  /* 0x00200000d208783b */ /* 0x000fe20000000200 */
[C---:B------:R-:W-:Y:S02]  /*62c0*/  ISETP.GE.AND P6, PT, R0.reuse, R231, PT ;  /* 0x000000e70000720c */ /* 0x040fe40003fc6270 */
[C---:B------:R-:W-:Y:S01]  /*62d0*/  ISETP.LT.OR P1, PT, R0.reuse, R224, P1 ;  /* 0x000000e00000720c */ /* 0x040fe20000f21670 */
[----:B------:R-:W2:Y:S01]  /*62e0*/  LDSM.16.M88.4 R20, [R208+0x8800] ;  /* 0x00880000d014783b */ /* 0x000ea20000000200 */
[----:B------:R-:W-:-:S03]  /*62f0*/  ISETP.LT.OR P6, PT, R0, R227, P6 ;  /* 0x000000e30000720c */ /* 0x000fc600037c1670 */
[----:B------:R-:W3:Y:S04]  /*6300*/  LDSM.16.M88.4 R24, [R208+0x8000] ;  /* 0x00800000d018783b */ /* 0x000ee80000000200 */
[----:B------:R-:W4:Y:S04]  /*6310*/  LDSM.16.M88.4 R12, [R210] ;  /* 0x00000000d20c783b */ /* 0x000f280000000200 */
[----:B------:R-:W-:Y:S04]  /*6320*/  LDSM.16.M88.4 R4, [R212+0x2000] ;  /* 0x00200000d404783b */ /* 0x000fe80000000200 */
[----:B------:R-:W5:Y:S01]  /*6330*/  LDSM.16.M88.4 R28, [R222] ;  /* 0x00000000de1c783b */ /* 0x000f620000000200 */
[----:B-1----:R-:W-:-:S03]  /*6340*/  VIADD R2, R0, 0x1 ;  /* 0x0000000100027836 */ /* 0x002fc60000000000 */
[----:B------:R-:W1:Y:S01]  /*6350*/  LDSM.16.M88.4 R140, [R219] ;  /* 0x00000000db8c783b */ /* 0x000e620000000200 */
[----:B------:R-:W-:Y:S01]  /*6360*/  IMAD.U32 R3, RZ, RZ, UR35 ;  /* 0x00000023ff037e24 */ /* 0x000fe2000f8e00ff */
[C---:B------:R-:W-:Y:S02]  /*6370*/  ISETP.GE.AND P5, PT, R2.reuse, R229, PT ;  /* 0x000000e50200720c */ /* 0x040fe40003fa6270 */
[----:B------:R-:W0:Y:S01]  /*6380*/  LDGDEPBAR ;  /* 0x00000000000079af */ /* 0x000e220000000000 */
        /* <DEDUP_REMOVED lines=8> */
[----:B--2---:R-:W-:Y:S01]  /*6410*/  HMMA.16816.F32 R176, R8, R20, RZ ;  /* 0x0000001408b0723c */ /* 0x004fe200000018ff */
[----:B------:R-:W-:-:S05]  /*6420*/  LOP3.LUT R3, R235, UR32, R3, 0x96, !PT ;  /* 0x00000020eb037c12 */ /* 0x000fca000f8e9603 */
[C---:B---3--:R-:W-:Y:S06]  /*6430*/  HMMA.16816.F32 R184, R8.reuse, R24, RZ ;  /* 0x0000001808b8723c */ /* 0x048fec00000018ff */
[C---:B------:R-:W-:Y:S06]  /*6440*/  HMMA.16816.F32 R180, R8.reuse, R26, RZ ;  /* 0x0000001a08b4723c */ /* 0x040fec00000018ff */
[----:B------:R-:W-:Y:S01]  /*6450*/  HMMA.16816.F32 R32, R8, R22, RZ ;  /* 0x000000160820723c */ /* 0x000fe200000018ff */
[----:B------:R-:W2:Y:S05]  /*6460*/  LDSM.16.M88.4 R8, [R212] ;  /* 0x00000000d408783b */ /* 0x000eaa0000000200 */
[----:B----4-:R-:W-:Y:S06]  /*6470*/  HMMA.16816.F32 R196, R12, R24, RZ ;  /* 0x000000180cc4723c */ /* 0x010fec00000018ff */
[----:B-----5:R-:W-:Y:S06]  /*6480*/  HMMA.16816.F32 R192, R4, R28, R176 ;  /* 0x0000001c04c0723c */ /* 0x020fec00000018b0 */
[C---:B------:R-:W-:Y:S06]  /*6490*/  HMMA.16816.F32 R240, R12.reuse, R20, RZ ;  /* 0x000000140cf0723c */ /* 0x040fec00000018ff */
[----:B------:R-:W-:Y:S01]  /*64a0*/  HMMA.16816.F32 R204, R12, R22, RZ ;  /* 0x000000160ccc723c */ /* 0x000fe200000018ff */
[----:B------:R-:W-:Y:S05]  /*64b0*/  LDSM.16.M88.4 R20, [R216+0x8000] ;  /* 0x00800000d814783b */ /* 0x000fea0000000200 */
[C---:B-1----:R-:W-:Y:S06]  /*64c0*/  HMMA.16816.F32 R200, R4.reuse, R140, R184 ;  /* 0x0000008c04c8723c */ /* 0x042fec00000018b8 */
[C---:B------:R-:W-:Y:S06]  /*64d0*/  HMMA.16816.F32 R188, R4.reuse, R142, R180 ;  /* 0x0000008e04bc723c */ /* 0x040fec00000018b4 */
[----:B------:R-:W-:Y:S01]  /*64e0*/  HMMA.16816.F32 R176, R4, R30, R32 ;  /* 0x0000001e04b0723c */ /* 0x000fe20000001820 */
[----:B------:R-:W1:Y:S04]  /*64f0*/  LDSM.16.M88.4 R4, [R218+0x2000] ;  /* 0x00200000da04783b */ /* 0x000e680000000200 */
[----:B------:R-:W-:Y:S01]  /*6500*/  LDSM.16.M88.4 R32, [R216+0x8800] ;  /* 0x00880000d820783b */ /* 0x000fe20000000200 */
[----:B------:R-:W-:Y:S03]  /*6510*/  HMMA.16816.F32 R236, R12, R26, RZ ;  /* 0x0000001a0cec723c */ /* 0x000fe600000018ff */
[----:B------:R-:W3:Y:S03]  /*6520*/  LDSM.16.M88.4 R12, [R218] ;  /* 0x00000000da0c783b */ /* 0x000ee60000000200 */
[C---:B--2---:R-:W-:Y:S06]  /*6530*/  HMMA.16816.F32 R24, R8.reuse, R140, R196 ;  /* 0x0000008c0818723c */ /* 0x044fec00000018c4 */
[----:B------:R-:W-:-:S12]  /*6540*/  HMMA.16816.F32 R184, R8, R28, R240 ;  /* 0x0000001c08b8723c */ /* 0x000fd800000018f0 */
[C---:B------:R-:W-:Y:S06]  /*6550*/  HMMA.16816.F32 R180, R8.reuse, R142, R236 ;  /* 0x0000008e08b4723c */ /* 0x040fec00000018ec */
[----:B------:R-:W-:Y:S01]  /*6560*/  HMMA.16816.F32 R140, R8, R30, R204 ;  /* 0x0000001e088c723c */ /* 0x000fe200000018cc */
[----:B------:R-:W-:Y:S04]  /*6570*/  LDSM.16.M88.4 R8, [R217+0x2000] ;  /* 0x00200000d908783b */ /* 0x000fe80000000200 */
[----:B------:R-:W2:Y:S01]  /*6580*/  LDSM.16.M88.4 R28, [R215] ;  /* 0x00000000d71c783b */ /* 0x000ea20000000200 */
[C---:B-1----:R-:W-:Y:S06]  /*6590*/  HMMA.16816.F32 R240, R4.reuse, R20, R200 ;  /* 0x0000001404f0723c */ /* 0x042fec00000018c8 */
[----:B------:R-:W-:Y:S06]  /*65a0*/  HMMA.16816.F32 R236, R4, R22, R188 ;  /* 0x0000001604ec723c */ /* 0x000fec00000018bc */
[----:B---3--:R-:W-:Y:S01]  /*65b0*/  HMMA.16816.F32 R200, R12, R20, R24 ;  /* 0x000000140cc8723c */ /* 0x008fe20000001818 */
[----:B------:R-:W1:Y:S05]  /*65c0*/  LDSM.16.M88.4 R24, [R215+0x800] ;  /* 0x00080000d718783b */ /* 0x000e6a0000000200 */
[C---:B------:R-:W-:Y:S06]  /*65d0*/  HMMA.16816.F32 R244, R4.reuse, R32, R192 ;  /* 0x0000002004f4723c */ /* 0x040fec00000018c0 */
[----:B------:R-:W-:Y:S01]  /*65e0*/  HMMA.16816.F32 R204, R4, R34, R176 ;  /* 0x0000002204cc723c */ /* 0x000fe200000018b0 */
[----:B------:R-:W-:Y:S05]  /*65f0*/  LDSM.16.M88.4 R4, [R210+0x6000] ;  /* 0x00600000d204783b */ /* 0x000fea0000000200 */
[C---:B------:R-:W-:Y:S01]  /*6600*/  HMMA.16816.F32 R196, R12.reuse, R22, R180 ;  /* 0x000000160cc4723c */ /* 0x040fe200000018b4 */
[----:B------:R-:W3:Y:S05]  /*6610*/  LDSM.16.M88.4 R20, [R217] ;  /* 0x00000000d914783b */ /* 0x000eea0000000200 */
[C---:B------:R-:W-:Y:S01]  /*6620*/  HMMA.16816.F32 R188, R12.reuse, R34, R140 ;  /* 0x000000220cbc723c */ /* 0x040fe2000000188c */
[----:B------:R-:W4:Y:S05]  /*6630*/  LDSM.16.M88.4 R140, [R208+0x9000] ;  /* 0x00900000d08c783b */ /* 0x000f2a0000000200 */
[----:B------:R-:W-:Y:S01]  /*6640*/  HMMA.16816.F32 R192, R12, R32, R184 ;  /* 0x000000200cc0723c */ /* 0x000fe200000018b8 */
[----:B------:R-:W5:Y:S05]  /*6650*/  LDSM.16.M88.4 R32, [R208+0x9800] ;  /* 0x00980000d020783b */ /* 0x000f6a0000000200 */
[C---:B--2---:R-:W-:Y:S06]  /*6660*/  HMMA.16816.F32 R184, R8.reuse, R28, R240 ;  /* 0x0000001c08b8723c */ /* 0x044fec00000018f0 */
[C---:B------:R-:W-:Y:S06]  /*6670*/  HMMA.16816.F32 R180, R8.reuse, R30, R236 ;  /* 0x0000001e08b4723c */ /* 0x040fec00000018ec */
[C---:B-1----:R-:W-:Y:S06]  /*6680*/  HMMA.16816.F32 R176, R8.reuse, R24, R244 ;  /* 0x0000001808b0723c */ /* 0x042fec00000018f4 */
[----:B------:R-:W-:Y:S01]  /*6690*/  HMMA.16816.F32 R12, R8, R26, R204 ;  /* 0x0000001a080c723c */ /* 0x000fe200000018cc */
[----:B------:R-:W1:Y:S05]  /*66a0*/  LDSM.16.M88.4 R8, [R210+0x4000] ;  /* 0x00400000d208783b */ /* 0x000e6a0000000200 */
[C---:B---3--:R-:W-:Y:S06]  /*66b0*/  HMMA.16816.F32 R204, R20.reuse, R28, R200 ;  /* 0x0000001c14cc723c */ /* 0x048fec00000018c8 */
[C---:B------:R-:W-:Y:S01]  /*66c0*/  HMMA.16816.F32 R200, R20.reuse, R30, R196 ;  /* 0x0000001e14c8723c */ /* 0x040fe200000018c4 */
[----:B------:R-:W-:Y:S05]  /*66d0*/  LDSM.16.M88.4 R28, [R220] ;  /* 0x00000000dc1c783b */ /* 0x000fea0000000200 */
[----:B------:R-:W-:Y:S06]  /*66e0*/  HMMA.16816.F32 R196, R20, R26, R188 ;  /* 0x0000001a14c4723c */ /* 0x000fec00000018bc */
[----:B----4-:R-:W-:Y:S06]  /*66f0*/  HMMA.16816.F32 R188, R4, R140, R184 ;  /* 0x0000008c04bc723c */ /* 0x010fec00000018b8 */
[----:B------:R-:W-:Y:S01]  /*6700*/  HMMA.16816.F32 R192, R20, R24, R192 ;  /* 0x0000001814c0723c */ /* 0x000fe200000018c0 */
[----:B------:R-:W-:Y:S05]  /*6710*/  LDSM.16.M88.4 R20, [R221] ;  /* 0x00000000dd14783b */ /* 0x000fea0000000200 */
[C---:B------:R-:W-:Y:S06]  /*6720*/  HMMA.16816.F32 R184, R4.reuse, R142, R180 ;  /* 0x0000008e04b8723c */ /* 0x040fec00000018b4 */
[C---:B-----5:R-:W-:Y:S06]  /*6730*/  HMMA.16816.F32 R180, R4.reuse, R32, R176 ;  /* 0x0000002004b4723c */ /* 0x060fec00000018b0 */
[----:B------:R-:W-:Y:S01]  /*6740*/  HMMA.16816.F32 R24, R4, R34, R12 ;  /* 0x000000220418723c */ /* 0x000fe2000000180c */
[----:B------:R-:W2:Y:S04]  /*6750*/  LDSM.16.M88.4 R4, [R212+0x6000] ;  /* 0x00600000d404783b */ /* 0x000ea80000000200 */
[----:B------:R-:W3:Y:S01]  /*6760*/  LDSM.16.M88.4 R12, [R212+0x4000] ;  /* 0x00400000d40c783b */ /* 0x000ee20000000200 */
[C---:B-1----:R-:W-:Y:S06]  /*6770*/  HMMA.16816.F32 R176, R8.reuse, R140, R204 ;  /* 0x0000008c08b0723c */ /* 0x042fec00000018cc */
[C---:B------:R-:W-:Y:S06]  /*6780*/  HMMA.16816.F32 R140, R8.reuse, R142, R200 ;  /* 0x0000008e088c723c */ /* 0x040fec00000018c8 */
[C---:B------:R-:W-:Y:S06]  /*6790*/  HMMA.16816.F32 R192, R8.reuse, R32, R192 ;  /* 0x0000002008c0723c */ /* 0x040fec00000018c0 */
[----:B------:R-:W-:Y:S01]  /*67a0*/  HMMA.16816.F32 R196, R8, R34, R196 ;  /* 0x0000002208c4723c */ /* 0x000fe200000018c4 */
[----:B------:R-:W-:Y:S04]  /*67b0*/  LDSM.16.M88.4 R32, [R216+0x9000] ;  /* 0x00900000d820783b */ /* 0x000fe80000000200 */
[----:B------:R-:W1:Y:S01]  /*67c0*/  LDSM.16.M88.4 R8, [R218+0x4000] ;  /* 0x00400000da08783b */ /* 0x000e620000000200 */
[C---:B--2---:R-:W-:Y:S06]  /*67d0*/  HMMA.16816.F32 R204, R4.reuse, R20, R188 ;  /* 0x0000001404cc723c */ /* 0x044fec00000018bc */
[C---:B------:R-:W-:Y:S06]  /*67e0*/  HMMA.16816.F32 R240, R4.reuse, R22, R184 ;  /* 0x0000001604f0723c */ /* 0x040fec00000018b8 */
[C---:B------:R-:W-:Y:S06]  /*67f0*/  HMMA.16816.F32 R236, R4.reuse, R28, R180 ;  /* 0x0000001c04ec723c */ /* 0x040fec00000018b4 */
[----:B------:R-:W-:Y:S01]  /*6800*/  HMMA.16816.F32 R200, R4, R30, R24 ;  /* 0x0000001e04c8723c */ /* 0x000fe20000001818 */
[----:B------:R-:W2:Y:S04]  /*6810*/  LDSM.16.M88.4 R4, [R218+0x6000] ;  /* 0x00600000da04783b */ /* 0x000ea80000000200 */
[----:B------:R-:W4:Y:S01]  /*6820*/  LDSM.16.M88.4 R24, [R216+0x9800] ;  /* 0x00980000d818783b */ /* 0x000f220000000200 */
[C---:B---3--:R-:W-:Y:S06]  /*6830*/  HMMA.16816.F32 R180, R12.reuse, R20, R176 ;  /* 0x000000140cb4723c */ /* 0x048fec00000018b0 */
[C---:B------:R-:W-:Y:S01]  /*6840*/  HMMA.16816.F32 R188, R12.reuse, R22, R140 ;  /* 0x000000160cbc723c */ /* 0x040fe2000000188c */
[----:B------:R-:W-:Y:S05]  /*6850*/  LDSM.16.M88.4 R20, [R217+0x6000] ;  /* 0x00600000d914783b */ /* 0x000fea0000000200 */
[C---:B------:R-:W-:Y:S06]  /*6860*/  HMMA.16816.F32 R184, R12.reuse, R28, R192 ;  /* 0x0000001c0cb8723c */ /* 0x040fec00000018c0 */
[----:B------:R-:W-:Y:S01]  /*6870*/  HMMA.16816.F32 R176, R12, R30, R196 ;  /* 0x0000001e0cb0723c */ /* 0x000fe200000018c4 */
[----:B------:R-:W3:Y:S04]  /*6880*/  LDSM.16.M88.4 R28, [R215+0x1000] ;  /* 0x00100000d71c783b */ /* 0x000ee80000000200 */
[----:B------:R-:W5:Y:S01]  /*6890*/  LDSM.16.M88.4 R12, [R217+0x4000] ;  /* 0x00400000d90c783b */ /* 0x000f620000000200 */
[C---:B-1----:R-:W-:Y:S06]  /*68a0*/  HMMA.16816.F32 R180, R8.reuse, R32, R180 ;  /* 0x0000002008b4723c */ /* 0x042fec00000018b4 */
[----:B------:R-:W-:Y:S06]  /*68b0*/  HMMA.16816.F32 R188, R8, R34, R188 ;  /* 0x0000002208bc723c */ /* 0x000fec00000018bc */
[----:B--2---:R-:W-:Y:S06]  /*68c0*/  HMMA.16816.F32 R140, R4, R32, R204 ;  /* 0x00000020048c723c */ /* 0x004fec00000018cc */
[C---:B----4-:R-:W-:Y:S06]  /*68d0*/  HMMA.16816.F32 R196, R8.reuse, R24, R184 ;  /* 0x0000001808c4723c */ /* 0x050fec00000018b8 */
[----:B------:R-:W-:Y:S01]  /*68e0*/  HMMA.16816.F32 R184, R8, R26, R176 ;  /* 0x0000001a08b8723c */ /* 0x000fe200000018b0 */
[----:B------:R-:W1:Y:S01]  /*68f0*/  LDSM.16.M88.4 R8, [R215+0x1800] ;  /* 0x00180000d708783b */ /* 0x000e620000000200 */
[----:B------:R-:W-:-:S04]  /*6900*/  DEPBAR.LE SB0, 0x0 ;  /* 0x000080000000791a */ /* 0x000fc80000000000 */
[----:B------:R-:W-:Y:S06]  /*6910*/  HMMA.16816.F32 R192, R4, R34, R240 ;  /* 0x0000002204c0723c */ /* 0x000fec00000018f0 */
[-C--:B---3--:R-:W-:Y:S06]  /*6920*/  HMMA.16816.F32 R140, R20, R28.reuse, R140 ;  /* 0x0000001c148c723c */ /* 0x088fec000000188c */
[----:B-----5:R-:W-:Y:S06]  /*6930*/  HMMA.16816.F32 R32, R12, R28, R180 ;  /* 0x0000001c0c20723c */ /* 0x020fec00000018b4 */
[----:B------:R-:W-:Y:S06]  /*6940*/  HMMA.16816.F32 R236, R4, R24, R236 ;  /* 0x0000001804ec723c */ /* 0x000fec00000018ec */
[----:B------:R-:W-:Y:S06]  /*6950*/  HMMA.16816.F32 R176, R12, R30, R188 ;  /* 0x0000001e0cb0723c */ /* 0x000fec00000018bc */
[----:B------:R-:W-:Y:S01]  /*6960*/  HMMA.16816.F32 R200, R4, R26, R200 ;  /* 0x0000001a04c8723c */ /* 0x000fe200000018c8 */
[----:B------:R-:W-:-:S02]  /*6970*/  FSEL R29, R140, -INF , !P6 ;  /* 0xff8000008c1d7808 */ /* 0x000fc40007000000 */
[----:B------:R-:W-:Y:S02]  /*6980*/  ISETP.GE.AND P6, PT, R2, R228, PT ;  /* 0x000000e40200720c */ /* 0x000fe40003fc6270 */
[----:B------:R-:W-:Y:S01]  /*6990*/  FSEL R139, R143, -INF , !P2 ;  /* 0xff8000008f8b7808 */ /* 0x000fe20005000000 */
[----:B------:R-:W-:Y:S01]  /*69a0*/  HMMA.16816.F32 R180, R20, R30, R192 ;  /* 0x0000001e14b4723c */ /* 0x000fe200000018c0 */
[----:B------:R-:W-:Y:S01]  /*69b0*/  FSEL R27, R32, -INF , !P3 ;  /* 0xff800000201b7808 */ /* 0x000fe20005800000 */
[----:B------:R-:W-:Y:S01]  /*69c0*/  IMAD.WIDE.U32 R6, R19, -0x326172a9, RZ ;  /* 0xcd9e8d5713067825 */ /* 0x000fe200078e00ff */
[----:B------:R-:W-:Y:S01]  /*69d0*/  BAR.SYNC.DEFER_BLOCKING 0x0 ;  /* 0x0000000000007b1d */ /* 0x000fe20000010000 */
[----:B------:R-:W-:Y:S02]  /*69e0*/  ISETP.GE.AND P3, PT, R0, R230, PT ;  /* 0x000000e60000720c */ /* 0x000fe40003f66270 */
[----:B------:R-:W-:Y:S02]  /*69f0*/  FSEL R24, R34, -INF , !P1 ;  /* 0xff80000022187808 */ /* 0x000fe40004800000 */
[----:B------:R-:W-:-:S02]  /*6a00*/  ISETP.LT.OR P3, PT, R0, R226, P3 ;  /* 0x000000e20000720c */ /* 0x000fc40001f61670 */
[----:B------:R-:W-:Y:S02]  /*6a10*/  LOP3.LUT R4, R7, R132, RZ, 0x3c, !PT ;  /* 0x0000008407047212 */ /* 0x000fe400078e3cff */
[----:B------:R-:W-:Y:S02]  /*6a20*/  FSEL R132, R142, -INF , !P3 ;  /* 0xff8000008e847808 */ /* 0x000fe40005800000 */
[----:B------:R-:W-:Y:S01]  /*6a30*/  FSEL R31, R141, -INF , !P0 ;  /* 0xff8000008d1f7808 */ /* 0x000fe20004000000 */
[----:B------:R-:W-:Y:S01]  /*6a40*/  IMAD.WIDE.U32 R18, R4, -0x2daee0ad, RZ ;  /* 0xd2511f5304127825 */ /* 0x000fe200078e00ff */
[C---:B------:R-:W-:Y:S01]  /*6a50*/  ISETP.GE.AND P1, PT, R2.reuse, R229, PT ;  /* 0x000000e50200720c */ /* 0x040fe20003f26270 */
[----:B-1----:R-:W-:Y:S01]  /*6a60*/  HMMA.16816.F32 R140, R12, R8, R196 ;  /* 0x000000080c8c723c */ /* 0x002fe200000018c4 */
[C---:B------:R-:W-:Y:S01]  /*6a70*/  ISETP.GE.AND P3, PT, R2.reuse, R231, PT ;  /* 0x000000e70200720c */ /* 0x040fe20003f66270 */
[----:B------:R-:W-:Y:S01]  /*6a80*/  IMAD.WIDE.U32 R4, R3, -0x326172a9, RZ ;  /* 0xcd9e8d5703047825 */ /* 0x000fe200078e00ff */
[----:B------:R-:W-:-:S02]  /*6a90*/  ISETP.GE.AND P0, PT, R2, R230, PT ;  /* 0x000000e60200720c */ /* 0x000fc40003f06270 */
[----:B------:R-:W-:Y:S01]  /*6aa0*/  ISETP.LT.OR P1, PT, R2, R225, P1 ;  /* 0x000000e10200720c */ /* 0x000fe20000f21670 */
[----:B------:R-:W-:Y:S01]  /*6ab0*/  VIADD R3, R0, 0x11 ;  /* 0x0000001100037836 */ /* 0x000fe20000000000 */
[C---:B------:R-:W-:Y:S02]  /*6ac0*/  ISETP.LT.OR P6, PT, R2.reuse, R224, P6 ;  /* 0x000000e00200720c */ /* 0x040fe400037c1670 */
[C---:B------:R-:W-:Y:S02]  /*6ad0*/  ISETP.LT.OR P3, PT, R2.reuse, R227, P3 ;  /* 0x000000e30200720c */ /* 0x040fe40001f61670 */
[----:B------:R-:W-:Y:S01]  /*6ae0*/  ISETP.LT.OR P0, PT, R2, R226, P0 ;  /* 0x000000e20200720c */ /* 0x000fe20000701670 */
[----:B------:R-:W-:Y:S01]  /*6af0*/  VIADD R2, R0, 0x9 ;  /* 0x0000000900027836 */ /* 0x000fe20000000000 */
[----:B------:R-:W-:Y:S02]  /*6b00*/  FSEL R26, R33, -INF , !P5 ;  /* 0xff800000211a7808 */ /* 0x000fe40006800000 */
[----:B------:R-:W-:-:S02]  /*6b10*/  FSEL R28, R35, -INF , !P4 ;  /* 0xff800000231c7808 */ /* 0x000fc40006000000 */
[----:B------:R-:W-:Y:S01]  /*6b20*/  HMMA.16816.F32 R32, R12, R10, R184 ;  /* 0x0000000a0c20723c */ /* 0x000fe200000018b8 */
[----:B------:R-:W-:Y:S02]  /*6b30*/  FSEL R25, R176, -INF , !P1 ;  /* 0xff800000b0197808 */ /* 0x000fe40004800000 */
[C---:B------:R-:W-:Y:S02]  /*6b40*/  ISETP.GE.AND P4, PT, R2.reuse, R229, PT ;  /* 0x000000e50200720c */ /* 0x040fe40003f86270 */
[C---:B------:R-:W-:Y:S01]  /*6b50*/  ISETP.GE.AND P5, PT, R2.reuse, R228, PT ;  /* 0x000000e40200720c */ /* 0x040fe20003fa6270 */
[----:B------:R-:W-:Y:S01]  /*6b60*/  HMMA.16816.F32 R184, R20, R8, R236 ;  /* 0x0000000814b8723c */ /* 0x000fe200000018ec */
[C---:B------:R-:W-:Y:S02]  /*6b70*/  ISETP.GE.AND P2, PT, R2.reuse, R231, PT ;  /* 0x000000e70200720c */ /* 0x040fe40003f46270 */
[C---:B------:R-:W-:Y:S02]  /*6b80*/  ISETP.GE.AND P1, PT, R2.reuse, R230, PT ;  /* 0x000000e60200720c */ /* 0x040fe40003f26270 */
[----:B------:R-:W-:-:S02]  /*6b90*/  ISETP.LT.OR P4, PT, R2, R225, P4 ;  /* 0x000000e10200720c */ /* 0x000fc40002781670 */
[----:B------:R-:W-:Y:S01]  /*6ba0*/  ISETP.LT.OR P5, PT, R2, R224, P5 ;  /* 0x000000e00200720c */ /* 0x000fe20002fa1670 */
[----:B------:R-:W-:Y:S01]  /*6bb0*/  IMAD R9, R252, -0x326172a9, RZ ;  /* 0xcd9e8d57fc097824 */ /* 0x000fe200078e02ff */
        /* <DEDUP_REMOVED lines=11> */
[----:B------:R-:W-:-:S02]  /*6c70*/  FSEL R179, R179, -INF , !P5 ;  /* 0xff800000b3b37808 */ /* 0x000fc40006800000 */
[----:B------:R-:W-:Y:S02]  /*6c80*/  ISETP.GE.AND P5, PT, R3, R229, PT ;  /* 0x000000e50300720c */ /* 0x000fe40003fa6270 */
[C---:B------:R-:W-:Y:S02]  /*6c90*/  ISETP.LT.OR P6, PT, R2.reuse, R225, P6 ;  /* 0x000000e10200720c */ /* 0x040fe400037c1670 */
[C---:B------:R-:W-:Y:S02]  /*6ca0*/  ISETP.LT.OR P3, PT, R2.reuse, R224, P3 ;  /* 0x000000e00200720c */ /* 0x040fe40001f61670 */
[C---:B------:R-:W-:Y:S02]  /*6cb0*/  ISETP.LT.OR P0, PT, R2.reuse, R227, P0 ;  /* 0x000000e30200720c */ /* 0x040fe40000701670 */
[----:B------:R-:W-:Y:S01]  /*6cc0*/  ISETP.LT.OR P4, PT, R2, R226, P4 ;  /* 0x000000e20200720c */ /* 0x000fe20002781670 */
[C---:B------:R-:W-:Y:S01]  /*6cd0*/  VIADD R2, R0.reuse, 0x18 ;  /* 0x0000001800027836 */ /* 0x040fe20000000000 */
[----:B------:R-:W-:Y:S01]  /*6ce0*/  FSEL R30, R181, -INF , !P2 ;  /* 0xff800000b51e7808 */ /* 0x000fe20005000000 */
[----:B------:R-:W-:Y:S01]  /*6cf0*/  VIADD R0, R0, 0x19 ;  /* 0x0000001900007836 */ /* 0x000fe20000000000 */
[----:B------:R-:W-:-:S02]  /*6d00*/  ISETP.LT.OR P5, PT, R3, R225, P5 ;  /* 0x000000e10300720c */ /* 0x000fc40002fa1670 */
[----:B------:R-:W-:Y:S02]  /*6d10*/  ISETP.GE.AND P2, PT, R3, R228, PT ;  /* 0x000000e40300720c */ /* 0x000fe40003f46270 */
[----:B------:R-:W-:Y:S02]  /*6d20*/  FSEL R188, R141, -INF , !P5 ;  /* 0xff8000008dbc7808 */ /* 0x000fe40006800000 */
[----:B------:R-:W-:Y:S02]  /*6d30*/  ISETP.LT.OR P2, PT, R3, R224, P2 ;  /* 0x000000e00300720c */ /* 0x000fe40001741670 */
[----:B------:R-:W-:Y:S02]  /*6d40*/  ISETP.GE.AND P5, PT, R2, R228, PT ;  /* 0x000000e40200720c */ /* 0x000fe40003fa6270 */
[----:B------:R-:W-:Y:S02]  /*6d50*/  FSEL R194, R184, -INF , !P0 ;  /* 0xff800000b8c27808 */ /* 0x000fe40004000000 */
[----:B------:R-:W-:-:S02]  /*6d60*/  PLOP3.LUT P0, PT, PT, PT, UP0, 0x80, 0x0 ;  /* 0x000000000000781c */ /* 0x000fc40003f0f008 */
[----:B------:R-:W-:Y:S02]  /*6d70*/  FSEL R189, R140, -INF , !P6 ;  /* 0xff8000008cbd7808 */ /* 0x000fe40007000000 */
[----:B------:R-:W-:Y:S02]  /*6d80*/  FSEL R198, R143, -INF , !P2 ;  /* 0xff8000008fc67808 */ /* 0x000fe40005000000 */
[C---:B------:R-:W-:Y:S02]  /*6d90*/  ISETP.LT.OR P5, PT, R2.reuse, R224, P5 ;  /* 0x000000e00200720c */ /* 0x040fe40002fa1670 */
[-C--:B------:R-:W-:Y:S02]  /*6da0*/  ISETP.GE.AND P6, PT, R2, R229.reuse, PT ;  /* 0x000000e50200720c */ /* 0x080fe40003fc6270 */
[----:B------:R-:W-:Y:S02]  /*6db0*/  ISETP.GE.AND P2, PT, R0, R229, PT ;  /* 0x000000e50000720c */ /* 0x000fe40003f46270 */
[----:B------:R-:W-:-:S02]  /*6dc0*/  FSEL R197, R34, -INF , !P5 ;  /* 0xff80000022c57808 */ /* 0x000fc40006800000 */
[----:B------:R-:W-:Y:S02]  /*6dd0*/  FSEL R133, R183, -INF , !P1 ;  /* 0xff800000b7857808 */ /* 0x000fe40004800000 */
[-C--:B------:R-:W-:Y:S02]  /*6de0*/  ISETP.LT.OR P6, PT, R2, R225.reuse, P6 ;  /* 0x000000e10200720c */ /* 0x080fe400037c1670 */
[C---:B------:R-:W-:Y:S02]  /*6df0*/  ISETP.LT.OR P2, PT, R0.reuse, R225, P2 ;  /* 0x000000e10000720c */ /* 0x040fe40001741670 */
[----:B------:R-:W-:Y:S02]  /*6e00*/  ISETP.GE.AND P5, PT, R0, R228, PT ;  /* 0x000000e40000720c */ /* 0x000fe40003fa6270 */
[----:B------:R-:W-:Y:S02]  /*6e10*/  ISETP.GE.AND P1, PT, R3, R231, PT ;  /* 0x000000e70300720c */ /* 0x000fe40003f26270 */
[----:B------:R-:W-:-:S02]  /*6e20*/  FSEL R196, R142, -INF , !P3 ;  /* 0xff8000008ec47808 */ /* 0x000fc40005800000 */
[----:B------:R-:W-:Y:S01]  /*6e30*/  FSEL R178, R32, -INF , !P6 ;  /* 0xff80000020b27808 */ /* 0x000fe20007000000 */
[----:B------:R-:W-:Y:S01]  /*6e40*/  HMMA.16816.F32 R140, R20, R10, R200 ;  /* 0x0000000a148c723c */ /* 0x000fe200000018c8 */
[----:B------:R-:W-:Y:S02]  /*6e50*/  FSEL R190, R33, -INF , !P2 ;  /* 0xff80000021be7808 */ /* 0x000fe40005000000 */
[----:B------:R-:W-:Y:S02]  /*6e60*/  ISETP.LT.OR P5, PT, R0, R224, P5 ;  /* 0x000000e00000720c */ /* 0x000fe40002fa1670 */
[C---:B------:R-:W-:Y:S02]  /*6e70*/  ISETP.GE.AND P3, PT, R3.reuse, R230, PT ;  /* 0x000000e60300720c */ /* 0x040fe40003f66270 */
[----:B------:R-:W-:Y:S02]  /*6e80*/  ISETP.LT.OR P1, PT, R3, R227, P1 ;  /* 0x000000e30300720c */ /* 0x000fe40000f21670 */
[----:B------:R-:W-:-:S02]  /*6e90*/  ISETP.GE.AND P6, PT, R2, R231, PT ;  /* 0x000000e70200720c */ /* 0x000fc40003fc6270 */
[C---:B------:R-:W-:Y:S02]  /*6ea0*/  ISETP.GE.AND P2, PT, R2.reuse, R230, PT ;  /* 0x000000e60200720c */ /* 0x040fe40003f46270 */
[----:B------:R-:W-:Y:S02]  /*6eb0*/  LOP3.LUT R192, R19, UR20, R234, 0x96, !PT ;  /* 0x0000001413c07c12 */ /* 0x000fe4000f8e96ea */
[----:B------:R-:W-:Y:S02]  /*6ec0*/  LOP3.LUT R193, R5, UR21, R6, 0x96, !PT ;  /* 0x0000001505c17c12 */ /* 0x000fe4000f8e9606 */
[----:B------:R-:W-:Y:S02]  /*6ed0*/  FSEL R191, R35, -INF , !P5 ;  /* 0xff80000023bf7808 */ /* 0x000fe40006800000 */
[----:B------:R-:W-:Y:S02]  /*6ee0*/  ISETP.LT.OR P3, PT, R3, R226, P3 ;  /* 0x000000e20300720c */ /* 0x000fe40001f61670 */
[----:B------:R-:W-:-:S02]  /*6ef0*/  ISETP.LT.OR P6, PT, R2, R227, P6 ;  /* 0x000000e30200720c */ /* 0x000fc400037c1670 */
[----:B------:R-:W-:Y:S02]  /*6f00*/  ISETP.LT.OR P2, PT, R2, R226, P2 ;  /* 0x000000e20200720c */ /* 0x000fe40001741670 */
[----:B------:R-:W-:Y:S02]  /*6f10*/  FSEL R195, R185, -INF , !P1 ;  /* 0xff800000b9c37808 */ /* 0x000fe40004800000 */
[----:B------:R-:W-:Y:S02]  /*6f20*/  ISETP.GE.AND P5, PT, R0, R231, PT ;  /* 0x000000e70000720c */ /* 0x000fe40003fa6270 */
        /* <DEDUP_REMOVED lines=16> */
[----:B------:R-:W-:-:S04]  /*7030*/  LEA R2, P1, R3, UR10, 0x1 ;  /* 0x0000000a03027c11 */ /* 0x000fc8000f8208ff */
[----:B------:R-:W-:Y:S02]  /*7040*/  LEA.HI.X R3, R3, UR11, R6, 0x1, P1 ;  /* 0x0000000b03037c11 */ /* 0x000fe400088f0c06 */
[----:B------:R-:W-:-:S03]  /*7050*/  IADD3 R6, P1, R2, UR25, RZ ;  /* 0x0000001902067c10 */ /* 0x000fc6000ff3e0ff */
[----:B------:R-:W-:Y:S01]  /*7060*/  @!PT LDS RZ, [RZ] ;  /* 0x00000000fffff984 */ /* 0x000fe20000000800 */
[----:B------:R-:W-:Y:S01]  /*7070*/  @!PT LDS RZ, [RZ] ;  /* 0x00000000fffff984 */ /* 0x000fe20000000800 */
[----:B------:R-:W-:Y:S01]  /*7080*/  @!PT LDS RZ, [RZ] ;  /* 0x00000000fffff984 */ /* 0x000fe20000000800 */
[----:B------:R1:W-:Y:S01]  /*7090*/  LDGSTS.E.BYPASS.LTC128B.128 [R232+0x8000], desc[UR30][R2.64] ;  /* 0x0800000002e87fae */ /* 0x0003e2000b901d5e */
[----:B------:R-:W-:-:S03]  /*70a0*/  IADD3.X R7, R3, UR24, RZ, P1, !PT ;  /* 0x0000001803077c10 */ /* 0x000fc60008ffe4ff */
[----:B------:R1:W-:Y:S04]  /*70b0*/  LDGSTS.E.BYPASS.LTC128B.128 [R232+0x9000], desc[UR30][R2.64+0x80] ;  /* 0x0900008002e87fae */ /* 0x0003e8000b901d5e */
[----:B------:R1:W-:Y:S04]  /*70c0*/  LDGSTS.E.BYPASS.LTC128B.128 [R232+0x8800], desc[UR30][R6.64] ;  /* 0x0880000006e87fae */ /* 0x0003e8000b901d5e */
[----:B------:R1:W-:Y:S04]  /*70d0*/  LDGSTS.E.BYPASS.LTC128B.128 [R232+0x9800], desc[UR30][R6.64+0x80] ;  /* 0x0980008006e87fae */ /* 0x0003e8000b901d5e */
[----:B------:R-:W0:Y:S02]  /*70e0*/  LDGDEPBAR ;  /* 0x00000000000079af */ /* 0x000e240000000000 */
.L_x_2312:
[----:B------:R-:W2:Y:S04]  /*70f0*/  LDL.64 R20, [R1+0x10] ;  /* 0x0000100001147983 */ /* 0x000ea80000100a00 */
[----:B------:R-:W3:Y:S01]  /*7100*/  LDL.64 R22, [R1+0x60] ;  /* 0x0000600001167983 */ /* 0x000ee20000100a00 */
[----:B-1----:R-:W-:Y:S01]  /*7110*/  FMNMX.FTZ R2, R26, R8, !PT ;  /* 0x000000081a027209 */ /* 0x002fe20007810000 */
[----:B------:R-:W-:Y:S01]  /*7120*/  IMAD.WIDE.U32 R6, R192, -0x326172a9, RZ ;  /* 0xcd9e8d57c0067825 */ /* 0x000fe200078e00ff */
[----:B------:R-:W-:Y:S02]  /*7130*/  ISETP.GE.AND P1, PT, R0, R230, PT ;  /* 0x000000e60000720c */ /* 0x000fe40003f26270 */
[----:B------:R-:W-:Y:S02]  /*7140*/  FMNMX.FTZ R2, R25, R2, !PT ;  /* 0x0000000219027209 */ /* 0x000fe40007810000 */
[----:B------:R-:W-:-:S02]  /*7150*/  LOP3.LUT R8, R5, UR21, R9, 0x96, !PT ;  /* 0x0000001505087c12 */ /* 0x000fc4000f8e9609 */
[----:B------:R-:W-:Y:S02]  /*7160*/  FMNMX.FTZ R5, R12, R2, !PT ;  /* 0x000000020c057209 */ /* 0x000fe40007810000 */
[C---:B------:R-:W-:Y:S02]  /*7170*/  ISETP.LT.OR P5, PT, R0.reuse, R227, P5 ;  /* 0x000000e30000720c */ /* 0x040fe40002fa1670 */
[----:B------:R-:W-:Y:S02]  /*7180*/  ISETP.LT.OR P1, PT, R0, R226, P1 ;  /* 0x000000e20000720c */ /* 0x000fe40000f21670 */
[----:B------:R-:W-:Y:S01]  /*7190*/  LOP3.LUT R0, R7, UR19, R4, 0x96, !PT ;  /* 0x0000001307007c12 */ /* 0x000fe2000f8e9604 */
[----:B------:R-:W-:-:S04]  /*71a0*/  IMAD.WIDE.U32 R2, R193, -0x2daee0ad, RZ ;  /* 0xd2511f53c1027825 */ /* 0x000fc800078e00ff */
[----:B------:R-:W-:Y:S01]  /*71b0*/  IMAD.WIDE.U32 R10, R8, -0x2daee0ad, RZ ;  /* 0xd2511f53080a7825 */ /* 0x000fe200078e00ff */
[----:B------:R-:W-:-:S03]  /*71c0*/  LOP3.LUT R3, R3, UR18, R18, 0x96, !PT ;  /* 0x0000001203037c12 */ /* 0x000fc6000f8e9612 */
[----:B------:R-:W-:-:S05]  /*71d0*/  IMAD.WIDE.U32 R32, R0, -0x2daee0ad, RZ ;  /* 0xd2511f5300207825 */ /* 0x000fca00078e00ff */
[----:B------:R-:W-:Y:S02]  /*71e0*/  LOP3.LUT R7, R33, UR16, R2, 0x96, !PT ;  /* 0x0000001021077c12 */ /* 0x000fe4000f8e9602 */
[----:B------:R-:W-:Y:S02]  /*71f0*/  FSEL R140, R140, -INF , !P6 ;  /* 0xff8000008c8c7808 */ /* 0x000fe40007000000 */
[----:B------:R-:W-:Y:S02]  /*7200*/  FSEL R142, R142, -INF , !P2 ;  /* 0xff8000008e8e7808 */ /* 0x000fe40005000000 */
[----:B------:R-:W-:Y:S02]  /*7210*/  FSEL R143, R143, -INF , !P1 ;  /* 0xff8000008f8f7808 */ /* 0x000fe40004800000 */
[----:B--2---:R-:W-:Y:S02]  /*7220*/  LOP3.LUT R9, R21, UR19, R4, 0x96, !PT ;  /* 0x0000001315097c12 */ /* 0x004fe4000f8e9604 */
[----:B------:R-:W-:-:S03]  /*7230*/  FMNMX.FTZ R4, R189, R5, !PT ;  /* 0x00000005bd047209 */ /* 0x000fc60007810000 */
[----:B------:R-:W-:Y:S01]  /*7240*/  IMAD.WIDE.U32 R34, R9, -0x2daee0ad, RZ ;  /* 0xd2511f5309227825 */ /* 0x000fe200078e00ff */
[----:B------:R-:W-:Y:S02]  /*7250*/  FMNMX.FTZ R0, R188, R4, !PT ;  /* 0x00000004bc007209 */ /* 0x000fe40007810000 */
[----:B---3--:R-:W-:Y:S02]  /*7260*/  LOP3.LUT R4, R11, UR18, R22, 0x96, !PT ;  /* 0x000000120b047c12 */ /* 0x008fe4000f8e9616 */
[----:B------:R-:W-:Y:S02]  /*7270*/  LOP3.LUT R5, R35, UR16, R10, 0x96, !PT ;  /* 0x0000001023057c12 */ /* 0x000fe4000f8e960a */
[----:B------:R-:W-:Y:S01]  /*7280*/  FMNMX.FTZ R0, R178, R0, !PT ;  /* 0x00000000b2007209 */ /* 0x000fe20007810000 */
[----:B------:R-:W-:Y:S01]  /*7290*/  IMAD.WIDE.U32 R10, R3, -0x326172a9, RZ ;  /* 0xcd9e8d57030a7825 */ /* 0x000fe200078e00ff */
[----:B------:R-:W-:-:S03]  /*72a0*/  FMNMX.FTZ R3, R135, R24, !PT ;  /* 0x0000001887037209 */ /* 0x000fc60007810000 */
[----:B------:R-:W-:Y:S01]  /*72b0*/  IMAD.WIDE.U32 R8, R4, -0x326172a9, RZ ;  /* 0xcd9e8d5704087825 */ /* 0x000fe200078e00ff */
[----:B------:R-:W-:-:S03]  /*72c0*/  FMNMX.FTZ R4, R190, R0, !PT ;  /* 0x00000000be047209 */ /* 0x000fc60007810000 */
[----:B------:R-:W-:Y:S01]  /*72d0*/  IMAD.WIDE.U32 R22, R5, -0x326172a9, RZ ;  /* 0xcd9e8d5705167825 */ /* 0x000fe200078e00ff */
[----:B------:R-:W-:Y:S02]  /*72e0*/  FMNMX.FTZ R0, R28, R3, !PT ;  /* 0x000000031c007209 */ /* 0x000fe40007810000 */
[----:B------:R-:W-:Y:S02]  /*72f0*/  LOP3.LUT R3, R9, UR17, R20, 0x96, !PT ;  /* 0x0000001109037c12 */ /* 0x000fe4000f8e9614 */
[----:B------:R-:W-:Y:S01]  /*7300*/  LOP3.LUT R5, R23, UR15, R8, 0x96, !PT ;  /* 0x0000000f17057c12 */ /* 0x000fe2000f8e9608 */
[----:B------:R-:W1:Y:S01]  /*7310*/  SHFL.BFLY PT, R9, R4, 0x2, 0x1f ;  /* 0x0c401f0004097f89 */ /* 0x000e6200000e0000 */
[----:B------:R-:W-:Y:S01]  /*7320*/  LOP3.LUT R2, R11, UR17, R6, 0x96, !PT ;  /* 0x000000110b027c12 */ /* 0x000fe2000f8e9606 */
[----:B------:R-:W-:Y:S01]  /*7330*/  IMAD.WIDE.U32 R20, R7, -0x326172a9, RZ ;  /* 0xcd9e8d5707147825 */ /* 0x000fe200078e00ff */
[----:B------:R-:W-:-:S03]  /*7340*/  FMNMX.FTZ R0, R14, R0, !PT ;  /* 0x000000000e007209 */ /* 0x000fc60007810000 */
[----:B------:R-:W-:Y:S01]  /*7350*/  IMAD.WIDE.U32 R176, R5, -0x2daee0ad, RZ ;  /* 0xd2511f5305b07825 */ /* 0x000fe200078e00ff */
[----:B------:R-:W-:-:S03]  /*7360*/  FMNMX.FTZ R0, R179, R0, !PT ;  /* 0x00000000b3007209 */ /* 0x000fc60007810000 */
[----:B------:R-:W-:Y:S01]  /*7370*/  IMAD.WIDE.U32 R6, R3, -0x2daee0ad, RZ ;  /* 0xd2511f5303067825 */ /* 0x000fe200078e00ff */
[----:B------:R-:W-:-:S03]  /*7380*/  LOP3.LUT R5, R21, UR15, R10, 0x96, !PT ;  /* 0x0000000f15057c12 */ /* 0x000fc6000f8e960a */
[----:B------:R-:W-:Y:S01]  /*7390*/  IMAD.WIDE.U32 R18, R2, -0x2daee0ad, RZ ;  /* 0xd2511f5302127825 */ /* 0x000fe200078e00ff */
[----:B------:R-:W-:Y:S02]  /*73a0*/  MOV R33, R177 ;  /* 0x000000b100217202 */ /* 0x000fe40000000f00 */
[----:B------:R-:W-:Y:S02]  /*73b0*/  FMNMX.FTZ R2, R196, R0, !PT ;  /* 0x00000000c4027209 */ /* 0x000fe40007810000 */
[----:B------:R-:W-:Y:S01]  /*73c0*/  LOP3.LUT R0, R7, UR14, R34, 0x96, !PT ;  /* 0x0000000e07007c12 */ /* 0x000fe2000f8e9622 */
[----:B------:R-:W-:Y:S01]  /*73d0*/  IMAD.WIDE.U32 R180, R5, -0x2daee0ad, RZ ;  /* 0xd2511f5305b47825 */ /* 0x000fe200078e00ff */
[----:B------:R-:W-:Y:S02]  /*73e0*/  LOP3.LUT R3, R19, UR14, R32, 0x96, !PT ;  /* 0x0000000e13037c12 */ /* 0x000fe4000f8e9620 */
[----:B------:R-:W-:Y:S02]  /*73f0*/  LOP3.LUT R8, R33, UR12, R6, 0x96, !PT ;  /* 0x0000000c21087c12 */ /* 0x000fe4000f8e9606 */
[----:B------:R-:W-:Y:S01]  /*7400*/  FMNMX.FTZ R5, R198, R2, !PT ;  /* 0x00000002c6057209 */ /* 0x000fe20007810000 */
[----:B------:R-:W-:-:S03]  /*7410*/  IMAD.WIDE.U32 R6, R0, -0x326172a9, RZ ;  /* 0xcd9e8d5700067825 */ /* 0x000fc600078e00ff */
[----:B------:R-:W-:Y:S01]  /*7420*/  FMNMX.FTZ R0, R197, R5, !PT ;  /* 0x00000005c5007209 */ /* 0x000fe20007810000 */
[----:B------:R-:W-:Y:S01]  /*7430*/  IMAD.WIDE.U32 R10, R3, -0x326172a9, RZ ;  /* 0xcd9e8d57030a7825 */ /* 0x000fe200078e00ff */
[----:B------:R-:W-:-:S03]  /*7440*/  LOP3.LUT R5, R181, UR12, R18, 0x96, !PT ;  /* 0x0000000cb5057c12 */ /* 0x000fc6000f8e9612 */
[----:B------:R-:W-:Y:S01]  /*7450*/  IMAD.WIDE.U32 R2, R8, -0x326172a9, RZ ;  /* 0xcd9e8d5708027825 */ /* 0x000fe200078e00ff */
[----:B------:R-:W-:Y:S02]  /*7460*/  FMNMX.FTZ R8, R134, R29, !PT ;  /* 0x0000001d86087209 */ /* 0x000fe40007810000 */
[----:B------:R-:W-:Y:S02]  /*7470*/  LOP3.LUT R193, R7, UR13, R22, 0x96, !PT ;  /* 0x0000000d07c17c12 */ /* 0x000fe4000f8e9616 */
[----:B------:R-:W-:Y:S02]  /*7480*/  FMNMX.FTZ R7, R191, R0, !PT ;  /* 0x00000000bf077209 */ /* 0x000fe40007810000 */
[----:B------:R-:W-:Y:S02]  /*7490*/  LOP3.LUT R0, R3, UR22, R6, 0x96, !PT ;  /* 0x0000001603007c12 */ /* 0x000fe4000f8e9606 */
[----:B------:R-:W-:Y:S02]  /*74a0*/  LOP3.LUT R13, R2, 0xffff, RZ, 0xc0, !PT ;  /* 0x0000ffff020d7812 */ /* 0x000fe400078ec0ff */
[----:B-1----:R-:W-:Y:S01]  /*74b0*/  FMNMX.FTZ R6, R4, R9, !PT ;  /* 0x0000000904067209 */ /* 0x002fe20007810000 */
[----:B------:R-:W-:Y:S01]  /*74c0*/  IMAD.WIDE.U32 R4, R5, -0x326172a9, RZ ;  /* 0xcd9e8d5705047825 */ /* 0x000fe200078e00ff */
[----:B------:R-:W-:Y:S01]  /*74d0*/  FMNMX.FTZ R3, R31, R8, !PT ;  /* 0x000000081f037209 */ /* 0x000fe20007810000 */
[----:B------:R-:W1:Y:S01]  /*74e0*/  SHFL.BFLY PT, R9, R7, 0x2, 0x1f ;  /* 0x0c401f0007097f89 */ /* 0x000e6200000e0000 */
[----:B------:R-:W-:-:S02]  /*74f0*/  LOP3.LUT R192, R11, UR13, R20, 0x96, !PT ;  /* 0x0000000d0bc07c12 */ /* 0x000fc4000f8e9614 */
[----:B------:R-:W-:Y:S02]  /*7500*/  FMNMX.FTZ R3, R15, R3, !PT ;  /* 0x000000030f037209 */ /* 0x000fe40007810000 */
[----:B------:R-:W-:Y:S02]  /*7510*/  LOP3.LUT R20, R2, 0xff, RZ, 0xc0, !PT ;  /* 0x000000ff02147812 */ /* 0x000fe400078ec0ff */
[--C-:B------:R-:W-:Y:S02]  /*7520*/  SHF.R.U32.HI R21, RZ, 0x10, R2.reuse ;  /* 0x00000010ff157819 */ /* 0x100fe40000011602 */
[----:B------:R-:W-:Y:S02]  /*7530*/  SHF.R.U32.HI R22, RZ, 0x18, R2 ;  /* 0x00000018ff167819 */ /* 0x000fe40000011602 */
[----:B------:R-:W-:Y:S02]  /*7540*/  LOP3.LUT R2, R5, UR22, R10, 0x96, !PT ;  /* 0x0000001605027c12 */ /* 0x000fe4000f8e960a */
[----:B------:R-:W-:-:S02]  /*7550*/  LOP3.LUT R10, R4, 0xffff, RZ, 0xc0, !PT ;  /* 0x0000ffff040a7812 */ /* 0x000fc400078ec0ff */
[----:B------:R-:W-:Y:S02]  /*7560*/  FMNMX.FTZ R5, R30, R3, !PT ;  /* 0x000000031e057209 */ /* 0x000fe40007810000 */
[----:B------:R-:W-:Y:S01]  /*7570*/  FMNMX.FTZ R3, R137, R132, !PT ;  /* 0x0000008489037209 */ /* 0x000fe20007810000 */
[----:B------:R-:W2:Y:S01]  /*7580*/  SHFL.BFLY PT, R8, R6, 0x1, 0x1f ;  /* 0x0c201f0006087f89 */ /* 0x000ea200000e0000 */
[----:B------:R-:W-:Y:S02]  /*7590*/  LOP3.LUT R11, R4, 0xff, RZ, 0xc0, !PT ;  /* 0x000000ff040b7812 */ /* 0x000fe400078ec0ff */
[----:B------:R-:W-:Y:S02]  /*75a0*/  FMNMX.FTZ R3, R139, R3, !PT ;  /* 0x000000038b037209 */ /* 0x000fe40007810000 */
[--C-:B------:R-:W-:Y:S02]  /*75b0*/  SHF.R.U32.HI R18, RZ, 0x10, R4.reuse ;  /* 0x00000010ff127819 */ /* 0x100fe40000011604 */
[----:B------:R-:W-:-:S02]  /*75c0*/  SHF.R.U32.HI R19, RZ, 0x18, R4 ;  /* 0x00000018ff137819 */ /* 0x000fc40000011604 */
[----:B------:R-:W-:Y:S02]  /*75d0*/  FMNMX.FTZ R4, R194, R5, !PT ;  /* 0x00000005c2047209 */ /* 0x000fe40007810000 */
[----:B------:R-:W-:Y:S02]  /*75e0*/  FMNMX.FTZ R3, R138, R3, !PT ;  /* 0x000000038a037209 */ /* 0x000fe40007810000 */
[----:B------:R-:W-:Y:S02]  /*75f0*/  FMNMX.FTZ R4, R195, R4, !PT ;  /* 0x00000004c3047209 */ /* 0x000fe40007810000 */
[----:B------:R-:W-:Y:S02]  /*7600*/  FSEL R177, R141, -INF , !P5 ;  /* 0xff8000008db17808 */ /* 0x000fe40006800000 */
[----:B------:R-:W-:Y:S02]  /*7610*/  FSEL R141, R186, -INF , !P4 ;  /* 0xff800000ba8d7808 */ /* 0x000fe40006000000 */
[----:B------:R-:W-:-:S02]  /*7620*/  FMNMX.FTZ R3, R133, R3, !PT ;  /* 0x0000000385037209 */ /* 0x000fc40007810000 */
[----:B------:R-:W-:Y:S02]  /*7630*/  MOV R32, R176 ;  /* 0x000000b000207202 */ /* 0x000fe40000000f00 */
[----:B------:R-:W-:Y:S02]  /*7640*/  FMNMX.FTZ R5, R140, R4, !PT ;  /* 0x000000048c057209 */ /* 0x000fe40007810000 */
[----:B------:R-:W-:Y:S02]  /*7650*/  FSEL R176, R187, -INF , !P3 ;  /* 0xff800000bbb07808 */ /* 0x000fe40005800000 */
[----:B------:R-:W-:Y:S02]  /*7660*/  FMNMX.FTZ R3, R141, R3, !PT ;  /* 0x000000038d037209 */ /* 0x000fe40007810000 */
[----:B-1----:R-:W-:Y:S02]  /*7670*/  FMNMX.FTZ R4, R7, R9, !PT ;  /* 0x0000000907047209 */ /* 0x002fe40007810000 */
[----:B------:R-:W-:-:S02]  /*7680*/  FMNMX.FTZ R9, R177, R5, !PT ;  /* 0x00000005b1097209 */ /* 0x000fc40007810000 */
[----:B------:R-:W-:Y:S02]  /*7690*/  FMNMX.FTZ R5, R176, R3, !PT ;  /* 0x00000003b0057209 */ /* 0x000fe40007810000 */
[----:B--2---:R-:W-:Y:S01]  /*76a0*/  FMNMX.FTZ R235, R6, R8, !PT ;  /* 0x0000000806eb7209 */ /* 0x004fe20007810000 */
[----:B------:R-:W1:Y:S01]  /*76b0*/  SHFL.BFLY PT, R7, R9, 0x2, 0x1f ;  /* 0x0c401f0009077f89 */ /* 0x000e6200000e0000 */
[----:B------:R-:W-:Y:S02]  /*76c0*/  FMNMX.FTZ R5, R142, R5, !PT ;  /* 0x000000058e057209 */ /* 0x000fe40007810000 */
[----:B------:R-:W-:Y:S01]  /*76d0*/  SHF.R.U32.HI R8, RZ, 0x8, R13 ;  /* 0x00000008ff087819 */ /* 0x000fe2000001160d */
[----:B------:R-:W2:Y:S01]  /*76e0*/  SHFL.BFLY PT, R6, R4, 0x1, 0x1f ;  /* 0x0c201f0004067f89 */ /* 0x000ea200000e0000 */
[----:B------:R-:W-:Y:S02]  /*76f0*/  FMNMX.FTZ R5, R143, R5, !PT ;  /* 0x000000058f057209 */ /* 0x000fe40007810000 */
[----:B------:R-:W-:-:S03]  /*7700*/  PRMT R23, R20, 0x5410, R8 ;  /* 0x0000541014177816 */ /* 0x000fc60000000008 */
[----:B------:R-:W3:Y:S01]  /*7710*/  SHFL.BFLY PT, R8, R5, 0x2, 0x1f ;  /* 0x0c401f0005087f89 */ /* 0x000ee200000e0000 */
[----:B-1----:R-:W-:Y:S02]  /*7720*/  FMNMX.FTZ R7, R9, R7, !PT ;  /* 0x0000000709077209 */ /* 0x002fe40007810000 */
[----:B--2---:R-:W-:Y:S02]  /*7730*/  FMNMX.FTZ R234, R4, R6, !PT ;  /* 0x0000000604ea7209 */ /* 0x004fe40007810000 */
[----:B------:R-:W-:Y:S01]  /*7740*/  SHF.R.U32.HI R4, RZ, 0x8, R10 ;  /* 0x00000008ff047819 */ /* 0x000fe2000001160a */
[----:B------:R-:W1:Y:S01]  /*7750*/  SHFL.BFLY PT, R9, R7, 0x1, 0x1f ;  /* 0x0c201f0007097f89 */ /* 0x000e6200000e0000 */
[----:B------:R-:W-:Y:S02]  /*7760*/  LOP3.LUT R6, R21, 0xff, RZ, 0xc0, !PT ;  /* 0x000000ff15067812 */ /* 0x000fe400078ec0ff */
[----:B------:R-:W-:Y:S02]  /*7770*/  PRMT R20, R11, 0x5410, R4 ;  /* 0x000054100b147816 */ /* 0x000fe40000000004 */
[----:B---3--:R-:W-:-:S02]  /*7780*/  FMNMX.FTZ R4, R5, R8, !PT ;  /* 0x0000000805047209 */ /* 0x008fc40007810000 */
[----:B------:R-:W-:Y:S02]  /*7790*/  PRMT R22, R6, 0x5410, R22 ;  /* 0x0000541006167816 */ /* 0x000fe40000000016 */
[----:B------:R-:W-:Y:S01]  /*77a0*/  LOP3.LUT R6, R18, 0xff, RZ, 0xc0, !PT ;  /* 0x000000ff12067812 */ /* 0x000fe200078ec0ff */
[----:B------:R-:W2:Y:S01]  /*77b0*/  SHFL.BFLY PT, R8, R4, 0x1, 0x1f ;  /* 0x0c201f0004087f89 */ /* 0x000ea200000e0000 */
[----:B------:R-:W-:Y:S01]  /*77c0*/  LOP3.LUT R5, R0, 0xffff, RZ, 0xc0, !PT ;  /* 0x0000ffff00057812 */ /* 0x000fe200078ec0ff */
[C---:B------:R-:W-:Y:S01]  /*77d0*/  FMUL.FTZ R3, R235.reuse, UR38 ;  /* 0x00000026eb037c20 */ /* 0x040fe20008410000 */
[----:B------:R-:W-:Y:S02]  /*77e0*/  PRMT R19, R6, 0x5410, R19 ;  /* 0x0000541006137816 */ /* 0x000fe40000000013 */
[----:B------:R-:W-:Y:S02]  /*77f0*/  SHF.R.U32.HI R6, RZ, 0x8, R5 ;  /* 0x00000008ff067819 */ /* 0x000fe40000011605 */
[----:B------:R-:W-:-:S02]  /*7800*/  FSETP.NEU.FTZ.AND P2, PT, R235, -INF , PT ;  /* 0xff800000eb00780b */ /* 0x000fc40003f5d000 */
[----:B------:R-:W-:Y:S02]  /*7810*/  LOP3.LUT R5, R0, 0xff, RZ, 0xc0, !PT ;  /* 0x000000ff00057812 */ /* 0x000fe400078ec0ff */
[----:B------:R-:W-:Y:S02]  /*7820*/  FSEL R3, R3, RZ, P2 ;  /* 0x000000ff03037208 */ /* 0x000fe40001000000 */
[----:B------:R-:W-:Y:S02]  /*7830*/  PRMT R18, R5, 0x5410, R6 ;  /* 0x0000541005127816 */ /* 0x000fe40000000006 */
[--C-:B------:R-:W-:Y:S01]  /*7840*/  SHF.R.U32.HI R5, RZ, 0x10, R0.reuse ;  /* 0x00000010ff057819 */ /* 0x100fe20000011600 */
[----:B------:R-:W-:Y:S01]  /*7850*/  FFMA.FTZ R12, R12, UR38, -R3 ;  /* 0x000000260c0c7c23 */ /* 0x000fe20008010803 */
[----:B-1----:R-:W-:Y:S02]  /*7860*/  FMNMX.FTZ R233, R7, R9, !PT ;  /* 0x0000000907e97209 */ /* 0x002fe40007810000 */
[----:B------:R-:W-:-:S02]  /*7870*/  SHF.R.U32.HI R0, RZ, 0x18, R0 ;  /* 0x00000018ff007819 */ /* 0x000fc40000011600 */
[----:B------:R-:W-:Y:S01]  /*7880*/  LOP3.LUT R5, R5, 0xff, RZ, 0xc0, !PT ;  /* 0x000000ff05057812 */ /* 0x000fe200078ec0ff */
[C---:B------:R-:W-:Y:S01]  /*7890*/  FMUL.FTZ R13, R234.reuse, UR38 ;  /* 0x00000026ea0d7c20 */ /* 0x040fe20008410000 */
[----:B------:R-:W-:Y:S01]  /*78a0*/  FSETP.NEU.FTZ.AND P4, PT, R234, -INF , PT ;  /* 0xff800000ea00780b */ /* 0x000fe20003f9d000 */
[----:B------:R1:W-:Y:S01]  /*78b0*/  MUFU.EX2 R35, R12 ;  /* 0x0000000c00237308 */ /* 0x0003e20000000800 */
[----:B------:R-:W-:Y:S02]  /*78c0*/  PRMT R21, R5, 0x5410, R0 ;  /* 0x0000541005157816 */ /* 0x000fe40000000000 */
[----:B------:R-:W-:Y:S02]  /*78d0*/  LOP3.LUT R0, R2, 0xffff, RZ, 0xc0, !PT ;  /* 0x0000ffff02007812 */ /* 0x000fe400078ec0ff */
[----:B------:R-:W-:Y:S02]  /*78e0*/  FSETP.NEU.FTZ.AND P3, PT, R233, -INF , PT ;  /* 0xff800000e900780b */ /* 0x000fe40003f7d000 */
[----:B------:R-:W-:-:S02]  /*78f0*/  FSEL R13, R13, RZ, P4 ;  /* 0x000000ff0d0d7208 */ /* 0x000fc40002000000 */
[----:B--2---:R-:W-:Y:S02]  /*7900*/  FMNMX.FTZ R223, R4, R8, !PT ;  /* 0x0000000804df7209 */ /* 0x004fe40007810000 */
[----:B------:R-:W-:Y:S01]  /*7910*/  SHF.R.U32.HI R4, RZ, 0x8, R0 ;  /* 0x00000008ff047819 */ /* 0x000fe20000011600 */
[----:B-1----:R-:W-:Y:S01]  /*7920*/  FMUL.FTZ R12, R233, UR38 ;  /* 0x00000026e90c7c20 */ /* 0x002fe20008410000 */
[----:B------:R-:W-:Y:S01]  /*7930*/  LOP3.LUT R0, R2, 0xff, RZ, 0xc0, !PT ;  /* 0x000000ff02007812 */ /* 0x000fe200078ec0ff */
[----:B------:R-:W-:-:S03]  /*7940*/  FFMA.FTZ R14, R14, UR38, -R13 ;  /* 0x000000260e0e7c23 */ /* 0x000fc6000801080d */
[----:B------:R-:W-:Y:S02]  /*7950*/  FSEL R12, R12, RZ, P3 ;  /* 0x000000ff0c0c7208 */ /* 0x000fe40001800000 */
[----:B------:R-:W-:Y:S01]  /*7960*/  PRMT R8, R0, 0x5410, R4 ;  /* 0x0000541000087816 */ /* 0x000fe20000000004 */
[----:B------:R1:W-:Y:S01]  /*7970*/  MUFU.EX2 R183, R14 ;  /* 0x0000000e00b77308 */ /* 0x0003e20000000800 */
[----:B------:R-:W-:Y:S01]  /*7980*/  SHF.R.U32.HI R0, RZ, 0x10, R2 ;  /* 0x00000010ff007819 */ /* 0x000fe20000011602 */
[--C-:B------:R-:W-:Y:S01]  /*7990*/  FFMA.FTZ R4, R15, UR38, -R12.reuse ;  /* 0x000000260f047c23 */ /* 0x100fe2000801080c */
[----:B------:R-:W-:Y:S01]  /*79a0*/  FFMA.FTZ R5, R29, UR38, -R12 ;  /* 0x000000261d057c23 */ /* 0x000fe2000801080c */
[C---:B------:R-:W-:Y:S02]  /*79b0*/  FSETP.NEU.FTZ.AND P1, PT, R223.reuse, -INF , PT ;  /* 0xff800000df00780b */ /* 0x040fe40003f3d000 */
[----:B------:R-:W-:Y:S02]  /*79c0*/  LOP3.LUT R0, R0, 0xff, RZ, 0xc0, !PT ;  /* 0x000000ff00007812 */ /* 0x000fe400078ec0ff */
[----:B------:R2:W-:Y:S01]  /*79d0*/  MUFU.EX2 R205, R4 ;  /* 0x0000000400cd7308 */ /* 0x0005e20000000800 */
[----:B-1----:R-:W-:-:S07]  /*79e0*/  FMUL.FTZ R14, R223, UR38 ;  /* 0x00000026df0e7c20 */ /* 0x002fce0008410000 */
[----:B------:R1:W-:Y:S01]  /*79f0*/  MUFU.EX2 R203, R5 ;  /* 0x0000000500cb7308 */ /* 0x0003e20000000800 */
[----:B------:R-:W-:Y:S02]  /*7a00*/  FSEL R14, R14, RZ, P1 ;  /* 0x000000ff0e0e7208 */ /* 0x000fe40000800000 */
[----:B--2---:R-:W-:Y:S01]  /*7a10*/  SHF.R.U32.HI R4, RZ, 0x18, R2 ;  /* 0x00000018ff047819 */ /* 0x004fe20000011602 */
[----:B------:R-:W-:-:S03]  /*7a20*/  FFMA.FTZ R2, R30, UR38, -R12 ;  /* 0x000000261e027c23 */ /* 0x000fc6000801080c */
[----:B------:R-:W-:Y:S01]  /*7a30*/  PRMT R6, R0, 0x5410, R4 ;  /* 0x0000541000067816 */ /* 0x000fe20000000004 */
[----:B------:R-:W-:Y:S02]  /*7a40*/  IMAD.U32 R0, RZ, RZ, UR4 ;  /* 0x00000004ff007e24 */ /* 0x000fe4000f8e00ff */
[----:B-1----:R-:W-:Y:S01]  /*7a50*/  FFMA.FTZ R5, R31, UR38, -R12 ;  /* 0x000000261f057c23 */ /* 0x002fe2000801080c */
[----:B------:R1:W-:Y:S08]  /*7a60*/  MUFU.EX2 R202, R2 ;  /* 0x0000000200ca7308 */ /* 0x0003f00000000800 */
[----:B------:R2:W3:Y:S01]  /*7a70*/  MUFU.EX2 R204, R5 ;  /* 0x0000000500cc7308 */ /* 0x0004e20000000800 */
[----:B------:R-:W-:Y:S01]  /*7a80*/  FSEL R4, R234, RZ, P4 ;  /* 0x000000ffea047208 */ /* 0x000fe20002000000 */
[----:B-1----:R-:W-:Y:S01]  /*7a90*/  FFMA.FTZ R2, R132, UR38, -R14 ;  /* 0x0000002684027c23 */ /* 0x002fe2000801080e */
[----:B--2---:R-:W-:-:S05]  /*7aa0*/  MOV R5, 0x7054 ;  /* 0x0000705400057802 */ /* 0x004fca0000000f00 */
[----:B------:R1:W-:Y:S01]  /*7ab0*/  MUFU.EX2 R206, R2 ;  /* 0x0000000200ce7308 */ /* 0x0003e20000000800 */
[----:B------:R-:W-:Y:S02]  /*7ac0*/  PRMT R0, R0, R5, UR4 ;  /* 0x0000000400007e16 */ /* 0x000fe40008000005 */
[----:B------:R-:W-:-:S05]  /*7ad0*/  FSEL R5, R235, RZ, P2 ;  /* 0x000000ffeb057208 */ /* 0x000fca0001000000 */
[----:B------:R-:W-:Y:S01]  /*7ae0*/  FADD.FTZ R7, R136, -R5 ;  /* 0x8000000588077221 */ /* 0x000fe20000010000 */
[----:B------:R-:W-:Y:S01]  /*7af0*/  FSEL R5, R233, RZ, P3 ;  /* 0x000000ffe9057208 */ /* 0x000fe20001800000 */
[----:B-1----:R-:W-:-:S04]  /*7b00*/  FFMA.FTZ R2, R139, UR38, -R14 ;  /* 0x000000268b027c23 */ /* 0x002fc8000801080e */
[----:B------:R1:W2:Y:S01]  /*7b10*/  MUFU.EX2 R185, R2 ;  /* 0x0000000200b97308 */ /* 0x0002a20000000800 */
[----:B------:R-:W-:Y:S01]  /*7b20*/  FADD.FTZ R9, R135, -R4 ;  /* 0x8000000487097221 */ /* 0x000fe20000010000 */
[----:B------:R-:W-:Y:S01]  /*7b30*/  FSEL R4, R223, RZ, P1 ;  /* 0x000000ffdf047208 */ /* 0x000fe20000800000 */
[----:B------:R-:W-:Y:S01]  /*7b40*/  FADD.FTZ R10, R134, -R5 ;  /* 0x80000005860a7221 */ /* 0x000fe20000010000 */
[----:B------:R-:W-:Y:S01]  /*7b50*/  FFMA.FTZ R5, R133, UR38, -R14 ;  /* 0x0000002685057c23 */ /* 0x000fe2000801080e */
[--C-:B------:R-:W-:Y:S01]  /*7b60*/  FFMA.FTZ R27, R27, UR38, -R3.reuse ;  /* 0x000000261b1b7c23 */ /* 0x100fe20008010803 */
[----:B------:R-:W-:Y:S01]  /*7b70*/  FFMA.FTZ R26, R26, UR38, -R3 ;  /* 0x000000261a1a7c23 */ /* 0x000fe20008010803 */
[----:B------:R-:W-:Y:S01]  /*7b80*/  FADD.FTZ R11, R137, -R4 ;  /* 0x80000004890b7221 */ /* 0x000fe20000010000 */
[----:B------:R4:W-:Y:S01]  /*7b90*/  MUFU.EX2 R184, R5 ;  /* 0x0000000500b87308 */ /* 0x0009e20000000800 */
[----:B-1----:R-:W-:-:S07]  /*7ba0*/  FFMA.FTZ R2, R138, UR38, -R14 ;  /* 0x000000268a027c23 */ /* 0x002fce000801080e */
[----:B------:R3:W1:Y:S01]  /*7bb0*/  MUFU.EX2 R207, R2 ;  /* 0x0000000200cf7308 */ /* 0x0006620000000800 */
[--C-:B------:R-:W-:Y:S01]  /*7bc0*/  HSET2.LE.AND R4, R8, R0.reuse, PT ;  /* 0x0000000008047233 */ /* 0x100fe20003803000 */
[----:B------:R-:W-:Y:S01]  /*7bd0*/  FFMA.FTZ R25, R25, UR38, -R3 ;  /* 0x0000002619197c23 */ /* 0x000fe20008010803 */
[--C-:B------:R-:W-:Y:S01]  /*7be0*/  FFMA.FTZ R24, R24, UR38, -R13.reuse ;  /* 0x0000002618187c23 */ /* 0x100fe2000801080d */
[----:B----4-:R-:W-:Y:S01]  /*7bf0*/  HSET2.LE.AND R5, R6, R0, PT ;  /* 0x0000000006057233 */ /* 0x010fe20003803000 */
[--C-:B------:R-:W-:Y:S01]  /*7c00*/  FFMA.FTZ R6, R179, UR38, -R13.reuse ;  /* 0x00000026b3067c23 */ /* 0x100fe2000801080d */
[----:B------:R-:W-:Y:S02]  /*7c10*/  FFMA.FTZ R28, R28, UR38, -R13 ;  /* 0x000000261c1c7c23 */ /* 0x000fe4000801080d */
[----:B------:R-:W-:Y:S01]  /*7c20*/  MUFU.EX2 R252, R27 ;  /* 0x0000001b00fc7308 */ /* 0x000fe20000000800 */
[----:B---3--:R-:W-:-:S07]  /*7c30*/  F2FP.F16.F32.PACK_AB R2, R204, R203 ;  /* 0x000000cbcc02723e */ /* 0x008fce00000000ff */
[----:B------:R-:W3:Y:S01]  /*7c40*/  MUFU.EX2 R200, R26 ;  /* 0x0000001a00c87308 */ /* 0x000ee20000000800 */
[----:B------:R-:W-:Y:S02]  /*7c50*/  LOP3.LUT R4, R4, R2, RZ, 0xc0, !PT ;  /* 0x0000000204047212 */ /* 0x000fe400078ec0ff */
[----:B--2---:R-:W-:Y:S01]  /*7c60*/  F2FP.F16.F32.PACK_AB R2, R185, R206 ;  /* 0x000000ceb902723e */ /* 0x004fe200000000ff */
[----:B------:R-:W-:-:S04]  /*7c70*/  FMUL.FTZ R7, R7, UR38 ;  /* 0x0000002607077c20 */ /* 0x000fc80008410000 */
[----:B------:R-:W-:Y:S01]  /*7c80*/  MUFU.EX2 R201, R25 ;  /* 0x0000001900c97308 */ /* 0x000fe20000000800 */
[----:B------:R-:W-:Y:S02]  /*7c90*/  LOP3.LUT R5, R5, R2, RZ, 0xc0, !PT ;  /* 0x0000000205057212 */ /* 0x000fe400078ec0ff */
[----:B------:R-:W-:Y:S02]  /*7ca0*/  F2FP.F16.F32.PACK_AB R2, R202, R205 ;  /* 0x000000cdca02723e */ /* 0x000fe400000000ff */
[----:B-1----:R-:W-:-:S03]  /*7cb0*/  MOV R179, R207 ;  /* 0x000000cf00b37202 */ /* 0x002fc60000000f00 */
[----:B------:R1:W-:Y:S08]  /*7cc0*/  MUFU.EX2 R182, R24 ;  /* 0x0000001800b67308 */ /* 0x0003f00000000800 */
[----:B------:R2:W-:Y:S08]  /*7cd0*/  MUFU.EX2 R133, R6 ;  /* 0x0000000600857308 */ /* 0x0005f00000000800 */
[----:B------:R4:W5:Y:S01]  /*7ce0*/  MUFU.EX2 R199, R28 ;  /* 0x0000001c00c77308 */ /* 0x0009620000000800 */
[----:B-1----:R-:W1:Y:S01]  /*7cf0*/  LDSM.16.MT88.4 R24, [R209+0xa000] ;  /* 0x00a00000d118783b */ /* 0x002e620000004200 */
[----:B--2---:R-:W-:-:S06]  /*7d00*/  HSET2.LE.AND R6, R20, R0, PT ;  /* 0x0000000014067233 */ /* 0x004fcc0003803000 */
[----:B------:R2:W1:Y:S01]  /*7d10*/  MUFU.EX2 R20, R7 ;  /* 0x0000000700147308 */ /* 0x0004620000000800 */
[----:B------:R-:W-:Y:S01]  /*7d20*/  LOP3.LUT R6, R6, R2, RZ, 0xc0, !PT ;  /* 0x0000000206067212 */ /* 0x000fe200078ec0ff */
[----:B----4-:R-:W4:Y:S01]  /*7d30*/  LDSM.16.MT88.4 R28, [R211+0xa000] ;  /* 0x00a00000d31c783b */ /* 0x010f220000004200 */
[----:B------:R-:W-:Y:S02]  /*7d40*/  F2FP.F16.F32.PACK_AB R2, R184, R179 ;  /* 0x000000b3b802723e */ /* 0x000fe400000000ff */
[--C-:B------:R-:W-:Y:S01]  /*7d50*/  HSET2.LE.AND R8, R18, R0.reuse, PT ;  /* 0x0000000012087233 */ /* 0x100fe20003803000 */
[----:B------:R-:W-:Y:S01]  /*7d60*/  FMUL.FTZ R9, R9, UR38 ;  /* 0x0000002609097c20 */ /* 0x000fe20008410000 */
[----:B--2---:R-:W-:Y:S01]  /*7d70*/  HSET2.LE.AND R7, R19, R0, PT ;  /* 0x0000000013077233 */ /* 0x004fe20003803000 */
[----:B------:R-:W-:Y:S01]  /*7d80*/  FMUL.FTZ R10, R10, UR38 ;  /* 0x000000260a0a7c20 */ /* 0x000fe20008410000 */
[----:B------:R-:W-:-:S03]  /*7d90*/  FMUL.FTZ R11, R11, UR38 ;  /* 0x000000260b0b7c20 */ /* 0x000fc60008410000 */
[----:B------:R-:W-:Y:S02]  /*7da0*/  LOP3.LUT R7, R7, R2, RZ, 0xc0, !PT ;  /* 0x0000000207077212 */ /* 0x000fe400078ec0ff */
[----:B---3--:R-:W-:Y:S01]  /*7db0*/  F2FP.F16.F32.PACK_AB R2, R200, R252 ;  /* 0x000000fcc802723e */ /* 0x008fe200000000ff */
[----:B------:R5:W2:Y:S03]  /*7dc0*/  MUFU.EX2 R19, R9 ;  /* 0x0000000900137308 */ /* 0x000aa60000000800 */
[----:B------:R-:W-:Y:S02]  /*7dd0*/  LOP3.LUT R8, R8, R2, RZ, 0xc0, !PT ;  /* 0x0000000208087212 */ /* 0x000fe400078ec0ff */
[----:B------:R-:W-:-:S03]  /*7de0*/  HSET2.LE.AND R2, R21, R0, PT ;  /* 0x0000000015027233 */ /* 0x000fc60003803000 */
[----:B------:R3:W4:Y:S08]  /*7df0*/  MUFU.EX2 R18, R10 ;  /* 0x0000000a00127308 */ /* 0x0007300000000800 */
[----:B------:R1:W4:Y:S01]  /*7e00*/  MUFU.EX2 R15, R11 ;  /* 0x0000000b000f7308 */ /* 0x0003220000000800 */
[----:B-----5:R-:W-:-:S04]  /*7e10*/  F2FP.F16.F32.PACK_AB R9, R199, R182 ;  /* 0x000000b6c709723e */ /* 0x020fc800000000ff */
[----:B------:R-:W-:Y:S02]  /*7e20*/  LOP3.LUT R9, R2, R9, RZ, 0xc0, !PT ;  /* 0x0000000902097212 */ /* 0x000fe400078ec0ff */
[----:B------:R-:W-:Y:S02]  /*7e30*/  HSET2.LE.AND R2, R23, R0, PT ;  /* 0x0000000017027233 */ /* 0x000fe40003803000 */
[----:B---3--:R-:W-:-:S04]  /*7e40*/  F2FP.F16.F32.PACK_AB R10, R35, R201 ;  /* 0x000000c9230a723e */ /* 0x008fc800000000ff */
[----:B------:R-:W-:Y:S02]  /*7e50*/  LOP3.LUT R10, R2, R10, RZ, 0xc0, !PT ;  /* 0x0000000a020a7212 */ /* 0x000fe400078ec0ff */
[----:B------:R-:W-:Y:S02]  /*7e60*/  HSET2.LE.AND R2, R22, R0, PT ;  /* 0x0000000016027233 */ /* 0x000fe40003803000 */
[----:B-1----:R-:W-:Y:S01]  /*7e70*/  F2FP.F16.F32.PACK_AB R11, R133, R183 ;  /* 0x000000b7850b723e */ /* 0x002fe200000000ff */
[-C--:B------:R-:W-:Y:S01]  /*7e80*/  FMUL.FTZ R148, R148, R20.reuse ;  /* 0x0000001494947220 */ /* 0x080fe20000410000 */
[----:B------:R-:W-:Y:S01]  /*7e90*/  FMUL.FTZ R149, R149, R20 ;  /* 0x0000001495957220 */ /* 0x000fe20000410000 */
[----:B--2---:R-:W-:Y:S01]  /*7ea0*/  FMUL.FTZ R150, R150, R19 ;  /* 0x0000001396967220 */ /* 0x004fe20000410000 */
[----:B------:R-:W-:Y:S01]  /*7eb0*/  LOP3.LUT R11, R2, R11, RZ, 0xc0, !PT ;  /* 0x0000000b020b7212 */ /* 0x000fe200078ec0ff */
[----:B------:R-:W-:Y:S01]  /*7ec0*/  FMUL.FTZ R151, R151, R19 ;  /* 0x0000001397977220 */ /* 0x000fe20000410000 */
[-C--:B----4-:R-:W-:Y:S01]  /*7ed0*/  FMUL.FTZ R144, R144, R18.reuse ;  /* 0x0000001290907220 */ /* 0x090fe20000410000 */
        /* <DEDUP_REMOVED lines=32> */
[----:B------:R-:W-:Y:S01]  /*80e0*/  MOV R185, R251 ;  /* 0x000000fb00b97202 */ /* 0x000fe20000000f00 */
[----:B------:R-:W-:Y:S01]  /*80f0*/  HMMA.16816.F32 R148, R8, R24, R148 ;  /* 0x000000180894723c */ /* 0x000fe20000001894 */
[----:B------:R-:W-:-:S05]  /*8100*/  MOV R203, R250 ;  /* 0x000000fa00cb7202 */ /* 0x000fca0000000f00 */
[C---:B------:R-:W-:Y:S06]  /*8110*/  HMMA.16816.F32 R144, R4.reuse, R24, R144 ;  /* 0x000000180490723c */ /* 0x040fec0000001890 */
[-C--:B------:R-:W-:Y:S06]  /*8120*/  HMMA.16816.F32 R152, R4, R26.reuse, R152 ;  /* 0x0000001a0498723c */ /* 0x080fec0000001898 */
[C---:B------:R-:W-:Y:S01]  /*8130*/  HMMA.16816.F32 R248, R8.reuse, R26, R156 ;  /* 0x0000001a08f8723c */ /* 0x040fe2000000189c */
[----:B------:R-:W1:Y:S05]  /*8140*/  LDSM.16.MT88.4 R24, [R214+0xa000] ;  /* 0x00a00000d618783b */ /* 0x000e6a0000004200 */
[-C--:B------:R-:W-:Y:S06]  /*8150*/  HMMA.16816.F32 R164, R8, R28.reuse, R164 ;  /* 0x0000001c08a4723c */ /* 0x080fec00000018a4 */
[C---:B------:R-:W-:Y:S06]  /*8160*/  HMMA.16816.F32 R160, R4.reuse, R28, R160 ;  /* 0x0000001c04a0723c */ /* 0x040fec00000018a0 */
[-C--:B------:R-:W-:Y:S06]  /*8170*/  HMMA.16816.F32 R168, R4, R30.reuse, R168 ;  /* 0x0000001e04a8723c */ /* 0x080fec00000018a8 */
[----:B------:R-:W-:Y:S01]  /*8180*/  HMMA.16816.F32 R236, R8, R30, R172 ;  /* 0x0000001e08ec723c */ /* 0x000fe200000018ac */
[----:B------:R-:W2:Y:S01]  /*8190*/  LDSM.16.MT88.4 R28, [R213+0xa000] ;  /* 0x00a00000d51c783b */ /* 0x000ea20000004200 */
        /* <DEDUP_REMOVED lines=28> */
[----:B-1----:R-:W-:Y:S01]  /*8360*/  HMMA.16816.F32 R204, R8, R26, R48 ;  /* 0x0000001a08cc723c */ /* 0x002fe20000001830 */
[----:B------:R-:W-:Y:S02]  /*8370*/  MOV R159, R203 ;  /* 0x000000cb009f7202 */ /* 0x000fe40000000f00 */
[----:B------:R-:W-:Y:S01]  /*8380*/  MOV R156, R200 ;  /* 0x000000c8009c7202 */ /* 0x000fe20000000f00 */
[----:B------:R-:W-:Y:S01]  /*8390*/  IMAD.MOV.U32 R139, RZ, RZ, R33 ;  /* 0x000000ffff8b7224 */ /* 0x000fe200078e0021 */
[----:B------:R-:W-:Y:S02]  /*83a0*/  MOV R138, R32 ;  /* 0x00000020008a7202 */ /* 0x000fe40000000f00 */
[----:B------:R-:W-:Y:S01]  /*83b0*/  IMAD.MOV.U32 R49, RZ, RZ, R202 ;  /* 0x000000ffff317224 */ /* 0x000fe200078e00ca */
[----:B------:R-:W-:Y:S01]  /*83c0*/  MOV R48, R201 ;  /* 0x000000c900307202 */ /* 0x000fe20000000f00 */
[-C--:B--2---:R-:W-:Y:S06]  /*83d0*/  HMMA.16816.F32 R56, R4, R28.reuse, R56 ;  /* 0x0000001c0438723c */ /* 0x084fec0000001838 */
[C---:B------:R-:W-:Y:S06]  /*83e0*/  HMMA.16816.F32 R200, R8.reuse, R28, R52 ;  /* 0x0000001c08c8723c */ /* 0x040fec0000001834 */
[-C--:B------:R-:W-:Y:S01]  /*83f0*/  HMMA.16816.F32 R244, R8, R24.reuse, R36 ;  /* 0x0000001808f4723c */ /* 0x080fe20000001824 */
[----:B------:R-:W-:Y:S01]  /*8400*/  IMAD.MOV.U32 R29, RZ, RZ, R35 ;  /* 0x000000ffff1d7224 */ /* 0x000fe200078e0023 */
[----:B------:R-:W-:Y:S04]  /*8410*/  LDSM.16.MT88.4 R36, [R214+0xb000] ;  /* 0x00b00000d624783b */ /* 0x000fe80000004200 */
[C---:B------:R-:W-:Y:S01]  /*8420*/  HMMA.16816.F32 R240, R4.reuse, R24, R40 ;  /* 0x0000001804f0723c */ /* 0x040fe20000001828 */
[----:B------:R-:W-:Y:S04]  /*8430*/  LDSM.16.MT88.4 R32, [R211+0xb000] ;  /* 0x00b00000d320783b */ /* 0x000fe80000004200 */
[----:B------:R-:W-:Y:S01]  /*8440*/  LDSM.16.MT88.4 R40, [R213+0xb000] ;  /* 0x00b00000d528783b */ /* 0x000fe20000004200 */
[C---:B------:R-:W-:Y:S03]  /*8450*/  HMMA.16816.F32 R44, R4.reuse, R26, R44 ;  /* 0x0000001a042c723c */ /* 0x040fe6000000182c */
        /* <DEDUP_REMOVED lines=37> */
[----:B------:R-:W-:Y:S01]  /*86b0*/  FFMA.FTZ R2, R189, UR38, -R3 ;  /* 0x00000026bd027c23 */ /* 0x000fe20008010803 */
        /* <DEDUP_REMOVED lines=9> */
[C---:B------:R-:W-:Y:S01]  /*8750*/  HMMA.16816.F32 R60, R4.reuse, R30, R60 ;  /* 0x0000001e043c723c */ /* 0x040fe2000000183c */
[-C--:B------:R-:W-:Y:S01]  /*8760*/  FMUL.FTZ R64, R64, R20.reuse ;  /* 0x0000001440407220 */ /* 0x080fe20000410000 */
[----:B------:R-:W-:Y:S01]  /*8770*/  FMUL.FTZ R65, R65, R20 ;  /* 0x0000001441417220 */ /* 0x000fe20000410000 */
[-C--:B------:R-:W-:Y:S01]  /*8780*/  FMUL.FTZ R66, R66, R19.reuse ;  /* 0x0000001342427220 */ /* 0x080fe20000410000 */
[----:B------:R-:W-:Y:S01]  /*8790*/  FMUL.FTZ R67, R67, R19 ;  /* 0x0000001343437220 */ /* 0x000fe20000410000 */
[----:B------:R2:W-:Y:S01]  /*87a0*/  MUFU.EX2 R199, R2 ;  /* 0x0000000200c77308 */ /* 0x0005e20000000800 */
[----:B-1----:R-:W-:Y:S01]  /*87b0*/  HMMA.16816.F32 R72, R4, R24, R72 ;  /* 0x000000180448723c */ /* 0x002fe20000001848 */
[----:B------:R-:W-:Y:S01]  /*87c0*/  IMAD.MOV.U32 R51, RZ, RZ, R252 ;  /* 0x000000ffff337224 */ /* 0x000fe200078e00fc */
[----:B------:R-:W-:-:S04]  /*87d0*/  MOV R28, R183 ;  /* 0x000000b7001c7202 */ /* 0x000fc80000000f00 */
[----:B------:R-:W-:Y:S01]  /*87e0*/  HMMA.16816.F32 R76, R4, R26, R76 ;  /* 0x0000001a044c723c */ /* 0x000fe2000000184c */
[----:B------:R-:W-:-:S05]  /*87f0*/  IMAD.MOV.U32 R173, RZ, RZ, R182 ;  /* 0x000000ffffad7224 */ /* 0x000fca00078e00b6 */
[----:B------:R-:W-:Y:S01]  /*8800*/  HMMA.16816.F32 R88, R4, R32, R88 ;  /* 0x000000200458723c */ /* 0x000fe20000001858 */
[----:B--2---:R-:W-:-:S05]  /*8810*/  FFMA.FTZ R2, R188, UR38, -R3 ;  /* 0x00000026bc027c23 */ /* 0x004fca0008010803 */
[C---:B------:R-:W-:Y:S06]  /*8820*/  HMMA.16816.F32 R92, R4.reuse, R34, R92 ;  /* 0x00000022045c723c */ /* 0x040fec000000185c */
[C---:B------:R-:W-:Y:S01]  /*8830*/  HMMA.16816.F32 R104, R4.reuse, R36, R104 ;  /* 0x000000240468723c */ /* 0x040fe20000001868 */
[----:B------:R1:W-:Y:S05]  /*8840*/  MUFU.EX2 R252, R2 ;  /* 0x0000000200fc7308 */ /* 0x0003ea0000000800 */
[C---:B------:R-:W-:Y:S06]  /*8850*/  HMMA.16816.F32 R108, R4.reuse, R38, R108 ;  /* 0x00000026046c723c */ /* 0x040fec000000186c */
[C---:B------:R-:W-:Y:S06]  /*8860*/  HMMA.16816.F32 R120, R4.reuse, R40, R120 ;  /* 0x000000280478723c */ /* 0x040fec0000001878 */
[----:B------:R-:W-:Y:S01]  /*8870*/  HMMA.16816.F32 R52, R4, R42, R124 ;  /* 0x0000002a0434723c */ /* 0x000fe2000000187c */
[----:B------:R-:W-:-:S06]  /*8880*/  MOV R132, R185 ;  /* 0x000000b900847202 */ /* 0x000fcc0000000f00 */
[----:B------:R-:W-:Y:S01]  /*8890*/  IMAD.WIDE.U32 R4, R192, -0x2daee0ad, RZ ;  /* 0xd2511f53c0047825 */ /* 0x000fe200078e00ff */
[----:B------:R-:W-:Y:S01]  /*88a0*/  MOV R124, R180 ;  /* 0x000000b4007c7202 */ /* 0x000fe20000000f00 */
[C---:B------:R-:W-:Y:S01]  /*88b0*/  HMMA.16816.F32 R68, R8.reuse, R24, R68 ;  /* 0x000000180844723c */ /* 0x040fe20000001844 */
[----:B------:R-:W-:Y:S01]  /*88c0*/  MOV R125, R181 ;  /* 0x000000b5007d7202 */ /* 0x000fe20000000f00 */
[--C-:B------:R-:W-:Y:S01]  /*88d0*/  FFMA.FTZ R6, R178, UR38, -R3.reuse ;  /* 0x00000026b2067c23 */ /* 0x100fe20008010803 */
[----:B------:R-:W-:Y:S01]  /*88e0*/  MOV R127, R184 ;  /* 0x000000b8007f7202 */ /* 0x000fe20000000f00 */
[----:B------:R-:W-:Y:S01]  /*88f0*/  FFMA.FTZ R3, R190, UR38, -R3 ;  /* 0x00000026be037c23 */ /* 0x000fe20008010803 */
[----:B------:R-:W-:Y:S01]  /*8900*/  MOV R126, R133 ;  /* 0x00000085007e7202 */ /* 0x000fe20000000f00 */
[----:B------:R-:W-:Y:S01]  /*8910*/  HMMA.16816.F32 R180, R8, R26, R80 ;  /* 0x0000001a08b4723c */ /* 0x000fe20000001850 */
[----:B-1----:R-:W-:Y:S02]  /*8920*/  LOP3.LUT R2, R5, UR29, R124, 0x96, !PT ;  /* 0x0000001d05027c12 */ /* 0x002fe4000f8e967c */
[----:B------:R-:W-:-:S02]  /*8930*/  LOP3.LUT R24, R4, 0xffff, RZ, 0xc0, !PT ;  /* 0x0000ffff04187812 */ /* 0x000fc400078ec0ff */
[--C-:B------:R-:W-:Y:S01]  /*8940*/  SHF.R.U32.HI R25, RZ, 0x18, R4.reuse ;  /* 0x00000018ff197819 */ /* 0x100fe20000011604 */
[----:B------:R-:W-:Y:S01]  /*8950*/  HMMA.16816.F32 R184, R8, R30, R64 ;  /* 0x0000001e08b8723c */ /* 0x000fe20000001840 */
[----:B------:R-:W-:Y:S01]  /*8960*/  LOP3.LUT R27, R4, 0xff, RZ, 0xc0, !PT ;  /* 0x000000ff041b7812 */ /* 0x000fe200078ec0ff */
[----:B------:R1:W-:Y:S01]  /*8970*/  MUFU.EX2 R192, R6 ;  /* 0x0000000600c07308 */ /* 0x0003e20000000800 */
[----:B------:R-:W-:Y:S01]  /*8980*/  SHF.R.U32.HI R26, RZ, 0x10, R4 ;  /* 0x00000010ff1a7819 */ /* 0x000fe20000011604 */
[----:B------:R-:W-:Y:S01]  /*8990*/  IMAD.WIDE.U32 R4, R193, -0x2daee0ad, RZ ;  /* 0xd2511f53c1047825 */ /* 0x000fe200078e00ff */
[----:B------:R-:W-:-:S03]  /*89a0*/  MOV R125, R126 ;  /* 0x0000007e007d7202 */ /* 0x000fc60000000f00 */
[----:B------:R-:W-:Y:S01]  /*89b0*/  FMUL.FTZ R84, R84, R20 ;  /* 0x0000001454547220 */ /* 0x000fe20000410000 */
[----:B------:R-:W-:Y:S01]  /*89c0*/  MOV R66, R138 ;  /* 0x0000008a00427202 */ /* 0x000fe20000000f00 */
[----:B------:R-:W-:Y:S01]  /*89d0*/  IMAD.MOV.U32 R193, RZ, RZ, R127 ;  /* 0x000000ffffc17224 */ /* 0x000fe200078e007f */
[----:B------:R-:W-:Y:S01]  /*89e0*/  MOV R126, R29 ;  /* 0x0000001d007e7202 */ /* 0x000fe20000000f00 */
[----:B------:R2:W-:Y:S01]  /*89f0*/  MUFU.EX2 R190, R3 ;  /* 0x0000000300be7308 */ /* 0x0005e20000000800 */
[----:B------:R-:W-:Y:S01]  /*8a00*/  MOV R127, R21 ;  /* 0x00000015007f7202 */ /* 0x000fe20000000f00 */
[----:B------:R-:W-:Y:S01]  /*8a10*/  FMUL.FTZ R85, R85, R20 ;  /* 0x0000001455557220 */ /* 0x000fe20000410000 */
[----:B------:R-:W-:Y:S01]  /*8a20*/  MOV R29, R48 ;  /* 0x00000030001d7202 */ /* 0x000fe20000000f00 */
[-C--:B------:R-:W-:Y:S01]  /*8a30*/  FMUL.FTZ R86, R86, R19.reuse ;  /* 0x0000001356567220 */ /* 0x080fe20000410000 */
[----:B------:R-:W-:Y:S01]  /*8a40*/  LOP3.LUT R21, R4, 0xffff, RZ, 0xc0, !PT ;  /* 0x0000ffff04157812 */ /* 0x000fe200078ec0ff */
[----:B------:R-:W-:Y:S01]  /*8a50*/  FMUL.FTZ R87, R87, R19 ;  /* 0x0000001357577220 */ /* 0x000fe20000410000 */
[-C--:B------:R-:W-:Y:S01]  /*8a60*/  FMUL.FTZ R96, R96, R20.reuse ;  /* 0x0000001460607220 */ /* 0x080fe20000410000 */
[----:B------:R-:W-:Y:S01]  /*8a70*/  FMUL.FTZ R97, R97, R20 ;  /* 0x0000001461617220 */ /* 0x000fe20000410000 */
[--C-:B-1----:R-:W-:Y:S01]  /*8a80*/  FFMA.FTZ R6, R196, UR38, -R13.reuse ;  /* 0x00000026c4067c23 */ /* 0x102fe2000801080d */
[----:B------:R-:W-:Y:S01]  /*8a90*/  MOV R196, R49 ;  /* 0x0000003100c47202 */ /* 0x000fe20000000f00 */
[----:B------:R-:W-:Y:S01]  /*8aa0*/  IMAD.MOV.U32 R49, RZ, RZ, R174 ;  /* 0x000000ffff317224 */ /* 0x000fe200078e00ae */
[----:B------:R-:W-:Y:S01]  /*8ab0*/  MOV R48, R22 ;  /* 0x0000001600307202 */ /* 0x000fe20000000f00 */
[----:B------:R-:W-:Y:S01]  /*8ac0*/  FMUL.FTZ R98, R98, R19 ;  /* 0x0000001362627220 */ /* 0x000fe20000410000 */
[----:B------:R-:W-:Y:S01]  /*8ad0*/  MOV R174, R23 ;  /* 0x0000001700ae7202 */ /* 0x000fe20000000f00 */
[-C--:B------:R-:W-:Y:S01]  /*8ae0*/  FMUL.FTZ R99, R99, R19.reuse ;  /* 0x0000001363637220 */ /* 0x080fe20000410000 */
[-C--:B------:R-:W-:Y:S01]  /*8af0*/  FMUL.FTZ R100, R100, R20.reuse ;  /* 0x0000001464647220 */ /* 0x080fe20000410000 */
[----:B--2---:R-:W-:Y:S01]  /*8b00*/  LOP3.LUT R3, R5, UR29, R66, 0x96, !PT ;  /* 0x0000001d05037c12 */ /* 0x004fe2000f8e9642 */
[-C--:B------:R-:W-:Y:S01]  /*8b10*/  FMUL.FTZ R101, R101, R20.reuse ;  /* 0x0000001465657220 */ /* 0x080fe20000410000 */
[----:B------:R-:W-:Y:S01]  /*8b20*/  LOP3.LUT R5, R26, 0xff, RZ, 0xc0, !PT ;  /* 0x000000ff1a057812 */ /* 0x000fe200078ec0ff */
[-C--:B------:R-:W-:Y:S01]  /*8b30*/  FMUL.FTZ R102, R102, R19.reuse ;  /* 0x0000001366667220 */ /* 0x080fe20000410000 */
[----:B------:R-:W-:Y:S01]  /*8b40*/  LOP3.LUT R23, R4, 0xff, RZ, 0xc0, !PT ;  /* 0x000000ff04177812 */ /* 0x000fe200078ec0ff */
[-C--:B------:R-:W-:Y:S01]  /*8b50*/  FMUL.FTZ R103, R103, R19.reuse ;  /* 0x0000001367677220 */ /* 0x080fe20000410000 */
[--C-:B------:R-:W-:Y:S01]  /*8b60*/  SHF.R.U32.HI R22, RZ, 0x10, R4.reuse ;  /* 0x00000010ff167819 */ /* 0x100fe20000011604 */
[-C--:B------:R-:W-:Y:S01]  /*8b70*/  FMUL.FTZ R112, R112, R20.reuse ;  /* 0x0000001470707220 */ /* 0x080fe20000410000 */
[----:B------:R-:W-:Y:S01]  /*8b80*/  SHF.R.U32.HI R7, RZ, 0x18, R4 ;  /* 0x00000018ff077819 */ /* 0x000fe20000011604 */
[----:B------:R-:W-:Y:S01]  /*8b90*/  FFMA.FTZ R4, R198, UR38, -R13 ;  /* 0x00000026c6047c23 */ /* 0x000fe2000801080d */
[----:B------:R-:W-:Y:S01]  /*8ba0*/  PRMT R25, R5, 0x5410, R25 ;  /* 0x0000541005197816 */ /* 0x000fe20000000019 */
[--C-:B------:R-:W-:Y:S01]  /*8bb0*/  FFMA.FTZ R5, R197, UR38, -R13.reuse ;  /* 0x00000026c5057c23 */ /* 0x100fe2000801080d */
        /* <DEDUP_REMOVED lines=10> */
[----:B------:R-:W-:Y:S01]  /*8c60*/  FMUL.FTZ R129, R129, R20 ;  /* 0x0000001481817220 */ /* 0x000fe20000410000 */
[-C--:B------:R-:W-:Y:S01]  /*8c70*/  FMUL.FTZ R130, R130, R19.reuse ;  /* 0x0000001382827220 */ /* 0x080fe20000410000 */
[----:B------:R-:W-:Y:S01]  /*8c80*/  FMUL.FTZ R131, R131, R19 ;  /* 0x0000001383837220 */ /* 0x000fe20000410000 */
[----:B------:R-:W-:Y:S01]  /*8c90*/  MOV R172, R132 ;  /* 0x0000008400ac7202 */ /* 0x000fe20000000f00 */
[----:B------:R-:W-:Y:S01]  /*8ca0*/  LDSM.16.MT88.4 R80, [R209+0xb800] ;  /* 0x00b80000d150783b */ /* 0x000fe20000004200 */
[----:B-1----:R-:W-:Y:S01]  /*8cb0*/  FFMA.FTZ R4, R191, UR38, -R13 ;  /* 0x00000026bf047c23 */ /* 0x002fe2000801080d */
[----:B------:R-:W-:-:S02]  /*8cc0*/  MOV R191, R179 ;  /* 0x000000b300bf7202 */ /* 0x000fc40000000f00 */
[----:B------:R1:W-:Y:S01]  /*8cd0*/  MUFU.EX2 R179, R5 ;  /* 0x0000000500b37308 */ /* 0x0003e20000000800 */
[----:B--2---:R-:W-:-:S07]  /*8ce0*/  SHF.R.U32.HI R6, RZ, 0x8, R24 ;  /* 0x00000008ff067819 */ /* 0x004fce0000011618 */
[----:B------:R2:W-:Y:S01]  /*8cf0*/  MUFU.EX2 R178, R4 ;  /* 0x0000000400b27308 */ /* 0x0005e20000000800 */
[----:B------:R-:W-:Y:S02]  /*8d00*/  PRMT R27, R27, 0x5410, R6 ;  /* 0x000054101b1b7816 */ /* 0x000fe40000000006 */
[----:B-1----:R-:W-:-:S04]  /*8d10*/  LOP3.LUT R5, R22, 0xff, RZ, 0xc0, !PT ;  /* 0x000000ff16057812 */ /* 0x002fc800078ec0ff */
[----:B------:R-:W-:Y:S01]  /*8d20*/  PRMT R24, R5, 0x5410, R7 ;  /* 0x0000541005187816 */ /* 0x000fe20000000007 */
[----:B------:R-:W-:Y:S01]  /*8d30*/  FFMA.FTZ R5, R194, UR38, -R12 ;  /* 0x00000026c2057c23 */ /* 0x000fe2000801080c */
[----:B--2---:R-:W-:-:S03]  /*8d40*/  LOP3.LUT R4, R2, 0xffff, RZ, 0xc0, !PT ;  /* 0x0000ffff02047812 */ /* 0x004fc600078ec0ff */
[----:B------:R1:W-:Y:S01]  /*8d50*/  MUFU.EX2 R31, R5 ;  /* 0x00000005001f7308 */ /* 0x0003e20000000800 */
[----:B------:R-:W-:-:S04]  /*8d60*/  SHF.R.U32.HI R6, RZ, 0x8, R21 ;  /* 0x00000008ff067819 */ /* 0x000fc80000011615 */
[----:B------:R-:W-:Y:S01]  /*8d70*/  PRMT R23, R23, 0x5410, R6 ;  /* 0x0000541017177816 */ /* 0x000fe20000000006 */
[----:B------:R-:W-:Y:S01]  /*8d80*/  FFMA.FTZ R6, R195, UR38, -R12 ;  /* 0x00000026c3067c23 */ /* 0x000fe2000801080c */
[----:B-1----:R-:W-:Y:S02]  /*8d90*/  SHF.R.U32.HI R5, RZ, 0x8, R4 ;  /* 0x00000008ff057819 */ /* 0x002fe40000011604 */
[----:B------:R-:W-:Y:S01]  /*8da0*/  LOP3.LUT R4, R2, 0xff, RZ, 0xc0, !PT ;  /* 0x000000ff02047812 */ /* 0x000fe200078ec0ff */
[----:B------:R1:W-:Y:S03]  /*8db0*/  MUFU.EX2 R30, R6 ;  /* 0x00000006001e7308 */ /* 0x0003e60000000800 */
[----:B------:R-:W-:Y:S02]  /*8dc0*/  PRMT R22, R4, 0x5410, R5 ;  /* 0x0000541004167816 */ /* 0x000fe40000000005 */
[----:B------:R-:W-:Y:S01]  /*8dd0*/  SHF.R.U32.HI R4, RZ, 0x10, R2 ;  /* 0x00000010ff047819 */ /* 0x000fe20000011602 */
[----:B------:R-:W-:Y:S01]  /*8de0*/  FFMA.FTZ R5, R140, UR38, -R12 ;  /* 0x000000268c057c23 */ /* 0x000fe2000801080c */
[----:B------:R-:W-:-:S03]  /*8df0*/  MOV R140, R29 ;  /* 0x0000001d008c7202 */ /* 0x000fc60000000f00 */
[----:B------:R2:W-:Y:S01]  /*8e00*/  MUFU.EX2 R29, R5 ;  /* 0x00000005001d7308 */ /* 0x0005e20000000800 */
[----:B-1----:R-:W-:Y:S02]  /*8e10*/  SHF.R.U32.HI R6, RZ, 0x18, R2 ;  /* 0x00000018ff067819 */ /* 0x002fe40000011602 */
[----:B------:R-:W-:-:S04]  /*8e20*/  LOP3.LUT R2, R4, 0xff, RZ, 0xc0, !PT ;  /* 0x000000ff04027812 */ /* 0x000fc800078ec0ff */
[----:B------:R-:W-:Y:S01]  /*8e30*/  PRMT R21, R2, 0x5410, R6 ;  /* 0x0000541002157816 */ /* 0x000fe20000000006 */
[--C-:B------:R-:W-:Y:S01]  /*8e40*/  FFMA.FTZ R2, R141, UR38, -R14.reuse ;  /* 0x000000268d027c23 */ /* 0x100fe2000801080e */
[----:B--2---:R-:W-:Y:S01]  /*8e50*/  FFMA.FTZ R5, R176, UR38, -R14 ;  /* 0x00000026b0057c23 */ /* 0x004fe2000801080e */
[----:B------:R-:W-:Y:S02]  /*8e60*/  IMAD.MOV.U32 R195, RZ, RZ, R28 ;  /* 0x000000ffffc37224 */ /* 0x000fe400078e001c */
[----:B------:R1:W-:Y:S01]  /*8e70*/  MUFU.EX2 R28, R2 ;  /* 0x00000002001c7308 */ /* 0x0003e20000000800 */
[----:B------:R-:W-:-:S07]  /*8e80*/  LOP3.LUT R4, R3, 0xffff, RZ, 0xc0, !PT ;  /* 0x0000ffff03047812 */ /* 0x000fce00078ec0ff */
[----:B------:R-:W2:Y:S01]  /*8e90*/  MUFU.EX2 R26, R5 ;  /* 0x00000005001a7308 */ /* 0x000ea20000000800 */
[----:B------:R-:W-:Y:S02]  /*8ea0*/  LOP3.LUT R7, R3, 0xff, RZ, 0xc0, !PT ;  /* 0x000000ff03077812 */ /* 0x000fe400078ec0ff */
[--C-:B------:R-:W-:Y:S02]  /*8eb0*/  SHF.R.U32.HI R6, RZ, 0x18, R3.reuse ;  /* 0x00000018ff067819 */ /* 0x100fe40000011603 */
[----:B-1----:R-:W-:Y:S02]  /*8ec0*/  SHF.R.U32.HI R2, RZ, 0x10, R3 ;  /* 0x00000010ff027819 */ /* 0x002fe40000011603 */
[----:B------:R-:W-:Y:S02]  /*8ed0*/  SHF.R.U32.HI R3, RZ, 0x8, R4 ;  /* 0x00000008ff037819 */ /* 0x000fe40000011604 */
[----:B------:R-:W-:Y:S02]  /*8ee0*/  LOP3.LUT R2, R2, 0xff, RZ, 0xc0, !PT ;  /* 0x000000ff02027812 */ /* 0x000fe400078ec0ff */
[----:B------:R-:W-:Y:S01]  /*8ef0*/  PRMT R7, R7, 0x5410, R3 ;  /* 0x0000541007077816 */ /* 0x000fe20000000003 */
[----:B------:R-:W-:Y:S01]  /*8f00*/  FFMA.FTZ R3, R142, UR38, -R14 ;  /* 0x000000268e037c23 */ /* 0x000fe2000801080e */
[----:B------:R-:W-:Y:S01]  /*8f10*/  PRMT R13, R2, 0x5410, R6 ;  /* 0x00005410020d7816 */ /* 0x000fe20000000006 */
[----:B------:R-:W-:Y:S01]  /*8f20*/  FFMA.FTZ R6, R143, UR38, -R14 ;  /* 0x000000268f067c23 */ /* 0x000fe2000801080e */
[----:B------:R-:W-:Y:S01]  /*8f30*/  IMAD.MOV.U32 R67, RZ, RZ, R139 ;  /* 0x000000ffff437224 */ /* 0x000fe200078e008b */
[----:B------:R-:W-:Y:S01]  /*8f40*/  HMMA.16816.F32 R84, R8, R32, R84 ;  /* 0x000000200854723c */ /* 0x000fe20000001854 */
[----:B------:R-:W-:-:S02]  /*8f50*/  HSET2.LE.AND R4, R21, R0, PT ;  /* 0x0000000015047233 */ /* 0x000fc40003803000 */
[----:B--2---:R-:W-:-:S03]  /*8f60*/  F2FP.F16.F32.PACK_AB R5, R26, R28 ;  /* 0x0000001c1a05723e */ /* 0x004fc600000000ff */
[----:B------:R-:W-:Y:S01]  /*8f70*/  HMMA.16816.F32 R136, R8, R34, R96 ;  /* 0x000000220888723c */ /* 0x000fe20000001860 */
[----:B------:R-:W-:-:S05]  /*8f80*/  IMAD.MOV.U32 R198, RZ, RZ, R125 ;  /* 0x000000ffffc67224 */ /* 0x000fca00078e007d */
[----:B------:R-:W-:Y:S01]  /*8f90*/  HMMA.16816.F32 R100, R8, R36, R100 ;  /* 0x000000240864723c */ /* 0x000fe20000001864 */
[----:B------:R-:W-:-:S05]  /*8fa0*/  LOP3.LUT R125, R4, R5, RZ, 0xc0, !PT ;  /* 0x00000005047d7212 */ /* 0x000fca00078ec0ff */
[C---:B------:R-:W-:Y:S06]  /*8fb0*/  HMMA.16816.F32 R132, R8.reuse, R38, R112 ;  /* 0x000000260884723c */ /* 0x040fec0000001870 */
[C---:B------:R-:W-:Y:S01]  /*8fc0*/  HMMA.16816.F32 R116, R8.reuse, R40, R116 ;  /* 0x000000280874723c */ /* 0x040fe20000001874 */
[----:B------:R-:W-:Y:S01]  /*8fd0*/  FFMA.FTZ R12, R177, UR38, -R12 ;  /* 0x00000026b10c7c23 */ /* 0x000fe2000801080c */
[----:B------:R-:W-:Y:S02]  /*8fe0*/  MOV R194, R127 ;  /* 0x0000007f00c27202 */ /* 0x000fe40000000f00 */
[--C-:B------:R-:W-:Y:S01]  /*8ff0*/  HSET2.LE.AND R2, R22, R0.reuse, PT ;  /* 0x0000000016027233 */ /* 0x100fe20003803000 */
[----:B------:R-:W-:Y:S01]  /*9000*/  IMAD.MOV.U32 R176, RZ, RZ, R50 ;  /* 0x000000ffffb07224 */ /* 0x000fe200078e0032 */
[----:B------:R-:W-:Y:S01]  /*9010*/  HMMA.16816.F32 R32, R8, R42, R128 ;  /* 0x0000002a0820723c */ /* 0x000fe20000001880 */
[----:B------:R-:W-:Y:S01]  /*9020*/  MUFU.EX2 R9, R3 ;  /* 0x0000000300097308 */ /* 0x000fe20000000800 */
[----:B------:R-:W-:-:S02]  /*9030*/  HSET2.LE.AND R4, R7, R0, PT ;  /* 0x0000000007047233 */ /* 0x000fc40003803000 */
[----:B------:R-:W-:Y:S01]  /*9040*/  MOV R197, R126 ;  /* 0x0000007e00c57202 */ /* 0x000fe20000000f00 */
[----:B------:R-:W-:Y:S01]  /*9050*/  IMAD.MOV.U32 R14, RZ, RZ, R157 ;  /* 0x000000ffff0e7224 */ /* 0x000fe200078e009d */
[----:B------:R-:W-:Y:S01]  /*9060*/  F2FP.F16.F32.PACK_AB R5, R252, R199 ;  /* 0x000000c7fc05723e */ /* 0x000fe200000000ff */
[----:B------:R-:W-:Y:S02]  /*9070*/  LDSM.16.MT88.4 R64, [R213+0xa800] ;  /* 0x00a80000d540783b */ /* 0x000fe40000004200 */
[----:B------:R-:W1:Y:S01]  /*9080*/  MUFU.EX2 R8, R6 ;  /* 0x0000000600087308 */ /* 0x000e620000000800 */
[----:B------:R-:W-:Y:S01]  /*9090*/  LOP3.LUT R128, R4, R5, RZ, 0xc0, !PT ;  /* 0x0000000504807212 */ /* 0x000fe200078ec0ff */
[----:B------:R-:W-:Y:S01]  /*90a0*/  LDSM.16.MT88.4 R96, [R211+0xb800] ;  /* 0x00b80000d360783b */ /* 0x000fe20000004200 */
[----:B------:R-:W-:Y:S02]  /*90b0*/  HSET2.LE.AND R4, R23, R0, PT ;  /* 0x0000000017047233 */ /* 0x000fe40003803000 */
[----:B------:R-:W-:Y:S01]  /*90c0*/  F2FP.F16.F32.PACK_AB R5, R190, R192 ;  /* 0x000000c0be05723e */ /* 0x000fe200000000ff */
[----:B------:R-:W-:Y:S03]  /*90d0*/  LDSM.16.MT88.4 R112, [R214+0xb800] ;  /* 0x00b80000d670783b */ /* 0x000fe60000004200 */
[----:B------:R-:W-:-:S02]  /*90e0*/  LOP3.LUT R130, R4, R5, RZ, 0xc0, !PT ;  /* 0x0000000504827212 */ /* 0x000fc400078ec0ff */
[----:B------:R-:W-:Y:S02]  /*90f0*/  HSET2.LE.AND R4, R25, R0, PT ;  /* 0x0000000019047233 */ /* 0x000fe40003803000 */
[----:B-1----:R-:W-:Y:S01]  /*9100*/  F2FP.F16.F32.PACK_AB R5, R8, R9 ;  /* 0x000000090805723e */ /* 0x002fe200000000ff */
[----:B------:R-:W1:Y:S03]  /*9110*/  MUFU.EX2 R12, R12 ;  /* 0x0000000c000c7308 */ /* 0x000e660000000800 */
[----:B------:R-:W-:Y:S02]  /*9120*/  LOP3.LUT R127, R4, R5, RZ, 0xc0, !PT ;  /* 0x00000005047f7212 */ /* 0x000fe400078ec0ff */
[----:B------:R-:W2:Y:S01]  /*9130*/  LDSM.16.MT88.4 R4, [R213+0xb800] ;  /* 0x00b80000d504783b */ /* 0x000ea20000004200 */
[----:B------:R-:W-:-:S04]  /*9140*/  F2FP.F16.F32.PACK_AB R3, R30, R31 ;  /* 0x0000001f1e03723e */ /* 0x000fc800000000ff */
[----:B------:R-:W-:Y:S02]  /*9150*/  LOP3.LUT R124, R2, R3, RZ, 0xc0, !PT ;  /* 0x00000003027c7212 */ /* 0x000fe400078ec0ff */
[----:B------:R-:W-:Y:S02]  /*9160*/  HSET2.LE.AND R2, R27, R0, PT ;  /* 0x000000001b027233 */ /* 0x000fe40003803000 */
[----:B-1----:R-:W-:Y:S01]  /*9170*/  F2FP.F16.F32.PACK_AB R3, R12, R29 ;  /* 0x0000001d0c03723e */ /* 0x002fe200000000ff */
[----:B------:R-:W-:Y:S01]  /*9180*/  IMAD.MOV.U32 R10, RZ, RZ, R175 ;  /* 0x000000ffff0a7224 */ /* 0x000fe200078e00af */
[----:B------:R-:W-:Y:S02]  /*9190*/  MOV R177, R49 ;  /* 0x0000003100b17202 */ /* 0x000fe40000000f00 */
[----:B------:R-:W-:Y:S02]  /*91a0*/  LOP3.LUT R126, R2, R3, RZ, 0xc0, !PT ;  /* 0x00000003027e7212 */ /* 0x000fe400078ec0ff */
[----:B------:R-:W-:-:S02]  /*91b0*/  MOV R50, R172 ;  /* 0x000000ac00327202 */ /* 0x000fc40000000f00 */
[----:B------:R-:W-:Y:S02]  /*91c0*/  MOV R49, R173 ;  /* 0x000000ad00317202 */ /* 0x000fe40000000f00 */
[----:B------:R-:W-:Y:S02]  /*91d0*/  MOV R21, R174 ;  /* 0x000000ae00157202 */ /* 0x000fe40000000f00 */
[----:B------:R-:W-:Y:S01]  /*91e0*/  HSET2.LE.AND R2, R13, R0, PT ;  /* 0x000000000d027233 */ /* 0x000fe20003803000 */
[----:B------:R-:W1:Y:S01]  /*91f0*/  LDSM.16.MT88.4 R172, [R211+0xa800] ;  /* 0x00a80000d3ac783b */ /* 0x000e620000004200 */
[----:B------:R-:W-:-:S04]  /*9200*/  F2FP.F16.F32.PACK_AB R3, R188, R189 ;  /* 0x000000bdbc03723e */ /* 0x000fc800000000ff */
[----:B------:R-:W-:Y:S02]  /*9210*/  LOP3.LUT R129, R2, R3, RZ, 0xc0, !PT ;  /* 0x0000000302817212 */ /* 0x000fe400078ec0ff */
[----:B------:R-:W-:Y:S02]  /*9220*/  HSET2.LE.AND R2, R24, R0, PT ;  /* 0x0000000018027233 */ /* 0x000fe40003803000 */
[----:B------:R-:W-:Y:S02]  /*9230*/  F2FP.F16.F32.PACK_AB R3, R178, R179 ;  /* 0x000000b3b203723e */ /* 0x000fe400000000ff */
[----:B------:R-:W-:Y:S02]  /*9240*/  MOV R11, R50 ;  /* 0x00000032000b7202 */ /* 0x000fe40000000f00 */
[----:B------:R-:W-:Y:S02]  /*9250*/  MOV R23, R51 ;  /* 0x0000003300177202 */ /* 0x000fe40000000f00 */
[----:B------:R-:W-:-:S02]  /*9260*/  MOV R27, R49 ;  /* 0x00000031001b7202 */ /* 0x000fc40000000f00 */
[----:B------:R-:W-:Y:S02]  /*9270*/  LOP3.LUT R131, R2, R3, RZ, 0xc0, !PT ;  /* 0x0000000302837212 */ /* 0x000fe400078ec0ff */
[----:B------:R-:W-:Y:S02]  /*9280*/  MOV R22, R159 ;  /* 0x0000009f00167202 */ /* 0x000fe40000000f00 */
[----:B------:R-:W-:Y:S01]  /*9290*/  MOV R143, R158 ;  /* 0x0000009e008f7202 */ /* 0x000fe20000000f00 */
[----:B------:R-:W-:Y:S01]  /*92a0*/  FFMA.FTZ R11, R11, R20, R23 ;  /* 0x000000140b0b7223 */ /* 0x000fe20000010017 */
[----:B------:R-:W-:Y:S01]  /*92b0*/  MOV R142, R156 ;  /* 0x0000009c008e7202 */ /* 0x000fe20000000f00 */
[----:B------:R-:W-:Y:S01]  /*92c0*/  FFMA.FTZ R10, R10, R19, R27 ;  /* 0x000000130a0a7223 */ /* 0x000fe2000001001b */
[----:B------:R-:W-:Y:S01]  /*92d0*/  MOV R141, R48 ;  /* 0x00000030008d7202 */ /* 0x000fe20000000f00 */
[----:B------:R-:W-:Y:S01]  /*92e0*/  FFMA.FTZ R3, R22, R18, R21 ;  /* 0x0000001216037223 */ /* 0x000fe20000010015 */
[----:B--2---:R-:W-:Y:S01]  /*92f0*/  HMMA.16816.F32 R120, R124, R4, R120 ;  /* 0x000000047c78723c */ /* 0x004fe20000001878 */
[----:B------:R-:W-:Y:S01]  /*9300*/  FFMA.FTZ R2, R14, R15, R143 ;  /* 0x0000000f0e027223 */ /* 0x000fe2000001008f */
[----:B------:R-:W2:Y:S01]  /*9310*/  LDSM.16.MT88.4 R156, [R209+0xa800] ;  /* 0x00a80000d19c783b */ /* 0x000ea20000004200 */
[----:B------:R-:W-:-:S03]  /*9320*/  FADD.FTZ R3, R177, R3 ;  /* 0x00000003b1037221 */ /* 0x000fc60000010000 */
[----:B------:R-:W-:Y:S01]  /*9330*/  HMMA.16816.F32 R116, R128, R4, R116 ;  /* 0x000000048074723c */ /* 0x000fe20000001874 */
[----:B------:R-:W-:Y:S01]  /*9340*/  FADD.FTZ R2, R141, R2 ;  /* 0x000000028d027221 */ /* 0x000fe20000010000 */
[----:B------:R-:W3:Y:S05]  /*9350*/  LDSM.16.MT88.4 R48, [R214+0xa800] ;  /* 0x00a80000d630783b */ /* 0x000eea0000004200 */
[----:B------:R-:W-:Y:S01]  /*9360*/  FADD.FTZ R5, R142, R11 ;  /* 0x0000000b8e057221 */ /* 0x000fe20000010000 */
[----:B------:R-:W-:Y:S01]  /*9370*/  FADD.FTZ R4, R176, R10 ;  /* 0x0000000ab0047221 */ /* 0x000fe20000010000 */
[----:B------:R-:W-:Y:S02]  /*9380*/  FADD.FTZ R3, R194, R3 ;  /* 0x00000003c2037221 */ /* 0x000fe40000010000 */
        /* <DEDUP_REMOVED lines=19> */
[----:B------:R-:W-:-:S04]  /*94c0*/  FADD.FTZ R2, R9, R2 ;  /* 0x0000000209027221 */ /* 0x000fc80000010000 */
[C---:B------:R-:W-:Y:S06]  /*94d0*/  HMMA.16816.F32 R160, R124.reuse, R172, R160 ;  /* 0x000000ac7ca0723c */ /* 0x040fec00000018a0 */
[-C--:B------:R-:W-:Y:S06]  /*94e0*/  HMMA.16816.F32 R168, R124, R174.reuse, R168 ;  /* 0x000000ae7ca8723c */ /* 0x080fec00000018a8 */
[----:B------:R-:W-:Y:S07]  /*94f0*/  HMMA.16816.F32 R172, R128, R174, R236 ;  /* 0x000000ae80ac723c */ /* 0x000fee00000018ec */
        /* <DEDUP_REMOVED lines=8> */
[C---:B--2---:R-:W-:Y:S06]  /*9580*/  HMMA.16816.F32 R144, R124.reuse, R156, R144 ;  /* 0x0000009c7c90723c */ /* 0x044fec0000001890 */
[C---:B------:R-:W-:Y:S06]  /*9590*/  HMMA.16816.F32 R152, R124.reuse, R158, R152 ;  /* 0x0000009e7c98723c */ /* 0x040fec0000001898 */
        /* <DEDUP_REMOVED lines=26> */
[----:B------:R-:W-:Y:S01]  /*9740*/  IMAD.MOV.U32 R135, RZ, RZ, R234 ;  /* 0x000000ffff877224 */ /* 0x000fe200078e00ea */
[----:B------:R-:W-:Y:S01]  /*9750*/  MOV R134, R233 ;  /* 0x000000e900867202 */ /* 0x000fe20000000f00 */
[----:B------:R-:W-:-:S06]  /*9760*/  NOP ;  /* 0x0000000000007918 */ /* 0x000fcc0000000000 */
[----:B-1----:R-:W-:-:S15]  /*9770*/  @!P0 BRA `(.L_x_2311) ;  /* 0x000000a000148947 */ /* 0x002fde0003800000 */
[----:B------:R-:W-:-:S04]  /*9780*/  DEPBAR.LE SB0, 0x0 ;  /* 0x000080000000791a */ /* 0x000fc80000000000 */
[----:B------:R-:W-:Y:S01]  /*9790*/  USHF.L.U32 UR10, UR6, 0x6, URZ ;  /* 0x00000006060a7899 */ /* 0x000fe2000800063f */
[----:B------:R-:W2:Y:S01]  /*97a0*/  LDL R242, [R1+0x74] ;  /* 0x0000740001f27983 */ /* 0x000ea20000100800 */
[----:B------:R-:W-:-:S03]  /*97b0*/  USHF.L.U64.HI UR11, UR6, 0x6, UR7 ;  /* 0x00000006060b7899 */ /* 0x000fc60008010207 */
[----:B------:R-:W3:Y:S01]  /*97c0*/  LDL R240, [R1+0x70] ;  /* 0x0000700001f07983 */ /* 0x000ee20000100800 */
[----:B------:R-:W-:Y:S01]  /*97d0*/  IMAD.U32 R3, RZ, RZ, UR10 ;  /* 0x0000000aff037e24 */ /* 0x000fe2000f8e00ff */
[----:B------:R-:W-:Y:S01]  /*97e0*/  IADD3 R186, P2, R16, -UR10, RZ ;  /* 0x8000000a10ba7c10 */ /* 0x000fe2000ff5e0ff */
[----:B------:R-:W-:Y:S01]  /*97f0*/  IMAD.U32 R2, RZ, RZ, UR11 ;  /* 0x0000000bff027e24 */ /* 0x000fe2000f8e00ff */
[----:B------:R-:W4:Y:S01]  /*9800*/  LDL R241, [R1+0x38] ;  /* 0x0000380001f17983 */ /* 0x000f220000100800 */
[----:B------:R-:W-:Y:S01]  /*9810*/  BAR.SYNC.DEFER_BLOCKING 0x0 ;  /* 0x0000000000007b1d */ /* 0x000fe20000010000 */
[----:B------:R-:W-:Y:S02]  /*9820*/  IADD3 R184, P1, P0, -R3, UR27, R16 ;  /* 0x0000001b03b87c10 */ /* 0x000fe4000f83e110 */
[----:B------:R-:W-:Y:S02]  /*9830*/  IADD3.X R187, R17, ~UR11, RZ, P2, !PT ;  /* 0x8000000b11bb7c10 */ /* 0x000fe400097fe4ff */
[----:B------:R-:W-:Y:S01]  /*9840*/  IADD3.X R185, ~R2, UR26, R17, P1, P0 ;  /* 0x0000001a02b97c10 */ /* 0x000fe20008fe0511 */
[----:B------:R-:W5:Y:S04]  /*9850*/  LDL R243, [R1+0x58] ;  /* 0x0000580001f37983 */ /* 0x000f680000100800 */
[----:B------:R-:W5:Y:S04]  /*9860*/  LDL.64 R250, [R1+0x10] ;  /* 0x0000100001fa7983 */ /* 0x000f680000100a00 */
[----:B------:R-:W5:Y:S04]  /*9870*/  LDL.64 R248, [R1+0x60] ;  /* 0x0000600001f87983 */ /* 0x000f680000100a00 */
[----:B------:R-:W-:Y:S01]  /*9880*/  @!PT LDS RZ, [RZ] ;  /* 0x00000000fffff984 */ /* 0x000fe20000000800 */
[----:B------:R-:W-:Y:S01]  /*9890*/  @!PT LDS RZ, [RZ] ;  /* 0x00000000fffff984 */ /* 0x000fe20000000800 */
[----:B------:R-:W-:Y:S01]  /*98a0*/  @!PT LDS RZ, [RZ] ;  /* 0x00000000fffff984 */ /* 0x000fe20000000800 */
[----:B------:R1:W-:Y:S04]  /*98b0*/  LDGSTS.E.BYPASS.LTC128B.128 [R232+0xa000], desc[UR30][R186.64] ;  /* 0x0a000000bae87fae */ /* 0x0003e8000b901d5e */
[----:B------:R1:W-:Y:S04]  /*98c0*/  LDGSTS.E.BYPASS.LTC128B.128 [R232+0xb000], desc[UR30][R186.64+0x80] ;  /* 0x0b000080bae87fae */ /* 0x0003e8000b901d5e */
[----:B------:R1:W-:Y:S04]  /*98d0*/  LDGSTS.E.BYPASS.LTC128B.128 [R232+0xa800], desc[UR30][R184.64] ;  /* 0x0a800000b8e87fae */ /* 0x0003e8000b901d5e */
[----:B------:R1:W-:Y:S04]  /*98e0*/  LDGSTS.E.BYPASS.LTC128B.128 [R232+0xb800], desc[UR30][R184.64+0x80] ;  /* 0x0b800080b8e87fae */ /* 0x0003e8000b901d5e */
[----:B------:R-:W-:Y:S04]  /*98f0*/  LDSM.16.M88.4 R20, [R208+0x8000] ;  /* 0x00800000d014783b */ /* 0x000fe80000000200 */
[----:B------:R-:W1:Y:S04]  /*9900*/  LDSM.16.M88.4 R8, [R210+0x2000] ;  /* 0x00200000d208783b */ /* 0x000e680000000200 */
[----:B------:R-:W1:Y:S04]  /*9910*/  LDSM.16.M88.4 R16, [R208+0x8800] ;  /* 0x00880000d010783b */ /* 0x000e680000000200 */
[----:B------:R-:W1:Y:S04]  /*9920*/  LDSM.16.M88.4 R12, [R210] ;  /* 0x00000000d20c783b */ /* 0x000e680000000200 */
[----:B------:R-:W-:Y:S04]  /*9930*/  LDSM.16.M88.4 R28, [R219] ;  /* 0x00000000db1c783b */ /* 0x000fe80000000200 */
[----:B------:R-:W1:Y:S04]  /*9940*/  LDSM.16.M88.4 R4, [R212+0x2000] ;  /* 0x00200000d404783b */ /* 0x000e680000000200 */
[----:B------:R-:W1:Y:S01]  /*9950*/  LDSM.16.M88.4 R24, [R222] ;  /* 0x00000000de18783b */ /* 0x000e620000000200 */
[----:B------:R-:W-:Y:S01]  /*9960*/  UIADD3 UR32, UR37, -0x3, URZ ;  /* 0xfffffffd25207890 */ /* 0x000fe2000fffe03f */
[----:B------:R-:W-:-:S02]  /*9970*/  IMAD.U32 R2, RZ, RZ, UR35 ;  /* 0x00000023ff027e24 */ /* 0x000fc4000f8e00ff */
[----:B------:R-:W0:Y:S01]  /*9980*/  LDGDEPBAR ;  /* 0x00000000000079af */ /* 0x000e220000000000 */
[C---:B-1----:R-:W-:Y:S06]  /*9990*/  HMMA.16816.F32 R176, R8.reuse, R20, RZ ;  /* 0x0000001408b0723c */ /* 0x042fec00000018ff */
[C---:B------:R-:W-:Y:S06]  /*99a0*/  HMMA.16816.F32 R136, R8.reuse, R16, RZ ;  /* 0x000000100888723c */ /* 0x040fec00000018ff */
[C---:B------:R-:W-:Y:S06]  /*99b0*/  HMMA.16816.F32 R140, R8.reuse, R22, RZ ;  /* 0x00000016088c723c */ /* 0x040fec00000018ff */
[----:B------:R-:W-:Y:S01]  /*99c0*/  HMMA.16816.F32 R32, R8, R18, RZ ;  /* 0x000000120820723c */ /* 0x000fe200000018ff */
[----:B------:R-:W1:Y:S05]  /*99d0*/  LDSM.16.M88.4 R8, [R212] ;  /* 0x00000000d408783b */ /* 0x000e6a0000000200 */
[C---:B------:R-:W-:Y:S06]  /*99e0*/  HMMA.16816.F32 R188, R12.reuse, R20, RZ ;  /* 0x000000140cbc723c */ /* 0x040fec00000018ff */
[C---:B------:R-:W-:Y:S06]  /*99f0*/  HMMA.16816.F32 R180, R12.reuse, R16, RZ ;  /* 0x000000100cb4723c */ /* 0x040fec00000018ff */
[C---:B------:R-:W-:Y:S06]  /*9a00*/  HMMA.16816.F32 R200, R12.reuse, R22, RZ ;  /* 0x000000160cc8723c */ /* 0x040fec00000018ff */
[----:B------:R-:W-:Y:S01]  /*9a10*/  HMMA.16816.F32 R132, R12, R18, RZ ;  /* 0x000000120c84723c */ /* 0x000fe200000018ff */
[----:B------:R-:W-:Y:S04]  /*9a20*/  LDSM.16.M88.4 R12, [R216+0x8000] ;  /* 0x00800000d80c783b */ /* 0x000fe80000000200 */
[----:B------:R-:W-:Y:S01]  /*9a30*/  LDSM.16.M88.4 R16, [R216+0x8800] ;  /* 0x00880000d810783b */ /* 0x000fe20000000200 */
[C---:B------:R-:W-:Y:S06]  /*9a40*/  HMMA.16816.F32 R196, R4.reuse, R28, R176 ;  /* 0x0000001c04c4723c */ /* 0x040fec00000018b0 */
[C---:B------:R-:W-:Y:S06]  /*9a50*/  HMMA.16816.F32 R176, R4.reuse, R24, R136 ;  /* 0x0000001804b0723c */ /* 0x040fec0000001888 */
[C---:B------:R-:W-:Y:S06]  /*9a60*/  HMMA.16816.F32 R192, R4.reuse, R30, R140 ;  /* 0x0000001e04c0723c */ /* 0x040fec000000188c */
[----:B------:R-:W-:Y:S01]  /*9a70*/  HMMA.16816.F32 R20, R4, R26, R32 ;  /* 0x0000001a0414723c */ /* 0x000fe20000001820 */
[----:B------:R-:W1:Y:S04]  /*9a80*/  LDSM.16.M88.4 R4, [R218+0x2000] ;  /* 0x00200000da04783b */ /* 0x000e680000000200 */
[----:B------:R-:W-:Y:S01]  /*9a90*/  LDSM.16.M88.4 R32, [R215] ;  /* 0x00000000d720783b */ /* 0x000fe20000000200 */
[C---:B-1----:R-:W-:Y:S06]  /*9aa0*/  HMMA.16816.F32 R204, R8.reuse, R28, R188 ;  /* 0x0000001c08cc723c */ /* 0x042fec00000018bc */
[C---:B------:R-:W-:Y:S06]  /*9ab0*/  HMMA.16816.F32 R188, R8.reuse, R24, R180 ;  /* 0x0000001808bc723c */ /* 0x040fec00000018b4 */
[C---:B------:R-:W-:Y:S06]  /*9ac0*/  HMMA.16816.F32 R180, R8.reuse, R30, R200 ;  /* 0x0000001e08b4723c */ /* 0x040fec00000018c8 */
[----:B------:R-:W-:Y:S01]  /*9ad0*/  HMMA.16816.F32 R140, R8, R26, R132 ;  /* 0x0000001a088c723c */ /* 0x000fe20000001884 */
[----:B------:R-:W1:Y:S04]  /*9ae0*/  LDSM.16.M88.4 R8, [R218] ;  /* 0x00000000da08783b */ /* 0x000e680000000200 */
[----:B------:R-:W-:Y:S01]  /*9af0*/  LDSM.16.M88.4 R24, [R215+0x800] ;  /* 0x00080000d718783b */ /* 0x000fe20000000200 */
[C---:B------:R-:W-:Y:S06]  /*9b00*/  HMMA.16816.F32 R136, R4.reuse, R12, R196 ;  /* 0x0000000c0488723c */ /* 0x040fec00000018c4 */
[C---:B------:R-:W-:Y:S06]  /*9b10*/  HMMA.16816.F32 R28, R4.reuse, R16, R176 ;  /* 0x00000010041c723c */ /* 0x040fec00000018b0 */
[C---:B------:R-:W-:Y:S06]  /*9b20*/  HMMA.16816.F32 R132, R4.reuse, R14, R192 ;  /* 0x0000000e0484723c */ /* 0x040fec00000018c0 */
[----:B------:R-:W-:Y:S01]  /*9b30*/  HMMA.16816.F32 R20, R4, R18, R20 ;  /* 0x000000120414723c */ /* 0x000fe20000001814 */
[----:B------:R-:W1:Y:S05]  /*9b40*/  LDSM.16.M88.4 R4, [R217+0x2000] ;  /* 0x00200000d904783b */ /* 0x000e6a0000000200 */
[C---:B-1----:R-:W-:Y:S06]  /*9b50*/  HMMA.16816.F32 R204, R8.reuse, R12, R204 ;  /* 0x0000000c08cc723c */ /* 0x042fec00000018cc */
[C---:B------:R-:W-:Y:S01]  /*9b60*/  HMMA.16816.F32 R196, R8.reuse, R14, R180 ;  /* 0x0000000e08c4723c */ /* 0x040fe200000018b4 */
[----:B------:R-:W1:Y:S05]  /*9b70*/  LDSM.16.M88.4 R12, [R217] ;  /* 0x00000000d90c783b */ /* 0x000e6a0000000200 */
[C---:B------:R-:W-:Y:S06]  /*9b80*/  HMMA.16816.F32 R192, R8.reuse, R16, R188 ;  /* 0x0000001008c0723c */ /* 0x040fec00000018bc */
[----:B------:R-:W-:Y:S01]  /*9b90*/  HMMA.16816.F32 R188, R8, R18, R140 ;  /* 0x0000001208bc723c */ /* 0x000fe2000000188c */
[----:B------:R-:W-:Y:S05]  /*9ba0*/  LDSM.16.M88.4 R8, [R210+0x4000] ;  /* 0x00400000d208783b */ /* 0x000fea0000000200 */
[C---:B------:R-:W-:Y:S06]  /*9bb0*/  HMMA.16816.F32 R176, R4.reuse, R34, R132 ;  /* 0x0000002204b0723c */ /* 0x040fec0000001884 */
[C---:B------:R-:W-:Y:S06]  /*9bc0*/  HMMA.16816.F32 R180, R4.reuse, R32, R136 ;  /* 0x0000002004b4723c */ /* 0x040fec0000001888 */
[C---:B------:R-:W-:Y:S01]  /*9bd0*/  HMMA.16816.F32 R140, R4.reuse, R24, R28 ;  /* 0x00000018048c723c */ /* 0x040fe2000000181c */
[----:B------:R-:W-:Y:S05]  /*9be0*/  LDSM.16.M88.4 R28, [R208+0x9800] ;  /* 0x00980000d01c783b */ /* 0x000fea0000000200 */
[----:B------:R-:W-:Y:S01]  /*9bf0*/  HMMA.16816.F32 R132, R4, R26, R20 ;  /* 0x0000001a0484723c */ /* 0x000fe20000001814 */
[----:B------:R-:W2:Y:S04]  /*9c00*/  LDSM.16.M88.4 R4, [R210+0x6000] ;  /* 0x00600000d204783b */ /* 0x000ea80000000200 */
[----:B------:R-:W3:Y:S01]  /*9c10*/  LDSM.16.M88.4 R20, [R208+0x9000] ;  /* 0x00900000d014783b */ /* 0x000ee20000000200 */
[C---:B-1----:R-:W-:Y:S06]  /*9c20*/  HMMA.16816.F32 R16, R12.reuse, R32, R204 ;  /* 0x000000200c10723c */ /* 0x042fec00000018cc */
[C---:B------:R-:W-:Y:S06]  /*9c30*/  HMMA.16816.F32 R136, R12.reuse, R34, R196 ;  /* 0x000000220c88723c */ /* 0x040fec00000018c4 */
[C---:B------:R-:W-:Y:S06]  /*9c40*/  HMMA.16816.F32 R32, R12.reuse, R24, R192 ;  /* 0x000000180c20723c */ /* 0x040fec00000018c0 */
[----:B------:R-:W-:Y:S01]  /*9c50*/  HMMA.16816.F32 R12, R12, R26, R188 ;  /* 0x0000001a0c0c723c */ /* 0x000fe200000018bc */
[----:B------:R-:W-:Y:S05]  /*9c60*/  LDSM.16.M88.4 R24, [R221] ;  /* 0x00000000dd18783b */ /* 0x000fea0000000200 */
[C---:B--2---:R-:W-:Y:S06]  /*9c70*/  HMMA.16816.F32 R196, R4.reuse, R28, R140 ;  /* 0x0000001c04c4723c */ /* 0x044fec000000188c */
[C---:B---3--:R-:W-:Y:S06]  /*9c80*/  HMMA.16816.F32 R188, R4.reuse, R20, R180 ;  /* 0x0000001404bc723c */ /* 0x048fec00000018b4 */
[----:B------:R-:W-:Y:S06]  /*9c90*/  HMMA.16816.F32 R176, R4, R22, R176 ;  /* 0x0000001604b0723c */ /* 0x000fec00000018b0 */
[C---:B------:R-:W-:Y:S01]  /*9ca0*/  HMMA.16816.F32 R140, R8.reuse, R20, R16 ;  /* 0x00000014088c723c */ /* 0x040fe20000001810 */
[----:B------:R-:W1:Y:S05]  /*9cb0*/  LDSM.16.M88.4 R16, [R212+0x4000] ;  /* 0x00400000d410783b */ /* 0x000e6a0000000200 */
[----:B------:R-:W-:Y:S01]  /*9cc0*/  HMMA.16816.F32 R136, R8, R22, R136 ;  /* 0x000000160888723c */ /* 0x000fe20000001888 */
[----:B------:R-:W2:Y:S05]  /*9cd0*/  LDSM.16.M88.4 R20, [R220] ;  /* 0x00000000dc14783b */ /* 0x000eaa0000000200 */
[----:B------:R-:W-:Y:S01]  /*9ce0*/  HMMA.16816.F32 R180, R4, R30, R132 ;  /* 0x0000001e04b4723c */ /* 0x000fe20000001884 */
[----:B------:R-:W3:Y:S05]  /*9cf0*/  LDSM.16.M88.4 R4, [R212+0x6000] ;  /* 0x00600000d404783b */ /* 0x000eea0000000200 */
[C---:B------:R-:W-:Y:S01]  /*9d00*/  HMMA.16816.F32 R132, R8.reuse, R28, R32 ;  /* 0x0000001c0884723c */ /* 0x040fe20000001820 */
[----:B------:R-:W-:Y:S05]  /*9d10*/  LDSM.16.M88.4 R32, [R216+0x9000] ;  /* 0x00900000d820783b */ /* 0x000fea0000000200 */
[----:B------:R-:W-:Y:S01]  /*9d20*/  HMMA.16816.F32 R8, R8, R30, R12 ;  /* 0x0000001e0808723c */ /* 0x000fe2000000180c */
[----:B------:R-:W-:Y:S04]  /*9d30*/  LDSM.16.M88.4 R12, [R218+0x4000] ;  /* 0x00400000da0c783b */ /* 0x000fe80000000200 */
[----:B------:R-:W4:Y:S01]  /*9d40*/  LDSM.16.M88.4 R28, [R216+0x9800] ;  /* 0x00980000d81c783b */ /* 0x000f220000000200 */
[C---:B-1----:R-:W-:Y:S06]  /*9d50*/  HMMA.16816.F32 R140, R16.reuse, R24, R140 ;  /* 0x00000018108c723c */ /* 0x042fec000000188c */
[C---:B------:R-:W-:Y:S06]  /*9d60*/  HMMA.16816.F32 R136, R16.reuse, R26, R136 ;  /* 0x0000001a1088723c */ /* 0x040fec0000001888 */
[C---:B--2---:R-:W-:Y:S06]  /*9d70*/  HMMA.16816.F32 R132, R16.reuse, R20, R132 ;  /* 0x000000141084723c */ /* 0x044fec0000001884 */
[----:B------:R-:W-:Y:S01]  /*9d80*/  HMMA.16816.F32 R16, R16, R22, R8 ;  /* 0x000000161010723c */ /* 0x000fe20000001808 */
[----:B------:R-:W1:Y:S05]  /*9d90*/  LDSM.16.M88.4 R8, [R218+0x6000] ;  /* 0x00600000da08783b */ /* 0x000e6a0000000200 */
[C---:B---3--:R-:W-:Y:S06]  /*9da0*/  HMMA.16816.F32 R188, R4.reuse, R24, R188 ;  /* 0x0000001804bc723c */ /* 0x048fec00000018bc */
[C---:B------:R-:W-:Y:S01]  /*9db0*/  HMMA.16816.F32 R192, R4.reuse, R26, R176 ;  /* 0x0000001a04c0723c */ /* 0x040fe200000018b0 */
[----:B------:R-:W-:Y:S05]  /*9dc0*/  LDSM.16.M88.4 R24, [R215+0x1800] ;  /* 0x00180000d718783b */ /* 0x000fea0000000200 */
[C---:B------:R-:W-:Y:S06]  /*9dd0*/  HMMA.16816.F32 R196, R4.reuse, R20, R196 ;  /* 0x0000001404c4723c */ /* 0x040fec00000018c4 */
[----:B------:R-:W-:Y:S01]  /*9de0*/  HMMA.16816.F32 R180, R4, R22, R180 ;  /* 0x0000001604b4723c */ /* 0x000fe200000018b4 */
[----:B------:R-:W2:Y:S05]  /*9df0*/  LDSM.16.M88.4 R4, [R217+0x4000] ;  /* 0x00400000d904783b */ /* 0x000eaa0000000200 */
[C---:B----4-:R-:W-:Y:S01]  /*9e00*/  HMMA.16816.F32 R20, R12.reuse, R30, R16 ;  /* 0x0000001e0c14723c */ /* 0x050fe20000001810 */
[----:B------:R-:W3:Y:S05]  /*9e10*/  LDSM.16.M88.4 R16, [R215+0x1000] ;  /* 0x00100000d710783b */ /* 0x000eea0000000200 */
[C---:B------:R-:W-:Y:S06]  /*9e20*/  HMMA.16816.F32 R176, R12.reuse, R32, R140 ;  /* 0x000000200cb0723c */ /* 0x040fec000000188c */
[C---:B------:R-:W-:Y:S06]  /*9e30*/  HMMA.16816.F32 R140, R12.reuse, R34, R136 ;  /* 0x000000220c8c723c */ /* 0x040fec0000001888 */
[----:B------:R-:W-:Y:S01]  /*9e40*/  HMMA.16816.F32 R136, R12, R28, R132 ;  /* 0x0000001c0c88723c */ /* 0x000fe20000001884 */
[----:B------:R-:W4:Y:S01]  /*9e50*/  LDSM.16.M88.4 R12, [R217+0x6000] ;  /* 0x00600000d90c783b */ /* 0x000f220000000200 */
[----:B------:R-:W-:Y:S01]  /*9e60*/  IMAD.U32 R3, RZ, RZ, UR32 ;  /* 0x00000020ff037e24 */ /* 0x000fe2000f8e00ff */
[----:B------:R-:W-:Y:S01]  /*9e70*/  UISETP.GT.AND UP0, UPT, UR32, UR23, UPT ;  /* 0x000000172000728c */ /* 0x000fe2000bf04270 */
[----:B------:R-:W-:-:S04]  /*9e80*/  DEPBAR.LE SB0, 0x0 ;  /* 0x000080000000791a */ /* 0x000fc80000000000 */
[C---:B-1----:R-:W-:Y:S06]  /*9e90*/  HMMA.16816.F32 R132, R8.reuse, R32, R188 ;  /* 0x000000200884723c */ /* 0x042fec00000018bc */
[----:B------:R-:W-:Y:S06]  /*9ea0*/  HMMA.16816.F32 R188, R8, R30, R180 ;  /* 0x0000001e08bc723c */ /* 0x000fec00000018b4 */
[----:B--2---:R-:W-:Y:S07]  /*9eb0*/  HMMA.16816.F32 R180, R4, R26, R20 ;  /* 0x0000001a04b4723c */ /* 0x004fee0000001814 */
[----:B------:R-:W-:-:S02]  /*9ec0*/  IMAD.WIDE.U32 R22, R242, -0x326172a9, RZ ;  /* 0xcd9e8d57f2167825 */ /* 0x000fc400078e00ff */
[----:B------:R-:W1:Y:S01]  /*9ed0*/  S2R R242, SR_TID.X ;  /* 0x0000000000f27919 */ /* 0x000e620000002100 */
[----:B------:R-:W-:Y:S06]  /*9ee0*/  HMMA.16816.F32 R196, R8, R28, R196 ;  /* 0x0000001c08c4723c */ /* 0x000fec00000018c4 */
[C---:B---3--:R-:W-:Y:S06]  /*9ef0*/  HMMA.16816.F32 R28, R4.reuse, R16, R176 ;  /* 0x00000010041c723c */ /* 0x048fec00000018b0 */
[C---:B------:R-:W-:Y:S06]  /*9f00*/  HMMA.16816.F32 R140, R4.reuse, R18, R140 ;  /* 0x00000012048c723c */ /* 0x040fec000000188c */
[----:B------:R-:W-:Y:S07]  /*9f10*/  HMMA.16816.F32 R176, R4, R24, R136 ;  /* 0x0000001804b0723c */ /* 0x000fee0000001888 */
[----:B------:R-:W-:-:S04]  /*9f20*/  IMAD.WIDE.U32 R4, R240, -0x2daee0ad, RZ ;  /* 0xd2511f53f0047825 */ /* 0x000fc800078e00ff */
[----:B-1----:R-:W-:Y:S01]  /*9f30*/  IMAD.SHL.U32 R242, R242, 0x2, RZ ;  /* 0x00000002f2f27824 */ /* 0x002fe200078e00ff */
[----:B------:R-:W-:Y:S01]  /*9f40*/  LOP3.LUT R2, R5, UR32, R2, 0x96, !PT ;  /* 0x0000002005027c12 */ /* 0x000fe2000f8e9602 */
[----:B------:R-:W-:Y:S03]  /*9f50*/  HMMA.16816.F32 R32, R8, R34, R192 ;  /* 0x000000220820723c */ /* 0x000fe600000018c0 */
[----:B------:R-:W-:Y:S01]  /*9f60*/  LOP3.LUT R242, R242, 0x6, RZ, 0xc0, !PT ;  /* 0x00000006f2f27812 */ /* 0x000fe200078ec0ff */
[----:B------:R-:W-:Y:S01]  /*9f70*/  IMAD.WIDE.U32 R6, R2, -0x326172a9, RZ ;  /* 0xcd9e8d5702067825 */ /* 0x000fe200078e00ff */
[----:B------:R-:W-:-:S03]  /*9f80*/  LOP3.LUT R5, R23, R241, RZ, 0x3c, !PT ;  /* 0x000000f117057212 */ /* 0x000fc600078e3cff */
[----:B------:R-:W-:Y:S01]  /*9f90*/  IMAD R2, R3, 0x20, R242 ;  /* 0x0000002003027824 */ /* 0x000fe200078e02f2 */
[----:B----4-:R-:W-:Y:S03]  /*9fa0*/  HMMA.16816.F32 R8, R12, R16, R132 ;  /* 0x000000100c08723c */ /* 0x010fe60000001884 */
[C---:B------:R-:W-:Y:S01]  /*9fb0*/  VIADD R3, R2.reuse, 0x1 ;  /* 0x0000000102037836 */ /* 0x040fe20000000000 */
[CC--:B------:R-:W-:Y:S01]  /*9fc0*/  ISETP.GE.AND P2, PT, R2.reuse, R228.reuse, PT ;  /* 0x000000e40200720c */ /* 0x0c0fe20003f46270 */
[----:B------:R-:W-:Y:S01]  /*9fd0*/  IMAD.WIDE.U32 R20, R5, -0x2daee0ad, RZ ;  /* 0xd2511f5305147825 */ /* 0x000fe200078e00ff */
[-C--:B------:R-:W-:Y:S02]  /*9fe0*/  ISETP.GE.AND P4, PT, R2, R229.reuse, PT ;  /* 0x000000e50200720c */ /* 0x080fe40003f86270 */
[C---:B------:R-:W-:Y:S02]  /*9ff0*/  ISETP.GE.AND P3, PT, R3.reuse, R229, PT ;  /* 0x000000e50300720c */ /* 0x040fe40003f66270 */
[----:B------:R-:W-:-:S02]  /*a000*/  ISETP.GE.AND P0, PT, R3, R228, PT ;  /* 0x000000e40300720c */ /* 0x000fc40003f06270 */
[C---:B------:R-:W-:Y:S02]  /*a010*/  ISETP.GE.AND P5, PT, R3.reuse, R231, PT ;  /* 0x000000e70300720c */ /* 0x040fe40003fa6270 */
[----:B------:R-:W-:Y:S02]  /*a020*/  ISETP.GE.AND P1, PT, R3, R230, PT ;  /* 0x000000e60300720c */ /* 0x000fe40003f26270 */
[----:B------:R-:W-:Y:S01]  /*a030*/  LOP3.LUT R16, R21, UR20, R4, 0x96, !PT ;  /* 0x0000001415107c12 */ /* 0x000fe2000f8e9604 */
[----:B------:R-:W-:Y:S01]  /*a040*/  VIADD R4, R2, 0x8 ;  /* 0x0000000802047836 */ /* 0x000fe20000000000 */
[C---:B------:R-:W-:Y:S02]  /*a050*/  ISETP.LT.OR P3, PT, R3.reuse, R225, P3 ;  /* 0x000000e10300720c */ /* 0x040fe40001f61670 */
[C---:B------:R-:W-:Y:S02]  /*a060*/  ISETP.LT.OR P0, PT, R3.reuse, R224, P0 ;  /* 0x000000e00300720c */ /* 0x040fe40000701670 */
[----:B------:R-:W-:-:S02]  /*a070*/  ISETP.LT.OR P5, PT, R3, R227, P5 ;  /* 0x000000e30300720c */ /* 0x000fc40002fa1670 */
[----:B------:R-:W-:Y:S01]  /*a080*/  ISETP.LT.OR P1, PT, R3, R226, P1 ;  /* 0x000000e20300720c */ /* 0x000fe20000f21670 */
[C---:B------:R-:W-:Y:S01]  /*a090*/  VIADD R3, R2.reuse, 0x9 ;  /* 0x0000000902037836 */ /* 0x040fe20000000000 */
[C---:B------:R-:W-:Y:S02]  /*a0a0*/  ISETP.LT.OR P2, PT, R2.reuse, R224, P2 ;  /* 0x000000e00200720c */ /* 0x040fe40001741670 */
[----:B------:R-:W-:Y:S02]  /*a0b0*/  ISETP.LT.OR P4, PT, R2, R225, P4 ;  /* 0x000000e10200720c */ /* 0x000fe40002781670 */
[----:B------:R-:W-:Y:S02]  /*a0c0*/  LOP3.LUT R17, R7, UR21, R22, 0x96, !PT ;  /* 0x0000001507117c12 */ /* 0x000fe4000f8e9616 */
[----:B------:R-:W-:Y:S02]  /*a0d0*/  FSEL R23, R30, -INF , !P2 ;  /* 0xff8000001e177808 */ /* 0x000fe40005000000 */
[----:B------:R-:W-:-:S02]  /*a0e0*/  FSEL R21, R28, -INF , !P4 ;  /* 0xff8000001c157808 */ /* 0x000fc40006000000 */
[----:B------:R-:W-:Y:S02]  /*a0f0*/  FSEL R22, R29, -INF , !P3 ;  /* 0xff8000001d167808 */ /* 0x000fe40005800000 */
[----:B------:R-:W-:Y:S02]  /*a100*/  FSEL R30, R31, -INF , !P0 ;  /* 0xff8000001f1e7808 */ /* 0x000fe40004000000 */
[C---:B------:R-:W-:Y:S02]  /*a110*/  ISETP.GE.AND P4, PT, R2.reuse, R231, PT ;  /* 0x000000e70200720c */ /* 0x040fe40003f86270 */
[----:B------:R-:W-:Y:S02]  /*a120*/  ISETP.GE.AND P2, PT, R2, R230, PT ;  /* 0x000000e60200720c */ /* 0x000fe40003f46270 */
[-C--:B------:R-:W-:Y:S02]  /*a130*/  ISETP.GE.AND P0, PT, R4, R229.reuse, PT ;  /* 0x000000e50400720c */ /* 0x080fe40003f06270 */
[----:B------:R-:W-:Y:S01]  /*a140*/  ISETP.GE.AND P3, PT, R3, R229, PT ;  /* 0x000000e50300720c */ /* 0x000fe20003f66270 */
[----:B------:R-:W-:Y:S01]  /*a150*/  HMMA.16816.F32 R136, R12, R18, R32 ;  /* 0x000000120c88723c */ /* 0x000fe20000001820 */
[----:B------:R-:W-:-:S02]  /*a160*/  ISETP.LT.OR P4, PT, R2, R227, P4 ;  /* 0x000000e30200720c */ /* 0x000fc40002781670 */
[----:B------:R-:W-:Y:S02]  /*a170*/  ISETP.LT.OR P2, PT, R2, R226, P2 ;  /* 0x000000e20200720c */ /* 0x000fe40001741670 */
[-C--:B------:R-:W-:Y:S02]  /*a180*/  ISETP.LT.OR P0, PT, R4, R225.reuse, P0 ;  /* 0x000000e10400720c */ /* 0x080fe40000701670 */
[----:B------:R-:W-:Y:S02]  /*a190*/  ISETP.LT.OR P3, PT, R3, R225, P3 ;  /* 0x000000e10300720c */ /* 0x000fe40001f61670 */
[----:B------:R-:W-:Y:S02]  /*a1a0*/  FSEL R31, R8, -INF , !P4 ;  /* 0xff800000081f7808 */ /* 0x000fe40006000000 */
[----:B------:R-:W-:Y:S02]  /*a1b0*/  FSEL R35, R10, -INF , !P2 ;  /* 0xff8000000a237808 */ /* 0x000fe40005000000 */
[----:B------:R-:W-:-:S02]  /*a1c0*/  FSEL R28, R140, -INF , !P0 ;  /* 0xff8000008c1c7808 */ /* 0x000fc40004000000 */
[----:B------:R-:W-:Y:S02]  /*a1d0*/  FSEL R29, R141, -INF , !P3 ;  /* 0xff8000008d1d7808 */ /* 0x000fe40005800000 */
[----:B------:R-:W-:Y:S02]  /*a1e0*/  FSEL R33, R9, -INF , !P5 ;  /* 0xff80000009217808 */ /* 0x000fe40006800000 */
[C---:B------:R-:W-:Y:S02]  /*a1f0*/  ISETP.GE.AND P6, PT, R4.reuse, R228, PT ;  /* 0x000000e40400720c */ /* 0x040fe40003fc6270 */
[C---:B------:R-:W-:Y:S02]  /*a200*/  ISETP.GE.AND P2, PT, R4.reuse, R231, PT ;  /* 0x000000e70400720c */ /* 0x040fe40003f46270 */
[----:B------:R-:W-:Y:S02]  /*a210*/  ISETP.GE.AND P0, PT, R4, R230, PT ;  /* 0x000000e60400720c */ /* 0x000fe40003f06270 */
[----:B------:R-:W-:-:S02]  /*a220*/  ISETP.GE.AND P4, PT, R3, R228, PT ;  /* 0x000000e40300720c */ /* 0x000fc40003f86270 */
[C---:B------:R-:W-:Y:S02]  /*a230*/  ISETP.GE.AND P3, PT, R3.reuse, R231, PT ;  /* 0x000000e70300720c */ /* 0x040fe40003f66270 */
[C---:B------:R-:W-:Y:S01]  /*a240*/  ISETP.GE.AND P5, PT, R3.reuse, R230, PT ;  /* 0x000000e60300720c */ /* 0x040fe20003fa6270 */
[----:B------:R-:W-:Y:S01]  /*a250*/  HMMA.16816.F32 R196, R12, R24, R196 ;  /* 0x000000180cc4723c */ /* 0x000fe200000018c4 */
[C---:B------:R-:W-:Y:S02]  /*a260*/  ISETP.LT.OR P6, PT, R4.reuse, R224, P6 ;  /* 0x000000e00400720c */ /* 0x040fe400037c1670 */
        /* <DEDUP_REMOVED lines=9> */
[-C--:B------:R-:W-:Y:S02]  /*a300*/  ISETP.GE.AND P4, PT, R4, R229.reuse, PT ;  /* 0x000000e50400720c */ /* 0x080fe40003f86270 */
[----:B------:R-:W-:-:S02]  /*a310*/  ISETP.GE.AND P1, PT, R3, R229, PT ;  /* 0x000000e50300720c */ /* 0x000fc40003f26270 */
[-C--:B------:R-:W-:Y:S02]  /*a320*/  ISETP.LT.OR P4, PT, R4, R225.reuse, P4 ;  /* 0x000000e10400720c */ /* 0x080fe40002781670 */
[----:B------:R-:W-:Y:S01]  /*a330*/  ISETP.LT.OR P1, PT, R3, R225, P1 ;  /* 0x000000e10300720c */ /* 0x000fe20000f21670 */
[----:B-----5:R-:W-:Y:S01]  /*a340*/  IMAD R5, R243, -0x326172a9, RZ ;  /* 0xcd9e8d57f3057824 */ /* 0x020fe200078e02ff */
[----:B------:R-:W-:Y:S02]  /*a350*/  FSEL R24, R142, -INF , !P6 ;  /* 0xff8000008e187808 */ /* 0x000fe40007000000 */
        /* <DEDUP_REMOVED lines=10> */
[C---:B------:R-:W-:Y:S02]  /*a400*/  ISETP.GE.AND P3, PT, R3.reuse, R230, PT ;  /* 0x000000e60300720c */ /* 0x040fe40003f66270 */
[C---:B------:R-:W-:Y:S02]  /*a410*/  ISETP.LT.OR P6, PT, R4.reuse, R224, P6 ;  /* 0x000000e00400720c */ /* 0x040fe400037c1670 */
[C---:B------:R-:W-:Y:S02]  /*a420*/  ISETP.LT.OR P2, PT, R4.reuse, R227, P2 ;  /* 0x000000e30400720c */ /* 0x040fe40001741670 */
[----:B------:R-:W-:Y:S02]  /*a430*/  ISETP.LT.OR P4, PT, R4, R226, P4 ;  /* 0x000000e20400720c */ /* 0x000fe40002781670 */
[----:B------:R-:W-:-:S02]  /*a440*/  ISETP.LT.OR P0, PT, R3, R224, P0 ;  /* 0x000000e00300720c */ /* 0x000fc40000701670 */
[C---:B------:R-:W-:Y:S02]  /*a450*/  ISETP.LT.OR P1, PT, R3.reuse, R227, P1 ;  /* 0x000000e30300720c */ /* 0x040fe40000f21670 */
[----:B------:R-:W-:Y:S01]  /*a460*/  ISETP.LT.OR P3, PT, R3, R226, P3 ;  /* 0x000000e20300720c */ /* 0x000fe20001f61670 */
[C---:B------:R-:W-:Y:S01]  /*a470*/  VIADD R3, R2.reuse, 0x18 ;  /* 0x0000001802037836 */ /* 0x040fe20000000000 */
[----:B------:R-:W-:Y:S01]  /*a480*/  LOP3.LUT R4, R7, UR21, R5, 0x96, !PT ;  /* 0x0000001507047c12 */ /* 0x000fe2000f8e9605 */
[----:B------:R-:W-:Y:S01]  /*a490*/  VIADD R2, R2, 0x19 ;  /* 0x0000001902027836 */ /* 0x000fe20000000000 */
[----:B------:R-:W-:Y:S02]  /*a4a0*/  LOP3.LUT R7, R251, UR19, R6, 0x96, !PT ;  /* 0x00000013fb077c12 */ /* 0x000fe4000f8e9606 */
[----:B------:R-:W-:Y:S01]  /*a4b0*/  FSEL R205, R178, -INF , !P6 ;  /* 0xff800000b2cd7808 */ /* 0x000fe20007000000 */
[----:B------:R-:W-:Y:S01]  /*a4c0*/  IMAD.WIDE.U32 R4, R4, -0x2daee0ad, RZ ;  /* 0xd2511f5304047825 */ /* 0x000fe200078e00ff */
[----:B------:R-:W-:-:S02]  /*a4d0*/  FSEL R206, R196, -INF , !P2 ;  /* 0xff800000c4ce7808 */ /* 0x000fc40005000000 */
[-C--:B------:R-:W-:Y:S02]  /*a4e0*/  ISETP.GE.AND P6, PT, R3, R229.reuse, PT ;  /* 0x000000e50300720c */ /* 0x080fe40003fc6270 */
[----:B------:R-:W-:Y:S01]  /*a4f0*/  ISETP.GE.AND P2, PT, R2, R229, PT ;  /* 0x000000e50200720c */ /* 0x000fe20003f46270 */
[----:B------:R-:W-:Y:S01]  /*a500*/  HMMA.16816.F32 R140, R12, R26, R188 ;  /* 0x0000001a0c8c723c */ /* 0x000fe200000018bc */
[----:B------:R-:W-:Y:S01]  /*a510*/  FSEL R204, R179, -INF , !P0 ;  /* 0xff800000b3cc7808 */ /* 0x000fe20004000000 */
[----:B------:R-:W-:Y:S01]  /*a520*/  IMAD.WIDE.U32 R18, R7, -0x2daee0ad, RZ ;  /* 0xd2511f5307127825 */ /* 0x000fe200078e00ff */
[----:B------:R-:W-:Y:S01]  /*a530*/  BAR.SYNC.DEFER_BLOCKING 0x0 ;  /* 0x0000000000007b1d */ /* 0x000fe20000010000 */
[C---:B------:R-:W-:Y:S02]  /*a540*/  ISETP.GE.AND P0, PT, R3.reuse, R228, PT ;  /* 0x000000e40300720c */ /* 0x040fe40003f06270 */
[----:B------:R-:W-:Y:S02]  /*a550*/  ISETP.LT.OR P6, PT, R3, R225, P6 ;  /* 0x000000e10300720c */ /* 0x000fe400037c1670 */
[----:B------:R-:W-:-:S02]  /*a560*/  LOP3.LUT R10, R5, UR18, R248, 0x96, !PT ;  /* 0x00000012050a7c12 */ /* 0x000fc4000f8e96f8 */
[----:B------:R-:W-:Y:S02]  /*a570*/  ISETP.LT.OR P2, PT, R2, R225, P2 ;  /* 0x000000e10200720c */ /* 0x000fe40001741670 */
[----:B------:R-:W-:Y:S01]  /*a580*/  ISETP.LT.OR P0, PT, R3, R224, P0 ;  /* 0x000000e00300720c */ /* 0x000fe20000701670 */
[----:B------:R-:W-:Y:S01]  /*a590*/  IMAD.WIDE.U32 R8, R17, -0x2daee0ad, RZ ;  /* 0xd2511f5311087825 */ /* 0x000fe200078e00ff */
[----:B------:R-:W-:Y:S02]  /*a5a0*/  LOP3.LUT R7, R19, UR16, R4, 0x96, !PT ;  /* 0x0000001013077c12 */ /* 0x000fe4000f8e9604 */
[----:B------:R-:W-:Y:S01]  /*a5b0*/  FSEL R201, R180, -INF , !P6 ;  /* 0xff800000b4c97808 */ /* 0x000fe20007000000 */
[----:B------:R-:W-:Y:S01]  /*a5c0*/  IMAD.WIDE.U32 R4, R16, -0x326172a9, RZ ;  /* 0xcd9e8d5710047825 */ /* 0x000fe200078e00ff */
[----:B------:R-:W-:Y:S02]  /*a5d0*/  FSEL R200, R181, -INF , !P2 ;  /* 0xff800000b5c87808 */ /* 0x000fe40005000000 */
[C---:B------:R-:W-:Y:S01]  /*a5e0*/  ISETP.GE.AND P6, PT, R3.reuse, R231, PT ;  /* 0x000000e70300720c */ /* 0x040fe20003fc6270 */
[----:B------:R-:W-:Y:S01]  /*a5f0*/  IMAD.WIDE.U32 R10, R10, -0x326172a9, RZ ;  /* 0xcd9e8d570a0a7825 */ /* 0x000fe200078e00ff */
[----:B------:R-:W-:-:S02]  /*a600*/  ISETP.GE.AND P2, PT, R3, R230, PT ;  /* 0x000000e60300720c */ /* 0x000fc40003f46270 */
[----:B------:R-:W-:Y:S01]  /*a610*/  FSEL R191, R182, -INF , !P0 ;  /* 0xff800000b6bf7808 */ /* 0x000fe20004000000 */
[----:B------:R-:W-:Y:S01]  /*a620*/  IMAD.WIDE.U32 R16, R7, -0x326172a9, RZ ;  /* 0xcd9e8d5707107825 */ /* 0x000fe200078e00ff */
[----:B------:R-:W-:Y:S02]  /*a630*/  PLOP3.LUT P0, PT, PT, PT, UP0, 0x80, 0x0 ;  /* 0x000000000000781c */ /* 0x000fe40003f0f008 */
[C---:B------:R-:W-:Y:S02]  /*a640*/  ISETP.LT.OR P6, PT, R3.reuse, R227, P6 ;  /* 0x000000e30300720c */ /* 0x040fe400037c1670 */
[----:B------:R-:W-:Y:S02]  /*a650*/  ISETP.LT.OR P2, PT, R3, R226, P2 ;  /* 0x000000e20300720c */ /* 0x000fe40001741670 */
[----:B------:R-:W-:Y:S02]  /*a660*/  LOP3.LUT R6, R5, UR19, R6, 0x96, !PT ;  /* 0x0000001305067c12 */ /* 0x000fe4000f8e9606 */
[----:B------:R-:W-:-:S02]  /*a670*/  LOP3.LUT R3, R9, UR18, R20, 0x96, !PT ;  /* 0x0000001209037c12 */ /* 0x000fc4000f8e9614 */
[----:B------:R-:W-:Y:S01]  /*a680*/  LOP3.LUT R7, R11, UR17, R250, 0x96, !PT ;  /* 0x000000110b077c12 */ /* 0x000fe2000f8e96fa */
[----:B------:R-:W-:Y:S01]  /*a690*/  IMAD.WIDE.U32 R14, R6, -0x2daee0ad, RZ ;  /* 0xd2511f53060e7825 */ /* 0x000fe200078e00ff */
[----:B------:R-:W-:Y:S02]  /*a6a0*/  LOP3.LUT R5, R17, UR15, R10, 0x96, !PT ;  /* 0x0000000f11057c12 */ /* 0x000fe4000f8e960a */
[----:B------:R-:W-:Y:S01]  /*a6b0*/  FSEL R197, R197, -INF , !P1 ;  /* 0xff800000c5c57808 */ /* 0x000fe20004800000 */
[----:B------:R-:W-:Y:S01]  /*a6c0*/  IMAD.WIDE.U32 R12, R3, -0x326172a9, RZ ;  /* 0xcd9e8d57030c7825 */ /* 0x000fe200078e00ff */
[----:B------:R-:W-:-:S03]  /*a6d0*/  ISETP.GE.AND P1, PT, R2, R228, PT ;  /* 0x000000e40200720c */ /* 0x000fc60003f26270 */
[----:B------:R-:W-:Y:S01]  /*a6e0*/  IMAD.WIDE.U32 R10, R7, -0x2daee0ad, RZ ;  /* 0xd2511f53070a7825 */ /* 0x000fe200078e00ff */
[----:B------:R-:W-:Y:S02]  /*a6f0*/  ISETP.LT.OR P1, PT, R2, R224, P1 ;  /* 0x000000e00200720c */ /* 0x000fe40000f21670 */
[----:B------:R-:W-:Y:S02]  /*a700*/  LOP3.LUT R8, R15, UR16, R8, 0x96, !PT ;  /* 0x000000100f087c12 */ /* 0x000fe4000f8e9608 */
[----:B------:R-:W-:Y:S02]  /*a710*/  LOP3.LUT R9, R13, UR17, R4, 0x96, !PT ;  /* 0x000000110d097c12 */ /* 0x000fe4000f8e9604 */
[----:B------:R-:W-:Y:S01]  /*a720*/  LOP3.LUT R18, R11, UR14, R18, 0x96, !PT ;  /* 0x0000000e0b127c12 */ /* 0x000fe2000f8e9612 */
[----:B------:R-:W-:Y:S01]  /*a730*/  IMAD.WIDE.U32 R188, R5, -0x2daee0ad, RZ ;  /* 0xd2511f5305bc7825 */ /* 0x000fe200078e00ff */
[----:B------:R-:W-:Y:S02]  /*a740*/  FSEL R196, R140, -INF , !P6 ;  /* 0xff8000008cc47808 */ /* 0x000fe40007000000 */
[----:B------:R-:W-:-:S02]  /*a750*/  ISETP.GE.AND P6, PT, R2, R231, PT ;  /* 0x000000e70200720c */ /* 0x000fc40003fc6270 */
[----:B------:R-:W-:Y:S01]  /*a760*/  FSEL R190, R183, -INF , !P1 ;  /* 0xff800000b7be7808 */ /* 0x000fe20004800000 */
        /* <DEDUP_REMOVED lines=27> */
.L_x_2313:
[----:B------:R-:W-:Y:S01]  /*a920*/  ISETP.GE.AND P1, PT, R2, R230, PT ;  /* 0x000000e60200720c */ /* 0x000fe20003f26270 */
[----:B-1----:R-:W-:Y:S01]  /*a930*/  IMAD.WIDE.U32 R6, R8, -0x326172a9, RZ ;  /* 0xcd9e8d5708067825 */ /* 0x002fe200078e00ff */
[C---:B------:R-:W-:Y:S02]  /*a940*/  ISETP.LT.OR P6, PT, R2.reuse, R227, P6 ;  /* 0x000000e30200720c */ /* 0x040fe400037c1670 */
[----:B------:R-:W-:Y:S01]  /*a950*/  ISETP.LT.OR P1, PT, R2, R226, P1 ;  /* 0x000000e20200720c */ /* 0x000fe20000f21670 */
[----:B------:R-:W-:Y:S01]  /*a960*/  IMAD.WIDE.U32 R2, R18, -0x326172a9, RZ ;  /* 0xcd9e8d5712027825 */ /* 0x000fe200078e00ff */
[----:B------:R-:W-:Y:S02]  /*a970*/  LOP3.LUT R12, R7, UR15, R12, 0x96, !PT ;  /* 0x0000000f070c7c12 */ /* 0x000fe4000f8e960c */
[----:B------:R-:W-:Y:S01]  /*a980*/  FMNMX.FTZ R7, R235, R21, !PT ;  /* 0x00000015eb077209 */ /* 0x000fe20007810000 */
[----:B------:R-:W-:Y:S01]  /*a990*/  IMAD.WIDE.U32 R4, R9, -0x2daee0ad, RZ ;  /* 0xd2511f5309047825 */ /* 0x000fe200078e00ff */
[----:B------:R-:W-:-:S02]  /*a9a0*/  LOP3.LUT R10, R189, UR12, R10, 0x96, !PT ;  /* 0x0000000cbd0a7c12 */ /* 0x000fc4000f8e960a */
[----:B------:R-:W-:Y:S01]  /*a9b0*/  LOP3.LUT R207, R3, UR13, R16, 0x96, !PT ;  /* 0x0000000d03cf7c12 */ /* 0x000fe2000f8e9610 */
[----:B------:R-:W-:Y:S01]  /*a9c0*/  IMAD.WIDE.U32 R176, R12, -0x2daee0ad, RZ ;  /* 0xd2511f530cb07825 */ /* 0x000fe200078e00ff */
[----:B------:R-:W-:Y:S02]  /*a9d0*/  FMNMX.FTZ R3, R22, R7, !PT ;  /* 0x0000000716037209 */ /* 0x000fe40007810000 */
[----:B------:R-:W-:Y:S01]  /*a9e0*/  LOP3.LUT R14, R5, UR14, R14, 0x96, !PT ;  /* 0x0000000e050e7c12 */ /* 0x000fe2000f8e960e */
[----:B------:R-:W-:Y:S01]  /*a9f0*/  IMAD.WIDE.U32 R10, R10, -0x326172a9, RZ ;  /* 0xcd9e8d570a0a7825 */ /* 0x000fe200078e00ff */
[----:B------:R-:W-:Y:S02]  /*aa00*/  FMNMX.FTZ R3, R28, R3, !PT ;  /* 0x000000031c037209 */ /* 0x000fe40007810000 */
[----:B------:R-:W-:Y:S01]  /*aa10*/  LOP3.LUT R4, R177, UR12, R4, 0x96, !PT ;  /* 0x0000000cb1047c12 */ /* 0x000fe2000f8e9604 */
[----:B------:R-:W-:Y:S01]  /*aa20*/  IMAD.WIDE.U32 R14, R14, -0x326172a9, RZ ;  /* 0xcd9e8d570e0e7825 */ /* 0x000fe200078e00ff */
[----:B------:R-:W-:-:S02]  /*aa30*/  LOP3.LUT R7, R10, 0xffff, RZ, 0xc0, !PT ;  /* 0x0000ffff0a077812 */ /* 0x000fc400078ec0ff */
[----:B------:R-:W-:Y:S01]  /*aa40*/  FMNMX.FTZ R3, R29, R3, !PT ;  /* 0x000000031d037209 */ /* 0x000fe20007810000 */
[----:B------:R-:W-:Y:S01]  /*aa50*/  IMAD.WIDE.U32 R4, R4, -0x326172a9, RZ ;  /* 0xcd9e8d5704047825 */ /* 0x000fe200078e00ff */
[----:B------:R-:W-:Y:S02]  /*aa60*/  LOP3.LUT R9, R10, 0xff, RZ, 0xc0, !PT ;  /* 0x000000ff0a097812 */ /* 0x000fe400078ec0ff */
[----:B------:R-:W-:Y:S02]  /*aa70*/  SHF.R.U32.HI R7, RZ, 0x8, R7 ;  /* 0x00000008ff077819 */ /* 0x000fe40000011607 */
[----:B------:R-:W-:Y:S02]  /*aa80*/  FMNMX.FTZ R3, R202, R3, !PT ;  /* 0x00000003ca037209 */ /* 0x000fe40007810000 */
[----:B------:R-:W-:Y:S02]  /*aa90*/  PRMT R18, R9, 0x5410, R7 ;  /* 0x0000541009127816 */ /* 0x000fe40000000007 */
[----:B------:R-:W-:-:S02]  /*aaa0*/  FMNMX.FTZ R7, R203, R3, !PT ;  /* 0x00000003cb077209 */ /* 0x000fc40007810000 */
[----:B------:R-:W-:Y:S02]  /*aab0*/  SHF.R.U32.HI R8, RZ, 0x10, R10 ;  /* 0x00000010ff087819 */ /* 0x000fe4000001160a */
[----:B------:R-:W-:Y:S02]  /*aac0*/  LOP3.LUT R189, R15, UR13, R6, 0x96, !PT ;  /* 0x0000000d0fbd7c12 */ /* 0x000fe4000f8e9606 */
[----:B------:R-:W-:Y:S02]  /*aad0*/  FMNMX.FTZ R7, R201, R7, !PT ;  /* 0x00000007c9077209 */ /* 0x000fe40007810000 */
[----:B------:R-:W-:Y:S02]  /*aae0*/  FMNMX.FTZ R6, R234, R23, !PT ;  /* 0x00000017ea067209 */ /* 0x000fe40007810000 */
[----:B------:R-:W-:Y:S02]  /*aaf0*/  SHF.R.U32.HI R10, RZ, 0x18, R10 ;  /* 0x00000018ff0a7819 */ /* 0x000fe4000001160a */
[----:B------:R-:W-:-:S02]  /*ab00*/  LOP3.LUT R8, R8, 0xff, RZ, 0xc0, !PT ;  /* 0x000000ff08087812 */ /* 0x000fc400078ec0ff */
[----:B------:R-:W-:Y:S02]  /*ab10*/  FMNMX.FTZ R136, R200, R7, !PT ;  /* 0x00000007c8887209 */ /* 0x000fe40007810000 */
[----:B------:R-:W-:Y:S02]  /*ab20*/  FMNMX.FTZ R6, R30, R6, !PT ;  /* 0x000000061e067209 */ /* 0x000fe40007810000 */
[----:B------:R-:W-:Y:S02]  /*ab30*/  LOP3.LUT R2, R11, UR22, R2, 0x96, !PT ;  /* 0x000000160b027c12 */ /* 0x000fe4000f8e9602 */
[----:B------:R-:W-:Y:S02]  /*ab40*/  PRMT R26, R8, 0x5410, R10 ;  /* 0x00005410081a7816 */ /* 0x000fe4000000000a */
[----:B------:R-:W-:Y:S02]  /*ab50*/  LOP3.LUT R3, R5, UR22, R14, 0x96, !PT ;  /* 0x0000001605037c12 */ /* 0x000fe4000f8e960e */
[----:B------:R-:W-:-:S02]  /*ab60*/  LOP3.LUT R8, R4, 0xffff, RZ, 0xc0, !PT ;  /* 0x0000ffff04087812 */ /* 0x000fc400078ec0ff */
[----:B------:R-:W-:Y:S01]  /*ab70*/  LOP3.LUT R138, R4, 0xff, RZ, 0xc0, !PT ;  /* 0x000000ff048a7812 */ /* 0x000fe200078ec0ff */
[----:B------:R-:W1:Y:S01]  /*ab80*/  SHFL.BFLY PT, R5, R136, 0x2, 0x1f ;  /* 0x0c401f0088057f89 */ /* 0x000e6200000e0000 */
[--C-:B------:R-:W-:Y:S02]  /*ab90*/  SHF.R.U32.HI R11, RZ, 0x10, R4.reuse ;  /* 0x00000010ff0b7819 */ /* 0x100fe40000011604 */
[----:B------:R-:W-:Y:S02]  /*aba0*/  SHF.R.U32.HI R10, RZ, 0x18, R4 ;  /* 0x00000018ff0a7819 */ /* 0x000fe40000011604 */
[----:B------:R-:W-:Y:S02]  /*abb0*/  FMNMX.FTZ R4, R24, R6, !PT ;  /* 0x0000000618047209 */ /* 0x000fe40007810000 */
[----:B------:R-:W-:Y:S02]  /*abc0*/  LOP3.LUT R7, R2, 0xffff, RZ, 0xc0, !PT ;  /* 0x0000ffff02077812 */ /* 0x000fe400078ec0ff */
[----:B------:R-:W-:-:S02]  /*abd0*/  FMNMX.FTZ R4, R25, R4, !PT ;  /* 0x0000000419047209 */ /* 0x000fc40007810000 */
[----:B------:R-:W-:Y:S02]  /*abe0*/  SHF.R.U32.HI R6, RZ, 0x8, R7 ;  /* 0x00000008ff067819 */ /* 0x000fe40000011607 */
[----:B------:R-:W-:Y:S02]  /*abf0*/  FMNMX.FTZ R4, R205, R4, !PT ;  /* 0x00000004cd047209 */ /* 0x000fe40007810000 */
[----:B------:R-:W-:Y:S02]  /*ac00*/  LOP3.LUT R7, R2, 0xff, RZ, 0xc0, !PT ;  /* 0x000000ff02077812 */ /* 0x000fe400078ec0ff */
[----:B------:R-:W-:Y:S02]  /*ac10*/  FMNMX.FTZ R4, R204, R4, !PT ;  /* 0x00000004cc047209 */ /* 0x000fe40007810000 */
[----:B------:R-:W-:Y:S02]  /*ac20*/  PRMT R17, R7, 0x5410, R6 ;  /* 0x0000541007117816 */ /* 0x000fe40000000006 */
[----:B------:R-:W-:-:S02]  /*ac30*/  SHF.R.U32.HI R6, RZ, 0x10, R2 ;  /* 0x00000010ff067819 */ /* 0x000fc40000011602 */
[----:B------:R-:W-:Y:S02]  /*ac40*/  SHF.R.U32.HI R7, RZ, 0x18, R2 ;  /* 0x00000018ff077819 */ /* 0x000fe40000011602 */
[----:B------:R-:W-:Y:S02]  /*ac50*/  FMNMX.FTZ R2, R191, R4, !PT ;  /* 0x00000004bf027209 */ /* 0x000fe40007810000 */
[----:B------:R-:W-:Y:S02]  /*ac60*/  FMNMX.FTZ R4, R233, R31, !PT ;  /* 0x0000001fe9047209 */ /* 0x000fe40007810000 */
[----:B------:R-:W-:Y:S02]  /*ac70*/  FMNMX.FTZ R2, R190, R2, !PT ;  /* 0x00000002be027209 */ /* 0x000fe40007810000 */
[----:B------:R-:W-:Y:S02]  /*ac80*/  FMNMX.FTZ R4, R33, R4, !PT ;  /* 0x0000000421047209 */ /* 0x000fe40007810000 */
[----:B------:R-:W-:Y:S01]  /*ac90*/  LOP3.LUT R6, R6, 0xff, RZ, 0xc0, !PT ;  /* 0x000000ff06067812 */ /* 0x000fe200078ec0ff */
[----:B------:R-:W2:Y:S01]  /*aca0*/  SHFL.BFLY PT, R135, R2, 0x2, 0x1f ;  /* 0x0c401f0002877f89 */ /* 0x000ea200000e0000 */
[----:B-1----:R-:W-:-:S02]  /*acb0*/  FMNMX.FTZ R136, R136, R5, !PT ;  /* 0x0000000588887209 */ /* 0x002fc40007810000 */
[----:B------:R-:W-:Y:S02]  /*acc0*/  FMNMX.FTZ R4, R32, R4, !PT ;  /* 0x0000000420047209 */ /* 0x000fe40007810000 */
[----:B------:R-:W-:Y:S02]  /*acd0*/  PRMT R9, R6, 0x5410, R7 ;  /* 0x0000541006097816 */ /* 0x000fe40000000007 */
[----:B------:R-:W1:Y:S01]  /*ace0*/  SHFL.BFLY PT, R6, R136, 0x1, 0x1f ;  /* 0x0c201f0088067f89 */ /* 0x000e6200000e0000 */
[----:B------:R-:W-:Y:S02]  /*acf0*/  FMNMX.FTZ R4, R34, R4, !PT ;  /* 0x0000000422047209 */ /* 0x000fe40007810000 */
[----:B------:R-:W-:Y:S02]  /*ad00*/  SHF.R.U32.HI R5, RZ, 0x8, R8 ;  /* 0x00000008ff057819 */ /* 0x000fe40000011608 */
[----:B------:R-:W-:Y:S02]  /*ad10*/  FMNMX.FTZ R4, R206, R4, !PT ;  /* 0x00000004ce047209 */ /* 0x000fe40007810000 */
[----:B------:R-:W-:-:S02]  /*ad20*/  PRMT R138, R138, 0x5410, R5 ;  /* 0x000054108a8a7816 */ /* 0x000fc40000000005 */
[----:B------:R-:W-:Y:S02]  /*ad30*/  FMNMX.FTZ R4, R197, R4, !PT ;  /* 0x00000004c5047209 */ /* 0x000fe40007810000 */
[----:B------:R-:W-:Y:S02]  /*ad40*/  FSEL R183, R141, -INF , !P6 ;  /* 0xff8000008db77808 */ /* 0x000fe40007000000 */
[----:B------:R-:W-:Y:S02]  /*ad50*/  FMNMX.FTZ R5, R196, R4, !PT ;  /* 0x00000004c4057209 */ /* 0x000fe40007810000 */
[----:B------:R-:W-:Y:S02]  /*ad60*/  FMNMX.FTZ R4, R223, R35, !PT ;  /* 0x00000023df047209 */ /* 0x000fe40007810000 */
[----:B------:R-:W-:Y:S02]  /*ad70*/  FMNMX.FTZ R7, R183, R5, !PT ;  /* 0x00000005b7077209 */ /* 0x000fe40007810000 */
[----:B--2---:R-:W-:-:S02]  /*ad80*/  FMNMX.FTZ R135, R2, R135, !PT ;  /* 0x0000008702877209 */ /* 0x004fc40007810000 */
[----:B------:R-:W-:Y:S01]  /*ad90*/  FMNMX.FTZ R2, R132, R4, !PT ;  /* 0x0000000484027209 */ /* 0x000fe20007810000 */
[----:B------:R-:W2:Y:S01]  /*ada0*/  SHFL.BFLY PT, R5, R7, 0x2, 0x1f ;  /* 0x0c401f0007057f89 */ /* 0x000ea200000e0000 */
[----:B------:R-:W-:Y:S02]  /*adb0*/  FSEL R4, R139, -INF , !P5 ;  /* 0xff8000008b047808 */ /* 0x000fe40006800000 */
[----:B-1----:R-:W-:Y:S02]  /*adc0*/  FMNMX.FTZ R136, R136, R6, !PT ;  /* 0x0000000688887209 */ /* 0x002fe40007810000 */
[----:B------:R-:W-:Y:S01]  /*add0*/  FMNMX.FTZ R2, R133, R2, !PT ;  /* 0x0000000285027209 */ /* 0x000fe20007810000 */
[----:B------:R-:W1:Y:S01]  /*ade0*/  SHFL.BFLY PT, R6, R135, 0x1, 0x1f ;  /* 0x0c201f0087067f89 */ /* 0x000e6200000e0000 */
[----:B------:R-:W-:Y:S02]  /*adf0*/  FSEL R181, R198, -INF , !P4 ;  /* 0xff800000c6b57808 */ /* 0x000fe40006000000 */
[----:B------:R-:W-:Y:S01]  /*ae00*/  FMNMX.FTZ R137, R4, R2, !PT ;  /* 0x0000000204897209 */ /* 0x000fe20007810000 */
[----:B------:R-:W-:Y:S01]  /*ae10*/  FMUL.FTZ R2, R136, UR38 ;  /* 0x0000002688027c20 */ /* 0x000fe20008410000 */
[----:B------:R-:W-:-:S02]  /*ae20*/  FSEL R182, R199, -INF , !P3 ;  /* 0xff800000c7b67808 */ /* 0x000fc40005800000 */
[----:B------:R-:W-:Y:S02]  /*ae30*/  FMNMX.FTZ R137, R181, R137, !PT ;  /* 0x00000089b5897209 */ /* 0x000fe40007810000 */
[----:B------:R-:W-:Y:S02]  /*ae40*/  FSEL R180, R142, -INF , !P2 ;  /* 0xff8000008eb47808 */ /* 0x000fe40005000000 */
[----:B------:R-:W-:Y:S02]  /*ae50*/  FMNMX.FTZ R137, R182, R137, !PT ;  /* 0x00000089b6897209 */ /* 0x000fe40007810000 */
[----:B------:R-:W-:Y:S02]  /*ae60*/  FSEL R139, R143, -INF , !P1 ;  /* 0xff8000008f8b7808 */ /* 0x000fe40004800000 */
[----:B------:R-:W-:Y:S02]  /*ae70*/  FMNMX.FTZ R137, R180, R137, !PT ;  /* 0x00000089b4897209 */ /* 0x000fe40007810000 */
[----:B------:R-:W-:-:S02]  /*ae80*/  FSETP.NEU.FTZ.AND P4, PT, R136, -INF , PT ;  /* 0xff8000008800780b */ /* 0x000fc40003f9d000 */
[----:B------:R-:W-:Y:S02]  /*ae90*/  FMNMX.FTZ R137, R139, R137, !PT ;  /* 0x000000898b897209 */ /* 0x000fe40007810000 */
[----:B--2---:R-:W-:Y:S02]  /*aea0*/  FMNMX.FTZ R7, R7, R5, !PT ;  /* 0x0000000507077209 */ /* 0x004fe40007810000 */
[----:B------:R-:W-:Y:S02]  /*aeb0*/  FSEL R2, R2, RZ, P4 ;  /* 0x000000ff02027208 */ /* 0x000fe40002000000 */
[----:B-1----:R-:W-:Y:S01]  /*aec0*/  FMNMX.FTZ R135, R135, R6, !PT ;  /* 0x0000000687877209 */ /* 0x002fe20007810000 */
[----:B------:R-:W1:Y:S01]  /*aed0*/  SHFL.BFLY PT, R134, R7, 0x1, 0x1f ;  /* 0x0c201f0007867f89 */ /* 0x000e6200000e0000 */
[----:B------:R-:W-:Y:S01]  /*aee0*/  LOP3.LUT R8, R11, 0xff, RZ, 0xc0, !PT ;  /* 0x000000ff0b087812 */ /* 0x000fe200078ec0ff */
[--C-:B------:R-:W-:Y:S01]  /*aef0*/  FFMA.FTZ R5, R28, UR38, -R2.reuse ;  /* 0x000000261c057c23 */ /* 0x100fe20008010802 */
[C---:B------:R-:W-:Y:S01]  /*af00*/  FSETP.NEU.FTZ.AND P3, PT, R135.reuse, -INF , PT ;  /* 0xff8000008700780b */ /* 0x040fe20003f7d000 */
[----:B------:R-:W2:Y:S01]  /*af10*/  SHFL.BFLY PT, R6, R137, 0x2, 0x1f ;  /* 0x0c401f0089067f89 */ /* 0x000ea200000e0000 */
[----:B------:R-:W-:Y:S01]  /*af20*/  FMUL.FTZ R14, R135, UR38 ;  /* 0x00000026870e7c20 */ /* 0x000fe20008410000 */
[----:B------:R3:W-:Y:S01]  /*af30*/  MUFU.EX2 R195, R5 ;  /* 0x0000000500c37308 */ /* 0x0007e20000000800 */
[--C-:B------:R-:W-:Y:S01]  /*af40*/  FFMA.FTZ R21, R21, UR38, -R2.reuse ;  /* 0x0000002615157c23 */ /* 0x100fe20008010802 */
[----:B------:R-:W-:Y:S01]  /*af50*/  FFMA.FTZ R22, R22, UR38, -R2 ;  /* 0x0000002616167c23 */ /* 0x000fe20008010802 */
[----:B------:R-:W-:-:S02]  /*af60*/  HSET2.LE.AND R11, R26, R0, PT ;  /* 0x000000001a0b7233 */ /* 0x000fc40003803000 */
[----:B------:R-:W-:Y:S02]  /*af70*/  FSEL R14, R14, RZ, P3 ;  /* 0x000000ff0e0e7208 */ /* 0x000fe40001800000 */
[----:B------:R-:W-:Y:S01]  /*af80*/  HSET2.LE.AND R9, R9, R0, PT ;  /* 0x0000000009097233 */ /* 0x000fe20003803000 */
[----:B------:R4:W-:Y:S08]  /*af90*/  MUFU.EX2 R140, R21 ;  /* 0x00000015008c7308 */ /* 0x0009f00000000800 */
[----:B------:R-:W-:Y:S01]  /*afa0*/  MUFU.EX2 R178, R22 ;  /* 0x0000001600b27308 */ /* 0x000fe20000000800 */
[----:B---3--:R-:W-:Y:S01]  /*afb0*/  FFMA.FTZ R5, R29, UR38, -R2 ;  /* 0x000000261d057c23 */ /* 0x008fe20008010802 */
[----:B-1----:R-:W-:-:S02]  /*afc0*/  FMNMX.FTZ R134, R7, R134, !PT ;  /* 0x0000008607867209 */ /* 0x002fc40007810000 */
[----:B--2---:R-:W-:Y:S01]  /*afd0*/  FMNMX.FTZ R137, R137, R6, !PT ;  /* 0x0000000689897209 */ /* 0x004fe20007810000 */
[----:B------:R-:W-:-:S03]  /*afe0*/  FFMA.FTZ R6, R25, UR38, -R14 ;  /* 0x0000002619067c23 */ /* 0x000fc6000801080e */
[----:B------:R1:W-:Y:S01]  /*aff0*/  MUFU.EX2 R27, R5 ;  /* 0x00000005001b7308 */ /* 0x0003e20000000800 */
[----:B----4-:R-:W-:Y:S01]  /*b000*/  PRMT R21, R8, 0x5410, R10 ;  /* 0x0000541008157816 */ /* 0x010fe2000000000a */
[C---:B------:R-:W-:Y:S01]  /*b010*/  FMUL.FTZ R13, R134.reuse, UR38 ;  /* 0x00000026860d7c20 */ /* 0x040fe20008410000 */
[----:B------:R-:W2:Y:S01]  /*b020*/  SHFL.BFLY PT, R8, R137, 0x1, 0x1f ;  /* 0x0c201f0089087f89 */ /* 0x000ea200000e0000 */
[----:B------:R-:W-:Y:S02]  /*b030*/  FSETP.NEU.FTZ.AND P2, PT, R134, -INF , PT ;  /* 0xff8000008600780b */ /* 0x000fe40003f5d000 */
[----:B------:R-:W-:Y:S02]  /*b040*/  HSET2.LE.AND R10, R18, R0, PT ;  /* 0x00000000120a7233 */ /* 0x000fe40003803000 */
[----:B------:R-:W-:Y:S01]  /*b050*/  MUFU.EX2 R199, R6 ;  /* 0x0000000600c77308 */ /* 0x000fe20000000800 */
[----:B------:R-:W-:-:S05]  /*b060*/  FSEL R13, R13, RZ, P2 ;  /* 0x000000ff0d0d7208 */ /* 0x000fca0001000000 */
[----:B------:R-:W-:Y:S01]  /*b070*/  FFMA.FTZ R7, R31, UR38, -R13 ;  /* 0x000000261f077c23 */ /* 0x000fe2000801080d */
[----:B-1----:R-:W-:-:S03]  /*b080*/  FFMA.FTZ R5, R23, UR38, -R14 ;  /* 0x0000002617057c23 */ /* 0x002fc6000801080e */
[----:B------:R-:W-:Y:S08]  /*b090*/  MUFU.EX2 R192, R7 ;  /* 0x0000000700c07308 */ /* 0x000ff00000000800 */
[----:B------:R1:W-:Y:S01]  /*b0a0*/  MUFU.EX2 R179, R5 ;  /* 0x0000000500b37308 */ /* 0x0003e20000000800 */
[----:B--2---:R-:W-:Y:S02]  /*b0b0*/  FMNMX.FTZ R137, R137, R8, !PT ;  /* 0x0000000889897209 */ /* 0x004fe40007810000 */
[----:B------:R-:W-:-:S02]  /*b0c0*/  HSET2.LE.AND R8, R17, R0, PT ;  /* 0x0000000011087233 */ /* 0x000fc40003803000 */
[C---:B------:R-:W-:Y:S01]  /*b0d0*/  FSETP.NEU.FTZ.AND P1, PT, R137.reuse, -INF , PT ;  /* 0xff8000008900780b */ /* 0x040fe20003f3d000 */
[----:B------:R-:W-:-:S05]  /*b0e0*/  FMUL.FTZ R12, R137, UR38 ;  /* 0x00000026890c7c20 */ /* 0x000fca0008410000 */
[----:B------:R-:W-:-:S05]  /*b0f0*/  FSEL R12, R12, RZ, P1 ;  /* 0x000000ff0c0c7208 */ /* 0x000fca0000800000 */
[----:B------:R-:W-:Y:S01]  /*b100*/  FFMA.FTZ R4, R4, UR38, -R12 ;  /* 0x0000002604047c23 */ /* 0x000fe2000801080c */
[----:B-1----:R-:W-:-:S04]  /*b110*/  FFMA.FTZ R5, R30, UR38, -R14 ;  /* 0x000000261e057c23 */ /* 0x002fc8000801080e */
[----:B------:R1:W-:Y:S02]  /*b120*/  MUFU.EX2 R193, R5 ;  /* 0x0000000500c17308 */ /* 0x0003e40000000800 */
[----:B-1----:R-:W-:-:S06]  /*b130*/  FFMA.FTZ R5, R24, UR38, -R14 ;  /* 0x0000002618057c23 */ /* 0x002fcc000801080e */
[----:B------:R1:W-:Y:S02]  /*b140*/  MUFU.EX2 R240, R5 ;  /* 0x0000000500f07308 */ /* 0x0003e40000000800 */
[----:B-1----:R-:W-:-:S04]  /*b150*/  LOP3.LUT R5, R3, 0xffff, RZ, 0xc0, !PT ;  /* 0x0000ffff03057812 */ /* 0x002fc800078ec0ff */
[----:B------:R-:W-:Y:S02]  /*b160*/  SHF.R.U32.HI R6, RZ, 0x8, R5 ;  /* 0x00000008ff067819 */ /* 0x000fe40000011605 */
[----:B------:R-:W-:-:S04]  /*b170*/  LOP3.LUT R5, R3, 0xff, RZ, 0xc0, !PT ;  /* 0x000000ff03057812 */ /* 0x000fc800078ec0ff */
[----:B------:R-:W-:Y:S01]  /*b180*/  PRMT R16, R5, 0x5410, R6 ;  /* 0x0000541005107816 */ /* 0x000fe20000000006 */
[----:B------:R-:W-:Y:S01]  /*b190*/  FFMA.FTZ R5, R33, UR38, -R13 ;  /* 0x0000002621057c23 */ /* 0x000fe2000801080d */
[----:B------:R-:W-:-:S03]  /*b1a0*/  SHF.R.U32.HI R6, RZ, 0x10, R3 ;  /* 0x00000010ff067819 */ /* 0x000fc60000011603 */
[----:B------:R1:W-:Y:S02]  /*b1b0*/  MUFU.EX2 R194, R5 ;  /* 0x0000000500c27308 */ /* 0x0003e40000000800 */
[----:B-1----:R-:W-:Y:S02]  /*b1c0*/  SHF.R.U32.HI R5, RZ, 0x18, R3 ;  /* 0x00000018ff057819 */ /* 0x002fe40000011603 */
[----:B------:R-:W-:Y:S01]  /*b1d0*/  LOP3.LUT R3, R6, 0xff, RZ, 0xc0, !PT ;  /* 0x000000ff06037812 */ /* 0x000fe200078ec0ff */
[----:B------:R-:W-:-:S03]  /*b1e0*/  FFMA.FTZ R6, R32, UR38, -R13 ;  /* 0x0000002620067c23 */ /* 0x000fc6000801080d */
[----:B------:R-:W-:Y:S01]  /*b1f0*/  PRMT R20, R3, 0x5410, R5 ;  /* 0x0000541003147816 */ /* 0x000fe20000000005 */
[----:B------:R-:W-:Y:S01]  /*b200*/  FFMA.FTZ R3, R34, UR38, -R13 ;  /* 0x0000002622037c23 */ /* 0x000fe2000801080d */
[----:B------:R-:W-:Y:S01]  /*b210*/  FSEL R5, R135, RZ, P3 ;  /* 0x000000ff87057208 */ /* 0x000fe20001800000 */
[----:B------:R1:W-:Y:S04]  /*b220*/  MUFU.EX2 R252, R6 ;  /* 0x0000000600fc7308 */ /* 0x0003e80000000800 */
[----:B------:R-:W-:Y:S01]  /*b230*/  FADD.FTZ R15, R234, -R5 ;  /* 0x80000005ea0f7221 */ /* 0x000fe20000010000 */
[----:B------:R-:W-:-:S03]  /*b240*/  FSEL R5, R137, RZ, P1 ;  /* 0x000000ff89057208 */ /* 0x000fc60000800000 */
[----:B------:R2:W3:Y:S01]  /*b250*/  MUFU.EX2 R19, R3 ;  /* 0x0000000300137308 */ /* 0x0004e20000000800 */
[----:B------:R-:W-:-:S07]  /*b260*/  FMUL.FTZ R15, R15, UR38 ;  /* 0x000000260f0f7c20 */ /* 0x000fce0008410000 */
[----:B------:R4:W5:Y:S01]  /*b270*/  MUFU.EX2 R17, R15 ;  /* 0x0000000f00117308 */ /* 0x0009620000000800 */
[----:B-1----:R-:W-:-:S05]  /*b280*/  FSEL R6, R136, RZ, P4 ;  /* 0x000000ff88067208 */ /* 0x002fca0002000000 */
[----:B------:R-:W-:Y:S01]  /*b290*/  FADD.FTZ R7, R235, -R6 ;  /* 0x80000006eb077221 */ /* 0x000fe20000010000 */
[----:B------:R-:W-:Y:S01]  /*b2a0*/  FSEL R6, R134, RZ, P2 ;  /* 0x000000ff86067208 */ /* 0x000fe20001000000 */
[--C-:B--2---:R-:W-:Y:S01]  /*b2b0*/  FFMA.FTZ R3, R35, UR38, -R12.reuse ;  /* 0x0000002623037c23 */ /* 0x104fe2000801080c */
[----:B---3--:R-:W-:Y:S01]  /*b2c0*/  MOV R235, R19 ;  /* 0x0000001300eb7202 */ /* 0x008fe20000000f00 */
[----:B------:R-:W-:Y:S01]  /*b2d0*/  FADD.FTZ R19, R223, -R5 ;  /* 0x80000005df137221 */ /* 0x000fe20000010000 */
[----:B------:R-:W-:Y:S01]  /*b2e0*/  FFMA.FTZ R5, R133, UR38, -R12 ;  /* 0x0000002685057c23 */ /* 0x000fe2000801080c */
[----:B------:R1:W-:Y:S01]  /*b2f0*/  MUFU.EX2 R234, R3 ;  /* 0x0000000300ea7308 */ /* 0x0003e20000000800 */
[----:B------:R-:W-:Y:S01]  /*b300*/  MOV R133, R27 ;  /* 0x0000001b00857202 */ /* 0x000fe20000000f00 */
[----:B------:R-:W-:Y:S01]  /*b310*/  FADD.FTZ R6, R233, -R6 ;  /* 0x80000006e9067221 */ /* 0x000fe20000010000 */
[----:B------:R-:W2:Y:S01]  /*b320*/  LDSM.16.MT88.4 R24, [R209+0xa000] ;  /* 0x00a00000d118783b */ /* 0x000ea20000004200 */
[----:B----4-:R-:W-:Y:S01]  /*b330*/  FMUL.FTZ R15, R19, UR38 ;  /* 0x00000026130f7c20 */ /* 0x010fe20008410000 */
[----:B------:R-:W-:Y:S01]  /*b340*/  FMUL.FTZ R7, R7, UR38 ;  /* 0x0000002607077c20 */ /* 0x000fe20008410000 */
[----:B------:R-:W-:Y:S01]  /*b350*/  FMUL.FTZ R6, R6, UR38 ;  /* 0x0000002606067c20 */ /* 0x000fe20008410000 */
[-C--:B-----5:R-:W-:Y:S01]  /*b360*/  FMUL.FTZ R150, R150, R17.reuse ;  /* 0x0000001196967220 */ /* 0x0a0fe20000410000 */
[----:B------:R-:W-:Y:S01]  /*b370*/  MUFU.EX2 R223, R5 ;  /* 0x0000000500df7308 */ /* 0x000fe20000000800 */
        /* <DEDUP_REMOVED lines=8> */
[----:B-1----:R-:W-:Y:S01]  /*b400*/  FFMA.FTZ R3, R132, UR38, -R12 ;  /* 0x0000002684037c23 */ /* 0x002fe2000801080c */
        /* <DEDUP_REMOVED lines=9> */
[----:B------:R-:W-:Y:S01]  /*b4a0*/  LDSM.16.MT88.4 R32, [R213+0xb000] ;  /* 0x00b00000d520783b */ /* 0x000fe20000004200 */
[-C--:B------:R-:W-:Y:S01]  /*b4b0*/  FMUL.FTZ R70, R70, R17.reuse ;  /* 0x0000001146467220 */ /* 0x080fe20000410000 */
[-C--:B------:R-:W-:Y:S01]  /*b4c0*/  FMUL.FTZ R71, R71, R17.reuse ;  /* 0x0000001147477220 */ /* 0x080fe20000410000 */
[-C--:B------:R-:W-:Y:S01]  /*b4d0*/  FMUL.FTZ R82, R82, R17.reuse ;  /* 0x0000001152527220 */ /* 0x080fe20000410000 */
[----:B------:R-:W-:Y:S01]  /*b4e0*/  FMUL.FTZ R83, R83, R17 ;  /* 0x0000001153537220 */ /* 0x000fe20000410000 */
[----:B------:R5:W2:Y:S01]  /*b4f0*/  MUFU.EX2 R132, R4 ;  /* 0x0000000400847308 */ /* 0x000aa20000000800 */
[-C--:B---3--:R-:W-:Y:S01]  /*b500*/  FMUL.FTZ R148, R148, R18.reuse ;  /* 0x0000001294947220 */ /* 0x088fe20000410000 */
[-C--:B------:R-:W-:Y:S01]  /*b510*/  FMUL.FTZ R149, R149, R18.reuse ;  /* 0x0000001295957220 */ /* 0x080fe20000410000 */
[-C--:B------:R-:W-:Y:S01]  /*b520*/  FMUL.FTZ R156, R156, R18.reuse ;  /* 0x000000129c9c7220 */ /* 0x080fe20000410000 */
[-C--:B------:R-:W-:Y:S01]  /*b530*/  FMUL.FTZ R157, R157, R18.reuse ;  /* 0x000000129d9d7220 */ /* 0x080fe20000410000 */
[-C--:B------:R-:W-:Y:S01]  /*b540*/  FMUL.FTZ R164, R164, R18.reuse ;  /* 0x00000012a4a47220 */ /* 0x080fe20000410000 */
[-C--:B------:R-:W-:Y:S01]  /*b550*/  FMUL.FTZ R165, R165, R18.reuse ;  /* 0x00000012a5a57220 */ /* 0x080fe20000410000 */
[-C--:B------:R-:W-:Y:S01]  /*b560*/  FMUL.FTZ R172, R172, R18.reuse ;  /* 0x00000012acac7220 */ /* 0x080fe20000410000 */
[----:B------:R-:W3:Y:S01]  /*b570*/  MUFU.EX2 R15, R15 ;  /* 0x0000000f000f7308 */ /* 0x000ee20000000800 */
[----:B-1----:R-:W-:Y:S01]  /*b580*/  F2FP.F16.F32.PACK_AB R3, R133, R195 ;  /* 0x000000c38503723e */ /* 0x002fe200000000ff */
[----:B------:R-:W-:Y:S01]  /*b590*/  FMUL.FTZ R173, R173, R18 ;  /* 0x00000012adad7220 */ /* 0x000fe20000410000 */
[----:B----4-:R-:W-:Y:S01]  /*b5a0*/  F2FP.F16.F32.PACK_AB R5, R233, R234 ;  /* 0x000000eae905723e */ /* 0x010fe200000000ff */
[-C--:B------:R-:W-:Y:S01]  /*b5b0*/  FMUL.FTZ R48, R48, R18.reuse ;  /* 0x0000001230307220 */ /* 0x080fe20000410000 */
[----:B------:R-:W-:Y:S01]  /*b5c0*/  LOP3.LUT R10, R10, R3, RZ, 0xc0, !PT ;  /* 0x000000030a0a7212 */ /* 0x000fe200078ec0ff */
[----:B------:R-:W-:Y:S01]  /*b5d0*/  FMUL.FTZ R49, R49, R18 ;  /* 0x0000001231317220 */ /* 0x000fe20000410000 */
[----:B------:R-:W-:Y:S01]  /*b5e0*/  F2FP.F16.F32.PACK_AB R3, R199, R240 ;  /* 0x000000f0c703723e */ /* 0x000fe200000000ff */
[-C--:B------:R-:W-:Y:S01]  /*b5f0*/  FMUL.FTZ R36, R36, R18.reuse ;  /* 0x0000001224247220 */ /* 0x080fe20000410000 */
[--C-:B-----5:R-:W-:Y:S01]  /*b600*/  HSET2.LE.AND R4, R16, R0.reuse, PT ;  /* 0x0000000010047233 */ /* 0x120fe20003803000 */
[----:B------:R-:W-:Y:S01]  /*b610*/  FMUL.FTZ R37, R37, R18 ;  /* 0x0000001225257220 */ /* 0x000fe20000410000 */
[----:B------:R-:W-:Y:S01]  /*b620*/  LOP3.LUT R11, R11, R3, RZ, 0xc0, !PT ;  /* 0x000000030b0b7212 */ /* 0x000fe200078ec0ff */
[----:B------:R-:W1:Y:S01]  /*b630*/  MUFU.EX2 R16, R6 ;  /* 0x0000000600107308 */ /* 0x000e620000000800 */
[----:B------:R-:W-:Y:S01]  /*b640*/  F2FP.F16.F32.PACK_AB R3, R178, R140 ;  /* 0x0000008cb203723e */ /* 0x000fe200000000ff */
[-C--:B------:R-:W-:Y:S01]  /*b650*/  FMUL.FTZ R52, R52, R18.reuse ;  /* 0x0000001234347220 */ /* 0x080fe20000410000 */
[----:B--2---:R-:W-:Y:S01]  /*b660*/  F2FP.F16.F32.PACK_AB R7, R132, R223 ;  /* 0x000000df8407723e */ /* 0x004fe200000000ff */
[----:B------:R-:W-:Y:S01]  /*b670*/  FMUL.FTZ R53, R53, R18 ;  /* 0x0000001235357220 */ /* 0x000fe20000410000 */
[----:B------:R-:W-:Y:S01]  /*b680*/  LOP3.LUT R8, R8, R3, RZ, 0xc0, !PT ;  /* 0x0000000308087212 */ /* 0x000fe200078ec0ff */
[----:B---3--:R-:W-:Y:S01]  /*b690*/  FMUL.FTZ R146, R146, R15 ;  /* 0x0000000f92927220 */ /* 0x008fe20000410000 */
[----:B------:R-:W-:Y:S01]  /*b6a0*/  F2FP.F16.F32.PACK_AB R3, R193, R179 ;  /* 0x000000b3c103723e */ /* 0x000fe200000000ff */
[-C--:B------:R-:W-:Y:S01]  /*b6b0*/  FMUL.FTZ R147, R147, R15.reuse ;  /* 0x0000000f93937220 */ /* 0x080fe20000410000 */
[-C--:B------:R-:W-:Y:S01]  /*b6c0*/  FMUL.FTZ R154, R154, R15.reuse ;  /* 0x0000000f9a9a7220 */ /* 0x080fe20000410000 */
[----:B------:R-:W-:Y:S01]  /*b6d0*/  FMUL.FTZ R155, R155, R15 ;  /* 0x0000000f9b9b7220 */ /* 0x000fe20000410000 */
[----:B------:R-:W-:Y:S01]  /*b6e0*/  LOP3.LUT R9, R9, R3, RZ, 0xc0, !PT ;  /* 0x0000000309097212 */ /* 0x000fe200078ec0ff */
[-C--:B------:R-:W-:Y:S01]  /*b6f0*/  FMUL.FTZ R162, R162, R15.reuse ;  /* 0x0000000fa2a27220 */ /* 0x080fe20000410000 */
[----:B------:R-:W-:Y:S01]  /*b700*/  F2FP.F16.F32.PACK_AB R3, R194, R192 ;  /* 0x000000c0c203723e */ /* 0x000fe200000000ff */
[-C--:B------:R-:W-:Y:S01]  /*b710*/  FMUL.FTZ R163, R163, R15.reuse ;  /* 0x0000000fa3a37220 */ /* 0x080fe20000410000 */
[-C--:B------:R-:W-:Y:S01]  /*b720*/  FMUL.FTZ R170, R170, R15.reuse ;  /* 0x0000000faaaa7220 */ /* 0x080fe20000410000 */
[----:B------:R-:W-:Y:S01]  /*b730*/  FMUL.FTZ R171, R171, R15 ;  /* 0x0000000fabab7220 */ /* 0x000fe20000410000 */
[----:B------:R-:W-:Y:S01]  /*b740*/  LOP3.LUT R4, R4, R3, RZ, 0xc0, !PT ;  /* 0x0000000304047212 */ /* 0x000fe200078ec0ff */
[-C--:B-1----:R-:W-:Y:S01]  /*b750*/  FMUL.FTZ R144, R144, R16.reuse ;  /* 0x0000001090907220 */ /* 0x082fe20000410000 */
[--C-:B------:R-:W-:Y:S01]  /*b760*/  HSET2.LE.AND R3, R20, R0.reuse, PT ;  /* 0x0000000014037233 */ /* 0x100fe20003803000 */
[----:B------:R-:W-:Y:S01]  /*b770*/  FMUL.FTZ R145, R145, R16 ;  /* 0x0000001091917220 */ /* 0x000fe20000410000 */
[----:B------:R-:W-:Y:S01]  /*b780*/  F2FP.F16.F32.PACK_AB R6, R235, R252 ;  /* 0x000000fceb06723e */ /* 0x000fe200000000ff */
[-C--:B------:R-:W-:Y:S01]  /*b790*/  FMUL.FTZ R152, R152, R16.reuse ;  /* 0x0000001098987220 */ /* 0x080fe20000410000 */
[-C--:B------:R-:W-:Y:S01]  /*b7a0*/  FMUL.FTZ R153, R153, R16.reuse ;  /* 0x0000001099997220 */ /* 0x080fe20000410000 */
[----:B------:R-:W-:Y:S01]  /*b7b0*/  LOP3.LUT R5, R3, R5, RZ, 0xc0, !PT ;  /* 0x0000000503057212 */ /* 0x000fe200078ec0ff */
[-C--:B------:R-:W-:Y:S01]  /*b7c0*/  FMUL.FTZ R160, R160, R16.reuse ;  /* 0x00000010a0a07220 */ /* 0x080fe20000410000 */
[--C-:B------:R-:W-:Y:S01]  /*b7d0*/  HSET2.LE.AND R3, R138, R0.reuse, PT ;  /* 0x000000008a037233 */ /* 0x100fe20003803000 */
[-C--:B------:R-:W-:Y:S01]  /*b7e0*/  FMUL.FTZ R161, R161, R16.reuse ;  /* 0x00000010a1a17220 */ /* 0x080fe20000410000 */
[-C--:B------:R-:W-:Y:S01]  /*b7f0*/  FMUL.FTZ R168, R168, R16.reuse ;  /* 0x00000010a8a87220 */ /* 0x080fe20000410000 */
[----:B------:R-:W-:Y:S01]  /*b800*/  FMUL.FTZ R169, R169, R16 ;  /* 0x00000010a9a97220 */ /* 0x000fe20000410000 */
[C---:B------:R-:W-:Y:S01]  /*b810*/  HMMA.16816.F32 R148, R8.reuse, R24, R148 ;  /* 0x000000180894723c */ /* 0x040fe20000001894 */
[----:B------:R-:W-:Y:S01]  /*b820*/  LOP3.LUT R6, R3, R6, RZ, 0xc0, !PT ;  /* 0x0000000603067212 */ /* 0x000fe200078ec0ff */
[-C--:B------:R-:W-:Y:S01]  /*b830*/  FMUL.FTZ R40, R40, R16.reuse ;  /* 0x0000001028287220 */ /* 0x080fe20000410000 */
[----:B------:R-:W-:Y:S01]  /*b840*/  HSET2.LE.AND R3, R21, R0, PT ;  /* 0x0000000015037233 */ /* 0x000fe20003803000 */
[-C--:B------:R-:W-:Y:S01]  /*b850*/  FMUL.FTZ R41, R41, R16.reuse ;  /* 0x0000001029297220 */ /* 0x080fe20000410000 */
[----:B------:R-:W1:Y:S01]  /*b860*/  LDSM.16.MT88.4 R20, [R211+0xa000] ;  /* 0x00a00000d314783b */ /* 0x000e620000004200 */
[----:B------:R-:W-:Y:S01]  /*b870*/  HMMA.16816.F32 R28, R8, R26, R156 ;  /* 0x0000001a081c723c */ /* 0x000fe2000000189c */
[----:B------:R-:W-:Y:S01]  /*b880*/  FMUL.FTZ R42, R42, R15 ;  /* 0x0000000f2a2a7220 */ /* 0x000fe20000410000 */
[----:B------:R-:W-:Y:S01]  /*b890*/  LOP3.LUT R7, R3, R7, RZ, 0xc0, !PT ;  /* 0x0000000703077212 */ /* 0x000fe200078ec0ff */
[-C--:B------:R-:W-:Y:S01]  /*b8a0*/  FMUL.FTZ R43, R43, R15.reuse ;  /* 0x0000000f2b2b7220 */ /* 0x080fe20000410000 */
[-C--:B------:R-:W-:Y:S01]  /*b8b0*/  FMUL.FTZ R44, R44, R16.reuse ;  /* 0x000000102c2c7220 */ /* 0x080fe20000410000 */
[-C--:B------:R-:W-:Y:S01]  /*b8c0*/  FMUL.FTZ R45, R45, R16.reuse ;  /* 0x000000102d2d7220 */ /* 0x080fe20000410000 */
[-C--:B------:R-:W-:Y:S01]  /*b8d0*/  FMUL.FTZ R46, R46, R15.reuse ;  /* 0x0000000f2e2e7220 */ /* 0x080fe20000410000 */
[-C--:B------:R-:W-:Y:S01]  /*b8e0*/  FMUL.FTZ R47, R47, R15.reuse ;  /* 0x0000000f2f2f7220 */ /* 0x080fe20000410000 */
        /* <DEDUP_REMOVED lines=8> */
[----:B------:R-:W2:Y:S01]  /*b970*/  LDSM.16.MT88.4 R24, [R214+0xa000] ;  /* 0x00a00000d618783b */ /* 0x000ea20000004200 */
[-C--:B------:R-:W-:Y:S01]  /*b980*/  FMUL.FTZ R60, R60, R16.reuse ;  /* 0x000000103c3c7220 */ /* 0x080fe20000410000 */
[----:B------:R-:W-:Y:S01]  /*b990*/  FMUL.FTZ R61, R61, R16 ;  /* 0x000000103d3d7220 */ /* 0x000fe20000410000 */
[-C--:B------:R-:W-:Y:S01]  /*b9a0*/  FMUL.FTZ R62, R62, R15.reuse ;  /* 0x0000000f3e3e7220 */ /* 0x080fe20000410000 */
[----:B------:R-:W-:Y:S01]  /*b9b0*/  FMUL.FTZ R63, R63, R15 ;  /* 0x0000000f3f3f7220 */ /* 0x000fe20000410000 */
[----:B------:R-:W-:Y:S01]  /*b9c0*/  MOV R138, R240 ;  /* 0x000000f0008a7202 */ /* 0x000fe20000000f00 */
[-C--:B------:R-:W-:Y:S01]  /*b9d0*/  FMUL.FTZ R72, R72, R16.reuse ;  /* 0x0000001048487220 */ /* 0x080fe20000410000 */
[----:B------:R-:W-:Y:S01]  /*b9e0*/  FMUL.FTZ R73, R73, R16 ;  /* 0x0000001049497220 */ /* 0x000fe20000410000 */
[----:B------:R-:W-:Y:S01]  /*b9f0*/  MOV R159, R28 ;  /* 0x0000001c009f7202 */ /* 0x000fe20000000f00 */
[----:B------:R-:W-:Y:S01]  /*ba00*/  IMAD.MOV.U32 R157, RZ, RZ, R30 ;  /* 0x000000ffff9d7224 */ /* 0x000fe200078e001e */
[----:B------:R-:W-:Y:S01]  /*ba10*/  MOV R158, R29 ;  /* 0x0000001d009e7202 */ /* 0x000fe20000000f00 */
[----:B------:R-:W-:Y:S01]  /*ba20*/  FMUL.FTZ R74, R74, R15 ;  /* 0x0000000f4a4a7220 */ /* 0x000fe20000410000 */
[----:B------:R-:W-:Y:S01]  /*ba30*/  MOV R156, R31 ;  /* 0x0000001f009c7202 */ /* 0x000fe20000000f00 */
[-C--:B------:R-:W-:Y:S01]  /*ba40*/  FMUL.FTZ R75, R75, R15.reuse ;  /* 0x0000000f4b4b7220 */ /* 0x080fe20000410000 */
[----:B------:R-:W3:Y:S01]  /*ba50*/  LDSM.16.MT88.4 R28, [R214+0xb000] ;  /* 0x00b00000d61c783b */ /* 0x000ee20000004200 */
        /* <DEDUP_REMOVED lines=26> */
[C---:B------:R-:W-:Y:S01]  /*bc00*/  HMMA.16816.F32 R248, R8.reuse, R22, R172 ;  /* 0x0000001608f8723c */ /* 0x040fe200000018ac */
[----:B------:R-:W1:Y:S01]  /*bc10*/  LDSM.16.MT88.4 R20, [R213+0xa000] ;  /* 0x00a00000d514783b */ /* 0x000e620000004200 */
[----:B------:R-:W-:Y:S01]  /*bc20*/  FMUL.FTZ R125, R125, R16 ;  /* 0x000000107d7d7220 */ /* 0x000fe20000410000 */
[-C--:B------:R-:W-:Y:S01]  /*bc30*/  FMUL.FTZ R122, R122, R15.reuse ;  /* 0x0000000f7a7a7220 */ /* 0x080fe20000410000 */
[-C--:B------:R-:W-:Y:S01]  /*bc40*/  FMUL.FTZ R123, R123, R15.reuse ;  /* 0x0000000f7b7b7220 */ /* 0x080fe20000410000 */
[-C--:B------:R-:W-:Y:S01]  /*bc50*/  FMUL.FTZ R126, R126, R15.reuse ;  /* 0x0000000f7e7e7220 */ /* 0x080fe20000410000 */
[C---:B--2---:R-:W-:Y:S01]  /*bc60*/  HMMA.16816.F32 R244, R8.reuse, R26, R48 ;  /* 0x0000001a08f4723c */ /* 0x044fe20000001830 */
[----:B------:R-:W-:Y:S01]  /*bc70*/  MOV R172, R178 ;  /* 0x000000b200ac7202 */ /* 0x000fe20000000f00 */
[----:B------:R-:W-:Y:S01]  /*bc80*/  FMUL.FTZ R127, R127, R15 ;  /* 0x0000000f7f7f7220 */ /* 0x000fe20000410000 */
[----:B------:R-:W-:Y:S01]  /*bc90*/  MOV R178, R239 ;  /* 0x000000ef00b27202 */ /* 0x000fe20000000f00 */
[-C--:B------:R-:W-:Y:S01]  /*bca0*/  FMUL.FTZ R68, R68, R18.reuse ;  /* 0x0000001244447220 */ /* 0x080fe20000410000 */
[-C--:B------:R-:W-:Y:S01]  /*bcb0*/  FMUL.FTZ R69, R69, R18.reuse ;  /* 0x0000001245457220 */ /* 0x080fe20000410000 */
[-C--:B------:R-:W-:Y:S01]  /*bcc0*/  HMMA.16816.F32 R36, R8, R24.reuse, R36 ;  /* 0x000000180824723c */ /* 0x080fe20000001824 */
[----:B------:R-:W-:Y:S01]  /*bcd0*/  IMAD.MOV.U32 R51, RZ, RZ, R238 ;  /* 0x000000ffff337224 */ /* 0x000fe200078e00ee */
[----:B------:R-:W-:Y:S01]  /*bce0*/  MOV R50, R237 ;  /* 0x000000ed00327202 */ /* 0x000fe20000000f00 */
[----:B------:R-:W-:Y:S01]  /*bcf0*/  FMUL.FTZ R80, R80, R18 ;  /* 0x0000001250507220 */ /* 0x000fe20000410000 */
[----:B------:R-:W-:Y:S01]  /*bd00*/  MOV R48, R236 ;  /* 0x000000ec00307202 */ /* 0x000fe20000000f00 */
[-C--:B------:R-:W-:Y:S01]  /*bd10*/  FMUL.FTZ R81, R81, R18.reuse ;  /* 0x0000001251517220 */ /* 0x080fe20000410000 */
[C---:B------:R-:W-:Y:S01]  /*bd20*/  HMMA.16816.F32 R40, R4.reuse, R24, R40 ;  /* 0x000000180428723c */ /* 0x040fe20000001828 */
[-C--:B------:R-:W-:Y:S01]  /*bd30*/  FMUL.FTZ R84, R84, R18.reuse ;  /* 0x0000001254547220 */ /* 0x080fe20000410000 */
[-C--:B------:R-:W-:Y:S01]  /*bd40*/  FMUL.FTZ R85, R85, R18.reuse ;  /* 0x0000001255557220 */ /* 0x080fe20000410000 */
[-C--:B------:R-:W-:Y:S01]  /*bd50*/  FMUL.FTZ R86, R86, R17.reuse ;  /* 0x0000001156567220 */ /* 0x080fe20000410000 */
[----:B------:R-:W-:Y:S01]  /*bd60*/  FMUL.FTZ R87, R87, R17 ;  /* 0x0000001157577220 */ /* 0x000fe20000410000 */
[----:B------:R-:W-:Y:S01]  /*bd70*/  MOV R175, R195 ;  /* 0x000000c300af7202 */ /* 0x000fe20000000f00 */
[C---:B------:R-:W-:Y:S01]  /*bd80*/  HMMA.16816.F32 R44, R4.reuse, R26, R44 ;  /* 0x0000001a042c723c */ /* 0x040fe2000000182c */
[----:B------:R-:W2:Y:S01]  /*bd90*/  LDSM.16.MT88.4 R24, [R211+0xb000] ;  /* 0x00b00000d318783b */ /* 0x000ea20000004200 */
[----:B------:R-:W-:Y:S01]  /*bda0*/  IMAD.MOV.U32 R174, RZ, RZ, R194 ;  /* 0x000000ffffae7224 */ /* 0x000fe200078e00c2 */
[----:B------:R-:W-:Y:S01]  /*bdb0*/  MOV R173, R193 ;  /* 0x000000c100ad7202 */ /* 0x000fe20000000f00 */
[----:B------:R-:W-:Y:S01]  /*bdc0*/  FMUL.FTZ R112, R112, R18 ;  /* 0x0000001270707220 */ /* 0x000fe20000410000 */
[----:B------:R-:W-:Y:S01]  /*bdd0*/  MOV R49, R192 ;  /* 0x000000c000317202 */ /* 0x000fe20000000f00 */
[C---:B---3--:R-:W-:Y:S01]  /*bde0*/  HMMA.16816.F32 R104, R4.reuse, R28, R104 ;  /* 0x0000001c0468723c */ /* 0x048fe20000001868 */
        /* <DEDUP_REMOVED lines=14> */
[----:B------:R-:W-:Y:S01]  /*bed0*/  FMUL.FTZ R101, R101, R18 ;  /* 0x0000001265657220 */ /* 0x000fe20000410000 */
[-C--:B------:R-:W-:Y:S01]  /*bee0*/  FMUL.FTZ R102, R102, R17.reuse ;  /* 0x0000001166667220 */ /* 0x080fe20000410000 */
[----:B------:R-:W-:Y:S01]  /*bef0*/  FMUL.FTZ R103, R103, R17 ;  /* 0x0000001167677220 */ /* 0x000fe20000410000 */
[C---:B------:R-:W-:Y:S06]  /*bf00*/  HMMA.16816.F32 R56, R4.reuse, R20, R56 ;  /* 0x000000140438723c */ /* 0x040fec0000001838 */
[-C--:B------:R-:W-:Y:S06]  /*bf10*/  HMMA.16816.F32 R60, R4, R22.reuse, R60 ;  /* 0x00000016043c723c */ /* 0x080fec000000183c */
[----:B------:R-:W-:Y:S01]  /*bf20*/  HMMA.16816.F32 R236, R8, R22, R64 ;  /* 0x0000001608ec723c */ /* 0x000fe20000001840 */
[----:B------:R-:W1:Y:S05]  /*bf30*/  LDSM.16.MT88.4 R20, [R209+0xb000] ;  /* 0x00b00000d114783b */ /* 0x000e6a0000004200 */
[----:B--2---:R-:W-:Y:S01]  /*bf40*/  HMMA.16816.F32 R88, R4, R24, R88 ;  /* 0x000000180458723c */ /* 0x004fe20000001858 */
[----:B------:R-:W-:Y:S01]  /*bf50*/  MOV R67, R140 ;  /* 0x0000008c00437202 */ /* 0x000fe20000000f00 */
[----:B------:R-:W-:Y:S01]  /*bf60*/  IMAD.MOV.U32 R65, RZ, RZ, R179 ;  /* 0x000000ffff417224 */ /* 0x000fe200078e00b3 */
[----:B------:R-:W-:-:S02]  /*bf70*/  MOV R66, R178 ;  /* 0x000000b200427202 */ /* 0x000fc40000000f00 */
[----:B------:R-:W-:Y:S01]  /*bf80*/  MOV R64, R48 ;  /* 0x0000003000407202 */ /* 0x000fe20000000f00 */
[C---:B------:R-:W-:Y:S06]  /*bf90*/  HMMA.16816.F32 R92, R4.reuse, R26, R92 ;  /* 0x0000001a045c723c */ /* 0x040fec000000185c */
[C---:B------:R-:W-:Y:S06]  /*bfa0*/  HMMA.16816.F32 R120, R4.reuse, R32, R120 ;  /* 0x000000200478723c */ /* 0x040fec0000001878 */
[----:B------:R-:W-:Y:S06]  /*bfb0*/  HMMA.16816.F32 R52, R4, R34, R124 ;  /* 0x000000220434723c */ /* 0x000fec000000187c */
[----:B------:R-:W-:Y:S01]  /*bfc0*/  HMMA.16816.F32 R84, R8, R24, R84 ;  /* 0x000000180854723c */ /* 0x000fe20000001854 */
[----:B------:R-:W-:Y:S01]  /*bfd0*/  MOV R126, R176 ;  /* 0x000000b0007e7202 */ /* 0x000fe20000000f00 */
[----:B------:R-:W-:-:S04]  /*bfe0*/  IMAD.MOV.U32 R127, RZ, RZ, R177 ;  /* 0x000000ffff7f7224 */ /* 0x000fc800078e00b1 */
[----:B------:R-:W-:Y:S06]  /*bff0*/  HMMA.16816.F32 R140, R8, R30, R112 ;  /* 0x0000001e088c723c */ /* 0x000fec0000001870 */
[----:B-1----:R-:W-:Y:S01]  /*c000*/  HMMA.16816.F32 R72, R4, R20, R72 ;  /* 0x000000140448723c */ /* 0x002fe20000001848 */
[----:B------:R-:W-:Y:S01]  /*c010*/  MOV R114, R199 ;  /* 0x000000c700727202 */ /* 0x000fe20000000f00 */
[----:B------:R-:W-:-:S04]  /*c020*/  IMAD.MOV.U32 R115, RZ, RZ, R133 ;  /* 0x000000ffff737224 */ /* 0x000fc800078e0085 */
[----:B------:R-:W-:Y:S06]  /*c030*/  HMMA.16816.F32 R76, R4, R22, R76 ;  /* 0x00000016044c723c */ /* 0x000fec000000184c */
[----:B------:R-:W-:Y:S01]  /*c040*/  HMMA.16816.F32 R68, R8, R20, R68 ;  /* 0x000000140844723c */ /* 0x000fe20000001844 */
[----:B------:R-:W-:-:S04]  /*c050*/  IMAD.WIDE.U32 R4, R207, -0x2daee0ad, RZ ;  /* 0xd2511f53cf047825 */ /* 0x000fc800078e00ff */
[--C-:B------:R-:W-:Y:S01]  /*c060*/  FFMA.FTZ R6, R202, UR38, -R2.reuse ;  /* 0x00000026ca067c23 */ /* 0x100fe20008010802 */
[----:B------:R-:W-:Y:S01]  /*c070*/  FFMA.FTZ R7, R201, UR38, -R2 ;  /* 0x00000026c9077c23 */ /* 0x000fe20008010802 */
[----:B------:R-:W-:Y:S01]  /*c080*/  IMAD.MOV.U32 R207, RZ, RZ, R156 ;  /* 0x000000ffffcf7224 */ /* 0x000fe200078e009c */
[C---:B------:R-:W-:Y:S01]  /*c090*/  HMMA.16816.F32 R192, R8.reuse, R22, R80 ;  /* 0x0000001608c0723c */ /* 0x040fe20000001850 */
[C---:B------:R-:W-:Y:S01]  /*c0a0*/  LOP3.LUT R19, R4.reuse, 0xffff, RZ, 0xc0, !PT ;  /* 0x0000ffff04137812 */ /* 0x040fe200078ec0ff */
[----:B------:R1:W-:Y:S01]  /*c0b0*/  MUFU.EX2 R202, R6 ;  /* 0x0000000600ca7308 */ /* 0x0003e20000000800 */
[----:B------:R-:W-:Y:S02]  /*c0c0*/  LOP3.LUT R24, R4, 0xff, RZ, 0xc0, !PT ;  /* 0x000000ff04187812 */ /* 0x000fe400078ec0ff */
[--C-:B------:R-:W-:Y:S01]  /*c0d0*/  SHF.R.U32.HI R21, RZ, 0x10, R4.reuse ;  /* 0x00000010ff157819 */ /* 0x100fe20000011604 */
[C---:B------:R-:W-:Y:S01]  /*c0e0*/  HMMA.16816.F32 R176, R8.reuse, R26, R96 ;  /* 0x0000001a08b0723c */ /* 0x040fe20000001860 */
[----:B------:R-:W-:Y:S01]  /*c0f0*/  SHF.R.U32.HI R23, RZ, 0x18, R4 ;  /* 0x00000018ff177819 */ /* 0x000fe20000011604 */
[----:B------:R-:W-:Y:S01]  /*c100*/  FFMA.FTZ R4, R203, UR38, -R2 ;  /* 0x00000026cb047c23 */ /* 0x000fe20008010802 */
[----:B------:R-:W-:Y:S01]  /*c110*/  LOP3.LUT R3, R5, UR29, R188, 0x96, !PT ;  /* 0x0000001d05037c12 */ /* 0x000fe2000f8e96bc */
[----:B------:R-:W-:Y:S01]  /*c120*/  MUFU.EX2 R199, R7 ;  /* 0x0000000700c77308 */ /* 0x000fe20000000800 */
[----:B------:R-:W-:Y:S01]  /*c130*/  SHF.R.U32.HI R22, RZ, 0x8, R19 ;  /* 0x00000008ff167819 */ /* 0x000fe20000011613 */
[----:B------:R-:W-:Y:S01]  /*c140*/  HMMA.16816.F32 R116, R8, R32, R116 ;  /* 0x000000200874723c */ /* 0x000fe20000001874 */
[----:B------:R-:W-:Y:S01]  /*c150*/  MOV R96, R138 ;  /* 0x0000008a00607202 */ /* 0x000fe20000000f00 */
[----:B------:R-:W-:Y:S01]  /*c160*/  IMAD.MOV.U32 R80, RZ, RZ, R172 ;  /* 0x000000ffff507224 */ /* 0x000fe200078e00ac */
[----:B------:R-:W-:-:S02]  /*c170*/  LOP3.LUT R21, R21, 0xff, RZ, 0xc0, !PT ;  /* 0x000000ff15157812 */ /* 0x000fc400078ec0ff */
[----:B------:R-:W-:Y:S01]  /*c180*/  PRMT R22, R24, 0x5410, R22 ;  /* 0x0000541018167816 */ /* 0x000fe20000000016 */
[----:B------:R2:W-:Y:S01]  /*c190*/  MUFU.EX2 R198, R4 ;  /* 0x0000000400c67308 */ /* 0x0005e20000000800 */
[----:B-1----:R-:W-:Y:S01]  /*c1a0*/  FFMA.FTZ R6, R200, UR38, -R2 ;  /* 0x00000026c8067c23 */ /* 0x002fe20008010802 */
[----:B------:R-:W-:Y:S01]  /*c1b0*/  PRMT R21, R21, 0x5410, R23 ;  /* 0x0000541015157816 */ /* 0x000fe20000000017 */
[----:B------:R-:W-:Y:S01]  /*c1c0*/  FMUL.FTZ R23, R131, R17 ;  /* 0x0000001183177220 */ /* 0x000fe20000410000 */
[----:B------:R-:W-:Y:S01]  /*c1d0*/  HMMA.16816.F32 R100, R8, R28, R100 ;  /* 0x0000001c0864723c */ /* 0x000fe20000001864 */
[----:B------:R-:W-:Y:S02]  /*c1e0*/  MOV R83, R49 ;  /* 0x0000003100537202 */ /* 0x000fe40000000f00 */
[----:B------:R-:W-:Y:S02]  /*c1f0*/  MOV R82, R50 ;  /* 0x0000003200527202 */ /* 0x000fe40000000f00 */
[----:B------:R-:W-:-:S02]  /*c200*/  MOV R81, R51 ;  /* 0x0000003300517202 */ /* 0x000fc40000000f00 */
[----:B------:R-:W-:Y:S01]  /*c210*/  LDSM.16.MT88.4 R48, [R214+0xa800] ;  /* 0x00a80000d630783b */ /* 0x000fe20000004200 */
[----:B------:R-:W-:Y:S02]  /*c220*/  MOV R99, R173 ;  /* 0x000000ad00637202 */ /* 0x000fe40000000f00 */
[----:B------:R-:W-:Y:S02]  /*c230*/  MOV R98, R174 ;  /* 0x000000ae00627202 */ /* 0x000fe40000000f00 */
[----:B------:R-:W-:Y:S01]  /*c240*/  MOV R97, R175 ;  /* 0x000000af00617202 */ /* 0x000fe20000000f00 */
[----:B--2---:R-:W-:Y:S01]  /*c250*/  IMAD.WIDE.U32 R4, R189, -0x2daee0ad, RZ ;  /* 0xd2511f53bd047825 */ /* 0x004fe200078e00ff */
[----:B------:R-:W-:Y:S01]  /*c260*/  MOV R201, R96 ;  /* 0x0000006000c97202 */ /* 0x000fe20000000f00 */
[----:B------:R1:W-:Y:S01]  /*c270*/  MUFU.EX2 R189, R6 ;  /* 0x0000000600bd7308 */ /* 0x0003e20000000800 */
[----:B------:R-:W-:Y:S01]  /*c280*/  MOV R200, R97 ;  /* 0x0000006100c87202 */ /* 0x000fe20000000f00 */
[----:B------:R-:W-:Y:S01]  /*c290*/  LDSM.16.MT88.4 R172, [R211+0xa800] ;  /* 0x00a80000d3ac783b */ /* 0x000fe20000004200 */
[----:B------:R-:W-:-:S02]  /*c2a0*/  LOP3.LUT R2, R5, UR29, R126, 0x96, !PT ;  /* 0x0000001d05027c12 */ /* 0x000fc4000f8e967e */
[C---:B------:R-:W-:Y:S02]  /*c2b0*/  LOP3.LUT R5, R4.reuse, 0xffff, RZ, 0xc0, !PT ;  /* 0x0000ffff04057812 */ /* 0x040fe400078ec0ff */
[----:B------:R-:W-:Y:S02]  /*c2c0*/  LOP3.LUT R20, R4, 0xff, RZ, 0xc0, !PT ;  /* 0x000000ff04147812 */ /* 0x000fe400078ec0ff */
[--C-:B------:R-:W-:Y:S02]  /*c2d0*/  SHF.R.U32.HI R19, RZ, 0x10, R4.reuse ;  /* 0x00000010ff137819 */ /* 0x100fe40000011604 */
[----:B------:R-:W-:Y:S01]  /*c2e0*/  SHF.R.U32.HI R7, RZ, 0x18, R4 ;  /* 0x00000018ff077819 */ /* 0x000fe20000011604 */
[--C-:B------:R-:W-:Y:S01]  /*c2f0*/  FFMA.FTZ R4, R205, UR38, -R14.reuse ;  /* 0x00000026cd047c23 */ /* 0x100fe2000801080e */
[----:B------:R-:W-:Y:S02]  /*c300*/  SHF.R.U32.HI R5, RZ, 0x8, R5 ;  /* 0x00000008ff057819 */ /* 0x000fe40000011605 */
[----:B------:R-:W-:Y:S01]  /*c310*/  MOV R205, R158 ;  /* 0x0000009e00cd7202 */ /* 0x000fe20000000f00 */
[----:B------:R2:W-:Y:S01]  /*c320*/  MUFU.EX2 R188, R4 ;  /* 0x0000000400bc7308 */ /* 0x0005e20000000800 */
[----:B------:R-:W-:Y:S01]  /*c330*/  PRMT R26, R20, 0x5410, R5 ;  /* 0x00005410141a7816 */ /* 0x000fe20000000005 */
[----:B-1----:R-:W-:Y:S01]  /*c340*/  FFMA.FTZ R6, R190, UR38, -R14 ;  /* 0x00000026be067c23 */ /* 0x002fe2000801080e */
[----:B------:R-:W-:Y:S01]  /*c350*/  LOP3.LUT R5, R19, 0xff, RZ, 0xc0, !PT ;  /* 0x000000ff13057812 */ /* 0x000fe200078ec0ff */
[----:B------:R-:W-:Y:S01]  /*c360*/  FMUL.FTZ R20, R128, R18 ;  /* 0x0000001280147220 */ /* 0x000fe20000410000 */
[----:B------:R-:W-:-:S02]  /*c370*/  MOV R190, R81 ;  /* 0x0000005100be7202 */ /* 0x000fc40000000f00 */
[----:B------:R-:W-:Y:S01]  /*c380*/  PRMT R25, R5, 0x5410, R7 ;  /* 0x0000541005197816 */ /* 0x000fe20000000007 */
[----:B------:R-:W-:Y:S01]  /*c390*/  FFMA.FTZ R5, R191, UR38, -R14 ;  /* 0x00000026bf057c23 */ /* 0x000fe2000801080e */
[----:B------:R1:W-:Y:S01]  /*c3a0*/  MUFU.EX2 R138, R6 ;  /* 0x00000006008a7308 */ /* 0x0003e20000000800 */
[----:B------:R-:W-:Y:S01]  /*c3b0*/  FFMA.FTZ R7, R180, UR38, -R12 ;  /* 0x00000026b4077c23 */ /* 0x000fe2000801080c */
[----:B------:R-:W-:Y:S02]  /*c3c0*/  MOV R191, R80 ;  /* 0x0000005000bf7202 */ /* 0x000fe40000000f00 */
[----:B------:R-:W-:Y:S01]  /*c3d0*/  MOV R203, R115 ;  /* 0x0000007300cb7202 */ /* 0x000fe20000000f00 */
[----:B--2---:R-:W-:-:S03]  /*c3e0*/  FFMA.FTZ R4, R204, UR38, -R14 ;  /* 0x00000026cc047c23 */ /* 0x004fc6000801080e */
[----:B------:R-:W2:Y:S01]  /*c3f0*/  MUFU.EX2 R33, R5 ;  /* 0x0000000500217308 */ /* 0x000ea20000000800 */
[----:B------:R-:W-:-:S07]  /*c400*/  MOV R204, R159 ;  /* 0x0000009f00cc7202 */ /* 0x000fce0000000f00 */
[----:B------:R3:W4:Y:S01]  /*c410*/  MUFU.EX2 R133, R4 ;  /* 0x0000000400857308 */ /* 0x0007220000000800 */
[----:B-1----:R-:W-:Y:S01]  /*c420*/  FFMA.FTZ R6, R183, UR38, -R13 ;  /* 0x00000026b7067c23 */ /* 0x002fe2000801080d */
[----:B------:R-:W-:-:S06]  /*c430*/  MOV R183, R65 ;  /* 0x0000004100b77202 */ /* 0x000fcc0000000f00 */
[----:B------:R-:W-:Y:S01]  /*c440*/  MUFU.EX2 R29, R6 ;  /* 0x00000006001d7308 */ /* 0x000fe20000000800 */
[----:B---3--:R-:W-:-:S04]  /*c450*/  LOP3.LUT R4, R3, 0xffff, RZ, 0xc0, !PT ;  /* 0x0000ffff03047812 */ /* 0x008fc800078ec0ff */
[----:B------:R-:W-:Y:S02]  /*c460*/  SHF.R.U32.HI R5, RZ, 0x8, R4 ;  /* 0x00000008ff057819 */ /* 0x000fe40000011604 */
[----:B------:R-:W-:-:S04]  /*c470*/  LOP3.LUT R4, R3, 0xff, RZ, 0xc0, !PT ;  /* 0x000000ff03047812 */ /* 0x000fc800078ec0ff */
[----:B------:R-:W-:Y:S01]  /*c480*/  PRMT R19, R4, 0x5410, R5 ;  /* 0x0000541004137816 */ /* 0x000fe20000000005 */
[----:B------:R-:W-:Y:S01]  /*c490*/  FFMA.FTZ R4, R206, UR38, -R13 ;  /* 0x00000026ce047c23 */ /* 0x000fe2000801080d */
[--C-:B------:R-:W-:Y:S02]  /*c4a0*/  SHF.R.U32.HI R5, RZ, 0x10, R3.reuse ;  /* 0x00000010ff057819 */ /* 0x100fe40000011603 */
[----:B------:R-:W-:Y:S01]  /*c4b0*/  MOV R206, R157 ;  /* 0x0000009d00ce7202 */ /* 0x000fe20000000f00 */
[----:B------:R1:W-:Y:S01]  /*c4c0*/  MUFU.EX2 R32, R4 ;  /* 0x0000000400207308 */ /* 0x0003e20000000800 */
[----:B------:R-:W3:Y:S01]  /*c4d0*/  LDSM.16.MT88.4 R156, [R209+0xa800] ;  /* 0x00a80000d19c783b */ /* 0x000ee20000004200 */
[----:B-1----:R-:W-:Y:S02]  /*c4e0*/  SHF.R.U32.HI R4, RZ, 0x18, R3 ;  /* 0x00000018ff047819 */ /* 0x002fe40000011603 */
[----:B------:R-:W-:Y:S01]  /*c4f0*/  LOP3.LUT R3, R5, 0xff, RZ, 0xc0, !PT ;  /* 0x000000ff05037812 */ /* 0x000fe200078ec0ff */
[----:B------:R-:W-:Y:S01]  /*c500*/  FFMA.FTZ R5, R197, UR38, -R13 ;  /* 0x00000026c5057c23 */ /* 0x000fe2000801080d */
[----:B------:R-:W-:-:S02]  /*c510*/  IMAD.MOV.U32 R197, RZ, RZ, R83 ;  /* 0x000000ffffc57224 */ /* 0x000fc400078e0053 */
[----:B------:R-:W-:Y:S01]  /*c520*/  PRMT R14, R3, 0x5410, R4 ;  /* 0x00005410030e7816 */ /* 0x000fe20000000004 */
[----:B------:R1:W5:Y:S01]  /*c530*/  MUFU.EX2 R31, R5 ;  /* 0x00000005001f7308 */ /* 0x0003620000000800 */
[----:B------:R-:W-:-:S04]  /*c540*/  LOP3.LUT R3, R2, 0xffff, RZ, 0xc0, !PT ;  /* 0x0000ffff02037812 */ /* 0x000fc800078ec0ff */
[----:B------:R-:W-:Y:S02]  /*c550*/  SHF.R.U32.HI R4, RZ, 0x8, R3 ;  /* 0x00000008ff047819 */ /* 0x000fe40000011603 */
[----:B------:R-:W-:Y:S01]  /*c560*/  LOP3.LUT R3, R2, 0xff, RZ, 0xc0, !PT ;  /* 0x000000ff02037812 */ /* 0x000fe200078ec0ff */
[----:B-1----:R-:W-:-:S03]  /*c570*/  FFMA.FTZ R5, R196, UR38, -R13 ;  /* 0x00000026c4057c23 */ /* 0x002fc6000801080d */
[----:B------:R-:W-:Y:S02]  /*c580*/  PRMT R13, R3, 0x5410, R4 ;  /* 0x00005410030d7816 */ /* 0x000fe40000000004 */
[--C-:B------:R-:W-:Y:S01]  /*c590*/  SHF.R.U32.HI R3, RZ, 0x10, R2.reuse ;  /* 0x00000010ff037819 */ /* 0x100fe20000011602 */
[----:B------:R1:W-:Y:S01]  /*c5a0*/  MUFU.EX2 R30, R5 ;  /* 0x00000005001e7308 */ /* 0x0003e20000000800 */
[----:B------:R-:W-:Y:S02]  /*c5b0*/  SHF.R.U32.HI R4, RZ, 0x18, R2 ;  /* 0x00000018ff047819 */ /* 0x000fe40000011602 */
[----:B------:R-:W-:Y:S01]  /*c5c0*/  LOP3.LUT R2, R3, 0xff, RZ, 0xc0, !PT ;  /* 0x000000ff03027812 */ /* 0x000fe200078ec0ff */
[----:B------:R-:W-:Y:S01]  /*c5d0*/  FFMA.FTZ R3, R181, UR38, -R12 ;  /* 0x00000026b5037c23 */ /* 0x000fe2000801080c */
[--C-:B------:R-:W-:Y:S02]  /*c5e0*/  HSET2.LE.AND R6, R13, R0.reuse, PT ;  /* 0x000000000d067233 */ /* 0x100fe40003803000 */
[----:B------:R-:W-:Y:S01]  /*c5f0*/  PRMT R24, R2, 0x5410, R4 ;  /* 0x0000541002187816 */ /* 0x000fe20000000004 */
[--C-:B------:R-:W-:Y:S01]  /*c600*/  FFMA.FTZ R2, R182, UR38, -R12.reuse ;  /* 0x00000026b6027c23 */ /* 0x100fe2000801080c */
[----:B------:R-:W-:Y:S01]  /*c610*/  HSET2.LE.AND R4, R22, R0, PT ;  /* 0x0000000016047233 */ /* 0x000fe20003803000 */
[----:B------:R-:W-:Y:S01]  /*c620*/  FMUL.FTZ R22, R130, R17 ;  /* 0x0000001182167220 */ /* 0x000fe20000410000 */
[----:B------:R2:W-:Y:S01]  /*c630*/  MUFU.EX2 R28, R3 ;  /* 0x00000003001c7308 */ /* 0x0005e20000000800 */
[----:B------:R-:W-:Y:S01]  /*c640*/  FFMA.FTZ R12, R139, UR38, -R12 ;  /* 0x000000268b0c7c23 */ /* 0x000fe2000801080c */
[----:B------:R-:W-:-:S02]  /*c650*/  MOV R181, R66 ;  /* 0x0000004200b57202 */ /* 0x000fc40000000f00 */
[----:B------:R-:W-:Y:S02]  /*c660*/  MOV R182, R67 ;  /* 0x0000004300b67202 */ /* 0x000fe40000000f00 */
[----:B-1----:R-:W-:Y:S01]  /*c670*/  HSET2.LE.AND R5, R21, R0, PT ;  /* 0x0000000015057233 */ /* 0x002fe20003803000 */
[----:B------:R-:W-:Y:S01]  /*c680*/  FMUL.FTZ R21, R129, R18 ;  /* 0x0000001281157220 */ /* 0x000fe20000410000 */
[----:B------:R1:W3:Y:S01]  /*c690*/  MUFU.EX2 R27, R2 ;  /* 0x00000002001b7308 */ /* 0x0002e20000000800 */
[----:B------:R-:W-:Y:S02]  /*c6a0*/  MOV R196, R64 ;  /* 0x0000004000c47202 */ /* 0x000fe40000000f00 */
[----:B------:R-:W-:Y:S03]  /*c6b0*/  LDSM.16.MT88.4 R64, [R213+0xa800] ;  /* 0x00a80000d540783b */ /* 0x000fe60000004200 */
[----:B------:R-:W-:Y:S02]  /*c6c0*/  HMMA.16816.F32 R20, R8, R34, R20 ;  /* 0x000000220814723c */ /* 0x000fe40000001814 */
[----:B------:R5:W-:Y:S01]  /*c6d0*/  MUFU.EX2 R9, R7 ;  /* 0x0000000700097308 */ /* 0x000be20000000800 */
[----:B--2---:R-:W-:-:S04]  /*c6e0*/  F2FP.F16.F32.PACK_AB R3, R138, R33 ;  /* 0x000000218a03723e */ /* 0x004fc800000000ff */
[----:B------:R-:W-:Y:S01]  /*c6f0*/  LOP3.LUT R131, R5, R3, RZ, 0xc0, !PT ;  /* 0x0000000305837212 */ /* 0x000fe200078ec0ff */
[----:B------:R-:W-:Y:S01]  /*c700*/  FFMA.FTZ R11, R181, R18, R182 ;  /* 0x00000012b50b7223 */ /* 0x000fe200000100b6 */
[----:B----4-:R-:W-:Y:S01]  /*c710*/  F2FP.F16.F32.PACK_AB R5, R133, R188 ;  /* 0x000000bc8505723e */ /* 0x010fe200000000ff */
[----:B------:R-:W2:Y:S01]  /*c720*/  MUFU.EX2 R8, R12 ;  /* 0x0000000c00087308 */ /* 0x000ea20000000800 */
[----:B-1----:R-:W-:Y:S01]  /*c730*/  F2FP.F16.F32.PACK_AB R2, R189, R199 ;  /* 0x000000c7bd02723e */ /* 0x002fe200000000ff */
[----:B------:R-:W-:Y:S01]  /*c740*/  FFMA.FTZ R10, R196, R17, R183 ;  /* 0x00000011c40a7223 */ /* 0x000fe200000100b7 */
[----:B------:R-:W-:Y:S01]  /*c750*/  F2FP.F16.F32.PACK_AB R3, R198, R202 ;  /* 0x000000cac603723e */ /* 0x000fe200000000ff */
[----:B------:R-:W-:Y:S01]  /*c760*/  FADD.FTZ R11, R191, R11 ;  /* 0x0000000bbf0b7221 */ /* 0x000fe20000010000 */
[----:B------:R-:W-:Y:S02]  /*c770*/  LOP3.LUT R130, R4, R2, RZ, 0xc0, !PT ;  /* 0x0000000204827212 */ /* 0x000fe400078ec0ff */
[----:B------:R-:W-:-:S02]  /*c780*/  HSET2.LE.AND R4, R14, R0, PT ;  /* 0x000000000e047233 */ /* 0x000fc40003803000 */
[----:B-----5:R-:W-:Y:S02]  /*c790*/  F2FP.F16.F32.PACK_AB R7, R31, R32 ;  /* 0x000000201f07723e */ /* 0x020fe400000000ff */
[--C-:B------:R-:W-:Y:S02]  /*c7a0*/  HSET2.LE.AND R2, R19, R0.reuse, PT ;  /* 0x0000000013027233 */ /* 0x100fe40003803000 */
[----:B------:R-:W-:Y:S02]  /*c7b0*/  LOP3.LUT R129, R4, R5, RZ, 0xc0, !PT ;  /* 0x0000000504817212 */ /* 0x000fe400078ec0ff */
[----:B------:R-:W-:Y:S02]  /*c7c0*/  LOP3.LUT R124, R6, R7, RZ, 0xc0, !PT ;  /* 0x00000007067c7212 */ /* 0x000fe400078ec0ff */
[----:B------:R-:W1:Y:S01]  /*c7d0*/  LDSM.16.MT88.4 R4, [R213+0xb800] ;  /* 0x00b80000d504783b */ /* 0x000e620000004200 */
[----:B------:R-:W-:Y:S02]  /*c7e0*/  LOP3.LUT R128, R2, R3, RZ, 0xc0, !PT ;  /* 0x0000000302807212 */ /* 0x000fe400078ec0ff */
[----:B------:R-:W-:-:S02]  /*c7f0*/  HSET2.LE.AND R2, R24, R0, PT ;  /* 0x0000000018027233 */ /* 0x000fc40003803000 */
[----:B---3--:R-:W-:-:S03]  /*c800*/  F2FP.F16.F32.PACK_AB R3, R27, R28 ;  /* 0x0000001c1b03723e */ /* 0x008fc600000000ff */
[C---:B------:R-:W-:Y:S01]  /*c810*/  HMMA.16816.F32 R148, R128.reuse, R156, R148 ;  /* 0x0000009c8094723c */ /* 0x040fe20000001894 */
[----:B------:R-:W-:Y:S02]  /*c820*/  LOP3.LUT R125, R2, R3, RZ, 0xc0, !PT ;  /* 0x00000003027d7212 */ /* 0x000fe400078ec0ff */
[--C-:B------:R-:W-:Y:S02]  /*c830*/  HSET2.LE.AND R2, R26, R0.reuse, PT ;  /* 0x000000001a027233 */ /* 0x100fe40003803000 */
[----:B------:R-:W-:Y:S01]  /*c840*/  F2FP.F16.F32.PACK_AB R3, R29, R30 ;  /* 0x0000001e1d03723e */ /* 0x000fe200000000ff */
[C---:B------:R-:W-:Y:S03]  /*c850*/  HMMA.16816.F32 R36, R128.reuse, R48, R36 ;  /* 0x000000308024723c */ /* 0x040fe60000001824 */
[----:B------:R-:W-:Y:S02]  /*c860*/  LOP3.LUT R126, R2, R3, RZ, 0xc0, !PT ;  /* 0x00000003027e7212 */ /* 0x000fe400078ec0ff */
[----:B------:R-:W-:Y:S01]  /*c870*/  HSET2.LE.AND R2, R25, R0, PT ;  /* 0x0000000019027233 */ /* 0x000fe20003803000 */
[----:B------:R-:W-:Y:S01]  /*c880*/  HMMA.16816.F32 R164, R128, R172, R164 ;  /* 0x000000ac80a4723c */ /* 0x000fe200000018a4 */
[----:B--2---:R-:W-:-:S04]  /*c890*/  F2FP.F16.F32.PACK_AB R3, R8, R9 ;  /* 0x000000090803723e */ /* 0x004fc800000000ff */
[----:B------:R-:W-:Y:S01]  /*c8a0*/  LOP3.LUT R127, R2, R3, RZ, 0xc0, !PT ;  /* 0x00000003027f7212 */ /* 0x000fe200078ec0ff */
[----:B------:R-:W-:-:S04]  /*c8b0*/  FFMA.FTZ R2, R190, R15, R234 ;  /* 0x0000000fbe027223 */ /* 0x000fc800000100ea */
[----:B------:R-:W-:Y:S02]  /*c8c0*/  FADD.FTZ R2, R233, R2 ;  /* 0x00000002e9027221 */ /* 0x000fe40000010000 */
[----:B------:R-:W-:Y:S02]  /*c8d0*/  HMMA.16816.F32 R144, R124, R156, R144 ;  /* 0x0000009c7c90723c */ /* 0x000fe40000001890 */
[----:B------:R-:W-:-:S04]  /*c8e0*/  FADD.FTZ R2, R223, R2 ;  /* 0x00000002df027221 */ /* 0x000fc80000010000 */
[----:B------:R-:W-:Y:S01]  /*c8f0*/  HMMA.16816.F32 R152, R124, R158, R152 ;  /* 0x0000009e7c98723c */ /* 0x000fe20000001898 */
[----:B------:R-:W-:-:S04]  /*c900*/  FADD.FTZ R2, R132, R2 ;  /* 0x0000000284027221 */ /* 0x000fc80000010000 */
[----:B------:R-:W-:Y:S01]  /*c910*/  FADD.FTZ R2, R28, R2 ;  /* 0x000000021c027221 */ /* 0x000fe20000010000 */
[----:B------:R-:W-:Y:S03]  /*c920*/  HMMA.16816.F32 R156, R128, R158, R204 ;  /* 0x0000009e809c723c */ /* 0x000fe600000018cc */
[----:B------:R-:W-:-:S03]  /*c930*/  FADD.FTZ R2, R27, R2 ;  /* 0x000000021b027221 */ /* 0x000fc60000010000 */
[-C--:B-1----:R-:W-:Y:S01]  /*c940*/  HMMA.16816.F32 R120, R124, R4.reuse, R120 ;  /* 0x000000047c78723c */ /* 0x082fe20000001878 */
[----:B------:R-:W-:Y:S01]  /*c950*/  MOV R206, R82 ;  /* 0x0000005200ce7202 */ /* 0x000fe20000000f00 */
[----:B------:R-:W-:Y:S01]  /*c960*/  IMAD.MOV.U32 R205, RZ, RZ, R98 ;  /* 0x000000ffffcd7224 */ /* 0x000fe200078e0062 */
[----:B------:R-:W-:Y:S01]  /*c970*/  MOV R204, R99 ;  /* 0x0000006300cc7202 */ /* 0x000fe20000000f00 */
[----:B------:R-:W1:Y:S01]  /*c980*/  LDSM.16.MT88.4 R80, [R209+0xb800] ;  /* 0x00b80000d150783b */ /* 0x000e620000004200 */
[----:B------:R-:W-:Y:S01]  /*c990*/  MOV R207, R114 ;  /* 0x0000007200cf7202 */ /* 0x000fe20000000f00 */
[----:B------:R-:W-:Y:S01]  /*c9a0*/  FFMA.FTZ R3, R206, R16, R197 ;  /* 0x00000010ce037223 */ /* 0x000fe200000100c5 */
[----:B------:R-:W-:Y:S01]  /*c9b0*/  HMMA.16816.F32 R116, R128, R4, R116 ;  /* 0x000000048074723c */ /* 0x000fe20000001874 */
[----:B------:R-:W2:Y:S01]  /*c9c0*/  LDSM.16.MT88.4 R96, [R211+0xb800] ;  /* 0x00b80000d360783b */ /* 0x000ea20000004200 */
[----:B------:R-:W-:-:S03]  /*c9d0*/  FADD.FTZ R2, R9, R2 ;  /* 0x0000000209027221 */ /* 0x000fc60000010000 */
[----:B------:R-:W3:Y:S01]  /*c9e0*/  LDSM.16.MT88.4 R112, [R214+0xb800] ;  /* 0x00b80000d670783b */ /* 0x000ee20000004200 */
        /* <DEDUP_REMOVED lines=32> */
[C---:B-1----:R-:W-:Y:S06]  /*cbf0*/  HMMA.16816.F32 R72, R124.reuse, R80, R72 ;  /* 0x000000507c48723c */ /* 0x042fec0000001848 */
[C---:B------:R-:W-:Y:S06]  /*cc00*/  HMMA.16816.F32 R76, R124.reuse, R82, R76 ;  /* 0x000000527c4c723c */ /* 0x040fec000000184c */
[C---:B--2---:R-:W-:Y:S06]  /*cc10*/  HMMA.16816.F32 R88, R124.reuse, R96, R88 ;  /* 0x000000607c58723c */ /* 0x044fec0000001858 */
[C---:B------:R-:W-:Y:S06]  /*cc20*/  HMMA.16816.F32 R92, R124.reuse, R98, R92 ;  /* 0x000000627c5c723c */ /* 0x040fec000000185c */
[C---:B---3--:R-:W-:Y:S06]  /*cc30*/  HMMA.16816.F32 R104, R124.reuse, R112, R104 ;  /* 0x000000707c68723c */ /* 0x048fec0000001868 */
        /* <DEDUP_REMOVED lines=13> */
[----:B----4-:R-:W-:-:S15]  /*cd10*/  @!P0 BRA `(.L_x_2311) ;  /* 0x0000006800ac8947 */ /* 0x010fde0003800000 */
[----:B------:R-:W-:-:S04]  /*cd20*/  DEPBAR.LE SB0, 0x0 ;  /* 0x000080000000791a */ /* 0x000fc80000000000 */
[----:B------:R-:W-:Y:S01]  /*cd30*/  IMAD.U32 R4, RZ, RZ, UR10 ;  /* 0x0000000aff047e24 */ /* 0x000fe2000f8e00ff */
[----:B------:R-:W2:Y:S01]  /*cd40*/  LDL R247, [R1+0x74] ;  /* 0x0000740001f77983 */ /* 0x000ea20000100800 */
[----:B------:R-:W-:Y:S01]  /*cd50*/  IMAD.U32 R2, RZ, RZ, UR10 ;  /* 0x0000000aff027e24 */ /* 0x000fe2000f8e00ff */
[C---:B------:R-:W-:Y:S02]  /*cd60*/  IADD3 R240, P5, R186.reuse, -UR10, RZ ;  /* 0x8000000abaf07c10 */ /* 0x040fe4000ffbe0ff */
[----:B------:R-:W-:Y:S01]  /*cd70*/  IADD3 R4, P4, P3, R186, 0x80, -R4 ;  /* 0x00000080ba047810 */ /* 0x000fe20007b9e804 */
[----:B------:R-:W3:Y:S01]  /*cd80*/  LDL R243, [R1+0x70] ;  /* 0x0000700001f37983 */ /* 0x000ee20000100800 */
[C---:B------:R-:W-:Y:S02]  /*cd90*/  IADD3 R234, P2, R184.reuse, -UR10, RZ ;  /* 0x8000000ab8ea7c10 */ /* 0x040fe4000ff5e0ff */
[----:B------:R-:W-:Y:S01]  /*cda0*/  IADD3 R2, P1, P0, R184, 0x80, -R2 ;  /* 0x00000080b8027810 */ /* 0x000fe2000783e802 */
[----:B------:R-:W4:Y:S01]  /*cdb0*/  LDL R139, [R1+0x58] ;  /* 0x00005800018b7983 */ /* 0x000f220000100800 */
[C---:B------:R-:W-:Y:S01]  /*cdc0*/  IADD3.X R241, R187.reuse, ~UR11, RZ, P5, !PT ;  /* 0x8000000bbbf17c10 */ /* 0x040fe2000affe4ff */
[----:B------:R-:W-:Y:S01]  /*cdd0*/  BAR.SYNC.DEFER_BLOCKING 0x0 ;  /* 0x0000000000007b1d */ /* 0x000fe20000010000 */
[----:B------:R-:W-:-:S02]  /*cde0*/  IADD3.X R5, R187, ~UR11, RZ, P4, P3 ;  /* 0x8000000bbb057c10 */ /* 0x000fc4000a7e64ff */
[C---:B------:R-:W-:Y:S02]  /*cdf0*/  IADD3.X R235, R185.reuse, ~UR11, RZ, P2, !PT ;  /* 0x8000000bb9eb7c10 */ /* 0x040fe400097fe4ff */
[----:B------:R-:W-:Y:S01]  /*ce00*/  IADD3.X R3, R185, ~UR11, RZ, P1, P0 ;  /* 0x8000000bb9037c10 */ /* 0x000fe20008fe04ff */
[----:B------:R-:W5:Y:S04]  /*ce10*/  LDL R246, [R1+0x38] ;  /* 0x0000380001f67983 */ /* 0x000f680000100800 */
[----:B------:R-:W5:Y:S04]  /*ce20*/  LDL.64 R250, [R1+0x10] ;  /* 0x0000100001fa7983 */ /* 0x000f680000100a00 */
[----:B------:R-:W5:Y:S04]  /*ce30*/  LDL.64 R248, [R1+0x60] ;  /* 0x0000600001f87983 */ /* 0x000f680000100a00 */
[----:B------:R-:W-:Y:S01]  /*ce40*/  @!PT LDS RZ, [RZ] ;  /* 0x00000000fffff984 */ /* 0x000fe20000000800 */
[----:B------:R-:W-:Y:S01]  /*ce50*/  @!PT LDS RZ, [RZ] ;  /* 0x00000000fffff984 */ /* 0x000fe20000000800 */
[----:B------:R-:W-:Y:S01]  /*ce60*/  @!PT LDS RZ, [RZ] ;  /* 0x00000000fffff984 */ /* 0x000fe20000000800 */
[----:B------:R-:W-:Y:S04]  /*ce70*/  LDGSTS.E.BYPASS.LTC128B.128 [R232+0xa000], desc[UR30][R240.64] ;  /* 0x0a000000f0e87fae */ /* 0x000fe8000b901d5e */
[----:B------:R1:W-:Y:S04]  /*ce80*/  LDGSTS.E.BYPASS.LTC128B.128 [R232+0xb000], desc[UR30][R4.64] ;  /* 0x0b00000004e87fae */ /* 0x0003e8000b901d5e */
[----:B------:R-:W-:Y:S04]  /*ce90*/  LDGSTS.E.BYPASS.LTC128B.128 [R232+0xa800], desc[UR30][R234.64] ;  /* 0x0a800000eae87fae */ /* 0x000fe8000b901d5e */
[----:B------:R1:W-:Y:S04]  /*cea0*/  LDGSTS.E.BYPASS.LTC128B.128 [R232+0xb800], desc[UR30][R2.64] ;  /* 0x0b80000002e87fae */ /* 0x0003e8000b901d5e */
[----:B------:R-:W-:Y:S04]  /*ceb0*/  LDSM.16.M88.4 R20, [R208+0x8000] ;  /* 0x00800000d014783b */ /* 0x000fe80000000200 */
[----:B------:R-:W1:Y:S04]  /*cec0*/  LDSM.16.M88.4 R8, [R210+0x2000] ;  /* 0x00200000d208783b */ /* 0x000e680000000200 */
[----:B------:R-:W1:Y:S04]  /*ced0*/  LDSM.16.M88.4 R16, [R208+0x8800] ;  /* 0x00880000d010783b */ /* 0x000e680000000200 */
[----:B------:R-:W1:Y:S04]  /*cee0*/  LDSM.16.M88.4 R12, [R210] ;  /* 0x00000000d20c783b */ /* 0x000e680000000200 */
[----:B------:R-:W-:Y:S04]  /*cef0*/  LDSM.16.M88.4 R28, [R219] ;  /* 0x00000000db1c783b */ /* 0x000fe80000000200 */
[----:B-1----:R-:W1:Y:S04]  /*cf00*/  LDSM.16.M88.4 R4, [R212+0x2000] ;  /* 0x00200000d404783b */ /* 0x002e680000000200 */
[----:B------:R-:W1:Y:S01]  /*cf10*/  LDSM.16.M88.4 R24, [R222] ;  /* 0x00000000de18783b */ /* 0x000e620000000200 */
[----:B------:R-:W-:Y:S01]  /*cf20*/  UIADD3 UR32, UR37, -0x4, URZ ;  /* 0xfffffffc25207890 */ /* 0x000fe2000fffe03f */
[----:B------:R-:W-:-:S02]  /*cf30*/  IMAD.U32 R2, RZ, RZ, UR35 ;  /* 0x00000023ff027e24 */ /* 0x000fc4000f8e00ff */
[----:B------:R-:W0:Y:S01]  /*cf40*/  LDGDEPBAR ;  /* 0x00000000000079af */ /* 0x000e220000000000 */
[C---:B------:R-:W-:Y:S06]  /*cf50*/  HMMA.16816.F32 R184, R8.reuse, R20, RZ ;  /* 0x0000001408b8723c */ /* 0x040fec00000018ff */
        /* <DEDUP_REMOVED lines=10> */
[C---:B-1----:R-:W-:Y:S06]  /*d000*/  HMMA.16816.F32 R200, R4.reuse, R28, R184 ;  /* 0x0000001c04c8723c */ /* 0x042fec00000018b8 */
[C---:B------:R-:W-:Y:S06]  /*d010*/  HMMA.16816.F32 R184, R4.reuse, R24, R176 ;  /* 0x0000001804b8723c */ /* 0x040fec00000018b0 */
[C---:B------:R-:W-:Y:S06]  /*d020*/  HMMA.16816.F32 R196, R4.reuse, R30, R180 ;  /* 0x0000001e04c4723c */ /* 0x040fec00000018b4 */
[----:B------:R-:W-:Y:S01]  /*d030*/  HMMA.16816.F32 R20, R4, R26, R32 ;  /* 0x0000001a0414723c */ /* 0x000fe20000001820 */
[----:B------:R-:W1:Y:S04]  /*d040*/  LDSM.16.M88.4 R4, [R218+0x2000] ;  /* 0x00200000da04783b */ /* 0x000e680000000200 */
[----:B------:R-:W-:Y:S01]  /*d050*/  LDSM.16.M88.4 R32, [R215] ;  /* 0x00000000d720783b */ /* 0x000fe20000000200 */
[C---:B------:R-:W-:Y:S06]  /*d060*/  HMMA.16816.F32 R236, R8.reuse, R28, R192 ;  /* 0x0000001c08ec723c */ /* 0x040fec00000018c0 */
[C---:B------:R-:W-:Y:S06]  /*d070*/  HMMA.16816.F32 R192, R8.reuse, R24, R188 ;  /* 0x0000001808c0723c */ /* 0x040fec00000018bc */
[C---:B------:R-:W-:Y:S06]  /*d080*/  HMMA.16816.F32 R188, R8.reuse, R30, R204 ;  /* 0x0000001e08bc723c */ /* 0x040fec00000018cc */
[----:B------:R-:W-:Y:S01]  /*d090*/  HMMA.16816.F32 R180, R8, R26, R140 ;  /* 0x0000001a08b4723c */ /* 0x000fe2000000188c */
[----:B------:R-:W1:Y:S04]  /*d0a0*/  LDSM.16.M88.4 R8, [R218] ;  /* 0x00000000da08783b */ /* 0x000e680000000200 */
[----:B------:R-:W-:Y:S01]  /*d0b0*/  LDSM.16.M88.4 R24, [R215+0x800] ;  /* 0x00080000d718783b */ /* 0x000fe20000000200 */
[C---:B-1----:R-:W-:Y:S06]  /*d0c0*/  HMMA.16816.F32 R176, R4.reuse, R12, R200 ;  /* 0x0000000c04b0723c */ /* 0x042fec00000018c8 */
[C---:B------:R-:W-:Y:S06]  /*d0d0*/  HMMA.16816.F32 R28, R4.reuse, R16, R184 ;  /* 0x00000010041c723c */ /* 0x040fec00000018b8 */
[C---:B------:R-:W-:Y:S06]  /*d0e0*/  HMMA.16816.F32 R140, R4.reuse, R14, R196 ;  /* 0x0000000e048c723c */ /* 0x040fec00000018c4 */
[----:B------:R-:W-:Y:S01]  /*d0f0*/  HMMA.16816.F32 R20, R4, R18, R20 ;  /* 0x000000120414723c */ /* 0x000fe20000001814 */
[----:B------:R-:W1:Y:S05]  /*d100*/  LDSM.16.M88.4 R4, [R217+0x2000] ;  /* 0x00200000d904783b */ /* 0x000e6a0000000200 */
[C---:B------:R-:W-:Y:S06]  /*d110*/  HMMA.16816.F32 R236, R8.reuse, R12, R236 ;  /* 0x0000000c08ec723c */ /* 0x040fec00000018ec */
[C---:B------:R-:W-:Y:S01]  /*d120*/  HMMA.16816.F32 R200, R8.reuse, R14, R188 ;  /* 0x0000000e08c8723c */ /* 0x040fe200000018bc */
[----:B------:R-:W1:Y:S05]  /*d130*/  LDSM.16.M88.4 R12, [R217] ;  /* 0x00000000d90c783b */ /* 0x000e6a0000000200 */
[C---:B------:R-:W-:Y:S06]  /*d140*/  HMMA.16816.F32 R196, R8.reuse, R16, R192 ;  /* 0x0000001008c4723c */ /* 0x040fec00000018c0 */
[----:B------:R-:W-:Y:S01]  /*d150*/  HMMA.16816.F32 R192, R8, R18, R180 ;  /* 0x0000001208c0723c */ /* 0x000fe200000018b4 */
[----:B------:R-:W-:Y:S05]  /*d160*/  LDSM.16.M88.4 R8, [R210+0x4000] ;  /* 0x00400000d208783b */ /* 0x000fea0000000200 */
[C---:B-1----:R-:W-:Y:S06]  /*d170*/  HMMA.16816.F32 R184, R4.reuse, R34, R140 ;  /* 0x0000002204b8723c */ /* 0x042fec000000188c */
[C---:B------:R-:W-:Y:S06]  /*d180*/  HMMA.16816.F32 R188, R4.reuse, R32, R176 ;  /* 0x0000002004bc723c */ /* 0x040fec00000018b0 */
[C---:B------:R-:W-:Y:S01]  /*d190*/  HMMA.16816.F32 R180, R4.reuse, R24, R28 ;  /* 0x0000001804b4723c */ /* 0x040fe2000000181c */
[----:B------:R-:W-:Y:S05]  /*d1a0*/  LDSM.16.M88.4 R28, [R208+0x9800] ;  /* 0x00980000d01c783b */ /* 0x000fea0000000200 */
[----:B------:R-:W-:Y:S01]  /*d1b0*/  HMMA.16816.F32 R140, R4, R26, R20 ;  /* 0x0000001a048c723c */ /* 0x000fe20000001814 */
[----:B------:R-:W1:Y:S04]  /*d1c0*/  LDSM.16.M88.4 R4, [R210+0x6000] ;  /* 0x00600000d204783b */ /* 0x000e680000000200 */
[----:B------:R-:W2:Y:S01]  /*d1d0*/  LDSM.16.M88.4 R20, [R208+0x9000] ;  /* 0x00900000d014783b */ /* 0x000ea20000000200 */
[C---:B------:R-:W-:Y:S06]  /*d1e0*/  HMMA.16816.F32 R16, R12.reuse, R32, R236 ;  /* 0x000000200c10723c */ /* 0x040fec00000018ec */
[C---:B------:R-:W-:Y:S06]  /*d1f0*/  HMMA.16816.F32 R176, R12.reuse, R34, R200 ;  /* 0x000000220cb0723c */ /* 0x040fec00000018c8 */
[C---:B------:R-:W-:Y:S06]  /*d200*/  HMMA.16816.F32 R32, R12.reuse, R24, R196 ;  /* 0x000000180c20723c */ /* 0x040fec00000018c4 */
[----:B------:R-:W-:Y:S01]  /*d210*/  HMMA.16816.F32 R12, R12, R26, R192 ;  /* 0x0000001a0c0c723c */ /* 0x000fe200000018c0 */
[----:B------:R-:W-:Y:S05]  /*d220*/  LDSM.16.M88.4 R24, [R221] ;  /* 0x00000000dd18783b */ /* 0x000fea0000000200 */
[C---:B-1----:R-:W-:Y:S06]  /*d230*/  HMMA.16816.F32 R200, R4.reuse, R28, R180 ;  /* 0x0000001c04c8723c */ /* 0x042fec00000018b4 */
[C---:B--2---:R-:W-:Y:S06]  /*d240*/  HMMA.16816.F32 R192, R4.reuse, R20, R188 ;  /* 0x0000001404c0723c */ /* 0x044fec00000018bc */
        /* <DEDUP_REMOVED lines=18> */
[C---:B------:R-:W-:Y:S06]  /*d370*/  HMMA.16816.F32 R188, R4.reuse, R22, R188 ;  /* 0x0000001604bc723c */ /* 0x040fec00000018bc */
[C---:B------:R-:W-:Y:S06]  /*d380*/  HMMA.16816.F32 R192, R4.reuse, R24, R192 ;  /* 0x0000001804c0723c */ /* 0x040fec00000018c0 */
[----:B------:R-:W-:Y:S01]  /*d390*/  HMMA.16816.F32 R196, R4, R26, R184 ;  /* 0x0000001a04c4723c */ /* 0x000fe200000018b8 */
[----:B------:R-:W-:Y:S04]  /*d3a0*/  LDSM.16.M88.4 R4, [R217+0x4000] ;  /* 0x00400000d904783b */ /* 0x000fe80000000200 */
[----:B------:R-:W-:Y:S01]  /*d3b0*/  LDSM.16.M88.4 R24, [R215+0x1800] ;  /* 0x00180000d718783b */ /* 0x000fe20000000200 */
[C---:B----4-:R-:W-:Y:S03]  /*d3c0*/  HMMA.16816.F32 R20, R12.reuse, R30, R16 ;  /* 0x0000001e0c14723c */ /* 0x050fe60000001810 */
[----:B------:R-:W2:Y:S03]  /*d3d0*/  LDSM.16.M88.4 R16, [R215+0x1000] ;  /* 0x00100000d710783b */ /* 0x000ea60000000200 */
[C---:B------:R-:W-:Y:S06]  /*d3e0*/  HMMA.16816.F32 R184, R12.reuse, R32, R180 ;  /* 0x000000200cb8723c */ /* 0x040fec00000018b4 */
[C---:B------:R-:W-:Y:S06]  /*d3f0*/  HMMA.16816.F32 R180, R12.reuse, R34, R176 ;  /* 0x000000220cb4723c */ /* 0x040fec00000018b0 */
[----:B------:R-:W-:Y:S01]  /*d400*/  HMMA.16816.F32 R176, R12, R28, R140 ;  /* 0x0000001c0cb0723c */ /* 0x000fe2000000188c */
[----:B------:R-:W3:Y:S01]  /*d410*/  LDSM.16.M88.4 R12, [R217+0x6000] ;  /* 0x00600000d90c783b */ /* 0x000ee20000000200 */
[----:B------:R-:W-:Y:S01]  /*d420*/  IMAD.U32 R3, RZ, RZ, UR32 ;  /* 0x00000020ff037e24 */ /* 0x000fe2000f8e00ff */
[----:B------:R-:W-:Y:S01]  /*d430*/  UISETP.GT.AND UP0, UPT, UR32, UR23, UPT ;  /* 0x000000172000728c */ /* 0x000fe2000bf04270 */
[----:B------:R-:W-:-:S04]  /*d440*/  DEPBAR.LE SB0, 0x0 ;  /* 0x000080000000791a */ /* 0x000fc80000000000 */
[C---:B-1----:R-:W-:Y:S06]  /*d450*/  HMMA.16816.F32 R200, R8.reuse, R28, R200 ;  /* 0x0000001c08c8723c */ /* 0x042fec00000018c8 */
[----:B------:R-:W-:Y:S06]  /*d460*/  HMMA.16816.F32 R188, R8, R30, R188 ;  /* 0x0000001e08bc723c */ /* 0x000fec00000018bc */
[C---:B--2---:R-:W-:Y:S06]  /*d470*/  HMMA.16816.F32 R28, R4.reuse, R16, R184 ;  /* 0x00000010041c723c */ /* 0x044fec00000018b8 */
[----:B------:R-:W-:Y:S07]  /*d480*/  HMMA.16816.F32 R184, R4, R26, R20 ;  /* 0x0000001a04b8723c */ /* 0x000fee0000001814 */
[----:B------:R-:W-:-:S02]  /*d490*/  IMAD.WIDE.U32 R22, R247, -0x326172a9, RZ ;  /* 0xcd9e8d57f7167825 */ /* 0x000fc400078e00ff */
[----:B------:R-:W1:Y:S01]  /*d4a0*/  S2R R247, SR_TID.X ;  /* 0x0000000000f77919 */ /* 0x000e620000002100 */
[----:B------:R-:W-:Y:S06]  /*d4b0*/  HMMA.16816.F32 R140, R8, R32, R192 ;  /* 0x00000020088c723c */ /* 0x000fec00000018c0 */
[C---:B------:R-:W-:Y:S06]  /*d4c0*/  HMMA.16816.F32 R180, R4.reuse, R18, R180 ;  /* 0x0000001204b4723c */ /* 0x040fec00000018b4 */
[----:B------:R-:W-:Y:S07]  /*d4d0*/  HMMA.16816.F32 R176, R4, R24, R176 ;  /* 0x0000001804b0723c */ /* 0x000fee00000018b0 */
[----:B------:R-:W-:-:S05]  /*d4e0*/  IMAD.WIDE.U32 R4, R243, -0x2daee0ad, RZ ;  /* 0xd2511f53f3047825 */ /* 0x000fca00078e00ff */
[----:B------:R-:W-:Y:S01]  /*d4f0*/  LOP3.LUT R2, R5, UR32, R2, 0x96, !PT ;  /* 0x0000002005027c12 */ /* 0x000fe2000f8e9602 */
[----:B-1----:R-:W-:-:S05]  /*d500*/  IMAD.SHL.U32 R247, R247, 0x2, RZ ;  /* 0x00000002f7f77824 */ /* 0x002fca00078e00ff */
[----:B------:R-:W-:Y:S01]  /*d510*/  LOP3.LUT R247, R247, 0x6, RZ, 0xc0, !PT ;  /* 0x00000006f7f77812 */ /* 0x000fe200078ec0ff */
[----:B------:R-:W-:Y:S01]  /*d520*/  IMAD.WIDE.U32 R6, R2, -0x326172a9, RZ ;  /* 0xcd9e8d5702067825 */ /* 0x000fe200078e00ff */
[----:B------:R-:W-:Y:S03]  /*d530*/  HMMA.16816.F32 R32, R8, R34, R196 ;  /* 0x000000220820723c */ /* 0x000fe600000018c4 */
[----:B------:R-:W-:-:S03]  /*d540*/  IMAD R2, R3, 0x20, R247 ;  /* 0x0000002003027824 */ /* 0x000fc600078e02f7 */
[----:B---3--:R-:W-:Y:S01]  /*d550*/  HMMA.16816.F32 R8, R12, R16, R140 ;  /* 0x000000100c08723c */ /* 0x008fe2000000188c */
[C---:B------:R-:W-:Y:S01]  /*d560*/  VIADD R3, R2.reuse, 0x1 ;  /* 0x0000000102037836 */ /* 0x040fe20000000000 */
[----:B------:R-:W-:-:S04]  /*d570*/  ISETP.GE.AND P2, PT, R2, R228, PT ;  /* 0x000000e40200720c */ /* 0x000fc80003f46270 */
[C---:B------:R-:W-:Y:S02]  /*d580*/  ISETP.GE.AND P0, PT, R3.reuse, R228, PT ;  /* 0x000000e40300720c */ /* 0x040fe40003f06270 */
[-C--:B------:R-:W-:Y:S01]  /*d590*/  ISETP.LT.OR P2, PT, R2, R224.reuse, P2 ;  /* 0x000000e00200720c */ /* 0x080fe20001741670 */
[----:B------:R-:W-:Y:S01]  /*d5a0*/  IMAD.MOV.U32 R247, RZ, RZ, R139 ;  /* 0x000000fffff77224 */ /* 0x000fe200078e008b */
[----:B------:R-:W-:Y:S02]  /*d5b0*/  ISETP.LT.OR P0, PT, R3, R224, P0 ;  /* 0x000000e00300720c */ /* 0x000fe40000701670 */
[----:B------:R-:W-:Y:S02]  /*d5c0*/  LOP3.LUT R139, R7, UR21, R22, 0x96, !PT ;  /* 0x00000015078b7c12 */ /* 0x000fe4000f8e9616 */
[----:B-----5:R-:W-:Y:S02]  /*d5d0*/  LOP3.LUT R5, R23, R246, RZ, 0x3c, !PT ;  /* 0x000000f617057212 */ /* 0x020fe400078e3cff */
[----:B------:R-:W-:-:S02]  /*d5e0*/  FSEL R22, R30, -INF , !P2 ;  /* 0xff8000001e167808 */ /* 0x000fc40005000000 */
[C---:B------:R-:W-:Y:S02]  /*d5f0*/  ISETP.GE.AND P3, PT, R3.reuse, R229, PT ;  /* 0x000000e50300720c */ /* 0x040fe40003f66270 */
[CC--:B------:R-:W-:Y:S02]  /*d600*/  ISETP.GE.AND P5, PT, R3.reuse, R231.reuse, PT ;  /* 0x000000e70300720c */ /* 0x0c0fe40003fa6270 */
[----:B------:R-:W-:Y:S02]  /*d610*/  ISETP.GE.AND P1, PT, R3, R230, PT ;  /* 0x000000e60300720c */ /* 0x000fe40003f26270 */
[----:B------:R-:W-:Y:S02]  /*d620*/  FSEL R30, R31, -INF , !P0 ;  /* 0xff8000001f1e7808 */ /* 0x000fe40004000000 */
[----:B------:R-:W-:Y:S01]  /*d630*/  ISETP.GE.AND P0, PT, R2, R231, PT ;  /* 0x000000e70200720c */ /* 0x000fe20003f06270 */
[----:B------:R-:W-:Y:S01]  /*d640*/  IMAD.WIDE.U32 R20, R5, -0x2daee0ad, RZ ;  /* 0xd2511f5305147825 */ /* 0x000fe200078e00ff */
[----:B------:R-:W-:-:S02]  /*d650*/  ISETP.LT.OR P3, PT, R3, R225, P3 ;  /* 0x000000e10300720c */ /* 0x000fc40001f61670 */
[CC--:B------:R-:W-:Y:S01]  /*d660*/  ISETP.LT.OR P5, PT, R3.reuse, R227.reuse, P5 ;  /* 0x000000e30300720c */ /* 0x0c0fe20002fa1670 */
[C---:B------:R-:W-:Y:S01]  /*d670*/  VIADD R5, R2.reuse, 0x10 ;  /* 0x0000001002057836 */ /* 0x040fe20000000000 */
[----:B------:R-:W-:Y:S01]  /*d680*/  BAR.SYNC.DEFER_BLOCKING 0x0 ;  /* 0x0000000000007b1d */ /* 0x000fe20000010000 */
[----:B------:R-:W-:Y:S01]  /*d690*/  ISETP.LT.OR P1, PT, R3, R226, P1 ;  /* 0x000000e20300720c */ /* 0x000fe20000f21670 */
[C---:B------:R-:W-:Y:S01]  /*d6a0*/  VIADD R3, R2.reuse, 0x9 ;  /* 0x0000000902037836 */ /* 0x040fe20000000000 */
[----:B------:R-:W-:Y:S02]  /*d6b0*/  ISETP.LT.OR P0, PT, R2, R227, P0 ;  /* 0x000000e30200720c */ /* 0x000fe40000701670 */
[----:B------:R-:W-:Y:S02]  /*d6c0*/  FSEL R29, R29, -INF , !P3 ;  /* 0xff8000001d1d7808 */ /* 0x000fe40005800000 */
[----:B------:R-:W-:Y:S02]  /*d6d0*/  FSEL R31, R8, -INF , !P0 ;  /* 0xff800000081f7808 */ /* 0x000fe40004000000 */
[----:B------:R-:W-:-:S02]  /*d6e0*/  ISETP.GE.AND P3, PT, R3, R229, PT ;  /* 0x000000e50300720c */ /* 0x000fc40003f66270 */
[----:B------:R-:W-:Y:S01]  /*d6f0*/  ISETP.GE.AND P0, PT, R5, R229, PT ;  /* 0x000000e50500720c */ /* 0x000fe20003f06270 */
[----:B------:R-:W-:Y:S01]  /*d700*/  HMMA.16816.F32 R140, R12, R18, R32 ;  /* 0x000000120c8c723c */ /* 0x000fe20000001820 */
[-C--:B------:R-:W-:Y:S02]  /*d710*/  ISETP.LT.OR P3, PT, R3, R225.reuse, P3 ;  /* 0x000000e10300720c */ /* 0x080fe40001f61670 */
[----:B------:R-:W-:Y:S02]  /*d720*/  ISETP.LT.OR P0, PT, R5, R225, P0 ;  /* 0x000000e10500720c */ /* 0x000fe40000701670 */
[C---:B------:R-:W-:Y:S02]  /*d730*/  ISETP.GE.AND P4, PT, R2.reuse, R229, PT ;  /* 0x000000e50200720c */ /* 0x040fe40003f86270 */
[----:B------:R-:W-:Y:S01]  /*d740*/  LOP3.LUT R138, R21, UR20, R4, 0x96, !PT ;  /* 0x00000014158a7c12 */ /* 0x000fe2000f8e9604 */
[----:B------:R-:W-:Y:S01]  /*d750*/  VIADD R4, R2, 0x8 ;  /* 0x0000000802047836 */ /* 0x000fe20000000000 */
[----:B------:R-:W-:-:S02]  /*d760*/  FSEL R23, R181, -INF , !P3 ;  /* 0xff800000b5177808 */ /* 0x000fc40005800000 */
[----:B------:R-:W-:Y:S02]  /*d770*/  FSEL R194, R176, -INF , !P0 ;  /* 0xff800000b0c27808 */ /* 0x000fe40004000000 */
[----:B------:R-:W-:Y:S02]  /*d780*/  FSEL R34, R9, -INF , !P5 ;  /* 0xff80000009227808 */ /* 0x000fe40006800000 */
[----:B------:R-:W-:Y:S02]  /*d790*/  ISETP.LT.OR P4, PT, R2, R225, P4 ;  /* 0x000000e10200720c */ /* 0x000fe40002781670 */
[C---:B------:R-:W-:Y:S02]  /*d7a0*/  ISETP.GE.AND P0, PT, R3.reuse, R228, PT ;  /* 0x000000e40300720c */ /* 0x040fe40003f06270 */
[C---:B------:R-:W-:Y:S02]  /*d7b0*/  ISETP.GE.AND P3, PT, R3.reuse, R231, PT ;  /* 0x000000e70300720c */ /* 0x040fe40003f66270 */
[----:B------:R-:W-:-:S02]  /*d7c0*/  ISETP.GE.AND P5, PT, R3, R230, PT ;  /* 0x000000e60300720c */ /* 0x000fc40003fa6270 */
[----:B------:R-:W-:Y:S01]  /*d7d0*/  ISETP.GE.AND P2, PT, R4, R229, PT ;  /* 0x000000e50400720c */ /* 0x000fe20003f46270 */
[----:B------:R-:W-:Y:S01]  /*d7e0*/  HMMA.16816.F32 R200, R12, R24, R200 ;  /* 0x000000180cc8723c */ /* 0x000fe200000018c8 */
[----:B------:R-:W-:Y:S02]  /*d7f0*/  FSEL R21, R28, -INF , !P4 ;  /* 0xff8000001c157808 */ /* 0x000fe40006000000 */
[C---:B------:R-:W-:Y:S02]  /*d800*/  ISETP.LT.OR P0, PT, R3.reuse, R224, P0 ;  /* 0x000000e00300720c */ /* 0x040fe40000701670 */
[C---:B------:R-:W-:Y:S02]  /*d810*/  ISETP.LT.OR P3, PT, R3.reuse, R227, P3 ;  /* 0x000000e30300720c */ /* 0x040fe40001f61670 */
[----:B------:R-:W-:Y:S01]  /*d820*/  ISETP.LT.OR P5, PT, R3, R226, P5 ;  /* 0x000000e20300720c */ /* 0x000fe20002fa1670 */
[C---:B------:R-:W-:Y:S01]  /*d830*/  VIADD R3, R2.reuse, 0x11 ;  /* 0x0000001102037836 */ /* 0x040fe20000000000 */
[----:B------:R-:W-:-:S02]  /*d840*/  ISETP.GE.AND P4, PT, R2, R230, PT ;  /* 0x000000e60200720c */ /* 0x000fc40003f86270 */
[----:B------:R-:W-:Y:S02]  /*d850*/  ISETP.LT.OR P2, PT, R4, R225, P2 ;  /* 0x000000e10400720c */ /* 0x000fe40001741670 */
[----:B------:R-:W-:Y:S02]  /*d860*/  ISETP.LT.OR P4, PT, R2, R226, P4 ;  /* 0x000000e20200720c */ /* 0x000fe40002781670 */
[----:B------:R-:W-:Y:S02]  /*d870*/  FSEL R132, R11, -INF , !P1 ;  /* 0xff8000000b847808 */ /* 0x000fe40004800000 */
[----:B------:R-:W-:Y:S02]  /*d880*/  ISETP.GE.AND P1, PT, R3, R229, PT ;  /* 0x000000e50300720c */ /* 0x000fe40003f26270 */
[----:B------:R-:W-:Y:S02]  /*d890*/  FSEL R28, R180, -INF , !P2 ;  /* 0xff800000b41c7808 */ /* 0x000fe40005000000 */
[----:B------:R-:W-:-:S02]  /*d8a0*/  ISETP.GE.AND P6, PT, R4, R228, PT ;  /* 0x000000e40400720c */ /* 0x000fc40003fc6270 */
[----:B------:R-:W-:Y:S02]  /*d8b0*/  ISETP.GE.AND P2, PT, R4, R231, PT ;  /* 0x000000e70400720c */ /* 0x000fe40003f46270 */
[----:B------:R-:W-:Y:S02]  /*d8c0*/  FSEL R35, R10, -INF , !P4 ;  /* 0xff8000000a237808 */ /* 0x000fe40006000000 */
[C---:B------:R-:W-:Y:S02]  /*d8d0*/  ISETP.GE.AND P4, PT, R4.reuse, R230, PT ;  /* 0x000000e60400720c */ /* 0x040fe40003f86270 */
[----:B------:R-:W-:Y:S02]  /*d8e0*/  ISETP.LT.OR P1, PT, R3, R225, P1 ;  /* 0x000000e10300720c */ /* 0x000fe40000f21670 */
[C---:B------:R-:W-:Y:S02]  /*d8f0*/  ISETP.LT.OR P6, PT, R4.reuse, R224, P6 ;  /* 0x000000e00400720c */ /* 0x040fe400037c1670 */
[----:B------:R-:W-:-:S02]  /*d900*/  ISETP.LT.OR P2, PT, R4, R227, P2 ;  /* 0x000000e30400720c */ /* 0x000fc40001741670 */
[----:B------:R-:W-:Y:S01]  /*d910*/  ISETP.LT.OR P4, PT, R4, R226, P4 ;  /* 0x000000e20400720c */ /* 0x000fe20002781670 */
[----:B------:R-:W-:Y:S01]  /*d920*/  IMAD R4, R247, -0x326172a9, RZ ;  /* 0xcd9e8d57f7047824 */ /* 0x000fe200078e02ff */
[----:B------:R-:W-:Y:S02]  /*d930*/  FSEL R25, R183, -INF , !P0 ;  /* 0xff800000b7197808 */ /* 0x000fe40004000000 */
[----:B------:R-:W-:Y:S02]  /*d940*/  FSEL R192, R177, -INF , !P1 ;  /* 0xff800000b1c07808 */ /* 0x000fe40004800000 */
[----:B------:R-:W-:Y:S02]  /*d950*/  FSEL R33, R141, -INF , !P3 ;  /* 0xff8000008d217808 */ /* 0x000fe40005800000 */
[C---:B------:R-:W-:Y:S02]  /*d960*/  ISETP.GE.AND P0, PT, R3.reuse, R228, PT ;  /* 0x000000e40300720c */ /* 0x040fe40003f06270 */
[----:B------:R-:W-:-:S02]  /*d970*/  ISETP.GE.AND P1, PT, R3, R231, PT ;  /* 0x000000e70300720c */ /* 0x000fc40003f26270 */
[----:B------:R-:W-:Y:S02]  /*d980*/  ISETP.GE.AND P3, PT, R3, R230, PT ;  /* 0x000000e60300720c */ /* 0x000fe40003f66270 */
[----:B------:R-:W-:Y:S02]  /*d990*/  FSEL R24, R182, -INF , !P6 ;  /* 0xff800000b6187808 */ /* 0x000fe40007000000 */
[----:B------:R-:W-:Y:S02]  /*d9a0*/  FSEL R32, R140, -INF , !P2 ;  /* 0xff8000008c207808 */ /* 0x000fe40005000000 */
[C---:B------:R-:W-:Y:S02]  /*d9b0*/  ISETP.GE.AND P6, PT, R5.reuse, R228, PT ;  /* 0x000000e40500720c */ /* 0x040fe40003fc6270 */
[----:B------:R-:W-:Y:S02]  /*d9c0*/  ISETP.GE.AND P2, PT, R5, R231, PT ;  /* 0x000000e70500720c */ /* 0x000fe40003f46270 */
[----:B------:R-:W-:-:S02]  /*d9d0*/  FSEL R133, R142, -INF , !P4 ;  /* 0xff8000008e857808 */ /* 0x000fc40006000000 */
[C---:B------:R-:W-:Y:S02]  /*d9e0*/  ISETP.LT.OR P0, PT, R3.reuse, R224, P0 ;  /* 0x000000e00300720c */ /* 0x040fe40000701670 */
[C---:B------:R-:W-:Y:S02]  /*d9f0*/  ISETP.LT.OR P1, PT, R3.reuse, R227, P1 ;  /* 0x000000e30300720c */ /* 0x040fe40000f21670 */
[----:B------:R-:W-:Y:S01]  /*da00*/  ISETP.LT.OR P3, PT, R3, R226, P3 ;  /* 0x000000e20300720c */ /* 0x000fe20001f61670 */
[C---:B------:R-:W-:Y:S01]  /*da10*/  VIADD R3, R2.reuse, 0x18 ;  /* 0x0000001802037836 */ /* 0x040fe20000000000 */
[----:B------:R-:W-:Y:S01]  /*da20*/  ISETP.GE.AND P4, PT, R5, R230, PT ;  /* 0x000000e60500720c */ /* 0x000fe20003f86270 */
[----:B------:R-:W-:Y:S01]  /*da30*/  VIADD R2, R2, 0x19 ;  /* 0x0000001902027836 */ /* 0x000fe20000000000 */
[----:B------:R-:W-:Y:S02]  /*da40*/  LOP3.LUT R4, R7, UR21, R4, 0x96, !PT ;  /* 0x0000001507047c12 */ /* 0x000fe4000f8e9604 */
[----:B------:R-:W-:-:S02]  /*da50*/  ISETP.LT.OR P6, PT, R5, R224, P6 ;  /* 0x000000e00500720c */ /* 0x000fc400037c1670 */
[C---:B------:R-:W-:Y:S02]  /*da60*/  ISETP.LT.OR P2, PT, R5.reuse, R227, P2 ;  /* 0x000000e30500720c */ /* 0x040fe40001741670 */
[----:B------:R-:W-:Y:S01]  /*da70*/  ISETP.LT.OR P4, PT, R5, R226, P4 ;  /* 0x000000e20500720c */ /* 0x000fe20002781670 */
[----:B------:R-:W-:Y:S01]  /*da80*/  IMAD.WIDE.U32 R4, R4, -0x2daee0ad, RZ ;  /* 0xd2511f5304047825 */ /* 0x000fe200078e00ff */
[----:B------:R-:W-:Y:S02]  /*da90*/  LOP3.LUT R7, R251, UR19, R6, 0x96, !PT ;  /* 0x00000013fb077c12 */ /* 0x000fe4000f8e9606 */
[----:B------:R-:W-:Y:S02]  /*daa0*/  FSEL R193, R178, -INF , !P6 ;  /* 0xff800000b2c17808 */ /* 0x000fe40007000000 */
[----:B------:R-:W-:Y:S01]  /*dab0*/  FSEL R195, R200, -INF , !P2 ;  /* 0xff800000c8c37808 */ /* 0x000fe20005000000 */
[----:B------:R-:W-:Y:S01]  /*dac0*/  HMMA.16816.F32 R180, R12, R26, R188 ;  /* 0x0000001a0cb4723c */ /* 0x000fe200000018bc */
[----:B------:R-:W-:-:S02]  /*dad0*/  ISETP.GE.AND P6, PT, R3, R229, PT ;  /* 0x000000e50300720c */ /* 0x000fc40003fc6270 */
[C---:B------:R-:W-:Y:S01]  /*dae0*/  ISETP.GE.AND P2, PT, R2.reuse, R229, PT ;  /* 0x000000e50200720c */ /* 0x040fe20003f46270 */
[----:B------:R-:W-:Y:S01]  /*daf0*/  IMAD.WIDE.U32 R16, R7, -0x2daee0ad, RZ ;  /* 0xd2511f5307107825 */ /* 0x000fe200078e00ff */
[----:B------:R-:W-:Y:S02]  /*db00*/  LOP3.LUT R10, R5, UR18, R248, 0x96, !PT ;  /* 0x00000012050a7c12 */ /* 0x000fe4000f8e96f8 */
[----:B------:R-:W-:Y:S02]  /*db10*/  FSEL R190, R179, -INF , !P0 ;  /* 0xff800000b3be7808 */ /* 0x000fe40004000000 */
[C---:B------:R-:W-:Y:S02]  /*db20*/  ISETP.GE.AND P0, PT, R3.reuse, R228, PT ;  /* 0x000000e40300720c */ /* 0x040fe40003f06270 */
[-C--:B------:R-:W-:Y:S02]  /*db30*/  ISETP.LT.OR P6, PT, R3, R225.reuse, P6 ;  /* 0x000000e10300720c */ /* 0x080fe400037c1670 */
[----:B------:R-:W-:-:S02]  /*db40*/  ISETP.LT.OR P2, PT, R2, R225, P2 ;  /* 0x000000e10200720c */ /* 0x000fc40001741670 */
        /* <DEDUP_REMOVED lines=58> */
.L_x_2314:
[----:B------:R-:W-:Y:S01]  /*def0*/  ISETP.GE.AND P1, PT, R2, R230, PT ;  /* 0x000000e60200720c */ /* 0x000fe20003f26270 */
[----:B-1----:R-:W-:Y:S01]  /*df00*/  IMAD.WIDE.U32 R6, R8, -0x326172a9, RZ ;  /* 0xcd9e8d5708067825 */ /* 0x002fe200078e00ff */
[----:B------:R-:W-:Y:S02]  /*df10*/  LOP3.LUT R10, R179, UR12, R10, 0x96, !PT ;  /* 0x0000000cb30a7c12 */ /* 0x000fe4000f8e960a */
[C---:B------:R-:W-:Y:S01]  /*df20*/  ISETP.LT.OR P6, PT, R2.reuse, R227, P6 ;  /* 0x000000e30200720c */ /* 0x040fe200037c1670 */
[----:B------:R-:W-:Y:S01]  /*df30*/  IMAD.WIDE.U32 R4, R9, -0x2daee0ad, RZ ;  /* 0xd2511f5309047825 */ /* 0x000fe200078e00ff */
[----:B------:R-:W-:Y:S02]  /*df40*/  ISETP.LT.OR P1, PT, R2, R226, P1 ;  /* 0x000000e20200720c */ /* 0x000fe40000f21670 */
[----:B------:R-:W-:Y:S01]  /*df50*/  LOP3.LUT R12, R7, UR15, R12, 0x96, !PT ;  /* 0x0000000f070c7c12 */ /* 0x000fe2000f8e960c */
[----:B------:R-:W-:Y:S01]  /*df60*/  IMAD.WIDE.U32 R2, R16, -0x326172a9, RZ ;  /* 0xcd9e8d5710027825 */ /* 0x000fe200078e00ff */
[----:B------:R-:W-:-:S02]  /*df70*/  FMNMX.FTZ R7, R136, R21, !PT ;  /* 0x0000001588077209 */ /* 0x000fc40007810000 */
[----:B------:R-:W-:Y:S01]  /*df80*/  LOP3.LUT R14, R5, UR14, R14, 0x96, !PT ;  /* 0x0000000e050e7c12 */ /* 0x000fe2000f8e960e */
[----:B------:R-:W-:Y:S01]  /*df90*/  IMAD.WIDE.U32 R10, R10, -0x326172a9, RZ ;  /* 0xcd9e8d570a0a7825 */ /* 0x000fe200078e00ff */
[----:B------:R-:W-:Y:S02]  /*dfa0*/  LOP3.LUT R191, R3, UR13, R18, 0x96, !PT ;  /* 0x0000000d03bf7c12 */ /* 0x000fe4000f8e9612 */
[----:B------:R-:W-:Y:S01]  /*dfb0*/  FSEL R176, R181, -INF , !P6 ;  /* 0xff800000b5b07808 */ /* 0x000fe20007000000 */
[----:B------:R-:W-:Y:S01]  /*dfc0*/  IMAD.WIDE.U32 R242, R12, -0x2daee0ad, RZ ;  /* 0xd2511f530cf27825 */ /* 0x000fe200078e00ff */
[----:B------:R-:W-:Y:S02]  /*dfd0*/  LOP3.LUT R3, R11, UR22, R2, 0x96, !PT ;  /* 0x000000160b037c12 */ /* 0x000fe4000f8e9602 */
[----:B------:R-:W-:Y:S01]  /*dfe0*/  FMNMX.FTZ R2, R29, R7, !PT ;  /* 0x000000071d027209 */ /* 0x000fe20007810000 */
[----:B------:R-:W-:Y:S01]  /*dff0*/  IMAD.WIDE.U32 R14, R14, -0x326172a9, RZ ;  /* 0xcd9e8d570e0e7825 */ /* 0x000fe200078e00ff */
[----:B------:R-:W-:-:S02]  /*e000*/  LOP3.LUT R5, R10, 0xffff, RZ, 0xc0, !PT ;  /* 0x0000ffff0a057812 */ /* 0x000fc400078ec0ff */
[----:B------:R-:W-:Y:S02]  /*e010*/  FMNMX.FTZ R2, R28, R2, !PT ;  /* 0x000000021c027209 */ /* 0x000fe40007810000 */
[----:B------:R-:W-:Y:S02]  /*e020*/  LOP3.LUT R8, R243, UR12, R4, 0x96, !PT ;  /* 0x0000000cf3087c12 */ /* 0x000fe4000f8e9604 */
[----:B------:R-:W-:Y:S02]  /*e030*/  FMNMX.FTZ R2, R23, R2, !PT ;  /* 0x0000000217027209 */ /* 0x000fe40007810000 */
[----:B------:R-:W-:Y:S01]  /*e040*/  LOP3.LUT R11, R10, 0xff, RZ, 0xc0, !PT ;  /* 0x000000ff0a0b7812 */ /* 0x000fe200078ec0ff */
[----:B------:R-:W-:Y:S01]  /*e050*/  IMAD.WIDE.U32 R8, R8, -0x326172a9, RZ ;  /* 0xcd9e8d5708087825 */ /* 0x000fe200078e00ff */
[----:B------:R-:W-:Y:S02]  /*e060*/  FMNMX.FTZ R2, R194, R2, !PT ;  /* 0x00000002c2027209 */ /* 0x000fe40007810000 */
[----:B------:R-:W-:-:S02]  /*e070*/  SHF.R.U32.HI R4, RZ, 0x8, R5 ;  /* 0x00000008ff047819 */ /* 0x000fc40000011605 */
[----:B------:R-:W-:Y:S02]  /*e080*/  FMNMX.FTZ R5, R192, R2, !PT ;  /* 0x00000002c0057209 */ /* 0x000fe40007810000 */
[----:B------:R-:W-:Y:S02]  /*e090*/  PRMT R26, R11, 0x5410, R4 ;  /* 0x000054100b1a7816 */ /* 0x000fe40000000004 */
[----:B------:R-:W-:Y:S02]  /*e0a0*/  LOP3.LUT R179, R15, UR13, R6, 0x96, !PT ;  /* 0x0000000d0fb37c12 */ /* 0x000fe4000f8e9606 */
[----:B------:R-:W-:Y:S02]  /*e0b0*/  FMNMX.FTZ R4, R135, R22, !PT ;  /* 0x0000001687047209 */ /* 0x000fe40007810000 */
[----:B------:R-:W-:Y:S02]  /*e0c0*/  FMNMX.FTZ R6, R184, R5, !PT ;  /* 0x00000005b8067209 */ /* 0x000fe40007810000 */
[----:B------:R-:W-:-:S02]  /*e0d0*/  FMNMX.FTZ R5, R30, R4, !PT ;  /* 0x000000041e057209 */ /* 0x000fc40007810000 */
[----:B------:R-:W-:Y:S02]  /*e0e0*/  FMNMX.FTZ R4, R185, R6, !PT ;  /* 0x00000006b9047209 */ /* 0x000fe40007810000 */
[--C-:B------:R-:W-:Y:S02]  /*e0f0*/  SHF.R.U32.HI R7, RZ, 0x10, R10.reuse ;  /* 0x00000010ff077819 */ /* 0x100fe4000001160a */
[----:B------:R-:W-:Y:S01]  /*e100*/  FMNMX.FTZ R5, R24, R5, !PT ;  /* 0x0000000518057209 */ /* 0x000fe20007810000 */
[----:B------:R-:W1:Y:S01]  /*e110*/  SHFL.BFLY PT, R6, R4, 0x2, 0x1f ;  /* 0x0c401f0004067f89 */ /* 0x000e6200000e0000 */
[----:B------:R-:W-:Y:S02]  /*e120*/  SHF.R.U32.HI R10, RZ, 0x18, R10 ;  /* 0x00000018ff0a7819 */ /* 0x000fe4000001160a */
[----:B------:R-:W-:Y:S02]  /*e130*/  LOP3.LUT R7, R7, 0xff, RZ, 0xc0, !PT ;  /* 0x000000ff07077812 */ /* 0x000fe400078ec0ff */
[----:B------:R-:W-:-:S02]  /*e140*/  FMNMX.FTZ R5, R25, R5, !PT ;  /* 0x0000000519057209 */ /* 0x000fc40007810000 */
[----:B------:R-:W-:Y:S02]  /*e150*/  PRMT R27, R7, 0x5410, R10 ;  /* 0x00005410071b7816 */ /* 0x000fe4000000000a */
[----:B------:R-:W-:Y:S02]  /*e160*/  LOP3.LUT R7, R3, 0xffff, RZ, 0xc0, !PT ;  /* 0x0000ffff03077812 */ /* 0x000fe400078ec0ff */
[----:B------:R-:W-:Y:S02]  /*e170*/  LOP3.LUT R2, R9, UR22, R14, 0x96, !PT ;  /* 0x0000001609027c12 */ /* 0x000fe4000f8e960e */
[----:B------:R-:W-:Y:S02]  /*e180*/  FMNMX.FTZ R5, R193, R5, !PT ;  /* 0x00000005c1057209 */ /* 0x000fe40007810000 */
[C---:B------:R-:W-:Y:S02]  /*e190*/  LOP3.LUT R9, R8.reuse, 0xffff, RZ, 0xc0, !PT ;  /* 0x0000ffff08097812 */ /* 0x040fe400078ec0ff */
[----:B------:R-:W-:-:S02]  /*e1a0*/  LOP3.LUT R138, R8, 0xff, RZ, 0xc0, !PT ;  /* 0x000000ff088a7812 */ /* 0x000fc400078ec0ff */
[--C-:B------:R-:W-:Y:S02]  /*e1b0*/  SHF.R.U32.HI R11, RZ, 0x10, R8.reuse ;  /* 0x00000010ff0b7819 */ /* 0x100fe40000011608 */
[----:B------:R-:W-:Y:S02]  /*e1c0*/  SHF.R.U32.HI R10, RZ, 0x18, R8 ;  /* 0x00000018ff0a7819 */ /* 0x000fe40000011608 */
[----:B------:R-:W-:Y:S02]  /*e1d0*/  SHF.R.U32.HI R7, RZ, 0x8, R7 ;  /* 0x00000008ff077819 */ /* 0x000fe40000011607 */
[----:B------:R-:W-:Y:S02]  /*e1e0*/  LOP3.LUT R8, R3, 0xff, RZ, 0xc0, !PT ;  /* 0x000000ff03087812 */ /* 0x000fe400078ec0ff */
[----:B------:R-:W-:Y:S02]  /*e1f0*/  FMNMX.FTZ R5, R190, R5, !PT ;  /* 0x00000005be057209 */ /* 0x000fe40007810000 */
[----:B------:R-:W-:-:S02]  /*e200*/  PRMT R19, R8, 0x5410, R7 ;  /* 0x0000541008137816 */ /* 0x000fc40000000007 */
[--C-:B------:R-:W-:Y:S02]  /*e210*/  SHF.R.U32.HI R7, RZ, 0x10, R3.reuse ;  /* 0x00000010ff077819 */ /* 0x100fe40000011603 */
[----:B------:R-:W-:Y:S02]  /*e220*/  SHF.R.U32.HI R8, RZ, 0x18, R3 ;  /* 0x00000018ff087819 */ /* 0x000fe40000011603 */
[----:B------:R-:W-:Y:S02]  /*e230*/  FMNMX.FTZ R3, R186, R5, !PT ;  /* 0x00000005ba037209 */ /* 0x000fe40007810000 */
[----:B------:R-:W-:Y:S02]  /*e240*/  LOP3.LUT R7, R7, 0xff, RZ, 0xc0, !PT ;  /* 0x000000ff07077812 */ /* 0x000fe400078ec0ff */
[----:B------:R-:W-:Y:S02]  /*e250*/  FMNMX.FTZ R3, R187, R3, !PT ;  /* 0x00000003bb037209 */ /* 0x000fe40007810000 */
[----:B------:R-:W-:-:S02]  /*e260*/  FMNMX.FTZ R5, R134, R31, !PT ;  /* 0x0000001f86057209 */ /* 0x000fc40007810000 */
[----:B------:R-:W-:Y:S02]  /*e270*/  PRMT R18, R7, 0x5410, R8 ;  /* 0x0000541007127816 */ /* 0x000fe40000000008 */
[----:B-1----:R-:W-:Y:S01]  /*e280*/  FMNMX.FTZ R4, R4, R6, !PT ;  /* 0x0000000604047209 */ /* 0x002fe20007810000 */
[----:B------:R-:W1:Y:S01]  /*e290*/  SHFL.BFLY PT, R7, R3, 0x2, 0x1f ;  /* 0x0c401f0003077f89 */ /* 0x000e6200000e0000 */
[----:B------:R-:W-:Y:S02]  /*e2a0*/  FMNMX.FTZ R5, R34, R5, !PT ;  /* 0x0000000522057209 */ /* 0x000fe40007810000 */
[----:B------:R-:W-:Y:S01]  /*e2b0*/  SHF.R.U32.HI R6, RZ, 0x8, R9 ;  /* 0x00000008ff067819 */ /* 0x000fe20000011609 */
[----:B------:R-:W2:Y:S01]  /*e2c0*/  SHFL.BFLY PT, R8, R4, 0x1, 0x1f ;  /* 0x0c201f0004087f89 */ /* 0x000ea200000e0000 */
[----:B------:R-:W-:Y:S02]  /*e2d0*/  FMNMX.FTZ R5, R32, R5, !PT ;  /* 0x0000000520057209 */ /* 0x000fe40007810000 */
[----:B------:R-:W-:-:S02]  /*e2e0*/  PRMT R138, R138, 0x5410, R6 ;  /* 0x000054108a8a7816 */ /* 0x000fc40000000006 */
        /* <DEDUP_REMOVED lines=8> */
[----:B-1----:R-:W-:Y:S02]  /*e370*/  FMNMX.FTZ R3, R3, R7, !PT ;  /* 0x0000000703037209 */ /* 0x002fe40007810000 */
[----:B------:R-:W-:Y:S02]  /*e380*/  FMNMX.FTZ R9, R176, R6, !PT ;  /* 0x00000006b0097209 */ /* 0x000fe40007810000 */
[----:B------:R-:W-:Y:S01]  /*e390*/  FMNMX.FTZ R5, R132, R5, !PT ;  /* 0x0000000584057209 */ /* 0x000fe20007810000 */
[----:B------:R-:W1:Y:S01]  /*e3a0*/  SHFL.BFLY PT, R7, R3, 0x1, 0x1f ;  /* 0x0c201f0003077f89 */ /* 0x000e6200000e0000 */
[----:B--2---:R-:W-:-:S02]  /*e3b0*/  FMNMX.FTZ R237, R4, R8, !PT ;  /* 0x0000000804ed7209 */ /* 0x004fc40007810000 */
[----:B------:R-:W-:Y:S01]  /*e3c0*/  FSEL R4, R143, -INF , !P5 ;  /* 0xff8000008f047808 */ /* 0x000fe20006800000 */
[----:B------:R-:W2:Y:S01]  /*e3d0*/  SHFL.BFLY PT, R6, R9, 0x2, 0x1f ;  /* 0x0c401f0009067f89 */ /* 0x000ea200000e0000 */
[----:B------:R-:W-:Y:S01]  /*e3e0*/  FMNMX.FTZ R5, R133, R5, !PT ;  /* 0x0000000585057209 */ /* 0x000fe20007810000 */
[----:B------:R-:W-:Y:S01]  /*e3f0*/  FMUL.FTZ R12, R237, UR38 ;  /* 0x00000026ed0c7c20 */ /* 0x000fe20008410000 */
[----:B------:R-:W-:Y:S02]  /*e400*/  FSEL R143, R203, -INF , !P3 ;  /* 0xff800000cb8f7808 */ /* 0x000fe40005800000 */
[----:B------:R-:W-:Y:S02]  /*e410*/  FMNMX.FTZ R5, R4, R5, !PT ;  /* 0x0000000504057209 */ /* 0x000fe40007810000 */
[----:B------:R-:W-:Y:S02]  /*e420*/  FSETP.NEU.FTZ.AND P4, PT, R237, -INF , PT ;  /* 0xff800000ed00780b */ /* 0x000fe40003f9d000 */
[----:B------:R-:W-:-:S02]  /*e430*/  FMNMX.FTZ R5, R142, R5, !PT ;  /* 0x000000058e057209 */ /* 0x000fc40007810000 */
[----:B------:R-:W-:Y:S02]  /*e440*/  FSEL R12, R12, RZ, P4 ;  /* 0x000000ff0c0c7208 */ /* 0x000fe40002000000 */
[----:B------:R-:W-:Y:S02]  /*e450*/  FMNMX.FTZ R5, R143, R5, !PT ;  /* 0x000000058f057209 */ /* 0x000fe40007810000 */
[----:B------:R-:W-:Y:S01]  /*e460*/  MOV R196, R244 ;  /* 0x000000f400c47202 */ /* 0x000fe20000000f00 */
[--C-:B------:R-:W-:Y:S01]  /*e470*/  FFMA.FTZ R28, R28, UR38, -R12.reuse ;  /* 0x000000261c1c7c23 */ /* 0x100fe2000801080c */
[----:B------:R-:W-:Y:S01]  /*e480*/  FMNMX.FTZ R5, R141, R5, !PT ;  /* 0x000000058d057209 */ /* 0x000fe20007810000 */
[--C-:B------:R-:W-:Y:S01]  /*e490*/  FFMA.FTZ R21, R21, UR38, -R12.reuse ;  /* 0x0000002615157c23 */ /* 0x100fe2000801080c */
[--C-:B------:R-:W-:Y:S01]  /*e4a0*/  FFMA.FTZ R23, R23, UR38, -R12.reuse ;  /* 0x0000002617177c23 */ /* 0x100fe2000801080c */
[----:B-1----:R-:W-:Y:S01]  /*e4b0*/  FMNMX.FTZ R236, R3, R7, !PT ;  /* 0x0000000703ec7209 */ /* 0x002fe20007810000 */
[----:B------:R1:W-:Y:S01]  /*e4c0*/  MUFU.EX2 R177, R28 ;  /* 0x0000001c00b17308 */ /* 0x0003e20000000800 */
[----:B------:R-:W-:Y:S01]  /*e4d0*/  FMNMX.FTZ R5, R140, R5, !PT ;  /* 0x000000058c057209 */ /* 0x000fe20007810000 */
[----:B------:R-:W-:Y:S01]  /*e4e0*/  FFMA.FTZ R29, R29, UR38, -R12 ;  /* 0x000000261d1d7c23 */ /* 0x000fe2000801080c */
[----:B--2---:R-:W-:Y:S01]  /*e4f0*/  FMNMX.FTZ R8, R9, R6, !PT ;  /* 0x0000000609087209 */ /* 0x004fe20007810000 */
[C---:B------:R-:W-:Y:S01]  /*e500*/  FMUL.FTZ R13, R236.reuse, UR38 ;  /* 0x00000026ec0d7c20 */ /* 0x040fe20008410000 */
[----:B------:R-:W-:Y:S01]  /*e510*/  FSETP.NEU.FTZ.AND P3, PT, R236, -INF , PT ;  /* 0xff800000ec00780b */ /* 0x000fe20003f7d000 */
[----:B------:R-:W2:Y:S01]  /*e520*/  SHFL.BFLY PT, R3, R5, 0x2, 0x1f ;  /* 0x0c401f0005037f89 */ /* 0x000ea200000e0000 */
[----:B------:R-:W-:Y:S01]  /*e530*/  LOP3.LUT R7, R11, 0xff, RZ, 0xc0, !PT ;  /* 0x000000ff0b077812 */ /* 0x000fe200078ec0ff */
[----:B------:R3:W-:Y:S01]  /*e540*/  MUFU.EX2 R182, R21 ;  /* 0x0000001500b67308 */ /* 0x0007e20000000800 */
[----:B------:R-:W-:Y:S01]  /*e550*/  FSEL R13, R13, RZ, P3 ;  /* 0x000000ff0d0d7208 */ /* 0x000fe20001800000 */
[----:B------:R-:W4:Y:S01]  /*e560*/  SHFL.BFLY PT, R6, R8, 0x1, 0x1f ;  /* 0x0c201f0008067f89 */ /* 0x000f2200000e0000 */
[----:B------:R-:W-:-:S02]  /*e570*/  HSET2.LE.AND R11, R27, R0, PT ;  /* 0x000000001b0b7233 */ /* 0x000fc40003803000 */
[----:B------:R-:W-:Y:S01]  /*e580*/  MOV R238, R196 ;  /* 0x000000c400ee7202 */ /* 0x000fe20000000f00 */
[----:B------:R-:W-:Y:S02]  /*e590*/  FFMA.FTZ R22, R22, UR38, -R13 ;  /* 0x0000002616167c23 */ /* 0x000fe4000801080d */
[----:B------:R-:W-:Y:S01]  /*e5a0*/  MUFU.EX2 R180, R23 ;  /* 0x0000001700b47308 */ /* 0x000fe20000000800 */
[----:B-1----:R-:W-:-:S07]  /*e5b0*/  MOV R28, R233 ;  /* 0x000000e9001c7202 */ /* 0x002fce0000000f00 */
[----:B------:R-:W1:Y:S01]  /*e5c0*/  MUFU.EX2 R15, R22 ;  /* 0x00000016000f7308 */ /* 0x000e620000000800 */
[----:B---3--:R-:W-:Y:S02]  /*e5d0*/  PRMT R21, R7, 0x5410, R10 ;  /* 0x0000541007157816 */ /* 0x008fe4000000000a */
[----:B--2---:R-:W-:Y:S01]  /*e5e0*/  FMNMX.FTZ R3, R5, R3, !PT ;  /* 0x0000000305037209 */ /* 0x004fe20007810000 */
[----:B------:R-:W-:Y:S01]  /*e5f0*/  FFMA.FTZ R5, R30, UR38, -R13 ;  /* 0x000000261e057c23 */ /* 0x000fe2000801080d */
[----:B------:R-:W-:-:S03]  /*e600*/  MOV R30, R223 ;  /* 0x000000df001e7202 */ /* 0x000fc60000000f00 */
[----:B------:R-:W-:Y:S01]  /*e610*/  MUFU.EX2 R183, R29 ;  /* 0x0000001d00b77308 */ /* 0x000fe20000000800 */
[----:B----4-:R-:W-:Y:S01]  /*e620*/  FMNMX.FTZ R233, R8, R6, !PT ;  /* 0x0000000608e97209 */ /* 0x010fe20007810000 */
[----:B------:R-:W-:Y:S01]  /*e630*/  FFMA.FTZ R6, R25, UR38, -R13 ;  /* 0x0000002619067c23 */ /* 0x000fe2000801080d */
[----:B------:R-:W2:Y:S02]  /*e640*/  SHFL.BFLY PT, R8, R3, 0x1, 0x1f ;  /* 0x0c201f0003087f89 */ /* 0x000ea400000e0000 */
[C---:B------:R-:W-:Y:S01]  /*e650*/  FSETP.NEU.FTZ.AND P2, PT, R233.reuse, -INF , PT ;  /* 0xff800000e900780b */ /* 0x040fe20003f5d000 */
[----:B------:R-:W-:Y:S02]  /*e660*/  FMUL.FTZ R14, R233, UR38 ;  /* 0x00000026e90e7c20 */ /* 0x000fe40008410000 */
[----:B------:R3:W-:Y:S03]  /*e670*/  MUFU.EX2 R181, R5 ;  /* 0x0000000500b57308 */ /* 0x0007e60000000800 */
[----:B------:R-:W-:-:S05]  /*e680*/  FSEL R14, R14, RZ, P2 ;  /* 0x000000ff0e0e7208 */ /* 0x000fca0001000000 */
[----:B------:R-:W-:Y:S01]  /*e690*/  MUFU.EX2 R9, R6 ;  /* 0x0000000600097308 */ /* 0x000fe20000000800 */
[----:B------:R-:W-:-:S07]  /*e6a0*/  FFMA.FTZ R7, R31, UR38, -R14 ;  /* 0x000000261f077c23 */ /* 0x000fce000801080e */
[----:B------:R-:W-:Y:S01]  /*e6b0*/  MUFU.EX2 R29, R7 ;  /* 0x00000007001d7308 */ /* 0x000fe20000000800 */
[----:B---3--:R-:W-:Y:S01]  /*e6c0*/  FFMA.FTZ R5, R24, UR38, -R13 ;  /* 0x0000002618057c23 */ /* 0x008fe2000801080d */
[----:B--2---:R-:W-:Y:S01]  /*e6d0*/  FMNMX.FTZ R223, R3, R8, !PT ;  /* 0x0000000803df7209 */ /* 0x004fe20007810000 */
[----:B------:R-:W-:Y:S01]  /*e6e0*/  FFMA.FTZ R3, R34, UR38, -R14 ;  /* 0x0000002622037c23 */ /* 0x000fe2000801080e */
[----:B-1----:R-:W-:Y:S02]  /*e6f0*/  MOV R34, R15 ;  /* 0x0000000f00227202 */ /* 0x002fe40000000f00 */
[C---:B------:R-:W-:Y:S02]  /*e700*/  FSETP.NEU.FTZ.AND P1, PT, R223.reuse, -INF , PT ;  /* 0xff800000df00780b */ /* 0x040fe40003f3d000 */
[----:B------:R1:W2:Y:S01]  /*e710*/  MUFU.EX2 R10, R5 ;  /* 0x00000005000a7308 */ /* 0x0002a20000000800 */
[----:B------:R-:W-:Y:S01]  /*e720*/  FMUL.FTZ R15, R223, UR38 ;  /* 0x00000026df0f7c20 */ /* 0x000fe20008410000 */
[----:B------:R-:W-:-:S04]  /*e730*/  HSET2.LE.AND R8, R19, R0, PT ;  /* 0x0000000013087233 */ /* 0x000fc80003803000 */
[----:B------:R-:W-:Y:S02]  /*e740*/  FSEL R15, R15, RZ, P1 ;  /* 0x000000ff0f0f7208 */ /* 0x000fe40000800000 */
[----:B------:R3:W-:Y:S03]  /*e750*/  MUFU.EX2 R197, R3 ;  /* 0x0000000300c57308 */ /* 0x0007e60000000800 */
[----:B------:R-:W-:Y:S01]  /*e760*/  FFMA.FTZ R4, R4, UR38, -R15 ;  /* 0x0000002604047c23 */ /* 0x000fe2000801080f */
[----:B-1----:R-:W-:-:S04]  /*e770*/  LOP3.LUT R5, R2, 0xffff, RZ, 0xc0, !PT ;  /* 0x0000ffff02057812 */ /* 0x002fc800078ec0ff */
[----:B------:R-:W-:Y:S02]  /*e780*/  SHF.R.U32.HI R6, RZ, 0x8, R5 ;  /* 0x00000008ff067819 */ /* 0x000fe40000011605 */
[----:B------:R-:W-:Y:S02]  /*e790*/  LOP3.LUT R5, R2, 0xff, RZ, 0xc0, !PT ;  /* 0x000000ff02057812 */ /* 0x000fe400078ec0ff */
[----:B---3--:R-:W-:Y:S02]  /*e7a0*/  SHF.R.U32.HI R3, RZ, 0x18, R2 ;  /* 0x00000018ff037819 */ /* 0x008fe40000011602 */
[----:B------:R-:W-:Y:S02]  /*e7b0*/  PRMT R17, R5, 0x5410, R6 ;  /* 0x0000541005117816 */ /* 0x000fe40000000006 */
[----:B------:R-:W-:-:S04]  /*e7c0*/  SHF.R.U32.HI R5, RZ, 0x10, R2 ;  /* 0x00000010ff057819 */ /* 0x000fc80000011602 */
[----:B------:R-:W-:Y:S01]  /*e7d0*/  LOP3.LUT R2, R5, 0xff, RZ, 0xc0, !PT ;  /* 0x000000ff05027812 */ /* 0x000fe200078ec0ff */
[--C-:B------:R-:W-:Y:S01]  /*e7e0*/  FFMA.FTZ R5, R32, UR38, -R14.reuse ;  /* 0x0000002620057c23 */ /* 0x100fe2000801080e */
[----:B--2---:R-:W-:Y:S02]  /*e7f0*/  MOV R32, R10 ;  /* 0x0000000a00207202 */ /* 0x004fe40000000f00 */
[----:B------:R-:W-:Y:S01]  /*e800*/  PRMT R20, R2, 0x5410, R3 ;  /* 0x0000541002147816 */ /* 0x000fe20000000003 */
[----:B------:R-:W-:Y:S01]  /*e810*/  FFMA.FTZ R2, R33, UR38, -R14 ;  /* 0x0000002621027c23 */ /* 0x000fe2000801080e */
[----:B------:R1:W-:Y:S01]  /*e820*/  MUFU.EX2 R31, R5 ;  /* 0x00000005001f7308 */ /* 0x0003e20000000800 */
[----:B------:R-:W-:Y:S02]  /*e830*/  HSET2.LE.AND R10, R26, R0, PT ;  /* 0x000000001a0a7233 */ /* 0x000fe40003803000 */
[----:B------:R-:W-:Y:S01]  /*e840*/  FSEL R3, R236, RZ, P3 ;  /* 0x000000ffec037208 */ /* 0x000fe20001800000 */
[----:B------:R-:W2:Y:S01]  /*e850*/  LDSM.16.MT88.4 R24, [R209+0xa000] ;  /* 0x00a00000d118783b */ /* 0x000ea20000004200 */
[----:B------:R-:W-:-:S03]  /*e860*/  MOV R33, R245 ;  /* 0x000000f500217202 */ /* 0x000fc60000000f00 */
[----:B------:R3:W-:Y:S01]  /*e870*/  MUFU.EX2 R139, R2 ;  /* 0x00000002008b7308 */ /* 0x0007e20000000800 */
[----:B------:R-:W-:Y:S01]  /*e880*/  FADD.FTZ R7, R135, -R3 ;  /* 0x8000000387077221 */ /* 0x000fe20000010000 */
[----:B------:R-:W-:-:S03]  /*e890*/  FSEL R3, R223, RZ, P1 ;  /* 0x000000ffdf037208 */ /* 0x000fc60000800000 */
[----:B------:R-:W-:Y:S02]  /*e8a0*/  FMUL.FTZ R7, R7, UR38 ;  /* 0x0000002607077c20 */ /* 0x000fe40008410000 */
[----:B------:R-:W-:Y:S01]  /*e8b0*/  FADD.FTZ R16, R137, -R3 ;  /* 0x8000000389107221 */ /* 0x000fe20000010000 */
[----:B------:R-:W-:Y:S01]  /*e8c0*/  FFMA.FTZ R3, R133, UR38, -R15 ;  /* 0x0000002685037c23 */ /* 0x000fe2000801080f */
[----:B-1----:R-:W-:Y:S02]  /*e8d0*/  FSEL R5, R237, RZ, P4 ;  /* 0x000000ffed057208 */ /* 0x002fe40002000000 */
[----:B------:R-:W-:Y:S01]  /*e8e0*/  FMUL.FTZ R16, R16, UR38 ;  /* 0x0000002610107c20 */ /* 0x000fe20008410000 */
[----:B------:R-:W-:Y:S02]  /*e8f0*/  MUFU.EX2 R239, R3 ;  /* 0x0000000300ef7308 */ /* 0x000fe40000000800 */
[----:B------:R-:W-:Y:S01]  /*e900*/  FADD.FTZ R6, R136, -R5 ;  /* 0x8000000588067221 */ /* 0x000fe20000010000 */
[----:B------:R-:W-:Y:S01]  /*e910*/  MOV R136, R9 ;  /* 0x0000000900887202 */ /* 0x000fe20000000f00 */
[----:B---3--:R-:W-:Y:S01]  /*e920*/  FFMA.FTZ R2, R35, UR38, -R15 ;  /* 0x0000002623027c23 */ /* 0x008fe2000801080f */
[----:B------:R-:W-:Y:S01]  /*e930*/  IMAD.MOV.U32 R35, RZ, RZ, R177 ;  /* 0x000000ffff237224 */ /* 0x000fe200078e00b1 */
[----:B------:R-:W-:-:S02]  /*e940*/  HSET2.LE.AND R9, R18, R0, PT ;  /* 0x0000000012097233 */ /* 0x000fc40003803000 */
[----:B------:R1:W-:Y:S01]  /*e950*/  MUFU.EX2 R177, R4 ;  /* 0x0000000400b17308 */ /* 0x0003e20000000800 */
[----:B------:R-:W-:Y:S01]  /*e960*/  FSEL R5, R233, RZ, P2 ;  /* 0x000000ffe9057208 */ /* 0x000fe20001000000 */
[----:B------:R-:W-:-:S04]  /*e970*/  FMUL.FTZ R6, R6, UR38 ;  /* 0x0000002606067c20 */ /* 0x000fc80008410000 */
[----:B------:R-:W-:Y:S02]  /*e980*/  FADD.FTZ R5, R134, -R5 ;  /* 0x8000000586057221 */ /* 0x000fe40000010000 */
[----:B------:R3:W-:Y:S02]  /*e990*/  MUFU.EX2 R252, R2 ;  /* 0x0000000200fc7308 */ /* 0x0007e40000000800 */
[----:B------:R-:W-:-:S06]  /*e9a0*/  FMUL.FTZ R5, R5, UR38 ;  /* 0x0000002605057c20 */ /* 0x000fcc0008410000 */
[----:B------:R-:W4:Y:S01]  /*e9b0*/  MUFU.EX2 R19, R6 ;  /* 0x0000000600137308 */ /* 0x000f220000000800 */
[----:B-1----:R-:W-:-:S07]  /*e9c0*/  HSET2.LE.AND R4, R17, R0, PT ;  /* 0x0000000011047233 */ /* 0x002fce0003803000 */
[----:B------:R-:W1:Y:S01]  /*e9d0*/  MUFU.EX2 R17, R5 ;  /* 0x0000000500117308 */ /* 0x000e620000000800 */
[----:B---3--:R-:W-:-:S07]  /*e9e0*/  FFMA.FTZ R2, R132, UR38, -R15 ;  /* 0x0000002684027c23 */ /* 0x008fce000801080f */
[----:B------:R3:W5:Y:S01]  /*e9f0*/  MUFU.EX2 R243, R2 ;  /* 0x0000000200f37308 */ /* 0x0007620000000800 */
[-C--:B----4-:R-:W-:Y:S01]  /*ea00*/  FMUL.FTZ R148, R148, R19.reuse ;  /* 0x0000001394947220 */ /* 0x090fe20000410000 */
[-C--:B------:R-:W-:Y:S01]  /*ea10*/  FMUL.FTZ R149, R149, R19.reuse ;  /* 0x0000001395957220 */ /* 0x080fe20000410000 */
[-C--:B------:R-:W-:Y:S01]  /*ea20*/  FMUL.FTZ R156, R156, R19.reuse ;  /* 0x000000139c9c7220 */ /* 0x080fe20000410000 */
[-C--:B------:R-:W-:Y:S01]  /*ea30*/  FMUL.FTZ R157, R157, R19.reuse ;  /* 0x000000139d9d7220 */ /* 0x080fe20000410000 */
[-C--:B------:R-:W-:Y:S01]  /*ea40*/  FMUL.FTZ R164, R164, R19.reuse ;  /* 0x00000013a4a47220 */ /* 0x080fe20000410000 */
[-C--:B------:R-:W-:Y:S01]  /*ea50*/  FMUL.FTZ R165, R165, R19.reuse ;  /* 0x00000013a5a57220 */ /* 0x080fe20000410000 */
[----:B------:R-:W-:Y:S01]  /*ea60*/  FMUL.FTZ R172, R172, R19 ;  /* 0x00000013acac7220 */ /* 0x000fe20000410000 */
[----:B------:R-:W4:Y:S01]  /*ea70*/  MUFU.EX2 R18, R7 ;  /* 0x0000000700127308 */ /* 0x000f220000000800 */
[-C--:B-1----:R-:W-:Y:S01]  /*ea80*/  FMUL.FTZ R144, R144, R17.reuse ;  /* 0x0000001190907220 */ /* 0x082fe20000410000 */
[-C--:B------:R-:W-:Y:S01]  /*ea90*/  FMUL.FTZ R145, R145, R17.reuse ;  /* 0x0000001191917220 */ /* 0x080fe20000410000 */
[-C--:B------:R-:W-:Y:S01]  /*eaa0*/  FMUL.FTZ R152, R152, R17.reuse ;  /* 0x0000001198987220 */ /* 0x080fe20000410000 */
[-C--:B------:R-:W-:Y:S01]  /*eab0*/  FMUL.FTZ R153, R153, R17.reuse ;  /* 0x0000001199997220 */ /* 0x080fe20000410000 */
[-C--:B------:R-:W-:Y:S01]  /*eac0*/  FMUL.FTZ R160, R160, R17.reuse ;  /* 0x00000011a0a07220 */ /* 0x080fe20000410000 */
[----:B------:R-:W-:Y:S01]  /*ead0*/  FMUL.FTZ R161, R161, R17 ;  /* 0x00000011a1a17220 */ /* 0x000fe20000410000 */
[----:B------:R-:W-:Y:S01]  /*eae0*/  FMUL.FTZ R173, R173, R19 ;  /* 0x00000013adad7220 */ /* 0x000fe20000410000 */
[----:B------:R-:W1:Y:S01]  /*eaf0*/  MUFU.EX2 R16, R16 ;  /* 0x0000001000107308 */ /* 0x000e620000000800 */
[----:B---3--:R-:W-:Y:S01]  /*eb00*/  F2FP.F16.F32.PACK_AB R2, R180, R35 ;  /* 0x00000023b402723e */ /* 0x008fe200000000ff */
[-C--:B------:R-:W-:Y:S01]  /*eb10*/  FMUL.FTZ R168, R168, R17.reuse ;  /* 0x00000011a8a87220 */ /* 0x080fe20000410000 */
[----:B-----5:R-:W-:Y:S01]  /*eb20*/  F2FP.F16.F32.PACK_AB R3, R243, R252 ;  /* 0x000000fcf303723e */ /* 0x020fe200000000ff */
[----:B------:R-:W-:Y:S01]  /*eb30*/  FMUL.FTZ R169, R169, R17 ;  /* 0x00000011a9a97220 */ /* 0x000fe20000410000 */
[----:B------:R-:W-:Y:S01]  /*eb40*/  LOP3.LUT R10, R10, R2, RZ, 0xc0, !PT ;  /* 0x000000020a0a7212 */ /* 0x000fe200078ec0ff */
[-C--:B------:R-:W-:Y:S01]  /*eb50*/  FMUL.FTZ R48, R48, R19.reuse ;  /* 0x0000001330307220 */ /* 0x080fe20000410000 */
[----:B------:R-:W-:Y:S01]  /*eb60*/  F2FP.F16.F32.PACK_AB R2, R136, R32 ;  /* 0x000000208802723e */ /* 0x000fe200000000ff */
[----:B------:R-:W-:Y:S01]  /*eb70*/  FMUL.FTZ R49, R49, R19 ;  /* 0x0000001331317220 */ /* 0x000fe20000410000 */
[-C--:B----4-:R-:W-:Y:S01]  /*eb80*/  FMUL.FTZ R150, R150, R18.reuse ;  /* 0x0000001296967220 */ /* 0x090fe20000410000 */
[----:B------:R-:W-:Y:S01]  /*eb90*/  FMUL.FTZ R151, R151, R18 ;  /* 0x0000001297977220 */ /* 0x000fe20000410000 */
[----:B------:R-:W-:Y:S01]  /*eba0*/  LOP3.LUT R11, R11, R2, RZ, 0xc0, !PT ;  /* 0x000000020b0b7212 */ /* 0x000fe200078ec0ff */
[----:B------:R-:W-:Y:S01]  /*ebb0*/  FMUL.FTZ R158, R158, R18 ;  /* 0x000000129e9e7220 */ /* 0x000fe20000410000 */
[----:B------:R-:W-:Y:S01]  /*ebc0*/  F2FP.F16.F32.PACK_AB R2, R183, R182 ;  /* 0x000000b6b702723e */ /* 0x000fe200000000ff */
[-C--:B------:R-:W-:Y:S01]  /*ebd0*/  FMUL.FTZ R159, R159, R18.reuse ;  /* 0x000000129f9f7220 */ /* 0x080fe20000410000 */
[-C--:B------:R-:W-:Y:S01]  /*ebe0*/  FMUL.FTZ R166, R166, R18.reuse ;  /* 0x00000012a6a67220 */ /* 0x080fe20000410000 */
[----:B------:R-:W-:Y:S01]  /*ebf0*/  FMUL.FTZ R167, R167, R18 ;  /* 0x00000012a7a77220 */ /* 0x000fe20000410000 */
[----:B------:R-:W-:Y:S01]  /*ec00*/  LOP3.LUT R8, R8, R2, RZ, 0xc0, !PT ;  /* 0x0000000208087212 */ /* 0x000fe200078ec0ff */
[----:B-1----:R-:W-:Y:S01]  /*ec10*/  FMUL.FTZ R146, R146, R16 ;  /* 0x0000001092927220 */ /* 0x002fe20000410000 */
[----:B------:R-:W-:Y:S01]  /*ec20*/  F2FP.F16.F32.PACK_AB R2, R181, R34 ;  /* 0x00000022b502723e */ /* 0x000fe200000000ff */
[-C--:B------:R-:W-:Y:S01]  /*ec30*/  FMUL.FTZ R147, R147, R16.reuse ;  /* 0x0000001093937220 */ /* 0x080fe20000410000 */
[-C--:B------:R-:W-:Y:S01]  /*ec40*/  FMUL.FTZ R154, R154, R16.reuse ;  /* 0x000000109a9a7220 */ /* 0x080fe20000410000 */
[----:B------:R-:W-:Y:S01]  /*ec50*/  FMUL.FTZ R155, R155, R16 ;  /* 0x000000109b9b7220 */ /* 0x000fe20000410000 */
[----:B------:R-:W-:Y:S01]  /*ec60*/  LOP3.LUT R9, R9, R2, RZ, 0xc0, !PT ;  /* 0x0000000209097212 */ /* 0x000fe200078ec0ff */
[-C--:B------:R-:W-:Y:S01]  /*ec70*/  FMUL.FTZ R162, R162, R16.reuse ;  /* 0x00000010a2a27220 */ /* 0x080fe20000410000 */
[----:B------:R-:W-:Y:S01]  /*ec80*/  F2FP.F16.F32.PACK_AB R2, R197, R29 ;  /* 0x0000001dc502723e */ /* 0x000fe200000000ff */
[----:B------:R-:W-:Y:S01]  /*ec90*/  FMUL.FTZ R163, R163, R16 ;  /* 0x00000010a3a37220 */ /* 0x000fe20000410000 */
[----:B------:R-:W-:Y:S01]  /*eca0*/  FMUL.FTZ R174, R174, R18 ;  /* 0x00000012aeae7220 */ /* 0x000fe20000410000 */
[----:B------:R-:W-:Y:S01]  /*ecb0*/  FMUL.FTZ R170, R170, R16 ;  /* 0x00000010aaaa7220 */ /* 0x000fe20000410000 */
[----:B------:R-:W-:Y:S01]  /*ecc0*/  LOP3.LUT R4, R4, R2, RZ, 0xc0, !PT ;  /* 0x0000000204047212 */ /* 0x000fe200078ec0ff */
[----:B------:R-:W-:Y:S01]  /*ecd0*/  FMUL.FTZ R171, R171, R16 ;  /* 0x00000010abab7220 */ /* 0x000fe20000410000 */
[--C-:B------:R-:W-:Y:S01]  /*ece0*/  HSET2.LE.AND R2, R20, R0.reuse, PT ;  /* 0x0000000014027233 */ /* 0x100fe20003803000 */
[-C--:B------:R-:W-:Y:S01]  /*ecf0*/  FMUL.FTZ R175, R175, R18.reuse ;  /* 0x00000012afaf7220 */ /* 0x080fe20000410000 */
[C---:B--2---:R-:W-:Y:S01]  /*ed00*/  HMMA.16816.F32 R148, R8.reuse, R24, R148 ;  /* 0x000000180894723c */ /* 0x044fe20000001894 */
[-C--:B------:R-:W-:Y:S01]  /*ed10*/  FMUL.FTZ R50, R50, R18.reuse ;  /* 0x0000001232327220 */ /* 0x080fe20000410000 */
[-C--:B------:R-:W-:Y:S01]  /*ed20*/  FMUL.FTZ R51, R51, R18.reuse ;  /* 0x0000001233337220 */ /* 0x080fe20000410000 */
[----:B------:R-:W-:Y:S01]  /*ed30*/  LOP3.LUT R5, R2, R3, RZ, 0xc0, !PT ;  /* 0x0000000302057212 */ /* 0x000fe200078ec0ff */
[----:B------:R-:W-:Y:S01]  /*ed40*/  FMUL.FTZ R64, R64, R19 ;  /* 0x0000001340407220 */ /* 0x000fe20000410000 */
[--C-:B------:R-:W-:Y:S01]  /*ed50*/  HSET2.LE.AND R2, R138, R0.reuse, PT ;  /* 0x000000008a027233 */ /* 0x100fe20003803000 */
[----:B------:R-:W-:Y:S01]  /*ed60*/  HMMA.16816.F32 R248, R8, R26, R156 ;  /* 0x0000001a08f8723c */ /* 0x000fe2000000189c */
[----:B------:R-:W-:Y:S01]  /*ed70*/  F2FP.F16.F32.PACK_AB R3, R139, R31 ;  /* 0x0000001f8b03723e */ /* 0x000fe200000000ff */
[----:B------:R-:W-:Y:S01]  /*ed80*/  FMUL.FTZ R65, R65, R19 ;  /* 0x0000001341417220 */ /* 0x000fe20000410000 */
[-C--:B------:R-:W-:Y:S01]  /*ed90*/  FMUL.FTZ R66, R66, R18.reuse ;  /* 0x0000001242427220 */ /* 0x080fe20000410000 */
[-C--:B------:R-:W-:Y:S01]  /*eda0*/  FMUL.FTZ R67, R67, R18.reuse ;  /* 0x0000001243437220 */ /* 0x080fe20000410000 */
[----:B------:R-:W-:Y:S01]  /*edb0*/  LOP3.LUT R6, R2, R3, RZ, 0xc0, !PT ;  /* 0x0000000302067212 */ /* 0x000fe200078ec0ff */
[-C--:B------:R-:W-:Y:S01]  /*edc0*/  FMUL.FTZ R36, R36, R19.reuse ;  /* 0x0000001324247220 */ /* 0x080fe20000410000 */
[----:B------:R-:W-:Y:S01]  /*edd0*/  HSET2.LE.AND R2, R21, R0, PT ;  /* 0x0000000015027233 */ /* 0x000fe20003803000 */
[----:B------:R-:W-:Y:S01]  /*ede0*/  FMUL.FTZ R37, R37, R19 ;  /* 0x0000001325257220 */ /* 0x000fe20000410000 */
[----:B------:R-:W1:Y:S01]  /*edf0*/  LDSM.16.MT88.4 R20, [R211+0xa000] ;  /* 0x00a00000d314783b */ /* 0x000e620000004200 */
[----:B------:R-:W-:Y:S01]  /*ee00*/  F2FP.F16.F32.PACK_AB R3, R177, R239 ;  /* 0x000000efb103723e */ /* 0x000fe200000000ff */
[-C--:B------:R-:W-:Y:S01]  /*ee10*/  FMUL.FTZ R38, R38, R18.reuse ;  /* 0x0000001226267220 */ /* 0x080fe20000410000 */
[----:B------:R-:W-:Y:S01]  /*ee20*/  FMUL.FTZ R39, R39, R18 ;  /* 0x0000001227277220 */ /* 0x000fe20000410000 */
[----:B------:R-:W-:Y:S01]  /*ee30*/  FMUL.FTZ R40, R40, R17 ;  /* 0x0000001128287220 */ /* 0x000fe20000410000 */
[----:B------:R-:W-:Y:S01]  /*ee40*/  LOP3.LUT R7, R2, R3, RZ, 0xc0, !PT ;  /* 0x0000000302077212 */ /* 0x000fe200078ec0ff */
[-C--:B------:R-:W-:Y:S01]  /*ee50*/  FMUL.FTZ R41, R41, R17.reuse ;  /* 0x0000001129297220 */ /* 0x080fe20000410000 */
        /* <DEDUP_REMOVED lines=12> */
[----:B------:R-:W2:Y:S01]  /*ef20*/  LDSM.16.MT88.4 R24, [R214+0xa000] ;  /* 0x00a00000d618783b */ /* 0x000ea20000004200 */
        /* <DEDUP_REMOVED lines=40> */
[-C--:B------:R-:W-:Y:S01]  /*f1b0*/  FMUL.FTZ R110, R110, R16.reuse ;  /* 0x000000106e6e7220 */ /* 0x080fe20000410000 */
[-C--:B------:R-:W-:Y:S01]  /*f1c0*/  FMUL.FTZ R111, R111, R16.reuse ;  /* 0x000000106f6f7220 */ /* 0x080fe20000410000 */
[----:B------:R-:W-:Y:S01]  /*f1d0*/  FMUL.FTZ R125, R125, R17 ;  /* 0x000000117d7d7220 */ /* 0x000fe20000410000 */
[-C--:B------:R-:W-:Y:S01]  /*f1e0*/  FMUL.FTZ R122, R122, R16.reuse ;  /* 0x000000107a7a7220 */ /* 0x080fe20000410000 */
[C---:B--2---:R-:W-:Y:S01]  /*f1f0*/  HMMA.16816.F32 R204, R8.reuse, R26, R48 ;  /* 0x0000001a08cc723c */ /* 0x044fe20000001830 */
[----:B------:R-:W-:Y:S01]  /*f200*/  MOV R173, R33 ;  /* 0x0000002100ad7202 */ /* 0x000fe20000000f00 */
[----:B------:R-:W-:Y:S01]  /*f210*/  FMUL.FTZ R123, R123, R16 ;  /* 0x000000107b7b7220 */ /* 0x000fe20000410000 */
[----:B------:R-:W-:Y:S01]  /*f220*/  MOV R174, R30 ;  /* 0x0000001e00ae7202 */ /* 0x000fe20000000f00 */
[-C--:B------:R-:W-:Y:S01]  /*f230*/  FMUL.FTZ R126, R126, R16.reuse ;  /* 0x000000107e7e7220 */ /* 0x080fe20000410000 */
[----:B------:R-:W-:Y:S01]  /*f240*/  MOV R175, R29 ;  /* 0x0000001d00af7202 */ /* 0x000fe20000000f00 */
[-C--:B------:R-:W-:Y:S01]  /*f250*/  HMMA.16816.F32 R36, R8, R24.reuse, R36 ;  /* 0x000000180824723c */ /* 0x080fe20000001824 */
[----:B------:R-:W-:Y:S01]  /*f260*/  MOV R50, R197 ;  /* 0x000000c500327202 */ /* 0x000fe20000000f00 */
[----:B------:R-:W-:Y:S01]  /*f270*/  FMUL.FTZ R127, R127, R16 ;  /* 0x000000107f7f7220 */ /* 0x000fe20000410000 */
[----:B------:R-:W-:Y:S01]  /*f280*/  MOV R49, R35 ;  /* 0x0000002300317202 */ /* 0x000fe20000000f00 */
[-C--:B------:R-:W-:Y:S01]  /*f290*/  FMUL.FTZ R68, R68, R19.reuse ;  /* 0x0000001344447220 */ /* 0x080fe20000410000 */
[----:B------:R-:W-:Y:S01]  /*f2a0*/  MOV R48, R32 ;  /* 0x0000002000307202 */ /* 0x000fe20000000f00 */
[C---:B------:R-:W-:Y:S01]  /*f2b0*/  HMMA.16816.F32 R40, R4.reuse, R24, R40 ;  /* 0x000000180428723c */ /* 0x040fe20000001828 */
[----:B------:R-:W-:Y:S01]  /*f2c0*/  LDSM.16.MT88.4 R32, [R213+0xb000] ;  /* 0x00b00000d520783b */ /* 0x000fe20000004200 */
[-C--:B------:R-:W-:Y:S01]  /*f2d0*/  FMUL.FTZ R69, R69, R19.reuse ;  /* 0x0000001345457220 */ /* 0x080fe20000410000 */
[-C--:B------:R-:W-:Y:S01]  /*f2e0*/  FMUL.FTZ R70, R70, R18.reuse ;  /* 0x0000001246467220 */ /* 0x080fe20000410000 */
[-C--:B------:R-:W-:Y:S01]  /*f2f0*/  FMUL.FTZ R71, R71, R18.reuse ;  /* 0x0000001247477220 */ /* 0x080fe20000410000 */
[-C--:B------:R-:W-:Y:S01]  /*f300*/  FMUL.FTZ R80, R80, R19.reuse ;  /* 0x0000001350507220 */ /* 0x080fe20000410000 */
[----:B------:R-:W-:Y:S01]  /*f310*/  HMMA.16816.F32 R44, R4, R26, R44 ;  /* 0x0000001a042c723c */ /* 0x000fe2000000182c */
[----:B------:R-:W2:Y:S01]  /*f320*/  LDSM.16.MT88.4 R24, [R211+0xb000] ;  /* 0x00b00000d318783b */ /* 0x000ea20000004200 */
[-C--:B------:R-:W-:Y:S01]  /*f330*/  FMUL.FTZ R81, R81, R19.reuse ;  /* 0x0000001351517220 */ /* 0x080fe20000410000 */
[-C--:B------:R-:W-:Y:S01]  /*f340*/  FMUL.FTZ R82, R82, R18.reuse ;  /* 0x0000001252527220 */ /* 0x080fe20000410000 */
[-C--:B------:R-:W-:Y:S01]  /*f350*/  FMUL.FTZ R83, R83, R18.reuse ;  /* 0x0000001253537220 */ /* 0x080fe20000410000 */
[-C--:B------:R-:W-:Y:S01]  /*f360*/  FMUL.FTZ R84, R84, R19.reuse ;  /* 0x0000001354547220 */ /* 0x080fe20000410000 */
[----:B------:R-:W-:Y:S01]  /*f370*/  FMUL.FTZ R85, R85, R19 ;  /* 0x0000001355557220 */ /* 0x000fe20000410000 */
[-C--:B------:R-:W-:Y:S01]  /*f380*/  FMUL.FTZ R86, R86, R18.reuse ;  /* 0x0000001256567220 */ /* 0x080fe20000410000 */
[----:B------:R-:W-:Y:S01]  /*f390*/  FMUL.FTZ R87, R87, R18 ;  /* 0x0000001257577220 */ /* 0x000fe20000410000 */
[----:B------:R-:W-:Y:S01]  /*f3a0*/  FFMA.FTZ R2, R194, UR38, -R12 ;  /* 0x00000026c2027c23 */ /* 0x000fe2000801080c */
[----:B------:R-:W-:Y:S01]  /*f3b0*/  MOV R172, R183 ;  /* 0x000000b700ac7202 */ /* 0x000fe20000000f00 */
[----:B------:R-:W-:Y:S01]  /*f3c0*/  IMAD.MOV.U32 R51, RZ, RZ, R181 ;  /* 0x000000ffff337224 */ /* 0x000fe200078e00b5 */
[----:B------:R-:W-:Y:S01]  /*f3d0*/  MOV R159, R182 ;  /* 0x000000b6009f7202 */ /* 0x000fe20000000f00 */
[-C--:B------:R-:W-:Y:S01]  /*f3e0*/  FMUL.FTZ R100, R100, R19.reuse ;  /* 0x0000001364647220 */ /* 0x080fe20000410000 */
[----:B------:R-:W-:Y:S01]  /*f3f0*/  MOV R158, R238 ;  /* 0x000000ee009e7202 */ /* 0x000fe20000000f00 */
[-C--:B------:R-:W-:Y:S01]  /*f400*/  FMUL.FTZ R101, R101, R19.reuse ;  /* 0x0000001365657220 */ /* 0x080fe20000410000 */
[----:B------:R3:W-:Y:S01]  /*f410*/  MUFU.EX2 R238, R2 ;  /* 0x0000000200ee7308 */ /* 0x0007e20000000800 */
[C---:B-1----:R-:W-:Y:S01]  /*f420*/  HMMA.16816.F32 R196, R8.reuse, R22, R64 ;  /* 0x0000001608c4723c */ /* 0x042fe20000001840 */
[-C--:B------:R-:W-:Y:S01]  /*f430*/  FMUL.FTZ R102, R102, R18.reuse ;  /* 0x0000001266667220 */ /* 0x080fe20000410000 */
[-C--:B------:R-:W-:Y:S01]  /*f440*/  FMUL.FTZ R103, R103, R18.reuse ;  /* 0x0000001267677220 */ /* 0x080fe20000410000 */
[-C--:B------:R-:W-:Y:S01]  /*f450*/  FMUL.FTZ R96, R96, R19.reuse ;  /* 0x0000001360607220 */ /* 0x080fe20000410000 */
[----:B------:R-:W-:Y:S01]  /*f460*/  FMUL.FTZ R97, R97, R19 ;  /* 0x0000001361617220 */ /* 0x000fe20000410000 */
[----:B------:R-:W-:Y:S01]  /*f470*/  FMUL.FTZ R98, R98, R18 ;  /* 0x0000001262627220 */ /* 0x000fe20000410000 */
[-C--:B------:R-:W-:Y:S01]  /*f480*/  HMMA.16816.F32 R200, R8, R20.reuse, R52 ;  /* 0x0000001408c8723c */ /* 0x080fe20000001834 */
[----:B------:R-:W-:Y:S01]  /*f490*/  IMAD.MOV.U32 R67, RZ, RZ, R31 ;  /* 0x000000ffff437224 */ /* 0x000fe200078e001f */
[----:B------:R-:W-:Y:S01]  /*f4a0*/  MOV R66, R180 ;  /* 0x000000b400427202 */ /* 0x000fe20000000f00 */
[----:B------:R-:W1:Y:S01]  /*f4b0*/  LDSM.16.MT88.4 R28, [R214+0xb000] ;  /* 0x00b00000d61c783b */ /* 0x000e620000004200 */
[-C--:B------:R-:W-:Y:S01]  /*f4c0*/  FMUL.FTZ R99, R99, R18.reuse ;  /* 0x0000001263637220 */ /* 0x080fe20000410000 */
[----:B------:R-:W-:Y:S01]  /*f4d0*/  IMAD.MOV.U32 R65, RZ, RZ, R136 ;  /* 0x000000ffff417224 */ /* 0x000fe200078e0088 */
[C---:B------:R-:W-:Y:S01]  /*f4e0*/  HMMA.16816.F32 R56, R4.reuse, R20, R56 ;  /* 0x000000140438723c */ /* 0x040fe20000001838 */
[----:B------:R-:W-:Y:S01]  /*f4f0*/  MOV R64, R139 ;  /* 0x0000008b00407202 */ /* 0x000fe20000000f00 */
[-C--:B------:R-:W-:Y:S01]  /*f500*/  FMUL.FTZ R116, R116, R19.reuse ;  /* 0x0000001374747220 */ /* 0x080fe20000410000 */
[-C--:B------:R-:W-:Y:S01]  /*f510*/  FMUL.FTZ R117, R117, R19.reuse ;  /* 0x0000001375757220 */ /* 0x080fe20000410000 */
[----:B---3--:R-:W-:Y:S01]  /*f520*/  FFMA.FTZ R2, R192, UR38, -R12 ;  /* 0x00000026c0027c23 */ /* 0x008fe2000801080c */
[-C--:B------:R-:W-:Y:S01]  /*f530*/  FMUL.FTZ R118, R118, R18.reuse ;  /* 0x0000001276767220 */ /* 0x080fe20000410000 */
[C---:B------:R-:W-:Y:S01]  /*f540*/  HMMA.16816.F32 R60, R4.reuse, R22, R60 ;  /* 0x00000016043c723c */ /* 0x040fe2000000183c */
[----:B------:R-:W3:Y:S01]  /*f550*/  LDSM.16.MT88.4 R20, [R209+0xb000] ;  /* 0x00b00000d114783b */ /* 0x000ee20000004200 */
[----:B------:R4:W-:Y:S01]  /*f560*/  MUFU.EX2 R192, R2 ;  /* 0x0000000200c07308 */ /* 0x0009e20000000800 */
[-C--:B------:R-:W-:Y:S01]  /*f570*/  FMUL.FTZ R119, R119, R18.reuse ;  /* 0x0000001277777220 */ /* 0x080fe20000410000 */
[-C--:B------:R-:W-:Y:S01]  /*f580*/  FMUL.FTZ R112, R112, R19.reuse ;  /* 0x0000001370707220 */ /* 0x080fe20000410000 */
[----:B------:R-:W-:Y:S01]  /*f590*/  FMUL.FTZ R113, R113, R19 ;  /* 0x0000001371717220 */ /* 0x000fe20000410000 */
[----:B--2---:R-:W-:Y:S01]  /*f5a0*/  HMMA.16816.F32 R88, R4, R24, R88 ;  /* 0x000000180458723c */ /* 0x004fe20000001858 */
[-C--:B------:R-:W-:Y:S01]  /*f5b0*/  FMUL.FTZ R114, R114, R18.reuse ;  /* 0x0000001272727220 */ /* 0x080fe20000410000 */
[----:B------:R-:W-:-:S04]  /*f5c0*/  FMUL.FTZ R115, R115, R18 ;  /* 0x0000001273737220 */ /* 0x000fc80000410000 */
[C---:B------:R-:W-:Y:S06]  /*f5d0*/  HMMA.16816.F32 R92, R4.reuse, R26, R92 ;  /* 0x0000001a045c723c */ /* 0x040fec000000185c */
[C---:B------:R-:W-:Y:S06]  /*f5e0*/  HMMA.16816.F32 R120, R4.reuse, R32, R120 ;  /* 0x000000200478723c */ /* 0x040fec0000001878 */
[----:B------:R-:W-:Y:S06]  /*f5f0*/  HMMA.16816.F32 R52, R4, R34, R124 ;  /* 0x000000220434723c */ /* 0x000fec000000187c */
[----:B------:R-:W-:Y:S06]  /*f600*/  HMMA.16816.F32 R84, R8, R24, R84 ;  /* 0x000000180854723c */ /* 0x000fec0000001854 */
[C---:B-1----:R-:W-:Y:S06]  /*f610*/  HMMA.16816.F32 R104, R4.reuse, R28, R104 ;  /* 0x0000001c0468723c */ /* 0x042fec0000001868 */
[C---:B---3--:R-:W-:Y:S06]  /*f620*/  HMMA.16816.F32 R72, R4.reuse, R20, R72 ;  /* 0x000000140448723c */ /* 0x048fec0000001848 */
[C---:B------:R-:W-:Y:S06]  /*f630*/  HMMA.16816.F32 R76, R4.reuse, R22, R76 ;  /* 0x00000016044c723c */ /* 0x040fec000000184c */
[----:B------:R-:W-:Y:S06]  /*f640*/  HMMA.16816.F32 R108, R4, R30, R108 ;  /* 0x0000001e046c723c */ /* 0x000fec000000186c */
[----:B------:R-:W-:Y:S01]  /*f650*/  HMMA.16816.F32 R68, R8, R20, R68 ;  /* 0x000000140844723c */ /* 0x000fe20000001844 */
[----:B------:R-:W-:-:S04]  /*f660*/  IMAD.WIDE.U32 R4, R191, -0x2daee0ad, RZ ;  /* 0xd2511f53bf047825 */ /* 0x000fc800078e00ff */
[--C-:B------:R-:W-:Y:S01]  /*f670*/  FFMA.FTZ R7, R184, UR38, -R12.reuse ;  /* 0x00000026b8077c23 */ /* 0x100fe2000801080c */
[----:B------:R-:W-:Y:S01]  /*f680*/  FFMA.FTZ R6, R185, UR38, -R12 ;  /* 0x00000026b9067c23 */ /* 0x000fe2000801080c */
[C---:B------:R-:W-:Y:S01]  /*f690*/  HMMA.16816.F32 R180, R8.reuse, R22, R80 ;  /* 0x0000001608b4723c */ /* 0x040fe20000001850 */
[----:B------:R-:W-:Y:S01]  /*f6a0*/  LOP3.LUT R3, R5, UR29, R178, 0x96, !PT ;  /* 0x0000001d05037c12 */ /* 0x000fe2000f8e96b2 */
[----:B------:R1:W-:Y:S01]  /*f6b0*/  MUFU.EX2 R194, R7 ;  /* 0x0000000700c27308 */ /* 0x0003e20000000800 */
[C---:B------:R-:W-:Y:S01]  /*f6c0*/  LOP3.LUT R24, R4.reuse, 0xff, RZ, 0xc0, !PT ;  /* 0x000000ff04187812 */ /* 0x040fe200078ec0ff */
[----:B------:R-:W-:Y:S01]  /*f6d0*/  LDSM.16.MT88.4 R80, [R209+0xb800] ;  /* 0x00b80000d150783b */ /* 0x000fe20000004200 */
[--C-:B------:R-:W-:Y:S01]  /*f6e0*/  SHF.R.U32.HI R21, RZ, 0x10, R4.reuse ;  /* 0x00000010ff157819 */ /* 0x100fe20000011604 */
[C---:B------:R-:W-:Y:S01]  /*f6f0*/  HMMA.16816.F32 R100, R8.reuse, R28, R100 ;  /* 0x0000001c0864723c */ /* 0x040fe20000001864 */
[----:B------:R-:W-:Y:S02]  /*f700*/  LOP3.LUT R22, R4, 0xffff, RZ, 0xc0, !PT ;  /* 0x0000ffff04167812 */ /* 0x000fe400078ec0ff */
[----:B------:R-:W-:Y:S01]  /*f710*/  SHF.R.U32.HI R23, RZ, 0x18, R4 ;  /* 0x00000018ff177819 */ /* 0x000fe20000011604 */
[----:B------:R-:W-:Y:S01]  /*f720*/  IMAD.WIDE.U32 R4, R179, -0x2daee0ad, RZ ;  /* 0xd2511f53b3047825 */ /* 0x000fe200078e00ff */
[----:B------:R-:W-:Y:S01]  /*f730*/  LOP3.LUT R21, R21, 0xff, RZ, 0xc0, !PT ;  /* 0x000000ff15157812 */ /* 0x000fe200078ec0ff */
[----:B------:R-:W-:Y:S01]  /*f740*/  HMMA.16816.F32 R136, R8, R26, R96 ;  /* 0x0000001a0888723c */ /* 0x000fe20000001860 */
[----:B------:R2:W-:Y:S01]  /*f750*/  MUFU.EX2 R191, R6 ;  /* 0x0000000600bf7308 */ /* 0x0005e20000000800 */
[----:B------:R-:W-:Y:S01]  /*f760*/  SHF.R.U32.HI R22, RZ, 0x8, R22 ;  /* 0x00000008ff167819 */ /* 0x000fe20000011616 */
[----:B------:R-:W-:Y:S01]  /*f770*/  LDSM.16.MT88.4 R96, [R211+0xb800] ;  /* 0x00b80000d360783b */ /* 0x000fe20000004200 */
[----:B----4-:R-:W-:-:S02]  /*f780*/  LOP3.LUT R2, R5, UR29, R242, 0x96, !PT ;  /* 0x0000001d05027c12 */ /* 0x010fc4000f8e96f2 */
[C---:B------:R-:W-:Y:S01]  /*f790*/  LOP3.LUT R5, R4.reuse, 0xffff, RZ, 0xc0, !PT ;  /* 0x0000ffff04057812 */ /* 0x040fe200078ec0ff */
[C---:B------:R-:W-:Y:S01]  /*f7a0*/  HMMA.16816.F32 R116, R8.reuse, R32, R116 ;  /* 0x000000200874723c */ /* 0x040fe20000001874 */
[----:B------:R-:W-:Y:S02]  /*f7b0*/  LOP3.LUT R20, R4, 0xff, RZ, 0xc0, !PT ;  /* 0x000000ff04147812 */ /* 0x000fe400078ec0ff */
[--C-:B------:R-:W-:Y:S02]  /*f7c0*/  SHF.R.U32.HI R12, RZ, 0x10, R4.reuse ;  /* 0x00000010ff0c7819 */ /* 0x100fe40000011604 */
[----:B-1----:R-:W-:Y:S01]  /*f7d0*/  SHF.R.U32.HI R7, RZ, 0x18, R4 ;  /* 0x00000018ff077819 */ /* 0x002fe20000011604 */
[----:B------:R-:W-:Y:S01]  /*f7e0*/  FFMA.FTZ R4, R193, UR38, -R13 ;  /* 0x00000026c1047c23 */ /* 0x000fe2000801080d */
[----:B------:R-:W-:Y:S01]  /*f7f0*/  SHF.R.U32.HI R5, RZ, 0x8, R5 ;  /* 0x00000008ff057819 */ /* 0x000fe20000011605 */
[----:B------:R-:W-:Y:S01]  /*f800*/  HMMA.16816.F32 R132, R8, R30, R112 ;  /* 0x0000001e0884723c */ /* 0x000fe20000001870 */
[----:B------:R-:W-:Y:S01]  /*f810*/  PRMT R25, R21, 0x5410, R23 ;  /* 0x0000541015197816 */ /* 0x000fe20000000017 */
[----:B------:R1:W-:Y:S01]  /*f820*/  MUFU.EX2 R185, R4 ;  /* 0x0000000400b97308 */ /* 0x0003e20000000800 */
[----:B------:R-:W-:Y:S01]  /*f830*/  PRMT R28, R20, 0x5410, R5 ;  /* 0x00005410141c7816 */ /* 0x000fe20000000005 */
[----:B--2---:R-:W-:Y:S01]  /*f840*/  FFMA.FTZ R6, R187, UR38, -R13 ;  /* 0x00000026bb067c23 */ /* 0x004fe2000801080d */
[----:B------:R-:W-:Y:S01]  /*f850*/  LOP3.LUT R5, R12, 0xff, RZ, 0xc0, !PT ;  /* 0x000000ff0c057812 */ /* 0x000fe200078ec0ff */
[----:B------:R-:W-:Y:S01]  /*f860*/  FMUL.FTZ R12, R128, R19 ;  /* 0x00000013800c7220 */ /* 0x000fe20000410000 */
[----:B------:R-:W-:Y:S01]  /*f870*/  PRMT R26, R24, 0x5410, R22 ;  /* 0x00005410181a7816 */ /* 0x000fe20000000016 */
[----:B------:R-:W-:Y:S01]  /*f880*/  FFMA.FTZ R22, R140, UR38, -R15 ;  /* 0x000000268c167c23 */ /* 0x000fe2000801080f */
[----:B------:R-:W-:Y:S01]  /*f890*/  PRMT R27, R5, 0x5410, R7 ;  /* 0x00005410051b7816 */ /* 0x000fe20000000007 */
[----:B------:R-:W-:Y:S01]  /*f8a0*/  FFMA.FTZ R5, R186, UR38, -R13 ;  /* 0x00000026ba057c23 */ /* 0x000fe2000801080d */
[----:B------:R2:W-:Y:S01]  /*f8b0*/  MUFU.EX2 R184, R6 ;  /* 0x0000000600b87308 */ /* 0x0005e20000000800 */
[----:B------:R-:W-:Y:S01]  /*f8c0*/  FFMA.FTZ R7, R141, UR38, -R15 ;  /* 0x000000268d077c23 */ /* 0x000fe2000801080f */
[----:B------:R-:W-:Y:S01]  /*f8d0*/  MOV R140, R156 ;  /* 0x0000009c008c7202 */ /* 0x000fe20000000f00 */
[----:B------:R-:W-:Y:S01]  /*f8e0*/  LDSM.16.MT88.4 R112, [R214+0xb800] ;  /* 0x00b80000d670783b */ /* 0x000fe20000004200 */
[----:B------:R-:W-:-:S02]  /*f8f0*/  MOV R141, R175 ;  /* 0x000000af008d7202 */ /* 0x000fc40000000f00 */
[----:B------:R-:W-:Y:S01]  /*f900*/  MOV R187, R48 ;  /* 0x0000003000bb7202 */ /* 0x000fe20000000f00 */
[----:B-1----:R-:W-:Y:S01]  /*f910*/  FFMA.FTZ R4, R190, UR38, -R13 ;  /* 0x00000026be047c23 */ /* 0x002fe2000801080d */
[----:B------:R-:W1:Y:S01]  /*f920*/  MUFU.EX2 R178, R5 ;  /* 0x0000000500b27308 */ /* 0x000e620000000800 */
[----:B------:R-:W-:Y:S01]  /*f930*/  FMUL.FTZ R13, R129, R19 ;  /* 0x00000013810d7220 */ /* 0x000fe20000410000 */
[----:B------:R-:W-:Y:S01]  /*f940*/  MOV R186, R67 ;  /* 0x0000004300ba7202 */ /* 0x000fe20000000f00 */
[----:B------:R-:W-:Y:S01]  /*f950*/  IMAD.MOV.U32 R190, RZ, RZ, R66 ;  /* 0x000000ffffbe7224 */ /* 0x000fe200078e0042 */
[----:B------:R-:W-:Y:S02]  /*f960*/  MOV R242, R64 ;  /* 0x0000004000f27202 */ /* 0x000fe40000000f00 */
[----:B------:R-:W-:Y:S02]  /*f970*/  MOV R193, R65 ;  /* 0x0000004100c17202 */ /* 0x000fe40000000f00 */
[----:B------:R3:W4:Y:S01]  /*f980*/  MUFU.EX2 R179, R4 ;  /* 0x0000000400b37308 */ /* 0x0007220000000800 */
[----:B--2---:R-:W-:Y:S01]  /*f990*/  FFMA.FTZ R6, R176, UR38, -R14 ;  /* 0x00000026b0067c23 */ /* 0x004fe2000801080e */
[----:B------:R-:W-:Y:S01]  /*f9a0*/  IMAD.MOV.U32 R176, RZ, RZ, R172 ;  /* 0x000000ffffb07224 */ /* 0x000fe200078e00ac */
[----:B------:R-:W-:Y:S05]  /*f9b0*/  LDSM.16.MT88.4 R64, [R213+0xa800] ;  /* 0x00a80000d540783b */ /* 0x000fea0000004200 */
[----:B------:R-:W-:Y:S01]  /*f9c0*/  MUFU.EX2 R30, R6 ;  /* 0x00000006001e7308 */ /* 0x000fe20000000800 */
[----:B---3--:R-:W-:-:S04]  /*f9d0*/  LOP3.LUT R4, R3, 0xffff, RZ, 0xc0, !PT ;  /* 0x0000ffff03047812 */ /* 0x008fc800078ec0ff */
[----:B------:R-:W-:Y:S02]  /*f9e0*/  SHF.R.U32.HI R5, RZ, 0x8, R4 ;  /* 0x00000008ff057819 */ /* 0x000fe40000011604 */
[----:B------:R-:W-:-:S04]  /*f9f0*/  LOP3.LUT R4, R3, 0xff, RZ, 0xc0, !PT ;  /* 0x000000ff03047812 */ /* 0x000fc800078ec0ff */
[----:B------:R-:W-:Y:S01]  /*fa00*/  PRMT R23, R4, 0x5410, R5 ;  /* 0x0000541004177816 */ /* 0x000fe20000000005 */
[--C-:B------:R-:W-:Y:S01]  /*fa10*/  FFMA.FTZ R4, R195, UR38, -R14.reuse ;  /* 0x00000026c3047c23 */ /* 0x100fe2000801080e */
[--C-:B------:R-:W-:Y:S02]  /*fa20*/  SHF.R.U32.HI R5, RZ, 0x10, R3.reuse ;  /* 0x00000010ff057819 */ /* 0x100fe40000011603 */
[----:B------:R-:W-:Y:S01]  /*fa30*/  MOV R195, R49 ;  /* 0x0000003100c37202 */ /* 0x000fe20000000f00 */
[----:B------:R2:W-:Y:S02]  /*fa40*/  MUFU.EX2 R33, R4 ;  /* 0x0000000400217308 */ /* 0x0005e40000000800 */
[----:B--2---:R-:W-:Y:S02]  /*fa50*/  SHF.R.U32.HI R4, RZ, 0x18, R3 ;  /* 0x00000018ff047819 */ /* 0x004fe40000011603 */
[----:B------:R-:W-:Y:S01]  /*fa60*/  LOP3.LUT R3, R5, 0xff, RZ, 0xc0, !PT ;  /* 0x000000ff05037812 */ /* 0x000fe200078ec0ff */
[----:B------:R-:W-:Y:S01]  /*fa70*/  FFMA.FTZ R5, R189, UR38, -R14 ;  /* 0x00000026bd057c23 */ /* 0x000fe2000801080e */
[----:B------:R-:W-:-:S02]  /*fa80*/  MOV R189, R50 ;  /* 0x0000003200bd7202 */ /* 0x000fc40000000f00 */
[----:B------:R-:W-:Y:S01]  /*fa90*/  PRMT R21, R3, 0x5410, R4 ;  /* 0x0000541003157816 */ /* 0x000fe20000000004 */
[----:B------:R2:W3:Y:S01]  /*faa0*/  MUFU.EX2 R32, R5 ;  /* 0x0000000500207308 */ /* 0x0004e20000000800 */
[----:B------:R-:W-:-:S04]  /*fab0*/  LOP3.LUT R3, R2, 0xffff, RZ, 0xc0, !PT ;  /* 0x0000ffff02037812 */ /* 0x000fc800078ec0ff */
[----:B------:R-:W-:Y:S02]  /*fac0*/  SHF.R.U32.HI R4, RZ, 0x8, R3 ;  /* 0x00000008ff047819 */ /* 0x000fe40000011603 */
[----:B------:R-:W-:-:S04]  /*fad0*/  LOP3.LUT R3, R2, 0xff, RZ, 0xc0, !PT ;  /* 0x000000ff02037812 */ /* 0x000fc800078ec0ff */
[----:B------:R-:W-:Y:S02]  /*fae0*/  PRMT R20, R3, 0x5410, R4 ;  /* 0x0000541003147816 */ /* 0x000fe40000000004 */
[--C-:B------:R-:W-:Y:S02]  /*faf0*/  SHF.R.U32.HI R3, RZ, 0x10, R2.reuse ;  /* 0x00000010ff037819 */ /* 0x100fe40000011602 */
[----:B------:R-:W-:Y:S02]  /*fb00*/  SHF.R.U32.HI R4, RZ, 0x18, R2 ;  /* 0x00000018ff047819 */ /* 0x000fe40000011602 */
[----:B------:R-:W-:Y:S01]  /*fb10*/  LOP3.LUT R2, R3, 0xff, RZ, 0xc0, !PT ;  /* 0x000000ff03027812 */ /* 0x000fe200078ec0ff */
[----:B--2---:R-:W-:Y:S01]  /*fb20*/  FFMA.FTZ R5, R188, UR38, -R14 ;  /* 0x00000026bc057c23 */ /* 0x004fe2000801080e */
[--C-:B------:R-:W-:Y:S01]  /*fb30*/  FFMA.FTZ R3, R142, UR38, -R15.reuse ;  /* 0x000000268e037c23 */ /* 0x100fe2000801080f */
[-C--:B------:R-:W-:Y:S01]  /*fb40*/  FMUL.FTZ R14, R130, R18.reuse ;  /* 0x00000012820e7220 */ /* 0x080fe20000410000 */
[----:B------:R-:W-:Y:S01]  /*fb50*/  PRMT R24, R2, 0x5410, R4 ;  /* 0x0000541002187816 */ /* 0x000fe20000000004 */
[----:B------:R-:W-:Y:S01]  /*fb60*/  FFMA.FTZ R2, R143, UR38, -R15 ;  /* 0x000000268f027c23 */ /* 0x000fe2000801080f */
[----:B------:R-:W-:Y:S01]  /*fb70*/  FMUL.FTZ R15, R131, R18 ;  /* 0x00000012830f7220 */ /* 0x000fe20000410000 */
[----:B------:R2:W-:Y:S01]  /*fb80*/  MUFU.EX2 R31, R5 ;  /* 0x00000005001f7308 */ /* 0x0005e20000000800 */
[----:B------:R-:W-:-:S02]  /*fb90*/  HSET2.LE.AND R4, R26, R0, PT ;  /* 0x000000001a047233 */ /* 0x000fc40003803000 */
[----:B------:R-:W-:Y:S02]  /*fba0*/  HSET2.LE.AND R6, R20, R0, PT ;  /* 0x0000000014067233 */ /* 0x000fe40003803000 */
[----:B------:R-:W-:Y:S01]  /*fbb0*/  MOV R26, R157 ;  /* 0x0000009d001a7202 */ /* 0x000fe20000000f00 */
[----:B------:R-:W-:Y:S01]  /*fbc0*/  HMMA.16816.F32 R12, R8, R34, R12 ;  /* 0x00000022080c723c */ /* 0x000fe2000000180c */
[----:B------:R-:W-:Y:S01]  /*fbd0*/  MOV R143, R174 ;  /* 0x000000ae008f7202 */ /* 0x000fe20000000f00 */
[----:B------:R1:W-:Y:S01]  /*fbe0*/  MUFU.EX2 R29, R3 ;  /* 0x00000003001d7308 */ /* 0x0003e20000000800 */
[----:B------:R-:W-:Y:S02]  /*fbf0*/  MOV R142, R173 ;  /* 0x000000ad008e7202 */ /* 0x000fe40000000f00 */
[----:B------:R-:W-:Y:S01]  /*fc00*/  MOV R188, R51 ;  /* 0x0000003300bc7202 */ /* 0x000fe20000000f00 */
[----:B------:R-:W-:Y:S01]  /*fc10*/  LDSM.16.MT88.4 R172, [R211+0xa800] ;  /* 0x00a80000d3ac783b */ /* 0x000fe20000004200 */
[----:B------:R-:W-:Y:S01]  /*fc20*/  MOV R34, R159 ;  /* 0x0000009f00227202 */ /* 0x000fe20000000f00 */
[----:B------:R-:W-:-:S02]  /*fc30*/  IMAD.MOV.U32 R35, RZ, RZ, R158 ;  /* 0x000000ffff237224 */ /* 0x000fc400078e009e */
[----:B------:R-:W-:Y:S01]  /*fc40*/  FFMA.FTZ R10, R140, R18, R26 ;  /* 0x000000128c0a7223 */ /* 0x000fe2000001001a */
[----:B------:R3:W-:Y:S01]  /*fc50*/  MUFU.EX2 R9, R7 ;  /* 0x0000000700097308 */ /* 0x0007e20000000800 */
[----:B--2---:R-:W-:Y:S01]  /*fc60*/  HSET2.LE.AND R5, R25, R0, PT ;  /* 0x0000000019057233 */ /* 0x004fe20003803000 */
[----:B------:R-:W-:Y:S01]  /*fc70*/  FFMA.FTZ R11, R35, R19, R34 ;  /* 0x00000013230b7223 */ /* 0x000fe20000010022 */
[----:B------:R-:W-:Y:S01]  /*fc80*/  FADD.FTZ R10, R188, R10 ;  /* 0x0000000abc0a7221 */ /* 0x000fe20000010000 */
[----:B------:R-:W2:Y:S04]  /*fc90*/  LDSM.16.MT88.4 R156, [R209+0xa800] ;  /* 0x00a80000d19c783b */ /* 0x000ea80000004200 */
[----:B------:R5:W5:Y:S01]  /*fca0*/  MUFU.EX2 R25, R2 ;  /* 0x0000000200197308 */ /* 0x000b620000000800 */
[----:B-1----:R-:W-:Y:S01]  /*fcb0*/  F2FP.F16.F32.PACK_AB R3, R184, R178 ;  /* 0x000000b2b803723e */ /* 0x002fe200000000ff */
[----:B------:R-:W1:Y:S03]  /*fcc0*/  LDSM.16.MT88.4 R48, [R214+0xa800] ;  /* 0x00a80000d630783b */ /* 0x000e660000004200 */
[----:B------:R-:W-:-:S02]  /*fcd0*/  LOP3.LUT R131, R5, R3, RZ, 0xc0, !PT ;  /* 0x0000000305837212 */ /* 0x000fc400078ec0ff */
[----:B----4-:R-:W-:Y:S01]  /*fce0*/  F2FP.F16.F32.PACK_AB R5, R179, R185 ;  /* 0x000000b9b305723e */ /* 0x010fe200000000ff */
[----:B------:R-:W4:Y:S01]  /*fcf0*/  MUFU.EX2 R8, R22 ;  /* 0x0000001600087308 */ /* 0x000f220000000800 */
[----:B---3--:R-:W-:Y:S02]  /*fd00*/  F2FP.F16.F32.PACK_AB R7, R32, R33 ;  /* 0x000000212007723e */ /* 0x008fe400000000ff */
[----:B------:R-:W-:Y:S02]  /*fd10*/  F2FP.F16.F32.PACK_AB R3, R192, R238 ;  /* 0x000000eec003723e */ /* 0x000fe400000000ff */
[----:B------:R-:W-:Y:S02]  /*fd20*/  LOP3.LUT R124, R6, R7, RZ, 0xc0, !PT ;  /* 0x00000007067c7212 */ /* 0x000fe400078ec0ff */
[----:B-----5:R-:W-:-:S04]  /*fd30*/  F2FP.F16.F32.PACK_AB R2, R191, R194 ;  /* 0x000000c2bf02723e */ /* 0x020fc800000000ff */
[----:B------:R-:W-:Y:S02]  /*fd40*/  LOP3.LUT R130, R4, R2, RZ, 0xc0, !PT ;  /* 0x0000000204827212 */ /* 0x000fe400078ec0ff */
[--C-:B------:R-:W-:Y:S02]  /*fd50*/  HSET2.LE.AND R4, R21, R0.reuse, PT ;  /* 0x0000000015047233 */ /* 0x100fe40003803000 */
[----:B------:R-:W-:-:S03]  /*fd60*/  HSET2.LE.AND R2, R23, R0, PT ;  /* 0x0000000017027233 */ /* 0x000fc60003803000 */
[----:B------:R-:W-:Y:S02]  /*fd70*/  LOP3.LUT R129, R4, R5, RZ, 0xc0, !PT ;  /* 0x0000000504817212 */ /* 0x000fe400078ec0ff */
[----:B------:R-:W3:Y:S01]  /*fd80*/  LDSM.16.MT88.4 R4, [R213+0xb800] ;  /* 0x00b80000d504783b */ /* 0x000ee20000004200 */
[----:B------:R-:W-:Y:S02]  /*fd90*/  LOP3.LUT R128, R2, R3, RZ, 0xc0, !PT ;  /* 0x0000000302807212 */ /* 0x000fe400078ec0ff */
[----:B------:R-:W-:Y:S02]  /*fda0*/  HSET2.LE.AND R2, R24, R0, PT ;  /* 0x0000000018027233 */ /* 0x000fe40003803000 */
[----:B------:R-:W-:-:S03]  /*fdb0*/  F2FP.F16.F32.PACK_AB R3, R25, R29 ;  /* 0x0000001d1903723e */ /* 0x000fc600000000ff */
[C---:B--2---:R-:W-:Y:S01]  /*fdc0*/  HMMA.16816.F32 R148, R128.reuse, R156, R148 ;  /* 0x0000009c8094723c */ /* 0x044fe20000001894 */
[----:B------:R-:W-:Y:S02]  /*fdd0*/  LOP3.LUT R125, R2, R3, RZ, 0xc0, !PT ;  /* 0x00000003027d7212 */ /* 0x000fe400078ec0ff */
[--C-:B------:R-:W-:Y:S02]  /*fde0*/  HSET2.LE.AND R2, R28, R0.reuse, PT ;  /* 0x000000001c027233 */ /* 0x100fe40003803000 */
[----:B------:R-:W-:Y:S01]  /*fdf0*/  F2FP.F16.F32.PACK_AB R3, R30, R31 ;  /* 0x0000001f1e03723e */ /* 0x000fe200000000ff */
[C---:B------:R-:W-:Y:S03]  /*fe00*/  HMMA.16816.F32 R164, R128.reuse, R172, R164 ;  /* 0x000000ac80a4723c */ /* 0x040fe600000018a4 */
[----:B------:R-:W-:Y:S02]  /*fe10*/  LOP3.LUT R126, R2, R3, RZ, 0xc0, !PT ;  /* 0x00000003027e7212 */ /* 0x000fe400078ec0ff */
[----:B------:R-:W-:Y:S01]  /*fe20*/  HSET2.LE.AND R2, R27, R0, PT ;  /* 0x000000001b027233 */ /* 0x000fe20003803000 */
[----:B-1----:R-:W-:Y:S01]  /*fe30*/  HMMA.16816.F32 R36, R128, R48, R36 ;  /* 0x000000308024723c */ /* 0x002fe20000001824 */
[----:B----4-:R-:W-:-:S04]  /*fe40*/  F2FP.F16.F32.PACK_AB R3, R8, R9 ;  /* 0x000000090803723e */ /* 0x010fc800000000ff */
[----:B------:R-:W-:Y:S01]  /*fe50*/  LOP3.LUT R127, R2, R3, RZ, 0xc0, !PT ;  /* 0x00000003027f7212 */ /* 0x000fe200078ec0ff */
[----:B------:R-:W-:Y:S01]  /*fe60*/  FFMA.FTZ R3, R143, R17, R141 ;  /* 0x000000118f037223 */ /* 0x000fe2000001008d */
[----:B------:R-:W-:Y:S01]  /*fe70*/  FFMA.FTZ R2, R142, R16, R252 ;  /* 0x000000108e027223 */ /* 0x000fe200000100fc */
[----:B------:R-:W-:Y:S03]  /*fe80*/  HMMA.16816.F32 R68, R128, R80, R68 ;  /* 0x000000508044723c */ /* 0x000fe60000001844 */
[----:B------:R-:W-:-:S03]  /*fe90*/  FADD.FTZ R2, R243, R2 ;  /* 0x00000002f3027221 */ /* 0x000fc60000010000 */
[----:B------:R-:W-:Y:S01]  /*fea0*/  HMMA.16816.F32 R144, R124, R156, R144 ;  /* 0x0000009c7c90723c */ /* 0x000fe20000001890 */
[----:B------:R-:W-:-:S04]  /*feb0*/  FADD.FTZ R2, R239, R2 ;  /* 0x00000002ef027221 */ /* 0x000fc80000010000 */
[----:B------:R-:W-:Y:S01]  /*fec0*/  FADD.FTZ R2, R177, R2 ;  /* 0x00000002b1027221 */ /* 0x000fe20000010000 */
[----:B---3--:R-:W-:Y:S03]  /*fed0*/  HMMA.16816.F32 R120, R124, R4, R120 ;  /* 0x000000047c78723c */ /* 0x008fe60000001878 */
[----:B------:R-:W-:-:S03]  /*fee0*/  FADD.FTZ R2, R29, R2 ;  /* 0x000000021d027221 */ /* 0x000fc60000010000 */
[----:B------:R-:W-:Y:S01]  /*fef0*/  HMMA.16816.F32 R116, R128, R4, R116 ;  /* 0x000000048074723c */ /* 0x000fe20000001874 */
[----:B------:R-:W-:-:S04]  /*ff00*/  FADD.FTZ R2, R25, R2 ;  /* 0x0000000219027221 */ /* 0x000fc80000010000 */
        /* <DEDUP_REMOVED lines=25> */
[----:B------:R-:W-:-:S04]  /*100a0*/  FADD.FTZ R238, R30, R5 ;  /* 0x000000051eee7221 */ /* 0x000fc80000010000 */
[----:B------:R1:W-:Y:S01]  /*100b0*/  STL [R1+0x1c], R243 ;  /* 0x00001cf301007387 */ /* 0x0003e20000100800 */
[C---:B------:R-:W-:Y:S03]  /*100c0*/  HMMA.16816.F32 R44, R124.reuse, R50, R44 ;  /* 0x000000327c2c723c */ /* 0x040fe6000000182c */
[----:B------:R1:W-:Y:S03]  /*100d0*/  STL [R1+0x18], R242 ;  /* 0x000018f201007387 */ /* 0x0003e60000100800 */
[C---:B------:R-:W-:Y:S01]  /*100e0*/  HMMA.16816.F32 R56, R124.reuse, R64, R56 ;  /* 0x000000407c38723c */ /* 0x040fe20000001838 */
[----:B------:R1:W-:Y:S04]  /*100f0*/  STL [R1+0x20], R238 ;  /* 0x000020ee01007387 */ /* 0x0003e80000100800 */
[----:B------:R1:W-:Y:S01]  /*10100*/  STL [R1+0x24], R239 ;  /* 0x000024ef01007387 */ /* 0x0003e20000100800 */
        /* <DEDUP_REMOVED lines=22> */
[----:B------:R-:W-:Y:S01]  /*10270*/  MOV R134, R233 ;  /* 0x000000e900867202 */ /* 0x000fe20000000f00 */
[----:B------:R-:W-:-:S05]  /*10280*/  NOP ;  /* 0x0000000000007918 */ /* 0x000fca0000000000 */
[----:B-1----:R-:W-:-:S15]  /*10290*/  @!P0 BRA `(.L_x_2311) ;  /* 0x00000034004c8947 */ /* 0x002fde0003800000 */
[----:B------:R-:W2:Y:S01]  /*102a0*/  LDL R250, [R1+0x74] ;  /* 0x0000740001fa7983 */ /* 0x000ea20000100800 */
[----:B------:R-:W-:-:S04]  /*102b0*/  DEPBAR.LE SB0, 0x0 ;  /* 0x000080000000791a */ /* 0x000fc80000000000 */
[----:B------:R-:W3:Y:S01]  /*102c0*/  LDL R251, [R1+0x38] ;  /* 0x0000380001fb7983 */ /* 0x000ee20000100800 */
[----:B------:R-:W-:Y:S02]  /*102d0*/  IMAD.U32 R6, RZ, RZ, UR10 ;  /* 0x0000000aff067e24 */ /* 0x000fe4000f8e00ff */
[----:B------:R-:W-:Y:S01]  /*102e0*/  IMAD.U32 R2, RZ, RZ, UR10 ;  /* 0x0000000aff027e24 */ /* 0x000fe2000f8e00ff */
[----:B------:R-:W-:Y:S01]  /*102f0*/  BAR.SYNC.DEFER_BLOCKING 0x0 ;  /* 0x0000000000007b1d */ /* 0x000fe20000010000 */
[C---:B------:R-:W-:Y:S02]  /*10300*/  IADD3 R8, P5, R240.reuse, -UR10, RZ ;  /* 0x8000000af0087c10 */ /* 0x040fe4000ffbe0ff */
[----:B------:R-:W-:Y:S02]  /*10310*/  IADD3 R6, P4, P3, R240, 0x80, -R6 ;  /* 0x00000080f0067810 */ /* 0x000fe40007b9e806 */
[C---:B------:R-:W-:Y:S02]  /*10320*/  IADD3 R4, P2, R234.reuse, -UR10, RZ ;  /* 0x8000000aea047c10 */ /* 0x040fe4000ff5e0ff */
[----:B------:R-:W-:Y:S01]  /*10330*/  IADD3 R2, P1, P0, R234, 0x80, -R2 ;  /* 0x00000080ea027810 */ /* 0x000fe2000783e802 */
[----:B------:R-:W4:Y:S01]  /*10340*/  LDL R249, [R1+0x70] ;  /* 0x0000700001f97983 */ /* 0x000f220000100800 */
[----:B------:R-:W-:-:S02]  /*10350*/  IADD3.X R9, R241, ~UR11, RZ, P5, !PT ;  /* 0x8000000bf1097c10 */ /* 0x000fc4000affe4ff */
[----:B------:R-:W-:Y:S02]  /*10360*/  IADD3.X R7, R241, ~UR11, RZ, P4, P3 ;  /* 0x8000000bf1077c10 */ /* 0x000fe4000a7e64ff */
        /* <DEDUP_REMOVED lines=9> */
[----:B------:R-:W-:Y:S04]  /*10400*/  LDSM.16.M88.4 R24, [R208+0x8000] ;  /* 0x00800000d018783b */ /* 0x000fe80000000200 */
[----:B------:R-:W-:Y:S04]  /*10410*/  LDSM.16.M88.4 R20, [R208+0x8800] ;  /* 0x00880000d014783b */ /* 0x000fe80000000200 */
[----:B------:R-:W-:Y:S04]  /*10420*/  LDSM.16.M88.4 R28, [R219] ;  /* 0x00000000db1c783b */ /* 0x000fe80000000200 */
[----:B-1----:R-:W1:Y:S04]  /*10430*/  LDSM.16.M88.4 R8, [R210] ;  /* 0x00000000d208783b */ /* 0x002e680000000200 */
[----:B------:R-:W-:Y:S04]  /*10440*/  LDSM.16.M88.4 R12, [R212+0x2000] ;  /* 0x00200000d40c783b */ /* 0x000fe80000000200 */
[----:B-----5:R-:W5:Y:S04]  /*10450*/  LDSM.16.M88.4 R4, [R210+0x2000] ;  /* 0x00200000d204783b */ /* 0x020f680000000200 */
[----:B------:R-:W5:Y:S04]  /*10460*/  LDSM.16.M88.4 R32, [R222] ;  /* 0x00000000de20783b */ /* 0x000f680000000200 */
[----:B------:R-:W5:Y:S01]  /*10470*/  LDSM.16.M88.4 R16, [R212] ;  /* 0x00000000d410783b */ /* 0x000f620000000200 */
[----:B------:R-:W-:Y:S01]  /*10480*/  UIADD3 UR32, UR37, -0x5, URZ ;  /* 0xfffffffb25207890 */ /* 0x000fe2000fffe03f */
[----:B------:R-:W-:-:S02]  /*10490*/  IMAD.U32 R2, RZ, RZ, UR35 ;  /* 0x00000023ff027e24 */ /* 0x000fc4000f8e00ff */
[----:B------:R-:W0:Y:S01]  /*104a0*/  LDGDEPBAR ;  /* 0x00000000000079af */ /* 0x000e220000000000 */
[----:B-1----:R-:W-:Y:S06]  /*104b0*/  HMMA.16816.F32 R184, R8, R24, RZ ;  /* 0x0000001808b8723c */ /* 0x002fec00000018ff */
[C---:B-----5:R-:W-:Y:S06]  /*104c0*/  HMMA.16816.F32 R180, R4.reuse, R26, RZ ;  /* 0x0000001a04b4723c */ /* 0x060fec00000018ff */
[C---:B------:R-:W-:Y:S06]  /*104d0*/  HMMA.16816.F32 R136, R4.reuse, R24, RZ ;  /* 0x000000180488723c */ /* 0x040fec00000018ff */
[C---:B------:R-:W-:Y:S06]  /*104e0*/  HMMA.16816.F32 R132, R4.reuse, R20, RZ ;  /* 0x000000140484723c */ /* 0x040fec00000018ff */
[----:B------:R-:W-:Y:S01]  /*104f0*/  HMMA.16816.F32 R176, R4, R22, RZ ;  /* 0x0000001604b0723c */ /* 0x000fe200000018ff */
[----:B------:R-:W-:Y:S05]  /*10500*/  LDSM.16.M88.4 R4, [R218+0x2000] ;  /* 0x00200000da04783b */ /* 0x000fea0000000200 */
[C---:B------:R-:W-:Y:S01]  /*10510*/  HMMA.16816.F32 R192, R8.reuse, R26, RZ ;  /* 0x0000001a08c0723c */ /* 0x040fe200000018ff */
[----:B------:R-:W1:Y:S05]  /*10520*/  LDSM.16.M88.4 R24, [R216+0x8000] ;  /* 0x00800000d818783b */ /* 0x000e6a0000000200 */
[C---:B------:R-:W-:Y:S06]  /*10530*/  HMMA.16816.F32 R140, R8.reuse, R20, RZ ;  /* 0x00000014088c723c */ /* 0x040fec00000018ff */
[----:B------:R-:W-:Y:S01]  /*10540*/  HMMA.16816.F32 R188, R8, R22, RZ ;  /* 0x0000001608bc723c */ /* 0x000fe200000018ff */
[----:B------:R-:W5:Y:S04]  /*10550*/  LDSM.16.M88.4 R20, [R216+0x8800] ;  /* 0x00880000d814783b */ /* 0x000f680000000200 */
[----:B------:R-:W5:Y:S01]  /*10560*/  LDSM.16.M88.4 R8, [R218] ;  /* 0x00000000da08783b */ /* 0x000f620000000200 */
[C---:B------:R-:W-:Y:S06]  /*10570*/  HMMA.16816.F32 R180, R12.reuse, R30, R180 ;  /* 0x0000001e0cb4723c */ /* 0x040fec00000018b4 */
[C---:B------:R-:W-:Y:S01]  /*10580*/  HMMA.16816.F32 R200, R12.reuse, R28, R136 ;  /* 0x0000001c0cc8723c */ /* 0x040fe20000001888 */
[----:B------:R-:W-:Y:S05]  /*10590*/  LDSM.16.M88.4 R136, [R215] ;  /* 0x00000000d788783b */ /* 0x000fea0000000200 */
[C---:B------:R-:W-:Y:S01]  /*105a0*/  HMMA.16816.F32 R204, R12.reuse, R32, R132 ;  /* 0x000000200ccc723c */ /* 0x040fe20000001884 */
[----:B------:R-:W-:Y:S05]  /*105b0*/  LDSM.16.M88.4 R132, [R215+0x800] ;  /* 0x00080000d784783b */ /* 0x000fea0000000200 */
[----:B------:R-:W-:Y:S01]  /*105c0*/  HMMA.16816.F32 R196, R12, R34, R176 ;  /* 0x000000220cc4723c */ /* 0x000fe200000018b0 */
[----:B------:R-:W5:Y:S05]  /*105d0*/  LDSM.16.M88.4 R12, [R217+0x2000] ;  /* 0x00200000d90c783b */ /* 0x000f6a0000000200 */
[C---:B------:R-:W-:Y:S06]  /*105e0*/  HMMA.16816.F32 R176, R16.reuse, R32, R140 ;  /* 0x0000002010b0723c */ /* 0x040fec000000188c */
[C---:B------:R-:W-:Y:S06]  /*105f0*/  HMMA.16816.F32 R184, R16.reuse, R28, R184 ;  /* 0x0000001c10b8723c */ /* 0x040fec00000018b8 */
[C---:B------:R-:W-:Y:S06]  /*10600*/  HMMA.16816.F32 R140, R16.reuse, R30, R192 ;  /* 0x0000001e108c723c */ /* 0x040fec00000018c0 */
[----:B------:R-:W-:Y:S06]  /*10610*/  HMMA.16816.F32 R32, R16, R34, R188 ;  /* 0x000000221020723c */ /* 0x000fec00000018bc */
[C---:B-1----:R-:W-:Y:S06]  /*10620*/  HMMA.16816.F32 R28, R4.reuse, R26, R180 ;  /* 0x0000001a041c723c */ /* 0x042fec00000018b4 */
[C---:B-----5:R-:W-:Y:S06]  /*10630*/  HMMA.16816.F32 R180, R4.reuse, R20, R204 ;  /* 0x0000001404b4723c */ /* 0x060fec00000018cc */
[-C--:B------:R-:W-:Y:S06]  /*10640*/  HMMA.16816.F32 R16, R4, R24.reuse, R200 ;  /* 0x000000180410723c */ /* 0x080fec00000018c8 */
[C---:B------:R-:W-:Y:S06]  /*10650*/  HMMA.16816.F32 R200, R8.reuse, R24, R184 ;  /* 0x0000001808c8723c */ /* 0x040fec00000018b8 */
[C---:B------:R-:W-:Y:S06]  /*10660*/  HMMA.16816.F32 R140, R8.reuse, R26, R140 ;  /* 0x0000001a088c723c */ /* 0x040fec000000188c */
[C---:B------:R-:W-:Y:S06]  /*10670*/  HMMA.16816.F32 R192, R8.reuse, R20, R176 ;  /* 0x0000001408c0723c */ /* 0x040fec00000018b0 */
[-C--:B------:R-:W-:Y:S01]  /*10680*/  HMMA.16816.F32 R188, R8, R22.reuse, R32 ;  /* 0x0000001608bc723c */ /* 0x080fe20000001820 */
[----:B------:R-:W1:Y:S04]  /*10690*/  LDSM.16.M88.4 R8, [R217] ;  /* 0x00000000d908783b */ /* 0x000e680000000200 */
[----:B------:R-:W-:Y:S01]  /*106a0*/  LDSM.16.M88.4 R32, [R208+0x9800] ;  /* 0x00980000d020783b */ /* 0x000fe20000000200 */
[----:B------:R-:W-:Y:S03]  /*106b0*/  HMMA.16816.F32 R196, R4, R22, R196 ;  /* 0x0000001604c4723c */ /* 0x000fe600000018c4 */
[----:B------:R-:W-:Y:S03]  /*106c0*/  LDSM.16.M88.4 R4, [R210+0x6000] ;  /* 0x00600000d204783b */ /* 0x000fe60000000200 */
[C---:B------:R-:W-:Y:S01]  /*106d0*/  HMMA.16816.F32 R24, R12.reuse, R138, R28 ;  /* 0x0000008a0c18723c */ /* 0x040fe2000000181c */
[----:B------:R-:W5:Y:S05]  /*106e0*/  LDSM.16.M88.4 R28, [R208+0x9000] ;  /* 0x00900000d01c783b */ /* 0x000f6a0000000200 */
[C---:B------:R-:W-:Y:S06]  /*106f0*/  HMMA.16816.F32 R20, R12.reuse, R132, R180 ;  /* 0x000000840c14723c */ /* 0x040fec00000018b4 */
[C---:B------:R-:W-:Y:S01]  /*10700*/  HMMA.16816.F32 R184, R12.reuse, R136, R16 ;  /* 0x000000880cb8723c */ /* 0x040fe20000001810 */
[----:B------:R-:W2:Y:S05]  /*10710*/  LDSM.16.M88.4 R16, [R210+0x4000] ;  /* 0x00400000d210783b */ /* 0x000eaa0000000200 */
[----:B------:R-:W-:Y:S06]  /*10720*/  HMMA.16816.F32 R12, R12, R134, R196 ;  /* 0x000000860c0c723c */ /* 0x000fec00000018c4 */
[C---:B-1----:R-:W-:Y:S06]  /*10730*/  HMMA.16816.F32 R176, R8.reuse, R136, R200 ;  /* 0x0000008808b0723c */ /* 0x042fec00000018c8 */
[C---:B------:R-:W-:Y:S06]  /*10740*/  HMMA.16816.F32 R140, R8.reuse, R138, R140 ;  /* 0x0000008a088c723c */ /* 0x040fec000000188c */
[C---:B------:R-:W-:Y:S06]  /*10750*/  HMMA.16816.F32 R136, R8.reuse, R132, R192 ;  /* 0x000000840888723c */ /* 0x040fec00000018c0 */
[----:B------:R-:W-:Y:S01]  /*10760*/  HMMA.16816.F32 R132, R8, R134, R188 ;  /* 0x000000860884723c */ /* 0x000fe200000018bc */
[----:B------:R-:W-:Y:S05]  /*10770*/  LDSM.16.M88.4 R8, [R212+0x6000] ;  /* 0x00600000d408783b */ /* 0x000fea0000000200 */
[C---:B-----5:R-:W-:Y:S01]  /*10780*/  HMMA.16816.F32 R196, R4.reuse, R30, R24 ;  /* 0x0000001e04c4723c */ /* 0x060fe20000001818 */
[----:B------:R-:W1:Y:S05]  /*10790*/  LDSM.16.M88.4 R24, [R221] ;  /* 0x00000000dd18783b */ /* 0x000e6a0000000200 */
[C---:B------:R-:W-:Y:S01]  /*107a0*/  HMMA.16816.F32 R192, R4.reuse, R32, R20 ;  /* 0x0000002004c0723c */ /* 0x040fe20000001814 */
[----:B------:R-:W5:Y:S05]  /*107b0*/  LDSM.16.M88.4 R20, [R220] ;  /* 0x00000000dc14783b */ /* 0x000f6a0000000200 */
[C---:B------:R-:W-:Y:S06]  /*107c0*/  HMMA.16816.F32 R200, R4.reuse, R28, R184 ;  /* 0x0000001c04c8723c */ /* 0x040fec00000018b8 */
[----:B------:R-:W-:Y:S01]  /*107d0*/  HMMA.16816.F32 R188, R4, R34, R12 ;  /* 0x0000002204bc723c */ /* 0x000fe2000000180c */
[----:B------:R-:W3:Y:S04]  /*107e0*/  LDSM.16.M88.4 R12, [R212+0x4000] ;  /* 0x00400000d40c783b */ /* 0x000ee80000000200 */
[----:B------:R-:W-:Y:S01]  /*107f0*/  LDSM.16.M88.4 R4, [R218+0x6000] ;  /* 0x00600000da04783b */ /* 0x000fe20000000200 */
[C---:B--2---:R-:W-:Y:S06]  /*10800*/  HMMA.16816.F32 R184, R16.reuse, R28, R176 ;  /* 0x0000001c10b8723c */ /* 0x044fec00000018b0 */
[C---:B------:R-:W-:Y:S01]  /*10810*/  HMMA.16816.F32 R180, R16.reuse, R30, R140 ;  /* 0x0000001e10b4723c */ /* 0x040fe2000000188c */
[----:B------:R-:W-:Y:S05]  /*10820*/  LDSM.16.M88.4 R28, [R216+0x9800] ;  /* 0x00980000d81c783b */ /* 0x000fea0000000200 */
[C---:B------:R-:W-:Y:S06]  /*10830*/  HMMA.16816.F32 R176, R16.reuse, R32, R136 ;  /* 0x0000002010b0723c */ /* 0x040fec0000001888 */
[----:B------:R-:W-:Y:S01]  /*10840*/  HMMA.16816.F32 R16, R16, R34, R132 ;  /* 0x000000221010723c */ /* 0x000fe20000001884 */
[----:B------:R-:W2:Y:S05]  /*10850*/  LDSM.16.M88.4 R32, [R216+0x9000] ;  /* 0x00900000d820783b */ /* 0x000eaa0000000200 */
[C---:B-1----:R-:W-:Y:S06]  /*10860*/  HMMA.16816.F32 R140, R8.reuse, R24, R200 ;  /* 0x00000018088c723c */ /* 0x042fec00000018c8 */
[C---:B------:R-:W-:Y:S06]  /*10870*/  HMMA.16816.F32 R136, R8.reuse, R26, R196 ;  /* 0x0000001a0888723c */ /* 0x040fec00000018c4 */
[C---:B-----5:R-:W-:Y:S06]  /*10880*/  HMMA.16816.F32 R132, R8.reuse, R20, R192 ;  /* 0x000000140884723c */ /* 0x060fec00000018c0 */
[----:B------:R-:W-:Y:S06]  /*10890*/  HMMA.16816.F32 R8, R8, R22, R188 ;  /* 0x000000160808723c */ /* 0x000fec00000018bc */
[C---:B---3--:R-:W-:Y:S06]  /*108a0*/  HMMA.16816.F32 R192, R12.reuse, R26, R180 ;  /* 0x0000001a0cc0723c */ /* 0x048fec00000018b4 */
[C---:B------:R-:W-:Y:S06]  /*108b0*/  HMMA.16816.F32 R180, R12.reuse, R20, R176 ;  /* 0x000000140cb4723c */ /* 0x040fec00000018b0 */
[C---:B------:R-:W-:Y:S06]  /*108c0*/  HMMA.16816.F32 R196, R12.reuse, R24, R184 ;  /* 0x000000180cc4723c */ /* 0x040fec00000018b8 */
[----:B------:R-:W-:Y:S01]  /*108d0*/  HMMA.16816.F32 R188, R12, R22, R16 ;  /* 0x000000160cbc723c */ /* 0x000fe20000001810 */
[----:B------:R-:W1:Y:S04]  /*108e0*/  LDSM.16.M88.4 R12, [R218+0x4000] ;  /* 0x00400000da0c783b */ /* 0x000e680000000200 */
[----:B------:R-:W-:Y:S01]  /*108f0*/  LDSM.16.M88.4 R16, [R215+0x1000] ;  /* 0x00100000d710783b */ /* 0x000fe20000000200 */
[C---:B--2---:R-:W-:Y:S03]  /*10900*/  HMMA.16816.F32 R176, R4.reuse, R34, R136 ;  /* 0x0000002204b0723c */ /* 0x044fe60000001888 */
[----:B------:R-:W-:Y:S03]  /*10910*/  LDSM.16.M88.4 R20, [R215+0x1800] ;  /* 0x00180000d714783b */ /* 0x000fe60000000200 */
[C---:B------:R-:W-:Y:S06]  /*10920*/  HMMA.16816.F32 R184, R4.reuse, R32, R140 ;  /* 0x0000002004b8723c */ /* 0x040fec000000188c */
[C---:B------:R-:W-:Y:S06]  /*10930*/  HMMA.16816.F32 R136, R4.reuse, R28, R132 ;  /* 0x0000001c0488723c */ /* 0x040fec0000001884 */
[----:B------:R-:W-:Y:S01]  /*10940*/  HMMA.16816.F32 R24, R4, R30, R8 ;  /* 0x0000001e0418723c */ /* 0x000fe20000001808 */
[----:B------:R-:W2:Y:S04]  /*10950*/  LDSM.16.M88.4 R4, [R217+0x6000] ;  /* 0x00600000d904783b */ /* 0x000ea80000000200 */
[----:B------:R-:W3:Y:S01]  /*10960*/  LDSM.16.M88.4 R8, [R217+0x4000] ;  /* 0x00400000d908783b */ /* 0x000ee20000000200 */
[----:B------:R-:W-:Y:S01]  /*10970*/  IMAD.U32 R3, RZ, RZ, UR32 ;  /* 0x00000020ff037e24 */ /* 0x000fe2000f8e00ff */
[----:B------:R-:W-:Y:S01]  /*10980*/  UISETP.GT.AND UP0, UPT, UR32, UR23, UPT ;  /* 0x000000172000728c */ /* 0x000fe2000bf04270 */
[----:B------:R-:W-:-:S04]  /*10990*/  DEPBAR.LE SB0, 0x0 ;  /* 0x000080000000791a */ /* 0x000fc80000000000 */
[C---:B-1----:R-:W-:Y:S06]  /*109a0*/  HMMA.16816.F32 R140, R12.reuse, R30, R188 ;  /* 0x0000001e0c8c723c */ /* 0x042fec00000018bc */
[C---:B------:R-:W-:Y:S06]  /*109b0*/  HMMA.16816.F32 R132, R12.reuse, R32, R196 ;  /* 0x000000200c84723c */ /* 0x040fec00000018c4 */
[----:B------:R-:W-:Y:S06]  /*109c0*/  HMMA.16816.F32 R32, R12, R34, R192 ;  /* 0x000000220c20723c */ /* 0x000fec00000018c0 */
[C---:B--2---:R-:W-:Y:S07]  /*109d0*/  HMMA.16816.F32 R188, R4.reuse, R18, R176 ;  /* 0x0000001204bc723c */ /* 0x044fee00000018b0 */
[----:B------:R-:W-:Y:S01]  /*109e0*/  IMAD.WIDE.U32 R176, R250, -0x326172a9, RZ ;  /* 0xcd9e8d57fab07825 */ /* 0x000fe200078e00ff */
[C---:B------:R-:W-:Y:S06]  /*109f0*/  HMMA.16816.F32 R184, R4.reuse, R16, R184 ;  /* 0x0000001004b8723c */ /* 0x040fec00000018b8 */
[C---:B------:R-:W-:Y:S06]  /*10a00*/  HMMA.16816.F32 R196, R4.reuse, R20, R136 ;  /* 0x0000001404c4723c */ /* 0x040fec0000001888 */
[----:B------:R-:W-:Y:S07]  /*10a10*/  HMMA.16816.F32 R192, R4, R22, R24 ;  /* 0x0000001604c0723c */ /* 0x000fee0000001818 */
[----:B------:R-:W-:-:S02]  /*10a20*/  LOP3.LUT R4, R177, R251, RZ, 0x3c, !PT ;  /* 0x000000fbb1047212 */ /* 0x000fc400078e3cff */
[----:B------:R-:W1:Y:S01]  /*10a30*/  S2R R251, SR_TID.X ;  /* 0x0000000000fb7919 */ /* 0x000e620000002100 */
[----:B------:R-:W-:Y:S07]  /*10a40*/  HMMA.16816.F32 R180, R12, R28, R180 ;  /* 0x0000001c0cb4723c */ /* 0x000fee00000018b4 */
[----:B----4-:R-:W-:Y:S01]  /*10a50*/  IMAD.WIDE.U32 R14, R249, -0x2daee0ad, RZ ;  /* 0xd2511f53f90e7825 */ /* 0x010fe200078e00ff */
[----:B---3--:R-:W-:Y:S04]  /*10a60*/  HMMA.16816.F32 R28, R8, R16, R132 ;  /* 0x00000010081c723c */ /* 0x008fe80000001884 */
[----:B------:R-:W-:-:S02]  /*10a70*/  LOP3.LUT R2, R15, UR32, R2, 0x96, !PT ;  /* 0x000000200f027c12 */ /* 0x000fc4000f8e9602 */
[----:B------:R-:W-:Y:S03]  /*10a80*/  HMMA.16816.F32 R132, R8, R18, R32 ;  /* 0x000000120884723c */ /* 0x000fe60000001820 */
[----:B------:R-:W-:-:S04]  /*10a90*/  IMAD.WIDE.U32 R12, R2, -0x326172a9, RZ ;  /* 0xcd9e8d57020c7825 */ /* 0x000fc800078e00ff */
[----:B-1----:R-:W-:-:S05]  /*10aa0*/  IMAD.SHL.U32 R251, R251, 0x2, RZ ;  /* 0x00000002fbfb7824 */ /* 0x002fca00078e00ff */
[----:B------:R-:W-:-:S05]  /*10ab0*/  LOP3.LUT R251, R251, 0x6, RZ, 0xc0, !PT ;  /* 0x00000006fbfb7812 */ /* 0x000fca00078ec0ff */
[----:B------:R-:W-:-:S04]  /*10ac0*/  IMAD R2, R3, 0x20, R251 ;  /* 0x0000002003027824 */ /* 0x000fc800078e02fb */
[C---:B------:R-:W-:Y:S01]  /*10ad0*/  VIADD R3, R2.reuse, 0x1 ;  /* 0x0000000102037836 */ /* 0x040fe20000000000 */
[C---:B------:R-:W-:Y:S01]  /*10ae0*/  ISETP.GE.AND P5, PT, R2.reuse, R229, PT ;  /* 0x000000e50200720c */ /* 0x040fe20003fa6270 */
[----:B------:R-:W-:Y:S01]  /*10af0*/  HMMA.16816.F32 R32, R8, R20, R180 ;  /* 0x000000140820723c */ /* 0x000fe200000018b4 */
[CC--:B------:R-:W-:Y:S02]  /*10b00*/  ISETP.GE.AND P2, PT, R2.reuse, R228.reuse, PT ;  /* 0x000000e40200720c */ /* 0x0c0fe40003f46270 */
[C---:B------:R-:W-:Y:S01]  /*10b10*/  ISETP.GE.AND P0, PT, R3.reuse, R228, PT ;  /* 0x000000e40300720c */ /* 0x040fe20003f06270 */
[C---:B------:R-:W-:Y:S01]  /*10b20*/  VIADD R6, R2.reuse, 0x9 ;  /* 0x0000000902067836 */ /* 0x040fe20000000000 */
[C---:B------:R-:W-:Y:S02]  /*10b30*/  ISETP.LT.OR P5, PT, R2.reuse, R225, P5 ;  /* 0x000000e10200720c */ /* 0x040fe40002fa1670 */
[-C--:B------:R-:W-:Y:S01]  /*10b40*/  ISETP.LT.OR P0, PT, R3, R224.reuse, P0 ;  /* 0x000000e00300720c */ /* 0x080fe20000701670 */
[C---:B------:R-:W-:Y:S01]  /*10b50*/  VIADD R7, R2.reuse, 0x8 ;  /* 0x0000000802077836 */ /* 0x040fe20000000000 */
[----:B------:R-:W-:-:S02]  /*10b60*/  ISETP.LT.OR P2, PT, R2, R224, P2 ;  /* 0x000000e00200720c */ /* 0x000fc40001741670 */
[----:B------:R-:W-:Y:S02]  /*10b70*/  FSEL R26, R31, -INF , !P0 ;  /* 0xff8000001f1a7808 */ /* 0x000fe40004000000 */
[----:B------:R-:W-:Y:S01]  /*10b80*/  ISETP.GE.AND P0, PT, R6, R228, PT ;  /* 0x000000e40600720c */ /* 0x000fe20003f06270 */
[----:B------:R-:W-:Y:S01]  /*10b90*/  HMMA.16816.F32 R136, R8, R22, R140 ;  /* 0x000000160888723c */ /* 0x000fe2000000188c */
[-C--:B------:R-:W-:Y:S02]  /*10ba0*/  ISETP.GE.AND P3, PT, R3, R229.reuse, PT ;  /* 0x000000e50300720c */ /* 0x080fe40003f66270 */
[----:B------:R-:W-:Y:S02]  /*10bb0*/  FSEL R15, R28, -INF , !P5 ;  /* 0xff8000001c0f7808 */ /* 0x000fe40006800000 */
[----:B------:R-:W-:Y:S01]  /*10bc0*/  FSEL R18, R30, -INF , !P2 ;  /* 0xff8000001e127808 */ /* 0x000fe20005000000 */
[----:B------:R-:W-:Y:S01]  /*10bd0*/  IMAD.WIDE.U32 R24, R4, -0x2daee0ad, RZ ;  /* 0xd2511f5304187825 */ /* 0x000fe200078e00ff */
[----:B------:R-:W-:-:S02]  /*10be0*/  ISETP.GE.AND P5, PT, R7, R229, PT ;  /* 0x000000e50700720c */ /* 0x000fc40003fa6270 */
[----:B------:R-:W-:Y:S01]  /*10bf0*/  ISETP.GE.AND P2, PT, R7, R228, PT ;  /* 0x000000e40700720c */ /* 0x000fe20003f46270 */
[----:B------:R-:W-:Y:S01]  /*10c00*/  VIADD R4, R2, 0x11 ;  /* 0x0000001102047836 */ /* 0x000fe20000000000 */
[-C--:B------:R-:W-:Y:S01]  /*10c10*/  ISETP.LT.OR P0, PT, R6, R224.reuse, P0 ;  /* 0x000000e00600720c */ /* 0x080fe20000701670 */
[----:B------:R-:W-:Y:S01]  /*10c20*/  VIADD R5, R2, 0x10 ;  /* 0x0000001002057836 */ /* 0x000fe20000000000 */
[-C--:B------:R-:W-:Y:S02]  /*10c30*/  ISETP.LT.OR P3, PT, R3, R225.reuse, P3 ;  /* 0x000000e10300720c */ /* 0x080fe40001f61670 */
[C---:B------:R-:W-:Y:S02]  /*10c40*/  ISETP.LT.OR P5, PT, R7.reuse, R225, P5 ;  /* 0x000000e10700720c */ /* 0x040fe40002fa1670 */
[----:B------:R-:W-:Y:S02]  /*10c50*/  ISETP.LT.OR P2, PT, R7, R224, P2 ;  /* 0x000000e00700720c */ /* 0x000fe40001741670 */
[----:B------:R-:W-:-:S02]  /*10c60*/  ISETP.GE.AND P4, PT, R3, R231, PT ;  /* 0x000000e70300720c */ /* 0x000fc40003f86270 */
[----:B------:R-:W-:Y:S02]  /*10c70*/  ISETP.GE.AND P1, PT, R3, R230, PT ;  /* 0x000000e60300720c */ /* 0x000fe40003f26270 */
[----:B------:R-:W-:Y:S02]  /*10c80*/  FSEL R30, R135, -INF , !P0 ;  /* 0xff800000871e7808 */ /* 0x000fe40004000000 */
[----:B------:R-:W-:Y:S02]  /*10c90*/  FSEL R16, R29, -INF , !P3 ;  /* 0xff8000001d107808 */ /* 0x000fe40005800000 */
[----:B------:R-:W-:Y:S02]  /*10ca0*/  ISETP.GE.AND P0, PT, R4, R228, PT ;  /* 0x000000e40400720c */ /* 0x000fe40003f06270 */
[----:B------:R-:W-:Y:S02]  /*10cb0*/  FSEL R20, R132, -INF , !P5 ;  /* 0xff80000084147808 */ /* 0x000fe40006800000 */
[----:B------:R-:W-:-:S02]  /*10cc0*/  FSEL R29, R134, -INF , !P2 ;  /* 0xff800000861d7808 */ /* 0x000fc40005000000 */
[C---:B------:R-:W-:Y:S02]  /*10cd0*/  ISETP.GE.AND P5, PT, R5.reuse, R229, PT ;  /* 0x000000e50500720c */ /* 0x040fe40003fa6270 */
[----:B------:R-:W-:Y:S02]  /*10ce0*/  ISETP.GE.AND P2, PT, R5, R228, PT ;  /* 0x000000e40500720c */ /* 0x000fe40003f46270 */
[C---:B------:R-:W-:Y:S02]  /*10cf0*/  ISETP.LT.OR P4, PT, R3.reuse, R227, P4 ;  /* 0x000000e30300720c */ /* 0x040fe40002781670 */
[----:B------:R-:W-:Y:S01]  /*10d00*/  ISETP.LT.OR P1, PT, R3, R226, P1 ;  /* 0x000000e20300720c */ /* 0x000fe20000f21670 */
[----:B------:R-:W-:Y:S01]  /*10d10*/  VIADD R3, R2, 0x18 ;  /* 0x0000001802037836 */ /* 0x000fe20000000000 */
[----:B------:R-:W-:Y:S02]  /*10d20*/  ISETP.GE.AND P3, PT, R6, R229, PT ;  /* 0x000000e50600720c */ /* 0x000fe40003f66270 */
[----:B------:R-:W-:-:S02]  /*10d30*/  ISETP.LT.OR P0, PT, R4, R224, P0 ;  /* 0x000000e00400720c */ /* 0x000fc40000701670 */
[----:B------:R-:W-:Y:S02]  /*10d40*/  FMNMX.FTZ R8, R237, R15, !PT ;  /* 0x0000000fed087209 */ /* 0x000fe40007810000 */
[CC--:B------:R-:W-:Y:S02]  /*10d50*/  ISETP.LT.OR P5, PT, R5.reuse, R225.reuse, P5 ;  /* 0x000000e10500720c */ /* 0x0c0fe40002fa1670 */
[----:B------:R-:W-:Y:S02]  /*10d60*/  ISETP.LT.OR P2, PT, R5, R224, P2 ;  /* 0x000000e00500720c */ /* 0x000fe40001741670 */
[----:B------:R-:W-:Y:S02]  /*10d70*/  ISETP.LT.OR P3, PT, R6, R225, P3 ;  /* 0x000000e10600720c */ /* 0x000fe40001f61670 */
[----:B------:R-:W-:Y:S02]  /*10d80*/  FSEL R205, R35, -INF , !P0 ;  /* 0xff80000023cd7808 */ /* 0x000fe40004000000 */
[----:B------:R-:W-:-:S02]  /*10d90*/  FMNMX.FTZ R8, R16, R8, !PT ;  /* 0x0000000810087209 */ /* 0x000fc40007810000 */
[----:B------:R-:W-:Y:S02]  /*10da0*/  ISETP.GE.AND P0, PT, R3, R229, PT ;  /* 0x000000e50300720c */ /* 0x000fe40003f06270 */
[----:B------:R-:W-:Y:S02]  /*10db0*/  FSEL R202, R32, -INF , !P5 ;  /* 0xff80000020ca7808 */ /* 0x000fe40006800000 */
[----:B------:R-:W-:Y:S02]  /*10dc0*/  FSEL R203, R34, -INF , !P2 ;  /* 0xff80000022cb7808 */ /* 0x000fe40005000000 */
[C---:B------:R-:W-:Y:S02]  /*10dd0*/  ISETP.GE.AND P5, PT, R2.reuse, R231, PT ;  /* 0x000000e70200720c */ /* 0x040fe40003fa6270 */
[----:B------:R-:W-:Y:S02]  /*10de0*/  ISETP.GE.AND P2, PT, R2, R230, PT ;  /* 0x000000e60200720c */ /* 0x000fe40003f46270 */
[----:B------:R-:W-:-:S02]  /*10df0*/  FSEL R21, R133, -INF , !P3 ;  /* 0xff80000085157808 */ /* 0x000fc40005800000 */
[----:B------:R-:W-:Y:S02]  /*10e00*/  ISETP.GE.AND P3, PT, R4, R229, PT ;  /* 0x000000e50400720c */ /* 0x000fe40003f66270 */
[----:B------:R-:W-:Y:S02]  /*10e10*/  FMNMX.FTZ R8, R20, R8, !PT ;  /* 0x0000000814087209 */ /* 0x000fe40007810000 */
[----:B------:R-:W-:Y:S02]  /*10e20*/  ISETP.LT.OR P0, PT, R3, R225, P0 ;  /* 0x000000e10300720c */ /* 0x000fe40000701670 */
[C---:B------:R-:W-:Y:S01]  /*10e30*/  ISETP.LT.OR P5, PT, R2.reuse, R227, P5 ;  /* 0x000000e30200720c */ /* 0x040fe20002fa1670 */
[----:B------:R-:W-:Y:S01]  /*10e40*/  BAR.SYNC.DEFER_BLOCKING 0x0 ;  /* 0x0000000000007b1d */ /* 0x000fe20000010000 */
[C---:B------:R-:W-:Y:S01]  /*10e50*/  ISETP.LT.OR P2, PT, R2.reuse, R226, P2 ;  /* 0x000000e20200720c */ /* 0x040fe20001741670 */
[----:B------:R-:W-:Y:S01]  /*10e60*/  VIADD R2, R2, 0x19 ;  /* 0x0000001902027836 */ /* 0x000fe20000000000 */
[----:B------:R-:W-:-:S02]  /*10e70*/  ISETP.LT.OR P3, PT, R4, R225, P3 ;  /* 0x000000e10400720c */ /* 0x000fc40001f61670 */
[----:B------:R-:W-:Y:S02]  /*10e80*/  FMNMX.FTZ R8, R21, R8, !PT ;  /* 0x0000000815087209 */ /* 0x000fe40007810000 */
[----:B------:R-:W-:Y:S02]  /*10e90*/  FSEL R179, R136, -INF , !P0 ;  /* 0xff80000088b37808 */ /* 0x000fe40004000000 */
[----:B------:R-:W-:Y:S02]  /*10ea0*/  PLOP3.LUT P0, PT, PT, PT, UP0, 0x80, 0x0 ;  /* 0x000000000000781c */ /* 0x000fe40003f0f008 */
[----:B------:R-:W-:Y:S02]  /*10eb0*/  FSEL R201, R33, -INF , !P3 ;  /* 0xff80000021c97808 */ /* 0x000fe40005800000 */
[----:B------:R-:W-:Y:S02]  /*10ec0*/  ISETP.GE.AND P6, PT, R2, R229, PT ;  /* 0x000000e50200720c */ /* 0x000fe40003fc6270 */
[----:B------:R-:W-:-:S02]  /*10ed0*/  FMNMX.FTZ R8, R202, R8, !PT ;  /* 0x00000008ca087209 */ /* 0x000fc40007810000 */
[----:B------:R-:W-:Y:S02]  /*10ee0*/  ISETP.GE.AND P3, PT, R3, R228, PT ;  /* 0x000000e40300720c */ /* 0x000fe40003f66270 */
[----:B------:R-:W-:Y:S02]  /*10ef0*/  ISETP.LT.OR P6, PT, R2, R225, P6 ;  /* 0x000000e10200720c */ /* 0x000fe400037c1670 */
[----:B------:R-:W-:Y:S02]  /*10f00*/  FMNMX.FTZ R8, R201, R8, !PT ;  /* 0x00000008c9087209 */ /* 0x000fe40007810000 */
[----:B------:R-:W-:Y:S02]  /*10f10*/  ISETP.LT.OR P3, PT, R3, R224, P3 ;  /* 0x000000e00300720c */ /* 0x000fe40001f61670 */
[----:B------:R-:W-:Y:S02]  /*10f20*/  FSEL R200, R137, -INF , !P6 ;  /* 0xff80000089c87808 */ /* 0x000fe40007000000 */
[----:B------:R-:W-:-:S02]  /*10f30*/  FMNMX.FTZ R9, R236, R18, !PT ;  /* 0x00000012ec097209 */ /* 0x000fc40007810000 */
[----:B------:R-:W-:Y:S02]  /*10f40*/  FMNMX.FTZ R8, R179, R8, !PT ;  /* 0x00000008b3087209 */ /* 0x000fe40007810000 */
[----:B------:R-:W-:Y:S02]  /*10f50*/  LOP3.LUT R176, R13, UR21, R176, 0x96, !PT ;  /* 0x000000150db07c12 */ /* 0x000fe4000f8e96b0 */
[----:B------:R-:W-:Y:S02]  /*10f60*/  LOP3.LUT R177, R25, UR20, R14, 0x96, !PT ;  /* 0x0000001419b17c12 */ /* 0x000fe4000f8e960e */
[----:B------:R-:W-:Y:S02]  /*10f70*/  FSEL R204, R138, -INF , !P3 ;  /* 0xff8000008acc7808 */ /* 0x000fe40005800000 */
[----:B------:R-:W-:Y:S02]  /*10f80*/  ISETP.GE.AND P3, PT, R7, R231, PT ;  /* 0x000000e70700720c */ /* 0x000fe40003f66270 */
[----:B------:R-:W-:-:S02]  /*10f90*/  ISETP.GE.AND P6, PT, R2, R228, PT ;  /* 0x000000e40200720c */ /* 0x000fc40003fc6270 */
[----:B------:R-:W-:Y:S02]  /*10fa0*/  FMNMX.FTZ R17, R26, R9, !PT ;  /* 0x000000091a117209 */ /* 0x000fe40007810000 */
        /* <DEDUP_REMOVED lines=28> */
.L_x_2315:
[----:B------:R-:W2:Y:S04]  /*11170*/  LDL.LU.64 R34, [R1+0x10] ;  /* 0x0000100001227983 */ /* 0x000ea80000300a00 */
[----:B------:R-:W3:Y:S04]  /*11180*/  LDL.LU.64 R32, [R1+0x60] ;  /* 0x0000600001207983 */ /* 0x000ee80000300a00 */
[----:B-1----:R-:W4:Y:S01]  /*11190*/  LDL R10, [R1+0x58] ;  /* 0x00005800010a7983 */ /* 0x002f220000100800 */
[----:B------:R-:W-:Y:S02]  /*111a0*/  ISETP.GE.AND P0, PT, R7, R230, PT ;  /* 0x000000e60700720c */ /* 0x000fe40003f06270 */
[----:B------:R-:W-:Y:S01]  /*111b0*/  FMNMX.FTZ R8, R29, R17, !PT ;  /* 0x000000111d087209 */ /* 0x000fe20007810000 */
[----:B------:R-:W1:Y:S01]  /*111c0*/  SHFL.BFLY PT, R9, R14, 0x2, 0x1f ;  /* 0x0c401f000e097f89 */ /* 0x000e6200000e0000 */
[----:B------:R-:W-:-:S02]  /*111d0*/  ISETP.LT.OR P3, PT, R7, R227, P3 ;  /* 0x000000e30700720c */ /* 0x000fc40001f61670 */
[----:B------:R-:W-:Y:S02]  /*111e0*/  ISETP.LT.OR P0, PT, R7, R226, P0 ;  /* 0x000000e20700720c */ /* 0x000fe40000701670 */
[----:B------:R-:W-:Y:S02]  /*111f0*/  FMNMX.FTZ R7, R30, R8, !PT ;  /* 0x000000081e077209 */ /* 0x000fe40007810000 */
[----:B------:R-:W-:Y:S02]  /*11200*/  ISETP.LT.OR P6, PT, R2, R224, P6 ;  /* 0x000000e00200720c */ /* 0x000fe400037c1670 */
[----:B------:R-:W-:Y:S02]  /*11210*/  FMNMX.FTZ R7, R203, R7, !PT ;  /* 0x00000007cb077209 */ /* 0x000fe40007810000 */
[----:B------:R-:W-:Y:S02]  /*11220*/  FSEL R178, R139, -INF , !P6 ;  /* 0xff8000008bb27808 */ /* 0x000fe40007000000 */
[----:B------:R-:W-:-:S02]  /*11230*/  FSEL R27, R185, -INF , !P4 ;  /* 0xff800000b91b7808 */ /* 0x000fc40006000000 */
[----:B------:R-:W-:Y:S02]  /*11240*/  FMNMX.FTZ R7, R205, R7, !PT ;  /* 0x00000007cd077209 */ /* 0x000fe40007810000 */
[C---:B------:R-:W-:Y:S02]  /*11250*/  ISETP.GE.AND P6, PT, R5.reuse, R231, PT ;  /* 0x000000e70500720c */ /* 0x040fe40003fc6270 */
[C---:B------:R-:W-:Y:S02]  /*11260*/  ISETP.GE.AND P4, PT, R5.reuse, R230, PT ;  /* 0x000000e60500720c */ /* 0x040fe40003f86270 */
[----:B------:R-:W-:Y:S02]  /*11270*/  FMNMX.FTZ R7, R204, R7, !PT ;  /* 0x00000007cc077209 */ /* 0x000fe40007810000 */
[C---:B------:R-:W-:Y:S02]  /*11280*/  ISETP.LT.OR P6, PT, R5.reuse, R227, P6 ;  /* 0x000000e30500720c */ /* 0x040fe400037c1670 */
[----:B------:R-:W-:-:S02]  /*11290*/  ISETP.LT.OR P4, PT, R5, R226, P4 ;  /* 0x000000e20500720c */ /* 0x000fc40002781670 */
[----:B-1----:R-:W-:Y:S02]  /*112a0*/  FMNMX.FTZ R5, R14, R9, !PT ;  /* 0x000000090e057209 */ /* 0x002fe40007810000 */
[----:B------:R-:W-:Y:S02]  /*112b0*/  FSEL R17, R184, -INF , !P5 ;  /* 0xff800000b8117808 */ /* 0x000fe40006800000 */
[----:B------:R-:W-:Y:S01]  /*112c0*/  FSEL R22, R186, -INF , !P2 ;  /* 0xff800000ba167808 */ /* 0x000fe20005000000 */
[----:B------:R-:W1:Y:S01]  /*112d0*/  SHFL.BFLY PT, R9, R5, 0x1, 0x1f ;  /* 0x0c201f0005097f89 */ /* 0x000e6200000e0000 */
[----:B------:R-:W-:Y:S02]  /*112e0*/  FMNMX.FTZ R8, R178, R7, !PT ;  /* 0x00000007b2087209 */ /* 0x000fe40007810000 */
[C---:B------:R-:W-:Y:S02]  /*112f0*/  ISETP.GE.AND P5, PT, R6.reuse, R231, PT ;  /* 0x000000e70600720c */ /* 0x040fe40003fa6270 */
[C---:B------:R-:W-:Y:S01]  /*11300*/  ISETP.GE.AND P2, PT, R6.reuse, R230, PT ;  /* 0x000000e60600720c */ /* 0x040fe20003f46270 */
[----:B------:R-:W5:Y:S01]  /*11310*/  SHFL.BFLY PT, R7, R8, 0x2, 0x1f ;  /* 0x0c401f0008077f89 */ /* 0x000f6200000e0000 */
[----:B------:R-:W-:-:S02]  /*11320*/  ISETP.LT.OR P5, PT, R6, R227, P5 ;  /* 0x000000e30600720c */ /* 0x000fc40002fa1670 */
[----:B------:R-:W-:Y:S02]  /*11330*/  ISETP.LT.OR P2, PT, R6, R226, P2 ;  /* 0x000000e20600720c */ /* 0x000fe40001741670 */
[----:B------:R-:W-:Y:S02]  /*11340*/  FMNMX.FTZ R6, R233, R17, !PT ;  /* 0x00000011e9067209 */ /* 0x000fe40007810000 */
[----:B------:R-:W-:Y:S02]  /*11350*/  FSEL R28, R187, -INF , !P1 ;  /* 0xff800000bb1c7808 */ /* 0x000fe40004800000 */
[----:B------:R-:W-:Y:S02]  /*11360*/  FSEL R25, R188, -INF , !P3 ;  /* 0xff800000bc197808 */ /* 0x000fe40005800000 */
[C---:B------:R-:W-:Y:S02]  /*11370*/  ISETP.GE.AND P1, PT, R4.reuse, R231, PT ;  /* 0x000000e70400720c */ /* 0x040fe40003f26270 */
[----:B------:R-:W-:-:S02]  /*11380*/  ISETP.GE.AND P3, PT, R4, R230, PT ;  /* 0x000000e60400720c */ /* 0x000fc40003f66270 */
[----:B------:R-:W-:Y:S02]  /*11390*/  FMNMX.FTZ R6, R27, R6, !PT ;  /* 0x000000061b067209 */ /* 0x000fe40007810000 */
[----:B------:R-:W-:Y:S02]  /*113a0*/  FSEL R23, R189, -INF , !P5 ;  /* 0xff800000bd177808 */ /* 0x000fe40006800000 */
[C---:B------:R-:W-:Y:S02]  /*113b0*/  ISETP.GE.AND P5, PT, R3.reuse, R231, PT ;  /* 0x000000e70300720c */ /* 0x040fe40003fa6270 */
[----:B------:R-:W-:Y:S02]  /*113c0*/  FSEL R142, R196, -INF , !P6 ;  /* 0xff800000c48e7808 */ /* 0x000fe40007000000 */
[----:B------:R-:W-:Y:S02]  /*113d0*/  ISETP.GE.AND P6, PT, R3, R230, PT ;  /* 0x000000e60300720c */ /* 0x000fe40003fc6270 */
[----:B------:R-:W-:-:S02]  /*113e0*/  ISETP.LT.OR P1, PT, R4, R227, P1 ;  /* 0x000000e30400720c */ /* 0x000fc40000f21670 */
[----:B------:R-:W-:Y:S02]  /*113f0*/  ISETP.LT.OR P3, PT, R4, R226, P3 ;  /* 0x000000e20400720c */ /* 0x000fe40001f61670 */
[----:B------:R-:W-:Y:S02]  /*11400*/  FMNMX.FTZ R4, R25, R6, !PT ;  /* 0x0000000619047209 */ /* 0x000fe40007810000 */
[C---:B------:R-:W-:Y:S02]  /*11410*/  ISETP.LT.OR P5, PT, R3.reuse, R227, P5 ;  /* 0x000000e30300720c */ /* 0x040fe40002fa1670 */
[----:B------:R-:W-:Y:S02]  /*11420*/  ISETP.LT.OR P6, PT, R3, R226, P6 ;  /* 0x000000e20300720c */ /* 0x000fe400037c1670 */
[----:B------:R-:W-:Y:S02]  /*11430*/  FMNMX.FTZ R3, R23, R4, !PT ;  /* 0x0000000417037209 */ /* 0x000fe40007810000 */
[----:B------:R-:W-:-:S02]  /*11440*/  FSEL R186, R197, -INF , !P1 ;  /* 0xff800000c5ba7808 */ /* 0x000fc40004800000 */
[----:B------:R-:W-:Y:S02]  /*11450*/  FSEL R192, R192, -INF , !P5 ;  /* 0xff800000c0c07808 */ /* 0x000fe40006800000 */
[C---:B------:R-:W-:Y:S02]  /*11460*/  ISETP.GE.AND P1, PT, R2.reuse, R231, PT ;  /* 0x000000e70200720c */ /* 0x040fe40003f26270 */
[----:B------:R-:W-:Y:S02]  /*11470*/  ISETP.GE.AND P5, PT, R2, R230, PT ;  /* 0x000000e60200720c */ /* 0x000fe40003fa6270 */
[----:B------:R-:W-:Y:S02]  /*11480*/  FMNMX.FTZ R3, R142, R3, !PT ;  /* 0x000000038e037209 */ /* 0x000fe40007810000 */
[C---:B------:R-:W-:Y:S02]  /*11490*/  ISETP.LT.OR P1, PT, R2.reuse, R227, P1 ;  /* 0x000000e30200720c */ /* 0x040fe40000f21670 */
[----:B------:R-:W-:-:S02]  /*114a0*/  ISETP.LT.OR P5, PT, R2, R226, P5 ;  /* 0x000000e20200720c */ /* 0x000fc40002fa1670 */
[----:B------:R-:W-:Y:S02]  /*114b0*/  FMNMX.FTZ R2, R186, R3, !PT ;  /* 0x00000003ba027209 */ /* 0x000fe40007810000 */
[----:B-1----:R-:W-:Y:S02]  /*114c0*/  FMNMX.FTZ R136, R5, R9, !PT ;  /* 0x0000000905887209 */ /* 0x002fe40007810000 */
[----:B------:R-:W-:Y:S02]  /*114d0*/  FMNMX.FTZ R5, R223, R22, !PT ;  /* 0x00000016df057209 */ /* 0x000fe40007810000 */
[----:B-----5:R-:W-:Y:S02]  /*114e0*/  FMNMX.FTZ R31, R8, R7, !PT ;  /* 0x00000007081f7209 */ /* 0x020fe40007810000 */
[----:B------:R-:W-:Y:S02]  /*114f0*/  FSEL R185, R193, -INF , !P1 ;  /* 0xff800000c1b97808 */ /* 0x000fe40004800000 */
[----:B------:R-:W-:Y:S01]  /*11500*/  FMNMX.FTZ R2, R192, R2, !PT ;  /* 0x00000002c0027209 */ /* 0x000fe20007810000 */
[----:B------:R-:W1:Y:S01]  /*11510*/  SHFL.BFLY PT, R135, R31, 0x1, 0x1f ;  /* 0x0c201f001f877f89 */ /* 0x000e6200000e0000 */
[----:B------:R-:W-:-:S02]  /*11520*/  FSEL R19, R190, -INF , !P0 ;  /* 0xff800000be137808 */ /* 0x000fc40004000000 */
[----:B------:R-:W-:Y:S01]  /*11530*/  FMNMX.FTZ R3, R185, R2, !PT ;  /* 0x00000002b9037209 */ /* 0x000fe20007810000 */
[----:B------:R-:W-:Y:S01]  /*11540*/  FMUL.FTZ R2, R136, UR38 ;  /* 0x0000002688027c20 */ /* 0x000fe20008410000 */
[----:B------:R-:W-:Y:S02]  /*11550*/  FSEL R14, R191, -INF , !P2 ;  /* 0xff800000bf0e7808 */ /* 0x000fe40005000000 */
[----:B------:R-:W-:Y:S02]  /*11560*/  FSEL R143, R198, -INF , !P4 ;  /* 0xff800000c68f7808 */ /* 0x000fe40006000000 */
[----:B------:R-:W-:Y:S02]  /*11570*/  FSEL R187, R199, -INF , !P3 ;  /* 0xff800000c7bb7808 */ /* 0x000fe40005800000 */
[----:B------:R-:W-:Y:S02]  /*11580*/  FSEL R197, R194, -INF , !P6 ;  /* 0xff800000c2c57808 */ /* 0x000fe40007000000 */
[----:B------:R-:W-:-:S02]  /*11590*/  FSEL R195, R195, -INF , !P5 ;  /* 0xff800000c3c37808 */ /* 0x000fc40006800000 */
[----:B------:R-:W-:-:S04]  /*115a0*/  FSETP.NEU.FTZ.AND P0, PT, R136, -INF , PT ;  /* 0xff8000008800780b */ /* 0x000fc80003f1d000 */
[----:B------:R-:W-:-:S05]  /*115b0*/  FSEL R2, R2, RZ, P0 ;  /* 0x000000ff02027208 */ /* 0x000fca0000000000 */
[--C-:B------:R-:W-:Y:S01]  /*115c0*/  FFMA.FTZ R20, R20, UR38, -R2.reuse ;  /* 0x0000002614147c23 */ /* 0x100fe20008010802 */
[--C-:B------:R-:W-:Y:S01]  /*115d0*/  FFMA.FTZ R21, R21, UR38, -R2.reuse ;  /* 0x0000002615157c23 */ /* 0x100fe20008010802 */
[--C-:B------:R-:W-:Y:S01]  /*115e0*/  FFMA.FTZ R15, R15, UR38, -R2.reuse ;  /* 0x000000260f0f7c23 */ /* 0x100fe20008010802 */
[----:B-1----:R-:W-:Y:S01]  /*115f0*/  FMNMX.FTZ R135, R31, R135, !PT ;  /* 0x000000871f877209 */ /* 0x002fe20007810000 */
[----:B------:R-:W-:Y:S01]  /*11600*/  MUFU.EX2 R180, R20 ;  /* 0x0000001400b47308 */ /* 0x000fe20000000800 */
[----:B------:R-:W-:Y:S02]  /*11610*/  FFMA.FTZ R16, R16, UR38, -R2 ;  /* 0x0000002610107c23 */ /* 0x000fe40008010802 */
[----:B------:R-:W-:-:S05]  /*11620*/  FSETP.NEU.FTZ.AND P3, PT, R135, -INF , PT ;  /* 0xff8000008700780b */ /* 0x000fca0003f7d000 */
[----:B------:R1:W5:Y:S08]  /*11630*/  MUFU.EX2 R181, R21 ;  /* 0x0000001500b57308 */ /* 0x0003700000000800 */
[----:B------:R5:W-:Y:S08]  /*11640*/  MUFU.EX2 R182, R15 ;  /* 0x0000000f00b67308 */ /* 0x000bf00000000800 */
[----:B------:R5:W-:Y:S01]  /*11650*/  MUFU.EX2 R199, R16 ;  /* 0x0000001000c77308 */ /* 0x000be20000000800 */
[----:B--2---:R-:W-:-:S05]  /*11660*/  LOP3.LUT R8, R35, UR19, R12, 0x96, !PT ;  /* 0x0000001323087c12 */ /* 0x004fca000f8e960c */
[----:B------:R-:W-:-:S04]  /*11670*/  IMAD.WIDE.U32 R8, R8, -0x2daee0ad, RZ ;  /* 0xd2511f5308087825 */ /* 0x000fc800078e00ff */
[----:B----4-:R-:W-:Y:S02]  /*11680*/  IMAD R4, R10, -0x326172a9, RZ ;  /* 0xcd9e8d570a047824 */ /* 0x010fe400078e02ff */
[----:B------:R-:W2:Y:S03]  /*11690*/  SHFL.BFLY PT, R10, R3, 0x2, 0x1f ;  /* 0x0c401f00030a7f89 */ /* 0x000ea600000e0000 */
[----:B------:R-:W-:-:S05]  /*116a0*/  LOP3.LUT R4, R13, UR21, R4, 0x96, !PT ;  /* 0x000000150d047c12 */ /* 0x000fca000f8e9604 */
[----:B------:R-:W-:Y:S01]  /*116b0*/  IMAD.WIDE.U32 R6, R4, -0x2daee0ad, RZ ;  /* 0xd2511f5304067825 */ /* 0x000fe200078e00ff */
[----:B------:R-:W-:-:S04]  /*116c0*/  FMNMX.FTZ R4, R28, R5, !PT ;  /* 0x000000051c047209 */ /* 0x000fc80007810000 */
[----:B------:R-:W-:Y:S02]  /*116d0*/  FMNMX.FTZ R4, R19, R4, !PT ;  /* 0x0000000413047209 */ /* 0x000fe40007810000 */
[----:B------:R-:W-:Y:S02]  /*116e0*/  LOP3.LUT R11, R9, UR16, R6, 0x96, !PT ;  /* 0x00000010090b7c12 */ /* 0x000fe4000f8e9606 */
[----:B------:R-:W-:Y:S01]  /*116f0*/  FMNMX.FTZ R137, R14, R4, !PT ;  /* 0x000000040e897209 */ /* 0x000fe20007810000 */
[----:B------:R-:W-:Y:S01]  /*11700*/  IMAD.WIDE.U32 R4, R177, -0x326172a9, RZ ;  /* 0xcd9e8d57b1047825 */ /* 0x000fe200078e00ff */
[----:B---3--:R-:W-:Y:S02]  /*11710*/  LOP3.LUT R13, R7, UR18, R32, 0x96, !PT ;  /* 0x00000012070d7c12 */ /* 0x008fe4000f8e9620 */
[----:B------:R-:W-:Y:S01]  /*11720*/  FMNMX.FTZ R137, R143, R137, !PT ;  /* 0x000000898f897209 */ /* 0x000fe20007810000 */
[----:B------:R-:W-:Y:S01]  /*11730*/  IMAD.WIDE.U32 R6, R176, -0x2daee0ad, RZ ;  /* 0xd2511f53b0067825 */ /* 0x000fe200078e00ff */
[----:B------:R-:W-:-:S02]  /*11740*/  LOP3.LUT R12, R5, UR19, R12, 0x96, !PT ;  /* 0x00000013050c7c12 */ /* 0x000fc4000f8e960c */
[----:B------:R-:W-:Y:S01]  /*11750*/  FMNMX.FTZ R137, R187, R137, !PT ;  /* 0x00000089bb897209 */ /* 0x000fe20007810000 */
[----:B------:R-:W-:Y:S01]  /*11760*/  IMAD.WIDE.U32 R32, R13, -0x326172a9, RZ ;  /* 0xcd9e8d570d207825 */ /* 0x000fe200078e00ff */
[----:B--2---:R-:W-:-:S03]  /*11770*/  FMNMX.FTZ R3, R3, R10, !PT ;  /* 0x0000000a03037209 */ /* 0x004fc60007810000 */
[----:B------:R-:W-:Y:S01]  /*11780*/  FMUL.FTZ R13, R135, UR38 ;  /* 0x00000026870d7c20 */ /* 0x000fe20008410000 */
[----:B------:R-:W-:Y:S01]  /*11790*/  FMNMX.FTZ R137, R197, R137, !PT ;  /* 0x00000089c5897209 */ /* 0x000fe20007810000 */
[----:B------:R-:W-:Y:S01]  /*117a0*/  IMAD.WIDE.U32 R10, R11, -0x326172a9, RZ ;  /* 0xcd9e8d570b0a7825 */ /* 0x000fe200078e00ff */
[----:B------:R-:W-:Y:S01]  /*117b0*/  LOP3.LUT R24, R7, UR18, R24, 0x96, !PT ;  /* 0x0000001207187c12 */ /* 0x000fe2000f8e9618 */
[----:B------:R-:W2:Y:S01]  /*117c0*/  SHFL.BFLY PT, R134, R3, 0x1, 0x1f ;  /* 0x0c201f0003867f89 */ /* 0x000ea200000e0000 */
[----:B------:R-:W-:Y:S01]  /*117d0*/  FMNMX.FTZ R137, R195, R137, !PT ;  /* 0x00000089c3897209 */ /* 0x000fe20007810000 */
[----:B------:R-:W-:Y:S01]  /*117e0*/  IMAD.WIDE.U32 R140, R12, -0x2daee0ad, RZ ;  /* 0xd2511f530c8c7825 */ /* 0x000fe200078e00ff */
[----:B------:R-:W-:Y:S02]  /*117f0*/  LOP3.LUT R7, R33, UR17, R34, 0x96, !PT ;  /* 0x0000001121077c12 */ /* 0x000fe4000f8e9622 */
[----:B------:R-:W-:Y:S01]  /*11800*/  LOP3.LUT R5, R11, UR15, R32, 0x96, !PT ;  /* 0x0000000f0b057c12 */ /* 0x000fe2000f8e9620 */
[----:B------:R-:W3:Y:S01]  /*11810*/  SHFL.BFLY PT, R9, R137, 0x2, 0x1f ;  /* 0x0c401f0089097f89 */ /* 0x000ee200000e0000 */
[----:B------:R-:W-:Y:S01]  /*11820*/  IMAD.WIDE.U32 R132, R24, -0x326172a9, RZ ;  /* 0xcd9e8d5718847825 */ /* 0x000fe200078e00ff */
[----:B------:R-:W-:-:S02]  /*11830*/  LOP3.LUT R6, R141, UR16, R6, 0x96, !PT ;  /* 0x000000108d067c12 */ /* 0x000fc4000f8e9606 */
[----:B------:R-:W-:Y:S01]  /*11840*/  FSEL R13, R13, RZ, P3 ;  /* 0x000000ff0d0d7208 */ /* 0x000fe20001800000 */
[----:B-1----:R-:W-:Y:S01]  /*11850*/  IMAD.WIDE.U32 R20, R7, -0x2daee0ad, RZ ;  /* 0xd2511f5307147825 */ /* 0x002fe200078e00ff */
[----:B------:R-:W-:-:S03]  /*11860*/  LOP3.LUT R4, R133, UR17, R4, 0x96, !PT ;  /* 0x0000001185047c12 */ /* 0x000fc6000f8e9604 */
[----:B------:R-:W-:-:S04]  /*11870*/  IMAD.WIDE.U32 R138, R5, -0x2daee0ad, RZ ;  /* 0xd2511f53058a7825 */ /* 0x000fc800078e00ff */
[--C-:B------:R-:W-:Y:S01]  /*11880*/  FFMA.FTZ R18, R18, UR38, -R13.reuse ;  /* 0x0000002612127c23 */ /* 0x100fe2000801080d */
[--C-:B------:R-:W-:Y:S01]  /*11890*/  FFMA.FTZ R29, R29, UR38, -R13.reuse ;  /* 0x000000261d1d7c23 */ /* 0x100fe2000801080d */
[--C-:B------:R-:W-:Y:S01]  /*118a0*/  FFMA.FTZ R30, R30, UR38, -R13.reuse ;  /* 0x000000261e1e7c23 */ /* 0x100fe2000801080d */
[----:B------:R-:W-:Y:S01]  /*118b0*/  IMAD.WIDE.U32 R34, R6, -0x326172a9, RZ ;  /* 0xcd9e8d5706227825 */ /* 0x000fe200078e00ff */
[----:B------:R-:W-:Y:S01]  /*118c0*/  LOP3.LUT R6, R21, UR14, R8, 0x96, !PT ;  /* 0x0000000e15067c12 */ /* 0x000fe2000f8e9608 */
[----:B------:R1:W-:Y:S02]  /*118d0*/  MUFU.EX2 R252, R18 ;  /* 0x0000001200fc7308 */ /* 0x0003e40000000800 */
[----:B------:R-:W-:Y:S01]  /*118e0*/  FFMA.FTZ R26, R26, UR38, -R13 ;  /* 0x000000261a1a7c23 */ /* 0x000fe2000801080d */
[----:B------:R-:W-:Y:S01]  /*118f0*/  IMAD.WIDE.U32 R32, R4, -0x2daee0ad, RZ ;  /* 0xd2511f5304207825 */ /* 0x000fe200078e00ff */
[----:B------:R-:W-:Y:S02]  /*11900*/  LOP3.LUT R4, R139, UR12, R20, 0x96, !PT ;  /* 0x0000000c8b047c12 */ /* 0x000fe4000f8e9614 */
[----:B--2---:R-:W-:Y:S01]  /*11910*/  FMNMX.FTZ R134, R3, R134, !PT ;  /* 0x0000008603867209 */ /* 0x004fe20007810000 */
[----:B------:R-:W-:Y:S01]  /*11920*/  IMAD.WIDE.U32 R6, R6, -0x326172a9, RZ ;  /* 0xcd9e8d5706067825 */ /* 0x000fe200078e00ff */
[----:B------:R-:W-:Y:S01]  /*11930*/  LOP3.LUT R8, R35, UR15, R132, 0x96, !PT ;  /* 0x0000000f23087c12 */ /* 0x000fe2000f8e9684 */
[----:B------:R-:W-:Y:S01]  /*11940*/  MUFU.EX2 R234, R29 ;  /* 0x0000001d00ea7308 */ /* 0x000fe20000000800 */
[----:B---3--:R-:W-:Y:S01]  /*11950*/  FMNMX.FTZ R137, R137, R9, !PT ;  /* 0x0000000989897209 */ /* 0x008fe20007810000 */
[----:B------:R-:W-:-:S04]  /*11960*/  IMAD.WIDE.U32 R4, R4, -0x326172a9, RZ ;  /* 0xcd9e8d5704047825 */ /* 0x000fc800078e00ff */
[C---:B------:R-:W-:Y:S01]  /*11970*/  FMUL.FTZ R12, R134.reuse, UR38 ;  /* 0x00000026860c7c20 */ /* 0x040fe20008410000 */
[----:B------:R-:W-:Y:S01]  /*11980*/  FSETP.NEU.FTZ.AND P2, PT, R134, -INF , PT ;  /* 0xff8000008600780b */ /* 0x000fe20003f5d000 */
[----:B-----5:R-:W2:Y:S01]  /*11990*/  SHFL.BFLY PT, R15, R137, 0x1, 0x1f ;  /* 0x0c201f00890f7f89 */ /* 0x020ea200000e0000 */
[----:B------:R-:W-:Y:S01]  /*119a0*/  IMAD.WIDE.U32 R176, R8, -0x2daee0ad, RZ ;  /* 0xd2511f5308b07825 */ /* 0x000fe200078e00ff */
[----:B------:R-:W-:Y:S01]  /*119b0*/  LOP3.LUT R141, R7, UR13, R10, 0x96, !PT ;  /* 0x0000000d078d7c12 */ /* 0x000fe2000f8e960a */
[----:B------:R-:W3:Y:S01]  /*119c0*/  MUFU.EX2 R207, R30 ;  /* 0x0000001e00cf7308 */ /* 0x000ee20000000800 */
[----:B------:R-:W-:Y:S02]  /*119d0*/  LOP3.LUT R7, R4, 0xffff, RZ, 0xc0, !PT ;  /* 0x0000ffff04077812 */ /* 0x000fe400078ec0ff */
[----:B------:R-:W-:Y:S02]  /*119e0*/  FSEL R12, R12, RZ, P2 ;  /* 0x000000ff0c0c7208 */ /* 0x000fe40001000000 */
[----:B------:R-:W-:-:S02]  /*119f0*/  LOP3.LUT R9, R4, 0xff, RZ, 0xc0, !PT ;  /* 0x000000ff04097812 */ /* 0x000fc400078ec0ff */
[----:B------:R-:W-:Y:S01]  /*11a00*/  SHF.R.U32.HI R3, RZ, 0x10, R4 ;  /* 0x00000010ff037819 */ /* 0x000fe20000011604 */
[----:B------:R-:W-:Y:S01]  /*11a10*/  FFMA.FTZ R17, R17, UR38, -R12 ;  /* 0x0000002611117c23 */ /* 0x000fe2000801080c */
[----:B------:R-:W-:Y:S01]  /*11a20*/  SHF.R.U32.HI R8, RZ, 0x18, R4 ;  /* 0x00000018ff087819 */ /* 0x000fe20000011604 */
[----:B------:R-:W-:Y:S01]  /*11a30*/  FFMA.FTZ R23, R23, UR38, -R12 ;  /* 0x0000002617177c23 */ /* 0x000fe2000801080c */
[----:B------:R-:W-:Y:S01]  /*11a40*/  LOP3.LUT R11, R33, UR14, R140, 0x96, !PT ;  /* 0x0000000e210b7c12 */ /* 0x000fe2000f8e968c */
[----:B------:R4:W-:Y:S01]  /*11a50*/  MUFU.EX2 R198, R17 ;  /* 0x0000001100c67308 */ /* 0x0009e20000000800 */
[----:B------:R-:W-:Y:S01]  /*11a60*/  LOP3.LUT R4, R177, UR12, R32, 0x96, !PT ;  /* 0x0000000cb1047c12 */ /* 0x000fe2000f8e9620 */
[----:B------:R-:W-:Y:S01]  /*11a70*/  FFMA.FTZ R27, R27, UR38, -R12 ;  /* 0x000000261b1b7c23 */ /* 0x000fe2000801080c */
[----:B------:R-:W-:Y:S01]  /*11a80*/  LOP3.LUT R6, R5, UR22, R6, 0x96, !PT ;  /* 0x0000001605067c12 */ /* 0x000fe2000f8e9606 */
[----:B------:R-:W-:Y:S01]  /*11a90*/  IMAD.WIDE.U32 R10, R11, -0x326172a9, RZ ;  /* 0xcd9e8d570b0a7825 */ /* 0x000fe200078e00ff */
[----:B------:R-:W-:-:S03]  /*11aa0*/  LOP3.LUT R3, R3, 0xff, RZ, 0xc0, !PT ;  /* 0x000000ff03037812 */ /* 0x000fc600078ec0ff */
[----:B------:R-:W-:Y:S01]  /*11ab0*/  FFMA.FTZ R25, R25, UR38, -R12 ;  /* 0x0000002619197c23 */ /* 0x000fe2000801080c */
[----:B------:R-:W-:Y:S01]  /*11ac0*/  SHF.R.U32.HI R7, RZ, 0x8, R7 ;  /* 0x00000008ff077819 */ /* 0x000fe20000011607 */
[----:B------:R-:W-:Y:S01]  /*11ad0*/  IMAD.WIDE.U32 R4, R4, -0x326172a9, RZ ;  /* 0xcd9e8d5704047825 */ /* 0x000fe200078e00ff */
[----:B--2---:R-:W-:Y:S01]  /*11ae0*/  FMNMX.FTZ R137, R137, R15, !PT ;  /* 0x0000000f89897209 */ /* 0x004fe20007810000 */
[----:B------:R2:W-:Y:S01]  /*11af0*/  MUFU.EX2 R193, R23 ;  /* 0x0000001700c17308 */ /* 0x0005e20000000800 */
[----:B------:R-:W-:Y:S02]  /*11b00*/  PRMT R16, R9, 0x5410, R7 ;  /* 0x0000541009107816 */ /* 0x000fe40000000007 */
[C---:B------:R-:W-:Y:S01]  /*11b10*/  LOP3.LUT R9, R4.reuse, 0xffff, RZ, 0xc0, !PT ;  /* 0x0000ffff04097812 */ /* 0x040fe200078ec0ff */
[----:B-1----:R-:W-:Y:S01]  /*11b20*/  FMUL.FTZ R18, R137, UR38 ;  /* 0x0000002689127c20 */ /* 0x002fe20008410000 */
[----:B------:R-:W-:Y:S02]  /*11b30*/  LOP3.LUT R15, R4, 0xff, RZ, 0xc0, !PT ;  /* 0x000000ff040f7812 */ /* 0x000fe400078ec0ff */
[----:B----4-:R-:W-:Y:S01]  /*11b40*/  PRMT R17, R3, 0x5410, R8 ;  /* 0x0000541003117816 */ /* 0x010fe20000000008 */
[----:B------:R-:W1:Y:S01]  /*11b50*/  MUFU.EX2 R235, R26 ;  /* 0x0000001a00eb7308 */ /* 0x000e620000000800 */
[----:B------:R-:W-:-:S02]  /*11b60*/  LOP3.LUT R3, R5, UR22, R10, 0x96, !PT ;  /* 0x0000001605037c12 */ /* 0x000fc4000f8e960a */
[--C-:B------:R-:W-:Y:S02]  /*11b70*/  SHF.R.U32.HI R8, RZ, 0x10, R4.reuse ;  /* 0x00000010ff087819 */ /* 0x100fe40000011604 */
[----:B------:R-:W-:Y:S02]  /*11b80*/  SHF.R.U32.HI R10, RZ, 0x18, R4 ;  /* 0x00000018ff0a7819 */ /* 0x000fe40000011604 */
[----:B------:R-:W-:Y:S01]  /*11b90*/  SHF.R.U32.HI R4, RZ, 0x10, R6 ;  /* 0x00000010ff047819 */ /* 0x000fe20000011606 */
[----:B------:R-:W-:Y:S01]  /*11ba0*/  MUFU.EX2 R196, R27 ;  /* 0x0000001b00c47308 */ /* 0x000fe20000000800 */
[C---:B------:R-:W-:Y:S02]  /*11bb0*/  LOP3.LUT R5, R6.reuse, 0xffff, RZ, 0xc0, !PT ;  /* 0x0000ffff06057812 */ /* 0x040fe400078ec0ff */
[----:B------:R-:W-:Y:S02]  /*11bc0*/  LOP3.LUT R7, R6, 0xff, RZ, 0xc0, !PT ;  /* 0x000000ff06077812 */ /* 0x000fe400078ec0ff */
[----:B------:R-:W-:-:S02]  /*11bd0*/  FSETP.NEU.FTZ.AND P1, PT, R137, -INF , PT ;  /* 0xff8000008900780b */ /* 0x000fc40003f3d000 */
[----:B------:R-:W-:Y:S01]  /*11be0*/  SHF.R.U32.HI R6, RZ, 0x18, R6 ;  /* 0x00000018ff067819 */ /* 0x000fe20000011606 */
[----:B------:R4:W-:Y:S01]  /*11bf0*/  MUFU.EX2 R194, R25 ;  /* 0x0000001900c27308 */ /* 0x0009e20000000800 */
[----:B------:R-:W-:Y:S02]  /*11c00*/  LOP3.LUT R4, R4, 0xff, RZ, 0xc0, !PT ;  /* 0x000000ff04047812 */ /* 0x000fe400078ec0ff */
[----:B------:R-:W-:Y:S02]  /*11c10*/  SHF.R.U32.HI R5, RZ, 0x8, R5 ;  /* 0x00000008ff057819 */ /* 0x000fe40000011605 */
[----:B------:R-:W-:Y:S02]  /*11c20*/  LOP3.LUT R8, R8, 0xff, RZ, 0xc0, !PT ;  /* 0x000000ff08087812 */ /* 0x000fe400078ec0ff */
[----:B------:R-:W-:Y:S02]  /*11c30*/  LOP3.LUT R140, R11, UR13, R34, 0x96, !PT ;  /* 0x0000000d0b8c7c12 */ /* 0x000fe4000f8e9622 */
[----:B------:R-:W-:Y:S01]  /*11c40*/  FSEL R18, R18, RZ, P1 ;  /* 0x000000ff12127208 */ /* 0x000fe20000800000 */
[----:B------:R-:W-:Y:S01]  /*11c50*/  LDSM.16.MT88.4 R32, [R211+0xb000] ;  /* 0x00b00000d320783b */ /* 0x000fe20000004200 */
[----:B------:R-:W-:-:S02]  /*11c60*/  PRMT R21, R4, 0x5410, R6 ;  /* 0x0000541004157816 */ /* 0x000fc40000000006 */
[----:B------:R-:W-:Y:S01]  /*11c70*/  PRMT R11, R7, 0x5410, R5 ;  /* 0x00005410070b7816 */ /* 0x000fe20000000005 */
[--C-:B------:R-:W-:Y:S01]  /*11c80*/  FFMA.FTZ R22, R22, UR38, -R18.reuse ;  /* 0x0000002616167c23 */ /* 0x100fe20008010812 */
[--C-:B------:R-:W-:Y:S01]  /*11c90*/  SHF.R.U32.HI R4, RZ, 0x10, R3.reuse ;  /* 0x00000010ff047819 */ /* 0x100fe20000011603 */
[----:B------:R-:W-:Y:S01]  /*11ca0*/  FFMA.FTZ R14, R14, UR38, -R18 ;  /* 0x000000260e0e7c23 */ /* 0x000fe20008010812 */
[C---:B------:R-:W-:Y:S01]  /*11cb0*/  LOP3.LUT R5, R3.reuse, 0xffff, RZ, 0xc0, !PT ;  /* 0x0000ffff03057812 */ /* 0x040fe200078ec0ff */
[----:B------:R5:W-:Y:S01]  /*11cc0*/  MUFU.EX2 R184, R22 ;  /* 0x0000001600b87308 */ /* 0x000be20000000800 */
[----:B--2---:R-:W-:Y:S01]  /*11cd0*/  PRMT R23, R8, 0x5410, R10 ;  /* 0x0000541008177816 */ /* 0x004fe2000000000a */
[----:B----4-:R-:W2:Y:S01]  /*11ce0*/  LDSM.16.MT88.4 R24, [R209+0xa000] ;  /* 0x00a00000d118783b */ /* 0x010ea20000004200 */
[----:B------:R-:W-:Y:S01]  /*11cf0*/  LOP3.LUT R8, R3, 0xff, RZ, 0xc0, !PT ;  /* 0x000000ff03087812 */ /* 0x000fe200078ec0ff */
[--C-:B------:R-:W-:Y:S01]  /*11d00*/  FFMA.FTZ R28, R28, UR38, -R18.reuse ;  /* 0x000000261c1c7c23 */ /* 0x100fe20008010812 */
[----:B------:R-:W-:Y:S01]  /*11d10*/  SHF.R.U32.HI R7, RZ, 0x18, R3 ;  /* 0x00000018ff077819 */ /* 0x000fe20000011603 */
[----:B------:R-:W-:Y:S01]  /*11d20*/  FFMA.FTZ R19, R19, UR38, -R18 ;  /* 0x0000002613137c23 */ /* 0x000fe20008010812 */
[----:B------:R-:W-:Y:S01]  /*11d30*/  LOP3.LUT R4, R4, 0xff, RZ, 0xc0, !PT ;  /* 0x000000ff04047812 */ /* 0x000fe200078ec0ff */
[----:B------:R4:W-:Y:S01]  /*11d40*/  MUFU.EX2 R132, R14 ;  /* 0x0000000e00847308 */ /* 0x0009e20000000800 */
[----:B------:R-:W-:-:S02]  /*11d50*/  FSEL R3, R135, RZ, P3 ;  /* 0x000000ff87037208 */ /* 0x000fc40001800000 */
[----:B------:R-:W-:Y:S02]  /*11d60*/  SHF.R.U32.HI R9, RZ, 0x8, R9 ;  /* 0x00000008ff097819 */ /* 0x000fe40000011609 */
[----:B------:R-:W-:Y:S02]  /*11d70*/  SHF.R.U32.HI R6, RZ, 0x8, R5 ;  /* 0x00000008ff067819 */ /* 0x000fe40000011605 */
[----:B------:R-:W-:Y:S01]  /*11d80*/  FSEL R5, R136, RZ, P0 ;  /* 0x000000ff88057208 */ /* 0x000fe20000000000 */
[----:B------:R-:W-:Y:S01]  /*11d90*/  MUFU.EX2 R139, R28 ;  /* 0x0000001c008b7308 */ /* 0x000fe20000000800 */
[----:B------:R-:W-:Y:S01]  /*11da0*/  PRMT R20, R4, 0x5410, R7 ;  /* 0x0000541004147816 */ /* 0x000fe20000000007 */
[----:B------:R-:W-:Y:S01]  /*11db0*/  FADD.FTZ R7, R236, -R3 ;  /* 0x80000003ec077221 */ /* 0x000fe20000010000 */
[----:B-----5:R-:W-:Y:S02]  /*11dc0*/  PRMT R22, R15, 0x5410, R9 ;  /* 0x000054100f167816 */ /* 0x020fe40000000009 */
[--C-:B------:R-:W-:Y:S01]  /*11dd0*/  HSET2.LE.AND R10, R16, R0.reuse, PT ;  /* 0x00000000100a7233 */ /* 0x100fe20003803000 */
[----:B------:R-:W-:Y:S01]  /*11de0*/  FMUL.FTZ R7, R7, UR38 ;  /* 0x0000002607077c20 */ /* 0x000fe20008410000 */
[----:B------:R-:W-:Y:S01]  /*11df0*/  PRMT R15, R8, 0x5410, R6 ;  /* 0x00005410080f7816 */ /* 0x000fe20000000006 */
[----:B------:R-:W-:Y:S01]  /*11e00*/  FADD.FTZ R6, R237, -R5 ;  /* 0x80000005ed067221 */ /* 0x000fe20000010000 */
[----:B------:R-:W-:Y:S01]  /*11e10*/  FSEL R4, R137, RZ, P1 ;  /* 0x000000ff89047208 */ /* 0x000fe20000800000 */
[----:B------:R-:W5:Y:S01]  /*11e20*/  MUFU.EX2 R16, R7 ;  /* 0x0000000700107308 */ /* 0x000f620000000800 */
[----:B------:R-:W-:Y:S01]  /*11e30*/  F2FP.F16.F32.PACK_AB R3, R181, R180 ;  /* 0x000000b4b503723e */ /* 0x000fe200000000ff */
[----:B------:R-:W-:Y:S01]  /*11e40*/  FMUL.FTZ R6, R6, UR38 ;  /* 0x0000002606067c20 */ /* 0x000fe20008410000 */
[----:B------:R-:W-:Y:S01]  /*11e50*/  FSEL R5, R134, RZ, P2 ;  /* 0x000000ff86057208 */ /* 0x000fe20001000000 */
[----:B----4-:R-:W-:Y:S01]  /*11e60*/  FADD.FTZ R14, R223, -R4 ;  /* 0x80000004df0e7221 */ /* 0x010fe20000010000 */
[----:B------:R-:W-:Y:S01]  /*11e70*/  LOP3.LUT R10, R10, R3, RZ, 0xc0, !PT ;  /* 0x000000030a0a7212 */ /* 0x000fe200078ec0ff */
[----:B------:R-:W-:Y:S01]  /*11e80*/  IMAD.MOV.U32 R223, RZ, RZ, R180 ;  /* 0x000000ffffdf7224 */ /* 0x000fe200078e00b4 */
[--C-:B------:R-:W-:Y:S01]  /*11e90*/  HSET2.LE.AND R3, R17, R0.reuse, PT ;  /* 0x0000000011037233 */ /* 0x100fe20003803000 */
[----:B------:R-:W-:Y:S01]  /*11ea0*/  FADD.FTZ R9, R233, -R5 ;  /* 0x80000005e9097221 */ /* 0x000fe20000010000 */
[----:B---3--:R-:W-:Y:S01]  /*11eb0*/  F2FP.F16.F32.PACK_AB R4, R207, R234 ;  /* 0x000000eacf04723e */ /* 0x008fe200000000ff */
[----:B------:R3:W4:Y:S01]  /*11ec0*/  MUFU.EX2 R17, R6 ;  /* 0x0000000600117308 */ /* 0x0007220000000800 */
[----:B------:R-:W-:Y:S01]  /*11ed0*/  HSET2.LE.AND R5, R11, R0, PT ;  /* 0x000000000b057233 */ /* 0x000fe20003803000 */
[----:B------:R-:W-:Y:S01]  /*11ee0*/  FMUL.FTZ R14, R14, UR38 ;  /* 0x000000260e0e7c20 */ /* 0x000fe20008410000 */
[----:B------:R-:W-:-:S02]  /*11ef0*/  LOP3.LUT R11, R3, R4, RZ, 0xc0, !PT ;  /* 0x00000004030b7212 */ /* 0x000fc400078ec0ff */
[--C-:B------:R-:W-:Y:S02]  /*11f00*/  HSET2.LE.AND R3, R21, R0.reuse, PT ;  /* 0x0000000015037233 */ /* 0x100fe40003803000 */
[----:B-1----:R-:W-:Y:S01]  /*11f10*/  F2FP.F16.F32.PACK_AB R4, R235, R252 ;  /* 0x000000fceb04723e */ /* 0x002fe200000000ff */
[----:B-----5:R-:W-:Y:S01]  /*11f20*/  FMUL.FTZ R158, R158, R16 ;  /* 0x000000109e9e7220 */ /* 0x020fe20000410000 */
[----:B------:R-:W-:Y:S01]  /*11f30*/  F2FP.F16.F32.PACK_AB R7, R193, R194 ;  /* 0x000000c2c107723e */ /* 0x000fe200000000ff */
[-C--:B------:R-:W-:Y:S01]  /*11f40*/  FMUL.FTZ R159, R159, R16.reuse ;  /* 0x000000109f9f7220 */ /* 0x080fe20000410000 */
[----:B------:R-:W-:Y:S01]  /*11f50*/  MUFU.EX2 R133, R19 ;  /* 0x0000001300857308 */ /* 0x000fe20000000800 */
[-C--:B------:R-:W-:Y:S01]  /*11f60*/  FMUL.FTZ R150, R150, R16.reuse ;  /* 0x0000001096967220 */ /* 0x080fe20000410000 */
[-C--:B------:R-:W-:Y:S01]  /*11f70*/  FMUL.FTZ R151, R151, R16.reuse ;  /* 0x0000001097977220 */ /* 0x080fe20000410000 */
[-C--:B------:R-:W-:Y:S01]  /*11f80*/  FMUL.FTZ R166, R166, R16.reuse ;  /* 0x00000010a6a67220 */ /* 0x080fe20000410000 */
[-C--:B------:R-:W-:Y:S01]  /*11f90*/  FMUL.FTZ R167, R167, R16.reuse ;  /* 0x00000010a7a77220 */ /* 0x080fe20000410000 */
[----:B------:R-:W-:Y:S01]  /*11fa0*/  FMUL.FTZ R174, R174, R16 ;  /* 0x00000010aeae7220 */ /* 0x000fe20000410000 */
[----:B---3--:R-:W-:Y:S01]  /*11fb0*/  F2FP.F16.F32.PACK_AB R6, R199, R182 ;  /* 0x000000b6c706723e */ /* 0x008fe200000000ff */
[-C--:B----4-:R-:W-:Y:S01]  /*11fc0*/  FMUL.FTZ R156, R156, R17.reuse ;  /* 0x000000119c9c7220 */ /* 0x090fe20000410000 */
[-C--:B------:R-:W-:Y:S01]  /*11fd0*/  FMUL.FTZ R157, R157, R17.reuse ;  /* 0x000000119d9d7220 */ /* 0x080fe20000410000 */
[----:B------:R-:W1:Y:S01]  /*11fe0*/  MUFU.EX2 R14, R14 ;  /* 0x0000000e000e7308 */ /* 0x000e620000000800 */
[----:B------:R-:W-:Y:S01]  /*11ff0*/  LOP3.LUT R8, R5, R6, RZ, 0xc0, !PT ;  /* 0x0000000605087212 */ /* 0x000fe200078ec0ff */
[----:B------:R-:W-:Y:S01]  /*12000*/  FMUL.FTZ R5, R9, UR38 ;  /* 0x0000002609057c20 */ /* 0x000fe20008410000 */
[----:B------:R-:W-:Y:S01]  /*12010*/  LOP3.LUT R9, R3, R4, RZ, 0xc0, !PT ;  /* 0x0000000403097212 */ /* 0x000fe200078ec0ff */
[-C--:B------:R-:W-:Y:S01]  /*12020*/  FMUL.FTZ R148, R148, R17.reuse ;  /* 0x0000001194947220 */ /* 0x080fe20000410000 */
[--C-:B------:R-:W-:Y:S01]  /*12030*/  HSET2.LE.AND R3, R15, R0.reuse, PT ;  /* 0x000000000f037233 */ /* 0x100fe20003803000 */
[-C--:B------:R-:W-:Y:S01]  /*12040*/  FMUL.FTZ R149, R149, R17.reuse ;  /* 0x0000001195957220 */ /* 0x080fe20000410000 */
[--C-:B------:R-:W-:Y:S01]  /*12050*/  HSET2.LE.AND R6, R22, R0.reuse, PT ;  /* 0x0000000016067233 */ /* 0x100fe20003803000 */
[----:B------:R3:W4:Y:S01]  /*12060*/  MUFU.EX2 R15, R5 ;  /* 0x00000005000f7308 */ /* 0x0007220000000800 */
[----:B------:R-:W-:Y:S01]  /*12070*/  F2FP.F16.F32.PACK_AB R4, R196, R198 ;  /* 0x000000c6c404723e */ /* 0x000fe200000000ff */
[C---:B--2---:R-:W-:Y:S01]  /*12080*/  HMMA.16816.F32 R28, R8.reuse, R26, R156 ;  /* 0x0000001a081c723c */ /* 0x044fe2000000189c */
[----:B------:R-:W-:Y:S01]  /*12090*/  FMUL.FTZ R164, R164, R17 ;  /* 0x00000011a4a47220 */ /* 0x000fe20000410000 */
[----:B------:R-:W-:Y:S01]  /*120a0*/  LOP3.LUT R6, R6, R7, RZ, 0xc0, !PT ;  /* 0x0000000706067212 */ /* 0x000fe200078ec0ff */
[-C--:B------:R-:W-:Y:S01]  /*120b0*/  FMUL.FTZ R165, R165, R17.reuse ;  /* 0x00000011a5a57220 */ /* 0x080fe20000410000 */
[----:B------:R-:W-:Y:S01]  /*120c0*/  LOP3.LUT R4, R3, R4, RZ, 0xc0, !PT ;  /* 0x0000000403047212 */ /* 0x000fe200078ec0ff */
[-C--:B------:R-:W-:Y:S01]  /*120d0*/  FMUL.FTZ R172, R172, R17.reuse ;  /* 0x00000011acac7220 */ /* 0x080fe20000410000 */
[--C-:B------:R-:W-:Y:S01]  /*120e0*/  HSET2.LE.AND R3, R20, R0.reuse, PT ;  /* 0x0000000014037233 */ /* 0x100fe20003803000 */
[-C--:B-1----:R-:W-:Y:S01]  /*120f0*/  FMUL.FTZ R146, R146, R14.reuse ;  /* 0x0000000e92927220 */ /* 0x082fe20000410000 */
[----:B------:R-:W-:Y:S01]  /*12100*/  HSET2.LE.AND R7, R23, R0, PT ;  /* 0x0000000017077233 */ /* 0x000fe20003803000 */
[----:B------:R-:W-:Y:S01]  /*12110*/  FMUL.FTZ R147, R147, R14 ;  /* 0x0000000e93937220 */ /* 0x000fe20000410000 */
[----:B------:R-:W1:Y:S01]  /*12120*/  LDSM.16.MT88.4 R20, [R211+0xa000] ;  /* 0x00a00000d314783b */ /* 0x000e620000004200 */
[----:B------:R-:W-:Y:S01]  /*12130*/  HMMA.16816.F32 R148, R8, R24, R148 ;  /* 0x000000180894723c */ /* 0x000fe20000001894 */
[----:B------:R-:W-:Y:S01]  /*12140*/  FMUL.FTZ R173, R173, R17 ;  /* 0x00000011adad7220 */ /* 0x000fe20000410000 */
[----:B------:R-:W-:Y:S01]  /*12150*/  FMUL.FTZ R175, R175, R16 ;  /* 0x00000010afaf7220 */ /* 0x000fe20000410000 */
[----:B------:R-:W-:Y:S01]  /*12160*/  FMUL.FTZ R154, R154, R14 ;  /* 0x0000000e9a9a7220 */ /* 0x000fe20000410000 */
[----:B---3--:R-:W-:Y:S01]  /*12170*/  F2FP.F16.F32.PACK_AB R5, R139, R184 ;  /* 0x000000b88b05723e */ /* 0x008fe200000000ff */
[-C--:B----4-:R-:W-:Y:S01]  /*12180*/  FMUL.FTZ R144, R144, R15.reuse ;  /* 0x0000000f90907220 */ /* 0x090fe20000410000 */
[-C--:B------:R-:W-:Y:S01]  /*12190*/  FMUL.FTZ R145, R145, R15.reuse ;  /* 0x0000000f91917220 */ /* 0x080fe20000410000 */
[----:B------:R-:W-:Y:S01]  /*121a0*/  FMUL.FTZ R152, R152, R15 ;  /* 0x0000000f98987220 */ /* 0x000fe20000410000 */
[----:B------:R-:W-:Y:S01]  /*121b0*/  LOP3.LUT R5, R3, R5, RZ, 0xc0, !PT ;  /* 0x0000000503057212 */ /* 0x000fe200078ec0ff */
[----:B------:R-:W-:Y:S01]  /*121c0*/  FMUL.FTZ R153, R153, R15 ;  /* 0x0000000f99997220 */ /* 0x000fe20000410000 */
[----:B------:R-:W-:Y:S01]  /*121d0*/  F2FP.F16.F32.PACK_AB R3, R132, R133 ;  /* 0x000000858403723e */ /* 0x000fe200000000ff */
[----:B------:R-:W-:Y:S01]  /*121e0*/  FMUL.FTZ R155, R155, R14 ;  /* 0x0000000e9b9b7220 */ /* 0x000fe20000410000 */
[-C--:B------:R-:W-:Y:S01]  /*121f0*/  FMUL.FTZ R160, R160, R15.reuse ;  /* 0x0000000fa0a07220 */ /* 0x080fe20000410000 */
[----:B------:R-:W-:Y:S01]  /*12200*/  MOV R19, R30 ;  /* 0x0000001e00137202 */ /* 0x000fe20000000f00 */
[----:B------:R-:W-:Y:S01]  /*12210*/  FMUL.FTZ R161, R161, R15 ;  /* 0x0000000fa1a17220 */ /* 0x000fe20000410000 */
[----:B------:R-:W-:Y:S01]  /*12220*/  LOP3.LUT R7, R7, R3, RZ, 0xc0, !PT ;  /* 0x0000000307077212 */ /* 0x000fe200078ec0ff */
[----:B------:R-:W-:-:S02]  /*12230*/  IMAD.MOV.U32 R3, RZ, RZ, R29 ;  /* 0x000000ffff037224 */ /* 0x000fc400078e001d */
        /* <DEDUP_REMOVED lines=10> */
[----:B------:R-:W-:Y:S01]  /*122e0*/  FMUL.FTZ R45, R45, R15 ;  /* 0x0000000f2d2d7220 */ /* 0x000fe20000410000 */
[----:B------:R-:W-:Y:S01]  /*122f0*/  FMUL.FTZ R42, R42, R14 ;  /* 0x0000000e2a2a7220 */ /* 0x000fe20000410000 */
[----:B------:R-:W-:Y:S01]  /*12300*/  MOV R25, R28 ;  /* 0x0000001c00197202 */ /* 0x000fe20000000f00 */
[----:B------:R-:W-:-:S02]  /*12310*/  IMAD.MOV.U32 R24, RZ, RZ, R31 ;  /* 0x000000ffff187224 */ /* 0x000fc400078e001f */
[-C--:B------:R-:W-:Y:S01]  /*12320*/  FMUL.FTZ R43, R43, R14.reuse ;  /* 0x0000000e2b2b7220 */ /* 0x080fe20000410000 */
[-C--:B------:R-:W-:Y:S01]  /*12330*/  FMUL.FTZ R46, R46, R14.reuse ;  /* 0x0000000e2e2e7220 */ /* 0x080fe20000410000 */
[----:B------:R-:W-:Y:S01]  /*12340*/  FMUL.FTZ R47, R47, R14 ;  /* 0x0000000e2f2f7220 */ /* 0x000fe20000410000 */
[----:B------:R-:W-:Y:S01]  /*12350*/  MOV R233, R181 ;  /* 0x000000b500e97202 */ /* 0x000fe20000000f00 */
[----:B------:R-:W-:Y:S01]  /*12360*/  HMMA.16816.F32 R152, R4, R26, R152 ;  /* 0x0000001a0498723c */ /* 0x000fe20000001898 */
[----:B------:R-:W-:Y:S01]  /*12370*/  MOV R180, R243 ;  /* 0x000000f300b47202 */ /* 0x000fe20000000f00 */
[-C--:B------:R-:W-:Y:S01]  /*12380*/  FMUL.FTZ R56, R56, R15.reuse ;  /* 0x0000000f38387220 */ /* 0x080fe20000410000 */
[----:B------:R-:W-:Y:S01]  /*12390*/  MOV R181, R242 ;  /* 0x000000f200b57202 */ /* 0x000fe20000000f00 */
        /* <DEDUP_REMOVED lines=14> */
[C---:B------:R-:W-:Y:S01]  /*12480*/  HMMA.16816.F32 R160, R4.reuse, R20, R160 ;  /* 0x0000001404a0723c */ /* 0x040fe200000018a0 */
[----:B------:R-:W-:Y:S01]  /*12490*/  IMAD.MOV.U32 R175, RZ, RZ, R25 ;  /* 0x000000ffffaf7224 */ /* 0x000fe200078e0019 */
[----:B------:R-:W-:Y:S01]  /*124a0*/  MOV R172, R24 ;  /* 0x0000001800ac7202 */ /* 0x000fe20000000f00 */
[-C--:B------:R-:W-:Y:S01]  /*124b0*/  FMUL.FTZ R77, R77, R15.reuse ;  /* 0x0000000f4d4d7220 */ /* 0x080fe20000410000 */
[----:B------:R-:W1:Y:S01]  /*124c0*/  LDSM.16.MT88.4 R24, [R213+0xa000] ;  /* 0x00a00000d518783b */ /* 0x000e620000004200 */
[-C--:B------:R-:W-:Y:S01]  /*124d0*/  FMUL.FTZ R78, R78, R14.reuse ;  /* 0x0000000e4e4e7220 */ /* 0x080fe20000410000 */
[----:B------:R-:W-:Y:S01]  /*124e0*/  HMMA.16816.F32 R168, R4, R22, R168 ;  /* 0x0000001604a8723c */ /* 0x000fe200000018a8 */
[-C--:B------:R-:W-:Y:S01]  /*124f0*/  FMUL.FTZ R79, R79, R14.reuse ;  /* 0x0000000e4f4f7220 */ /* 0x080fe20000410000 */
[----:B------:R-:W-:Y:S01]  /*12500*/  LDSM.16.MT88.4 R20, [R209+0xb000] ;  /* 0x00b00000d114783b */ /* 0x000fe20000004200 */
[-C--:B------:R-:W-:Y:S01]  /*12510*/  FMUL.FTZ R88, R88, R15.reuse ;  /* 0x0000000f58587220 */ /* 0x080fe20000410000 */
[----:B------:R-:W-:Y:S01]  /*12520*/  FMUL.FTZ R89, R89, R15 ;  /* 0x0000000f59597220 */ /* 0x000fe20000410000 */
[----:B------:R-:W-:Y:S01]  /*12530*/  FMUL.FTZ R90, R90, R14 ;  /* 0x0000000e5a5a7220 */ /* 0x000fe20000410000 */
[----:B------:R-:W-:Y:S01]  /*12540*/  MOV R159, R29 ;  /* 0x0000001d009f7202 */ /* 0x000fe20000000f00 */
[----:B------:R-:W-:Y:S01]  /*12550*/  IMAD.MOV.U32 R158, RZ, RZ, R30 ;  /* 0x000000ffff9e7224 */ /* 0x000fe200078e001e */
[----:B------:R-:W-:Y:S01]  /*12560*/  MOV R157, R31 ;  /* 0x0000001f009d7202 */ /* 0x000fe20000000f00 */
[----:B------:R-:W-:-:S02]  /*12570*/  IMAD.MOV.U32 R156, RZ, RZ, R28 ;  /* 0x000000ffff9c7224 */ /* 0x000fc400078e001c */
[-C--:B------:R-:W-:Y:S01]  /*12580*/  FMUL.FTZ R91, R91, R14.reuse ;  /* 0x0000000e5b5b7220 */ /* 0x080fe20000410000 */
        /* <DEDUP_REMOVED lines=22> */
[--C-:B------:R-:W-:Y:S01]  /*126f0*/  FFMA.FTZ R3, R202, UR38, -R2.reuse ;  /* 0x00000026ca037c23 */ /* 0x100fe20008010802 */
        /* <DEDUP_REMOVED lines=9> */
[----:B------:R1:W-:Y:S01]  /*12790*/  MUFU.EX2 R202, R3 ;  /* 0x0000000300ca7308 */ /* 0x0003e20000000800 */
        /* <DEDUP_REMOVED lines=9> */
[----:B------:R-:W-:Y:S01]  /*12830*/  IMAD.MOV.U32 R173, RZ, RZ, R19 ;  /* 0x000000ffffad7224 */ /* 0x000fe200078e0013 */
[C---:B--2---:R-:W-:Y:S01]  /*12840*/  HMMA.16816.F32 R244, R4.reuse, R28, R40 ;  /* 0x0000001c04f4723c */ /* 0x044fe20000001828 */
[----:B------:R-:W2:Y:S01]  /*12850*/  LDSM.16.MT88.4 R40, [R213+0xb000] ;  /* 0x00b00000d528783b */ /* 0x000ea20000004200 */
[-C--:B------:R-:W-:Y:S01]  /*12860*/  FMUL.FTZ R36, R36, R17.reuse ;  /* 0x0000001124247220 */ /* 0x080fe20000410000 */
[-C--:B------:R-:W-:Y:S01]  /*12870*/  FMUL.FTZ R37, R37, R17.reuse ;  /* 0x0000001125257220 */ /* 0x080fe20000410000 */
[-C--:B------:R-:W-:Y:S01]  /*12880*/  FMUL.FTZ R38, R38, R16.reuse ;  /* 0x0000001026267220 */ /* 0x080fe20000410000 */
[-C--:B------:R-:W-:Y:S01]  /*12890*/  FMUL.FTZ R39, R39, R16.reuse ;  /* 0x0000001027277220 */ /* 0x080fe20000410000 */
[C---:B------:R-:W-:Y:S01]  /*128a0*/  HMMA.16816.F32 R240, R4.reuse, R30, R44 ;  /* 0x0000001e04f0723c */ /* 0x040fe2000000182c */
[----:B------:R-:W3:Y:S01]  /*128b0*/  LDSM.16.MT88.4 R44, [R214+0xb000] ;  /* 0x00b00000d62c783b */ /* 0x000ee20000004200 */
[----:B-1----:R-:W-:Y:S01]  /*128c0*/  FFMA.FTZ R3, R201, UR38, -R2 ;  /* 0x00000026c9037c23 */ /* 0x002fe20008010802 */
        /* <DEDUP_REMOVED lines=33> */
[----:B--2---:R-:W-:Y:S01]  /*12ae0*/  HMMA.16816.F32 R120, R4, R40, R120 ;  /* 0x000000280478723c */ /* 0x004fe20000001878 */
[----:B------:R-:W-:-:S05]  /*12af0*/  FMUL.FTZ R131, R131, R16 ;  /* 0x0000001083837220 */ /* 0x000fca0000410000 */
[C---:B---3--:R-:W-:Y:S06]  /*12b00*/  HMMA.16816.F32 R104, R4.reuse, R44, R104 ;  /* 0x0000002c0468723c */ /* 0x048fec0000001868 */
[C---:B------:R-:W-:Y:S06]  /*12b10*/  HMMA.16816.F32 R108, R4.reuse, R46, R108 ;  /* 0x0000002e046c723c */ /* 0x040fec000000186c */
[----:B------:R-:W-:Y:S06]  /*12b20*/  HMMA.16816.F32 R164, R4, R42, R124 ;  /* 0x0000002a04a4723c */ /* 0x000fec000000187c */
[----:B------:R-:W-:Y:S01]  /*12b30*/  HMMA.16816.F32 R52, R8, R24, R52 ;  /* 0x000000180834723c */ /* 0x000fe20000001834 */
[----:B------:R-:W-:Y:S01]  /*12b40*/  IMAD.WIDE.U32 R4, R141, -0x2daee0ad, RZ ;  /* 0xd2511f538d047825 */ /* 0x000fe200078e00ff */
[----:B------:R-:W-:-:S03]  /*12b50*/  MOV R125, R181 ;  /* 0x000000b5007d7202 */ /* 0x000fc60000000f00 */
[----:B------:R-:W-:Y:S01]  /*12b60*/  FFMA.FTZ R6, R179, UR38, -R2 ;  /* 0x00000026b3067c23 */ /* 0x000fe20008010802 */
[----:B------:R-:W-:Y:S01]  /*12b70*/  MOV R126, R180 ;  /* 0x000000b4007e7202 */ /* 0x000fe20000000f00 */
[----:B------:R-:W-:Y:S01]  /*12b80*/  IMAD.MOV.U32 R127, RZ, RZ, R182 ;  /* 0x000000ffff7f7224 */ /* 0x000fe200078e00b6 */
[----:B-1----:R-:W-:Y:S01]  /*12b90*/  LOP3.LUT R3, R5, UR29, R138, 0x96, !PT ;  /* 0x0000001d05037c12 */ /* 0x002fe2000f8e968a */
[C---:B------:R-:W-:Y:S01]  /*12ba0*/  HMMA.16816.F32 R180, R8.reuse, R22, R80 ;  /* 0x0000001608b4723c */ /* 0x040fe20000001850 */
[----:B------:R-:W-:Y:S01]  /*12bb0*/  LOP3.LUT R7, R4, 0xffff, RZ, 0xc0, !PT ;  /* 0x0000ffff04077812 */ /* 0x000fe200078ec0ff */
[----:B------:R1:W-:Y:S01]  /*12bc0*/  MUFU.EX2 R201, R6 ;  /* 0x0000000600c97308 */ /* 0x0003e20000000800 */
[----:B------:R-:W-:Y:S01]  /*12bd0*/  SHF.R.U32.HI R20, RZ, 0x10, R4 ;  /* 0x00000010ff147819 */ /* 0x000fe20000011604 */
[----:B------:R-:W-:Y:S01]  /*12be0*/  FFMA.FTZ R2, R200, UR38, -R2 ;  /* 0x00000026c8027c23 */ /* 0x000fe20008010802 */
[----:B------:R-:W-:Y:S01]  /*12bf0*/  SHF.R.U32.HI R19, RZ, 0x18, R4 ;  /* 0x00000018ff137819 */ /* 0x000fe20000011604 */
[C---:B------:R-:W-:Y:S01]  /*12c00*/  HMMA.16816.F32 R188, R8.reuse, R26, R64 ;  /* 0x0000001a08bc723c */ /* 0x040fe20000001840 */
[----:B------:R-:W-:Y:S01]  /*12c10*/  LOP3.LUT R22, R4, 0xff, RZ, 0xc0, !PT ;  /* 0x000000ff04167812 */ /* 0x000fe200078ec0ff */
[----:B------:R-:W-:Y:S01]  /*12c20*/  IMAD.WIDE.U32 R4, R140, -0x2daee0ad, RZ ;  /* 0xd2511f538c047825 */ /* 0x000fe200078e00ff */
[----:B------:R-:W-:Y:S01]  /*12c30*/  MOV R200, R199 ;  /* 0x000000c700c87202 */ /* 0x000fe20000000f00 */
[----:B------:R-:W-:Y:S01]  /*12c40*/  LDSM.16.MT88.4 R64, [R213+0xa800] ;  /* 0x00a80000d540783b */ /* 0x000fe20000004200 */
[----:B------:R2:W-:Y:S01]  /*12c50*/  MUFU.EX2 R199, R2 ;  /* 0x0000000200c77308 */ /* 0x0005e20000000800 */
[C---:B------:R-:W-:Y:S01]  /*12c60*/  HMMA.16816.F32 R36, R8.reuse, R28, R36 ;  /* 0x0000001c0824723c */ /* 0x040fe20000001824 */
[C---:B------:R-:W-:Y:S01]  /*12c70*/  LOP3.LUT R21, R4.reuse, 0xffff, RZ, 0xc0, !PT ;  /* 0x0000ffff04157812 */ /* 0x040fe200078ec0ff */
[----:B------:R-:W-:Y:S01]  /*12c80*/  IMAD.MOV.U32 R124, RZ, RZ, R238 ;  /* 0x000000ffff7c7224 */ /* 0x000fe200078e00ee */
[----:B------:R-:W-:Y:S01]  /*12c90*/  LOP3.LUT R26, R4, 0xff, RZ, 0xc0, !PT ;  /* 0x000000ff041a7812 */ /* 0x000fe200078ec0ff */
[----:B------:R-:W-:Y:S01]  /*12ca0*/  LDSM.16.MT88.4 R80, [R209+0xb800] ;  /* 0x00b80000d150783b */ /* 0x000fe20000004200 */
[--C-:B------:R-:W-:Y:S01]  /*12cb0*/  SHF.R.U32.HI R23, RZ, 0x10, R4.reuse ;  /* 0x00000010ff177819 */ /* 0x100fe20000011604 */
[C---:B------:R-:W-:Y:S01]  /*12cc0*/  HMMA.16816.F32 R100, R8.reuse, R44, R100 ;  /* 0x0000002c0864723c */ /* 0x040fe20000001864 */
[--C-:B-1----:R-:W-:Y:S01]  /*12cd0*/  FFMA.FTZ R6, R203, UR38, -R13.reuse ;  /* 0x00000026cb067c23 */ /* 0x102fe2000801080d */
[----:B------:R-:W-:Y:S01]  /*12ce0*/  SHF.R.U32.HI R25, RZ, 0x18, R4 ;  /* 0x00000018ff197819 */ /* 0x000fe20000011604 */
[----:B------:R-:W-:Y:S01]  /*12cf0*/  FFMA.FTZ R4, R205, UR38, -R13 ;  /* 0x00000026cd047c23 */ /* 0x000fe2000801080d */
[----:B------:R-:W-:Y:S01]  /*12d00*/  MOV R29, R239 ;  /* 0x000000ef001d7202 */ /* 0x000fe20000000f00 */
[----:B------:R1:W-:Y:S01]  /*12d10*/  MUFU.EX2 R138, R6 ;  /* 0x00000006008a7308 */ /* 0x0003e20000000800 */
[----:B------:R-:W-:Y:S01]  /*12d20*/  HMMA.16816.F32 R236, R8, R30, R48 ;  /* 0x0000001e08ec723c */ /* 0x000fe20000001830 */
[----:B------:R-:W-:Y:S01]  /*12d30*/  MOV R45, R175 ;  /* 0x000000af002d7202 */ /* 0x000fe20000000f00 */
[----:B------:R-:W-:Y:S01]  /*12d40*/  LDSM.16.MT88.4 R48, [R214+0xa800] ;  /* 0x00a80000d630783b */ /* 0x000fe20000004200 */
[----:B------:R-:W-:Y:S01]  /*12d50*/  IMAD.MOV.U32 R203, RZ, RZ, R29 ;  /* 0x000000ffffcb7224 */ /* 0x000fe200078e001d */
[----:B--2---:R-:W-:-:S02]  /*12d60*/  LOP3.LUT R2, R5, UR29, R176, 0x96, !PT ;  /* 0x0000001d05027c12 */ /* 0x004fc4000f8e96b0 */
[----:B------:R-:W-:Y:S01]  /*12d70*/  LOP3.LUT R5, R20, 0xff, RZ, 0xc0, !PT ;  /* 0x000000ff14057812 */ /* 0x000fe200078ec0ff */
[----:B------:R2:W3:Y:S01]  /*12d80*/  MUFU.EX2 R31, R4 ;  /* 0x00000004001f7308 */ /* 0x0004e20000000800 */
[----:B------:R-:W-:Y:S01]  /*12d90*/  MOV R175, R157 ;  /* 0x0000009d00af7202 */ /* 0x000fe20000000f00 */
[----:B------:R-:W-:Y:S01]  /*12da0*/  HMMA.16816.F32 R84, R8, R32, R84 ;  /* 0x000000200854723c */ /* 0x000fe20000001854 */
[----:B------:R-:W-:-:S05]  /*12db0*/  MOV R205, R124 ;  /* 0x0000007c00cd7202 */ /* 0x000fca0000000f00 */
[C---:B------:R-:W-:Y:S01]  /*12dc0*/  HMMA.16816.F32 R116, R8.reuse, R40, R116 ;  /* 0x000000280874723c */ /* 0x040fe20000001874 */
[----:B-1----:R-:W-:Y:S02]  /*12dd0*/  SHF.R.U32.HI R6, RZ, 0x8, R7 ;  /* 0x00000008ff067819 */ /* 0x002fe40000011607 */
[----:B------:R-:W-:Y:S02]  /*12de0*/  SHF.R.U32.HI R7, RZ, 0x8, R21 ;  /* 0x00000008ff077819 */ /* 0x000fe40000011615 */
[----:B------:R-:W-:Y:S02]  /*12df0*/  PRMT R24, R22, 0x5410, R6 ;  /* 0x0000541016187816 */ /* 0x000fe40000000006 */
[----:B------:R-:W-:Y:S01]  /*12e00*/  PRMT R22, R5, 0x5410, R19 ;  /* 0x0000541005167816 */ /* 0x000fe20000000013 */
[--C-:B------:R-:W-:Y:S01]  /*12e10*/  FFMA.FTZ R5, R178, UR38, -R13.reuse ;  /* 0x00000026b2057c23 */ /* 0x100fe2000801080d */
[----:B--2---:R-:W-:Y:S01]  /*12e20*/  FFMA.FTZ R4, R204, UR38, -R13 ;  /* 0x00000026cc047c23 */ /* 0x004fe2000801080d */
[----:B------:R-:W-:Y:S01]  /*12e30*/  LOP3.LUT R6, R23, 0xff, RZ, 0xc0, !PT ;  /* 0x000000ff17067812 */ /* 0x000fe200078ec0ff */
[C---:B------:R-:W-:Y:S01]  /*12e40*/  HMMA.16816.F32 R176, R8.reuse, R34, R96 ;  /* 0x0000002208b0723c */ /* 0x040fe20000001860 */
[----:B------:R-:W-:Y:S01]  /*12e50*/  PRMT R19, R26, 0x5410, R7 ;  /* 0x000054101a137816 */ /* 0x000fe20000000007 */
[----:B------:R1:W-:Y:S01]  /*12e60*/  MUFU.EX2 R30, R4 ;  /* 0x00000004001e7308 */ /* 0x0003e20000000800 */
[----:B------:R-:W-:Y:S01]  /*12e70*/  SHF.R.U32.HI R7, RZ, 0x10, R3 ;  /* 0x00000010ff077819 */ /* 0x000fe20000011603 */
[----:B------:R-:W-:Y:S01]  /*12e80*/  LDSM.16.MT88.4 R96, [R211+0xb800] ;  /* 0x00b80000d360783b */ /* 0x000fe20000004200 */
[----:B------:R-:W-:Y:S01]  /*12e90*/  PRMT R20, R6, 0x5410, R25 ;  /* 0x0000541006147816 */ /* 0x000fe20000000019 */
[----:B------:R-:W-:Y:S01]  /*12ea0*/  HMMA.16816.F32 R32, R8, R42, R128 ;  /* 0x0000002a0820723c */ /* 0x000fe20000001880 */
[----:B------:R-:W-:Y:S01]  /*12eb0*/  LOP3.LUT R13, R3, 0xff, RZ, 0xc0, !PT ;  /* 0x000000ff030d7812 */ /* 0x000fe200078ec0ff */
[----:B------:R-:W-:Y:S01]  /*12ec0*/  LDSM.16.MT88.4 R128, [R213+0xb800] ;  /* 0x00b80000d580783b */ /* 0x000fe20000004200 */
[----:B------:R-:W-:Y:S01]  /*12ed0*/  SHF.R.U32.HI R6, RZ, 0x18, R3 ;  /* 0x00000018ff067819 */ /* 0x000fe20000011603 */
[----:B------:R2:W5:Y:S01]  /*12ee0*/  MUFU.EX2 R29, R5 ;  /* 0x00000005001d7308 */ /* 0x0005620000000800 */
[----:B------:R-:W-:-:S02]  /*12ef0*/  HSET2.LE.AND R19, R19, R0, PT ;  /* 0x0000000013137233 */ /* 0x000fc40003803000 */
[----:B------:R-:W-:Y:S02]  /*12f00*/  HSET2.LE.AND R20, R20, R0, PT ;  /* 0x0000000014147233 */ /* 0x000fe40003803000 */
[----:B------:R-:W-:Y:S02]  /*12f10*/  MOV R204, R125 ;  /* 0x0000007d00cc7202 */ /* 0x000fe40000000f00 */
[----:B-1----:R-:W-:Y:S02]  /*12f20*/  LOP3.LUT R4, R3, 0xffff, RZ, 0xc0, !PT ;  /* 0x0000ffff03047812 */ /* 0x002fe400078ec0ff */
[----:B------:R-:W-:Y:S01]  /*12f30*/  LOP3.LUT R3, R7, 0xff, RZ, 0xc0, !PT ;  /* 0x000000ff07037812 */ /* 0x000fe200078ec0ff */
[----:B------:R-:W-:Y:S01]  /*12f40*/  FFMA.FTZ R7, R185, UR38, -R12 ;  /* 0x00000026b9077c23 */ /* 0x000fe2000801080c */
[----:B------:R-:W-:Y:S02]  /*12f50*/  SHF.R.U32.HI R4, RZ, 0x8, R4 ;  /* 0x00000008ff047819 */ /* 0x000fe40000011604 */
[----:B------:R-:W-:Y:S01]  /*12f60*/  MOV R185, R172 ;  /* 0x000000ac00b97202 */ /* 0x000fe20000000f00 */
[----:B------:R-:W-:-:S02]  /*12f70*/  IMAD.MOV.U32 R172, RZ, RZ, R156 ;  /* 0x000000ffffac7224 */ /* 0x000fc400078e009c */
[----:B--2---:R-:W-:Y:S01]  /*12f80*/  FFMA.FTZ R5, R142, UR38, -R12 ;  /* 0x000000268e057c23 */ /* 0x004fe2000801080c */
[----:B------:R-:W-:Y:S01]  /*12f90*/  PRMT R21, R13, 0x5410, R4 ;  /* 0x000054100d157816 */ /* 0x000fe20000000004 */
[----:B------:R-:W-:Y:S01]  /*12fa0*/  FFMA.FTZ R4, R192, UR38, -R12 ;  /* 0x00000026c0047c23 */ /* 0x000fe2000801080c */
[----:B------:R-:W-:Y:S01]  /*12fb0*/  PRMT R13, R3, 0x5410, R6 ;  /* 0x00005410030d7816 */ /* 0x000fe20000000006 */
[----:B------:R1:W-:Y:S01]  /*12fc0*/  MUFU.EX2 R28, R5 ;  /* 0x00000005001c7308 */ /* 0x0003e20000000800 */
[----:B------:R-:W-:Y:S02]  /*12fd0*/  LOP3.LUT R3, R2, 0xffff, RZ, 0xc0, !PT ;  /* 0x0000ffff02037812 */ /* 0x000fe400078ec0ff */
[----:B------:R-:W-:Y:S02]  /*12fe0*/  SHF.R.U32.HI R6, RZ, 0x10, R2 ;  /* 0x00000010ff067819 */ /* 0x000fe40000011602 */
[----:B------:R-:W-:-:S03]  /*12ff0*/  MOV R192, R127 ;  /* 0x0000007f00c07202 */ /* 0x000fc60000000f00 */
[----:B------:R2:W-:Y:S08]  /*13000*/  MUFU.EX2 R26, R4 ;  /* 0x00000004001a7308 */ /* 0x0005f00000000800 */
[----:B------:R4:W-:Y:S01]  /*13010*/  MUFU.EX2 R25, R7 ;  /* 0x0000000700197308 */ /* 0x0009e20000000800 */
[----:B-1----:R-:W-:Y:S01]  /*13020*/  FFMA.FTZ R5, R186, UR38, -R12 ;  /* 0x00000026ba057c23 */ /* 0x002fe2000801080c */
[----:B------:R-:W-:-:S06]  /*13030*/  IMAD.MOV.U32 R186, RZ, RZ, R126 ;  /* 0x000000ffffba7224 */ /* 0x000fcc00078e007e */
[----:B------:R1:W5:Y:S01]  /*13040*/  MUFU.EX2 R27, R5 ;  /* 0x00000005001b7308 */ /* 0x0003620000000800 */
[----:B--2---:R-:W-:Y:S02]  /*13050*/  LOP3.LUT R4, R2, 0xff, RZ, 0xc0, !PT ;  /* 0x000000ff02047812 */ /* 0x004fe400078ec0ff */
[--C-:B----4-:R-:W-:Y:S02]  /*13060*/  HSET2.LE.AND R7, R22, R0.reuse, PT ;  /* 0x0000000016077233 */ /* 0x110fe40003803000 */
[----:B-1----:R-:W-:Y:S02]  /*13070*/  SHF.R.U32.HI R5, RZ, 0x8, R3 ;  /* 0x00000008ff057819 */ /* 0x002fe40000011603 */
[----:B------:R-:W-:Y:S02]  /*13080*/  SHF.R.U32.HI R3, RZ, 0x18, R2 ;  /* 0x00000018ff037819 */ /* 0x000fe40000011602 */
[----:B------:R-:W-:Y:S02]  /*13090*/  LOP3.LUT R2, R6, 0xff, RZ, 0xc0, !PT ;  /* 0x000000ff06027812 */ /* 0x000fe400078ec0ff */
[----:B------:R-:W-:Y:S01]  /*130a0*/  PRMT R12, R4, 0x5410, R5 ;  /* 0x00005410040c7816 */ /* 0x000fe20000000005 */
[--C-:B------:R-:W-:Y:S01]  /*130b0*/  FFMA.FTZ R4, R187, UR38, -R18.reuse ;  /* 0x00000026bb047c23 */ /* 0x100fe20008010812 */
[--C-:B------:R-:W-:Y:S01]  /*130c0*/  HSET2.LE.AND R6, R24, R0.reuse, PT ;  /* 0x0000000018067233 */ /* 0x100fe20003803000 */
[----:B------:R-:W-:Y:S01]  /*130d0*/  IMAD.MOV.U32 R24, RZ, RZ, R173 ;  /* 0x000000ffff187224 */ /* 0x000fe200078e00ad */
[----:B------:R-:W-:Y:S01]  /*130e0*/  MOV R187, R174 ;  /* 0x000000ae00bb7202 */ /* 0x000fe20000000f00 */
[----:B------:R-:W-:Y:S01]  /*130f0*/  IMAD.MOV.U32 R173, RZ, RZ, R159 ;  /* 0x000000ffffad7224 */ /* 0x000fe200078e009f */
[----:B------:R-:W-:Y:S01]  /*13100*/  MOV R174, R158 ;  /* 0x0000009e00ae7202 */ /* 0x000fe20000000f00 */
[----:B------:R-:W-:Y:S01]  /*13110*/  MUFU.EX2 R22, R4 ;  /* 0x0000000400167308 */ /* 0x000fe20000000800 */
[----:B------:R-:W-:Y:S01]  /*13120*/  PRMT R5, R2, 0x5410, R3 ;  /* 0x0000541002057816 */ /* 0x000fe20000000003 */
[----:B------:R-:W-:Y:S01]  /*13130*/  FFMA.FTZ R2, R143, UR38, -R18 ;  /* 0x000000268f027c23 */ /* 0x000fe20008010812 */
[----:B------:R-:W1:Y:S01]  /*13140*/  LDSM.16.MT88.4 R156, [R209+0xa800] ;  /* 0x00a80000d19c783b */ /* 0x000e620000004200 */
[----:B------:R-:W-:Y:S01]  /*13150*/  HMMA.16816.F32 R140, R8, R46, R112 ;  /* 0x0000002e088c723c */ /* 0x000fe20000001870 */
[----:B------:R-:W-:-:S02]  /*13160*/  HSET2.LE.AND R3, R13, R0, PT ;  /* 0x000000000d037233 */ /* 0x000fc40003803000 */
[----:B------:R-:W-:Y:S01]  /*13170*/  LDSM.16.MT88.4 R112, [R214+0xb800] ;  /* 0x00b80000d670783b */ /* 0x000fe20000004200 */
[--C-:B------:R-:W-:Y:S01]  /*13180*/  HSET2.LE.AND R13, R5, R0.reuse, PT ;  /* 0x00000000050d7233 */ /* 0x100fe20003803000 */
[--C-:B------:R-:W-:Y:S01]  /*13190*/  FFMA.FTZ R5, R197, UR38, -R18.reuse ;  /* 0x00000026c5057c23 */ /* 0x100fe20008010812 */
[----:B------:R-:W-:Y:S01]  /*131a0*/  FFMA.FTZ R18, R195, UR38, -R18 ;  /* 0x00000026c3127c23 */ /* 0x000fe20008010812 */
[----:B------:R-:W-:Y:S01]  /*131b0*/  MOV R8, R172 ;  /* 0x000000ac00087202 */ /* 0x000fe20000000f00 */
[----:B------:R-:W-:Y:S01]  /*131c0*/  IMAD.MOV.U32 R10, RZ, RZ, R174 ;  /* 0x000000ffff0a7224 */ /* 0x000fe200078e00ae */
[----:B------:R-:W-:Y:S01]  /*131d0*/  MOV R9, R173 ;  /* 0x000000ad00097202 */ /* 0x000fe20000000f00 */
[----:B------:R2:W4:Y:S01]  /*131e0*/  MUFU.EX2 R23, R2 ;  /* 0x0000000200177308 */ /* 0x0005220000000800 */
[----:B------:R-:W-:Y:S02]  /*131f0*/  MOV R11, R175 ;  /* 0x000000af000b7202 */ /* 0x000fe40000000f00 */
[----:B------:R-:W1:Y:S01]  /*13200*/  LDSM.16.MT88.4 R172, [R211+0xa800] ;  /* 0x00a80000d3ac783b */ /* 0x000e620000004200 */
[----:B------:R-:W-:-:S04]  /*13210*/  HSET2.LE.AND R12, R12, R0, PT ;  /* 0x000000000c0c7233 */ /* 0x000fc80003803000 */
[----:B------:R-:W-:Y:S01]  /*13220*/  MUFU.EX2 R18, R18 ;  /* 0x0000001200127308 */ /* 0x000fe20000000800 */
[----:B--2---:R-:W-:-:S07]  /*13230*/  HSET2.LE.AND R2, R21, R0, PT ;  /* 0x0000000015027233 */ /* 0x004fce0003803000 */
[----:B------:R2:W1:Y:S01]  /*13240*/  MUFU.EX2 R21, R5 ;  /* 0x0000000500157308 */ /* 0x0004620000000800 */
[----:B------:R-:W-:-:S04]  /*13250*/  F2FP.F16.F32.PACK_AB R0, R206, R202 ;  /* 0x000000cace00723e */ /* 0x000fc800000000ff */
[----:B------:R-:W-:Y:S02]  /*13260*/  LOP3.LUT R4, R2, R0, RZ, 0xc0, !PT ;  /* 0x0000000002047212 */ /* 0x000fe400078ec0ff */
[----:B---3--:R-:W-:Y:S02]  /*13270*/  F2FP.F16.F32.PACK_AB R2, R31, R138 ;  /* 0x0000008a1f02723e */ /* 0x008fe400000000ff */
[----:B------:R-:W-:-:S04]  /*13280*/  F2FP.F16.F32.PACK_AB R0, R199, R201 ;  /* 0x000000c9c700723e */ /* 0x000fc800000000ff */
[----:B------:R-:W-:Y:S02]  /*13290*/  LOP3.LUT R6, R6, R0, RZ, 0xc0, !PT ;  /* 0x0000000006067212 */ /* 0x000fe400078ec0ff */
[----:B-----5:R-:W-:Y:S02]  /*132a0*/  F2FP.F16.F32.PACK_AB R0, R29, R30 ;  /* 0x0000001e1d00723e */ /* 0x020fe400000000ff */
[----:B--2---:R-:W-:Y:S02]  /*132b0*/  LOP3.LUT R5, R3, R2, RZ, 0xc0, !PT ;  /* 0x0000000203057212 */ /* 0x004fe400078ec0ff */
[----:B------:R-:W-:Y:S02]  /*132c0*/  F2FP.F16.F32.PACK_AB R2, R27, R28 ;  /* 0x0000001c1b02723e */ /* 0x000fe400000000ff */
[----:B------:R-:W-:Y:S02]  /*132d0*/  LOP3.LUT R7, R7, R0, RZ, 0xc0, !PT ;  /* 0x0000000007077212 */ /* 0x000fe400078ec0ff */
[----:B------:R-:W-:-:S02]  /*132e0*/  LOP3.LUT R124, R12, R2, RZ, 0xc0, !PT ;  /* 0x000000020c7c7212 */ /* 0x000fc400078ec0ff */
[----:B----4-:R-:W-:Y:S02]  /*132f0*/  F2FP.F16.F32.PACK_AB R0, R22, R23 ;  /* 0x000000171600723e */ /* 0x010fe400000000ff */
[----:B------:R-:W-:Y:S01]  /*13300*/  F2FP.F16.F32.PACK_AB R2, R25, R26 ;  /* 0x0000001a1902723e */ /* 0x000fe200000000ff */
[C---:B-1----:R-:W-:Y:S01]  /*13310*/  HMMA.16816.F32 R148, R4.reuse, R156, R148 ;  /* 0x0000009c0494723c */ /* 0x042fe20000001894 */
[----:B------:R-:W-:Y:S02]  /*13320*/  F2FP.F16.F32.PACK_AB R3, R18, R21 ;  /* 0x000000151203723e */ /* 0x000fe400000000ff */
[----:B------:R-:W-:Y:S01]  /*13330*/  LOP3.LUT R125, R13, R0, RZ, 0xc0, !PT ;  /* 0x000000000d7d7212 */ /* 0x000fe200078ec0ff */
[----:B------:R-:W-:Y:S01]  /*13340*/  FFMA.FTZ R0, R203, R14, R184 ;  /* 0x0000000ecb007223 */ /* 0x000fe200000100b8 */
[----:B------:R-:W-:Y:S01]  /*13350*/  LOP3.LUT R126, R19, R2, RZ, 0xc0, !PT ;  /* 0x00000002137e7212 */ /* 0x000fe200078ec0ff */
[----:B------:R-:W-:Y:S01]  /*13360*/  FFMA.FTZ R2, R205, R15, R198 ;  /* 0x0000000fcd027223 */ /* 0x000fe200000100c6 */
[----:B------:R-:W-:Y:S01]  /*13370*/  LOP3.LUT R127, R20, R3, RZ, 0xc0, !PT ;  /* 0x00000003147f7212 */ /* 0x000fe200078ec0ff */
[----:B------:R-:W-:Y:S01]  /*13380*/  FFMA.FTZ R3, R204, R16, R252 ;  /* 0x00000010cc037223 */ /* 0x000fe200000100fc */
[----:B------:R-:W-:Y:S01]  /*13390*/  HMMA.16816.F32 R36, R4, R48, R36 ;  /* 0x000000300424723c */ /* 0x000fe20000001824 */
[----:B------:R-:W-:Y:S01]  /*133a0*/  FADD.FTZ R0, R139, R0 ;  /* 0x000000008b007221 */ /* 0x000fe20000010000 */
[----:B------:R-:W-:Y:S01]  /*133b0*/  FADD.FTZ R2, R196, R2 ;  /* 0x00000002c4027221 */ /* 0x000fe20000010000 */
[----:B------:R-:W-:-:S02]  /*133c0*/  FADD.FTZ R3, R235, R3 ;  /* 0x00000003eb037221 */ /* 0x000fc40000010000 */
[----:B------:R-:W-:Y:S01]  /*133d0*/  FADD.FTZ R0, R133, R0 ;  /* 0x0000000085007221 */ /* 0x000fe20000010000 */
[C---:B------:R-:W-:Y:S01]  /*133e0*/  HMMA.16816.F32 R40, R124.reuse, R48, R244 ;  /* 0x000000307c28723c */ /* 0x040fe200000018f4 */
[----:B------:R-:W-:Y:S01]  /*133f0*/  FADD.FTZ R3, R234, R3 ;  /* 0x00000003ea037221 */ /* 0x000fe20000010000 */
[----:B------:R-:W-:Y:S01]  /*13400*/  FADD.FTZ R2, R194, R2 ;  /* 0x00000002c2027221 */ /* 0x000fe20000010000 */
[----:B------:R-:W-:Y:S02]  /*13410*/  FADD.FTZ R0, R132, R0 ;  /* 0x0000000084007221 */ /* 0x000fe40000010000 */
[----:B------:R-:W-:Y:S01]  /*13420*/  FADD.FTZ R3, R207, R3 ;  /* 0x00000003cf037221 */ /* 0x000fe20000010000 */
[C---:B------:R-:W-:Y:S01]  /*13430*/  HMMA.16816.F32 R144, R124.reuse, R156, R144 ;  /* 0x0000009c7c90723c */ /* 0x040fe20000001890 */
[----:B------:R-:W-:Y:S01]  /*13440*/  MOV R244, R45 ;  /* 0x0000002d00f47202 */ /* 0x000fe20000000f00 */
[----:B------:R-:W-:Y:S01]  /*13450*/  IMAD.MOV.U32 R245, RZ, RZ, R187 ;  /* 0x000000fffff57224 */ /* 0x000fe200078e00bb */
[----:B------:R-:W-:Y:S01]  /*13460*/  MOV R246, R24 ;  /* 0x0000001800f67202 */ /* 0x000fe20000000f00 */
[----:B------:R-:W-:Y:S01]  /*13470*/  FADD.FTZ R2, R193, R2 ;  /* 0x00000002c1027221 */ /* 0x000fe20000010000 */
[----:B------:R-:W-:Y:S01]  /*13480*/  MOV R247, R185 ;  /* 0x000000b900f77202 */ /* 0x000fe20000000f00 */
        /* <DEDUP_REMOVED lines=27> */
[----:B------:R-:W-:Y:S01]  /*13640*/  HMMA.16816.F32 R52, R4, R64, R52 ;  /* 0x000000400434723c */ /* 0x000fe20000001834 */
[----:B------:R-:W-:-:S04]  /*13650*/  FFMA.FTZ R8, R186, R17, R192 ;  /* 0x00000011ba087223 */ /* 0x000fc800000100c0 */
        /* <DEDUP_REMOVED lines=13> */
[----:B------:R-:W-:-:S04]  /*13730*/  FADD.FTZ R4, R223, R8 ;  /* 0x00000008df047221 */ /* 0x000fc80000010000 */
[----:B------:R-:W-:-:S04]  /*13740*/  FADD.FTZ R4, R233, R4 ;  /* 0x00000004e9047221 */ /* 0x000fc80000010000 */
[----:B------:R-:W-:-:S04]  /*13750*/  FADD.FTZ R4, R202, R4 ;  /* 0x00000004ca047221 */ /* 0x000fc80000010000 */
[----:B------:R-:W-:-:S04]  /*13760*/  FADD.FTZ R4, R206, R4 ;  /* 0x00000004ce047221 */ /* 0x000fc80000010000 */
[----:B------:R-:W-:-:S04]  /*13770*/  FADD.FTZ R4, R201, R4 ;  /* 0x00000004c9047221 */ /* 0x000fc80000010000 */
[----:B------:R-:W-:-:S05]  /*13780*/  FADD.FTZ R4, R199, R4 ;  /* 0x00000004c7047221 */ /* 0x000fca0000010000 */
[----:B------:R1:W-:Y:S04]  /*13790*/  STL [R1+0x1c], R4 ;  /* 0x00001c0401007387 */ /* 0x0003e80000100800 */
[----:B------:R1:W-:Y:S04]  /*137a0*/  STL [R1+0x18], R3 ;  /* 0x0000180301007387 */ /* 0x0003e80000100800 */
[----:B------:R1:W-:Y:S04]  /*137b0*/  STL [R1+0x24], R0 ;  /* 0x0000240001007387 */ /* 0x0003e80000100800 */
[----:B------:R1:W-:Y:S02]  /*137c0*/  STL [R1+0x20], R2 ;  /* 0x0000200201007387 */ /* 0x0003e40000100800 */
.L_x_2311:
[----:B------:R-:W-:-:S06]  /*137d0*/  UISETP.GT.AND UP0, UPT, UR32, UR23, UPT ;  /* 0x000000172000728c */ /* 0x000fcc000bf04270 */
[----:B------:R-:W-:-:S13]  /*137e0*/  PLOP3.LUT P0, PT, PT, PT, UP0, 0x80, 0x0 ;  /* 0x000000000000781c */ /* 0x000fda0003f0f008 */
[----:B------:R-:W-:Y:S05]  /*137f0*/  @!P0 BRA `(.L_x_2316) ;  /* 0x00000034007c8947 */ /* 0x000fea0003800000 */
[----:B------:R-:W2:Y:S01]  /*13800*/  LDL.LU R6, [R1+0x58] ;  /* 0x0000580001067983 */ /* 0x000ea20000300800 */
[----:B------:R-:W-:Y:S02]  /*13810*/  MOV R223, UR4 ;  /* 0x0000000400df7c02 */ /* 0x000fe40008000f00 */
[----:B-1----:R-:W-:Y:S01]  /*13820*/  MOV R0, 0x7054 ;  /* 0x0000705400007802 */ /* 0x002fe20000000f00 */
[----:B------:R-:W3:Y:S01]  /*13830*/  LDL.LU R5, [R1+0x74] ;  /* 0x0000740001057983 */ /* 0x000ee20000300800 */
[----:B------:R-:W-:Y:S01]  /*13840*/  IMAD.MOV.U32 R132, RZ, RZ, R135 ;  /* 0x000000ffff847224 */ /* 0x000fe200078e0087 */
[----:B------:R-:W-:Y:S01]  /*13850*/  MOV R3, R136 ;  /* 0x0000008800037202 */ /* 0x000fe20000000f00 */
[----:B------:R-:W-:Y:S01]  /*13860*/  IMAD.MOV.U32 R139, RZ, RZ, R137 ;  /* 0x000000ffff8b7224 */ /* 0x000fe200078e0089 */
[----:B------:R-:W4:Y:S01]  /*13870*/  LDL.LU R2, [R1+0x38] ;  /* 0x0000380001027983 */ /* 0x000f220000300800 */
[----:B------:R-:W-:Y:S01]  /*13880*/  MOV R138, R134 ;  /* 0x00000086008a7202 */ /* 0x000fe20000000f00 */
[----:B------:R-:W-:-:S02]  /*13890*/  USHF.L.U64.HI UR33, UR36, 0x1, UR33 ;  /* 0x0000000124217899 */ /* 0x000fc40008010221 */
[----:B------:R-:W5:Y:S01]  /*138a0*/  LDL.LU R4, [R1+0x70] ;  /* 0x0000700001047983 */ /* 0x000f620000300800 */
[----:B------:R-:W-:Y:S01]  /*138b0*/  PRMT R223, R223, R0, UR4 ;  /* 0x00000004dfdf7e16 */ /* 0x000fe20008000000 */
[----:B------:R-:W-:Y:S01]  /*138c0*/  USHF.L.U32 UR36, UR36, 0x1, URZ ;  /* 0x0000000124247899 */ /* 0x000fe2000800063f */
[----:B------:R-:W-:Y:S01]  /*138d0*/  ULDC UR4, c[0x0][0x2ec] ;  /* 0x0000bb0000047ab9 */ /* 0x000fe20000000800 */
[----:B------:R-:W-:Y:S01]  /*138e0*/  ULDC.64 UR6, c[0x0][0x218] ;  /* 0x0000860000067ab9 */ /* 0x000fe20000000a00 */
[----:B------:R-:W-:Y:S01]  /*138f0*/  ULDC.64 UR10, c[0x0][0x220] ;  /* 0x00008800000a7ab9 */ /* 0x000fe20000000a00 */
[----:B------:R-:W-:Y:S01]  /*13900*/  ULDC.64 UR8, c[0x0][0x248] ;  /* 0x0000920000087ab9 */ /* 0x000fe20000000a00 */
[----:B--2---:R-:W-:-:S04]  /*13910*/  IMAD.WIDE.U32 R8, R6, -0x326172a9, RZ ;  /* 0xcd9e8d5706087825 */ /* 0x004fc800078e00ff */
[----:B---3--:R-:W-:Y:S01]  /*13920*/  IMAD.WIDE.U32 R6, R5, -0x326172a9, RZ ;  /* 0xcd9e8d5705067825 */ /* 0x008fe200078e00ff */
[----:B------:R-:W-:Y:S01]  /*13930*/  STL.64 [R1+0x30], R8 ;  /* 0x0000300801007387 */ /* 0x000fe20000100a00 */
[----:B----4-:R-:W-:-:S03]  /*13940*/  LOP3.LUT R0, R9, R2, RZ, 0x3c, !PT ;  /* 0x0000000209007212 */ /* 0x010fc600078e3cff */
[----:B------:R1:W-:Y:S01]  /*13950*/  STL.64 [R1+0x28], R6 ;  /* 0x0000280601007387 */ /* 0x0003e20000100a00 */
[----:B------:R-:W-:Y:S01]  /*13960*/  LOP3.LUT R2, R7, R2, RZ, 0x3c, !PT ;  /* 0x0000000207027212 */ /* 0x000fe200078e3cff */
[----:B-----5:R-:W-:-:S05]  /*13970*/  IMAD.WIDE.U32 R4, R4, -0x2daee0ad, RZ ;  /* 0xd2511f5304047825 */ /* 0x020fca00078e00ff */
[----:B------:R2:W-:Y:S04]  /*13980*/  STL.64 [R1], R4 ;  /* 0x0000000401007387 */ /* 0x0005e80000100a00 */
[----:B-1----:R-:W3:Y:S04]  /*13990*/  LDL.LU.64 R6, [R1+0x68] ;  /* 0x0000680001067983 */ /* 0x002ee80000300a00 */
[----:B--2---:R-:W3:Y:S01]  /*139a0*/  LDL.LU.64 R4, [R1+0x78] ;  /* 0x0000780001047983 */ /* 0x004ee20000300a00 */
[----:B------:R-:W-:-:S04]  /*139b0*/  IMAD.WIDE.U32 R10, R0, -0x2daee0ad, RZ ;  /* 0xd2511f53000a7825 */ /* 0x000fc800078e00ff */
[----:B------:R-:W-:Y:S01]  /*139c0*/  IMAD.WIDE.U32 R8, R2, -0x2daee0ad, RZ ;  /* 0xd2511f5302087825 */ /* 0x000fe200078e00ff */
[----:B------:R1:W-:Y:S04]  /*139d0*/  STL.64 [R1+0x10], R10 ;  /* 0x0000100a01007387 */ /* 0x0003e80000100a00 */
[----:B------:R1:W-:Y:S01]  /*139e0*/  STL.64 [R1+0x8], R8 ;  /* 0x0000080801007387 */ /* 0x0003e20000100a00 */
[----:B---3--:R-:W-:-:S05]  /*139f0*/  MOV R5, R7 ;  /* 0x0000000700057202 */ /* 0x008fca0000000f00 */
[----:B------:R1:W-:Y:S01]  /*13a00*/  STL.64 [R1+0x38], R4 ;  /* 0x0000380401007387 */ /* 0x0003e20000100a00 */
[----:B------:R-:W-:Y:S05]  /*13a10*/  BRA `(.L_x_2317) ;  /* 0x0000000000687947 */ /* 0x000fea0003800000 */
.L_x_2319:
        /* <DEDUP_REMOVED lines=26> */
.L_x_2317:
        /* <DEDUP_REMOVED lines=39> */
[C---:B------:R-:W-:Y:S01]  /*13e30*/  HMMA.16816.F32 R16, R32.reuse, R18, RZ ;  /* 0x000000122010723c */ /* 0x040fe200000018ff */
[----:B------:R-:W5:Y:S05]  /*13e40*/  S2R R2, SR_TID.X ;  /* 0x0000000000027919 */ /* 0x000f6a0000002100 */
[-C--:B---3--:R-:W-:Y:S06]  /*13e50*/  HMMA.16816.F32 R20, R32, R140.reuse, RZ ;  /* 0x0000008c2014723c */ /* 0x088fec00000018ff */
[C---:B------:R-:W-:Y:S06]  /*13e60*/  HMMA.16816.F32 R24, R28.reuse, R140, RZ ;  /* 0x0000008c1c18723c */ /* 0x040fec00000018ff */
[-C--:B------:R-:W-:Y:S06]  /*13e70*/  HMMA.16816.F32 R28, R28, R142.reuse, RZ ;  /* 0x0000008e1c1c723c */ /* 0x080fec00000018ff */
[----:B------:R-:W-:Y:S01]  /*13e80*/  HMMA.16816.F32 R32, R32, R142, RZ ;  /* 0x0000008e2020723c */ /* 0x000fe200000018ff */
[----:B------:R-:W3:Y:S05]  /*13e90*/  LDSM.16.M88.4 R140, [R216+0x8800] ;  /* 0x00880000d88c783b */ /* 0x000eea0000000200 */
[-C--:B----4-:R-:W-:Y:S05]  /*13ea0*/  HMMA.16816.F32 R4, R176, R180.reuse, R4 ;  /* 0x000000b4b004723c */ /* 0x090fea0000001804 */
[----:B-----5:R-:W-:Y:S01]  /*13eb0*/  IMAD.SHL.U32 R2, R2, 0x2, RZ ;  /* 0x0000000202027824 */ /* 0x020fe200078e00ff */
[C---:B------:R-:W-:Y:S05]  /*13ec0*/  HMMA.16816.F32 R8, R184.reuse, R180, R8 ;  /* 0x000000b4b808723c */ /* 0x040fea0000001808 */
[----:B------:R-:W-:Y:S01]  /*13ed0*/  LOP3.LUT R2, R2, 0x6, RZ, 0xc0, !PT ;  /* 0x0000000602027812 */ /* 0x000fe200078ec0ff */
[-C--:B------:R-:W-:Y:S05]  /*13ee0*/  HMMA.16816.F32 R12, R184, R182.reuse, R12 ;  /* 0x000000b6b80c723c */ /* 0x080fea000000180c */
[----:B------:R-:W-:Y:S01]  /*13ef0*/  IMAD R0, R0, 0x20, R2 ;  /* 0x0000002000007824 */ /* 0x000fe200078e0202 */
[C---:B------:R-:W-:Y:S01]  /*13f00*/  HMMA.16816.F32 R16, R176.reuse, R182, R16 ;  /* 0x000000b6b010723c */ /* 0x040fe20000001810 */
[----:B------:R-:W-:Y:S03]  /*13f10*/  LDSM.16.M88.4 R180, [R217] ;  /* 0x00000000d9b4783b */ /* 0x000fe60000000200 */
[CC--:B------:R-:W-:Y:S01]  /*13f20*/  ISETP.GE.AND P1, PT, R0.reuse, R224.reuse, PT ;  /* 0x000000e00000720c */ /* 0x0c0fe20003f26270 */
[C---:B------:R-:W-:Y:S01]  /*13f30*/  VIADD R133, R0.reuse, 0x1 ;  /* 0x0000000100857836 */ /* 0x040fe20000000000 */
[-C--:B------:R-:W-:Y:S03]  /*13f40*/  HMMA.16816.F32 R20, R176, R188.reuse, R20 ;  /* 0x000000bcb014723c */ /* 0x080fe60000001814 */
[CC--:B------:R-:W-:Y:S02]  /*13f50*/  ISETP.GE.AND P3, PT, R0.reuse, R225.reuse, PT ;  /* 0x000000e10000720c */ /* 0x0c0fe40003f66270 */
[C---:B------:R-:W-:Y:S01]  /*13f60*/  ISETP.GE.AND P0, PT, R133.reuse, R224, PT ;  /* 0x000000e08500720c */ /* 0x040fe20003f06270 */
[C---:B------:R-:W-:Y:S04]  /*13f70*/  HMMA.16816.F32 R24, R184.reuse, R188, R24 ;  /* 0x000000bcb818723c */ /* 0x040fe80000001818 */
[CC--:B------:R-:W-:Y:S01]  /*13f80*/  ISETP.GE.OR P0, PT, R133.reuse, R228.reuse, !P0 ;  /* 0x000000e48500720c */ /* 0x0c0fe20004706670 */
[C---:B------:R-:W-:Y:S01]  /*13f90*/  VIADD R2, R0.reuse, 0x18 ;  /* 0x0000001800027836 */ /* 0x040fe20000000000 */
[-C--:B------:R-:W-:Y:S01]  /*13fa0*/  HMMA.16816.F32 R28, R184, R190.reuse, R28 ;  /* 0x000000beb81c723c */ /* 0x080fe2000000181c */
[----:B------:R-:W4:Y:S02]  /*13fb0*/  LDSM.16.M88.4 R184, [R215] ;  /* 0x00000000d7b8783b */ /* 0x000f240000000200 */
[C---:B------:R-:W-:Y:S02]  /*13fc0*/  ISETP.GE.AND P2, PT, R133.reuse, R225, PT ;  /* 0x000000e18500720c */ /* 0x040fe40003f46270 */
[C---:B------:R-:W-:Y:S01]  /*13fd0*/  ISETP.GE.OR P1, PT, R0.reuse, R228, !P1 ;  /* 0x000000e40000720c */ /* 0x040fe20004f26670 */
[----:B------:R-:W-:Y:S01]  /*13fe0*/  HMMA.16816.F32 R32, R176, R190, R32 ;  /* 0x000000beb020723c */ /* 0x000fe20000001820 */
[----:B------:R-:W5:Y:S03]  /*13ff0*/  LDSM.16.M88.4 R176, [R215+0x800] ;  /* 0x00080000d7b0783b */ /* 0x000f660000000200 */
[-C--:B------:R-:W-:Y:S02]  /*14000*/  ISETP.GE.OR P3, PT, R0, R229.reuse, !P3 ;  /* 0x000000e50000720c */ /* 0x080fe40005f66670 */
[-C--:B-1----:R-:W-:Y:S01]  /*14010*/  HMMA.16816.F32 R4, R192, R196.reuse, R4 ;  /* 0x000000c4c004723c */ /* 0x082fe20000001804 */
[----:B------:R-:W-:Y:S04]  /*14020*/  LDSM.16.M88.4 R188, [R210+0x4000] ;  /* 0x00400000d2bc783b */ /* 0x000fe80000000200 */
[----:B------:R-:W-:Y:S01]  /*14030*/  ISETP.GE.OR P2, PT, R133, R229, !P2 ;  /* 0x000000e58500720c */ /* 0x000fe20005746670 */
        /* <DEDUP_REMOVED lines=54> */
[-C--:B------:R-:W-:Y:S06]  /*143a0*/  HMMA.16816.F32 R28, R200, R142.reuse, R28 ;  /* 0x0000008ec81c723c */ /* 0x080fec000000181c */
[----:B------:R-:W-:Y:S06]  /*143b0*/  HMMA.16816.F32 R32, R180, R142, R32 ;  /* 0x0000008eb420723c */ /* 0x000fec0000001820 */
[-C--:B----4-:R-:W-:Y:S06]  /*143c0*/  HMMA.16816.F32 R4, R188, R192.reuse, R4 ;  /* 0x000000c0bc04723c */ /* 0x090fec0000001804 */
[C---:B-----5:R-:W-:Y:S06]  /*143d0*/  HMMA.16816.F32 R8, R204.reuse, R192, R8 ;  /* 0x000000c0cc08723c */ /* 0x060fec0000001808 */
[-C--:B------:R-:W-:Y:S06]  /*143e0*/  HMMA.16816.F32 R12, R204, R194.reuse, R12 ;  /* 0x000000c2cc0c723c */ /* 0x080fec000000180c */
[C---:B------:R-:W-:Y:S06]  /*143f0*/  HMMA.16816.F32 R16, R188.reuse, R194, R16 ;  /* 0x000000c2bc10723c */ /* 0x040fec0000001810 */
[----:B------:R-:W-:Y:S01]  /*14400*/  FSEL R143, R6, -INF , !P1 ;  /* 0xff800000068f7808 */ /* 0x000fe20004800000 */
[-C--:B------:R-:W-:Y:S04]  /*14410*/  HMMA.16816.F32 R20, R188, R176.reuse, R20 ;  /* 0x000000b0bc14723c */ /* 0x080fe80000001814 */
[----:B------:R-:W-:Y:S01]  /*14420*/  FSEL R142, R4, -INF , !P3 ;  /* 0xff800000048e7808 */ /* 0x000fe20005800000 */
[C---:B------:R-:W-:Y:S01]  /*14430*/  VIADD R6, R0.reuse, 0x9 ;  /* 0x0000000900067836 */ /* 0x040fe20000000000 */
[----:B------:R-:W-:Y:S01]  /*14440*/  ISETP.GE.AND P3, PT, R0, R227, PT ;  /* 0x000000e30000720c */ /* 0x000fe20003f66270 */
[C---:B------:R-:W-:Y:S04]  /*14450*/  HMMA.16816.F32 R24, R204.reuse, R176, R24 ;  /* 0x000000b0cc18723c */ /* 0x040fe80000001818 */
[----:B------:R-:W-:Y:S01]  /*14460*/  ISETP.GE.AND P1, PT, R6, R225, PT ;  /* 0x000000e10600720c */ /* 0x000fe20003f26270 */
[----:B------:R-:W-:Y:S01]  /*14470*/  VIADD R4, R0, 0x11 ;  /* 0x0000001100047836 */ /* 0x000fe20000000000 */
[----:B------:R-:W-:Y:S01]  /*14480*/  FMNMX.FTZ R136, R142, R3, !PT ;  /* 0x000000038e887209 */ /* 0x000fe20007810000 */
[-C--:B------:R-:W-:Y:S03]  /*14490*/  HMMA.16816.F32 R28, R204, R178.reuse, R28 ;  /* 0x000000b2cc1c723c */ /* 0x080fe6000000181c */
[----:B------:R-:W-:Y:S02]  /*144a0*/  ISETP.GE.OR P1, PT, R6, R229, !P1 ;  /* 0x000000e50600720c */ /* 0x000fe40004f26670 */
[----:B------:R-:W-:Y:S01]  /*144b0*/  FSEL R177, R7, -INF , !P0 ;  /* 0xff80000007b17808 */ /* 0x000fe20004000000 */
[C---:B------:R-:W-:Y:S01]  /*144c0*/  VIADD R7, R0.reuse, 0x8 ;  /* 0x0000000800077836 */ /* 0x040fe20000000000 */
[----:B------:R-:W-:Y:S01]  /*144d0*/  FSEL R176, R5, -INF , !P2 ;  /* 0xff80000005b07808 */ /* 0x000fe20005000000 */
[----:B------:R-:W-:Y:S01]  /*144e0*/  HMMA.16816.F32 R32, R188, R178, R32 ;  /* 0x000000b2bc20723c */ /* 0x000fe20000001820 */
[----:B------:R-:W-:Y:S03]  /*144f0*/  PLOP3.LUT P0, PT, PT, PT, UP0, 0x80, 0x0 ;  /* 0x000000000000781c */ /* 0x000fe60003f0f008 */
[C---:B------:R-:W-:Y:S01]  /*14500*/  ISETP.GE.AND P4, PT, R7.reuse, R225, PT ;  /* 0x000000e10700720c */ /* 0x040fe20003f86270 */
[----:B------:R-:W-:Y:S01]  /*14510*/  VIADD R5, R0, 0x10 ;  /* 0x0000001000057836 */ /* 0x000fe20000000000 */
[----:B------:R-:W-:Y:S02]  /*14520*/  FMNMX.FTZ R136, R176, R136, !PT ;  /* 0x00000088b0887209 */ /* 0x000fe40007810000 */
[----:B------:R-:W-:Y:S02]  /*14530*/  ISETP.GE.OR P4, PT, R7, R229, !P4 ;  /* 0x000000e50700720c */ /* 0x000fe40006786670 */
[-C--:B------:R-:W-:Y:S02]  /*14540*/  ISETP.GE.AND P6, PT, R5, R225.reuse, PT ;  /* 0x000000e10500720c */ /* 0x080fe40003fc6270 */
[----:B------:R-:W-:Y:S02]  /*14550*/  FSEL R134, R16, -INF , !P4 ;  /* 0xff80000010867808 */ /* 0x000fe40006000000 */
[----:B------:R-:W-:Y:S02]  /*14560*/  ISETP.GE.AND P2, PT, R0, R226, PT ;  /* 0x000000e20000720c */ /* 0x000fe40003f46270 */
[----:B------:R-:W-:Y:S02]  /*14570*/  ISETP.GE.AND P5, PT, R4, R225, PT ;  /* 0x000000e10400720c */ /* 0x000fe40003fa6270 */
[----:B------:R-:W-:Y:S02]  /*14580*/  FSEL R137, R17, -INF , !P1 ;  /* 0xff80000011897808 */ /* 0x000fe40004800000 */
[----:B------:R-:W-:Y:S02]  /*14590*/  ISETP.GE.OR P6, PT, R5, R229, !P6 ;  /* 0x000000e50500720c */ /* 0x000fe400077c6670 */
[----:B------:R-:W-:Y:S02]  /*145a0*/  FMNMX.FTZ R136, R134, R136, !PT ;  /* 0x0000008886887209 */ /* 0x000fe40007810000 */
[C---:B------:R-:W-:Y:S02]  /*145b0*/  ISETP.GE.OR P3, PT, R0.reuse, R231, !P3 ;  /* 0x000000e70000720c */ /* 0x040fe40005f66670 */
[C---:B------:R-:W-:Y:S01]  /*145c0*/  ISETP.GE.OR P2, PT, R0.reuse, R230, !P2 ;  /* 0x000000e60000720c */ /* 0x040fe20005746670 */
[----:B------:R-:W-:Y:S01]  /*145d0*/  VIADD R0, R0, 0x19 ;  /* 0x0000001900007836 */ /* 0x000fe20000000000 */
[----:B------:R-:W-:Y:S02]  /*145e0*/  ISETP.GE.AND P4, PT, R2, R225, PT ;  /* 0x000000e10200720c */ /* 0x000fe40003f86270 */
[----:B------:R-:W-:Y:S02]  /*145f0*/  ISETP.GE.OR P5, PT, R4, R229, !P5 ;  /* 0x000000e50400720c */ /* 0x000fe40006fa6670 */
[----:B------:R-:W-:Y:S02]  /*14600*/  FSEL R233, R20, -INF , !P6 ;  /* 0xff80000014e97808 */ /* 0x000fe40007000000 */
[----:B------:R-:W-:Y:S02]  /*14610*/  FMNMX.FTZ R136, R137, R136, !PT ;  /* 0x0000008889887209 */ /* 0x000fe40007810000 */
[----:B------:R-:W-:Y:S02]  /*14620*/  ISETP.GE.AND P1, PT, R0, R225, PT ;  /* 0x000000e10000720c */ /* 0x000fe40003f26270 */
[-C--:B------:R-:W-:Y:S02]  /*14630*/  ISETP.GE.OR P4, PT, R2, R229.reuse, !P4 ;  /* 0x000000e50200720c */ /* 0x080fe40006786670 */
[----:B------:R-:W-:Y:S02]  /*14640*/  FSEL R207, R21, -INF , !P5 ;  /* 0xff80000015cf7808 */ /* 0x000fe40006800000 */
[----:B------:R-:W-:Y:S02]  /*14650*/  FMNMX.FTZ R136, R233, R136, !PT ;  /* 0x00000088e9887209 */ /* 0x000fe40007810000 */
[----:B------:R-:W-:Y:S02]  /*14660*/  ISETP.GE.OR P1, PT, R0, R229, !P1 ;  /* 0x000000e50000720c */ /* 0x000fe40004f26670 */
[----:B------:R-:W-:Y:S02]  /*14670*/  FSEL R202, R32, -INF , !P4 ;  /* 0xff80000020ca7808 */ /* 0x000fe40006000000 */
[----:B------:R-:W-:Y:S02]  /*14680*/  FMNMX.FTZ R136, R207, R136, !PT ;  /* 0x00000088cf887209 */ /* 0x000fe40007810000 */
[----:B------:R-:W-:Y:S02]  /*14690*/  FSEL R204, R33, -INF , !P1 ;  /* 0xff80000021cc7808 */ /* 0x000fe40004800000 */
[-C--:B------:R-:W-:Y:S02]  /*146a0*/  ISETP.GE.AND P6, PT, R7, R224.reuse, PT ;  /* 0x000000e00700720c */ /* 0x080fe40003fc6270 */
[-C--:B------:R-:W-:Y:S02]  /*146b0*/  ISETP.GE.AND P5, PT, R6, R224.reuse, PT ;  /* 0x000000e00600720c */ /* 0x080fe40003fa6270 */
[-C--:B------:R-:W-:Y:S02]  /*146c0*/  ISETP.GE.AND P4, PT, R5, R224.reuse, PT ;  /* 0x000000e00500720c */ /* 0x080fe40003f86270 */
[----:B------:R-:W-:Y:S02]  /*146d0*/  ISETP.GE.AND P1, PT, R4, R224, PT ;  /* 0x000000e00400720c */ /* 0x000fe40003f26270 */
[----:B------:R-:W-:Y:S02]  /*146e0*/  FMNMX.FTZ R16, R143, R132, !PT ;  /* 0x000000848f107209 */ /* 0x000fe40007810000 */
[----:B------:R-:W-:Y:S02]  /*146f0*/  FMNMX.FTZ R136, R202, R136, !PT ;  /* 0x00000088ca887209 */ /* 0x000fe40007810000 */
[-C--:B------:R-:W-:Y:S02]  /*14700*/  ISETP.GE.OR P6, PT, R7, R228.reuse, !P6 ;  /* 0x000000e40700720c */ /* 0x080fe400077c6670 */
[-C--:B------:R-:W-:Y:S02]  /*14710*/  ISETP.GE.OR P5, PT, R6, R228.reuse, !P5 ;  /* 0x000000e40600720c */ /* 0x080fe40006fa6670 */
[-C--:B------:R-:W-:Y:S02]  /*14720*/  ISETP.GE.OR P4, PT, R5, R228.reuse, !P4 ;  /* 0x000000e40500720c */ /* 0x080fe40006786670 */
[----:B------:R-:W-:Y:S02]  /*14730*/  ISETP.GE.OR P1, PT, R4, R228, !P1 ;  /* 0x000000e40400720c */ /* 0x000fe40004f26670 */
[----:B------:R-:W-:Y:S02]  /*14740*/  FMNMX.FTZ R32, R177, R16, !PT ;  /* 0x00000010b1207209 */ /* 0x000fe40007810000 */
[----:B------:R-:W-:Y:S01]  /*14750*/  FMNMX.FTZ R136, R204, R136, !PT ;  /* 0x00000088cc887209 */ /* 0x000fe20007810000 */
[----:B------:R-:W-:Y:S08]  /*14760*/  @P0 BRA `(.L_x_2319) ;  /* 0xfffffff000ac0947 */ /* 0x000ff0000383ffff */
.L_x_2318:
[----:B------:R-:W-:Y:S01]  /*14770*/  FSEL R18, R18, -INF , !P6 ;  /* 0xff80000012127808 */ /* 0x000fe20007000000 */
[----:B------:R-:W2:Y:S01]  /*14780*/  LDL.64 R192, [R1] ;  /* 0x0000000001c07983 */ /* 0x000ea20000100a00 */
[----:B------:R-:W-:Y:S01]  /*14790*/  FSEL R19, R19, -INF , !P5 ;  /* 0xff80000013137808 */ /* 0x000fe20006800000 */
[----:B------:R-:W-:Y:S01]  /*147a0*/  UISETP.GT.AND UP0, UPT, UR37, UR23, UPT ;  /* 0x000000172500728c */ /* 0x000fe2000bf04270 */
[----:B-1----:R-:W-:Y:S01]  /*147b0*/  FMNMX.FTZ R16, R18, R32, !PT ;  /* 0x0000002012107209 */ /* 0x002fe20007810000 */
[----:B------:R-:W-:Y:S01]  /*147c0*/  UMOV UR32, UR37 ;  /* 0x0000002500207c82 */ /* 0x000fe20008000000 */
[----:B------:R-:W-:Y:S01]  /*147d0*/  FSEL R206, R22, -INF , !P4 ;  /* 0xff80000016ce7808 */ /* 0x000fe20006000000 */
[----:B------:R-:W3:Y:S01]  /*147e0*/  LDL.64 R182, [R1+0x10] ;  /* 0x0000100001b67983 */ /* 0x000ee20000100a00 */
[----:B------:R-:W-:Y:S02]  /*147f0*/  ISETP.GE.AND P0, PT, R2, R224, PT ;  /* 0x000000e00200720c */ /* 0x000fe40003f06270 */
[----:B------:R-:W-:Y:S02]  /*14800*/  FMNMX.FTZ R16, R19, R16, !PT ;  /* 0x0000001013107209 */ /* 0x000fe40007810000 */
[----:B------:R-:W-:Y:S01]  /*14810*/  FSEL R236, R23, -INF , !P1 ;  /* 0xff80000017ec7808 */ /* 0x000fe20004800000 */
[----:B------:R-:W4:Y:S01]  /*14820*/  LDL.64 R180, [R1+0x8] ;  /* 0x0000080001b47983 */ /* 0x000f220000100a00 */
[----:B------:R-:W-:Y:S02]  /*14830*/  ISETP.GE.AND P4, PT, R0, R224, PT ;  /* 0x000000e00000720c */ /* 0x000fe40003f86270 */
[----:B------:R-:W-:Y:S02]  /*14840*/  ISETP.GE.OR P0, PT, R2, R228, !P0 ;  /* 0x000000e40200720c */ /* 0x000fe40004706670 */
[----:B------:R-:W-:Y:S01]  /*14850*/  FMNMX.FTZ R135, R206, R16, !PT ;  /* 0x00000010ce877209 */ /* 0x000fe20007810000 */
[----:B------:R-:W5:Y:S01]  /*14860*/  LDL.64 R186, [R1+0x30] ;  /* 0x0000300001ba7983 */ /* 0x000f620000100a00 */
[----:B------:R-:W-:Y:S02]  /*14870*/  ISETP.GE.OR P4, PT, R0, R228, !P4 ;  /* 0x000000e40000720c */ /* 0x000fe40006786670 */
[----:B------:R-:W-:Y:S02]  /*14880*/  FSEL R191, R34, -INF , !P0 ;  /* 0xff80000022bf7808 */ /* 0x000fe40004000000 */
[----:B------:R-:W-:Y:S01]  /*14890*/  FMNMX.FTZ R135, R236, R135, !PT ;  /* 0x00000087ec877209 */ /* 0x000fe20007810000 */
[----:B------:R-:W5:Y:S01]  /*148a0*/  LDL.64 R184, [R1+0x28] ;  /* 0x0000280001b87983 */ /* 0x000f620000100a00 */
[----:B------:R-:W-:Y:S02]  /*148b0*/  ISETP.GE.AND P6, PT, R133, R227, PT ;  /* 0x000000e38500720c */ /* 0x000fe40003fc6270 */
[----:B------:R-:W-:Y:S02]  /*148c0*/  FSEL R203, R35, -INF , !P4 ;  /* 0xff80000023cb7808 */ /* 0x000fe40006000000 */
[----:B------:R-:W-:Y:S01]  /*148d0*/  FMNMX.FTZ R135, R191, R135, !PT ;  /* 0x00000087bf877209 */ /* 0x000fe20007810000 */
[----:B------:R-:W1:Y:S01]  /*148e0*/  SHFL.BFLY PT, R17, R136, 0x2, 0x1f ;  /* 0x0c401f0088117f89 */ /* 0x000e6200000e0000 */
[CC--:B------:R-:W-:Y:S02]  /*148f0*/  ISETP.GE.AND P5, PT, R133.reuse, R226.reuse, PT ;  /* 0x000000e28500720c */ /* 0x0c0fe40003fa6270 */
[----:B------:R-:W-:Y:S02]  /*14900*/  ISETP.GE.OR P6, PT, R133, R231, !P6 ;  /* 0x000000e78500720c */ /* 0x000fe400077c6670 */
[C---:B------:R-:W-:Y:S02]  /*14910*/  ISETP.GE.AND P1, PT, R7.reuse, R227, PT ;  /* 0x000000e30700720c */ /* 0x040fe40003f26270 */
[----:B------:R-:W-:Y:S02]  /*14920*/  ISETP.GE.AND P0, PT, R7, R226, PT ;  /* 0x000000e20700720c */ /* 0x000fe40003f06270 */
[----:B------:R-:W-:Y:S02]  /*14930*/  FMNMX.FTZ R135, R203, R135, !PT ;  /* 0x00000087cb877209 */ /* 0x000fe40007810000 */
[-C--:B------:R-:W-:Y:S02]  /*14940*/  ISETP.GE.OR P5, PT, R133, R230.reuse, !P5 ;  /* 0x000000e68500720c */ /* 0x080fe40006fa6670 */
[----:B------:R-:W-:Y:S02]  /*14950*/  ISETP.GE.OR P1, PT, R7, R231, !P1 ;  /* 0x000000e70700720c */ /* 0x000fe40004f26670 */
[----:B------:R-:W-:Y:S02]  /*14960*/  FSEL R20, R9, -INF , !P6 ;  /* 0xff80000009147808 */ /* 0x000fe40007000000 */
[----:B------:R-:W-:Y:S02]  /*14970*/  FSEL R16, R8, -INF , !P3 ;  /* 0xff80000008107808 */ /* 0x000fe40005800000 */
[----:B------:R-:W-:Y:S02]  /*14980*/  ISETP.GE.AND P6, PT, R5, R227, PT ;  /* 0x000000e30500720c */ /* 0x000fe40003fc6270 */
[----:B------:R-:W-:Y:S02]  /*14990*/  ISETP.GE.OR P0, PT, R7, R230, !P0 ;  /* 0x000000e60700720c */ /* 0x000fe40004706670 */
[----:B------:R-:W-:Y:S01]  /*149a0*/  FSEL R21, R11, -INF , !P5 ;  /* 0xff8000000b157808 */ /* 0x000fe20006800000 */
[----:B------:R-:W-:Y:S01]  /*149b0*/  SHFL.BFLY PT, R7, R135, 0x2, 0x1f ;  /* 0x0c401f0087077f89 */ /* 0x000fe200000e0000 */
[----:B-1----:R-:W-:Y:S02]  /*149c0*/  FMNMX.FTZ R136, R136, R17, !PT ;  /* 0x0000001188887209 */ /* 0x002fe40007810000 */
[----:B------:R-:W-:Y:S02]  /*149d0*/  FSEL R17, R10, -INF , !P2 ;  /* 0xff8000000a117808 */ /* 0x000fe40005000000 */
[C---:B------:R-:W-:Y:S03]  /*149e0*/  ISETP.GE.AND P2, PT, R5.reuse, R226, PT ;  /* 0x000000e20500720c */ /* 0x040fe60003f46270 */
[----:B------:R-:W1:Y:S01]  /*149f0*/  SHFL.BFLY PT, R8, R136, 0x1, 0x1f ;  /* 0x0c201f0088087f89 */ /* 0x000e6200000e0000 */
[----:B------:R-:W-:Y:S02]  /*14a00*/  FSEL R22, R12, -INF , !P1 ;  /* 0xff8000000c167808 */ /* 0x000fe40004800000 */
[C---:B------:R-:W-:Y:S02]  /*14a10*/  ISETP.GE.OR P6, PT, R5.reuse, R231, !P6 ;  /* 0x000000e70500720c */ /* 0x040fe400077c6670 */
[----:B------:R-:W-:Y:S02]  /*14a20*/  ISETP.GE.OR P2, PT, R5, R230, !P2 ;  /* 0x000000e60500720c */ /* 0x000fe40005746670 */
[CC--:B------:R-:W-:Y:S02]  /*14a30*/  ISETP.GE.AND P5, PT, R4.reuse, R227.reuse, PT ;  /* 0x000000e30400720c */ /* 0x0c0fe40003fa6270 */
[----:B------:R-:W-:Y:S02]  /*14a40*/  ISETP.GE.AND P1, PT, R4, R226, PT ;  /* 0x000000e20400720c */ /* 0x000fe40003f26270 */
[----:B------:R-:W-:Y:S02]  /*14a50*/  ISETP.GE.AND P4, PT, R6, R227, PT ;  /* 0x000000e30600720c */ /* 0x000fe40003f86270 */
[----:B------:R-:W-:Y:S02]  /*14a60*/  FMNMX.FTZ R5, R16, R138, !PT ;  /* 0x0000008a10057209 */ /* 0x000fe40007810000 */
[CC--:B------:R-:W-:Y:S02]  /*14a70*/  ISETP.GE.OR P5, PT, R4.reuse, R231.reuse, !P5 ;  /* 0x000000e70400720c */ /* 0x0c0fe40006fa6670 */
[----:B------:R-:W-:Y:S02]  /*14a80*/  ISETP.GE.OR P1, PT, R4, R230, !P1 ;  /* 0x000000e60400720c */ /* 0x000fe40004f26670 */
[----:B------:R-:W-:Y:S02]  /*14a90*/  ISETP.GE.OR P4, PT, R6, R231, !P4 ;  /* 0x000000e70600720c */ /* 0x000fe40006786670 */
[----:B------:R-:W-:Y:S02]  /*14aa0*/  FMNMX.FTZ R4, R20, R5, !PT ;  /* 0x0000000514047209 */ /* 0x000fe40007810000 */
[----:B------:R-:W-:Y:S02]  /*14ab0*/  ISETP.GE.AND P3, PT, R6, R226, PT ;  /* 0x000000e20600720c */ /* 0x000fe40003f66270 */
[----:B------:R-:W-:Y:S02]  /*14ac0*/  FSEL R23, R13, -INF , !P4 ;  /* 0xff8000000d177808 */ /* 0x000fe40006000000 */
[----:B------:R-:W-:Y:S02]  /*14ad0*/  FMNMX.FTZ R4, R22, R4, !PT ;  /* 0x0000000416047209 */ /* 0x000fe40007810000 */
[----:B------:R-:W-:Y:S02]  /*14ae0*/  ISETP.GE.OR P3, PT, R6, R230, !P3 ;  /* 0x000000e60600720c */ /* 0x000fe40005f66670 */
[-C--:B------:R-:W-:Y:S02]  /*14af0*/  ISETP.GE.AND P4, PT, R2, R227.reuse, PT ;  /* 0x000000e30200720c */ /* 0x080fe40003f86270 */
[----:B------:R-:W-:Y:S02]  /*14b00*/  FMNMX.FTZ R4, R23, R4, !PT ;  /* 0x0000000417047209 */ /* 0x000fe40007810000 */
[----:B------:R-:W-:Y:S02]  /*14b10*/  FSEL R205, R24, -INF , !P6 ;  /* 0xff80000018cd7808 */ /* 0x000fe40007000000 */
[----:B------:R-:W-:Y:S02]  /*14b20*/  FSEL R32, R15, -INF , !P3 ;  /* 0xff8000000f207808 */ /* 0x000fe40005800000 */
[----:B------:R-:W-:Y:S02]  /*14b30*/  FSEL R234, R25, -INF , !P5 ;  /* 0xff80000019ea7808 */ /* 0x000fe40006800000 */
[----:B------:R-:W-:Y:S02]  /*14b40*/  FMNMX.FTZ R4, R205, R4, !PT ;  /* 0x00000004cd047209 */ /* 0x000fe40007810000 */
[----:B------:R-:W-:Y:S02]  /*14b50*/  ISETP.GE.AND P3, PT, R0, R227, PT ;  /* 0x000000e30000720c */ /* 0x000fe40003f66270 */
[-C--:B------:R-:W-:Y:S02]  /*14b60*/  ISETP.GE.OR P4, PT, R2, R231.reuse, !P4 ;  /* 0x000000e70200720c */ /* 0x080fe40006786670 */
[----:B------:R-:W-:Y:S02]  /*14b70*/  FMNMX.FTZ R4, R234, R4, !PT ;  /* 0x00000004ea047209 */ /* 0x000fe40007810000 */
[----:B------:R-:W-:Y:S02]  /*14b80*/  ISETP.GE.OR P3, PT, R0, R231, !P3 ;  /* 0x000000e70000720c */ /* 0x000fe40005f66670 */
[----:B------:R-:W-:Y:S02]  /*14b90*/  FSEL R239, R28, -INF , !P4 ;  /* 0xff8000001cef7808 */ /* 0x000fe40006000000 */
[----:B-1----:R-:W-:Y:S02]  /*14ba0*/  FMNMX.FTZ R136, R136, R8, !PT ;  /* 0x0000000888887209 */ /* 0x002fe40007810000 */
[----:B------:R-:W-:Y:S02]  /*14bb0*/  FMNMX.FTZ R135, R135, R7, !PT ;  /* 0x0000000787877209 */ /* 0x000fe40007810000 */
[----:B------:R-:W-:Y:S01]  /*14bc0*/  FSEL R241, R29, -INF , !P3 ;  /* 0xff8000001df17808 */ /* 0x000fe20005800000 */
[C---:B------:R-:W-:Y:S01]  /*14bd0*/  FMUL.FTZ R141, R136.reuse, UR4 ;  /* 0x00000004888d7c20 */ /* 0x040fe20008410000 */
[----:B------:R-:W-:Y:S01]  /*14be0*/  FMNMX.FTZ R4, R239, R4, !PT ;  /* 0x00000004ef047209 */ /* 0x000fe20007810000 */
[----:B------:R-:W1:Y:S01]  /*14bf0*/  SHFL.BFLY PT, R5, R135, 0x1, 0x1f ;  /* 0x0c201f0087057f89 */ /* 0x000e6200000e0000 */
[----:B------:R-:W-:Y:S02]  /*14c00*/  FSETP.NEU.FTZ.AND P3, PT, R136, -INF , PT ;  /* 0xff8000008800780b */ /* 0x000fe40003f7d000 */
[----:B------:R-:W-:Y:S02]  /*14c10*/  FMNMX.FTZ R4, R241, R4, !PT ;  /* 0x00000004f1047209 */ /* 0x000fe40007810000 */
[----:B------:R-:W-:Y:S02]  /*14c20*/  FSEL R14, R14, -INF , !P0 ;  /* 0xff8000000e0e7808 */ /* 0x000fe40004000000 */
[C---:B------:R-:W-:Y:S01]  /*14c30*/  ISETP.GE.AND P0, PT, R2.reuse, R226, PT ;  /* 0x000000e20200720c */ /* 0x040fe20003f06270 */
[----:B------:R-:W1:Y:S01]  /*14c40*/  SHFL.BFLY PT, R9, R4, 0x2, 0x1f ;  /* 0x0c401f0004097f89 */ /* 0x000e6200000e0000 */
[----:B------:R-:W-:Y:S02]  /*14c50*/  FSEL R141, R141, RZ, P3 ;  /* 0x000000ff8d8d7208 */ /* 0x000fe40001800000 */
[----:B------:R-:W-:Y:S02]  /*14c60*/  ISETP.GE.OR P0, PT, R2, R230, !P0 ;  /* 0x000000e60200720c */ /* 0x000fe40004706670 */
[----:B------:R-:W-:Y:S01]  /*14c70*/  FMNMX.FTZ R2, R17, R139, !PT ;  /* 0x0000008b11027209 */ /* 0x000fe20007810000 */
[--C-:B------:R-:W-:Y:S01]  /*14c80*/  FFMA.FTZ R134, R134, UR4, -R141.reuse ;  /* 0x0000000486867c23 */ /* 0x100fe2000801088d */
[----:B------:R-:W-:Y:S01]  /*14c90*/  ISETP.GE.AND P4, PT, R0, R226, PT ;  /* 0x000000e20000720c */ /* 0x000fe20003f86270 */
[--C-:B------:R-:W-:Y:S01]  /*14ca0*/  FFMA.FTZ R142, R142, UR4, -R141.reuse ;  /* 0x000000048e8e7c23 */ /* 0x100fe2000801088d */
[----:B------:R-:W-:Y:S01]  /*14cb0*/  FMNMX.FTZ R2, R21, R2, !PT ;  /* 0x0000000215027209 */ /* 0x000fe20007810000 */
[----:B------:R1:W-:Y:S01]  /*14cc0*/  MUFU.EX2 R178, R134 ;  /* 0x0000008600b27308 */ /* 0x0003e20000000800 */
[----:B------:R-:W-:Y:S01]  /*14cd0*/  ISETP.GE.OR P4, PT, R0, R230, !P4 ;  /* 0x000000e60000720c */ /* 0x000fe20006786670 */
[----:B------:R-:W-:Y:S01]  /*14ce0*/  FFMA.FTZ R137, R137, UR4, -R141 ;  /* 0x0000000489897c23 */ /* 0x000fe2000801088d */
[----:B------:R-:W-:Y:S02]  /*14cf0*/  FMNMX.FTZ R2, R14, R2, !PT ;  /* 0x000000020e027209 */ /* 0x000fe40007810000 */
[----:B------:R-:W-:Y:S02]  /*14d00*/  FSEL R235, R26, -INF , !P2 ;  /* 0xff8000001aeb7808 */ /* 0x000fe40005000000 */
[----:B------:R-:W-:Y:S01]  /*14d10*/  FMNMX.FTZ R0, R32, R2, !PT ;  /* 0x0000000220007209 */ /* 0x000fe20007810000 */
[----:B------:R-:W-:Y:S01]  /*14d20*/  IMAD.U32 R2, RZ, RZ, UR35 ;  /* 0x00000023ff027e24 */ /* 0x000fe2000f8e00ff */
[----:B-1----:R-:W-:Y:S01]  /*14d30*/  FMNMX.FTZ R135, R135, R5, !PT ;  /* 0x0000000587877209 */ /* 0x002fe20007810000 */
[----:B------:R-:W-:Y:S01]  /*14d40*/  MUFU.EX2 R25, R142 ;  /* 0x0000008e00197308 */ /* 0x000fe20000000800 */
[----:B------:R-:W-:Y:S02]  /*14d50*/  FMNMX.FTZ R0, R235, R0, !PT ;  /* 0x00000000eb007209 */ /* 0x000fe40007810000 */
[C---:B------:R-:W-:Y:S01]  /*14d60*/  FSETP.NEU.FTZ.AND P2, PT, R135.reuse, -INF , PT ;  /* 0xff8000008700780b */ /* 0x040fe20003f5d000 */
[----:B------:R-:W-:Y:S01]  /*14d70*/  FMUL.FTZ R188, R135, UR4 ;  /* 0x0000000487bc7c20 */ /* 0x000fe20008410000 */
[----:B------:R-:W-:Y:S02]  /*14d80*/  FSEL R237, R27, -INF , !P1 ;  /* 0xff8000001bed7808 */ /* 0x000fe40004800000 */
[----:B------:R-:W-:Y:S03]  /*14d90*/  FMNMX.FTZ R134, R4, R9, !PT ;  /* 0x0000000904867209 */ /* 0x000fe60007810000 */
[----:B------:R-:W-:Y:S01]  /*14da0*/  MUFU.EX2 R33, R137 ;  /* 0x0000008900217308 */ /* 0x000fe20000000800 */
[----:B------:R-:W-:Y:S02]  /*14db0*/  FSEL R188, R188, RZ, P2 ;  /* 0x000000ffbcbc7208 */ /* 0x000fe40001000000 */
[----:B------:R-:W-:Y:S01]  /*14dc0*/  FSEL R243, R30, -INF , !P0 ;  /* 0xff8000001ef37808 */ /* 0x000fe20004000000 */
[----:B------:R-:W1:Y:S01]  /*14dd0*/  SHFL.BFLY PT, R15, R134, 0x1, 0x1f ;  /* 0x0c201f00860f7f89 */ /* 0x000e6200000e0000 */
[----:B------:R-:W-:Y:S01]  /*14de0*/  FMNMX.FTZ R0, R237, R0, !PT ;  /* 0x00000000ed007209 */ /* 0x000fe20007810000 */
[--C-:B------:R-:W-:Y:S01]  /*14df0*/  FFMA.FTZ R18, R18, UR4, -R188.reuse ;  /* 0x0000000412127c23 */ /* 0x100fe200080108bc */
[----:B------:R-:W-:Y:S01]  /*14e00*/  FFMA.FTZ R19, R19, UR4, -R188 ;  /* 0x0000000413137c23 */ /* 0x000fe200080108bc */
[----:B------:R-:W-:Y:S02]  /*14e10*/  FSEL R140, R31, -INF , !P4 ;  /* 0xff8000001f8c7808 */ /* 0x000fe40006000000 */
[----:B------:R-:W-:Y:S01]  /*14e20*/  FMNMX.FTZ R0, R243, R0, !PT ;  /* 0x00000000f3007209 */ /* 0x000fe20007810000 */
[----:B------:R-:W-:Y:S03]  /*14e30*/  MUFU.EX2 R250, R18 ;  /* 0x0000001200fa7308 */ /* 0x000fe60000000800 */
[----:B------:R-:W-:Y:S07]  /*14e40*/  FMNMX.FTZ R0, R140, R0, !PT ;  /* 0x000000008c007209 */ /* 0x000fee0007810000 */
[----:B------:R-:W1:Y:S02]  /*14e50*/  MUFU.EX2 R249, R19 ;  /* 0x0000001300f97308 */ /* 0x000e640000000800 */
[----:B-1----:R-:W-:Y:S04]  /*14e60*/  FMNMX.FTZ R134, R134, R15, !PT ;  /* 0x0000000f86867209 */ /* 0x002fe80007810000 */
[C---:B------:R-:W-:Y:S01]  /*14e70*/  FSETP.NEU.FTZ.AND P1, PT, R134.reuse, -INF , PT ;  /* 0xff8000008600780b */ /* 0x040fe20003f3d000 */
[----:B------:R-:W-:Y:S01]  /*14e80*/  FMUL.FTZ R189, R134, UR4 ;  /* 0x0000000486bd7c20 */ /* 0x000fe20008410000 */
[----:B------:R-:W-:Y:S04]  /*14e90*/  F2FP.F16.F32.PACK_AB R179, R249, R250 ;  /* 0x000000faf9b3723e */ /* 0x000fe800000000ff */
[----:B------:R-:W-:Y:S05]  /*14ea0*/  FSEL R189, R189, RZ, P1 ;  /* 0x000000ffbdbd7208 */ /* 0x000fea0000800000 */
[--C-:B------:R-:W-:Y:S01]  /*14eb0*/  FFMA.FTZ R20, R20, UR4, -R189.reuse ;  /* 0x0000000414147c23 */ /* 0x100fe200080108bd */
[----:B------:R-:W-:Y:S03]  /*14ec0*/  FFMA.FTZ R16, R16, UR4, -R189 ;  /* 0x0000000410107c23 */ /* 0x000fe600080108bd */
[----:B------:R-:W-:Y:S10]  /*14ed0*/  MUFU.EX2 R247, R20 ;  /* 0x0000001400f77308 */ /* 0x000ff40000000800 */
[----:B------:R-:W-:Y:S01]  /*14ee0*/  MUFU.EX2 R248, R16 ;  /* 0x0000001000f87308 */ /* 0x000fe20000000800 */
[----:B--2---:R-:W-:Y:S02]  /*14ef0*/  LOP3.LUT R5, R193, UR37, R2, 0x96, !PT ;  /* 0x00000025c1057c12 */ /* 0x004fe4000f8e9602 */
[----:B------:R-:W1:Y:S03]  /*14f00*/  SHFL.BFLY PT, R2, R0, 0x2, 0x1f ;  /* 0x0c401f0000027f89 */ /* 0x000e6600000e0000 */
[----:B------:R-:W-:Y:S01]  /*14f10*/  IMAD.WIDE.U32 R10, R5, -0x326172a9, RZ ;  /* 0xcd9e8d57050a7825 */ /* 0x000fe200078e00ff */
[--C-:B---3--:R-:W-:Y:S05]  /*14f20*/  LOP3.LUT R6, R183, UR20, R192.reuse, 0x96, !PT ;  /* 0x00000014b7067c12 */ /* 0x108fea000f8e96c0 */
[----:B------:R-:W-:Y:S01]  /*14f30*/  IMAD.WIDE.U32 R6, R6, -0x326172a9, RZ ;  /* 0xcd9e8d5706067825 */ /* 0x000fe200078e00ff */
[----:B----4-:R-:W-:Y:S04]  /*14f40*/  LOP3.LUT R8, R181, UR20, R192, 0x96, !PT ;  /* 0x00000014b5087c12 */ /* 0x010fe8000f8e96c0 */
[----:B------:R-:W-:Y:S01]  /*14f50*/  LOP3.LUT R12, R7, UR19, R10, 0x96, !PT ;  /* 0x00000013070c7c12 */ /* 0x000fe2000f8e960a */
[----:B------:R-:W-:Y:S01]  /*14f60*/  IMAD.WIDE.U32 R8, R8, -0x326172a9, RZ ;  /* 0xcd9e8d5708087825 */ /* 0x000fe200078e00ff */
[----:B-----5:R-:W-:Y:S03]  /*14f70*/  LOP3.LUT R4, R11, UR21, R186, 0x96, !PT ;  /* 0x000000150b047c12 */ /* 0x020fe6000f8e96ba */
[----:B------:R-:W-:Y:S01]  /*14f80*/  IMAD.WIDE.U32 R12, R12, -0x2daee0ad, RZ ;  /* 0xd2511f530c0c7825 */ /* 0x000fe200078e00ff */
[----:B------:R-:W-:Y:S03]  /*14f90*/  LOP3.LUT R10, R9, UR19, R10, 0x96, !PT ;  /* 0x00000013090a7c12 */ /* 0x000fe6000f8e960a */
[----:B------:R-:W-:Y:S01]  /*14fa0*/  FFMA.FTZ R9, R176, UR4, -R141 ;  /* 0x00000004b0097c23 */ /* 0x000fe2000801088d */
[----:B------:R-:W-:Y:S01]  /*14fb0*/  IMAD.WIDE.U32 R4, R4, -0x2daee0ad, RZ ;  /* 0xd2511f5304047825 */ /* 0x000fe200078e00ff */
[----:B------:R-:W-:Y:S02]  /*14fc0*/  LOP3.LUT R7, R11, UR21, R184, 0x96, !PT ;  /* 0x000000150b077c12 */ /* 0x000fe4000f8e96b8 */
[----:B------:R2:W3:Y:S01]  /*14fd0*/  MUFU.EX2 R24, R9 ;  /* 0x0000000900187308 */ /* 0x0004e20000000800 */
[----:B------:R-:W-:Y:S01]  /*14fe0*/  IMAD.WIDE.U32 R10, R10, -0x2daee0ad, RZ ;  /* 0xd2511f530a0a7825 */ /* 0x000fe200078e00ff */
[----:B------:R-:W-:Y:S01]  /*14ff0*/  LOP3.LUT R5, R5, UR18, R182, 0x96, !PT ;  /* 0x0000001205057c12 */ /* 0x000fe2000f8e96b6 */
[----:B------:R-:W-:Y:S01]  /*15000*/  LDSM.16.MT88.4 R184, [R211+0xa000] ;  /* 0x00a00000d3b8783b */ /* 0x000fe20000004200 */
[----:B------:R-:W-:Y:S01]  /*15010*/  LOP3.LUT R13, R13, UR16, R4, 0x96, !PT ;  /* 0x000000100d0d7c12 */ /* 0x000fe2000f8e9604 */
[----:B------:R-:W-:Y:S01]  /*15020*/  IMAD.WIDE.U32 R18, R7, -0x2daee0ad, RZ ;  /* 0xd2511f5307127825 */ /* 0x000fe200078e00ff */
[----:B-1----:R-:W-:Y:S03]  /*15030*/  FMNMX.FTZ R0, R0, R2, !PT ;  /* 0x0000000200007209 */ /* 0x002fe60007810000 */
[----:B------:R-:W-:Y:S01]  /*15040*/  IMAD.WIDE.U32 R4, R5, -0x326172a9, RZ ;  /* 0xcd9e8d5705047825 */ /* 0x000fe200078e00ff */
[----:B------:R-:W-:Y:S01]  /*15050*/  LOP3.LUT R7, R19, UR18, R180, 0x96, !PT ;  /* 0x0000001213077c12 */ /* 0x000fe2000f8e96b4 */
[----:B------:R-:W1:Y:S01]  /*15060*/  SHFL.BFLY PT, R2, R0, 0x1, 0x1f ;  /* 0x0c201f0000027f89 */ /* 0x000e6200000e0000 */
[----:B------:R-:W-:Y:S01]  /*15070*/  LOP3.LUT R11, R11, UR16, R18, 0x96, !PT ;  /* 0x000000100b0b7c12 */ /* 0x000fe2000f8e9612 */
[----:B------:R-:W-:Y:S01]  /*15080*/  IMAD.WIDE.U32 R192, R13, -0x326172a9, RZ ;  /* 0xcd9e8d570dc07825 */ /* 0x000fe200078e00ff */
[----:B------:R-:W-:Y:S03]  /*15090*/  LOP3.LUT R5, R5, UR17, R6, 0x96, !PT ;  /* 0x0000001105057c12 */ /* 0x000fe6000f8e9606 */
[----:B------:R-:W-:Y:S01]  /*150a0*/  FFMA.FTZ R6, R177, UR4, -R188 ;  /* 0x00000004b1067c23 */ /* 0x000fe200080108bc */
[----:B------:R-:W-:Y:S01]  /*150b0*/  IMAD.WIDE.U32 R18, R7, -0x326172a9, RZ ;  /* 0xcd9e8d5707127825 */ /* 0x000fe200078e00ff */
[----:B--2---:R-:W-:Y:S03]  /*150c0*/  LOP3.LUT R9, R193, UR15, R4, 0x96, !PT ;  /* 0x0000000fc1097c12 */ /* 0x004fe6000f8e9604 */
[----:B------:R-:W-:Y:S01]  /*150d0*/  FFMA.FTZ R4, R143, UR4, -R188 ;  /* 0x000000048f047c23 */ /* 0x000fe200080108bc */
[----:B------:R2:W-:Y:S01]  /*150e0*/  MUFU.EX2 R252, R6 ;  /* 0x0000000600fc7308 */ /* 0x0005e20000000800 */
[----:B------:R-:W-:Y:S01]  /*150f0*/  IMAD.WIDE.U32 R196, R11, -0x326172a9, RZ ;  /* 0xcd9e8d570bc47825 */ /* 0x000fe200078e00ff */
[----:B------:R-:W-:Y:S02]  /*15100*/  LOP3.LUT R7, R19, UR17, R8, 0x96, !PT ;  /* 0x0000001113077c12 */ /* 0x000fe4000f8e9608 */
[----:B---3--:R-:W-:Y:S01]  /*15110*/  F2FP.F16.F32.PACK_AB R176, R24, R25 ;  /* 0x0000001918b0723e */ /* 0x008fe200000000ff */
[----:B------:R-:W-:Y:S01]  /*15120*/  IMAD.WIDE.U32 R194, R9, -0x2daee0ad, RZ ;  /* 0xd2511f5309c27825 */ /* 0x000fe200078e00ff */
[----:B------:R-:W-:Y:S04]  /*15130*/  LOP3.LUT R8, R197, UR15, R18, 0x96, !PT ;  /* 0x0000000fc5087c12 */ /* 0x000fe8000f8e9612 */
[----:B------:R3:W4:Y:S01]  /*15140*/  MUFU.EX2 R26, R4 ;  /* 0x00000004001a7308 */ /* 0x0007220000000800 */
[----:B------:R-:W-:Y:S01]  /*15150*/  F2FP.F16.F32.PACK_AB R180, R247, R248 ;  /* 0x000000f8f7b4723e */ /* 0x000fe200000000ff */
[----:B------:R-:W-:Y:S01]  /*15160*/  IMAD.WIDE.U32 R198, R8, -0x2daee0ad, RZ ;  /* 0xd2511f5308c67825 */ /* 0x000fe200078e00ff */
[----:B-1----:R-:W-:Y:S03]  /*15170*/  FMNMX.FTZ R137, R0, R2, !PT ;  /* 0x0000000200897209 */ /* 0x002fe60007810000 */
[----:B--2---:R-:W-:Y:S01]  /*15180*/  IMAD.WIDE.U32 R6, R7, -0x2daee0ad, RZ ;  /* 0xd2511f5307067825 */ /* 0x004fe200078e00ff */
[C---:B------:R-:W-:Y:S03]  /*15190*/  FSETP.NEU.FTZ.AND P0, PT, R137.reuse, -INF , PT ;  /* 0xff8000008900780b */ /* 0x040fe60003f1d000 */
[----:B------:R-:W-:Y:S01]  /*151a0*/  FMUL.FTZ R190, R137, UR4 ;  /* 0x0000000489be7c20 */ /* 0x000fe20008410000 */
[----:B------:R-:W-:Y:S01]  /*151b0*/  LOP3.LUT R10, R7, UR14, R10, 0x96, !PT ;  /* 0x0000000e070a7c12 */ /* 0x000fe2000f8e960a */
[----:B---3--:R-:W-:Y:S03]  /*151c0*/  IMAD.WIDE.U32 R4, R5, -0x2daee0ad, RZ ;  /* 0xd2511f5305047825 */ /* 0x008fe600078e00ff */
[----:B------:R-:W-:Y:S02]  /*151d0*/  FSEL R190, R190, RZ, P0 ;  /* 0x000000ffbebe7208 */ /* 0x000fe40000000000 */
[----:B----4-:R-:W-:Y:S01]  /*151e0*/  F2FP.F16.F32.PACK_AB R177, R252, R26 ;  /* 0x0000001afcb1723e */ /* 0x010fe200000000ff */
[----:B------:R-:W-:Y:S01]  /*151f0*/  IMAD.WIDE.U32 R200, R10, -0x326172a9, RZ ;  /* 0xcd9e8d570ac87825 */ /* 0x000fe200078e00ff */
[----:B------:R-:W-:Y:S02]  /*15200*/  LOP3.LUT R12, R5, UR14, R12, 0x96, !PT ;  /* 0x0000000e050c7c12 */ /* 0x000fe4000f8e960c */
[----:B------:R-:W-:Y:S01]  /*15210*/  LOP3.LUT R5, R195, UR12, R4, 0x96, !PT ;  /* 0x0000000cc3057c12 */ /* 0x000fe2000f8e9604 */
[----:B------:R-:W-:Y:S01]  /*15220*/  FFMA.FTZ R21, R21, UR4, -R190 ;  /* 0x0000000415157c23 */ /* 0x000fe200080108be */
[----:B------:R-:W-:Y:S01]  /*15230*/  LOP3.LUT R4, R199, UR12, R6, 0x96, !PT ;  /* 0x0000000cc7047c12 */ /* 0x000fe2000f8e9606 */
[----:B------:R-:W-:Y:S04]  /*15240*/  IMAD.WIDE.U32 R142, R12, -0x326172a9, RZ ;  /* 0xcd9e8d570c8e7825 */ /* 0x000fe800078e00ff */
[----:B------:R-:W-:Y:S01]  /*15250*/  FFMA.FTZ R17, R17, UR4, -R190 ;  /* 0x0000000411117c23 */ /* 0x000fe200080108be */
[----:B------:R1:W-:Y:S01]  /*15260*/  MUFU.EX2 R245, R21 ;  /* 0x0000001500f57308 */ /* 0x0003e20000000800 */
[----:B------:R-:W-:Y:S04]  /*15270*/  IMAD.WIDE.U32 R6, R5, -0x326172a9, RZ ;  /* 0xcd9e8d5705067825 */ /* 0x000fe800078e00ff */
[----:B------:R-:W-:Y:S01]  /*15280*/  IMAD.WIDE.U32 R4, R4, -0x326172a9, RZ ;  /* 0xcd9e8d5704047825 */ /* 0x000fe200078e00ff */
[----:B------:R-:W-:Y:S04]  /*15290*/  SHF.R.U32.HI R2, RZ, 0x10, R6 ;  /* 0x00000010ff027819 */ /* 0x000fe80000011606 */
[----:B------:R-:W-:Y:S01]  /*152a0*/  MUFU.EX2 R246, R17 ;  /* 0x0000001100f67308 */ /* 0x000fe20000000800 */
[----:B------:R-:W-:Y:S01]  /*152b0*/  LOP3.LUT R0, R6, 0xffff, RZ, 0xc0, !PT ;  /* 0x0000ffff06007812 */ /* 0x000fe200078ec0ff */
[----:B------:R-:W-:Y:S01]  /*152c0*/  IMAD.MOV.U32 R199, RZ, RZ, R178 ;  /* 0x000000ffffc77224 */ /* 0x000fe200078e00b2 */
[C---:B------:R-:W-:Y:S02]  /*152d0*/  LOP3.LUT R8, R4.reuse, 0xffff, RZ, 0xc0, !PT ;  /* 0x0000ffff04087812 */ /* 0x040fe400078ec0ff */
[--C-:B------:R-:W-:Y:S02]  /*152e0*/  SHF.R.U32.HI R10, RZ, 0x10, R4.reuse ;  /* 0x00000010ff0a7819 */ /* 0x100fe40000011604 */
[----:B------:R-:W-:Y:S02]  /*152f0*/  LOP3.LUT R13, R4, 0xff, RZ, 0xc0, !PT ;  /* 0x000000ff040d7812 */ /* 0x000fe400078ec0ff */
[----:B------:R-:W-:Y:S02]  /*15300*/  SHF.R.U32.HI R11, RZ, 0x18, R4 ;  /* 0x00000018ff0b7819 */ /* 0x000fe40000011604 */
[----:B------:R-:W-:Y:S01]  /*15310*/  LOP3.LUT R4, R5, UR22, R200, 0x96, !PT ;  /* 0x0000001605047c12 */ /* 0x000fe2000f8e96c8 */
[--C-:B------:R-:W-:Y:S01]  /*15320*/  FFMA.FTZ R5, R23, UR4, -R189.reuse ;  /* 0x0000000417057c23 */ /* 0x100fe200080108bd */
[----:B------:R-:W-:Y:S02]  /*15330*/  LOP3.LUT R9, R6, 0xff, RZ, 0xc0, !PT ;  /* 0x000000ff06097812 */ /* 0x000fe400078ec0ff */
[----:B------:R-:W-:Y:S01]  /*15340*/  SHF.R.U32.HI R12, RZ, 0x18, R6 ;  /* 0x00000018ff0c7819 */ /* 0x000fe20000011606 */
[----:B------:R2:W-:Y:S01]  /*15350*/  MUFU.EX2 R242, R5 ;  /* 0x0000000500f27308 */ /* 0x0005e20000000800 */
[----:B------:R-:W-:Y:S02]  /*15360*/  LOP3.LUT R6, R7, UR22, R142, 0x96, !PT ;  /* 0x0000001607067c12 */ /* 0x000fe4000f8e968e */
[----:B------:R-:W-:Y:S01]  /*15370*/  LOP3.LUT R7, R2, 0xff, RZ, 0xc0, !PT ;  /* 0x000000ff02077812 */ /* 0x000fe200078ec0ff */
[----:B------:R-:W-:Y:S01]  /*15380*/  FFMA.FTZ R2, R22, UR4, -R189 ;  /* 0x0000000416027c23 */ /* 0x000fe200080108bd */
[----:B------:R-:W-:Y:S01]  /*15390*/  SHF.R.U32.HI R0, RZ, 0x8, R0 ;  /* 0x00000008ff007819 */ /* 0x000fe20000011600 */
[----:B-1----:R-:W1:Y:S01]  /*153a0*/  LDSM.16.MT88.4 R20, [R209+0xa000] ;  /* 0x00a00000d114783b */ /* 0x002e620000004200 */
[----:B------:R-:W-:Y:S03]  /*153b0*/  PRMT R12, R7, 0x5410, R12 ;  /* 0x00005410070c7816 */ /* 0x000fe6000000000c */
[----:B------:R3:W4:Y:S01]  /*153c0*/  MUFU.EX2 R244, R2 ;  /* 0x0000000200f47308 */ /* 0x0007220000000800 */
[----:B------:R-:W-:Y:S02]  /*153d0*/  PRMT R178, R9, 0x5410, R0 ;  /* 0x0000541009b27816 */ /* 0x000fe40000000000 */
[----:B------:R-:W-:Y:S02]  /*153e0*/  LOP3.LUT R0, R6, 0xffff, RZ, 0xc0, !PT ;  /* 0x0000ffff06007812 */ /* 0x000fe400078ec0ff */
[----:B------:R-:W-:Y:S02]  /*153f0*/  SHF.R.U32.HI R9, RZ, 0x8, R8 ;  /* 0x00000008ff097819 */ /* 0x000fe40000011608 */
[----:B------:R-:W-:Y:S01]  /*15400*/  LOP3.LUT R7, R10, 0xff, RZ, 0xc0, !PT ;  /* 0x000000ff0a077812 */ /* 0x000fe200078ec0ff */
[----:B--2---:R-:W-:Y:S01]  /*15410*/  FFMA.FTZ R5, R14, UR4, -R190 ;  /* 0x000000040e057c23 */ /* 0x004fe200080108be */
[----:B------:R-:W-:Y:S02]  /*15420*/  LOP3.LUT R8, R6, 0xff, RZ, 0xc0, !PT ;  /* 0x000000ff06087812 */ /* 0x000fe400078ec0ff */
[----:B------:R-:W-:Y:S01]  /*15430*/  PRMT R15, R13, 0x5410, R9 ;  /* 0x000054100d0f7816 */ /* 0x000fe20000000009 */
[----:B------:R2:W-:Y:S01]  /*15440*/  MUFU.EX2 R240, R5 ;  /* 0x0000000500f07308 */ /* 0x0005e20000000800 */
[----:B------:R-:W-:Y:S02]  /*15450*/  PRMT R13, R7, 0x5410, R11 ;  /* 0x00005410070d7816 */ /* 0x000fe4000000000b */
[----:B------:R-:W-:Y:S02]  /*15460*/  SHF.R.U32.HI R7, RZ, 0x18, R4 ;  /* 0x00000018ff077819 */ /* 0x000fe40000011604 */
[----:B---3--:R-:W-:Y:S02]  /*15470*/  SHF.R.U32.HI R2, RZ, 0x8, R0 ;  /* 0x00000008ff027819 */ /* 0x008fe40000011600 */
[----:B------:R-:W-:Y:S02]  /*15480*/  FSEL R0, R136, RZ, P3 ;  /* 0x000000ff88007208 */ /* 0x000fe40001800000 */
[----:B------:R-:W-:Y:S02]  /*15490*/  PRMT R11, R8, 0x5410, R2 ;  /* 0x00005410080b7816 */ /* 0x000fe40000000002 */
[----:B------:R-:W-:Y:S01]  /*154a0*/  SHF.R.U32.HI R8, RZ, 0x10, R4 ;  /* 0x00000010ff087819 */ /* 0x000fe20000011604 */
[----:B------:R-:W-:Y:S01]  /*154b0*/  FADD.FTZ R2, -R0, R3 ;  /* 0x0000000300027221 */ /* 0x000fe20000010100 */
[----:B------:R-:W-:Y:S02]  /*154c0*/  SHF.R.U32.HI R3, RZ, 0x10, R6 ;  /* 0x00000010ff037819 */ /* 0x000fe40000011606 */
[----:B------:R-:W-:Y:S02]  /*154d0*/  LOP3.LUT R0, R4, 0xffff, RZ, 0xc0, !PT ;  /* 0x0000ffff04007812 */ /* 0x000fe400078ec0ff */
[----:B--2---:R-:W-:Y:S02]  /*154e0*/  LOP3.LUT R5, R3, 0xff, RZ, 0xc0, !PT ;  /* 0x000000ff03057812 */ /* 0x004fe400078ec0ff */
[----:B------:R-:W-:Y:S02]  /*154f0*/  LOP3.LUT R3, R8, 0xff, RZ, 0xc0, !PT ;  /* 0x000000ff08037812 */ /* 0x000fe400078ec0ff */
[----:B------:R-:W-:Y:S02]  /*15500*/  LOP3.LUT R9, R4, 0xff, RZ, 0xc0, !PT ;  /* 0x000000ff04097812 */ /* 0x000fe400078ec0ff */
[----:B------:R-:W-:Y:S01]  /*15510*/  PRMT R7, R3, 0x5410, R7 ;  /* 0x0000541003077816 */ /* 0x000fe20000000007 */
[----:B------:R-:W-:Y:S01]  /*15520*/  FMUL.FTZ R3, R2, UR4 ;  /* 0x0000000402037c20 */ /* 0x000fe20008410000 */
[----:B------:R-:W-:Y:S02]  /*15530*/  SHF.R.U32.HI R4, RZ, 0x8, R0 ;  /* 0x00000008ff047819 */ /* 0x000fe40000011600 */
[----:B------:R-:W-:Y:S01]  /*15540*/  FSEL R0, R135, RZ, P2 ;  /* 0x000000ff87007208 */ /* 0x000fe20001000000 */
[----:B------:R2:W3:Y:S01]  /*15550*/  MUFU.EX2 R133, R3 ;  /* 0x0000000300857308 */ /* 0x0004e20000000800 */
[----:B------:R-:W-:Y:S01]  /*15560*/  SHF.R.U32.HI R10, RZ, 0x18, R6 ;  /* 0x00000018ff0a7819 */ /* 0x000fe20000011606 */
[----:B------:R-:W-:Y:S01]  /*15570*/  FFMA.FTZ R6, R32, UR4, -R190 ;  /* 0x0000000420067c23 */ /* 0x000fe200080108be */
[----:B------:R-:W-:Y:S01]  /*15580*/  PRMT R9, R9, 0x5410, R4 ;  /* 0x0000541009097816 */ /* 0x000fe20000000004 */
[----:B------:R-:W-:Y:S01]  /*15590*/  FADD.FTZ R2, -R0, R132 ;  /* 0x0000008400027221 */ /* 0x000fe20000010100 */
[----:B------:R-:W-:Y:S02]  /*155a0*/  FSEL R0, R134, RZ, P1 ;  /* 0x000000ff86007208 */ /* 0x000fe40000800000 */
[----:B------:R-:W-:Y:S03]  /*155b0*/  FSEL R4, R137, RZ, P0 ;  /* 0x000000ff89047208 */ /* 0x000fe60000000000 */
[----:B------:R5:W-:Y:S01]  /*155c0*/  MUFU.EX2 R238, R6 ;  /* 0x0000000600ee7308 */ /* 0x000be20000000800 */
[--C-:B------:R-:W-:Y:S02]  /*155d0*/  HSET2.LE.AND R178, R178, R223.reuse, PT ;  /* 0x000000dfb2b27233 */ /* 0x100fe40003803000 */
[--C-:B------:R-:W-:Y:S02]  /*155e0*/  HSET2.LE.AND R181, R7, R223.reuse, PT ;  /* 0x000000df07b57233 */ /* 0x100fe40003803000 */
[----:B----4-:R-:W-:Y:S02]  /*155f0*/  F2FP.F16.F32.PACK_AB R182, R242, R244 ;  /* 0x000000f4f2b6723e */ /* 0x010fe400000000ff */
[----:B------:R-:W-:Y:S01]  /*15600*/  LOP3.LUT R142, R201, UR13, R196, 0x96, !PT ;  /* 0x0000000dc98e7c12 */ /* 0x000fe2000f8e96c4 */
[----:B--2---:R-:W-:Y:S01]  /*15610*/  FADD.FTZ R3, -R0, R138 ;  /* 0x0000008a00037221 */ /* 0x004fe20000010100 */
[----:B------:R-:W-:Y:S01]  /*15620*/  FMUL.FTZ R0, R2, UR4 ;  /* 0x0000000402007c20 */ /* 0x000fe20008410000 */
[----:B------:R-:W-:Y:S01]  /*15630*/  FADD.FTZ R2, -R4, R139 ;  /* 0x0000008b04027221 */ /* 0x000fe20000010100 */
[--C-:B------:R-:W-:Y:S01]  /*15640*/  HSET2.LE.AND R4, R12, R223.reuse, PT ;  /* 0x000000df0c047233 */ /* 0x100fe20003803000 */
[C---:B---3--:R-:W-:Y:S01]  /*15650*/  FMUL.FTZ R16, R133.reuse, R156 ;  /* 0x0000009c85107220 */ /* 0x048fe20000410000 */
[----:B------:R2:W3:Y:S01]  /*15660*/  MUFU.EX2 R132, R0 ;  /* 0x0000000000847308 */ /* 0x0004e20000000800 */
[C---:B------:R-:W-:Y:S01]  /*15670*/  FMUL.FTZ R17, R133.reuse, R157 ;  /* 0x0000009d85117220 */ /* 0x040fe20000410000 */
[----:B------:R-:W-:Y:S01]  /*15680*/  MOV R157, R25 ;  /* 0x00000019009d7202 */ /* 0x000fe20000000f00 */
[----:B------:R-:W-:Y:S01]  /*15690*/  FMUL.FTZ R32, R133, R172 ;  /* 0x000000ac85207220 */ /* 0x000fe20000410000 */
[----:B-----5:R-:W-:Y:S01]  /*156a0*/  PRMT R6, R5, 0x5410, R10 ;  /* 0x0000541005067816 */ /* 0x020fe2000000000a */
[----:B------:R-:W-:Y:S01]  /*156b0*/  FMUL.FTZ R36, R133, R36 ;  /* 0x0000002485247220 */ /* 0x000fe20000410000 */
[----:B------:R-:W-:Y:S01]  /*156c0*/  F2FP.F16.F32.PACK_AB R5, R33, R199 ;  /* 0x000000c72105723e */ /* 0x000fe200000000ff */
[C---:B------:R-:W-:Y:S01]  /*156d0*/  FMUL.FTZ R37, R133.reuse, R37 ;  /* 0x0000002585257220 */ /* 0x040fe20000410000 */
[----:B------:R-:W-:Y:S01]  /*156e0*/  LOP3.LUT R179, R4, R179, RZ, 0xc0, !PT ;  /* 0x000000b304b37212 */ /* 0x000fe200078ec0ff */
[C---:B------:R-:W-:Y:S01]  /*156f0*/  FMUL.FTZ R48, R133.reuse, R48 ;  /* 0x0000003085307220 */ /* 0x040fe20000410000 */
[----:B------:R-:W-:Y:S01]  /*15700*/  LOP3.LUT R178, R178, R5, RZ, 0xc0, !PT ;  /* 0x00000005b2b27212 */ /* 0x000fe200078ec0ff */
[C---:B------:R-:W-:Y:S01]  /*15710*/  FMUL.FTZ R49, R133.reuse, R49 ;  /* 0x0000003185317220 */ /* 0x040fe20000410000 */
[--C-:B------:R-:W-:Y:S01]  /*15720*/  HSET2.LE.AND R5, R11, R223.reuse, PT ;  /* 0x000000df0b057233 */ /* 0x100fe20003803000 */
[C---:B------:R-:W-:Y:S01]  /*15730*/  FMUL.FTZ R52, R133.reuse, R52 ;  /* 0x0000003485347220 */ /* 0x040fe20000410000 */
[--C-:B------:R-:W-:Y:S01]  /*15740*/  HSET2.LE.AND R6, R6, R223.reuse, PT ;  /* 0x000000df06067233 */ /* 0x100fe20003803000 */
[----:B------:R-:W-:Y:S01]  /*15750*/  FMUL.FTZ R53, R133, R53 ;  /* 0x0000003585357220 */ /* 0x000fe20000410000 */
[----:B------:R-:W-:Y:S01]  /*15760*/  F2FP.F16.F32.PACK_AB R4, R245, R246 ;  /* 0x000000f6f504723e */ /* 0x000fe200000000ff */
[----:B--2---:R-:W-:Y:S01]  /*15770*/  FMUL.FTZ R0, R3, UR4 ;  /* 0x0000000403007c20 */ /* 0x004fe20008410000 */
[----:B------:R-:W-:Y:S01]  /*15780*/  LOP3.LUT R176, R5, R176, RZ, 0xc0, !PT ;  /* 0x000000b005b07212 */ /* 0x000fe200078ec0ff */
[----:B---3--:R-:W-:Y:S01]  /*15790*/  FMUL.FTZ R7, R132, R151 ;  /* 0x0000009784077220 */ /* 0x008fe20000410000 */
[----:B------:R-:W-:Y:S01]  /*157a0*/  LOP3.LUT R177, R6, R177, RZ, 0xc0, !PT ;  /* 0x000000b106b17212 */ /* 0x000fe200078ec0ff */
[----:B------:R2:W3:Y:S01]  /*157b0*/  MUFU.EX2 R3, R0 ;  /* 0x0000000000037308 */ /* 0x0004e20000000800 */
[--C-:B------:R-:W-:Y:S01]  /*157c0*/  HSET2.LE.AND R5, R15, R223.reuse, PT ;  /* 0x000000df0f057233 */ /* 0x100fe20003803000 */
[C---:B------:R-:W-:Y:S01]  /*157d0*/  FMUL.FTZ R18, R132.reuse, R158 ;  /* 0x0000009e84127220 */ /* 0x040fe20000410000 */
[--C-:B------:R-:W-:Y:S01]  /*157e0*/  HSET2.LE.AND R6, R13, R223.reuse, PT ;  /* 0x000000df0d067233 */ /* 0x100fe20003803000 */
[----:B------:R-:W-:Y:S01]  /*157f0*/  FMUL.FTZ R19, R132, R159 ;  /* 0x0000009f84137220 */ /* 0x000fe20000410000 */
[----:B------:R-:W-:Y:S01]  /*15800*/  F2FP.F16.F32.PACK_AB R183, R238, R240 ;  /* 0x000000f0eeb7723e */ /* 0x000fe200000000ff */
[----:B------:R-:W-:Y:S01]  /*15810*/  IMAD.MOV.U32 R158, RZ, RZ, R24 ;  /* 0x000000ffff9e7224 */ /* 0x000fe200078e0018 */
[----:B------:R-:W-:Y:S01]  /*15820*/  LOP3.LUT R181, R181, R4, RZ, 0xc0, !PT ;  /* 0x00000004b5b57212 */ /* 0x000fe200078ec0ff */
[----:B------:R-:W-:Y:S01]  /*15830*/  FMUL.FTZ R4, R133, R148 ;  /* 0x0000009485047220 */ /* 0x000fe20000410000 */
[----:B------:R-:W-:Y:S01]  /*15840*/  LOP3.LUT R182, R5, R182, RZ, 0xc0, !PT ;  /* 0x000000b605b67212 */ /* 0x000fe200078ec0ff */
[----:B------:R-:W-:Y:S01]  /*15850*/  FMUL.FTZ R5, R133, R149 ;  /* 0x0000009585057220 */ /* 0x000fe20000410000 */
[----:B------:R-:W-:Y:S01]  /*15860*/  LOP3.LUT R183, R6, R183, RZ, 0xc0, !PT ;  /* 0x000000b706b77212 */ /* 0x000fe200078ec0ff */
[C---:B------:R-:W-:Y:S01]  /*15870*/  FMUL.FTZ R6, R132.reuse, R150 ;  /* 0x0000009684067220 */ /* 0x040fe20000410000 */
[C---:B------:R-:W-:Y:S01]  /*15880*/  FMUL.FTZ R34, R132.reuse, R174 ;  /* 0x000000ae84227220 */ /* 0x040fe20000410000 */
[----:B------:R-:W-:Y:S01]  /*15890*/  LDSM.16.MT88.4 R148, [R213+0xa000] ;  /* 0x00a00000d594783b */ /* 0x000fe20000004200 */
[C---:B------:R-:W-:Y:S01]  /*158a0*/  FMUL.FTZ R35, R132.reuse, R175 ;  /* 0x000000af84237220 */ /* 0x040fe20000410000 */
[----:B------:R-:W-:Y:S01]  /*158b0*/  FMUL.FTZ R38, R132, R38 ;  /* 0x0000002684267220 */ /* 0x000fe20000410000 */
[----:B--2---:R-:W-:Y:S01]  /*158c0*/  FMUL.FTZ R0, R2, UR4 ;  /* 0x0000000402007c20 */ /* 0x004fe20008410000 */
[--C-:B------:R-:W-:Y:S01]  /*158d0*/  HSET2.LE.AND R2, R9, R223.reuse, PT ;  /* 0x000000df09027233 */ /* 0x100fe20003803000 */
[-C--:B-1----:R-:W-:Y:S01]  /*158e0*/  HMMA.16816.F32 R4, R176, R20.reuse, R4 ;  /* 0x00000014b004723c */ /* 0x082fe20000001804 */
[----:B------:R-:W-:Y:S03]  /*158f0*/  PLOP3.LUT P0, PT, PT, PT, UP0, 0x80, 0x0 ;  /* 0x000000000000781c */ /* 0x000fe60003f0f008 */
[----:B------:R-:W1:Y:S01]  /*15900*/  MUFU.EX2 R0, R0 ;  /* 0x0000000000007308 */ /* 0x000e620000000800 */
[----:B------:R-:W-:Y:S01]  /*15910*/  LOP3.LUT R180, R2, R180, RZ, 0xc0, !PT ;  /* 0x000000b402b47212 */ /* 0x000fe200078ec0ff */
[----:B------:R-:W-:Y:S01]  /*15920*/  FFMA.FTZ R2, R202, UR4, -R141 ;  /* 0x00000004ca027c23 */ /* 0x000fe2000801088d */
[C---:B---3--:R-:W-:Y:S01]  /*15930*/  FMUL.FTZ R8, R3.reuse, R144 ;  /* 0x0000009003087220 */ /* 0x048fe20000410000 */
[C---:B------:R-:W-:Y:S03]  /*15940*/  FMUL.FTZ R9, R3.reuse, R145 ;  /* 0x0000009103097220 */ /* 0x040fe60000410000 */
[C---:B------:R-:W-:Y:S03]  /*15950*/  FMUL.FTZ R12, R3.reuse, R152 ;  /* 0x00000098030c7220 */ /* 0x040fe60000410000 */
[----:B------:R2:W-:Y:S01]  /*15960*/  MUFU.EX2 R251, R2 ;  /* 0x0000000200fb7308 */ /* 0x0005e20000000800 */
[C---:B------:R-:W-:Y:S01]  /*15970*/  FMUL.FTZ R13, R3.reuse, R153 ;  /* 0x00000099030d7220 */ /* 0x040fe20000410000 */
[C---:B------:R-:W-:Y:S01]  /*15980*/  FMUL.FTZ R24, R3.reuse, R160 ;  /* 0x000000a003187220 */ /* 0x040fe20000410000 */
[C---:B------:R-:W-:Y:S01]  /*15990*/  FMUL.FTZ R25, R3.reuse, R161 ;  /* 0x000000a103197220 */ /* 0x040fe20000410000 */
[C---:B------:R-:W-:Y:S01]  /*159a0*/  FMUL.FTZ R28, R3.reuse, R168 ;  /* 0x000000a8031c7220 */ /* 0x040fe20000410000 */
[----:B------:R-:W-:Y:S01]  /*159b0*/  FMUL.FTZ R29, R3, R169 ;  /* 0x000000a9031d7220 */ /* 0x000fe20000410000 */
[----:B------:R-:W-:Y:S02]  /*159c0*/  IMAD.MOV.U32 R153, RZ, RZ, R33 ;  /* 0x000000ffff997224 */ /* 0x000fe400078e0021 */
[----:B------:R-:W-:Y:S01]  /*159d0*/  FMUL.FTZ R33, R133, R173 ;  /* 0x000000ad85217220 */ /* 0x000fe20000410000 */
[----:B------:R-:W-:Y:S01]  /*159e0*/  FMUL.FTZ R39, R132, R39 ;  /* 0x0000002784277220 */ /* 0x000fe20000410000 */
[C---:B-1----:R-:W-:Y:S01]  /*159f0*/  FMUL.FTZ R10, R0.reuse, R146 ;  /* 0x00000092000a7220 */ /* 0x042fe20000410000 */
[C---:B------:R-:W-:Y:S01]  /*15a00*/  FMUL.FTZ R11, R0.reuse, R147 ;  /* 0x00000093000b7220 */ /* 0x040fe20000410000 */
[C---:B------:R-:W-:Y:S01]  /*15a10*/  FMUL.FTZ R14, R0.reuse, R154 ;  /* 0x0000009a000e7220 */ /* 0x040fe20000410000 */
[----:B------:R-:W-:Y:S01]  /*15a20*/  FMUL.FTZ R15, R0, R155 ;  /* 0x0000009b000f7220 */ /* 0x000fe20000410000 */
[----:B------:R-:W1:Y:S01]  /*15a30*/  LDSM.16.MT88.4 R144, [R214+0xa000] ;  /* 0x00a00000d690783b */ /* 0x000e620000004200 */
[----:B------:R-:W-:Y:S02]  /*15a40*/  IMAD.MOV.U32 R155, RZ, RZ, R26 ;  /* 0x000000ffff9b7224 */ /* 0x000fe400078e001a */
[C---:B------:R-:W-:Y:S01]  /*15a50*/  FMUL.FTZ R40, R3.reuse, R40 ;  /* 0x0000002803287220 */ /* 0x040fe20000410000 */
[----:B------:R-:W-:Y:S01]  /*15a60*/  FMUL.FTZ R41, R3, R41 ;  /* 0x0000002903297220 */ /* 0x000fe20000410000 */
[C---:B------:R-:W-:Y:S03]  /*15a70*/  HMMA.16816.F32 R8, R180.reuse, R20, R8 ;  /* 0x00000014b408723c */ /* 0x040fe60000001808 */
[----:B------:R-:W-:Y:S01]  /*15a80*/  LDSM.16.MT88.4 R172, [R211+0xa800] ;  /* 0x00a80000d3ac783b */ /* 0x000fe20000004200 */
[----:B------:R-:W-:Y:S02]  /*15a90*/  IMAD.MOV.U32 R159, RZ, RZ, R155 ;  /* 0x000000ffff9f7224 */ /* 0x000fe400078e009b */
[-C--:B------:R-:W-:Y:S05]  /*15aa0*/  HMMA.16816.F32 R12, R180, R22.reuse, R12 ;  /* 0x00000016b40c723c */ /* 0x080fea000000180c */
[----:B--2---:R-:W-:Y:S01]  /*15ab0*/  FFMA.FTZ R2, R204, UR4, -R141 ;  /* 0x00000004cc027c23 */ /* 0x004fe2000801088d */
[C---:B------:R-:W-:Y:S03]  /*15ac0*/  HMMA.16816.F32 R16, R176.reuse, R22, R16 ;  /* 0x00000016b010723c */ /* 0x040fe60000001810 */
[----:B------:R2:W3:Y:S02]  /*15ad0*/  MUFU.EX2 R202, R2 ;  /* 0x0000000200ca7308 */ /* 0x0004e40000000800 */
[C---:B------:R-:W-:Y:S01]  /*15ae0*/  FMUL.FTZ R20, R133.reuse, R164 ;  /* 0x000000a485147220 */ /* 0x040fe20000410000 */
[----:B------:R-:W-:Y:S01]  /*15af0*/  FMUL.FTZ R21, R133, R165 ;  /* 0x000000a585157220 */ /* 0x000fe20000410000 */
[C---:B------:R-:W-:Y:S01]  /*15b00*/  FMUL.FTZ R22, R132.reuse, R166 ;  /* 0x000000a684167220 */ /* 0x040fe20000410000 */
[----:B------:R-:W-:Y:S03]  /*15b10*/  FMUL.FTZ R23, R132, R167 ;  /* 0x000000a784177220 */ /* 0x000fe60000410000 */
[C---:B------:R-:W-:Y:S01]  /*15b20*/  FMUL.FTZ R26, R0.reuse, R162 ;  /* 0x000000a2001a7220 */ /* 0x040fe20000410000 */
[C---:B------:R-:W-:Y:S01]  /*15b30*/  FMUL.FTZ R27, R0.reuse, R163 ;  /* 0x000000a3001b7220 */ /* 0x040fe20000410000 */
[C---:B------:R-:W-:Y:S01]  /*15b40*/  FMUL.FTZ R42, R0.reuse, R42 ;  /* 0x0000002a002a7220 */ /* 0x040fe20000410000 */
[C---:B------:R-:W-:Y:S01]  /*15b50*/  FMUL.FTZ R43, R0.reuse, R43 ;  /* 0x0000002b002b7220 */ /* 0x040fe20000410000 */
[-C--:B------:R-:W-:Y:S03]  /*15b60*/  HMMA.16816.F32 R20, R176, R184.reuse, R20 ;  /* 0x000000b8b014723c */ /* 0x080fe60000001814 */
[C---:B------:R-:W-:Y:S01]  /*15b70*/  FMUL.FTZ R30, R0.reuse, R170 ;  /* 0x000000aa001e7220 */ /* 0x040fe20000410000 */
[C---:B------:R-:W-:Y:S01]  /*15b80*/  FMUL.FTZ R31, R0.reuse, R171 ;  /* 0x000000ab001f7220 */ /* 0x040fe20000410000 */
[--C-:B--2---:R-:W-:Y:S01]  /*15b90*/  FFMA.FTZ R2, R191, UR4, -R188.reuse ;  /* 0x00000004bf027c23 */ /* 0x104fe200080108bc */
[C---:B------:R-:W-:Y:S03]  /*15ba0*/  HMMA.16816.F32 R24, R180.reuse, R184, R24 ;  /* 0x000000b8b418723c */ /* 0x040fe60000001818 */
[----:B------:R2:W-:Y:S02]  /*15bb0*/  MUFU.EX2 R200, R2 ;  /* 0x0000000200c87308 */ /* 0x0005e40000000800 */
[C---:B------:R-:W-:Y:S01]  /*15bc0*/  FMUL.FTZ R44, R3.reuse, R44 ;  /* 0x0000002c032c7220 */ /* 0x040fe20000410000 */
[-C--:B------:R-:W-:Y:S05]  /*15bd0*/  HMMA.16816.F32 R28, R180, R186.reuse, R28 ;  /* 0x000000bab41c723c */ /* 0x080fea000000181c */
[----:B------:R-:W-:Y:S01]  /*15be0*/  FMUL.FTZ R45, R3, R45 ;  /* 0x0000002d032d7220 */ /* 0x000fe20000410000 */
[C---:B------:R-:W-:Y:S05]  /*15bf0*/  HMMA.16816.F32 R32, R176.reuse, R186, R32 ;  /* 0x000000bab020723c */ /* 0x040fea0000001820 */
[C---:B------:R-:W-:Y:S01]  /*15c00*/  FMUL.FTZ R46, R0.reuse, R46 ;  /* 0x0000002e002e7220 */ /* 0x040fe20000410000 */
[-C--:B-1----:R-:W-:Y:S05]  /*15c10*/  HMMA.16816.F32 R36, R176, R144.reuse, R36 ;  /* 0x00000090b024723c */ /* 0x082fea0000001824 */
[----:B--2---:R-:W-:Y:S01]  /*15c20*/  FFMA.FTZ R2, R203, UR4, -R188 ;  /* 0x00000004cb027c23 */ /* 0x004fe200080108bc */
[C---:B------:R-:W-:Y:S05]  /*15c30*/  HMMA.16816.F32 R40, R180.reuse, R144, R40 ;  /* 0x00000090b428723c */ /* 0x040fea0000001828 */
[----:B------:R-:W-:Y:S02]  /*15c40*/  IMAD.MOV.U32 R203, RZ, RZ, R199 ;  /* 0x000000ffffcb7224 */ /* 0x000fe400078e00c7 */
[----:B------:R-:W-:Y:S01]  /*15c50*/  FMUL.FTZ R47, R0, R47 ;  /* 0x0000002f002f7220 */ /* 0x000fe20000410000 */
[----:B------:R1:W2:Y:S03]  /*15c60*/  MUFU.EX2 R199, R2 ;  /* 0x0000000200c77308 */ /* 0x0002a60000000800 */
[----:B------:R-:W-:Y:S01]  /*15c70*/  LOP3.LUT R138, R143, UR13, R192, 0x96, !PT ;  /* 0x0000000d8f8a7c12 */ /* 0x000fe2000f8e96c0 */
[C---:B------:R-:W-:Y:S01]  /*15c80*/  FMUL.FTZ R50, R132.reuse, R50 ;  /* 0x0000003284327220 */ /* 0x040fe20000410000 */
[----:B------:R-:W-:Y:S01]  /*15c90*/  FMUL.FTZ R51, R132, R51 ;  /* 0x0000003384337220 */ /* 0x000fe20000410000 */
[-C--:B------:R-:W-:Y:S03]  /*15ca0*/  HMMA.16816.F32 R44, R180, R146.reuse, R44 ;  /* 0x00000092b42c723c */ /* 0x080fe6000000182c */
[----:B------:R-:W-:Y:S04]  /*15cb0*/  IMAD.WIDE.U32 R138, R138, -0x2daee0ad, RZ ;  /* 0xd2511f538a8a7825 */ /* 0x000fe800078e00ff */
[C---:B------:R-:W-:Y:S01]  /*15cc0*/  FMUL.FTZ R54, R132.reuse, R54 ;  /* 0x0000003684367220 */ /* 0x040fe20000410000 */
[C---:B------:R-:W-:Y:S01]  /*15cd0*/  HMMA.16816.F32 R48, R176.reuse, R146, R48 ;  /* 0x00000092b030723c */ /* 0x040fe20000001830 */
[----:B------:R-:W4:Y:S03]  /*15ce0*/  LDSM.16.MT88.4 R144, [R209+0xb000] ;  /* 0x00b00000d190783b */ /* 0x000f260000004200 */
[----:B------:R-:W-:Y:S01]  /*15cf0*/  FMUL.FTZ R55, R132, R55 ;  /* 0x0000003784377220 */ /* 0x000fe20000410000 */
[----:B------:R-:W-:Y:S01]  /*15d00*/  IMAD.WIDE.U32 R142, R142, -0x2daee0ad, RZ ;  /* 0xd2511f538e8e7825 */ /* 0x000fe200078e00ff */
[----:B------:R-:W-:Y:S02]  /*15d10*/  LOP3.LUT R152, R139, UR29, R194, 0x96, !PT ;  /* 0x0000001d8b987c12 */ /* 0x000fe4000f8e96c2 */
[----:B------:R-:W-:Y:S03]  /*15d20*/  MOV R204, R153 ;  /* 0x0000009900cc7202 */ /* 0x000fe60000000f00 */
[-C--:B------:R-:W-:Y:S03]  /*15d30*/  HMMA.16816.F32 R52, R176, R148.reuse, R52 ;  /* 0x00000094b034723c */ /* 0x080fe60000001834 */
[C---:B------:R-:W-:Y:S01]  /*15d40*/  LOP3.LUT R156, R138.reuse, 0xff, RZ, 0xc0, !PT ;  /* 0x000000ff8a9c7812 */ /* 0x040fe200078ec0ff */
[C---:B------:R-:W-:Y:S01]  /*15d50*/  FMUL.FTZ R56, R3.reuse, R56 ;  /* 0x0000003803387220 */ /* 0x040fe20000410000 */
[----:B------:R-:W-:Y:S01]  /*15d60*/  LOP3.LUT R139, R138, 0xffff, RZ, 0xc0, !PT ;  /* 0x0000ffff8a8b7812 */ /* 0x000fe200078ec0ff */
[----:B------:R-:W-:Y:S01]  /*15d70*/  FMUL.FTZ R57, R3, R57 ;  /* 0x0000003903397220 */ /* 0x000fe20000410000 */
[--C-:B------:R-:W-:Y:S01]  /*15d80*/  SHF.R.U32.HI R154, RZ, 0x10, R138.reuse ;  /* 0x00000010ff9a7819 */ /* 0x100fe2000001168a */
[C---:B------:R-:W-:Y:S03]  /*15d90*/  FMUL.FTZ R58, R0.reuse, R58 ;  /* 0x0000003a003a7220 */ /* 0x040fe60000410000 */
[----:B------:R-:W-:Y:S01]  /*15da0*/  SHF.R.U32.HI R153, RZ, 0x18, R138 ;  /* 0x00000018ff997819 */ /* 0x000fe2000001168a */
[--C-:B------:R-:W-:Y:S01]  /*15db0*/  FFMA.FTZ R138, R233, UR4, -R141.reuse ;  /* 0x00000004e98a7c23 */ /* 0x100fe2000801088d */
[C---:B------:R-:W-:Y:S01]  /*15dc0*/  FMUL.FTZ R59, R0.reuse, R59 ;  /* 0x0000003b003b7220 */ /* 0x040fe20000410000 */
[----:B-1----:R-:W-:Y:S01]  /*15dd0*/  LOP3.LUT R2, R143, UR29, R198, 0x96, !PT ;  /* 0x0000001d8f027c12 */ /* 0x002fe2000f8e96c6 */
[C---:B------:R-:W-:Y:S01]  /*15de0*/  FMUL.FTZ R60, R3.reuse, R60 ;  /* 0x0000003c033c7220 */ /* 0x040fe20000410000 */
[----:B------:R1:W-:Y:S01]  /*15df0*/  MUFU.EX2 R198, R138 ;  /* 0x0000008a00c67308 */ /* 0x0003e20000000800 */
[----:B------:R-:W-:Y:S01]  /*15e00*/  FMUL.FTZ R61, R3, R61 ;  /* 0x0000003d033d7220 */ /* 0x000fe20000410000 */
[C---:B------:R-:W-:Y:S01]  /*15e10*/  FMUL.FTZ R62, R0.reuse, R62 ;  /* 0x0000003e003e7220 */ /* 0x040fe20000410000 */
[----:B------:R-:W-:Y:S01]  /*15e20*/  FMUL.FTZ R63, R0, R63 ;  /* 0x0000003f003f7220 */ /* 0x000fe20000410000 */
[C---:B------:R-:W-:Y:S04]  /*15e30*/  HMMA.16816.F32 R56, R180.reuse, R148, R56 ;  /* 0x00000094b438723c */ /* 0x040fe80000001838 */
[C---:B------:R-:W-:Y:S01]  /*15e40*/  FMUL.FTZ R64, R133.reuse, R64 ;  /* 0x0000004085407220 */ /* 0x040fe20000410000 */
[----:B------:R-:W-:Y:S01]  /*15e50*/  FMUL.FTZ R65, R133, R65 ;  /* 0x0000004185417220 */ /* 0x000fe20000410000 */
[-C--:B------:R-:W-:Y:S05]  /*15e60*/  HMMA.16816.F32 R60, R180, R150.reuse, R60 ;  /* 0x00000096b43c723c */ /* 0x080fea000000183c */
[C---:B------:R-:W-:Y:S01]  /*15e70*/  FMUL.FTZ R66, R132.reuse, R66 ;  /* 0x0000004284427220 */ /* 0x040fe20000410000 */
[----:B------:R-:W-:Y:S01]  /*15e80*/  FMUL.FTZ R67, R132, R67 ;  /* 0x0000004384437220 */ /* 0x000fe20000410000 */
[--C-:B-1----:R-:W-:Y:S01]  /*15e90*/  FFMA.FTZ R138, R206, UR4, -R188.reuse ;  /* 0x00000004ce8a7c23 */ /* 0x102fe200080108bc */
[----:B------:R-:W-:Y:S02]  /*15ea0*/  FFMA.FTZ R141, R207, UR4, -R141 ;  /* 0x00000004cf8d7c23 */ /* 0x000fe4000801088d */
[----:B------:R-:W5:Y:S01]  /*15eb0*/  LDL.LU R207, [R1+0x24] ;  /* 0x0000240001cf7983 */ /* 0x000f620000300800 */
[----:B------:R-:W-:Y:S01]  /*15ec0*/  FFMA.FTZ R188, R236, UR4, -R188 ;  /* 0x00000004ecbc7c23 */ /* 0x000fe200080108bc */
[C---:B------:R-:W-:Y:S01]  /*15ed0*/  FMUL.FTZ R68, R133.reuse, R68 ;  /* 0x0000004485447220 */ /* 0x040fe20000410000 */
[C---:B------:R-:W-:Y:S01]  /*15ee0*/  HMMA.16816.F32 R64, R176.reuse, R150, R64 ;  /* 0x00000096b040723c */ /* 0x040fe20000001840 */
[----:B------:R-:W1:Y:S01]  /*15ef0*/  LDSM.16.MT88.4 R148, [R211+0xb000] ;  /* 0x00b00000d394783b */ /* 0x000e620000004200 */
[----:B------:R3:W-:Y:S02]  /*15f00*/  MUFU.EX2 R197, R138 ;  /* 0x0000008a00c57308 */ /* 0x0007e40000000800 */
[----:B------:R-:W-:Y:S01]  /*15f10*/  FMUL.FTZ R69, R133, R69 ;  /* 0x0000004585457220 */ /* 0x000fe20000410000 */
[C---:B------:R-:W-:Y:S01]  /*15f20*/  FMUL.FTZ R70, R132.reuse, R70 ;  /* 0x0000004684467220 */ /* 0x040fe20000410000 */
[----:B------:R-:W-:Y:S01]  /*15f30*/  FMUL.FTZ R71, R132, R71 ;  /* 0x0000004784477220 */ /* 0x000fe20000410000 */
[C---:B------:R-:W-:Y:S01]  /*15f40*/  FMUL.FTZ R72, R3.reuse, R72 ;  /* 0x0000004803487220 */ /* 0x040fe20000410000 */
[C---:B------:R-:W-:Y:S01]  /*15f50*/  FMUL.FTZ R73, R3.reuse, R73 ;  /* 0x0000004903497220 */ /* 0x040fe20000410000 */
[----:B------:R-:W5:Y:S03]  /*15f60*/  LDL.LU R206, [R1+0x20] ;  /* 0x0000200001ce7983 */ /* 0x000f660000300800 */
[----:B------:R2:W1:Y:S01]  /*15f70*/  MUFU.EX2 R201, R141 ;  /* 0x0000008d00c97308 */ /* 0x0004620000000800 */
[C---:B------:R-:W-:Y:S01]  /*15f80*/  FMUL.FTZ R74, R0.reuse, R74 ;  /* 0x0000004a004a7220 */ /* 0x040fe20000410000 */
[C---:B------:R-:W-:Y:S01]  /*15f90*/  FMUL.FTZ R75, R0.reuse, R75 ;  /* 0x0000004b004b7220 */ /* 0x040fe20000410000 */
[-C--:B----4-:R-:W-:Y:S01]  /*15fa0*/  HMMA.16816.F32 R68, R176, R144.reuse, R68 ;  /* 0x00000090b044723c */ /* 0x090fe20000001844 */
[----:B------:R-:W4:Y:S02]  /*15fb0*/  LDL.LU R236, [R1+0x18] ;  /* 0x0000180001ec7983 */ /* 0x000f240000300800 */
[C---:B------:R-:W-:Y:S01]  /*15fc0*/  FMUL.FTZ R76, R3.reuse, R76 ;  /* 0x0000004c034c7220 */ /* 0x040fe20000410000 */
[----:B------:R-:W-:Y:S01]  /*15fd0*/  FMUL.FTZ R77, R3, R77 ;  /* 0x0000004d034d7220 */ /* 0x000fe20000410000 */
[----:B------:R-:W-:Y:S01]  /*15fe0*/  FMUL.FTZ R78, R0, R78 ;  /* 0x0000004e004e7220 */ /* 0x000fe20000410000 */
[C---:B------:R-:W-:Y:S01]  /*15ff0*/  HMMA.16816.F32 R72, R180.reuse, R144, R72 ;  /* 0x00000090b448723c */ /* 0x040fe20000001848 */
[----:B------:R-:W1:Y:S04]  /*16000*/  MUFU.EX2 R196, R188 ;  /* 0x000000bc00c47308 */ /* 0x000e680000000800 */
[----:B---3--:R-:W-:Y:S01]  /*16010*/  LOP3.LUT R138, R152, 0xffff, RZ, 0xc0, !PT ;  /* 0x0000ffff988a7812 */ /* 0x008fe200078ec0ff */
[----:B------:R-:W-:Y:S01]  /*16020*/  FMUL.FTZ R79, R0, R79 ;  /* 0x0000004f004f7220 */ /* 0x000fe20000410000 */
[C---:B------:R-:W-:Y:S01]  /*16030*/  FMUL.FTZ R80, R133.reuse, R80 ;  /* 0x0000005085507220 */ /* 0x040fe20000410000 */
[C---:B------:R-:W-:Y:S03]  /*16040*/  FMUL.FTZ R81, R133.reuse, R81 ;  /* 0x0000005185517220 */ /* 0x040fe60000410000 */
[----:B--2---:R-:W-:Y:S01]  /*16050*/  SHF.R.U32.HI R141, RZ, 0x8, R138 ;  /* 0x00000008ff8d7819 */ /* 0x004fe2000001168a */
[----:B------:R-:W-:Y:S01]  /*16060*/  FFMA.FTZ R138, R234, UR4, -R189 ;  /* 0x00000004ea8a7c23 */ /* 0x000fe200080108bd */
[-C--:B------:R-:W-:Y:S01]  /*16070*/  HMMA.16816.F32 R76, R180, R146.reuse, R76 ;  /* 0x00000092b44c723c */ /* 0x080fe2000000184c */
[----:B------:R-:W2:Y:S02]  /*16080*/  LDL.LU R234, [R1+0x1c] ;  /* 0x00001c0001ea7983 */ /* 0x000ea40000300800 */
[C---:B------:R-:W-:Y:S01]  /*16090*/  FMUL.FTZ R82, R132.reuse, R82 ;  /* 0x0000005284527220 */ /* 0x040fe20000410000 */
[C---:B------:R-:W-:Y:S01]  /*160a0*/  FMUL.FTZ R83, R132.reuse, R83 ;  /* 0x0000005384537220 */ /* 0x040fe20000410000 */
[C---:B------:R-:W-:Y:S01]  /*160b0*/  FMUL.FTZ R84, R133.reuse, R84 ;  /* 0x0000005485547220 */ /* 0x040fe20000410000 */
[----:B------:R-:W-:Y:S01]  /*160c0*/  FMUL.FTZ R85, R133, R85 ;  /* 0x0000005585557220 */ /* 0x000fe20000410000 */
[C---:B------:R-:W-:Y:S01]  /*160d0*/  FMUL.FTZ R86, R132.reuse, R86 ;  /* 0x0000005684567220 */ /* 0x040fe20000410000 */
[----:B------:R-:W-:Y:S01]  /*160e0*/  FMUL.FTZ R87, R132, R87 ;  /* 0x0000005784577220 */ /* 0x000fe20000410000 */
[----:B------:R3:W-:Y:S02]  /*160f0*/  MUFU.EX2 R194, R138 ;  /* 0x0000008a00c27308 */ /* 0x0007e40000000800 */
[C---:B------:R-:W-:Y:S01]  /*16100*/  HMMA.16816.F32 R80, R176.reuse, R146, R80 ;  /* 0x00000092b050723c */ /* 0x040fe20000001850 */
[----:B------:R-:W3:Y:S03]  /*16110*/  LDSM.16.MT88.4 R144, [R214+0xb000] ;  /* 0x00b00000d690783b */ /* 0x000ee60000004200 */
[C---:B------:R-:W-:Y:S01]  /*16120*/  FMUL.FTZ R88, R3.reuse, R88 ;  /* 0x0000005803587220 */ /* 0x040fe20000410000 */
[C---:B------:R-:W-:Y:S01]  /*16130*/  FMUL.FTZ R89, R3.reuse, R89 ;  /* 0x0000005903597220 */ /* 0x040fe20000410000 */
[-C--:B-1----:R-:W-:Y:S05]  /*16140*/  HMMA.16816.F32 R84, R176, R148.reuse, R84 ;  /* 0x00000094b054723c */ /* 0x082fea0000001854 */
[C---:B------:R-:W-:Y:S01]  /*16150*/  FMUL.FTZ R90, R0.reuse, R90 ;  /* 0x0000005a005a7220 */ /* 0x040fe20000410000 */
[----:B------:R-:W-:Y:S01]  /*16160*/  FMUL.FTZ R91, R0, R91 ;  /* 0x0000005b005b7220 */ /* 0x000fe20000410000 */
[C---:B------:R-:W-:Y:S01]  /*16170*/  FMUL.FTZ R92, R3.reuse, R92 ;  /* 0x0000005c035c7220 */ /* 0x040fe20000410000 */
[----:B------:R-:W-:Y:S03]  /*16180*/  FMUL.FTZ R93, R3, R93 ;  /* 0x0000005d035d7220 */ /* 0x000fe60000410000 */
[----:B---3--:R-:W-:Y:S01]  /*16190*/  LOP3.LUT R138, R2, 0xffff, RZ, 0xc0, !PT ;  /* 0x0000ffff028a7812 */ /* 0x008fe200078ec0ff */
[C---:B------:R-:W-:Y:S01]  /*161a0*/  FMUL.FTZ R94, R0.reuse, R94 ;  /* 0x0000005e005e7220 */ /* 0x040fe20000410000 */
[C---:B------:R-:W-:Y:S04]  /*161b0*/  HMMA.16816.F32 R88, R180.reuse, R148, R88 ;  /* 0x00000094b458723c */ /* 0x040fe80000001858 */
[----:B------:R-:W-:Y:S01]  /*161c0*/  FMUL.FTZ R95, R0, R95 ;  /* 0x0000005f005f7220 */ /* 0x000fe20000410000 */
[----:B------:R-:W-:Y:S01]  /*161d0*/  SHF.R.U32.HI R155, RZ, 0x10, R142 ;  /* 0x00000010ff9b7819 */ /* 0x000fe2000001168e */
[----:B------:R-:W-:Y:S01]  /*161e0*/  IMAD.MOV.U32 R233, RZ, RZ, R158 ;  /* 0x000000ffffe97224 */ /* 0x000fe200078e009e */
[----:B------:R-:W-:Y:S01]  /*161f0*/  LOP3.LUT R148, R142, 0xffff, RZ, 0xc0, !PT ;  /* 0x0000ffff8e947812 */ /* 0x000fe200078ec0ff */
[C---:B------:R-:W-:Y:S03]  /*16200*/  FMUL.FTZ R96, R133.reuse, R96 ;  /* 0x0000006085607220 */ /* 0x040fe60000410000 */
[-C--:B------:R-:W-:Y:S03]  /*16210*/  HMMA.16816.F32 R92, R180, R150.reuse, R92 ;  /* 0x00000096b45c723c */ /* 0x080fe6000000185c */
[----:B------:R-:W-:Y:S01]  /*16220*/  SHF.R.U32.HI R143, RZ, 0x8, R139 ;  /* 0x00000008ff8f7819 */ /* 0x000fe2000001168b */
[----:B------:R-:W-:Y:S01]  /*16230*/  FMUL.FTZ R97, R133, R97 ;  /* 0x0000006185617220 */ /* 0x000fe20000410000 */
[----:B------:R-:W-:Y:S01]  /*16240*/  LOP3.LUT R139, R154, 0xff, RZ, 0xc0, !PT ;  /* 0x000000ff9a8b7812 */ /* 0x000fe200078ec0ff */
[C---:B------:R-:W-:Y:S01]  /*16250*/  FMUL.FTZ R98, R132.reuse, R98 ;  /* 0x0000006284627220 */ /* 0x040fe20000410000 */
[----:B------:R-:W-:Y:S01]  /*16260*/  FMUL.FTZ R99, R132, R99 ;  /* 0x0000006384637220 */ /* 0x000fe20000410000 */
[----:B------:R-:W-:Y:S03]  /*16270*/  MOV R158, R157 ;  /* 0x0000009d009e7202 */ /* 0x000fe60000000f00 */
[----:B------:R-:W-:Y:S01]  /*16280*/  PRMT R154, R139, 0x5410, R153 ;  /* 0x000054108b9a7816 */ /* 0x000fe20000000099 */
[----:B------:R-:W-:Y:S01]  /*16290*/  FFMA.FTZ R139, R205, UR4, -R189 ;  /* 0x00000004cd8b7c23 */ /* 0x000fe200080108bd */
[----:B------:R-:W-:Y:S01]  /*162a0*/  PRMT R156, R156, 0x5410, R143 ;  /* 0x000054109c9c7816 */ /* 0x000fe2000000008f */
[C---:B------:R-:W-:Y:S02]  /*162b0*/  HMMA.16816.F32 R96, R176.reuse, R150, R96 ;  /* 0x00000096b060723c */ /* 0x040fe40000001860 */
[----:B------:R1:W3:Y:S02]  /*162c0*/  MUFU.EX2 R195, R139 ;  /* 0x0000008b00c37308 */ /* 0x0002e40000000800 */
[----:B------:R-:W-:Y:S01]  /*162d0*/  LOP3.LUT R157, R142, 0xff, RZ, 0xc0, !PT ;  /* 0x000000ff8e9d7812 */ /* 0x000fe200078ec0ff */
[C---:B------:R-:W-:Y:S01]  /*162e0*/  FMUL.FTZ R100, R133.reuse, R100 ;  /* 0x0000006485647220 */ /* 0x040fe20000410000 */
[----:B------:R-:W-:Y:S01]  /*162f0*/  SHF.R.U32.HI R149, RZ, 0x18, R142 ;  /* 0x00000018ff957819 */ /* 0x000fe2000001168e */
[----:B------:R-:W-:Y:S01]  /*16300*/  FMUL.FTZ R101, R133, R101 ;  /* 0x0000006585657220 */ /* 0x000fe20000410000 */
[----:B------:R-:W-:Y:S03]  /*16310*/  SHF.R.U32.HI R148, RZ, 0x8, R148 ;  /* 0x00000008ff947819 */ /* 0x000fe60000011694 */
[----:B------:R-:W-:Y:S01]  /*16320*/  LOP3.LUT R143, R155, 0xff, RZ, 0xc0, !PT ;  /* 0x000000ff9b8f7812 */ /* 0x000fe200078ec0ff */
[C---:B------:R-:W-:Y:S01]  /*16330*/  FMUL.FTZ R102, R132.reuse, R102 ;  /* 0x0000006684667220 */ /* 0x040fe20000410000 */
[----:B------:R-:W-:Y:S01]  /*16340*/  PRMT R155, R157, 0x5410, R148 ;  /* 0x000054109d9b7816 */ /* 0x000fe20000000094 */
[----:B------:R-:W-:Y:S01]  /*16350*/  FMUL.FTZ R103, R132, R103 ;  /* 0x0000006784677220 */ /* 0x000fe20000410000 */
[----:B------:R-:W-:Y:S01]  /*16360*/  PRMT R187, R143, 0x5410, R149 ;  /* 0x000054108fbb7816 */ /* 0x000fe20000000095 */
[C---:B------:R-:W-:Y:S01]  /*16370*/  FMUL.FTZ R104, R3.reuse, R104 ;  /* 0x0000006803687220 */ /* 0x040fe20000410000 */
[----:B------:R-:W3:Y:S01]  /*16380*/  LDSM.16.MT88.4 R148, [R213+0xb000] ;  /* 0x00b00000d594783b */ /* 0x000ee20000004200 */
[----:B------:R-:W-:Y:S01]  /*16390*/  FMUL.FTZ R105, R3, R105 ;  /* 0x0000006903697220 */ /* 0x000fe20000410000 */
[----:B-1----:R-:W-:Y:S01]  /*163a0*/  FFMA.FTZ R139, R235, UR4, -R190 ;  /* 0x00000004eb8b7c23 */ /* 0x002fe200080108be */
[C---:B------:R-:W-:Y:S01]  /*163b0*/  FMUL.FTZ R106, R0.reuse, R106 ;  /* 0x0000006a006a7220 */ /* 0x040fe20000410000 */
[-C--:B------:R-:W-:Y:S02]  /*163c0*/  HMMA.16816.F32 R100, R176, R144.reuse, R100 ;  /* 0x00000090b064723c */ /* 0x080fe40000001864 */
[----:B------:R1:W-:Y:S01]  /*163d0*/  MUFU.EX2 R192, R139 ;  /* 0x0000008b00c07308 */ /* 0x0003e20000000800 */
[----:B------:R-:W-:Y:S01]  /*163e0*/  FMUL.FTZ R107, R0, R107 ;  /* 0x0000006b006b7220 */ /* 0x000fe20000410000 */
[----:B------:R-:W-:Y:S01]  /*163f0*/  IMAD.MOV.U32 R205, RZ, RZ, R159 ;  /* 0x000000ffffcd7224 */ /* 0x000fe200078e009f */
[----:B------:R-:W-:Y:S01]  /*16400*/  MOV R235, R158 ;  /* 0x0000009e00eb7202 */ /* 0x000fe20000000f00 */
[C---:B------:R-:W-:Y:S01]  /*16410*/  FMUL.FTZ R112, R133.reuse, R112 ;  /* 0x0000007085707220 */ /* 0x040fe20000410000 */
[----:B------:R-:W-:Y:S01]  /*16420*/  FMUL.FTZ R113, R133, R113 ;  /* 0x0000007185717220 */ /* 0x000fe20000410000 */
[----:B------:R-:W-:Y:S02]  /*16430*/  FMUL.FTZ R114, R132, R114 ;  /* 0x0000007284727220 */ /* 0x000fe40000410000 */
[C---:B------:R-:W-:Y:S04]  /*16440*/  HMMA.16816.F32 R104, R180.reuse, R144, R104 ;  /* 0x00000090b468723c */ /* 0x040fe80000001868 */
[----:B------:R-:W-:Y:S01]  /*16450*/  LOP3.LUT R142, R152, 0xff, RZ, 0xc0, !PT ;  /* 0x000000ff988e7812 */ /* 0x000fe200078ec0ff */
[C---:B------:R-:W-:Y:S01]  /*16460*/  FMUL.FTZ R108, R3.reuse, R108 ;  /* 0x0000006c036c7220 */ /* 0x040fe20000410000 */
[----:B------:R-:W-:Y:S01]  /*16470*/  FMUL.FTZ R109, R3, R109 ;  /* 0x0000006d036d7220 */ /* 0x000fe20000410000 */
[----:B------:R-:W-:Y:S01]  /*16480*/  SHF.R.U32.HI R144, RZ, 0x18, R2 ;  /* 0x00000018ff907819 */ /* 0x000fe20000011602 */
[----:B------:R-:W-:Y:S03]  /*16490*/  FMUL.FTZ R110, R0, R110 ;  /* 0x0000006e006e7220 */ /* 0x000fe60000410000 */
[----:B-1----:R-:W-:Y:S01]  /*164a0*/  SHF.R.U32.HI R139, RZ, 0x8, R138 ;  /* 0x00000008ff8b7819 */ /* 0x002fe2000001168a */
[--C-:B------:R-:W-:Y:S01]  /*164b0*/  FFMA.FTZ R138, R237, UR4, -R190.reuse ;  /* 0x00000004ed8a7c23 */ /* 0x100fe200080108be */
[----:B------:R-:W-:Y:S01]  /*164c0*/  PRMT R153, R142, 0x5410, R141 ;  /* 0x000054108e997816 */ /* 0x000fe2000000008d */
[----:B------:R-:W-:Y:S01]  /*164d0*/  FMUL.FTZ R111, R0, R111 ;  /* 0x0000006f006f7220 */ /* 0x000fe20000410000 */
[----:B------:R-:W-:Y:S01]  /*164e0*/  LOP3.LUT R142, R2, 0xff, RZ, 0xc0, !PT ;  /* 0x000000ff028e7812 */ /* 0x000fe200078ec0ff */
[----:B------:R1:W1:Y:S01]  /*164f0*/  MUFU.EX2 R193, R138 ;  /* 0x0000008a00c17308 */ /* 0x0002620000000800 */
[C---:B------:R-:W-:Y:S01]  /*16500*/  FMUL.FTZ R115, R132.reuse, R115 ;  /* 0x0000007384737220 */ /* 0x040fe20000410000 */
[C---:B------:R-:W-:Y:S01]  /*16510*/  FMUL.FTZ R116, R133.reuse, R116 ;  /* 0x0000007485747220 */ /* 0x040fe20000410000 */
[----:B------:R-:W-:Y:S01]  /*16520*/  FMUL.FTZ R117, R133, R117 ;  /* 0x0000007585757220 */ /* 0x000fe20000410000 */
[----:B------:R-:W-:Y:S01]  /*16530*/  FMUL.FTZ R118, R132, R118 ;  /* 0x0000007684767220 */ /* 0x000fe20000410000 */
[-C--:B------:R-:W-:Y:S03]  /*16540*/  HMMA.16816.F32 R108, R180, R146.reuse, R108 ;  /* 0x00000092b46c723c */ /* 0x080fe6000000186c */
[----:B------:R-:W-:Y:S01]  /*16550*/  PRMT R184, R142, 0x5410, R139 ;  /* 0x000054108eb87816 */ /* 0x000fe2000000008b */
[--C-:B------:R-:W-:Y:S01]  /*16560*/  FFMA.FTZ R139, R243, UR4, -R190.reuse ;  /* 0x00000004f38b7c23 */ /* 0x100fe200080108be */
[----:B------:R-:W-:Y:S01]  /*16570*/  FMUL.FTZ R119, R132, R119 ;  /* 0x0000007784777220 */ /* 0x000fe20000410000 */
[C---:B------:R-:W-:Y:S02]  /*16580*/  HMMA.16816.F32 R112, R176.reuse, R146, R112 ;  /* 0x00000092b070723c */ /* 0x040fe40000001870 */
[----:B------:R-:W-:Y:S03]  /*16590*/  MUFU.EX2 R188, R139 ;  /* 0x0000008b00bc7308 */ /* 0x000fe60000000800 */
[----:B------:R-:W-:Y:S01]  /*165a0*/  FFMA.FTZ R190, R140, UR4, -R190 ;  /* 0x000000048cbe7c23 */ /* 0x000fe200080108be */
[-C--:B---3--:R-:W-:Y:S05]  /*165b0*/  HMMA.16816.F32 R116, R176, R148.reuse, R116 ;  /* 0x00000094b074723c */ /* 0x088fea0000001874 */
[--C-:B-1----:R-:W-:Y:S01]  /*165c0*/  FFMA.FTZ R138, R239, UR4, -R189.reuse ;  /* 0x00000004ef8a7c23 */ /* 0x102fe200080108bd */
[----:B------:R-:W-:Y:S01]  /*165d0*/  FFMA.FTZ R189, R241, UR4, -R189 ;  /* 0x00000004f1bd7c23 */ /* 0x000fe200080108bd */
[--C-:B------:R-:W-:Y:S01]  /*165e0*/  SHF.R.U32.HI R141, RZ, 0x10, R152.reuse ;  /* 0x00000010ff8d7819 */ /* 0x100fe20000011698 */
[C---:B------:R-:W-:Y:S01]  /*165f0*/  FMUL.FTZ R120, R3.reuse, R120 ;  /* 0x0000007803787220 */ /* 0x040fe20000410000 */
[----:B------:R1:W-:Y:S02]  /*16600*/  MUFU.EX2 R191, R138 ;  /* 0x0000008a00bf7308 */ /* 0x0003e40000000800 */
[C---:B------:R-:W-:Y:S01]  /*16610*/  FMUL.FTZ R121, R3.reuse, R121 ;  /* 0x0000007903797220 */ /* 0x040fe20000410000 */
[C---:B------:R-:W-:Y:S01]  /*16620*/  FMUL.FTZ R122, R0.reuse, R122 ;  /* 0x0000007a007a7220 */ /* 0x040fe20000410000 */
[C---:B------:R-:W-:Y:S01]  /*16630*/  FMUL.FTZ R123, R0.reuse, R123 ;  /* 0x0000007b007b7220 */ /* 0x040fe20000410000 */
[----:B------:R-:W-:Y:S01]  /*16640*/  SHF.R.U32.HI R152, RZ, 0x18, R152 ;  /* 0x00000018ff987819 */ /* 0x000fe20000011698 */
[----:B------:R-:W-:Y:S01]  /*16650*/  FMUL.FTZ R124, R3, R124 ;  /* 0x0000007c037c7220 */ /* 0x000fe20000410000 */
[----:B------:R-:W-:Y:S03]  /*16660*/  LOP3.LUT R141, R141, 0xff, RZ, 0xc0, !PT ;  /* 0x000000ff8d8d7812 */ /* 0x000fe600078ec0ff */
[----:B------:R-:W3:Y:S01]  /*16670*/  MUFU.EX2 R189, R189 ;  /* 0x000000bd00bd7308 */ /* 0x000ee20000000800 */
[----:B------:R-:W-:Y:S01]  /*16680*/  FMUL.FTZ R125, R3, R125 ;  /* 0x0000007d037d7220 */ /* 0x000fe20000410000 */
[C---:B------:R-:W-:Y:S01]  /*16690*/  FMUL.FTZ R126, R0.reuse, R126 ;  /* 0x0000007e007e7220 */ /* 0x040fe20000410000 */
[C---:B------:R-:W-:Y:S04]  /*166a0*/  HMMA.16816.F32 R120, R180.reuse, R148, R120 ;  /* 0x00000094b478723c */ /* 0x040fe80000001878 */
[----:B------:R-:W-:Y:S03]  /*166b0*/  PRMT R152, R141, 0x5410, R152 ;  /* 0x000054108d987816 */ /* 0x000fe60000000098 */
[----:B------:R-:W3:Y:S01]  /*166c0*/  MUFU.EX2 R190, R190 ;  /* 0x000000be00be7308 */ /* 0x000ee20000000800 */
[----:B-1----:R-:W-:Y:S03]  /*166d0*/  SHF.R.U32.HI R138, RZ, 0x10, R2 ;  /* 0x00000010ff8a7819 */ /* 0x002fe60000011602 */
[----:B------:R-:W-:Y:S01]  /*166e0*/  FMUL.FTZ R127, R0, R127 ;  /* 0x0000007f007f7220 */ /* 0x000fe20000410000 */
[--C-:B------:R-:W-:Y:S02]  /*166f0*/  HSET2.LE.AND R2, R156, R223.reuse, PT ;  /* 0x000000df9c027233 */ /* 0x100fe40003803000 */
[----:B------:R-:W1:Y:S01]  /*16700*/  LDSM.16.MT88.4 R156, [R209+0xa800] ;  /* 0x00a80000d19c783b */ /* 0x000e620000004200 */
[----:B------:R-:W-:Y:S01]  /*16710*/  LOP3.LUT R141, R138, 0xff, RZ, 0xc0, !PT ;  /* 0x000000ff8a8d7812 */ /* 0x000fe200078ec0ff */
[C---:B------:R-:W-:Y:S01]  /*16720*/  FMUL.FTZ R128, R133.reuse, R128 ;  /* 0x0000008085807220 */ /* 0x040fe20000410000 */
[--C-:B------:R-:W-:Y:S01]  /*16730*/  HSET2.LE.AND R138, R154, R223.reuse, PT ;  /* 0x000000df9a8a7233 */ /* 0x100fe20003803000 */
[-C--:B------:R-:W-:Y:S03]  /*16740*/  HMMA.16816.F32 R124, R180, R150.reuse, R124 ;  /* 0x00000096b47c723c */ /* 0x080fe6000000187c */
[----:B------:R-:W-:Y:S01]  /*16750*/  F2FP.F16.F32.PACK_AB R142, R202, R251 ;  /* 0x000000fbca8e723e */ /* 0x000fe200000000ff */
[----:B------:R-:W-:Y:S01]  /*16760*/  FMUL.FTZ R129, R133, R129 ;  /* 0x0000008185817220 */ /* 0x000fe20000410000 */
[----:B------:R-:W-:Y:S01]  /*16770*/  F2FP.F16.F32.PACK_AB R143, R199, R200 ;  /* 0x000000c8c78f723e */ /* 0x000fe200000000ff */
[C---:B------:R-:W-:Y:S01]  /*16780*/  FMUL.FTZ R130, R132.reuse, R130 ;  /* 0x0000008284827220 */ /* 0x040fe20000410000 */
[----:B------:R-:W-:Y:S01]  /*16790*/  PRMT R144, R141, 0x5410, R144 ;  /* 0x000054108d907816 */ /* 0x000fe20000000090 */
[----:B------:R-:W-:Y:S03]  /*167a0*/  FMUL.FTZ R131, R132, R131 ;  /* 0x0000008384837220 */ /* 0x000fe60000410000 */
[----:B------:R-:W-:Y:S02]  /*167b0*/  LOP3.LUT R142, R2, R142, RZ, 0xc0, !PT ;  /* 0x0000008e028e7212 */ /* 0x000fe400078ec0ff */
[----:B------:R-:W-:Y:S02]  /*167c0*/  LOP3.LUT R143, R138, R143, RZ, 0xc0, !PT ;  /* 0x0000008f8a8f7212 */ /* 0x000fe400078ec0ff */
[----:B------:R-:W-:Y:S01]  /*167d0*/  HMMA.16816.F32 R128, R176, R150, R128 ;  /* 0x00000096b080723c */ /* 0x000fe20000001880 */
[----:B------:R-:W3:Y:S03]  /*167e0*/  LDSM.16.MT88.4 R176, [R214+0xa800] ;  /* 0x00a80000d6b0783b */ /* 0x000ee60000004200 */
[--C-:B------:R-:W-:Y:S02]  /*167f0*/  HSET2.LE.AND R140, R153, R223.reuse, PT ;  /* 0x000000df998c7233 */ /* 0x100fe40003803000 */
[--C-:B------:R-:W-:Y:S02]  /*16800*/  HSET2.LE.AND R141, R152, R223.reuse, PT ;  /* 0x000000df988d7233 */ /* 0x100fe40003803000 */
[--C-:B------:R-:W-:Y:S03]  /*16810*/  HSET2.LE.AND R184, R184, R223.reuse, PT ;  /* 0x000000dfb8b87233 */ /* 0x100fe60003803000 */
[----:B------:R-:W-:Y:S02]  /*16820*/  F2FP.F16.F32.PACK_AB R2, R201, R198 ;  /* 0x000000c6c902723e */ /* 0x000fe400000000ff */
[----:B------:R-:W-:Y:S02]  /*16830*/  F2FP.F16.F32.PACK_AB R138, R196, R197 ;  /* 0x000000c5c48a723e */ /* 0x000fe400000000ff */
[----:B------:R-:W-:Y:S02]  /*16840*/  F2FP.F16.F32.PACK_AB R139, R194, R195 ;  /* 0x000000c3c28b723e */ /* 0x000fe400000000ff */
[----:B------:R-:W-:Y:S02]  /*16850*/  LOP3.LUT R140, R140, R2, RZ, 0xc0, !PT ;  /* 0x000000028c8c7212 */ /* 0x000fe400078ec0ff */
[----:B------:R-:W-:Y:S02]  /*16860*/  LOP3.LUT R141, R141, R138, RZ, 0xc0, !PT ;  /* 0x0000008a8d8d7212 */ /* 0x000fe400078ec0ff */
[----:B------:R-:W-:Y:S02]  /*16870*/  LOP3.LUT R184, R184, R139, RZ, 0xc0, !PT ;  /* 0x0000008bb8b87212 */ /* 0x000fe400078ec0ff */
[--C-:B------:R-:W-:Y:S02]  /*16880*/  HSET2.LE.AND R139, R155, R223.reuse, PT ;  /* 0x000000df9b8b7233 */ /* 0x100fe40003803000 */
[--C-:B------:R-:W-:Y:S01]  /*16890*/  HSET2.LE.AND R185, R144, R223.reuse, PT ;  /* 0x000000df90b97233 */ /* 0x100fe20003803000 */
[-C--:B-1----:R-:W-:Y:S01]  /*168a0*/  HMMA.16816.F32 R148, R140, R156.reuse, R4 ;  /* 0x0000009c8c94723c */ /* 0x082fe20000001804 */
[----:B------:R-:W1:Y:S04]  /*168b0*/  LDSM.16.MT88.4 R4, [R213+0xa800] ;  /* 0x00a80000d504783b */ /* 0x000e680000004200 */
[----:B------:R-:W-:Y:S02]  /*168c0*/  HSET2.LE.AND R187, R187, R223, PT ;  /* 0x000000dfbbbb7233 */ /* 0x000fe40003803000 */
[----:B------:R-:W-:Y:S04]  /*168d0*/  F2FP.F16.F32.PACK_AB R2, R193, R192 ;  /* 0x000000c0c102723e */ /* 0x000fe800000000ff */
[----:B---3--:R-:W-:Y:S02]  /*168e0*/  F2FP.F16.F32.PACK_AB R186, R189, R191 ;  /* 0x000000bfbdba723e */ /* 0x008fe400000000ff */
[----:B------:R-:W-:Y:S02]  /*168f0*/  F2FP.F16.F32.PACK_AB R138, R190, R188 ;  /* 0x000000bcbe8a723e */ /* 0x000fe400000000ff */
[----:B------:R-:W-:Y:S02]  /*16900*/  LOP3.LUT R185, R185, R2, RZ, 0xc0, !PT ;  /* 0x00000002b9b97212 */ /* 0x000fe400078ec0ff */
[----:B------:R-:W-:Y:S01]  /*16910*/  LOP3.LUT R186, R139, R186, RZ, 0xc0, !PT ;  /* 0x000000ba8bba7212 */ /* 0x000fe200078ec0ff */
[----:B------:R-:W-:Y:S01]  /*16920*/  IMAD.MOV.U32 R139, RZ, RZ, R137 ;  /* 0x000000ffff8b7224 */ /* 0x000fe200078e0089 */
[----:B------:R-:W-:Y:S01]  /*16930*/  LOP3.LUT R187, R187, R138, RZ, 0xc0, !PT ;  /* 0x0000008abbbb7212 */ /* 0x000fe200078ec0ff */
[----:B------:R-:W-:Y:S06]  /*16940*/  IMAD.MOV.U32 R138, RZ, RZ, R134 ;  /* 0x000000ffff8a7224 */ /* 0x000fec00078e0086 */
[C---:B------:R-:W-:Y:S01]  /*16950*/  HMMA.16816.F32 R144, R184.reuse, R156, R8 ;  /* 0x0000009cb890723c */ /* 0x040fe20000001808 */
[----:B------:R-:W3:Y:S05]  /*16960*/  LDSM.16.MT88.4 R8, [R209+0xb800] ;  /* 0x00b80000d108783b */ /* 0x000eea0000004200 */
[-C--:B------:R-:W-:Y:S03]  /*16970*/  HMMA.16816.F32 R152, R184, R158.reuse, R12 ;  /* 0x0000009eb898723c */ /* 0x080fe6000000180c */
[----:B------:R-:W2:Y:S03]  /*16980*/  LDSM.16.MT88.4 R12, [R211+0xb800] ;  /* 0x00b80000d30c783b */ /* 0x000ea60000004200 */
[C---:B------:R-:W-:Y:S05]  /*16990*/  HMMA.16816.F32 R156, R140.reuse, R158, R16 ;  /* 0x0000009e8c9c723c */ /* 0x040fea0000001810 */
[----:B------:R-:W2:Y:S01]  /*169a0*/  LDSM.16.MT88.4 R16, [R214+0xb800] ;  /* 0x00b80000d610783b */ /* 0x000ea20000004200 */
[-C--:B------:R-:W-:Y:S06]  /*169b0*/  HMMA.16816.F32 R164, R140, R172.reuse, R20 ;  /* 0x000000ac8ca4723c */ /* 0x080fec0000001814 */
[C---:B------:R-:W-:Y:S01]  /*169c0*/  HMMA.16816.F32 R160, R184.reuse, R172, R24 ;  /* 0x000000acb8a0723c */ /* 0x040fe20000001818 */
[----:B------:R-:W2:Y:S05]  /*169d0*/  LDSM.16.MT88.4 R20, [R213+0xb800] ;  /* 0x00b80000d514783b */ /* 0x000eaa0000004200 */
[-C--:B------:R-:W-:Y:S06]  /*169e0*/  HMMA.16816.F32 R168, R184, R174.reuse, R28 ;  /* 0x000000aeb8a8723c */ /* 0x080fec000000181c */
[C---:B------:R-:W-:Y:S06]  /*169f0*/  HMMA.16816.F32 R172, R140.reuse, R174, R32 ;  /* 0x000000ae8cac723c */ /* 0x040fec0000001820 */
[-C--:B------:R-:W-:Y:S05]  /*16a00*/  HMMA.16816.F32 R36, R140, R176.reuse, R36 ;  /* 0x000000b08c24723c */ /* 0x080fea0000001824 */
[----:B-----5:R-:W-:Y:S01]  /*16a10*/  FFMA.FTZ R0, R0, R207, R246 ;  /* 0x000000cf00007223 */ /* 0x020fe200000100f6 */
[C---:B------:R-:W-:Y:S05]  /*16a20*/  HMMA.16816.F32 R40, R184.reuse, R176, R40 ;  /* 0x000000b0b828723c */ /* 0x040fea0000001828 */
[----:B------:R-:W-:Y:S01]  /*16a30*/  FADD.FTZ R0, R245, R0 ;  /* 0x00000000f5007221 */ /* 0x000fe20000010000 */
[-C--:B------:R-:W-:Y:S05]  /*16a40*/  HMMA.16816.F32 R44, R184, R178.reuse, R44 ;  /* 0x000000b2b82c723c */ /* 0x080fea000000182c */
[----:B------:R-:W-:Y:S01]  /*16a50*/  FFMA.FTZ R3, R3, R206, R248 ;  /* 0x000000ce03037223 */ /* 0x000fe200000100f8 */
[C---:B------:R-:W-:Y:S05]  /*16a60*/  HMMA.16816.F32 R48, R140.reuse, R178, R48 ;  /* 0x000000b28c30723c */ /* 0x040fea0000001830 */
[----:B------:R-:W-:Y:S01]  /*16a70*/  FADD.FTZ R3, R247, R3 ;  /* 0x00000003f7037221 */ /* 0x000fe20000010000 */
[-C--:B-1----:R-:W-:Y:S05]  /*16a80*/  HMMA.16816.F32 R52, R140, R4.reuse, R52 ;  /* 0x000000048c34723c */ /* 0x082fea0000001834 */
[----:B----4-:R-:W-:Y:S01]  /*16a90*/  FFMA.FTZ R2, R132, R236, R205 ;  /* 0x000000ec84027223 */ /* 0x010fe200000100cd */
[C---:B------:R-:W-:Y:S05]  /*16aa0*/  HMMA.16816.F32 R56, R184.reuse, R4, R56 ;  /* 0x00000004b838723c */ /* 0x040fea0000001838 */
[----:B------:R-:W-:Y:S01]  /*16ab0*/  FADD.FTZ R2, R252, R2 ;  /* 0x00000002fc027221 */ /* 0x000fe20000010000 */
[-C--:B------:R-:W-:Y:S05]  /*16ac0*/  HMMA.16816.F32 R60, R184, R6.reuse, R60 ;  /* 0x00000006b83c723c */ /* 0x080fea000000183c */
[----:B------:R-:W-:Y:S01]  /*16ad0*/  FADD.FTZ R2, R250, R2 ;  /* 0x00000002fa027221 */ /* 0x000fe20000010000 */
[C---:B------:R-:W-:Y:S05]  /*16ae0*/  HMMA.16816.F32 R64, R140.reuse, R6, R64 ;  /* 0x000000068c40723c */ /* 0x040fea0000001840 */
[----:B------:R-:W-:Y:S01]  /*16af0*/  FADD.FTZ R2, R249, R2 ;  /* 0x00000002f9027221 */ /* 0x000fe20000010000 */
[-C--:B---3--:R-:W-:Y:S05]  /*16b00*/  HMMA.16816.F32 R68, R140, R8.reuse, R68 ;  /* 0x000000088c44723c */ /* 0x088fea0000001844 */
[----:B--2---:R-:W-:Y:S01]  /*16b10*/  FFMA.FTZ R4, R133, R234, R235 ;  /* 0x000000ea85047223 */ /* 0x004fe200000100eb */
        /* <DEDUP_REMOVED lines=28> */
[----:B------:R-:W-:Y:S01]  /*16ce0*/  FADD.FTZ R2, R194, R2 ;  /* 0x00000002c2027221 */ /* 0x000fe20000010000 */
[-C--:B------:R-:W-:Y:S03]  /*16cf0*/  HMMA.16816.F32 R124, R184, R22.reuse, R124 ;  /* 0x00000016b87c723c */ /* 0x080fe6000000187c */
[----:B------:R-:W-:Y:S01]  /*16d00*/  FADD.FTZ R4, R202, R4 ;  /* 0x00000004ca047221 */ /* 0x000fe20000010000 */
[----:B------:R-:W-:Y:S01]  /*16d10*/  FADD.FTZ R3, R200, R5 ;  /* 0x00000005c8037221 */ /* 0x000fe20000010000 */
[----:B------:R-:W-:Y:S01]  /*16d20*/  FADD.FTZ R2, R191, R2 ;  /* 0x00000002bf027221 */ /* 0x000fe20000010000 */
[----:B------:R-:W-:Y:S01]  /*16d30*/  FADD.FTZ R0, R188, R0 ;  /* 0x00000000bc007221 */ /* 0x000fe20000010000 */
[----:B------:R-:W-:Y:S01]  /*16d40*/  HMMA.16816.F32 R128, R140, R22, R128 ;  /* 0x000000168c80723c */ /* 0x000fe20000001880 */
[----:B------:R-:W-:Y:S03]  /*16d50*/  STL [R1+0x1c], R4 ;  /* 0x00001c0401007387 */ /* 0x000fe60000100800 */
[----:B------:R-:W-:Y:S01]  /*16d60*/  FADD.FTZ R3, R199, R3 ;  /* 0x00000003c7037221 */ /* 0x000fe20000010000 */
[----:B------:R-:W-:Y:S01]  /*16d70*/  FADD.FTZ R2, R189, R2 ;  /* 0x00000002bd027221 */ /* 0x000fe20000010000 */
[----:B------:R-:W-:Y:S01]  /*16d80*/  FADD.FTZ R0, R190, R0 ;  /* 0x00000000be007221 */ /* 0x000fe20000010000 */
[----:B------:R-:W-:Y:S02]  /*16d90*/  IMAD.MOV.U32 R132, RZ, RZ, R135 ;  /* 0x000000ffff847224 */ /* 0x000fe400078e0087 */
[----:B------:R1:W-:Y:S04]  /*16da0*/  STL [R1+0x18], R3 ;  /* 0x0000180301007387 */ /* 0x0003e80000100800 */
[----:B------:R2:W-:Y:S04]  /*16db0*/  STL [R1+0x20], R2 ;  /* 0x0000200201007387 */ /* 0x0005e80000100800 */
[----:B------:R2:W-:Y:S01]  /*16dc0*/  STL [R1+0x24], R0 ;  /* 0x0000240001007387 */ /* 0x0005e20000100800 */
[----:B-1----:R-:W-:Y:S01]  /*16dd0*/  MOV R3, R136 ;  /* 0x0000008800037202 */ /* 0x002fe20000000f00 */
[----:B------:R-:W-:Y:S06]  /*16de0*/  @P0 BRA `(.L_x_2317) ;  /* 0xffffffcc00740947 */ /* 0x000fec000383ffff */
.L_x_2316:
[----:B------:R-:W2:Y:S01]  /*16df0*/  LDL.LU R5, [R1+0x1c] ;  /* 0x00001c0001057983 */ /* 0x000ea20000300800 */
[----:B------:R-:W-:-:S03]  /*16e00*/  ULDC UR4, c[0x0][0x38c] ;  /* 0x0000e30000047ab9 */ /* 0x000fc60000000800 */
[----:B-1----:R-:W3:Y:S04]  /*16e10*/  LDL.LU R4, [R1+0x18] ;  /* 0x0000180001047983 */ /* 0x002ee80000300800 */
[----:B------:R-:W4:Y:S04]  /*16e20*/  LDL.LU R8, [R1+0x20] ;  /* 0x0000200001087983 */ /* 0x000f280000300800 */
[----:B------:R-:W5:Y:S01]  /*16e30*/  LDL.LU R7, [R1+0x24] ;  /* 0x0000240001077983 */ /* 0x000f620000300800 */
[----:B------:R-:W-:Y:S01]  /*16e40*/  UMOV UR6, 0x400 ;  /* 0x0000040000067882 */ /* 0x000fe20000000000 */
[----:B------:R-:W-:Y:S01]  /*16e50*/  UISETP.NE.AND UP0, UPT, UR28, -0x1, UPT ;  /* 0xffffffff1c00788c */ /* 0x000fe2000bf05270 */
[----:B------:R-:W1:Y:S02]  /*16e60*/  S2R R143, SR_TID.X ;  /* 0x00000000008f7919 */ /* 0x000e640000002100 */
[----:B-1----:R-:W-:-:S04]  /*16e70*/  SHF.R.S32.HI R176, RZ, 0x1f, R143 ;  /* 0x0000001fffb07819 */ /* 0x002fc8000001148f */
[----:B------:R-:W-:-:S04]  /*16e80*/  LEA.HI R142, R176, R143, RZ, 0x2 ;  /* 0x0000008fb08e7211 */ /* 0x000fc800078f10ff */
[----:B------:R-:W-:Y:S01]  /*16e90*/  SHF.R.S32.HI R26, RZ, 0x2, R142 ;  /* 0x00000002ff1a7819 */ /* 0x000fe2000001148e */
[----:B--2---:R-:W1:Y:S04]  /*16ea0*/  SHFL.BFLY PT, R2, R5, 0x2, 0x1f ;  /* 0x0c401f0005027f89 */ /* 0x004e6800000e0000 */
[----:B---3--:R-:W2:Y:S04]  /*16eb0*/  SHFL.BFLY PT, R0, R4, 0x2, 0x1f ;  /* 0x0c401f0004007f89 */ /* 0x008ea800000e0000 */
[----:B----4-:R-:W-:Y:S01]  /*16ec0*/  SHFL.BFLY PT, R3, R8, 0x2, 0x1f ;  /* 0x0c401f0008037f89 */ /* 0x010fe200000e0000 */
[----:B-1----:R-:W-:-:S03]  /*16ed0*/  FADD.FTZ R2, R2, R5 ;  /* 0x0000000502027221 */ /* 0x002fc60000010000 */
[----:B-----5:R-:W-:Y:S01]  /*16ee0*/  SHFL.BFLY PT, R5, R7, 0x2, 0x1f ;  /* 0x0c401f0007057f89 */ /* 0x020fe200000e0000 */
[----:B--2---:R-:W-:-:S03]  /*16ef0*/  FADD.FTZ R0, R0, R4 ;  /* 0x0000000400007221 */ /* 0x004fc60000010000 */
[----:B------:R-:W1:Y:S04]  /*16f00*/  SHFL.BFLY PT, R6, R2, 0x1, 0x1f ;  /* 0x0c201f0002067f89 */ /* 0x000e6800000e0000 */
[----:B------:R-:W2:Y:S01]  /*16f10*/  SHFL.BFLY PT, R4, R0, 0x1, 0x1f ;  /* 0x0c201f0000047f89 */ /* 0x000ea200000e0000 */
[----:B-1----:R-:W-:Y:S01]  /*16f20*/  FADD.FTZ R132, R2, R6 ;  /* 0x0000000602847221 */ /* 0x002fe20000010000 */
[----:B------:R-:W-:Y:S01]  /*16f30*/  FADD.FTZ R2, R3, R8 ;  /* 0x0000000803027221 */ /* 0x000fe20000010000 */
[----:B------:R-:W-:Y:S01]  /*16f40*/  MOV R3, 0x3f800000 ;  /* 0x3f80000000037802 */ /* 0x000fe20000000f00 */
[----:B--2---:R-:W-:Y:S01]  /*16f50*/  FADD.FTZ R138, R0, R4 ;  /* 0x00000004008a7221 */ /* 0x004fe20000010000 */
[----:B------:R-:W-:Y:S02]  /*16f60*/  FADD.FTZ R4, R5, R7 ;  /* 0x0000000705047221 */ /* 0x000fe40000010000 */
[----:B------:R-:W1:Y:S01]  /*16f70*/  SHFL.BFLY PT, R6, R2, 0x1, 0x1f ;  /* 0x0c201f0002067f89 */ /* 0x000e6200000e0000 */
[----:B------:R-:W-:-:S02]  /*16f80*/  FSETP.NE.FTZ.AND P6, PT, R132, RZ, PT ;  /* 0x000000ff8400720b */ /* 0x000fc40003fd5000 */
[----:B------:R-:W-:Y:S01]  /*16f90*/  MOV R0, 0x3f800000 ;  /* 0x3f80000000007802 */ /* 0x000fe20000000f00 */
[----:B------:R-:W2:Y:S01]  /*16fa0*/  SHFL.BFLY PT, R7, R4, 0x1, 0x1f ;  /* 0x0c201f0004077f89 */ /* 0x000ea200000e0000 */
[----:B------:R-:W-:Y:S02]  /*16fb0*/  SHF.R.S32.HI R5, RZ, 0x1f, R142 ;  /* 0x0000001fff057819 */ /* 0x000fe4000001148e */
[----:B------:R-:W-:Y:S02]  /*16fc0*/  FSETP.NE.FTZ.AND P0, PT, R138, RZ, PT ;  /* 0x000000ff8a00720b */ /* 0x000fe40003f15000 */
[----:B------:R-:W-:Y:S02]  /*16fd0*/  LEA.HI R5, R5, R26, RZ, 0x3 ;  /* 0x0000001a05057211 */ /* 0x000fe400078f18ff */
[----:B------:R-:W-:Y:S02]  /*16fe0*/  P2R R141, PR, RZ, 0x40 ;  /* 0x00000040ff8d7803 */ /* 0x000fe40000000000 */
[----:B------:R-:W-:Y:S01]  /*16ff0*/  LOP3.LUT R5, R5, 0xfffffff8, RZ, 0xc0, !PT ;  /* 0xfffffff805057812 */ /* 0x000fe200078ec0ff */
[----:B------:R-:W3:Y:S03]  /*17000*/  @P6 MUFU.RCP R0, R132 ;  /* 0x0000008400006308 */ /* 0x000ee60000001000 */
[----:B------:R-:W-:-:S05]  /*17010*/  IADD3 R26, R26, -R5, RZ ;  /* 0x800000051a1a7210 */ /* 0x000fca0007ffe0ff */
[----:B------:R-:W4:Y:S01]  /*17020*/  @P0 MUFU.RCP R3, R138 ;  /* 0x0000008a00030308 */ /* 0x000f220000001000 */
[----:B-1----:R-:W-:Y:S01]  /*17030*/  FADD.FTZ R133, R2, R6 ;  /* 0x0000000602857221 */ /* 0x002fe20000010000 */
[----:B------:R-:W-:Y:S01]  /*17040*/  MOV R2, 0x3f800000 ;  /* 0x3f80000000027802 */ /* 0x000fe20000000f00 */
[----:B--2---:R-:W-:-:S03]  /*17050*/  FADD.FTZ R139, R4, R7 ;  /* 0x00000007048b7221 */ /* 0x004fc60000010000 */
[----:B------:R-:W-:Y:S01]  /*17060*/  FSETP.NE.FTZ.AND P5, PT, R133, RZ, PT ;  /* 0x000000ff8500720b */ /* 0x000fe20003fb5000 */
[----:B---3--:R-:W-:Y:S01]  /*17070*/  FMUL.FTZ R0, R0, UR4 ;  /* 0x0000000400007c20 */ /* 0x008fe20008410000 */
[----:B------:R-:W-:-:S03]  /*17080*/  FSETP.NE.FTZ.AND P4, PT, R139, RZ, PT ;  /* 0x000000ff8b00720b */ /* 0x000fc60003f95000 */
        /* <DEDUP_REMOVED lines=52> */
[----:B------:R-:W-:Y:S01]  /*173d0*/  FMUL.FTZ R20, R3, R39 ;  /* 0x0000002703147220 */ /* 0x000fe20000410000 */
[C---:B------:R-:W-:Y:S01]  /*173e0*/  FMUL.FTZ R17, R2.reuse, R40 ;  /* 0x0000002802117220 */ /* 0x040fe20000410000 */
[C---:B------:R-:W-:Y:S01]  /*173f0*/  FMUL.FTZ R19, R2.reuse, R41 ;  /* 0x0000002902137220 */ /* 0x040fe20000410000 */
[C---:B------:R-:W-:Y:S01]  /*17400*/  FMUL.FTZ R25, R2.reuse, R44 ;  /* 0x0000002c02197220 */ /* 0x040fe20000410000 */
[----:B------:R-:W-:Y:S01]  /*17410*/  FMUL.FTZ R53, R2, R45 ;  /* 0x0000002d02357220 */ /* 0x000fe20000410000 */
[----:B--2---:R-:W-:Y:S01]  /*17420*/  FMUL.FTZ R0, R0, UR4 ;  /* 0x0000000400007c20 */ /* 0x004fe20008410000 */
[----:B------:R-:W1:Y:S01]  /*17430*/  S2UR UR4, SR_CgaCtaId ;  /* 0x00000000000479c3 */ /* 0x000e620000008800 */
[----:B------:R-:W-:Y:S01]  /*17440*/  F2FP.F16.F32.PACK_AB R19, R19, R17 ;  /* 0x000000111313723e */ /* 0x000fe200000000ff */
[----:B------:R-:W-:Y:S01]  /*17450*/  FMUL.FTZ R144, R2, R144 ;  /* 0x0000009002907220 */ /* 0x000fe20000410000 */
[----:B------:R-:W-:Y:S01]  /*17460*/  F2FP.F16.F32.PACK_AB R17, R51, R50 ;  /* 0x000000323311723e */ /* 0x000fe200000000ff */
        /* <DEDUP_REMOVED lines=60> */
[----:B------:R-:W-:Y:S01]  /*17830*/  LEA.HI R55, R176, R143, RZ, 0x5 ;  /* 0x0000008fb0377211 */ /* 0x000fe200078f28ff */
[----:B-1----:R-:W-:Y:S01]  /*17840*/  ULEA UR4, UR4, UR6, 0x18 ;  /* 0x0000000604047291 */ /* 0x002fe2000f8ec03f */
[----:B------:R-:W-:Y:S01]  /*17850*/  LOP3.LUT R0, R142, 0x3ffffffc, RZ, 0xc0, !PT ;  /* 0x3ffffffc8e007812 */ /* 0x000fe200078ec0ff */
[C---:B------:R-:W-:Y:S01]  /*17860*/  FMUL.FTZ R66, R3.reuse, R66 ;  /* 0x0000004203427220 */ /* 0x040fe20000410000 */
[----:B------:R-:W-:Y:S01]  /*17870*/  SHF.L.U32 R2, R26, 0x6, RZ ;  /* 0x000000061a027819 */ /* 0x000fe200000006ff */
[C---:B------:R-:W-:Y:S01]  /*17880*/  FMUL.FTZ R67, R3.reuse, R67 ;  /* 0x0000004303437220 */ /* 0x040fe20000410000 */
[----:B------:R-:W-:Y:S01]  /*17890*/  SHF.R.S32.HI R54, RZ, 0x5, R55 ;  /* 0x00000005ff367819 */ /* 0x000fe20000011437 */
[C---:B------:R-:W-:Y:S01]  /*178a0*/  FMUL.FTZ R70, R3.reuse, R70 ;  /* 0x0000004603467220 */ /* 0x040fe20000410000 */
[----:B------:R-:W-:Y:S01]  /*178b0*/  IADD3 R0, -R0, R143, RZ ;  /* 0x0000008f00007210 */ /* 0x000fe20007ffe1ff */
[C---:B------:R-:W-:Y:S01]  /*178c0*/  FMUL.FTZ R71, R3.reuse, R71 ;  /* 0x0000004703477220 */ /* 0x040fe20000410000 */
[----:B------:R-:W-:Y:S01]  /*178d0*/  LOP3.LUT R2, R2, 0x1c0, RZ, 0xc0, !PT ;  /* 0x000001c002027812 */ /* 0x000fe200078ec0ff */
[C---:B------:R-:W-:Y:S01]  /*178e0*/  FMUL.FTZ R82, R3.reuse, R82 ;  /* 0x0000005203527220 */ /* 0x040fe20000410000 */
[----:B------:R-:W-:Y:S01]  /*178f0*/  LOP3.LUT R26, R26, 0x1, RZ, 0xc0, !PT ;  /* 0x000000011a1a7812 */ /* 0x000fe200078ec0ff */
[----:B------:R-:W-:Y:S01]  /*17900*/  FMUL.FTZ R83, R3, R83 ;  /* 0x0000005303537220 */ /* 0x000fe20000410000 */
[----:B------:R-:W-:Y:S01]  /*17910*/  F2FP.F16.F32.PACK_AB R53, R53, R25 ;  /* 0x000000193535723e */ /* 0x000fe200000000ff */
        /* <DEDUP_REMOVED lines=16> */
[----:B------:R-:W-:Y:S01]  /*17a20*/  FMUL.FTZ R131, R3, R131 ;  /* 0x0000008303837220 */ /* 0x000fe20000410000 */
[----:B------:R-:W-:Y:S01]  /*17a30*/  F2FP.F16.F32.PACK_AB R4, R4, R150 ;  /* 0x000000960404723e */ /* 0x000fe200000000ff */
[----:B------:R1:W-:Y:S01]  /*17a40*/  STS [R0], R5 ;  /* 0x0000000500007388 */ /* 0x0003e20000000800 */
[C---:B------:R-:W-:Y:S01]  /*17a50*/  IADD3 R2, R0.reuse, -0x10, RZ ;  /* 0xfffffff000027810 */ /* 0x040fe20007ffe0ff */
[----:B------:R-:W-:Y:S01]  /*17a60*/  @UP0 ULDC.64 UR6, c[0x0][0x298] ;  /* 0x0000a60000060ab9 */ /* 0x000fe20000000a00 */
[----:B------:R-:W-:Y:S01]  /*17a70*/  F2FP.F16.F32.PACK_AB R3, R157, R156 ;  /* 0x0000009c9d03723e */ /* 0x000fe200000000ff */
[----:B------:R-:W-:Y:S01]  /*17a80*/  STS [R0+0x400], R4 ;  /* 0x0004000400007388 */ /* 0x000fe20000000800 */
[----:B------:R-:W-:Y:S01]  /*17a90*/  @P3 IADD3 R2, R0, 0x10, RZ ;  /* 0x0000001000023810 */ /* 0x000fe20007ffe0ff */
[----:B------:R-:W-:Y:S01]  /*17aa0*/  @UP0 UIMAD.WIDE.U32 UR10, UR28, UR6, URZ ;  /* 0x000000061c0a02a5 */ /* 0x000fe2000f8e003f */
[----:B------:R-:W-:-:S02]  /*17ab0*/  F2FP.F16.F32.PACK_AB R49, R49, R56 ;  /* 0x000000383131723e */ /* 0x000fc400000000ff */
[----:B------:R-:W-:Y:S01]  /*17ac0*/  MOV R56, 0x20 ;  /* 0x0000002000387802 */ /* 0x000fe20000000f00 */
[----:B------:R2:W-:Y:S01]  /*17ad0*/  STS [R2], R3 ;  /* 0x0000000302007388 */ /* 0x0005e20000000800 */
[----:B------:R-:W-:Y:S01]  /*17ae0*/  F2FP.F16.F32.PACK_AB R6, R6, R158 ;  /* 0x0000009e0606723e */ /* 0x000fe200000000ff */
[----:B------:R-:W-:Y:S01]  /*17af0*/  @UP0 UIMAD UR4, UR28, UR7, UR11 ;  /* 0x000000071c0402a4 */ /* 0x000fe2000f8e020b */
        /* <DEDUP_REMOVED lines=9> */
[----:B-1----:R-:W-:Y:S02]  /*17b90*/  MOV R5, 0x40 ;  /* 0x0000004000057802 */ /* 0x002fe40000000f00 */
[----:B------:R-:W-:Y:S01]  /*17ba0*/  F2FP.F16.F32.PACK_AB R14, R14, R172 ;  /* 0x000000ac0e0e723e */ /* 0x000fe200000000ff */
[----:B------:R-:W-:Y:S01]  /*17bb0*/  STS [R2+0x2000], R9 ;  /* 0x0020000902007388 */ /* 0x000fe20000000800 */
[----:B------:R-:W-:Y:S02]  /*17bc0*/  SEL R5, R5, 0xffffffc0, !P2 ;  /* 0xffffffc005057807 */ /* 0x000fe40005000000 */
[----:B------:R-:W-:Y:S01]  /*17bd0*/  F2FP.F16.F32.PACK_AB R13, R13, R174 ;  /* 0x000000ae0d0d723e */ /* 0x000fe200000000ff */
[----:B------:R-:W-:Y:S01]  /*17be0*/  STS [R2+0x2400], R12 ;  /* 0x0024000c02007388 */ /* 0x000fe20000000800 */
[----:B------:R-:W-:-:S02]  /*17bf0*/  F2FP.F16.F32.PACK_AB R15, R15, R160 ;  /* 0x000000a00f0f723e */ /* 0x000fc400000000ff */
[----:B--2---:R-:W-:Y:S02]  /*17c00*/  SEL R3, R56, 0xffffffe0, !P1 ;  /* 0xffffffe038037807 */ /* 0x004fe40004800000 */
[----:B------:R-:W-:Y:S02]  /*17c10*/  F2FP.F16.F32.PACK_AB R16, R16, R162 ;  /* 0x000000a21010723e */ /* 0x000fe400000000ff */
[----:B------:R-:W-:Y:S02]  /*17c20*/  IADD3 R4, R0, R3, RZ ;  /* 0x0000000300047210 */ /* 0x000fe40007ffe0ff */
[----:B------:R-:W-:Y:S02]  /*17c30*/  IADD3 R3, R3, R2, RZ ;  /* 0x0000000203037210 */ /* 0x000fe40007ffe0ff */
[----:B------:R-:W-:Y:S01]  /*17c40*/  F2FP.F16.F32.PACK_AB R23, R23, R168 ;  /* 0x000000a81717723e */ /* 0x000fe200000000ff */
[----:B------:R-:W-:Y:S01]  /*17c50*/  STS [R4], R11 ;  /* 0x0000000b04007388 */ /* 0x000fe20000000800 */
[----:B------:R-:W-:-:S02]  /*17c60*/  F2FP.F16.F32.PACK_AB R22, R22, R170 ;  /* 0x000000aa1616723e */ /* 0x000fc400000000ff */
[----:B------:R-:W-:Y:S01]  /*17c70*/  F2FP.F16.F32.PACK_AB R21, R21, R18 ;  /* 0x000000121515723e */ /* 0x000fe200000000ff */
[----:B------:R-:W-:Y:S01]  /*17c80*/  STS [R4+0x400], R10 ;  /* 0x0004000a04007388 */ /* 0x000fe20000000800 */
[----:B------:R-:W-:Y:S02]  /*17c90*/  F2FP.F16.F32.PACK_AB R20, R20, R38 ;  /* 0x000000261414723e */ /* 0x000fe400000000ff */
[----:B---3--:R-:W-:Y:S01]  /*17ca0*/  IADD3 R8, R0, R5, RZ ;  /* 0x0000000500087210 */ /* 0x008fe20007ffe0ff */
[----:B------:R-:W-:Y:S01]  /*17cb0*/  STS [R3], R14 ;  /* 0x0000000e03007388 */ /* 0x000fe20000000800 */
[----:B------:R-:W-:Y:S02]  /*17cc0*/  F2FP.F16.F32.PACK_AB R18, R27, R31 ;  /* 0x0000001f1b12723e */ /* 0x000fe400000000ff */
[----:B----4-:R-:W-:Y:S01]  /*17cd0*/  IADD3 R7, R5, R2, RZ ;  /* 0x0000000205077210 */ /* 0x010fe20007ffe0ff */
[----:B------:R-:W-:Y:S01]  /*17ce0*/  STS [R3+0x400], R13 ;  /* 0x0004000d03007388 */ /* 0x000fe20000000800 */
[----:B------:R-:W-:-:S02]  /*17cf0*/  F2FP.F16.F32.PACK_AB R24, R24, R42 ;  /* 0x0000002a1818723e */ /* 0x000fc400000000ff */
[----:B------:R-:W-:Y:S01]  /*17d00*/  F2FP.F16.F32.PACK_AB R52, R52, R46 ;  /* 0x0000002e3434723e */ /* 0x000fe200000000ff */
[----:B------:R1:W-:Y:S01]  /*17d10*/  STS [R4+0x2000], R15 ;  /* 0x0020000f04007388 */ /* 0x0003e20000000800 */
[----:B------:R-:W-:Y:S02]  /*17d20*/  F2FP.F16.F32.PACK_AB R51, R35, R140 ;  /* 0x0000008c2333723e */ /* 0x000fe400000000ff */
[-C--:B------:R-:W-:Y:S01]  /*17d30*/  IADD3 R6, R4, R5.reuse, RZ ;  /* 0x0000000504067210 */ /* 0x080fe20007ffe0ff */
[----:B------:R-:W-:Y:S01]  /*17d40*/  STS [R4+0x2400], R16 ;  /* 0x0024001004007388 */ /* 0x000fe20000000800 */
[----:B------:R-:W-:Y:S02]  /*17d50*/  F2FP.F16.F32.PACK_AB R47, R65, R64 ;  /* 0x00000040412f723e */ /* 0x000fe400000000ff */
[----:B------:R-:W-:Y:S01]  /*17d60*/  F2FP.F16.F32.PACK_AB R46, R67, R66 ;  /* 0x00000042432e723e */ /* 0x000fe200000000ff */
[----:B------:R-:W-:Y:S01]  /*17d70*/  STS [R3+0x2000], R23 ;  /* 0x0020001703007388 */ /* 0x000fe20000000800 */
[----:B------:R-:W-:-:S02]  /*17d80*/  IADD3 R5, R3, R5, RZ ;  /* 0x0000000503057210 */ /* 0x000fc40007ffe0ff */
        /* <DEDUP_REMOVED lines=81> */
.L_x_2320:
[----:B------:R-:W-:Y:S01]  /*182a0*/  ULDC.U8 UR6, c[0x0][0x3d9] ;  /* 0x0000f64000067ab9 */ /* 0x000fe20000000000 */
[----:B------:R1:W-:Y:S01]  /*182b0*/  STS [R7+0x4400], R13 ;  /* 0x0044000d07007388 */ /* 0x0003e20000000800 */
[----:B------:R-:W-:Y:S01]  /*182c0*/  ISETP.NE.AND P3, PT, RZ, UR6, PT ;  /* 0x00000006ff007c0c */ /* 0x000fe2000bf65270 */
[----:B------:R-:W-:Y:S02]  /*182d0*/  ULDC.U8 UR8, c[0x0][0x3d8] ;  /* 0x0000f60000087ab9 */ /* 0x000fe40000000000 */
[----:B------:R2:W-:Y:S01]  /*182e0*/  STS [R8+0x6000], R15 ;  /* 0x0060000f08007388 */ /* 0x0005e20000000800 */
[----:B------:R-:W-:-:S03]  /*182f0*/  ISETP.NE.AND P2, PT, RZ, UR8, PT ;  /* 0x00000008ff007c0c */ /* 0x000fc6000bf45270 */
[----:B------:R-:W-:Y:S01]  /*18300*/  STS [R8+0x6400], R14 ;  /* 0x0064000e08007388 */ /* 0x000fe20000000800 */
[----:B------:R-:W-:-:S03]  /*18310*/  ISETP.EQ.AND P2, PT, RZ, UR6, P2 ;  /* 0x00000006ff007c0c */ /* 0x000fc60009742270 */
[----:B------:R5:W-:Y:S04]  /*18320*/  STS [R7+0x6000], R12 ;  /* 0x0060000c07007388 */ /* 0x000be80000000800 */
[----:B------:R-:W-:Y:S04]  /*18330*/  STS [R7+0x6400], R11 ;  /* 0x0064000b07007388 */ /* 0x000fe80000000800 */
[----:B------:R3:W-:Y:S02]  /*18340*/  STS [R6+0x4400], R9 ;  /* 0x0044000906007388 */ /* 0x0007e40000000800 */
[----:B------:R-:W-:Y:S01]  /*18350*/  @!P2 PLOP3.LUT P1, PT, PT, PT, PT, 0x8, 0x0 ;  /* 0x000000000000a81c */ /* 0x000fe20003f2e170 */
[----:B------:R-:W4:Y:S01]  /*18360*/  S2R R19, SR_CTAID.Y ;  /* 0x0000000000137919 */ /* 0x000f220000002600 */
[----:B-1----:R-:W1:Y:S01]  /*18370*/  @P6 LDC R13, c[0x0][0x2e8] ;  /* 0x0000ba00ff0d6b82 */ /* 0x002e620000000800 */
[----:B------:R-:W1:Y:S01]  /*18380*/  S2R R32, SR_CTAID.Z ;  /* 0x0000000000207919 */ /* 0x000e620000002700 */
[----:B--2---:R2:W1:Y:S01]  /*18390*/  @P6 MUFU.LG2 R15, R132 ;  /* 0x00000084000f6308 */ /* 0x0044620000000c00 */
[----:B------:R-:W1:Y:S01]  /*183a0*/  S2R R20, SR_CTAID.X ;  /* 0x0000000000147919 */ /* 0x000e620000002500 */
[----:B------:R4:W-:Y:S04]  /*183b0*/  STS [R6+0x4000], R10 ;  /* 0x0040000a06007388 */ /* 0x0009e80000000800 */
[----:B-----5:R-:W1:Y:S02]  /*183c0*/  @P0 LDC R12, c[0x0][0x2e8] ;  /* 0x0000ba00ff0c0b82 */ /* 0x020e640000000800 */
[----:B------:R2:W1:Y:S01]  /*183d0*/  @P5 MUFU.LG2 R14, R133 ;  /* 0x00000085000e5308 */ /* 0x0004620000000c00 */
[----:B------:R5:W-:Y:S04]  /*183e0*/  STS [R5+0x4000], R2 ;  /* 0x0040000205007388 */ /* 0x000be80000000800 */
[----:B------:R2:W-:Y:S01]  /*183f0*/  STS [R5+0x4400], R0 ;  /* 0x0044000005007388 */ /* 0x0005e20000000800 */
[----:B---3--:R-:W3:Y:S03]  /*18400*/  @P3 LDC.64 R8, c[0x0][0x2c0] ;  /* 0x0000b000ff083b82 */ /* 0x008ee60000000a00 */
[----:B------:R2:W-:Y:S04]  /*18410*/  STS [R6+0x6000], R4 ;  /* 0x0060000406007388 */ /* 0x0005e80000000800 */
[----:B------:R2:W-:Y:S01]  /*18420*/  STS [R6+0x6400], R3 ;  /* 0x0064000306007388 */ /* 0x0005e20000000800 */
[----:B------:R-:W1:Y:S03]  /*18430*/  @P3 LDC R7, c[0x0][0x2c0] ;  /* 0x0000b000ff073b82 */ /* 0x000e660000000800 */
[----:B------:R-:W-:Y:S04]  /*18440*/  STS [R5+0x6000], R17 ;  /* 0x0060001105007388 */ /* 0x000fe80000000800 */
[----:B------:R3:W-:Y:S01]  /*18450*/  STS [R5+0x6400], R16 ;  /* 0x0064001005007388 */ /* 0x0007e20000000800 */
[----:B----4-:R-:W-:-:S02]  /*18460*/  SHF.R.S32.HI R10, RZ, 0x1f, R18 ;  /* 0x0000001fff0a7819 */ /* 0x010fc40000011412 */
[----:B-----5:R-:W-:Y:S02]  /*18470*/  LOP3.LUT R2, R55, 0xffffffe0, RZ, 0xc0, !PT ;  /* 0xffffffe037027812 */ /* 0x020fe400078ec0ff */
[----:B------:R-:W-:-:S03]  /*18480*/  LEA.HI R10, R10, R18, RZ, 0x3 ;  /* 0x000000120a0a7211 */ /* 0x000fc600078f18ff */
[----:B------:R-:W-:Y:S01]  /*18490*/  IMAD.IADD R2, R143, 0x1, -R2 ;  /* 0x000000018f027824 */ /* 0x000fe200078e0a02 */
[----:B--2---:R-:W-:Y:S02]  /*184a0*/  LOP3.LUT R0, R10, 0xfffffff8, RZ, 0xc0, !PT ;  /* 0xfffffff80a007812 */ /* 0x004fe400078ec0ff */
[----:B------:R-:W-:Y:S01]  /*184b0*/  SHF.R.S32.HI R10, RZ, 0x3, R10 ;  /* 0x00000003ff0a7819 */ /* 0x000fe2000001140a */
[----:B------:R-:W-:Y:S01]  /*184c0*/  @P3 IMAD.MOV.U32 R4, RZ, RZ, 0x1 ;  /* 0x00000001ff043424 */ /* 0x000fe200078e00ff */
[----:B------:R-:W-:Y:S02]  /*184d0*/  LOP3.LUT P6, RZ, R2, 0x3, RZ, 0xc0, !PT ;  /* 0x0000000302ff7812 */ /* 0x000fe400078cc0ff */
[----:B------:R-:W-:Y:S01]  /*184e0*/  @!P2 CS2R R2, SRZ ;  /* 0x000000000002a805 */ /* 0x000fe2000001ff00 */
[----:B------:R-:W-:Y:S01]  /*184f0*/  VIADD R6, R10, 0x10 ;  /* 0x000000100a067836 */ /* 0x000fe20000000000 */
[----:B---3--:R2:W3:Y:S01]  /*18500*/  @P0 MUFU.LG2 R5, R138 ;  /* 0x0000008a00050308 */ /* 0x0084e20000000c00 */
[----:B------:R-:W-:-:S02]  /*18510*/  IMAD.IADD R16, R18, 0x1, -R0 ;  /* 0x0000000112107824 */ /* 0x000fc400078e0a00 */
[----:B------:R-:W-:Y:S01]  /*18520*/  @P3 IMAD R0, R9, R8, RZ ;  /* 0x0000000809003224 */ /* 0x000fe200078e02ff */
[----:B------:R-:W-:Y:S06]  /*18530*/  @!P2 BRA `(.L_x_2321) ;  /* 0x00000000001ca947 */ /* 0x000fec0003800000 */
[----:B------:R-:W4:Y:S01]  /*18540*/  S2UR UR7, SR_CTAID.Y ;  /* 0x00000000000779c3 */ /* 0x000f220000002600 */
[----:B------:R-:W-:Y:S01]  /*18550*/  ULDC UR6, c[0x0][0x2c4] ;  /* 0x0000b10000067ab9 */ /* 0x000fe20000000800 */
[----:B------:R-:W-:Y:S01]  /*18560*/  PLOP3.LUT P1, PT, PT, PT, PT, 0x80, 0x0 ;  /* 0x000000000000781c */ /* 0x000fe20003f2f070 */
[----:B----4-:R-:W-:-:S04]  /*18570*/  @!UP0 UIMAD UR28, UR7, UR6, URZ ;  /* 0x00000006071c82a4 */ /* 0x010fc8000f8e023f */
[----:B------:R-:W-:Y:S02]  /*18580*/  USHF.R.S32.HI UR6, URZ, 0x1f, UR28 ;  /* 0x0000001f3f067899 */ /* 0x000fe4000801141c */
[----:B------:R-:W-:-:S04]  /*18590*/  IMAD.U32 R2, RZ, RZ, UR28 ;  /* 0x0000001cff027e24 */ /* 0x000fc8000f8e00ff */
[----:B------:R-:W-:Y:S02]  /*185a0*/  MOV R3, UR6 ;  /* 0x0000000600037c02 */ /* 0x000fe40008000f00 */
.L_x_2321:
[----:B------:R-:W-:Y:S05]  /*185b0*/  @P3 BRA `(.L_x_2322) ;  /* 0x0000000000183947 */ /* 0x000fea0003800000 */
[----:B------:R-:W4:Y:S01]  /*185c0*/  LDC R0, c[0x0][0x2c4] ;  /* 0x0000b100ff007b82 */ /* 0x000f220000000800 */
[----:B------:R-:W-:Y:S02]  /*185d0*/  ISETP.NE.AND P2, PT, RZ, UR8, PT ;  /* 0x00000008ff007c0c */ /* 0x000fe4000bf45270 */
[----:B-1----:R-:W-:-:S05]  /*185e0*/  MOV R7, 0x1 ;  /* 0x0000000100077802 */ /* 0x002fca0000000f00 */
[----:B------:R-:W1:Y:S08]  /*185f0*/  LDC R4, c[0x0][0x270] ;  /* 0x00009c00ff047b82 */ /* 0x000e700000000800 */
[----:B----4-:R-:W1:Y:S02]  /*18600*/  @P2 LDC R0, c[0x0][0x2e4] ;  /* 0x0000b900ff002b82 */ /* 0x010e640000000800 */
[----:B-1----:R-:W-:-:S07]  /*18610*/  IMAD R4, R0, R4, RZ ;  /* 0x0000000400047224 */ /* 0x002fce00078e02ff */
.L_x_2322:
[----:B------:R-:W-:Y:S01]  /*18620*/  BAR.SYNC.DEFER_BLOCKING 0x0 ;  /* 0x0000000000007b1d */ /* 0x000fe20000010000 */
[----:B------:R-:W-:Y:S01]  /*18630*/  ISETP.NE.AND P2, PT, R141, RZ, PT ;  /* 0x000000ff8d00720c */ /* 0x000fe20003f45270 */
[----:B------:R-:W-:Y:S01]  /*18640*/  IMAD R4, R19, R4, RZ ;  /* 0x0000000413047224 */ /* 0x000fe200078e02ff */
[----:B------:R-:W-:Y:S01]  /*18650*/  ISETP.GE.AND P3, PT, R6, UR5, PT ;  /* 0x0000000506007c0c */ /* 0x000fe2000bf66270 */
[----:B---3--:R-:W-:Y:S01]  /*18660*/  @P0 FMUL.FTZ R5, R5, 0.69314718246459960938 ;  /* 0x3f31721805050820 */ /* 0x008fe20000410000 */
[----:B------:R-:W-:-:S03]  /*18670*/  MOV R22, 0x7f800000 ;  /* 0x7f80000000167802 */ /* 0x000fc60000000f00 */
[----:B------:R-:W3:Y:S01]  /*18680*/  @P5 LDC R11, c[0x0][0x2e8] ;  /* 0x0000ba00ff0b5b82 */ /* 0x000ee20000000800 */
[----:B------:R-:W4:Y:S01]  /*18690*/  @P4 MUFU.LG2 R8, R139 ;  /* 0x0000008b00084308 */ /* 0x000f220000000c00 */
[----:B------:R-:W-:Y:S01]  /*186a0*/  SEL R4, R4, RZ, !P1 ;  /* 0x000000ff04047207 */ /* 0x000fe20004800000 */
[----:B------:R-:W-:Y:S01]  /*186b0*/  IMAD.MOV.U32 R19, RZ, RZ, 0x7f800000 ;  /* 0x7f800000ff137424 */ /* 0x000fe200078e00ff */
[----:B------:R-:W-:Y:S01]  /*186c0*/  MOV R23, 0x7f800000 ;  /* 0x7f80000000177802 */ /* 0x000fe20000000f00 */
[----:B-1----:R-:W-:Y:S01]  /*186d0*/  @P0 FFMA.FTZ R23, R135, R12, R5 ;  /* 0x0000000c87170223 */ /* 0x002fe20000010005 */
[----:B------:R-:W-:Y:S01]  /*186e0*/  VIADD R17, R10, 0x20 ;  /* 0x000000200a117836 */ /* 0x000fe20000000000 */
[----:B------:R-:W-:Y:S01]  /*186f0*/  BSSY B0, `(.L_x_2323) ;  /* 0x0000047000007945 */ /* 0x000fe20003800000 */
[----:B------:R-:W1:Y:S01]  /*18700*/  @P4 LDC R9, c[0x0][0x2e8] ;  /* 0x0000ba00ff094b82 */ /* 0x000e620000000800 */
[----:B------:R-:W-:Y:S01]  /*18710*/  @P2 FMUL.FTZ R6, R15, 0.69314718246459960938 ;  /* 0x3f3172180f062820 */ /* 0x000fe20000410000 */
[----:B------:R-:W-:Y:S01]  /*18720*/  IMAD R0, R32, R0, R4 ;  /* 0x0000000020007224 */ /* 0x000fe200078e0204 */
[----:B------:R-:W-:Y:S01]  /*18730*/  IADD3 R15, R10, 0x30, RZ ;  /* 0x000000300a0f7810 */ /* 0x000fe20007ffe0ff */
[----:B------:R-:W-:-:S02]  /*18740*/  IMAD R4, R20, R7, RZ ;  /* 0x0000000714047224 */ /* 0x000fc400078e02ff */
[----:B------:R-:W-:Y:S01]  /*18750*/  @P2 FFMA.FTZ R22, R136, R13, R6 ;  /* 0x0000000d88162223 */ /* 0x000fe20000010006 */
[----:B------:R-:W-:Y:S01]  /*18760*/  @P5 FMUL.FTZ R6, R14, 0.69314718246459960938 ;  /* 0x3f3172180e065820 */ /* 0x000fe20000410000 */
[----:B------:R-:W-:Y:S01]  /*18770*/  MOV R20, 0x7f800000 ;  /* 0x7f80000000147802 */ /* 0x000fe20000000f00 */
[----:B------:R-:W-:Y:S01]  /*18780*/  VIADD R12, R10, 0x40 ;  /* 0x000000400a0c7836 */ /* 0x000fe20000000000 */
[----:B------:R-:W-:Y:S01]  /*18790*/  ISETP.GE.AND P2, PT, R17, UR5, PT ;  /* 0x0000000511007c0c */ /* 0x000fe2000bf46270 */
[----:B------:R1:W2:Y:S01]  /*187a0*/  LDS.128 R28, [R232+0x3800] ;  /* 0x00380000e81c7984 */ /* 0x0002a20000000c00 */
[----:B----4-:R-:W-:Y:S01]  /*187b0*/  @P4 FMUL.FTZ R5, R8, 0.69314718246459960938 ;  /* 0x3f31721808054820 */ /* 0x010fe20000410000 */
[----:B------:R-:W-:Y:S01]  /*187c0*/  SHF.L.U32 R8, R4, 0x7, RZ ;  /* 0x0000000704087819 */ /* 0x000fe200000006ff */
[----:B------:R-:W-:Y:S01]  /*187d0*/  IMAD.SHL.U32 R16, R16, 0x8, RZ ;  /* 0x0000000810107824 */ /* 0x000fe200078e00ff */
[----:B------:R4:W2:Y:S01]  /*187e0*/  LDS.128 R24, [R232+0x7800] ;  /* 0x00780000e8187984 */ /* 0x0008a20000000c00 */
[----:B------:R-:W-:Y:S01]  /*187f0*/  ISETP.GE.AND P1, PT, R15, UR5, PT ;  /* 0x000000050f007c0c */ /* 0x000fe2000bf26270 */
[----:B---3--:R-:W-:Y:S01]  /*18800*/  @P5 FFMA.FTZ R19, R134, R11, R6 ;  /* 0x0000000b86135223 */ /* 0x008fe20000010006 */
[----:B------:R-:W-:-:S02]  /*18810*/  SHF.R.S32.HI R4, RZ, 0x1f, R8 ;  /* 0x0000001fff047819 */ /* 0x000fc40000011408 */
[----:B------:R-:W-:Y:S01]  /*18820*/  ISETP.GE.AND P0, PT, R12, UR5, PT ;  /* 0x000000050c007c0c */ /* 0x000fe2000bf06270 */
[----:B-1----:R-:W-:Y:S01]  /*18830*/  @P4 FFMA.FTZ R20, R137, R9, R5 ;  /* 0x0000000989144223 */ /* 0x002fe20000010005 */
[--C-:B------:R-:W-:Y:S02]  /*18840*/  IADD3 R5, P5, P4, R8, R2, R0.reuse ;  /* 0x0000000208057210 */ /* 0x100fe40007cbe000 */
[----:B------:R-:W-:-:S04]  /*18850*/  SHF.R.S32.HI R0, RZ, 0x1f, R0 ;  /* 0x0000001fff007819 */ /* 0x000fc80000011400 */
[----:B------:R-:W-:Y:S01]  /*18860*/  IADD3.X R4, R4, R3, R0, P5, P4 ;  /* 0x0000000304047210 */ /* 0x000fe20002fe8400 */
[----:B--2-4-:R-:W-:Y:S06]  /*18870*/  @P6 BRA `(.L_x_2324) ;  /* 0x0000000000b86947 */ /* 0x014fec0003800000 */
[----:B------:R-:W2:Y:S01]  /*18880*/  LDL.LU R33, [R1+0x80] ;  /* 0x0000800001217983 */ /* 0x000ea20000300800 */
[----:B------:R-:W-:Y:S02]  /*18890*/  SHF.R.S32.HI R0, RZ, 0x1f, R54 ;  /* 0x0000001fff007819 */ /* 0x000fe40000011436 */
[----:B------:R-:W-:Y:S02]  /*188a0*/  P2R R21, PR, RZ, 0x1 ;  /* 0x00000001ff157803 */ /* 0x000fe40000000000 */
[----:B------:R-:W-:Y:S02]  /*188b0*/  LEA.HI R0, R0, R54, RZ, 0x2 ;  /* 0x0000003600007211 */ /* 0x000fe400078f10ff */
[----:B------:R-:W-:Y:S02]  /*188c0*/  P2R R18, PR, RZ, 0x2 ;  /* 0x00000002ff127803 */ /* 0x000fe40000000000 */
[----:B------:R-:W-:-:S05]  /*188d0*/  LOP3.LUT R0, R0, 0xffffffc, RZ, 0xc0, !PT ;  /* 0x0ffffffc00007812 */ /* 0x000fca00078ec0ff */
[----:B------:R-:W-:-:S04]  /*188e0*/  IMAD.IADD R0, R54, 0x1, -R0 ;  /* 0x0000000136007824 */ /* 0x000fc800078e0a00 */
[----:B--2---:R-:W-:-:S04]  /*188f0*/  IMAD R2, R0, 0x10, R33 ;  /* 0x0000001000027824 */ /* 0x004fc800078e0221 */
        /* <DEDUP_REMOVED lines=38> */
.L_x_2324:
[----:B------:R-:W-:Y:S05]  /*18b60*/  BSYNC B0 ;  /* 0x0000000000007941 */ /* 0x000fea0003800000 */
.L_x_2323:
[----:B--2---:R1:W5:Y:S01]  /*18b70*/  LDL.64 R20, [R1+0x40] ;  /* 0x0000400001147983 */ /* 0x0043620000100a00 */
[----:B------:R-:W-:Y:S01]  /*18b80*/  SHF.R.S32.HI R3, RZ, 0x1f, R16 ;  /* 0x0000001fff037819 */ /* 0x000fe20000011410 */
[----:B------:R-:W-:Y:S01]  /*18b90*/  VIADD R0, R10, 0x50 ;  /* 0x000000500a007836 */ /* 0x000fe20000000000 */
[----:B------:R-:W-:Y:S01]  /*18ba0*/  IADD3 R2, P4, R16, UR10, RZ ;  /* 0x0000000a10027c10 */ /* 0x000fe2000ff9e0ff */
[C---:B------:R-:W-:Y:S01]  /*18bb0*/  VIADD R4, R10.reuse, 0x60 ;  /* 0x000000600a047836 */ /* 0x040fe20000000000 */
[----:B------:R1:W2:Y:S01]  /*18bc0*/  LDS.128 R12, [R232] ;  /* 0x00000000e80c7984 */ /* 0x0002a20000000c00 */
[C---:B------:R-:W-:Y:S01]  /*18bd0*/  VIADD R18, R10.reuse, 0x70 ;  /* 0x000000700a127836 */ /* 0x040fe20000000000 */
[----:B------:R-:W-:Y:S01]  /*18be0*/  IADD3.X R3, R3, UR4, RZ, P4, !PT ;  /* 0x0000000403037c10 */ /* 0x000fe2000a7fe4ff */
[----:B------:R-:W-:Y:S01]  /*18bf0*/  ULDC.64 UR6, c[0x0][0x2a0] ;  /* 0x0000a80000067ab9 */ /* 0x000fe20000000a00 */
[----:B------:R-:W-:Y:S01]  /*18c00*/  ISETP.GE.AND P4, PT, R10, UR5, PT ;  /* 0x000000050a007c0c */ /* 0x000fe2000bf86270 */
[----:B------:R-:W-:Y:S01]  /*18c10*/  BSSY B0, `(.L_x_2325) ;  /* 0x0000015000007945 */ /* 0x000fe20003800000 */
[----:B------:R1:W3:Y:S01]  /*18c20*/  LDS.128 R8, [R232+0x4000] ;  /* 0x00400000e8087984 */ /* 0x0002e20000000c00 */
[----:B------:R-:W-:Y:S01]  /*18c30*/  SHF.R.S32.HI R5, RZ, 0x1f, R32 ;  /* 0x0000001fff057819 */ /* 0x000fe20000011420 */
[----:B------:R-:W-:Y:S01]  /*18c40*/  IMAD.WIDE.U32 R16, R32, UR6, R2 ;  /* 0x0000000620107c25 */ /* 0x000fe2000f8e0002 */
[----:B------:R-:W-:-:S02]  /*18c50*/  ISETP.GE.AND P6, PT, R0, UR5, PT ;  /* 0x0000000500007c0c */ /* 0x000fc4000bfc6270 */
[----:B------:R-:W-:Y:S01]  /*18c60*/  ISETP.GE.AND P5, PT, R4, UR5, PT ;  /* 0x0000000504007c0c */ /* 0x000fe2000bfa6270 */
[----:B------:R-:W-:-:S04]  /*18c70*/  IMAD R0, R5, UR6, RZ ;  /* 0x0000000605007c24 */ /* 0x000fc8000f8e02ff */
[----:B------:R-:W-:-:S04]  /*18c80*/  IMAD R0, R32, UR7, R0 ;  /* 0x0000000720007c24 */ /* 0x000fc8000f8e0200 */
[----:B------:R-:W-:Y:S01]  /*18c90*/  IMAD.IADD R7, R0, 0x1, R17 ;  /* 0x0000000100077824 */ /* 0x000fe200078e0211 */
[----:B------:R-:W-:Y:S06]  /*18ca0*/  @P4 BRA `(.L_x_2326) ;  /* 0x00000000002c4947 */ /* 0x000fec0003800000 */
        /* <DEDUP_REMOVED lines=11> */
.L_x_2326:
[----:B------:R-:W-:Y:S05]  /*18d60*/  BSYNC B0 ;  /* 0x0000000000007941 */ /* 0x000fea0003800000 */
.L_x_2325:
[----:B--2-4-:R2:W4:Y:S01]  /*18d70*/  LDS.128 R12, [R232+0x800] ;  /* 0x00080000e80c7984 */ /* 0x0145220000000c00 */
[----:B------:R-:W-:Y:S01]  /*18d80*/  BSSY B0, `(.L_x_2327) ;  /* 0x0000012000007945 */ /* 0x000fe20003800000 */
[----:B------:R-:W-:Y:S02]  /*18d90*/  ISETP.GE.AND P4, PT, R18, UR5, PT ;  /* 0x0000000512007c0c */ /* 0x000fe4000bf86270 */
        /* <DEDUP_REMOVED lines=16> */
.L_x_2328:
[----:B------:R-:W-:Y:S05]  /*18ea0*/  BSYNC B0 ;  /* 0x0000000000007941 */ /* 0x000fea0003800000 */
.L_x_2327:
        /* <DEDUP_REMOVED lines=18> */
.L_x_2330:
[----:B------:R-:W-:Y:S05]  /*18fd0*/  BSYNC B0 ;  /* 0x0000000000007941 */ /* 0x000fea0003800000 */
.L_x_2329:
        /* <DEDUP_REMOVED lines=18> */
.L_x_2332:
[----:B------:R-:W-:Y:S05]  /*19100*/  BSYNC B0 ;  /* 0x0000000000007941 */ /* 0x000fea0003800000 */
.L_x_2331:
        /* <DEDUP_REMOVED lines=18> */
.L_x_2334:
[----:B------:R-:W-:Y:S05]  /*19230*/  BSYNC B0 ;  /* 0x0000000000007941 */ /* 0x000fea0003800000 */
.L_x_2333:
        /* <DEDUP_REMOVED lines=18> */
.L_x_2336:
[----:B------:R-:W-:Y:S05]  /*19360*/  BSYNC B0 ;  /* 0x0000000000007941 */ /* 0x000fea0003800000 */
.L_x_2335:
        /* <DEDUP_REMOVED lines=18> */
.L_x_2338:
[----:B------:R-:W-:Y:S05]  /*19490*/  BSYNC B0 ;  /* 0x0000000000007941 */ /* 0x000fea0003800000 */
.L_x_2337:
        /* <DEDUP_REMOVED lines=16> */
.L_x_2339:
        /* <DEDUP_REMOVED lines=14> */
.L_x_2947:


//--------------------- .text._ZN5flash16flash_fwd_kernelI23Flash_fwd_kernel_traitsILi128ELi128ELi32ELi4ELb0ELb0EN7cutlass6half_tE19Flash_kernel_traitsILi128ELi128ELi32ELi4ES3_EELb0ELb0ELb1ELb0ELb0ELb1ELb1ELb0EEEvNS_16Flash_fwd_paramsE --------------------------
	.section	.text._ZN5flash16flash_fwd_kernelI23Flash_fwd_kernel_traitsILi128ELi128ELi32ELi4ELb0ELb0EN7cutlass6half_tE19Flash_kernel_traitsILi128ELi128ELi32ELi4ES3_EELb0ELb0ELb1ELb0ELb0ELb1ELb1ELb0EEEvNS_16Flash_fwd_paramsE,"ax",@progbits
	.align	128
        .global         _ZN5flash16flash_fwd_kernelI23Flash_fwd_kernel_traitsILi128ELi128ELi32ELi4ELb0ELb0EN7cutlass6half_tE19Flash_kernel_traitsILi128ELi128ELi32ELi4ES3_EELb0ELb0ELb1ELb0ELb0ELb1ELb1ELb0EEEvNS_16Flash_fwd_paramsE
        .type           _ZN5flash16flash_fwd_kernelI23Flash_fwd_kernel_traitsILi128ELi128ELi32ELi4ELb0ELb0EN7cutlass6half_tE19Flash_kernel_traitsILi128ELi128ELi32ELi4ES3_EELb0ELb0ELb1ELb0ELb0ELb1ELb1ELb0EEEvNS_16Flash_fwd_paramsE,@function
        .size           _ZN5flash16flash_fwd_kernelI23Flash_fwd_kernel_traitsILi128ELi128ELi32ELi4ELb0ELb0EN7cutlass6half_tE19Flash_kernel_traitsILi128ELi128ELi32ELi4ES3_EELb0ELb0ELb1ELb0ELb0ELb1ELb1ELb0EEEvNS_16Flash_fwd_paramsE,(.L_x_2948 - _ZN5flash16flash_fwd_kernelI23Flash_fwd_kernel_traitsILi128ELi128ELi32ELi4ELb0ELb0EN7cutlass6half_tE19Flash_kernel_traitsILi128ELi128ELi32ELi4ES3_EELb0ELb0ELb1ELb0ELb0ELb1ELb1ELb0EEEvNS_16Flash_fwd_paramsE)
        .other          _ZN5flash16flash_fwd_kernelI23Flash_fwd_kernel_traitsILi128ELi128ELi32ELi4ELb0ELb0EN7cutlass6half_tE19Flash_kernel_traitsILi128ELi128ELi32ELi4ES3_EELb0ELb0ELb1ELb0ELb0ELb1ELb1ELb0EEEvNS_16Flash_fwd_paramsE,@"STO_CUDA_ENTRY STV_DEFAULT"
_ZN5flash16flash_fwd_kernelI23Flash_fwd_kernel_traitsILi128ELi128ELi32ELi4ELb0ELb0EN7cutlass6half_tE19Flash_kernel_traitsILi128ELi128ELi32ELi4ES3_EELb0ELb0ELb1ELb0ELb0ELb1ELb1ELb0EEEvNS_16Flash_fwd_paramsE:
.text._ZN5flash16flash_fwd_kernelI23Flash_fwd_kernel_traitsILi128ELi128ELi32ELi4ELb0ELb0EN7cutlass6half_tE19Flash_kernel_traitsILi128ELi128ELi32ELi4ES3_EELb0ELb0ELb1ELb0ELb0ELb1ELb1ELb0EEEvNS_16Flash_fwd_paramsE:
        /* <DEDUP_REMOVED lines=55> */
.L_x_2340:
[----:B------:R-:W-:-:S05]  /*0370*/  ULDC UR5, c[0x0][0x2c8] ;  /* 0x0000b20000057ab9 */ /* 0x000fca0000000800 */
.L_x_2341:
        /* <DEDUP_REMOVED lines=131> */
.L_x_2344:
[----:B------:R-:W-:Y:S05]  /*0bb0*/  BSYNC B0 ;  /* 0x0000000000007941 */ /* 0x000fea0003800000 */
.L_x_2343:
        /* <DEDUP_REMOVED lines=18> */
.L_x_2346:
[----:B------:R-:W-:Y:S05]  /*0ce0*/  BSYNC B0 ;  /* 0x0000000000007941 */ /* 0x000fea0003800000 */
.L_x_2345:
        /* <DEDUP_REMOVED lines=18> */
.L_x_2348:
[----:B------:R-:W-:Y:S05]  /*0e10*/  BSYNC B0 ;  /* 0x0000000000007941 */ /* 0x000fea0003800000 */
.L_x_2347:
        /* <DEDUP_REMOVED lines=17> */
.L_x_2350:
[----:B------:R-:W-:Y:S05]  /*0f30*/  BSYNC B0 ;  /* 0x0000000000007941 */ /* 0x000fea0003800000 */
.L_x_2349:
        /* <DEDUP_REMOVED lines=17> */
.L_x_2352:
[----:B------:R-:W-:Y:S05]  /*1050*/  BSYNC B0 ;  /* 0x0000000000007941 */ /* 0x000fea0003800000 */
.L_x_2351:
        /* <DEDUP_REMOVED lines=17> */
.L_x_2354:
[----:B------:R-:W-:Y:S05]  /*1170*/  BSYNC B0 ;  /* 0x0000000000007941 */ /* 0x000fea0003800000 */
.L_x_2353:
        /* <DEDUP_REMOVED lines=16> */
.L_x_2356:
[----:B------:R-:W-:Y:S05]  /*1280*/  BSYNC B0 ;  /* 0x0000000000007941 */ /* 0x000fea0003800000 */
.L_x_2355:
        /* <DEDUP_REMOVED lines=16> */
.L_x_2358:
[----:B------:R-:W-:Y:S05]  /*1390*/  BSYNC B0 ;  /* 0x0000000000007941 */ /* 0x000fea0003800000 */
.L_x_2357:
        /* <DEDUP_REMOVED lines=10> */
.L_x_2360:
[----:B------:R-:W-:Y:S05]  /*1440*/  BSYNC B0 ;  /* 0x0000000000007941 */ /* 0x000fea0003800000 */
.L_x_2359:
        /* <DEDUP_REMOVED lines=15> */
.L_x_2362:
[----:B------:R-:W-:Y:S05]  /*1540*/  BSYNC B0 ;  /* 0x0000000000007941 */ /* 0x000fea0003800000 */
.L_x_2361:
        /* <DEDUP_REMOVED lines=10> */
.L_x_2364:
[----:B------:R-:W-:Y:S05]  /*15f0*/  BSYNC B0 ;  /* 0x0000000000007941 */ /* 0x000fea0003800000 */
.L_x_2363:
        /* <DEDUP_REMOVED lines=10> */
.L_x_2366:
[----:B------:R-:W-:Y:S05]  /*16a0*/  BSYNC B0 ;  /* 0x0000000000007941 */ /* 0x000fea0003800000 */
.L_x_2365:
        /* <DEDUP_REMOVED lines=10> */
.L_x_2368:
[----:B------:R-:W-:Y:S05]  /*1750*/  BSYNC B0 ;  /* 0x0000000000007941 */ /* 0x000fea0003800000 */
.L_x_2367:
        /* <DEDUP_REMOVED lines=10> */
.L_x_2370:
[----:B------:R-:W-:Y:S05]  /*1800*/  BSYNC B0 ;  /* 0x0000000000007941 */ /* 0x000fea0003800000 */
.L_x_2369:
        /* <DEDUP_REMOVED lines=10> */
.L_x_2372:
[----:B------:R-:W-:Y:S05]  /*18b0*/  BSYNC B0 ;  /* 0x0000000000007941 */ /* 0x000fea0003800000 */
.L_x_2371:
        /* <DEDUP_REMOVED lines=10> */
.L_x_2342:
        /* <DEDUP_REMOVED lines=95> */
[----:B---3--:R-:W-:Y:S01]  /*1f50*/  @!P2 LEA R8, P1, R6, R12, 0x1 ;  /* 0x0000000c0608a211 */ /* 0x008fe200078208ff */
        /* <DEDUP_REMOVED lines=104> */
[----:B------:R-:W-:Y:S02]  /*25e0*/  @!P5 MOV R0, 0x400 ;  /* 0x000004000000d802 */ /* 0x000fe40000000f00 */
[----:B------:R-:W-:-:S03]  /*25f0*/  @!P6 LEA R12, R26, R9, 0x18 ;  /* 0x000000091a0ce211 */ /* 0x000fc600078ec0ff */
[----:B------:R-:W4:Y:S01]  /*2600*/  @!P2 LDC.64 R26, c[0x0][0x210] ;  /* 0x00008400ff1aab82 */ /* 0x000f220000000a00 */
[C---:B---3--:R-:W-:Y:S02]  /*2610*/  @!P6 LEA R8, P3, R6.reuse, R18, 0x1 ;  /* 0x000000120608e211 */ /* 0x048fe400078608ff */
[----:B------:R-:W-:Y:S02]  /*2620*/  @!P5 LEA R34, R17, R0, 0x18 ;  /* 0x000000001122d211 */ /* 0x000fe400078ec0ff */
[----:B------:R-:W-:Y:S01]  /*2630*/  @!P6 LEA.HI.X R9, R6, R19, R7, 0x1, P3 ;  /* 0x000000130609e211 */ /* 0x000fe200018f0c07 */
[----:B------:R-:W-:Y:S01]  /*2640*/  @!P1 IMAD.MOV.U32 R7, RZ, RZ, R5 ;  /* 0x000000ffff079224 */ /* 0x000fe200078e0005 */
[----:B------:R-:W-:Y:S01]  /*2650*/  @!P2 MOV R6, 0x400 ;  /* 0x000004000006a802 */ /* 0x000fe20000000f00 */
[----:B------:R-:W3:Y:S01]  /*2660*/  @!P1 LDC.64 R18, c[0x0][0x210] ;  /* 0x00008400ff129b82 */ /* 0x000ee20000000a00 */
        /* <DEDUP_REMOVED lines=16> */
[----:B----4-:R-:W-:Y:S01]  /*2770*/  @!P2 LEA R14, P3, R4, R26, 0x1 ;  /* 0x0000001a040ea211 */ /* 0x010fe200078608ff */
        /* <DEDUP_REMOVED lines=9> */
[----:B---3--:R-:W-:Y:S01]  /*2810*/  @!P1 LEA R12, P6, R4, R18, 0x1 ;  /* 0x00000012040c9211 */ /* 0x008fe200078c08ff */
        /* <DEDUP_REMOVED lines=22> */
.L_x_2373:
        /* <DEDUP_REMOVED lines=14> */
.L_x_2374:
        /* <DEDUP_REMOVED lines=21> */
[----:B------:R-:W-:Y:S01]  /*2bb0*/  @!P2 LEA R3, R16, R30, 0x1 ;  /* 0x0000001e1003a211 */ /* 0x000fe200078e08ff */
[----:B------:R-:W-:Y:S01]  /*2bc0*/  USHF.L.U32 UR14, UR10, 0x5, URZ ;  /* 0x000000050a0e7899 */ /* 0x000fe2000800063f */
[----:B------:R-:W-:Y:S01]  /*2bd0*/  LOP3.LUT R2, R0, 0x8, R2, 0xf8, !PT ;  /* 0x0000000800027812 */ /* 0x000fe200078ef802 */
[----:B------:R-:W-:Y:S01]  /*2be0*/  UIMAD UR17, UR13, UR22, URZ ;  /* 0x000000160d1172a4 */ /* 0x000fe2000f8e023f */
[----:B------:R-:W-:Y:S01]  /*2bf0*/  SHF.R.U32.HI R0, RZ, 0x3, R0 ;  /* 0x00000003ff007819 */ /* 0x000fe20000011600 */
[----:B------:R-:W-:Y:S01]  /*2c00*/  @!P1 IMAD R9, R16, 0x2, R29 ;  /* 0x0000000210099824 */ /* 0x000fe200078e021d */
[----:B------:R-:W-:Y:S01]  /*2c10*/  MOV R8, UR22 ;  /* 0x0000001600087c02 */ /* 0x000fe20008000f00 */
[----:B------:R-:W-:Y:S01]  /*2c20*/  @!PT LDS RZ, [RZ] ;  /* 0x00000000fffff984 */ /* 0x000fe20000000800 */
[----:B------:R-:W-:Y:S01]  /*2c30*/  @!PT LDS RZ, [RZ] ;  /* 0x00000000fffff984 */ /* 0x000fe20000000800 */
[----:B------:R-:W-:Y:S01]  /*2c40*/  @!PT LDS RZ, [RZ] ;  /* 0x00000000fffff984 */ /* 0x000fe20000000800 */
[----:B------:R-:W-:Y:S01]  /*2c50*/  @!P2 LDGSTS.E.BYPASS.LTC128B.128 [R3+0x3000], desc[UR18][R14.64] ;  /* 0x030000000e03afae */ /* 0x000fe2000b901d52 */
[----:B------:R-:W-:Y:S01]  /*2c60*/  LOP3.LUT R106, R2, R0, RZ, 0x3c, !PT ;  /* 0x00000000026a7212 */ /* 0x000fe200078e3cff */
[----:B------:R-:W-:Y:S01]  /*2c70*/  IMAD R0, R4, UR6, RZ ;  /* 0x0000000604007c24 */ /* 0x000fe2000f8e02ff */
[----:B------:R-:W-:Y:S01]  /*2c80*/  MOV R110, R38 ;  /* 0x00000026006e7202 */ /* 0x000fe20000000f00 */
[----:B------:R-:W-:Y:S01]  /*2c90*/  UIMAD UR17, UR23, UR14, UR17 ;  /* 0x0000000e171172a4 */ /* 0x000fe2000f8e0211 */
[----:B------:R3:W-:Y:S01]  /*2ca0*/  @!P2 LDGSTS.E.BYPASS.LTC128B.128 [R3+0x7000], desc[UR18][R14.64+0x80] ;  /* 0x070000800e03afae */ /* 0x0007e2000b901d52 */
[----:B------:R-:W-:Y:S01]  /*2cb0*/  IMAD R0, R28, UR7, R0 ;  /* 0x000000071c007c24 */ /* 0x000fe2000f8e0200 */
[----:B------:R-:W-:Y:S01]  /*2cc0*/  USHF.L.U32 UR32, UR10, 0x4, URZ ;  /* 0x000000040a207899 */ /* 0x000fe2000800063f */
[----:B------:R-:W-:Y:S01]  /*2cd0*/  IADD3.X R11, R5, UR24, R11, P6, !PT ;  /* 0x00000018050b7c10 */ /* 0x000fe2000b7fe40b */
[----:B------:R-:W-:Y:S01]  /*2ce0*/  @!P1 LDGSTS.E.BYPASS.LTC128B.128 [R9+0x3800], desc[UR18][R12.64] ;  /* 0x038000000c099fae */ /* 0x000fe2000b901d52 */
[----:B------:R-:W-:Y:S01]  /*2cf0*/  IMAD.IADD R111, R39, 0x1, R0 ;  /* 0x00000001276f7824 */ /* 0x000fe200078e0200 */
[----:B------:R-:W-:Y:S01]  /*2d00*/  USHF.L.U64.HI UR31, UR10, 0x4, UR11 ;  /* 0x000000040a1f7899 */ /* 0x000fe2000801020b */
[C---:B------:R-:W-:Y:S01]  /*2d10*/  @!P5 LEA R17, R16.reuse, R34, 0x1 ;  /* 0x000000221011d211 */ /* 0x040fe200078e08ff */
[----:B------:R4:W-:Y:S01]  /*2d20*/  @!P1 LDGSTS.E.BYPASS.LTC128B.128 [R9+0x7800], desc[UR18][R12.64+0x80] ;  /* 0x078000800c099fae */ /* 0x0009e2000b901d52 */
[----:B------:R-:W-:Y:S01]  /*2d30*/  ULDC.64 UR6, c[0x0][0x268] ;  /* 0x00009a0000067ab9 */ /* 0x000fe20000000a00 */
[----:B------:R-:W-:Y:S01]  /*2d40*/  @!P4 IMAD R16, R16, 0x2, R31 ;  /* 0x000000021010c824 */ /* 0x000fe200078e021f */
[----:B------:R-:W-:Y:S01]  /*2d50*/  USHF.L.U32 UR20, UR8, 0x5, URZ ;  /* 0x0000000508147899 */ /* 0x000fe2000800063f */
[----:B------:R-:W-:Y:S01]  /*2d60*/  LEA.HI R107, R36, R108, RZ, 0x5 ;  /* 0x0000006c246b7211 */ /* 0x000fe200078f28ff */
[----:B------:R-:W-:Y:S01]  /*2d70*/  USHF.L.U32 UR25, UR8, 0x4, URZ ;  /* 0x0000000408197899 */ /* 0x000fe2000800063f */
[----:B------:R-:W-:Y:S01]  /*2d80*/  STL.64 [R1+0x20], R38 ;  /* 0x0000202601007387 */ /* 0x000fe20000100a00 */
[----:B------:R-:W-:Y:S01]  /*2d90*/  USHF.L.U64.HI UR24, UR8, 0x4, UR9 ;  /* 0x0000000408187899 */ /* 0x000fe20008010209 */
[----:B------:R-:W-:Y:S01]  /*2da0*/  SHF.R.S32.HI R105, RZ, 0x5, R107 ;  /* 0x00000005ff697819 */ /* 0x000fe2000001146b */
[----:B------:R-:W-:Y:S01]  /*2db0*/  UISETP.GT.AND UP0, UPT, UR22, UR12, UPT ;  /* 0x0000000c1600728c */ /* 0x000fe2000bf04270 */
[----:B------:R-:W-:Y:S01]  /*2dc0*/  STL.64 [R1+0x18], R110 ;  /* 0x0000186e01007387 */ /* 0x000fe20000100a00 */
[----:B---3--:R-:W-:-:S04]  /*2dd0*/  IMAD.WIDE.U32 R2, R8, UR14, R110 ;  /* 0x0000000e08027c25 */ /* 0x008fc8000f8e006e */
[----:B------:R-:W-:Y:S01]  /*2de0*/  VIADD R0, R3, UR17 ;  /* 0x0000001103007c36 */ /* 0x000fe20008000000 */
[----:B------:R-:W-:Y:S01]  /*2df0*/  @!P4 IADD3 R3, P1, R2, UR32, RZ ;  /* 0x000000200203cc10 */ /* 0x000fe2000ff3e0ff */
[----:B------:R-:W-:Y:S01]  /*2e00*/  IMAD.WIDE.U32 R14, R28, UR6, R10 ;  /* 0x000000061c0e7c25 */ /* 0x000fe2000f8e000a */
[----:B-1----:R-:W-:Y:S01]  /*2e10*/  @!P5 LEA R6, P2, R2, R18, 0x1 ;  /* 0x000000120206d211 */ /* 0x002fe200078408ff */
[----:B----4-:R-:W1:Y:S01]  /*2e20*/  @!P3 LDC.64 R12, c[0x0][0x220] ;  /* 0x00008800ff0cbb82 */ /* 0x010e620000000a00 */
[----:B------:R-:W-:Y:S01]  /*2e30*/  @!P4 IADD3.X R5, R0, UR31, RZ, P1, !PT ;  /* 0x0000001f0005cc10 */ /* 0x000fe20008ffe4ff */
[----:B------:R-:W-:Y:S01]  /*2e40*/  IMAD R9, R4, UR6, RZ ;  /* 0x0000000604097c24 */ /* 0x000fe2000f8e02ff */
[C---:B--2---:R-:W-:Y:S01]  /*2e50*/  @!P4 LEA R4, P1, R3.reuse, R20, 0x1 ;  /* 0x000000140304c211 */ /* 0x044fe200078208ff */
[----:B------:R-:W-:Y:S01]  /*2e60*/  USHF.L.U64.HI UR17, UR8, 0x5, UR9 ;  /* 0x0000000508117899 */ /* 0x000fe20008010209 */
[----:B------:R-:W-:Y:S01]  /*2e70*/  @!P5 LEA.HI.X R7, R2, R19, R0, 0x1, P2 ;  /* 0x000000130207d211 */ /* 0x000fe200010f0c00 */
[----:B------:R-:W-:Y:S01]  /*2e80*/  IMAD R9, R28, UR7, R9 ;  /* 0x000000071c097c24 */ /* 0x000fe2000f8e0209 */
[----:B------:R-:W-:Y:S01]  /*2e90*/  @!P4 LEA.HI.X R5, R3, R21, R5, 0x1, P1 ;  /* 0x000000150305c211 */ /* 0x000fe200008f0c05 */
[----:B------:R-:W2:Y:S01]  /*2ea0*/  @!P0 LDC.64 R10, c[0x0][0x220] ;  /* 0x00008800ff0a8b82 */ /* 0x000ea20000000a00 */
[----:B------:R-:W-:Y:S01]  /*2eb0*/  UIMAD UR6, UR17, UR22, URZ ;  /* 0x00000016110672a4 */ /* 0x000fe2000f8e023f */
[----:B------:R-:W-:Y:S01]  /*2ec0*/  @!P5 LDGSTS.E.BYPASS.LTC128B.128 [R17+0x8000], desc[UR18][R6.64] ;  /* 0x080000000611dfae */ /* 0x000fe2000b901d52 */
[----:B------:R-:W-:Y:S01]  /*2ed0*/  IADD3 R239, R15, R9, RZ ;  /* 0x000000090fef7210 */ /* 0x000fe20007ffe0ff */
[----:B------:R-:W-:Y:S01]  /*2ee0*/  IMAD.MOV.U32 R238, RZ, RZ, R14 ;  /* 0x000000ffffee7224 */ /* 0x000fe200078e000e */
[----:B------:R-:W-:Y:S01]  /*2ef0*/  UIMAD UR23, UR23, UR20, UR6 ;  /* 0x00000014171772a4 */ /* 0x000fe2000f8e0206 */
[----:B------:R2:W-:Y:S01]  /*2f00*/  @!P5 LDGSTS.E.BYPASS.LTC128B.128 [R17+0x9000], desc[UR18][R6.64+0x80] ;  /* 0x090000800611dfae */ /* 0x0005e2000b901d52 */
[----:B------:R-:W-:Y:S01]  /*2f10*/  UIADD3 UR6, UR28, 0x1, -UR29 ;  /* 0x000000011c067890 */ /* 0x000fe2000fffe81d */
[----:B------:R-:W-:-:S02]  /*2f20*/  IMAD.WIDE.U32 R2, R8, UR20, R238 ;  /* 0x0000001408027c25 */ /* 0x000fc4000f8e00ee */
[----:B------:R-:W-:Y:S01]  /*2f30*/  @!P4 LDGSTS.E.BYPASS.LTC128B.128 [R16+0x8800], desc[UR18][R4.64] ;  /* 0x088000000410cfae */ /* 0x000fe2000b901d52 */
[----:B------:R-:W-:Y:S01]  /*2f40*/  UIADD3 UR30, UR6, UR30, URZ ;  /* 0x0000001e061e7290 */ /* 0x000fe2000fffe03f */
[----:B------:R-:W-:Y:S01]  /*2f50*/  VIADD R0, R3, UR23 ;  /* 0x0000001703007c36 */ /* 0x000fe20008000000 */
[----:B------:R-:W-:Y:S01]  /*2f60*/  @!P0 IADD3 R3, P1, R2, UR25, RZ ;  /* 0x0000001902038c10 */ /* 0x000fe2000ff3e0ff */
[----:B------:R3:W-:Y:S01]  /*2f70*/  @!P4 LDGSTS.E.BYPASS.LTC128B.128 [R16+0x9800], desc[UR18][R4.64+0x80] ;  /* 0x098000800410cfae */ /* 0x0007e2000b901d52 */
[----:B------:R-:W-:-:S03]  /*2f80*/  ULDC UR23, c[0x0][0x39c] ;  /* 0x0000e70000177ab9 */ /* 0x000fc60000000800 */
[----:B------:R-:W0:Y:S04]  /*2f90*/  LDGDEPBAR ;  /* 0x00000000000079af */ /* 0x000e280000000000 */
[----:B------:R-:W-:Y:S04]  /*2fa0*/  STL.64 [R1+0x30], R14 ;  /* 0x0000300e01007387 */ /* 0x000fe80000100a00 */
[----:B------:R-:W-:Y:S01]  /*2fb0*/  STL.64 [R1+0x28], R238 ;  /* 0x000028ee01007387 */ /* 0x000fe20000100a00 */
[----:B--2---:R-:W-:Y:S02]  /*2fc0*/  @!P0 LEA R6, P4, R3, R10, 0x1 ;  /* 0x0000000a03068211 */ /* 0x004fe400078808ff */
[----:B---3--:R-:W-:Y:S01]  /*2fd0*/  SHF.L.U32 R5, R24, 0x6, RZ ;  /* 0x0000000618057819 */ /* 0x008fe200000006ff */
[----:B------:R-:W-:-:S04]  /*2fe0*/  DEPBAR.LE SB0, 0x0 ;  /* 0x000080000000791a */ /* 0x000fc80000000000 */
[----:B------:R-:W-:Y:S01]  /*2ff0*/  BAR.SYNC.DEFER_BLOCKING 0x0 ;  /* 0x0000000000007b1d */ /* 0x000fe20000010000 */
[C---:B-1----:R-:W-:Y:S02]  /*3000*/  @!P3 LEA R4, P2, R2.reuse, R12, 0x1 ;  /* 0x0000000c0204b211 */ /* 0x042fe400078408ff */
[----:B------:R-:W-:Y:S02]  /*3010*/  LOP3.LUT R104, R5, 0xfffffe00, RZ, 0xc0, !PT ;  /* 0xfffffe0005687812 */ /* 0x000fe400078ec0ff */
[----:B------:R-:W-:Y:S02]  /*3020*/  @!P3 LEA.HI.X R5, R2, R13, R0, 0x1, P2 ;  /* 0x0000000d0205b211 */ /* 0x000fe400010f0c00 */
[----:B------:R-:W-:Y:S01]  /*3030*/  @!P0 IADD3.X R2, R0, UR24, RZ, P1, !PT ;  /* 0x0000001800028c10 */ /* 0x000fe20008ffe4ff */
[----:B------:R-:W-:Y:S01]  /*3040*/  IMAD R0, R33, 0x200, R26 ;  /* 0x0000020021007824 */ /* 0x000fe200078e021a */
[----:B------:R-:W-:Y:S02]  /*3050*/  LEA R8, R105, R104, 0xa ;  /* 0x0000006869087211 */ /* 0x000fe400078e50ff */
[----:B------:R-:W-:Y:S01]  /*3060*/  @!P0 LEA.HI.X R7, R3, R11, R2, 0x1, P4 ;  /* 0x0000000b03078211 */ /* 0x000fe200020f0c02 */
[----:B------:R-:W-:Y:S01]  /*3070*/  IMAD.MOV.U32 R3, RZ, RZ, 0x10 ;  /* 0x00000010ff037424 */ /* 0x000fe200078e00ff */
[----:B------:R-:W-:-:S02]  /*3080*/  IADD3 R2, R106, R8, RZ ;  /* 0x000000086a027210 */ /* 0x000fc40007ffe0ff */
[----:B------:R-:W-:Y:S02]  /*3090*/  LEA R212, R0, UR4, 0x1 ;  /* 0x0000000400d47c11 */ /* 0x000fe4000f8e08ff */
[----:B------:R-:W-:Y:S02]  /*30a0*/  LEA R214, R2, UR4, 0x1 ;  /* 0x0000000402d67c11 */ /* 0x000fe4000f8e08ff */
[----:B------:R-:W-:Y:S01]  /*30b0*/  R2P PR, R25, 0x6 ;  /* 0x0000000619007804 */ /* 0x000fe20000000000 */
[C---:B------:R-:W-:Y:S01]  /*30c0*/  VIADD R2, R212.reuse, 0x8000 ;  /* 0x00008000d4027836 */ /* 0x040fe20000000000 */
[----:B------:R-:W-:Y:S02]  /*30d0*/  MOV R0, 0xffffffe0 ;  /* 0xffffffe000007802 */ /* 0x000fe40000000f00 */
[----:B------:R-:W-:Y:S01]  /*30e0*/  IADD3 R223, R212, 0x8020, RZ ;  /* 0x00008020d4df7810 */ /* 0x000fe20007ffe0ff */
[----:B------:R-:W-:Y:S01]  /*30f0*/  @P3 STS.128 [R235+0xa000], RZ ;  /* 0x00a000ffeb003388 */ /* 0x000fe20000000c00 */
[----:B------:R-:W-:-:S02]  /*3100*/  SEL R3, R3, 0xfffffff0, !P1 ;  /* 0xfffffff003037807 */ /* 0x000fc40004800000 */
[----:B------:R-:W-:Y:S01]  /*3110*/  SEL R0, R0, 0x20, P2 ;  /* 0x0000002000007807 */ /* 0x000fe20001000000 */
[----:B------:R-:W-:Y:S01]  /*3120*/  @P3 STS.128 [R235+0xb000], RZ ;  /* 0x00b000ffeb003388 */ /* 0x000fe20000000c00 */
[----:B------:R-:W-:Y:S01]  /*3130*/  R2P PR, R35, 0x6 ;  /* 0x0000000623007804 */ /* 0x000fe20000000000 */
[--C-:B------:R-:W-:Y:S02]  /*3140*/  IMAD R216, R3, 0x2, R214.reuse ;  /* 0x0000000203d87824 */ /* 0x100fe400078e02d6 */
[----:B------:R-:W-:Y:S01]  /*3150*/  @!PT LDS RZ, [RZ] ;  /* 0x00000000fffff984 */ /* 0x000fe20000000800 */
[----:B------:R-:W-:Y:S01]  /*3160*/  @!PT LDS RZ, [RZ] ;  /* 0x00000000fffff984 */ /* 0x000fe20000000800 */
[----:B------:R-:W-:Y:S01]  /*3170*/  @!PT LDS RZ, [RZ] ;  /* 0x00000000fffff984 */ /* 0x000fe20000000800 */
[----:B------:R-:W-:Y:S01]  /*3180*/  @!P3 LDGSTS.E.BYPASS.LTC128B.128 [R235+0xa000], desc[UR18][R4.64] ;  /* 0x0a00000004ebbfae */ /* 0x000fe2000b901d52 */
[C---:B------:R-:W-:Y:S02]  /*3190*/  IMAD R222, R0.reuse, 0x2, R214 ;  /* 0x0000000200de7824 */ /* 0x040fe400078e02d6 */
[----:B------:R-:W-:Y:S01]  /*31a0*/  IMAD R220, R0, 0x2, R216 ;  /* 0x0000000200dc7824 */ /* 0x000fe200078e02d8 */
[----:B------:R-:W-:Y:S04]  /*31b0*/  @!P3 LDGSTS.E.BYPASS.LTC128B.128 [R235+0xb000], desc[UR18][R4.64+0x80] ;  /* 0x0b00008004ebbfae */ /* 0x000fe8000b901d52 */
[----:B------:R-:W-:Y:S02]  /*31c0*/  @P0 STS.128 [R235+0xa800], RZ ;  /* 0x00a800ffeb000388 */ /* 0x000fe40000000c00 */
[----:B------:R-:W-:Y:S01]  /*31d0*/  @P1 IADD3 R223, R2, -0x20, RZ ;  /* 0xffffffe002df1810 */ /* 0x000fe20007ffe0ff */
[----:B------:R-:W-:Y:S01]  /*31e0*/  IMAD.MOV.U32 R2, RZ, RZ, 0x40 ;  /* 0x00000040ff027424 */ /* 0x000fe200078e00ff */
[----:B------:R-:W-:Y:S04]  /*31f0*/  @P0 STS.128 [R235+0xb800], RZ ;  /* 0x00b800ffeb000388 */ /* 0x000fe80000000c00 */
[----:B------:R-:W-:Y:S01]  /*3200*/  @!PT LDS RZ, [RZ] ;  /* 0x00000000fffff984 */ /* 0x000fe20000000800 */
[----:B------:R-:W-:Y:S01]  /*3210*/  @!PT LDS RZ, [RZ] ;  /* 0x00000000fffff984 */ /* 0x000fe20000000800 */
[----:B------:R-:W-:Y:S01]  /*3220*/  @!PT LDS RZ, [RZ] ;  /* 0x00000000fffff984 */ /* 0x000fe20000000800 */
[----:B------:R-:W-:Y:S01]  /*3230*/  @!P0 LDGSTS.E.BYPASS.LTC128B.128 [R235+0xa800], desc[UR18][R6.64] ;  /* 0x0a80000006eb8fae */ /* 0x000fe2000b901d52 */
[----:B------:R-:W-:-:S03]  /*3240*/  SEL R2, R2, 0xffffffc0, !P2 ;  /* 0xffffffc002027807 */ /* 0x000fc60005000000 */
[----:B------:R1:W-:Y:S01]  /*3250*/  @!P0 LDGSTS.E.BYPASS.LTC128B.128 [R235+0xb800], desc[UR18][R6.64+0x80] ;  /* 0x0b80008006eb8fae */ /* 0x0003e2000b901d52 */
[----:B------:R-:W-:Y:S02]  /*3260*/  IADD3 R221, R212, R2, RZ ;  /* 0x00000002d4dd7210 */ /* 0x000fe40007ffe0ff */
[----:B------:R-:W-:Y:S01]  /*3270*/  IADD3 R219, R2, R223, RZ ;  /* 0x000000df02db7210 */ /* 0x000fe20007ffe0ff */
[----:B------:R-:W-:Y:S01]  /*3280*/  LDSM.16.M88.4 R8, [R214] ;  /* 0x00000000d608783b */ /* 0x000fe20000000200 */
[----:B------:R-:W-:-:S03]  /*3290*/  PLOP3.LUT P0, PT, PT, PT, UP0, 0x80, 0x0 ;  /* 0x000000000000781c */ /* 0x000fc60003f0f008 */
[----:B------:R-:W2:Y:S04]  /*32a0*/  LDSM.16.M88.4 R28, [R212+0x8000] ;  /* 0x00800000d41c783b */ /* 0x000ea80000000200 */
[----:B------:R-:W-:Y:S04]  /*32b0*/  LDSM.16.M88.4 R16, [R216] ;  /* 0x00000000d810783b */ /* 0x000fe80000000200 */
[----:B------:R-:W-:Y:S04]  /*32c0*/  LDSM.16.M88.4 R40, [R223] ;  /* 0x00000000df28783b */ /* 0x000fe80000000200 */
[----:B------:R-:W3:Y:S04]  /*32d0*/  LDSM.16.M88.4 R32, [R212+0x8800] ;  /* 0x00880000d420783b */ /* 0x000ee80000000200 */
[----:B------:R-:W-:Y:S04]  /*32e0*/  LDSM.16.M88.4 R12, [R216+0x2000] ;  /* 0x00200000d80c783b */ /* 0x000fe80000000200 */
[----:B-1----:R-:W1:Y:S04]  /*32f0*/  LDSM.16.M88.4 R4, [R214+0x2000] ;  /* 0x00200000d604783b */ /* 0x002e680000000200 */
[----:B------:R-:W-:Y:S04]  /*3300*/  LDSM.16.M88.4 R48, [R221+0x8000] ;  /* 0x00800000dd30783b */ /* 0x000fe80000000200 */
[----:B------:R-:W4:Y:S04]  /*3310*/  LDSM.16.M88.4 R24, [R222] ;  /* 0x00000000de18783b */ /* 0x000f280000000200 */
[----:B------:R-:W5:Y:S04]  /*3320*/  LDSM.16.M88.4 R44, [R223+0x800] ;  /* 0x00080000df2c783b */ /* 0x000f680000000200 */
[----:B------:R-:W-:Y:S01]  /*3330*/  LDSM.16.M88.4 R88, [R219] ;  /* 0x00000000db58783b */ /* 0x000fe20000000200 */
[C---:B--2---:R-:W-:Y:S03]  /*3340*/  HMMA.16816.F32 R20, R8.reuse, R28, RZ ;  /* 0x0000001c0814723c */ /* 0x044fe600000018ff */
[----:B------:R-:W-:Y:S04]  /*3350*/  LDSM.16.M88.4 R36, [R220] ;  /* 0x00000000dc24783b */ /* 0x000fe80000000200 */
[----:B------:R-:W-:Y:S01]  /*3360*/  LDSM.16.M88.4 R92, [R212+0x9000] ;  /* 0x00900000d45c783b */ /* 0x000fe20000000200 */
[C---:B------:R-:W-:Y:S03]  /*3370*/  HMMA.16816.F32 R80, R8.reuse, R30, RZ ;  /* 0x0000001e0850723c */ /* 0x040fe600000018ff */
[----:B------:R-:W-:Y:S03]  /*3380*/  LDSM.16.M88.4 R100, [R223+0x1000] ;  /* 0x00100000df64783b */ /* 0x000fe60000000200 */
[C---:B---3--:R-:W-:Y:S01]  /*3390*/  HMMA.16816.F32 R72, R8.reuse, R32, RZ ;  /* 0x000000200848723c */ /* 0x048fe200000018ff */
[----:B------:R-:W0:Y:S05]  /*33a0*/  LDGDEPBAR ;  /* 0x00000000000079af */ /* 0x000e2a0000000000 */
[----:B------:R-:W-:Y:S01]  /*33b0*/  HMMA.16816.F32 R76, R8, R34, RZ ;  /* 0x00000022084c723c */ /* 0x000fe200000018ff */
[----:B------:R-:W-:Y:S05]  /*33c0*/  LDSM.16.M88.4 R8, [R221+0x8800] ;  /* 0x00880000dd08783b */ /* 0x000fea0000000200 */
[----:B-1----:R-:W-:Y:S06]  /*33d0*/  HMMA.16816.F32 R52, R4, R28, RZ ;  /* 0x0000001c0434723c */ /* 0x002fec00000018ff */
[----:B------:R-:W-:Y:S01]  /*33e0*/  HMMA.16816.F32 R56, R16, R40, R20 ;  /* 0x000000281038723c */ /* 0x000fe20000001814 */
[----:B------:R-:W1:Y:S05]  /*33f0*/  LDSM.16.M88.4 R20, [R222+0x2000] ;  /* 0x00200000de14783b */ /* 0x000e6a0000000200 */
[C---:B------:R-:W-:Y:S06]  /*3400*/  HMMA.16816.F32 R64, R4.reuse, R30, RZ ;  /* 0x0000001e0440723c */ /* 0x040fec00000018ff */
[C---:B------:R-:W-:Y:S06]  /*3410*/  HMMA.16816.F32 R60, R4.reuse, R32, RZ ;  /* 0x00000020043c723c */ /* 0x040fec00000018ff */
[----:B------:R-:W-:Y:S01]  /*3420*/  HMMA.16816.F32 R68, R4, R34, RZ ;  /* 0x000000220444723c */ /* 0x000fe200000018ff */
[----:B------:R-:W2:Y:S04]  /*3430*/  LDSM.16.M88.4 R4, [R220+0x2000] ;  /* 0x00200000dc04783b */ /* 0x000ea80000000200 */
[----:B------:R-:W3:Y:S01]  /*3440*/  LDSM.16.M88.4 R32, [R214+0x4000] ;  /* 0x00400000d620783b */ /* 0x000ee20000000200 */
[----:B------:R-:W-:Y:S06]  /*3450*/  HMMA.16816.F32 R28, R12, R40, R52 ;  /* 0x000000280c1c723c */ /* 0x000fec0000001834 */
[----:B----4-:R-:W-:Y:S06]  /*3460*/  HMMA.16816.F32 R52, R24, R48, R56 ;  /* 0x000000301834723c */ /* 0x010fec0000001838 */
[C---:B------:R-:W-:Y:S06]  /*3470*/  HMMA.16816.F32 R84, R12.reuse, R42, R64 ;  /* 0x0000002a0c54723c */ /* 0x040fec0000001840 */
[C---:B-----5:R-:W-:Y:S06]  /*3480*/  HMMA.16816.F32 R96, R12.reuse, R44, R60 ;  /* 0x0000002c0c60723c */ /* 0x060fec000000183c */
[----:B------:R-:W-:Y:S01]  /*3490*/  HMMA.16816.F32 R60, R12, R46, R68 ;  /* 0x0000002e0c3c723c */ /* 0x000fe20000001844 */
[----:B------:R-:W-:Y:S05]  /*34a0*/  LDSM.16.M88.4 R12, [R214+0x6000] ;  /* 0x00600000d60c783b */ /* 0x000fea0000000200 */
[C---:B------:R-:W-:Y:S06]  /*34b0*/  HMMA.16816.F32 R64, R16.reuse, R44, R72 ;  /* 0x0000002c1040723c */ /* 0x040fec0000001848 */
[C---:B------:R-:W-:Y:S01]  /*34c0*/  HMMA.16816.F32 R56, R16.reuse, R42, R80 ;  /* 0x0000002a1038723c */ /* 0x040fe20000001850 */
[----:B------:R-:W-:Y:S05]  /*34d0*/  LDSM.16.M88.4 R80, [R219+0x1000] ;  /* 0x00100000db50783b */ /* 0x000fea0000000200 */
[----:B------:R-:W-:Y:S01]  /*34e0*/  HMMA.16816.F32 R44, R16, R46, R76 ;  /* 0x0000002e102c723c */ /* 0x000fe2000000184c */
[----:B------:R-:W4:Y:S05]  /*34f0*/  LDSM.16.M88.4 R16, [R219+0x800] ;  /* 0x00080000db10783b */ /* 0x000f2a0000000200 */
[----:B-1----:R-:W-:Y:S01]  /*3500*/  HMMA.16816.F32 R40, R20, R48, R28 ;  /* 0x000000301428723c */ /* 0x002fe2000000181c */
[----:B------:R-:W1:Y:S05]  /*3510*/  LDSM.16.M88.4 R28, [R216+0x4000] ;  /* 0x00400000d81c783b */ /* 0x000e6a0000000200 */
[----:B------:R-:W-:Y:S06]  /*3520*/  HMMA.16816.F32 R52, R36, R88, R52 ;  /* 0x000000582434723c */ /* 0x000fec0000001834 */
[C---:B------:R-:W-:Y:S01]  /*3530*/  HMMA.16816.F32 R72, R20.reuse, R50, R84 ;  /* 0x000000321448723c */ /* 0x040fe20000001854 */
[----:B------:R-:W-:Y:S05]  /*3540*/  LDSM.16.M88.4 R84, [R221+0x9000] ;  /* 0x00900000dd54783b */ /* 0x000fea0000000200 */
[C---:B------:R-:W-:Y:S06]  /*3550*/  HMMA.16816.F32 R76, R20.reuse, R8, R96 ;  /* 0x00000008144c723c */ /* 0x040fec0000001860 */
[----:B------:R-:W-:Y:S01]  /*3560*/  HMMA.16816.F32 R68, R20, R10, R60 ;  /* 0x0000000a1444723c */ /* 0x000fe2000000183c */
[----:B------:R-:W-:Y:S05]  /*3570*/  LDSM.16.M88.4 R20, [R222+0x4000] ;  /* 0x00400000de14783b */ /* 0x000fea0000000200 */
[C---:B------:R-:W-:Y:S06]  /*3580*/  HMMA.16816.F32 R60, R24.reuse, R50, R56 ;  /* 0x00000032183c723c */ /* 0x040fec0000001838 */
[C---:B------:R-:W-:Y:S06]  /*3590*/  HMMA.16816.F32 R56, R24.reuse, R8, R64 ;  /* 0x000000081838723c */ /* 0x040fec0000001840 */
[----:B------:R-:W-:Y:S01]  /*35a0*/  HMMA.16816.F32 R44, R24, R10, R44 ;  /* 0x0000000a182c723c */ /* 0x000fe2000000182c */
[----:B------:R-:W-:Y:S05]  /*35b0*/  LDSM.16.M88.4 R24, [R216+0x6000] ;  /* 0x00600000d818783b */ /* 0x000fea0000000200 */
[----:B--2---:R-:W-:Y:S01]  /*35c0*/  HMMA.16816.F32 R8, R4, R88, R40 ;  /* 0x000000580408723c */ /* 0x004fe20000001828 */
[----:B------:R-:W2:Y:S05]  /*35d0*/  LDSM.16.M88.4 R40, [R212+0x9800] ;  /* 0x00980000d428783b */ /* 0x000eaa0000000200 */
[----:B---3--:R-:W-:Y:S06]  /*35e0*/  HMMA.16816.F32 R48, R32, R92, R52 ;  /* 0x0000005c2030723c */ /* 0x008fec0000001834 */
[C---:B------:R-:W-:Y:S06]  /*35f0*/  HMMA.16816.F32 R72, R4.reuse, R90, R72 ;  /* 0x0000005a0448723c */ /* 0x040fec0000001848 */
[C---:B----4-:R-:W-:Y:S06]  /*3600*/  HMMA.16816.F32 R76, R4.reuse, R16, R76 ;  /* 0x00000010044c723c */ /* 0x050fec000000184c */
[----:B------:R-:W-:Y:S06]  /*3610*/  HMMA.16816.F32 R64, R4, R18, R68 ;  /* 0x000000120440723c */ /* 0x000fec0000001844 */
[C---:B------:R-:W-:Y:S06]  /*3620*/  HMMA.16816.F32 R52, R36.reuse, R16, R56 ;  /* 0x000000102434723c */ /* 0x040fec0000001838 */
[C---:B------:R-:W-:Y:S06]  /*3630*/  HMMA.16816.F32 R68, R36.reuse, R90, R60 ;  /* 0x0000005a2444723c */ /* 0x040fec000000183c */
[----:B------:R-:W-:Y:S01]  /*3640*/  HMMA.16816.F32 R44, R36, R18, R44 ;  /* 0x00000012242c723c */ /* 0x000fe2000000182c */
[----:B------:R-:W3:Y:S04]  /*3650*/  LDSM.16.M88.4 R36, [R223+0x1800] ;  /* 0x00180000df24783b */ /* 0x000ee80000000200 */
[----:B------:R-:W-:Y:S01]  /*3660*/  LDSM.16.M88.4 R16, [R220+0x4000] ;  /* 0x00400000dc10783b */ /* 0x000fe20000000200 */
[----:B------:R-:W-:Y:S03]  /*3670*/  HMMA.16816.F32 R4, R12, R92, R8 ;  /* 0x0000005c0c04723c */ /* 0x000fe60000001808 */
[----:B------:R-:W4:Y:S03]  /*3680*/  LDSM.16.M88.4 R8, [R222+0x6000] ;  /* 0x00600000de08783b */ /* 0x000f260000000200 */
[----:B-1----:R-:W-:Y:S06]  /*3690*/  HMMA.16816.F32 R48, R28, R100, R48 ;  /* 0x000000641c30723c */ /* 0x002fec0000001830 */
[C---:B------:R-:W-:Y:S06]  /*36a0*/  HMMA.16816.F32 R72, R12.reuse, R94, R72 ;  /* 0x0000005e0c48723c */ /* 0x040fec0000001848 */
[C---:B--2---:R-:W-:Y:S06]  /*36b0*/  HMMA.16816.F32 R76, R12.reuse, R40, R76 ;  /* 0x000000280c4c723c */ /* 0x044fec000000184c */
[----:B------:R-:W-:Y:S06]  /*36c0*/  HMMA.16816.F32 R60, R12, R42, R64 ;  /* 0x0000002a0c3c723c */ /* 0x000fec0000001840 */
[C---:B------:R-:W-:Y:S06]  /*36d0*/  HMMA.16816.F32 R56, R32.reuse, R40, R52 ;  /* 0x000000282038723c */ /* 0x040fec0000001834 */
[C---:B------:R-:W-:Y:S06]  /*36e0*/  HMMA.16816.F32 R64, R32.reuse, R94, R68 ;  /* 0x0000005e2040723c */ /* 0x040fec0000001844 */
[----:B------:R-:W-:Y:S01]  /*36f0*/  HMMA.16816.F32 R40, R32, R42, R44 ;  /* 0x0000002a2028723c */ /* 0x000fe2000000182c */
[----:B------:R-:W1:Y:S05]  /*3700*/  LDSM.16.M88.4 R32, [R221+0x9800] ;  /* 0x00980000dd20783b */ /* 0x000e6a0000000200 */
[----:B------:R-:W-:Y:S01]  /*3710*/  HMMA.16816.F32 R12, R24, R100, R4 ;  /* 0x00000064180c723c */ /* 0x000fe20000001804 */
[----:B------:R-:W2:Y:S05]  /*3720*/  LDSM.16.M88.4 R4, [R220+0x6000] ;  /* 0x00600000dc04783b */ /* 0x000eaa0000000200 */
[----:B------:R-:W-:Y:S06]  /*3730*/  HMMA.16816.F32 R44, R20, R84, R48 ;  /* 0x00000054142c723c */ /* 0x000fec0000001830 */
[C---:B------:R-:W-:Y:S06]  /*3740*/  HMMA.16816.F32 R48, R24.reuse, R102, R72 ;  /* 0x000000661830723c */ /* 0x040fec0000001848 */
[C---:B---3--:R-:W-:Y:S06]  /*3750*/  HMMA.16816.F32 R72, R24.reuse, R36, R76 ;  /* 0x000000241848723c */ /* 0x048fec000000184c */
[----:B------:R-:W-:Y:S06]  /*3760*/  HMMA.16816.F32 R52, R24, R38, R60 ;  /* 0x000000261834723c */ /* 0x000fec000000183c */
[----:B----4-:R-:W-:Y:S01]  /*3770*/  HMMA.16816.F32 R24, R8, R84, R12 ;  /* 0x000000540818723c */ /* 0x010fe2000000180c */
[----:B------:R-:W3:Y:S01]  /*3780*/  LDSM.16.M88.4 R12, [R219+0x1800] ;  /* 0x00180000db0c783b */ /* 0x000ee20000000200 */
[----:B------:R-:W-:-:S04]  /*3790*/  DEPBAR.LE SB0, 0x0 ;  /* 0x000080000000791a */ /* 0x000fc80000000000 */
[----:B------:R-:W-:Y:S06]  /*37a0*/  HMMA.16816.F32 R60, R28, R36, R56 ;  /* 0x000000241c3c723c */ /* 0x000fec0000001838 */
[----:B------:R-:W-:Y:S06]  /*37b0*/  HMMA.16816.F32 R68, R16, R80, R44 ;  /* 0x000000501044723c */ /* 0x000fec000000182c */
[C---:B------:R-:W-:Y:S06]  /*37c0*/  HMMA.16816.F32 R64, R28.reuse, R102, R64 ;  /* 0x000000661c40723c */ /* 0x040fec0000001840 */
[----:B------:R-:W-:Y:S06]  /*37d0*/  HMMA.16816.F32 R56, R28, R38, R40 ;  /* 0x000000261c38723c */ /* 0x000fec0000001828 */
[C---:B------:R-:W-:Y:S06]  /*37e0*/  HMMA.16816.F32 R28, R8.reuse, R86, R48 ;  /* 0x00000056081c723c */ /* 0x040fec0000001830 */
[----:B-1----:R-:W-:Y:S01]  /*37f0*/  HMMA.16816.F32 R44, R8, R32, R72 ;  /* 0x00000020082c723c */ /* 0x002fe20000001848 */
[----:B------:R-:W-:-:S05]  /*3800*/  FMUL.FTZ R2, R68, UR23 ;  /* 0x0000001744027c20 */ /* 0x000fca0008410000 */
[----:B------:R-:W-:Y:S06]  /*3810*/  HMMA.16816.F32 R40, R8, R34, R52 ;  /* 0x000000220828723c */ /* 0x000fec0000001834 */
[C---:B------:R-:W-:Y:S06]  /*3820*/  HMMA.16816.F32 R52, R20.reuse, R32, R60 ;  /* 0x000000201434723c */ /* 0x040fec000000183c */
[----:B------:R-:W-:Y:S06]  /*3830*/  HMMA.16816.F32 R48, R20, R86, R64 ;  /* 0x000000561430723c */ /* 0x000fec0000001840 */
[----:B--2---:R-:W-:Y:S06]  /*3840*/  HMMA.16816.F32 R36, R4, R80, R24 ;  /* 0x000000500424723c */ /* 0x004fec0000001818 */
[----:B------:R-:W-:Y:S01]  /*3850*/  HMMA.16816.F32 R20, R20, R34, R56 ;  /* 0x000000221414723c */ /* 0x000fe20000001838 */
[----:B------:R1:W2:Y:S05]  /*3860*/  MUFU.TANH R57, R2 ;  /* 0x0000000200397308 */ /* 0x0002aa0000002400 */
[C---:B------:R-:W-:Y:S06]  /*3870*/  HMMA.16816.F32 R8, R4.reuse, R82, R28 ;  /* 0x000000520408723c */ /* 0x040fec000000181c */
[----:B---3--:R-:W-:Y:S01]  /*3880*/  HMMA.16816.F32 R24, R4, R12, R44 ;  /* 0x0000000c0418723c */ /* 0x008fe2000000182c */
[----:B------:R-:W-:Y:S01]  /*3890*/  FMUL.FTZ R29, R71, UR23 ;  /* 0x00000017471d7c20 */ /* 0x000fe20008410000 */
[----:B-1----:R-:W-:-:S04]  /*38a0*/  FMUL.FTZ R2, R69, UR23 ;  /* 0x0000001745027c20 */ /* 0x002fc80008410000 */
[----:B------:R-:W-:Y:S01]  /*38b0*/  HMMA.16816.F32 R4, R4, R14, R40 ;  /* 0x0000000e0404723c */ /* 0x000fe20000001828 */
[----:B------:R-:W-:Y:S01]  /*38c0*/  FMUL.FTZ R36, R36, UR23 ;  /* 0x0000001724247c20 */ /* 0x000fe20008410000 */
[----:B------:R-:W-:Y:S01]  /*38d0*/  FMUL.FTZ R28, R37, UR23 ;  /* 0x00000017251c7c20 */ /* 0x000fe20008410000 */
[----:B------:R1:W3:Y:S03]  /*38e0*/  MUFU.TANH R56, R2 ;  /* 0x0000000200387308 */ /* 0x0002e60000002400 */
[C---:B------:R-:W-:Y:S05]  /*38f0*/  HMMA.16816.F32 R52, R16.reuse, R12, R52 ;  /* 0x0000000c1034723c */ /* 0x040fea0000001834 */
[----:B------:R-:W4:Y:S01]  /*3900*/  MUFU.TANH R31, R36 ;  /* 0x00000024001f7308 */ /* 0x000f220000002400 */
[----:B------:R-:W-:Y:S01]  /*3910*/  HMMA.16816.F32 R48, R16, R82, R48 ;  /* 0x000000521030723c */ /* 0x000fe20000001830 */
[----:B------:R-:W-:Y:S01]  /*3920*/  FMUL.FTZ R12, R38, UR23 ;  /* 0x00000017260c7c20 */ /* 0x000fe20008410000 */
[----:B------:R-:W-:-:S04]  /*3930*/  FMUL.FTZ R8, R8, UR23 ;  /* 0x0000001708087c20 */ /* 0x000fc80008410000 */
[----:B------:R-:W-:Y:S01]  /*3940*/  FMUL.FTZ R27, R27, UR23 ;  /* 0x000000171b1b7c20 */ /* 0x000fe20008410000 */
[----:B------:R-:W2:Y:S01]  /*3950*/  MUFU.TANH R30, R28 ;  /* 0x0000001c001e7308 */ /* 0x000ea20000002400 */
[----:B-1----:R-:W-:-:S07]  /*3960*/  FMUL.FTZ R2, R70, UR23 ;  /* 0x0000001746027c20 */ /* 0x002fce0008410000 */
[----:B------:R1:W1:Y:S08]  /*3970*/  MUFU.TANH R45, R2 ;  /* 0x00000002002d7308 */ /* 0x0002700000002400 */
[----:B------:R5:W2:Y:S01]  /*3980*/  MUFU.TANH R28, R12 ;  /* 0x0000000c001c7308 */ /* 0x000aa20000002400 */
[----:B-1----:R-:W-:-:S04]  /*3990*/  LOP3.LUT R2, R107, 0xffffffe0, RZ, 0xc0, !PT ;  /* 0xffffffe06b027812 */ /* 0x002fc800078ec0ff */
[----:B------:R-:W-:Y:S01]  /*39a0*/  IADD3 R2, -R2, R108, RZ ;  /* 0x0000006c02027210 */ /* 0x000fe20007ffe1ff */
[----:B------:R-:W-:-:S03]  /*39b0*/  IMAD.SHL.U32 R108, R108, 0x2, RZ ;  /* 0x000000026c6c7824 */ /* 0x000fc600078e00ff */
[----:B------:R-:W-:Y:S01]  /*39c0*/  SHF.R.S32.HI R13, RZ, 0x1f, R2 ;  /* 0x0000001fff0d7819 */ /* 0x000fe20000011402 */
[----:B-----5:R-:W-:Y:S01]  /*39d0*/  FMUL.FTZ R12, R25, UR23 ;  /* 0x00000017190c7c20 */ /* 0x020fe20008410000 */
[----:B------:R-:W-:Y:S02]  /*39e0*/  LOP3.LUT R251, R108, 0x6, RZ, 0xc0, !PT ;  /* 0x000000066cfb7812 */ /* 0x000fe400078ec0ff */
[----:B------:R-:W-:Y:S01]  /*39f0*/  LEA.HI R13, R13, R2, RZ, 0x2 ;  /* 0x000000020d0d7211 */ /* 0x000fe200078f10ff */
[----:B------:R-:W-:Y:S02]  /*3a00*/  FMUL.FTZ R2, R39, UR23 ;  /* 0x0000001727027c20 */ /* 0x000fe40008410000 */
[----:B------:R-:W-:Y:S01]  /*3a10*/  HMMA.16816.F32 R36, R16, R14, R20 ;  /* 0x0000000e1024723c */ /* 0x000fe20000001814 */
[----:B------:R1:W1:Y:S06]  /*3a20*/  MUFU.TANH R20, R8 ;  /* 0x0000000800147308 */ /* 0x00026c0000002400 */
[----:B------:R-:W-:Y:S01]  /*3a30*/  FMUL.FTZ R17, R26, UR23 ;  /* 0x000000171a117c20 */ /* 0x000fe20008410000 */
[----:B------:R-:W-:Y:S01]  /*3a40*/  FMUL.FTZ R16, R4, UR23 ;  /* 0x0000001704107c20 */ /* 0x000fe20008410000 */
[----:B------:R5:W2:Y:S01]  /*3a50*/  MUFU.TANH R22, R2 ;  /* 0x0000000200167308 */ /* 0x000aa20000002400 */
[----:B------:R-:W-:Y:S01]  /*3a60*/  FMUL.FTZ R18, R5, UR23 ;  /* 0x0000001705127c20 */ /* 0x000fe20008410000 */
[----:B------:R-:W-:Y:S01]  /*3a70*/  FMUL.FTZ R23, R6, UR23 ;  /* 0x0000001706177c20 */ /* 0x000fe20008410000 */
[----:B-1----:R-:W-:Y:S01]  /*3a80*/  MOV R8, UR22 ;  /* 0x0000001600087c02 */ /* 0x002fe20008000f00 */
[----:B-----5:R-:W-:Y:S01]  /*3a90*/  FMUL.FTZ R2, R9, UR23 ;  /* 0x0000001709027c20 */ /* 0x020fe20008410000 */
[----:B------:R-:W-:Y:S01]  /*3aa0*/  FMUL.FTZ R9, R10, UR23 ;  /* 0x000000170a097c20 */ /* 0x000fe20008410000 */
[----:B------:R-:W-:Y:S01]  /*3ab0*/  FMUL.FTZ R10, R11, UR23 ;  /* 0x000000170b0a7c20 */ /* 0x000fe20008410000 */
[----:B------:R-:W-:Y:S01]  /*3ac0*/  FMUL.FTZ R11, R24, UR23 ;  /* 0x00000017180b7c20 */ /* 0x000fe20008410000 */
[----:B------:R1:W1:Y:S01]  /*3ad0*/  MUFU.TANH R19, R2 ;  /* 0x0000000200137308 */ /* 0x0002620000002400 */
[----:B------:R-:W-:Y:S01]  /*3ae0*/  FMUL.FTZ R24, R7, UR23 ;  /* 0x0000001707187c20 */ /* 0x000fe20008410000 */
[----:B------:R-:W-:Y:S06]  /*3af0*/  BAR.SYNC.DEFER_BLOCKING 0x0 ;  /* 0x0000000000007b1d */ /* 0x000fec0000010000 */
[----:B--234-:R-:W-:Y:S05]  /*3b00*/  @!P0 BRA `(.L_x_2375) ;  /* 0x0000000000588947 */ /* 0x01cfea0003800000 */
[----:B------:R-:W-:-:S04]  /*3b10*/  UIADD3 UR7, UR21, -0x2, URZ ;  /* 0xfffffffe15077890 */ /* 0x000fc8000fffe03f */
[----:B------:R-:W-:Y:S02]  /*3b20*/  USHF.R.S32.HI UR6, URZ, 0x1f, UR7 ;  /* 0x0000001f3f067899 */ /* 0x000fe40008011407 */
[----:B------:R-:W-:Y:S01]  /*3b30*/  UIMAD UR33, UR13, UR7, URZ ;  /* 0x000000070d2172a4 */ /* 0x000fe2000f8e023f */
[----:B-1----:R-:W-:-:S03]  /*3b40*/  IMAD.U32 R2, RZ, RZ, UR7 ;  /* 0x00000007ff027e24 */ /* 0x002fc6000f8e00ff */
        /* <DEDUP_REMOVED lines=18> */
.L_x_2375:
[----:B--2---:R-:W-:Y:S01]  /*3c70*/  LEA R4, R105, UR27, 0x4 ;  /* 0x0000001b69047c11 */ /* 0x004fe2000f8e20ff */
[----:B------:R-:W-:Y:S01]  /*3c80*/  IMAD.U32 R25, RZ, RZ, UR30 ;  /* 0x0000001eff197e24 */ /* 0x000fe2000f8e00ff */
[----:B------:R-:W-:Y:S01]  /*3c90*/  SHF.R.S32.HI R5, RZ, 0x2, R13 ;  /* 0x00000002ff057819 */ /* 0x000fe2000001140d */
[----:B-1----:R-:W-:Y:S01]  /*3ca0*/  IMAD R2, R8, 0x20, R251 ;  /* 0x0000002008027824 */ /* 0x002fe200078e02fb */
[----:B------:R-:W-:Y:S01]  /*3cb0*/  UIADD3 UR29, UR28, -UR26, -UR29 ;  /* 0x8000001a1c1d7290 */ /* 0x000fe2000fffe81d */
[----:B------:R-:W-:Y:S02]  /*3cc0*/  MUFU.TANH R14, R9 ;  /* 0x00000009000e7308 */ /* 0x000fe40000002400 */
[----:B------:R-:W-:Y:S01]  /*3cd0*/  IMAD.IADD R4, R5, 0x1, R4 ;  /* 0x0000000105047824 */ /* 0x000fe200078e0204 */
[----:B------:R1:W-:Y:S01]  /*3ce0*/  STL [R1+0x38], R5 ;  /* 0x0000380501007387 */ /* 0x0003e20000100800 */
[----:B------:R-:W-:Y:S01]  /*3cf0*/  VIADD R32, R2, 0x1 ;  /* 0x0000000102207836 */ /* 0x000fe20000000000 */
[----:B------:R-:W-:Y:S01]  /*3d00*/  ULDC UR26, c[0x0][0x2ec] ;  /* 0x0000bb00001a7ab9 */ /* 0x000fe20000000800 */
[----:B------:R-:W-:Y:S01]  /*3d10*/  VIADD R7, R4, 0x40 ;  /* 0x0000004004077836 */ /* 0x000fe20000000000 */
[----:B------:R-:W-:Y:S01]  /*3d20*/  IADD3 R6, R25, 0x48, R4 ;  /* 0x0000004819067810 */ /* 0x000fe20007ffe004 */
[C---:B------:R-:W-:Y:S01]  /*3d30*/  VIADD R26, R2.reuse, 0x8 ;  /* 0x00000008021a7836 */ /* 0x040fe20000000000 */
[----:B------:R-:W2:Y:S01]  /*3d40*/  MUFU.TANH R9, R11 ;  /* 0x0000000b00097308 */ /* 0x000ea20000002400 */
[C---:B------:R-:W-:Y:S01]  /*3d50*/  VIADD R34, R2.reuse, 0x9 ;  /* 0x0000000902227836 */ /* 0x040fe20000000000 */
[----:B------:R-:W-:Y:S01]  /*3d60*/  VIADDMNMX R230, R7, UR29, RZ, !PT ;  /* 0x0000001d07e67c46 */ /* 0x000fe2000f8001ff */
[----:B------:R-:W-:Y:S01]  /*3d70*/  VIADD R33, R2, 0x10 ;  /* 0x0000001002217836 */ /* 0x000fe20000000000 */
[----:B------:R-:W-:Y:S01]  /*3d80*/  VIMNMX R233, R6, UR28, PT ;  /* 0x0000001c06e97c48 */ /* 0x000fe2000bfe0100 */
[C---:B------:R-:W-:Y:S01]  /*3d90*/  VIADD R8, R4.reuse, 0x48 ;  /* 0x0000004804087836 */ /* 0x040fe20000000000 */
[----:B------:R-:W-:Y:S01]  /*3da0*/  VIADDMNMX R228, R4, UR29, RZ, !PT ;  /* 0x0000001d04e47c46 */ /* 0x000fe2000f8001ff */
[C---:B------:R-:W-:Y:S01]  /*3db0*/  VIADD R40, R2.reuse, 0x11 ;  /* 0x0000001102287836 */ /* 0x040fe20000000000 */
[----:B------:R-:W3:Y:S01]  /*3dc0*/  MUFU.TANH R6, R12 ;  /* 0x0000000c00067308 */ /* 0x000ee20000002400 */
[----:B------:R-:W-:Y:S01]  /*3dd0*/  VIADD R35, R2, 0x18 ;  /* 0x0000001802237836 */ /* 0x000fe20000000000 */
[----:B------:R-:W-:Y:S01]  /*3de0*/  VIADDMNMX R229, R8, UR29, RZ, !PT ;  /* 0x0000001d08e57c46 */ /* 0x000fe2000f8001ff */
[C---:B------:R-:W-:Y:S01]  /*3df0*/  VIADD R41, R2.reuse, 0x19 ;  /* 0x0000001902297836 */ /* 0x040fe20000000000 */
[-C--:B------:R-:W-:Y:S01]  /*3e00*/  ISETP.GE.AND P5, PT, R2, R233.reuse, PT ;  /* 0x000000e90200720c */ /* 0x080fe20003fa6270 */
[----:B------:R-:W-:Y:S01]  /*3e10*/  VIADD R227, R4, 0x8 ;  /* 0x0000000804e37836 */ /* 0x000fe20000000000 */
[----:B------:R-:W-:-:S02]  /*3e20*/  ISETP.GE.AND P4, PT, R32, R233, PT ;  /* 0x000000e92000720c */ /* 0x000fc40003f86270 */
[----:B------:R4:W-:Y:S01]  /*3e30*/  MUFU.TANH R12, R17 ;  /* 0x00000011000c7308 */ /* 0x0009e20000002400 */
[----:B------:R-:W-:Y:S02]  /*3e40*/  ISETP.LT.OR P5, PT, R2, R229, P5 ;  /* 0x000000e50200720c */ /* 0x000fe40002fa1670 */
[----:B-1----:R-:W-:Y:S02]  /*3e50*/  IADD3 R5, R25, 0x40, R4 ;  /* 0x0000004019057810 */ /* 0x002fe40007ffe004 */
[----:B------:R-:W-:Y:S02]  /*3e60*/  ISETP.GE.AND P6, PT, R26, R233, PT ;  /* 0x000000e91a00720c */ /* 0x000fe40003fc6270 */
[----:B------:R-:W-:Y:S01]  /*3e70*/  VIMNMX R234, R5, UR28, PT ;  /* 0x0000001c05ea7c48 */ /* 0x000fe2000bfe0100 */
[----:B------:R1:W5:Y:S01]  /*3e80*/  MUFU.TANH R7, R16 ;  /* 0x0000001000077308 */ /* 0x0003620000002400 */
[----:B------:R-:W-:Y:S02]  /*3e90*/  ISETP.LT.OR P4, PT, R32, R229, P4 ;  /* 0x000000e52000720c */ /* 0x000fe40002781670 */
[----:B------:R-:W-:-:S02]  /*3ea0*/  ISETP.GE.AND P2, PT, R2, R234, PT ;  /* 0x000000ea0200720c */ /* 0x000fc40003f46270 */
[----:B------:R-:W-:Y:S02]  /*3eb0*/  ISETP.GE.AND P1, PT, R32, R234, PT ;  /* 0x000000ea2000720c */ /* 0x000fe40003f26270 */
[----:B------:R-:W-:Y:S01]  /*3ec0*/  ISETP.LT.OR P2, PT, R2, R230, P2 ;  /* 0x000000e60200720c */ /* 0x000fe20001741670 */
[----:B------:R-:W5:Y:S01]  /*3ed0*/  MUFU.TANH R8, R18 ;  /* 0x0000001200087308 */ /* 0x000f620000002400 */
[----:B------:R-:W-:Y:S02]  /*3ee0*/  ISETP.GE.AND P3, PT, R26, R234, PT ;  /* 0x000000ea1a00720c */ /* 0x000fe40003f66270 */
[----:B------:R-:W-:Y:S02]  /*3ef0*/  ISETP.LT.OR P1, PT, R32, R230, P1 ;  /* 0x000000e62000720c */ /* 0x000fe40000f21670 */
[----:B------:R-:W-:Y:S02]  /*3f00*/  FSEL R15, R31, -INF , !P2 ;  /* 0xff8000001f0f7808 */ /* 0x000fe40005000000 */
[----:B------:R-:W-:Y:S01]  /*3f10*/  ISETP.GE.AND P2, PT, R34, R234, PT ;  /* 0x000000ea2200720c */ /* 0x000fe20003f46270 */
[----:B------:R5:W5:Y:S01]  /*3f20*/  MUFU.TANH R13, R10 ;  /* 0x0000000a000d7308 */ /* 0x000b620000002400 */
[----:B----4-:R-:W-:-:S02]  /*3f30*/  FSEL R17, R30, -INF , !P1 ;  /* 0xff8000001e117808 */ /* 0x010fc40004800000 */
[----:B------:R-:W-:Y:S02]  /*3f40*/  ISETP.LT.OR P3, PT, R26, R230, P3 ;  /* 0x000000e61a00720c */ /* 0x000fe40001f61670 */
[----:B------:R-:W-:Y:S02]  /*3f50*/  ISETP.GE.AND P1, PT, R33, R234, PT ;  /* 0x000000ea2100720c */ /* 0x000fe40003f26270 */
[----:B-1----:R-:W-:Y:S01]  /*3f60*/  FSEL R16, R20, -INF , !P3 ;  /* 0xff80000014107808 */ /* 0x002fe20005800000 */
[----:B------:R-:W1:Y:S01]  /*3f70*/  MUFU.TANH R11, R27 ;  /* 0x0000001b000b7308 */ /* 0x000e620000002400 */
[----:B------:R-:W-:Y:S02]  /*3f80*/  ISETP.LT.OR P2, PT, R34, R230, P2 ;  /* 0x000000e62200720c */ /* 0x000fe40001741670 */
[----:B------:R-:W-:Y:S02]  /*3f90*/  FMNMX.FTZ R5, R15, R17, !PT ;  /* 0x000000110f057209 */ /* 0x000fe40007810000 */
[----:B------:R-:W-:-:S02]  /*3fa0*/  ISETP.GE.AND P3, PT, R40, R234, PT ;  /* 0x000000ea2800720c */ /* 0x000fc40003f66270 */
[----:B------:R-:W-:Y:S01]  /*3fb0*/  ISETP.LT.OR P1, PT, R33, R230, P1 ;  /* 0x000000e62100720c */ /* 0x000fe20000f21670 */
[----:B------:R-:W-:Y:S01]  /*3fc0*/  MUFU.TANH R18, R29 ;  /* 0x0000001d00127308 */ /* 0x000fe20000002400 */
[----:B------:R-:W-:Y:S02]  /*3fd0*/  FSEL R19, R19, -INF , !P2 ;  /* 0xff80000013137808 */ /* 0x000fe40005000000 */
[----:B------:R-:W-:Y:S02]  /*3fe0*/  FMNMX.FTZ R5, R16, R5, !PT ;  /* 0x0000000510057209 */ /* 0x000fe40007810000 */
[----:B------:R-:W-:Y:S02]  /*3ff0*/  ISETP.GE.AND P2, PT, R35, R234, PT ;  /* 0x000000ea2300720c */ /* 0x000fe40003f46270 */
[----:B--2---:R-:W-:Y:S02]  /*4000*/  FSEL R47, R9, -INF , !P1 ;  /* 0xff800000092f7808 */ /* 0x004fe40004800000 */
[----:B------:R-:W-:Y:S01]  /*4010*/  ISETP.LT.OR P3, PT, R40, R230, P3 ;  /* 0x000000e62800720c */ /* 0x000fe20001f61670 */
[----:B------:R-:W2:Y:S01]  /*4020*/  MUFU.TANH R9, R23 ;  /* 0x0000001700097308 */ /* 0x000ea20000002400 */
[----:B------:R-:W-:-:S02]  /*4030*/  FMNMX.FTZ R5, R19, R5, !PT ;  /* 0x0000000513057209 */ /* 0x000fc40007810000 */
[----:B------:R-:W-:Y:S02]  /*4040*/  ISETP.GE.AND P1, PT, R41, R234, PT ;  /* 0x000000ea2900720c */ /* 0x000fe40003f26270 */
[-C--:B------:R-:W-:Y:S02]  /*4050*/  ISETP.LT.OR P2, PT, R35, R230.reuse, P2 ;  /* 0x000000e62300720c */ /* 0x080fe40001741670 */
[----:B---3--:R-:W-:Y:S02]  /*4060*/  FSEL R60, R6, -INF , !P3 ;  /* 0xff800000063c7808 */ /* 0x008fe40005800000 */
[----:B------:R-:W-:Y:S02]  /*4070*/  FMNMX.FTZ R5, R47, R5, !PT ;  /* 0x000000052f057209 */ /* 0x000fe40007810000 */
[----:B------:R-:W-:Y:S02]  /*4080*/  ISETP.LT.OR P1, PT, R41, R230, P1 ;  /* 0x000000e62900720c */ /* 0x000fe40000f21670 */
[----:B-----5:R-:W-:Y:S01]  /*4090*/  FSEL R61, R7, -INF , !P2 ;  /* 0xff800000073d7808 */ /* 0x020fe20005000000 */
[----:B------:R-:W-:Y:S01]  /*40a0*/  FMUL.FTZ R7, R48, UR23 ;  /* 0x0000001730077c20 */ /* 0x000fe20008410000 */
[----:B------:R-:W-:-:S02]  /*40b0*/  FMNMX.FTZ R5, R60, R5, !PT ;  /* 0x000000053c057209 */ /* 0x000fc40007810000 */
[----:B------:R-:W-:Y:S01]  /*40c0*/  FSEL R63, R8, -INF , !P1 ;  /* 0xff800000083f7808 */ /* 0x000fe20004800000 */
[----:B------:R3:W-:Y:S01]  /*40d0*/  MUFU.TANH R23, R7 ;  /* 0x0000000700177308 */ /* 0x0007e20000002400 */
[----:B------:R-:W-:Y:S02]  /*40e0*/  FMNMX.FTZ R5, R61, R5, !PT ;  /* 0x000000053d057209 */ /* 0x000fe40007810000 */
[----:B------:R-:W-:Y:S02]  /*40f0*/  FSEL R21, R28, -INF , !P5 ;  /* 0xff8000001c157808 */ /* 0x000fe40006800000 */
[----:B------:R-:W-:Y:S02]  /*4100*/  FMNMX.FTZ R5, R63, R5, !PT ;  /* 0x000000053f057209 */ /* 0x000fe40007810000 */
[----:B------:R-:W-:Y:S01]  /*4110*/  ISETP.GE.AND P5, PT, R34, R233, PT ;  /* 0x000000e92200720c */ /* 0x000fe20003fa6270 */
[----:B------:R4:W5:Y:S01]  /*4120*/  MUFU.TANH R8, R24 ;  /* 0x0000001800087308 */ /* 0x0009620000002400 */
[----:B------:R-:W-:Y:S01]  /*4130*/  FSEL R22, R22, -INF , !P4 ;  /* 0xff80000016167808 */ /* 0x000fe20006000000 */
[----:B------:R-:W1:Y:S01]  /*4140*/  SHFL.BFLY PT, R10, R5, 0x2, 0x1f ;  /* 0x0c401f00050a7f89 */ /* 0x000e6200000e0000 */
[----:B------:R-:W-:-:S02]  /*4150*/  ISETP.LT.OR P6, PT, R26, R229, P6 ;  /* 0x000000e51a00720c */ /* 0x000fc400037c1670 */
[----:B------:R-:W-:Y:S02]  /*4160*/  ISETP.GE.AND P4, PT, R33, R233, PT ;  /* 0x000000e92100720c */ /* 0x000fe40003f86270 */
[----:B------:R-:W-:Y:S02]  /*4170*/  ISETP.LT.OR P5, PT, R34, R229, P5 ;  /* 0x000000e52200720c */ /* 0x000fe40002fa1670 */
[----:B------:R-:W-:Y:S01]  /*4180*/  FMNMX.FTZ R6, R21, R22, !PT ;  /* 0x0000001615067209 */ /* 0x000fe20007810000 */
[----:B---3--:R-:W-:Y:S01]  /*4190*/  FMUL.FTZ R7, R49, UR23 ;  /* 0x0000001731077c20 */ /* 0x008fe20008410000 */
[----:B------:R-:W-:Y:S02]  /*41a0*/  ISETP.GE.AND P3, PT, R40, R233, PT ;  /* 0x000000e92800720c */ /* 0x000fe40003f66270 */
[----:B------:R-:W-:Y:S01]  /*41b0*/  ISETP.LT.OR P4, PT, R33, R229, P4 ;  /* 0x000000e52100720c */ /* 0x000fe20002781670 */
[----:B------:R3:W5:Y:S01]  /*41c0*/  MUFU.TANH R20, R7 ;  /* 0x0000000700147308 */ /* 0x0007620000002400 */
[----:B------:R-:W-:-:S02]  /*41d0*/  FSEL R28, R13, -INF , !P5 ;  /* 0xff8000000d1c7808 */ /* 0x000fc40006800000 */
[----:B----4-:R-:W-:Y:S02]  /*41e0*/  FSEL R24, R14, -INF , !P6 ;  /* 0xff8000000e187808 */ /* 0x010fe40007000000 */
[----:B------:R-:W-:Y:S02]  /*41f0*/  ISETP.LT.OR P3, PT, R40, R229, P3 ;  /* 0x000000e52800720c */ /* 0x000fe40001f61670 */
[----:B------:R-:W-:Y:S02]  /*4200*/  FMNMX.FTZ R6, R24, R6, !PT ;  /* 0x0000000618067209 */ /* 0x000fe40007810000 */
[-C--:B------:R-:W-:Y:S02]  /*4210*/  ISETP.GE.AND P2, PT, R35, R233.reuse, PT ;  /* 0x000000e92300720c */ /* 0x080fe40003f46270 */
[----:B------:R-:W-:Y:S02]  /*4220*/  FSEL R62, R12, -INF , !P4 ;  /* 0xff8000000c3e7808 */ /* 0x000fe40006000000 */
[----:B-1----:R-:W-:Y:S01]  /*4230*/  FMNMX.FTZ R5, R5, R10, !PT ;  /* 0x0000000a05057209 */ /* 0x002fe20007810000 */
[----:B------:R-:W-:Y:S01]  /*4240*/  FMUL.FTZ R10, R55, UR23 ;  /* 0x00000017370a7c20 */ /* 0x000fe20008410000 */
[----:B------:R-:W-:Y:S01]  /*4250*/  FMNMX.FTZ R6, R28, R6, !PT ;  /* 0x000000061c067209 */ /* 0x000fe20007810000 */
[----:B---3--:R-:W-:Y:S01]  /*4260*/  FMUL.FTZ R7, R50, UR23 ;  /* 0x0000001732077c20 */ /* 0x008fe20008410000 */
[----:B------:R-:W-:Y:S01]  /*4270*/  FSEL R68, R11, -INF , !P3 ;  /* 0xff8000000b447808 */ /* 0x000fe20005800000 */
[----:B------:R-:W-:Y:S01]  /*4280*/  MUFU.TANH R42, R10 ;  /* 0x0000000a002a7308 */ /* 0x000fe20000002400 */
[----:B------:R-:W1:Y:S01]  /*4290*/  SHFL.BFLY PT, R11, R5, 0x1, 0x1f ;  /* 0x0c201f00050b7f89 */ /* 0x000e6200000e0000 */
[----:B------:R-:W-:-:S02]  /*42a0*/  ISETP.GE.AND P1, PT, R41, R233, PT ;  /* 0x000000e92900720c */ /* 0x000fc40003f26270 */
[-C--:B------:R-:W-:Y:S02]  /*42b0*/  ISETP.LT.OR P2, PT, R35, R229.reuse, P2 ;  /* 0x000000e52300720c */ /* 0x080fe40001741670 */
[----:B------:R-:W-:Y:S02]  /*42c0*/  FMNMX.FTZ R6, R62, R6, !PT ;  /* 0x000000063e067209 */ /* 0x000fe40007810000 */
[----:B------:R3:W-:Y:S01]  /*42d0*/  MUFU.TANH R44, R7 ;  /* 0x00000007002c7308 */ /* 0x0007e20000002400 */
[----:B------:R-:W-:Y:S02]  /*42e0*/  ISETP.LT.OR P1, PT, R41, R229, P1 ;  /* 0x000000e52900720c */ /* 0x000fe40000f21670 */
[----:B--2---:R-:W-:Y:S02]  /*42f0*/  FSEL R69, R9, -INF , !P2 ;  /* 0xff80000009457808 */ /* 0x004fe40005000000 */
[----:B------:R-:W-:Y:S02]  /*4300*/  FMNMX.FTZ R6, R68, R6, !PT ;  /* 0x0000000644067209 */ /* 0x000fe40007810000 */
[----:B-----5:R-:W-:Y:S01]  /*4310*/  FSEL R70, R8, -INF , !P1 ;  /* 0xff80000008467808 */ /* 0x020fe20004800000 */
[----:B------:R-:W-:Y:S01]  /*4320*/  FMUL.FTZ R8, R54, UR23 ;  /* 0x0000001736087c20 */ /* 0x000fe20008410000 */
[----:B------:R-:W-:-:S02]  /*4330*/  FMNMX.FTZ R6, R69, R6, !PT ;  /* 0x0000000645067209 */ /* 0x000fc40007810000 */
[----:B------:R-:W-:Y:S01]  /*4340*/  IADD3 R231, R25, 0x8, R4 ;  /* 0x0000000819e77810 */ /* 0x000fe20007ffe004 */
[----:B------:R-:W-:Y:S01]  /*4350*/  MUFU.TANH R43, R8 ;  /* 0x00000008002b7308 */ /* 0x000fe20000002400 */
[----:B------:R-:W-:Y:S02]  /*4360*/  FMNMX.FTZ R6, R70, R6, !PT ;  /* 0x0000000646067209 */ /* 0x000fe40007810000 */
[----:B------:R-:W-:Y:S01]  /*4370*/  VIMNMX R231, R231, UR28, PT ;  /* 0x0000001ce7e77c48 */ /* 0x000fe2000bfe0100 */
[----:B---3--:R-:W-:Y:S02]  /*4380*/  FMUL.FTZ R7, R51, UR23 ;  /* 0x0000001733077c20 */ /* 0x008fe40008410000 */
[----:B------:R-:W2:Y:S01]  /*4390*/  SHFL.BFLY PT, R9, R6, 0x2, 0x1f ;  /* 0x0c401f0006097f89 */ /* 0x000ea200000e0000 */
[----:B-1----:R-:W-:Y:S01]  /*43a0*/  FMNMX.FTZ R134, R5, R11, !PT ;  /* 0x0000000b05867209 */ /* 0x002fe20007810000 */
[----:B------:R-:W-:Y:S01]  /*43b0*/  FMUL.FTZ R5, R36, UR23 ;  /* 0x0000001724057c20 */ /* 0x000fe20008410000 */
[----:B------:R1:W-:Y:S01]  /*43c0*/  MUFU.TANH R46, R7 ;  /* 0x00000007002e7308 */ /* 0x0003e20000002400 */
[----:B------:R-:W-:-:S07]  /*43d0*/  VIADDMNMX R227, R227, UR29, RZ, !PT ;  /* 0x0000001de3e37c46 */ /* 0x000fce000f8001ff */
[----:B------:R3:W-:Y:S01]  /*43e0*/  MUFU.TANH R11, R5 ;  /* 0x00000005000b7308 */ /* 0x0007e20000002400 */
[----:B-1----:R-:W-:-:S07]  /*43f0*/  FMUL.FTZ R7, R52, UR23 ;  /* 0x0000001734077c20 */ /* 0x002fce0008410000 */
[----:B------:R1:W4:Y:S01]  /*4400*/  MUFU.TANH R14, R7 ;  /* 0x00000007000e7308 */ /* 0x0003220000002400 */
[----:B--2---:R-:W-:Y:S01]  /*4410*/  FMNMX.FTZ R6, R6, R9, !PT ;  /* 0x0000000906067209 */ /* 0x004fe20007810000 */
[----:B------:R-:W-:Y:S01]  /*4420*/  FMUL.FTZ R9, R134, UR26 ;  /* 0x0000001a86097c20 */ /* 0x000fe20008410000 */
[----:B---3--:R-:W-:-:S03]  /*4430*/  FMUL.FTZ R5, R37, UR23 ;  /* 0x0000001725057c20 */ /* 0x008fc60008410000 */
[----:B------:R-:W2:Y:S02]  /*4440*/  SHFL.BFLY PT, R137, R6, 0x1, 0x1f ;  /* 0x0c201f0006897f89 */ /* 0x000ea400000e0000 */
[----:B------:R-:W-:Y:S01]  /*4450*/  MUFU.TANH R8, R5 ;  /* 0x0000000500087308 */ /* 0x000fe20000002400 */
[----:B-1----:R-:W-:-:S07]  /*4460*/  FMUL.FTZ R7, R53, UR23 ;  /* 0x0000001735077c20 */ /* 0x002fce0008410000 */
[----:B------:R1:W3:Y:S01]  /*4470*/  MUFU.TANH R13, R7 ;  /* 0x00000007000d7308 */ /* 0x0002e20000002400 */
[----:B--2---:R-:W-:Y:S01]  /*4480*/  FMNMX.FTZ R137, R6, R137, !PT ;  /* 0x0000008906897209 */ /* 0x004fe20007810000 */
[----:B-1----:R-:W-:-:S05]  /*4490*/  IMAD.U32 R7, RZ, RZ, UR28 ;  /* 0x0000001cff077e24 */ /* 0x002fca000f8e00ff */
[----:B------:R-:W-:Y:S01]  /*44a0*/  VIADDMNMX R232, R4, UR30, R7, PT ;  /* 0x0000001e04e87c46 */ /* 0x000fe2000b800107 */
[----:B------:R-:W-:-:S03]  /*44b0*/  FMUL.FTZ R7, R38, UR23 ;  /* 0x0000001726077c20 */ /* 0x000fc60008410000 */
[-C--:B------:R-:W-:Y:S01]  /*44c0*/  ISETP.GE.AND P3, PT, R2, R232.reuse, PT ;  /* 0x000000e80200720c */ /* 0x080fe20003f66270 */
[----:B------:R1:W2:Y:S01]  /*44d0*/  MUFU.TANH R36, R7 ;  /* 0x0000000700247308 */ /* 0x0002a20000002400 */
[-C--:B------:R-:W-:Y:S02]  /*44e0*/  ISETP.GE.AND P2, PT, R32, R232.reuse, PT ;  /* 0x000000e82000720c */ /* 0x080fe40003f46270 */
[----:B------:R-:W-:Y:S02]  /*44f0*/  ISETP.GE.AND P1, PT, R26, R232, PT ;  /* 0x000000e81a00720c */ /* 0x000fe40003f26270 */
[-C--:B------:R-:W-:Y:S02]  /*4500*/  ISETP.LT.OR P3, PT, R2, R228.reuse, P3 ;  /* 0x000000e40200720c */ /* 0x080fe40001f61670 */
[----:B------:R-:W-:Y:S02]  /*4510*/  ISETP.LT.OR P2, PT, R32, R228, P2 ;  /* 0x000000e42000720c */ /* 0x000fe40001741670 */
[----:B------:R-:W-:-:S02]  /*4520*/  ISETP.GE.AND P6, PT, R34, R232, PT ;  /* 0x000000e82200720c */ /* 0x000fc40003fc6270 */
[----:B------:R-:W-:Y:S02]  /*4530*/  FSEL R10, R57, -INF , !P3 ;  /* 0xff800000390a7808 */ /* 0x000fe40005800000 */
[----:B------:R-:W-:Y:S02]  /*4540*/  FSEL R12, R56, -INF , !P2 ;  /* 0xff800000380c7808 */ /* 0x000fe40005000000 */
[----:B------:R-:W-:Y:S02]  /*4550*/  ISETP.LT.OR P1, PT, R26, R228, P1 ;  /* 0x000000e41a00720c */ /* 0x000fe40000f21670 */
        /* <DEDUP_REMOVED lines=10> */
[----:B----4-:R-:W-:Y:S02]  /*4600*/  FSEL R86, R14, -INF , !P5 ;  /* 0xff8000000e567808 */ /* 0x010fe40006800000 */
[----:B------:R-:W-:Y:S02]  /*4610*/  FMNMX.FTZ R5, R54, R5, !PT ;  /* 0x0000000536057209 */ /* 0x000fe40007810000 */
[----:B------:R-:W-:Y:S02]  /*4620*/  FSETP.NEU.FTZ.AND P1, PT, R134, -INF , PT ;  /* 0xff8000008600780b */ /* 0x000fe40003f3d000 */
[----:B------:R-:W-:Y:S02]  /*4630*/  ISETP.GE.AND P2, PT, R41, R232, PT ;  /* 0x000000e82900720c */ /* 0x000fe40003f46270 */
[----:B------:R-:W-:-:S02]  /*4640*/  ISETP.LT.OR P3, PT, R35, R228, P3 ;  /* 0x000000e42300720c */ /* 0x000fc40001f61670 */
[----:B---3--:R-:W-:Y:S02]  /*4650*/  FSEL R87, R13, -INF , !P4 ;  /* 0xff8000000d577808 */ /* 0x008fe40006000000 */
[----:B------:R-:W-:Y:S02]  /*4660*/  FMNMX.FTZ R5, R86, R5, !PT ;  /* 0x0000000556057209 */ /* 0x000fe40007810000 */
[----:B------:R-:W-:Y:S02]  /*4670*/  FSEL R9, R9, RZ, P1 ;  /* 0x000000ff09097208 */ /* 0x000fe40000800000 */
[----:B------:R-:W-:Y:S02]  /*4680*/  ISETP.LT.OR P2, PT, R41, R228, P2 ;  /* 0x000000e42900720c */ /* 0x000fe40001741670 */
[----:B------:R-:W-:Y:S01]  /*4690*/  FSEL R100, R11, -INF , !P3 ;  /* 0xff8000000b647808 */ /* 0x000fe20005800000 */
[--C-:B-1----:R-:W-:Y:S01]  /*46a0*/  FFMA.FTZ R7, R15, UR26, -R9.reuse ;  /* 0x0000001a0f077c23 */ /* 0x102fe20008010809 */
[----:B------:R-:W-:Y:S01]  /*46b0*/  FMNMX.FTZ R5, R87, R5, !PT ;  /* 0x0000000557057209 */ /* 0x000fe20007810000 */
[--C-:B------:R-:W-:Y:S01]  /*46c0*/  FFMA.FTZ R6, R16, UR26, -R9.reuse ;  /* 0x0000001a10067c23 */ /* 0x100fe20008010809 */
[----:B------:R-:W-:Y:S01]  /*46d0*/  FSEL R101, R8, -INF , !P2 ;  /* 0xff80000008657808 */ /* 0x000fe20005000000 */
[----:B------:R1:W-:Y:S01]  /*46e0*/  MUFU.EX2 R237, R7 ;  /* 0x0000000700ed7308 */ /* 0x0003e20000000800 */
[----:B------:R-:W-:Y:S01]  /*46f0*/  FMNMX.FTZ R5, R100, R5, !PT ;  /* 0x0000000564057209 */ /* 0x000fe20007810000 */
[----:B------:R-:W-:Y:S01]  /*4700*/  FMUL.FTZ R8, R137, UR26 ;  /* 0x0000001a89087c20 */ /* 0x000fe20008410000 */
[----:B------:R-:W-:Y:S01]  /*4710*/  ISETP.GE.AND P2, PT, R2, R231, PT ;  /* 0x000000e70200720c */ /* 0x000fe20003f46270 */
[----:B------:R-:W-:Y:S01]  /*4720*/  FFMA.FTZ R4, R19, UR26, -R9 ;  /* 0x0000001a13047c23 */ /* 0x000fe20008010809 */
[----:B------:R-:W-:-:S02]  /*4730*/  FMNMX.FTZ R5, R101, R5, !PT ;  /* 0x0000000565057209 */ /* 0x000fc40007810000 */
[----:B------:R-:W-:Y:S01]  /*4740*/  ISETP.LT.OR P2, PT, R2, R227, P2 ;  /* 0x000000e30200720c */ /* 0x000fe20001741670 */
[----:B------:R-:W-:Y:S01]  /*4750*/  IMAD.IADD R2, R104, 0x1, R106 ;  /* 0x0000000168027824 */ /* 0x000fe200078e026a */
[----:B------:R-:W-:Y:S01]  /*4760*/  FSETP.NEU.FTZ.AND P1, PT, R137, -INF , PT ;  /* 0xff8000008900780b */ /* 0x000fe20003f3d000 */
[----:B------:R3:W-:Y:S01]  /*4770*/  MUFU.EX2 R236, R4 ;  /* 0x0000000400ec7308 */ /* 0x0007e20000000800 */
[-C--:B------:R-:W-:Y:S02]  /*4780*/  ISETP.GE.AND P6, PT, R26, R231.reuse, PT ;  /* 0x000000e71a00720c */ /* 0x080fe40003fc6270 */
[----:B------:R-:W-:Y:S02]  /*4790*/  LEA R213, R2, UR4, 0x1 ;  /* 0x0000000402d57c11 */ /* 0x000fe4000f8e08ff */
[----:B------:R-:W-:Y:S01]  /*47a0*/  FSEL R8, R8, RZ, P1 ;  /* 0x000000ff08087208 */ /* 0x000fe20000800000 */
[----:B-1----:R-:W-:Y:S02]  /*47b0*/  FFMA.FTZ R7, R17, UR26, -R9 ;  /* 0x0000001a11077c23 */ /* 0x002fe40008010809 */
[--C-:B------:R-:W-:Y:S01]  /*47c0*/  IMAD R215, R3, 0x2, R213.reuse ;  /* 0x0000000203d77824 */ /* 0x100fe200078e02d5 */
[----:B------:R-:W-:Y:S01]  /*47d0*/  ISETP.GE.AND P1, PT, R32, R231, PT ;  /* 0x000000e72000720c */ /* 0x000fe20003f26270 */
[----:B------:R-:W-:Y:S01]  /*47e0*/  FFMA.FTZ R3, R28, UR26, -R8 ;  /* 0x0000001a1c037c23 */ /* 0x000fe20008010808 */
[----:B------:R1:W-:Y:S01]  /*47f0*/  MUFU.EX2 R225, R7 ;  /* 0x0000000700e17308 */ /* 0x0003e20000000800 */
[----:B------:R-:W-:Y:S01]  /*4800*/  IMAD R218, R0, 0x2, R213 ;  /* 0x0000000200da7824 */ /* 0x000fe200078e02d5 */
[----:B------:R-:W-:Y:S01]  /*4810*/  ISETP.LT.OR P1, PT, R32, R227, P1 ;  /* 0x000000e32000720c */ /* 0x000fe20000f21670 */
[----:B------:R-:W-:-:S02]  /*4820*/  IMAD R217, R0, 0x2, R215 ;  /* 0x0000000200d97824 */ /* 0x000fc400078e02d7 */
[----:B------:R-:W-:Y:S01]  /*4830*/  FMUL.FTZ R0, R39, UR23 ;  /* 0x0000001727007c20 */ /* 0x000fe20008410000 */
[----:B------:R-:W-:Y:S01]  /*4840*/  ISETP.LT.OR P6, PT, R26, R227, P6 ;  /* 0x000000e31a00720c */ /* 0x000fe200037c1670 */
[----:B---3--:R-:W-:Y:S01]  /*4850*/  FFMA.FTZ R4, R21, UR26, -R8 ;  /* 0x0000001a15047c23 */ /* 0x008fe20008010808 */
[-C--:B------:R-:W-:Y:S01]  /*4860*/  ISETP.GE.AND P5, PT, R34, R231.reuse, PT ;  /* 0x000000e72200720c */ /* 0x080fe20003fa6270 */
[----:B------:R-:W-:Y:S01]  /*4870*/  MUFU.EX2 R211, R3 ;  /* 0x0000000300d37308 */ /* 0x000fe20000000800 */
[----:B------:R-:W-:Y:S01]  /*4880*/  FSEL R11, R45, -INF , !P2 ;  /* 0xff8000002d0b7808 */ /* 0x000fe20005000000 */
[----:B------:R-:W-:Y:S01]  /*4890*/  LDSM.16.MT88.4 R28, [R218+0xa000] ;  /* 0x00a00000da1c783b */ /* 0x000fe20000004200 */
[----:B------:R-:W-:Y:S02]  /*48a0*/  FSEL R53, R18, -INF , !P1 ;  /* 0xff80000012357808 */ /* 0x000fe40004800000 */
[C---:B------:R-:W-:Y:S01]  /*48b0*/  ISETP.GE.AND P4, PT, R33.reuse, R231, PT ;  /* 0x000000e72100720c */ /* 0x040fe20003f86270 */
[----:B------:R-:W-:Y:S01]  /*48c0*/  LDSM.16.MT88.4 R16, [R217+0xa000] ;  /* 0x00a00000d910783b */ /* 0x000fe20000004200 */
[-C--:B------:R-:W-:Y:S01]  /*48d0*/  ISETP.LT.OR P5, PT, R34, R227.reuse, P5 ;  /* 0x000000e32200720c */ /* 0x080fe20002fa1670 */
[----:B------:R3:W4:Y:S01]  /*48e0*/  MUFU.TANH R13, R0 ;  /* 0x00000000000d7308 */ /* 0x0007220000002400 */
[----:B------:R-:W-:Y:S01]  /*48f0*/  FSEL R15, R44, -INF , !P6 ;  /* 0xff8000002c0f7808 */ /* 0x000fe20007000000 */
[----:B-1----:R-:W1:Y:S01]  /*4900*/  SHFL.BFLY PT, R7, R5, 0x2, 0x1f ;  /* 0x0c401f0005077f89 */ /* 0x002e6200000e0000 */
[----:B------:R-:W-:-:S02]  /*4910*/  ISETP.LT.OR P4, PT, R33, R227, P4 ;  /* 0x000000e32100720c */ /* 0x000fc40002781670 */
[-C--:B------:R-:W-:Y:S01]  /*4920*/  ISETP.GE.AND P3, PT, R40, R231.reuse, PT ;  /* 0x000000e72800720c */ /* 0x080fe20003f66270 */
[----:B------:R-:W-:Y:S01]  /*4930*/  LDSM.16.MT88.4 R64, [R215+0xb000] ;  /* 0x00b00000d740783b */ /* 0x000fe20000004200 */
[----:B------:R-:W-:Y:S01]  /*4940*/  FSEL R52, R46, -INF , !P5 ;  /* 0xff8000002e347808 */ /* 0x000fe20006800000 */
[----:B------:R5:W-:Y:S01]  /*4950*/  MUFU.EX2 R224, R4 ;  /* 0x0000000400e07308 */ /* 0x000be20000000800 */
[----:B------:R-:W-:Y:S01]  /*4960*/  ISETP.GE.AND P2, PT, R35, R231, PT ;  /* 0x000000e72300720c */ /* 0x000fe20003f46270 */
[----:B------:R-:W-:Y:S01]  /*4970*/  LDSM.16.MT88.4 R80, [R218+0xb000] ;  /* 0x00b00000da50783b */ /* 0x000fe20000004200 */
[----:B------:R-:W-:Y:S02]  /*4980*/  ISETP.LT.OR P3, PT, R40, R227, P3 ;  /* 0x000000e32800720c */ /* 0x000fe40001f61670 */
[----:B------:R-:W-:Y:S01]  /*4990*/  FSEL R55, R43, -INF , !P4 ;  /* 0xff8000002b377808 */ /* 0x000fe20006000000 */
[----:B------:R-:W-:Y:S01]  /*49a0*/  LDSM.16.MT88.4 R48, [R217+0xb000] ;  /* 0x00b00000d930783b */ /* 0x000fe20000004200 */
[----:B------:R-:W-:Y:S01]  /*49b0*/  ISETP.GE.AND P1, PT, R41, R231, PT ;  /* 0x000000e72900720c */ /* 0x000fe20003f26270 */
[----:B------:R-:W4:Y:S01]  /*49c0*/  MUFU.EX2 R226, R6 ;  /* 0x0000000600e27308 */ /* 0x000f220000000800 */
[----:B---3--:R-:W-:Y:S01]  /*49d0*/  FMNMX.FTZ R0, R11, R53, !PT ;  /* 0x000000350b007209 */ /* 0x008fe20007810000 */
[----:B------:R-:W-:Y:S01]  /*49e0*/  LDSM.16.MT88.4 R152, [R213+0xa800] ;  /* 0x00a80000d598783b */ /* 0x000fe20000004200 */
[----:B------:R-:W-:-:S02]  /*49f0*/  ISETP.LT.OR P2, PT, R35, R227, P2 ;  /* 0x000000e32300720c */ /* 0x000fc40001741670 */
[----:B------:R-:W-:Y:S01]  /*4a00*/  FMNMX.FTZ R0, R15, R0, !PT ;  /* 0x000000000f007209 */ /* 0x000fe20007810000 */
[----:B------:R-:W-:Y:S01]  /*4a10*/  LDSM.16.MT88.4 R32, [R213+0xb000] ;  /* 0x00b00000d520783b */ /* 0x000fe20000004200 */
[----:B------:R-:W-:Y:S02]  /*4a20*/  FSEL R71, R42, -INF , !P3 ;  /* 0xff8000002a477808 */ /* 0x000fe40005800000 */
[----:B------:R-:W-:Y:S01]  /*4a30*/  FMNMX.FTZ R0, R52, R0, !PT ;  /* 0x0000000034007209 */ /* 0x000fe20007810000 */
[----:B-----5:R-:W-:Y:S01]  /*4a40*/  FFMA.FTZ R4, R22, UR26, -R8 ;  /* 0x0000001a16047c23 */ /* 0x020fe20008010808 */
[----:B-1----:R-:W-:Y:S01]  /*4a50*/  FMNMX.FTZ R2, R5, R7, !PT ;  /* 0x0000000705027209 */ /* 0x002fe20007810000 */
[----:B------:R-:W-:Y:S01]  /*4a60*/  LDSM.16.MT88.4 R20, [R213+0xa000] ;  /* 0x00a00000d514783b */ /* 0x000fe20000004200 */
[----:B------:R-:W-:Y:S01]  /*4a70*/  FMNMX.FTZ R0, R55, R0, !PT ;  /* 0x0000000037007209 */ /* 0x000fe20007810000 */
[----:B------:R1:W3:Y:S01]  /*4a80*/  MUFU.EX2 R210, R4 ;  /* 0x0000000400d27308 */ /* 0x0002e20000000800 */
[----:B------:R-:W-:Y:S01]  /*4a90*/  ISETP.LT.OR P1, PT, R41, R227, P1 ;  /* 0x000000e32900720c */ /* 0x000fe20000f21670 */
[----:B------:R-:W5:Y:S01]  /*4aa0*/  SHFL.BFLY PT, R3, R2, 0x1, 0x1f ;  /* 0x0c201f0002037f89 */ /* 0x000f6200000e0000 */
[----:B--2---:R-:W-:-:S02]  /*4ab0*/  FSEL R84, R36, -INF , !P2 ;  /* 0xff80000024547808 */ /* 0x004fc40005000000 */
[----:B------:R-:W-:Y:S01]  /*4ac0*/  FMNMX.FTZ R0, R71, R0, !PT ;  /* 0x0000000047007209 */ /* 0x000fe20007810000 */
[----:B------:R-:W-:Y:S01]  /*4ad0*/  LDSM.16.MT88.4 R168, [R215+0xa800] ;  /* 0x00a80000d7a8783b */ /* 0x000fe20000004200 */
[----:B----4-:R-:W-:Y:S02]  /*4ae0*/  FSEL R85, R13, -INF , !P1 ;  /* 0xff8000000d557808 */ /* 0x010fe40004800000 */
[----:B------:R-:W-:Y:S01]  /*4af0*/  FMNMX.FTZ R0, R84, R0, !PT ;  /* 0x0000000054007209 */ /* 0x000fe20007810000 */
[----:B------:R-:W-:Y:S01]  /*4b00*/  LDSM.16.MT88.4 R112, [R218+0xa800] ;  /* 0x00a80000da70783b */ /* 0x000fe20000004200 */
[----:B------:R-:W-:Y:S02]  /*4b10*/  F2FP.F16.F32.PACK_AB R6, R236, R226 ;  /* 0x000000e2ec06723e */ /* 0x000fe400000000ff */
[----:B------:R-:W-:Y:S01]  /*4b20*/  FMNMX.FTZ R0, R85, R0, !PT ;  /* 0x0000000055007209 */ /* 0x000fe20007810000 */
[----:B------:R-:W-:Y:S01]  /*4b30*/  LDSM.16.MT88.4 R96, [R217+0xa800] ;  /* 0x00a80000d960783b */ /* 0x000fe20000004200 */
[----:B-1----:R-:W-:-:S03]  /*4b40*/  FFMA.FTZ R4, R24, UR26, -R8 ;  /* 0x0000001a18047c23 */ /* 0x002fc60008010808 */
[----:B------:R-:W-:Y:S01]  /*4b50*/  LDSM.16.MT88.4 R172, [R213+0xb800] ;  /* 0x00b80000d5ac783b */ /* 0x000fe20000004200 */
[----:B---3--:R-:W-:Y:S01]  /*4b60*/  F2FP.F16.F32.PACK_AB R5, R210, R224 ;  /* 0x000000e0d205723e */ /* 0x008fe200000000ff */
[----:B------:R1:W2:Y:S02]  /*4b70*/  MUFU.EX2 R209, R4 ;  /* 0x0000000400d17308 */ /* 0x0002a40000000800 */
[----:B------:R-:W3:Y:S01]  /*4b80*/  LDSM.16.MT88.4 R24, [R215+0xa000] ;  /* 0x00a00000d718783b */ /* 0x000ee20000004200 */
[----:B-----5:R-:W-:-:S03]  /*4b90*/  FMNMX.FTZ R136, R2, R3, !PT ;  /* 0x0000000302887209 */ /* 0x020fc60007810000 */
[----:B------:R-:W-:Y:S01]  /*4ba0*/  LDSM.16.MT88.4 R176, [R215+0xb800] ;  /* 0x00b80000d7b0783b */ /* 0x000fe20000004200 */
[C---:B------:R-:W-:Y:S01]  /*4bb0*/  FSETP.NEU.FTZ.AND P1, PT, R136.reuse, -INF , PT ;  /* 0xff8000008800780b */ /* 0x040fe20003f3d000 */
[----:B------:R-:W-:Y:S02]  /*4bc0*/  FMUL.FTZ R2, R136, UR26 ;  /* 0x0000001a88027c20 */ /* 0x000fe40008410000 */
[----:B------:R-:W-:Y:S03]  /*4bd0*/  LDSM.16.MT88.4 R180, [R218+0xb800] ;  /* 0x00b80000dab4783b */ /* 0x000fe60000004200 */
[----:B------:R-:W-:Y:S01]  /*4be0*/  FSEL R2, R2, RZ, P1 ;  /* 0x000000ff02027208 */ /* 0x000fe20000800000 */
[----:B------:R-:W-:Y:S01]  /*4bf0*/  LDSM.16.MT88.4 R184, [R217+0xb800] ;  /* 0x00b80000d9b8783b */ /* 0x000fe20000004200 */
[----:B-1----:R-:W-:Y:S02]  /*4c00*/  F2FP.F16.F32.PACK_AB R4, R225, R237 ;  /* 0x000000ede104723e */ /* 0x002fe400000000ff */
[----:B--2---:R-:W-:Y:S01]  /*4c10*/  F2FP.F16.F32.PACK_AB R7, R211, R209 ;  /* 0x000000d1d307723e */ /* 0x004fe200000000ff */
[----:B------:R-:W-:-:S02]  /*4c20*/  FFMA.FTZ R3, R10, UR26, -R2 ;  /* 0x0000001a0a037c23 */ /* 0x000fc40008010802 */
[----:B------:R-:W1:Y:S02]  /*4c30*/  SHFL.BFLY PT, R10, R0, 0x2, 0x1f ;  /* 0x0c401f00000a7f89 */ /* 0x000e6400000e0000 */
[----:B------:R2:W-:Y:S02]  /*4c40*/  MUFU.EX2 R196, R3 ;  /* 0x0000000300c47308 */ /* 0x0005e40000000800 */
[C---:B------:R-:W-:Y:S06]  /*4c50*/  HMMA.16816.F32 R140, R4.reuse, R20, RZ ;  /* 0x00000014048c723c */ /* 0x040fec00000018ff */
[C---:B------:R-:W-:Y:S06]  /*4c60*/  HMMA.16816.F32 R40, R4.reuse, R28, RZ ;  /* 0x0000001c0428723c */ /* 0x040fec00000018ff */
[----:B------:R-:W-:Y:S01]  /*4c70*/  HMMA.16816.F32 R56, R4, R16, RZ ;  /* 0x000000100438723c */ /* 0x000fe200000018ff */
[----:B--2---:R-:W-:-:S05]  /*4c80*/  FFMA.FTZ R3, R47, UR26, -R9 ;  /* 0x0000001a2f037c23 */ /* 0x004fca0008010809 */
[----:B---3--:R-:W-:Y:S01]  /*4c90*/  HMMA.16816.F32 R156, R4, R24, RZ ;  /* 0x00000018049c723c */ /* 0x008fe200000018ff */
[----:B------:R2:W-:Y:S01]  /*4ca0*/  MUFU.EX2 R205, R3 ;  /* 0x0000000300cd7308 */ /* 0x0005e20000000800 */
[----:B-1----:R-:W-:-:S04]  /*4cb0*/  FMNMX.FTZ R0, R0, R10, !PT ;  /* 0x0000000a00007209 */ /* 0x002fc80007810000 */
[C---:B------:R-:W-:Y:S06]  /*4cc0*/  HMMA.16816.F32 R72, R4.reuse, R32, RZ ;  /* 0x000000200448723c */ /* 0x040fec00000018ff */
[----:B------:R-:W-:Y:S01]  /*4cd0*/  HMMA.16816.F32 R88, R4, R64, RZ ;  /* 0x000000400458723c */ /* 0x000fe200000018ff */
        /* <DEDUP_REMOVED lines=12> */
[----:B-1----:R-:W-:-:S02]  /*4da0*/  FFMA.FTZ R3, R63, UR26, -R9 ;  /* 0x0000001a3f037c23 */ /* 0x002fc40008010809 */
[----:B------:R-:W1:Y:S03]  /*4db0*/  SHFL.BFLY PT, R9, R0, 0x1, 0x1f ;  /* 0x0c201f0000097f89 */ /* 0x000e6600000e0000 */
[C---:B------:R-:W-:Y:S01]  /*4dc0*/  HMMA.16816.F32 R108, R4.reuse, R82, RZ ;  /* 0x00000052046c723c */ /* 0x040fe200000018ff */
[----:B------:R2:W3:Y:S02]  /*4dd0*/  MUFU.EX2 R207, R3 ;  /* 0x0000000300cf7308 */ /* 0x0004e40000000800 */
[----:B--2---:R-:W-:Y:S01]  /*4de0*/  FFMA.FTZ R3, R62, UR26, -R8 ;  /* 0x0000001a3e037c23 */ /* 0x004fe20008010808 */
[----:B---3--:R-:W-:Y:S02]  /*4df0*/  F2FP.F16.F32.PACK_AB R126, R207, R208 ;  /* 0x000000d0cf7e723e */ /* 0x008fe400000000ff */
[----:B------:R-:W-:Y:S03]  /*4e00*/  HMMA.16816.F32 R60, R4, R18, RZ ;  /* 0x00000012043c723c */ /* 0x000fe600000018ff */
[----:B------:R2:W-:Y:S01]  /*4e10*/  MUFU.EX2 R197, R3 ;  /* 0x0000000300c57308 */ /* 0x0005e20000000800 */
[----:B-1----:R-:W-:Y:S01]  /*4e20*/  FMNMX.FTZ R135, R0, R9, !PT ;  /* 0x0000000900877209 */ /* 0x002fe20007810000 */
[----:B------:R-:W-:-:S03]  /*4e30*/  FFMA.FTZ R0, R12, UR26, -R2 ;  /* 0x0000001a0c007c23 */ /* 0x000fc60008010802 */
[----:B------:R-:W-:-:S03]  /*4e40*/  FSETP.NEU.FTZ.AND P1, PT, R135, -INF , PT ;  /* 0xff8000008700780b */ /* 0x000fc60003f3d000 */
[----:B------:R1:W3:Y:S01]  /*4e50*/  MUFU.EX2 R133, R0 ;  /* 0x0000000000857308 */ /* 0x0002e20000000800 */
[----:B--2---:R-:W-:-:S07]  /*4e60*/  FFMA.FTZ R3, R68, UR26, -R8 ;  /* 0x0000001a44037c23 */ /* 0x004fce0008010808 */
[----:B------:R2:W4:Y:S01]  /*4e70*/  MUFU.EX2 R198, R3 ;  /* 0x0000000300c67308 */ /* 0x0005220000000800 */
[----:B-1----:R-:W-:Y:S02]  /*4e80*/  FFMA.FTZ R0, R37, UR26, -R2 ;  /* 0x0000001a25007c23 */ /* 0x002fe40008010802 */
[----:B------:R-:W-:Y:S05]  /*4e90*/  HMMA.16816.F32 R36, R4, R50, RZ ;  /* 0x000000320424723c */ /* 0x000fea00000018ff */
[----:B------:R-:W-:Y:S02]  /*4ea0*/  MUFU.EX2 R138, R0 ;  /* 0x00000000008a7308 */ /* 0x000fe40000000800 */
[----:B---3--:R-:W-:Y:S01]  /*4eb0*/  F2FP.F16.F32.PACK_AB R4, R133, R196 ;  /* 0x000000c48504723e */ /* 0x008fe200000000ff */
[----:B--2---:R-:W-:Y:S01]  /*4ec0*/  FFMA.FTZ R3, R69, UR26, -R8 ;  /* 0x0000001a45037c23 */ /* 0x004fe20008010808 */
[----:B----4-:R-:W-:-:S04]  /*4ed0*/  F2FP.F16.F32.PACK_AB R125, R198, R197 ;  /* 0x000000c5c67d723e */ /* 0x010fc800000000ff */
[----:B------:R1:W-:Y:S02]  /*4ee0*/  MUFU.EX2 R199, R3 ;  /* 0x0000000300c77308 */ /* 0x0003e40000000800 */
[----:B-1----:R-:W-:Y:S01]  /*4ef0*/  FFMA.FTZ R3, R70, UR26, -R8 ;  /* 0x0000001a46037c23 */ /* 0x002fe20008010808 */
[----:B------:R-:W-:-:S05]  /*4f00*/  FMUL.FTZ R8, R135, UR26 ;  /* 0x0000001a87087c20 */ /* 0x000fca0008410000 */
[----:B------:R1:W2:Y:S01]  /*4f10*/  MUFU.EX2 R204, R3 ;  /* 0x0000000300cc7308 */ /* 0x0002a20000000800 */
[----:B------:R-:W-:Y:S01]  /*4f20*/  FSEL R0, R8, RZ, P1 ;  /* 0x000000ff08007208 */ /* 0x000fe20000800000 */
[----:B-1----:R-:W-:Y:S01]  /*4f30*/  FFMA.FTZ R3, R54, UR26, -R2 ;  /* 0x0000001a36037c23 */ /* 0x002fe20008010802 */
[----:B--2---:R-:W-:-:S05]  /*4f40*/  F2FP.F16.F32.PACK_AB R127, R204, R199 ;  /* 0x000000c7cc7f723e */ /* 0x004fca00000000ff */
[----:B------:R1:W2:Y:S02]  /*4f50*/  MUFU.EX2 R139, R3 ;  /* 0x00000003008b7308 */ /* 0x0002a40000000800 */
        /* <DEDUP_REMOVED lines=51> */
[----:B------:R-:W-:Y:S01]  /*5290*/  HMMA.16816.F32 R16, R4, R66, RZ ;  /* 0x000000420410723c */ /* 0x000fe200000018ff */
[----:B-1----:R-:W-:-:S05]  /*52a0*/  FFMA.FTZ R2, R71, UR26, -R0 ;  /* 0x0000001a47027c23 */ /* 0x002fca0008010800 */
[C---:B------:R-:W-:Y:S01]  /*52b0*/  HMMA.16816.F32 R68, R4.reuse, R32, RZ ;  /* 0x000000200444723c */ /* 0x040fe200000018ff */
[----:B------:R1:W2:Y:S05]  /*52c0*/  MUFU.EX2 R3, R2 ;  /* 0x0000000200037308 */ /* 0x0002aa0000000800 */
[----:B------:R-:W-:Y:S01]  /*52d0*/  HMMA.16816.F32 R32, R4, R34, RZ ;  /* 0x000000220420723c */ /* 0x000fe200000018ff */
[--C-:B-1----:R-:W-:Y:S01]  /*52e0*/  FFMA.FTZ R2, R84, UR26, -R0.reuse ;  /* 0x0000001a54027c23 */ /* 0x102fe20008010800 */
[----:B------:R-:W-:Y:S01]  /*52f0*/  FFMA.FTZ R0, R85, UR26, -R0 ;  /* 0x0000001a55007c23 */ /* 0x000fe20008010800 */
[----:B--2---:R-:W-:-:S03]  /*5300*/  F2FP.F16.F32.PACK_AB R129, R3, R8 ;  /* 0x000000080381723e */ /* 0x004fc600000000ff */
[----:B------:R-:W-:Y:S01]  /*5310*/  HMMA.16816.F32 R84, R4, R64, RZ ;  /* 0x000000400454723c */ /* 0x000fe200000018ff */
[----:B------:R-:W-:Y:S06]  /*5320*/  MUFU.EX2 R2, R2 ;  /* 0x0000000200027308 */ /* 0x000fec0000000800 */
[----:B------:R-:W-:Y:S01]  /*5330*/  FADD.FTZ R7, R196, R133 ;  /* 0x00000085c4077221 */ /* 0x000fe20000010000 */
[----:B------:R-:W-:Y:S01]  /*5340*/  FADD.FTZ R6, R14, R13 ;  /* 0x0000000d0e067221 */ /* 0x000fe20000010000 */
[----:B------:R-:W-:Y:S01]  /*5350*/  FADD.FTZ R5, R237, R225 ;  /* 0x000000e1ed057221 */ /* 0x000fe20000010000 */
[----:B------:R-:W-:Y:S01]  /*5360*/  FADD.FTZ R4, R224, R210 ;  /* 0x000000d2e0047221 */ /* 0x000fe20000010000 */
        /* <DEDUP_REMOVED lines=27> */
[----:B------:R1:W-:Y:S01]  /*5520*/  STL [R1+0xc], R248 ;  /* 0x00000cf801007387 */ /* 0x0003e20000100800 */
[----:B------:R-:W-:-:S02]  /*5530*/  VIADD R226, R223, 0x800 ;  /* 0x00000800dfe27836 */ /* 0x000fc40000000000 */
[C---:B------:R-:W-:Y:S01]  /*5540*/  VIADD R225, R223.reuse, 0x1000 ;  /* 0x00001000dfe17836 */ /* 0x040fe20000000000 */
[----:B------:R1:W-:Y:S01]  /*5550*/  STL [R1+0x8], R249 ;  /* 0x000008f901007387 */ /* 0x0003e20000100800 */
[C---:B------:R-:W-:Y:S01]  /*5560*/  HMMA.16816.F32 R160, R128.reuse, R168, R160 ;  /* 0x000000a880a0723c */ /* 0x040fe200000018a0 */
[----:B------:R-:W-:Y:S02]  /*5570*/  VIADD R224, R223, 0x1800 ;  /* 0x00001800dfe07836 */ /* 0x000fe40000000000 */
        /* <DEDUP_REMOVED lines=46> */
[C---:B------:R-:W-:Y:S02]  /*5860*/  ISETP.GE.AND P0, PT, R0.reuse, R234, PT ;  /* 0x000000ea0000720c */ /* 0x040fe40003f06270 */
[C---:B------:R-:W-:Y:S01]  /*5870*/  ISETP.LT.OR P3, PT, R0.reuse, R227, P3 ;  /* 0x000000e30000720c */ /* 0x040fe20001f61670 */
[----:B------:R-:W-:Y:S01]  /*5880*/  LDGSTS.E.BYPASS.LTC128B.128 [R235+0xa800], desc[UR18][R2.64] ;  /* 0x0a80000002eb7fae */ /* 0x000fe2000b901d52 */
[----:B------:R-:W-:-:S03]  /*5890*/  ISETP.LT.OR P0, PT, R0, R230, P0 ;  /* 0x000000e60000720c */ /* 0x000fc60000701670 */
        /* <DEDUP_REMOVED lines=25> */
[C---:B------:R-:W-:Y:S06]  /*5a30*/  HMMA.16816.F32 R196, R4.reuse, R22, RZ ;  /* 0x0000001604c4723c */ /* 0x040fec00000018ff */
[----:B------:R-:W-:Y:S01]  /*5a40*/  HMMA.16816.F32 R188, R4, R30, RZ ;  /* 0x0000001e04bc723c */ /* 0x000fe200000018ff */
[----:B------:R-:W-:Y:S05]  /*5a50*/  LDSM.16.M88.4 R4, [R222] ;  /* 0x00000000de04783b */ /* 0x000fea0000000200 */
[C---:B----4-:R-:W-:Y:S06]  /*5a60*/  HMMA.16816.F32 R204, R12.reuse, R20, RZ ;  /* 0x000000140ccc723c */ /* 0x050fec00000018ff */
[C---:B------:R-:W-:Y:S01]  /*5a70*/  HMMA.16816.F32 R236, R12.reuse, R22, RZ ;  /* 0x000000160cec723c */ /* 0x040fe200000018ff */
[----:B------:R-:W2:Y:S05]  /*5a80*/  LDSM.16.M88.4 R20, [R222+0x2000] ;  /* 0x00200000de14783b */ /* 0x000eaa0000000200 */
[C---:B------:R-:W-:Y:S06]  /*5a90*/  HMMA.16816.F32 R184, R12.reuse, R28, RZ ;  /* 0x0000001c0cb8723c */ /* 0x040fec00000018ff */
[----:B------:R-:W-:Y:S01]  /*5aa0*/  HMMA.16816.F32 R208, R12, R30, RZ ;  /* 0x0000001e0cd0723c */ /* 0x000fe200000018ff */
[----:B------:R-:W-:Y:S04]  /*5ab0*/  LDSM.16.M88.4 R12, [R220+0x2000] ;  /* 0x00200000dc0c783b */ /* 0x000fe80000000200 */
[----:B------:R-:W3:Y:S01]  /*5ac0*/  LDSM.16.M88.4 R28, [R219] ;  /* 0x00000000db1c783b */ /* 0x000ee20000000200 */
[C---:B-----5:R-:W-:Y:S06]  /*5ad0*/  HMMA.16816.F32 R240, R16.reuse, R32, R200 ;  /* 0x0000002010f0723c */ /* 0x060fec00000018c8 */
[C---:B-1----:R-:W-:Y:S06]  /*5ae0*/  HMMA.16816.F32 R200, R16.reuse, R172, R192 ;  /* 0x000000ac10c8723c */ /* 0x042fec00000018c0 */
[C---:B------:R-:W-:Y:S06]  /*5af0*/  HMMA.16816.F32 R196, R16.reuse, R34, R196 ;  /* 0x0000002210c4723c */ /* 0x040fec00000018c4 */
[----:B------:R-:W-:Y:S01]  /*5b00*/  HMMA.16816.F32 R192, R16, R174, R188 ;  /* 0x000000ae10c0723c */ /* 0x000fe200000018bc */
[----:B------:R-:W-:Y:S05]  /*5b10*/  LDSM.16.M88.4 R16, [R220] ;  /* 0x00000000dc10783b */ /* 0x000fea0000000200 */
[C---:B------:R-:W-:Y:S06]  /*5b20*/  HMMA.16816.F32 R188, R24.reuse, R32, R204 ;  /* 0x0000002018bc723c */ /* 0x040fec00000018cc */
[C---:B------:R-:W-:Y:S06]  /*5b30*/  HMMA.16816.F32 R184, R24.reuse, R172, R184 ;  /* 0x000000ac18b8723c */ /* 0x040fec00000018b8 */
[C---:B------:R-:W-:Y:S06]  /*5b40*/  HMMA.16816.F32 R32, R24.reuse, R34, R236 ;  /* 0x000000221820723c */ /* 0x040fec00000018ec */
[----:B------:R-:W-:Y:S01]  /*5b50*/  HMMA.16816.F32 R24, R24, R174, R208 ;  /* 0x000000ae1818723c */ /* 0x000fe200000018d0 */
[----:B------:R-:W1:Y:S05]  /*5b60*/  LDSM.16.M88.4 R172, [R219+0x800] ;  /* 0x00080000dbac783b */ /* 0x000e6a0000000200 */
[C---:B--2---:R-:W-:Y:S06]  /*5b70*/  HMMA.16816.F32 R208, R20.reuse, R180, R240 ;  /* 0x000000b414d0723c */ /* 0x044fec00000018f0 */
        /* <DEDUP_REMOVED lines=8> */
[----:B------:R-:W-:Y:S05]  /*5c00*/  LDSM.16.M88.4 R184, [R212+0x9800] ;  /* 0x00980000d4b8783b */ /* 0x000fea0000000200 */
[----:B------:R-:W-:Y:S01]  /*5c10*/  HMMA.16816.F32 R188, R4, R178, R24 ;  /* 0x000000b204bc723c */ /* 0x000fe20000001818 */
[----:B------:R-:W4:Y:S04]  /*5c20*/  LDSM.16.M88.4 R4, [R214+0x6000] ;  /* 0x00600000d604783b */ /* 0x000f280000000200 */
[----:B------:R-:W-:Y:S01]  /*5c30*/  LDSM.16.M88.4 R24, [R216+0x6000] ;  /* 0x00600000d818783b */ /* 0x000fe20000000200 */
[C---:B---3--:R-:W-:Y:S06]  /*5c40*/  HMMA.16816.F32 R176, R12.reuse, R28, R208 ;  /* 0x0000001c0cb0723c */ /* 0x048fec00000018d0 */
[C---:B------:R-:W-:Y:S06]  /*5c50*/  HMMA.16816.F32 R236, R12.reuse, R30, R204 ;  /* 0x0000001e0cec723c */ /* 0x040fec00000018cc */
[C---:B-1----:R-:W-:Y:S06]  /*5c60*/  HMMA.16816.F32 R208, R12.reuse, R172, R240 ;  /* 0x000000ac0cd0723c */ /* 0x042fec00000018f0 */
[----:B------:R-:W-:Y:S06]  /*5c70*/  HMMA.16816.F32 R200, R12, R174, R200 ;  /* 0x000000ae0cc8723c */ /* 0x000fec00000018c8 */
[C---:B------:R-:W-:Y:S06]  /*5c80*/  HMMA.16816.F32 R12, R16.reuse, R28, R196 ;  /* 0x0000001c100c723c */ /* 0x040fec00000018c4 */
[C---:B------:R-:W-:Y:S01]  /*5c90*/  HMMA.16816.F32 R192, R16.reuse, R30, R192 ;  /* 0x0000001e10c0723c */ /* 0x040fe200000018c0 */
[----:B------:R-:W-:Y:S05]  /*5ca0*/  LDSM.16.M88.4 R28, [R216+0x4000] ;  /* 0x00400000d81c783b */ /* 0x000fea0000000200 */
[C---:B------:R-:W-:Y:S01]  /*5cb0*/  HMMA.16816.F32 R204, R16.reuse, R172, R180 ;  /* 0x000000ac10cc723c */ /* 0x040fe200000018b4 */
[----:B------:R-:W1:Y:S05]  /*5cc0*/  LDSM.16.M88.4 R180, [R225] ;  /* 0x00000000e1b4783b */ /* 0x000e6a0000000200 */
[----:B------:R-:W-:Y:S01]  /*5cd0*/  HMMA.16816.F32 R196, R16, R174, R188 ;  /* 0x000000ae10c4723c */ /* 0x000fe200000018bc */
[----:B------:R-:W-:Y:S05]  /*5ce0*/  LDSM.16.M88.4 R172, [R221+0x9000] ;  /* 0x00900000ddac783b */ /* 0x000fea0000000200 */
[-C--:B--2---:R-:W-:Y:S01]  /*5cf0*/  HMMA.16816.F32 R16, R20, R32.reuse, R12 ;  /* 0x000000201410723c */ /* 0x084fe2000000180c */
[----:B------:R-:W2:Y:S05]  /*5d00*/  LDSM.16.M88.4 R12, [R222+0x4000] ;  /* 0x00400000de0c783b */ /* 0x000eaa0000000200 */
[C---:B----4-:R-:W-:Y:S06]  /*5d10*/  HMMA.16816.F32 R176, R4.reuse, R32, R176 ;  /* 0x0000002004b0723c */ /* 0x050fec00000018b0 */
[-C--:B------:R-:W-:Y:S06]  /*5d20*/  HMMA.16816.F32 R236, R4, R34.reuse, R236 ;  /* 0x0000002204ec723c */ /* 0x080fec00000018ec */
[----:B------:R-:W-:Y:S06]  /*5d30*/  HMMA.16816.F32 R192, R20, R34, R192 ;  /* 0x0000002214c0723c */ /* 0x000fec00000018c0 */
[----:B------:R-:W-:Y:S06]  /*5d40*/  HMMA.16816.F32 R240, R4, R184, R208 ;  /* 0x000000b804f0723c */ /* 0x000fec00000018d0 */
[----:B-1----:R-:W-:Y:S01]  /*5d50*/  HMMA.16816.F32 R32, R28, R180, R16 ;  /* 0x000000b41c20723c */ /* 0x002fe20000001810 */
[----:B------:R-:W-:Y:S05]  /*5d60*/  LDSM.16.M88.4 R16, [R220+0x4000] ;  /* 0x00400000dc10783b */ /* 0x000fea0000000200 */
[----:B------:R-:W-:Y:S01]  /*5d70*/  HMMA.16816.F32 R244, R4, R186, R200 ;  /* 0x000000ba04f4723c */ /* 0x000fe200000018c8 */
[----:B------:R-:W1:Y:S05]  /*5d80*/  LDSM.16.M88.4 R4, [R222+0x6000] ;  /* 0x00600000de04783b */ /* 0x000e6a0000000200 */
[----:B------:R-:W-:Y:S01]  /*5d90*/  HMMA.16816.F32 R188, R24, R180, R176 ;  /* 0x000000b418bc723c */ /* 0x000fe200000018b0 */
[----:B------:R-:W3:Y:S05]  /*5da0*/  LDSM.16.M88.4 R176, [R219+0x1000] ;  /* 0x00100000dbb0783b */ /* 0x000eea0000000200 */
[C---:B------:R-:W-:Y:S06]  /*5db0*/  HMMA.16816.F32 R204, R20.reuse, R184, R204 ;  /* 0x000000b814cc723c */ /* 0x040fec00000018cc */
[----:B------:R-:W-:Y:S01]  /*5dc0*/  HMMA.16816.F32 R208, R20, R186, R196 ;  /* 0x000000ba14d0723c */ /* 0x000fe200000018c4 */
[----:B------:R-:W-:Y:S05]  /*5dd0*/  LDSM.16.M88.4 R20, [R220+0x6000] ;  /* 0x00600000dc14783b */ /* 0x000fea0000000200 */
[----:B--2---:R-:W-:Y:S01]  /*5de0*/  HMMA.16816.F32 R184, R12, R172, R32 ;  /* 0x000000ac0cb8723c */ /* 0x004fe20000001820 */
[----:B------:R-:W2:Y:S05]  /*5df0*/  LDSM.16.M88.4 R32, [R224] ;  /* 0x00000000e020783b */ /* 0x000eaa0000000200 */
[-C--:B------:R-:W-:Y:S06]  /*5e00*/  HMMA.16816.F32 R192, R28, R182.reuse, R192 ;  /* 0x000000b61cc0723c */ /* 0x080fec00000018c0 */
[----:B------:R-:W-:Y:S06]  /*5e10*/  HMMA.16816.F32 R180, R24, R182, R236 ;  /* 0x000000b618b4723c */ /* 0x000fec00000018ec */
[----:B-1----:R-:W-:Y:S06]  /*5e20*/  HMMA.16816.F32 R188, R4, R172, R188 ;  /* 0x000000ac04bc723c */ /* 0x002fec00000018bc */
[----:B---3--:R-:W-:Y:S06]  /*5e30*/  HMMA.16816.F32 R196, R16, R176, R184 ;  /* 0x000000b010c4723c */ /* 0x008fec00000018b8 */
[-C--:B------:R-:W-:Y:S06]  /*5e40*/  HMMA.16816.F32 R184, R12, R174.reuse, R192 ;  /* 0x000000ae0cb8723c */ /* 0x080fec00000018c0 */
[----:B------:R-:W-:Y:S01]  /*5e50*/  HMMA.16816.F32 R180, R4, R174, R180 ;  /* 0x000000ae04b4723c */ /* 0x000fe200000018b4 */
[----:B------:R-:W1:Y:S05]  /*5e60*/  LDSM.16.M88.4 R172, [R221+0x9800] ;  /* 0x00980000ddac783b */ /* 0x000e6a0000000200 */
[----:B--2---:R-:W-:Y:S06]  /*5e70*/  HMMA.16816.F32 R192, R28, R32, R204 ;  /* 0x000000201cc0723c */ /* 0x004fec00000018cc */
[----:B------:R-:W-:Y:S01]  /*5e80*/  HMMA.16816.F32 R200, R20, R176, R188 ;  /* 0x000000b014c8723c */ /* 0x000fe200000018bc */
[----:B------:R-:W-:Y:S01]  /*5e90*/  FMUL.FTZ R196, R196, UR23 ;  /* 0x00000017c4c47c20 */ /* 0x000fe20008410000 */
[----:B------:R-:W-:Y:S01]  /*5ea0*/  FMUL.FTZ R197, R197, UR23 ;  /* 0x00000017c5c57c20 */ /* 0x000fe20008410000 */
[----:B------:R-:W-:Y:S01]  /*5eb0*/  FMUL.FTZ R198, R198, UR23 ;  /* 0x00000017c6c67c20 */ /* 0x000fe20008410000 */
[----:B------:R-:W-:-:S02]  /*5ec0*/  FMUL.FTZ R199, R199, UR23 ;  /* 0x00000017c7c77c20 */ /* 0x000fc40008410000 */
[C---:B------:R-:W-:Y:S01]  /*5ed0*/  HMMA.16816.F32 R204, R24.reuse, R32, R240 ;  /* 0x0000002018cc723c */ /* 0x040fe200000018f0 */
[----:B------:R-:W2:Y:S05]  /*5ee0*/  MUFU.TANH R196, R196 ;  /* 0x000000c400c47308 */ /* 0x000eaa0000002400 */
[----:B------:R-:W-:Y:S01]  /*5ef0*/  HMMA.16816.F32 R188, R24, R34, R244 ;  /* 0x0000002218bc723c */ /* 0x000fe200000018f4 */
[----:B------:R-:W3:Y:S01]  /*5f00*/  LDSM.16.M88.4 R24, [R219+0x1800] ;  /* 0x00180000db18783b */ /* 0x000ee20000000200 */
[----:B------:R-:W-:-:S04]  /*5f10*/  DEPBAR.LE SB0, 0x0 ;  /* 0x000080000000791a */ /* 0x000fc80000000000 */
[----:B------:R-:W-:Y:S01]  /*5f20*/  HMMA.16816.F32 R28, R28, R34, R208 ;  /* 0x000000221c1c723c */ /* 0x000fe200000018d0 */
[----:B------:R-:W-:Y:S05]  /*5f30*/  MUFU.TANH R197, R197 ;  /* 0x000000c500c57308 */ /* 0x000fea0000002400 */
[----:B------:R-:W-:Y:S01]  /*5f40*/  HMMA.16816.F32 R184, R16, R178, R184 ;  /* 0x000000b210b8723c */ /* 0x000fe200000018b8 */
[----:B------:R-:W-:Y:S01]  /*5f50*/  FMUL.FTZ R200, R200, UR23 ;  /* 0x00000017c8c87c20 */ /* 0x000fe20008410000 */
[----:B------:R-:W-:Y:S01]  /*5f60*/  FMUL.FTZ R202, R202, UR23 ;  /* 0x00000017caca7c20 */ /* 0x000fe20008410000 */
[----:B------:R-:W4:Y:S01]  /*5f70*/  MUFU.TANH R198, R198 ;  /* 0x000000c600c67308 */ /* 0x000f220000002400 */
[----:B------:R-:W-:Y:S01]  /*5f80*/  FMUL.FTZ R201, R201, UR23 ;  /* 0x00000017c9c97c20 */ /* 0x000fe20008410000 */
[----:B------:R-:W-:Y:S01]  /*5f90*/  FMUL.FTZ R203, R203, UR23 ;  /* 0x00000017cbcb7c20 */ /* 0x000fe20008410000 */
[----:B-1----:R-:W-:Y:S05]  /*5fa0*/  HMMA.16816.F32 R32, R12, R172, R192 ;  /* 0x000000ac0c20723c */ /* 0x002fea00000018c0 */
[----:B------:R-:W1:Y:S01]  /*5fb0*/  MUFU.TANH R200, R200 ;  /* 0x000000c800c87308 */ /* 0x000e620000002400 */
[----:B------:R-:W-:Y:S06]  /*5fc0*/  HMMA.16816.F32 R176, R20, R178, R180 ;  /* 0x000000b214b0723c */ /* 0x000fec00000018b4 */
[C---:B------:R-:W-:Y:S01]  /*5fd0*/  HMMA.16816.F32 R180, R4.reuse, R172, R204 ;  /* 0x000000ac04b4723c */ /* 0x040fe200000018cc */
[----:B------:R-:W5:Y:S05]  /*5fe0*/  MUFU.TANH R202, R202 ;  /* 0x000000ca00ca7308 */ /* 0x000f6a0000002400 */
[-C--:B------:R-:W-:Y:S01]  /*5ff0*/  HMMA.16816.F32 R188, R4, R174.reuse, R188 ;  /* 0x000000ae04bc723c */ /* 0x080fe200000018bc */
[----:B------:R-:W-:Y:S01]  /*6000*/  FMUL.FTZ R185, R185, UR23 ;  /* 0x00000017b9b97c20 */ /* 0x000fe20008410000 */
[----:B------:R-:W-:Y:S01]  /*6010*/  FMUL.FTZ R186, R186, UR23 ;  /* 0x00000017baba7c20 */ /* 0x000fe20008410000 */
[----:B------:R-:W5:Y:S01]  /*6020*/  MUFU.TANH R199, R199 ;  /* 0x000000c700c77308 */ /* 0x000f620000002400 */
[----:B------:R-:W-:Y:S01]  /*6030*/  FMUL.FTZ R184, R184, UR23 ;  /* 0x00000017b8b87c20 */ /* 0x000fe20008410000 */
[----:B------:R-:W-:Y:S01]  /*6040*/  FMUL.FTZ R187, R187, UR23 ;  /* 0x00000017bbbb7c20 */ /* 0x000fe20008410000 */
[----:B------:R-:W-:Y:S05]  /*6050*/  HMMA.16816.F32 R172, R12, R174, R28 ;  /* 0x000000ae0cac723c */ /* 0x000fea000000181c */
[----:B------:R-:W-:Y:S01]  /*6060*/  MUFU.TANH R185, R185 ;  /* 0x000000b900b97308 */ /* 0x000fe20000002400 */
[-C--:B---3--:R-:W-:Y:S01]  /*6070*/  HMMA.16816.F32 R4, R16, R24.reuse, R32 ;  /* 0x000000181004723c */ /* 0x088fe20000001820 */
[----:B------:R-:W-:Y:S01]  /*6080*/  FMUL.FTZ R176, R176, UR23 ;  /* 0x00000017b0b07c20 */ /* 0x000fe20008410000 */
[----:B------:R-:W-:Y:S01]  /*6090*/  FMUL.FTZ R178, R178, UR23 ;  /* 0x00000017b2b27c20 */ /* 0x000fe20008410000 */
[----:B--2---:R-:W-:Y:S01]  /*60a0*/  FSEL R13, R196, -INF , !P6 ;  /* 0xff800000c40d7808 */ /* 0x004fe20007000000 */
[----:B------:R-:W-:Y:S01]  /*60b0*/  FMUL.FTZ R138, R177, UR23 ;  /* 0x00000017b18a7c20 */ /* 0x000fe20008410000 */
[----:B------:R-:W-:Y:S01]  /*60c0*/  ISETP.GE.AND P6, PT, R0, R233, PT ;  /* 0x000000e90000720c */ /* 0x000fe20003fc6270 */
[----:B------:R-:W-:Y:S01]  /*60d0*/  HMMA.16816.F32 R180, R20, R24, R180 ;  /* 0x0000001814b4723c */ /* 0x000fe200000018b4 */
[----:B------:R-:W2:Y:S01]  /*60e0*/  MUFU.TANH R186, R186 ;  /* 0x000000ba00ba7308 */ /* 0x000ea20000002400 */
[----:B----4-:R-:W-:Y:S01]  /*60f0*/  FSEL R31, R198, -INF , !P3 ;  /* 0xff800000c61f7808 */ /* 0x010fe20005800000 */
[----:B------:R-:W-:Y:S01]  /*6100*/  FMUL.FTZ R139, R179, UR23 ;  /* 0x00000017b38b7c20 */ /* 0x000fe20008410000 */
[----:B------:R-:W-:-:S02]  /*6110*/  ISETP.LT.OR P6, PT, R0, R229, P6 ;  /* 0x000000e50000720c */ /* 0x000fc400037c1670 */
[----:B------:R-:W-:Y:S01]  /*6120*/  FSEL R30, R197, -INF , !P4 ;  /* 0xff800000c51e7808 */ /* 0x000fe20006000000 */
[-C--:B------:R-:W-:Y:S01]  /*6130*/  HMMA.16816.F32 R32, R20, R26.reuse, R188 ;  /* 0x0000001a1420723c */ /* 0x080fe200000018bc */
[----:B-1----:R-:W-:Y:S01]  /*6140*/  FSEL R25, R200, -INF , !P0 ;  /* 0xff800000c8197808 */ /* 0x002fe20004000000 */
[----:B------:R-:W1:Y:S01]  /*6150*/  MUFU.TANH R176, R176 ;  /* 0x000000b000b07308 */ /* 0x000e620000002400 */
[----:B-----5:R-:W-:Y:S02]  /*6160*/  FSEL R29, R202, -INF , !P6 ;  /* 0xff800000ca1d7808 */ /* 0x020fe40007000000 */
[C---:B------:R-:W-:Y:S01]  /*6170*/  ISETP.GE.AND P3, PT, R2.reuse, R232, PT ;  /* 0x000000e80200720c */ /* 0x040fe20003f66270 */
[----:B------:R-:W-:Y:S01]  /*6180*/  HMMA.16816.F32 R172, R16, R26, R172 ;  /* 0x0000001a10ac723c */ /* 0x000fe200000018ac */
[C---:B------:R-:W-:Y:S02]  /*6190*/  ISETP.GE.AND P0, PT, R2.reuse, R231, PT ;  /* 0x000000e70200720c */ /* 0x040fe40003f06270 */
[----:B------:R-:W-:Y:S01]  /*61a0*/  ISETP.GE.AND P6, PT, R2, R234, PT ;  /* 0x000000ea0200720c */ /* 0x000fe20003fc6270 */
[----:B------:R-:W3:Y:S01]  /*61b0*/  MUFU.TANH R178, R178 ;  /* 0x000000b200b27308 */ /* 0x000ee20000002400 */
[----:B------:R-:W-:Y:S01]  /*61c0*/  FMUL.FTZ R4, R4, UR23 ;  /* 0x0000001704047c20 */ /* 0x000fe20008410000 */
[----:B------:R-:W-:Y:S01]  /*61d0*/  ISETP.GE.AND P4, PT, R2, R233, PT ;  /* 0x000000e90200720c */ /* 0x000fe20003f86270 */
[----:B------:R-:W-:Y:S01]  /*61e0*/  FMUL.FTZ R7, R7, UR23 ;  /* 0x0000001707077c20 */ /* 0x000fe20008410000 */
[----:B------:R-:W-:Y:S01]  /*61f0*/  FSEL R18, R199, -INF , !P2 ;  /* 0xff800000c7127808 */ /* 0x000fe20005000000 */
[----:B------:R-:W-:Y:S01]  /*6200*/  FMUL.FTZ R6, R6, UR23 ;  /* 0x0000001706067c20 */ /* 0x000fe20008410000 */
[----:B------:R-:W-:Y:S01]  /*6210*/  ISETP.GE.AND P2, PT, R3, R232, PT ;  /* 0x000000e80300720c */ /* 0x000fe20003f46270 */
[----:B------:R-:W-:Y:S01]  /*6220*/  FMUL.FTZ R5, R5, UR23 ;  /* 0x0000001705057c20 */ /* 0x000fe20008410000 */
[----:B------:R-:W4:Y:S01]  /*6230*/  MUFU.TANH R201, R201 ;  /* 0x000000c900c97308 */ /* 0x000f220000002400 */
[C---:B------:R-:W-:Y:S01]  /*6240*/  ISETP.LT.OR P3, PT, R2.reuse, R228, P3 ;  /* 0x000000e40200720c */ /* 0x040fe20001f61670 */
[----:B------:R-:W-:Y:S01]  /*6250*/  FMUL.FTZ R132, R181, UR23 ;  /* 0x00000017b5847c20 */ /* 0x000fe20008410000 */
[----:B------:R-:W-:Y:S01]  /*6260*/  ISETP.LT.OR P0, PT, R2, R227, P0 ;  /* 0x000000e30200720c */ /* 0x000fe20000701670 */
[----:B------:R-:W-:Y:S01]  /*6270*/  FMUL.FTZ R133, R180, UR23 ;  /* 0x00000017b4857c20 */ /* 0x000fe20008410000 */
[----:B------:R-:W-:-:S02]  /*6280*/  ISETP.LT.OR P6, PT, R2, R230, P6 ;  /* 0x000000e60200720c */ /* 0x000fc400037c1670 */
[----:B------:R-:W-:Y:S01]  /*6290*/  ISETP.LT.OR P4, PT, R2, R229, P4 ;  /* 0x000000e50200720c */ /* 0x000fe20002781670 */
[----:B------:R-:W5:Y:S01]  /*62a0*/  MUFU.TANH R203, R203 ;  /* 0x000000cb00cb7308 */ /* 0x000f620000002400 */
[----:B------:R-:W-:Y:S01]  /*62b0*/  VIADD R2, R0, 0x10 ;  /* 0x0000001000027836 */ /* 0x000fe20000000000 */
[----:B------:R-:W-:Y:S02]  /*62c0*/  ISETP.LT.OR P2, PT, R3, R228, P2 ;  /* 0x000000e40300720c */ /* 0x000fe40001741670 */
[----:B--2---:R-:W-:Y:S01]  /*62d0*/  FSEL R16, R186, -INF , !P0 ;  /* 0xff800000ba107808 */ /* 0x004fe20004000000 */
[----:B------:R-:W-:Y:S01]  /*62e0*/  FMUL.FTZ R21, R174, UR23 ;  /* 0x00000017ae157c20 */ /* 0x000fe20008410000 */
[----:B-1----:R-:W-:Y:S01]  /*62f0*/  FSEL R17, R176, -INF , !P6 ;  /* 0xff800000b0117808 */ /* 0x002fe20007000000 */
[----:B------:R-:W-:Y:S01]  /*6300*/  FMUL.FTZ R20, R175, UR23 ;  /* 0x00000017af147c20 */ /* 0x000fe20008410000 */
[----:B------:R-:W1:Y:S01]  /*6310*/  MUFU.TANH R184, R184 ;  /* 0x000000b800b87308 */ /* 0x000e620000002400 */
[----:B---3--:R-:W-:-:S02]  /*6320*/  FSEL R19, R178, -INF , !P4 ;  /* 0xff800000b2137808 */ /* 0x008fc40006000000 */
[----:B------:R-:W-:Y:S02]  /*6330*/  FSEL R12, R185, -INF , !P2 ;  /* 0xff800000b90c7808 */ /* 0x000fe40005000000 */
[C---:B------:R-:W-:Y:S02]  /*6340*/  ISETP.GE.AND P0, PT, R2.reuse, R232, PT ;  /* 0x000000e80200720c */ /* 0x040fe40003f06270 */
[C---:B------:R-:W-:Y:S01]  /*6350*/  ISETP.GE.AND P6, PT, R2.reuse, R231, PT ;  /* 0x000000e70200720c */ /* 0x040fe20003fc6270 */
[----:B------:R2:W3:Y:S01]  /*6360*/  MUFU.TANH R14, R4 ;  /* 0x00000004000e7308 */ /* 0x0004e20000002400 */
[C---:B------:R-:W-:Y:S02]  /*6370*/  ISETP.GE.AND P4, PT, R2.reuse, R234, PT ;  /* 0x000000ea0200720c */ /* 0x040fe40003f86270 */
[----:B------:R-:W-:Y:S02]  /*6380*/  ISETP.GE.AND P2, PT, R2, R233, PT ;  /* 0x000000e90200720c */ /* 0x000fe40003f46270 */
[----:B----4-:R-:W-:-:S02]  /*6390*/  FSEL R24, R201, -INF , !P1 ;  /* 0xff800000c9187808 */ /* 0x010fc40004800000 */
[----:B------:R-:W-:Y:S01]  /*63a0*/  ISETP.GE.AND P1, PT, R3, R231, PT ;  /* 0x000000e70300720c */ /* 0x000fe20003f26270 */
[----:B------:R-:W4:Y:S01]  /*63b0*/  MUFU.TANH R9, R187 ;  /* 0x000000bb00097308 */ /* 0x000f220000002400 */
[C---:B------:R-:W-:Y:S02]  /*63c0*/  ISETP.LT.OR P0, PT, R2.reuse, R228, P0 ;  /* 0x000000e40200720c */ /* 0x040fe40000701670 */
[C---:B------:R-:W-:Y:S02]  /*63d0*/  ISETP.LT.OR P6, PT, R2.reuse, R227, P6 ;  /* 0x000000e30200720c */ /* 0x040fe400037c1670 */
[C---:B------:R-:W-:Y:S02]  /*63e0*/  ISETP.LT.OR P4, PT, R2.reuse, R230, P4 ;  /* 0x000000e60200720c */ /* 0x040fe40002781670 */
[----:B------:R-:W-:Y:S01]  /*63f0*/  ISETP.LT.OR P2, PT, R2, R229, P2 ;  /* 0x000000e50200720c */ /* 0x000fe20001741670 */
[----:B------:R4:W4:Y:S01]  /*6400*/  MUFU.TANH R8, R6 ;  /* 0x0000000600087308 */ /* 0x0009220000002400 */
[----:B------:R-:W-:Y:S01]  /*6410*/  VIADD R2, R0, 0x11 ;  /* 0x0000001100027836 */ /* 0x000fe20000000000 */
[----:B--2---:R-:W-:-:S02]  /*6420*/  FMNMX.FTZ R4, R136, R13, !PT ;  /* 0x0000000d88047209 */ /* 0x004fc40007810000 */
[----:B-----5:R-:W-:Y:S02]  /*6430*/  FSEL R28, R203, -INF , !P5 ;  /* 0xff800000cb1c7808 */ /* 0x020fe40006800000 */
[----:B-1----:R-:W-:Y:S02]  /*6440*/  FSEL R15, R184, -INF , !P3 ;  /* 0xff800000b80f7808 */ /* 0x002fe40005800000 */
[----:B------:R-:W1:Y:S01]  /*6450*/  MUFU.TANH R7, R7 ;  /* 0x0000000700077308 */ /* 0x000e620000002400 */
[C---:B------:R-:W-:Y:S02]  /*6460*/  ISETP.GE.AND P5, PT, R3.reuse, R234, PT ;  /* 0x000000ea0300720c */ /* 0x040fe40003fa6270 */
[C---:B------:R-:W-:Y:S02]  /*6470*/  ISETP.GE.AND P3, PT, R3.reuse, R233, PT ;  /* 0x000000e90300720c */ /* 0x040fe40003f66270 */
[----:B------:R-:W-:Y:S02]  /*6480*/  ISETP.LT.OR P1, PT, R3, R227, P1 ;  /* 0x000000e30300720c */ /* 0x000fe40000f21670 */
[----:B---3--:R-:W-:Y:S01]  /*6490*/  FSEL R181, R14, -INF , !P0 ;  /* 0xff8000000eb57808 */ /* 0x008fe20004000000 */
[----:B------:R2:W3:Y:S01]  /*64a0*/  MUFU.TANH R177, R5 ;  /* 0x0000000500b17308 */ /* 0x0004e20000002400 */
[----:B----4-:R-:W-:Y:S01]  /*64b0*/  FMUL.FTZ R6, R172, UR23 ;  /* 0x00000017ac067c20 */ /* 0x010fe20008410000 */
[----:B------:R-:W-:-:S02]  /*64c0*/  ISETP.GE.AND P0, PT, R2, R231, PT ;  /* 0x000000e70200720c */ /* 0x000fc40003f06270 */
[----:B------:R-:W-:Y:S02]  /*64d0*/  FMNMX.FTZ R4, R30, R4, !PT ;  /* 0x000000041e047209 */ /* 0x000fe40007810000 */
[C---:B------:R-:W-:Y:S02]  /*64e0*/  ISETP.LT.OR P5, PT, R3.reuse, R230, P5 ;  /* 0x000000e60300720c */ /* 0x040fe40002fa1670 */
[----:B------:R-:W4:Y:S01]  /*64f0*/  MUFU.TANH R6, R6 ;  /* 0x0000000600067308 */ /* 0x000f220000002400 */
[----:B------:R-:W-:Y:S01]  /*6500*/  ISETP.LT.OR P3, PT, R3, R229, P3 ;  /* 0x000000e50300720c */ /* 0x000fe20001f61670 */
[C---:B------:R-:W-:Y:S01]  /*6510*/  VIADD R3, R0.reuse, 0x18 ;  /* 0x0000001800037836 */ /* 0x040fe20000000000 */
[----:B------:R-:W-:Y:S01]  /*6520*/  FSEL R9, R9, -INF , !P1 ;  /* 0xff80000009097808 */ /* 0x000fe20004800000 */
[----:B------:R-:W-:Y:S01]  /*6530*/  VIADD R0, R0, 0x19 ;  /* 0x0000001900007836 */ /* 0x000fe20000000000 */
[C---:B------:R-:W-:Y:S02]  /*6540*/  ISETP.GE.AND P1, PT, R2.reuse, R232, PT ;  /* 0x000000e80200720c */ /* 0x040fe40003f26270 */
[----:B------:R-:W-:Y:S01]  /*6550*/  FMNMX.FTZ R4, R15, R4, !PT ;  /* 0x000000040f047209 */ /* 0x000fe20007810000 */
[----:B------:R-:W-:Y:S01]  /*6560*/  MUFU.TANH R138, R138 ;  /* 0x0000008a008a7308 */ /* 0x000fe20000002400 */
[----:B--2---:R-:W-:Y:S01]  /*6570*/  FMUL.FTZ R5, R173, UR23 ;  /* 0x00000017ad057c20 */ /* 0x004fe20008410000 */
[----:B------:R-:W-:-:S02]  /*6580*/  ISETP.LT.OR P0, PT, R2, R227, P0 ;  /* 0x000000e30200720c */ /* 0x000fc40000701670 */
[----:B------:R-:W-:Y:S02]  /*6590*/  ISETP.LT.OR P1, PT, R2, R228, P1 ;  /* 0x000000e40200720c */ /* 0x000fe40000f21670 */
[----:B------:R-:W-:Y:S02]  /*65a0*/  FSEL R200, R8, -INF , !P6 ;  /* 0xff80000008c87808 */ /* 0x000fe40007000000 */
[----:B------:R-:W2:Y:S01]  /*65b0*/  MUFU.TANH R5, R5 ;  /* 0x0000000500057308 */ /* 0x000ea20000002400 */
[----:B------:R-:W-:Y:S02]  /*65c0*/  ISETP.GE.AND P6, PT, R3, R232, PT ;  /* 0x000000e80300720c */ /* 0x000fe40003fc6270 */
[----:B------:R-:W-:Y:S02]  /*65d0*/  FMNMX.FTZ R4, R12, R4, !PT ;  /* 0x000000040c047209 */ /* 0x000fe40007810000 */
[----:B-1----:R-:W-:Y:S02]  /*65e0*/  FSEL R201, R7, -INF , !P0 ;  /* 0xff80000007c97808 */ /* 0x002fe40004000000 */
[----:B------:R-:W-:Y:S01]  /*65f0*/  PLOP3.LUT P0, PT, PT, PT, UP0, 0x80, 0x0 ;  /* 0x000000000000781c */ /* 0x000fe20003f0f008 */
[----:B------:R-:W1:Y:S01]  /*6600*/  MUFU.TANH R139, R139 ;  /* 0x0000008b008b7308 */ /* 0x000e620000002400 */
[----:B---3--:R-:W-:-:S02]  /*6610*/  FSEL R188, R177, -INF , !P1 ;  /* 0xff800000b1bc7808 */ /* 0x008fc40004800000 */
[C---:B------:R-:W-:Y:S02]  /*6620*/  ISETP.GE.AND P1, PT, R0.reuse, R232, PT ;  /* 0x000000e80000720c */ /* 0x040fe40003f26270 */
[----:B------:R-:W-:Y:S02]  /*6630*/  ISETP.LT.OR P6, PT, R3, R228, P6 ;  /* 0x000000e40300720c */ /* 0x000fe400037c1670 */
[----:B------:R-:W-:Y:S01]  /*6640*/  FMNMX.FTZ R4, R181, R4, !PT ;  /* 0x00000004b5047209 */ /* 0x000fe20007810000 */
[----:B------:R-:W3:Y:S01]  /*6650*/  MUFU.TANH R133, R133 ;  /* 0x0000008500857308 */ /* 0x000ee20000002400 */
[----:B------:R-:W-:Y:S01]  /*6660*/  BAR.SYNC.DEFER_BLOCKING 0x0 ;  /* 0x0000000000007b1d */ /* 0x000fe20000010000 */
[----:B------:R-:W-:Y:S02]  /*6670*/  ISETP.LT.OR P1, PT, R0, R228, P1 ;  /* 0x000000e40000720c */ /* 0x000fe40000f21670 */
[----:B----4-:R-:W-:Y:S02]  /*6680*/  FSEL R189, R6, -INF , !P6 ;  /* 0xff80000006bd7808 */ /* 0x010fe40007000000 */
[----:B------:R-:W-:-:S02]  /*6690*/  FMNMX.FTZ R4, R188, R4, !PT ;  /* 0x00000004bc047209 */ /* 0x000fc40007810000 */
[----:B------:R-:W4:Y:S01]  /*66a0*/  MUFU.TANH R132, R132 ;  /* 0x0000008400847308 */ /* 0x000f220000002400 */
[----:B--2---:R-:W-:Y:S02]  /*66b0*/  FSEL R190, R5, -INF , !P1 ;  /* 0xff80000005be7808 */ /* 0x004fe40004800000 */
[----:B------:R-:W-:Y:S02]  /*66c0*/  FMNMX.FTZ R4, R189, R4, !PT ;  /* 0x00000004bd047209 */ /* 0x000fe40007810000 */
[----:B------:R-:W-:Y:S02]  /*66d0*/  ISETP.GE.AND P6, PT, R3, R231, PT ;  /* 0x000000e70300720c */ /* 0x000fe40003fc6270 */
[----:B------:R-:W-:Y:S01]  /*66e0*/  FMNMX.FTZ R14, R135, R31, !PT ;  /* 0x0000001f870e7209 */ /* 0x000fe20007810000 */
[----:B------:R-:W2:Y:S01]  /*66f0*/  MUFU.TANH R21, R21 ;  /* 0x0000001500157308 */ /* 0x000ea20000002400 */
[----:B------:R-:W-:-:S07]  /*6700*/  FMNMX.FTZ R8, R190, R4, !PT ;  /* 0x00000004be087209 */ /* 0x000fce0007810000 */
[----:B------:R-:W1:Y:S01]  /*6710*/  MUFU.TANH R20, R20 ;  /* 0x0000001400147308 */ /* 0x000e620000002400 */
[----:B---34-:R-:W-:Y:S05]  /*6720*/  @!P0 BRA `(.L_x_2377) ;  /* 0x0000000000688947 */ /* 0x018fea0003800000 */
[----:B------:R-:W3:Y:S04]  /*6730*/  LDL.64 R236, [R1+0x20] ;  /* 0x0000200001ec7983 */ /* 0x000ee80000100a00 */
        /* <DEDUP_REMOVED lines=8> */
[----:B------:R-:W-:Y:S01]  /*67c0*/  UIADD3 UR4, UR29, UR4, URZ ;  /* 0x000000041d047290 */ /* 0x000fe2000fffe03f */
[----:B------:R-:W-:-:S05]  /*67d0*/  ULDC.64 UR6, c[0x0][0x218] ;  /* 0x0000860000067ab9 */ /* 0x000fca0000000a00 */
[----:B------:R-:W-:Y:S01]  /*67e0*/  IMAD.U32 R4, RZ, RZ, UR4 ;  /* 0x00000004ff047e24 */ /* 0x000fe2000f8e00ff */
[----:B---3--:R-:W-:-:S04]  /*67f0*/  LEA R5, P1, R5, R236, 0x5 ;  /* 0x000000ec05057211 */ /* 0x008fc800078228ff */
[----:B----4-:R-:W-:Y:S02]  /*6800*/  LEA.HI.X R6, R6, R239, R4, 0x5, P1 ;  /* 0x000000ef06067211 */ /* 0x010fe400008f2c04 */
        /* <DEDUP_REMOVED lines=12> */
.L_x_2377:
[----:B---3--:R-:W-:Y:S01]  /*68d0*/  FMNMX.FTZ R4, R18, R14, !PT ;  /* 0x0000000e12047209 */ /* 0x008fe20007810000 */
[----:B------:R-:W3:Y:S01]  /*68e0*/  SHFL.BFLY PT, R6, R8, 0x2, 0x1f ;  /* 0x0c401f0008067f89 */ /* 0x000ee200000e0000 */
[----:B------:R-:W-:Y:S01]  /*68f0*/  ISETP.GE.AND P1, PT, R0, R231, PT ;  /* 0x000000e70000720c */ /* 0x000fe20003f26270 */
[----:B------:R-:W-:Y:S01]  /*6900*/  FMUL.FTZ R5, R182, UR23 ;  /* 0x00000017b6057c20 */ /* 0x000fe20008410000 */
[----:B------:R-:W-:Y:S01]  /*6910*/  FMNMX.FTZ R4, R16, R4, !PT ;  /* 0x0000000410047209 */ /* 0x000fe20007810000 */
[----:B------:R-:W-:Y:S01]  /*6920*/  FMUL.FTZ R7, R34, UR23 ;  /* 0x0000001722077c20 */ /* 0x000fe20008410000 */
[-C--:B------:R-:W-:Y:S01]  /*6930*/  ISETP.LT.OR P6, PT, R3, R227.reuse, P6 ;  /* 0x000000e30300720c */ /* 0x080fe200037c1670 */
[----:B------:R4:W5:Y:S01]  /*6940*/  MUFU.TANH R178, R5 ;  /* 0x0000000500b27308 */ /* 0x0009620000002400 */
[----:B------:R-:W-:Y:S01]  /*6950*/  ISETP.LT.OR P1, PT, R0, R227, P1 ;  /* 0x000000e30000720c */ /* 0x000fe20000f21670 */
[----:B------:R-:W-:Y:S01]  /*6960*/  LDSM.16.MT88.4 R172, [R217+0xa000] ;  /* 0x00a00000d9ac783b */ /* 0x000fe20000004200 */
[----:B------:R-:W-:-:S02]  /*6970*/  FMNMX.FTZ R4, R9, R4, !PT ;  /* 0x0000000409047209 */ /* 0x000fc40007810000 */
[----:B--2---:R-:W-:Y:S02]  /*6980*/  FSEL R191, R21, -INF , !P6 ;  /* 0xff80000015bf7808 */ /* 0x004fe40007000000 */
[----:B-1----:R-:W-:Y:S01]  /*6990*/  FSEL R182, R20, -INF , !P1 ;  /* 0xff80000014b67808 */ /* 0x002fe20004800000 */
[----:B------:R-:W-:Y:S01]  /*69a0*/  FMUL.FTZ R20, R35, UR23 ;  /* 0x0000001723147c20 */ /* 0x000fe20008410000 */
[C---:B------:R-:W-:Y:S01]  /*69b0*/  ISETP.GE.AND P6, PT, R2.reuse, R234, PT ;  /* 0x000000ea0200720c */ /* 0x040fe20003fc6270 */
[----:B------:R-:W-:Y:S01]  /*69c0*/  MUFU.TANH R23, R7 ;  /* 0x0000000700177308 */ /* 0x000fe20000002400 */
[----:B------:R-:W-:Y:S02]  /*69d0*/  ISETP.GE.AND P1, PT, R2, R233, PT ;  /* 0x000000e90200720c */ /* 0x000fe40003f26270 */
[----:B------:R-:W-:Y:S02]  /*69e0*/  FMNMX.FTZ R4, R200, R4, !PT ;  /* 0x00000004c8047209 */ /* 0x000fe40007810000 */
[----:B------:R-:W-:-:S02]  /*69f0*/  ISETP.LT.OR P6, PT, R2, R230, P6 ;  /* 0x000000e60200720c */ /* 0x000fc400037c1670 */
[----:B------:R-:W-:Y:S01]  /*6a00*/  ISETP.LT.OR P1, PT, R2, R229, P1 ;  /* 0x000000e50200720c */ /* 0x000fe20000f21670 */
[----:B----4-:R-:W-:Y:S01]  /*6a10*/  FMUL.FTZ R5, R32, UR23 ;  /* 0x0000001720057c20 */ /* 0x010fe20008410000 */
[----:B------:R-:W-:Y:S01]  /*6a20*/  FMNMX.FTZ R2, R201, R4, !PT ;  /* 0x00000004c9027209 */ /* 0x000fe20007810000 */
[----:B------:R-:W-:Y:S01]  /*6a30*/  FMUL.FTZ R4, R33, UR23 ;  /* 0x0000001721047c20 */ /* 0x000fe20008410000 */
[----:B------:R-:W-:Y:S01]  /*6a40*/  FSEL R177, R133, -INF , !P4 ;  /* 0xff80000085b17808 */ /* 0x000fe20006000000 */
[----:B------:R1:W2:Y:S01]  /*6a50*/  MUFU.TANH R32, R5 ;  /* 0x0000000500207308 */ /* 0x0002a20000002400 */
[----:B------:R-:W-:Y:S02]  /*6a60*/  FMNMX.FTZ R2, R191, R2, !PT ;  /* 0x00000002bf027209 */ /* 0x000fe40007810000 */
[----:B-----5:R-:W-:Y:S02]  /*6a70*/  FSEL R178, R178, -INF , !P2 ;  /* 0xff800000b2b27808 */ /* 0x020fe40005000000 */
[----:B------:R-:W-:-:S02]  /*6a80*/  FMNMX.FTZ R22, R182, R2, !PT ;  /* 0x00000002b6167209 */ /* 0x000fc40007810000 */
[----:B---3--:R-:W-:Y:S01]  /*6a90*/  FMNMX.FTZ R2, R8, R6, !PT ;  /* 0x0000000608027209 */ /* 0x008fe20007810000 */
[----:B------:R3:W-:Y:S01]  /*6aa0*/  MUFU.TANH R26, R4 ;  /* 0x00000004001a7308 */ /* 0x0007e20000002400 */
[----:B------:R-:W-:Y:S01]  /*6ab0*/  FSEL R6, R138, -INF , !P5 ;  /* 0xff8000008a067808 */ /* 0x000fe20006800000 */
[----:B------:R-:W4:Y:S01]  /*6ac0*/  SHFL.BFLY PT, R8, R22, 0x2, 0x1f ;  /* 0x0c401f0016087f89 */ /* 0x000f2200000e0000 */
[CC--:B------:R-:W-:Y:S02]  /*6ad0*/  ISETP.GE.AND P5, PT, R3.reuse, R234.reuse, PT ;  /* 0x000000ea0300720c */ /* 0x0c0fe40003fa6270 */
[C---:B------:R-:W-:Y:S01]  /*6ae0*/  ISETP.GE.AND P4, PT, R0.reuse, R234, PT ;  /* 0x000000ea0000720c */ /* 0x040fe20003f86270 */
[----:B------:R-:W5:Y:S01]  /*6af0*/  SHFL.BFLY PT, R14, R2, 0x1, 0x1f ;  /* 0x0c201f00020e7f89 */ /* 0x000f6200000e0000 */
[----:B------:R-:W-:Y:S01]  /*6b00*/  ISETP.LT.OR P5, PT, R3, R230, P5 ;  /* 0x000000e60300720c */ /* 0x000fe20002fa1670 */
[----:B------:R-:W-:Y:S01]  /*6b10*/  MUFU.TANH R20, R20 ;  /* 0x0000001400147308 */ /* 0x000fe20000002400 */
[----:B-1----:R-:W-:Y:S01]  /*6b20*/  FMUL.FTZ R5, R183, UR23 ;  /* 0x00000017b7057c20 */ /* 0x002fe20008410000 */
[----:B------:R-:W-:-:S02]  /*6b30*/  ISETP.GE.AND P2, PT, R0, R233, PT ;  /* 0x000000e90000720c */ /* 0x000fc40003f46270 */
[----:B--2---:R-:W-:Y:S02]  /*6b40*/  FSEL R183, R32, -INF , !P5 ;  /* 0xff80000020b77808 */ /* 0x004fe40006800000 */
[C---:B------:R-:W-:Y:S01]  /*6b50*/  ISETP.GE.AND P5, PT, R3.reuse, R233, PT ;  /* 0x000000e90300720c */ /* 0x040fe20003fa6270 */
[----:B------:R-:W-:Y:S01]  /*6b60*/  LDSM.16.MT88.4 R32, [R213+0xa000] ;  /* 0x00a00000d520783b */ /* 0x000fe20000004200 */
[----:B------:R1:W2:Y:S01]  /*6b70*/  MUFU.TANH R27, R5 ;  /* 0x00000005001b7308 */ /* 0x0002a20000002400 */
[----:B---3--:R-:W-:Y:S02]  /*6b80*/  FMNMX.FTZ R4, R134, R25, !PT ;  /* 0x0000001986047209 */ /* 0x008fe40007810000 */
[----:B------:R-:W-:Y:S02]  /*6b90*/  ISETP.LT.OR P5, PT, R3, R229, P5 ;  /* 0x000000e50300720c */ /* 0x000fe40002fa1670 */
[----:B------:R-:W-:Y:S02]  /*6ba0*/  FMNMX.FTZ R4, R24, R4, !PT ;  /* 0x0000000418047209 */ /* 0x000fe40007810000 */
[----:B------:R-:W-:-:S02]  /*6bb0*/  ISETP.LT.OR P4, PT, R0, R230, P4 ;  /* 0x000000e60000720c */ /* 0x000fc40002781670 */
[----:B------:R-:W-:Y:S02]  /*6bc0*/  FMNMX.FTZ R4, R17, R4, !PT ;  /* 0x0000000411047209 */ /* 0x000fe40007810000 */
[----:B----4-:R-:W-:Y:S02]  /*6bd0*/  FMNMX.FTZ R3, R22, R8, !PT ;  /* 0x0000000816037209 */ /* 0x010fe40007810000 */
[----:B------:R-:W-:Y:S02]  /*6be0*/  FMNMX.FTZ R4, R6, R4, !PT ;  /* 0x0000000406047209 */ /* 0x000fe40007810000 */
[----:B-----5:R-:W-:Y:S02]  /*6bf0*/  FMNMX.FTZ R238, R2, R14, !PT ;  /* 0x0000000e02ee7209 */ /* 0x020fe40007810000 */
[----:B------:R-:W-:Y:S02]  /*6c00*/  FMNMX.FTZ R21, R177, R4, !PT ;  /* 0x00000004b1157209 */ /* 0x000fe40007810000 */
[----:B------:R-:W-:Y:S01]  /*6c10*/  FMNMX.FTZ R4, R137, R29, !PT ;  /* 0x0000001d89047209 */ /* 0x000fe20007810000 */
[----:B------:R-:W-:Y:S01]  /*6c20*/  FMUL.FTZ R14, R238, UR26 ;  /* 0x0000001aee0e7c20 */ /* 0x000fe20008410000 */
[----:B-1----:R-:W-:-:S02]  /*6c30*/  FSEL R5, R139, -INF , !P3 ;  /* 0xff8000008b057808 */ /* 0x002fc40005800000 */
[----:B------:R-:W-:Y:S02]  /*6c40*/  FMNMX.FTZ R4, R28, R4, !PT ;  /* 0x000000041c047209 */ /* 0x000fe40007810000 */
[----:B--2---:R-:W-:Y:S02]  /*6c50*/  FSEL R203, R27, -INF , !P1 ;  /* 0xff8000001bcb7808 */ /* 0x004fe40004800000 */
[----:B------:R-:W-:Y:S02]  /*6c60*/  FMNMX.FTZ R7, R19, R4, !PT ;  /* 0x0000000413077209 */ /* 0x000fe40007810000 */
[----:B------:R-:W-:Y:S02]  /*6c70*/  ISETP.LT.OR P1, PT, R0, R229, P2 ;  /* 0x000000e50000720c */ /* 0x000fe40001721670 */
[----:B------:R-:W-:Y:S02]  /*6c80*/  FMNMX.FTZ R8, R5, R7, !PT ;  /* 0x0000000705087209 */ /* 0x000fe40007810000 */
[----:B------:R-:W-:-:S02]  /*6c90*/  FSEL R208, R23, -INF , !P5 ;  /* 0xff80000017d07808 */ /* 0x000fc40006800000 */
[----:B------:R-:W-:Y:S02]  /*6ca0*/  FMNMX.FTZ R2, R178, R8, !PT ;  /* 0x00000008b2027209 */ /* 0x000fe40007810000 */
[----:B------:R-:W-:Y:S01]  /*6cb0*/  FSEL R176, R132, -INF , !P6 ;  /* 0xff80000084b07808 */ /* 0x000fe20007000000 */
[----:B------:R-:W1:Y:S01]  /*6cc0*/  SHFL.BFLY PT, R8, R3, 0x1, 0x1f ;  /* 0x0c201f0003087f89 */ /* 0x000e6200000e0000 */
[----:B------:R-:W-:Y:S02]  /*6cd0*/  FMNMX.FTZ R0, R203, R2, !PT ;  /* 0x00000002cb007209 */ /* 0x000fe40007810000 */
[----:B------:R-:W-:Y:S02]  /*6ce0*/  FSEL R209, R20, -INF , !P1 ;  /* 0xff80000014d17808 */ /* 0x000fe40004800000 */
[----:B------:R-:W-:Y:S02]  /*6cf0*/  FMNMX.FTZ R0, R208, R0, !PT ;  /* 0x00000000d0007209 */ /* 0x000fe40007810000 */
[----:B------:R-:W-:-:S02]  /*6d00*/  FMNMX.FTZ R21, R176, R21, !PT ;  /* 0x00000015b0157209 */ /* 0x000fc40007810000 */
[----:B------:R-:W-:Y:S02]  /*6d10*/  FMNMX.FTZ R0, R209, R0, !PT ;  /* 0x00000000d1007209 */ /* 0x000fe40007810000 */
[----:B------:R-:W-:Y:S02]  /*6d20*/  FSEL R202, R26, -INF , !P4 ;  /* 0xff8000001aca7808 */ /* 0x000fe40006000000 */
[----:B------:R-:W-:Y:S01]  /*6d30*/  FMNMX.FTZ R21, R183, R21, !PT ;  /* 0x00000015b7157209 */ /* 0x000fe20007810000 */
[----:B------:R-:W2:Y:S01]  /*6d40*/  SHFL.BFLY PT, R20, R0, 0x2, 0x1f ;  /* 0x0c401f0000147f89 */ /* 0x000ea200000e0000 */
[----:B------:R-:W-:Y:S02]  /*6d50*/  FSETP.NEU.FTZ.AND P4, PT, R238, -INF , PT ;  /* 0xff800000ee00780b */ /* 0x000fe40003f9d000 */
[----:B------:R-:W-:Y:S02]  /*6d60*/  FMNMX.FTZ R4, R202, R21, !PT ;  /* 0x00000015ca047209 */ /* 0x000fe40007810000 */
[----:B------:R-:W-:-:S02]  /*6d70*/  FSEL R14, R14, RZ, P4 ;  /* 0x000000ff0e0e7208 */ /* 0x000fc40002000000 */
[----:B------:R-:W-:Y:S01]  /*6d80*/  MOV R184, R250 ;  /* 0x000000fa00b87202 */ /* 0x000fe20000000f00 */
[----:B------:R-:W3:Y:S01]  /*6d90*/  SHFL.BFLY PT, R7, R4, 0x2, 0x1f ;  /* 0x0c401f0004077f89 */ /* 0x000ee200000e0000 */
[----:B------:R-:W-:Y:S01]  /*6da0*/  MOV R185, R249 ;  /* 0x000000f900b97202 */ /* 0x000fe20000000f00 */
[--C-:B------:R-:W-:Y:S01]  /*6db0*/  FFMA.FTZ R13, R13, UR26, -R14.reuse ;  /* 0x0000001a0d0d7c23 */ /* 0x100fe2000801080e */
[----:B-1----:R-:W-:Y:S01]  /*6dc0*/  FMNMX.FTZ R239, R3, R8, !PT ;  /* 0x0000000803ef7209 */ /* 0x002fe20007810000 */
[--C-:B------:R-:W-:Y:S01]  /*6dd0*/  FFMA.FTZ R12, R12, UR26, -R14.reuse ;  /* 0x0000001a0c0c7c23 */ /* 0x100fe2000801080e */
[--C-:B------:R-:W-:Y:S01]  /*6de0*/  FFMA.FTZ R30, R30, UR26, -R14.reuse ;  /* 0x0000001a1e1e7c23 */ /* 0x100fe2000801080e */
[----:B------:R1:W-:Y:S01]  /*6df0*/  MUFU.EX2 R250, R13 ;  /* 0x0000000d00fa7308 */ /* 0x0003e20000000800 */
[----:B------:R-:W-:Y:S01]  /*6e00*/  FSETP.NEU.FTZ.AND P3, PT, R239, -INF , PT ;  /* 0xff800000ef00780b */ /* 0x000fe20003f7d000 */
[----:B------:R-:W-:Y:S01]  /*6e10*/  FFMA.FTZ R15, R15, UR26, -R14 ;  /* 0x0000001a0f0f7c23 */ /* 0x000fe2000801080e */
[----:B------:R-:W-:-:S05]  /*6e20*/  MOV R186, R248 ;  /* 0x000000f800ba7202 */ /* 0x000fca0000000f00 */
[----:B------:R-:W-:Y:S01]  /*6e30*/  MUFU.EX2 R251, R12 ;  /* 0x0000000c00fb7308 */ /* 0x000fe20000000800 */
[----:B--2---:R-:W-:Y:S02]  /*6e40*/  FMNMX.FTZ R0, R0, R20, !PT ;  /* 0x0000001400007209 */ /* 0x004fe40007810000 */
[----:B------:R-:W-:Y:S04]  /*6e50*/  LDSM.16.MT88.4 R20, [R213+0xb000] ;  /* 0x00b00000d514783b */ /* 0x000fe80000004200 */
[----:B------:R-:W2:Y:S01]  /*6e60*/  SHFL.BFLY PT, R3, R0, 0x1, 0x1f ;  /* 0x0c201f0000037f89 */ /* 0x000ea200000e0000 */
[----:B-1----:R-:W-:Y:S01]  /*6e70*/  FMUL.FTZ R13, R239, UR26 ;  /* 0x0000001aef0d7c20 */ /* 0x002fe20008410000 */
[----:B---3--:R-:W-:Y:S01]  /*6e80*/  FMNMX.FTZ R2, R4, R7, !PT ;  /* 0x0000000704027209 */ /* 0x008fe20007810000 */
[----:B------:R-:W-:Y:S03]  /*6e90*/  MUFU.EX2 R249, R30 ;  /* 0x0000001e00f97308 */ /* 0x000fe60000000800 */
[----:B------:R-:W-:Y:S01]  /*6ea0*/  FSEL R13, R13, RZ, P3 ;  /* 0x000000ff0d0d7208 */ /* 0x000fe20001800000 */
[----:B------:R-:W1:Y:S04]  /*6eb0*/  SHFL.BFLY PT, R4, R2, 0x1, 0x1f ;  /* 0x0c201f0002047f89 */ /* 0x000e6800000e0000 */
[--C-:B------:R-:W-:Y:S01]  /*6ec0*/  FFMA.FTZ R9, R9, UR26, -R13.reuse ;  /* 0x0000001a09097c23 */ /* 0x100fe2000801080d */
[--C-:B------:R-:W-:Y:S01]  /*6ed0*/  FFMA.FTZ R31, R31, UR26, -R13.reuse ;  /* 0x0000001a1f1f7c23 */ /* 0x100fe2000801080d */
[--C-:B------:R-:W-:Y:S01]  /*6ee0*/  FFMA.FTZ R18, R18, UR26, -R13.reuse ;  /* 0x0000001a12127c23 */ /* 0x100fe2000801080d */
[----:B------:R-:W-:Y:S01]  /*6ef0*/  FFMA.FTZ R16, R16, UR26, -R13 ;  /* 0x0000001a10107c23 */ /* 0x000fe2000801080d */
[----:B------:R3:W-:Y:S08]  /*6f00*/  MUFU.EX2 R247, R9 ;  /* 0x0000000900f77308 */ /* 0x0007f00000000800 */
[----:B------:R-:W-:Y:S01]  /*6f10*/  MUFU.EX2 R245, R31 ;  /* 0x0000001f00f57308 */ /* 0x000fe20000000800 */
[----:B--2---:R-:W-:-:S02]  /*6f20*/  FMNMX.FTZ R236, R0, R3, !PT ;  /* 0x0000000300ec7209 */ /* 0x004fc40007810000 */
[----:B------:R-:W-:Y:S02]  /*6f30*/  FSEL R3, R238, RZ, P4 ;  /* 0x000000ffee037208 */ /* 0x000fe40002000000 */
[----:B------:R-:W-:Y:S02]  /*6f40*/  FSETP.NEU.FTZ.AND P1, PT, R236, -INF , PT ;  /* 0xff800000ec00780b */ /* 0x000fe40003f3d000 */
[----:B-1----:R-:W-:Y:S01]  /*6f50*/  FMNMX.FTZ R237, R2, R4, !PT ;  /* 0x0000000402ed7209 */ /* 0x002fe20007810000 */
[----:B---3--:R-:W-:Y:S01]  /*6f60*/  FMUL.FTZ R9, R236, UR26 ;  /* 0x0000001aec097c20 */ /* 0x008fe20008410000 */
[----:B------:R-:W-:Y:S02]  /*6f70*/  MUFU.EX2 R244, R18 ;  /* 0x0000001200f47308 */ /* 0x000fe40000000800 */
[C---:B------:R-:W-:Y:S01]  /*6f80*/  FSETP.NEU.FTZ.AND P2, PT, R237.reuse, -INF , PT ;  /* 0xff800000ed00780b */ /* 0x040fe20003f5d000 */
[----:B------:R-:W-:Y:S01]  /*6f90*/  FMUL.FTZ R12, R237, UR26 ;  /* 0x0000001aed0c7c20 */ /* 0x000fe20008410000 */
[----:B------:R-:W-:-:S02]  /*6fa0*/  FSEL R9, R9, RZ, P1 ;  /* 0x000000ff09097208 */ /* 0x000fc40000800000 */
[----:B------:R-:W-:Y:S02]  /*6fb0*/  FSEL R2, R237, RZ, P2 ;  /* 0x000000ffed027208 */ /* 0x000fe40001000000 */
[----:B------:R-:W-:Y:S01]  /*6fc0*/  FSEL R12, R12, RZ, P2 ;  /* 0x000000ff0c0c7208 */ /* 0x000fe20001000000 */
[--C-:B------:R-:W-:Y:S01]  /*6fd0*/  FFMA.FTZ R0, R5, UR26, -R9.reuse ;  /* 0x0000001a05007c23 */ /* 0x100fe20008010809 */
[--C-:B------:R-:W-:Y:S01]  /*6fe0*/  FFMA.FTZ R29, R29, UR26, -R9.reuse ;  /* 0x0000001a1d1d7c23 */ /* 0x100fe20008010809 */
[----:B------:R-:W-:Y:S01]  /*6ff0*/  FADD.FTZ R2, R134, -R2 ;  /* 0x8000000286027221 */ /* 0x000fe20000010000 */
[--C-:B------:R-:W-:Y:S01]  /*7000*/  FFMA.FTZ R28, R28, UR26, -R9.reuse ;  /* 0x0000001a1c1c7c23 */ /* 0x100fe20008010809 */
[----:B------:R1:W-:Y:S01]  /*7010*/  MUFU.EX2 R179, R0 ;  /* 0x0000000000b37308 */ /* 0x0003e20000000800 */
[--C-:B------:R-:W-:Y:S01]  /*7020*/  FFMA.FTZ R25, R25, UR26, -R12.reuse ;  /* 0x0000001a19197c23 */ /* 0x100fe2000801080c */
[----:B------:R-:W-:Y:S01]  /*7030*/  FMUL.FTZ R2, R2, UR26 ;  /* 0x0000001a02027c20 */ /* 0x000fe20008410000 */
[--C-:B------:R-:W-:Y:S01]  /*7040*/  FFMA.FTZ R24, R24, UR26, -R12.reuse ;  /* 0x0000001a18187c23 */ /* 0x100fe2000801080c */
[--C-:B------:R-:W-:Y:S01]  /*7050*/  FFMA.FTZ R17, R17, UR26, -R12.reuse ;  /* 0x0000001a11117c23 */ /* 0x100fe2000801080c */
[----:B------:R-:W-:Y:S01]  /*7060*/  FFMA.FTZ R19, R19, UR26, -R9 ;  /* 0x0000001a13137c23 */ /* 0x000fe20008010809 */
[----:B------:R-:W-:-:S02]  /*7070*/  FFMA.FTZ R6, R6, UR26, -R12 ;  /* 0x0000001a06067c23 */ /* 0x000fc4000801080c */
[----:B------:R2:W3:Y:S08]  /*7080*/  MUFU.EX2 R8, R2 ;  /* 0x0000000200087308 */ /* 0x0004f00000000800 */
[----:B------:R-:W-:Y:S01]  /*7090*/  MUFU.EX2 R246, R16 ;  /* 0x0000001000f67308 */ /* 0x000fe20000000800 */
[----:B-1----:R-:W-:-:S05]  /*70a0*/  FSEL R0, R236, RZ, P1 ;  /* 0x000000ffec007208 */ /* 0x002fca0000800000 */
[----:B------:R-:W-:Y:S02]  /*70b0*/  FADD.FTZ R0, R137, -R0 ;  /* 0x8000000089007221 */ /* 0x000fe40000010000 */
        /* <DEDUP_REMOVED lines=16> */
[----:B------:R-:W-:Y:S01]  /*71c0*/  MUFU.EX2 R243, R17 ;  /* 0x0000001100f37308 */ /* 0x000fe20000000800 */
[-C--:B------:R-:W-:Y:S01]  /*71d0*/  FMUL.FTZ R164, R164, R8.reuse ;  /* 0x00000008a4a47220 */ /* 0x080fe20000410000 */
[-C--:B------:R-:W-:Y:S01]  /*71e0*/  FMUL.FTZ R165, R165, R8.reuse ;  /* 0x00000008a5a57220 */ /* 0x080fe20000410000 */
[-C--:B------:R-:W-:Y:S01]  /*71f0*/  FMUL.FTZ R40, R40, R8.reuse ;  /* 0x0000000828287220 */ /* 0x080fe20000410000 */
[-C--:B------:R-:W-:Y:S01]  /*7200*/  FMUL.FTZ R41, R41, R8.reuse ;  /* 0x0000000829297220 */ /* 0x080fe20000410000 */
[-C--:B------:R-:W-:Y:S01]  /*7210*/  FMUL.FTZ R44, R44, R8.reuse ;  /* 0x000000082c2c7220 */ /* 0x080fe20000410000 */
[-C--:B------:R-:W-:Y:S01]  /*7220*/  FMUL.FTZ R45, R45, R8.reuse ;  /* 0x000000082d2d7220 */ /* 0x080fe20000410000 */
[----:B------:R-:W-:Y:S01]  /*7230*/  FMUL.FTZ R56, R56, R8 ;  /* 0x0000000838387220 */ /* 0x000fe20000410000 */
[----:B------:R-:W-:Y:S01]  /*7240*/  MUFU.EX2 R210, R29 ;  /* 0x0000001d00d27308 */ /* 0x000fe20000000800 */
[----:B--2---:R-:W-:Y:S01]  /*7250*/  LDSM.16.MT88.4 R24, [R218+0xb000] ;  /* 0x00b00000da18783b */ /* 0x004fe20000004200 */
[----:B---3--:R-:W-:Y:S01]  /*7260*/  F2FP.F16.F32.PACK_AB R4, R241, R242 ;  /* 0x000000f2f104723e */ /* 0x008fe200000000ff */
[-C--:B------:R-:W-:Y:S01]  /*7270*/  FMUL.FTZ R57, R57, R8.reuse ;  /* 0x0000000839397220 */ /* 0x080fe20000410000 */
[-C--:B------:R-:W-:Y:S01]  /*7280*/  FMUL.FTZ R60, R60, R8.reuse ;  /* 0x000000083c3c7220 */ /* 0x080fe20000410000 */
[-C--:B------:R-:W-:Y:S01]  /*7290*/  FMUL.FTZ R61, R61, R8.reuse ;  /* 0x000000083d3d7220 */ /* 0x080fe20000410000 */
[-C--:B------:R-:W-:Y:S01]  /*72a0*/  FMUL.FTZ R72, R72, R8.reuse ;  /* 0x0000000848487220 */ /* 0x080fe20000410000 */
[-C--:B------:R-:W-:Y:S01]  /*72b0*/  FMUL.FTZ R73, R73, R8.reuse ;  /* 0x0000000849497220 */ /* 0x080fe20000410000 */
[----:B------:R2:W3:Y:S01]  /*72c0*/  MUFU.EX2 R211, R28 ;  /* 0x0000001c00d37308 */ /* 0x0004e20000000800 */
        /* <DEDUP_REMOVED lines=14> */
[----:B------:R-:W-:Y:S01]  /*73b0*/  FMUL.FTZ R125, R125, R8 ;  /* 0x000000087d7d7220 */ /* 0x000fe20000410000 */
[----:B------:R-:W4:Y:S01]  /*73c0*/  MUFU.EX2 R180, R6 ;  /* 0x0000000600b47308 */ /* 0x000f220000000800 */
[----:B--2---:R-:W-:Y:S01]  /*73d0*/  LDSM.16.MT88.4 R28, [R217+0xb000] ;  /* 0x00b00000d91c783b */ /* 0x004fe20000004200 */
[----:B---3--:R-:W-:-:S06]  /*73e0*/  F2FP.F16.F32.PACK_AB R5, R211, R210 ;  /* 0x000000d2d305723e */ /* 0x008fcc00000000ff */
[----:B------:R-:W2:Y:S01]  /*73f0*/  MUFU.EX2 R3, R3 ;  /* 0x0000000300037308 */ /* 0x000ea20000000800 */
[----:B-----5:R-:W3:Y:S01]  /*7400*/  LDSM.16.MT88.4 R16, [R215+0xb000] ;  /* 0x00b00000d710783b */ /* 0x020ee20000004200 */
[----:B-1----:R-:W-:-:S06]  /*7410*/  F2FP.F16.F32.PACK_AB R7, R179, R240 ;  /* 0x000000f0b307723e */ /* 0x002fcc00000000ff */
[----:B------:R-:W-:Y:S01]  /*7420*/  MUFU.EX2 R248, R15 ;  /* 0x0000000f00f87308 */ /* 0x000fe20000000800 */
[----:B----4-:R-:W-:-:S07]  /*7430*/  F2FP.F16.F32.PACK_AB R6, R180, R243 ;  /* 0x000000f3b406723e */ /* 0x010fce00000000ff */
        /* <DEDUP_REMOVED lines=35> */
[-C--:B-1----:R-:W-:Y:S01]  /*7670*/  FMUL.FTZ R144, R144, R2.reuse ;  /* 0x0000000290907220 */ /* 0x082fe20000410000 */
[----:B------:R-:W-:Y:S01]  /*7680*/  FMUL.FTZ R145, R145, R2 ;  /* 0x0000000291917220 */ /* 0x000fe20000410000 */
[-C--:B--2---:R-:W-:Y:S01]  /*7690*/  FMUL.FTZ R146, R146, R0.reuse ;  /* 0x0000000092927220 */ /* 0x084fe20000410000 */
[----:B------:R-:W-:Y:S01]  /*76a0*/  FMUL.FTZ R147, R147, R0 ;  /* 0x0000000093937220 */ /* 0x000fe20000410000 */
[----:B------:R-:W-:Y:S01]  /*76b0*/  FFMA.FTZ R15, R177, UR26, -R12 ;  /* 0x0000001ab10f7c23 */ /* 0x000fe2000801080c */
        /* <DEDUP_REMOVED lines=54> */
[C---:B---3--:R-:W-:Y:S01]  /*7a20*/  HMMA.16816.F32 R88, R4.reuse, R16, R88 ;  /* 0x000000100458723c */ /* 0x048fe20000001858 */
        /* <DEDUP_REMOVED lines=18> */
[----:B------:R-:W-:-:S05]  /*7b50*/  FFMA.FTZ R3, R252, R3, R210 ;  /* 0x00000003fc037223 */ /* 0x000fca00000100d2 */
        /* <DEDUP_REMOVED lines=9> */
[C---:B------:R-:W-:Y:S01]  /*7bf0*/  HMMA.16816.F32 R144, R4.reuse, R32, R144 ;  /* 0x000000200490723c */ /* 0x040fe20000001890 */
[----:B------:R1:W-:Y:S05]  /*7c00*/  MUFU.EX2 R33, R15 ;  /* 0x0000000f00217308 */ /* 0x0003ea0000000800 */
[C---:B------:R-:W-:Y:S01]  /*7c10*/  HMMA.16816.F32 R196, R4.reuse, R34, R152 ;  /* 0x0000002204c4723c */ /* 0x040fe20000001898 */
[----:B------:R-:W2:Y:S05]  /*7c20*/  LDSM.16.MT88.4 R152, [R213+0xa800] ;  /* 0x00a80000d598783b */ /* 0x000eaa0000004200 */
[----:B------:R-:W-:Y:S01]  /*7c30*/  HMMA.16816.F32 R160, R4, R136, R160 ;  /* 0x0000008804a0723c */ /* 0x000fe200000018a0 */
[----:B-1----:R-:W-:-:S05]  /*7c40*/  FFMA.FTZ R15, R176, UR26, -R12 ;  /* 0x0000001ab00f7c23 */ /* 0x002fca000801080c */
[C---:B------:R-:W-:Y:S01]  /*7c50*/  HMMA.16816.F32 R192, R4.reuse, R138, R168 ;  /* 0x0000008a04c0723c */ /* 0x040fe200000018a8 */
[----:B------:R-:W1:Y:S01]  /*7c60*/  LDSM.16.MT88.4 R168, [R215+0xa800] ;  /* 0x00a80000d7a8783b */ /* 0x000e620000004200 */
[----:B------:R3:W4:Y:S04]  /*7c70*/  MUFU.EX2 R35, R15 ;  /* 0x0000000f00237308 */ /* 0x0007280000000800 */
[C---:B------:R-:W-:Y:S01]  /*7c80*/  HMMA.16816.F32 R136, R4.reuse, R22, R80 ;  /* 0x000000160488723c */ /* 0x040fe20000001850 */
[----:B------:R-:W-:Y:S05]  /*7c90*/  LDSM.16.MT88.4 R80, [R213+0xb800] ;  /* 0x00b80000d550783b */ /* 0x000fea0000004200 */
[C---:B------:R-:W-:Y:S06]  /*7ca0*/  HMMA.16816.F32 R36, R4.reuse, R132, R36 ;  /* 0x000000840424723c */ /* 0x040fec0000001824 */
[----:B------:R-:W-:Y:S01]  /*7cb0*/  HMMA.16816.F32 R184, R4, R134, R48 ;  /* 0x0000008604b8723c */ /* 0x000fe20000001830 */
[----:B------:R-:W5:Y:S01]  /*7cc0*/  LDSM.16.MT88.4 R48, [R218+0xa800] ;  /* 0x00a80000da30783b */ /* 0x000f620000004200 */
[--C-:B---3--:R-:W-:Y:S01]  /*7cd0*/  FFMA.FTZ R15, R183, UR26, -R12.reuse ;  /* 0x0000001ab70f7c23 */ /* 0x108fe2000801080c */
        /* <DEDUP_REMOVED lines=9> */
[----:B---3--:R-:W-:-:S05]  /*7d70*/  FFMA.FTZ R12, R178, UR26, -R9 ;  /* 0x0000001ab20c7c23 */ /* 0x008fca0008010809 */
[C---:B------:R-:W-:Y:S01]  /*7d80*/  HMMA.16816.F32 R172, R4.reuse, R174, R64 ;  /* 0x000000ae04ac723c */ /* 0x040fe20000001840 */
[----:B------:R-:W-:Y:S01]  /*7d90*/  MOV R178, R127 ;  /* 0x0000007f00b27202 */ /* 0x000fe20000000f00 */
[----:B------:R-:W3:Y:S01]  /*7da0*/  LDSM.16.MT88.4 R64, [R217+0xa800] ;  /* 0x00a80000d940783b */ /* 0x000ee20000004200 */
[----:B------:R2:W-:Y:S03]  /*7db0*/  MUFU.EX2 R22, R12 ;  /* 0x0000000c00167308 */ /* 0x0005e60000000800 */
[----:B------:R-:W-:Y:S01]  /*7dc0*/  HMMA.16816.F32 R68, R4, R20, R68 ;  /* 0x000000140444723c */ /* 0x000fe20000001844 */
[----:B----4-:R-:W-:-:S05]  /*7dd0*/  F2FP.F16.F32.PACK_AB R126, R32, R34 ;  /* 0x00000022207e723e */ /* 0x010fca00000000ff */
[C---:B------:R-:W-:Y:S06]  /*7de0*/  HMMA.16816.F32 R84, R4.reuse, R16, R84 ;  /* 0x000000100454723c */ /* 0x040fec0000001854 */
[----:B------:R-:W-:Y:S01]  /*7df0*/  HMMA.16816.F32 R132, R4, R18, R96 ;  /* 0x000000120484723c */ /* 0x000fe20000001860 */
[----:B------:R-:W4:Y:S01]  /*7e00*/  LDSM.16.MT88.4 R96, [R215+0xb800] ;  /* 0x00b80000d760783b */ /* 0x000f220000004200 */
[----:B--2---:R-:W-:-:S03]  /*7e10*/  FFMA.FTZ R12, R203, UR26, -R9 ;  /* 0x0000001acb0c7c23 */ /* 0x004fc60008010809 */
[----:B------:R-:W-:Y:S01]  /*7e20*/  LDSM.16.MT88.4 R16, [R217+0xb800] ;  /* 0x00b80000d910783b */ /* 0x000fe20000004200 */
[C---:B------:R-:W-:Y:S01]  /*7e30*/  HMMA.16816.F32 R24, R4.reuse, R26, R112 ;  /* 0x0000001a0418723c */ /* 0x040fe20000001870 */
[----:B------:R2:W1:Y:S02]  /*7e40*/  MUFU.EX2 R20, R12 ;  /* 0x0000000c00147308 */ /* 0x0004640000000800 */
[----:B------:R-:W4:Y:S03]  /*7e50*/  LDSM.16.MT88.4 R112, [R218+0xb800] ;  /* 0x00b80000da70783b */ /* 0x000f260000004200 */
[----:B------:R-:W-:Y:S07]  /*7e60*/  HMMA.16816.F32 R28, R4, R30, R128 ;  /* 0x0000001e041c723c */ /* 0x000fee0000001880 */
[----:B------:R-:W-:Y:S01]  /*7e70*/  FFMA.FTZ R4, R189, UR26, -R14 ;  /* 0x0000001abd047c23 */ /* 0x000fe2000801080e */
[----:B------:R-:W-:Y:S01]  /*7e80*/  FFMA.FTZ R5, R200, UR26, -R13 ;  /* 0x0000001ac8057c23 */ /* 0x000fe2000801080d */
[----:B------:R-:W-:Y:S01]  /*7e90*/  FFMA.FTZ R6, R178, R2, R250 ;  /* 0x00000002b2067223 */ /* 0x000fe200000100fa */
[----:B------:R-:W-:Y:S01]  /*7ea0*/  FFMA.FTZ R2, R202, R0, R245 ;  /* 0x00000000ca027223 */ /* 0x000fe200000100f5 */
[----:B------:R5:W-:Y:S01]  /*7eb0*/  MUFU.EX2 R23, R4 ;  /* 0x0000000400177308 */ /* 0x000be20000000800 */
[--C-:B--2---:R-:W-:Y:S01]  /*7ec0*/  FFMA.FTZ R12, R208, UR26, -R9.reuse ;  /* 0x0000001ad00c7c23 */ /* 0x104fe20008010809 */
[----:B------:R-:W-:Y:S01]  /*7ed0*/  FFMA.FTZ R9, R209, UR26, -R9 ;  /* 0x0000001ad1097c23 */ /* 0x000fe20008010809 */
[----:B------:R-:W-:Y:S01]  /*7ee0*/  FFMA.FTZ R0, R183, R8, R242 ;  /* 0x00000008b7007223 */ /* 0x000fe200000100f2 */
[----:B------:R-:W-:Y:S01]  /*7ef0*/  FADD.FTZ R6, R249, R6 ;  /* 0x00000006f9067221 */ /* 0x000fe20000010000 */
[----:B------:R-:W-:Y:S01]  /*7f00*/  FADD.FTZ R7, R244, R2 ;  /* 0x00000002f4077221 */ /* 0x000fe20000010000 */
[----:B-1----:R-:W-:Y:S01]  /*7f10*/  F2FP.F16.F32.PACK_AB R125, R20, R22 ;  /* 0x00000016147d723e */ /* 0x002fe200000000ff */
[----:B------:R-:W-:Y:S01]  /*7f20*/  FADD.FTZ R2, R241, R0 ;  /* 0x00000000f1027221 */ /* 0x000fe20000010000 */
[----:B------:R1:W2:Y:S01]  /*7f30*/  MUFU.EX2 R21, R12 ;  /* 0x0000000c00157308 */ /* 0x0002a20000000800 */
[----:B------:R-:W-:Y:S01]  /*7f40*/  FADD.FTZ R0, R211, R3 ;  /* 0x00000003d3007221 */ /* 0x000fe20000010000 */
[----:B------:R-:W-:Y:S01]  /*7f50*/  FADD.FTZ R6, R248, R6 ;  /* 0x00000006f8067221 */ /* 0x000fe20000010000 */
[----:B------:R-:W-:Y:S01]  /*7f60*/  FADD.FTZ R3, R246, R7 ;  /* 0x00000007f6037221 */ /* 0x000fe20000010000 */
[----:B------:R-:W-:Y:S01]  /*7f70*/  FADD.FTZ R2, R243, R2 ;  /* 0x00000002f3027221 */ /* 0x000fe20000010000 */
[----:B------:R-:W-:Y:S01]  /*7f80*/  FADD.FTZ R0, R240, R0 ;  /* 0x00000000f0007221 */ /* 0x000fe20000010000 */
[----:B------:R-:W-:Y:S01]  /*7f90*/  FADD.FTZ R6, R251, R6 ;  /* 0x00000006fb067221 */ /* 0x000fe20000010000 */
[----:B------:R-:W-:Y:S01]  /*7fa0*/  FADD.FTZ R3, R247, R3 ;  /* 0x00000003f7037221 */ /* 0x000fe20000010000 */
[----:B------:R3:W4:Y:S01]  /*7fb0*/  MUFU.EX2 R15, R9 ;  /* 0x00000009000f7308 */ /* 0x0007220000000800 */
[----:B-----5:R-:W-:Y:S01]  /*7fc0*/  FFMA.FTZ R4, R190, UR26, -R14 ;  /* 0x0000001abe047c23 */ /* 0x020fe2000801080e */
[----:B------:R-:W-:Y:S01]  /*7fd0*/  FADD.FTZ R2, R180, R2 ;  /* 0x00000002b4027221 */ /* 0x000fe20000010000 */
[----:B------:R-:W-:-:S03]  /*7fe0*/  FADD.FTZ R0, R179, R0 ;  /* 0x00000000b3007221 */ /* 0x000fc60000010000 */
[----:B------:R-:W-:Y:S01]  /*7ff0*/  FADD.FTZ R2, R33, R2 ;  /* 0x0000000221027221 */ /* 0x000fe20000010000 */
[----:B------:R-:W-:Y:S01]  /*8000*/  FADD.FTZ R0, R22, R0 ;  /* 0x0000000016007221 */ /* 0x000fe20000010000 */
[----:B-1----:R-:W-:Y:S02]  /*8010*/  FFMA.FTZ R12, R181, UR26, -R14 ;  /* 0x0000001ab50c7c23 */ /* 0x002fe4000801080e */
[----:B------:R-:W-:Y:S01]  /*8020*/  FADD.FTZ R2, R35, R2 ;  /* 0x0000000223027221 */ /* 0x000fe20000010000 */
[----:B------:R-:W-:Y:S01]  /*8030*/  FADD.FTZ R0, R20, R0 ;  /* 0x0000000014007221 */ /* 0x000fe20000010000 */
[----:B------:R-:W1:Y:S02]  /*8040*/  MUFU.EX2 R177, R12 ;  /* 0x0000000c00b17308 */ /* 0x000e640000000800 */
[----:B------:R-:W-:Y:S01]  /*8050*/  FADD.FTZ R2, R34, R2 ;  /* 0x0000000222027221 */ /* 0x000fe20000010000 */
[----:B--2---:R-:W-:Y:S01]  /*8060*/  FADD.FTZ R0, R21, R0 ;  /* 0x0000000015007221 */ /* 0x004fe20000010000 */
[----:B---3--:R-:W-:-:S02]  /*8070*/  FFMA.FTZ R9, R188, UR26, -R14 ;  /* 0x0000001abc097c23 */ /* 0x008fc4000801080e */
[----:B------:R-:W-:Y:S01]  /*8080*/  FADD.FTZ R250, R32, R2 ;  /* 0x0000000220fa7221 */ /* 0x000fe20000010000 */
[C---:B----4-:R-:W-:Y:S01]  /*8090*/  FADD.FTZ R245, R15.reuse, R0 ;  /* 0x000000000ff57221 */ /* 0x050fe20000010000 */
[----:B------:R-:W-:Y:S01]  /*80a0*/  F2FP.F16.F32.PACK_AB R127, R15, R21 ;  /* 0x000000150f7f723e */ /* 0x000fe200000000ff */
[----:B------:R2:W3:Y:S06]  /*80b0*/  MUFU.EX2 R14, R4 ;  /* 0x00000004000e7308 */ /* 0x0004ec0000000800 */
[----:B------:R-:W-:Y:S02]  /*80c0*/  HMMA.16816.F32 R140, R124, R152, R140 ;  /* 0x000000987c8c723c */ /* 0x000fe4000000188c */
[----:B------:R-:W4:Y:S01]  /*80d0*/  MUFU.EX2 R176, R9 ;  /* 0x0000000900b07308 */ /* 0x000f220000000800 */
[----:B-1----:R-:W-:-:S03]  /*80e0*/  FADD.FTZ R6, R177, R6 ;  /* 0x00000006b1067221 */ /* 0x002fc60000010000 */
[C---:B------:R-:W-:Y:S04]  /*80f0*/  HMMA.16816.F32 R148, R124.reuse, R154, R148 ;  /* 0x0000009a7c94723c */ /* 0x040fe80000001894 */
[----:B------:R-:W1:Y:S01]  /*8100*/  MUFU.EX2 R12, R5 ;  /* 0x00000005000c7308 */ /* 0x000e620000000800 */
[----:B--2---:R-:W-:Y:S01]  /*8110*/  FFMA.FTZ R4, R201, UR26, -R13 ;  /* 0x0000001ac9047c23 */ /* 0x004fe2000801080d */
[----:B---3--:R-:W-:Y:S01]  /*8120*/  F2FP.F16.F32.PACK_AB R130, R14, R23 ;  /* 0x000000170e82723e */ /* 0x008fe200000000ff */
[C---:B------:R-:W-:Y:S05]  /*8130*/  HMMA.16816.F32 R156, R124.reuse, R168, R156 ;  /* 0x000000a87c9c723c */ /* 0x040fea000000189c */
[----:B------:R2:W3:Y:S01]  /*8140*/  MUFU.EX2 R9, R4 ;  /* 0x0000000400097308 */ /* 0x0004e20000000800 */
[C---:B----4-:R-:W-:Y:S01]  /*8150*/  FADD.FTZ R6, R176.reuse, R6 ;  /* 0x00000006b0067221 */ /* 0x050fe20000010000 */
[----:B------:R-:W-:Y:S01]  /*8160*/  F2FP.F16.F32.PACK_AB R128, R176, R177 ;  /* 0x000000b1b080723e */ /* 0x000fe200000000ff */
[----:B------:R-:W-:Y:S02]  /*8170*/  HMMA.16816.F32 R164, R124, R170, R164 ;  /* 0x000000aa7ca4723c */ /* 0x000fe400000018a4 */
[----:B------:R-:W-:Y:S01]  /*8180*/  FADD.FTZ R6, R23, R6 ;  /* 0x0000000617067221 */ /* 0x000fe20000010000 */
[----:B-1----:R-:W-:-:S03]  /*8190*/  FADD.FTZ R3, R12, R3 ;  /* 0x000000030c037221 */ /* 0x002fc60000010000 */
[----:B------:R-:W-:Y:S01]  /*81a0*/  FADD.FTZ R252, R14, R6 ;  /* 0x000000060efc7221 */ /* 0x000fe20000010000 */
[C---:B------:R-:W-:Y:S04]  /*81b0*/  HMMA.16816.F32 R40, R124.reuse, R48, R40 ;  /* 0x000000307c28723c */ /* 0x040fe80000001828 */
[----:B------:R1:W-:Y:S01]  /*81c0*/  STL [R1+0xc], R252 ;  /* 0x00000cfc01007387 */ /* 0x0003e20000100800 */
[----:B--2---:R-:W-:Y:S01]  /*81d0*/  FFMA.FTZ R4, R191, UR26, -R13 ;  /* 0x0000001abf047c23 */ /* 0x004fe2000801080d */
[C---:B---3--:R-:W-:Y:S01]  /*81e0*/  FADD.FTZ R3, R9.reuse, R3 ;  /* 0x0000000309037221 */ /* 0x048fe20000010000 */
[----:B------:R-:W-:Y:S01]  /*81f0*/  F2FP.F16.F32.PACK_AB R129, R9, R12 ;  /* 0x0000000c0981723e */ /* 0x000fe200000000ff */
[C---:B------:R-:W-:Y:S01]  /*8200*/  HMMA.16816.F32 R44, R124.reuse, R50, R44 ;  /* 0x000000327c2c723c */ /* 0x040fe2000000182c */
[----:B------:R2:W-:Y:S05]  /*8210*/  MUFU.EX2 R5, R4 ;  /* 0x0000000400057308 */ /* 0x0005ea0000000800 */
[C---:B------:R-:W-:Y:S06]  /*8220*/  HMMA.16816.F32 R56, R124.reuse, R64, R56 ;  /* 0x000000407c38723c */ /* 0x040fec0000001838 */
[----:B------:R-:W-:Y:S01]  /*8230*/  HMMA.16816.F32 R60, R124, R66, R60 ;  /* 0x000000427c3c723c */ /* 0x000fe2000000183c */
[----:B--2---:R-:W-:-:S05]  /*8240*/  FFMA.FTZ R4, R182, UR26, -R13 ;  /* 0x0000001ab6047c23 */ /* 0x004fca000801080d */
[C---:B------:R-:W-:Y:S01]  /*8250*/  HMMA.16816.F32 R72, R124.reuse, R80, R72 ;  /* 0x000000507c48723c */ /* 0x040fe20000001848 */
[----:B------:R-:W2:Y:S05]  /*8260*/  MUFU.EX2 R4, R4 ;  /* 0x0000000400047308 */ /* 0x000eaa0000000800 */
[C---:B------:R-:W-:Y:S06]  /*8270*/  HMMA.16816.F32 R76, R124.reuse, R82, R76 ;  /* 0x000000527c4c723c */ /* 0x040fec000000184c */
[C---:B------:R-:W-:Y:S06]  /*8280*/  HMMA.16816.F32 R88, R124.reuse, R96, R88 ;  /* 0x000000607c58723c */ /* 0x040fec0000001858 */
[----:B------:R-:W-:Y:S01]  /*8290*/  HMMA.16816.F32 R92, R124, R98, R92 ;  /* 0x000000627c5c723c */ /* 0x000fe2000000185c */
[----:B--2---:R-:W-:Y:S01]  /*82a0*/  F2FP.F16.F32.PACK_AB R131, R4, R5 ;  /* 0x000000050483723e */ /* 0x004fe200000000ff */
[----:B------:R-:W-:-:S04]  /*82b0*/  FADD.FTZ R5, R5, R3 ;  /* 0x0000000305057221 */ /* 0x000fc80000010000 */
[----:B------:R-:W-:Y:S01]  /*82c0*/  HMMA.16816.F32 R104, R124, R112, R104 ;  /* 0x000000707c68723c */ /* 0x000fe20000001868 */
[----:B------:R-:W-:-:S05]  /*82d0*/  FADD.FTZ R249, R4, R5 ;  /* 0x0000000504f97221 */ /* 0x000fca0000010000 */
[----:B------:R-:W-:Y:S01]  /*82e0*/  HMMA.16816.F32 R108, R124, R114, R108 ;  /* 0x000000727c6c723c */ /* 0x000fe2000000186c */
        /* <DEDUP_REMOVED lines=32> */
[----:B------:R-:W-:Y:S01]  /*84f0*/  MOV R14, UR4 ;  /* 0x00000004000e7c02 */ /* 0x000fe20008000f00 */
[----:B------:R-:W-:Y:S01]  /*8500*/  BAR.SYNC.DEFER_BLOCKING 0x0 ;  /* 0x0000000000007b1d */ /* 0x000fe20000010000 */
[----:B------:R-:W-:Y:S01]  /*8510*/  IADD3 R16, P2, R10, -UR4, RZ ;  /* 0x800000040a107c10 */ /* 0x000fe2000ff5e0ff */
[----:B------:R-:W-:Y:S01]  /*8520*/  IMAD.U32 R0, RZ, RZ, UR8 ;  /* 0x00000008ff007e24 */ /* 0x000fe2000f8e00ff */
[----:B------:R-:W-:Y:S01]  /*8530*/  IADD3 R14, P1, P0, -R14, UR20, R10 ;  /* 0x000000140e0e7c10 */ /* 0x000fe2000f83e10a */
[----:B------:R-:W-:Y:S01]  /*8540*/  UISETP.GT.AND UP0, UPT, UR22, UR12, UPT ;  /* 0x0000000c1600728c */ /* 0x000fe2000bf04270 */
[----:B------:R-:W-:-:S02]  /*8550*/  IADD3.X R17, R11, ~UR8, RZ, P2, !PT ;  /* 0x800000080b117c10 */ /* 0x000fc400097fe4ff */
[----:B------:R-:W-:Y:S01]  /*8560*/  IADD3.X R15, ~R0, UR17, R11, P1, P0 ;  /* 0x00000011000f7c10 */ /* 0x000fe20008fe050b */
[----:B------:R-:W-:Y:S02]  /*8570*/  IMAD.U32 R0, RZ, RZ, UR22 ;  /* 0x00000016ff007e24 */ /* 0x000fe4000f8e00ff */
[----:B------:R-:W-:Y:S01]  /*8580*/  PLOP3.LUT P0, PT, PT, PT, UP0, 0x80, 0x0 ;  /* 0x000000000000781c */ /* 0x000fe20003f0f008 */
[----:B------:R-:W-:Y:S01]  /*8590*/  @!PT LDS RZ, [RZ] ;  /* 0x00000000fffff984 */ /* 0x000fe20000000800 */
[----:B------:R-:W-:Y:S01]  /*85a0*/  @!PT LDS RZ, [RZ] ;  /* 0x00000000fffff984 */ /* 0x000fe20000000800 */
[----:B------:R-:W-:Y:S01]  /*85b0*/  @!PT LDS RZ, [RZ] ;  /* 0x00000000fffff984 */ /* 0x000fe20000000800 */
[----:B------:R2:W-:Y:S01]  /*85c0*/  LDGSTS.E.BYPASS.LTC128B.128 [R235+0xa000], desc[UR18][R16.64] ;  /* 0x0a00000010eb7fae */ /* 0x0005e2000b901d52 */
[----:B-1----:R-:W-:-:S03]  /*85d0*/  SHF.L.U32 R244, R244, 0x1, RZ ;  /* 0x00000001f4f47819 */ /* 0x002fc600000006ff */
[----:B------:R2:W-:Y:S01]  /*85e0*/  LDGSTS.E.BYPASS.LTC128B.128 [R235+0xb000], desc[UR18][R16.64+0x80] ;  /* 0x0b00008010eb7fae */ /* 0x0005e2000b901d52 */
[----:B------:R-:W-:-:S03]  /*85f0*/  LOP3.LUT R244, R244, 0x6, RZ, 0xc0, !PT ;  /* 0x00000006f4f47812 */ /* 0x000fc600078ec0ff */
[----:B------:R2:W-:Y:S01]  /*8600*/  LDGSTS.E.BYPASS.LTC128B.128 [R235+0xa800], desc[UR18][R14.64] ;  /* 0x0a8000000eeb7fae */ /* 0x0005e2000b901d52 */
[----:B------:R-:W-:-:S03]  /*8610*/  LEA R0, R0, R244, 0x5 ;  /* 0x000000f400007211 */ /* 0x000fc600078e28ff */
[----:B------:R2:W-:Y:S01]  /*8620*/  LDGSTS.E.BYPASS.LTC128B.128 [R235+0xb800], desc[UR18][R14.64+0x80] ;  /* 0x0b8000800eeb7fae */ /* 0x0005e2000b901d52 */
[C---:B------:R-:W-:Y:S01]  /*8630*/  ISETP.GE.AND P6, PT, R0.reuse, R232, PT ;  /* 0x000000e80000720c */ /* 0x040fe20003fc6270 */
[C---:B------:R-:W-:Y:S02]  /*8640*/  VIADD R3, R0.reuse, 0x11 ;  /* 0x0000001100037836 */ /* 0x040fe40000000000 */
[----:B------:R-:W-:Y:S01]  /*8650*/  LDSM.16.M88.4 R132, [R212+0x8000] ;  /* 0x00800000d484783b */ /* 0x000fe20000000200 */
[C---:B------:R-:W-:Y:S02]  /*8660*/  ISETP.GE.AND P4, PT, R0.reuse, R231, PT ;  /* 0x000000e70000720c */ /* 0x040fe40003f86270 */
[C---:B------:R-:W-:Y:S01]  /*8670*/  ISETP.GE.AND P3, PT, R0.reuse, R234, PT ;  /* 0x000000ea0000720c */ /* 0x040fe20003f66270 */
[----:B------:R-:W1:Y:S01]  /*8680*/  LDSM.16.M88.4 R8, [R214+0x2000] ;  /* 0x00200000d608783b */ /* 0x000e620000000200 */
[C---:B------:R-:W-:Y:S02]  /*8690*/  ISETP.GE.AND P2, PT, R0.reuse, R233, PT ;  /* 0x000000e90000720c */ /* 0x040fe40003f46270 */
[C---:B------:R-:W-:Y:S01]  /*86a0*/  IADD3 R2, R0.reuse, 0x18, RZ ;  /* 0x0000001800027810 */ /* 0x040fe20007ffe0ff */
[----:B------:R-:W3:Y:S01]  /*86b0*/  LDSM.16.M88.4 R32, [R212+0x8800] ;  /* 0x00880000d420783b */ /* 0x000ee20000000200 */
[----:B------:R-:W-:-:S02]  /*86c0*/  ISETP.LT.OR P6, PT, R0, R228, P6 ;  /* 0x000000e40000720c */ /* 0x000fc400037c1670 */
[C---:B------:R-:W-:Y:S01]  /*86d0*/  ISETP.LT.OR P4, PT, R0.reuse, R227, P4 ;  /* 0x000000e30000720c */ /* 0x040fe20002781670 */
[----:B------:R-:W4:Y:S01]  /*86e0*/  LDSM.16.M88.4 R20, [R214] ;  /* 0x00000000d614783b */ /* 0x000f220000000200 */
[C---:B------:R-:W-:Y:S02]  /*86f0*/  ISETP.LT.OR P3, PT, R0.reuse, R230, P3 ;  /* 0x000000e60000720c */ /* 0x040fe40001f61670 */
[----:B------:R-:W-:Y:S01]  /*8700*/  ISETP.LT.OR P2, PT, R0, R229, P2 ;  /* 0x000000e50000720c */ /* 0x000fe20001741670 */
[----:B------:R-:W-:Y:S04]  /*8710*/  LDSM.16.M88.4 R136, [R223] ;  /* 0x00000000df88783b */ /* 0x000fe80000000200 */
[----:B------:R-:W5:Y:S04]  /*8720*/  LDSM.16.M88.4 R4, [R216+0x2000] ;  /* 0x00200000d804783b */ /* 0x000f680000000200 */
[----:B------:R-:W2:Y:S04]  /*8730*/  LDSM.16.M88.4 R172, [R226] ;  /* 0x00000000e2ac783b */ /* 0x000ea80000000200 */
[----:B------:R-:W2:Y:S04]  /*8740*/  LDSM.16.M88.4 R28, [R216] ;  /* 0x00000000d81c783b */ /* 0x000ea80000000200 */
[----:B------:R-:W-:Y:S04]  /*8750*/  LDSM.16.M88.4 R24, [R222+0x2000] ;  /* 0x00200000de18783b */ /* 0x000fe80000000200 */
[----:B------:R-:W2:Y:S04]  /*8760*/  LDSM.16.M88.4 R180, [R221+0x8000] ;  /* 0x00800000ddb4783b */ /* 0x000ea80000000200 */
[----:B------:R-:W2:Y:S01]  /*8770*/  LDSM.16.M88.4 R176, [R221+0x8800] ;  /* 0x00880000ddb0783b */ /* 0x000ea20000000200 */
[C---:B-1----:R-:W-:Y:S03]  /*8780*/  HMMA.16816.F32 R196, R8.reuse, R132, RZ ;  /* 0x0000008408c4723c */ /* 0x042fe600000018ff */
[----:B------:R-:W0:Y:S03]  /*8790*/  LDGDEPBAR ;  /* 0x00000000000079af */ /* 0x000e260000000000 */
[C---:B---3--:R-:W-:Y:S06]  /*87a0*/  HMMA.16816.F32 R188, R8.reuse, R32, RZ ;  /* 0x0000002008bc723c */ /* 0x048fec00000018ff */
[C---:B------:R-:W-:Y:S06]  /*87b0*/  HMMA.16816.F32 R192, R8.reuse, R134, RZ ;  /* 0x0000008608c0723c */ /* 0x040fec00000018ff */
[----:B------:R-:W-:Y:S06]  /*87c0*/  HMMA.16816.F32 R184, R8, R34, RZ ;  /* 0x0000002208b8723c */ /* 0x000fec00000018ff */
[C---:B----4-:R-:W-:Y:S06]  /*87d0*/  HMMA.16816.F32 R200, R20.reuse, R132, RZ ;  /* 0x0000008414c8723c */ /* 0x050fec00000018ff */
[C---:B------:R-:W-:Y:S06]  /*87e0*/  HMMA.16816.F32 R8, R20.reuse, R32, RZ ;  /* 0x000000201408723c */ /* 0x040fec00000018ff */
[C---:B------:R-:W-:Y:S06]  /*87f0*/  HMMA.16816.F32 R132, R20.reuse, R134, RZ ;  /* 0x000000861484723c */ /* 0x040fec00000018ff */
[----:B------:R-:W-:Y:S06]  /*8800*/  HMMA.16816.F32 R32, R20, R34, RZ ;  /* 0x000000221420723c */ /* 0x000fec00000018ff */
[C---:B-----5:R-:W-:Y:S06]  /*8810*/  HMMA.16816.F32 R208, R4.reuse, R136, R196 ;  /* 0x0000008804d0723c */ /* 0x060fec00000018c4 */
[C---:B--2---:R-:W-:Y:S06]  /*8820*/  HMMA.16816.F32 R196, R4.reuse, R172, R188 ;  /* 0x000000ac04c4723c */ /* 0x044fec00000018bc */
[C---:B------:R-:W-:Y:S06]  /*8830*/  HMMA.16816.F32 R204, R4.reuse, R138, R192 ;  /* 0x0000008a04cc723c */ /* 0x040fec00000018c0 */
[----:B------:R-:W-:Y:S01]  /*8840*/  HMMA.16816.F32 R20, R4, R174, R184 ;  /* 0x000000ae0414723c */ /* 0x000fe200000018b8 */
[----:B------:R-:W1:Y:S05]  /*8850*/  LDSM.16.M88.4 R4, [R222] ;  /* 0x00000000de04783b */ /* 0x000e6a0000000200 */
[C---:B------:R-:W-:Y:S06]  /*8860*/  HMMA.16816.F32 R188, R28.reuse, R136, R200 ;  /* 0x000000881cbc723c */ /* 0x040fec00000018c8 */
[C---:B------:R-:W-:Y:S01]  /*8870*/  HMMA.16816.F32 R200, R28.reuse, R172, R8 ;  /* 0x000000ac1cc8723c */ /* 0x040fe20000001808 */
[----:B------:R-:W-:Y:S05]  /*8880*/  LDSM.16.M88.4 R8, [R220+0x2000] ;  /* 0x00200000dc08783b */ /* 0x000fea0000000200 */
[C---:B------:R-:W-:Y:S01]  /*8890*/  HMMA.16816.F32 R184, R28.reuse, R138, R132 ;  /* 0x0000008a1cb8723c */ /* 0x040fe20000001884 */
[----:B------:R-:W2:Y:S05]  /*88a0*/  LDSM.16.M88.4 R132, [R219] ;  /* 0x00000000db84783b */ /* 0x000eaa0000000200 */
[----:B------:R-:W-:Y:S01]  /*88b0*/  HMMA.16816.F32 R172, R28, R174, R32 ;  /* 0x000000ae1cac723c */ /* 0x000fe20000001820 */
[----:B------:R-:W3:Y:S05]  /*88c0*/  LDSM.16.M88.4 R28, [R219+0x800] ;  /* 0x00080000db1c783b */ /* 0x000eea0000000200 */
[C---:B------:R-:W-:Y:S06]  /*88d0*/  HMMA.16816.F32 R136, R24.reuse, R180, R208 ;  /* 0x000000b41888723c */ /* 0x040fec00000018d0 */
[C---:B------:R-:W-:Y:S06]  /*88e0*/  HMMA.16816.F32 R192, R24.reuse, R176, R196 ;  /* 0x000000b018c0723c */ /* 0x040fec00000018c4 */
[C---:B------:R-:W-:Y:S06]  /*88f0*/  HMMA.16816.F32 R32, R24.reuse, R182, R204 ;  /* 0x000000b61820723c */ /* 0x040fec00000018cc */
[----:B------:R-:W-:Y:S01]  /*8900*/  HMMA.16816.F32 R24, R24, R178, R20 ;  /* 0x000000b21818723c */ /* 0x000fe20000001814 */
[----:B------:R-:W4:Y:S05]  /*8910*/  LDSM.16.M88.4 R20, [R220] ;  /* 0x00000000dc14783b */ /* 0x000f2a0000000200 */
[C---:B-1----:R-:W-:Y:S06]  /*8920*/  HMMA.16816.F32 R188, R4.reuse, R180, R188 ;  /* 0x000000b404bc723c */ /* 0x042fec00000018bc */
[C---:B------:R-:W-:Y:S06]  /*8930*/  HMMA.16816.F32 R184, R4.reuse, R182, R184 ;  /* 0x000000b604b8723c */ /* 0x040fec00000018b8 */
[----:B------:R-:W-:Y:S06]  /*8940*/  HMMA.16816.F32 R180, R4, R176, R200 ;  /* 0x000000b004b4723c */ /* 0x000fec00000018c8 */
[C---:B--2---:R-:W-:Y:S01]  /*8950*/  HMMA.16816.F32 R196, R8.reuse, R132, R136 ;  /* 0x0000008408c4723c */ /* 0x044fe20000001888 */
[----:B------:R-:W-:Y:S05]  /*8960*/  LDSM.16.M88.4 R136, [R212+0x9000] ;  /* 0x00900000d488783b */ /* 0x000fea0000000200 */
[----:B------:R-:W-:Y:S01]  /*8970*/  HMMA.16816.F32 R208, R8, R134, R32 ;  /* 0x0000008608d0723c */ /* 0x000fe20000001820 */
[----:B------:R-:W1:Y:S05]  /*8980*/  LDSM.16.M88.4 R32, [R214+0x4000] ;  /* 0x00400000d620783b */ /* 0x000e6a0000000200 */
[----:B------:R-:W-:Y:S01]  /*8990*/  HMMA.16816.F32 R200, R4, R178, R172 ;  /* 0x000000b204c8723c */ /* 0x000fe200000018ac */
[----:B------:R-:W2:Y:S05]  /*89a0*/  LDSM.16.M88.4 R4, [R214+0x6000] ;  /* 0x00600000d604783b */ /* 0x000eaa0000000200 */
[C---:B---3--:R-:W-:Y:S06]  /*89b0*/  HMMA.16816.F32 R204, R8.reuse, R28, R192 ;  /* 0x0000001c08cc723c */ /* 0x048fec00000018c0 */
[----:B------:R-:W-:Y:S01]  /*89c0*/  HMMA.16816.F32 R176, R8, R30, R24 ;  /* 0x0000001e08b0723c */ /* 0x000fe20000001818 */
[----:B------:R-:W3:Y:S05]  /*89d0*/  LDSM.16.M88.4 R8, [R212+0x9800] ;  /* 0x00980000d408783b */ /* 0x000eea0000000200 */
[C---:B----4-:R-:W-:Y:S06]  /*89e0*/  HMMA.16816.F32 R24, R20.reuse, R132, R188 ;  /* 0x000000841418723c */ /* 0x050fec00000018bc */
[C---:B------:R-:W-:Y:S01]  /*89f0*/  HMMA.16816.F32 R192, R20.reuse, R134, R184 ;  /* 0x0000008614c0723c */ /* 0x040fe200000018b8 */
[----:B------:R-:W-:Y:S05]  /*8a00*/  LDSM.16.M88.4 R132, [R216+0x4000] ;  /* 0x00400000d884783b */ /* 0x000fea0000000200 */
[C---:B------:R-:W-:Y:S01]  /*8a10*/  HMMA.16816.F32 R172, R20.reuse, R28, R180 ;  /* 0x0000001c14ac723c */ /* 0x040fe200000018b4 */
[----:B------:R-:W4:Y:S05]  /*8a20*/  LDSM.16.M88.4 R180, [R225] ;  /* 0x00000000e1b4783b */ /* 0x000f2a0000000200 */
[----:B------:R-:W-:Y:S01]  /*8a30*/  HMMA.16816.F32 R184, R20, R30, R200 ;  /* 0x0000001e14b8723c */ /* 0x000fe200000018c8 */
[----:B------:R-:W5:Y:S05]  /*8a40*/  LDSM.16.M88.4 R28, [R216+0x6000] ;  /* 0x00600000d81c783b */ /* 0x000f6a0000000200 */
[-C--:B-1----:R-:W-:Y:S01]  /*8a50*/  HMMA.16816.F32 R20, R32, R136.reuse, R24 ;  /* 0x000000882014723c */ /* 0x082fe20000001818 */
[----:B------:R-:W-:Y:S05]  /*8a60*/  LDSM.16.M88.4 R24, [R222+0x4000] ;  /* 0x00400000de18783b */ /* 0x000fea0000000200 */
[C---:B--2---:R-:W-:Y:S06]  /*8a70*/  HMMA.16816.F32 R188, R4.reuse, R136, R196 ;  /* 0x0000008804bc723c */ /* 0x044fec00000018c4 */
[C---:B---3--:R-:W-:Y:S06]  /*8a80*/  HMMA.16816.F32 R240, R4.reuse, R8, R204 ;  /* 0x0000000804f0723c */ /* 0x048fec00000018cc */
[C---:B------:R-:W-:Y:S01]  /*8a90*/  HMMA.16816.F32 R204, R4.reuse, R10, R176 ;  /* 0x0000000a04cc723c */ /* 0x040fe200000018b0 */
[----:B------:R-:W1:Y:S05]  /*8aa0*/  LDSM.16.M88.4 R176, [R221+0x9000] ;  /* 0x00900000ddb0783b */ /* 0x000e6a0000000200 */
[----:B------:R-:W-:Y:S06]  /*8ab0*/  HMMA.16816.F32 R196, R4, R138, R208 ;  /* 0x0000008a04c4723c */ /* 0x000fec00000018d0 */
[----:B----4-:R-:W-:Y:S01]  /*8ac0*/  HMMA.16816.F32 R4, R132, R180, R20 ;  /* 0x000000b48404723c */ /* 0x010fe20000001814 */
[----:B------:R-:W2:Y:S05]  /*8ad0*/  LDSM.16.M88.4 R20, [R222+0x6000] ;  /* 0x00600000de14783b */ /* 0x000eaa0000000200 */
[C---:B------:R-:W-:Y:S01]  /*8ae0*/  HMMA.16816.F32 R192, R32.reuse, R138, R192 ;  /* 0x0000008a20c0723c */ /* 0x040fe200000018c0 */
[----:B------:R-:W3:Y:S05]  /*8af0*/  LDSM.16.M88.4 R136, [R224] ;  /* 0x00000000e088783b */ /* 0x000eea0000000200 */
[C---:B------:R-:W-:Y:S01]  /*8b00*/  HMMA.16816.F32 R200, R32.reuse, R8, R172 ;  /* 0x0000000820c8723c */ /* 0x040fe200000018ac */
[----:B------:R-:W-:Y:S05]  /*8b10*/  LDSM.16.M88.4 R172, [R219+0x1000] ;  /* 0x00100000dbac783b */ /* 0x000fea0000000200 */
[----:B------:R-:W-:Y:S01]  /*8b20*/  HMMA.16816.F32 R208, R32, R10, R184 ;  /* 0x0000000a20d0723c */ /* 0x000fe200000018b8 */
[----:B------:R-:W4:Y:S05]  /*8b30*/  LDSM.16.M88.4 R8, [R220+0x4000] ;  /* 0x00400000dc08783b */ /* 0x000f2a0000000200 */
[----:B-----5:R-:W-:Y:S06]  /*8b40*/  HMMA.16816.F32 R32, R28, R180, R188 ;  /* 0x000000b41c20723c */ /* 0x020fec00000018bc */
[----:B-1----:R-:W-:Y:S01]  /*8b50*/  HMMA.16816.F32 R184, R24, R176, R4 ;  /* 0x000000b018b8723c */ /* 0x002fe20000001804 */
[----:B------:R-:W1:Y:S05]  /*8b60*/  LDSM.16.M88.4 R4, [R220+0x6000] ;  /* 0x00600000dc04783b */ /* 0x000e6a0000000200 */
[-C--:B------:R-:W-:Y:S06]  /*8b70*/  HMMA.16816.F32 R196, R28, R182.reuse, R196 ;  /* 0x000000b61cc4723c */ /* 0x080fec00000018c4 */
[----:B------:R-:W-:Y:S06]  /*8b80*/  HMMA.16816.F32 R180, R132, R182, R192 ;  /* 0x000000b684b4723c */ /* 0x000fec00000018c0 */
[----:B--2---:R-:W-:Y:S06]  /*8b90*/  HMMA.16816.F32 R32, R20, R176, R32 ;  /* 0x000000b01420723c */ /* 0x004fec0000001820 */
[C---:B---3--:R-:W-:Y:S06]  /*8ba0*/  HMMA.16816.F32 R240, R28.reuse, R136, R240 ;  /* 0x000000881cf0723c */ /* 0x048fec00000018f0 */
[----:B------:R-:W-:Y:S06]  /*8bb0*/  HMMA.16816.F32 R204, R28, R138, R204 ;  /* 0x0000008a1ccc723c */ /* 0x000fec00000018cc */
[-C--:B----4-:R-:W-:Y:S06]  /*8bc0*/  HMMA.16816.F32 R28, R8, R172.reuse, R184 ;  /* 0x000000ac081c723c */ /* 0x090fec00000018b8 */
[----:B-1----:R-:W-:Y:S01]  /*8bd0*/  HMMA.16816.F32 R188, R4, R172, R32 ;  /* 0x000000ac04bc723c */ /* 0x002fe20000001820 */
[----:B------:R-:W1:Y:S05]  /*8be0*/  LDSM.16.M88.4 R32, [R221+0x9800] ;  /* 0x00980000dd20783b */ /* 0x000e6a0000000200 */
[----:B------:R-:W-:Y:S06]  /*8bf0*/  HMMA.16816.F32 R192, R132, R136, R200 ;  /* 0x0000008884c0723c */ /* 0x000fec00000018c8 */
[-C--:B------:R-:W-:Y:S06]  /*8c00*/  HMMA.16816.F32 R180, R24, R178.reuse, R180 ;  /* 0x000000b218b4723c */ /* 0x080fec00000018b4 */
[----:B------:R-:W-:Y:S01]  /*8c10*/  FMUL.FTZ R28, R28, UR23 ;  /* 0x000000171c1c7c20 */ /* 0x000fe20008410000 */
[----:B------:R-:W-:Y:S01]  /*8c20*/  FMUL.FTZ R29, R29, UR23 ;  /* 0x000000171d1d7c20 */ /* 0x000fe20008410000 */
[----:B------:R-:W-:Y:S01]  /*8c30*/  FMUL.FTZ R30, R30, UR23 ;  /* 0x000000171e1e7c20 */ /* 0x000fe20008410000 */
[----:B------:R-:W-:Y:S01]  /*8c40*/  HMMA.16816.F32 R176, R20, R178, R196 ;  /* 0x000000b214b0723c */ /* 0x000fe200000018c4 */
[----:B------:R-:W2:Y:S02]  /*8c50*/  MUFU.TANH R201, R28 ;  /* 0x0000001c00c97308 */ /* 0x000ea40000002400 */
[----:B------:R-:W-:Y:S01]  /*8c60*/  FMUL.FTZ R188, R188, UR23 ;  /* 0x00000017bcbc7c20 */ /* 0x000fe20008410000 */
[----:B------:R-:W-:-:S02]  /*8c70*/  FMUL.FTZ R189, R189, UR23 ;  /* 0x00000017bdbd7c20 */ /* 0x000fc40008410000 */
[----:B------:R-:W-:Y:S01]  /*8c80*/  HMMA.16816.F32 R184, R132, R138, R208 ;  /* 0x0000008a84b8723c */ /* 0x000fe200000018d0 */
[----:B------:R-:W-:Y:S02]  /*8c90*/  FMUL.FTZ R197, R31, UR23 ;  /* 0x000000171fc57c20 */ /* 0x000fe40008410000 */
[----:B------:R-:W3:Y:S06]  /*8ca0*/  MUFU.TANH R202, R29 ;  /* 0x0000001d00ca7308 */ /* 0x000eec0000002400 */
[----:B------:R-:W-:Y:S02]  /*8cb0*/  HMMA.16816.F32 R180, R8, R174, R180 ;  /* 0x000000ae08b4723c */ /* 0x000fe400000018b4 */
[----:B------:R4:W2:Y:S04]  /*8cc0*/  MUFU.TANH R200, R30 ;  /* 0x0000001e00c87308 */ /* 0x0008a80000002400 */
[-C--:B-1----:R-:W-:Y:S04]  /*8cd0*/  HMMA.16816.F32 R136, R24, R32.reuse, R192 ;  /* 0x000000201888723c */ /* 0x082fe800000018c0 */
[----:B------:R1:W1:Y:S02]  /*8ce0*/  MUFU.TANH R196, R188 ;  /* 0x000000bc00c47308 */ /* 0x0002640000002400 */
[----:B------:R-:W-:Y:S06]  /*8cf0*/  HMMA.16816.F32 R132, R20, R32, R240 ;  /* 0x000000201484723c */ /* 0x000fec00000018f0 */
[----:B------:R-:W-:Y:S01]  /*8d00*/  HMMA.16816.F32 R24, R24, R34, R184 ;  /* 0x000000221818723c */ /* 0x000fe200000018b8 */
[----:B----4-:R-:W4:Y:S01]  /*8d10*/  LDSM.16.M88.4 R28, [R219+0x1800] ;  /* 0x00180000db1c783b */ /* 0x010f220000000200 */
[----:B------:R5:W2:Y:S01]  /*8d20*/  MUFU.TANH R192, R189 ;  /* 0x000000bd00c07308 */ /* 0x000aa20000002400 */
[----:B------:R-:W-:-:S04]  /*8d30*/  DEPBAR.LE SB0, 0x0 ;  /* 0x000080000000791a */ /* 0x000fc80000000000 */
[----:B------:R-:W-:Y:S01]  /*8d40*/  HMMA.16816.F32 R20, R20, R34, R204 ;  /* 0x000000221414723c */ /* 0x000fe200000018cc */
[----:B------:R-:W-:Y:S01]  /*8d50*/  FMUL.FTZ R13, R180, UR23 ;  /* 0x00000017b40d7c20 */ /* 0x000fe20008410000 */
[----:B-1----:R-:W-:Y:S01]  /*8d60*/  FMUL.FTZ R188, R191, UR23 ;  /* 0x00000017bfbc7c20 */ /* 0x002fe20008410000 */
[----:B------:R-:W-:Y:S01]  /*8d70*/  FMUL.FTZ R32, R181, UR23 ;  /* 0x00000017b5207c20 */ /* 0x000fe20008410000 */
[----:B------:R-:W-:Y:S01]  /*8d80*/  FMUL.FTZ R33, R182, UR23 ;  /* 0x00000017b6217c20 */ /* 0x000fe20008410000 */
[----:B------:R-:W1:Y:S01]  /*8d90*/  MUFU.TANH R197, R197 ;  /* 0x000000c500c57308 */ /* 0x000e620000002400 */
[----:B------:R-:W-:Y:S01]  /*8da0*/  HMMA.16816.F32 R176, R4, R174, R176 ;  /* 0x000000ae04b0723c */ /* 0x000fe200000018b0 */
[----:B-----5:R-:W-:-:S06]  /*8db0*/  FMUL.FTZ R189, R190, UR23 ;  /* 0x00000017bebd7c20 */ /* 0x020fcc0008410000 */
[----:B------:R-:W1:Y:S08]  /*8dc0*/  MUFU.TANH R188, R188 ;  /* 0x000000bc00bc7308 */ /* 0x000e700000002400 */
[----:B------:R-:W1:Y:S08]  /*8dd0*/  MUFU.TANH R189, R189 ;  /* 0x000000bd00bd7308 */ /* 0x000e700000002400 */
[----:B------:R-:W1:Y:S01]  /*8de0*/  MUFU.TANH R13, R13 ;  /* 0x0000000d000d7308 */ /* 0x000e620000002400 */
[C---:B----4-:R-:W-:Y:S07]  /*8df0*/  HMMA.16816.F32 R136, R8.reuse, R28, R136 ;  /* 0x0000001c0888723c */ /* 0x050fee0000001888 */
[----:B------:R-:W4:Y:S01]  /*8e00*/  MUFU.TANH R32, R32 ;  /* 0x0000002000207308 */ /* 0x000f220000002400 */
[----:B------:R-:W-:Y:S07]  /*8e10*/  HMMA.16816.F32 R24, R8, R30, R24 ;  /* 0x0000001e0818723c */ /* 0x000fee0000001818 */
[----:B------:R-:W1:Y:S01]  /*8e20*/  MUFU.TANH R33, R33 ;  /* 0x0000002100217308 */ /* 0x000e620000002400 */
[C---:B------:R-:W-:Y:S06]  /*8e30*/  HMMA.16816.F32 R132, R4.reuse, R28, R132 ;  /* 0x0000001c0484723c */ /* 0x040fec0000001884 */
[----:B------:R-:W-:Y:S01]  /*8e40*/  HMMA.16816.F32 R172, R4, R30, R20 ;  /* 0x0000001e04ac723c */ /* 0x000fe20000001814 */
[----:B------:R-:W-:Y:S01]  /*8e50*/  FMUL.FTZ R28, R183, UR23 ;  /* 0x00000017b71c7c20 */ /* 0x000fe20008410000 */
[----:B------:R-:W-:-:S05]  /*8e60*/  FMUL.FTZ R18, R136, UR23 ;  /* 0x0000001788127c20 */ /* 0x000fca0008410000 */
[----:B------:R-:W-:Y:S01]  /*8e70*/  FMUL.FTZ R20, R176, UR23 ;  /* 0x00000017b0147c20 */ /* 0x000fe20008410000 */
[----:B------:R-:W-:Y:S01]  /*8e80*/  FMUL.FTZ R19, R137, UR23 ;  /* 0x0000001789137c20 */ /* 0x000fe20008410000 */
[----:B------:R-:W1:Y:S01]  /*8e90*/  MUFU.TANH R28, R28 ;  /* 0x0000001c001c7308 */ /* 0x000e620000002400 */
[C---:B------:R-:W-:Y:S01]  /*8ea0*/  VIADD R7, R0.reuse, 0x1 ;  /* 0x0000000100077836 */ /* 0x040fe20000000000 */
[----:B------:R-:W-:Y:S01]  /*8eb0*/  IADD3 R6, R0, 0x8, RZ ;  /* 0x0000000800067810 */ /* 0x000fe20007ffe0ff */
[----:B------:R-:W-:Y:S01]  /*8ec0*/  FMUL.FTZ R12, R24, UR23 ;  /* 0x00000017180c7c20 */ /* 0x000fe20008410000 */
[C---:B------:R-:W-:Y:S01]  /*8ed0*/  VIADD R5, R0.reuse, 0x9 ;  /* 0x0000000900057836 */ /* 0x040fe20000000000 */
[C---:B------:R-:W-:Y:S01]  /*8ee0*/  IADD3 R4, R0.reuse, 0x10, RZ ;  /* 0x0000001000047810 */ /* 0x040fe20007ffe0ff */
[----:B------:R-:W-:Y:S01]  /*8ef0*/  BAR.SYNC.DEFER_BLOCKING 0x0 ;  /* 0x0000000000007b1d */ /* 0x000fe20000010000 */
[----:B------:R-:W-:Y:S02]  /*8f00*/  ISETP.GE.AND P5, PT, R7, R232, PT ;  /* 0x000000e80700720c */ /* 0x000fe40003fa6270 */
[----:B------:R-:W-:-:S03]  /*8f10*/  IADD3 R0, R0, 0x19, RZ ;  /* 0x0000001900007810 */ /* 0x000fc60007ffe0ff */
[----:B------:R-:W1:Y:S08]  /*8f20*/  MUFU.TANH R20, R20 ;  /* 0x0000001400147308 */ /* 0x000e700000002400 */
[----:B------:R-:W1:Y:S08]  /*8f30*/  MUFU.TANH R18, R18 ;  /* 0x0000001200127308 */ /* 0x000e700000002400 */
[----:B------:R-:W1:Y:S01]  /*8f40*/  MUFU.TANH R19, R19 ;  /* 0x0000001300137308 */ /* 0x000e620000002400 */
[----:B--234-:R-:W-:Y:S05]  /*8f50*/  @!P0 BRA `(.L_x_2378) ;  /* 0x0000000000688947 */ /* 0x01cfea0003800000 */
        /* <DEDUP_REMOVED lines=26> */
.L_x_2378:
[----:B------:R-:W-:Y:S01]  /*9100*/  ISETP.LT.OR P5, PT, R7, R228, P5 ;  /* 0x000000e40700720c */ /* 0x000fe20002fa1670 */
[----:B--2---:R-:W-:Y:S01]  /*9110*/  FMUL.FTZ R9, R25, UR23 ;  /* 0x0000001719097c20 */ /* 0x004fe20008410000 */
[----:B------:R-:W-:Y:S01]  /*9120*/  FSEL R8, R201, -INF , !P6 ;  /* 0xff800000c9087808 */ /* 0x000fe20007000000 */
[----:B------:R-:W2:Y:S01]  /*9130*/  MUFU.TANH R12, R12 ;  /* 0x0000000c000c7308 */ /* 0x000ea20000002400 */
[----:B------:R-:W-:Y:S01]  /*9140*/  FSEL R10, R202, -INF , !P5 ;  /* 0xff800000ca0a7808 */ /* 0x000fe20006800000 */
[----:B------:R-:W-:Y:S01]  /*9150*/  FMUL.FTZ R23, R27, UR23 ;  /* 0x000000171b177c20 */ /* 0x000fe20008410000 */
[-C--:B------:R-:W-:Y:S01]  /*9160*/  ISETP.GE.AND P1, PT, R6, R232.reuse, PT ;  /* 0x000000e80600720c */ /* 0x080fe20003f26270 */
[----:B------:R-:W-:Y:S01]  /*9170*/  FMUL.FTZ R27, R175, UR23 ;  /* 0x00000017af1b7c20 */ /* 0x000fe20008410000 */
[-C--:B------:R-:W-:Y:S02]  /*9180*/  ISETP.GE.AND P6, PT, R5, R232.reuse, PT ;  /* 0x000000e80500720c */ /* 0x080fe40003fc6270 */
[----:B------:R-:W-:Y:S01]  /*9190*/  ISETP.GE.AND P5, PT, R4, R232, PT ;  /* 0x000000e80400720c */ /* 0x000fe20003fa6270 */
[----:B------:R3:W4:Y:S01]  /*91a0*/  MUFU.TANH R21, R9 ;  /* 0x0000000900157308 */ /* 0x0007220000002400 */
[----:B------:R-:W-:-:S02]  /*91b0*/  ISETP.LT.OR P1, PT, R6, R228, P1 ;  /* 0x000000e40600720c */ /* 0x000fc40000f21670 */
[-C--:B------:R-:W-:Y:S02]  /*91c0*/  ISETP.LT.OR P6, PT, R5, R228.reuse, P6 ;  /* 0x000000e40500720c */ /* 0x080fe400037c1670 */
[----:B------:R-:W-:Y:S02]  /*91d0*/  ISETP.LT.OR P5, PT, R4, R228, P5 ;  /* 0x000000e40400720c */ /* 0x000fe40002fa1670 */
[----:B-1----:R-:W-:Y:S01]  /*91e0*/  FSEL R13, R13, -INF , !P1 ;  /* 0xff8000000d0d7808 */ /* 0x002fe20004800000 */
[----:B------:R-:W-:Y:S01]  /*91f0*/  MUFU.TANH R27, R27 ;  /* 0x0000001b001b7308 */ /* 0x000fe20000002400 */
[----:B------:R-:W-:Y:S02]  /*9200*/  FSEL R11, R32, -INF , !P6 ;  /* 0xff800000200b7808 */ /* 0x000fe40007000000 */
[----:B------:R-:W-:Y:S02]  /*9210*/  FSEL R201, R18, -INF , !P5 ;  /* 0xff80000012c97808 */ /* 0x000fe40006800000 */
[----:B------:R-:W-:-:S02]  /*9220*/  ISETP.GE.AND P1, PT, R3, R232, PT ;  /* 0x000000e80300720c */ /* 0x000fc40003f26270 */
[-C--:B------:R-:W-:Y:S02]  /*9230*/  ISETP.GE.AND P6, PT, R2, R232.reuse, PT ;  /* 0x000000e80200720c */ /* 0x080fe40003fc6270 */
[----:B------:R-:W-:Y:S01]  /*9240*/  ISETP.GE.AND P5, PT, R0, R232, PT ;  /* 0x000000e80000720c */ /* 0x000fe20003fa6270 */
[----:B---3--:R-:W-:Y:S01]  /*9250*/  FMUL.FTZ R9, R177, UR23 ;  /* 0x00000017b1097c20 */ /* 0x008fe20008410000 */
[-C--:B------:R-:W-:Y:S02]  /*9260*/  ISETP.LT.OR P1, PT, R3, R228.reuse, P1 ;  /* 0x000000e40300720c */ /* 0x080fe40000f21670 */
[-C--:B------:R-:W-:Y:S01]  /*9270*/  ISETP.LT.OR P6, PT, R2, R228.reuse, P6 ;  /* 0x000000e40200720c */ /* 0x080fe200037c1670 */
[----:B------:R1:W-:Y:S01]  /*9280*/  MUFU.TANH R31, R9 ;  /* 0x00000009001f7308 */ /* 0x0003e20000002400 */
[----:B------:R-:W-:Y:S02]  /*9290*/  ISETP.LT.OR P5, PT, R0, R228, P5 ;  /* 0x000000e40000720c */ /* 0x000fe40002fa1670 */
[----:B------:R-:W-:-:S02]  /*92a0*/  FSEL R202, R19, -INF , !P1 ;  /* 0xff80000013ca7808 */ /* 0x000fc40004800000 */
[----:B--2---:R-:W-:Y:S01]  /*92b0*/  FSEL R207, R12, -INF , !P6 ;  /* 0xff8000000ccf7808 */ /* 0x004fe20007000000 */
[----:B------:R-:W-:Y:S01]  /*92c0*/  FMUL.FTZ R12, R138, UR23 ;  /* 0x000000178a0c7c20 */ /* 0x000fe20008410000 */
[----:B----4-:R-:W-:Y:S02]  /*92d0*/  FSEL R211, R21, -INF , !P5 ;  /* 0xff80000015d37808 */ /* 0x010fe40006800000 */
[C---:B------:R-:W-:Y:S01]  /*92e0*/  ISETP.GE.AND P1, PT, R7.reuse, R231, PT ;  /* 0x000000e70700720c */ /* 0x040fe20003f26270 */
[----:B------:R2:W-:Y:S01]  /*92f0*/  MUFU.TANH R29, R12 ;  /* 0x0000000c001d7308 */ /* 0x0005e20000002400 */
[C---:B------:R-:W-:Y:S02]  /*9300*/  ISETP.GE.AND P6, PT, R7.reuse, R234, PT ;  /* 0x000000ea0700720c */ /* 0x040fe40003fc6270 */
[C---:B------:R-:W-:Y:S02]  /*9310*/  ISETP.GE.AND P5, PT, R7.reuse, R233, PT ;  /* 0x000000e90700720c */ /* 0x040fe40003fa6270 */
[C---:B------:R-:W-:Y:S01]  /*9320*/  ISETP.LT.OR P1, PT, R7.reuse, R227, P1 ;  /* 0x000000e30700720c */ /* 0x040fe20000f21670 */
[----:B-1----:R-:W-:Y:S01]  /*9330*/  FMUL.FTZ R9, R178, UR23 ;  /* 0x00000017b2097c20 */ /* 0x002fe20008410000 */
[----:B------:R-:W-:-:S02]  /*9340*/  ISETP.LT.OR P6, PT, R7, R230, P6 ;  /* 0x000000e60700720c */ /* 0x000fc400037c1670 */
[----:B------:R-:W-:Y:S01]  /*9350*/  ISETP.LT.OR P5, PT, R7, R229, P5 ;  /* 0x000000e50700720c */ /* 0x000fe20002fa1670 */
[----:B------:R1:W3:Y:S01]  /*9360*/  MUFU.TANH R24, R9 ;  /* 0x0000000900187308 */ /* 0x0002e20000002400 */
[----:B------:R-:W-:Y:S02]  /*9370*/  FSEL R7, R200, -INF , !P4 ;  /* 0xff800000c8077808 */ /* 0x000fe40006000000 */
[----:B------:R-:W-:Y:S02]  /*9380*/  FSEL R18, R189, -INF , !P2 ;  /* 0xff800000bd127808 */ /* 0x000fe40005000000 */
[----:B------:R-:W-:Y:S01]  /*9390*/  ISETP.GE.AND P4, PT, R6, R231, PT ;  /* 0x000000e70600720c */ /* 0x000fe20003f86270 */
[----:B--2---:R-:W-:Y:S01]  /*93a0*/  FMUL.FTZ R12, R26, UR23 ;  /* 0x000000171a0c7c20 */ /* 0x004fe20008410000 */
[----:B------:R-:W-:Y:S02]  /*93b0*/  ISETP.GE.AND P2, PT, R6, R233, PT ;  /* 0x000000e90600720c */ /* 0x000fe40003f46270 */
[----:B------:R-:W-:Y:S01]  /*93c0*/  FSEL R19, R197, -INF , !P1 ;  /* 0xff800000c5137808 */ /* 0x000fe20004800000 */
[----:B------:R2:W-:Y:S01]  /*93d0*/  MUFU.TANH R26, R12 ;  /* 0x0000000c001a7308 */ /* 0x0005e20000002400 */
[----:B------:R-:W-:-:S02]  /*93e0*/  FSEL R21, R192, -INF , !P6 ;  /* 0xff800000c0157808 */ /* 0x000fc40007000000 */
[----:B------:R-:W-:Y:S02]  /*93f0*/  FSEL R22, R188, -INF , !P5 ;  /* 0xff800000bc167808 */ /* 0x000fe40006800000 */
[----:B------:R-:W-:Y:S01]  /*9400*/  ISETP.GE.AND P1, PT, R5, R231, PT ;  /* 0x000000e70500720c */ /* 0x000fe20003f26270 */
[----:B-1----:R-:W-:Y:S01]  /*9410*/  FMUL.FTZ R9, R179, UR23 ;  /* 0x00000017b3097c20 */ /* 0x002fe20008410000 */
[C---:B------:R-:W-:Y:S01]  /*9420*/  ISETP.GE.AND P6, PT, R5.reuse, R234, PT ;  /* 0x000000ea0500720c */ /* 0x040fe20003fc6270 */
[----:B------:R-:W-:Y:S01]  /*9430*/  LDSM.16.MT88.4 R176, [R217+0xa000] ;  /* 0x00a00000d9b0783b */ /* 0x000fe20000004200 */
[----:B------:R-:W-:Y:S01]  /*9440*/  ISETP.GE.AND P5, PT, R5, R233, PT ;  /* 0x000000e90500720c */ /* 0x000fe20003fa6270 */
[----:B------:R1:W-:Y:S01]  /*9450*/  MUFU.TANH R137, R9 ;  /* 0x0000000900897308 */ /* 0x0003e20000002400 */
[C---:B------:R-:W-:Y:S02]  /*9460*/  ISETP.LT.OR P4, PT, R6.reuse, R227, P4 ;  /* 0x000000e30600720c */ /* 0x040fe40002781670 */
[----:B------:R-:W-:-:S02]  /*9470*/  ISETP.LT.OR P2, PT, R6, R229, P2 ;  /* 0x000000e50600720c */ /* 0x000fc40001741670 */
[----:B------:R-:W-:Y:S01]  /*9480*/  ISETP.LT.OR P1, PT, R5, R227, P1 ;  /* 0x000000e30500720c */ /* 0x000fe20000f21670 */
[----:B--2---:R-:W-:Y:S01]  /*9490*/  FMUL.FTZ R12, R133, UR23 ;  /* 0x00000017850c7c20 */ /* 0x004fe20008410000 */
[C---:B------:R-:W-:Y:S02]  /*94a0*/  ISETP.LT.OR P6, PT, R5.reuse, R230, P6 ;  /* 0x000000e60500720c */ /* 0x040fe400037c1670 */
[----:B------:R-:W-:Y:S01]  /*94b0*/  ISETP.LT.OR P5, PT, R5, R229, P5 ;  /* 0x000000e50500720c */ /* 0x000fe20002fa1670 */
[----:B------:R2:W-:Y:S01]  /*94c0*/  MUFU.TANH R30, R12 ;  /* 0x0000000c001e7308 */ /* 0x0005e20000002400 */
[----:B------:R-:W-:Y:S02]  /*94d0*/  FMNMX.FTZ R5, R238, R8, !PT ;  /* 0x00000008ee057209 */ /* 0x000fe40007810000 */
[----:B------:R-:W-:Y:S02]  /*94e0*/  MOV R204, R252 ;  /* 0x000000fc00cc7202 */ /* 0x000fe40000000f00 */
[----:B------:R-:W-:-:S02]  /*94f0*/  FMNMX.FTZ R5, R10, R5, !PT ;  /* 0x000000050a057209 */ /* 0x000fc40007810000 */
[----:B-1----:R-:W-:Y:S02]  /*9500*/  FSEL R9, R196, -INF , !P3 ;  /* 0xff800000c4097808 */ /* 0x002fe40005800000 */
[C---:B------:R-:W-:Y:S02]  /*9510*/  ISETP.GE.AND P3, PT, R6.reuse, R234, PT ;  /* 0x000000ea0600720c */ /* 0x040fe40003f66270 */
[----:B------:R-:W-:Y:S02]  /*9520*/  FMNMX.FTZ R5, R13, R5, !PT ;  /* 0x000000050d057209 */ /* 0x000fe40007810000 */
[----:B------:R-:W-:Y:S01]  /*9530*/  ISETP.LT.OR P3, PT, R6, R230, P3 ;  /* 0x000000e60600720c */ /* 0x000fe20001f61670 */
[----:B------:R-:W-:Y:S01]  /*9540*/  FMUL.FTZ R6, R139, UR23 ;  /* 0x000000178b067c20 */ /* 0x000fe20008410000 */
[----:B------:R-:W-:Y:S02]  /*9550*/  FMNMX.FTZ R5, R11, R5, !PT ;  /* 0x000000050b057209 */ /* 0x000fe40007810000 */
[----:B------:R-:W-:Y:S01]  /*9560*/  FSEL R20, R20, -INF , !P3 ;  /* 0xff80000014147808 */ /* 0x000fe20005800000 */
[----:B------:R1:W4:Y:S01]  /*9570*/  MUFU.TANH R25, R6 ;  /* 0x0000000600197308 */ /* 0x0003220000002400 */
[----:B------:R-:W-:-:S02]  /*9580*/  ISETP.GE.AND P3, PT, R4, R234, PT ;  /* 0x000000ea0400720c */ /* 0x000fc40003f66270 */
[----:B--2---:R-:W-:Y:S02]  /*9590*/  FMNMX.FTZ R12, R239, R7, !PT ;  /* 0x00000007ef0c7209 */ /* 0x004fe40007810000 */
[----:B------:R-:W-:Y:S02]  /*95a0*/  ISETP.LT.OR P3, PT, R4, R230, P3 ;  /* 0x000000e60400720c */ /* 0x000fe40001f61670 */
[----:B------:R-:W-:Y:S02]  /*95b0*/  FMNMX.FTZ R12, R19, R12, !PT ;  /* 0x0000000c130c7209 */ /* 0x000fe40007810000 */
[----:B------:R-:W-:Y:S02]  /*95c0*/  MOV R191, R249 ;  /* 0x000000f900bf7202 */ /* 0x000fe40000000f00 */
[----:B------:R-:W-:Y:S02]  /*95d0*/  MOV R205, R250 ;  /* 0x000000fa00cd7202 */ /* 0x000fe40000000f00 */
[----:B------:R-:W-:Y:S01]  /*95e0*/  MOV R206, R245 ;  /* 0x000000f500ce7202 */ /* 0x000fe20000000f00 */
[----:B-1----:R-:W-:-:S04]  /*95f0*/  FMUL.FTZ R6, R132, UR23 ;  /* 0x0000001784067c20 */ /* 0x002fc80008410000 */
[----:B------:R1:W-:Y:S02]  /*9600*/  MUFU.TANH R35, R6 ;  /* 0x0000000600237308 */ /* 0x0003e40000002400 */
[----:B-1----:R-:W-:Y:S02]  /*9610*/  FSEL R6, R33, -INF , !P4 ;  /* 0xff80000021067808 */ /* 0x002fe40006000000 */
[----:B---3--:R-:W-:Y:S02]  /*9620*/  FSEL R33, R24, -INF , !P2 ;  /* 0xff80000018217808 */ /* 0x008fe40005000000 */
[C---:B------:R-:W-:Y:S02]  /*9630*/  ISETP.GE.AND P4, PT, R4.reuse, R231, PT ;  /* 0x000000e70400720c */ /* 0x040fe40003f86270 */
[----:B------:R1:W2:Y:S01]  /*9640*/  MUFU.TANH R24, R23 ;  /* 0x0000001700187308 */ /* 0x0002a20000002400 */
[C---:B------:R-:W-:Y:S02]  /*9650*/  ISETP.GE.AND P2, PT, R4.reuse, R233, PT ;  /* 0x000000e90400720c */ /* 0x040fe40003f46270 */
[----:B------:R-:W-:-:S02]  /*9660*/  ISETP.LT.OR P4, PT, R4, R227, P4 ;  /* 0x000000e30400720c */ /* 0x000fc40002781670 */
[----:B------:R-:W-:Y:S02]  /*9670*/  ISETP.LT.OR P2, PT, R4, R229, P2 ;  /* 0x000000e50400720c */ /* 0x000fe40001741670 */
[----:B------:R-:W-:Y:S02]  /*9680*/  FMNMX.FTZ R4, R201, R5, !PT ;  /* 0x00000005c9047209 */ /* 0x000fe40007810000 */
[----:B------:R-:W-:Y:S02]  /*9690*/  FSEL R5, R28, -INF , !P1 ;  /* 0xff8000001c057808 */ /* 0x000fe40004800000 */
[----:B------:R-:W-:Y:S02]  /*96a0*/  FMNMX.FTZ R4, R202, R4, !PT ;  /* 0x00000004ca047209 */ /* 0x000fe40007810000 */
[----:B------:R-:W-:Y:S02]  /*96b0*/  ISETP.GE.AND P1, PT, R3, R231, PT ;  /* 0x000000e70300720c */ /* 0x000fe40003f26270 */
[----:B------:R-:W-:-:S02]  /*96c0*/  FMNMX.FTZ R4, R207, R4, !PT ;  /* 0x00000004cf047209 */ /* 0x000fc40007810000 */
[----:B------:R-:W-:Y:S01]  /*96d0*/  ISETP.LT.OR P1, PT, R3, R227, P1 ;  /* 0x000000e30300720c */ /* 0x000fe20000f21670 */
[----:B-1----:R-:W-:Y:S01]  /*96e0*/  FMUL.FTZ R23, R134, UR23 ;  /* 0x0000001786177c20 */ /* 0x002fe20008410000 */
[----:B------:R-:W-:Y:S02]  /*96f0*/  FMNMX.FTZ R4, R211, R4, !PT ;  /* 0x00000004d3047209 */ /* 0x000fe40007810000 */
[----:B----4-:R-:W-:Y:S01]  /*9700*/  FSEL R209, R25, -INF , !P1 ;  /* 0xff80000019d17808 */ /* 0x010fe20004800000 */
[----:B------:R1:W-:Y:S01]  /*9710*/  MUFU.TANH R34, R23 ;  /* 0x0000001700227308 */ /* 0x0003e20000002400 */
[----:B------:R-:W-:Y:S01]  /*9720*/  FSEL R210, R29, -INF , !P4 ;  /* 0xff8000001dd27808 */ /* 0x000fe20006000000 */
[----:B------:R-:W3:Y:S01]  /*9730*/  SHFL.BFLY PT, R25, R4, 0x2, 0x1f ;  /* 0x0c401f0004197f89 */ /* 0x000ee200000e0000 */
[-C--:B------:R-:W-:Y:S02]  /*9740*/  ISETP.GE.AND P4, PT, R2, R231.reuse, PT ;  /* 0x000000e70200720c */ /* 0x080fe40003f86270 */
[----:B------:R-:W-:-:S02]  /*9750*/  ISETP.GE.AND P1, PT, R0, R231, PT ;  /* 0x000000e70000720c */ /* 0x000fc40003f26270 */
[----:B------:R-:W-:Y:S02]  /*9760*/  FMNMX.FTZ R12, R6, R12, !PT ;  /* 0x0000000c060c7209 */ /* 0x000fe40007810000 */
[-C--:B------:R-:W-:Y:S02]  /*9770*/  ISETP.LT.OR P4, PT, R2, R227.reuse, P4 ;  /* 0x000000e30200720c */ /* 0x080fe40002781670 */
[----:B------:R-:W-:Y:S02]  /*9780*/  ISETP.LT.OR P1, PT, R0, R227, P1 ;  /* 0x000000e30000720c */ /* 0x000fe40000f21670 */
[----:B------:R-:W-:Y:S02]  /*9790*/  FMNMX.FTZ R12, R5, R12, !PT ;  /* 0x0000000c050c7209 */ /* 0x000fe40007810000 */
[----:B------:R-:W-:Y:S02]  /*97a0*/  FSEL R189, R26, -INF , !P4 ;  /* 0xff8000001abd7808 */ /* 0x000fe40006000000 */
[----:B--2---:R-:W-:Y:S01]  /*97b0*/  FSEL R208, R24, -INF , !P1 ;  /* 0xff80000018d07808 */ /* 0x004fe20004800000 */
[----:B-1----:R-:W-:Y:S01]  /*97c0*/  FMUL.FTZ R23, R172, UR23 ;  /* 0x00000017ac177c20 */ /* 0x002fe20008410000 */
[C---:B------:R-:W-:Y:S01]  /*97d0*/  ISETP.GE.AND P4, PT, R3.reuse, R234, PT ;  /* 0x000000ea0300720c */ /* 0x040fe20003f86270 */
[----:B------:R-:W-:Y:S01]  /*97e0*/  FMUL.FTZ R24, R174, UR23 ;  /* 0x00000017ae187c20 */ /* 0x000fe20008410000 */
[----:B------:R-:W-:Y:S01]  /*97f0*/  ISETP.GE.AND P1, PT, R3, R233, PT ;  /* 0x000000e90300720c */ /* 0x000fe20003f26270 */
[----:B------:R1:W2:Y:S01]  /*9800*/  MUFU.TANH R32, R23 ;  /* 0x0000001700207308 */ /* 0x0002a20000002400 */
[----:B------:R-:W-:-:S02]  /*9810*/  FMNMX.FTZ R12, R210, R12, !PT ;  /* 0x0000000cd20c7209 */ /* 0x000fc40007810000 */
[C---:B------:R-:W-:Y:S02]  /*9820*/  ISETP.LT.OR P4, PT, R3.reuse, R230, P4 ;  /* 0x000000e60300720c */ /* 0x040fe40002781670 */
[----:B------:R-:W-:Y:S02]  /*9830*/  ISETP.LT.OR P1, PT, R3, R229, P1 ;  /* 0x000000e50300720c */ /* 0x000fe40000f21670 */
[----:B------:R-:W-:Y:S01]  /*9840*/  FMNMX.FTZ R3, R209, R12, !PT ;  /* 0x0000000cd1037209 */ /* 0x000fe20007810000 */
[----:B------:R-:W-:Y:S01]  /*9850*/  FMUL.FTZ R12, R173, UR23 ;  /* 0x00000017ad0c7c20 */ /* 0x000fe20008410000 */
[----:B---3--:R-:W-:Y:S01]  /*9860*/  FMNMX.FTZ R136, R4, R25, !PT ;  /* 0x0000001904887209 */ /* 0x008fe20007810000 */
[----:B------:R-:W-:Y:S01]  /*9870*/  LDSM.16.MT88.4 R172, [R218+0xa000] ;  /* 0x00a00000daac783b */ /* 0x000fe20000004200 */
[----:B------:R-:W-:Y:S01]  /*9880*/  FSEL R28, R31, -INF , !P6 ;  /* 0xff8000001f1c7808 */ /* 0x000fe20007000000 */
[----:B------:R3:W4:Y:S01]  /*9890*/  MUFU.TANH R29, R12 ;  /* 0x0000000c001d7308 */ /* 0x0007220000002400 */
[----:B------:R-:W-:Y:S01]  /*98a0*/  FSEL R182, R35, -INF , !P3 ;  /* 0xff80000023b67808 */ /* 0x000fe20005800000 */
[----:B------:R-:W5:Y:S01]  /*98b0*/  SHFL.BFLY PT, R26, R136, 0x1, 0x1f ;  /* 0x0c201f00881a7f89 */ /* 0x000f6200000e0000 */
[-C--:B------:R-:W-:Y:S01]  /*98c0*/  ISETP.GE.AND P6, PT, R2, R234.reuse, PT ;  /* 0x000000ea0200720c */ /* 0x080fe20003fc6270 */
[----:B-1----:R-:W-:Y:S01]  /*98d0*/  FMUL.FTZ R23, R135, UR23 ;  /* 0x0000001787177c20 */ /* 0x002fe20008410000 */
[----:B------:R-:W-:-:S02]  /*98e0*/  ISETP.GE.AND P3, PT, R0, R234, PT ;  /* 0x000000ea0000720c */ /* 0x000fc40003f66270 */
[-C--:B------:R-:W-:Y:S01]  /*98f0*/  ISETP.LT.OR P6, PT, R2, R230.reuse, P6 ;  /* 0x000000e60200720c */ /* 0x080fe200037c1670 */
[----:B------:R-:W1:Y:S01]  /*9900*/  MUFU.TANH R31, R23 ;  /* 0x00000017001f7308 */ /* 0x000e620000002400 */
[----:B------:R-:W-:Y:S02]  /*9910*/  FSEL R181, R30, -INF , !P4 ;  /* 0xff8000001eb57808 */ /* 0x000fe40006000000 */
[----:B------:R-:W-:Y:S02]  /*9920*/  ISETP.LT.OR P3, PT, R0, R230, P3 ;  /* 0x000000e60000720c */ /* 0x000fe40001f61670 */
[----:B--2---:R-:W-:Y:S02]  /*9930*/  FSEL R180, R32, -INF , !P6 ;  /* 0xff80000020b47808 */ /* 0x004fe40007000000 */
[----:B------:R-:W-:Y:S01]  /*9940*/  ISETP.GE.AND P4, PT, R2, R233, PT ;  /* 0x000000e90200720c */ /* 0x000fe20003f86270 */
[----:B------:R2:W5:Y:S01]  /*9950*/  MUFU.TANH R30, R24 ;  /* 0x00000018001e7308 */ /* 0x0005620000002400 */
[----:B---3--:R-:W-:-:S02]  /*9960*/  FMNMX.FTZ R12, R237, R9, !PT ;  /* 0x00000009ed0c7209 */ /* 0x008fc40007810000 */
[----:B----4-:R-:W-:Y:S02]  /*9970*/  FSEL R183, R29, -INF , !P3 ;  /* 0xff8000001db77808 */ /* 0x010fe40005800000 */
[----:B------:R-:W-:Y:S02]  /*9980*/  FMNMX.FTZ R4, R21, R12, !PT ;  /* 0x0000000c15047209 */ /* 0x000fe40007810000 */
[----:B------:R-:W-:Y:S02]  /*9990*/  ISETP.LT.OR P4, PT, R2, R229, P4 ;  /* 0x000000e50200720c */ /* 0x000fe40002781670 */
[----:B------:R-:W-:Y:S02]  /*99a0*/  FMNMX.FTZ R4, R20, R4, !PT ;  /* 0x0000000414047209 */ /* 0x000fe40007810000 */
[----:B------:R-:W-:Y:S02]  /*99b0*/  FSEL R200, R34, -INF , !P2 ;  /* 0xff80000022c87808 */ /* 0x000fe40005000000 */
[----:B------:R-:W-:-:S02]  /*99c0*/  FMNMX.FTZ R4, R28, R4, !PT ;  /* 0x000000041c047209 */ /* 0x000fc40007810000 */
[----:B------:R-:W-:Y:S02]  /*99d0*/  ISETP.GE.AND P2, PT, R0, R233, PT ;  /* 0x000000e90000720c */ /* 0x000fe40003f46270 */
[----:B------:R-:W-:Y:S02]  /*99e0*/  FMNMX.FTZ R12, R182, R4, !PT ;  /* 0x00000004b60c7209 */ /* 0x000fe40007810000 */
[----:B------:R-:W-:Y:S02]  /*99f0*/  FMNMX.FTZ R4, R236, R18, !PT ;  /* 0x00000012ec047209 */ /* 0x000fe40007810000 */
[----:B------:R-:W-:Y:S02]  /*9a00*/  FMNMX.FTZ R12, R181, R12, !PT ;  /* 0x0000000cb50c7209 */ /* 0x000fe40007810000 */
[----:B------:R-:W-:Y:S02]  /*9a10*/  FMNMX.FTZ R4, R22, R4, !PT ;  /* 0x0000000416047209 */ /* 0x000fe40007810000 */
[----:B--2---:R-:W-:-:S02]  /*9a20*/  FSEL R24, R137, -INF , !P5 ;  /* 0xff80000089187808 */ /* 0x004fc40006800000 */
[----:B------:R-:W-:Y:S02]  /*9a30*/  FMNMX.FTZ R4, R33, R4, !PT ;  /* 0x0000000421047209 */ /* 0x000fe40007810000 */
[----:B------:R-:W-:Y:S02]  /*9a40*/  FMNMX.FTZ R134, R180, R12, !PT ;  /* 0x0000000cb4867209 */ /* 0x000fe40007810000 */
[----:B------:R-:W-:Y:S02]  /*9a50*/  FMNMX.FTZ R2, R24, R4, !PT ;  /* 0x0000000418027209 */ /* 0x000fe40007810000 */
[----:B------:R-:W-:Y:S02]  /*9a60*/  FMNMX.FTZ R134, R183, R134, !PT ;  /* 0x00000086b7867209 */ /* 0x000fe40007810000 */
[----:B-1----:R-:W-:Y:S02]  /*9a70*/  FSEL R203, R31, -INF , !P1 ;  /* 0xff8000001fcb7808 */ /* 0x002fe40004800000 */
[----:B------:R-:W-:Y:S01]  /*9a80*/  FMNMX.FTZ R2, R200, R2, !PT ;  /* 0x00000002c8027209 */ /* 0x000fe20007810000 */
[----:B------:R-:W1:Y:S01]  /*9a90*/  SHFL.BFLY PT, R23, R134, 0x2, 0x1f ;  /* 0x0c401f0086177f89 */ /* 0x000e6200000e0000 */
[----:B------:R-:W-:-:S02]  /*9aa0*/  ISETP.LT.OR P1, PT, R0, R229, P2 ;  /* 0x000000e50000720c */ /* 0x000fc40001721670 */
[----:B-----5:R-:W-:Y:S02]  /*9ab0*/  FSEL R252, R30, -INF , !P4 ;  /* 0xff8000001efc7808 */ /* 0x020fe40006000000 */
[----:B------:R-:W-:Y:S02]  /*9ac0*/  FMNMX.FTZ R0, R203, R2, !PT ;  /* 0x00000002cb007209 */ /* 0x000fe40007810000 */
[----:B------:R-:W-:Y:S02]  /*9ad0*/  FSEL R190, R27, -INF , !P1 ;  /* 0xff8000001bbe7808 */ /* 0x000fe40004800000 */
[----:B------:R-:W-:Y:S02]  /*9ae0*/  FMNMX.FTZ R0, R252, R0, !PT ;  /* 0x00000000fc007209 */ /* 0x000fe40007810000 */
[----:B------:R-:W-:Y:S02]  /*9af0*/  FMNMX.FTZ R136, R136, R26, !PT ;  /* 0x0000001a88887209 */ /* 0x000fe40007810000 */
[----:B------:R-:W-:-:S02]  /*9b00*/  FMNMX.FTZ R0, R190, R0, !PT ;  /* 0x00000000be007209 */ /* 0x000fc40007810000 */
[C---:B------:R-:W-:Y:S01]  /*9b10*/  FSETP.NEU.FTZ.AND P4, PT, R136.reuse, -INF , PT ;  /* 0xff8000008800780b */ /* 0x040fe20003f9d000 */
[----:B------:R-:W-:Y:S01]  /*9b20*/  FMUL.FTZ R12, R136, UR26 ;  /* 0x0000001a880c7c20 */ /* 0x000fe20008410000 */
[----:B------:R-:W-:Y:S01]  /*9b30*/  FMNMX.FTZ R3, R189, R3, !PT ;  /* 0x00000003bd037209 */ /* 0x000fe20007810000 */
[----:B------:R-:W2:Y:S03]  /*9b40*/  SHFL.BFLY PT, R4, R0, 0x2, 0x1f ;  /* 0x0c401f0000047f89 */ /* 0x000ea600000e0000 */
[----:B------:R-:W-:Y:S02]  /*9b50*/  FSEL R12, R12, RZ, P4 ;  /* 0x000000ff0c0c7208 */ /* 0x000fe40002000000 */
[----:B------:R-:W-:Y:S02]  /*9b60*/  FMNMX.FTZ R3, R208, R3, !PT ;  /* 0x00000003d0037209 */ /* 0x000fe40007810000 */
[----:B-1----:R-:W-:Y:S01]  /*9b70*/  FMNMX.FTZ R134, R134, R23, !PT ;  /* 0x0000001786867209 */ /* 0x002fe20007810000 */
[--C-:B------:R-:W-:Y:S01]  /*9b80*/  FFMA.FTZ R8, R8, UR26, -R12.reuse ;  /* 0x0000001a08087c23 */ /* 0x100fe2000801080c */
[--C-:B------:R-:W-:Y:S01]  /*9b90*/  FFMA.FTZ R10, R10, UR26, -R12.reuse ;  /* 0x0000001a0a0a7c23 */ /* 0x100fe2000801080c */
[----:B------:R-:W1:Y:S01]  /*9ba0*/  SHFL.BFLY PT, R25, R3, 0x2, 0x1f ;  /* 0x0c401f0003197f89 */ /* 0x000e6200000e0000 */
[--C-:B------:R-:W-:Y:S01]  /*9bb0*/  FFMA.FTZ R2, R11, UR26, -R12.reuse ;  /* 0x0000001a0b027c23 */ /* 0x100fe2000801080c */
[----:B------:R3:W-:Y:S01]  /*9bc0*/  MUFU.EX2 R198, R8 ;  /* 0x0000000800c67308 */ /* 0x0007e20000000800 */
[----:B------:R-:W-:-:S07]  /*9bd0*/  FFMA.FTZ R13, R13, UR26, -R12 ;  /* 0x0000001a0d0d7c23 */ /* 0x000fce000801080c */
[----:B------:R-:W-:Y:S01]  /*9be0*/  MUFU.EX2 R197, R10 ;  /* 0x0000000a00c57308 */ /* 0x000fe20000000800 */
[----:B--2---:R-:W-:-:S07]  /*9bf0*/  FMNMX.FTZ R0, R0, R4, !PT ;  /* 0x0000000400007209 */ /* 0x004fce0007810000 */
[----:B------:R2:W-:Y:S01]  /*9c00*/  MUFU.EX2 R199, R2 ;  /* 0x0000000200c77308 */ /* 0x0005e20000000800 */
[----:B---3--:R-:W3:Y:S04]  /*9c10*/  SHFL.BFLY PT, R8, R134, 0x1, 0x1f ;  /* 0x0c201f0086087f89 */ /* 0x008ee800000e0000 */
[----:B------:R-:W4:Y:S01]  /*9c20*/  SHFL.BFLY PT, R137, R0, 0x1, 0x1f ;  /* 0x0c201f0000897f89 */ /* 0x000f2200000e0000 */
[----:B-1----:R-:W-:Y:S02]  /*9c30*/  FMNMX.FTZ R3, R3, R25, !PT ;  /* 0x0000001903037209 */ /* 0x002fe40007810000 */
[----:B------:R1:W-:Y:S03]  /*9c40*/  MUFU.EX2 R196, R13 ;  /* 0x0000000d00c47308 */ /* 0x0003e60000000800 */
[----:B------:R-:W5:Y:S01]  /*9c50*/  SHFL.BFLY PT, R135, R3, 0x1, 0x1f ;  /* 0x0c201f0003877f89 */ /* 0x000f6200000e0000 */
[----:B--2---:R-:W-:-:S05]  /*9c60*/  FSEL R2, R136, RZ, P4 ;  /* 0x000000ff88027208 */ /* 0x004fca0002000000 */
[----:B------:R-:W-:Y:S01]  /*9c70*/  FADD.FTZ R2, R238, -R2 ;  /* 0x80000002ee027221 */ /* 0x000fe20000010000 */
[----:B---3--:R-:W-:-:S03]  /*9c80*/  FMNMX.FTZ R134, R134, R8, !PT ;  /* 0x0000000886867209 */ /* 0x008fc60007810000 */
[----:B------:R-:W-:Y:S01]  /*9c90*/  FMUL.FTZ R8, R2, UR26 ;  /* 0x0000001a02087c20 */ /* 0x000fe20008410000 */
[C---:B------:R-:W-:Y:S01]  /*9ca0*/  FSETP.NEU.FTZ.AND P2, PT, R134.reuse, -INF , PT ;  /* 0xff8000008600780b */ /* 0x040fe20003f5d000 */
[----:B------:R-:W-:Y:S01]  /*9cb0*/  FMUL.FTZ R10, R134, UR26 ;  /* 0x0000001a860a7c20 */ /* 0x000fe20008410000 */
[----:B----4-:R-:W-:-:S03]  /*9cc0*/  FMNMX.FTZ R137, R0, R137, !PT ;  /* 0x0000008900897209 */ /* 0x010fc60007810000 */
[----:B------:R-:W2:Y:S01]  /*9cd0*/  MUFU.EX2 R8, R8 ;  /* 0x0000000800087308 */ /* 0x000ea20000000800 */
[----:B------:R-:W-:Y:S02]  /*9ce0*/  FSEL R10, R10, RZ, P2 ;  /* 0x000000ff0a0a7208 */ /* 0x000fe40001000000 */
[----:B------:R-:W-:Y:S02]  /*9cf0*/  FSETP.NEU.FTZ.AND P1, PT, R137, -INF , PT ;  /* 0xff8000008900780b */ /* 0x000fe40003f3d000 */
[----:B-----5:R-:W-:Y:S01]  /*9d00*/  FMNMX.FTZ R135, R3, R135, !PT ;  /* 0x0000008703877209 */ /* 0x020fe20007810000 */
[--C-:B------:R-:W-:Y:S01]  /*9d10*/  FFMA.FTZ R9, R9, UR26, -R10.reuse ;  /* 0x0000001a09097c23 */ /* 0x100fe2000801080a */
[--C-:B------:R-:W-:Y:S01]  /*9d20*/  FFMA.FTZ R0, R28, UR26, -R10.reuse ;  /* 0x0000001a1c007c23 */ /* 0x100fe2000801080a */
[--C-:B------:R-:W-:Y:S01]  /*9d30*/  FFMA.FTZ R21, R21, UR26, -R10.reuse ;  /* 0x0000001a15157c23 */ /* 0x100fe2000801080a */
[--C-:B------:R-:W-:Y:S01]  /*9d40*/  FFMA.FTZ R20, R20, UR26, -R10.reuse ;  /* 0x0000001a14147c23 */ /* 0x100fe2000801080a */
[----:B------:R3:W-:Y:S01]  /*9d50*/  MUFU.EX2 R185, R9 ;  /* 0x0000000900b97308 */ /* 0x0007e20000000800 */
[C---:B------:R-:W-:Y:S01]  /*9d60*/  FMUL.FTZ R3, R135.reuse, UR26 ;  /* 0x0000001a87037c20 */ /* 0x040fe20008410000 */
[----:B------:R-:W-:Y:S01]  /*9d70*/  FSETP.NEU.FTZ.AND P3, PT, R135, -INF , PT ;  /* 0xff8000008700780b */ /* 0x000fe20003f7d000 */
[----:B------:R-:W-:Y:S01]  /*9d80*/  LDSM.16.MT88.4 R28, [R215+0xa000] ;  /* 0x00a00000d71c783b */ /* 0x000fe20000004200 */
[----:B-1----:R-:W-:Y:S01]  /*9d90*/  FFMA.FTZ R13, R182, UR26, -R10 ;  /* 0x0000001ab60d7c23 */ /* 0x002fe2000801080a */
[-C--:B--2---:R-:W-:Y:S01]  /*9da0*/  FMUL.FTZ R160, R160, R8.reuse ;  /* 0x00000008a0a07220 */ /* 0x084fe20000410000 */
[----:B------:R-:W-:Y:S01]  /*9db0*/  FSEL R11, R3, RZ, P3 ;  /* 0x000000ff030b7208 */ /* 0x000fe20001800000 */
[-C--:B------:R-:W-:Y:S01]  /*9dc0*/  FMUL.FTZ R161, R161, R8.reuse ;  /* 0x00000008a1a17220 */ /* 0x080fe20000410000 */
[----:B------:R1:W-:Y:S01]  /*9dd0*/  MUFU.EX2 R187, R0 ;  /* 0x0000000000bb7308 */ /* 0x0003e20000000800 */
[----:B------:R-:W-:Y:S01]  /*9de0*/  FSEL R3, R135, RZ, P3 ;  /* 0x000000ff87037208 */ /* 0x000fe20001800000 */
[-C--:B------:R-:W-:Y:S01]  /*9df0*/  FMUL.FTZ R168, R168, R8.reuse ;  /* 0x00000008a8a87220 */ /* 0x080fe20000410000 */
[--C-:B------:R-:W-:Y:S01]  /*9e00*/  FFMA.FTZ R7, R7, UR26, -R11.reuse ;  /* 0x0000001a07077c23 */ /* 0x100fe2000801080b */
[--C-:B------:R-:W-:Y:S01]  /*9e10*/  FFMA.FTZ R6, R6, UR26, -R11.reuse ;  /* 0x0000001a06067c23 */ /* 0x100fe2000801080b */
[----:B------:R-:W-:Y:S01]  /*9e20*/  FFMA.FTZ R5, R5, UR26, -R11 ;  /* 0x0000001a05057c23 */ /* 0x000fe2000801080b */
[----:B------:R-:W-:Y:S01]  /*9e30*/  FADD.FTZ R3, R239, -R3 ;  /* 0x80000003ef037221 */ /* 0x000fe20000010000 */
[----:B------:R-:W-:Y:S01]  /*9e40*/  FFMA.FTZ R19, R19, UR26, -R11 ;  /* 0x0000001a13137c23 */ /* 0x000fe2000801080b */
[----:B------:R-:W2:Y:S01]  /*9e50*/  MUFU.EX2 R184, R21 ;  /* 0x0000001500b87308 */ /* 0x000ea20000000800 */
[----:B---3--:R-:W-:Y:S01]  /*9e60*/  FMUL.FTZ R9, R137, UR26 ;  /* 0x0000001a89097c20 */ /* 0x008fe20008410000 */
[----:B------:R-:W-:Y:S01]  /*9e70*/  FMUL.FTZ R3, R3, UR26 ;  /* 0x0000001a03037c20 */ /* 0x000fe20008410000 */
[-C--:B------:R-:W-:Y:S01]  /*9e80*/  FMUL.FTZ R169, R169, R8.reuse ;  /* 0x00000008a9a97220 */ /* 0x080fe20000410000 */
[-C--:B------:R-:W-:Y:S01]  /*9e90*/  FMUL.FTZ R80, R80, R8.reuse ;  /* 0x0000000850507220 */ /* 0x080fe20000410000 */
[-C--:B------:R-:W-:Y:S01]  /*9ea0*/  FMUL.FTZ R81, R81, R8.reuse ;  /* 0x0000000851517220 */ /* 0x080fe20000410000 */
[----:B------:R-:W-:Y:S01]  /*9eb0*/  FSEL R9, R9, RZ, P1 ;  /* 0x000000ff09097208 */ /* 0x000fe20000800000 */
[-C--:B------:R-:W-:Y:S01]  /*9ec0*/  FMUL.FTZ R152, R152, R8.reuse ;  /* 0x0000000898987220 */ /* 0x080fe20000410000 */
[----:B------:R-:W-:Y:S01]  /*9ed0*/  MUFU.EX2 R186, R20 ;  /* 0x0000001400ba7308 */ /* 0x000fe20000000800 */
[-C--:B------:R-:W-:Y:S01]  /*9ee0*/  FMUL.FTZ R153, R153, R8.reuse ;  /* 0x0000000899997220 */ /* 0x080fe20000410000 */
[-C--:B------:R-:W-:Y:S01]  /*9ef0*/  FMUL.FTZ R68, R68, R8.reuse ;  /* 0x0000000844447220 */ /* 0x080fe20000410000 */
[--C-:B-1----:R-:W-:Y:S01]  /*9f00*/  FFMA.FTZ R0, R33, UR26, -R9.reuse ;  /* 0x0000001a21007c23 */ /* 0x102fe20008010809 */
[--C-:B------:R-:W-:Y:S01]  /*9f10*/  FFMA.FTZ R18, R18, UR26, -R9.reuse ;  /* 0x0000001a12127c23 */ /* 0x100fe20008010809 */
[--C-:B------:R-:W-:Y:S01]  /*9f20*/  FFMA.FTZ R22, R22, UR26, -R9.reuse ;  /* 0x0000001a16167c23 */ /* 0x100fe20008010809 */
[----:B------:R-:W-:Y:S01]  /*9f30*/  LDSM.16.MT88.4 R32, [R215+0xb000] ;  /* 0x00b00000d720783b */ /* 0x000fe20000004200 */
[-C--:B------:R-:W-:Y:S01]  /*9f40*/  FMUL.FTZ R69, R69, R8.reuse ;  /* 0x0000000845457220 */ /* 0x080fe20000410000 */
[----:B------:R1:W-:Y:S01]  /*9f50*/  MUFU.EX2 R139, R0 ;  /* 0x00000000008b7308 */ /* 0x0003e20000000800 */
[----:B--2---:R-:W-:Y:S01]  /*9f60*/  F2FP.F16.F32.PACK_AB R4, R184, R185 ;  /* 0x000000b9b804723e */ /* 0x004fe200000000ff */
        /* <DEDUP_REMOVED lines=15> */
[----:B-1----:R-:W-:Y:S01]  /*a060*/  FFMA.FTZ R0, R24, UR26, -R9 ;  /* 0x0000001a18007c23 */ /* 0x002fe20008010809 */
[-C--:B------:R-:W-:Y:S01]  /*a070*/  FMUL.FTZ R97, R97, R8.reuse ;  /* 0x0000000861617220 */ /* 0x080fe20000410000 */
[----:B------:R-:W-:Y:S01]  /*a080*/  LDSM.16.MT88.4 R24, [R213+0xb000] ;  /* 0x00b00000d518783b */ /* 0x000fe20000004200 */
[-C--:B------:R-:W-:Y:S01]  /*a090*/  FMUL.FTZ R100, R100, R8.reuse ;  /* 0x0000000864647220 */ /* 0x080fe20000410000 */
[-C--:B------:R-:W-:Y:S01]  /*a0a0*/  FMUL.FTZ R101, R101, R8.reuse ;  /* 0x0000000865657220 */ /* 0x080fe20000410000 */
[-C--:B------:R-:W-:Y:S01]  /*a0b0*/  FMUL.FTZ R112, R112, R8.reuse ;  /* 0x0000000870707220 */ /* 0x080fe20000410000 */
[----:B------:R-:W-:Y:S01]  /*a0c0*/  FMUL.FTZ R113, R113, R8 ;  /* 0x0000000871717220 */ /* 0x000fe20000410000 */
[----:B------:R1:W4:Y:S01]  /*a0d0*/  MUFU.EX2 R138, R0 ;  /* 0x00000000008a7308 */ /* 0x0003220000000800 */
[----:B--2---:R-:W-:Y:S01]  /*a0e0*/  MOV R18, R210 ;  /* 0x000000d200127202 */ /* 0x004fe20000000f00 */
[-C--:B------:R-:W-:Y:S01]  /*a0f0*/  FMUL.FTZ R116, R116, R8.reuse ;  /* 0x0000000874747220 */ /* 0x080fe20000410000 */
[-C--:B------:R-:W-:Y:S01]  /*a100*/  FMUL.FTZ R117, R117, R8.reuse ;  /* 0x0000000875757220 */ /* 0x080fe20000410000 */
[-C--:B------:R-:W-:Y:S01]  /*a110*/  FMUL.FTZ R128, R128, R8.reuse ;  /* 0x0000000880807220 */ /* 0x080fe20000410000 */
[----:B------:R-:W-:-:S03]  /*a120*/  FMUL.FTZ R129, R129, R8 ;  /* 0x0000000881817220 */ /* 0x000fc60000410000 */
[----:B------:R4:W-:Y:S01]  /*a130*/  MUFU.EX2 R193, R7 ;  /* 0x0000000700c17308 */ /* 0x0009e20000000800 */
[----:B---3--:R-:W2:Y:S07]  /*a140*/  LDSM.16.MT88.4 R20, [R213+0xa000] ;  /* 0x00a00000d514783b */ /* 0x008eae0000004200 */
[----:B------:R3:W-:Y:S01]  /*a150*/  MUFU.EX2 R194, R6 ;  /* 0x0000000600c27308 */ /* 0x0007e20000000800 */
[----:B-1----:R-:W-:-:S05]  /*a160*/  FSEL R0, R134, RZ, P2 ;  /* 0x000000ff86007208 */ /* 0x002fca0001000000 */
[----:B------:R-:W-:Y:S01]  /*a170*/  FADD.FTZ R2, R237, -R0 ;  /* 0x80000000ed027221 */ /* 0x000fe20000010000 */
[----:B------:R-:W-:Y:S01]  /*a180*/  FSEL R0, R137, RZ, P1 ;  /* 0x000000ff89007208 */ /* 0x000fe20000800000 */
[----:B------:R1:W-:Y:S01]  /*a190*/  MUFU.EX2 R195, R5 ;  /* 0x0000000500c37308 */ /* 0x0003e20000000800 */
[----:B----4-:R-:W-:Y:S01]  /*a1a0*/  F2FP.F16.F32.PACK_AB R7, R138, R139 ;  /* 0x0000008b8a07723e */ /* 0x010fe200000000ff */
[----:B------:R-:W-:Y:S02]  /*a1b0*/  FMUL.FTZ R2, R2, UR26 ;  /* 0x0000001a02027c20 */ /* 0x000fe40008410000 */
[----:B------:R-:W-:-:S04]  /*a1c0*/  FADD.FTZ R0, R236, -R0 ;  /* 0x80000000ec007221 */ /* 0x000fc80000010000 */
[----:B------:R-:W-:Y:S01]  /*a1d0*/  FMUL.FTZ R0, R0, UR26 ;  /* 0x0000001a00007c20 */ /* 0x000fe20008410000 */
[----:B------:R-:W4:Y:S01]  /*a1e0*/  MUFU.EX2 R2, R2 ;  /* 0x0000000200027308 */ /* 0x000f220000000800 */
[----:B---3--:R-:W-:-:S07]  /*a1f0*/  F2FP.F16.F32.PACK_AB R6, R187, R186 ;  /* 0x000000babb06723e */ /* 0x008fce00000000ff */
[----:B------:R-:W3:Y:S01]  /*a200*/  MUFU.EX2 R0, R0 ;  /* 0x0000000000007308 */ /* 0x000ee20000000800 */
[----:B-1----:R-:W-:-:S07]  /*a210*/  F2FP.F16.F32.PACK_AB R5, R133, R132 ;  /* 0x000000848505723e */ /* 0x002fce00000000ff */
[----:B------:R-:W-:Y:S01]  /*a220*/  MUFU.EX2 R192, R19 ;  /* 0x0000001300c07308 */ /* 0x000fe20000000800 */
[-C--:B----4-:R-:W-:Y:S01]  /*a230*/  FMUL.FTZ R40, R40, R2.reuse ;  /* 0x0000000228287220 */ /* 0x090fe20000410000 */
[-C--:B------:R-:W-:Y:S01]  /*a240*/  FMUL.FTZ R41, R41, R2.reuse ;  /* 0x0000000229297220 */ /* 0x080fe20000410000 */
[-C--:B------:R-:W-:Y:S01]  /*a250*/  FMUL.FTZ R44, R44, R2.reuse ;  /* 0x000000022c2c7220 */ /* 0x080fe20000410000 */
[-C--:B------:R-:W-:Y:S01]  /*a260*/  FMUL.FTZ R45, R45, R2.reuse ;  /* 0x000000022d2d7220 */ /* 0x080fe20000410000 */
[-C--:B------:R-:W-:Y:S01]  /*a270*/  FMUL.FTZ R140, R140, R2.reuse ;  /* 0x000000028c8c7220 */ /* 0x080fe20000410000 */
[-C--:B------:R-:W-:Y:S01]  /*a280*/  FMUL.FTZ R141, R141, R2.reuse ;  /* 0x000000028d8d7220 */ /* 0x080fe20000410000 */
[----:B------:R-:W-:Y:S01]  /*a290*/  FMUL.FTZ R148, R148, R2 ;  /* 0x0000000294947220 */ /* 0x000fe20000410000 */
[----:B------:R-:W1:Y:S01]  /*a2a0*/  MUFU.EX2 R3, R3 ;  /* 0x0000000300037308 */ /* 0x000e620000000800 */
[-C--:B---3--:R-:W-:Y:S01]  /*a2b0*/  FMUL.FTZ R42, R42, R0.reuse ;  /* 0x000000002a2a7220 */ /* 0x088fe20000410000 */
[-C--:B------:R-:W-:Y:S01]  /*a2c0*/  FMUL.FTZ R43, R43, R0.reuse ;  /* 0x000000002b2b7220 */ /* 0x080fe20000410000 */
[-C--:B------:R-:W-:Y:S01]  /*a2d0*/  FMUL.FTZ R46, R46, R0.reuse ;  /* 0x000000002e2e7220 */ /* 0x080fe20000410000 */
[----:B------:R-:W-:Y:S01]  /*a2e0*/  FMUL.FTZ R47, R47, R0 ;  /* 0x000000002f2f7220 */ /* 0x000fe20000410000 */
[-C--:B------:R-:W-:Y:S01]  /*a2f0*/  FMUL.FTZ R149, R149, R2.reuse ;  /* 0x0000000295957220 */ /* 0x080fe20000410000 */
[-C--:B------:R-:W-:Y:S01]  /*a300*/  FMUL.FTZ R156, R156, R2.reuse ;  /* 0x000000029c9c7220 */ /* 0x080fe20000410000 */
[----:B------:R-:W-:Y:S01]  /*a310*/  FMUL.FTZ R157, R157, R2 ;  /* 0x000000029d9d7220 */ /* 0x000fe20000410000 */
[-C--:B------:R-:W-:Y:S01]  /*a320*/  FMUL.FTZ R142, R142, R0.reuse ;  /* 0x000000008e8e7220 */ /* 0x080fe20000410000 */
[C---:B------:R-:W-:Y:S01]  /*a330*/  HMMA.16816.F32 R244, R4.reuse, R172, R40 ;  /* 0x000000ac04f4723c */ /* 0x040fe20000001828 */
[----:B------:R-:W3:Y:S01]  /*a340*/  LDSM.16.MT88.4 R40, [R218+0xb000] ;  /* 0x00b00000da28783b */ /* 0x000ee20000004200 */
[----:B------:R-:W-:Y:S01]  /*a350*/  FMUL.FTZ R143, R143, R0 ;  /* 0x000000008f8f7220 */ /* 0x000fe20000410000 */
[-C--:B------:R-:W-:Y:S01]  /*a360*/  FMUL.FTZ R164, R164, R2.reuse ;  /* 0x00000002a4a47220 */ /* 0x080fe20000410000 */
[----:B------:R-:W-:Y:S01]  /*a370*/  FMUL.FTZ R165, R165, R2 ;  /* 0x00000002a5a57220 */ /* 0x000fe20000410000 */
[-C--:B------:R-:W-:Y:S01]  /*a380*/  FMUL.FTZ R150, R150, R0.reuse ;  /* 0x0000000096967220 */ /* 0x080fe20000410000 */
[C---:B------:R-:W-:Y:S01]  /*a390*/  HMMA.16816.F32 R248, R4.reuse, R174, R44 ;  /* 0x000000ae04f8723c */ /* 0x040fe2000000182c */
[----:B------:R-:W4:Y:S01]  /*a3a0*/  LDSM.16.MT88.4 R44, [R217+0xb000] ;  /* 0x00b00000d92c783b */ /* 0x000f220000004200 */
        /* <DEDUP_REMOVED lines=45> */
[C---:B--2---:R-:W-:Y:S01]  /*a680*/  HMMA.16816.F32 R140, R4.reuse, R20, R140 ;  /* 0x00000014048c723c */ /* 0x044fe2000000188c */
[-C--:B-1----:R-:W-:Y:S01]  /*a690*/  FMUL.FTZ R162, R162, R3.reuse ;  /* 0x00000003a2a27220 */ /* 0x082fe20000410000 */
[-C--:B------:R-:W-:Y:S01]  /*a6a0*/  FMUL.FTZ R163, R163, R3.reuse ;  /* 0x00000003a3a37220 */ /* 0x080fe20000410000 */
[-C--:B------:R-:W-:Y:S01]  /*a6b0*/  FMUL.FTZ R170, R170, R3.reuse ;  /* 0x00000003aaaa7220 */ /* 0x080fe20000410000 */
        /* <DEDUP_REMOVED lines=35> */
[----:B------:R-:W-:-:S03]  /*a8f0*/  FMUL.FTZ R131, R131, R3 ;  /* 0x0000000383837220 */ /* 0x000fc60000410000 */
[C---:B------:R-:W-:Y:S06]  /*a900*/  HMMA.16816.F32 R76, R4.reuse, R26, R76 ;  /* 0x0000001a044c723c */ /* 0x040fec000000184c */
[C---:B------:R-:W-:Y:S06]  /*a910*/  HMMA.16816.F32 R88, R4.reuse, R32, R88 ;  /* 0x000000200458723c */ /* 0x040fec0000001858 */
[C---:B------:R-:W-:Y:S06]  /*a920*/  HMMA.16816.F32 R92, R4.reuse, R34, R92 ;  /* 0x00000022045c723c */ /* 0x040fec000000185c */
[C---:B---3--:R-:W-:Y:S06]  /*a930*/  HMMA.16816.F32 R104, R4.reuse, R40, R104 ;  /* 0x000000280468723c */ /* 0x048fec0000001868 */
[C---:B------:R-:W-:Y:S06]  /*a940*/  HMMA.16816.F32 R108, R4.reuse, R42, R108 ;  /* 0x0000002a046c723c */ /* 0x040fec000000186c */
[C---:B----4-:R-:W-:Y:S06]  /*a950*/  HMMA.16816.F32 R120, R4.reuse, R44, R120 ;  /* 0x0000002c0478723c */ /* 0x050fec0000001878 */
        /* <DEDUP_REMOVED lines=8> */
[----:B------:R-:W-:Y:S01]  /*a9e0*/  HMMA.16816.F32 R160, R4, R28, R160 ;  /* 0x0000001c04a0723c */ /* 0x000fe200000018a0 */
[----:B------:R1:W-:Y:S01]  /*a9f0*/  MUFU.EX2 R29, R13 ;  /* 0x0000000d001d7308 */ /* 0x0003e20000000800 */
[----:B------:R-:W-:-:S04]  /*aa00*/  MOV R127, R189 ;  /* 0x000000bd007f7202 */ /* 0x000fc80000000f00 */
[C---:B------:R-:W-:Y:S06]  /*aa10*/  HMMA.16816.F32 R208, R4.reuse, R30, R168 ;  /* 0x0000001e04d0723c */ /* 0x040fec00000018a8 */
[----:B------:R-:W-:Y:S01]  /*aa20*/  HMMA.16816.F32 R236, R4, R22, R152 ;  /* 0x0000001604ec723c */ /* 0x000fe20000001898 */
[----:B------:R-:W-:Y:S01]  /*aa30*/  MOV R171, R190 ;  /* 0x000000be00ab7202 */ /* 0x000fe20000000f00 */
[----:B------:R-:W2:Y:S01]  /*aa40*/  LDSM.16.MT88.4 R152, [R213+0xa800] ;  /* 0x00a80000d598783b */ /* 0x000ea20000004200 */
[----:B-1----:R-:W-:-:S04]  /*aa50*/  FFMA.FTZ R13, R181, UR26, -R10 ;  /* 0x0000001ab50d7c23 */ /* 0x002fc8000801080a */
[----:B------:R-:W-:Y:S01]  /*aa60*/  MOV R23, R204 ;  /* 0x000000cc00177202 */ /* 0x000fe20000000f00 */
[C---:B------:R-:W-:Y:S01]  /*aa70*/  HMMA.16816.F32 R68, R4.reuse, R24, R68 ;  /* 0x000000180444723c */ /* 0x040fe20000001844 */
[----:B------:R-:W-:Y:S01]  /*aa80*/  MOV R22, R191 ;  /* 0x000000bf00167202 */ /* 0x000fe20000000f00 */
[----:B------:R1:W-:Y:S04]  /*aa90*/  MUFU.EX2 R30, R13 ;  /* 0x0000000d001e7308 */ /* 0x0003e80000000800 */
[C---:B------:R-:W-:Y:S06]  /*aaa0*/  HMMA.16816.F32 R144, R4.reuse, R20, R144 ;  /* 0x000000140490723c */ /* 0x040fec0000001890 */
[----:B------:R-:W-:Y:S01]  /*aab0*/  HMMA.16816.F32 R52, R4, R176, R52 ;  /* 0x000000b00434723c */ /* 0x000fe20000001834 */
[----:B------:R-:W-:-:S02]  /*aac0*/  MOV R20, R205 ;  /* 0x000000cd00147202 */ /* 0x000fc40000000f00 */
[----:B------:R-:W-:-:S03]  /*aad0*/  MOV R21, R206 ;  /* 0x000000ce00157202 */ /* 0x000fc60000000f00 */
[C---:B------:R-:W-:Y:S01]  /*aae0*/  HMMA.16816.F32 R188, R4.reuse, R178, R64 ;  /* 0x000000b204bc723c */ /* 0x040fe20000001840 */
[--C-:B-1----:R-:W-:Y:S01]  /*aaf0*/  FFMA.FTZ R13, R180, UR26, -R10.reuse ;  /* 0x0000001ab40d7c23 */ /* 0x102fe2000801080a */
[----:B------:R-:W-:Y:S01]  /*ab00*/  FFMA.FTZ R10, R183, UR26, -R10 ;  /* 0x0000001ab70a7c23 */ /* 0x000fe2000801080a */
[----:B------:R-:W-:Y:S02]  /*ab10*/  LDSM.16.MT88.4 R64, [R217+0xa800] ;  /* 0x00a80000d940783b */ /* 0x000fe40000004200 */
[----:B------:R-:W-:Y:S01]  /*ab20*/  MUFU.EX2 R31, R13 ;  /* 0x0000000d001f7308 */ /* 0x000fe20000000800 */
[C---:B------:R-:W-:Y:S01]  /*ab30*/  HMMA.16816.F32 R180, R4.reuse, R26, R80 ;  /* 0x0000001a04b4723c */ /* 0x040fe20000001850 */
[----:B------:R-:W-:Y:S05]  /*ab40*/  LDSM.16.MT88.4 R80, [R213+0xb800] ;  /* 0x00b80000d550783b */ /* 0x000fea0000004200 */
[----:B------:R-:W-:Y:S01]  /*ab50*/  HMMA.16816.F32 R36, R4, R172, R36 ;  /* 0x000000ac0424723c */ /* 0x000fe20000001824 */
[----:B------:R1:W3:Y:S01]  /*ab60*/  MUFU.EX2 R28, R10 ;  /* 0x0000000a001c7308 */ /* 0x0002e20000000800 */
[----:B------:R-:W-:-:S02]  /*ab70*/  MOV R27, R20 ;  /* 0x00000014001b7202 */ /* 0x000fc40000000f00 */
[----:B------:R-:W-:Y:S02]  /*ab80*/  MOV R20, R19 ;  /* 0x0000001300147202 */ /* 0x000fe40000000f00 */
[----:B------:R-:W-:Y:S01]  /*ab90*/  HMMA.16816.F32 R204, R4, R174, R48 ;  /* 0x000000ae04cc723c */ /* 0x000fe20000001830 */
[----:B------:R-:W-:Y:S01]  /*aba0*/  LDSM.16.MT88.4 R48, [R218+0xa800] ;  /* 0x00a80000da30783b */ /* 0x000fe20000004200 */
[----:B------:R-:W-:-:S04]  /*abb0*/  FFMA.FTZ R2, R27, R2, R185 ;  /* 0x000000021b027223 */ /* 0x000fc800000100b9 */
[----:B------:R-:W-:Y:S01]  /*abc0*/  HMMA.16816.F32 R84, R4, R32, R84 ;  /* 0x000000200454723c */ /* 0x000fe20000001854 */
[----:B-1----:R-:W-:-:S05]  /*abd0*/  FFMA.FTZ R10, R200, UR26, -R9 ;  /* 0x0000001ac80a7c23 */ /* 0x002fca0008010809 */
[C---:B------:R-:W-:Y:S01]  /*abe0*/  HMMA.16816.F32 R176, R4.reuse, R34, R96 ;  /* 0x0000002204b0723c */ /* 0x040fe20000001860 */
[----:B------:R-:W-:Y:S01]  /*abf0*/  MOV R200, R21 ;  /* 0x0000001500c87202 */ /* 0x000fe20000000f00 */
[----:B------:R-:W-:Y:S01]  /*ac00*/  LDSM.16.MT88.4 R96, [R215+0xb800] ;  /* 0x00b80000d760783b */ /* 0x000fe20000004200 */
[----:B------:R1:W-:Y:S01]  /*ac10*/  MUFU.EX2 R26, R10 ;  /* 0x0000000a001a7308 */ /* 0x0003e20000000800 */
[----:B------:R-:W-:Y:S02]  /*ac20*/  MOV R21, R18 ;  /* 0x0000001200157202 */ /* 0x000fe40000000f00 */
[----:B------:R-:W-:Y:S01]  /*ac30*/  HMMA.16816.F32 R100, R4, R40, R100 ;  /* 0x000000280464723c */ /* 0x000fe20000001864 */
[----:B------:R-:W-:-:S05]  /*ac40*/  FFMA.FTZ R0, R200, R0, R132 ;  /* 0x00000000c8007223 */ /* 0x000fca0000010084 */
[----:B------:R-:W-:Y:S01]  /*ac50*/  HMMA.16816.F32 R172, R4, R42, R112 ;  /* 0x0000002a04ac723c */ /* 0x000fe20000001870 */
[----:B------:R-:W-:Y:S01]  /*ac60*/  MOV R41, R126 ;  /* 0x0000007e00297202 */ /* 0x000fe20000000f00 */
[----:B------:R-:W-:Y:S01]  /*ac70*/  LDSM.16.MT88.4 R112, [R218+0xb800] ;  /* 0x00b80000da70783b */ /* 0x000fe20000004200 */
[----:B---3--:R-:W-:-:S03]  /*ac80*/  F2FP.F16.F32.PACK_AB R126, R28, R31 ;  /* 0x0000001f1c7e723e */ /* 0x008fc600000000ff */
[----:B------:R-:W-:Y:S01]  /*ac90*/  HMMA.16816.F32 R116, R4, R44, R116 ;  /* 0x0000002c0474723c */ /* 0x000fe20000001874 */
[----:B-1----:R-:W-:Y:S01]  /*aca0*/  FFMA.FTZ R10, R203, UR26, -R9 ;  /* 0x0000001acb0a7c23 */ /* 0x002fe20008010809 */
[----:B------:R-:W-:-:S03]  /*acb0*/  MOV R203, R22 ;  /* 0x0000001600cb7202 */ /* 0x000fc60000000f00 */
[----:B------:R1:W3:Y:S01]  /*acc0*/  MUFU.EX2 R24, R10 ;  /* 0x0000000a00187308 */ /* 0x0002e20000000800 */
[----:B------:R-:W-:Y:S01]  /*acd0*/  HMMA.16816.F32 R32, R4, R46, R128 ;  /* 0x0000002e0420723c */ /* 0x000fe20000001880 */
[----:B------:R-:W-:-:S06]  /*ace0*/  FFMA.FTZ R3, R203, R3, R193 ;  /* 0x00000003cb037223 */ /* 0x000fcc00000100c1 */
[----:B------:R-:W-:-:S04]  /*acf0*/  FFMA.FTZ R5, R21, UR26, -R11 ;  /* 0x0000001a15057c23 */ /* 0x000fc8000801080b */
[----:B------:R-:W-:Y:S01]  /*ad00*/  MUFU.EX2 R7, R5 ;  /* 0x0000000500077308 */ /* 0x000fe20000000800 */
[--C-:B-1----:R-:W-:Y:S01]  /*ad10*/  FFMA.FTZ R10, R252, UR26, -R9.reuse ;  /* 0x0000001afc0a7c23 */ /* 0x102fe20008010809 */
[----:B------:R-:W-:Y:S01]  /*ad20*/  MOV R252, R23 ;  /* 0x0000001700fc7202 */ /* 0x000fe20000000f00 */
[----:B------:R-:W-:Y:S01]  /*ad30*/  FFMA.FTZ R9, R171, UR26, -R9 ;  /* 0x0000001aab097c23 */ /* 0x000fe20008010809 */
[----:B------:R-:W-:-:S04]  /*ad40*/  MOV R23, R124 ;  /* 0x0000007c00177202 */ /* 0x000fc80000000f00 */
[----:B------:R1:W-:Y:S01]  /*ad50*/  MUFU.EX2 R25, R10 ;  /* 0x0000000a00197308 */ /* 0x0003e20000000800 */
[----:B------:R-:W4:Y:S01]  /*ad60*/  LDSM.16.MT88.4 R168, [R215+0xa800] ;  /* 0x00a80000d7a8783b */ /* 0x000f220000004200 */
[----:B------:R-:W-:Y:S01]  /*ad70*/  FFMA.FTZ R8, R252, R8, R198 ;  /* 0x00000008fc087223 */ /* 0x000fe200000100c6 */
[----:B------:R-:W-:Y:S01]  /*ad80*/  F2FP.F16.F32.PACK_AB R124, R30, R29 ;  /* 0x0000001d1e7c723e */ /* 0x000fe200000000ff */
[----:B------:R-:W-:-:S04]  /*ad90*/  FFMA.FTZ R4, R23, UR26, -R12 ;  /* 0x0000001a17047c23 */ /* 0x000fc8000801080c */
[----:B------:R5:W2:Y:S01]  /*ada0*/  MUFU.EX2 R19, R9 ;  /* 0x0000000900137308 */ /* 0x000aa20000000800 */
[----:B-1----:R-:W-:Y:S01]  /*adb0*/  FFMA.FTZ R10, R201, UR26, -R12 ;  /* 0x0000001ac90a7c23 */ /* 0x002fe2000801080c */
[----:B------:R-:W-:Y:S02]  /*adc0*/  MOV R201, R125 ;  /* 0x0000007d00c97202 */ /* 0x000fe40000000f00 */
[----:B---3--:R-:W-:-:S04]  /*add0*/  F2FP.F16.F32.PACK_AB R125, R24, R26 ;  /* 0x0000001a187d723e */ /* 0x008fc800000000ff */
[----:B------:R-:W-:Y:S01]  /*ade0*/  MUFU.EX2 R18, R10 ;  /* 0x0000000a00127308 */ /* 0x000fe20000000800 */
[----:B-----5:R-:W-:Y:S01]  /*adf0*/  FFMA.FTZ R9, R202, UR26, -R12 ;  /* 0x0000001aca097c23 */ /* 0x020fe2000801080c */
[----:B------:R-:W-:Y:S02]  /*ae00*/  MOV R202, R127 ;  /* 0x0000007f00ca7202 */ /* 0x000fe40000000f00 */
[----:B--2---:R-:W-:-:S04]  /*ae10*/  F2FP.F16.F32.PACK_AB R127, R19, R25 ;  /* 0x00000019137f723e */ /* 0x004fc800000000ff */
[----:B------:R1:W-:Y:S03]  /*ae20*/  MUFU.EX2 R10, R4 ;  /* 0x00000004000a7308 */ /* 0x0003e60000000800 */
[C---:B------:R-:W-:Y:S05]  /*ae30*/  HMMA.16816.F32 R140, R124.reuse, R152, R140 ;  /* 0x000000987c8c723c */ /* 0x040fea000000188c */
[----:B------:R-:W2:Y:S01]  /*ae40*/  MUFU.EX2 R13, R9 ;  /* 0x00000009000d7308 */ /* 0x000ea20000000800 */
[----:B------:R-:W-:Y:S01]  /*ae50*/  HMMA.16816.F32 R148, R124, R154, R148 ;  /* 0x0000009a7c94723c */ /* 0x000fe20000001894 */
[----:B-1----:R-:W-:Y:S01]  /*ae60*/  FFMA.FTZ R4, R20, UR26, -R12 ;  /* 0x0000001a14047c23 */ /* 0x002fe2000801080c */
[----:B------:R-:W-:Y:S01]  /*ae70*/  FADD.FTZ R12, R197, R8 ;  /* 0x00000008c50c7221 */ /* 0x000fe20000010000 */
[----:B------:R-:W1:Y:S01]  /*ae80*/  LDSM.16.MT88.4 R20, [R217+0xb800] ;  /* 0x00b80000d914783b */ /* 0x000e620000004200 */
[----:B------:R-:W-:-:S03]  /*ae90*/  FADD.FTZ R8, R133, R0 ;  /* 0x0000000085087221 */ /* 0x000fc60000010000 */
[----:B------:R3:W5:Y:S01]  /*aea0*/  MUFU.EX2 R9, R4 ;  /* 0x0000000400097308 */ /* 0x0007620000000800 */
[----:B----4-:R-:W-:Y:S01]  /*aeb0*/  HMMA.16816.F32 R156, R124, R168, R156 ;  /* 0x000000a87c9c723c */ /* 0x010fe2000000189c */
[----:B------:R-:W-:Y:S01]  /*aec0*/  FADD.FTZ R8, R139, R8 ;  /* 0x000000088b087221 */ /* 0x000fe20000010000 */
[----:B--2---:R-:W-:-:S04]  /*aed0*/  F2FP.F16.F32.PACK_AB R128, R13, R18 ;  /* 0x000000120d80723e */ /* 0x004fc800000000ff */
[C---:B------:R-:W-:Y:S06]  /*aee0*/  HMMA.16816.F32 R164, R124.reuse, R170, R164 ;  /* 0x000000aa7ca4723c */ /* 0x040fec00000018a4 */
[----:B------:R-:W-:Y:S01]  /*aef0*/  HMMA.16816.F32 R44, R124, R50, R248 ;  /* 0x000000327c2c723c */ /* 0x000fe200000018f8 */
[----:B---3--:R-:W-:Y:S01]  /*af00*/  FFMA.FTZ R4, R41, UR26, -R11 ;  /* 0x0000001a29047c23 */ /* 0x008fe2000801080b */
[----:B-----5:R-:W-:-:S04]  /*af10*/  F2FP.F16.F32.PACK_AB R130, R9, R10 ;  /* 0x0000000a0982723e */ /* 0x020fc800000000ff */
[C---:B------:R-:W-:Y:S01]  /*af20*/  HMMA.16816.F32 R40, R124.reuse, R48, R244 ;  /* 0x000000307c28723c */ /* 0x040fe200000018f4 */
[----:B------:R2:W3:Y:S05]  /*af30*/  MUFU.EX2 R6, R4 ;  /* 0x0000000400067308 */ /* 0x0004ea0000000800 */
[C---:B------:R-:W-:Y:S06]  /*af40*/  HMMA.16816.F32 R56, R124.reuse, R64, R56 ;  /* 0x000000407c38723c */ /* 0x040fec0000001838 */
[C---:B------:R-:W-:Y:S06]  /*af50*/  HMMA.16816.F32 R60, R124.reuse, R66, R60 ;  /* 0x000000427c3c723c */ /* 0x040fec000000183c */
[----:B------:R-:W-:Y:S01]  /*af60*/  HMMA.16816.F32 R72, R124, R80, R72 ;  /* 0x000000507c48723c */ /* 0x000fe20000001848 */
[----:B--2---:R-:W-:Y:S01]  /*af70*/  FFMA.FTZ R4, R202, UR26, -R11 ;  /* 0x0000001aca047c23 */ /* 0x004fe2000801080b */
[----:B---3--:R-:W-:-:S03]  /*af80*/  F2FP.F16.F32.PACK_AB R129, R6, R7 ;  /* 0x000000070681723e */ /* 0x008fc600000000ff */
[----:B------:R2:W-:Y:S01]  /*af90*/  MUFU.EX2 R5, R4 ;  /* 0x0000000400057308 */ /* 0x0005e20000000800 */
[C---:B------:R-:W-:Y:S06]  /*afa0*/  HMMA.16816.F32 R76, R124.reuse, R82, R76 ;  /* 0x000000527c4c723c */ /* 0x040fec000000184c */
[C---:B------:R-:W-:Y:S06]  /*afb0*/  HMMA.16816.F32 R88, R124.reuse, R96, R88 ;  /* 0x000000607c58723c */ /* 0x040fec0000001858 */
[----:B------:R-:W-:Y:S01]  /*afc0*/  HMMA.16816.F32 R92, R124, R98, R92 ;  /* 0x000000627c5c723c */ /* 0x000fe2000000185c */
[----:B--2---:R-:W-:Y:S01]  /*afd0*/  FFMA.FTZ R4, R201, UR26, -R11 ;  /* 0x0000001ac9047c23 */ /* 0x004fe2000801080b */
[----:B------:R-:W-:Y:S01]  /*afe0*/  FADD.FTZ R11, R192, R3 ;  /* 0x00000003c00b7221 */ /* 0x000fe20000010000 */
[----:B------:R-:W-:Y:S01]  /*aff0*/  FADD.FTZ R3, R184, R2 ;  /* 0x00000002b8037221 */ /* 0x000fe20000010000 */
[----:B------:R-:W-:-:S02]  /*b000*/  FADD.FTZ R2, R196, R12 ;  /* 0x0000000cc4027221 */ /* 0x000fc40000010000 */
[C---:B------:R-:W-:Y:S01]  /*b010*/  HMMA.16816.F32 R104, R124.reuse, R112, R104 ;  /* 0x000000707c68723c */ /* 0x040fe20000001868 */
[----:B------:R-:W-:Y:S01]  /*b020*/  FADD.FTZ R0, R194, R11 ;  /* 0x0000000bc2007221 */ /* 0x000fe20000010000 */
[----:B------:R-:W2:Y:S01]  /*b030*/  MUFU.EX2 R4, R4 ;  /* 0x0000000400047308 */ /* 0x000ea20000000800 */
        /* <DEDUP_REMOVED lines=16> */
[----:B--2---:R-:W-:Y:S01]  /*b140*/  F2FP.F16.F32.PACK_AB R131, R4, R5 ;  /* 0x000000050483723e */ /* 0x004fe200000000ff */
[----:B------:R-:W-:Y:S01]  /*b150*/  FADD.FTZ R5, R5, R6 ;  /* 0x0000000605057221 */ /* 0x000fe20000010000 */
[----:B------:R-:W-:Y:S01]  /*b160*/  FADD.FTZ R0, R31, R0 ;  /* 0x000000001f007221 */ /* 0x000fe20000010000 */
[----:B------:R-:W-:-:S02]  /*b170*/  FADD.FTZ R2, R25, R2 ;  /* 0x0000000219027221 */ /* 0x000fc40000010000 */
[----:B------:R-:W-:Y:S06]  /*b180*/  HMMA.16816.F32 R124, R124, R22, R240 ;  /* 0x000000167c7c723c */ /* 0x000fec00000018f0 */
[----:B------:R-:W-:Y:S01]  /*b190*/  HMMA.16816.F32 R144, R128, R152, R144 ;  /* 0x000000988090723c */ /* 0x000fe20000001890 */
[----:B------:R-:W-:Y:S01]  /*b1a0*/  FADD.FTZ R242, R28, R0 ;  /* 0x000000001cf27221 */ /* 0x000fe20000010000 */
[----:B------:R-:W-:-:S04]  /*b1b0*/  FADD.FTZ R243, R19, R2 ;  /* 0x0000000213f37221 */ /* 0x000fc80000010000 */
[C---:B------:R-:W-:Y:S06]  /*b1c0*/  HMMA.16816.F32 R152, R128.reuse, R154, R236 ;  /* 0x0000009a8098723c */ /* 0x040fec00000018ec */
        /* <DEDUP_REMOVED lines=37> */
[----:B------:R-:W-:Y:S02]  /*b420*/  IADD3.X R3, R15, ~UR8, RZ, P1, P0 ;  /* 0x800000080f037c10 */ /* 0x000fe40008fe04ff */
[----:B------:R-:W-:Y:S01]  /*b430*/  PLOP3.LUT P0, PT, PT, PT, UP0, 0x80, 0x0 ;  /* 0x000000000000781c */ /* 0x000fe20003f0f008 */
        /* <DEDUP_REMOVED lines=8> */
[----:B-1----:R-:W-:-:S03]  /*b4c0*/  SHF.L.U32 R252, R252, 0x1, RZ ;  /* 0x00000001fcfc7819 */ /* 0x002fc600000006ff */
[----:B------:R-:W1:Y:S01]  /*b4d0*/  LDSM.16.M88.4 R8, [R214+0x2000] ;  /* 0x00200000d608783b */ /* 0x000e620000000200 */
[----:B------:R-:W-:-:S03]  /*b4e0*/  LOP3.LUT R252, R252, 0x6, RZ, 0xc0, !PT ;  /* 0x00000006fcfc7812 */ /* 0x000fc600078ec0ff */
[----:B------:R-:W4:Y:S01]  /*b4f0*/  LDSM.16.M88.4 R24, [R212+0x8800] ;  /* 0x00880000d418783b */ /* 0x000f220000000200 */
[----:B------:R-:W-:-:S03]  /*b500*/  LEA R0, R0, R252, 0x5 ;  /* 0x000000fc00007211 */ /* 0x000fc600078e28ff */
[----:B------:R-:W5:Y:S01]  /*b510*/  LDSM.16.M88.4 R12, [R214] ;  /* 0x00000000d60c783b */ /* 0x000f620000000200 */
[C---:B------:R-:W-:Y:S02]  /*b520*/  ISETP.GE.AND P6, PT, R0.reuse, R232, PT ;  /* 0x000000e80000720c */ /* 0x040fe40003fc6270 */
[C---:B------:R-:W-:Y:S01]  /*b530*/  ISETP.GE.AND P4, PT, R0.reuse, R231, PT ;  /* 0x000000e70000720c */ /* 0x040fe20003f86270 */
[----:B------:R-:W-:Y:S01]  /*b540*/  LDSM.16.M88.4 R32, [R223] ;  /* 0x00000000df20783b */ /* 0x000fe20000000200 */
[C---:B------:R-:W-:Y:S02]  /*b550*/  ISETP.GE.AND P5, PT, R0.reuse, R234, PT ;  /* 0x000000ea0000720c */ /* 0x040fe40003fa6270 */
[C---:B------:R-:W-:Y:S01]  /*b560*/  ISETP.GE.AND P2, PT, R0.reuse, R233, PT ;  /* 0x000000e90000720c */ /* 0x040fe20003f46270 */
[----:B--2---:R-:W2:Y:S01]  /*b570*/  LDSM.16.M88.4 R4, [R216+0x2000] ;  /* 0x00200000d804783b */ /* 0x004ea20000000200 */
[C---:B------:R-:W-:Y:S01]  /*b580*/  ISETP.LT.OR P6, PT, R0.reuse, R228, P6 ;  /* 0x000000e40000720c */ /* 0x040fe200037c1670 */
[----:B---3--:R-:W-:-:S02]  /*b590*/  VIADD R3, R0, 0x11 ;  /* 0x0000001100037836 */ /* 0x008fc40000000000 */
[----:B------:R-:W3:Y:S01]  /*b5a0*/  LDSM.16.M88.4 R172, [R226] ;  /* 0x00000000e2ac783b */ /* 0x000ee20000000200 */
[C---:B------:R-:W-:Y:S02]  /*b5b0*/  IADD3 R2, R0.reuse, 0x18, RZ ;  /* 0x0000001800027810 */ /* 0x040fe40007ffe0ff */
[C---:B------:R-:W-:Y:S01]  /*b5c0*/  ISETP.LT.OR P4, PT, R0.reuse, R227, P4 ;  /* 0x000000e30000720c */ /* 0x040fe20002781670 */
[----:B------:R-:W3:Y:S01]  /*b5d0*/  LDSM.16.M88.4 R20, [R216] ;  /* 0x00000000d814783b */ /* 0x000ee20000000200 */
[C---:B------:R-:W-:Y:S02]  /*b5e0*/  ISETP.LT.OR P5, PT, R0.reuse, R230, P5 ;  /* 0x000000e60000720c */ /* 0x040fe40002fa1670 */
[----:B------:R-:W-:Y:S01]  /*b5f0*/  ISETP.LT.OR P2, PT, R0, R229, P2 ;  /* 0x000000e50000720c */ /* 0x000fe20001741670 */
[----:B------:R-:W-:Y:S04]  /*b600*/  LDSM.16.M88.4 R16, [R222+0x2000] ;  /* 0x00200000de10783b */ /* 0x000fe80000000200 */
[----:B------:R-:W3:Y:S04]  /*b610*/  LDSM.16.M88.4 R180, [R221+0x8000] ;  /* 0x00800000ddb4783b */ /* 0x000ee80000000200 */
[----:B------:R-:W3:Y:S01]  /*b620*/  LDSM.16.M88.4 R176, [R221+0x8800] ;  /* 0x00880000ddb0783b */ /* 0x000ee20000000200 */
[C---:B-1----:R-:W-:Y:S03]  /*b630*/  HMMA.16816.F32 R196, R8.reuse, R28, RZ ;  /* 0x0000001c08c4723c */ /* 0x042fe600000018ff */
[----:B------:R-:W0:Y:S03]  /*b640*/  LDGDEPBAR ;  /* 0x00000000000079af */ /* 0x000e260000000000 */
[C---:B----4-:R-:W-:Y:S06]  /*b650*/  HMMA.16816.F32 R188, R8.reuse, R24, RZ ;  /* 0x0000001808bc723c */ /* 0x050fec00000018ff */
[C---:B------:R-:W-:Y:S06]  /*b660*/  HMMA.16816.F32 R192, R8.reuse, R30, RZ ;  /* 0x0000001e08c0723c */ /* 0x040fec00000018ff */
[----:B------:R-:W-:Y:S06]  /*b670*/  HMMA.16816.F32 R184, R8, R26, RZ ;  /* 0x0000001a08b8723c */ /* 0x000fec00000018ff */
[C---:B-----5:R-:W-:Y:S06]  /*b680*/  HMMA.16816.F32 R200, R12.reuse, R28, RZ ;  /* 0x0000001c0cc8723c */ /* 0x060fec00000018ff */
[C---:B------:R-:W-:Y:S06]  /*b690*/  HMMA.16816.F32 R8, R12.reuse, R24, RZ ;  /* 0x000000180c08723c */ /* 0x040fec00000018ff */
[C---:B------:R-:W-:Y:S06]  /*b6a0*/  HMMA.16816.F32 R28, R12.reuse, R30, RZ ;  /* 0x0000001e0c1c723c */ /* 0x040fec00000018ff */
[----:B------:R-:W-:Y:S06]  /*b6b0*/  HMMA.16816.F32 R24, R12, R26, RZ ;  /* 0x0000001a0c18723c */ /* 0x000fec00000018ff */
[C---:B--2---:R-:W-:Y:S06]  /*b6c0*/  HMMA.16816.F32 R208, R4.reuse, R32, R196 ;  /* 0x0000002004d0723c */ /* 0x044fec00000018c4 */
[C---:B---3--:R-:W-:Y:S06]  /*b6d0*/  HMMA.16816.F32 R196, R4.reuse, R172, R188 ;  /* 0x000000ac04c4723c */ /* 0x048fec00000018bc */
        /* <DEDUP_REMOVED lines=68> */
[----:B------:R-:W-:Y:S01]  /*bb20*/  FMUL.FTZ R139, R189, UR23 ;  /* 0x00000017bd8b7c20 */ /* 0x000fe20008410000 */
[----:B------:R-:W-:Y:S01]  /*bb30*/  FMUL.FTZ R138, R190, UR23 ;  /* 0x00000017be8a7c20 */ /* 0x000fe20008410000 */
[----:B------:R-:W-:Y:S01]  /*bb40*/  HMMA.16816.F32 R184, R28, R34, R208 ;  /* 0x000000221cb8723c */ /* 0x000fe200000018d0 */
[----:B------:R-:W-:Y:S01]  /*bb50*/  FMUL.FTZ R196, R23, UR23 ;  /* 0x0000001717c47c20 */ /* 0x000fe20008410000 */
[----:B------:R-:W-:Y:S01]  /*bb60*/  FMUL.FTZ R133, R191, UR23 ;  /* 0x00000017bf857c20 */ /* 0x000fe20008410000 */
[----:B------:R-:W3:Y:S06]  /*bb70*/  MUFU.TANH R202, R21 ;  /* 0x0000001500ca7308 */ /* 0x000eec0000002400 */
[----:B------:R-:W-:Y:S02]  /*bb80*/  HMMA.16816.F32 R180, R8, R174, R180 ;  /* 0x000000ae08b4723c */ /* 0x000fe400000018b4 */
[----:B------:R4:W2:Y:S04]  /*bb90*/  MUFU.TANH R200, R22 ;  /* 0x0000001600c87308 */ /* 0x0008a80000002400 */
[-C--:B-1----:R-:W-:Y:S04]  /*bba0*/  HMMA.16816.F32 R32, R16, R24.reuse, R192 ;  /* 0x000000181020723c */ /* 0x082fe800000018c0 */
[----:B------:R-:W1:Y:S02]  /*bbb0*/  MUFU.TANH R196, R196 ;  /* 0x000000c400c47308 */ /* 0x000e640000002400 */
[C---:B------:R-:W-:Y:S06]  /*bbc0*/  HMMA.16816.F32 R28, R12.reuse, R24, R244 ;  /* 0x000000180c1c723c */ /* 0x040fec00000018f4 */
[----:B------:R-:W-:Y:S01]  /*bbd0*/  HMMA.16816.F32 R12, R12, R26, R204 ;  /* 0x0000001a0c0c723c */ /* 0x000fe200000018cc */
[----:B----4-:R-:W4:Y:S01]  /*bbe0*/  LDSM.16.M88.4 R20, [R219+0x1800] ;  /* 0x00180000db14783b */ /* 0x010f220000000200 */
[----:B------:R-:W1:Y:S01]  /*bbf0*/  MUFU.TANH R188, R188 ;  /* 0x000000bc00bc7308 */ /* 0x000e620000002400 */
[----:B------:R-:W-:-:S04]  /*bc00*/  DEPBAR.LE SB0, 0x0 ;  /* 0x000080000000791a */ /* 0x000fc80000000000 */
[----:B------:R-:W-:Y:S01]  /*bc10*/  HMMA.16816.F32 R16, R16, R26, R184 ;  /* 0x0000001a1010723c */ /* 0x000fe200000018b8 */
[----:B------:R-:W-:Y:S01]  /*bc20*/  FMUL.FTZ R132, R180, UR23 ;  /* 0x00000017b4847c20 */ /* 0x000fe20008410000 */
[----:B------:R-:W-:Y:S01]  /*bc30*/  FMUL.FTZ R25, R181, UR23 ;  /* 0x00000017b5197c20 */ /* 0x000fe20008410000 */
[----:B------:R-:W1:Y:S03]  /*bc40*/  MUFU.TANH R139, R139 ;  /* 0x0000008b008b7308 */ /* 0x000e660000002400 */
[----:B------:R-:W-:Y:S01]  /*bc50*/  HMMA.16816.F32 R176, R4, R174, R176 ;  /* 0x000000ae04b0723c */ /* 0x000fe200000018b0 */
[----:B------:R-:W-:Y:S01]  /*bc60*/  FMUL.FTZ R27, R182, UR23 ;  /* 0x00000017b61b7c20 */ /* 0x000fe20008410000 */
[----:B------:R-:W-:-:S03]  /*bc70*/  FMUL.FTZ R26, R183, UR23 ;  /* 0x00000017b71a7c20 */ /* 0x000fc60008410000 */
[----:B------:R-:W1:Y:S08]  /*bc80*/  MUFU.TANH R138, R138 ;  /* 0x0000008a008a7308 */ /* 0x000e700000002400 */
[----:B------:R-:W1:Y:S08]  /*bc90*/  MUFU.TANH R133, R133 ;  /* 0x0000008500857308 */ /* 0x000e700000002400 */
[----:B------:R-:W1:Y:S03]  /*bca0*/  MUFU.TANH R132, R132 ;  /* 0x0000008400847308 */ /* 0x000e660000002400 */
[----:B------:R-:W-:Y:S01]  /*bcb0*/  FMUL.FTZ R24, R176, UR23 ;  /* 0x00000017b0187c20 */ /* 0x000fe20008410000 */
[-C--:B----4-:R-:W-:Y:S04]  /*bcc0*/  HMMA.16816.F32 R32, R8, R20.reuse, R32 ;  /* 0x000000140820723c */ /* 0x090fe80000001820 */
[----:B------:R-:W4:Y:S02]  /*bcd0*/  MUFU.TANH R25, R25 ;  /* 0x0000001900197308 */ /* 0x000f240000002400 */
[C---:B------:R-:W-:Y:S06]  /*bce0*/  HMMA.16816.F32 R28, R4.reuse, R20, R28 ;  /* 0x00000014041c723c */ /* 0x040fec000000181c */
[----:B------:R-:W1:Y:S01]  /*bcf0*/  MUFU.TANH R27, R27 ;  /* 0x0000001b001b7308 */ /* 0x000e620000002400 */
[-C--:B------:R-:W-:Y:S07]  /*bd00*/  HMMA.16816.F32 R172, R4, R22.reuse, R12 ;  /* 0x0000001604ac723c */ /* 0x080fee000000180c */
[----:B------:R-:W1:Y:S01]  /*bd10*/  MUFU.TANH R26, R26 ;  /* 0x0000001a001a7308 */ /* 0x000e620000002400 */
[----:B------:R-:W-:Y:S01]  /*bd20*/  HMMA.16816.F32 R20, R8, R22, R16 ;  /* 0x000000160814723c */ /* 0x000fe20000001810 */
[C---:B------:R-:W-:Y:S01]  /*bd30*/  VIADD R7, R0.reuse, 0x1 ;  /* 0x0000000100077836 */ /* 0x040fe20000000000 */
[C---:B------:R-:W-:Y:S01]  /*bd40*/  IADD3 R6, R0.reuse, 0x8, RZ ;  /* 0x0000000800067810 */ /* 0x040fe20007ffe0ff */
[C---:B------:R-:W-:Y:S01]  /*bd50*/  VIADD R5, R0.reuse, 0x9 ;  /* 0x0000000900057836 */ /* 0x040fe20000000000 */
[C---:B------:R-:W-:Y:S01]  /*bd60*/  IADD3 R4, R0.reuse, 0x10, RZ ;  /* 0x0000001000047810 */ /* 0x040fe20007ffe0ff */
[----:B------:R-:W-:-:S02]  /*bd70*/  VIADD R0, R0, 0x19 ;  /* 0x0000001900007836 */ /* 0x000fc40000000000 */
[----:B------:R-:W-:Y:S01]  /*bd80*/  FMUL.FTZ R13, R32, UR23 ;  /* 0x00000017200d7c20 */ /* 0x000fe20008410000 */
[----:B------:R-:W-:Y:S01]  /*bd90*/  FMUL.FTZ R14, R33, UR23 ;  /* 0x00000017210e7c20 */ /* 0x000fe20008410000 */
[----:B------:R-:W1:Y:S01]  /*bda0*/  MUFU.TANH R24, R24 ;  /* 0x0000001800187308 */ /* 0x000e620000002400 */
[----:B------:R-:W-:Y:S01]  /*bdb0*/  BAR.SYNC.DEFER_BLOCKING 0x0 ;  /* 0x0000000000007b1d */ /* 0x000fe20000010000 */
[----:B------:R-:W-:-:S06]  /*bdc0*/  ISETP.GE.AND P3, PT, R7, R232, PT ;  /* 0x000000e80700720c */ /* 0x000fcc0003f66270 */
[----:B------:R-:W1:Y:S08]  /*bdd0*/  MUFU.TANH R13, R13 ;  /* 0x0000000d000d7308 */ /* 0x000e700000002400 */
[----:B------:R-:W1:Y:S01]  /*bde0*/  MUFU.TANH R14, R14 ;  /* 0x0000000e000e7308 */ /* 0x000e620000002400 */
[----:B------:R-:W-:Y:S01]  /*bdf0*/  FMUL.FTZ R12, R20, UR23 ;  /* 0x00000017140c7c20 */ /* 0x000fe20008410000 */
[----:B--234-:R-:W-:Y:S06]  /*be00*/  @!P0 BRA `(.L_x_2379) ;  /* 0x0000000000688947 */ /* 0x01cfec0003800000 */
        /* <DEDUP_REMOVED lines=26> */
.L_x_2379:
[----:B------:R-:W-:Y:S01]  /*bfb0*/  ISETP.LT.OR P3, PT, R7, R228, P3 ;  /* 0x000000e40700720c */ /* 0x000fe20001f61670 */
[----:B--2---:R-:W-:Y:S01]  /*bfc0*/  FMUL.FTZ R9, R21, UR23 ;  /* 0x0000001715097c20 */ /* 0x004fe20008410000 */
[----:B------:R-:W2:Y:S01]  /*bfd0*/  MUFU.TANH R10, R12 ;  /* 0x0000000c000a7308 */ /* 0x000ea20000002400 */
[----:B------:R-:W-:Y:S02]  /*bfe0*/  FSEL R8, R201, -INF , !P6 ;  /* 0xff800000c9087808 */ /* 0x000fe40007000000 */
[----:B------:R-:W-:Y:S02]  /*bff0*/  FSEL R17, R202, -INF , !P3 ;  /* 0xff800000ca117808 */ /* 0x000fe40005800000 */
[-C--:B------:R-:W-:Y:S02]  /*c000*/  ISETP.GE.AND P1, PT, R6, R232.reuse, PT ;  /* 0x000000e80600720c */ /* 0x080fe40003f26270 */
[-C--:B------:R-:W-:Y:S01]  /*c010*/  ISETP.GE.AND P6, PT, R5, R232.reuse, PT ;  /* 0x000000e80500720c */ /* 0x080fe20003fc6270 */
[----:B------:R3:W4:Y:S01]  /*c020*/  MUFU.TANH R12, R9 ;  /* 0x00000009000c7308 */ /* 0x0007220000002400 */
[----:B------:R-:W-:-:S02]  /*c030*/  ISETP.GE.AND P3, PT, R4, R232, PT ;  /* 0x000000e80400720c */ /* 0x000fc40003f66270 */
[-C--:B------:R-:W-:Y:S02]  /*c040*/  ISETP.LT.OR P1, PT, R6, R228.reuse, P1 ;  /* 0x000000e40600720c */ /* 0x080fe40000f21670 */
[-C--:B------:R-:W-:Y:S02]  /*c050*/  ISETP.LT.OR P6, PT, R5, R228.reuse, P6 ;  /* 0x000000e40500720c */ /* 0x080fe400037c1670 */
[----:B------:R-:W-:Y:S02]  /*c060*/  ISETP.LT.OR P3, PT, R4, R228, P3 ;  /* 0x000000e40400720c */ /* 0x000fe40001f61670 */
[----:B-1----:R-:W-:Y:S02]  /*c070*/  FSEL R16, R132, -INF , !P1 ;  /* 0xff80000084107808 */ /* 0x002fe40004800000 */
[----:B------:R-:W-:Y:S02]  /*c080*/  FSEL R11, R25, -INF , !P6 ;  /* 0xff800000190b7808 */ /* 0x000fe40007000000 */
[----:B------:R-:W-:-:S02]  /*c090*/  FSEL R192, R13, -INF , !P3 ;  /* 0xff8000000dc07808 */ /* 0x000fc40005800000 */
[-C--:B------:R-:W-:Y:S02]  /*c0a0*/  ISETP.GE.AND P1, PT, R3, R232.reuse, PT ;  /* 0x000000e80300720c */ /* 0x080fe40003f26270 */
[-C--:B------:R-:W-:Y:S01]  /*c0b0*/  ISETP.GE.AND P6, PT, R2, R232.reuse, PT ;  /* 0x000000e80200720c */ /* 0x080fe20003fc6270 */
[----:B---3--:R-:W-:Y:S01]  /*c0c0*/  FMUL.FTZ R9, R177, UR23 ;  /* 0x00000017b1097c20 */ /* 0x008fe20008410000 */
[----:B------:R-:W-:Y:S02]  /*c0d0*/  ISETP.GE.AND P3, PT, R0, R232, PT ;  /* 0x000000e80000720c */ /* 0x000fe40003f66270 */
[-C--:B------:R-:W-:Y:S01]  /*c0e0*/  ISETP.LT.OR P1, PT, R3, R228.reuse, P1 ;  /* 0x000000e40300720c */ /* 0x080fe20000f21670 */
[----:B------:R1:W-:Y:S01]  /*c0f0*/  MUFU.TANH R132, R9 ;  /* 0x0000000900847308 */ /* 0x0003e20000002400 */
[-C--:B------:R-:W-:Y:S02]  /*c100*/  ISETP.LT.OR P6, PT, R2, R228.reuse, P6 ;  /* 0x000000e40200720c */ /* 0x080fe400037c1670 */
[----:B------:R-:W-:-:S02]  /*c110*/  ISETP.LT.OR P3, PT, R0, R228, P3 ;  /* 0x000000e40000720c */ /* 0x000fc40001f61670 */
[----:B------:R-:W-:Y:S02]  /*c120*/  FSEL R193, R14, -INF , !P1 ;  /* 0xff8000000ec17808 */ /* 0x000fe40004800000 */
[----:B--2---:R-:W-:Y:S01]  /*c130*/  FSEL R206, R10, -INF , !P6 ;  /* 0xff8000000ace7808 */ /* 0x004fe20007000000 */
[----:B------:R-:W-:Y:S01]  /*c140*/  FMUL.FTZ R10, R34, UR23 ;  /* 0x00000017220a7c20 */ /* 0x000fe20008410000 */
[----:B----4-:R-:W-:Y:S01]  /*c150*/  FSEL R205, R12, -INF , !P3 ;  /* 0xff8000000ccd7808 */ /* 0x010fe20005800000 */
[----:B------:R-:W-:Y:S01]  /*c160*/  FMUL.FTZ R12, R22, UR23 ;  /* 0x00000017160c7c20 */ /* 0x000fe20008410000 */
[C---:B------:R-:W-:Y:S01]  /*c170*/  ISETP.GE.AND P1, PT, R7.reuse, R231, PT ;  /* 0x000000e70700720c */ /* 0x040fe20003f26270 */
[----:B------:R-:W-:Y:S01]  /*c180*/  MUFU.TANH R33, R10 ;  /* 0x0000000a00217308 */ /* 0x000fe20000002400 */
[C---:B------:R-:W-:Y:S02]  /*c190*/  ISETP.GE.AND P6, PT, R7.reuse, R234, PT ;  /* 0x000000ea0700720c */ /* 0x040fe40003fc6270 */
[----:B------:R-:W-:-:S02]  /*c1a0*/  ISETP.GE.AND P3, PT, R7, R233, PT ;  /* 0x000000e90700720c */ /* 0x000fc40003f66270 */
[C---:B------:R-:W-:Y:S01]  /*c1b0*/  ISETP.LT.OR P1, PT, R7.reuse, R227, P1 ;  /* 0x000000e30700720c */ /* 0x040fe20000f21670 */
[----:B-1----:R-:W-:Y:S01]  /*c1c0*/  FMUL.FTZ R9, R178, UR23 ;  /* 0x00000017b2097c20 */ /* 0x002fe20008410000 */
[C---:B------:R-:W-:Y:S01]  /*c1d0*/  ISETP.LT.OR P6, PT, R7.reuse, R230, P6 ;  /* 0x000000e60700720c */ /* 0x040fe200037c1670 */
[----:B------:R1:W-:Y:S01]  /*c1e0*/  MUFU.TANH R21, R12 ;  /* 0x0000000c00157308 */ /* 0x0003e20000002400 */
[----:B------:R-:W-:Y:S02]  /*c1f0*/  ISETP.LT.OR P3, PT, R7, R229, P3 ;  /* 0x000000e50700720c */ /* 0x000fe40001f61670 */
[----:B------:R-:W-:Y:S02]  /*c200*/  FSEL R15, R196, -INF , !P1 ;  /* 0xff800000c40f7808 */ /* 0x000fe40004800000 */
[----:B------:R-:W-:Y:S02]  /*c210*/  FSEL R18, R139, -INF , !P6 ;  /* 0xff8000008b127808 */ /* 0x000fe40007000000 */
[----:B------:R-:W-:Y:S01]  /*c220*/  FSEL R19, R133, -INF , !P3 ;  /* 0xff80000085137808 */ /* 0x000fe20005800000 */
[----:B------:R2:W3:Y:S01]  /*c230*/  MUFU.TANH R32, R9 ;  /* 0x0000000900207308 */ /* 0x0004e20000002400 */
[----:B------:R-:W-:-:S02]  /*c240*/  ISETP.GE.AND P1, PT, R5, R231, PT ;  /* 0x000000e70500720c */ /* 0x000fc40003f26270 */
[C---:B------:R-:W-:Y:S02]  /*c250*/  ISETP.GE.AND P6, PT, R5.reuse, R234, PT ;  /* 0x000000ea0500720c */ /* 0x040fe40003fc6270 */
[C---:B------:R-:W-:Y:S02]  /*c260*/  ISETP.GE.AND P3, PT, R5.reuse, R233, PT ;  /* 0x000000e90500720c */ /* 0x040fe40003f66270 */
[C---:B------:R-:W-:Y:S02]  /*c270*/  ISETP.LT.OR P1, PT, R5.reuse, R227, P1 ;  /* 0x000000e30500720c */ /* 0x040fe40000f21670 */
[C---:B------:R-:W-:Y:S01]  /*c280*/  ISETP.LT.OR P6, PT, R5.reuse, R230, P6 ;  /* 0x000000e60500720c */ /* 0x040fe200037c1670 */
[----:B-1----:R-:W-:Y:S01]  /*c290*/  FMUL.FTZ R12, R30, UR23 ;  /* 0x000000171e0c7c20 */ /* 0x002fe20008410000 */
[----:B------:R-:W-:Y:S02]  /*c2a0*/  ISETP.LT.OR P3, PT, R5, R229, P3 ;  /* 0x000000e50500720c */ /* 0x000fe40001f61670 */
[----:B------:R-:W-:Y:S01]  /*c2b0*/  FMNMX.FTZ R5, R136, R8, !PT ;  /* 0x0000000888057209 */ /* 0x000fe20007810000 */
[----:B------:R1:W4:Y:S01]  /*c2c0*/  MUFU.TANH R30, R12 ;  /* 0x0000000c001e7308 */ /* 0x0003220000002400 */
[----:B------:R-:W-:Y:S01]  /*c2d0*/  FSEL R7, R200, -INF , !P4 ;  /* 0xff800000c8077808 */ /* 0x000fe20006000000 */
[----:B--2---:R-:W-:Y:S01]  /*c2e0*/  FMUL.FTZ R9, R179, UR23 ;  /* 0x00000017b3097c20 */ /* 0x004fe20008410000 */
[----:B------:R-:W-:-:S02]  /*c2f0*/  FMNMX.FTZ R5, R17, R5, !PT ;  /* 0x0000000511057209 */ /* 0x000fc40007810000 */
[----:B------:R-:W-:-:S03]  /*c300*/  FSEL R13, R138, -INF , !P2 ;  /* 0xff8000008a0d7808 */ /* 0x000fc60005000000 */
[----:B------:R2:W-:Y:S01]  /*c310*/  MUFU.TANH R176, R9 ;  /* 0x0000000900b07308 */ /* 0x0005e20000002400 */
[C---:B------:R-:W-:Y:S02]  /*c320*/  ISETP.GE.AND P4, PT, R6.reuse, R231, PT ;  /* 0x000000e70600720c */ /* 0x040fe40003f86270 */
[----:B------:R-:W-:Y:S02]  /*c330*/  ISETP.GE.AND P2, PT, R6, R233, PT ;  /* 0x000000e90600720c */ /* 0x000fe40003f46270 */
[----:B------:R-:W-:Y:S02]  /*c340*/  FMNMX.FTZ R5, R16, R5, !PT ;  /* 0x0000000510057209 */ /* 0x000fe40007810000 */
[C---:B------:R-:W-:Y:S02]  /*c350*/  ISETP.LT.OR P4, PT, R6.reuse, R227, P4 ;  /* 0x000000e30600720c */ /* 0x040fe40002781670 */
[----:B------:R-:W-:Y:S01]  /*c360*/  ISETP.LT.OR P2, PT, R6, R229, P2 ;  /* 0x000000e50600720c */ /* 0x000fe20001741670 */
[----:B-1----:R-:W-:Y:S01]  /*c370*/  FMUL.FTZ R12, R172, UR23 ;  /* 0x00000017ac0c7c20 */ /* 0x002fe20008410000 */
[----:B------:R-:W-:-:S02]  /*c380*/  FMNMX.FTZ R5, R11, R5, !PT ;  /* 0x000000050b057209 */ /* 0x000fc40007810000 */
[----:B------:R-:W-:Y:S02]  /*c390*/  FSEL R10, R27, -INF , !P4 ;  /* 0xff8000001b0a7808 */ /* 0x000fe40006000000 */
[----:B------:R-:W-:Y:S02]  /*c3a0*/  FMNMX.FTZ R5, R192, R5, !PT ;  /* 0x00000005c0057209 */ /* 0x000fe40007810000 */
[----:B--2---:R-:W-:Y:S02]  /*c3b0*/  FSEL R9, R188, -INF , !P5 ;  /* 0xff800000bc097808 */ /* 0x004fe40006800000 */
[C---:B------:R-:W-:Y:S02]  /*c3c0*/  ISETP.GE.AND P5, PT, R6.reuse, R234, PT ;  /* 0x000000ea0600720c */ /* 0x040fe40003fa6270 */
[----:B------:R-:W-:Y:S02]  /*c3d0*/  FMNMX.FTZ R5, R193, R5, !PT ;  /* 0x00000005c1057209 */ /* 0x000fe40007810000 */
[----:B------:R-:W-:Y:S01]  /*c3e0*/  ISETP.LT.OR P5, PT, R6, R230, P5 ;  /* 0x000000e60600720c */ /* 0x000fe20002fa1670 */
[----:B------:R-:W-:Y:S01]  /*c3f0*/  FMUL.FTZ R6, R35, UR23 ;  /* 0x0000001723067c20 */ /* 0x000fe20008410000 */
[----:B------:R-:W-:-:S02]  /*c400*/  FMNMX.FTZ R5, R206, R5, !PT ;  /* 0x00000005ce057209 */ /* 0x000fc40007810000 */
[----:B------:R-:W-:Y:S01]  /*c410*/  ISETP.GE.AND P4, PT, R4, R231, PT ;  /* 0x000000e70400720c */ /* 0x000fe20003f86270 */
[----:B------:R1:W-:Y:S01]  /*c420*/  MUFU.TANH R25, R6 ;  /* 0x0000000600197308 */ /* 0x0003e20000002400 */
[----:B------:R-:W-:Y:S02]  /*c430*/  FMNMX.FTZ R5, R205, R5, !PT ;  /* 0x00000005cd057209 */ /* 0x000fe40007810000 */
[----:B------:R-:W-:Y:S01]  /*c440*/  FSEL R14, R24, -INF , !P5 ;  /* 0xff800000180e7808 */ /* 0x000fe20006800000 */
[----:B------:R-:W-:Y:S01]  /*c450*/  FMUL.FTZ R24, R175, UR23 ;  /* 0x00000017af187c20 */ /* 0x000fe20008410000 */
[----:B---3--:R-:W-:Y:S01]  /*c460*/  FSEL R32, R32, -INF , !P2 ;  /* 0xff80000020207808 */ /* 0x008fe20005000000 */
[----:B------:R-:W2:Y:S01]  /*c470*/  SHFL.BFLY PT, R22, R5, 0x2, 0x1f ;  /* 0x0c401f0005167f89 */ /* 0x000ea200000e0000 */
[C---:B------:R-:W-:Y:S02]  /*c480*/  ISETP.GE.AND P5, PT, R4.reuse, R234, PT ;  /* 0x000000ea0400720c */ /* 0x040fe40003fa6270 */
[----:B------:R-:W-:-:S02]  /*c490*/  ISETP.GE.AND P2, PT, R4, R233, PT ;  /* 0x000000e90400720c */ /* 0x000fc40003f46270 */
[C---:B------:R-:W-:Y:S02]  /*c4a0*/  ISETP.LT.OR P4, PT, R4.reuse, R227, P4 ;  /* 0x000000e30400720c */ /* 0x040fe40002781670 */
[C---:B------:R-:W-:Y:S02]  /*c4b0*/  ISETP.LT.OR P5, PT, R4.reuse, R230, P5 ;  /* 0x000000e60400720c */ /* 0x040fe40002fa1670 */
[----:B------:R-:W-:Y:S01]  /*c4c0*/  ISETP.LT.OR P2, PT, R4, R229, P2 ;  /* 0x000000e50400720c */ /* 0x000fe20001741670 */
[----:B------:R-:W-:Y:S01]  /*c4d0*/  FMUL.FTZ R4, R29, UR23 ;  /* 0x000000171d047c20 */ /* 0x000fe20008410000 */
[----:B-1----:R-:W-:Y:S01]  /*c4e0*/  FMUL.FTZ R6, R28, UR23 ;  /* 0x000000171c067c20 */ /* 0x002fe20008410000 */
[----:B------:R-:W-:Y:S01]  /*c4f0*/  FSEL R250, R33, -INF , !P4 ;  /* 0xff80000021fa7808 */ /* 0x000fe20006000000 */
[----:B------:R1:W-:Y:S01]  /*c500*/  MUFU.TANH R29, R12 ;  /* 0x0000000c001d7308 */ /* 0x0003e20000002400 */
[----:B------:R-:W-:Y:S02]  /*c510*/  ISETP.GE.AND P4, PT, R2, R231, PT ;  /* 0x000000e70200720c */ /* 0x000fe40003f86270 */
[----:B----4-:R-:W-:-:S02]  /*c520*/  FSEL R194, R30, -INF , !P2 ;  /* 0xff8000001ec27808 */ /* 0x010fc40005000000 */
[----:B------:R-:W-:Y:S02]  /*c530*/  ISETP.LT.OR P4, PT, R2, R227, P4 ;  /* 0x000000e30200720c */ /* 0x000fe40002781670 */
[----:B------:R-:W-:Y:S01]  /*c540*/  ISETP.GE.AND P2, PT, R0, R233, PT ;  /* 0x000000e90000720c */ /* 0x000fe20003f46270 */
[----:B------:R3:W4:Y:S01]  /*c550*/  MUFU.TANH R34, R6 ;  /* 0x0000000600227308 */ /* 0x0007220000002400 */
[----:B------:R-:W-:Y:S01]  /*c560*/  FSEL R252, R21, -INF , !P4 ;  /* 0xff80000015fc7808 */ /* 0x000fe20006000000 */
[----:B------:R-:W-:Y:S01]  /*c570*/  FMUL.FTZ R21, R174, UR23 ;  /* 0x00000017ae157c20 */ /* 0x000fe20008410000 */
[C---:B------:R-:W-:Y:S02]  /*c580*/  ISETP.GE.AND P4, PT, R3.reuse, R234, PT ;  /* 0x000000ea0300720c */ /* 0x040fe40003f86270 */
[----:B------:R-:W-:Y:S02]  /*c590*/  MOV R199, R242 ;  /* 0x000000f200c77202 */ /* 0x000fe40000000f00 */
[----:B------:R-:W-:Y:S01]  /*c5a0*/  ISETP.LT.OR P4, PT, R3, R230, P4 ;  /* 0x000000e60300720c */ /* 0x000fe20002781670 */
[----:B------:R5:W2:Y:S01]  /*c5b0*/  MUFU.TANH R27, R4 ;  /* 0x00000004001b7308 */ /* 0x000aa20000002400 */
[----:B-1----:R-:W-:-:S02]  /*c5c0*/  FMNMX.FTZ R12, R134, R9, !PT ;  /* 0x00000009860c7209 */ /* 0x002fc40007810000 */
[----:B------:R-:W-:Y:S02]  /*c5d0*/  MOV R203, R243 ;  /* 0x000000f300cb7202 */ /* 0x000fe40000000f00 */
[----:B------:R-:W-:Y:S02]  /*c5e0*/  MOV R198, R237 ;  /* 0x000000ed00c67202 */ /* 0x000fe40000000f00 */
[----:B------:R-:W-:Y:S01]  /*c5f0*/  MOV R197, R236 ;  /* 0x000000ec00c57202 */ /* 0x000fe20000000f00 */
[----:B---3--:R-:W-:Y:S01]  /*c600*/  FMUL.FTZ R6, R23, UR23 ;  /* 0x0000001717067c20 */ /* 0x008fe20008410000 */
[----:B----4-:R-:W-:Y:S02]  /*c610*/  FSEL R182, R34, -INF , !P5 ;  /* 0xff80000022b67808 */ /* 0x010fe40006800000 */
[C---:B------:R-:W-:Y:S01]  /*c620*/  ISETP.GE.AND P5, PT, R0.reuse, R234, PT ;  /* 0x000000ea0000720c */ /* 0x040fe20003fa6270 */
[----:B------:R1:W3:Y:S03]  /*c630*/  MUFU.TANH R20, R6 ;  /* 0x0000000600147308 */ /* 0x0002e60000002400 */
[----:B------:R-:W-:-:S02]  /*c640*/  ISETP.LT.OR P5, PT, R0, R230, P5 ;  /* 0x000000e60000720c */ /* 0x000fc40002fa1670 */
[----:B-----5:R-:W-:Y:S02]  /*c650*/  FMNMX.FTZ R4, R135, R7, !PT ;  /* 0x0000000787047209 */ /* 0x020fe40007810000 */
[----:B--2---:R-:W-:Y:S02]  /*c660*/  FSEL R181, R27, -INF , !P4 ;  /* 0xff8000001bb57808 */ /* 0x004fe40006000000 */
[----:B------:R-:W-:Y:S01]  /*c670*/  FMNMX.FTZ R4, R15, R4, !PT ;  /* 0x000000040f047209 */ /* 0x000fe20007810000 */
[----:B------:R-:W2:Y:S01]  /*c680*/  MUFU.TANH R27, R21 ;  /* 0x00000015001b7308 */ /* 0x000ea20000002400 */
[----:B------:R-:W-:Y:S02]  /*c690*/  ISETP.GE.AND P4, PT, R2, R233, PT ;  /* 0x000000e90200720c */ /* 0x000fe40003f86270 */
[----:B------:R-:W-:Y:S02]  /*c6a0*/  FMNMX.FTZ R4, R10, R4, !PT ;  /* 0x000000040a047209 */ /* 0x000fe40007810000 */
[----:B------:R-:W-:-:S02]  /*c6b0*/  ISETP.LT.OR P4, PT, R2, R229, P4 ;  /* 0x000000e50200720c */ /* 0x000fc40002781670 */
[----:B-1----:R-:W-:Y:S02]  /*c6c0*/  FSEL R6, R26, -INF , !P1 ;  /* 0xff8000001a067808 */ /* 0x002fe40004800000 */
[C---:B------:R-:W-:Y:S02]  /*c6d0*/  ISETP.GE.AND P1, PT, R3.reuse, R231, PT ;  /* 0x000000e70300720c */ /* 0x040fe40003f26270 */
[----:B------:R-:W-:Y:S02]  /*c6e0*/  FMNMX.FTZ R4, R6, R4, !PT ;  /* 0x0000000406047209 */ /* 0x000fe40007810000 */
[----:B------:R-:W-:Y:S02]  /*c6f0*/  ISETP.LT.OR P1, PT, R3, R227, P1 ;  /* 0x000000e30300720c */ /* 0x000fe40000f21670 */
[----:B------:R-:W-:Y:S02]  /*c700*/  FMNMX.FTZ R4, R250, R4, !PT ;  /* 0x00000004fa047209 */ /* 0x000fe40007810000 */
[----:B------:R-:W-:-:S02]  /*c710*/  FSEL R204, R25, -INF , !P1 ;  /* 0xff80000019cc7808 */ /* 0x000fc40004800000 */
[----:B------:R-:W-:Y:S02]  /*c720*/  ISETP.GE.AND P1, PT, R0, R231, PT ;  /* 0x000000e70000720c */ /* 0x000fe40003f26270 */
[----:B------:R-:W-:Y:S02]  /*c730*/  FMNMX.FTZ R4, R204, R4, !PT ;  /* 0x00000004cc047209 */ /* 0x000fe40007810000 */
[----:B------:R-:W-:Y:S02]  /*c740*/  ISETP.LT.OR P1, PT, R0, R227, P1 ;  /* 0x000000e30000720c */ /* 0x000fe40000f21670 */
[----:B------:R-:W-:Y:S02]  /*c750*/  FSEL R25, R132, -INF , !P6 ;  /* 0xff80000084197808 */ /* 0x000fe40007000000 */
[----:B---3--:R-:W-:Y:S01]  /*c760*/  FSEL R251, R20, -INF , !P1 ;  /* 0xff80000014fb7808 */ /* 0x008fe20004800000 */
[----:B------:R-:W-:Y:S01]  /*c770*/  FMUL.FTZ R20, R31, UR23 ;  /* 0x000000171f147c20 */ /* 0x000fe20008410000 */
[----:B------:R-:W-:-:S02]  /*c780*/  ISETP.GE.AND P1, PT, R3, R233, PT ;  /* 0x000000e90300720c */ /* 0x000fc40003f26270 */
[----:B------:R-:W-:Y:S01]  /*c790*/  FMNMX.FTZ R4, R252, R4, !PT ;  /* 0x00000004fc047209 */ /* 0x000fe20007810000 */
[----:B------:R-:W1:Y:S01]  /*c7a0*/  MUFU.TANH R28, R20 ;  /* 0x00000014001c7308 */ /* 0x000e620000002400 */
[----:B------:R-:W-:Y:S01]  /*c7b0*/  ISETP.LT.OR P1, PT, R3, R229, P1 ;  /* 0x000000e50300720c */ /* 0x000fe20000f21670 */
[----:B------:R-:W-:Y:S01]  /*c7c0*/  FMUL.FTZ R3, R173, UR23 ;  /* 0x00000017ad037c20 */ /* 0x000fe20008410000 */
[----:B------:R-:W-:Y:S02]  /*c7d0*/  FMNMX.FTZ R4, R251, R4, !PT ;  /* 0x00000004fb047209 */ /* 0x000fe40007810000 */
[C---:B------:R-:W-:Y:S02]  /*c7e0*/  ISETP.GE.AND P6, PT, R2.reuse, R234, PT ;  /* 0x000000ea0200720c */ /* 0x040fe40003fc6270 */
[----:B--2---:R-:W-:Y:S01]  /*c7f0*/  FSEL R248, R27, -INF , !P4 ;  /* 0xff8000001bf87808 */ /* 0x004fe20006000000 */
[----:B------:R2:W3:Y:S01]  /*c800*/  MUFU.TANH R26, R3 ;  /* 0x00000003001a7308 */ /* 0x0004e20000002400 */
[----:B------:R-:W-:-:S04]  /*c810*/  ISETP.LT.OR P6, PT, R2, R230, P6 ;  /* 0x000000e60200720c */ /* 0x000fc800037c1670 */
[----:B------:R-:W-:Y:S02]  /*c820*/  FSEL R180, R29, -INF , !P6 ;  /* 0xff8000001db47808 */ /* 0x000fe40007000000 */
[----:B-1----:R-:W-:Y:S02]  /*c830*/  FSEL R195, R28, -INF , !P1 ;  /* 0xff8000001cc37808 */ /* 0x002fe40004800000 */
[----:B------:R-:W-:Y:S01]  /*c840*/  ISETP.LT.OR P1, PT, R0, R229, P2 ;  /* 0x000000e50000720c */ /* 0x000fe20001721670 */
[----:B------:R-:W-:Y:S01]  /*c850*/  LDSM.16.MT88.4 R28, [R215+0xa000] ;  /* 0x00a00000d71c783b */ /* 0x000fe20000004200 */
[----:B--2---:R-:W-:Y:S02]  /*c860*/  FMNMX.FTZ R3, R5, R22, !PT ;  /* 0x0000001605037209 */ /* 0x004fe40007810000 */
[----:B------:R-:W-:Y:S01]  /*c870*/  FMNMX.FTZ R5, R18, R12, !PT ;  /* 0x0000000c12057209 */ /* 0x000fe20007810000 */
[----:B------:R-:W1:Y:S01]  /*c880*/  SHFL.BFLY PT, R22, R4, 0x2, 0x1f ;  /* 0x0c401f0004167f89 */ /* 0x000e6200000e0000 */
[----:B---3--:R-:W-:-:S02]  /*c890*/  FSEL R183, R26, -INF , !P5 ;  /* 0xff8000001ab77808 */ /* 0x008fc40006800000 */
[----:B------:R-:W-:Y:S01]  /*c8a0*/  FMNMX.FTZ R5, R14, R5, !PT ;  /* 0x000000050e057209 */ /* 0x000fe20007810000 */
[----:B------:R-:W2:Y:S01]  /*c8b0*/  SHFL.BFLY PT, R23, R3, 0x1, 0x1f ;  /* 0x0c201f0003177f89 */ /* 0x000ea200000e0000 */
[----:B------:R3:W4:Y:S02]  /*c8c0*/  MUFU.TANH R26, R24 ;  /* 0x00000018001a7308 */ /* 0x0007240000002400 */
[----:B------:R-:W-:-:S04]  /*c8d0*/  FMNMX.FTZ R5, R25, R5, !PT ;  /* 0x0000000519057209 */ /* 0x000fc80007810000 */
[----:B------:R-:W-:Y:S02]  /*c8e0*/  FMNMX.FTZ R12, R182, R5, !PT ;  /* 0x00000005b60c7209 */ /* 0x000fe40007810000 */
[----:B------:R-:W-:Y:S02]  /*c8f0*/  FMNMX.FTZ R5, R137, R13, !PT ;  /* 0x0000000d89057209 */ /* 0x000fe40007810000 */
[----:B------:R-:W-:Y:S02]  /*c900*/  FMNMX.FTZ R12, R181, R12, !PT ;  /* 0x0000000cb50c7209 */ /* 0x000fe40007810000 */
[----:B------:R-:W-:Y:S02]  /*c910*/  FMNMX.FTZ R5, R19, R5, !PT ;  /* 0x0000000513057209 */ /* 0x000fe40007810000 */
[----:B------:R-:W-:Y:S02]  /*c920*/  FMNMX.FTZ R12, R180, R12, !PT ;  /* 0x0000000cb40c7209 */ /* 0x000fe40007810000 */
[----:B------:R-:W-:-:S02]  /*c930*/  FMNMX.FTZ R20, R32, R5, !PT ;  /* 0x0000000520147209 */ /* 0x000fc40007810000 */
[----:B---3--:R-:W-:Y:S02]  /*c940*/  FSEL R24, R176, -INF , !P3 ;  /* 0xff800000b0187808 */ /* 0x008fe40005800000 */
[----:B------:R-:W-:Y:S02]  /*c950*/  FMNMX.FTZ R5, R183, R12, !PT ;  /* 0x0000000cb7057209 */ /* 0x000fe40007810000 */
[----:B------:R-:W-:Y:S02]  /*c960*/  FMNMX.FTZ R2, R24, R20, !PT ;  /* 0x0000001418027209 */ /* 0x000fe40007810000 */
[----:B----4-:R-:W-:Y:S01]  /*c970*/  FSEL R249, R26, -INF , !P1 ;  /* 0xff8000001af97808 */ /* 0x010fe20004800000 */
[----:B------:R-:W3:Y:S01]  /*c980*/  SHFL.BFLY PT, R21, R5, 0x2, 0x1f ;  /* 0x0c401f0005157f89 */ /* 0x000ee200000e0000 */
[----:B------:R-:W-:Y:S02]  /*c990*/  FMNMX.FTZ R2, R194, R2, !PT ;  /* 0x00000002c2027209 */ /* 0x000fe40007810000 */
[----:B-1----:R-:W-:-:S02]  /*c9a0*/  FMNMX.FTZ R4, R4, R22, !PT ;  /* 0x0000001604047209 */ /* 0x002fc40007810000 */
[----:B------:R-:W-:Y:S02]  /*c9b0*/  FMNMX.FTZ R0, R195, R2, !PT ;  /* 0x00000002c3007209 */ /* 0x000fe40007810000 */
[----:B--2---:R-:W-:Y:S02]  /*c9c0*/  FMNMX.FTZ R242, R3, R23, !PT ;  /* 0x0000001703f27209 */ /* 0x004fe40007810000 */
[----:B------:R-:W-:Y:S01]  /*c9d0*/  FMNMX.FTZ R0, R248, R0, !PT ;  /* 0x00000000f8007209 */ /* 0x000fe20007810000 */
[----:B------:R-:W1:Y:S01]  /*c9e0*/  SHFL.BFLY PT, R3, R4, 0x1, 0x1f ;  /* 0x0c201f0004037f89 */ /* 0x000e6200000e0000 */
[C---:B------:R-:W-:Y:S01]  /*c9f0*/  FSETP.NEU.FTZ.AND P4, PT, R242.reuse, -INF , PT ;  /* 0xff800000f200780b */ /* 0x040fe20003f9d000 */
[----:B------:R-:W-:Y:S01]  /*ca00*/  FMUL.FTZ R12, R242, UR26 ;  /* 0x0000001af20c7c20 */ /* 0x000fe20008410000 */
[----:B------:R-:W-:-:S04]  /*ca10*/  FMNMX.FTZ R0, R249, R0, !PT ;  /* 0x00000000f9007209 */ /* 0x000fc80007810000 */
[----:B------:R-:W-:Y:S01]  /*ca20*/  FSEL R12, R12, RZ, P4 ;  /* 0x000000ff0c0c7208 */ /* 0x000fe20002000000 */
[----:B------:R-:W2:Y:S04]  /*ca30*/  SHFL.BFLY PT, R20, R0, 0x2, 0x1f ;  /* 0x0c401f0000147f89 */ /* 0x000ea800000e0000 */
[--C-:B------:R-:W-:Y:S01]  /*ca40*/  FFMA.FTZ R8, R8, UR26, -R12.reuse ;  /* 0x0000001a08087c23 */ /* 0x100fe2000801080c */
[--C-:B------:R-:W-:Y:S01]  /*ca50*/  FFMA.FTZ R17, R17, UR26, -R12.reuse ;  /* 0x0000001a11117c23 */ /* 0x100fe2000801080c */
[----:B---3--:R-:W-:Y:S01]  /*ca60*/  FMNMX.FTZ R2, R5, R21, !PT ;  /* 0x0000001505027209 */ /* 0x008fe20007810000 */
[--C-:B------:R-:W-:Y:S01]  /*ca70*/  FFMA.FTZ R16, R16, UR26, -R12.reuse ;  /* 0x0000001a10107c23 */ /* 0x100fe2000801080c */
[----:B------:R-:W-:Y:S03]  /*ca80*/  MUFU.EX2 R190, R8 ;  /* 0x0000000800be7308 */ /* 0x000fe60000000800 */
[----:B------:R-:W3:Y:S01]  /*ca90*/  SHFL.BFLY PT, R5, R2, 0x1, 0x1f ;  /* 0x0c201f0002057f89 */ /* 0x000ee200000e0000 */
[----:B-1----:R-:W-:Y:S01]  /*caa0*/  FMNMX.FTZ R243, R4, R3, !PT ;  /* 0x0000000304f37209 */ /* 0x002fe20007810000 */
[----:B------:R-:W-:-:S03]  /*cab0*/  FFMA.FTZ R3, R11, UR26, -R12 ;  /* 0x0000001a0b037c23 */ /* 0x000fc6000801080c */
[----:B------:R-:W-:Y:S01]  /*cac0*/  MUFU.EX2 R189, R17 ;  /* 0x0000001100bd7308 */ /* 0x000fe20000000800 */
[C---:B------:R-:W-:Y:S01]  /*cad0*/  FSETP.NEU.FTZ.AND P3, PT, R243.reuse, -INF , PT ;  /* 0xff800000f300780b */ /* 0x040fe20003f7d000 */
[----:B------:R-:W-:Y:S01]  /*cae0*/  FMUL.FTZ R4, R243, UR26 ;  /* 0x0000001af3047c20 */ /* 0x000fe20008410000 */
[----:B--2---:R-:W-:-:S05]  /*caf0*/  FMNMX.FTZ R0, R0, R20, !PT ;  /* 0x0000001400007209 */ /* 0x004fca0007810000 */
[----:B------:R1:W-:Y:S01]  /*cb00*/  MUFU.EX2 R191, R3 ;  /* 0x0000000300bf7308 */ /* 0x0003e20000000800 */
[----:B------:R-:W-:Y:S01]  /*cb10*/  FSEL R11, R4, RZ, P3 ;  /* 0x000000ff040b7208 */ /* 0x000fe20001800000 */
[----:B------:R-:W-:Y:S04]  /*cb20*/  LDSM.16.MT88.4 R20, [R213+0xb000] ;  /* 0x00b00000d514783b */ /* 0x000fe80000004200 */
[--C-:B------:R-:W-:Y:S01]  /*cb30*/  FFMA.FTZ R10, R10, UR26, -R11.reuse ;  /* 0x0000001a0a0a7c23 */ /* 0x100fe2000801080b */
[--C-:B------:R-:W-:Y:S01]  /*cb40*/  FFMA.FTZ R7, R7, UR26, -R11.reuse ;  /* 0x0000001a07077c23 */ /* 0x100fe2000801080b */
[--C-:B------:R-:W-:Y:S01]  /*cb50*/  FFMA.FTZ R6, R6, UR26, -R11.reuse ;  /* 0x0000001a06067c23 */ /* 0x100fe2000801080b */
[----:B---3--:R-:W-:Y:S01]  /*cb60*/  FMNMX.FTZ R237, R2, R5, !PT ;  /* 0x0000000502ed7209 */ /* 0x008fe20007810000 */
[----:B------:R2:W-:Y:S01]  /*cb70*/  MUFU.EX2 R186, R10 ;  /* 0x0000000a00ba7308 */ /* 0x0005e20000000800 */
[----:B------:R-:W-:-:S02]  /*cb80*/  FFMA.FTZ R15, R15, UR26, -R11 ;  /* 0x0000001a0f0f7c23 */ /* 0x000fc4000801080b */
[C---:B------:R-:W-:Y:S01]  /*cb90*/  FSETP.NEU.FTZ.AND P2, PT, R237.reuse, -INF , PT ;  /* 0xff800000ed00780b */ /* 0x040fe20003f5d000 */
[----:B------:R-:W-:Y:S01]  /*cba0*/  FMUL.FTZ R2, R237, UR26 ;  /* 0x0000001aed027c20 */ /* 0x000fe20008410000 */
[----:B-1----:R-:W1:Y:S03]  /*cbb0*/  SHFL.BFLY PT, R3, R0, 0x1, 0x1f ;  /* 0x0c201f0000037f89 */ /* 0x002e6600000e0000 */
[----:B------:R-:W-:Y:S08]  /*cbc0*/  MUFU.EX2 R185, R7 ;  /* 0x0000000700b97308 */ /* 0x000ff00000000800 */
[----:B------:R-:W-:Y:S01]  /*cbd0*/  MUFU.EX2 R187, R6 ;  /* 0x0000000600bb7308 */ /* 0x000fe20000000800 */
[----:B--2---:R-:W-:-:S02]  /*cbe0*/  FSEL R10, R2, RZ, P2 ;  /* 0x000000ff020a7208 */ /* 0x004fc40001000000 */
[----:B------:R-:W-:-:S03]  /*cbf0*/  FSEL R2, R242, RZ, P4 ;  /* 0x000000fff2027208 */ /* 0x000fc60002000000 */
[--C-:B------:R-:W-:Y:S01]  /*cc00*/  FFMA.FTZ R9, R9, UR26, -R10.reuse ;  /* 0x0000001a09097c23 */ /* 0x100fe2000801080a */
[----:B------:R-:W-:Y:S01]  /*cc10*/  FFMA.FTZ R18, R18, UR26, -R10 ;  /* 0x0000001a12127c23 */ /* 0x000fe2000801080a */
[----:B------:R-:W-:Y:S01]  /*cc20*/  FADD.FTZ R2, R136, -R2 ;  /* 0x8000000288027221 */ /* 0x000fe20000010000 */
[--C-:B------:R-:W-:Y:S01]  /*cc30*/  FFMA.FTZ R14, R14, UR26, -R10.reuse ;  /* 0x0000001a0e0e7c23 */ /* 0x100fe2000801080a */
[----:B------:R2:W-:Y:S02]  /*cc40*/  MUFU.EX2 R177, R9 ;  /* 0x0000000900b17308 */ /* 0x0005e40000000800 */
[----:B------:R-:W-:Y:S01]  /*cc50*/  FMUL.FTZ R8, R2, UR26 ;  /* 0x0000001a02087c20 */ /* 0x000fe20008410000 */
[----:B-1----:R-:W-:Y:S01]  /*cc60*/  FMNMX.FTZ R236, R0, R3, !PT ;  /* 0x0000000300ec7209 */ /* 0x002fe20007810000 */
[----:B------:R-:W-:-:S04]  /*cc70*/  FFMA.FTZ R0, R25, UR26, -R10 ;  /* 0x0000001a19007c23 */ /* 0x000fc8000801080a */
[----:B------:R-:W1:Y:S01]  /*cc80*/  MUFU.EX2 R176, R18 ;  /* 0x0000001200b07308 */ /* 0x000e620000000800 */
[----:B------:R-:W-:-:S07]  /*cc90*/  FSETP.NEU.FTZ.AND P1, PT, R236, -INF , PT ;  /* 0xff800000ec00780b */ /* 0x000fce0003f3d000 */
[----:B------:R3:W-:Y:S01]  /*cca0*/  MUFU.EX2 R179, R0 ;  /* 0x0000000000b37308 */ /* 0x0007e20000000800 */
[----:B--2---:R-:W-:-:S05]  /*ccb0*/  FMUL.FTZ R9, R236, UR26 ;  /* 0x0000001aec097c20 */ /* 0x004fca0008410000 */
[----:B------:R-:W-:Y:S02]  /*ccc0*/  FSEL R9, R9, RZ, P1 ;  /* 0x000000ff09097208 */ /* 0x000fe40000800000 */
[----:B------:R-:W2:Y:S01]  /*ccd0*/  MUFU.EX2 R178, R14 ;  /* 0x0000000e00b27308 */ /* 0x000ea20000000800 */
[----:B-1----:R-:W-:Y:S02]  /*cce0*/  F2FP.F16.F32.PACK_AB R4, R176, R177 ;  /* 0x000000b1b004723e */ /* 0x002fe400000000ff */
[--C-:B------:R-:W-:Y:S01]  /*ccf0*/  FFMA.FTZ R13, R13, UR26, -R9.reuse ;  /* 0x0000001a0d0d7c23 */ /* 0x100fe20008010809 */
[----:B------:R-:W-:-:S04]  /*cd00*/  FFMA.FTZ R19, R19, UR26, -R9 ;  /* 0x0000001a13137c23 */ /* 0x000fc80008010809 */
[----:B------:R1:W-:Y:S01]  /*cd10*/  MUFU.EX2 R172, R13 ;  /* 0x0000000d00ac7308 */ /* 0x0003e20000000800 */
[----:B---3--:R-:W-:Y:S02]  /*cd20*/  FFMA.FTZ R0, R32, UR26, -R9 ;  /* 0x0000001a20007c23 */ /* 0x008fe40008010809 */
[----:B------:R-:W-:Y:S05]  /*cd30*/  LDSM.16.MT88.4 R32, [R218+0xb000] ;  /* 0x00b00000da20783b */ /* 0x000fea0000004200 */
[----:B------:R3:W-:Y:S01]  /*cd40*/  MUFU.EX2 R175, R0 ;  /* 0x0000000000af7308 */ /* 0x0007e20000000800 */
[----:B--2---:R-:W-:Y:S02]  /*cd50*/  F2FP.F16.F32.PACK_AB R6, R179, R178 ;  /* 0x000000b2b306723e */ /* 0x004fe400000000ff */
[----:B------:R-:W-:-:S05]  /*cd60*/  MOV R14, R206 ;  /* 0x000000ce000e7202 */ /* 0x000fca0000000f00 */
[----:B------:R-:W2:Y:S01]  /*cd70*/  MUFU.EX2 R173, R19 ;  /* 0x0000001300ad7308 */ /* 0x000ea20000000800 */
[----:B-1----:R-:W-:-:S07]  /*cd80*/  FFMA.FTZ R13, R182, UR26, -R10 ;  /* 0x0000001ab60d7c23 */ /* 0x002fce000801080a */
[----:B------:R1:W-:Y:S01]  /*cd90*/  MUFU.EX2 R188, R16 ;  /* 0x0000001000bc7308 */ /* 0x0003e20000000800 */
[----:B---3--:R-:W-:Y:S02]  /*cda0*/  FFMA.FTZ R0, R24, UR26, -R9 ;  /* 0x0000001a18007c23 */ /* 0x008fe40008010809 */
[----:B------:R-:W-:Y:S05]  /*cdb0*/  LDSM.16.MT88.4 R24, [R215+0xb000] ;  /* 0x00b00000d718783b */ /* 0x000fea0000004200 */
[----:B------:R3:W4:Y:S01]  /*cdc0*/  MUFU.EX2 R174, R0 ;  /* 0x0000000000ae7308 */ /* 0x0007220000000800 */
[----:B--2---:R-:W-:-:S07]  /*cdd0*/  F2FP.F16.F32.PACK_AB R5, R173, R172 ;  /* 0x000000acad05723e */ /* 0x004fce00000000ff */
[----:B------:R2:W-:Y:S01]  /*cde0*/  MUFU.EX2 R184, R15 ;  /* 0x0000000f00b87308 */ /* 0x0005e20000000800 */
[----:B-1----:R-:W-:Y:S07]  /*cdf0*/  LDSM.16.MT88.4 R16, [R213+0xa000] ;  /* 0x00a00000d510783b */ /* 0x002fee0000004200 */
[----:B------:R-:W1:Y:S01]  /*ce00*/  MUFU.EX2 R8, R8 ;  /* 0x0000000800087308 */ /* 0x000e620000000800 */
[----:B---3--:R-:W-:Y:S02]  /*ce10*/  FSEL R0, R237, RZ, P2 ;  /* 0x000000ffed007208 */ /* 0x008fe40001000000 */
[----:B----4-:R-:W-:-:S03]  /*ce20*/  F2FP.F16.F32.PACK_AB R7, R174, R175 ;  /* 0x000000afae07723e */ /* 0x010fc600000000ff */
[----:B------:R-:W-:Y:S01]  /*ce30*/  FADD.FTZ R2, R134, -R0 ;  /* 0x8000000086027221 */ /* 0x000fe20000010000 */
[----:B------:R-:W-:Y:S02]  /*ce40*/  FSEL R0, R236, RZ, P1 ;  /* 0x000000ffec007208 */ /* 0x000fe40000800000 */
[----:B--2---:R-:W-:Y:S01]  /*ce50*/  MOV R15, R205 ;  /* 0x000000cd000f7202 */ /* 0x004fe20000000f00 */
[----:B------:R-:W-:Y:S02]  /*ce60*/  FMUL.FTZ R2, R2, UR26 ;  /* 0x0000001a02027c20 */ /* 0x000fe40008410000 */
[----:B------:R-:W-:Y:S02]  /*ce70*/  FADD.FTZ R0, R137, -R0 ;  /* 0x8000000089007221 */ /* 0x000fe40000010000 */
[----:B------:R2:W3:Y:S01]  /*ce80*/  MUFU.EX2 R3, R2 ;  /* 0x0000000200037308 */ /* 0x0004e20000000800 */
[----:B------:R-:W-:Y:S01]  /*ce90*/  LDSM.16.MT88.4 R136, [R217+0xa000] ;  /* 0x00a00000d988783b */ /* 0x000fe20000004200 */
[----:B------:R-:W-:Y:S01]  /*cea0*/  FMUL.FTZ R0, R0, UR26 ;  /* 0x0000001a00007c20 */ /* 0x000fe20008410000 */
[-C--:B-1----:R-:W-:Y:S01]  /*ceb0*/  FMUL.FTZ R160, R160, R8.reuse ;  /* 0x00000008a0a07220 */ /* 0x082fe20000410000 */
        /* <DEDUP_REMOVED lines=13> */
[----:B--2---:R-:W-:Y:S01]  /*cf90*/  FSEL R2, R243, RZ, P3 ;  /* 0x000000fff3027208 */ /* 0x004fe20001800000 */
[-C--:B---3--:R-:W-:Y:S01]  /*cfa0*/  FMUL.FTZ R40, R40, R3.reuse ;  /* 0x0000000328287220 */ /* 0x088fe20000410000 */
[-C--:B------:R-:W-:Y:S01]  /*cfb0*/  FMUL.FTZ R41, R41, R3.reuse ;  /* 0x0000000329297220 */ /* 0x080fe20000410000 */
[-C--:B------:R-:W-:Y:S01]  /*cfc0*/  FMUL.FTZ R140, R140, R3.reuse ;  /* 0x000000038c8c7220 */ /* 0x080fe20000410000 */
[-C--:B------:R-:W-:Y:S01]  /*cfd0*/  FMUL.FTZ R141, R141, R3.reuse ;  /* 0x000000038d8d7220 */ /* 0x080fe20000410000 */
[----:B------:R-:W-:Y:S01]  /*cfe0*/  FADD.FTZ R2, R135, -R2 ;  /* 0x8000000287027221 */ /* 0x000fe20000010000 */
[-C--:B------:R-:W-:Y:S01]  /*cff0*/  FMUL.FTZ R148, R148, R3.reuse ;  /* 0x0000000394947220 */ /* 0x080fe20000410000 */
[----:B------:R-:W2:Y:S01]  /*d000*/  LDSM.16.MT88.4 R132, [R218+0xa000] ;  /* 0x00a00000da84783b */ /* 0x000ea20000004200 */
[-C--:B-1----:R-:W-:Y:S01]  /*d010*/  FMUL.FTZ R42, R42, R0.reuse ;  /* 0x000000002a2a7220 */ /* 0x082fe20000410000 */
[-C--:B------:R-:W-:Y:S01]  /*d020*/  FMUL.FTZ R43, R43, R0.reuse ;  /* 0x000000002b2b7220 */ /* 0x080fe20000410000 */
        /* <DEDUP_REMOVED lines=37> */
[C---:B--2---:R-:W-:Y:S01]  /*d280*/  HMMA.16816.F32 R244, R4.reuse, R132, R40 ;  /* 0x0000008404f4723c */ /* 0x044fe20000001828 */
        /* <DEDUP_REMOVED lines=84> */
[----:B------:R-:W-:-:S05]  /*d7d0*/  FMUL.FTZ R131, R131, R2 ;  /* 0x0000000283837220 */ /* 0x000fca0000410000 */
[C---:B------:R-:W-:Y:S06]  /*d7e0*/  HMMA.16816.F32 R104, R4.reuse, R32, R104 ;  /* 0x000000200468723c */ /* 0x040fec0000001868 */
[C---:B------:R-:W-:Y:S06]  /*d7f0*/  HMMA.16816.F32 R108, R4.reuse, R34, R108 ;  /* 0x00000022046c723c */ /* 0x040fec000000186c */
[C---:B--2---:R-:W-:Y:S06]  /*d800*/  HMMA.16816.F32 R120, R4.reuse, R40, R120 ;  /* 0x000000280478723c */ /* 0x044fec0000001878 */
        /* <DEDUP_REMOVED lines=11> */
[C---:B------:R-:W-:Y:S01]  /*d8c0*/  HMMA.16816.F32 R200, R4.reuse, R30, R168 ;  /* 0x0000001e04c8723c */ /* 0x040fe200000018a8 */
[----:B------:R-:W-:Y:S05]  /*d8d0*/  LDSM.16.MT88.4 R168, [R215+0xa800] ;  /* 0x00a80000d7a8783b */ /* 0x000fea0000004200 */
[----:B------:R-:W-:Y:S01]  /*d8e0*/  HMMA.16816.F32 R68, R4, R20, R68 ;  /* 0x000000140444723c */ /* 0x000fe20000001844 */
[----:B-1----:R-:W-:-:S05]  /*d8f0*/  FFMA.FTZ R13, R181, UR26, -R10 ;  /* 0x0000001ab50d7c23 */ /* 0x002fca000801080a */
[C---:B------:R-:W-:Y:S01]  /*d900*/  HMMA.16816.F32 R204, R4.reuse, R18, R152 ;  /* 0x0000001204cc723c */ /* 0x040fe20000001898 */
[----:B------:R-:W-:Y:S01]  /*d910*/  LDSM.16.MT88.4 R152, [R213+0xa800] ;  /* 0x00a80000d598783b */ /* 0x000fe20000004200 */
[----:B------:R1:W-:Y:S04]  /*d920*/  MUFU.EX2 R30, R13 ;  /* 0x0000000d001e7308 */ /* 0x0003e80000000800 */
[C---:B------:R-:W-:Y:S06]  /*d930*/  HMMA.16816.F32 R144, R4.reuse, R16, R144 ;  /* 0x000000100490723c */ /* 0x040fec0000001890 */
[----:B------:R-:W-:Y:S01]  /*d940*/  HMMA.16816.F32 R36, R4, R132, R36 ;  /* 0x000000840424723c */ /* 0x000fe20000001824 */
[----:B------:R-:W-:-:S05]  /*d950*/  MOV R17, R197 ;  /* 0x000000c500117202 */ /* 0x000fca0000000f00 */
[----:B------:R-:W-:Y:S01]  /*d960*/  HMMA.16816.F32 R196, R4, R134, R48 ;  /* 0x0000008604c4723c */ /* 0x000fe20000001830 */
[----:B------:R-:W2:Y:S01]  /*d970*/  LDSM.16.MT88.4 R48, [R218+0xa800] ;  /* 0x00a80000da30783b */ /* 0x000ea20000004200 */
[--C-:B-1----:R-:W-:Y:S01]  /*d980*/  FFMA.FTZ R13, R180, UR26, -R10.reuse ;  /* 0x0000001ab40d7c23 */ /* 0x102fe2000801080a */
[----:B------:R-:W-:-:S03]  /*d990*/  FFMA.FTZ R10, R183, UR26, -R10 ;  /* 0x0000001ab70a7c23 */ /* 0x000fc6000801080a */
[C---:B------:R-:W-:Y:S01]  /*d9a0*/  HMMA.16816.F32 R52, R4.reuse, R136, R52 ;  /* 0x000000880434723c */ /* 0x040fe20000001834 */
[----:B------:R1:W-:Y:S05]  /*d9b0*/  MUFU.EX2 R28, R10 ;  /* 0x0000000a001c7308 */ /* 0x0003ea0000000800 */
[C---:B------:R-:W-:Y:S01]  /*d9c0*/  HMMA.16816.F32 R180, R4.reuse, R138, R64 ;  /* 0x0000008a04b4723c */ /* 0x040fe20000001840 */
[----:B------:R-:W3:Y:S02]  /*d9d0*/  LDSM.16.MT88.4 R64, [R217+0xa800] ;  /* 0x00a80000d940783b */ /* 0x000ee40000004200 */
[----:B------:R-:W4:Y:S03]  /*d9e0*/  MUFU.EX2 R31, R13 ;  /* 0x0000000d001f7308 */ /* 0x000f260000000800 */
[----:B------:R-:W-:Y:S01]  /*d9f0*/  HMMA.16816.F32 R84, R4, R24, R84 ;  /* 0x000000180454723c */ /* 0x000fe20000001854 */
[----:B-1----:R-:W-:-:S05]  /*da00*/  FFMA.FTZ R10, R194, UR26, -R9 ;  /* 0x0000001ac20a7c23 */ /* 0x002fca0008010809 */
[C---:B------:R-:W-:Y:S01]  /*da10*/  HMMA.16816.F32 R132, R4.reuse, R26, R96 ;  /* 0x0000001a0484723c */ /* 0x040fe20000001860 */
[----:B------:R-:W-:Y:S01]  /*da20*/  MOV R194, R126 ;  /* 0x0000007e00c27202 */ /* 0x000fe20000000f00 */
[----:B------:R-:W-:Y:S01]  /*da30*/  LDSM.16.MT88.4 R96, [R215+0xb800] ;  /* 0x00b80000d760783b */ /* 0x000fe20000004200 */
[----:B------:R1:W-:Y:S03]  /*da40*/  MUFU.EX2 R21, R10 ;  /* 0x0000000a00157308 */ /* 0x0003e60000000800 */
[----:B------:R-:W-:Y:S01]  /*da50*/  HMMA.16816.F32 R100, R4, R32, R100 ;  /* 0x000000200464723c */ /* 0x000fe20000001864 */
[----:B----4-:R-:W-:Y:S01]  /*da60*/  F2FP.F16.F32.PACK_AB R126, R28, R31 ;  /* 0x0000001f1c7e723e */ /* 0x010fe200000000ff */
[----:B------:R-:W-:-:S04]  /*da70*/  FFMA.FTZ R0, R194, R0, R172 ;  /* 0x00000000c2007223 */ /* 0x000fc800000100ac */
[C---:B------:R-:W-:Y:S01]  /*da80*/  HMMA.16816.F32 R136, R4.reuse, R22, R80 ;  /* 0x000000160488723c */ /* 0x040fe20000001850 */
[----:B------:R-:W4:Y:S05]  /*da90*/  LDSM.16.MT88.4 R80, [R213+0xb800] ;  /* 0x00b80000d550783b */ /* 0x000f2a0000004200 */
[C---:B------:R-:W-:Y:S01]  /*daa0*/  HMMA.16816.F32 R32, R4.reuse, R34, R112 ;  /* 0x000000220420723c */ /* 0x040fe20000001870 */
[----:B------:R-:W-:Y:S01]  /*dab0*/  MOV R22, R124 ;  /* 0x0000007c00167202 */ /* 0x000fe20000000f00 */
[----:B-1----:R-:W-:Y:S01]  /*dac0*/  FFMA.FTZ R10, R195, UR26, -R9 ;  /* 0x0000001ac30a7c23 */ /* 0x002fe20008010809 */
[----:B------:R-:W-:Y:S01]  /*dad0*/  MOV R195, R17 ;  /* 0x0000001100c37202 */ /* 0x000fe20000000f00 */
[----:B------:R-:W-:Y:S01]  /*dae0*/  LDSM.16.MT88.4 R112, [R218+0xb800] ;  /* 0x00b80000da70783b */ /* 0x000fe20000004200 */
[----:B------:R-:W-:Y:S01]  /*daf0*/  MOV R23, R125 ;  /* 0x0000007d00177202 */ /* 0x000fe20000000f00 */
[----:B------:R1:W5:Y:S01]  /*db00*/  MUFU.EX2 R19, R10 ;  /* 0x0000000a00137308 */ /* 0x0003620000000800 */
[----:B------:R-:W-:Y:S01]  /*db10*/  HMMA.16816.F32 R116, R4, R40, R116 ;  /* 0x000000280474723c */ /* 0x000fe20000001874 */
[----:B------:R-:W-:Y:S01]  /*db20*/  F2FP.F16.F32.PACK_AB R124, R30, R29 ;  /* 0x0000001d1e7c723e */ /* 0x000fe200000000ff */
[----:B------:R-:W-:Y:S01]  /*db30*/  FFMA.FTZ R8, R195, R8, R190 ;  /* 0x00000008c3087223 */ /* 0x000fe200000100be */
[----:B------:R-:W-:Y:S01]  /*db40*/  FFMA.FTZ R2, R22, R2, R185 ;  /* 0x0000000216027223 */ /* 0x000fe200000100b9 */
[----:B------:R-:W-:-:S02]  /*db50*/  FFMA.FTZ R3, R23, R3, R177 ;  /* 0x0000000317037223 */ /* 0x000fc400000100b1 */
[----:B------:R-:W-:Y:S02]  /*db60*/  HMMA.16816.F32 R24, R4, R42, R128 ;  /* 0x0000002a0418723c */ /* 0x000fe40000001880 */
[----:B------:R-:W-:-:S04]  /*db70*/  FADD.FTZ R3, R176, R3 ;  /* 0x00000003b0037221 */ /* 0x000fc80000010000 */
[----:B------:R-:W-:Y:S01]  /*db80*/  FADD.FTZ R3, R178, R3 ;  /* 0x00000003b2037221 */ /* 0x000fe20000010000 */
[----:B------:R-:W-:Y:S01]  /*db90*/  FFMA.FTZ R4, R14, UR26, -R12 ;  /* 0x0000001a0e047c23 */ /* 0x000fe2000801080c */
[----:B------:R-:W-:Y:S01]  /*dba0*/  FFMA.FTZ R5, R250, UR26, -R11 ;  /* 0x0000001afa057c23 */ /* 0x000fe2000801080b */
[--C-:B-1----:R-:W-:Y:S01]  /*dbb0*/  FFMA.FTZ R10, R248, UR26, -R9.reuse ;  /* 0x0000001af80a7c23 */ /* 0x102fe20008010809 */
[----:B------:R-:W-:Y:S01]  /*dbc0*/  FFMA.FTZ R9, R249, UR26, -R9 ;  /* 0x0000001af9097c23 */ /* 0x000fe20008010809 */
[----:B------:R-:W-:Y:S01]  /*dbd0*/  MOV R248, R127 ;  /* 0x0000007f00f87202 */ /* 0x000fe20000000f00 */
[----:B------:R-:W-:Y:S01]  /*dbe0*/  MUFU.EX2 R7, R5 ;  /* 0x0000000500077308 */ /* 0x000fe20000000800 */
[----:B-----5:R-:W-:-:S07]  /*dbf0*/  F2FP.F16.F32.PACK_AB R125, R19, R21 ;  /* 0x00000015137d723e */ /* 0x020fce00000000ff */
[----:B------:R1:W-:Y:S08]  /*dc00*/  MUFU.EX2 R20, R10 ;  /* 0x0000000a00147308 */ /* 0x0003f00000000800 */
[----:B------:R5:W2:Y:S01]  /*dc10*/  MUFU.EX2 R18, R9 ;  /* 0x0000000900127308 */ /* 0x000aa20000000800 */
[----:B-1----:R-:W-:-:S07]  /*dc20*/  FFMA.FTZ R10, R192, UR26, -R12 ;  /* 0x0000001ac00a7c23 */ /* 0x002fce000801080c */
[----:B------:R-:W-:Y:S01]  /*dc30*/  MUFU.EX2 R17, R10 ;  /* 0x0000000a00117308 */ /* 0x000fe20000000800 */
[----:B-----5:R-:W-:Y:S01]  /*dc40*/  FFMA.FTZ R9, R193, UR26, -R12 ;  /* 0x0000001ac1097c23 */ /* 0x020fe2000801080c */
[----:B--2---:R-:W-:-:S06]  /*dc50*/  F2FP.F16.F32.PACK_AB R127, R18, R20 ;  /* 0x00000014127f723e */ /* 0x004fcc00000000ff */
[----:B------:R1:W-:Y:S01]  /*dc60*/  MUFU.EX2 R10, R4 ;  /* 0x00000004000a7308 */ /* 0x0003e20000000800 */
[C---:B------:R-:W-:Y:S07]  /*dc70*/  HMMA.16816.F32 R40, R124.reuse, R48, R244 ;  /* 0x000000307c28723c */ /* 0x040fee00000018f4 */
[----:B------:R-:W2:Y:S01]  /*dc80*/  MUFU.EX2 R16, R9 ;  /* 0x0000000900107308 */ /* 0x000ea20000000800 */
[C---:B------:R-:W-:Y:S06]  /*dc90*/  HMMA.16816.F32 R140, R124.reuse, R152, R140 ;  /* 0x000000987c8c723c */ /* 0x040fec000000188c */
[----:B------:R-:W-:Y:S01]  /*dca0*/  HMMA.16816.F32 R148, R124, R154, R148 ;  /* 0x0000009a7c94723c */ /* 0x000fe20000001894 */
[----:B-1----:R-:W-:-:S02]  /*dcb0*/  FFMA.FTZ R4, R15, UR26, -R12 ;  /* 0x0000001a0f047c23 */ /* 0x002fc4000801080c */
[----:B------:R-:W1:Y:S02]  /*dcc0*/  LDSM.16.MT88.4 R12, [R217+0xb800] ;  /* 0x00b80000d90c783b */ /* 0x000e640000004200 */
[----:B------:R5:W3:Y:S01]  /*dcd0*/  MUFU.EX2 R9, R4 ;  /* 0x0000000400097308 */ /* 0x000ae20000000800 */
[----:B------:R-:W-:Y:S01]  /*dce0*/  HMMA.16816.F32 R156, R124, R168, R156 ;  /* 0x000000a87c9c723c */ /* 0x000fe2000000189c */
[----:B--2---:R-:W-:-:S05]  /*dcf0*/  F2FP.F16.F32.PACK_AB R128, R16, R17 ;  /* 0x000000111080723e */ /* 0x004fca00000000ff */
[C---:B------:R-:W-:Y:S06]  /*dd00*/  HMMA.16816.F32 R164, R124.reuse, R170, R164 ;  /* 0x000000aa7ca4723c */ /* 0x040fec00000018a4 */
[----:B------:R-:W-:Y:S01]  /*dd10*/  HMMA.16816.F32 R44, R124, R50, R44 ;  /* 0x000000327c2c723c */ /* 0x000fe2000000182c */
[----:B-----5:R-:W-:Y:S01]  /*dd20*/  FFMA.FTZ R4, R248, UR26, -R11 ;  /* 0x0000001af8047c23 */ /* 0x020fe2000801080b */
[----:B---3--:R-:W-:-:S04]  /*dd30*/  F2FP.F16.F32.PACK_AB R130, R9, R10 ;  /* 0x0000000a0982723e */ /* 0x008fc800000000ff */
[C---:B------:R-:W-:Y:S01]  /*dd40*/  HMMA.16816.F32 R56, R124.reuse, R64, R56 ;  /* 0x000000407c38723c */ /* 0x040fe20000001838 */
[----:B------:R2:W3:Y:S05]  /*dd50*/  MUFU.EX2 R6, R4 ;  /* 0x0000000400067308 */ /* 0x0004ea0000000800 */
[C---:B------:R-:W-:Y:S06]  /*dd60*/  HMMA.16816.F32 R60, R124.reuse, R66, R60 ;  /* 0x000000427c3c723c */ /* 0x040fec000000183c */
[C---:B----4-:R-:W-:Y:S06]  /*dd70*/  HMMA.16816.F32 R72, R124.reuse, R80, R72 ;  /* 0x000000507c48723c */ /* 0x050fec0000001848 */
        /* <DEDUP_REMOVED lines=8> */
[----:B------:R-:W-:-:S04]  /*de00*/  FADD.FTZ R11, R184, R2 ;  /* 0x00000002b80b7221 */ /* 0x000fc80000010000 */
[C---:B------:R-:W-:Y:S01]  /*de10*/  HMMA.16816.F32 R104, R124.reuse, R112, R104 ;  /* 0x000000707c68723c */ /* 0x040fe20000001868 */
[----:B------:R-:W1:Y:S05]  /*de20*/  MUFU.EX2 R4, R4 ;  /* 0x0000000400047308 */ /* 0x000e6a0000000800 */
[C---:B------:R-:W-:Y:S06]  /*de30*/  HMMA.16816.F32 R108, R124.reuse, R114, R108 ;  /* 0x000000727c6c723c */ /* 0x040fec000000186c */
        /* <DEDUP_REMOVED lines=80> */
[----:B------:R-:W-:Y:S03]  /*e340*/  LDSM.16.M88.4 R12, [R216+0x2000] ;  /* 0x00200000d80c783b */ /* 0x000fe60000000200 */
[----:B------:R-:W-:Y:S01]  /*e350*/  IMAD R0, R0, 0x20, R248 ;  /* 0x0000002000007824 */ /* 0x000fe200078e02f8 */
[----:B--2---:R-:W1:Y:S04]  /*e360*/  LDSM.16.M88.4 R8, [R214] ;  /* 0x00000000d608783b */ /* 0x004e680000000200 */
[----:B------:R-:W-:Y:S01]  /*e370*/  LDSM.16.M88.4 R28, [R226] ;  /* 0x00000000e21c783b */ /* 0x000fe20000000200 */
[----:B------:R-:W-:-:S02]  /*e380*/  ISETP.GE.AND P6, PT, R0, R232, PT ;  /* 0x000000e80000720c */ /* 0x000fc40003fc6270 */
[C---:B------:R-:W-:Y:S01]  /*e390*/  ISETP.GE.AND P2, PT, R0.reuse, R231, PT ;  /* 0x000000e70000720c */ /* 0x040fe20003f46270 */
[----:B---3--:R-:W2:Y:S01]  /*e3a0*/  LDSM.16.M88.4 R4, [R214+0x2000] ;  /* 0x00200000d604783b */ /* 0x008ea20000000200 */
[C---:B------:R-:W-:Y:S01]  /*e3b0*/  ISETP.LT.OR P6, PT, R0.reuse, R228, P6 ;  /* 0x000000e40000720c */ /* 0x040fe200037c1670 */
[C---:B----4-:R-:W-:Y:S02]  /*e3c0*/  VIADD R2, R0.reuse, 0x1 ;  /* 0x0000000100027836 */ /* 0x050fe40000000000 */
[----:B------:R-:W-:Y:S01]  /*e3d0*/  LDSM.16.M88.4 R32, [R223] ;  /* 0x00000000df20783b */ /* 0x000fe20000000200 */
[C---:B------:R-:W-:Y:S02]  /*e3e0*/  ISETP.GE.AND P0, PT, R0.reuse, R234, PT ;  /* 0x000000ea0000720c */ /* 0x040fe40003f06270 */
[----:B------:R-:W-:Y:S01]  /*e3f0*/  ISETP.LT.OR P2, PT, R0, R227, P2 ;  /* 0x000000e30000720c */ /* 0x000fe20001741670 */
[----:B------:R-:W3:Y:S01]  /*e400*/  LDSM.16.M88.4 R16, [R216] ;  /* 0x00000000d810783b */ /* 0x000ee20000000200 */
        /* <DEDUP_REMOVED lines=16> */
[----:B------:R-:W-:Y:S06]  /*e510*/  HMMA.16816.F32 R180, R4, R26, RZ ;  /* 0x0000001a04b4723c */ /* 0x000fec00000018ff */
[----:B------:R-:W-:Y:S06]  /*e520*/  HMMA.16816.F32 R172, R8, R20, RZ ;  /* 0x0000001408ac723c */ /* 0x000fec00000018ff */
[----:B------:R-:W-:Y:S01]  /*e530*/  HMMA.16816.F32 R184, R4, R24, RZ ;  /* 0x0000001804b8723c */ /* 0x000fe200000018ff */
[----:B------:R-:W-:Y:S04]  /*e540*/  LDSM.16.M88.4 R24, [R221+0x8000] ;  /* 0x00800000dd18783b */ /* 0x000fe80000000200 */
[----:B------:R-:W-:Y:S01]  /*e550*/  LDSM.16.M88.4 R4, [R222+0x2000] ;  /* 0x00200000de04783b */ /* 0x000fe20000000200 */
[----:B------:R-:W-:Y:S03]  /*e560*/  HMMA.16816.F32 R20, R8, R22, RZ ;  /* 0x000000160814723c */ /* 0x000fe600000018ff */
[----:B------:R-:W1:Y:S03]  /*e570*/  LDSM.16.M88.4 R8, [R222] ;  /* 0x00000000de08783b */ /* 0x000e660000000200 */
[C---:B------:R-:W-:Y:S06]  /*e580*/  HMMA.16816.F32 R200, R12.reuse, R28, R176 ;  /* 0x0000001c0cc8723c */ /* 0x040fec00000018b0 */
[----:B------:R-:W-:Y:S06]  /*e590*/  HMMA.16816.F32 R176, R12, R30, R136 ;  /* 0x0000001e0cb0723c */ /* 0x000fec0000001888 */
[----:B---3--:R-:W-:Y:S06]  /*e5a0*/  HMMA.16816.F32 R136, R16, R32, R192 ;  /* 0x000000201088723c */ /* 0x008fec00000018c0 */
[-C--:B------:R-:W-:Y:S06]  /*e5b0*/  HMMA.16816.F32 R180, R12, R34.reuse, R180 ;  /* 0x000000220cb4723c */ /* 0x080fec00000018b4 */
[C---:B------:R-:W-:Y:S06]  /*e5c0*/  HMMA.16816.F32 R196, R16.reuse, R34, R188 ;  /* 0x0000002210c4723c */ /* 0x040fec00000018bc */
[C---:B------:R-:W-:Y:S06]  /*e5d0*/  HMMA.16816.F32 R204, R16.reuse, R28, R172 ;  /* 0x0000001c10cc723c */ /* 0x040fec00000018ac */
[----:B------:R-:W-:Y:S01]  /*e5e0*/  HMMA.16816.F32 R188, R16, R30, R20 ;  /* 0x0000001e10bc723c */ /* 0x000fe20000001814 */
[----:B------:R-:W-:Y:S04]  /*e5f0*/  LDSM.16.M88.4 R28, [R219] ;  /* 0x00000000db1c783b */ /* 0x000fe80000000200 */
[----:B------:R-:W2:Y:S01]  /*e600*/  LDSM.16.M88.4 R16, [R220] ;  /* 0x00000000dc10783b */ /* 0x000ea20000000200 */
[----:B------:R-:W-:Y:S03]  /*e610*/  HMMA.16816.F32 R184, R12, R32, R184 ;  /* 0x000000200cb8723c */ /* 0x000fe600000018b8 */
[----:B------:R-:W3:Y:S03]  /*e620*/  LDSM.16.M88.4 R12, [R220+0x2000] ;  /* 0x00200000dc0c783b */ /* 0x000ee60000000200 */
[----:B-1----:R-:W-:Y:S01]  /*e630*/  HMMA.16816.F32 R136, R8, R24, R136 ;  /* 0x000000180888723c */ /* 0x002fe20000001888 */
[----:B------:R-:W1:Y:S04]  /*e640*/  LDSM.16.M88.4 R32, [R219+0x800] ;  /* 0x00080000db20783b */ /* 0x000e680000000200 */
[----:B------:R-:W-:Y:S01]  /*e650*/  LDSM.16.M88.4 R20, [R214+0x4000] ;  /* 0x00400000d614783b */ /* 0x000fe20000000200 */
[C---:B------:R-:W-:Y:S06]  /*e660*/  HMMA.16816.F32 R180, R4.reuse, R26, R180 ;  /* 0x0000001a04b4723c */ /* 0x040fec00000018b4 */
[C---:B------:R-:W-:Y:S06]  /*e670*/  HMMA.16816.F32 R172, R4.reuse, R132, R200 ;  /* 0x0000008404ac723c */ /* 0x040fec00000018c8 */
[C---:B------:R-:W-:Y:S01]  /*e680*/  HMMA.16816.F32 R192, R4.reuse, R134, R176 ;  /* 0x0000008604c0723c */ /* 0x040fe200000018b0 */
[----:B------:R-:W4:Y:S05]  /*e690*/  LDSM.16.M88.4 R176, [R212+0x9000] ;  /* 0x00900000d4b0783b */ /* 0x000f2a0000000200 */
[----:B------:R-:W-:Y:S01]  /*e6a0*/  HMMA.16816.F32 R184, R4, R24, R184 ;  /* 0x0000001804b8723c */ /* 0x000fe200000018b8 */
[----:B------:R-:W-:Y:S05]  /*e6b0*/  LDSM.16.M88.4 R4, [R214+0x6000] ;  /* 0x00600000d604783b */ /* 0x000fea0000000200 */
[C---:B------:R-:W-:Y:S01]  /*e6c0*/  HMMA.16816.F32 R200, R8.reuse, R26, R196 ;  /* 0x0000001a08c8723c */ /* 0x040fe200000018c4 */
[----:B------:R-:W-:Y:S05]  /*e6d0*/  LDSM.16.M88.4 R24, [R216+0x4000] ;  /* 0x00400000d818783b */ /* 0x000fea0000000200 */
[C---:B------:R-:W-:Y:S06]  /*e6e0*/  HMMA.16816.F32 R204, R8.reuse, R132, R204 ;  /* 0x0000008408cc723c */ /* 0x040fec00000018cc */
[----:B------:R-:W-:Y:S06]  /*e6f0*/  HMMA.16816.F32 R196, R8, R134, R188 ;  /* 0x0000008608c4723c */ /* 0x000fec00000018bc */
[----:B--2---:R-:W-:Y:S01]  /*e700*/  HMMA.16816.F32 R8, R16, R28, R136 ;  /* 0x0000001c1008723c */ /* 0x004fe20000001888 */
[----:B------:R-:W2:Y:S05]  /*e710*/  LDSM.16.M88.4 R136, [R212+0x9800] ;  /* 0x00980000d488783b */ /* 0x000eaa0000000200 */
[C---:B---3--:R-:W-:Y:S06]  /*e720*/  HMMA.16816.F32 R208, R12.reuse, R30, R180 ;  /* 0x0000001e0cd0723c */ /* 0x048fec00000018b4 */
[C---:B-1----:R-:W-:Y:S01]  /*e730*/  HMMA.16816.F32 R180, R12.reuse, R32, R172 ;  /* 0x000000200cb4723c */ /* 0x042fe200000018ac */
[----:B------:R-:W1:Y:S05]  /*e740*/  LDSM.16.M88.4 R172, [R225] ;  /* 0x00000000e1ac783b */ /* 0x000e6a0000000200 */
[----:B------:R-:W-:Y:S06]  /*e750*/  HMMA.16816.F32 R184, R12, R28, R184 ;  /* 0x0000001c0cb8723c */ /* 0x000fec00000018b8 */
[----:B------:R-:W-:Y:S06]  /*e760*/  HMMA.16816.F32 R28, R16, R30, R200 ;  /* 0x0000001e101c723c */ /* 0x000fec00000018c8 */
[----:B----4-:R-:W-:Y:S06]  /*e770*/  HMMA.16816.F32 R8, R20, R176, R8 ;  /* 0x000000b01408723c */ /* 0x010fec0000001808 */
[----:B------:R-:W-:Y:S01]  /*e780*/  HMMA.16816.F32 R132, R12, R34, R192 ;  /* 0x000000220c84723c */ /* 0x000fe200000018c0 */
[----:B------:R-:W-:Y:S05]  /*e790*/  LDSM.16.M88.4 R12, [R222+0x4000] ;  /* 0x00400000de0c783b */ /* 0x000fea0000000200 */
[C---:B------:R-:W-:Y:S06]  /*e7a0*/  HMMA.16816.F32 R188, R16.reuse, R32, R204 ;  /* 0x0000002010bc723c */ /* 0x040fec00000018cc */
[----:B------:R-:W-:Y:S01]  /*e7b0*/  HMMA.16816.F32 R196, R16, R34, R196 ;  /* 0x0000002210c4723c */ /* 0x000fe200000018c4 */
[----:B------:R-:W3:Y:S04]  /*e7c0*/  LDSM.16.M88.4 R32, [R221+0x9000] ;  /* 0x00900000dd20783b */ /* 0x000ee80000000200 */
[----:B------:R-:W4:Y:S01]  /*e7d0*/  LDSM.16.M88.4 R16, [R216+0x6000] ;  /* 0x00600000d810783b */ /* 0x000f220000000200 */
[----:B--2---:R-:W-:Y:S06]  /*e7e0*/  HMMA.16816.F32 R204, R4, R136, R180 ;  /* 0x0000008804cc723c */ /* 0x004fec00000018b4 */
[----:B------:R-:W-:Y:S06]  /*e7f0*/  HMMA.16816.F32 R180, R20, R178, R28 ;  /* 0x000000b214b4723c */ /* 0x000fec000000181c */
[----:B-1----:R-:W-:Y:S01]  /*e800*/  HMMA.16816.F32 R28, R24, R172, R8 ;  /* 0x000000ac181c723c */ /* 0x002fe20000001808 */
[----:B------:R-:W1:Y:S05]  /*e810*/  LDSM.16.M88.4 R8, [R222+0x6000] ;  /* 0x00600000de08783b */ /* 0x000e6a0000000200 */
[C---:B------:R-:W-:Y:S06]  /*e820*/  HMMA.16816.F32 R184, R4.reuse, R176, R184 ;  /* 0x000000b004b8723c */ /* 0x040fec00000018b8 */
[C---:B------:R-:W-:Y:S06]  /*e830*/  HMMA.16816.F32 R208, R4.reuse, R178, R208 ;  /* 0x000000b204d0723c */ /* 0x040fec00000018d0 */
[----:B------:R-:W-:Y:S01]  /*e840*/  HMMA.16816.F32 R200, R4, R138, R132 ;  /* 0x0000008a04c8723c */ /* 0x000fe20000001884 */
[----:B------:R-:W-:Y:S04]  /*e850*/  LDSM.16.M88.4 R132, [R219+0x1000] ;  /* 0x00100000db84783b */ /* 0x000fe80000000200 */
[----:B------:R-:W2:Y:S01]  /*e860*/  LDSM.16.M88.4 R4, [R220+0x4000] ;  /* 0x00400000dc04783b */ /* 0x000ea20000000200 */
[----:B---3--:R-:W-:Y:S06]  /*e870*/  HMMA.16816.F32 R28, R12, R32, R28 ;  /* 0x000000200c1c723c */ /* 0x008fec000000181c */
[----:B----4-:R-:W-:Y:S06]  /*e880*/  HMMA.16816.F32 R176, R16, R172, R184 ;  /* 0x000000ac10b0723c */ /* 0x010fec00000018b8 */
[-C--:B------:R-:W-:Y:S06]  /*e890*/  HMMA.16816.F32 R180, R24, R174.reuse, R180 ;  /* 0x000000ae18b4723c */ /* 0x080fec00000018b4 */
[----:B------:R-:W-:Y:S06]  /*e8a0*/  HMMA.16816.F32 R172, R16, R174, R208 ;  /* 0x000000ae10ac723c */ /* 0x000fec00000018d0 */
[C---:B------:R-:W-:Y:S06]  /*e8b0*/  HMMA.16816.F32 R192, R20.reuse, R136, R188 ;  /* 0x0000008814c0723c */ /* 0x040fec00000018bc */
[----:B------:R-:W-:Y:S01]  /*e8c0*/  HMMA.16816.F32 R196, R20, R138, R196 ;  /* 0x0000008a14c4723c */ /* 0x000fe200000018c4 */
[----:B------:R-:W3:Y:S05]  /*e8d0*/  LDSM.16.M88.4 R20, [R220+0x6000] ;  /* 0x00600000dc14783b */ /* 0x000eea0000000200 */
[----:B-1----:R-:W-:Y:S06]  /*e8e0*/  HMMA.16816.F32 R136, R8, R32, R176 ;  /* 0x000000200888723c */ /* 0x002fec00000018b0 */
[----:B--2---:R-:W-:Y:S01]  /*e8f0*/  HMMA.16816.F32 R184, R4, R132, R28 ;  /* 0x0000008404b8723c */ /* 0x004fe2000000181c */
[----:B------:R-:W1:Y:S05]  /*e900*/  LDSM.16.M88.4 R28, [R224] ;  /* 0x00000000e01c783b */ /* 0x000e6a0000000200 */
[-C--:B------:R-:W-:Y:S06]  /*e910*/  HMMA.16816.F32 R176, R12, R34.reuse, R180 ;  /* 0x000000220cb0723c */ /* 0x080fec00000018b4 */
[----:B------:R-:W-:Y:S01]  /*e920*/  HMMA.16816.F32 R188, R8, R34, R172 ;  /* 0x0000002208bc723c */ /* 0x000fe200000018ac */
[----:B------:R-:W2:Y:S11]  /*e930*/  LDSM.16.M88.4 R32, [R221+0x9800] ;  /* 0x00980000dd20783b */ /* 0x000eb60000000200 */
[----:B------:R-:W-:Y:S01]  /*e940*/  FMUL.FTZ R184, R184, UR23 ;  /* 0x00000017b8b87c20 */ /* 0x000fe20008410000 */
[----:B------:R-:W-:Y:S01]  /*e950*/  FMUL.FTZ R185, R185, UR23 ;  /* 0x00000017b9b97c20 */ /* 0x000fe20008410000 */
[----:B------:R-:W-:Y:S01]  /*e960*/  FMUL.FTZ R186, R186, UR23 ;  /* 0x00000017baba7c20 */ /* 0x000fe20008410000 */
[----:B------:R-:W-:Y:S01]  /*e970*/  FMUL.FTZ R187, R187, UR23 ;  /* 0x00000017bbbb7c20 */ /* 0x000fe20008410000 */
[----:B------:R-:W4:Y:S01]  /*e980*/  MUFU.TANH R208, R184 ;  /* 0x000000b800d07308 */ /* 0x000f220000002400 */
[C---:B---3--:R-:W-:Y:S07]  /*e990*/  HMMA.16816.F32 R180, R20.reuse, R132, R136 ;  /* 0x0000008414b4723c */ /* 0x048fee0000001888 */
[----:B------:R-:W-:Y:S01]  /*e9a0*/  MUFU.TANH R209, R185 ;  /* 0x000000b900d17308 */ /* 0x000fe20000002400 */
[----:B------:R-:W-:Y:S06]  /*e9b0*/  HMMA.16816.F32 R188, R20, R134, R188 ;  /* 0x0000008614bc723c */ /* 0x000fec00000018bc */
[C---:B-1----:R-:W-:Y:S01]  /*e9c0*/  HMMA.16816.F32 R172, R24.reuse, R28, R192 ;  /* 0x0000001c18ac723c */ /* 0x042fe200000018c0 */
[----:B------:R-:W1:Y:S05]  /*e9d0*/  MUFU.TANH R3, R186 ;  /* 0x000000ba00037308 */ /* 0x000e6a0000002400 */
[----:B------:R-:W-:Y:S01]  /*e9e0*/  HMMA.16816.F32 R136, R24, R30, R196 ;  /* 0x0000001e1888723c */ /* 0x000fe200000018c4 */
[----:B------:R-:W3:Y:S01]  /*e9f0*/  LDSM.16.M88.4 R24, [R219+0x1800] ;  /* 0x00180000db18783b */ /* 0x000ee20000000200 */
[----:B------:R-:W-:-:S04]  /*ea00*/  DEPBAR.LE SB0, 0x0 ;  /* 0x000080000000791a */ /* 0x000fc80000000000 */
[----:B------:R5:W-:Y:S01]  /*ea10*/  MUFU.TANH R210, R187 ;  /* 0x000000bb00d27308 */ /* 0x000be20000002400 */
[----:B------:R-:W-:Y:S01]  /*ea20*/  FMUL.FTZ R180, R180, UR23 ;  /* 0x00000017b4b47c20 */ /* 0x000fe20008410000 */
[----:B------:R-:W-:Y:S01]  /*ea30*/  FMUL.FTZ R182, R182, UR23 ;  /* 0x00000017b6b67c20 */ /* 0x000fe20008410000 */
[----:B------:R-:W-:Y:S01]  /*ea40*/  FMUL.FTZ R181, R181, UR23 ;  /* 0x00000017b5b57c20 */ /* 0x000fe20008410000 */
[----:B------:R-:W-:Y:S02]  /*ea50*/  FMUL.FTZ R183, R183, UR23 ;  /* 0x00000017b7b77c20 */ /* 0x000fe40008410000 */
[----:B------:R-:W-:Y:S02]  /*ea60*/  FMUL.FTZ R188, R188, UR23 ;  /* 0x00000017bcbc7c20 */ /* 0x000fe40008410000 */
[----:B------:R-:W-:Y:S08]  /*ea70*/  MUFU.TANH R180, R180 ;  /* 0x000000b400b47308 */ /* 0x000ff00000002400 */
[----:B------:R-:W1:Y:S01]  /*ea80*/  MUFU.TANH R182, R182 ;  /* 0x000000b600b67308 */ /* 0x000e620000002400 */
[----:B-----5:R-:W-:Y:S06]  /*ea90*/  HMMA.16816.F32 R184, R4, R134, R176 ;  /* 0x0000008604b8723c */ /* 0x020fec00000018b0 */
[C---:B------:R-:W-:Y:S01]  /*eaa0*/  HMMA.16816.F32 R176, R16.reuse, R28, R204 ;  /* 0x0000001c10b0723c */ /* 0x040fe200000018cc */
[----:B------:R-:W5:Y:S05]  /*eab0*/  MUFU.TANH R181, R181 ;  /* 0x000000b500b57308 */ /* 0x000f6a0000002400 */
[----:B------:R-:W-:Y:S03]  /*eac0*/  HMMA.16816.F32 R16, R16, R30, R200 ;  /* 0x0000001e1010723c */ /* 0x000fe600000018c8 */
[----:B------:R-:W5:Y:S03]  /*ead0*/  MUFU.TANH R183, R183 ;  /* 0x000000b700b77308 */ /* 0x000f660000002400 */
[C---:B--2---:R-:W-:Y:S06]  /*eae0*/  HMMA.16816.F32 R28, R12.reuse, R32, R172 ;  /* 0x000000200c1c723c */ /* 0x044fec00000018ac */
[----:B------:R-:W-:Y:S01]  /*eaf0*/  HMMA.16816.F32 R12, R12, R34, R136 ;  /* 0x000000220c0c723c */ /* 0x000fe20000001888 */
[----:B------:R-:W-:Y:S01]  /*eb00*/  FMUL.FTZ R184, R184, UR23 ;  /* 0x00000017b8b87c20 */ /* 0x000fe20008410000 */
[----:B------:R-:W-:Y:S01]  /*eb10*/  FMUL.FTZ R186, R186, UR23 ;  /* 0x00000017baba7c20 */ /* 0x000fe20008410000 */
[----:B------:R-:W-:Y:S01]  /*eb20*/  FMUL.FTZ R185, R185, UR23 ;  /* 0x00000017b9b97c20 */ /* 0x000fe20008410000 */
[----:B------:R-:W-:-:S02]  /*eb30*/  FMUL.FTZ R187, R187, UR23 ;  /* 0x00000017bbbb7c20 */ /* 0x000fc40008410000 */
[C---:B------:R-:W-:Y:S01]  /*eb40*/  HMMA.16816.F32 R132, R8.reuse, R32, R176 ;  /* 0x000000200884723c */ /* 0x040fe200000018b0 */
[----:B------:R-:W2:Y:S01]  /*eb50*/  MUFU.TANH R184, R184 ;  /* 0x000000b800b87308 */ /* 0x000ea20000002400 */
[----:B------:R-:W-:Y:S01]  /*eb60*/  FMUL.FTZ R137, R189, UR23 ;  /* 0x00000017bd897c20 */ /* 0x000fe20008410000 */
[----:B------:R-:W-:Y:S01]  /*eb70*/  FMUL.FTZ R138, R190, UR23 ;  /* 0x00000017be8a7c20 */ /* 0x000fe20008410000 */
[----:B------:R-:W-:Y:S02]  /*eb80*/  FMUL.FTZ R139, R191, UR23 ;  /* 0x00000017bf8b7c20 */ /* 0x000fe40008410000 */
[----:B------:R-:W-:Y:S03]  /*eb90*/  HMMA.16816.F32 R32, R8, R34, R16 ;  /* 0x000000220820723c */ /* 0x000fe60000001810 */
[----:B------:R-:W2:Y:S03]  /*eba0*/  MUFU.TANH R186, R186 ;  /* 0x000000ba00ba7308 */ /* 0x000ea60000002400 */
[----:B---3--:R-:W-:Y:S01]  /*ebb0*/  HMMA.16816.F32 R28, R4, R24, R28 ;  /* 0x00000018041c723c */ /* 0x008fe2000000181c */
[----:B----4-:R-:W-:-:S02]  /*ebc0*/  FSEL R8, R208, -INF , !P6 ;  /* 0xff800000d0087808 */ /* 0x010fc40007000000 */
[C---:B------:R-:W-:Y:S02]  /*ebd0*/  ISETP.GE.AND P6, PT, R0.reuse, R233, PT ;  /* 0x000000e90000720c */ /* 0x040fe40003fc6270 */
[----:B------:R-:W-:Y:S01]  /*ebe0*/  MUFU.TANH R185, R185 ;  /* 0x000000b900b97308 */ /* 0x000fe20000002400 */
[----:B------:R-:W-:Y:S01]  /*ebf0*/  HMMA.16816.F32 R4, R4, R26, R12 ;  /* 0x0000001a0404723c */ /* 0x000fe2000000180c */
[C---:B------:R-:W-:Y:S02]  /*ec00*/  ISETP.LT.OR P6, PT, R0.reuse, R229, P6 ;  /* 0x000000e50000720c */ /* 0x040fe400037c1670 */
[----:B-1----:R-:W-:Y:S01]  /*ec10*/  FSEL R9, R3, -INF , !P2 ;  /* 0xff80000003097808 */ /* 0x002fe20005000000 */
[----:B------:R-:W-:Y:S01]  /*ec20*/  VIADD R3, R0, 0x9 ;  /* 0x0000000900037836 */ /* 0x000fe20000000000 */
[----:B------:R-:W-:Y:S01]  /*ec30*/  FSEL R19, R182, -INF , !P6 ;  /* 0xff800000b6137808 */ /* 0x000fe20007000000 */
[----:B------:R-:W-:Y:S01]  /*ec40*/  HMMA.16816.F32 R132, R20, R24, R132 ;  /* 0x000000181484723c */ /* 0x000fe20000001884 */
[----:B------:R-:W-:Y:S01]  /*ec50*/  MUFU.TANH R16, R187 ;  /* 0x000000bb00107308 */ /* 0x000fe20000002400 */
[----:B------:R-:W-:-:S02]  /*ec60*/  FSEL R14, R180, -INF , !P0 ;  /* 0xff800000b40e7808 */ /* 0x000fc40004000000 */
[----:B------:R-:W-:Y:S02]  /*ec70*/  FSEL R13, R209, -INF , !P3 ;  /* 0xff800000d10d7808 */ /* 0x000fe40005800000 */
[C---:B------:R-:W-:Y:S01]  /*ec80*/  ISETP.GE.AND P2, PT, R2.reuse, R232, PT ;  /* 0x000000e80200720c */ /* 0x040fe20003f46270 */
[----:B------:R-:W-:Y:S01]  /*ec90*/  HMMA.16816.F32 R32, R20, R26, R32 ;  /* 0x0000001a1420723c */ /* 0x000fe20000001820 */
[C---:B------:R-:W-:Y:S01]  /*eca0*/  ISETP.GE.AND P0, PT, R2.reuse, R231, PT ;  /* 0x000000e70200720c */ /* 0x040fe20003f06270 */
[----:B------:R-:W1:Y:S01]  /*ecb0*/  MUFU.TANH R18, R188 ;  /* 0x000000bc00127308 */ /* 0x000e620000002400 */
[----:B------:R-:W-:Y:S02]  /*ecc0*/  ISETP.GE.AND P6, PT, R2, R234, PT ;  /* 0x000000ea0200720c */ /* 0x000fe40003fc6270 */
[----:B------:R-:W-:Y:S01]  /*ecd0*/  FMUL.FTZ R28, R28, UR23 ;  /* 0x000000171c1c7c20 */ /* 0x000fe20008410000 */
[C---:B------:R-:W-:Y:S01]  /*ece0*/  ISETP.GE.AND P3, PT, R2.reuse, R233, PT ;  /* 0x000000e90200720c */ /* 0x040fe20003f66270 */
[----:B------:R-:W-:Y:S01]  /*ecf0*/  FMUL.FTZ R29, R29, UR23 ;  /* 0x000000171d1d7c20 */ /* 0x000fe20008410000 */
[----:B------:R-:W-:Y:S01]  /*ed00*/  ISETP.LT.OR P2, PT, R2, R228, P2 ;  /* 0x000000e40200720c */ /* 0x000fe20001741670 */
[----:B------:R-:W-:Y:S01]  /*ed10*/  FMUL.FTZ R30, R30, UR23 ;  /* 0x000000171e1e7c20 */ /* 0x000fe20008410000 */
[----:B------:R3:W4:Y:S01]  /*ed20*/  MUFU.TANH R136, R28 ;  /* 0x0000001c00887308 */ /* 0x0007220000002400 */
[C---:B------:R-:W-:Y:S01]  /*ed30*/  ISETP.LT.OR P0, PT, R2.reuse, R227, P0 ;  /* 0x000000e30200720c */ /* 0x040fe20000701670 */
[----:B------:R-:W-:Y:S01]  /*ed40*/  FMUL.FTZ R5, R5, UR23 ;  /* 0x0000001705057c20 */ /* 0x000fe20008410000 */
[----:B------:R-:W-:Y:S01]  /*ed50*/  ISETP.LT.OR P6, PT, R2, R230, P6 ;  /* 0x000000e60200720c */ /* 0x000fe200037c1670 */
[----:B------:R-:W-:Y:S01]  /*ed60*/  FMUL.FTZ R4, R4, UR23 ;  /* 0x0000001704047c20 */ /* 0x000fe20008410000 */
[----:B------:R-:W-:Y:S01]  /*ed70*/  ISETP.LT.OR P3, PT, R2, R229, P3 ;  /* 0x000000e50200720c */ /* 0x000fe20001f61670 */
[----:B------:R-:W-:Y:S01]  /*ed80*/  VIADD R2, R0, 0x10 ;  /* 0x0000001000027836 */ /* 0x000fe20000000000 */
[----:B------:R-:W-:Y:S01]  /*ed90*/  FSEL R17, R210, -INF , !P4 ;  /* 0xff800000d2117808 */ /* 0x000fe20006000000 */
[----:B------:R1:W4:Y:S01]  /*eda0*/  MUFU.TANH R12, R29 ;  /* 0x0000001d000c7308 */ /* 0x0003220000002400 */
[----:B-----5:R-:W-:Y:S01]  /*edb0*/  FSEL R24, R181, -INF , !P1 ;  /* 0xff800000b5187808 */ /* 0x020fe20004800000 */
[----:B------:R-:W-:Y:S01]  /*edc0*/  FMUL.FTZ R21, R6, UR23 ;  /* 0x0000001706157c20 */ /* 0x000fe20008410000 */
[----:B------:R-:W-:Y:S01]  /*edd0*/  ISETP.GE.AND P4, PT, R3, R232, PT ;  /* 0x000000e80300720c */ /* 0x000fe20003f86270 */
[----:B------:R-:W-:Y:S01]  /*ede0*/  FMUL.FTZ R7, R7, UR23 ;  /* 0x0000001707077c20 */ /* 0x000fe20008410000 */
[----:B------:R-:W-:-:S02]  /*edf0*/  ISETP.GE.AND P1, PT, R3, R231, PT ;  /* 0x000000e70300720c */ /* 0x000fc40003f26270 */
[----:B------:R-:W-:Y:S01]  /*ee00*/  FSEL R25, R183, -INF , !P5 ;  /* 0xff800000b7197808 */ /* 0x000fe20006800000 */
[----:B------:R-:W5:Y:S01]  /*ee10*/  MUFU.TANH R5, R5 ;  /* 0x0000000500057308 */ /* 0x000f620000002400 */
[----:B--2---:R-:W-:Y:S01]  /*ee20*/  FSEL R11, R184, -INF , !P2 ;  /* 0xff800000b80b7808 */ /* 0x004fe20005000000 */
[----:B---3--:R-:W-:Y:S01]  /*ee30*/  FMUL.FTZ R28, R31, UR23 ;  /* 0x000000171f1c7c20 */ /* 0x008fe20008410000 */
[C---:B------:R-:W-:Y:S02]  /*ee40*/  ISETP.GE.AND P5, PT, R3.reuse, R234, PT ;  /* 0x000000ea0300720c */ /* 0x040fe40003fa6270 */
[C---:B------:R-:W-:Y:S02]  /*ee50*/  ISETP.GE.AND P2, PT, R3.reuse, R233, PT ;  /* 0x000000e90300720c */ /* 0x040fe40003f46270 */
[----:B------:R-:W-:Y:S01]  /*ee60*/  FSEL R15, R186, -INF , !P0 ;  /* 0xff800000ba0f7808 */ /* 0x000fe20004000000 */
[----:B------:R-:W2:Y:S01]  /*ee70*/  MUFU.TANH R30, R30 ;  /* 0x0000001e001e7308 */ /* 0x000ea20000002400 */
[----:B------:R-:W-:Y:S01]  /*ee80*/  ISETP.GE.AND P0, PT, R2, R232, PT ;  /* 0x000000e80200720c */ /* 0x000fe20003f06270 */
[----:B-1----:R-:W-:Y:S01]  /*ee90*/  FMUL.FTZ R29, R132, UR23 ;  /* 0x00000017841d7c20 */ /* 0x002fe20008410000 */
[----:B------:R-:W-:-:S02]  /*eea0*/  ISETP.LT.OR P4, PT, R3, R228, P4 ;  /* 0x000000e40300720c */ /* 0x000fc40002781670 */
[C---:B------:R-:W-:Y:S02]  /*eeb0*/  ISETP.LT.OR P1, PT, R3.reuse, R227, P1 ;  /* 0x000000e30300720c */ /* 0x040fe40000f21670 */
[C---:B------:R-:W-:Y:S01]  /*eec0*/  ISETP.LT.OR P5, PT, R3.reuse, R230, P5 ;  /* 0x000000e60300720c */ /* 0x040fe20002fa1670 */
[----:B------:R1:W3:Y:S01]  /*eed0*/  MUFU.TANH R6, R4 ;  /* 0x0000000400067308 */ /* 0x0002e20000002400 */
[----:B------:R-:W-:Y:S01]  /*eee0*/  ISETP.LT.OR P2, PT, R3, R229, P2 ;  /* 0x000000e50300720c */ /* 0x000fe20001741670 */
[----:B------:R-:W-:Y:S01]  /*eef0*/  VIADD R3, R0, 0x11 ;  /* 0x0000001100037836 */ /* 0x000fe20000000000 */
[----:B------:R-:W-:Y:S02]  /*ef00*/  ISETP.LT.OR P0, PT, R2, R228, P0 ;  /* 0x000000e40200720c */ /* 0x000fe40000701670 */
[----:B------:R-:W-:Y:S02]  /*ef10*/  FSEL R18, R18, -INF , !P6 ;  /* 0xff80000012127808 */ /* 0x000fe40007000000 */
[----:B------:R-:W-:Y:S01]  /*ef20*/  FSEL R10, R185, -INF , !P4 ;  /* 0xff800000b90a7808 */ /* 0x000fe20006000000 */
[----:B------:R-:W1:Y:S01]  /*ef30*/  MUFU.TANH R137, R137 ;  /* 0x0000008900897308 */ /* 0x000e620000002400 */
[----:B------:R-:W-:-:S02]  /*ef40*/  FSEL R16, R16, -INF , !P1 ;  /* 0xff80000010107808 */ /* 0x000fc40004800000 */
[C---:B------:R-:W-:Y:S02]  /*ef50*/  ISETP.GE.AND P6, PT, R2.reuse, R231, PT ;  /* 0x000000e70200720c */ /* 0x040fe40003fc6270 */
[C---:B------:R-:W-:Y:S02]  /*ef60*/  ISETP.GE.AND P4, PT, R2.reuse, R234, PT ;  /* 0x000000ea0200720c */ /* 0x040fe40003f86270 */
[----:B------:R-:W-:Y:S01]  /*ef70*/  ISETP.GE.AND P1, PT, R2, R233, PT ;  /* 0x000000e90200720c */ /* 0x000fe20003f26270 */
[----:B------:R-:W2:Y:S01]  /*ef80*/  MUFU.TANH R138, R138 ;  /* 0x0000008a008a7308 */ /* 0x000ea20000002400 */
[----:B----4-:R-:W-:Y:S02]  /*ef90*/  FSEL R181, R136, -INF , !P0 ;  /* 0xff80000088b57808 */ /* 0x010fe40004000000 */
[----:B------:R-:W-:Y:S02]  /*efa0*/  ISETP.GE.AND P0, PT, R3, R232, PT ;  /* 0x000000e80300720c */ /* 0x000fe40003f06270 */
[----:B------:R-:W-:-:S02]  /*efb0*/  ISETP.LT.OR P6, PT, R2, R227, P6 ;  /* 0x000000e30200720c */ /* 0x000fc400037c1670 */
[C---:B------:R-:W-:Y:S01]  /*efc0*/  ISETP.LT.OR P4, PT, R2.reuse, R230, P4 ;  /* 0x000000e60200720c */ /* 0x040fe20002781670 */
[----:B------:R-:W4:Y:S01]  /*efd0*/  MUFU.TANH R139, R139 ;  /* 0x0000008b008b7308 */ /* 0x000f220000002400 */
[----:B------:R-:W-:Y:S01]  /*efe0*/  ISETP.LT.OR P1, PT, R2, R229, P1 ;  /* 0x000000e50200720c */ /* 0x000fe20000f21670 */
[C---:B------:R-:W-:Y:S01]  /*eff0*/  VIADD R2, R0.reuse, 0x18 ;  /* 0x0000001800027836 */ /* 0x040fe20000000000 */
[----:B------:R-:W-:Y:S01]  /*f000*/  ISETP.LT.OR P0, PT, R3, R228, P0 ;  /* 0x000000e40300720c */ /* 0x000fe20000701670 */
[----:B------:R-:W-:Y:S01]  /*f010*/  VIADD R0, R0, 0x19 ;  /* 0x0000001900007836 */ /* 0x000fe20000000000 */
[----:B-1----:R-:W-:Y:S02]  /*f020*/  FMNMX.FTZ R4, R242, R8, !PT ;  /* 0x00000008f2047209 */ /* 0x002fe40007810000 */
[----:B------:R-:W-:Y:S01]  /*f030*/  FSEL R193, R12, -INF , !P0 ;  /* 0xff8000000cc17808 */ /* 0x000fe20004000000 */
[----:B------:R-:W1:Y:S01]  /*f040*/  MUFU.TANH R28, R28 ;  /* 0x0000001c001c7308 */ /* 0x000e620000002400 */
[----:B------:R-:W-:Y:S01]  /*f050*/  BAR.SYNC.DEFER_BLOCKING 0x0 ;  /* 0x0000000000007b1d */ /* 0x000fe20000010000 */
[----:B------:R-:W-:-:S02]  /*f060*/  ISETP.GE.AND P0, PT, R0, R232, PT ;  /* 0x000000e80000720c */ /* 0x000fc40003f06270 */
[----:B------:R-:W-:Y:S02]  /*f070*/  FMNMX.FTZ R4, R13, R4, !PT ;  /* 0x000000040d047209 */ /* 0x000fe40007810000 */
[----:B------:R-:W-:Y:S02]  /*f080*/  ISETP.LT.OR P0, PT, R0, R228, P0 ;  /* 0x000000e40000720c */ /* 0x000fe40000701670 */
[----:B------:R-:W-:Y:S01]  /*f090*/  FMNMX.FTZ R4, R11, R4, !PT ;  /* 0x000000040b047209 */ /* 0x000fe20007810000 */
[----:B------:R-:W1:Y:S01]  /*f0a0*/  MUFU.TANH R29, R29 ;  /* 0x0000001d001d7308 */ /* 0x000e620000002400 */
[----:B-----5:R-:W-:Y:S02]  /*f0b0*/  FSEL R183, R5, -INF , !P0 ;  /* 0xff80000005b77808 */ /* 0x020fe40004000000 */
[----:B------:R-:W-:Y:S02]  /*f0c0*/  PLOP3.LUT P0, PT, PT, PT, UP0, 0x80, 0x0 ;  /* 0x000000000000781c */ /* 0x000fe40003f0f008 */
[----:B--2---:R-:W-:-:S02]  /*f0d0*/  FSEL R200, R30, -INF , !P6 ;  /* 0xff8000001ec87808 */ /* 0x004fc40007000000 */
[----:B------:R-:W-:Y:S01]  /*f0e0*/  ISETP.GE.AND P6, PT, R2, R232, PT ;  /* 0x000000e80200720c */ /* 0x000fe20003fc6270 */
[----:B------:R-:W2:Y:S01]  /*f0f0*/  MUFU.TANH R21, R21 ;  /* 0x0000001500157308 */ /* 0x000ea20000002400 */
[----:B------:R-:W-:Y:S02]  /*f100*/  FMNMX.FTZ R4, R10, R4, !PT ;  /* 0x000000040a047209 */ /* 0x000fe40007810000 */
[----:B------:R-:W-:Y:S02]  /*f110*/  ISETP.LT.OR P6, PT, R2, R228, P6 ;  /* 0x000000e40200720c */ /* 0x000fe400037c1670 */
[----:B------:R-:W-:Y:S02]  /*f120*/  FMNMX.FTZ R4, R181, R4, !PT ;  /* 0x00000004b5047209 */ /* 0x000fe40007810000 */
[----:B---3--:R-:W-:Y:S01]  /*f130*/  FSEL R182, R6, -INF , !P6 ;  /* 0xff80000006b67808 */ /* 0x008fe20007000000 */
[----:B------:R3:W1:Y:S01]  /*f140*/  MUFU.TANH R20, R7 ;  /* 0x0000000700147308 */ /* 0x0006620000002400 */
[----:B------:R-:W-:-:S02]  /*f150*/  ISETP.GE.AND P6, PT, R3, R231, PT ;  /* 0x000000e70300720c */ /* 0x000fc40003fc6270 */
[----:B------:R-:W-:Y:S02]  /*f160*/  FMNMX.FTZ R4, R193, R4, !PT ;  /* 0x00000004c1047209 */ /* 0x000fe40007810000 */
[----:B------:R-:W-:Y:S02]  /*f170*/  ISETP.LT.OR P6, PT, R3, R227, P6 ;  /* 0x000000e30300720c */ /* 0x000fe400037c1670 */
[----:B------:R-:W-:Y:S01]  /*f180*/  FMNMX.FTZ R12, R182, R4, !PT ;  /* 0x00000004b60c7209 */ /* 0x000fe20007810000 */
[----:B----4-:R-:W-:Y:S10]  /*f190*/  @!P0 BRA `(.L_x_2380) ;  /* 0x0000000000688947 */ /* 0x010ff40003800000 */
[----:B------:R-:W4:Y:S04]  /*f1a0*/  LDL.64 R250, [R1+0x20] ;  /* 0x0000200001fa7983 */ /* 0x000f280000100a00 */
[----:B------:R-:W5:Y:S01]  /*f1b0*/  LDL.64 R248, [R1+0x18] ;  /* 0x0000180001f87983 */ /* 0x000f620000100a00 */
        /* <DEDUP_REMOVED lines=10> */
[----:B----4-:R-:W-:-:S04]  /*f260*/  LEA R5, P0, R5, R250, 0x5 ;  /* 0x000000fa05057211 */ /* 0x010fc800078028ff */
[----:B-----5:R-:W-:Y:S02]  /*f270*/  LEA.HI.X R6, R6, R249, R4, 0x5, P0 ;  /* 0x000000f906067211 */ /* 0x020fe400000f2c04 */
[----:B------:R-:W-:-:S04]  /*f280*/  LEA R4, P0, R5, UR6, 0x1 ;  /* 0x0000000605047c11 */ /* 0x000fc8000f8008ff */
[----:B------:R-:W-:Y:S02]  /*f290*/  LEA.HI.X R5, R5, UR7, R6, 0x1, P0 ;  /* 0x0000000705057c11 */ /* 0x000fe400080f0c06 */
[----:B------:R-:W-:-:S03]  /*f2a0*/  IADD3 R6, P0, R4, UR14, RZ ;  /* 0x0000000e04067c10 */ /* 0x000fc6000ff1e0ff */
[----:B------:R-:W-:Y:S01]  /*f2b0*/  @!PT LDS RZ, [RZ] ;  /* 0x00000000fffff984 */ /* 0x000fe20000000800 */
[----:B------:R-:W-:Y:S01]  /*f2c0*/  @!PT LDS RZ, [RZ] ;  /* 0x00000000fffff984 */ /* 0x000fe20000000800 */
[----:B------:R-:W-:Y:S01]  /*f2d0*/  @!PT LDS RZ, [RZ] ;  /* 0x00000000fffff984 */ /* 0x000fe20000000800 */
[----:B------:R4:W-:Y:S01]  /*f2e0*/  LDGSTS.E.BYPASS.LTC128B.128 [R235+0x8000], desc[UR18][R4.64] ;  /* 0x0800000004eb7fae */ /* 0x0009e2000b901d52 */
[----:B---3--:R-:W-:-:S03]  /*f2f0*/  IADD3.X R7, R5, UR13, RZ, P0, !PT ;  /* 0x0000000d05077c10 */ /* 0x008fc600087fe4ff */
[----:B------:R4:W-:Y:S04]  /*f300*/  LDGSTS.E.BYPASS.LTC128B.128 [R235+0x9000], desc[UR18][R4.64+0x80] ;  /* 0x0900008004eb7fae */ /* 0x0009e8000b901d52 */
[----:B------:R4:W-:Y:S04]  /*f310*/  LDGSTS.E.BYPASS.LTC128B.128 [R235+0x8800], desc[UR18][R6.64] ;  /* 0x0880000006eb7fae */ /* 0x0009e8000b901d52 */
[----:B------:R4:W-:Y:S04]  /*f320*/  LDGSTS.E.BYPASS.LTC128B.128 [R235+0x9800], desc[UR18][R6.64+0x80] ;  /* 0x0980008006eb7fae */ /* 0x0009e8000b901d52 */
[----:B------:R-:W0:Y:S02]  /*f330*/  LDGDEPBAR ;  /* 0x00000000000079af */ /* 0x000e240000000000 */
.L_x_2380:
[----:B----4-:R-:W-:Y:S01]  /*f340*/  FMNMX.FTZ R4, R183, R12, !PT ;  /* 0x0000000cb7047209 */ /* 0x010fe20007810000 */
[----:B------:R-:W-:Y:S01]  /*f350*/  FMUL.FTZ R6, R133, UR23 ;  /* 0x0000001785067c20 */ /* 0x000fe20008410000 */
[----:B-1----:R-:W-:Y:S01]  /*f360*/  FSEL R195, R28, -INF , !P6 ;  /* 0xff8000001cc37808 */ /* 0x002fe20007000000 */
[----:B---3--:R-:W-:Y:S01]  /*f370*/  FMUL.FTZ R7, R135, UR23 ;  /* 0x0000001787077c20 */ /* 0x008fe20008410000 */
[-C--:B------:R-:W-:Y:S01]  /*f380*/  ISETP.GE.AND P0, PT, R2, R231.reuse, PT ;  /* 0x000000e70200720c */ /* 0x080fe20003f06270 */
[----:B------:R-:W1:Y:S01]  /*f390*/  SHFL.BFLY PT, R12, R4, 0x2, 0x1f ;  /* 0x0c401f00040c7f89 */ /* 0x000e6200000e0000 */
[----:B------:R-:W-:Y:S01]  /*f3a0*/  ISETP.GE.AND P6, PT, R0, R231, PT ;  /* 0x000000e70000720c */ /* 0x000fe20003fc6270 */
[----:B------:R3:W4:Y:S01]  /*f3b0*/  MUFU.TANH R22, R6 ;  /* 0x0000000600167308 */ /* 0x0007220000002400 */
[----:B------:R-:W-:Y:S01]  /*f3c0*/  FMNMX.FTZ R5, R243, R9, !PT ;  /* 0x00000009f3057209 */ /* 0x000fe20007810000 */
[----:B------:R-:W-:Y:S01]  /*f3d0*/  LDSM.16.MT88.4 R176, [R213+0xb000] ;  /* 0x00b00000d5b0783b */ /* 0x000fe20000004200 */
[----:B------:R-:W-:-:S02]  /*f3e0*/  ISETP.LT.OR P0, PT, R2, R227, P0 ;  /* 0x000000e30200720c */ /* 0x000fc40000701670 */
[----:B------:R-:W-:Y:S02]  /*f3f0*/  ISETP.LT.OR P6, PT, R0, R227, P6 ;  /* 0x000000e30000720c */ /* 0x000fe400037c1670 */
[----:B------:R-:W-:Y:S01]  /*f400*/  FMNMX.FTZ R5, R17, R5, !PT ;  /* 0x0000000511057209 */ /* 0x000fe20007810000 */
[----:B------:R5:W-:Y:S01]  /*f410*/  MUFU.TANH R23, R7 ;  /* 0x0000000700177308 */ /* 0x000be20000002400 */
[----:B--2---:R-:W-:Y:S02]  /*f420*/  FSEL R194, R21, -INF , !P0 ;  /* 0xff80000015c27808 */ /* 0x004fe40004000000 */
[----:B------:R-:W-:Y:S01]  /*f430*/  FSEL R192, R20, -INF , !P6 ;  /* 0xff80000014c07808 */ /* 0x000fe20007000000 */
[----:B------:R-:W-:Y:S01]  /*f440*/  FMUL.FTZ R20, R35, UR23 ;  /* 0x0000001723147c20 */ /* 0x000fe20008410000 */
[C---:B------:R-:W-:Y:S02]  /*f450*/  ISETP.GE.AND P0, PT, R3.reuse, R234, PT ;  /* 0x000000ea0300720c */ /* 0x040fe40003f06270 */
[----:B------:R-:W-:-:S02]  /*f460*/  ISETP.GE.AND P6, PT, R3, R233, PT ;  /* 0x000000e90300720c */ /* 0x000fc40003fc6270 */
[----:B------:R-:W-:Y:S01]  /*f470*/  FMNMX.FTZ R5, R15, R5, !PT ;  /* 0x000000050f057209 */ /* 0x000fe20007810000 */
[----:B---3--:R-:W-:Y:S01]  /*f480*/  FMUL.FTZ R6, R134, UR23 ;  /* 0x0000001786067c20 */ /* 0x008fe20008410000 */
[C---:B------:R-:W-:Y:S01]  /*f490*/  ISETP.LT.OR P0, PT, R3.reuse, R230, P0 ;  /* 0x000000e60300720c */ /* 0x040fe20000701670 */
[----:B------:R-:W-:Y:S01]  /*f4a0*/  MUFU.TANH R20, R20 ;  /* 0x0000001400147308 */ /* 0x000fe20000002400 */
[----:B------:R-:W-:Y:S01]  /*f4b0*/  ISETP.LT.OR P6, PT, R3, R229, P6 ;  /* 0x000000e50300720c */ /* 0x000fe200037c1670 */
[----:B------:R-:W-:Y:S01]  /*f4c0*/  FMUL.FTZ R3, R33, UR23 ;  /* 0x0000001721037c20 */ /* 0x000fe20008410000 */
[----:B------:R-:W-:Y:S02]  /*f4d0*/  FMNMX.FTZ R5, R16, R5, !PT ;  /* 0x0000000510057209 */ /* 0x000fe40007810000 */
[----:B-1----:R-:W-:Y:S02]  /*f4e0*/  FMNMX.FTZ R136, R4, R12, !PT ;  /* 0x0000000c04887209 */ /* 0x002fe40007810000 */
[----:B------:R-:W-:Y:S01]  /*f4f0*/  FMNMX.FTZ R5, R200, R5, !PT ;  /* 0x00000005c8057209 */ /* 0x000fe20007810000 */
[----:B------:R1:W-:Y:S01]  /*f500*/  MUFU.TANH R21, R3 ;  /* 0x0000000300157308 */ /* 0x0003e20000002400 */
[----:B------:R-:W-:Y:S01]  /*f510*/  FSEL R132, R29, -INF , !P4 ;  /* 0xff8000001d847808 */ /* 0x000fe20006000000 */
[----:B-----5:R-:W2:Y:S01]  /*f520*/  SHFL.BFLY PT, R7, R136, 0x1, 0x1f ;  /* 0x0c201f0088077f89 */ /* 0x020ea200000e0000 */
[----:B------:R-:W-:-:S02]  /*f530*/  FMNMX.FTZ R5, R195, R5, !PT ;  /* 0x00000005c3057209 */ /* 0x000fc40007810000 */
[----:B----4-:R-:W-:Y:S02]  /*f540*/  FSEL R201, R22, -INF , !P0 ;  /* 0xff80000016c97808 */ /* 0x010fe40004000000 */
[----:B------:R-:W-:Y:S01]  /*f550*/  FMNMX.FTZ R135, R194, R5, !PT ;  /* 0x00000005c2877209 */ /* 0x000fe20007810000 */
[----:B------:R3:W4:Y:S01]  /*f560*/  MUFU.TANH R133, R6 ;  /* 0x0000000600857308 */ /* 0x0007220000002400 */
[----:B------:R-:W-:Y:S02]  /*f570*/  FSEL R5, R137, -INF , !P5 ;  /* 0xff80000089057808 */ /* 0x000fe40006800000 */
[----:B------:R-:W-:Y:S02]  /*f580*/  FSEL R4, R138, -INF , !P3 ;  /* 0xff8000008a047808 */ /* 0x000fe40005800000 */
[-C--:B------:R-:W-:Y:S02]  /*f590*/  ISETP.GE.AND P5, PT, R2, R234.reuse, PT ;  /* 0x000000ea0200720c */ /* 0x080fe40003fa6270 */
[----:B------:R-:W-:-:S02]  /*f5a0*/  ISETP.GE.AND P4, PT, R0, R234, PT ;  /* 0x000000ea0000720c */ /* 0x000fc40003f86270 */
[----:B-1----:R-:W-:Y:S02]  /*f5b0*/  FMNMX.FTZ R3, R237, R14, !PT ;  /* 0x0000000eed037209 */ /* 0x002fe40007810000 */
[----:B------:R-:W-:Y:S02]  /*f5c0*/  ISETP.LT.OR P5, PT, R2, R230, P5 ;  /* 0x000000e60200720c */ /* 0x000fe40002fa1670 */
[----:B------:R-:W-:Y:S02]  /*f5d0*/  FMNMX.FTZ R3, R24, R3, !PT ;  /* 0x0000000318037209 */ /* 0x000fe40007810000 */
[----:B------:R-:W-:Y:S02]  /*f5e0*/  ISETP.GE.AND P0, PT, R2, R233, PT ;  /* 0x000000e90200720c */ /* 0x000fe40003f06270 */
[----:B------:R-:W-:Y:S01]  /*f5f0*/  FMNMX.FTZ R3, R18, R3, !PT ;  /* 0x0000000312037209 */ /* 0x000fe20007810000 */
[----:B---3--:R-:W-:Y:S01]  /*f600*/  FMUL.FTZ R6, R32, UR23 ;  /* 0x0000001720067c20 */ /* 0x008fe20008410000 */
[----:B----4-:R-:W-:-:S02]  /*f610*/  FSEL R133, R133, -INF , !P1 ;  /* 0xff80000085857808 */ /* 0x010fc40004800000 */
[----:B------:R-:W-:Y:S01]  /*f620*/  FMNMX.FTZ R3, R5, R3, !PT ;  /* 0x0000000305037209 */ /* 0x000fe20007810000 */
[----:B------:R1:W3:Y:S01]  /*f630*/  MUFU.TANH R26, R6 ;  /* 0x00000006001a7308 */ /* 0x0002e20000002400 */
[----:B------:R-:W-:Y:S02]  /*f640*/  FMNMX.FTZ R135, R192, R135, !PT ;  /* 0x00000087c0877209 */ /* 0x000fe40007810000 */
[----:B------:R-:W-:Y:S02]  /*f650*/  FMNMX.FTZ R134, R132, R3, !PT ;  /* 0x0000000384867209 */ /* 0x000fe40007810000 */
[----:B------:R-:W-:Y:S01]  /*f660*/  FMNMX.FTZ R3, R236, R19, !PT ;  /* 0x00000013ec037209 */ /* 0x000fe20007810000 */
[----:B------:R-:W4:Y:S01]  /*f670*/  SHFL.BFLY PT, R12, R135, 0x2, 0x1f ;  /* 0x0c401f00870c7f89 */ /* 0x000f2200000e0000 */
[----:B------:R-:W-:Y:S02]  /*f680*/  ISETP.LT.OR P4, PT, R0, R230, P4 ;  /* 0x000000e60000720c */ /* 0x000fe40002781670 */
[----:B------:R-:W-:-:S02]  /*f690*/  FMNMX.FTZ R134, R201, R134, !PT ;  /* 0x00000086c9867209 */ /* 0x000fc40007810000 */
[----:B------:R-:W-:Y:S02]  /*f6a0*/  ISETP.GE.AND P1, PT, R0, R233, PT ;  /* 0x000000e90000720c */ /* 0x000fe40003f26270 */
[----:B--2---:R-:W-:Y:S02]  /*f6b0*/  FMNMX.FTZ R136, R136, R7, !PT ;  /* 0x0000000788887209 */ /* 0x004fe40007810000 */
[----:B------:R-:W-:Y:S01]  /*f6c0*/  ISETP.LT.OR P0, PT, R2, R229, P0 ;  /* 0x000000e50200720c */ /* 0x000fe20000701670 */
[----:B-1----:R-:W-:Y:S01]  /*f6d0*/  FMUL.FTZ R6, R34, UR23 ;  /* 0x0000001722067c20 */ /* 0x002fe20008410000 */
[----:B---3--:R-:W-:Y:S01]  /*f6e0*/  FSEL R202, R26, -INF , !P5 ;  /* 0xff8000001aca7808 */ /* 0x008fe20006800000 */
[----:B------:R-:W-:Y:S01]  /*f6f0*/  LDSM.16.MT88.4 R32, [R218+0xa000] ;  /* 0x00a00000da20783b */ /* 0x000fe20000004200 */
[----:B------:R-:W-:Y:S01]  /*f700*/  FSEL R238, R23, -INF , !P6 ;  /* 0xff80000017ee7808 */ /* 0x000fe20007000000 */
[----:B------:R1:W2:Y:S01]  /*f710*/  MUFU.TANH R22, R6 ;  /* 0x0000000600167308 */ /* 0x0002a20000002400 */
[----:B------:R-:W-:-:S02]  /*f720*/  FSEL R203, R21, -INF , !P4 ;  /* 0xff80000015cb7808 */ /* 0x000fc40006000000 */
[----:B------:R-:W-:Y:S02]  /*f730*/  FMNMX.FTZ R134, R202, R134, !PT ;  /* 0x00000086ca867209 */ /* 0x000fe40007810000 */
[----:B------:R-:W-:Y:S02]  /*f740*/  ISETP.LT.OR P1, PT, R0, R229, P1 ;  /* 0x000000e50000720c */ /* 0x000fe40000f21670 */
[----:B------:R-:W-:Y:S02]  /*f750*/  FMNMX.FTZ R134, R203, R134, !PT ;  /* 0x00000086cb867209 */ /* 0x000fe40007810000 */
[----:B------:R-:W-:Y:S02]  /*f760*/  FSEL R239, R20, -INF , !P1 ;  /* 0xff80000014ef7808 */ /* 0x000fe40004800000 */
[----:B----4-:R-:W-:Y:S01]  /*f770*/  FMNMX.FTZ R135, R135, R12, !PT ;  /* 0x0000000c87877209 */ /* 0x010fe20007810000 */
[----:B------:R-:W3:Y:S01]  /*f780*/  SHFL.BFLY PT, R2, R134, 0x2, 0x1f ;  /* 0x0c401f0086027f89 */ /* 0x000ee200000e0000 */
[C---:B------:R-:W-:Y:S01]  /*f790*/  FMUL.FTZ R12, R136.reuse, UR26 ;  /* 0x0000001a880c7c20 */ /* 0x040fe20008410000 */
[----:B------:R-:W-:-:S02]  /*f7a0*/  FSETP.NEU.FTZ.AND P3, PT, R136, -INF , PT ;  /* 0xff8000008800780b */ /* 0x000fc40003f7d000 */
[----:B------:R-:W-:Y:S02]  /*f7b0*/  MOV R27, R247 ;  /* 0x000000f7001b7202 */ /* 0x000fe40000000f00 */
[----:B-1----:R-:W-:Y:S02]  /*f7c0*/  FMNMX.FTZ R6, R25, R3, !PT ;  /* 0x0000000319067209 */ /* 0x002fe40007810000 */
[----:B------:R-:W-:Y:S02]  /*f7d0*/  FSEL R3, R139, -INF , !P2 ;  /* 0xff8000008b037808 */ /* 0x000fe40005000000 */
[----:B------:R-:W-:Y:S02]  /*f7e0*/  FMNMX.FTZ R6, R4, R6, !PT ;  /* 0x0000000604067209 */ /* 0x000fe40007810000 */
[----:B--2---:R-:W-:Y:S02]  /*f7f0*/  FSEL R240, R22, -INF , !P0 ;  /* 0xff80000016f07808 */ /* 0x004fe40004000000 */
[----:B------:R-:W-:-:S02]  /*f800*/  FMNMX.FTZ R6, R3, R6, !PT ;  /* 0x0000000603067209 */ /* 0x000fc40007810000 */
[----:B------:R-:W-:Y:S02]  /*f810*/  FSEL R12, R12, RZ, P3 ;  /* 0x000000ff0c0c7208 */ /* 0x000fe40001800000 */
[----:B------:R-:W-:Y:S02]  /*f820*/  FMNMX.FTZ R7, R133, R6, !PT ;  /* 0x0000000685077209 */ /* 0x000fe40007810000 */
[----:B------:R-:W1:Y:S01]  /*f830*/  SHFL.BFLY PT, R6, R135, 0x1, 0x1f ;  /* 0x0c201f0087067f89 */ /* 0x000e6200000e0000 */
[--C-:B------:R-:W-:Y:S01]  /*f840*/  FFMA.FTZ R11, R11, UR26, -R12.reuse ;  /* 0x0000001a0b0b7c23 */ /* 0x100fe2000801080c */
[----:B------:R-:W-:Y:S01]  /*f850*/  FMNMX.FTZ R0, R238, R7, !PT ;  /* 0x00000007ee007209 */ /* 0x000fe20007810000 */
[--C-:B------:R-:W-:Y:S01]  /*f860*/  FFMA.FTZ R8, R8, UR26, -R12.reuse ;  /* 0x0000001a08087c23 */ /* 0x100fe2000801080c */
[----:B---3--:R-:W-:Y:S01]  /*f870*/  FMNMX.FTZ R134, R134, R2, !PT ;  /* 0x0000000286867209 */ /* 0x008fe20007810000 */
[----:B------:R2:W-:Y:S01]  /*f880*/  MUFU.EX2 R252, R11 ;  /* 0x0000000b00fc7308 */ /* 0x0005e20000000800 */
[----:B------:R-:W-:Y:S01]  /*f890*/  FMNMX.FTZ R0, R240, R0, !PT ;  /* 0x00000000f0007209 */ /* 0x000fe20007810000 */
[--C-:B------:R-:W-:Y:S01]  /*f8a0*/  FFMA.FTZ R10, R10, UR26, -R12.reuse ;  /* 0x0000001a0a0a7c23 */ /* 0x100fe2000801080c */
[----:B------:R-:W-:Y:S01]  /*f8b0*/  MOV R30, R246 ;  /* 0x000000f6001e7202 */ /* 0x000fe20000000f00 */
[----:B------:R-:W3:Y:S01]  /*f8c0*/  SHFL.BFLY PT, R7, R134, 0x1, 0x1f ;  /* 0x0c201f0086077f89 */ /* 0x000ee200000e0000 */
[----:B------:R-:W-:Y:S01]  /*f8d0*/  FMNMX.FTZ R0, R239, R0, !PT ;  /* 0x00000000ef007209 */ /* 0x000fe20007810000 */
[----:B------:R-:W-:Y:S01]  /*f8e0*/  FFMA.FTZ R13, R13, UR26, -R12 ;  /* 0x0000001a0d0d7c23 */ /* 0x000fe2000801080c */
[----:B------:R-:W-:Y:S01]  /*f8f0*/  MOV R172, R245 ;  /* 0x000000f500ac7202 */ /* 0x000fe20000000f00 */
[----:B------:R-:W-:Y:S01]  /*f900*/  MUFU.EX2 R31, R8 ;  /* 0x00000008001f7308 */ /* 0x000fe20000000800 */
[----:B------:R-:W-:Y:S01]  /*f910*/  MOV R173, R244 ;  /* 0x000000f400ad7202 */ /* 0x000fe20000000f00 */
[----:B------:R-:W4:Y:S01]  /*f920*/  SHFL.BFLY PT, R20, R0, 0x2, 0x1f ;  /* 0x0c401f0000147f89 */ /* 0x000f2200000e0000 */
[----:B------:R-:W-:-:S02]  /*f930*/  MOV R184, R30 ;  /* 0x0000001e00b87202 */ /* 0x000fc40000000f00 */
[----:B------:R-:W-:-:S03]  /*f940*/  MOV R185, R27 ;  /* 0x0000001b00b97202 */ /* 0x000fc60000000f00 */
[----:B------:R5:W4:Y:S01]  /*f950*/  MUFU.EX2 R175, R10 ;  /* 0x0000000a00af7308 */ /* 0x000b220000000800 */
[----:B-1----:R-:W-:-:S04]  /*f960*/  FMNMX.FTZ R135, R135, R6, !PT ;  /* 0x0000000687877209 */ /* 0x002fc80007810000 */
[C---:B------:R-:W-:Y:S01]  /*f970*/  FSETP.NEU.FTZ.AND P2, PT, R135.reuse, -INF , PT ;  /* 0xff8000008700780b */ /* 0x040fe20003f5d000 */
[----:B------:R-:W-:Y:S02]  /*f980*/  FMUL.FTZ R2, R135, UR26 ;  /* 0x0000001a87027c20 */ /* 0x000fe40008410000 */
[----:B------:R1:W1:Y:S01]  /*f990*/  MUFU.EX2 R174, R13 ;  /* 0x0000000d00ae7308 */ /* 0x0002620000000800 */
[----:B---3--:R-:W-:Y:S02]  /*f9a0*/  FMNMX.FTZ R134, R134, R7, !PT ;  /* 0x0000000786867209 */ /* 0x008fe40007810000 */
[----:B--2---:R-:W-:Y:S02]  /*f9b0*/  FSEL R11, R2, RZ, P2 ;  /* 0x000000ff020b7208 */ /* 0x004fe40001000000 */
[----:B------:R-:W-:Y:S01]  /*f9c0*/  FSEL R2, R136, RZ, P3 ;  /* 0x000000ff88027208 */ /* 0x000fe20001800000 */
[----:B-----5:R-:W-:Y:S01]  /*f9d0*/  FMUL.FTZ R10, R134, UR26 ;  /* 0x0000001a860a7c20 */ /* 0x020fe20008410000 */
[----:B----4-:R-:W-:Y:S01]  /*f9e0*/  FMNMX.FTZ R0, R0, R20, !PT ;  /* 0x0000001400007209 */ /* 0x010fe20007810000 */
[--C-:B------:R-:W-:Y:S01]  /*f9f0*/  FFMA.FTZ R9, R9, UR26, -R11.reuse ;  /* 0x0000001a09097c23 */ /* 0x100fe2000801080b */
[----:B------:R-:W-:Y:S01]  /*fa00*/  FSETP.NEU.FTZ.AND P1, PT, R134, -INF , PT ;  /* 0xff8000008600780b */ /* 0x000fe20003f3d000 */
[----:B------:R-:W-:Y:S01]  /*fa10*/  FADD.FTZ R2, R242, -R2 ;  /* 0x80000002f2027221 */ /* 0x000fe20000010000 */
[--C-:B------:R-:W-:Y:S01]  /*fa20*/  FFMA.FTZ R17, R17, UR26, -R11.reuse ;  /* 0x0000001a11117c23 */ /* 0x100fe2000801080b */
[----:B------:R-:W2:Y:S01]  /*fa30*/  SHFL.BFLY PT, R137, R0, 0x1, 0x1f ;  /* 0x0c201f0000897f89 */ /* 0x000ea200000e0000 */
[----:B------:R3:W-:Y:S01]  /*fa40*/  MUFU.EX2 R249, R9 ;  /* 0x0000000900f97308 */ /* 0x0007e20000000800 */
[----:B------:R-:W-:Y:S01]  /*fa50*/  FMUL.FTZ R8, R2, UR26 ;  /* 0x0000001a02087c20 */ /* 0x000fe20008410000 */
[----:B------:R-:W-:Y:S01]  /*fa60*/  FSEL R10, R10, RZ, P1 ;  /* 0x000000ff0a0a7208 */ /* 0x000fe20000800000 */
[--C-:B------:R-:W-:Y:S01]  /*fa70*/  FFMA.FTZ R15, R15, UR26, -R11.reuse ;  /* 0x0000001a0f0f7c23 */ /* 0x100fe2000801080b */
[----:B------:R-:W-:Y:S01]  /*fa80*/  FFMA.FTZ R16, R16, UR26, -R11 ;  /* 0x0000001a10107c23 */ /* 0x000fe2000801080b */
[----:B------:R-:W-:Y:S01]  /*fa90*/  MOV R242, R175 ;  /* 0x000000af00f27202 */ /* 0x000fe20000000f00 */
[----:B------:R-:W-:Y:S01]  /*faa0*/  LDSM.16.MT88.4 R20, [R215+0xa000] ;  /* 0x00a00000d714783b */ /* 0x000fe20000004200 */
[--C-:B------:R-:W-:Y:S01]  /*fab0*/  FFMA.FTZ R14, R14, UR26, -R10.reuse ;  /* 0x0000001a0e0e7c23 */ /* 0x100fe2000801080a */
[--C-:B------:R-:W-:Y:S01]  /*fac0*/  FFMA.FTZ R24, R24, UR26, -R10.reuse ;  /* 0x0000001a18187c23 */ /* 0x100fe2000801080a */
[--C-:B------:R-:W-:Y:S01]  /*fad0*/  FFMA.FTZ R18, R18, UR26, -R10.reuse ;  /* 0x0000001a12127c23 */ /* 0x100fe2000801080a */
[--C-:B------:R-:W-:Y:S01]  /*fae0*/  FFMA.FTZ R5, R5, UR26, -R10.reuse ;  /* 0x0000001a05057c23 */ /* 0x100fe2000801080a */
[----:B------:R4:W-:Y:S01]  /*faf0*/  MUFU.EX2 R246, R14 ;  /* 0x0000000e00f67308 */ /* 0x0009e20000000800 */
[----:B-1----:R-:W-:-:S07]  /*fb00*/  FFMA.FTZ R13, R132, UR26, -R10 ;  /* 0x0000001a840d7c23 */ /* 0x002fce000801080a */
[----:B------:R-:W-:Y:S01]  /*fb10*/  MUFU.EX2 R245, R24 ;  /* 0x0000001800f57308 */ /* 0x000fe20000000800 */
[----:B--2---:R-:W-:Y:S02]  /*fb20*/  FMNMX.FTZ R137, R0, R137, !PT ;  /* 0x0000008900897209 */ /* 0x004fe40007810000 */
[----:B------:R-:W-:Y:S02]  /*fb30*/  FSEL R0, R134, RZ, P1 ;  /* 0x000000ff86007208 */ /* 0x000fe40000800000 */
[C---:B------:R-:W-:Y:S01]  /*fb40*/  FSETP.NEU.FTZ.AND P0, PT, R137.reuse, -INF , PT ;  /* 0xff8000008900780b */ /* 0x040fe20003f1d000 */
[----:B---3--:R-:W-:Y:S02]  /*fb50*/  FMUL.FTZ R9, R137, UR26 ;  /* 0x0000001a89097c20 */ /* 0x008fe40008410000 */
[----:B------:R-:W-:Y:S01]  /*fb60*/  MUFU.EX2 R247, R18 ;  /* 0x0000001200f77308 */ /* 0x000fe20000000800 */
[----:B------:R-:W-:Y:S01]  /*fb70*/  FADD.FTZ R2, R237, -R0 ;  /* 0x80000000ed027221 */ /* 0x000fe20000010000 */
[----:B------:R-:W-:-:S02]  /*fb80*/  FSEL R0, R137, RZ, P0 ;  /* 0x000000ff89007208 */ /* 0x000fc40000000000 */
[----:B------:R-:W-:Y:S01]  /*fb90*/  FSEL R9, R9, RZ, P0 ;  /* 0x000000ff09097208 */ /* 0x000fe20000000000 */
[----:B------:R-:W-:Y:S01]  /*fba0*/  FMUL.FTZ R2, R2, UR26 ;  /* 0x0000001a02027c20 */ /* 0x000fe20008410000 */
[----:B------:R-:W-:Y:S01]  /*fbb0*/  MOV R237, R174 ;  /* 0x000000ae00ed7202 */ /* 0x000fe20000000f00 */
[----:B------:R-:W-:Y:S01]  /*fbc0*/  FADD.FTZ R0, R236, -R0 ;  /* 0x80000000ec007221 */ /* 0x000fe20000010000 */
[----:B------:R-:W1:Y:S01]  /*fbd0*/  MUFU.EX2 R180, R5 ;  /* 0x0000000500b47308 */ /* 0x000e620000000800 */
[--C-:B------:R-:W-:Y:S01]  /*fbe0*/  FFMA.FTZ R19, R19, UR26, -R9.reuse ;  /* 0x0000001a13137c23 */ /* 0x100fe20008010809 */
[--C-:B------:R-:W-:Y:S01]  /*fbf0*/  FFMA.FTZ R25, R25, UR26, -R9.reuse ;  /* 0x0000001a19197c23 */ /* 0x100fe20008010809 */
[----:B------:R-:W-:Y:S01]  /*fc00*/  FMUL.FTZ R0, R0, UR26 ;  /* 0x0000001a00007c20 */ /* 0x000fe20008410000 */
[--C-:B------:R-:W-:Y:S01]  /*fc10*/  FFMA.FTZ R4, R4, UR26, -R9.reuse ;  /* 0x0000001a04047c23 */ /* 0x100fe20008010809 */
[----:B------:R-:W-:Y:S01]  /*fc20*/  FFMA.FTZ R3, R3, UR26, -R9 ;  /* 0x0000001a03037c23 */ /* 0x000fe20008010809 */
[----:B------:R-:W-:-:S02]  /*fc30*/  MOV R236, R173 ;  /* 0x000000ad00ec7202 */ /* 0x000fc40000000f00 */
[----:B------:R-:W-:Y:S01]  /*fc40*/  MUFU.EX2 R241, R19 ;  /* 0x0000001300f17308 */ /* 0x000fe20000000800 */
[----:B----4-:R-:W-:-:S07]  /*fc50*/  MOV R14, R184 ;  /* 0x000000b8000e7202 */ /* 0x010fce0000000f00 */
[----:B------:R-:W2:Y:S01]  /*fc60*/  MUFU.EX2 R244, R25 ;  /* 0x0000001900f47308 */ /* 0x000ea20000000800 */
[----:B-1----:R-:W-:-:S07]  /*fc70*/  F2FP.F16.F32.PACK_AB R6, R180, R247 ;  /* 0x000000f7b406723e */ /* 0x002fce00000000ff */
[----:B------:R1:W-:Y:S08]  /*fc80*/  MUFU.EX2 R139, R4 ;  /* 0x00000004008b7308 */ /* 0x0003f00000000800 */
[----:B------:R-:W3:Y:S01]  /*fc90*/  MUFU.EX2 R138, R3 ;  /* 0x00000003008a7308 */ /* 0x000ee20000000800 */
[----:B--2---:R-:W-:Y:S01]  /*fca0*/  F2FP.F16.F32.PACK_AB R5, R244, R241 ;  /* 0x000000f1f405723e */ /* 0x004fe200000000ff */
[----:B------:R-:W-:Y:S06]  /*fcb0*/  LDSM.16.MT88.4 R24, [R215+0xb000] ;  /* 0x00b00000d718783b */ /* 0x000fec0000004200 */
[----:B------:R-:W2:Y:S01]  /*fcc0*/  MUFU.EX2 R2, R2 ;  /* 0x0000000200027308 */ /* 0x000ea20000000800 */
[----:B-1----:R-:W-:-:S07]  /*fcd0*/  F2FP.F16.F32.PACK_AB R4, R245, R246 ;  /* 0x000000f6f504723e */ /* 0x002fce00000000ff */
[----:B------:R-:W1:Y:S01]  /*fce0*/  MUFU.EX2 R0, R0 ;  /* 0x0000000000007308 */ /* 0x000e620000000800 */
[----:B---3--:R-:W-:Y:S02]  /*fcf0*/  F2FP.F16.F32.PACK_AB R7, R138, R139 ;  /* 0x0000008b8a07723e */ /* 0x008fe400000000ff */
[----:B------:R-:W-:-:S05]  /*fd00*/  FSEL R3, R135, RZ, P2 ;  /* 0x000000ff87037208 */ /* 0x000fca0001000000 */
[----:B------:R3:W-:Y:S01]  /*fd10*/  MUFU.EX2 R250, R15 ;  /* 0x0000000f00fa7308 */ /* 0x0007e20000000800 */
[-C--:B--2---:R-:W-:Y:S01]  /*fd20*/  FMUL.FTZ R40, R40, R2.reuse ;  /* 0x0000000228287220 */ /* 0x084fe20000410000 */
[----:B------:R-:W-:Y:S01]  /*fd30*/  FMUL.FTZ R41, R41, R2 ;  /* 0x0000000229297220 */ /* 0x000fe20000410000 */
[----:B------:R-:W-:Y:S01]  /*fd40*/  FADD.FTZ R3, R243, -R3 ;  /* 0x80000003f3037221 */ /* 0x000fe20000010000 */
[----:B------:R-:W-:Y:S01]  /*fd50*/  MOV R243, R172 ;  /* 0x000000ac00f37202 */ /* 0x000fe20000000f00 */
[----:B------:R-:W-:Y:S01]  /*fd60*/  FMUL.FTZ R140, R140, R2 ;  /* 0x000000028c8c7220 */ /* 0x000fe20000410000 */
[----:B------:R-:W-:Y:S01]  /*fd70*/  LDSM.16.MT88.4 R172, [R217+0xa000] ;  /* 0x00a00000d9ac783b */ /* 0x000fe20000004200 */
[----:B------:R-:W-:Y:S01]  /*fd80*/  FMUL.FTZ R3, R3, UR26 ;  /* 0x0000001a03037c20 */ /* 0x000fe20008410000 */
[----:B------:R-:W-:Y:S01]  /*fd90*/  MUFU.EX2 R248, R17 ;  /* 0x0000001100f87308 */ /* 0x000fe20000000800 */
[-C--:B-1----:R-:W-:Y:S01]  /*fda0*/  FMUL.FTZ R42, R42, R0.reuse ;  /* 0x000000002a2a7220 */ /* 0x082fe20000410000 */
[----:B------:R-:W-:Y:S01]  /*fdb0*/  FMUL.FTZ R43, R43, R0 ;  /* 0x000000002b2b7220 */ /* 0x000fe20000410000 */
[-C--:B------:R-:W-:Y:S01]  /*fdc0*/  FMUL.FTZ R141, R141, R2.reuse ;  /* 0x000000028d8d7220 */ /* 0x080fe20000410000 */
[-C--:B------:R-:W-:Y:S01]  /*fdd0*/  FMUL.FTZ R148, R148, R2.reuse ;  /* 0x0000000294947220 */ /* 0x080fe20000410000 */
[----:B------:R-:W-:Y:S01]  /*fde0*/  FMUL.FTZ R149, R149, R2 ;  /* 0x0000000295957220 */ /* 0x000fe20000410000 */
[-C--:B------:R-:W-:Y:S01]  /*fdf0*/  FMUL.FTZ R142, R142, R0.reuse ;  /* 0x000000008e8e7220 */ /* 0x080fe20000410000 */
[----:B------:R-:W-:Y:S01]  /*fe00*/  FMUL.FTZ R143, R143, R0 ;  /* 0x000000008f8f7220 */ /* 0x000fe20000410000 */
[----:B------:R1:W-:Y:S01]  /*fe10*/  MUFU.EX2 R251, R16 ;  /* 0x0000001000fb7308 */ /* 0x0003e20000000800 */
[----:B---3--:R-:W-:Y:S01]  /*fe20*/  MOV R15, R31 ;  /* 0x0000001f000f7202 */ /* 0x008fe20000000f00 */
[C---:B------:R-:W-:Y:S01]  /*fe30*/  HMMA.16816.F32 R208, R4.reuse, R32, R40 ;  /* 0x0000002004d0723c */ /* 0x040fe20000001828 */
[----:B------:R-:W-:Y:S01]  /*fe40*/  LDSM.16.MT88.4 R28, [R218+0xb000] ;  /* 0x00b00000da1c783b */ /* 0x000fe20000004200 */
[-C--:B------:R-:W-:Y:S01]  /*fe50*/  FMUL.FTZ R156, R156, R2.reuse ;  /* 0x000000029c9c7220 */ /* 0x080fe20000410000 */
[-C--:B------:R-:W-:Y:S01]  /*fe60*/  FMUL.FTZ R157, R157, R2.reuse ;  /* 0x000000029d9d7220 */ /* 0x080fe20000410000 */
[-C--:B------:R-:W-:Y:S01]  /*fe70*/  FMUL.FTZ R164, R164, R2.reuse ;  /* 0x00000002a4a47220 */ /* 0x080fe20000410000 */
[----:B------:R-:W-:Y:S01]  /*fe80*/  LDSM.16.MT88.4 R40, [R217+0xb000] ;  /* 0x00b00000d928783b */ /* 0x000fe20000004200 */
[----:B------:R-:W2:Y:S01]  /*fe90*/  MUFU.EX2 R8, R8 ;  /* 0x0000000800087308 */ /* 0x000ea20000000800 */
[----:B------:R-:W-:Y:S01]  /*fea0*/  FMUL.FTZ R165, R165, R2 ;  /* 0x00000002a5a57220 */ /* 0x000fe20000410000 */
[-C--:B------:R-:W-:Y:S01]  /*feb0*/  FMUL.FTZ R150, R150, R0.reuse ;  /* 0x0000000096967220 */ /* 0x080fe20000410000 */
[----:B------:R-:W-:Y:S01]  /*fec0*/  FMUL.FTZ R151, R151, R0 ;  /* 0x0000000097977220 */ /* 0x000fe20000410000 */
[----:B------:R-:W-:Y:S01]  /*fed0*/  FMUL.FTZ R44, R44, R2 ;  /* 0x000000022c2c7220 */ /* 0x000fe20000410000 */
[-C--:B------:R-:W-:Y:S01]  /*fee0*/  FMUL.FTZ R158, R158, R0.reuse ;  /* 0x000000009e9e7220 */ /* 0x080fe20000410000 */
[----:B------:R-:W-:Y:S01]  /*fef0*/  FMUL.FTZ R159, R159, R0 ;  /* 0x000000009f9f7220 */ /* 0x000fe20000410000 */
[-C--:B------:R-:W-:Y:S01]  /*ff00*/  FMUL.FTZ R45, R45, R2.reuse ;  /* 0x000000022d2d7220 */ /* 0x080fe20000410000 */
[----:B------:R-:W3:Y:S01]  /*ff10*/  MUFU.EX2 R3, R3 ;  /* 0x0000000300037308 */ /* 0x000ee20000000800 */
[----:B-1----:R-:W1:Y:S01]  /*ff20*/  LDSM.16.MT88.4 R16, [R213+0xa000] ;  /* 0x00a00000d510783b */ /* 0x002e620000004200 */
        /* <DEDUP_REMOVED lines=120> */
[----:B------:R-:W-:Y:S01]  /*106b0*/  FMUL.FTZ R131, R131, R3 ;  /* 0x0000000383837220 */ /* 0x000fe20000410000 */
[----:B------:R-:W-:Y:S01]  /*106c0*/  FFMA.FTZ R0, R236, R0, R241 ;  /* 0x00000000ec007223 */ /* 0x000fe200000100f1 */
[----:B------:R-:W-:Y:S01]  /*106d0*/  HMMA.16816.F32 R120, R4, R40, R120 ;  /* 0x000000280478723c */ /* 0x000fe20000001878 */
[----:B------:R-:W-:-:S02]  /*106e0*/  FFMA.FTZ R2, R243, R2, R246 ;  /* 0x00000002f3027223 */ /* 0x000fc400000100f6 */
[----:B------:R-:W-:Y:S02]  /*106f0*/  FADD.FTZ R0, R244, R0 ;  /* 0x00000000f4007221 */ /* 0x000fe40000010000 */
[----:B------:R-:W-:Y:S01]  /*10700*/  FADD.FTZ R2, R245, R2 ;  /* 0x00000002f5027221 */ /* 0x000fe20000010000 */
[----:B------:R-:W-:Y:S01]  /*10710*/  HMMA.16816.F32 R204, R4, R42, R124 ;  /* 0x0000002a04cc723c */ /* 0x000fe2000000187c */
[----:B------:R-:W-:Y:S02]  /*10720*/  FADD.FTZ R0, R139, R0 ;  /* 0x000000008b007221 */ /* 0x000fe40000010000 */
[----:B------:R-:W-:Y:S02]  /*10730*/  FADD.FTZ R2, R247, R2 ;  /* 0x00000002f7027221 */ /* 0x000fe40000010000 */
[----:B------:R-:W-:Y:S02]  /*10740*/  FADD.FTZ R0, R138, R0 ;  /* 0x000000008a007221 */ /* 0x000fe40000010000 */
[----:B------:R-:W-:Y:S01]  /*10750*/  F2FP.F16.F32.PACK_AB R4, R237, R15 ;  /* 0x0000000fed04723e */ /* 0x000fe200000000ff */
[----:B------:R-:W-:Y:S01]  /*10760*/  FADD.FTZ R2, R180, R2 ;  /* 0x00000002b4027221 */ /* 0x000fe20000010000 */
[----:B------:R-:W-:-:S02]  /*10770*/  F2FP.F16.F32.PACK_AB R5, R248, R249 ;  /* 0x000000f9f805723e */ /* 0x000fc400000000ff */
[----:B------:R-:W-:Y:S02]  /*10780*/  F2FP.F16.F32.PACK_AB R6, R242, R252 ;  /* 0x000000fcf206723e */ /* 0x000fe400000000ff */
[----:B------:R-:W-:Y:S02]  /*10790*/  F2FP.F16.F32.PACK_AB R7, R251, R250 ;  /* 0x000000fafb07723e */ /* 0x000fe400000000ff */
[----:B------:R-:W-:-:S05]  /*107a0*/  MOV R127, R185 ;  /* 0x000000b9007f7202 */ /* 0x000fca0000000f00 */
[C---:B------:R-:W-:Y:S01]  /*107b0*/  HMMA.16816.F32 R188, R4.reuse, R22, R168 ;  /* 0x0000001604bc723c */ /* 0x040fe200000018a8 */
[----:B------:R1:W2:Y:S01]  /*107c0*/  MUFU.EX2 R22, R13 ;  /* 0x0000000d00167308 */ /* 0x0002a20000000800 */
[----:B------:R-:W-:Y:S04]  /*107d0*/  LDSM.16.MT88.4 R168, [R215+0xa800] ;  /* 0x00a80000d7a8783b */ /* 0x000fe80000004200 */
[C---:B------:R-:W-:Y:S06]  /*107e0*/  HMMA.16816.F32 R36, R4.reuse, R32, R36 ;  /* 0x000000200424723c */ /* 0x040fec0000001824 */
[----:B------:R-:W-:Y:S01]  /*107f0*/  HMMA.16816.F32 R184, R4, R34, R48 ;  /* 0x0000002204b8723c */ /* 0x000fe20000001830 */
[----:B------:R-:W-:Y:S01]  /*10800*/  LDSM.16.MT88.4 R48, [R218+0xa800] ;  /* 0x00a80000da30783b */ /* 0x000fe20000004200 */
[----:B-1----:R-:W-:-:S04]  /*10810*/  FFMA.FTZ R13, R201, UR26, -R10 ;  /* 0x0000001ac90d7c23 */ /* 0x002fc8000801080a */
[C---:B------:R-:W-:Y:S01]  /*10820*/  HMMA.16816.F32 R52, R4.reuse, R172, R52 ;  /* 0x000000ac0434723c */ /* 0x040fe20000001834 */
[----:B------:R-:W-:Y:S01]  /*10830*/  MOV R201, R14 ;  /* 0x0000000e00c97202 */ /* 0x000fe20000000f00 */
[--C-:B------:R-:W-:Y:S01]  /*10840*/  FFMA.FTZ R14, R202, UR26, -R10.reuse ;  /* 0x0000001aca0e7c23 */ /* 0x100fe2000801080a */
[----:B------:R-:W-:Y:S01]  /*10850*/  FFMA.FTZ R10, R203, UR26, -R10 ;  /* 0x0000001acb0a7c23 */ /* 0x000fe2000801080a */
[----:B------:R-:W-:Y:S01]  /*10860*/  MOV R202, R127 ;  /* 0x0000007f00ca7202 */ /* 0x000fe20000000f00 */
[----:B--2---:R-:W-:Y:S01]  /*10870*/  FADD.FTZ R2, R22, R2 ;  /* 0x0000000216027221 */ /* 0x004fe20000010000 */
[----:B------:R-:W-:Y:S01]  /*10880*/  HMMA.16816.F32 R68, R4, R176, R68 ;  /* 0x000000b00444723c */ /* 0x000fe20000001844 */
[----:B------:R-:W-:Y:S01]  /*10890*/  MOV R203, R15 ;  /* 0x0000000f00cb7202 */ /* 0x000fe20000000f00 */
[----:B------:R-:W-:-:S04]  /*108a0*/  FFMA.FTZ R3, R201, R3, R249 ;  /* 0x00000003c9037223 */ /* 0x000fc800000100f9 */
        /* <DEDUP_REMOVED lines=15> */
[----:B------:R-:W1:Y:S04]  /*109a0*/  LDSM.16.MT88.4 R80, [R213+0xb800] ;  /* 0x00b80000d550783b */ /* 0x000e680000004200 */
[C---:B------:R-:W-:Y:S01]  /*109b0*/  HMMA.16816.F32 R28, R4.reuse, R30, R112 ;  /* 0x0000001e041c723c */ /* 0x040fe20000001870 */
[----:B------:R2:W-:Y:S01]  /*109c0*/  MUFU.EX2 R16, R10 ;  /* 0x0000000a00107308 */ /* 0x0005e20000000800 */
[--C-:B---3--:R-:W-:Y:S01]  /*109d0*/  FFMA.FTZ R13, R133, UR26, -R9.reuse ;  /* 0x0000001a850d7c23 */ /* 0x108fe20008010809 */
[----:B------:R-:W3:Y:S01]  /*109e0*/  LDSM.16.MT88.4 R112, [R218+0xb800] ;  /* 0x00b80000da70783b */ /* 0x000ee20000004200 */
[C---:B----4-:R-:W-:Y:S01]  /*109f0*/  FADD.FTZ R2, R21.reuse, R2 ;  /* 0x0000000215027221 */ /* 0x050fe20000010000 */
[----:B------:R-:W-:Y:S01]  /*10a00*/  F2FP.F16.F32.PACK_AB R124, R21, R22 ;  /* 0x00000016157c723e */ /* 0x000fe200000000ff */
[C---:B------:R-:W-:Y:S03]  /*10a10*/  HMMA.16816.F32 R116, R4.reuse, R40, R116 ;  /* 0x000000280474723c */ /* 0x040fe60000001874 */
[----:B------:R-:W4:Y:S01]  /*10a20*/  MUFU.EX2 R18, R13 ;  /* 0x0000000d00127308 */ /* 0x000f220000000800 */
[----:B------:R-:W-:Y:S01]  /*10a30*/  FADD.FTZ R2, R20, R2 ;  /* 0x0000000214027221 */ /* 0x000fe20000010000 */
[C---:B------:R-:W-:Y:S01]  /*10a40*/  F2FP.F16.F32.PACK_AB R126, R19.reuse, R20 ;  /* 0x00000014137e723e */ /* 0x040fe200000000ff */
[----:B------:R-:W-:Y:S02]  /*10a50*/  HMMA.16816.F32 R24, R4, R42, R128 ;  /* 0x0000002a0418723c */ /* 0x000fe40000001880 */
[----:B------:R-:W-:Y:S01]  /*10a60*/  FADD.FTZ R2, R19, R2 ;  /* 0x0000000213027221 */ /* 0x000fe20000010000 */
[----:B--2---:R-:W-:-:S04]  /*10a70*/  FFMA.FTZ R10, R240, UR26, -R9 ;  /* 0x0000001af00a7c23 */ /* 0x004fc80008010809 */
[----:B------:R-:W-:Y:S01]  /*10a80*/  FFMA.FTZ R4, R193, UR26, -R12 ;  /* 0x0000001ac1047c23 */ /* 0x000fe2000801080c */
[----:B------:R-:W-:Y:S01]  /*10a90*/  FFMA.FTZ R9, R239, UR26, -R9 ;  /* 0x0000001aef097c23 */ /* 0x000fe20008010809 */
[----:B------:R-:W-:Y:S01]  /*10aa0*/  FFMA.FTZ R5, R200, UR26, -R11 ;  /* 0x0000001ac8057c23 */ /* 0x000fe2000801080b */
[----:B------:R-:W2:Y:S01]  /*10ab0*/  MUFU.EX2 R17, R10 ;  /* 0x0000000a00117308 */ /* 0x000ea20000000800 */
[----:B------:R-:W-:Y:S01]  /*10ac0*/  FFMA.FTZ R7, R202, R8, R203 ;  /* 0x00000008ca077223 */ /* 0x000fe200000100cb */
[----:B----4-:R-:W-:-:S03]  /*10ad0*/  FADD.FTZ R0, R18, R0 ;  /* 0x0000000012007221 */ /* 0x010fc60000010000 */
[----:B------:R-:W-:Y:S01]  /*10ae0*/  FADD.FTZ R8, R237, R7 ;  /* 0x00000007ed087221 */ /* 0x000fe20000010000 */
[----:B------:R-:W-:Y:S01]  /*10af0*/  FADD.FTZ R7, R248, R3 ;  /* 0x00000003f8077221 */ /* 0x000fe20000010000 */
[----:B------:R-:W-:Y:S01]  /*10b00*/  F2FP.F16.F32.PACK_AB R125, R16, R18 ;  /* 0x00000012107d723e */ /* 0x000fe200000000ff */
[----:B------:R4:W-:Y:S01]  /*10b10*/  MUFU.EX2 R133, R4 ;  /* 0x0000000400857308 */ /* 0x0009e20000000800 */
[----:B------:R-:W-:Y:S01]  /*10b20*/  FADD.FTZ R3, R252, R8 ;  /* 0x00000008fc037221 */ /* 0x000fe20000010000 */
[----:B------:R-:W-:Y:S01]  /*10b30*/  FADD.FTZ R7, R250, R7 ;  /* 0x00000007fa077221 */ /* 0x000fe20000010000 */
[----:B------:R-:W-:Y:S02]  /*10b40*/  FADD.FTZ R0, R16, R0 ;  /* 0x0000000010007221 */ /* 0x000fe40000010000 */
[----:B------:R-:W-:Y:S01]  /*10b50*/  FADD.FTZ R3, R242, R3 ;  /* 0x00000003f2037221 */ /* 0x000fe20000010000 */
[----:B------:R-:W-:Y:S02]  /*10b60*/  FADD.FTZ R7, R251, R7 ;  /* 0x00000007fb077221 */ /* 0x000fe40000010000 */
[----:B------:R5:W1:Y:S01]  /*10b70*/  MUFU.EX2 R10, R9 ;  /* 0x00000009000a7308 */ /* 0x000a620000000800 */
[----:B--2---:R-:W-:Y:S01]  /*10b80*/  FADD.FTZ R0, R17, R0 ;  /* 0x0000000011007221 */ /* 0x004fe20000010000 */
[----:B----4-:R-:W-:-:S06]  /*10b90*/  FFMA.FTZ R4, R182, UR26, -R12 ;  /* 0x0000001ab6047c23 */ /* 0x010fcc000801080c */
[----:B------:R2:W-:Y:S01]  /*10ba0*/  MUFU.EX2 R132, R4 ;  /* 0x0000000400847308 */ /* 0x0005e20000000800 */
[----:B-----5:R-:W-:Y:S01]  /*10bb0*/  FFMA.FTZ R9, R181, UR26, -R12 ;  /* 0x0000001ab5097c23 */ /* 0x020fe2000801080c */
[C---:B-1----:R-:W-:Y:S01]  /*10bc0*/  F2FP.F16.F32.PACK_AB R127, R10.reuse, R17 ;  /* 0x000000110a7f723e */ /* 0x042fe200000000ff */
[----:B------:R-:W-:-:S05]  /*10bd0*/  FADD.FTZ R0, R10, R0 ;  /* 0x000000000a007221 */ /* 0x000fca0000010000 */
[----:B------:R-:W1:Y:S01]  /*10be0*/  MUFU.EX2 R181, R9 ;  /* 0x0000000900b57308 */ /* 0x000e620000000800 */
[C---:B------:R-:W-:Y:S07]  /*10bf0*/  HMMA.16816.F32 R140, R124.reuse, R152, R140 ;  /* 0x000000987c8c723c */ /* 0x040fee000000188c */
[----:B------:R-:W4:Y:S01]  /*10c00*/  MUFU.EX2 R9, R5 ;  /* 0x0000000500097308 */ /* 0x000f220000000800 */
[----:B--2---:R-:W-:Y:S01]  /*10c10*/  FFMA.FTZ R4, R183, UR26, -R12 ;  /* 0x0000001ab7047c23 */ /* 0x004fe2000801080c */
[C---:B------:R-:W-:Y:S01]  /*10c20*/  HMMA.16816.F32 R148, R124.reuse, R154, R148 ;  /* 0x0000009a7c94723c */ /* 0x040fe20000001894 */
[----:B------:R-:W2:Y:S05]  /*10c30*/  LDSM.16.MT88.4 R12, [R217+0xb800] ;  /* 0x00b80000d90c783b */ /* 0x000eaa0000004200 */
[----:B------:R5:W3:Y:S01]  /*10c40*/  MUFU.EX2 R23, R4 ;  /* 0x0000000400177308 */ /* 0x000ae20000000800 */
[----:B-1----:R-:W-:Y:S01]  /*10c50*/  FADD.FTZ R3, R181, R3 ;  /* 0x00000003b5037221 */ /* 0x002fe20000010000 */
[C---:B------:R-:W-:Y:S01]  /*10c60*/  F2FP.F16.F32.PACK_AB R128, R133.reuse, R181 ;  /* 0x000000b58580723e */ /* 0x040fe200000000ff */
[----:B------:R-:W-:Y:S02]  /*10c70*/  HMMA.16816.F32 R156, R124, R168, R156 ;  /* 0x000000a87c9c723c */ /* 0x000fe4000000189c */
[----:B------:R-:W-:Y:S01]  /*10c80*/  FADD.FTZ R3, R133, R3 ;  /* 0x0000000385037221 */ /* 0x000fe20000010000 */
[----:B----4-:R-:W-:-:S03]  /*10c90*/  FADD.FTZ R7, R9, R7 ;  /* 0x0000000709077221 */ /* 0x010fc60000010000 */
[----:B------:R-:W-:Y:S01]  /*10ca0*/  FADD.FTZ R3, R132, R3 ;  /* 0x0000000384037221 */ /* 0x000fe20000010000 */
[----:B------:R-:W-:Y:S01]  /*10cb0*/  HMMA.16816.F32 R164, R124, R170, R164 ;  /* 0x000000aa7ca4723c */ /* 0x000fe200000018a4 */
[----:B-----5:R-:W-:Y:S01]  /*10cc0*/  FFMA.FTZ R4, R195, UR26, -R11 ;  /* 0x0000001ac3047c23 */ /* 0x020fe2000801080b */
[----:B---3--:R-:W-:-:S04]  /*10cd0*/  F2FP.F16.F32.PACK_AB R130, R23, R132 ;  /* 0x000000841782723e */ /* 0x008fc800000000ff */
[C---:B------:R-:W-:Y:S01]  /*10ce0*/  HMMA.16816.F32 R40, R124.reuse, R48, R208 ;  /* 0x000000307c28723c */ /* 0x040fe200000018d0 */
[----:B------:R1:W3:Y:S05]  /*10cf0*/  MUFU.EX2 R6, R4 ;  /* 0x0000000400067308 */ /* 0x0002ea0000000800 */
[C---:B------:R-:W-:Y:S06]  /*10d00*/  HMMA.16816.F32 R44, R124.reuse, R50, R44 ;  /* 0x000000327c2c723c */ /* 0x040fec000000182c */
[C---:B------:R-:W-:Y:S06]  /*10d10*/  HMMA.16816.F32 R56, R124.reuse, R64, R56 ;  /* 0x000000407c38723c */ /* 0x040fec0000001838 */
[----:B------:R-:W-:Y:S01]  /*10d20*/  HMMA.16816.F32 R60, R124, R66, R60 ;  /* 0x000000427c3c723c */ /* 0x000fe2000000183c */
[----:B-1----:R-:W-:Y:S01]  /*10d30*/  FFMA.FTZ R4, R194, UR26, -R11 ;  /* 0x0000001ac2047c23 */ /* 0x002fe2000801080b */
[C---:B---3--:R-:W-:Y:S01]  /*10d40*/  F2FP.F16.F32.PACK_AB R129, R6.reuse, R9 ;  /* 0x000000090681723e */ /* 0x048fe200000000ff */
[----:B------:R-:W-:-:S02]  /*10d50*/  FADD.FTZ R6, R6, R7 ;  /* 0x0000000706067221 */ /* 0x000fc40000010000 */
[----:B------:R1:W-:Y:S01]  /*10d60*/  MUFU.EX2 R5, R4 ;  /* 0x0000000400057308 */ /* 0x0003e20000000800 */
[C---:B------:R-:W-:Y:S06]  /*10d70*/  HMMA.16816.F32 R72, R124.reuse, R80, R72 ;  /* 0x000000507c48723c */ /* 0x040fec0000001848 */
[C---:B------:R-:W-:Y:S06]  /*10d80*/  HMMA.16816.F32 R76, R124.reuse, R82, R76 ;  /* 0x000000527c4c723c */ /* 0x040fec000000184c */
[----:B------:R-:W-:Y:S01]  /*10d90*/  HMMA.16816.F32 R88, R124, R96, R88 ;  /* 0x000000607c58723c */ /* 0x000fe20000001858 */
[----:B-1----:R-:W-:-:S05]  /*10da0*/  FFMA.FTZ R4, R192, UR26, -R11 ;  /* 0x0000001ac0047c23 */ /* 0x002fca000801080b */
[C---:B------:R-:W-:Y:S01]  /*10db0*/  HMMA.16816.F32 R92, R124.reuse, R98, R92 ;  /* 0x000000627c5c723c */ /* 0x040fe2000000185c */
[----:B------:R-:W1:Y:S05]  /*10dc0*/  MUFU.EX2 R4, R4 ;  /* 0x0000000400047308 */ /* 0x000e6a0000000800 */
[C---:B------:R-:W-:Y:S06]  /*10dd0*/  HMMA.16816.F32 R104, R124.reuse, R112, R104 ;  /* 0x000000707c68723c */ /* 0x040fec0000001868 */
[C---:B------:R-:W-:Y:S06]  /*10de0*/  HMMA.16816.F32 R108, R124.reuse, R114, R108 ;  /* 0x000000727c6c723c */ /* 0x040fec000000186c */
[----:B--2---:R-:W-:Y:S01]  /*10df0*/  HMMA.16816.F32 R120, R124, R12, R120 ;  /* 0x0000000c7c78723c */ /* 0x004fe20000001878 */
[----:B-1----:R-:W-:Y:S01]  /*10e00*/  F2FP.F16.F32.PACK_AB R131, R4, R5 ;  /* 0x000000050483723e */ /* 0x002fe200000000ff */
[----:B------:R-:W-:Y:S01]  /*10e10*/  FADD.FTZ R5, R5, R6 ;  /* 0x0000000605057221 */ /* 0x000fe20000010000 */
[----:B------:R-:W-:-:S03]  /*10e20*/  FADD.FTZ R6, R23, R3 ;  /* 0x0000000317067221 */ /* 0x000fc60000010000 */
[----:B------:R-:W-:Y:S01]  /*10e30*/  HMMA.16816.F32 R124, R124, R14, R204 ;  /* 0x0000000e7c7c723c */ /* 0x000fe200000018cc */
[----:B------:R-:W-:Y:S01]  /*10e40*/  FADD.FTZ R3, R4, R5 ;  /* 0x0000000504037221 */ /* 0x000fe20000010000 */
[----:B------:R1:W-:Y:S04]  /*10e50*/  STL [R1+0xc], R6 ;  /* 0x00000c0601007387 */ /* 0x0003e80000100800 */
        /* <DEDUP_REMOVED lines=20> */
.L_x_2376:
        /* <DEDUP_REMOVED lines=19> */
.L_x_2384:
        /* <DEDUP_REMOVED lines=26> */
.L_x_2382:
[----:B-12---:R-:W2:Y:S01]  /*11270*/  LDL.64 R4, [R1+0x10] ;  /* 0x0000100001047983 */ /* 0x006ea20000100a00 */
[----:B------:R-:W-:Y:S04]  /*11280*/  DEPBAR.LE SB0, 0x0 ;  /* 0x000080000000791a */ /* 0x000fe80000000000 */
[----:B------:R-:W-:Y:S01]  /*11290*/  UIADD3 UR23, UR22, -0x1, URZ ;  /* 0xffffffff16177890 */ /* 0x000fe2000fffe03f */
[----:B------:R-:W-:Y:S03]  /*112a0*/  BAR.SYNC.DEFER_BLOCKING 0x0 ;  /* 0x0000000000007b1d */ /* 0x000fe60000010000 */
[----:B------:R-:W-:Y:S02]  /*112b0*/  USHF.R.S32.HI UR27, URZ, 0x1f, UR23 ;  /* 0x0000001f3f1b7899 */ /* 0x000fe40008011417 */
[----:B------:R-:W-:Y:S01]  /*112c0*/  UIMAD UR26, UR17, UR23, URZ ;  /* 0x00000017111a72a4 */ /* 0x000fe2000f8e023f */
[----:B------:R-:W-:Y:S01]  /*112d0*/  IMAD.U32 R6, RZ, RZ, UR23 ;  /* 0x00000017ff067e24 */ /* 0x000fe2000f8e00ff */
[----:B------:R-:W-:Y:S02]  /*112e0*/  UISETP.GT.AND UP0, UPT, UR23, UR12, UPT ;  /* 0x0000000c1700728c */ /* 0x000fe4000bf04270 */
[----:B------:R-:W-:Y:S01]  /*112f0*/  UIMAD UR26, UR27, UR20, UR26 ;  /* 0x000000141b1a72a4 */ /* 0x000fe2000f8e021a */
[----:B--2---:R-:W-:Y:S01]  /*11300*/  IMAD.WIDE.U32 R6, R6, UR20, R4 ;  /* 0x0000001406067c25 */ /* 0x004fe2000f8e0004 */
[----:B------:R-:W1:Y:S04]  /*11310*/  S2R R2, SR_TID.X ;  /* 0x0000000000027919 */ /* 0x000e680000002100 */
        /* <DEDUP_REMOVED lines=9> */
[----:B------:R-:W-:Y:S07]  /*113b0*/  IADD3.X R7, R5, UR24, RZ, P0, !PT ;  /* 0x0000001805077c10 */ /* 0x000fee00087fe4ff */
[----:B------:R-:W-:Y:S08]  /*113c0*/  LDGSTS.E.BYPASS.LTC128B.128 [R235+0xb000], desc[UR18][R4.64+0x80] ;  /* 0x0b00008004eb7fae */ /* 0x000ff0000b901d52 */
[----:B------:R-:W-:Y:S01]  /*113d0*/  LDGSTS.E.BYPASS.LTC128B.128 [R235+0xa800], desc[UR18][R6.64] ;  /* 0x0a80000006eb7fae */ /* 0x000fe2000b901d52 */
[----:B-1----:R-:W-:Y:S07]  /*113e0*/  IMAD.SHL.U32 R2, R2, 0x2, RZ ;  /* 0x0000000202027824 */ /* 0x002fee00078e00ff */
[----:B------:R1:W-:Y:S01]  /*113f0*/  LDGSTS.E.BYPASS.LTC128B.128 [R235+0xb800], desc[UR18][R6.64+0x80] ;  /* 0x0b80008006eb7fae */ /* 0x0003e2000b901d52 */
[----:B------:R-:W-:Y:S05]  /*11400*/  LOP3.LUT R2, R2, 0x6, RZ, 0xc0, !PT ;  /* 0x0000000602027812 */ /* 0x000fea00078ec0ff */
[----:B------:R-:W-:Y:S02]  /*11410*/  IMAD R0, R0, 0x20, R2 ;  /* 0x0000002000007824 */ /* 0x000fe400078e0202 */
[----:B------:R-:W-:Y:S02]  /*11420*/  LDSM.16.M88.4 R32, [R214] ;  /* 0x00000000d620783b */ /* 0x000fe40000000200 */
[C---:B------:R-:W-:Y:S01]  /*11430*/  VIADD R2, R0.reuse, 0x1 ;  /* 0x0000000100027836 */ /* 0x040fe20000000000 */
[CC--:B------:R-:W-:Y:S02]  /*11440*/  ISETP.GE.AND P5, PT, R0.reuse, R228.reuse, PT ;  /* 0x000000e40000720c */ /* 0x0c0fe40003fa6270 */
[-C--:B------:R-:W-:Y:S02]  /*11450*/  ISETP.GE.AND P1, PT, R0, R227.reuse, PT ;  /* 0x000000e30000720c */ /* 0x080fe40003f26270 */
[C---:B------:R-:W-:Y:S01]  /*11460*/  ISETP.GE.AND P6, PT, R2.reuse, R228, PT ;  /* 0x000000e40200720c */ /* 0x040fe20003fc6270 */
[----:B------:R-:W1:Y:S01]  /*11470*/  LDSM.16.M88.4 R16, [R212+0x8000] ;  /* 0x00800000d410783b */ /* 0x000e620000000200 */
[C---:B------:R-:W-:Y:S02]  /*11480*/  ISETP.GE.AND P2, PT, R2.reuse, R227, PT ;  /* 0x000000e30200720c */ /* 0x040fe40003f46270 */
[C---:B------:R-:W-:Y:S02]  /*11490*/  ISETP.GE.AND P4, PT, R2.reuse, R230, PT ;  /* 0x000000e60200720c */ /* 0x040fe40003f86270 */
[C---:B------:R-:W-:Y:S02]  /*114a0*/  ISETP.GE.AND P3, PT, R2.reuse, R229, PT ;  /* 0x000000e50200720c */ /* 0x040fe40003f66270 */
[C---:B------:R-:W-:Y:S01]  /*114b0*/  ISETP.GE.OR P6, PT, R2.reuse, R232, !P6 ;  /* 0x000000e80200720c */ /* 0x040fe200077c6670 */
[----:B------:R-:W2:Y:S01]  /*114c0*/  LDSM.16.M88.4 R28, [R214+0x2000] ;  /* 0x00200000d61c783b */ /* 0x000ea20000000200 */
[C---:B------:R-:W-:Y:S02]  /*114d0*/  ISETP.GE.OR P2, PT, R2.reuse, R231, !P2 ;  /* 0x000000e70200720c */ /* 0x040fe40005746670 */
[C---:B------:R-:W-:Y:S02]  /*114e0*/  ISETP.GE.OR P4, PT, R2.reuse, R234, !P4 ;  /* 0x000000ea0200720c */ /* 0x040fe40006786670 */
[----:B------:R-:W-:Y:S01]  /*114f0*/  ISETP.GE.OR P3, PT, R2, R233, !P3 ;  /* 0x000000e90200720c */ /* 0x000fe20005f66670 */
[C---:B------:R-:W-:Y:S01]  /*11500*/  VIADD R2, R0.reuse, 0x8 ;  /* 0x0000000800027836 */ /* 0x040fe20000000000 */
[C---:B------:R-:W-:Y:S01]  /*11510*/  ISETP.GE.OR P5, PT, R0.reuse, R232, !P5 ;  /* 0x000000e80000720c */ /* 0x040fe20006fa6670 */
[----:B------:R-:W3:Y:S01]  /*11520*/  LDSM.16.M88.4 R172, [R212+0x8800] ;  /* 0x00880000d4ac783b */ /* 0x000ee20000000200 */
[C---:B------:R-:W-:Y:S02]  /*11530*/  ISETP.GE.OR P1, PT, R0.reuse, R231, !P1 ;  /* 0x000000e70000720c */ /* 0x040fe40004f26670 */
[C---:B------:R-:W-:Y:S04]  /*11540*/  ISETP.GE.AND P0, PT, R0.reuse, R230, PT ;  /* 0x000000e60000720c */ /* 0x040fe80003f06270 */
[----:B------:R-:W-:Y:S01]  /*11550*/  ISETP.GE.OR P0, PT, R0, R234, !P0 ;  /* 0x000000ea0000720c */ /* 0x000fe20004706670 */
        /* <DEDUP_REMOVED lines=11> */
[----:B------:R-:W3:Y:S03]  /*11610*/  LDSM.16.M88.4 R196, [R221+0x8000] ;  /* 0x00800000ddc4783b */ /* 0x000ee60000000200 */
        /* <DEDUP_REMOVED lines=70> */
[-C--:B------:R-:W-:Y:S01]  /*11a80*/  HMMA.16816.F32 R28, R172, R186.reuse, R28 ;  /* 0x000000baac1c723c */ /* 0x080fe2000000181c */
[----:B------:R-:W3:Y:S01]  /*11a90*/  LDSM.16.M88.4 R172, [R219+0x1800] ;  /* 0x00180000dbac783b */ /* 0x000ee20000000200 */
[----:B------:R-:W-:Y:S04]  /*11aa0*/  DEPBAR.LE SB0, 0x0 ;  /* 0x000080000000791a */ /* 0x000fe80000000000 */
[----:B------:R-:W-:Y:S01]  /*11ab0*/  HMMA.16816.F32 R32, R204, R186, R32 ;  /* 0x000000bacc20723c */ /* 0x000fe20000001820 */
[----:B------:R-:W-:Y:S05]  /*11ac0*/  BAR.SYNC.DEFER_BLOCKING 0x0 ;  /* 0x0000000000007b1d */ /* 0x000fea0000010000 */
[-C--:B-1----:R-:W-:Y:S06]  /*11ad0*/  HMMA.16816.F32 R4, R188, R192.reuse, R4 ;  /* 0x000000c0bc04723c */ /* 0x082fec0000001804 */
[C---:B--2---:R-:W-:Y:S06]  /*11ae0*/  HMMA.16816.F32 R8, R176.reuse, R192, R8 ;  /* 0x000000c0b008723c */ /* 0x044fec0000001808 */
[-C--:B------:R-:W-:Y:S06]  /*11af0*/  HMMA.16816.F32 R12, R176, R194.reuse, R12 ;  /* 0x000000c2b00c723c */ /* 0x080fec000000180c */
[C---:B------:R-:W-:Y:S06]  /*11b00*/  HMMA.16816.F32 R16, R188.reuse, R194, R16 ;  /* 0x000000c2bc10723c */ /* 0x040fec0000001810 */
[----:B------:R-:W-:Y:S01]  /*11b10*/  FMUL.FTZ R6, R6, UR21 ;  /* 0x0000001506067c20 */ /* 0x000fe20008410000 */
[----:B------:R-:W-:Y:S01]  /*11b20*/  FMUL.FTZ R5, R5, UR21 ;  /* 0x0000001505057c20 */ /* 0x000fe20008410000 */
[----:B------:R-:W-:Y:S01]  /*11b30*/  FMUL.FTZ R7, R7, UR21 ;  /* 0x0000001507077c20 */ /* 0x000fe20008410000 */
[-C--:B---3--:R-:W-:Y:S03]  /*11b40*/  HMMA.16816.F32 R20, R188, R172.reuse, R20 ;  /* 0x000000acbc14723c */ /* 0x088fe60000001814 */
[----:B------:R-:W-:Y:S01]  /*11b50*/  MUFU.TANH R6, R6 ;  /* 0x0000000600067308 */ /* 0x000fe20000002400 */
[----:B------:R-:W-:Y:S01]  /*11b60*/  FMUL.FTZ R4, R4, UR21 ;  /* 0x0000001504047c20 */ /* 0x000fe20008410000 */
[----:B------:R-:W-:Y:S01]  /*11b70*/  FMUL.FTZ R11, R11, UR21 ;  /* 0x000000150b0b7c20 */ /* 0x000fe20008410000 */
[----:B------:R-:W-:Y:S01]  /*11b80*/  FMUL.FTZ R8, R8, UR21 ;  /* 0x0000001508087c20 */ /* 0x000fe20008410000 */
[C---:B------:R-:W-:Y:S06]  /*11b90*/  HMMA.16816.F32 R24, R176.reuse, R172, R24 ;  /* 0x000000acb018723c */ /* 0x040fec0000001818 */
[----:B------:R-:W1:Y:S01]  /*11ba0*/  MUFU.TANH R133, R4 ;  /* 0x0000000400857308 */ /* 0x000e620000002400 */
[----:B------:R-:W-:Y:S01]  /*11bb0*/  FMUL.FTZ R13, R13, UR21 ;  /* 0x000000150d0d7c20 */ /* 0x000fe20008410000 */
[----:B------:R-:W-:Y:S03]  /*11bc0*/  FMUL.FTZ R12, R12, UR21 ;  /* 0x000000150c0c7c20 */ /* 0x000fe60008410000 */
[----:B------:R-:W-:Y:S01]  /*11bd0*/  FMUL.FTZ R16, R16, UR21 ;  /* 0x0000001510107c20 */ /* 0x000fe20008410000 */
[----:B------:R-:W-:Y:S01]  /*11be0*/  FMUL.FTZ R10, R10, UR21 ;  /* 0x000000150a0a7c20 */ /* 0x000fe20008410000 */
[-C--:B------:R-:W-:Y:S03]  /*11bf0*/  HMMA.16816.F32 R28, R176, R174.reuse, R28 ;  /* 0x000000aeb01c723c */ /* 0x080fe6000000181c */
[----:B------:R-:W-:Y:S01]  /*11c00*/  MUFU.TANH R134, R13 ;  /* 0x0000000d00867308 */ /* 0x000fe20000002400 */
[----:B------:R-:W-:Y:S01]  /*11c10*/  FMUL.FTZ R9, R9, UR21 ;  /* 0x0000001509097c20 */ /* 0x000fe20008410000 */
        /* <DEDUP_REMOVED lines=9> */
[----:B------:R2:W3:Y:S01]  /*11cb0*/  MUFU.TANH R13, R16 ;  /* 0x00000010000d7308 */ /* 0x0004e20000002400 */
[----:B------:R-:W-:Y:S01]  /*11cc0*/  FMUL.FTZ R14, R14, UR21 ;  /* 0x000000150e0e7c20 */ /* 0x000fe20008410000 */
[----:B------:R-:W-:Y:S08]  /*11cd0*/  FMUL.FTZ R25, R25, UR21 ;  /* 0x0000001519197c20 */ /* 0x000ff00008410000 */
[----:B------:R-:W4:Y:S01]  /*11ce0*/  MUFU.TANH R5, R5 ;  /* 0x0000000500057308 */ /* 0x000f220000002400 */
[----:B-1----:R-:W-:Y:S02]  /*11cf0*/  FSEL R11, R133, -INF , !P5 ;  /* 0xff800000850b7808 */ /* 0x002fe40006800000 */
[C---:B------:R-:W-:Y:S01]  /*11d00*/  ISETP.GE.AND P5, PT, R2.reuse, R228, PT ;  /* 0x000000e40200720c */ /* 0x040fe20003fa6270 */
[----:B------:R-:W-:Y:S03]  /*11d10*/  FMUL.FTZ R35, R35, UR21 ;  /* 0x0000001523237c20 */ /* 0x000fe60008410000 */
[----:B------:R-:W-:Y:S03]  /*11d20*/  ISETP.GE.OR P5, PT, R2, R232, !P5 ;  /* 0x000000e80200720c */ /* 0x000fe60006fa6670 */
[----:B------:R-:W1:Y:S01]  /*11d30*/  MUFU.TANH R7, R7 ;  /* 0x0000000700077308 */ /* 0x000e620000002400 */
[----:B--2---:R-:W-:Y:S01]  /*11d40*/  FMUL.FTZ R16, R19, UR21 ;  /* 0x0000001513107c20 */ /* 0x004fe20008410000 */
[----:B---3--:R-:W-:Y:S08]  /*11d50*/  FSEL R13, R13, -INF , !P5 ;  /* 0xff8000000d0d7808 */ /* 0x008ff00006800000 */
[----:B------:R2:W-:Y:S01]  /*11d60*/  MUFU.TANH R137, R12 ;  /* 0x0000000c00897308 */ /* 0x0005e20000002400 */
[----:B----4-:R-:W-:Y:S01]  /*11d70*/  FSEL R133, R5, -INF , !P6 ;  /* 0xff80000005857808 */ /* 0x010fe20007000000 */
[----:B------:R-:W-:Y:S01]  /*11d80*/  VIADD R5, R0, 0x10 ;  /* 0x0000001000057836 */ /* 0x000fe20000000000 */
[C---:B------:R-:W-:Y:S04]  /*11d90*/  ISETP.GE.AND P6, PT, R2.reuse, R230, PT ;  /* 0x000000e60200720c */ /* 0x040fe80003fc6270 */
[C---:B------:R-:W-:Y:S03]  /*11da0*/  ISETP.GE.OR P6, PT, R2.reuse, R234, !P6 ;  /* 0x000000ea0200720c */ /* 0x040fe600077c6670 */
[----:B------:R-:W3:Y:S01]  /*11db0*/  MUFU.TANH R8, R8 ;  /* 0x0000000800087308 */ /* 0x000ee20000002400 */
[----:B-1----:R-:W-:Y:S02]  /*11dc0*/  FSEL R19, R7, -INF , !P2 ;  /* 0xff80000007137808 */ /* 0x002fe40005000000 */
[C---:B------:R-:W-:Y:S02]  /*11dd0*/  ISETP.GE.AND P2, PT, R2.reuse, R229, PT ;  /* 0x000000e50200720c */ /* 0x040fe40003f46270 */
[----:B------:R-:W-:Y:S02]  /*11de0*/  FMNMX.FTZ R7, R11, R3, !PT ;  /* 0x000000030b077209 */ /* 0x000fe40007810000 */
[----:B------:R-:W-:Y:S03]  /*11df0*/  ISETP.GE.OR P2, PT, R2, R233, !P2 ;  /* 0x000000e90200720c */ /* 0x000fe60005746670 */
[----:B------:R3:W-:Y:S01]  /*11e00*/  MUFU.TANH R180, R10 ;  /* 0x0000000a00b47308 */ /* 0x0007e20000002400 */
[----:B--2---:R-:W-:Y:S01]  /*11e10*/  FSEL R12, R6, -INF , !P1 ;  /* 0xff800000060c7808 */ /* 0x004fe20004800000 */
[----:B------:R-:W-:Y:S01]  /*11e20*/  FMUL.FTZ R6, R32, UR21 ;  /* 0x0000001520067c20 */ /* 0x000fe20008410000 */
[C---:B------:R-:W-:Y:S02]  /*11e30*/  ISETP.GE.AND P1, PT, R2.reuse, R227, PT ;  /* 0x000000e30200720c */ /* 0x040fe40003f26270 */
[----:B------:R-:W-:Y:S02]  /*11e40*/  FMNMX.FTZ R7, R133, R7, !PT ;  /* 0x0000000785077209 */ /* 0x000fe40007810000 */
[----:B------:R-:W-:Y:S03]  /*11e50*/  ISETP.GE.OR P1, PT, R2, R231, !P1 ;  /* 0x000000e70200720c */ /* 0x000fe60004f26670 */
[----:B------:R-:W1:Y:S01]  /*11e60*/  MUFU.TANH R9, R9 ;  /* 0x0000000900097308 */ /* 0x000e620000002400 */
[----:B------:R-:W-:Y:S01]  /*11e70*/  VIADD R2, R0, 0x9 ;  /* 0x0000000900027836 */ /* 0x000fe20000000000 */
[----:B------:R-:W-:Y:S04]  /*11e80*/  FMNMX.FTZ R136, R13, R7, !PT ;  /* 0x000000070d887209 */ /* 0x000fe80007810000 */
[----:B------:R-:W-:Y:S04]  /*11e90*/  ISETP.GE.AND P5, PT, R2, R230, PT ;  /* 0x000000e60200720c */ /* 0x000fe80003fa6270 */
[----:B------:R-:W-:Y:S01]  /*11ea0*/  MUFU.TANH R4, R18 ;  /* 0x0000001200047308 */ /* 0x000fe20000002400 */
[----:B---3--:R-:W-:Y:S01]  /*11eb0*/  FSEL R10, R8, -INF , !P0 ;  /* 0xff800000080a7808 */ /* 0x008fe20004000000 */
[----:B------:R-:W-:Y:S01]  /*11ec0*/  FMUL.FTZ R8, R34, UR21 ;  /* 0x0000001522087c20 */ /* 0x000fe20008410000 */
[C---:B------:R-:W-:Y:S02]  /*11ed0*/  ISETP.GE.AND P0, PT, R2.reuse, R228, PT ;  /* 0x000000e40200720c */ /* 0x040fe40003f06270 */
[C---:B------:R-:W-:Y:S02]  /*11ee0*/  ISETP.GE.OR P5, PT, R2.reuse, R234, !P5 ;  /* 0x000000ea0200720c */ /* 0x040fe40006fa6670 */
[C---:B------:R-:W-:Y:S03]  /*11ef0*/  ISETP.GE.OR P0, PT, R2.reuse, R232, !P0 ;  /* 0x000000e80200720c */ /* 0x040fe60004706670 */
[----:B------:R1:W-:Y:S10]  /*11f00*/  MUFU.TANH R189, R20 ;  /* 0x0000001400bd7308 */ /* 0x0003f40000002400 */
[----:B------:R-:W2:Y:S10]  /*11f10*/  MUFU.TANH R18, R17 ;  /* 0x0000001100127308 */ /* 0x000eb40000002400 */
[----:B------:R-:W3:Y:S01]  /*11f20*/  MUFU.TANH R16, R16 ;  /* 0x0000001000107308 */ /* 0x000ee20000002400 */
[----:B-1----:R-:W-:Y:S01]  /*11f30*/  FSEL R20, R9, -INF , !P4 ;  /* 0xff80000009147808 */ /* 0x002fe20006000000 */
[----:B------:R-:W-:Y:S01]  /*11f40*/  FMUL.FTZ R9, R33, UR21 ;  /* 0x0000001521097c20 */ /* 0x000fe20008410000 */
[C---:B------:R-:W-:Y:S04]  /*11f50*/  ISETP.GE.AND P4, PT, R2.reuse, R227, PT ;  /* 0x000000e30200720c */ /* 0x040fe80003f86270 */
[----:B------:R-:W-:Y:S03]  /*11f60*/  ISETP.GE.OR P4, PT, R2, R231, !P4 ;  /* 0x000000e70200720c */ /* 0x000fe60006786670 */
[----:B------:R-:W1:Y:S01]  /*11f70*/  MUFU.TANH R22, R22 ;  /* 0x0000001600167308 */ /* 0x000e620000002400 */
[----:B--2---:R-:W-:Y:S02]  /*11f80*/  FSEL R18, R18, -INF , !P0 ;  /* 0xff80000012127808 */ /* 0x004fe40004000000 */
[C---:B------:R-:W-:Y:S02]  /*11f90*/  ISETP.GE.AND P0, PT, R5.reuse, R228, PT ;  /* 0x000000e40500720c */ /* 0x040fe40003f06270 */
[----:B------:R-:W-:Y:S01]  /*11fa0*/  FSEL R17, R4, -INF , !P1 ;  /* 0xff80000004117808 */ /* 0x000fe20004800000 */
[----:B------:R-:W-:Y:S01]  /*11fb0*/  VIADD R4, R0, 0x11 ;  /* 0x0000001100047836 */ /* 0x000fe20000000000 */
[C---:B------:R-:W-:Y:S03]  /*11fc0*/  ISETP.GE.OR P0, PT, R5.reuse, R232, !P0 ;  /* 0x000000e80500720c */ /* 0x040fe60004706670 */
[----:B------:R-:W2:Y:S01]  /*11fd0*/  MUFU.TANH R190, R21 ;  /* 0x0000001500be7308 */ /* 0x000ea20000002400 */
[----:B---3--:R-:W-:Y:S02]  /*11fe0*/  FSEL R16, R16, -INF , !P4 ;  /* 0xff80000010107808 */ /* 0x008fe40006000000 */
[----:B------:R-:W-:Y:S02]  /*11ff0*/  ISETP.GE.AND P1, PT, R2, R229, PT ;  /* 0x000000e50200720c */ /* 0x000fe40003f26270 */
[----:B------:R-:W-:Y:S02]  /*12000*/  ISETP.GE.AND P4, PT, R5, R227, PT ;  /* 0x000000e30500720c */ /* 0x000fe40003f86270 */
[----:B------:R-:W-:Y:S03]  /*12010*/  FSEL R189, R189, -INF , !P0 ;  /* 0xff800000bdbd7808 */ /* 0x000fe60004000000 */
[----:B------:R-:W3:Y:S01]  /*12020*/  MUFU.TANH R192, R23 ;  /* 0x0000001700c07308 */ /* 0x000ee20000002400 */
[----:B------:R-:W-:Y:S02]  /*12030*/  ISETP.GE.AND P0, PT, R4, R228, PT ;  /* 0x000000e40400720c */ /* 0x000fe40003f06270 */
[----:B------:R-:W-:Y:S01]  /*12040*/  ISETP.GE.OR P1, PT, R2, R233, !P1 ;  /* 0x000000e90200720c */ /* 0x000fe20004f26670 */
[----:B------:R-:W-:Y:S01]  /*12050*/  VIADD R2, R0, 0x18 ;  /* 0x0000001800027836 */ /* 0x000fe20000000000 */
[----:B------:R-:W-:Y:S02]  /*12060*/  ISETP.GE.OR P4, PT, R5, R231, !P4 ;  /* 0x000000e70500720c */ /* 0x000fe40006786670 */
[----:B------:R-:W-:Y:S03]  /*12070*/  ISETP.GE.OR P0, PT, R4, R232, !P0 ;  /* 0x000000e80400720c */ /* 0x000fe60004706670 */
[----:B------:R-:W4:Y:S01]  /*12080*/  MUFU.TANH R6, R6 ;  /* 0x0000000600067308 */ /* 0x000f220000002400 */
[----:B-1----:R-:W-:Y:S02]  /*12090*/  FSEL R191, R22, -INF , !P4 ;  /* 0xff80000016bf7808 */ /* 0x002fe40006000000 */
[----:B------:R-:W-:Y:S02]  /*120a0*/  ISETP.GE.AND P4, PT, R4, R227, PT ;  /* 0x000000e30400720c */ /* 0x000fe40003f86270 */
[----:B--2---:R-:W-:Y:S02]  /*120b0*/  FSEL R190, R190, -INF , !P0 ;  /* 0xff800000bebe7808 */ /* 0x004fe40004000000 */
[----:B------:R-:W-:Y:S03]  /*120c0*/  ISETP.GE.AND P0, PT, R2, R228, PT ;  /* 0x000000e40200720c */ /* 0x000fe60003f06270 */
[----:B------:R-:W1:Y:S01]  /*120d0*/  MUFU.TANH R8, R8 ;  /* 0x0000000800087308 */ /* 0x000e620000002400 */
[----:B------:R-:W-:Y:S02]  /*120e0*/  ISETP.GE.OR P4, PT, R4, R231, !P4 ;  /* 0x000000e70400720c */ /* 0x000fe40006786670 */
[----:B------:R-:W-:Y:S02]  /*120f0*/  ISETP.GE.OR P0, PT, R2, R232, !P0 ;  /* 0x000000e80200720c */ /* 0x000fe40004706670 */
[----:B---3--:R-:W-:Y:S02]  /*12100*/  FSEL R192, R192, -INF , !P4 ;  /* 0xff800000c0c07808 */ /* 0x008fe40006000000 */
[----:B------:R-:W-:Y:S03]  /*12110*/  ISETP.GE.AND P4, PT, R0, R229, PT ;  /* 0x000000e50000720c */ /* 0x000fe60003f86270 */
[----:B------:R2:W-:Y:S01]  /*12120*/  MUFU.TANH R21, R15 ;  /* 0x0000000f00157308 */ /* 0x0005e20000002400 */
[----:B----4-:R-:W-:Y:S02]  /*12130*/  FSEL R196, R6, -INF , !P0 ;  /* 0xff80000006c47808 */ /* 0x010fe40004000000 */
[----:B------:R-:W-:Y:S02]  /*12140*/  ISETP.GE.AND P0, PT, R2, R227, PT ;  /* 0x000000e30200720c */ /* 0x000fe40003f06270 */
[C---:B------:R-:W-:Y:S01]  /*12150*/  ISETP.GE.OR P4, PT, R0.reuse, R233, !P4 ;  /* 0x000000e90000720c */ /* 0x040fe20006786670 */
[----:B------:R-:W-:Y:S01]  /*12160*/  VIADD R0, R0, 0x19 ;  /* 0x0000001900007836 */ /* 0x000fe20000000000 */
[----:B------:R-:W-:Y:S03]  /*12170*/  ISETP.GE.OR P0, PT, R2, R231, !P0 ;  /* 0x000000e70200720c */ /* 0x000fe60004706670 */
[----:B------:R-:W3:Y:S01]  /*12180*/  MUFU.TANH R9, R9 ;  /* 0x0000000900097308 */ /* 0x000ee20000002400 */
[----:B------:R-:W-:Y:S02]  /*12190*/  FMNMX.FTZ R6, R12, R132, !PT ;  /* 0x000000840c067209 */ /* 0x000fe40007810000 */
[----:B-1----:R-:W-:Y:S02]  /*121a0*/  FSEL R197, R8, -INF , !P0 ;  /* 0xff80000008c57808 */ /* 0x002fe40004000000 */
[C---:B------:R-:W-:Y:S02]  /*121b0*/  ISETP.GE.AND P0, PT, R0.reuse, R228, PT ;  /* 0x000000e40000720c */ /* 0x040fe40003f06270 */
[----:B------:R-:W-:Y:S03]  /*121c0*/  FMNMX.FTZ R6, R19, R6, !PT ;  /* 0x0000000613067209 */ /* 0x000fe60007810000 */
[----:B------:R-:W1:Y:S01]  /*121d0*/  MUFU.TANH R35, R35 ;  /* 0x0000002300237308 */ /* 0x000e620000002400 */
[----:B------:R-:W-:Y:S01]  /*121e0*/  ISETP.GE.OR P0, PT, R0, R232, !P0 ;  /* 0x000000e80000720c */ /* 0x000fe20004706670 */
[----:B--2---:R-:W-:Y:S01]  /*121f0*/  FMUL.FTZ R15, R24, UR21 ;  /* 0x00000015180f7c20 */ /* 0x004fe20008410000 */
[----:B------:R-:W-:Y:S02]  /*12200*/  FMNMX.FTZ R6, R17, R6, !PT ;  /* 0x0000000611067209 */ /* 0x000fe40007810000 */
[----:B------:R-:W-:Y:S02]  /*12210*/  FMNMX.FTZ R136, R18, R136, !PT ;  /* 0x0000008812887209 */ /* 0x000fe40007810000 */
[----:B------:R-:W-:Y:S03]  /*12220*/  FMNMX.FTZ R6, R16, R6, !PT ;  /* 0x0000000610067209 */ /* 0x000fe60007810000 */
[----:B------:R2:W4:Y:S01]  /*12230*/  MUFU.TANH R22, R14 ;  /* 0x0000000e00167308 */ /* 0x0005220000002400 */
[----:B---3--:R-:W-:Y:S02]  /*12240*/  FSEL R194, R9, -INF , !P0 ;  /* 0xff80000009c27808 */ /* 0x008fe40004000000 */
[C---:B------:R-:W-:Y:S02]  /*12250*/  ISETP.GE.AND P0, PT, R0.reuse, R227, PT ;  /* 0x000000e30000720c */ /* 0x040fe40003f06270 */
[----:B------:R-:W-:Y:S02]  /*12260*/  FMNMX.FTZ R136, R189, R136, !PT ;  /* 0x00000088bd887209 */ /* 0x000fe40007810000 */
[----:B------:R-:W-:Y:S03]  /*12270*/  ISETP.GE.OR P0, PT, R0, R231, !P0 ;  /* 0x000000e70000720c */ /* 0x000fe60004706670 */
[----:B------:R-:W3:Y:S01]  /*12280*/  MUFU.TANH R15, R15 ;  /* 0x0000000f000f7308 */ /* 0x000ee20000002400 */
[----:B------:R-:W-:Y:S02]  /*12290*/  FMNMX.FTZ R6, R191, R6, !PT ;  /* 0x00000006bf067209 */ /* 0x000fe40007810000 */
[----:B-1----:R-:W-:Y:S02]  /*122a0*/  FSEL R195, R35, -INF , !P0 ;  /* 0xff80000023c37808 */ /* 0x002fe40004000000 */
[----:B------:R-:W-:Y:S02]  /*122b0*/  PLOP3.LUT P0, PT, PT, PT, UP0, 0x80, 0x0 ;  /* 0x000000000000781c */ /* 0x000fe40003f0f008 */
[----:B------:R-:W-:Y:S02]  /*122c0*/  FMNMX.FTZ R136, R190, R136, !PT ;  /* 0x00000088be887209 */ /* 0x000fe40007810000 */
[----:B------:R-:W-:Y:S02]  /*122d0*/  FMNMX.FTZ R6, R192, R6, !PT ;  /* 0x00000006c0067209 */ /* 0x000fe40007810000 */
[----:B------:R-:W-:Y:S02]  /*122e0*/  FMNMX.FTZ R136, R196, R136, !PT ;  /* 0x00000088c4887209 */ /* 0x000fe40007810000 */
[----:B------:R-:W-:Y:S02]  /*122f0*/  FMNMX.FTZ R6, R197, R6, !PT ;  /* 0x00000006c5067209 */ /* 0x000fe40007810000 */
[----:B------:R-:W-:Y:S02]  /*12300*/  FMNMX.FTZ R136, R194, R136, !PT ;  /* 0x00000088c2887209 */ /* 0x000fe40007810000 */
[----:B------:R-:W-:Y:S01]  /*12310*/  FMNMX.FTZ R135, R195, R6, !PT ;  /* 0x00000006c3877209 */ /* 0x000fe20007810000 */
[----:B--234-:R-:W-:Y:S06]  /*12320*/  @P0 BRA `(.L_x_2384) ;  /* 0xffffffec00680947 */ /* 0x01cfec000383ffff */
.L_x_2383:
[----:B------:R-:W2:Y:S01]  /*12330*/  SHFL.BFLY PT, R14, R136, 0x2, 0x1f ;  /* 0x0c401f00880e7f89 */ /* 0x000ea200000e0000 */
[-C--:B------:R-:W-:Y:S01]  /*12340*/  ISETP.GE.AND P0, PT, R5, R230.reuse, PT ;  /* 0x000000e60500720c */ /* 0x080fe20003f06270 */
[----:B------:R-:W-:Y:S01]  /*12350*/  FMUL.FTZ R28, R28, UR21 ;  /* 0x000000151c1c7c20 */ /* 0x000fe20008410000 */
[----:B-1----:R-:W-:Y:S05]  /*12360*/  FSEL R8, R137, -INF , !P6 ;  /* 0xff80000089087808 */ /* 0x002fea0007000000 */
[----:B------:R-:W1:Y:S01]  /*12370*/  SHFL.BFLY PT, R6, R135, 0x2, 0x1f ;  /* 0x0c401f0087067f89 */ /* 0x000e6200000e0000 */
[----:B------:R-:W-:Y:S01]  /*12380*/  FSEL R9, R134, -INF , !P5 ;  /* 0xff80000086097808 */ /* 0x000fe20006800000 */
[----:B------:R-:W3:Y:S01]  /*12390*/  MUFU.TANH R25, R25 ;  /* 0x0000001900197308 */ /* 0x000ee20000002400 */
[----:B------:R-:W-:Y:S01]  /*123a0*/  ISETP.GE.AND P6, PT, R4, R230, PT ;  /* 0x000000e60400720c */ /* 0x000fe20003fc6270 */
[----:B------:R-:W-:Y:S01]  /*123b0*/  FMUL.FTZ R26, R26, UR21 ;  /* 0x000000151a1a7c20 */ /* 0x000fe20008410000 */
[C---:B------:R-:W-:Y:S01]  /*123c0*/  ISETP.GE.AND P5, PT, R4.reuse, R229, PT ;  /* 0x000000e50400720c */ /* 0x040fe20003fa6270 */
[----:B------:R-:W-:Y:S01]  /*123d0*/  FMUL.FTZ R29, R29, UR21 ;  /* 0x000000151d1d7c20 */ /* 0x000fe20008410000 */
[-C--:B------:R-:W-:Y:S01]  /*123e0*/  ISETP.GE.OR P0, PT, R5, R234.reuse, !P0 ;  /* 0x000000ea0500720c */ /* 0x080fe20004706670 */
[----:B------:R-:W-:Y:S01]  /*123f0*/  FMUL.FTZ R27, R27, UR21 ;  /* 0x000000151b1b7c20 */ /* 0x000fe20008410000 */
[C---:B------:R-:W-:Y:S03]  /*12400*/  ISETP.GE.OR P6, PT, R4.reuse, R234, !P6 ;  /* 0x000000ea0400720c */ /* 0x040fe600077c6670 */
[----:B------:R-:W4:Y:S01]  /*12410*/  MUFU.TANH R28, R28 ;  /* 0x0000001c001c7308 */ /* 0x000f220000002400 */
[----:B------:R-:W-:Y:S01]  /*12420*/  ISETP.GE.OR P5, PT, R4, R233, !P5 ;  /* 0x000000e90400720c */ /* 0x000fe20006fa6670 */
[----:B------:R-:W-:Y:S01]  /*12430*/  FMUL.FTZ R30, R30, UR21 ;  /* 0x000000151e1e7c20 */ /* 0x000fe20008410000 */
[----:B------:R-:W-:Y:S01]  /*12440*/  FSEL R193, R15, -INF , !P0 ;  /* 0xff8000000fc17808 */ /* 0x000fe20004000000 */
[----:B------:R-:W-:Y:S01]  /*12450*/  FMUL.FTZ R31, R31, UR21 ;  /* 0x000000151f1f7c20 */ /* 0x000fe20008410000 */
[----:B------:R-:W-:Y:S01]  /*12460*/  FMNMX.FTZ R4, R10, R138, !PT ;  /* 0x0000008a0a047209 */ /* 0x000fe20007810000 */
[----:B------:R-:W-:Y:S01]  /*12470*/  LDSM.16.MT88.4 R184, [R215+0xa000] ;  /* 0x00a00000d7b8783b */ /* 0x000fe20000004200 */
[----:B------:R-:W-:Y:S03]  /*12480*/  FSEL R7, R180, -INF , !P4 ;  /* 0xff800000b4077808 */ /* 0x000fe60006000000 */
[----:B------:R-:W5:Y:S01]  /*12490*/  MUFU.TANH R26, R26 ;  /* 0x0000001a001a7308 */ /* 0x000f620000002400 */
[----:B------:R-:W-:Y:S01]  /*124a0*/  FMNMX.FTZ R4, R20, R4, !PT ;  /* 0x0000000414047209 */ /* 0x000fe20007810000 */
[----:B------:R-:W-:Y:S01]  /*124b0*/  UISETP.GT.AND UP0, UPT, UR23, UR12, UPT ;  /* 0x0000000c1700728c */ /* 0x000fe2000bf04270 */
[C---:B------:R-:W-:Y:S01]  /*124c0*/  ISETP.GE.AND P4, PT, R5.reuse, R229, PT ;  /* 0x000000e50500720c */ /* 0x040fe20003f86270 */
[----:B------:R-:W-:Y:S01]  /*124d0*/  UMOV UR22, UR23 ;  /* 0x0000001700167c82 */ /* 0x000fe20008000000 */
[----:B------:R-:W-:Y:S02]  /*124e0*/  FMNMX.FTZ R4, R8, R4, !PT ;  /* 0x0000000408047209 */ /* 0x000fe40007810000 */
[----:B------:R-:W-:Y:S03]  /*124f0*/  ISETP.GE.OR P4, PT, R5, R233, !P4 ;  /* 0x000000e90500720c */ /* 0x000fe60006786670 */
[----:B------:R-:W5:Y:S01]  /*12500*/  MUFU.TANH R29, R29 ;  /* 0x0000001d001d7308 */ /* 0x000f620000002400 */
[----:B------:R-:W-:Y:S02]  /*12510*/  FSEL R5, R181, -INF , !P3 ;  /* 0xff800000b5057808 */ /* 0x000fe40005800000 */
[----:B------:R-:W-:Y:S02]  /*12520*/  ISETP.GE.AND P0, PT, R2, R230, PT ;  /* 0x000000e60200720c */ /* 0x000fe40003f06270 */
[----:B------:R-:W-:Y:S02]  /*12530*/  FMNMX.FTZ R134, R9, R4, !PT ;  /* 0x0000000409867209 */ /* 0x000fe40007810000 */
[----:B------:R-:W-:Y:S03]  /*12540*/  FSEL R4, R22, -INF , !P2 ;  /* 0xff80000016047808 */ /* 0x000fe60005000000 */
[----:B------:R-:W5:Y:S01]  /*12550*/  MUFU.TANH R27, R27 ;  /* 0x0000001b001b7308 */ /* 0x000f620000002400 */
[----:B------:R-:W-:Y:S02]  /*12560*/  FMNMX.FTZ R134, R193, R134, !PT ;  /* 0x00000086c1867209 */ /* 0x000fe40007810000 */
[----:B------:R-:W-:Y:S07]  /*12570*/  ISETP.GE.OR P0, PT, R2, R234, !P0 ;  /* 0x000000ea0200720c */ /* 0x000fee0004706670 */
[----:B------:R-:W5:Y:S10]  /*12580*/  MUFU.TANH R30, R30 ;  /* 0x0000001e001e7308 */ /* 0x000f740000002400 */
[----:B------:R-:W5:Y:S01]  /*12590*/  MUFU.TANH R31, R31 ;  /* 0x0000001f001f7308 */ /* 0x000f620000002400 */
[----:B--2---:R-:W-:Y:S02]  /*125a0*/  FMNMX.FTZ R136, R136, R14, !PT ;  /* 0x0000000e88887209 */ /* 0x004fe40007810000 */
[----:B------:R-:W-:Y:S02]  /*125b0*/  FMNMX.FTZ R14, R7, R139, !PT ;  /* 0x0000008b070e7209 */ /* 0x000fe40007810000 */
[----:B---3--:R-:W-:Y:S01]  /*125c0*/  FSEL R201, R25, -INF , !P6 ;  /* 0xff80000019c97808 */ /* 0x008fe20007000000 */
[----:B------:R-:W2:Y:S01]  /*125d0*/  SHFL.BFLY PT, R15, R136, 0x1, 0x1f ;  /* 0x0c201f00880f7f89 */ /* 0x000ea200000e0000 */
[----:B------:R-:W-:Y:S02]  /*125e0*/  FMNMX.FTZ R14, R5, R14, !PT ;  /* 0x0000000e050e7209 */ /* 0x000fe40007810000 */
[----:B------:R-:W-:Y:S02]  /*125f0*/  ISETP.GE.AND P6, PT, R0, R230, PT ;  /* 0x000000e60000720c */ /* 0x000fe40003fc6270 */
[----:B-1----:R-:W-:Y:S02]  /*12600*/  FMNMX.FTZ R135, R135, R6, !PT ;  /* 0x0000000687877209 */ /* 0x002fe40007810000 */
[----:B------:R-:W-:Y:S02]  /*12610*/  FSEL R6, R21, -INF , !P1 ;  /* 0xff80000015067808 */ /* 0x000fe40004800000 */
[----:B------:R-:W-:Y:S01]  /*12620*/  FMNMX.FTZ R14, R4, R14, !PT ;  /* 0x0000000e040e7209 */ /* 0x000fe20007810000 */
[----:B------:R-:W1:Y:S01]  /*12630*/  SHFL.BFLY PT, R21, R135, 0x1, 0x1f ;  /* 0x0c201f0087157f89 */ /* 0x000e6200000e0000 */
[----:B----4-:R-:W-:Y:S02]  /*12640*/  FSEL R198, R28, -INF , !P0 ;  /* 0xff8000001cc67808 */ /* 0x010fe40004000000 */
[----:B------:R-:W-:Y:S02]  /*12650*/  FMNMX.FTZ R134, R201, R134, !PT ;  /* 0x00000086c9867209 */ /* 0x000fe40007810000 */
[----:B------:R-:W-:Y:S02]  /*12660*/  ISETP.GE.OR P6, PT, R0, R234, !P6 ;  /* 0x000000ea0000720c */ /* 0x000fe400077c6670 */
[-C--:B------:R-:W-:Y:S02]  /*12670*/  ISETP.GE.AND P0, PT, R2, R229.reuse, PT ;  /* 0x000000e50200720c */ /* 0x080fe40003f06270 */
[----:B-----5:R-:W-:Y:S02]  /*12680*/  FSEL R200, R26, -INF , !P4 ;  /* 0xff8000001ac87808 */ /* 0x020fe40006000000 */
[----:B------:R-:W-:Y:S02]  /*12690*/  FMNMX.FTZ R14, R6, R14, !PT ;  /* 0x0000000e060e7209 */ /* 0x000fe40007810000 */
[----:B------:R-:W-:Y:S02]  /*126a0*/  FSEL R199, R29, -INF , !P6 ;  /* 0xff8000001dc77808 */ /* 0x000fe40007000000 */
[----:B------:R-:W-:Y:S02]  /*126b0*/  FMNMX.FTZ R134, R198, R134, !PT ;  /* 0x00000086c6867209 */ /* 0x000fe40007810000 */
[----:B------:R-:W-:Y:S02]  /*126c0*/  ISETP.GE.AND P1, PT, R0, R229, PT ;  /* 0x000000e50000720c */ /* 0x000fe40003f26270 */
[----:B------:R-:W-:Y:S02]  /*126d0*/  ISETP.GE.OR P0, PT, R2, R233, !P0 ;  /* 0x000000e90200720c */ /* 0x000fe40004706670 */
[----:B--2---:R-:W-:Y:S02]  /*126e0*/  FMNMX.FTZ R136, R136, R15, !PT ;  /* 0x0000000f88887209 */ /* 0x004fe40007810000 */
[----:B------:R-:W-:Y:S02]  /*126f0*/  FSEL R202, R27, -INF , !P5 ;  /* 0xff8000001bca7808 */ /* 0x000fe40006800000 */
[----:B------:R-:W-:Y:S01]  /*12700*/  FMNMX.FTZ R2, R200, R14, !PT ;  /* 0x0000000ec8027209 */ /* 0x000fe20007810000 */
[----:B------:R-:W-:Y:S01]  /*12710*/  FMUL.FTZ R173, R136, UR4 ;  /* 0x0000000488ad7c20 */ /* 0x000fe20008410000 */
[----:B------:R-:W-:Y:S02]  /*12720*/  FMNMX.FTZ R134, R199, R134, !PT ;  /* 0x00000086c7867209 */ /* 0x000fe40007810000 */
[----:B------:R-:W-:Y:S02]  /*12730*/  ISETP.GE.OR P1, PT, R0, R233, !P1 ;  /* 0x000000e90000720c */ /* 0x000fe40004f26670 */
[----:B------:R-:W-:Y:S01]  /*12740*/  FSEL R203, R30, -INF , !P0 ;  /* 0xff8000001ecb7808 */ /* 0x000fe20004000000 */
[----:B------:R-:W2:Y:S01]  /*12750*/  SHFL.BFLY PT, R22, R134, 0x2, 0x1f ;  /* 0x0c401f0086167f89 */ /* 0x000ea200000e0000 */
[----:B------:R-:W-:Y:S02]  /*12760*/  FMNMX.FTZ R0, R202, R2, !PT ;  /* 0x00000002ca007209 */ /* 0x000fe40007810000 */
[----:B------:R-:W-:Y:S02]  /*12770*/  FSETP.NEU.FTZ.AND P3, PT, R136, -INF , PT ;  /* 0xff8000008800780b */ /* 0x000fe40003f7d000 */
[----:B------:R-:W-:Y:S02]  /*12780*/  FMNMX.FTZ R0, R203, R0, !PT ;  /* 0x00000000cb007209 */ /* 0x000fe40007810000 */
[----:B------:R-:W-:Y:S02]  /*12790*/  FSEL R172, R31, -INF , !P1 ;  /* 0xff8000001fac7808 */ /* 0x000fe40004800000 */
[----:B------:R-:W-:Y:S02]  /*127a0*/  FSEL R173, R173, RZ, P3 ;  /* 0x000000ffadad7208 */ /* 0x000fe40001800000 */
[----:B------:R-:W-:Y:S02]  /*127b0*/  FMNMX.FTZ R0, R172, R0, !PT ;  /* 0x00000000ac007209 */ /* 0x000fe40007810000 */
[----:B-1----:R-:W-:Y:S01]  /*127c0*/  FMNMX.FTZ R135, R135, R21, !PT ;  /* 0x0000001587877209 */ /* 0x002fe20007810000 */
[--C-:B------:R-:W-:Y:S01]  /*127d0*/  FFMA.FTZ R11, R11, UR4, -R173.reuse ;  /* 0x000000040b0b7c23 */ /* 0x100fe200080108ad */
[--C-:B------:R-:W-:Y:S01]  /*127e0*/  FFMA.FTZ R133, R133, UR4, -R173.reuse ;  /* 0x0000000485857c23 */ /* 0x100fe200080108ad */
[----:B------:R-:W1:Y:S01]  /*127f0*/  SHFL.BFLY PT, R2, R0, 0x2, 0x1f ;  /* 0x0c401f0000027f89 */ /* 0x000e6200000e0000 */
[C---:B------:R-:W-:Y:S01]  /*12800*/  FSETP.NEU.FTZ.AND P2, PT, R135.reuse, -INF , PT ;  /* 0xff8000008700780b */ /* 0x040fe20003f5d000 */
[----:B------:R3:W-:Y:S01]  /*12810*/  MUFU.EX2 R34, R11 ;  /* 0x0000000b00227308 */ /* 0x0007e20000000800 */
[----:B------:R-:W-:Y:S01]  /*12820*/  FMUL.FTZ R174, R135, UR4 ;  /* 0x0000000487ae7c20 */ /* 0x000fe20008410000 */
[--C-:B------:R-:W-:Y:S01]  /*12830*/  FFMA.FTZ R13, R13, UR4, -R173.reuse ;  /* 0x000000040d0d7c23 */ /* 0x100fe200080108ad */
[----:B------:R-:W-:Y:S01]  /*12840*/  FFMA.FTZ R18, R18, UR4, -R173 ;  /* 0x0000000412127c23 */ /* 0x000fe200080108ad */
[----:B--2---:R-:W-:Y:S06]  /*12850*/  FMNMX.FTZ R134, R134, R22, !PT ;  /* 0x0000001686867209 */ /* 0x004fec0007810000 */
[----:B------:R-:W2:Y:S01]  /*12860*/  MUFU.EX2 R35, R133 ;  /* 0x0000008500237308 */ /* 0x000ea20000000800 */
[----:B------:R-:W-:Y:S05]  /*12870*/  FSEL R174, R174, RZ, P2 ;  /* 0x000000ffaeae7208 */ /* 0x000fea0001000000 */
[--C-:B------:R-:W-:Y:S01]  /*12880*/  FFMA.FTZ R12, R12, UR4, -R174.reuse ;  /* 0x000000040c0c7c23 */ /* 0x100fe200080108ae */
[--C-:B------:R-:W-:Y:S01]  /*12890*/  FFMA.FTZ R19, R19, UR4, -R174.reuse ;  /* 0x0000000413137c23 */ /* 0x100fe200080108ae */
[--C-:B------:R-:W-:Y:S01]  /*128a0*/  FFMA.FTZ R17, R17, UR4, -R174.reuse ;  /* 0x0000000411117c23 */ /* 0x100fe200080108ae */
[----:B---3--:R-:W3:Y:S01]  /*128b0*/  SHFL.BFLY PT, R11, R134, 0x1, 0x1f ;  /* 0x0c201f00860b7f89 */ /* 0x008ee200000e0000 */
[----:B------:R-:W-:Y:S01]  /*128c0*/  FFMA.FTZ R16, R16, UR4, -R174 ;  /* 0x0000000410107c23 */ /* 0x000fe200080108ae */
[----:B------:R-:W-:Y:S01]  /*128d0*/  MUFU.EX2 R252, R12 ;  /* 0x0000000c00fc7308 */ /* 0x000fe20000000800 */
[----:B-1----:R-:W-:Y:S02]  /*128e0*/  FMNMX.FTZ R0, R0, R2, !PT ;  /* 0x0000000200007209 */ /* 0x002fe40007810000 */
[----:B--2---:R-:W-:Y:S03]  /*128f0*/  F2FP.F16.F32.PACK_AB R176, R35, R34 ;  /* 0x0000002223b0723e */ /* 0x004fe600000000ff */
[----:B------:R-:W1:Y:S04]  /*12900*/  SHFL.BFLY PT, R2, R0, 0x1, 0x1f ;  /* 0x0c201f0000027f89 */ /* 0x000e6800000e0000 */
[----:B------:R-:W2:Y:S10]  /*12910*/  MUFU.EX2 R33, R19 ;  /* 0x0000001300217308 */ /* 0x000eb40000000800 */
[----:B------:R-:W-:Y:S01]  /*12920*/  MUFU.EX2 R24, R13 ;  /* 0x0000000d00187308 */ /* 0x000fe20000000800 */
[----:B---3--:R-:W-:Y:S09]  /*12930*/  FMNMX.FTZ R134, R134, R11, !PT ;  /* 0x0000000b86867209 */ /* 0x008ff20007810000 */
[----:B------:R-:W3:Y:S01]  /*12940*/  MUFU.EX2 R32, R18 ;  /* 0x0000001200207308 */ /* 0x000ee20000000800 */
[C---:B------:R-:W-:Y:S01]  /*12950*/  FSETP.NEU.FTZ.AND P1, PT, R134.reuse, -INF , PT ;  /* 0xff8000008600780b */ /* 0x040fe20003f3d000 */
[----:B------:R-:W-:Y:S01]  /*12960*/  FMUL.FTZ R175, R134, UR4 ;  /* 0x0000000486af7c20 */ /* 0x000fe20008410000 */
[----:B--2---:R-:W-:Y:S04]  /*12970*/  F2FP.F16.F32.PACK_AB R177, R33, R252 ;  /* 0x000000fc21b1723e */ /* 0x004fe800000000ff */
[----:B------:R-:W-:Y:S03]  /*12980*/  FSEL R175, R175, RZ, P1 ;  /* 0x000000ffafaf7208 */ /* 0x000fe60000800000 */
[----:B------:R-:W-:Y:S01]  /*12990*/  MUFU.EX2 R250, R17 ;  /* 0x0000001100fa7308 */ /* 0x000fe20000000800 */
[----:B-1----:R-:W-:Y:S02]  /*129a0*/  FMNMX.FTZ R137, R0, R2, !PT ;  /* 0x0000000200897209 */ /* 0x002fe40007810000 */
[----:B------:R-:W-:Y:S01]  /*129b0*/  FSEL R0, R136, RZ, P3 ;  /* 0x000000ff88007208 */ /* 0x000fe20001800000 */
[----:B------:R-:W-:Y:S01]  /*129c0*/  FFMA.FTZ R20, R20, UR4, -R175 ;  /* 0x0000000414147c23 */ /* 0x000fe200080108af */
[----:B------:R-:W-:Y:S01]  /*129d0*/  FSEL R2, R135, RZ, P2 ;  /* 0x000000ff87027208 */ /* 0x000fe20001000000 */
[C---:B------:R-:W-:Y:S01]  /*129e0*/  FMUL.FTZ R188, R137.reuse, UR4 ;  /* 0x0000000489bc7c20 */ /* 0x040fe20008410000 */
[----:B------:R-:W-:Y:S01]  /*129f0*/  FSETP.NEU.FTZ.AND P0, PT, R137, -INF , PT ;  /* 0xff8000008900780b */ /* 0x000fe20003f1d000 */
[----:B------:R-:W-:Y:S02]  /*12a00*/  FADD.FTZ R0, -R0, R3 ;  /* 0x0000000300007221 */ /* 0x000fe40000010100 */
[----:B------:R1:W-:Y:S01]  /*12a10*/  MUFU.EX2 R248, R20 ;  /* 0x0000001400f87308 */ /* 0x0003e20000000800 */
[----:B------:R-:W-:Y:S01]  /*12a20*/  FADD.FTZ R2, -R2, R132 ;  /* 0x0000008402027221 */ /* 0x000fe20000010100 */
[----:B------:R-:W-:Y:S01]  /*12a30*/  FSEL R188, R188, RZ, P0 ;  /* 0x000000ffbcbc7208 */ /* 0x000fe20000000000 */
[----:B------:R-:W-:Y:S01]  /*12a40*/  FMUL.FTZ R3, R0, UR4 ;  /* 0x0000000400037c20 */ /* 0x000fe20008410000 */
[----:B------:R-:W-:Y:S01]  /*12a50*/  FSEL R0, R134, RZ, P1 ;  /* 0x000000ff86007208 */ /* 0x000fe20000800000 */
[----:B------:R-:W-:Y:S01]  /*12a60*/  FMUL.FTZ R2, R2, UR4 ;  /* 0x0000000402027c20 */ /* 0x000fe20008410000 */
[--C-:B------:R-:W-:Y:S01]  /*12a70*/  FFMA.FTZ R10, R10, UR4, -R175.reuse ;  /* 0x000000040a0a7c23 */ /* 0x100fe200080108af */
[--C-:B------:R-:W-:Y:S03]  /*12a80*/  FFMA.FTZ R7, R7, UR4, -R188.reuse ;  /* 0x0000000407077c23 */ /* 0x100fe600080108bc */
[----:B------:R2:W4:Y:S01]  /*12a90*/  MUFU.EX2 R133, R3 ;  /* 0x0000000300857308 */ /* 0x0005220000000800 */
[--C-:B------:R-:W-:Y:S01]  /*12aa0*/  FFMA.FTZ R5, R5, UR4, -R188.reuse ;  /* 0x0000000405057c23 */ /* 0x100fe200080108bc */
[--C-:B------:R-:W-:Y:S01]  /*12ab0*/  FFMA.FTZ R4, R4, UR4, -R188.reuse ;  /* 0x0000000404047c23 */ /* 0x100fe200080108bc */
[--C-:B------:R-:W-:Y:S01]  /*12ac0*/  FFMA.FTZ R6, R6, UR4, -R188.reuse ;  /* 0x0000000406067c23 */ /* 0x100fe200080108bc */
[--C-:B------:R-:W-:Y:S01]  /*12ad0*/  FFMA.FTZ R8, R8, UR4, -R175.reuse ;  /* 0x0000000408087c23 */ /* 0x100fe200080108af */
[----:B------:R-:W-:Y:S01]  /*12ae0*/  FFMA.FTZ R9, R9, UR4, -R175 ;  /* 0x0000000409097c23 */ /* 0x000fe200080108af */
[----:B---3--:R-:W-:Y:S01]  /*12af0*/  F2FP.F16.F32.PACK_AB R178, R32, R24 ;  /* 0x0000001820b2723e */ /* 0x008fe200000000ff */
[----:B------:R-:W-:Y:S03]  /*12b00*/  FFMA.FTZ R172, R172, UR4, -R188 ;  /* 0x00000004acac7c23 */ /* 0x000fe600080108bc */
[----:B------:R3:W5:Y:S01]  /*12b10*/  MUFU.EX2 R132, R2 ;  /* 0x0000000200847308 */ /* 0x0007620000000800 */
[----:B-1----:R-:W1:Y:S09]  /*12b20*/  LDSM.16.MT88.4 R20, [R213+0xa000] ;  /* 0x00a00000d514783b */ /* 0x002e720000004200 */
[----:B------:R-:W5:Y:S01]  /*12b30*/  MUFU.EX2 R251, R16 ;  /* 0x0000001000fb7308 */ /* 0x000f620000000800 */
[----:B--2---:R-:W-:Y:S01]  /*12b40*/  FADD.FTZ R3, -R0, R138 ;  /* 0x0000008a00037221 */ /* 0x004fe20000010100 */
[----:B------:R-:W-:Y:S01]  /*12b50*/  FSEL R0, R137, RZ, P0 ;  /* 0x000000ff89007208 */ /* 0x000fe20000000000 */
[C---:B----4-:R-:W-:Y:S01]  /*12b60*/  FMUL.FTZ R17, R133.reuse, R153 ;  /* 0x0000009985117220 */ /* 0x050fe20000410000 */
[C---:B------:R-:W-:Y:S01]  /*12b70*/  FMUL.FTZ R36, R133.reuse, R36 ;  /* 0x0000002485247220 */ /* 0x040fe20000410000 */
[C---:B------:R-:W-:Y:S01]  /*12b80*/  FMUL.FTZ R37, R133.reuse, R37 ;  /* 0x0000002585257220 */ /* 0x040fe20000410000 */
[----:B------:R-:W-:Y:S01]  /*12b90*/  FMUL.FTZ R48, R133, R48 ;  /* 0x0000003085307220 */ /* 0x000fe20000410000 */
[----:B------:R-:W-:Y:S03]  /*12ba0*/  FADD.FTZ R0, -R0, R139 ;  /* 0x0000008b00007221 */ /* 0x000fe60000010100 */
[----:B------:R2:W-:Y:S01]  /*12bb0*/  MUFU.EX2 R210, R7 ;  /* 0x0000000700d27308 */ /* 0x0005e20000000800 */
[----:B---3--:R-:W-:Y:S01]  /*12bc0*/  FMUL.FTZ R2, R3, UR4 ;  /* 0x0000000403027c20 */ /* 0x008fe20008410000 */
[--C-:B------:R-:W-:Y:S01]  /*12bd0*/  FFMA.FTZ R3, R189, UR4, -R173.reuse ;  /* 0x00000004bd037c23 */ /* 0x100fe200080108ad */
[----:B------:R-:W-:Y:S01]  /*12be0*/  FMUL.FTZ R0, R0, UR4 ;  /* 0x0000000400007c20 */ /* 0x000fe20008410000 */
[C---:B-----5:R-:W-:Y:S01]  /*12bf0*/  FMUL.FTZ R18, R132.reuse, R154 ;  /* 0x0000009a84127220 */ /* 0x060fe20000410000 */
[C---:B------:R-:W-:Y:S01]  /*12c00*/  FMUL.FTZ R19, R132.reuse, R155 ;  /* 0x0000009b84137220 */ /* 0x040fe20000410000 */
[C---:B------:R-:W-:Y:S01]  /*12c10*/  FMUL.FTZ R38, R132.reuse, R38 ;  /* 0x0000002684267220 */ /* 0x040fe20000410000 */
[C---:B------:R-:W-:Y:S03]  /*12c20*/  FMUL.FTZ R39, R132.reuse, R39 ;  /* 0x0000002784277220 */ /* 0x040fe60000410000 */
[----:B------:R3:W4:Y:S01]  /*12c30*/  MUFU.EX2 R211, R5 ;  /* 0x0000000500d37308 */ /* 0x0007220000000800 */
[----:B------:R-:W-:Y:S01]  /*12c40*/  F2FP.F16.F32.PACK_AB R179, R251, R250 ;  /* 0x000000fafbb3723e */ /* 0x000fe200000000ff */
[C---:B------:R-:W-:Y:S01]  /*12c50*/  FMUL.FTZ R16, R133.reuse, R152 ;  /* 0x0000009885107220 */ /* 0x040fe20000410000 */
[C---:B------:R-:W-:Y:S01]  /*12c60*/  FMUL.FTZ R49, R133.reuse, R49 ;  /* 0x0000003185317220 */ /* 0x040fe20000410000 */
        /* <DEDUP_REMOVED lines=8> */
[C---:B------:R-:W-:Y:S01]  /*12cf0*/  FMUL.FTZ R64, R133.reuse, R64 ;  /* 0x0000004085407220 */ /* 0x040fe20000410000 */
[C---:B------:R-:W-:Y:S01]  /*12d00*/  FMUL.FTZ R65, R133.reuse, R65 ;  /* 0x0000004185417220 */ /* 0x040fe20000410000 */
[C---:B------:R-:W-:Y:S01]  /*12d10*/  FMUL.FTZ R66, R132.reuse, R66 ;  /* 0x0000004284427220 */ /* 0x040fe20000410000 */
[C---:B------:R-:W-:Y:S03]  /*12d20*/  FMUL.FTZ R67, R132.reuse, R67 ;  /* 0x0000004384437220 */ /* 0x040fe60000410000 */
[----:B------:R2:W1:Y:S01]  /*12d30*/  MUFU.EX2 R236, R6 ;  /* 0x0000000600ec7308 */ /* 0x0004620000000800 */
[----:B---3--:R-:W-:Y:S01]  /*12d40*/  FMUL.FTZ R5, R133, R145 ;  /* 0x0000009185057220 */ /* 0x008fe20000410000 */
[----:B----4-:R-:W-:Y:S01]  /*12d50*/  F2FP.F16.F32.PACK_AB R181, R211, R210 ;  /* 0x000000d2d3b5723e */ /* 0x010fe200000000ff */
[C---:B------:R-:W-:Y:S01]  /*12d60*/  FMUL.FTZ R68, R133.reuse, R68 ;  /* 0x0000004485447220 */ /* 0x040fe20000410000 */
[C---:B------:R-:W-:Y:S01]  /*12d70*/  FMUL.FTZ R69, R133.reuse, R69 ;  /* 0x0000004585457220 */ /* 0x040fe20000410000 */
[C---:B------:R-:W-:Y:S01]  /*12d80*/  FMUL.FTZ R70, R132.reuse, R70 ;  /* 0x0000004684467220 */ /* 0x040fe20000410000 */
[C---:B------:R-:W-:Y:S01]  /*12d90*/  FMUL.FTZ R71, R132.reuse, R71 ;  /* 0x0000004784477220 */ /* 0x040fe20000410000 */
[C---:B------:R-:W-:Y:S03]  /*12da0*/  FMUL.FTZ R80, R133.reuse, R80 ;  /* 0x0000005085507220 */ /* 0x040fe60000410000 */
[----:B------:R-:W3:Y:S01]  /*12db0*/  MUFU.EX2 R249, R10 ;  /* 0x0000000a00f97308 */ /* 0x000ee20000000800 */
[C---:B-----5:R-:W-:Y:S01]  /*12dc0*/  FMUL.FTZ R4, R133.reuse, R144 ;  /* 0x0000009085047220 */ /* 0x060fe20000410000 */
[C---:B------:R-:W-:Y:S01]  /*12dd0*/  FMUL.FTZ R81, R133.reuse, R81 ;  /* 0x0000005185517220 */ /* 0x040fe20000410000 */
[C---:B------:R-:W-:Y:S01]  /*12de0*/  FMUL.FTZ R82, R132.reuse, R82 ;  /* 0x0000005284527220 */ /* 0x040fe20000410000 */
[C---:B------:R-:W-:Y:S01]  /*12df0*/  FMUL.FTZ R83, R132.reuse, R83 ;  /* 0x0000005384537220 */ /* 0x040fe20000410000 */
[C---:B------:R-:W-:Y:S01]  /*12e00*/  FMUL.FTZ R84, R133.reuse, R84 ;  /* 0x0000005485547220 */ /* 0x040fe20000410000 */
[----:B------:R-:W-:Y:S01]  /*12e10*/  FMUL.FTZ R85, R133, R85 ;  /* 0x0000005585557220 */ /* 0x000fe20000410000 */
[C---:B------:R-:W-:Y:S03]  /*12e20*/  FMUL.FTZ R86, R132.reuse, R86 ;  /* 0x0000005684567220 */ /* 0x040fe60000410000 */
[----:B------:R-:W-:Y:S01]  /*12e30*/  MUFU.EX2 R238, R8 ;  /* 0x0000000800ee7308 */ /* 0x000fe20000000800 */
[----:B--2---:R-:W-:Y:S01]  /*12e40*/  FMUL.FTZ R6, R132, R146 ;  /* 0x0000009284067220 */ /* 0x004fe20000410000 */
[----:B-1----:R-:W-:Y:S01]  /*12e50*/  F2FP.F16.F32.PACK_AB R183, R236, R237 ;  /* 0x000000edecb7723e */ /* 0x002fe200000000ff */
[----:B------:R-:W-:Y:S01]  /*12e60*/  LDSM.16.MT88.4 R144, [R217+0xa000] ;  /* 0x00a00000d990783b */ /* 0x000fe20000004200 */
[--C-:B------:R-:W-:Y:S01]  /*12e70*/  FFMA.FTZ R138, R191, UR4, -R174.reuse ;  /* 0x00000004bf8a7c23 */ /* 0x100fe200080108ae */
[----:B------:R-:W-:Y:S01]  /*12e80*/  FMUL.FTZ R87, R132, R87 ;  /* 0x0000005784577220 */ /* 0x000fe20000410000 */
[C---:B------:R-:W-:Y:S01]  /*12e90*/  FMUL.FTZ R96, R133.reuse, R96 ;  /* 0x0000006085607220 */ /* 0x040fe20000410000 */
[C---:B------:R-:W-:Y:S01]  /*12ea0*/  FMUL.FTZ R97, R133.reuse, R97 ;  /* 0x0000006185617220 */ /* 0x040fe20000410000 */
[-C--:B------:R-:W-:Y:S02]  /*12eb0*/  HMMA.16816.F32 R4, R176, R20.reuse, R4 ;  /* 0x00000014b004723c */ /* 0x080fe40000001804 */
[----:B------:R-:W1:Y:S01]  /*12ec0*/  MUFU.EX2 R239, R9 ;  /* 0x0000000900ef7308 */ /* 0x000e620000000800 */
[----:B------:R-:W-:Y:S01]  /*12ed0*/  PLOP3.LUT P0, PT, PT, PT, UP0, 0x80, 0x0 ;  /* 0x000000000000781c */ /* 0x000fe20003f0f008 */
[----:B------:R-:W-:Y:S01]  /*12ee0*/  LDSM.16.MT88.4 R152, [R213+0xa800] ;  /* 0x00a80000d598783b */ /* 0x000fe20000004200 */
[----:B---3--:R-:W-:Y:S01]  /*12ef0*/  F2FP.F16.F32.PACK_AB R180, R248, R249 ;  /* 0x000000f9f8b4723e */ /* 0x008fe200000000ff */
[C---:B------:R-:W-:Y:S01]  /*12f00*/  FMUL.FTZ R98, R132.reuse, R98 ;  /* 0x0000006284627220 */ /* 0x040fe20000410000 */
[C---:B------:R-:W-:Y:S01]  /*12f10*/  FMUL.FTZ R99, R132.reuse, R99 ;  /* 0x0000006384637220 */ /* 0x040fe20000410000 */
[C---:B------:R-:W-:Y:S04]  /*12f20*/  FMUL.FTZ R100, R133.reuse, R100 ;  /* 0x0000006485647220 */ /* 0x040fe80000410000 */
[----:B------:R-:W2:Y:S01]  /*12f30*/  MUFU.EX2 R2, R2 ;  /* 0x0000000200027308 */ /* 0x000ea20000000800 */
[C---:B------:R-:W-:Y:S01]  /*12f40*/  FMUL.FTZ R101, R133.reuse, R101 ;  /* 0x0000006585657220 */ /* 0x040fe20000410000 */
[C---:B------:R-:W-:Y:S01]  /*12f50*/  FMUL.FTZ R102, R132.reuse, R102 ;  /* 0x0000006684667220 */ /* 0x040fe20000410000 */
[C---:B------:R-:W-:Y:S01]  /*12f60*/  FMUL.FTZ R103, R132.reuse, R103 ;  /* 0x0000006784677220 */ /* 0x040fe20000410000 */
[C---:B------:R-:W-:Y:S01]  /*12f70*/  FMUL.FTZ R112, R133.reuse, R112 ;  /* 0x0000007085707220 */ /* 0x040fe20000410000 */
[----:B------:R-:W-:Y:S01]  /*12f80*/  FMUL.FTZ R113, R133, R113 ;  /* 0x0000007185717220 */ /* 0x000fe20000410000 */
[C---:B------:R-:W-:Y:S04]  /*12f90*/  FMUL.FTZ R114, R132.reuse, R114 ;  /* 0x0000007284727220 */ /* 0x040fe80000410000 */
[----:B------:R-:W3:Y:S01]  /*12fa0*/  MUFU.EX2 R0, R0 ;  /* 0x0000000000007308 */ /* 0x000ee20000000800 */
[----:B-1----:R-:W-:Y:S01]  /*12fb0*/  F2FP.F16.F32.PACK_AB R182, R239, R238 ;  /* 0x000000eeefb6723e */ /* 0x002fe200000000ff */
[C---:B------:R-:W-:Y:S01]  /*12fc0*/  FMUL.FTZ R115, R132.reuse, R115 ;  /* 0x0000007384737220 */ /* 0x040fe20000410000 */
[C---:B------:R-:W-:Y:S01]  /*12fd0*/  FMUL.FTZ R116, R133.reuse, R116 ;  /* 0x0000007485747220 */ /* 0x040fe20000410000 */
[C---:B------:R-:W-:Y:S01]  /*12fe0*/  FMUL.FTZ R117, R133.reuse, R117 ;  /* 0x0000007585757220 */ /* 0x040fe20000410000 */
[C---:B------:R-:W-:Y:S01]  /*12ff0*/  FMUL.FTZ R118, R132.reuse, R118 ;  /* 0x0000007684767220 */ /* 0x040fe20000410000 */
[----:B------:R-:W-:Y:S01]  /*13000*/  FMUL.FTZ R119, R132, R119 ;  /* 0x0000007784777220 */ /* 0x000fe20000410000 */
        /* <DEDUP_REMOVED lines=20> */
[----:B------:R-:W4:Y:S01]  /*13150*/  LDSM.16.MT88.4 R148, [R213+0xb000] ;  /* 0x00b00000d594783b */ /* 0x000f220000004200 */
[----:B-1----:R-:W-:Y:S01]  /*13160*/  FFMA.FTZ R3, R190, UR4, -R173 ;  /* 0x00000004be037c23 */ /* 0x002fe200080108ad */
        /* <DEDUP_REMOVED lines=8> */
[----:B------:R-:W-:Y:S01]  /*131f0*/  MOV R163, R24 ;  /* 0x0000001800a37202 */ /* 0x000fe20000000f00 */
[----:B------:R-:W-:Y:S01]  /*13200*/  FMUL.FTZ R24, R2, R156 ;  /* 0x0000009c02187220 */ /* 0x000fe20000410000 */
[----:B---3--:R-:W-:Y:S01]  /*13210*/  FFMA.FTZ R138, R201, UR4, -R175 ;  /* 0x00000004c98a7c23 */ /* 0x008fe200080108af */
[--C-:B-1----:R-:W-:Y:S01]  /*13220*/  FFMA.FTZ R3, R192, UR4, -R174.reuse ;  /* 0x00000004c0037c23 */ /* 0x102fe200080108ae */
[-C--:B------:R-:W-:Y:S02]  /*13230*/  HMMA.16816.F32 R20, R176, R184.reuse, R20 ;  /* 0x000000b8b014723c */ /* 0x080fe40000001814 */
[----:B------:R-:W-:Y:S01]  /*13240*/  MUFU.EX2 R209, R138 ;  /* 0x0000008a00d17308 */ /* 0x000fe20000000800 */
[----:B------:R-:W-:Y:S01]  /*13250*/  MOV R160, R35 ;  /* 0x0000002300a07202 */ /* 0x000fe20000000f00 */
[C---:B------:R-:W-:Y:S01]  /*13260*/  FMUL.FTZ R35, R132.reuse, R171 ;  /* 0x000000ab84237220 */ /* 0x040fe20000410000 */
[----:B------:R-:W-:Y:S01]  /*13270*/  MOV R161, R34 ;  /* 0x0000002200a17202 */ /* 0x000fe20000000f00 */
[C---:B------:R-:W-:Y:S06]  /*13280*/  HMMA.16816.F32 R24, R180.reuse, R184, R24 ;  /* 0x000000b8b418723c */ /* 0x040fec0000001818 */
[----:B------:R1:W3:Y:S01]  /*13290*/  MUFU.EX2 R244, R3 ;  /* 0x0000000300f47308 */ /* 0x0002e20000000800 */
[----:B------:R-:W-:Y:S01]  /*132a0*/  MOV R162, R33 ;  /* 0x0000002100a27202 */ /* 0x000fe20000000f00 */
[-C--:B------:R-:W-:Y:S03]  /*132b0*/  HMMA.16816.F32 R28, R180, R186.reuse, R28 ;  /* 0x000000bab41c723c */ /* 0x080fe6000000181c */
[----:B------:R-:W-:Y:S01]  /*132c0*/  MOV R156, R32 ;  /* 0x00000020009c7202 */ /* 0x000fe20000000f00 */
[C---:B------:R-:W-:Y:S01]  /*132d0*/  FMUL.FTZ R32, R133.reuse, R168 ;  /* 0x000000a885207220 */ /* 0x040fe20000410000 */
[----:B------:R-:W-:Y:S01]  /*132e0*/  FMUL.FTZ R33, R133, R169 ;  /* 0x000000a985217220 */ /* 0x000fe20000410000 */
[----:B------:R-:W-:Y:S02]  /*132f0*/  FMUL.FTZ R34, R132, R170 ;  /* 0x000000aa84227220 */ /* 0x000fe40000410000 */
[----:B------:R5:W-:Y:S01]  /*13300*/  MUFU.EX2 R138, R172 ;  /* 0x000000ac008a7308 */ /* 0x000be20000000800 */
[----:B------:R-:W-:Y:S02]  /*13310*/  LDSM.16.MT88.4 R168, [R215+0xa800] ;  /* 0x00a80000d7a8783b */ /* 0x000fe40000004200 */
[----:B------:R-:W-:Y:S01]  /*13320*/  FMUL.FTZ R41, R2, R41 ;  /* 0x0000002902297220 */ /* 0x000fe20000410000 */
[C---:B------:R-:W-:Y:S01]  /*13330*/  FMUL.FTZ R42, R0.reuse, R42 ;  /* 0x0000002a002a7220 */ /* 0x040fe20000410000 */
[----:B------:R-:W-:Y:S01]  /*13340*/  FMUL.FTZ R43, R0, R43 ;  /* 0x0000002b002b7220 */ /* 0x000fe20000410000 */
[----:B------:R-:W-:Y:S01]  /*13350*/  FMUL.FTZ R44, R2, R44 ;  /* 0x0000002c022c7220 */ /* 0x000fe20000410000 */
[C---:B------:R-:W-:Y:S02]  /*13360*/  HMMA.16816.F32 R32, R176.reuse, R186, R32 ;  /* 0x000000bab020723c */ /* 0x040fe40000001820 */
[----:B------:R-:W-:Y:S02]  /*13370*/  LDSM.16.MT88.4 R184, [R218+0xa800] ;  /* 0x00a80000dab8783b */ /* 0x000fe40000004200 */
[--C-:B-1----:R-:W-:Y:S01]  /*13380*/  FFMA.FTZ R3, R196, UR4, -R173.reuse ;  /* 0x00000004c4037c23 */ /* 0x102fe200080108ad */
[----:B------:R-:W-:Y:S01]  /*13390*/  FFMA.FTZ R173, R194, UR4, -R173 ;  /* 0x00000004c2ad7c23 */ /* 0x000fe200080108ad */
[-C--:B--2---:R-:W-:Y:S02]  /*133a0*/  HMMA.16816.F32 R36, R176, R140.reuse, R36 ;  /* 0x0000008cb024723c */ /* 0x084fe40000001824 */
[----:B------:R1:W-:Y:S03]  /*133b0*/  MUFU.EX2 R242, R3 ;  /* 0x0000000300f27308 */ /* 0x0003e60000000800 */
[----:B------:R-:W-:Y:S01]  /*133c0*/  FMUL.FTZ R45, R2, R45 ;  /* 0x0000002d022d7220 */ /* 0x000fe20000410000 */
[C---:B------:R-:W-:Y:S06]  /*133d0*/  HMMA.16816.F32 R40, R180.reuse, R140, R40 ;  /* 0x0000008cb428723c */ /* 0x040fec0000001828 */
[----:B------:R-:W2:Y:S01]  /*133e0*/  MUFU.EX2 R243, R173 ;  /* 0x000000ad00f37308 */ /* 0x000ea20000000800 */
[C---:B------:R-:W-:Y:S01]  /*133f0*/  FMUL.FTZ R46, R0.reuse, R46 ;  /* 0x0000002e002e7220 */ /* 0x040fe20000410000 */
[----:B------:R-:W-:Y:S03]  /*13400*/  FMUL.FTZ R47, R0, R47 ;  /* 0x0000002f002f7220 */ /* 0x000fe60000410000 */
[----:B-----5:R-:W-:Y:S01]  /*13410*/  F2FP.F16.F32.PACK_AB R172, R246, R247 ;  /* 0x000000f7f6ac723e */ /* 0x020fe200000000ff */
[C---:B------:R-:W-:Y:S01]  /*13420*/  FMUL.FTZ R56, R2.reuse, R56 ;  /* 0x0000003802387220 */ /* 0x040fe20000410000 */
[----:B------:R-:W-:Y:S01]  /*13430*/  FMUL.FTZ R57, R2, R57 ;  /* 0x0000003902397220 */ /* 0x000fe20000410000 */
[C---:B------:R-:W-:Y:S01]  /*13440*/  FMUL.FTZ R58, R0.reuse, R58 ;  /* 0x0000003a003a7220 */ /* 0x040fe20000410000 */
[-C--:B------:R-:W-:Y:S03]  /*13450*/  HMMA.16816.F32 R44, R180, R142.reuse, R44 ;  /* 0x0000008eb42c723c */ /* 0x080fe6000000182c */
[--C-:B-1----:R-:W-:Y:S01]  /*13460*/  FFMA.FTZ R3, R197, UR4, -R174.reuse ;  /* 0x00000004c5037c23 */ /* 0x102fe200080108ae */
[----:B------:R-:W-:Y:S01]  /*13470*/  FFMA.FTZ R174, R195, UR4, -R174 ;  /* 0x00000004c3ae7c23 */ /* 0x000fe200080108ae */
[----:B------:R-:W-:Y:S01]  /*13480*/  FMUL.FTZ R59, R0, R59 ;  /* 0x0000003b003b7220 */ /* 0x000fe20000410000 */
[C---:B------:R-:W-:Y:S01]  /*13490*/  HMMA.16816.F32 R48, R176.reuse, R142, R48 ;  /* 0x0000008eb030723c */ /* 0x040fe20000001830 */
[----:B------:R-:W1:Y:S01]  /*134a0*/  LDSM.16.MT88.4 R140, [R215+0xb000] ;  /* 0x00b00000d78c783b */ /* 0x000e620000004200 */
[----:B------:R5:W-:Y:S03]  /*134b0*/  MUFU.EX2 R240, R3 ;  /* 0x0000000300f07308 */ /* 0x000be60000000800 */
[C---:B------:R-:W-:Y:S01]  /*134c0*/  FMUL.FTZ R60, R2.reuse, R60 ;  /* 0x0000003c023c7220 */ /* 0x040fe20000410000 */
[-C--:B------:R-:W-:Y:S06]  /*134d0*/  HMMA.16816.F32 R52, R176, R144.reuse, R52 ;  /* 0x00000090b034723c */ /* 0x080fec0000001834 */
[----:B------:R-:W2:Y:S01]  /*134e0*/  MUFU.EX2 R241, R174 ;  /* 0x000000ae00f17308 */ /* 0x000ea20000000800 */
[----:B------:R-:W-:Y:S01]  /*134f0*/  FMUL.FTZ R61, R2, R61 ;  /* 0x0000003d023d7220 */ /* 0x000fe20000410000 */
[C---:B------:R-:W-:Y:S04]  /*13500*/  HMMA.16816.F32 R56, R180.reuse, R144, R56 ;  /* 0x00000090b438723c */ /* 0x040fe80000001838 */
[C---:B------:R-:W-:Y:S01]  /*13510*/  FMUL.FTZ R62, R0.reuse, R62 ;  /* 0x0000003e003e7220 */ /* 0x040fe20000410000 */
[----:B------:R-:W-:Y:S01]  /*13520*/  FMUL.FTZ R63, R0, R63 ;  /* 0x0000003f003f7220 */ /* 0x000fe20000410000 */
[--C-:B-----5:R-:W-:Y:S01]  /*13530*/  FFMA.FTZ R3, R193, UR4, -R175.reuse ;  /* 0x00000004c1037c23 */ /* 0x120fe200080108af */
        /* <DEDUP_REMOVED lines=15> */
[--C-:B-----5:R-:W-:Y:S01]  /*13630*/  FFMA.FTZ R3, R198, UR4, -R175.reuse ;  /* 0x00000004c6037c23 */ /* 0x120fe200080108af */
[----:B------:R-:W-:Y:S01]  /*13640*/  FFMA.FTZ R175, R199, UR4, -R175 ;  /* 0x00000004c7af7c23 */ /* 0x000fe200080108af */
[C---:B------:R-:W-:Y:S01]  /*13650*/  FMUL.FTZ R88, R2.reuse, R88 ;  /* 0x0000005802587220 */ /* 0x040fe20000410000 */
[----:B------:R-:W-:Y:S01]  /*13660*/  LDSM.16.MT88.4 R196, [R218+0xb800] ;  /* 0x00b80000dac4783b */ /* 0x000fe20000004200 */
[----:B------:R4:W-:Y:S01]  /*13670*/  MUFU.EX2 R207, R3 ;  /* 0x0000000300cf7308 */ /* 0x0009e20000000800 */
[----:B------:R-:W-:Y:S01]  /*13680*/  FMUL.FTZ R89, R2, R89 ;  /* 0x0000005902597220 */ /* 0x000fe20000410000 */
[-C--:B------:R-:W-:Y:S03]  /*13690*/  HMMA.16816.F32 R76, R180, R150.reuse, R76 ;  /* 0x00000096b44c723c */ /* 0x080fe6000000184c */
[C---:B------:R-:W-:Y:S01]  /*136a0*/  FMUL.FTZ R90, R0.reuse, R90 ;  /* 0x0000005a005a7220 */ /* 0x040fe20000410000 */
[----:B------:R-:W-:Y:S01]  /*136b0*/  FMUL.FTZ R91, R0, R91 ;  /* 0x0000005b005b7220 */ /* 0x000fe20000410000 */
[C---:B------:R-:W-:Y:S01]  /*136c0*/  FMUL.FTZ R92, R2.reuse, R92 ;  /* 0x0000005c025c7220 */ /* 0x040fe20000410000 */
[C---:B------:R-:W-:Y:S02]  /*136d0*/  HMMA.16816.F32 R80, R176.reuse, R150, R80 ;  /* 0x00000096b050723c */ /* 0x040fe40000001850 */
[----:B------:R-:W5:Y:S03]  /*136e0*/  MUFU.EX2 R206, R175 ;  /* 0x000000af00ce7308 */ /* 0x000f660000000800 */
[----:B------:R-:W-:Y:S01]  /*136f0*/  FMUL.FTZ R93, R2, R93 ;  /* 0x0000005d025d7220 */ /* 0x000fe20000410000 */
[-C--:B-1----:R-:W-:Y:S05]  /*13700*/  HMMA.16816.F32 R84, R176, R140.reuse, R84 ;  /* 0x0000008cb054723c */ /* 0x082fea0000001854 */
[C---:B------:R-:W-:Y:S01]  /*13710*/  FMUL.FTZ R94, R0.reuse, R94 ;  /* 0x0000005e005e7220 */ /* 0x040fe20000410000 */
[C---:B------:R-:W-:Y:S05]  /*13720*/  HMMA.16816.F32 R88, R180.reuse, R140, R88 ;  /* 0x0000008cb458723c */ /* 0x040fea0000001858 */
[----:B------:R-:W-:Y:S01]  /*13730*/  FMUL.FTZ R95, R0, R95 ;  /* 0x0000005f005f7220 */ /* 0x000fe20000410000 */
[--C-:B----4-:R-:W-:Y:S01]  /*13740*/  FFMA.FTZ R3, R200, UR4, -R188.reuse ;  /* 0x00000004c8037c23 */ /* 0x110fe200080108bc */
[C---:B------:R-:W-:Y:S01]  /*13750*/  FMUL.FTZ R104, R2.reuse, R104 ;  /* 0x0000006802687220 */ /* 0x040fe20000410000 */
[----:B------:R-:W-:Y:S02]  /*13760*/  FMUL.FTZ R105, R2, R105 ;  /* 0x0000006902697220 */ /* 0x000fe40000410000 */
[----:B------:R1:W-:Y:S01]  /*13770*/  MUFU.EX2 R205, R3 ;  /* 0x0000000300cd7308 */ /* 0x0003e20000000800 */
[C---:B------:R-:W-:Y:S01]  /*13780*/  FMUL.FTZ R106, R0.reuse, R106 ;  /* 0x0000006a006a7220 */ /* 0x040fe20000410000 */
[-C--:B------:R-:W-:Y:S03]  /*13790*/  HMMA.16816.F32 R92, R180, R142.reuse, R92 ;  /* 0x0000008eb45c723c */ /* 0x080fe6000000185c */
[----:B------:R-:W-:Y:S01]  /*137a0*/  FMUL.FTZ R107, R0, R107 ;  /* 0x0000006b006b7220 */ /* 0x000fe20000410000 */
[C---:B------:R-:W-:Y:S01]  /*137b0*/  FMUL.FTZ R108, R2.reuse, R108 ;  /* 0x0000006c026c7220 */ /* 0x040fe20000410000 */
[----:B------:R-:W-:Y:S01]  /*137c0*/  FMUL.FTZ R109, R2, R109 ;  /* 0x0000006d026d7220 */ /* 0x000fe20000410000 */
[C---:B------:R-:W-:Y:S01]  /*137d0*/  HMMA.16816.F32 R96, R176.reuse, R142, R96 ;  /* 0x0000008eb060723c */ /* 0x040fe20000001860 */
[----:B------:R-:W4:Y:S04]  /*137e0*/  LDSM.16.MT88.4 R140, [R217+0xb000] ;  /* 0x00b00000d98c783b */ /* 0x000f280000004200 */
[C---:B------:R-:W-:Y:S01]  /*137f0*/  FMUL.FTZ R110, R0.reuse, R110 ;  /* 0x0000006e006e7220 */ /* 0x040fe20000410000 */
[-C--:B---3--:R-:W-:Y:S05]  /*13800*/  HMMA.16816.F32 R100, R176, R144.reuse, R100 ;  /* 0x00000090b064723c */ /* 0x088fea0000001864 */
[----:B------:R-:W-:Y:S01]  /*13810*/  FMUL.FTZ R111, R0, R111 ;  /* 0x0000006f006f7220 */ /* 0x000fe20000410000 */
[C---:B------:R-:W-:Y:S05]  /*13820*/  HMMA.16816.F32 R104, R180.reuse, R144, R104 ;  /* 0x00000090b468723c */ /* 0x040fea0000001868 */
[--C-:B-1----:R-:W-:Y:S01]  /*13830*/  FFMA.FTZ R3, R202, UR4, -R188.reuse ;  /* 0x00000004ca037c23 */ /* 0x102fe200080108bc */
[-C--:B------:R-:W-:Y:S03]  /*13840*/  HMMA.16816.F32 R108, R180, R146.reuse, R108 ;  /* 0x00000092b46c723c */ /* 0x080fe6000000186c */
[----:B------:R1:W3:Y:S02]  /*13850*/  MUFU.EX2 R139, R3 ;  /* 0x00000003008b7308 */ /* 0x0002e40000000800 */
        /* <DEDUP_REMOVED lines=9> */
[----:B-1----:R-:W-:Y:S01]  /*138f0*/  FFMA.FTZ R3, R203, UR4, -R188 ;  /* 0x00000004cb037c23 */ /* 0x002fe200080108bc */
[----:B------:R-:W-:Y:S01]  /*13900*/  F2FP.F16.F32.PACK_AB R173, R244, R245 ;  /* 0x000000f5f4ad723e */ /* 0x000fe200000000ff */
[----:B------:R-:W1:Y:S01]  /*13910*/  LDSM.16.MT88.4 R188, [R217+0xa800] ;  /* 0x00a80000d9bc783b */ /* 0x000e620000004200 */
[-C--:B----4-:R-:W-:Y:S01]  /*13920*/  HMMA.16816.F32 R116, R176, R140.reuse, R116 ;  /* 0x0000008cb074723c */ /* 0x090fe20000001874 */
[----:B------:R4:W3:Y:S02]  /*13930*/  MUFU.EX2 R204, R3 ;  /* 0x0000000300cc7308 */ /* 0x0008e40000000800 */
[----:B--2---:R-:W-:Y:S01]  /*13940*/  F2FP.F16.F32.PACK_AB R174, R243, R242 ;  /* 0x000000f2f3ae723e */ /* 0x004fe200000000ff */
[----:B------:R-:W-:Y:S01]  /*13950*/  FMUL.FTZ R129, R133, R129 ;  /* 0x0000008185817220 */ /* 0x000fe20000410000 */
[----:B------:R-:W-:Y:S01]  /*13960*/  F2FP.F16.F32.PACK_AB R175, R241, R240 ;  /* 0x000000f0f1af723e */ /* 0x000fe200000000ff */
[C---:B------:R-:W-:Y:S01]  /*13970*/  HMMA.16816.F32 R120, R180.reuse, R140, R120 ;  /* 0x0000008cb478723c */ /* 0x040fe20000001878 */
[----:B------:R-:W-:Y:S04]  /*13980*/  LDSM.16.MT88.4 R200, [R217+0xb800] ;  /* 0x00b80000d9c8783b */ /* 0x000fe80000004200 */
[C---:B------:R-:W-:Y:S01]  /*13990*/  FMUL.FTZ R130, R132.reuse, R130 ;  /* 0x0000008284827220 */ /* 0x040fe20000410000 */
[-C--:B------:R-:W-:Y:S03]  /*139a0*/  HMMA.16816.F32 R124, R180, R142.reuse, R124 ;  /* 0x0000008eb47c723c */ /* 0x080fe6000000187c */
[----:B------:R-:W2:Y:S02]  /*139b0*/  LDSM.16.MT88.4 R180, [R213+0xb800] ;  /* 0x00b80000d5b4783b */ /* 0x000ea40000004200 */
[----:B------:R-:W-:Y:S07]  /*139c0*/  FMUL.FTZ R131, R132, R131 ;  /* 0x0000008384837220 */ /* 0x000fee0000410000 */
[----:B------:R-:W-:Y:S06]  /*139d0*/  HMMA.16816.F32 R128, R176, R142, R128 ;  /* 0x0000008eb080723c */ /* 0x000fec0000001880 */
[-C--:B------:R-:W-:Y:S01]  /*139e0*/  HMMA.16816.F32 R144, R172, R152.reuse, R4 ;  /* 0x00000098ac90723c */ /* 0x080fe20000001804 */
[----:B------:R-:W2:Y:S04]  /*139f0*/  LDL.LU R4, [R1+0xc] ;  /* 0x00000c0001047983 */ /* 0x000ea80000300800 */
[----:B------:R-:W-:Y:S01]  /*13a00*/  F2FP.F16.F32.PACK_AB R176, R209, R208 ;  /* 0x000000d0d1b0723e */ /* 0x000fe200000000ff */
[----:B----4-:R-:W4:Y:S01]  /*13a10*/  LDL.LU R3, [R1+0x8] ;  /* 0x0000080001037983 */ /* 0x010f220000300800 */
[----:B-----5:R-:W-:Y:S04]  /*13a20*/  F2FP.F16.F32.PACK_AB R178, R206, R207 ;  /* 0x000000cfceb2723e */ /* 0x020fe800000000ff */
[----:B---3--:R-:W-:Y:S02]  /*13a30*/  F2FP.F16.F32.PACK_AB R177, R139, R205 ;  /* 0x000000cd8bb1723e */ /* 0x008fe400000000ff */
[----:B------:R-:W-:Y:S02]  /*13a40*/  F2FP.F16.F32.PACK_AB R179, R138, R204 ;  /* 0x000000cc8ab3723e */ /* 0x000fe400000000ff */
[----:B------:R-:W-:Y:S02]  /*13a50*/  MOV R5, R162 ;  /* 0x000000a200057202 */ /* 0x000fe40000000f00 */
[----:B------:R-:W-:Y:S02]  /*13a60*/  MOV R7, R156 ;  /* 0x0000009c00077202 */ /* 0x000fe40000000f00 */
[----:B------:R-:W-:Y:S01]  /*13a70*/  MOV R6, R163 ;  /* 0x000000a300067202 */ /* 0x000fe20000000f00 */
[C---:B------:R-:W-:Y:S01]  /*13a80*/  HMMA.16816.F32 R140, R176.reuse, R152, R8 ;  /* 0x00000098b08c723c */ /* 0x040fe20000001808 */
[----:B------:R-:W3:Y:S04]  /*13a90*/  LDL.LU R9, [R1+0x4] ;  /* 0x0000040001097983 */ /* 0x000ee80000300800 */
[----:B------:R-:W5:Y:S01]  /*13aa0*/  LDL.LU R8, [R1] ;  /* 0x0000000001087983 */ /* 0x000f620000300800 */
        /* <DEDUP_REMOVED lines=34> */
[----:B----4-:R-:W-:Y:S01]  /*13cd0*/  FFMA.FTZ R3, R132, R3, R252 ;  /* 0x0000000384037223 */ /* 0x010fe200000100fc */
[----:B------:R-:W-:Y:S02]  /*13ce0*/  MOV R132, R135 ;  /* 0x0000008700847202 */ /* 0x000fe40000000f00 */
[----:B------:R-:W-:Y:S01]  /*13cf0*/  FADD.FTZ R6, R6, R4 ;  /* 0x0000000406067221 */ /* 0x000fe20000010000 */
[----:B------:R-:W-:Y:S04]  /*13d00*/  FADD.FTZ R3, R5, R3 ;  /* 0x0000000305037221 */ /* 0x000fe80000010000 */
[----:B------:R-:W-:Y:S01]  /*13d10*/  FADD.FTZ R5, R250, R3 ;  /* 0x00000003fa057221 */ /* 0x000fe20000010000 */
[----:B---3--:R-:W-:Y:S04]  /*13d20*/  FFMA.FTZ R2, R2, R9, R249 ;  /* 0x0000000902027223 */ /* 0x008fe800000100f9 */
[----:B------:R-:W-:Y:S01]  /*13d30*/  FADD.FTZ R2, R248, R2 ;  /* 0x00000002f8027221 */ /* 0x000fe20000010000 */
[----:B-----5:R-:W-:Y:S03]  /*13d40*/  FFMA.FTZ R0, R0, R8, R210 ;  /* 0x0000000800007223 */ /* 0x020fe600000100d2 */
        /* <DEDUP_REMOVED lines=31> */
.L_x_2381:
        /* <DEDUP_REMOVED lines=107> */
.L_x_2385:
        /* <DEDUP_REMOVED lines=24> */
.L_x_2386:
        /* <DEDUP_REMOVED lines=343> */
.L_x_2388:
[----:B------:R-:W-:Y:S05]  /*15ce0*/  BSYNC B0 ;  /* 0x0000000000007941 */ /* 0x000fea0003800000 */
.L_x_2387:
        /* <DEDUP_REMOVED lines=31> */
.L_x_2390:
[----:B------:R-:W-:Y:S05]  /*15ee0*/  BSYNC B0 ;  /* 0x0000000000007941 */ /* 0x000fea0003800000 */
.L_x_2389:
        /* <DEDUP_REMOVED lines=19> */
.L_x_2392:
[----:B------:R-:W-:Y:S05]  /*16020*/  BSYNC B0 ;  /* 0x0000000000007941 */ /* 0x000fea0003800000 */
.L_x_2391:
        /* <DEDUP_REMOVED lines=18> */
.L_x_2394:
[----:B------:R-:W-:Y:S05]  /*16150*/  BSYNC B0 ;  /* 0x0000000000007941 */ /* 0x000fea0003800000 */
.L_x_2393:
        /* <DEDUP_REMOVED lines=18> */
.L_x_2396:
[----:B------:R-:W-:Y:S05]  /*16280*/  BSYNC B0 ;  /* 0x0000000000007941 */ /* 0x000fea0003800000 */
.L_x_2395:
        /* <DEDUP_REMOVED lines=18> */
.L_x_2398:
[----:B------:R-:W-:Y:S05]  /*163b0*/  BSYNC B0 ;  /* 0x0000000000007941 */ /* 0x000fea0003800000 */
.L_x_2397:
        /* <DEDUP_REMOVED lines=18> */
.L_x_2400:
[----:B------:R-:W-:Y:S05]  /*164e0*/  BSYNC B0 ;  /* 0x0000000000007941 */ /* 0x000fea0003800000 */
.L_x_2399:
        /* <DEDUP_REMOVED lines=18> */
.L_x_2402:
[----:B------:R-:W-:Y:S05]  /*16610*/  BSYNC B0 ;  /* 0x0000000000007941 */ /* 0x000fea0003800000 */
.L_x_2401:
        /* <DEDUP_REMOVED lines=16> */
.L_x_2403:
        /* <DEDUP_REMOVED lines=14> */
.L_x_2948:


//--------------------- .text._ZN5flash16flash_fwd_kernelI23Flash_fwd_kernel_traitsILi128ELi128ELi32ELi4ELb0ELb0EN7cutlass6half_tE19Flash_kernel_traitsILi128ELi128ELi32ELi4ES3_EELb1ELb0ELb1ELb1ELb0ELb0ELb0ELb0EEEvNS_16Flash_fwd_paramsE --------------------------
	.section	.text._ZN5flash16flash_fwd_kernelI23Flash_fwd_kernel_traitsILi128ELi128ELi32ELi4ELb0ELb0EN7cutlass6half_tE19Flash_kernel_traitsILi128ELi128ELi32ELi4ES3_EELb1ELb0ELb1ELb1ELb0ELb0ELb0ELb0EEEvNS_16Flash_fwd_paramsE,"ax",@progbits
	.align	128
        .global         _ZN5flash16flash_fwd_kernelI23Flash_fwd_kernel_traitsILi128ELi128ELi32ELi4ELb0ELb0EN7cutlass6half_tE19Flash_kernel_traitsILi128ELi128ELi32ELi4ES3_EELb1ELb0ELb1ELb1ELb0ELb0ELb0ELb0EEEvNS_16Flash_fwd_paramsE
        .type           _ZN5flash16flash_fwd_kernelI23Flash_fwd_kernel_traitsILi128ELi128ELi32ELi4ELb0ELb0EN7cutlass6half_tE19Flash_kernel_traitsILi128ELi128ELi32ELi4ES3_EELb1ELb0ELb1ELb1ELb0ELb0ELb0ELb0EEEvNS_16Flash_fwd_paramsE,@function
        .size           _ZN5flash16flash_fwd_kernelI23Flash_fwd_kernel_traitsILi128ELi128ELi32ELi4ELb0ELb0EN7cutlass6half_tE19Flash_kernel_traitsILi128ELi128ELi32ELi4ES3_EELb1ELb0ELb1ELb1ELb0ELb0ELb0ELb0EEEvNS_16Flash_fwd_paramsE,(.L_x_2949 - _ZN5flash16flash_fwd_kernelI23Flash_fwd_kernel_traitsILi128ELi128ELi32ELi4ELb0ELb0EN7cutlass6half_tE19Flash_kernel_traitsILi128ELi128ELi32ELi4ES3_EELb1ELb0ELb1ELb1ELb0ELb0ELb0ELb0EEEvNS_16Flash_fwd_paramsE)
        .other          _ZN5flash16flash_fwd_kernelI23Flash_fwd_kernel_traitsILi128ELi128ELi32ELi4ELb0ELb0EN7cutlass6half_tE19Flash_kernel_traitsILi128ELi128ELi32ELi4ES3_EELb1ELb0ELb1ELb1ELb0ELb0ELb0ELb0EEEvNS_16Flash_fwd_paramsE,@"STO_CUDA_ENTRY STV_DEFAULT"
_ZN5flash16flash_fwd_kernelI23Flash_fwd_kernel_traitsILi128ELi128ELi32ELi4ELb0ELb0EN7cutlass6half_tE19Flash_kernel_traitsILi128ELi128ELi32ELi4ES3_EELb1ELb0ELb1ELb1ELb0ELb0ELb0ELb0EEEvNS_16Flash_fwd_paramsE:
.text._ZN5flash16flash_fwd_kernelI23Flash_fwd_kernel_traitsILi128ELi128ELi32ELi4ELb0ELb0EN7cutlass6half_tE19Flash_kernel_traitsILi128ELi128ELi32ELi4ES3_EELb1ELb0ELb1ELb1ELb0ELb0ELb0ELb0EEEvNS_16Flash_fwd_paramsE:
        /* <DEDUP_REMOVED lines=93> */
.L_x_2404:
[----:B------:R-:W-:Y:S01]  /*05d0*/  ULDC UR8, c[0x0][0x2c8] ;  /* 0x0000b20000087ab9 */ /* 0x000fe20000000800 */
.L_x_2405:
        /* <DEDUP_REMOVED lines=129> */
.L_x_2408:
[----:B------:R-:W-:Y:S05]  /*0df0*/  BSYNC B0 ;  /* 0x0000000000007941 */ /* 0x000fea0003800000 */
.L_x_2407:
        /* <DEDUP_REMOVED lines=21> */
.L_x_2410:
[----:B------:R-:W-:Y:S05]  /*0f50*/  BSYNC B0 ;  /* 0x0000000000007941 */ /* 0x000fea0003800000 */
.L_x_2409:
        /* <DEDUP_REMOVED lines=21> */
.L_x_2412:
[----:B------:R-:W-:Y:S05]  /*10b0*/  BSYNC B0 ;  /* 0x0000000000007941 */ /* 0x000fea0003800000 */
.L_x_2411:
        /* <DEDUP_REMOVED lines=21> */
.L_x_2414:
[----:B------:R-:W-:Y:S05]  /*1210*/  BSYNC B0 ;  /* 0x0000000000007941 */ /* 0x000fea0003800000 */
.L_x_2413:
        /* <DEDUP_REMOVED lines=20> */
.L_x_2416:
[----:B------:R-:W-:Y:S05]  /*1360*/  BSYNC B0 ;  /* 0x0000000000007941 */ /* 0x000fea0003800000 */
.L_x_2415:
        /* <DEDUP_REMOVED lines=20> */
.L_x_2418:
[----:B------:R-:W-:Y:S05]  /*14b0*/  BSYNC B0 ;  /* 0x0000000000007941 */ /* 0x000fea0003800000 */
.L_x_2417:
        /* <DEDUP_REMOVED lines=20> */
.L_x_2420:
[----:B------:R-:W-:Y:S05]  /*1600*/  BSYNC B0 ;  /* 0x0000000000007941 */ /* 0x000fea0003800000 */
.L_x_2419:
        /* <DEDUP_REMOVED lines=20> */
.L_x_2422:
[----:B------:R-:W-:Y:S05]  /*1750*/  BSYNC B0 ;  /* 0x0000000000007941 */ /* 0x000fea0003800000 */
.L_x_2421:
        /* <DEDUP_REMOVED lines=10> */
.L_x_2424:
[----:B------:R-:W-:Y:S05]  /*1800*/  BSYNC B0 ;  /* 0x0000000000007941 */ /* 0x000fea0003800000 */
.L_x_2423:
        /* <DEDUP_REMOVED lines=15> */
.L_x_2426:
[----:B------:R-:W-:Y:S05]  /*1900*/  BSYNC B0 ;  /* 0x0000000000007941 */ /* 0x000fea0003800000 */
.L_x_2425:
        /* <DEDUP_REMOVED lines=10> */
.L_x_2428:
[----:B------:R-:W-:Y:S05]  /*19b0*/  BSYNC B0 ;  /* 0x0000000000007941 */ /* 0x000fea0003800000 */
.L_x_2427:
        /* <DEDUP_REMOVED lines=10> */
.L_x_2430:
[----:B------:R-:W-:Y:S05]  /*1a60*/  BSYNC B0 ;  /* 0x0000000000007941 */ /* 0x000fea0003800000 */
.L_x_2429:
        /* <DEDUP_REMOVED lines=10> */
.L_x_2432:
[----:B------:R-:W-:Y:S05]  /*1b10*/  BSYNC B0 ;  /* 0x0000000000007941 */ /* 0x000fea0003800000 */
.L_x_2431:
        /* <DEDUP_REMOVED lines=10> */
.L_x_2434:
[----:B------:R-:W-:Y:S05]  /*1bc0*/  BSYNC B0 ;  /* 0x0000000000007941 */ /* 0x000fea0003800000 */
.L_x_2433:
        /* <DEDUP_REMOVED lines=10> */
.L_x_2436:
[----:B------:R-:W-:Y:S05]  /*1c70*/  BSYNC B0 ;  /* 0x0000000000007941 */ /* 0x000fea0003800000 */
.L_x_2435:
        /* <DEDUP_REMOVED lines=10> */
.L_x_2406:
[----:B------:R-:W2:Y:S01]  /*1d20*/  LDC R14, c[0x0][0x278] ;  /* 0x00009e00ff0e7b82 */ /* 0x000ea20000000800 */
[----:B------:R-:W3:Y:S01]  /*1d30*/  S2R R7, SR_CTAID.Z ;  /* 0x0000000000077919 */ /* 0x000ee20000002700 */
        /* <DEDUP_REMOVED lines=19> */
[----:B--2---:R-:W-:Y:S01]  /*1e70*/  IABS R0, R14 ;  /* 0x0000000e00007213 */ /* 0x004fe20000000000 */
[----:B------:R-:W-:Y:S01]  /*1e80*/  @!UP0 UIMAD UR7, UR7, UR4, URZ ;  /* 0x00000004070782a4 */ /* 0x000fe2000f8e023f */
[----:B------:R-:W-:Y:S01]  /*1e90*/  IMAD.IADD R4, R96, 0x1, -R4 ;  /* 0x0000000160047824 */ /* 0x000fe200078e0a04 */
[----:B------:R-:W-:-:S02]  /*1ea0*/  @!UP0 UIMAD.WIDE.U32 UR32, UR23, UR4, URZ ;  /* 0x00000004172082a5 */ /* 0x000fc4000f8e003f */
[----:B------:R-:W-:Y:S01]  /*1eb0*/  IMAD.MOV.U32 R10, RZ, RZ, R0 ;  /* 0x000000ffff0a7224 */ /* 0x000fe200078e0000 */
[----:B------:R-:W-:Y:S02]  /*1ec0*/  @UP1 UIMAD.WIDE.U32 UR34, UR29, UR8, URZ ;  /* 0x000000081d2212a5 */ /* 0x000fe4000f8e003f */
[----:B------:R-:W-:Y:S01]  /*1ed0*/  @!UP0 UIMAD UR5, UR23, UR5, UR7 ;  /* 0x00000005170582a4 */ /* 0x000fe2000f8e0207 */
[----:B------:R-:W2:Y:S01]  /*1ee0*/  I2F.RP R2, R10 ;  /* 0x0000000a00027306 */ /* 0x000ea20000209400 */
[----:B---3--:R-:W-:Y:S01]  /*1ef0*/  IABS R7, R7 ;  /* 0x0000000700077213 */ /* 0x008fe20000000000 */
[----:B------:R-:W-:Y:S02]  /*1f00*/  @UP1 UIMAD UR29, UR29, UR9, URZ ;  /* 0x000000091d1d12a4 */ /* 0x000fe4000f8e023f */
[----:B------:R-:W-:Y:S02]  /*1f10*/  @!UP0 UIADD3 UR10, UR33, UR5, URZ ;  /* 0x00000005210a8290 */ /* 0x000fe4000fffe03f */
[----:B------:R-:W-:Y:S01]  /*1f20*/  @UP1 UIADD3 UR29, UR35, UR29, URZ ;  /* 0x0000001d231d1290 */ /* 0x000fe2000fffe03f */
[----:B------:R-:W-:Y:S01]  /*1f30*/  @!UP0 UMOV UR12, UR32 ;  /* 0x00000020000c8c82 */ /* 0x000fe20008000000 */
[----:B--2---:R-:W2:Y:S02]  /*1f40*/  MUFU.RCP R2, R2 ;  /* 0x0000000200027308 */ /* 0x004ea40000001000 */
[----:B--2---:R-:W-:-:S06]  /*1f50*/  VIADD R2, R2, 0xffffffe ;  /* 0x0ffffffe02027836 */ /* 0x004fcc0000000000 */
[----:B------:R-:W2:Y:S02]  /*1f60*/  F2I.FTZ.U32.TRUNC.NTZ R3, R2 ;  /* 0x0000000200037305 */ /* 0x000ea4000021f000 */
[----:B--2---:R-:W-:Y:S02]  /*1f70*/  IMAD.MOV R0, RZ, RZ, -R3 ;  /* 0x000000ffff007224 */ /* 0x004fe400078e0a03 */
        /* <DEDUP_REMOVED lines=39> */
.L_x_2437:
        /* <DEDUP_REMOVED lines=23> */
.L_x_2438:
[----:B------:R-:W-:Y:S01]  /*2360*/  IMAD R5, R7, UR8, RZ ;  /* 0x0000000807057c24 */ /* 0x000fe2000f8e02ff */
[----:B------:R-:W-:Y:S01]  /*2370*/  LOP3.LUT R11, R21, 0xfffffff8, RZ, 0xc0, !PT ;  /* 0xfffffff8150b7812 */ /* 0x000fe200078ec0ff */
[----:B------:R-:W-:Y:S01]  /*2380*/  IMAD.WIDE.U32 R2, R6, UR8, R132 ;  /* 0x0000000806027c25 */ /* 0x000fe2000f8e0084 */
[----:B------:R-:W-:Y:S01]  /*2390*/  ULDC.64 UR4, c[0x0][0x258] ;  /* 0x0000960000047ab9 */ /* 0x000fe20000000a00 */
[----:B------:R-:W-:Y:S02]  /*23a0*/  BSSY B0, `(.L_x_2439) ;  /* 0x000004b000007945 */ /* 0x000fe40003800000 */
[----:B------:R-:W-:Y:S01]  /*23b0*/  IMAD.SHL.U32 R13, R10, 0x8, RZ ;  /* 0x000000080a0d7824 */ /* 0x000fe200078e00ff */
[----:B------:R-:W-:Y:S01]  /*23c0*/  IADD3 R10, P1, R2, UR34, RZ ;  /* 0x00000022020a7c10 */ /* 0x000fe2000ff3e0ff */
[----:B------:R-:W-:Y:S02]  /*23d0*/  IMAD R5, R6, UR9, R5 ;  /* 0x0000000906057c24 */ /* 0x000fe4000f8e0205 */
[----:B------:R-:W-:Y:S01]  /*23e0*/  IMAD.IADD R19, R4, 0x1, -R11 ;  /* 0x0000000104137824 */ /* 0x000fe200078e0a0b */
[----:B------:R-:W-:Y:S01]  /*23f0*/  LOP3.LUT R12, R12, 0xfffffe00, R13, 0xf8, !PT ;  /* 0xfffffe000c0c7812 */ /* 0x000fe200078ef80d */
[----:B------:R-:W-:Y:S01]  /*2400*/  @P6 VIADD R0, R0, 0x1 ;  /* 0x0000000100006836 */ /* 0x000fe20000000000 */
[----:B------:R-:W-:Y:S01]  /*2410*/  IADD3.X R11, R3, UR29, R5, P1, !PT ;  /* 0x0000001d030b7c10 */ /* 0x000fe20008ffe405 */
[----:B------:R-:W-:Y:S01]  /*2420*/  IMAD.WIDE.U32 R2, R6, UR6, R132 ;  /* 0x0000000606027c25 */ /* 0x000fe2000f8e0084 */
[----:B------:R-:W2:Y:S01]  /*2430*/  S2UR UR29, SR_CgaCtaId ;  /* 0x00000000001d79c3 */ /* 0x000ea20000008800 */
[----:B------:R-:W-:Y:S01]  /*2440*/  MOV R13, UR4 ;  /* 0x00000004000d7c02 */ /* 0x000fe20008000f00 */
[----:B------:R-:W-:Y:S01]  /*2450*/  UIMAD UR4, UR19, UR4, URZ ;  /* 0x00000004130472a4 */ /* 0x000fe2000f8e023f */
[----:B------:R-:W-:Y:S01]  /*2460*/  IMAD R4, R7, UR6, RZ ;  /* 0x0000000607047c24 */ /* 0x000fe2000f8e02ff */
[----:B------:R-:W-:Y:S01]  /*2470*/  @!P2 IADD3 R0, -R0, RZ, RZ ;  /* 0x000000ff0000a210 */ /* 0x000fe20007ffe1ff */
[----:B------:R-:W-:Y:S01]  /*2480*/  VIADD R99, R132, 0x40 ;  /* 0x0000004084637836 */ /* 0x000fe20000000000 */
[----:B------:R-:W-:Y:S01]  /*2490*/  IADD3 R2, P2, R2, UR32, RZ ;  /* 0x0000002002027c10 */ /* 0x000fe2000ff5e0ff */
[C---:B------:R-:W-:Y:S01]  /*24a0*/  IMAD R5, R6.reuse, UR7, R4 ;  /* 0x0000000706057c24 */ /* 0x040fe2000f8e0204 */
[----:B------:R-:W-:Y:S01]  /*24b0*/  @!P5 LOP3.LUT R0, RZ, R14, RZ, 0x33, !PT ;  /* 0x0000000eff00d212 */ /* 0x000fe200078e33ff */
[----:B------:R-:W-:Y:S01]  /*24c0*/  VIADD R18, R6, 0x10 ;  /* 0x0000001006127836 */ /* 0x000fe20000000000 */
[----:B------:R-:W-:Y:S01]  /*24d0*/  IADD3 R14, P1, R132, UR12, RZ ;  /* 0x0000000c840e7c10 */ /* 0x000fe2000ff3e0ff */
[----:B------:R-:W-:Y:S01]  /*24e0*/  UIMAD UR5, UR22, UR5, UR4 ;  /* 0x00000005160572a4 */ /* 0x000fe2000f8e0204 */
[----:B------:R-:W-:Y:S01]  /*24f0*/  IADD3.X R3, R3, UR13, R5, P2, !PT ;  /* 0x0000000d03037c10 */ /* 0x000fe200097fe405 */
[----:B------:R-:W-:Y:S01]  /*2500*/  ULDC.64 UR12, c[0x0][0x260] ;  /* 0x00009800000c7ab9 */ /* 0x000fe20000000a00 */
[----:B------:R-:W-:Y:S01]  /*2510*/  IADD3.X R15, R133, UR10, RZ, P1, !PT ;  /* 0x0000000a850f7c10 */ /* 0x000fe20008ffe4ff */
[----:B------:R-:W-:Y:S01]  /*2520*/  ULDC.64 UR10, c[0x0][0x268] ;  /* 0x00009a00000a7ab9 */ /* 0x000fe20000000a00 */
[----:B------:R-:W-:Y:S01]  /*2530*/  IMAD.WIDE.U32 R28, R0, UR12, R10 ;  /* 0x0000000c001c7c25 */ /* 0x000fe2000f8e000a */
[----:B------:R-:W-:Y:S01]  /*2540*/  SHF.R.S32.HI R4, RZ, 0x1f, R0 ;  /* 0x0000001fff047819 */ /* 0x000fe20000011400 */
[----:B------:R-:W-:Y:S01]  /*2550*/  UMOV UR4, 0x400 ;  /* 0x0000040000047882 */ /* 0x000fe20000000000 */
[----:B------:R-:W-:Y:S01]  /*2560*/  ISETP.GE.AND P6, PT, R6, UR14, PT ;  /* 0x0000000e06007c0c */ /* 0x000fe2000bfc6270 */
[----:B------:R-:W-:Y:S01]  /*2570*/  IMAD.WIDE.U32 R26, R0, UR10, R2 ;  /* 0x0000000a001a7c25 */ /* 0x000fe2000f8e0002 */
[----:B------:R3:W-:Y:S01]  /*2580*/  STL.64 [R1+0x68], R28 ;  /* 0x0000681c01007387 */ /* 0x0007e20000100a00 */
[----:B------:R-:W-:-:S02]  /*2590*/  ISETP.GE.AND P5, PT, R18, UR14, PT ;  /* 0x0000000e12007c0c */ /* 0x000fc4000bfa6270 */
[C---:B------:R-:W-:Y:S01]  /*25a0*/  IMAD R5, R4.reuse, UR12, RZ ;  /* 0x0000000c04057c24 */ /* 0x040fe2000f8e02ff */
[----:B------:R3:W-:Y:S01]  /*25b0*/  STL.64 [R1+0x78], R26 ;  /* 0x0000781a01007387 */ /* 0x0007e20000100a00 */
[----:B------:R-:W-:Y:S01]  /*25c0*/  IMAD R4, R4, UR10, RZ ;  /* 0x0000000a04047c24 */ /* 0x000fe2000f8e02ff */
[----:B--2---:R-:W-:Y:S01]  /*25d0*/  ULEA UR4, UR29, UR4, 0x18 ;  /* 0x000000041d047291 */ /* 0x004fe2000f8ec03f */
[----:B------:R-:W-:Y:S01]  /*25e0*/  IMAD.WIDE.U32 R14, R13, UR22, R14 ;  /* 0x000000160d0e7c25 */ /* 0x000fe2000f8e000e */
[----:B------:R3:W-:Y:S01]  /*25f0*/  STL [R1+0x58], R99 ;  /* 0x0000586301007387 */ /* 0x0007e20000100800 */
[----:B------:R-:W-:Y:S02]  /*2600*/  R2P PR, R19, 0x6 ;  /* 0x0000000613007804 */ /* 0x000fe40000000000 */
[C---:B------:R-:W-:Y:S01]  /*2610*/  IMAD R23, R0.reuse, UR11, R4 ;  /* 0x0000000b00177c24 */ /* 0x040fe2000f8e0204 */
[----:B------:R-:W-:Y:S01]  /*2620*/  MOV R4, 0x10 ;  /* 0x0000001000047802 */ /* 0x000fe20000000f00 */
[----:B------:R-:W-:Y:S01]  /*2630*/  IMAD.MOV.U32 R2, RZ, RZ, 0x20 ;  /* 0x00000020ff027424 */ /* 0x000fe200078e00ff */
[----:B------:R-:W-:Y:S01]  /*2640*/  IADD3 R11, R15, UR5, RZ ;  /* 0x000000050f0b7c10 */ /* 0x000fe2000fffe0ff */
[----:B------:R-:W-:Y:S01]  /*2650*/  IMAD R22, R0, UR13, R5 ;  /* 0x0000000d00167c24 */ /* 0x000fe2000f8e0205 */
[----:B------:R-:W-:-:S02]  /*2660*/  IADD3 R3, R6, 0x50, RZ ;  /* 0x0000005006037810 */ /* 0x000fc40007ffe0ff */
        /* <DEDUP_REMOVED lines=13> */
[----:B------:R-:W2:Y:S01]  /*2740*/  @!P6 LDC.64 R16, c[0x0][0x210] ;  /* 0x00008400ff10eb82 */ /* 0x000ea20000000a00 */
        /* <DEDUP_REMOVED lines=16> */
.L_x_2440:
[----:B------:R-:W-:Y:S05]  /*2850*/  BSYNC B0 ;  /* 0x0000000000007941 */ /* 0x000fea0003800000 */
.L_x_2439:
        /* <DEDUP_REMOVED lines=33> */
.L_x_2442:
[----:B------:R-:W-:Y:S05]  /*2a70*/  BSYNC B0 ;  /* 0x0000000000007941 */ /* 0x000fea0003800000 */
.L_x_2441:
        /* <DEDUP_REMOVED lines=34> */
.L_x_2444:
[----:B------:R-:W-:Y:S05]  /*2ca0*/  BSYNC B0 ;  /* 0x0000000000007941 */ /* 0x000fea0003800000 */
.L_x_2443:
        /* <DEDUP_REMOVED lines=33> */
.L_x_2446:
[----:B------:R-:W-:Y:S05]  /*2ec0*/  BSYNC B0 ;  /* 0x0000000000007941 */ /* 0x000fea0003800000 */
.L_x_2445:
        /* <DEDUP_REMOVED lines=31> */
.L_x_2448:
[----:B------:R-:W-:Y:S05]  /*30c0*/  BSYNC B0 ;  /* 0x0000000000007941 */ /* 0x000fea0003800000 */
.L_x_2447:
        /* <DEDUP_REMOVED lines=31> */
.L_x_2450:
[----:B------:R-:W-:Y:S05]  /*32c0*/  BSYNC B0 ;  /* 0x0000000000007941 */ /* 0x000fea0003800000 */
.L_x_2449:
        /* <DEDUP_REMOVED lines=31> */
.L_x_2452:
[----:B------:R-:W-:Y:S05]  /*34c0*/  BSYNC B0 ;  /* 0x0000000000007941 */ /* 0x000fea0003800000 */
.L_x_2451:
        /* <DEDUP_REMOVED lines=32> */
.L_x_2454:
[----:B------:R-:W-:Y:S05]  /*36d0*/  BSYNC B0 ;  /* 0x0000000000007941 */ /* 0x000fea0003800000 */
.L_x_2453:
        /* <DEDUP_REMOVED lines=33> */
.L_x_2456:
[----:B------:R-:W-:Y:S05]  /*38f0*/  BSYNC B0 ;  /* 0x0000000000007941 */ /* 0x000fea0003800000 */
.L_x_2455:
        /* <DEDUP_REMOVED lines=26> */
.L_x_2458:
[----:B------:R-:W-:Y:S05]  /*3aa0*/  BSYNC B0 ;  /* 0x0000000000007941 */ /* 0x000fea0003800000 */
.L_x_2457:
        /* <DEDUP_REMOVED lines=15> */
[----:B------:R-:W-:-:S03]  /*3ba0*/  @UP1 ULDC UR10, c[0x0][0x2e8] ;  /* 0x0000ba00000a1ab9 */ /* 0x000fc60000000800 */
[----:B------:R-:W-:Y:S01]  /*3bb0*/  @UP1 ULEA.HI.X UR13, UR38, UR13, UR11, 0x2, UP0 ;  /* 0x0000000d260d1291 */ /* 0x000fe200080f140b */
[----:B-1----:R-:W-:-:S05]  /*3bc0*/  IMAD.U32 R8, RZ, RZ, UR12 ;  /* 0x0000000cff087e24 */ /* 0x002fca000f8e00ff */
[----:B------:R-:W-:-:S05]  /*3bd0*/  IMAD.U32 R9, RZ, RZ, UR13 ;  /* 0x0000000dff097e24 */ /* 0x000fca000f8e00ff */
[----:B------:R1:W5:Y:S01]  /*3be0*/  @P0 LDG.E R10, desc[UR24][R8.64] ;  /* 0x00000018080a0981 */ /* 0x000362000c1e1900 */
[----:B------:R-:W-:Y:S01]  /*3bf0*/  SHF.R.S32.HI R7, RZ, 0x4, R24 ;  /* 0x00000004ff077819 */ /* 0x000fe20000011418 */
[----:B------:R-:W-:Y:S01]  /*3c00*/  IMAD.SHL.U32 R0, R20, 0x40, RZ ;  /* 0x0000004014007824 */ /* 0x000fe200078e00ff */
[----:B------:R-:W-:Y:S01]  /*3c10*/  ISETP.GE.AND P1, PT, R6, UR5, PT ;  /* 0x0000000506007c0c */ /* 0x000fe2000bf26270 */
[----:B------:R-:W-:Y:S01]  /*3c20*/  BAR.SYNC.DEFER_BLOCKING 0x0 ;  /* 0x0000000000007b1d */ /* 0x000fe20000010000 */
[----:B------:R-:W-:Y:S01]  /*3c30*/  LEA.HI R3, R24, R7, RZ, 0x1 ;  /* 0x0000000718037211 */ /* 0x000fe200078f08ff */
[----:B------:R-:W-:Y:S01]  /*3c40*/  IMAD.SHL.U32 R5, R6, 0x8, RZ ;  /* 0x0000000806057824 */ /* 0x000fe200078e00ff */
[----:B------:R-:W-:Y:S01]  /*3c50*/  LOP3.LUT R0, R0, 0x1c0, RZ, 0xc0, !PT ;  /* 0x000001c000007812 */ /* 0x000fe200078ec0ff */
[----:B------:R-:W-:Y:S01]  /*3c60*/  IMAD.SHL.U32 R6, R19, 0x40, RZ ;  /* 0x0000004013067824 */ /* 0x000fe200078e00ff */
[----:B------:R-:W-:Y:S01]  /*3c70*/  LOP3.LUT R3, R3, 0xfffffffe, RZ, 0xc0, !PT ;  /* 0xfffffffe03037812 */ /* 0x000fe200078ec0ff */
[----:B------:R-:W-:Y:S01]  /*3c80*/  IMAD.IADD R13, R27, 0x1, R23 ;  /* 0x000000011b0d7824 */ /* 0x000fe200078e0217 */
[----:B------:R-:W-:Y:S01]  /*3c90*/  USHF.L.U64.HI UR12, UR6, 0x5, UR7 ;  /* 0x00000005060c7899 */ /* 0x000fe20008010207 */
[----:B------:R-:W-:Y:S01]  /*3ca0*/  IMAD.MOV.U32 R12, RZ, RZ, R26 ;  /* 0x000000ffff0c7224 */ /* 0x000fe200078e001a */
[----:B------:R-:W-:Y:S01]  /*3cb0*/  USHF.L.U32 UR13, UR6, 0x5, URZ ;  /* 0x00000005060d7899 */ /* 0x000fe2000800063f */
[----:B------:R-:W-:Y:S01]  /*3cc0*/  IMAD.IADD R3, R7, 0x1, -R3 ;  /* 0x0000000107037824 */ /* 0x000fe200078e0a03 */
[----:B------:R-:W-:Y:S01]  /*3cd0*/  UIADD3 UR23, UR27, 0x1, -UR28 ;  /* 0x000000011b177890 */ /* 0x000fe2000fffe81c */
[----:B------:R-:W-:Y:S01]  /*3ce0*/  BSSY B0, `(.L_x_2459) ;  /* 0x0000034000007945 */ /* 0x000fe20003800000 */
[----:B------:R2:W-:Y:S01]  /*3cf0*/  STL.64 [R1+0x70], R12 ;  /* 0x0000700c01007387 */ /* 0x0005e20000100a00 */
[----:B------:R-:W-:Y:S01]  /*3d00*/  IMAD.SHL.U32 R7, R3, 0x8, RZ ;  /* 0x0000000803077824 */ /* 0x000fe200078e00ff */
[----:B------:R-:W-:Y:S01]  /*3d10*/  UMOV UR19, URZ ;  /* 0x0000003f00137c82 */ /* 0x000fe20008000000 */
[----:B------:R-:W-:Y:S01]  /*3d20*/  UIADD3 UR23, UR23, UR20, URZ ;  /* 0x0000001417177290 */ /* 0x000fe2000fffe03f */
[----:B------:R-:W-:Y:S01]  /*3d30*/  ISETP.GE.AND P3, PT, R18, UR5, PT ;  /* 0x0000000512007c0c */ /* 0x000fe2000bf66270 */
[----:B-1----:R-:W5:Y:S01]  /*3d40*/  @P0 MUFU.RCP R9, UR10 ;  /* 0x0000000a00090d08 */ /* 0x002f620008001000 */
[----:B------:R-:W-:Y:S01]  /*3d50*/  LOP3.LUT R8, R0, 0x8, R5, 0xf8, !PT ;  /* 0x0000000800087812 */ /* 0x000fe200078ef805 */
[----:B------:R-:W-:Y:S01]  /*3d60*/  UIMAD UR10, UR12, UR29, URZ ;  /* 0x0000001d0c0a72a4 */ /* 0x000fe2000f8e023f */
[----:B------:R-:W-:Y:S01]  /*3d70*/  SHF.R.U32.HI R5, RZ, 0x3, R0 ;  /* 0x00000003ff057819 */ /* 0x000fe20000011600 */
[----:B------:R2:W-:Y:S01]  /*3d80*/  @P1 STS.128 [R219+0xa000], RZ ;  /* 0x00a000ffdb001388 */ /* 0x0005e20000000c00 */
[----:B------:R-:W-:Y:S01]  /*3d90*/  LOP3.LUT R0, R6, 0x1c0, RZ, 0xc0, !PT ;  /* 0x000001c006007812 */ /* 0x000fe200078ec0ff */
[----:B------:R-:W-:Y:S01]  /*3da0*/  UIMAD UR10, UR36, UR13, UR10 ;  /* 0x0000000d240a72a4 */ /* 0x000fe2000f8e020a */
[----:B------:R-:W-:Y:S01]  /*3db0*/  LOP3.LUT R5, R8, R5, RZ, 0x3c, !PT ;  /* 0x0000000508057212 */ /* 0x000fe200078e3cff */
[----:B------:R2:W-:Y:S01]  /*3dc0*/  @P1 STS.128 [R219+0xb000], RZ ;  /* 0x00b000ffdb001388 */ /* 0x0005e20000000c00 */
[----:B------:R-:W-:-:S02]  /*3dd0*/  LOP3.LUT R7, R0, 0x8, R7, 0xf8, !PT ;  /* 0x0000000800077812 */ /* 0x000fc400078ef807 */
[----:B------:R-:W-:Y:S01]  /*3de0*/  SHF.R.U32.HI R6, RZ, 0x3, R0 ;  /* 0x00000003ff067819 */ /* 0x000fe20000011600 */
[----:B------:R-:W-:Y:S01]  /*3df0*/  IMAD R0, R3, 0x200, R5 ;  /* 0x0000020003007824 */ /* 0x000fe200078e0205 */
[----:B------:R-:W-:Y:S01]  /*3e00*/  SHF.R.S32.HI R5, RZ, 0x5, R25 ;  /* 0x00000005ff057819 */ /* 0x000fe20000011419 */
[----:B------:R-:W-:Y:S01]  /*3e10*/  IMAD.SHL.U32 R3, R21, 0x40, RZ ;  /* 0x0000004015037824 */ /* 0x000fe200078e00ff */
[----:B------:R-:W-:Y:S01]  /*3e20*/  LOP3.LUT R94, R7, R6, RZ, 0x3c, !PT ;  /* 0x00000006075e7212 */ /* 0x000fe200078e3cff */
[----:B------:R-:W-:Y:S01]  /*3e30*/  IMAD.U32 R6, RZ, RZ, UR29 ;  /* 0x0000001dff067e24 */ /* 0x000fe2000f8e00ff */
[----:B------:R-:W-:Y:S02]  /*3e40*/  LEA R204, R0, UR4, 0x1 ;  /* 0x0000000400cc7c11 */ /* 0x000fe4000f8e08ff */
[----:B------:R-:W-:Y:S01]  /*3e50*/  LOP3.LUT R93, R3, 0xfffffe00, RZ, 0xc0, !PT ;  /* 0xfffffe00035d7812 */ /* 0x000fe200078ec0ff */
[----:B------:R-:W-:-:S04]  /*3e60*/  IMAD.WIDE.U32 R6, R6, UR13, R12 ;  /* 0x0000000d06067c25 */ /* 0x000fc8000f8e000c */
[----:B------:R-:W-:Y:S02]  /*3e70*/  IMAD R3, R5, 0x400, R93 ;  /* 0x0000040005037824 */ /* 0x000fe400078e025d */
[----:B------:R-:W-:Y:S02]  /*3e80*/  VIADD R0, R7, UR10 ;  /* 0x0000000a07007c36 */ /* 0x000fe40008000000 */
[----:B------:R-:W-:Y:S02]  /*3e90*/  IMAD.IADD R3, R94, 0x1, R3 ;  /* 0x000000015e037824 */ /* 0x000fe400078e0203 */
[----:B-----5:R-:W-:-:S05]  /*3ea0*/  @P0 FMUL.FTZ R8, R10, R9 ;  /* 0x000000090a080220 */ /* 0x020fca0000410000 */
[----:B------:R-:W-:-:S13]  /*3eb0*/  @P0 R2UR UR11, R8 ;  /* 0x00000000080b02ca */ /* 0x000fda00000e0000 */
        /* <DEDUP_REMOVED lines=22> */
.L_x_2460:
[----:B------:R-:W-:Y:S05]  /*4020*/  BSYNC B0 ;  /* 0x0000000000007941 */ /* 0x000fea0003800000 */
.L_x_2459:
        /* <DEDUP_REMOVED lines=29> */
.L_x_2462:
[----:B------:R-:W-:Y:S05]  /*4200*/  BSYNC B0 ;  /* 0x0000000000007941 */ /* 0x000fea0003800000 */
.L_x_2461:
[----:B---3--:R-:W-:Y:S01]  /*4210*/  LDSM.16.M88.4 R24, [R204+0x8000] ;  /* 0x00800000cc18783b */ /* 0x008fe20000000200 */
[----:B------:R-:W-:Y:S01]  /*4220*/  R2P PR, R20, 0x6 ;  /* 0x0000000614007804 */ /* 0x000fe20000000000 */
[C---:B------:R-:W-:Y:S01]  /*4230*/  VIADD R0, R204.reuse, 0x8000 ;  /* 0x00008000cc007836 */ /* 0x040fe20000000000 */
[----:B------:R-:W-:Y:S01]  /*4240*/  UIADD3 UR28, UR27, -UR28, URZ ;  /* 0x8000001c1b1c7290 */ /* 0x000fe2000fffe03f */
[----:B-12---:R-:W1:Y:S01]  /*4250*/  LDSM.16.M88.4 R8, [R206+0x2000] ;  /* 0x00200000ce08783b */ /* 0x006e620000000200 */
[----:B------:R-:W-:Y:S01]  /*4260*/  VIADD R215, R204, 0x8020 ;  /* 0x00008020ccd77836 */ /* 0x000fe20000000000 */
[----:B------:R-:W-:Y:S01]  /*4270*/  UMOV UR5, UR29 ;  /* 0x0000001d00057c82 */ /* 0x000fe20008000000 */
[--C-:B------:R-:W-:Y:S01]  /*4280*/  IMAD R208, R4, 0x2, R206.reuse ;  /* 0x0000000204d07824 */ /* 0x100fe200078e02ce */
[----:B------:R-:W2:Y:S01]  /*4290*/  LDSM.16.M88.4 R32, [R204+0x8800] ;  /* 0x00880000cc20783b */ /* 0x000ea20000000200 */
[C---:B------:R-:W-:Y:S01]  /*42a0*/  IMAD R214, R2.reuse, 0x2, R206 ;  /* 0x0000000202d67824 */ /* 0x040fe200078e02ce */
[----:B------:R-:W-:Y:S01]  /*42b0*/  UISETP.GT.AND UP0, UPT, UR5, UR15, UPT ;  /* 0x0000000f0500728c */ /* 0x000fe2000bf04270 */
[----:B------:R-:W-:Y:S01]  /*42c0*/  IMAD R213, R2, 0x2, R208 ;  /* 0x0000000202d57824 */ /* 0x000fe200078e02d0 */
[----:B----4-:R-:W3:Y:S01]  /*42d0*/  LDSM.16.M88.4 R16, [R206] ;  /* 0x00000000ce10783b */ /* 0x010ee20000000200 */
[----:B------:R-:W-:-:S02]  /*42e0*/  IMAD.U32 R3, RZ, RZ, UR17 ;  /* 0x00000011ff037e24 */ /* 0x000fc4000f8e00ff */
[----:B------:R-:W-:Y:S01]  /*42f0*/  @P1 VIADD R215, R0, 0xffffffe0 ;  /* 0xffffffe000d71836 */ /* 0x000fe20000000000 */
[----:B------:R-:W-:Y:S01]  /*4300*/  LDSM.16.M88.4 R12, [R208+0x2000] ;  /* 0x00200000d00c783b */ /* 0x000fe20000000200 */
[----:B------:R-:W-:Y:S02]  /*4310*/  IMAD.MOV.U32 R0, RZ, RZ, 0x40 ;  /* 0x00000040ff007424 */ /* 0x000fe400078e00ff */
[----:B------:R-:W-:Y:S01]  /*4320*/  IMAD R252, R3, 0x8, R5 ;  /* 0x0000000803fc7824 */ /* 0x000fe200078e0205 */
[----:B------:R-:W4:Y:S01]  /*4330*/  LDSM.16.M88.4 R36, [R215] ;  /* 0x00000000d724783b */ /* 0x000f220000000200 */
[----:B------:R-:W-:Y:S01]  /*4340*/  LEA R3, R5, UR26, 0x4 ;  /* 0x0000001a05037c11 */ /* 0x000fe2000f8e20ff */
[----:B------:R-:W-:Y:S01]  /*4350*/  IMAD.SHL.U32 R96, R96, 0x2, RZ ;  /* 0x0000000260607824 */ /* 0x000fe200078e00ff */
[----:B------:R-:W-:Y:S01]  /*4360*/  SEL R0, R0, 0xffffffc0, !P2 ;  /* 0xffffffc000007807 */ /* 0x000fe20005000000 */
[----:B------:R-:W5:Y:S01]  /*4370*/  LDSM.16.M88.4 R44, [R215+0x800] ;  /* 0x00080000d72c783b */ /* 0x000f620000000200 */
[----:B------:R-:W-:Y:S01]  /*4380*/  IMAD.U32 R7, RZ, RZ, UR28 ;  /* 0x0000001cff077e24 */ /* 0x000fe2000f8e00ff */
[----:B------:R-:W-:Y:S01]  /*4390*/  ULDC.U8 UR26, c[0x0][0x388] ;  /* 0x0000e200001a7ab9 */ /* 0x000fe20000000000 */
[----:B------:R-:W-:Y:S01]  /*43a0*/  LOP3.LUT R6, R96, 0x6, RZ, 0xc0, !PT ;  /* 0x0000000660067812 */ /* 0x000fe200078ec0ff */
[----:B------:R-:W5:Y:S01]  /*43b0*/  LDSM.16.M88.4 R20, [R208] ;  /* 0x00000000d014783b */ /* 0x000f620000000200 */
[----:B------:R-:W-:-:S02]  /*43c0*/  IMAD.IADD R212, R204, 0x1, R0 ;  /* 0x00000001ccd47824 */ /* 0x000fc400078e0200 */
[----:B------:R-:W-:Y:S01]  /*43d0*/  IMAD.IADD R211, R0, 0x1, R215 ;  /* 0x0000000100d37824 */ /* 0x000fe200078e02d7 */
[----:B------:R-:W-:Y:S01]  /*43e0*/  LDSM.16.M88.4 R28, [R214] ;  /* 0x00000000d61c783b */ /* 0x000fe20000000200 */
[----:B------:R-:W-:Y:S01]  /*43f0*/  SHF.R.S32.HI R0, RZ, 0x1f, R92 ;  /* 0x0000001fff007819 */ /* 0x000fe2000001145c */
[C---:B------:R-:W-:Y:S02]  /*4400*/  VIADD R218, R215.reuse, 0x800 ;  /* 0x00000800d7da7836 */ /* 0x040fe40000000000 */
[----:B------:R-:W-:Y:S01]  /*4410*/  LDSM.16.M88.4 R40, [R212+0x8000] ;  /* 0x00800000d428783b */ /* 0x000fe20000000200 */
[----:B------:R-:W-:Y:S01]  /*4420*/  LEA.HI R0, R0, R92, RZ, 0x2 ;  /* 0x0000005c00007211 */ /* 0x000fe200078f10ff */
[C---:B------:R-:W-:Y:S02]  /*4430*/  VIADD R217, R215.reuse, 0x1000 ;  /* 0x00001000d7d97836 */ /* 0x040fe40000000000 */
[----:B------:R-:W-:Y:S01]  /*4440*/  LDSM.16.M88.4 R68, [R212+0x8800] ;  /* 0x00880000d444783b */ /* 0x000fe20000000200 */
[----:B------:R-:W-:Y:S01]  /*4450*/  SHF.R.S32.HI R0, RZ, 0x2, R0 ;  /* 0x00000002ff007819 */ /* 0x000fe20000011400 */
[----:B------:R-:W-:Y:S01]  /*4460*/  VIADD R216, R215, 0x1800 ;  /* 0x00001800d7d87836 */ /* 0x000fe20000000000 */
[C---:B-1----:R-:W-:Y:S01]  /*4470*/  HMMA.16816.F32 R64, R8.reuse, R24, RZ ;  /* 0x000000180840723c */ /* 0x042fe200000018ff */
[----:B------:R-:W0:Y:S02]  /*4480*/  LDGDEPBAR ;  /* 0x00000000000079af */ /* 0x000e240000000000 */
[----:B------:R-:W-:Y:S01]  /*4490*/  IMAD.IADD R5, R0, 0x1, R3 ;  /* 0x0000000100057824 */ /* 0x000fe200078e0203 */
[----:B------:R-:W-:Y:S01]  /*44a0*/  LOP3.LUT R0, R94, R93, RZ, 0xfc, !PT ;  /* 0x0000005d5e007212 */ /* 0x000fe200078efcff */
[----:B------:R-:W-:Y:S01]  /*44b0*/  IMAD.U32 R3, RZ, RZ, UR29 ;  /* 0x0000001dff037e24 */ /* 0x000fe2000f8e00ff */
[C---:B--2---:R-:W-:Y:S02]  /*44c0*/  HMMA.16816.F32 R56, R8.reuse, R32, RZ ;  /* 0x000000200838723c */ /* 0x044fe400000018ff */
[--C-:B------:R-:W-:Y:S01]  /*44d0*/  IADD3 R222, R7, 0x8, R5.reuse ;  /* 0x0000000807de7810 */ /* 0x100fe20007ffe005 */
[----:B------:R-:W-:Y:S01]  /*44e0*/  IMAD R3, R3, 0x20, R6 ;  /* 0x0000002003037824 */ /* 0x000fe200078e0206 */
[--C-:B------:R-:W-:Y:S01]  /*44f0*/  IADD3 R227, R7, 0x40, R5.reuse ;  /* 0x0000004007e37810 */ /* 0x100fe20007ffe005 */
[----:B------:R-:W-:Y:S01]  /*4500*/  VIADD R221, R5, UR28 ;  /* 0x0000001c05dd7c36 */ /* 0x000fe20008000000 */
[----:B------:R-:W-:Y:S01]  /*4510*/  IADD3 R232, R7, 0x48, R5 ;  /* 0x0000004807e87810 */ /* 0x000fe20007ffe005 */
[----:B------:R-:W-:Y:S01]  /*4520*/  HMMA.16816.F32 R60, R8, R26, RZ ;  /* 0x0000001a083c723c */ /* 0x000fe200000018ff */
[----:B------:R-:W-:Y:S01]  /*4530*/  VIADD R6, R3, 0x1 ;  /* 0x0000000103067836 */ /* 0x000fe20000000000 */
[----:B------:R-:W-:Y:S01]  /*4540*/  VIADDMNMX R225, R222, -UR21, RZ, !PT ;  /* 0x80000015dee17c46 */ /* 0x000fe2000f8001ff */
[----:B------:R-:W-:Y:S01]  /*4550*/  IMAD.IADD R7, R227, 0x1, -R3 ;  /* 0x00000001e3077824 */ /* 0x000fe200078e0a03 */
[----:B------:R-:W-:-:S02]  /*4560*/  VIADDMNMX R226, R221, -UR21, RZ, !PT ;  /* 0x80000015dde27c46 */ /* 0x000fc4000f8001ff */
[----:B------:R-:W-:Y:S01]  /*4570*/  HMMA.16816.F32 R48, R8, R34, RZ ;  /* 0x000000220830723c */ /* 0x000fe200000018ff */
[----:B------:R-:W1:Y:S01]  /*4580*/  LDSM.16.M88.4 R8, [R214+0x2000] ;  /* 0x00200000d608783b */ /* 0x000e620000000200 */
[----:B------:R-:W-:Y:S02]  /*4590*/  VIADDMNMX R224, R227, -UR21, RZ, !PT ;  /* 0x80000015e3e07c46 */ /* 0x000fe4000f8001ff */
[----:B------:R-:W-:Y:S01]  /*45a0*/  VIADDMNMX R223, R232, -UR21, RZ, !PT ;  /* 0x80000015e8df7c46 */ /* 0x000fe2000f8001ff */
[----:B------:R-:W-:Y:S01]  /*45b0*/  UIADD3 UR21, UR30, -0x4ab325aa, URZ ;  /* 0xb54cda561e157890 */ /* 0x000fe2000fffe03f */
[C---:B---3--:R-:W-:Y:S06]  /*45c0*/  HMMA.16816.F32 R52, R16.reuse, R24, RZ ;  /* 0x000000181034723c */ /* 0x048fec00000018ff */
[C---:B------:R-:W-:Y:S06]  /*45d0*/  HMMA.16816.F32 R72, R16.reuse, R26, RZ ;  /* 0x0000001a1048723c */ /* 0x040fec00000018ff */
[C---:B------:R-:W-:Y:S06]  /*45e0*/  HMMA.16816.F32 R84, R16.reuse, R32, RZ ;  /* 0x000000201054723c */ /* 0x040fec00000018ff */
[----:B------:R-:W-:Y:S01]  /*45f0*/  HMMA.16816.F32 R76, R16, R34, RZ ;  /* 0x00000022104c723c */ /* 0x000fe200000018ff */
[----:B------:R-:W-:Y:S04]  /*4600*/  LDSM.16.M88.4 R32, [R211] ;  /* 0x00000000d320783b */ /* 0x000fe80000000200 */
[----:B------:R-:W-:Y:S01]  /*4610*/  LDSM.16.M88.4 R16, [R213] ;  /* 0x00000000d510783b */ /* 0x000fe20000000200 */
[C---:B----4-:R-:W-:Y:S06]  /*4620*/  HMMA.16816.F32 R80, R12.reuse, R36, R64 ;  /* 0x000000240c50723c */ /* 0x050fec0000001840 */
[C---:B-----5:R-:W-:Y:S06]  /*4630*/  HMMA.16816.F32 R64, R12.reuse, R44, R56 ;  /* 0x0000002c0c40723c */ /* 0x060fec0000001838 */
[C---:B------:R-:W-:Y:S06]  /*4640*/  HMMA.16816.F32 R60, R12.reuse, R38, R60 ;  /* 0x000000260c3c723c */ /* 0x040fec000000183c */
[----:B------:R-:W-:Y:S01]  /*4650*/  HMMA.16816.F32 R48, R12, R46, R48 ;  /* 0x0000002e0c30723c */ /* 0x000fe20000001830 */
[----:B------:R-:W2:Y:S05]  /*4660*/  LDSM.16.M88.4 R12, [R213+0x2000] ;  /* 0x00200000d50c783b */ /* 0x000eaa0000000200 */
[C---:B------:R-:W-:Y:S01]  /*4670*/  HMMA.16816.F32 R24, R20.reuse, R36, R52 ;  /* 0x000000241418723c */ /* 0x040fe20000001834 */
[----:B------:R-:W3:Y:S05]  /*4680*/  LDSM.16.M88.4 R52, [R211+0x800] ;  /* 0x00080000d334783b */ /* 0x000eea0000000200 */
[C---:B------:R-:W-:Y:S01]  /*4690*/  HMMA.16816.F32 R56, R20.reuse, R38, R72 ;  /* 0x000000261438723c */ /* 0x040fe20000001848 */
[----:B------:R-:W-:Y:S05]  /*46a0*/  LDSM.16.M88.4 R36, [R204+0x9000] ;  /* 0x00900000cc24783b */ /* 0x000fea0000000200 */
[C---:B------:R-:W-:Y:S06]  /*46b0*/  HMMA.16816.F32 R88, R20.reuse, R44, R84 ;  /* 0x0000002c1458723c */ /* 0x040fec0000001854 */
[----:B------:R-:W-:Y:S06]  /*46c0*/  HMMA.16816.F32 R72, R20, R46, R76 ;  /* 0x0000002e1448723c */ /* 0x000fec000000184c */
[C---:B-1----:R-:W-:Y:S06]  /*46d0*/  HMMA.16816.F32 R80, R8.reuse, R40, R80 ;  /* 0x000000280850723c */ /* 0x042fec0000001850 */
[C---:B------:R-:W-:Y:S06]  /*46e0*/  HMMA.16816.F32 R84, R8.reuse, R68, R64 ;  /* 0x000000440854723c */ /* 0x040fec0000001840 */
[C---:B------:R-:W-:Y:S06]  /*46f0*/  HMMA.16816.F32 R76, R8.reuse, R42, R60 ;  /* 0x0000002a084c723c */ /* 0x040fec000000183c */
[----:B------:R-:W-:Y:S01]  /*4700*/  HMMA.16816.F32 R44, R8, R70, R48 ;  /* 0x00000046082c723c */ /* 0x000fe20000001830 */
[----:B------:R-:W1:Y:S04]  /*4710*/  LDSM.16.M88.4 R8, [R206+0x6000] ;  /* 0x00600000ce08783b */ /* 0x000e680000000200 */
[----:B------:R-:W4:Y:S01]  /*4720*/  LDSM.16.M88.4 R48, [R204+0x9800] ;  /* 0x00980000cc30783b */ /* 0x000f220000000200 */
[C---:B------:R-:W-:Y:S03]  /*4730*/  HMMA.16816.F32 R20, R28.reuse, R40, R24 ;  /* 0x000000281c14723c */ /* 0x040fe60000001818 */
[----:B------:R-:W5:Y:S03]  /*4740*/  LDSM.16.M88.4 R24, [R206+0x4000] ;  /* 0x00400000ce18783b */ /* 0x000f660000000200 */
[C---:B------:R-:W-:Y:S01]  /*4750*/  HMMA.16816.F32 R56, R28.reuse, R42, R56 ;  /* 0x0000002a1c38723c */ /* 0x040fe20000001838 */
[----:B------:R-:W-:Y:S05]  /*4760*/  LDSM.16.M88.4 R40, [R215+0x1000] ;  /* 0x00100000d728783b */ /* 0x000fea0000000200 */
[C---:B------:R-:W-:Y:S06]  /*4770*/  HMMA.16816.F32 R88, R28.reuse, R68, R88 ;  /* 0x000000441c58723c */ /* 0x040fec0000001858 */
[----:B------:R-:W-:Y:S01]  /*4780*/  HMMA.16816.F32 R64, R28, R70, R72 ;  /* 0x000000461c40723c */ /* 0x000fe20000001848 */
[----:B------:R-:W-:Y:S05]  /*4790*/  LDSM.16.M88.4 R28, [R208+0x4000] ;  /* 0x00400000d01c783b */ /* 0x000fea0000000200 */
[C---:B--2---:R-:W-:Y:S06]  /*47a0*/  HMMA.16816.F32 R60, R12.reuse, R32, R80 ;  /* 0x000000200c3c723c */ /* 0x044fec0000001850 */
[C---:B------:R-:W-:Y:S06]  /*47b0*/  HMMA.16816.F32 R76, R12.reuse, R34, R76 ;  /* 0x000000220c4c723c */ /* 0x040fec000000184c */
[C---:B---3--:R-:W-:Y:S06]  /*47c0*/  HMMA.16816.F32 R84, R12.reuse, R52, R84 ;  /* 0x000000340c54723c */ /* 0x048fec0000001854 */
[----:B------:R-:W-:Y:S01]  /*47d0*/  HMMA.16816.F32 R72, R12, R54, R44 ;  /* 0x000000360c48723c */ /* 0x000fe2000000182c */
[----:B------:R-:W-:Y:S05]  /*47e0*/  LDSM.16.M88.4 R44, [R215+0x1800] ;  /* 0x00180000d72c783b */ /* 0x000fea0000000200 */
[C---:B------:R-:W-:Y:S01]  /*47f0*/  HMMA.16816.F32 R12, R16.reuse, R32, R20 ;  /* 0x00000020100c723c */ /* 0x040fe20000001814 */
[----:B------:R-:W2:Y:S05]  /*4800*/  LDSM.16.M88.4 R20, [R208+0x6000] ;  /* 0x00600000d014783b */ /* 0x000eaa0000000200 */
[C---:B------:R-:W-:Y:S01]  /*4810*/  HMMA.16816.F32 R56, R16.reuse, R34, R56 ;  /* 0x000000221038723c */ /* 0x040fe20000001838 */
[----:B------:R-:W-:Y:S05]  /*4820*/  LDSM.16.M88.4 R32, [R212+0x9000] ;  /* 0x00900000d420783b */ /* 0x000fea0000000200 */
[C---:B------:R-:W-:Y:S06]  /*4830*/  HMMA.16816.F32 R88, R16.reuse, R52, R88 ;  /* 0x000000341058723c */ /* 0x040fec0000001858 */
[----:B------:R-:W-:Y:S01]  /*4840*/  HMMA.16816.F32 R80, R16, R54, R64 ;  /* 0x000000361050723c */ /* 0x000fe20000001840 */
[----:B------:R-:W-:Y:S05]  /*4850*/  LDSM.16.M88.4 R16, [R214+0x4000] ;  /* 0x00400000d610783b */ /* 0x000fea0000000200 */
[C---:B-1----:R-:W-:Y:S06]  /*4860*/  HMMA.16816.F32 R68, R8.reuse, R36, R60 ;  /* 0x000000240844723c */ /* 0x042fec000000183c */
[C---:B------:R-:W-:Y:S06]  /*4870*/  HMMA.16816.F32 R64, R8.reuse, R38, R76 ;  /* 0x000000260840723c */ /* 0x040fec000000184c */
[C---:B----4-:R-:W-:Y:S06]  /*4880*/  HMMA.16816.F32 R60, R8.reuse, R48, R84 ;  /* 0x00000030083c723c */ /* 0x050fec0000001854 */
[----:B------:R-:W-:Y:S06]  /*4890*/  HMMA.16816.F32 R52, R8, R50, R72 ;  /* 0x000000320834723c */ /* 0x000fec0000001848 */
[C---:B-----5:R-:W-:Y:S01]  /*48a0*/  HMMA.16816.F32 R8, R24.reuse, R36, R12 ;  /* 0x000000241808723c */ /* 0x060fe2000000180c */
[----:B------:R-:W1:Y:S05]  /*48b0*/  LDSM.16.M88.4 R12, [R214+0x6000] ;  /* 0x00600000d60c783b */ /* 0x000e6a0000000200 */
[C---:B------:R-:W-:Y:S01]  /*48c0*/  HMMA.16816.F32 R36, R24.reuse, R38, R56 ;  /* 0x000000261824723c */ /* 0x040fe20000001838 */
[----:B------:R-:W3:Y:S05]  /*48d0*/  LDSM.16.M88.4 R56, [R212+0x9800] ;  /* 0x00980000d438783b */ /* 0x000eea0000000200 */
        /* <DEDUP_REMOVED lines=9> */
[----:B------:R-:W-:Y:S05]  /*4970*/  LDSM.16.M88.4 R8, [R213+0x6000] ;  /* 0x00600000d508783b */ /* 0x000fea0000000200 */
[----:B------:R-:W-:Y:S01]  /*4980*/  HMMA.16816.F32 R60, R28, R42, R36 ;  /* 0x0000002a1c3c723c */ /* 0x000fe20000001824 */
[----:B------:R-:W2:Y:S01]  /*4990*/  LDSM.16.M88.4 R36, [R211+0x1800] ;  /* 0x00180000d324783b */ /* 0x000ea20000000200 */
[----:B------:R-:W-:-:S04]  /*49a0*/  DEPBAR.LE SB0, 0x0 ;  /* 0x000080000000791a */ /* 0x000fc80000000000 */
[C---:B------:R-:W-:Y:S06]  /*49b0*/  HMMA.16816.F32 R64, R28.reuse, R44, R88 ;  /* 0x0000002c1c40723c */ /* 0x040fec0000001858 */
[----:B------:R-:W-:Y:S06]  /*49c0*/  HMMA.16816.F32 R52, R28, R46, R84 ;  /* 0x0000002e1c34723c */ /* 0x000fec0000001854 */
[C---:B-1----:R-:W-:Y:S06]  /*49d0*/  HMMA.16816.F32 R48, R12.reuse, R32, R48 ;  /* 0x000000200c30723c */ /* 0x042fec0000001830 */
[C---:B------:R-:W-:Y:S06]  /*49e0*/  HMMA.16816.F32 R44, R12.reuse, R34, R80 ;  /* 0x000000220c2c723c */ /* 0x040fec0000001850 */
[C---:B---3--:R-:W-:Y:S06]  /*49f0*/  HMMA.16816.F32 R40, R12.reuse, R56, R76 ;  /* 0x000000380c28723c */ /* 0x048fec000000184c */
[----:B------:R-:W-:Y:S06]  /*4a00*/  HMMA.16816.F32 R28, R12, R58, R72 ;  /* 0x0000003a0c1c723c */ /* 0x000fec0000001848 */
[C---:B------:R-:W-:Y:S06]  /*4a10*/  HMMA.16816.F32 R12, R16.reuse, R32, R68 ;  /* 0x00000020100c723c */ /* 0x040fec0000001844 */
[C---:B------:R-:W-:Y:S06]  /*4a20*/  HMMA.16816.F32 R32, R16.reuse, R34, R60 ;  /* 0x000000221020723c */ /* 0x040fec000000183c */
[----:B------:R-:W-:Y:S06]  /*4a30*/  HMMA.16816.F32 R60, R16, R56, R64 ;  /* 0x00000038103c723c */ /* 0x000fec0000001840 */
[----:B--2---:R-:W-:Y:S06]  /*4a40*/  HMMA.16816.F32 R64, R8, R38, R28 ;  /* 0x000000260840723c */ /* 0x004fec000000181c */
[----:B------:R-:W-:Y:S06]  /*4a50*/  HMMA.16816.F32 R28, R20, R24, R12 ;  /* 0x00000018141c723c */ /* 0x000fec000000180c */
[----:B------:R-:W-:Y:S06]  /*4a60*/  HMMA.16816.F32 R52, R16, R58, R52 ;  /* 0x0000003a1034723c */ /* 0x000fec0000001834 */
[C---:B------:R-:W-:Y:S06]  /*4a70*/  HMMA.16816.F32 R48, R8.reuse, R24, R48 ;  /* 0x000000180830723c */ /* 0x040fec0000001830 */
[C---:B------:R-:W-:Y:S06]  /*4a80*/  HMMA.16816.F32 R44, R8.reuse, R26, R44 ;  /* 0x0000001a082c723c */ /* 0x040fec000000182c */
[-C--:B------:R-:W-:Y:S06]  /*4a90*/  HMMA.16816.F32 R56, R8, R36.reuse, R40 ;  /* 0x000000240838723c */ /* 0x080fec0000001828 */
[----:B------:R-:W-:Y:S01]  /*4aa0*/  HMMA.16816.F32 R60, R20, R36, R60 ;  /* 0x00000024143c723c */ /* 0x000fe2000000183c */
[----:B------:R-:W-:-:S02]  /*4ab0*/  IMAD.U32 R9, RZ, RZ, UR27 ;  /* 0x0000001bff097e24 */ /* 0x000fc4000f8e00ff */
[----:B------:R-:W-:Y:S02]  /*4ac0*/  IMAD.U32 R8, RZ, RZ, UR23 ;  /* 0x00000017ff087e24 */ /* 0x000fe4000f8e00ff */
[----:B------:R-:W-:Y:S01]  /*4ad0*/  IMAD.IADD R11, R222, 0x1, -R3 ;  /* 0x00000001de0b7824 */ /* 0x000fe200078e0a03 */
[----:B------:R-:W-:Y:S01]  /*4ae0*/  VIADDMNMX R231, R5, UR23, R9, PT ;  /* 0x0000001705e77c46 */ /* 0x000fe2000b800109 */
[C---:B------:R-:W-:Y:S01]  /*4af0*/  IMAD.IADD R10, R221.reuse, 0x1, -R3 ;  /* 0x00000001dd0a7824 */ /* 0x040fe200078e0a03 */
[C-C-:B------:R-:W-:Y:S01]  /*4b00*/  IADD3 R16, R8.reuse, 0x8, R5.reuse ;  /* 0x0000000808107810 */ /* 0x140fe20007ffe005 */
[C---:B------:R-:W-:Y:S01]  /*4b10*/  HMMA.16816.F32 R52, R20.reuse, R38, R52 ;  /* 0x000000261434723c */ /* 0x040fe20000001834 */
[C-C-:B------:R-:W-:Y:S01]  /*4b20*/  IADD3 R17, R8.reuse, 0x40, R5.reuse ;  /* 0x0000004008117810 */ /* 0x140fe20007ffe005 */
[----:B------:R-:W-:Y:S01]  /*4b30*/  UIADD3 UR23, UR31, 0x646e171e, URZ ;  /* 0x646e171e1f177890 */ /* 0x000fe2000fffe03f */
[----:B------:R-:W-:Y:S01]  /*4b40*/  IADD3 R15, R8, 0x48, R5 ;  /* 0x00000048080f7810 */ /* 0x000fe20007ffe005 */
[--C-:B------:R-:W-:Y:S01]  /*4b50*/  IMAD.IADD R5, R221, 0x1, -R6.reuse ;  /* 0x00000001dd057824 */ /* 0x100fe200078e0a06 */
[----:B------:R-:W-:Y:S01]  /*4b60*/  IABS R9, R11 ;  /* 0x0000000b00097213 */ /* 0x000fe20000000000 */
[----:B------:R-:W-:Y:S01]  /*4b70*/  IMAD.IADD R11, R227, 0x1, -R6 ;  /* 0x00000001e30b7824 */ /* 0x000fe200078e0a06 */
[----:B------:R-:W-:Y:S01]  /*4b80*/  IABS R10, R10 ;  /* 0x0000000a000a7213 */ /* 0x000fe20000000000 */
[----:B------:R-:W-:Y:S01]  /*4b90*/  HMMA.16816.F32 R32, R20, R26, R32 ;  /* 0x0000001a1420723c */ /* 0x000fe20000001820 */
[----:B------:R-:W-:-:S02]  /*4ba0*/  I2FP.F32.S32 R9, R9 ;  /* 0x0000000900097245 */ /* 0x000fc40000201400 */
[----:B------:R-:W-:Y:S01]  /*4bb0*/  IABS R8, R5 ;  /* 0x0000000500087213 */ /* 0x000fe20000000000 */
[----:B------:R-:W-:Y:S01]  /*4bc0*/  IMAD.IADD R5, R232, 0x1, -R3 ;  /* 0x00000001e8057824 */ /* 0x000fe200078e0a03 */
[----:B------:R-:W-:Y:S01]  /*4bd0*/  I2FP.F32.S32 R10, R10 ;  /* 0x0000000a000a7245 */ /* 0x000fe20000201400 */
[----:B------:R-:W-:Y:S01]  /*4be0*/  FFMA.FTZ R13, R9, -UR19, R30 ;  /* 0x80000013090d7c23 */ /* 0x000fe2000801001e */
[----:B------:R-:W-:Y:S01]  /*4bf0*/  IMAD.IADD R9, R222, 0x1, -R6 ;  /* 0x00000001de097824 */ /* 0x000fe200078e0a06 */
[----:B------:R-:W-:Y:S01]  /*4c00*/  VIMNMX R230, R16, UR27, PT ;  /* 0x0000001b10e67c48 */ /* 0x000fe2000bfe0100 */
[----:B------:R-:W-:Y:S02]  /*4c10*/  IMAD.MOV.U32 R12, RZ, RZ, R8 ;  /* 0x000000ffff0c7224 */ /* 0x000fe400078e0008 */
[----:B------:R-:W-:Y:S01]  /*4c20*/  FFMA.FTZ R14, R10, -UR19, R28 ;  /* 0x800000130a0e7c23 */ /* 0x000fe2000801001c */
[----:B------:R-:W-:Y:S02]  /*4c30*/  IABS R5, R5 ;  /* 0x0000000500057213 */ /* 0x000fe40000000000 */
[----:B------:R-:W-:-:S02]  /*4c40*/  IABS R10, R7 ;  /* 0x00000007000a7213 */ /* 0x000fc40000000000 */
[----:B------:R-:W-:Y:S02]  /*4c50*/  IABS R7, R11 ;  /* 0x0000000b00077213 */ /* 0x000fe40000000000 */
[----:B------:R-:W-:Y:S01]  /*4c60*/  IABS R8, R9 ;  /* 0x0000000900087213 */ /* 0x000fe20000000000 */
[----:B------:R-:W-:Y:S01]  /*4c70*/  IMAD.MOV.U32 R9, RZ, RZ, R5 ;  /* 0x000000ffff097224 */ /* 0x000fe200078e0005 */
[----:B------:R-:W-:Y:S01]  /*4c80*/  I2FP.F32.S32 R10, R10 ;  /* 0x0000000a000a7245 */ /* 0x000fe20000201400 */
[----:B------:R-:W-:Y:S01]  /*4c90*/  IMAD.MOV.U32 R5, RZ, RZ, R7 ;  /* 0x000000ffff057224 */ /* 0x000fe200078e0007 */
[----:B------:R-:W-:Y:S02]  /*4ca0*/  ISETP.GE.AND P6, PT, R6, R231, PT ;  /* 0x000000e70600720c */ /* 0x000fe40003fc6270 */
[----:B------:R-:W-:Y:S01]  /*4cb0*/  I2FP.F32.S32 R7, R9 ;  /* 0x0000000900077245 */ /* 0x000fe20000201400 */
[----:B------:R-:W-:Y:S01]  /*4cc0*/  FFMA.FTZ R11, R10, -UR19, R48 ;  /* 0x800000130a0b7c23 */ /* 0x000fe20008010030 */
[----:B------:R-:W-:-:S02]  /*4cd0*/  I2FP.F32.S32 R9, R12 ;  /* 0x0000000c00097245 */ /* 0x000fc40000201400 */
[----:B------:R-:W-:Y:S01]  /*4ce0*/  I2FP.F32.S32 R5, R5 ;  /* 0x0000000500057245 */ /* 0x000fe20000201400 */
[----:B------:R-:W-:Y:S01]  /*4cf0*/  FFMA.FTZ R10, R7, -UR19, R50 ;  /* 0x80000013070a7c23 */ /* 0x000fe20008010032 */
[----:B------:R-:W-:Y:S01]  /*4d00*/  ISETP.GE.AND P4, PT, R3, R231, PT ;  /* 0x000000e70300720c */ /* 0x000fe20003f86270 */
[----:B------:R-:W-:Y:S01]  /*4d10*/  FFMA.FTZ R7, R9, -UR19, R29 ;  /* 0x8000001309077c23 */ /* 0x000fe2000801001d */
[----:B------:R-:W-:Y:S01]  /*4d20*/  ISETP.GE.AND P2, PT, R3, R230, PT ;  /* 0x000000e60300720c */ /* 0x000fe20003f46270 */
[----:B------:R-:W-:Y:S01]  /*4d30*/  FFMA.FTZ R12, R5, -UR19, R49 ;  /* 0x80000013050c7c23 */ /* 0x000fe20008010031 */
[----:B------:R-:W-:Y:S01]  /*4d40*/  VIMNMX R229, R17, UR27, PT ;  /* 0x0000001b11e57c48 */ /* 0x000fe2000bfe0100 */
[----:B------:R-:W-:Y:S01]  /*4d50*/  VIADD R5, R3, 0x8 ;  /* 0x0000000803057836 */ /* 0x000fe20000000000 */
[----:B------:R-:W-:Y:S02]  /*4d60*/  VIMNMX R228, R15, UR27, PT ;  /* 0x0000001b0fe47c48 */ /* 0x000fe4000bfe0100 */
[-C--:B------:R-:W-:Y:S01]  /*4d70*/  ISETP.LT.OR P6, PT, R6, R226.reuse, P6 ;  /* 0x000000e20600720c */ /* 0x080fe200037c1670 */
[----:B------:R-:W-:Y:S01]  /*4d80*/  IMAD.IADD R9, R227, 0x1, -R5 ;  /* 0x00000001e3097824 */ /* 0x000fe200078e0a05 */
[----:B------:R-:W-:-:S02]  /*4d90*/  ISETP.LT.OR P4, PT, R3, R226, P4 ;  /* 0x000000e20300720c */ /* 0x000fc40002781670 */
[C---:B------:R-:W-:Y:S02]  /*4da0*/  ISETP.LT.OR P2, PT, R3.reuse, R225, P2 ;  /* 0x000000e10300720c */ /* 0x040fe40001741670 */
[C---:B------:R-:W-:Y:S02]  /*4db0*/  ISETP.GE.AND P3, PT, R3.reuse, R229, PT ;  /* 0x000000e50300720c */ /* 0x040fe40003f66270 */
[----:B------:R-:W-:Y:S02]  /*4dc0*/  ISETP.GE.AND P1, PT, R3, R228, PT ;  /* 0x000000e40300720c */ /* 0x000fe40003f26270 */
[----:B------:R-:W-:Y:S01]  /*4dd0*/  FSEL R37, R7, -INF , !P6 ;  /* 0xff80000007257808 */ /* 0x000fe20007000000 */
[----:B------:R-:W-:Y:S01]  /*4de0*/  IMAD.IADD R7, R221, 0x1, -R5 ;  /* 0x00000001dd077824 */ /* 0x000fe200078e0a05 */
[----:B------:R-:W-:Y:S02]  /*4df0*/  I2FP.F32.S32 R8, R8 ;  /* 0x0000000800087245 */ /* 0x000fe40000201400 */
[----:B------:R-:W-:-:S02]  /*4e00*/  FSEL R36, R14, -INF , !P4 ;  /* 0xff8000000e247808 */ /* 0x000fc40006000000 */
[----:B------:R-:W-:Y:S01]  /*4e10*/  FSEL R39, R13, -INF , !P2 ;  /* 0xff8000000d277808 */ /* 0x000fe20005000000 */
[----:B------:R-:W-:Y:S01]  /*4e20*/  FFMA.FTZ R19, R8, -UR19, R31 ;  /* 0x8000001308137c23 */ /* 0x000fe2000801001f */
[----:B------:R-:W-:Y:S01]  /*4e30*/  ISETP.GE.AND P0, PT, R6, R230, PT ;  /* 0x000000e60600720c */ /* 0x000fe20003f06270 */
[----:B------:R-:W-:Y:S01]  /*4e40*/  IMAD.IADD R8, R222, 0x1, -R5 ;  /* 0x00000001de087824 */ /* 0x000fe200078e0a05 */
[C---:B------:R-:W-:Y:S02]  /*4e50*/  ISETP.GE.AND P4, PT, R6.reuse, R229, PT ;  /* 0x000000e50600720c */ /* 0x040fe40003f86270 */
[C---:B------:R-:W-:Y:S02]  /*4e60*/  ISETP.LT.OR P3, PT, R3.reuse, R224, P3 ;  /* 0x000000e00300720c */ /* 0x040fe40001f61670 */
[----:B------:R-:W-:Y:S02]  /*4e70*/  ISETP.GE.AND P2, PT, R6, R228, PT ;  /* 0x000000e40600720c */ /* 0x000fe40003f46270 */
[----:B------:R-:W-:-:S02]  /*4e80*/  ISETP.LT.OR P1, PT, R3, R223, P1 ;  /* 0x000000df0300720c */ /* 0x000fc40000f21670 */
[----:B------:R-:W-:Y:S02]  /*4e90*/  FSEL R49, R11, -INF , !P3 ;  /* 0xff8000000b317808 */ /* 0x000fe40005800000 */
[----:B------:R-:W-:Y:S01]  /*4ea0*/  FSEL R76, R10, -INF , !P1 ;  /* 0xff8000000a4c7808 */ /* 0x000fe20004800000 */
[----:B------:R-:W-:Y:S01]  /*4eb0*/  IMAD.IADD R10, R232, 0x1, -R5 ;  /* 0x00000001e80a7824 */ /* 0x000fe200078e0a05 */
[C---:B------:R-:W-:Y:S02]  /*4ec0*/  ISETP.LT.OR P0, PT, R6.reuse, R225, P0 ;  /* 0x000000e10600720c */ /* 0x040fe40000701670 */
[C---:B------:R-:W-:Y:S02]  /*4ed0*/  ISETP.LT.OR P4, PT, R6.reuse, R224, P4 ;  /* 0x000000e00600720c */ /* 0x040fe40002781670 */
[----:B------:R-:W-:Y:S01]  /*4ee0*/  ISETP.LT.OR P2, PT, R6, R223, P2 ;  /* 0x000000df0600720c */ /* 0x000fe20001741670 */
[----:B------:R-:W-:Y:S01]  /*4ef0*/  IMAD.IADD R6, R232, 0x1, -R6 ;  /* 0x00000001e8067824 */ /* 0x000fe200078e0a06 */
[----:B------:R-:W-:Y:S01]  /*4f00*/  IABS R7, R7 ;  /* 0x0000000700077213 */ /* 0x000fe20000000000 */
[----:B------:R-:W-:Y:S01]  /*4f10*/  BAR.SYNC.DEFER_BLOCKING 0x0 ;  /* 0x0000000000007b1d */ /* 0x000fe20000010000 */
        /* <DEDUP_REMOVED lines=10> */
[----:B------:R-:W-:Y:S02]  /*4fc0*/  IABS R7, R8 ;  /* 0x0000000800077213 */ /* 0x000fe40000000000 */
[----:B------:R-:W-:Y:S02]  /*4fd0*/  IABS R6, R9 ;  /* 0x0000000900067213 */ /* 0x000fe40000000000 */
[----:B------:R-:W-:Y:S01]  /*4fe0*/  IABS R8, R10 ;  /* 0x0000000a00087213 */ /* 0x000fe20000000000 */
        /* <DEDUP_REMOVED lines=10> */
[----:B------:R-:W-:-:S02]  /*5090*/  VIADD R5, R3, 0x9 ;  /* 0x0000000903057836 */ /* 0x000fc40000000000 */
[----:B------:R-:W-:Y:S01]  /*50a0*/  FFMA.FTZ R18, R9, -UR19, R34 ;  /* 0x8000001309127c23 */ /* 0x000fe20008010022 */
[----:B------:R-:W-:Y:S01]  /*50b0*/  FFMA.FTZ R17, R7, -UR19, R44 ;  /* 0x8000001307117c23 */ /* 0x000fe2000801002c */
[----:B------:R-:W-:Y:S01]  /*50c0*/  FSEL R51, R8, -INF , !P2 ;  /* 0xff80000008337808 */ /* 0x000fe20005000000 */
[----:B------:R-:W-:Y:S01]  /*50d0*/  FFMA.FTZ R16, R6, -UR19, R46 ;  /* 0x8000001306107c23 */ /* 0x000fe2000801002e */
[--C-:B------:R-:W-:Y:S01]  /*50e0*/  IMAD.IADD R7, R221, 0x1, -R5.reuse ;  /* 0x00000001dd077824 */ /* 0x100fe200078e0a05 */
[----:B------:R-:W-:Y:S01]  /*50f0*/  FSEL R38, R19, -INF , !P0 ;  /* 0xff80000013267808 */ /* 0x000fe20004000000 */
[----:B------:R-:W-:Y:S01]  /*5100*/  VIADD R6, R3, 0x10 ;  /* 0x0000001003067836 */ /* 0x000fe20000000000 */
[----:B------:R-:W-:Y:S01]  /*5110*/  FSEL R43, R12, -INF , !P4 ;  /* 0xff8000000c2b7808 */ /* 0x000fe20006000000 */
[--C-:B------:R-:W-:Y:S01]  /*5120*/  IMAD.IADD R8, R222, 0x1, -R5.reuse ;  /* 0x00000001de087824 */ /* 0x100fe200078e0a05 */
[----:B------:R-:W-:Y:S01]  /*5130*/  IABS R7, R7 ;  /* 0x0000000700077213 */ /* 0x000fe20000000000 */
[----:B------:R-:W-:Y:S01]  /*5140*/  IMAD.IADD R9, R221, 0x1, -R6 ;  /* 0x00000001dd097824 */ /* 0x000fe200078e0a06 */
[----:B------:R-:W-:Y:S01]  /*5150*/  FSEL R25, R10, -INF , !P5 ;  /* 0xff8000000a197808 */ /* 0x000fe20006800000 */
[--C-:B------:R-:W-:Y:S01]  /*5160*/  IMAD.IADD R11, R227, 0x1, -R5.reuse ;  /* 0x00000001e30b7824 */ /* 0x100fe200078e0a05 */
[C---:B------:R-:W-:Y:S01]  /*5170*/  ISETP.GE.AND P0, PT, R5.reuse, R231, PT ;  /* 0x000000e70500720c */ /* 0x040fe20003f06270 */
[----:B------:R-:W-:Y:S01]  /*5180*/  IMAD.IADD R10, R232, 0x1, -R5 ;  /* 0x00000001e80a7824 */ /* 0x000fe200078e0a05 */
[C---:B------:R-:W-:Y:S01]  /*5190*/  ISETP.GE.AND P4, PT, R5.reuse, R230, PT ;  /* 0x000000e60500720c */ /* 0x040fe20003f86270 */
[----:B------:R-:W-:Y:S01]  /*51a0*/  IMAD.MOV.U32 R13, RZ, RZ, R7 ;  /* 0x000000ffff0d7224 */ /* 0x000fe200078e0007 */
[----:B------:R-:W-:-:S02]  /*51b0*/  ISETP.GE.AND P2, PT, R5, R229, PT ;  /* 0x000000e50500720c */ /* 0x000fc40003f46270 */
[C---:B------:R-:W-:Y:S02]  /*51c0*/  ISETP.GE.AND P5, PT, R5.reuse, R228, PT ;  /* 0x000000e40500720c */ /* 0x040fe40003fa6270 */
[----:B------:R-:W-:Y:S02]  /*51d0*/  IABS R9, R9 ;  /* 0x0000000900097213 */ /* 0x000fe40000000000 */
[C---:B------:R-:W-:Y:S02]  /*51e0*/  ISETP.LT.OR P0, PT, R5.reuse, R226, P0 ;  /* 0x000000e20500720c */ /* 0x040fe40000701670 */
[C---:B------:R-:W-:Y:S01]  /*51f0*/  ISETP.LT.OR P4, PT, R5.reuse, R225, P4 ;  /* 0x000000e10500720c */ /* 0x040fe20002781670 */
[----:B------:R-:W-:Y:S01]  /*5200*/  IMAD.MOV.U32 R12, RZ, RZ, R9 ;  /* 0x000000ffff0c7224 */ /* 0x000fe200078e0009 */
[C---:B------:R-:W-:Y:S02]  /*5210*/  ISETP.LT.OR P2, PT, R5.reuse, R224, P2 ;  /* 0x000000e00500720c */ /* 0x040fe40001741670 */
[----:B------:R-:W-:-:S02]  /*5220*/  ISETP.LT.OR P5, PT, R5, R223, P5 ;  /* 0x000000df0500720c */ /* 0x000fc40002fa1670 */
[----:B------:R-:W-:Y:S02]  /*5230*/  IABS R7, R8 ;  /* 0x0000000800077213 */ /* 0x000fe40000000000 */
[----:B------:R-:W-:Y:S02]  /*5240*/  IABS R5, R11 ;  /* 0x0000000b00057213 */ /* 0x000fe40000000000 */
[----:B------:R-:W-:Y:S01]  /*5250*/  IABS R8, R10 ;  /* 0x0000000a00087213 */ /* 0x000fe20000000000 */
[----:B------:R-:W-:Y:S01]  /*5260*/  IMAD.MOV.U32 R9, RZ, RZ, R7 ;  /* 0x000000ffff097224 */ /* 0x000fe200078e0007 */
[----:B------:R-:W-:Y:S01]  /*5270*/  I2FP.F32.S32 R11, R13 ;  /* 0x0000000d000b7245 */ /* 0x000fe20000201400 */
[----:B------:R-:W-:Y:S01]  /*5280*/  IMAD.MOV.U32 R7, RZ, RZ, R5 ;  /* 0x000000ffff077224 */ /* 0x000fe200078e0005 */
[----:B------:R-:W-:Y:S01]  /*5290*/  FSEL R34, R18, -INF , !P3 ;  /* 0xff80000012227808 */ /* 0x000fe20005800000 */
[----:B------:R-:W-:Y:S01]  /*52a0*/  IMAD.MOV.U32 R5, RZ, RZ, R8 ;  /* 0x000000ffff057224 */ /* 0x000fe200078e0008 */
[----:B------:R-:W-:Y:S01]  /*52b0*/  I2FP.F32.S32 R10, R9 ;  /* 0x00000009000a7245 */ /* 0x000fe20000201400 */
[----:B------:R-:W-:Y:S01]  /*52c0*/  FFMA.FTZ R9, R11, -UR19, R33 ;  /* 0x800000130b097c23 */ /* 0x000fe20008010021 */
[----:B------:R-:W-:Y:S01]  /*52d0*/  I2FP.F32.S32 R8, R7 ;  /* 0x0000000700087245 */ /* 0x000fe20000201400 */
[----:B------:R-:W-:Y:S01]  /*52e0*/  IMAD.IADD R11, R227, 0x1, -R6 ;  /* 0x00000001e30b7824 */ /* 0x000fe200078e0a06 */
[----:B------:R-:W-:Y:S01]  /*52f0*/  I2FP.F32.S32 R5, R5 ;  /* 0x0000000500057245 */ /* 0x000fe20000201400 */
[----:B------:R-:W-:Y:S01]  /*5300*/  FFMA.FTZ R20, R10, -UR19, R35 ;  /* 0x800000130a147c23 */ /* 0x000fe20008010023 */
[----:B------:R-:W-:Y:S01]  /*5310*/  I2FP.F32.S32 R7, R12 ;  /* 0x0000000c00077245 */ /* 0x000fe20000201400 */
[----:B------:R-:W-:Y:S01]  /*5320*/  FFMA.FTZ R19, R8, -UR19, R45 ;  /* 0x8000001308137c23 */ /* 0x000fe2000801002d */
[----:B------:R-:W-:Y:S01]  /*5330*/  FSEL R42, R17, -INF , !P1 ;  /* 0xff800000112a7808 */ /* 0x000fe20004800000 */
[----:B------:R-:W-:Y:S01]  /*5340*/  FFMA.FTZ R15, R5, -UR19, R47 ;  /* 0x80000013050f7c23 */ /* 0x000fe2000801002f */
[----:B------:R-:W-:-:S02]  /*5350*/  VIADD R5, R3, 0x11 ;  /* 0x0000001103057836 */ /* 0x000fc40000000000 */
[----:B------:R-:W-:Y:S01]  /*5360*/  FFMA.FTZ R14, R7, -UR19, R60 ;  /* 0x80000013070e7c23 */ /* 0x000fe2000801003c */
[----:B------:R-:W-:Y:S01]  /*5370*/  FSEL R50, R16, -INF , !P6 ;  /* 0xff80000010327808 */ /* 0x000fe20007000000 */
[--C-:B------:R-:W-:Y:S01]  /*5380*/  IMAD.IADD R7, R222, 0x1, -R6.reuse ;  /* 0x00000001de077824 */ /* 0x100fe200078e0a06 */
[----:B------:R-:W-:Y:S01]  /*5390*/  FSEL R24, R9, -INF , !P0 ;  /* 0xff80000009187808 */ /* 0x000fe20004000000 */
[--C-:B------:R-:W-:Y:S01]  /*53a0*/  IMAD.IADD R8, R221, 0x1, -R5.reuse ;  /* 0x00000001dd087824 */ /* 0x100fe200078e0a05 */
[----:B------:R-:W-:Y:S01]  /*53b0*/  ISETP.GE.AND P3, PT, R6, R231, PT ;  /* 0x000000e70600720c */ /* 0x000fe20003f66270 */
[----:B------:R-:W-:Y:S01]  /*53c0*/  IMAD.IADD R10, R232, 0x1, -R6 ;  /* 0x00000001e80a7824 */ /* 0x000fe200078e0a06 */
[----:B------:R-:W-:Y:S01]  /*53d0*/  ISETP.GE.AND P1, PT, R6, R230, PT ;  /* 0x000000e60600720c */ /* 0x000fe20003f26270 */
[----:B------:R-:W-:Y:S01]  /*53e0*/  IMAD.IADD R12, R222, 0x1, -R5 ;  /* 0x00000001de0c7824 */ /* 0x000fe200078e0a05 */
[C---:B------:R-:W-:Y:S02]  /*53f0*/  ISETP.GE.AND P6, PT, R6.reuse, R229, PT ;  /* 0x000000e50600720c */ /* 0x040fe40003fc6270 */
[----:B------:R-:W-:-:S02]  /*5400*/  ISETP.GE.AND P0, PT, R6, R228, PT ;  /* 0x000000e40600720c */ /* 0x000fc40003f06270 */
[C---:B------:R-:W-:Y:S02]  /*5410*/  ISETP.LT.OR P3, PT, R6.reuse, R226, P3 ;  /* 0x000000e20600720c */ /* 0x040fe40001f61670 */
[C---:B------:R-:W-:Y:S02]  /*5420*/  ISETP.LT.OR P1, PT, R6.reuse, R225, P1 ;  /* 0x000000e10600720c */ /* 0x040fe40000f21670 */
[C---:B------:R-:W-:Y:S02]  /*5430*/  ISETP.LT.OR P6, PT, R6.reuse, R224, P6 ;  /* 0x000000e00600720c */ /* 0x040fe400037c1670 */
[----:B------:R-:W-:Y:S02]  /*5440*/  ISETP.LT.OR P0, PT, R6, R223, P0 ;  /* 0x000000df0600720c */ /* 0x000fe40000701670 */
[----:B------:R-:W-:Y:S02]  /*5450*/  IABS R7, R7 ;  /* 0x0000000700077213 */ /* 0x000fe40000000000 */
[----:B------:R-:W-:-:S02]  /*5460*/  IABS R9, R8 ;  /* 0x0000000800097213 */ /* 0x000fc40000000000 */
        /* <DEDUP_REMOVED lines=9> */
[----:B------:R-:W-:-:S02]  /*5500*/  IABS R9, R12 ;  /* 0x0000000c00097213 */ /* 0x000fc40000000000 */
[----:B------:R-:W-:Y:S01]  /*5510*/  I2FP.F32.S32 R6, R6 ;  /* 0x0000000600067245 */ /* 0x000fe20000201400 */
[----:B------:R-:W-:Y:S01]  /*5520*/  FFMA.FTZ R18, R11, -UR19, R62 ;  /* 0x800000130b127c23 */ /* 0x000fe2000801003e */
[----:B------:R-:W-:Y:S02]  /*5530*/  I2FP.F32.S32 R10, R7 ;  /* 0x00000007000a7245 */ /* 0x000fe40000201400 */
[----:B------:R-:W-:Y:S01]  /*5540*/  I2FP.F32.S32 R7, R9 ;  /* 0x0000000900077245 */ /* 0x000fe20000201400 */
[----:B------:R-:W-:Y:S01]  /*5550*/  FFMA.FTZ R16, R6, -UR19, R58 ;  /* 0x8000001306107c23 */ /* 0x000fe2000801003a */
[----:B------:R-:W-:Y:S01]  /*5560*/  VIADD R6, R3, 0x18 ;  /* 0x0000001803067836 */ /* 0x000fe20000000000 */
[----:B------:R-:W-:Y:S01]  /*5570*/  I2FP.F32.S32 R8, R13 ;  /* 0x0000000d00087245 */ /* 0x000fe20000201400 */
[----:B------:R-:W-:Y:S02]  /*5580*/  IMAD.IADD R9, R227, 0x1, -R5 ;  /* 0x00000001e3097824 */ /* 0x000fe400078e0a05 */
[----:B------:R-:W-:Y:S01]  /*5590*/  FFMA.FTZ R12, R7, -UR19, R63 ;  /* 0x80000013070c7c23 */ /* 0x000fe2000801003f */
[----:B------:R-:W-:Y:S01]  /*55a0*/  FSEL R48, R15, -INF , !P5 ;  /* 0xff8000000f307808 */ /* 0x000fe20006800000 */
[----:B------:R-:W-:Y:S01]  /*55b0*/  IMAD.IADD R7, R221, 0x1, -R6 ;  /* 0x00000001dd077824 */ /* 0x000fe200078e0a06 */
[----:B------:R-:W-:Y:S01]  /*55c0*/  FSEL R30, R14, -INF , !P3 ;  /* 0xff8000000e1e7808 */ /* 0x000fe20005800000 */
[----:B------:R-:W-:Y:S01]  /*55d0*/  FFMA.FTZ R13, R8, -UR19, R61 ;  /* 0x80000013080d7c23 */ /* 0x000fe2000801003d */
[C---:B------:R-:W-:Y:S01]  /*55e0*/  ISETP.GE.AND P4, PT, R5.reuse, R231, PT ;  /* 0x000000e70500720c */ /* 0x040fe20003f86270 */
[----:B------:R-:W-:Y:S01]  /*55f0*/  IMAD.IADD R8, R232, 0x1, -R5 ;  /* 0x00000001e8087824 */ /* 0x000fe200078e0a05 */
[C---:B------:R-:W-:Y:S01]  /*5600*/  ISETP.GE.AND P2, PT, R5.reuse, R230, PT ;  /* 0x000000e60500720c */ /* 0x040fe20003f46270 */
[----:B------:R-:W-:Y:S01]  /*5610*/  FFMA.FTZ R17, R10, -UR19, R56 ;  /* 0x800000130a117c23 */ /* 0x000fe20008010038 */
[----:B------:R-:W-:Y:S01]  /*5620*/  ISETP.GE.AND P5, PT, R5, R229, PT ;  /* 0x000000e50500720c */ /* 0x000fe20003fa6270 */
[----:B------:R-:W-:Y:S01]  /*5630*/  IMAD.IADD R10, R227, 0x1, -R6 ;  /* 0x00000001e30a7824 */ /* 0x000fe200078e0a06 */
[----:B------:R-:W-:Y:S01]  /*5640*/  ISETP.GE.AND P3, PT, R5, R228, PT ;  /* 0x000000e40500720c */ /* 0x000fe20003f66270 */
[----:B------:R-:W-:Y:S01]  /*5650*/  VIADD R3, R3, 0x19 ;  /* 0x0000001903037836 */ /* 0x000fe20000000000 */
[----:B------:R-:W-:-:S02]  /*5660*/  ISETP.LT.OR P4, PT, R5, R226, P4 ;  /* 0x000000e20500720c */ /* 0x000fc40002781670 */
[C---:B------:R-:W-:Y:S02]  /*5670*/  ISETP.LT.OR P2, PT, R5.reuse, R225, P2 ;  /* 0x000000e10500720c */ /* 0x040fe40001741670 */
[C---:B------:R-:W-:Y:S02]  /*5680*/  ISETP.LT.OR P5, PT, R5.reuse, R224, P5 ;  /* 0x000000e00500720c */ /* 0x040fe40002fa1670 */
[----:B------:R-:W-:Y:S02]  /*5690*/  ISETP.LT.OR P3, PT, R5, R223, P3 ;  /* 0x000000df0500720c */ /* 0x000fe40001f61670 */
[----:B------:R-:W-:Y:S01]  /*56a0*/  IABS R5, R7 ;  /* 0x0000000700057213 */ /* 0x000fe20000000000 */
[----:B------:R-:W-:Y:S01]  /*56b0*/  IMAD.IADD R7, R222, 0x1, -R6 ;  /* 0x00000001de077824 */ /* 0x000fe200078e0a06 */
[----:B------:R-:W-:Y:S02]  /*56c0*/  IABS R8, R8 ;  /* 0x0000000800087213 */ /* 0x000fe40000000000 */
[----:B------:R-:W-:Y:S01]  /*56d0*/  FSEL R32, R18, -INF , !P1 ;  /* 0xff80000012207808 */ /* 0x000fe20004800000 */
[----:B------:R-:W-:Y:S01]  /*56e0*/  IMAD.MOV.U32 R11, RZ, RZ, R5 ;  /* 0x000000ffff0b7224 */ /* 0x000fe200078e0005 */
[----:B------:R-:W-:-:S02]  /*56f0*/  IABS R7, R7 ;  /* 0x0000000700077213 */ /* 0x000fc40000000000 */
[----:B------:R-:W-:Y:S02]  /*5700*/  IABS R5, R10 ;  /* 0x0000000a00057213 */ /* 0x000fe40000000000 */
[----:B------:R-:W-:Y:S01]  /*5710*/  I2FP.F32.S32 R11, R11 ;  /* 0x0000000b000b7245 */ /* 0x000fe20000201400 */
[----:B------:R-:W-:Y:S01]  /*5720*/  IMAD.MOV.U32 R10, RZ, RZ, R7 ;  /* 0x000000ffff0a7224 */ /* 0x000fe200078e0007 */
[----:B------:R-:W-:Y:S02]  /*5730*/  I2FP.F32.S32 R7, R8 ;  /* 0x0000000800077245 */ /* 0x000fe40000201400 */
[C---:B------:R-:W-:Y:S02]  /*5740*/  ISETP.GE.AND P1, PT, R6.reuse, R231, PT ;  /* 0x000000e70600720c */ /* 0x040fe40003f26270 */
[----:B------:R-:W-:Y:S01]  /*5750*/  I2FP.F32.S32 R8, R5 ;  /* 0x0000000500087245 */ /* 0x000fe20000201400 */
[----:B------:R-:W-:Y:S01]  /*5760*/  FFMA.FTZ R5, R7, -UR19, R59 ;  /* 0x8000001307057c23 */ /* 0x000fe2000801003b */
[----:B------:R-:W-:Y:S01]  /*5770*/  IABS R9, R9 ;  /* 0x0000000900097213 */ /* 0x000fe20000000000 */
[----:B------:R-:W-:Y:S01]  /*5780*/  FFMA.FTZ R7, R11, -UR19, R52 ;  /* 0x800000130b077c23 */ /* 0x000fe20008010034 */
[----:B------:R-:W-:Y:S01]  /*5790*/  ISETP.LT.OR P1, PT, R6, R226, P1 ;  /* 0x000000e20600720c */ /* 0x000fe20000f21670 */
[----:B------:R-:W-:Y:S01]  /*57a0*/  FFMA.FTZ R14, R8, -UR19, R64 ;  /* 0x80000013080e7c23 */ /* 0x000fe20008010040 */
[----:B------:R-:W-:Y:S01]  /*57b0*/  I2FP.F32.S32 R9, R9 ;  /* 0x0000000900097245 */ /* 0x000fe20000201400 */
[----:B------:R-:W-:Y:S01]  /*57c0*/  IMAD.IADD R8, R227, 0x1, -R3 ;  /* 0x00000001e3087824 */ /* 0x000fe200078e0a03 */
[----:B------:R-:W-:-:S02]  /*57d0*/  FSEL R90, R16, -INF , !P0 ;  /* 0xff800000105a7808 */ /* 0x000fc40004000000 */
[----:B------:R-:W-:Y:S01]  /*57e0*/  FSEL R26, R13, -INF , !P4 ;  /* 0xff8000000d1a7808 */ /* 0x000fe20006000000 */
[----:B------:R-:W-:Y:S01]  /*57f0*/  FFMA.FTZ R9, R9, -UR19, R57 ;  /* 0x8000001309097c23 */ /* 0x000fe20008010039 */
[----:B------:R-:W-:Y:S02]  /*5800*/  FSEL R31, R12, -INF , !P2 ;  /* 0xff8000000c1f7808 */ /* 0x000fe40005000000 */
[----:B------:R-:W-:Y:S01]  /*5810*/  FSEL R27, R7, -INF , !P1 ;  /* 0xff800000071b7808 */ /* 0x000fe20004800000 */
[----:B------:R-:W-:Y:S01]  /*5820*/  IMAD.IADD R7, R221, 0x1, -R3 ;  /* 0x00000001dd077824 */ /* 0x000fe200078e0a03 */
[C---:B------:R-:W-:Y:S02]  /*5830*/  ISETP.GE.AND P0, PT, R6.reuse, R230, PT ;  /* 0x000000e60600720c */ /* 0x040fe40003f06270 */
[C---:B------:R-:W-:Y:S02]  /*5840*/  ISETP.GE.AND P4, PT, R6.reuse, R229, PT ;  /* 0x000000e50600720c */ /* 0x040fe40003f86270 */
[----:B------:R-:W-:-:S02]  /*5850*/  ISETP.GE.AND P2, PT, R6, R228, PT ;  /* 0x000000e40600720c */ /* 0x000fc40003f46270 */
[----:B------:R-:W-:Y:S01]  /*5860*/  FSEL R91, R5, -INF , !P3 ;  /* 0xff800000055b7808 */ /* 0x000fe20005800000 */
[----:B------:R-:W-:Y:S01]  /*5870*/  IMAD.IADD R5, R232, 0x1, -R6 ;  /* 0x00000001e8057824 */ /* 0x000fe200078e0a06 */
[C---:B------:R-:W-:Y:S02]  /*5880*/  ISETP.LT.OR P0, PT, R6.reuse, R225, P0 ;  /* 0x000000e10600720c */ /* 0x040fe40000701670 */
[C---:B------:R-:W-:Y:S02]  /*5890*/  ISETP.LT.OR P4, PT, R6.reuse, R224, P4 ;  /* 0x000000e00600720c */ /* 0x040fe40002781670 */
[----:B------:R-:W-:Y:S02]  /*58a0*/  ISETP.LT.OR P2, PT, R6, R223, P2 ;  /* 0x000000df0600720c */ /* 0x000fe40001741670 */
[----:B------:R-:W-:Y:S01]  /*58b0*/  IABS R6, R7 ;  /* 0x0000000700067213 */ /* 0x000fe20000000000 */
[----:B------:R-:W-:Y:S01]  /*58c0*/  IMAD.IADD R7, R222, 0x1, -R3 ;  /* 0x00000001de077824 */ /* 0x000fe200078e0a03 */
[----:B------:R-:W-:-:S02]  /*58d0*/  I2FP.F32.S32 R10, R10 ;  /* 0x0000000a000a7245 */ /* 0x000fc40000201400 */
[----:B------:R-:W-:Y:S02]  /*58e0*/  FSEL R59, R17, -INF , !P6 ;  /* 0xff800000113b7808 */ /* 0x000fe40007000000 */
[----:B------:R-:W-:Y:S01]  /*58f0*/  FSEL R88, R9, -INF , !P5 ;  /* 0xff80000009587808 */ /* 0x000fe20006800000 */
[----:B------:R-:W-:Y:S01]  /*5900*/  IMAD.MOV.U32 R9, RZ, RZ, R6 ;  /* 0x000000ffff097224 */ /* 0x000fe200078e0006 */
[C---:B------:R-:W-:Y:S01]  /*5910*/  ISETP.GE.AND P6, PT, R3.reuse, R231, PT ;  /* 0x000000e70300720c */ /* 0x040fe20003fc6270 */
[----:B------:R-:W-:Y:S01]  /*5920*/  FFMA.FTZ R11, R10, -UR19, R54 ;  /* 0x800000130a0b7c23 */ /* 0x000fe20008010036 */
[C---:B------:R-:W-:Y:S01]  /*5930*/  ISETP.GE.AND P5, PT, R3.reuse, R230, PT ;  /* 0x000000e60300720c */ /* 0x040fe20003fa6270 */
[----:B------:R-:W-:Y:S01]  /*5940*/  IMAD.U32 R10, RZ, RZ, UR26 ;  /* 0x0000001aff0a7e24 */ /* 0x000fe2000f8e00ff */
[C---:B------:R-:W-:Y:S02]  /*5950*/  ISETP.GE.AND P3, PT, R3.reuse, R229, PT ;  /* 0x000000e50300720c */ /* 0x040fe40003f66270 */
[----:B------:R-:W-:-:S02]  /*5960*/  ISETP.GE.AND P1, PT, R3, R228, PT ;  /* 0x000000e40300720c */ /* 0x000fc40003f26270 */
[----:B------:R-:W-:Y:S02]  /*5970*/  IABS R5, R5 ;  /* 0x0000000500057213 */ /* 0x000fe40000000000 */
[----:B------:R-:W-:Y:S02]  /*5980*/  IABS R6, R7 ;  /* 0x0000000700067213 */ /* 0x000fe40000000000 */
[C---:B------:R-:W-:Y:S01]  /*5990*/  ISETP.LT.OR P6, PT, R3.reuse, R226, P6 ;  /* 0x000000e20300720c */ /* 0x040fe200037c1670 */
[----:B------:R-:W-:Y:S01]  /*59a0*/  IMAD.MOV.U32 R7, RZ, RZ, R5 ;  /* 0x000000ffff077224 */ /* 0x000fe200078e0005 */
[C---:B------:R-:W-:Y:S01]  /*59b0*/  ISETP.LT.OR P5, PT, R3.reuse, R225, P5 ;  /* 0x000000e10300720c */ /* 0x040fe20002fa1670 */
[----:B------:R-:W-:Y:S01]  /*59c0*/  IMAD.MOV.U32 R5, RZ, RZ, R6 ;  /* 0x000000ffff057224 */ /* 0x000fe200078e0006 */
[C---:B------:R-:W-:Y:S02]  /*59d0*/  ISETP.LT.OR P3, PT, R3.reuse, R224, P3 ;  /* 0x000000e00300720c */ /* 0x040fe40001f61670 */
[----:B------:R-:W-:Y:S01]  /*59e0*/  ISETP.LT.OR P1, PT, R3, R223, P1 ;  /* 0x000000df0300720c */ /* 0x000fe20000f21670 */
[----:B------:R-:W-:Y:S01]  /*59f0*/  IMAD.IADD R3, R232, 0x1, -R3 ;  /* 0x00000001e8037824 */ /* 0x000fe200078e0a03 */
        /* <DEDUP_REMOVED lines=12> */
[----:B------:R-:W-:Y:S01]  /*5ac0*/  LEA R10, R10, UR26, 0x10 ;  /* 0x0000001a0a0a7c11 */ /* 0x000fe2000f8e80ff */
[----:B------:R-:W-:Y:S01]  /*5ad0*/  FFMA.FTZ R5, R5, -UR19, R65 ;  /* 0x8000001305057c23 */ /* 0x000fe20008010041 */
[----:B------:R-:W-:Y:S01]  /*5ae0*/  FSEL R56, R14, -INF , !P4 ;  /* 0xff8000000e387808 */ /* 0x000fe20006000000 */
[----:B------:R-:W-:Y:S01]  /*5af0*/  FFMA.FTZ R3, R3, -UR19, R67 ;  /* 0x8000001303037c23 */ /* 0x000fe20008010043 */
[----:B------:R-:W-:-:S02]  /*5b00*/  FSEL R58, R7, -INF , !P2 ;  /* 0xff800000073a7808 */ /* 0x000fc40005000000 */
        /* <DEDUP_REMOVED lines=50> */
.L_x_2465:
[----:B------:R-:W-:Y:S05]  /*5e30*/  BSYNC B0 ;  /* 0x0000000000007941 */ /* 0x000fea0003800000 */
.L_x_2464:
[----:B------:R-:W0:Y:S02]  /*5e40*/  LDGDEPBAR ;  /* 0x00000000000079af */ /* 0x000e240000000000 */
.L_x_2463:
[----:B------:R-:W-:Y:S01]  /*5e50*/  FMNMX.FTZ R3, R36, R37, !PT ;  /* 0x0000002524037209 */ /* 0x000fe20007810000 */
[----:B------:R-:W-:Y:S01]  /*5e60*/  IMAD.WIDE.U32 R138, R98, -0x2daee0ad, RZ ;  /* 0xd2511f53628a7825 */ /* 0x000fe200078e00ff */
[----:B------:R-:W-:Y:S01]  /*5e70*/  FMNMX.FTZ R5, R39, R38, !PT ;  /* 0x0000002627057209 */ /* 0x000fe20007810000 */
[----:B------:R-:W-:Y:S01]  /*5e80*/  UIADD3 UR37, UR30, -0x61c88647, URZ ;  /* 0x9e3779b91e257890 */ /* 0x000fe2000fffe03f */
[----:B------:R-:W-:Y:S01]  /*5e90*/  FMNMX.FTZ R3, R25, R3, !PT ;  /* 0x0000000319037209 */ /* 0x000fe20007810000 */
[----:B--2---:R-:W-:Y:S01]  /*5ea0*/  IMAD.WIDE.U32 R8, R252, -0x326172a9, RZ ;  /* 0xcd9e8d57fc087825 */ /* 0x004fe200078e00ff */
[----:B------:R-:W-:Y:S01]  /*5eb0*/  FMNMX.FTZ R5, R34, R5, !PT ;  /* 0x0000000522057209 */ /* 0x000fe20007810000 */
[----:B------:R-:W-:Y:S01]  /*5ec0*/  ULDC UR38, c[0x0][0x2ec] ;  /* 0x0000bb0000267ab9 */ /* 0x000fe20000000800 */
[----:B------:R-:W-:Y:S01]  /*5ed0*/  FMNMX.FTZ R3, R24, R3, !PT ;  /* 0x0000000318037209 */ /* 0x000fe20007810000 */
[----:B-1----:R-:W-:Y:S01]  /*5ee0*/  VIADD R7, R252, 0x4 ;  /* 0x00000004fc077836 */ /* 0x002fe20000000000 */
[----:B------:R-:W-:Y:S01]  /*5ef0*/  FMNMX.FTZ R5, R33, R5, !PT ;  /* 0x0000000521057209 */ /* 0x000fe20007810000 */
[----:B------:R-:W-:Y:S01]  /*5f00*/  UIADD3 UR39, UR31, -0x4498517b, URZ ;  /* 0xbb67ae851f277890 */ /* 0x000fe2000fffe03f */
[----:B------:R-:W-:Y:S01]  /*5f10*/  FMNMX.FTZ R3, R30, R3, !PT ;  /* 0x000000031e037209 */ /* 0x000fe20007810000 */
[----:B------:R-:W-:Y:S01]  /*5f20*/  UIADD3 UR33, UR31, 0x76cf5d0a, URZ ;  /* 0x76cf5d0a1f217890 */ /* 0x000fe2000fffe03f */
[----:B------:R-:W-:Y:S01]  /*5f30*/  FMNMX.FTZ R5, R32, R5, !PT ;  /* 0x0000000520057209 */ /* 0x000fe20007810000 */
[----:B------:R-:W-:Y:S01]  /*5f40*/  UIADD3 UR36, UR30, 0x3c6ef372, URZ ;  /* 0x3c6ef3721e247890 */ /* 0x000fe2000fffe03f */
        /* <DEDUP_REMOVED lines=8> */
[----:B------:R-:W-:Y:S01]  /*5fd0*/  FMNMX.FTZ R3, R21, R3, !PT ;  /* 0x0000000315037209 */ /* 0x000fe20007810000 */
[----:B------:R-:W-:Y:S01]  /*5fe0*/  UIADD3 UR10, UR31, -0x56f99767, URZ ;  /* 0xa90668991f0a7890 */ /* 0x000fe2000fffe03f */
[----:B------:R-:W-:Y:S01]  /*5ff0*/  FMNMX.FTZ R5, R28, R5, !PT ;  /* 0x000000051c057209 */ /* 0x000fe20007810000 */
[----:B------:R-:W-:Y:S01]  /*6000*/  UIADD3 UR11, UR30, 0x1715609d, URZ ;  /* 0x1715609d1e0b7890 */ /* 0x000fe2000fffe03f */
[----:B------:R-:W-:Y:S01]  /*6010*/  LOP3.LUT R11, R97, UR30, RZ, 0x3c, !PT ;  /* 0x0000001e610b7c12 */ /* 0x000fe2000f8e3cff */
[----:B------:R-:W1:Y:S01]  /*6020*/  SHFL.BFLY PT, R6, R3, 0x2, 0x1f ;  /* 0x0c401f0003067f89 */ /* 0x000e6200000e0000 */
[----:B------:R-:W-:-:S02]  /*6030*/  LEA R205, R0, UR4, 0x1 ;  /* 0x0000000400cd7c11 */ /* 0x000fc4000f8e08ff */
[----:B------:R-:W-:Y:S01]  /*6040*/  LOP3.LUT R13, R9, R11, RZ, 0x3c, !PT ;  /* 0x0000000b090d7212 */ /* 0x000fe200078e3cff */
[----:B------:R-:W2:Y:S01]  /*6050*/  SHFL.BFLY PT, R135, R5, 0x2, 0x1f ;  /* 0x0c401f0005877f89 */ /* 0x000ea200000e0000 */
[----:B------:R-:W-:Y:S01]  /*6060*/  FMNMX.FTZ R9, R76, R51, !PT ;  /* 0x000000334c097209 */ /* 0x000fe20007810000 */
[----:B------:R-:W-:Y:S02]  /*6070*/  IMAD R207, R4, 0x2, R205 ;  /* 0x0000000204cf7824 */ /* 0x000fe400078e02cd */
[----:B------:R-:W-:Y:S01]  /*6080*/  STL [R1+0x5c], R11 ;  /* 0x00005c0b01007387 */ /* 0x000fe20000100800 */
[----:B------:R-:W-:-:S03]  /*6090*/  IMAD.WIDE.U32 R234, R13, -0x2daee0ad, RZ ;  /* 0xd2511f530dea7825 */ /* 0x000fc600078e00ff */
[----:B------:R-:W-:Y:S01]  /*60a0*/  LDSM.16.MT88.4 R156, [R205+0xa000] ;  /* 0x00a00000cd9c783b */ /* 0x000fe20000004200 */
[C---:B------:R-:W-:Y:S02]  /*60b0*/  IMAD R210, R2.reuse, 0x2, R205 ;  /* 0x0000000202d27824 */ /* 0x040fe400078e02cd */
[----:B------:R-:W-:Y:S01]  /*60c0*/  IMAD R209, R2, 0x2, R207 ;  /* 0x0000000202d17824 */ /* 0x000fe200078e02cf */
[----:B------:R-:W-:Y:S04]  /*60d0*/  LDSM.16.MT88.4 R192, [R205+0xb000] ;  /* 0x00b00000cdc0783b */ /* 0x000fe80000004200 */
[----:B------:R-:W-:Y:S01]  /*60e0*/  LDSM.16.MT88.4 R44, [R210+0xa000] ;  /* 0x00a00000d22c783b */ /* 0x000fe20000004200 */
[----:B-1----:R-:W-:Y:S01]  /*60f0*/  FMNMX.FTZ R3, R3, R6, !PT ;  /* 0x0000000603037209 */ /* 0x002fe20007810000 */
[----:B------:R-:W-:-:S02]  /*6100*/  IMAD.U32 R6, RZ, RZ, UR31 ;  /* 0x0000001fff067e24 */ /* 0x000fc4000f8e00ff */
[----:B------:R-:W-:Y:S01]  /*6110*/  LDSM.16.MT88.4 R72, [R209+0xa000] ;  /* 0x00a00000d148783b */ /* 0x000fe20000004200 */
[----:B--2---:R-:W-:-:S03]  /*6120*/  FMNMX.FTZ R135, R5, R135, !PT ;  /* 0x0000008705877209 */ /* 0x004fc60007810000 */
[----:B------:R-:W1:Y:S01]  /*6130*/  SHFL.BFLY PT, R136, R3, 0x1, 0x1f ;  /* 0x0c201f0003887f89 */ /* 0x000e6200000e0000 */
[----:B------:R-:W-:-:S03]  /*6140*/  LOP3.LUT R6, R139, UR5, R6, 0x96, !PT ;  /* 0x000000058b067c12 */ /* 0x000fc6000f8e9606 */
[----:B------:R-:W2:Y:S02]  /*6150*/  SHFL.BFLY PT, R20, R135, 0x1, 0x1f ;  /* 0x0c201f0087147f89 */ /* 0x000ea400000e0000 */
[----:B------:R-:W-:Y:S02]  /*6160*/  IMAD.WIDE.U32 R22, R6, -0x326172a9, RZ ;  /* 0xcd9e8d5706167825 */ /* 0x000fe400078e00ff */
[----:B------:R-:W-:Y:S02]  /*6170*/  LDSM.16.MT88.4 R180, [R207+0xb000] ;  /* 0x00b00000cfb4783b */ /* 0x000fe40000004200 */
[----:B------:R-:W-:Y:S01]  /*6180*/  IMAD.WIDE.U32 R6, R7, -0x326172a9, RZ ;  /* 0xcd9e8d5707067825 */ /* 0x000fe200078e00ff */
[----:B------:R-:W-:Y:S01]  /*6190*/  LOP3.LUT R17, R23, UR37, R8, 0x96, !PT ;  /* 0x0000002517117c12 */ /* 0x000fe2000f8e9608 */
[----:B------:R-:W-:Y:S01]  /*61a0*/  LDSM.16.MT88.4 R184, [R210+0xb000] ;  /* 0x00b00000d2b8783b */ /* 0x000fe20000004200 */
[----:B------:R-:W-:Y:S02]  /*61b0*/  FMNMX.FTZ R8, R49, R43, !PT ;  /* 0x0000002b31087209 */ /* 0x000fe40007810000 */
[----:B------:R-:W-:Y:S01]  /*61c0*/  LOP3.LUT R16, R23, UR37, R6, 0x96, !PT ;  /* 0x0000002517107c12 */ /* 0x000fe2000f8e9606 */
[----:B------:R-:W-:Y:S01]  /*61d0*/  LDSM.16.MT88.4 R188, [R209+0xb000] ;  /* 0x00b00000d1bc783b */ /* 0x000fe20000004200 */
[----:B------:R-:W-:-:S03]  /*61e0*/  LOP3.LUT R12, R7, R11, RZ, 0x3c, !PT ;  /* 0x0000000b070c7212 */ /* 0x000fc600078e3cff */
[----:B------:R-:W-:Y:S01]  /*61f0*/  IMAD.WIDE.U32 R18, R16, -0x2daee0ad, RZ ;  /* 0xd2511f5310127825 */ /* 0x000fe200078e00ff */
[----:B------:R-:W-:Y:S01]  /*6200*/  LDSM.16.MT88.4 R60, [R207+0xa800] ;  /* 0x00a80000cf3c783b */ /* 0x000fe20000004200 */
[----:B-1----:R-:W-:Y:S02]  /*6210*/  FMNMX.FTZ R136, R3, R136, !PT ;  /* 0x0000008803887209 */ /* 0x002fe40007810000 */
[----:B------:R-:W-:Y:S01]  /*6220*/  IMAD.WIDE.U32 R16, R17, -0x2daee0ad, RZ ;  /* 0xd2511f5311107825 */ /* 0x000fe200078e00ff */
[----:B------:R-:W-:Y:S01]  /*6230*/  FMNMX.FTZ R3, R42, R8, !PT ;  /* 0x000000082a037209 */ /* 0x000fe20007810000 */
[----:B------:R-:W-:Y:S01]  /*6240*/  LDSM.16.MT88.4 R92, [R209+0xa800] ;  /* 0x00a80000d15c783b */ /* 0x000fe20000004200 */
[----:B------:R-:W-:Y:S01]  /*6250*/  FMNMX.FTZ R8, R50, R9, !PT ;  /* 0x0000000932087209 */ /* 0x000fe20007810000 */
[----:B------:R-:W-:Y:S01]  /*6260*/  FMUL.FTZ R9, R136, UR38 ;  /* 0x0000002688097c20 */ /* 0x000fe20008410000 */
        /* <DEDUP_REMOVED lines=9> */
[----:B------:R-:W-:Y:S02]  /*6300*/  FMNMX.FTZ R6, R56, R6, !PT ;  /* 0x0000000638067209 */ /* 0x000fe40007810000 */
[----:B------:R-:W-:-:S02]  /*6310*/  FSETP.NEU.FTZ.AND P1, PT, R136, -INF , PT ;  /* 0xff8000008800780b */ /* 0x000fc40003f3d000 */
[----:B------:R-:W-:Y:S02]  /*6320*/  FMNMX.FTZ R11, R58, R5, !PT ;  /* 0x000000053a0b7209 */ /* 0x000fe40007810000 */
[----:B------:R-:W-:Y:S02]  /*6330*/  FMNMX.FTZ R5, R57, R6, !PT ;  /* 0x0000000639057209 */ /* 0x000fe40007810000 */
[----:B------:R-:W-:Y:S01]  /*6340*/  FSEL R3, R9, RZ, P1 ;  /* 0x000000ff09037208 */ /* 0x000fe20000800000 */
[----:B------:R-:W-:Y:S01]  /*6350*/  IMAD.WIDE.U32 R8, R12, -0x2daee0ad, RZ ;  /* 0xd2511f530c087825 */ /* 0x000fe200078e00ff */
[----:B------:R-:W-:Y:S01]  /*6360*/  FMNMX.FTZ R11, R89, R11, !PT ;  /* 0x0000000b590b7209 */ /* 0x000fe20007810000 */
[----:B------:R-:W1:Y:S01]  /*6370*/  SHFL.BFLY PT, R14, R5, 0x2, 0x1f ;  /* 0x0c401f00050e7f89 */ /* 0x000e6200000e0000 */
[----:B--2---:R-:W-:Y:S01]  /*6380*/  FMNMX.FTZ R135, R135, R20, !PT ;  /* 0x0000001487877209 */ /* 0x004fe20007810000 */
[--C-:B------:R-:W-:Y:S01]  /*6390*/  FFMA.FTZ R7, R36, UR38, -R3.reuse ;  /* 0x0000002624077c23 */ /* 0x100fe20008010803 */
[----:B------:R-:W-:Y:S01]  /*63a0*/  LOP3.LUT R6, R9, UR39, R138, 0x96, !PT ;  /* 0x0000002709067c12 */ /* 0x000fe2000f8e968a */
[----:B------:R-:W2:Y:S01]  /*63b0*/  SHFL.BFLY PT, R15, R11, 0x2, 0x1f ;  /* 0x0c401f000b0f7f89 */ /* 0x000ea200000e0000 */
[--C-:B------:R-:W-:Y:S01]  /*63c0*/  FFMA.FTZ R12, R25, UR38, -R3.reuse ;  /* 0x00000026190c7c23 */ /* 0x100fe20008010803 */
[----:B------:R3:W-:Y:S01]  /*63d0*/  MUFU.EX2 R121, R7 ;  /* 0x0000000700797308 */ /* 0x0007e20000000800 */
[----:B------:R-:W-:Y:S01]  /*63e0*/  LOP3.LUT R9, R19, UR33, R8, 0x96, !PT ;  /* 0x0000002113097c12 */ /* 0x000fe2000f8e9608 */
[----:B------:R-:W-:Y:S01]  /*63f0*/  FFMA.FTZ R13, R24, UR38, -R3 ;  /* 0x00000026180d7c23 */ /* 0x000fe20008010803 */
[----:B------:R-:W-:-:S05]  /*6400*/  FSETP.NEU.FTZ.AND P1, PT, R135, -INF , PT ;  /* 0xff8000008700780b */ /* 0x000fca0003f3d000 */
[----:B------:R-:W-:Y:S08]  /*6410*/  MUFU.EX2 R105, R12 ;  /* 0x0000000c00697308 */ /* 0x000ff00000000800 */
[----:B------:R4:W5:Y:S01]  /*6420*/  MUFU.EX2 R104, R13 ;  /* 0x0000000d00687308 */ /* 0x0009620000000800 */
[----:B---3--:R-:W-:Y:S01]  /*6430*/  FFMA.FTZ R7, R37, UR38, -R3 ;  /* 0x0000002625077c23 */ /* 0x008fe20008010803 */
[----:B-1----:R-:W-:-:S02]  /*6440*/  FMNMX.FTZ R5, R5, R14, !PT ;  /* 0x0000000e05057209 */ /* 0x002fc40007810000 */
[----:B--2---:R-:W-:-:S03]  /*6450*/  FMNMX.FTZ R11, R11, R15, !PT ;  /* 0x0000000f0b0b7209 */ /* 0x004fc60007810000 */
[----:B------:R-:W1:Y:S01]  /*6460*/  SHFL.BFLY PT, R134, R5, 0x1, 0x1f ;  /* 0x0c201f0005867f89 */ /* 0x000e6200000e0000 */
[----:B------:R2:W3:Y:S03]  /*6470*/  MUFU.EX2 R120, R7 ;  /* 0x0000000700787308 */ /* 0x0004e60000000800 */
[----:B------:R-:W3:Y:S01]  /*6480*/  SHFL.BFLY PT, R137, R11, 0x1, 0x1f ;  /* 0x0c201f000b897f89 */ /* 0x000ee200000e0000 */
[----:B----4-:R-:W-:Y:S02]  /*6490*/  LOP3.LUT R13, R17, UR33, R234, 0x96, !PT ;  /* 0x00000021110d7c12 */ /* 0x010fe4000f8e96ea */
[----:B-----5:R-:W-:Y:S02]  /*64a0*/  F2FP.F16.F32.PACK_AB R2, R104, R105 ;  /* 0x000000696802723e */ /* 0x020fe400000000ff */
[----:B--2---:R-:W-:-:S05]  /*64b0*/  LOP3.LUT R7, R235, UR39, R138, 0x96, !PT ;  /* 0x00000027eb077c12 */ /* 0x004fca000f8e968a */
[----:B------:R-:W-:Y:S01]  /*64c0*/  IMAD.WIDE.U32 R240, R7, -0x326172a9, RZ ;  /* 0xcd9e8d5707f07825 */ /* 0x000fe200078e00ff */
[----:B-1----:R-:W-:-:S03]  /*64d0*/  FMNMX.FTZ R134, R5, R134, !PT ;  /* 0x0000008605867209 */ /* 0x002fc60007810000 */
[----:B------:R-:W-:Y:S01]  /*64e0*/  IMAD.WIDE.U32 R6, R6, -0x326172a9, RZ ;  /* 0xcd9e8d5706067825 */ /* 0x000fe200078e00ff */
[--C-:B------:R-:W-:Y:S02]  /*64f0*/  LOP3.LUT R8, R241, UR36, R22.reuse, 0x96, !PT ;  /* 0x00000024f1087c12 */ /* 0x100fe4000f8e9616 */
[----:B---3--:R-:W-:Y:S02]  /*6500*/  FMNMX.FTZ R137, R11, R137, !PT ;  /* 0x000000890b897209 */ /* 0x008fe40007810000 */
[----:B------:R-:W-:Y:S01]  /*6510*/  LOP3.LUT R12, R7, UR36, R22, 0x96, !PT ;  /* 0x00000024070c7c12 */ /* 0x000fe2000f8e9616 */
[----:B------:R-:W-:-:S04]  /*6520*/  IMAD.WIDE.U32 R24, R8, -0x2daee0ad, RZ ;  /* 0xd2511f5308187825 */ /* 0x000fc800078e00ff */
[----:B------:R-:W-:Y:S01]  /*6530*/  FFMA.FTZ R7, R30, UR38, -R3 ;  /* 0x000000261e077c23 */ /* 0x000fe20008010803 */
[----:B------:R-:W-:Y:S01]  /*6540*/  IMAD.WIDE.U32 R22, R9, -0x326172a9, RZ ;  /* 0xcd9e8d5709167825 */ /* 0x000fe200078e00ff */
[----:B------:R-:W-:Y:S02]  /*6550*/  LOP3.LUT R17, R25, UR29, R16, 0x96, !PT ;  /* 0x0000001d19117c12 */ /* 0x000fe4000f8e9610 */
[----:B------:R1:W-:Y:S01]  /*6560*/  MUFU.EX2 R106, R7 ;  /* 0x00000007006a7308 */ /* 0x0003e20000000800 */
[----:B------:R-:W-:Y:S01]  /*6570*/  IMAD.WIDE.U32 R8, R12, -0x2daee0ad, RZ ;  /* 0xd2511f530c087825 */ /* 0x000fe200078e00ff */
[----:B------:R-:W-:-:S04]  /*6580*/  LOP3.LUT R14, R23, UR32, R6, 0x96, !PT ;  /* 0x00000020170e7c12 */ /* 0x000fc8000f8e9606 */
[----:B------:R-:W-:Y:S01]  /*6590*/  LOP3.LUT R16, R9, UR29, R18, 0x96, !PT ;  /* 0x0000001d09107c12 */ /* 0x000fe2000f8e9612 */
[----:B------:R-:W-:-:S04]  /*65a0*/  IMAD.WIDE.U32 R18, R13, -0x326172a9, RZ ;  /* 0xcd9e8d570d127825 */ /* 0x000fc800078e00ff */
[----:B------:R-:W-:Y:S01]  /*65b0*/  FFMA.FTZ R9, R21, UR38, -R3 ;  /* 0x0000002615097c23 */ /* 0x000fe20008010803 */
[----:B------:R-:W-:Y:S01]  /*65c0*/  IMAD.WIDE.U32 R20, R17, -0x326172a9, RZ ;  /* 0xcd9e8d5711147825 */ /* 0x000fe200078e00ff */
[----:B------:R-:W-:Y:S02]  /*65d0*/  LOP3.LUT R6, R19, UR32, R240, 0x96, !PT ;  /* 0x0000002013067c12 */ /* 0x000fe4000f8e96f0 */
[----:B------:R2:W-:Y:S01]  /*65e0*/  MUFU.EX2 R250, R9 ;  /* 0x0000000900fa7308 */ /* 0x0005e20000000800 */
[----:B------:R-:W-:-:S04]  /*65f0*/  IMAD.WIDE.U32 R14, R14, -0x2daee0ad, RZ ;  /* 0xd2511f530e0e7825 */ /* 0x000fc800078e00ff */
[----:B-1----:R-:W-:-:S04]  /*6600*/  FFMA.FTZ R7, R26, UR38, -R3 ;  /* 0x000000261a077c23 */ /* 0x002fc80008010803 */
[----:B------:R1:W-:Y:S01]  /*6610*/  MUFU.EX2 R107, R7 ;  /* 0x00000007006b7308 */ /* 0x0003e20000000800 */
[----:B--2---:R-:W-:Y:S02]  /*6620*/  LOP3.LUT R9, R21, UR28, R18, 0x96, !PT ;  /* 0x0000001c15097c12 */ /* 0x004fe4000f8e9612 */
[----:B------:R-:W-:Y:S01]  /*6630*/  LOP3.LUT R21, R15, UR27, R8, 0x96, !PT ;  /* 0x0000001b0f157c12 */ /* 0x000fe2000f8e9608 */
[----:B-1----:R-:W-:Y:S01]  /*6640*/  FFMA.FTZ R7, R27, UR38, -R3 ;  /* 0x000000261b077c23 */ /* 0x002fe20008010803 */
[----:B------:R-:W-:Y:S01]  /*6650*/  FMUL.FTZ R3, R135, UR38 ;  /* 0x0000002687037c20 */ /* 0x000fe20008410000 */
[----:B------:R-:W-:Y:S02]  /*6660*/  IMAD.WIDE.U32 R26, R16, -0x326172a9, RZ ;  /* 0xcd9e8d57101a7825 */ /* 0x000fe400078e00ff */
[----:B------:R1:W-:Y:S02]  /*6670*/  MUFU.EX2 R251, R7 ;  /* 0x0000000700fb7308 */ /* 0x0003e40000000800 */
[----:B------:R-:W-:Y:S01]  /*6680*/  FSEL R3, R3, RZ, P1 ;  /* 0x000000ff03037208 */ /* 0x000fe20000800000 */
[----:B------:R-:W-:Y:S01]  /*6690*/  IMAD.WIDE.U32 R16, R9, -0x2daee0ad, RZ ;  /* 0xd2511f5309107825 */ /* 0x000fe200078e00ff */
[----:B------:R-:W-:-:S02]  /*66a0*/  LOP3.LUT R5, R27, UR28, R22, 0x96, !PT ;  /* 0x0000001c1b057c12 */ /* 0x000fc4000f8e9616 */
[----:B------:R-:W-:Y:S01]  /*66b0*/  FSETP.NEU.FTZ.AND P1, PT, R134, -INF , PT ;  /* 0xff8000008600780b */ /* 0x000fe20003f3d000 */
[--C-:B------:R-:W-:Y:S01]  /*66c0*/  FFMA.FTZ R11, R33, UR38, -R3.reuse ;  /* 0x00000026210b7c23 */ /* 0x100fe20008010803 */
[----:B------:R-:W-:Y:S01]  /*66d0*/  FFMA.FTZ R13, R31, UR38, -R3 ;  /* 0x000000261f0d7c23 */ /* 0x000fe20008010803 */
[----:B------:R-:W-:-:S04]  /*66e0*/  IMAD.WIDE.U32 R40, R5, -0x2daee0ad, RZ ;  /* 0xd2511f5305287825 */ /* 0x000fc800078e00ff */
[--C-:B------:R-:W-:Y:S01]  /*66f0*/  FFMA.FTZ R5, R34, UR38, -R3.reuse ;  /* 0x0000002622057c23 */ /* 0x100fe20008010803 */
[--C-:B------:R-:W-:Y:S01]  /*6700*/  FFMA.FTZ R18, R28, UR38, -R3.reuse ;  /* 0x000000261c127c23 */ /* 0x100fe20008010803 */
[----:B------:R-:W-:Y:S01]  /*6710*/  MUFU.EX2 R245, R11 ;  /* 0x0000000b00f57308 */ /* 0x000fe20000000800 */
[----:B------:R-:W-:Y:S01]  /*6720*/  LOP3.LUT R19, R41, UR10, R14, 0x96, !PT ;  /* 0x0000000a29137c12 */ /* 0x000fe2000f8e960e */
[--C-:B------:R-:W-:Y:S01]  /*6730*/  FFMA.FTZ R14, R29, UR38, -R3.reuse ;  /* 0x000000261d0e7c23 */ /* 0x100fe20008010803 */
[----:B-1----:R-:W-:Y:S01]  /*6740*/  IMAD.WIDE.U32 R6, R6, -0x2daee0ad, RZ ;  /* 0xd2511f5306067825 */ /* 0x002fe200078e00ff */
[----:B------:R-:W1:Y:S04]  /*6750*/  LDSM.16.MT88.4 R28, [R207+0xa000] ;  /* 0x00a00000cf1c783b */ /* 0x000e680000004200 */
[----:B------:R2:W3:Y:S01]  /*6760*/  MUFU.EX2 R247, R5 ;  /* 0x0000000500f77308 */ /* 0x0004e20000000800 */
[----:B------:R-:W-:Y:S01]  /*6770*/  LOP3.LUT R12, R7, UR27, R24, 0x96, !PT ;  /* 0x0000001b070c7c12 */ /* 0x000fe2000f8e9618 */
[----:B------:R-:W-:Y:S01]  /*6780*/  FFMA.FTZ R7, R39, UR38, -R3 ;  /* 0x0000002627077c23 */ /* 0x000fe20008010803 */
[----:B------:R-:W-:Y:S01]  /*6790*/  LOP3.LUT R6, R17, UR10, R6, 0x96, !PT ;  /* 0x0000000a11067c12 */ /* 0x000fe2000f8e9606 */
[----:B------:R-:W-:-:S04]  /*67a0*/  IMAD.WIDE.U32 R24, R21, -0x326172a9, RZ ;  /* 0xcd9e8d5715187825 */ /* 0x000fc800078e00ff */
[----:B------:R4:W-:Y:S01]  /*67b0*/  MUFU.EX2 R249, R7 ;  /* 0x0000000700f97308 */ /* 0x0009e20000000800 */
[----:B------:R-:W-:-:S05]  /*67c0*/  IMAD.WIDE.U32 R8, R12, -0x326172a9, RZ ;  /* 0xcd9e8d570c087825 */ /* 0x000fca00078e00ff */
[----:B------:R-:W-:Y:S02]  /*67d0*/  LOP3.LUT R9, R9, UR11, R20, 0x96, !PT ;  /* 0x0000000b09097c12 */ /* 0x000fe4000f8e9614 */
[----:B------:R-:W-:Y:S01]  /*67e0*/  MUFU.EX2 R244, R13 ;  /* 0x0000000d00f47308 */ /* 0x000fe20000000800 */
[----:B--2---:R-:W-:-:S07]  /*67f0*/  FFMA.FTZ R5, R32, UR38, -R3 ;  /* 0x0000002620057c23 */ /* 0x004fce0008010803 */
[----:B------:R-:W-:Y:S01]  /*6800*/  MUFU.EX2 R246, R5 ;  /* 0x0000000500f67308 */ /* 0x000fe20000000800 */
[----:B----4-:R-:W-:-:S07]  /*6810*/  FFMA.FTZ R7, R38, UR38, -R3 ;  /* 0x0000002626077c23 */ /* 0x010fce0008010803 */
[----:B------:R2:W4:Y:S08]  /*6820*/  MUFU.EX2 R248, R7 ;  /* 0x0000000700f87308 */ /* 0x0005300000000800 */
[----:B------:R5:W-:Y:S08]  /*6830*/  MUFU.EX2 R243, R14 ;  /* 0x0000000e00f37308 */ /* 0x000bf00000000800 */
[----:B------:R-:W1:Y:S01]  /*6840*/  MUFU.EX2 R242, R18 ;  /* 0x0000001200f27308 */ /* 0x000e620000000800 */
[----:B--2---:R-:W-:-:S03]  /*6850*/  IMAD.WIDE.U32 R6, R6, -0x326172a9, RZ ;  /* 0xcd9e8d5706067825 */ /* 0x004fc600078e00ff */
[----:B------:R-:W-:Y:S02]  /*6860*/  LOP3.LUT R0, R6, 0xffff, RZ, 0xc0, !PT ;  /* 0x0000ffff06007812 */ /* 0x000fe400078ec0ff */
[----:B------:R-:W-:Y:S01]  /*6870*/  LOP3.LUT R3, R7, UR21, R8, 0x96, !PT ;  /* 0x0000001507037c12 */ /* 0x000fe2000f8e9608 */
[----:B------:R-:W-:Y:S01]  /*6880*/  IMAD.WIDE.U32 R8, R9, -0x2daee0ad, RZ ;  /* 0xd2511f5309087825 */ /* 0x000fe200078e00ff */
[----:B------:R-:W-:Y:S02]  /*6890*/  SHF.R.U32.HI R12, RZ, 0x8, R0 ;  /* 0x00000008ff0c7819 */ /* 0x000fe40000011600 */
[----:B------:R-:W-:Y:S02]  /*68a0*/  LOP3.LUT R0, R3, 0xffff, RZ, 0xc0, !PT ;  /* 0x0000ffff03007812 */ /* 0x000fe400078ec0ff */
[----:B------:R-:W-:Y:S02]  /*68b0*/  SHF.R.U32.HI R7, RZ, 0x10, R6 ;  /* 0x00000010ff077819 */ /* 0x000fe40000011606 */
[----:B------:R-:W-:-:S02]  /*68c0*/  SHF.R.U32.HI R4, RZ, 0x10, R3 ;  /* 0x00000010ff047819 */ /* 0x000fc40000011603 */
[----:B------:R-:W-:Y:S02]  /*68d0*/  LOP3.LUT R17, R6, 0xff, RZ, 0xc0, !PT ;  /* 0x000000ff06117812 */ /* 0x000fe400078ec0ff */
[----:B------:R-:W-:Y:S02]  /*68e0*/  SHF.R.U32.HI R15, RZ, 0x18, R6 ;  /* 0x00000018ff0f7819 */ /* 0x000fe40000011606 */
[----:B------:R-:W-:Y:S02]  /*68f0*/  LOP3.LUT R6, R3, 0xff, RZ, 0xc0, !PT ;  /* 0x000000ff03067812 */ /* 0x000fe400078ec0ff */
[----:B------:R-:W-:Y:S02]  /*6900*/  SHF.R.U32.HI R5, RZ, 0x18, R3 ;  /* 0x00000018ff057819 */ /* 0x000fe40000011603 */
[----:B------:R-:W-:Y:S02]  /*6910*/  SHF.R.U32.HI R3, RZ, 0x8, R0 ;  /* 0x00000008ff037819 */ /* 0x000fe40000011600 */
[----:B------:R-:W-:-:S02]  /*6920*/  LOP3.LUT R7, R7, 0xff, RZ, 0xc0, !PT ;  /* 0x000000ff07077812 */ /* 0x000fc400078ec0ff */
[----:B------:R-:W-:Y:S02]  /*6930*/  LOP3.LUT R0, R4, 0xff, RZ, 0xc0, !PT ;  /* 0x000000ff04007812 */ /* 0x000fe400078ec0ff */
[----:B------:R-:W-:Y:S02]  /*6940*/  PRMT R4, R17, 0x5410, R12 ;  /* 0x0000541011047816 */ /* 0x000fe4000000000c */
[----:B------:R-:W-:Y:S02]  /*6950*/  PRMT R12, R7, 0x5410, R15 ;  /* 0x00005410070c7816 */ /* 0x000fe4000000000f */
[----:B------:R-:W-:Y:S02]  /*6960*/  PRMT R7, R0, 0x5410, R5 ;  /* 0x0000541000077816 */ /* 0x000fe40000000005 */
[----:B------:R-:W-:Y:S01]  /*6970*/  PRMT R13, R6, 0x5410, R3 ;  /* 0x00005410060d7816 */ /* 0x000fe20000000003 */
[----:B------:R-:W-:Y:S01]  /*6980*/  FMUL.FTZ R3, R134, UR38 ;  /* 0x0000002686037c20 */ /* 0x000fe20008410000 */
[----:B------:R-:W-:-:S02]  /*6990*/  HSET2.LE.AND R0, R4, R10, PT ;  /* 0x0000000a04007233 */ /* 0x000fc40003803000 */
[----:B------:R-:W-:Y:S02]  /*69a0*/  F2FP.F16.F32.PACK_AB R5, R120, R121 ;  /* 0x000000797805723e */ /* 0x000fe400000000ff */
[--C-:B------:R-:W-:Y:S02]  /*69b0*/  HSET2.LE.AND R4, R13, R10.reuse, PT ;  /* 0x0000000a0d047233 */ /* 0x100fe40003803000 */
[----:B------:R-:W-:Y:S02]  /*69c0*/  LOP3.LUT R6, R0, R2, RZ, 0xc0, !PT ;  /* 0x0000000200067212 */ /* 0x000fe400078ec0ff */
[----:B------:R-:W-:Y:S02]  /*69d0*/  FSEL R0, R3, RZ, P1 ;  /* 0x000000ff03007208 */ /* 0x000fe40000800000 */
[----:B------:R-:W-:Y:S02]  /*69e0*/  HSET2.LE.AND R2, R12, R10, PT ;  /* 0x0000000a0c027233 */ /* 0x000fe40003803000 */
[----:B---3--:R-:W-:-:S02]  /*69f0*/  F2FP.F16.F32.PACK_AB R3, R245, R247 ;  /* 0x000000f7f503723e */ /* 0x008fc400000000ff */
[----:B------:R-:W-:Y:S02]  /*6a00*/  HSET2.LE.AND R12, R7, R10, PT ;  /* 0x0000000a070c7233 */ /* 0x000fe40003803000 */
[----:B------:R-:W-:Y:S01]  /*6a10*/  LOP3.LUT R7, R2, R3, RZ, 0xc0, !PT ;  /* 0x0000000302077212 */ /* 0x000fe200078ec0ff */
[----:B------:R-:W-:Y:S01]  /*6a20*/  FFMA.FTZ R2, R49, UR38, -R0 ;  /* 0x0000002631027c23 */ /* 0x000fe20008010800 */
[----:B----4-:R-:W-:Y:S02]  /*6a30*/  F2FP.F16.F32.PACK_AB R13, R248, R249 ;  /* 0x000000f9f80d723e */ /* 0x010fe400000000ff */
[----:B------:R-:W-:Y:S01]  /*6a40*/  LOP3.LUT R4, R4, R5, RZ, 0xc0, !PT ;  /* 0x0000000504047212 */ /* 0x000fe200078ec0ff */
[----:B------:R2:W-:Y:S01]  /*6a50*/  MUFU.EX2 R239, R2 ;  /* 0x0000000200ef7308 */ /* 0x0005e20000000800 */
[----:B------:R-:W-:Y:S02]  /*6a60*/  LOP3.LUT R11, R9, UR23, R16, 0x96, !PT ;  /* 0x00000017090b7c12 */ /* 0x000fe4000f8e9610 */
[----:B------:R-:W-:Y:S01]  /*6a70*/  LOP3.LUT R5, R12, R13, RZ, 0xc0, !PT ;  /* 0x0000000d0c057212 */ /* 0x000fe200078ec0ff */
[----:B------:R-:W-:Y:S01]  /*6a80*/  FMUL.FTZ R12, R137, UR38 ;  /* 0x00000026890c7c20 */ /* 0x000fe20008410000 */
[----:B------:R-:W-:-:S02]  /*6a90*/  LOP3.LUT R9, R8, 0xffff, RZ, 0xc0, !PT ;  /* 0x0000ffff08097812 */ /* 0x000fc400078ec0ff */
[----:B------:R-:W-:Y:S02]  /*6aa0*/  LOP3.LUT R13, R8, 0xff, RZ, 0xc0, !PT ;  /* 0x000000ff080d7812 */ /* 0x000fe400078ec0ff */
[--C-:B-----5:R-:W-:Y:S01]  /*6ab0*/  SHF.R.U32.HI R14, RZ, 0x10, R8.reuse ;  /* 0x00000010ff0e7819 */ /* 0x120fe20000011608 */
[C---:B------:R-:W-:Y:S01]  /*6ac0*/  HMMA.16816.F32 R148, R4.reuse, R156, RZ ;  /* 0x0000009c0494723c */ /* 0x040fe200000018ff */
[----:B------:R-:W-:Y:S01]  /*6ad0*/  SHF.R.U32.HI R17, RZ, 0x18, R8 ;  /* 0x00000018ff117819 */ /* 0x000fe20000011608 */
[--C-:B------:R-:W-:Y:S01]  /*6ae0*/  FFMA.FTZ R8, R42, UR38, -R0.reuse ;  /* 0x000000262a087c23 */ /* 0x100fe20008010800 */
[----:B------:R-:W-:Y:S02]  /*6af0*/  SHF.R.U32.HI R9, RZ, 0x8, R9 ;  /* 0x00000008ff097819 */ /* 0x000fe40000011609 */
[----:B------:R-:W-:Y:S01]  /*6b00*/  FSETP.NEU.FTZ.AND P1, PT, R137, -INF , PT ;  /* 0xff8000008900780b */ /* 0x000fe20003f3d000 */
[----:B------:R-:W-:Y:S01]  /*6b10*/  MUFU.EX2 R238, R8 ;  /* 0x0000000800ee7308 */ /* 0x000fe20000000800 */
[----:B--2---:R-:W-:Y:S01]  /*6b20*/  FFMA.FTZ R2, R43, UR38, -R0 ;  /* 0x000000262b027c23 */ /* 0x004fe20008010800 */
[----:B------:R-:W-:Y:S01]  /*6b30*/  PRMT R20, R13, 0x5410, R9 ;  /* 0x000054100d147816 */ /* 0x000fe20000000009 */
[----:B-1----:R-:W-:Y:S01]  /*6b40*/  HMMA.16816.F32 R164, R4, R28, RZ ;  /* 0x0000001c04a4723c */ /* 0x002fe200000018ff */
[----:B------:R-:W-:-:S02]  /*6b50*/  SHF.R.U32.HI R9, RZ, 0x10, R11 ;  /* 0x00000010ff097819 */ /* 0x000fc4000001160b */
[----:B------:R-:W-:Y:S02]  /*6b60*/  SHF.R.U32.HI R13, RZ, 0x18, R11 ;  /* 0x00000018ff0d7819 */ /* 0x000fe4000001160b */
[----:B------:R1:W-:Y:S01]  /*6b70*/  MUFU.EX2 R237, R2 ;  /* 0x0000000200ed7308 */ /* 0x0003e20000000800 */
[C---:B------:R-:W-:Y:S06]  /*6b80*/  HMMA.16816.F32 R36, R4.reuse, R44, RZ ;  /* 0x0000002c0424723c */ /* 0x040fec00000018ff */
[C---:B------:R-:W-:Y:S06]  /*6b90*/  HMMA.16816.F32 R52, R4.reuse, R72, RZ ;  /* 0x000000480434723c */ /* 0x040fec00000018ff */
[----:B------:R-:W-:Y:S01]  /*6ba0*/  HMMA.16816.F32 R68, R4, R192, RZ ;  /* 0x000000c00444723c */ /* 0x000fe200000018ff */
[----:B-1----:R-:W-:-:S05]  /*6bb0*/  IMAD.WIDE.U32 R2, R19, -0x326172a9, RZ ;  /* 0xcd9e8d5713027825 */ /* 0x002fca00078e00ff */
[C---:B------:R-:W-:Y:S01]  /*6bc0*/  HMMA.16816.F32 R84, R4.reuse, R180, RZ ;  /* 0x000000b40454723c */ /* 0x040fe200000018ff */
[----:B------:R-:W-:Y:S02]  /*6bd0*/  LOP3.LUT R8, R3, UR21, R24, 0x96, !PT ;  /* 0x0000001503087c12 */ /* 0x000fe4000f8e9618 */
[C---:B------:R-:W-:Y:S01]  /*6be0*/  LOP3.LUT R15, R2.reuse, 0xffff, RZ, 0xc0, !PT ;  /* 0x0000ffff020f7812 */ /* 0x040fe200078ec0ff */
[----:B------:R-:W-:Y:S01]  /*6bf0*/  FFMA.FTZ R3, R35, UR38, -R0 ;  /* 0x0000002623037c23 */ /* 0x000fe20008010800 */
[----:B------:R-:W-:Y:S01]  /*6c00*/  LOP3.LUT R19, R2, 0xff, RZ, 0xc0, !PT ;  /* 0x000000ff02137812 */ /* 0x000fe200078ec0ff */
[C---:B------:R-:W-:Y:S01]  /*6c10*/  HMMA.16816.F32 R100, R4.reuse, R184, RZ ;  /* 0x000000b80464723c */ /* 0x040fe200000018ff */
[--C-:B------:R-:W-:Y:S01]  /*6c20*/  SHF.R.U32.HI R16, RZ, 0x10, R2.reuse ;  /* 0x00000010ff107819 */ /* 0x100fe20000011602 */
[----:B------:R1:W2:Y:S01]  /*6c30*/  MUFU.EX2 R236, R3 ;  /* 0x0000000300ec7308 */ /* 0x0002a20000000800 */
[----:B------:R-:W-:Y:S01]  /*6c40*/  SHF.R.U32.HI R18, RZ, 0x18, R2 ;  /* 0x00000018ff127819 */ /* 0x000fe20000011602 */
[----:B------:R-:W3:Y:S01]  /*6c50*/  LDSM.16.MT88.4 R32, [R205+0xa800] ;  /* 0x00a80000cd20783b */ /* 0x000ee20000004200 */
[----:B------:R-:W-:Y:S01]  /*6c60*/  FSEL R2, R12, RZ, P1 ;  /* 0x000000ff0c027208 */ /* 0x000fe20000800000 */
[----:B------:R-:W-:Y:S01]  /*6c70*/  HMMA.16816.F32 R116, R4, R188, RZ ;  /* 0x000000bc0474723c */ /* 0x000fe200000018ff */
[----:B------:R-:W-:-:S02]  /*6c80*/  LOP3.LUT R12, R14, 0xff, RZ, 0xc0, !PT ;  /* 0x000000ff0e0c7812 */ /* 0x000fc400078ec0ff */
[----:B------:R-:W-:Y:S02]  /*6c90*/  LOP3.LUT R14, R11, 0xff, RZ, 0xc0, !PT ;  /* 0x000000ff0b0e7812 */ /* 0x000fe400078ec0ff */
[----:B------:R-:W-:Y:S01]  /*6ca0*/  PRMT R22, R12, 0x5410, R17 ;  /* 0x000054100c167816 */ /* 0x000fe20000000011 */
[----:B------:R-:W-:Y:S01]  /*6cb0*/  HMMA.16816.F32 R152, R4, R158, RZ ;  /* 0x0000009e0498723c */ /* 0x000fe200000018ff */
[----:B------:R-:W-:-:S05]  /*6cc0*/  LOP3.LUT R12, R16, 0xff, RZ, 0xc0, !PT ;  /* 0x000000ff100c7812 */ /* 0x000fca00078ec0ff */
[----:B------:R-:W-:Y:S01]  /*6cd0*/  HMMA.16816.F32 R168, R4, R30, RZ ;  /* 0x0000001e04a8723c */ /* 0x000fe200000018ff */
[----:B-1----:R-:W-:-:S04]  /*6ce0*/  LOP3.LUT R3, R11, 0xffff, RZ, 0xc0, !PT ;  /* 0x0000ffff0b037812 */ /* 0x002fc800078ec0ff */
[----:B------:R-:W-:Y:S01]  /*6cf0*/  SHF.R.U32.HI R11, RZ, 0x8, R3 ;  /* 0x00000008ff0b7819 */ /* 0x000fe20000011603 */
[C---:B------:R-:W-:Y:S01]  /*6d00*/  HMMA.16816.F32 R64, R4.reuse, R74, RZ ;  /* 0x0000004a0440723c */ /* 0x040fe200000018ff */
[----:B------:R-:W-:Y:S01]  /*6d10*/  LOP3.LUT R3, R9, 0xff, RZ, 0xc0, !PT ;  /* 0x000000ff09037812 */ /* 0x000fe200078ec0ff */
[----:B------:R-:W-:Y:S01]  /*6d20*/  FFMA.FTZ R9, R50, UR38, -R2 ;  /* 0x0000002632097c23 */ /* 0x000fe20008010802 */
[----:B------:R-:W-:Y:S02]  /*6d30*/  PRMT R21, R14, 0x5410, R11 ;  /* 0x000054100e157816 */ /* 0x000fe4000000000b */
[----:B------:R-:W-:Y:S01]  /*6d40*/  PRMT R23, R3, 0x5410, R13 ;  /* 0x0000541003177816 */ /* 0x000fe2000000000d */
[----:B------:R1:W-:Y:S01]  /*6d50*/  MUFU.EX2 R233, R9 ;  /* 0x0000000900e97308 */ /* 0x0003e20000000800 */
[C---:B------:R-:W-:Y:S01]  /*6d60*/  LOP3.LUT R3, R8.reuse, 0xffff, RZ, 0xc0, !PT ;  /* 0x0000ffff08037812 */ /* 0x040fe200078ec0ff */
[----:B------:R-:W-:Y:S01]  /*6d70*/  HMMA.16816.F32 R80, R4, R194, RZ ;  /* 0x000000c20450723c */ /* 0x000fe200000018ff */
[----:B------:R-:W-:-:S02]  /*6d80*/  LOP3.LUT R13, R8, 0xff, RZ, 0xc0, !PT ;  /* 0x000000ff080d7812 */ /* 0x000fc400078ec0ff */
[----:B------:R-:W-:Y:S01]  /*6d90*/  SHF.R.U32.HI R11, RZ, 0x8, R3 ;  /* 0x00000008ff0b7819 */ /* 0x000fe20000011603 */
[----:B------:R-:W-:Y:S02]  /*6da0*/  FFMA.FTZ R3, R48, UR38, -R2 ;  /* 0x0000002630037c23 */ /* 0x000fe40008010802 */
[----:B------:R-:W-:Y:S01]  /*6db0*/  HMMA.16816.F32 R96, R4, R182, RZ ;  /* 0x000000b60460723c */ /* 0x000fe200000018ff */
[----:B------:R-:W-:Y:S01]  /*6dc0*/  PRMT R17, R13, 0x5410, R11 ;  /* 0x000054100d117816 */ /* 0x000fe2000000000b */
[----:B------:R4:W5:Y:S01]  /*6dd0*/  MUFU.EX2 R220, R3 ;  /* 0x0000000300dc7308 */ /* 0x0009620000000800 */
[----:B------:R-:W-:-:S03]  /*6de0*/  SHF.R.U32.HI R11, RZ, 0x18, R8 ;  /* 0x00000018ff0b7819 */ /* 0x000fc60000011608 */
[----:B------:R-:W-:Y:S01]  /*6df0*/  HMMA.16816.F32 R112, R4, R186, RZ ;  /* 0x000000ba0470723c */ /* 0x000fe200000018ff */
[----:B-1----:R-:W-:Y:S02]  /*6e00*/  SHF.R.U32.HI R9, RZ, 0x8, R15 ;  /* 0x00000008ff097819 */ /* 0x002fe4000001160f */
[----:B------:R-:W-:Y:S01]  /*6e10*/  PRMT R15, R12, 0x5410, R18 ;  /* 0x000054100c0f7816 */ /* 0x000fe20000000012 */
[----:B------:R-:W-:Y:S01]  /*6e20*/  FFMA.FTZ R12, R76, UR38, -R2 ;  /* 0x000000264c0c7c23 */ /* 0x000fe20008010802 */
[----:B------:R-:W-:Y:S01]  /*6e30*/  PRMT R14, R19, 0x5410, R9 ;  /* 0x00005410130e7816 */ /* 0x000fe20000000009 */
[----:B------:R-:W1:Y:S02]  /*6e40*/  LDSM.16.MT88.4 R76, [R210+0xa800] ;  /* 0x00a80000d24c783b */ /* 0x000e640000004200 */
[----:B------:R2:W-:Y:S01]  /*6e50*/  MUFU.EX2 R203, R12 ;  /* 0x0000000c00cb7308 */ /* 0x0005e20000000800 */
[----:B------:R-:W-:Y:S02]  /*6e60*/  HSET2.LE.AND R15, R15, R10, PT ;  /* 0x0000000a0f0f7233 */ /* 0x000fe40003803000 */
[----:B----4-:R-:W-:-:S02]  /*6e70*/  SHF.R.U32.HI R3, RZ, 0x10, R8 ;  /* 0x00000010ff037819 */ /* 0x010fc40000011608 */
[----:B------:R-:W-:Y:S02]  /*6e80*/  F2FP.F16.F32.PACK_AB R8, R250, R251 ;  /* 0x000000fbfa08723e */ /* 0x000fe400000000ff */
[----:B------:R-:W-:Y:S02]  /*6e90*/  LOP3.LUT R9, R3, 0xff, RZ, 0xc0, !PT ;  /* 0x000000ff03097812 */ /* 0x000fe400078ec0ff */
[--C-:B------:R-:W-:Y:S02]  /*6ea0*/  HSET2.LE.AND R3, R20, R10.reuse, PT ;  /* 0x0000000a14037233 */ /* 0x100fe40003803000 */
[--C-:B------:R-:W-:Y:S02]  /*6eb0*/  HSET2.LE.AND R14, R14, R10.reuse, PT ;  /* 0x0000000a0e0e7233 */ /* 0x100fe40003803000 */
[----:B------:R-:W-:Y:S02]  /*6ec0*/  PRMT R16, R9, 0x5410, R11 ;  /* 0x0000541009107816 */ /* 0x000fe4000000000b */
[----:B------:R-:W-:Y:S01]  /*6ed0*/  LOP3.LUT R130, R3, R8, RZ, 0xc0, !PT ;  /* 0x0000000803827212 */ /* 0x000fe200078ec0ff */
[----:B------:R-:W-:Y:S01]  /*6ee0*/  FFMA.FTZ R3, R51, UR38, -R2 ;  /* 0x0000002633037c23 */ /* 0x000fe20008010802 */
[----:B------:R-:W-:Y:S01]  /*6ef0*/  F2FP.F16.F32.PACK_AB R8, R242, R243 ;  /* 0x000000f3f208723e */ /* 0x000fe200000000ff */
[----:B------:R-:W-:Y:S01]  /*6f00*/  HMMA.16816.F32 R48, R4, R46, RZ ;  /* 0x0000002e0430723c */ /* 0x000fe200000018ff */
[----:B--2---:R-:W-:Y:S01]  /*6f10*/  F2FP.F16.F32.PACK_AB R12, R236, R238 ;  /* 0x000000eeec0c723e */ /* 0x004fe200000000ff */
[----:B------:R2:W4:Y:S01]  /*6f20*/  MUFU.EX2 R202, R3 ;  /* 0x0000000300ca7308 */ /* 0x0005220000000800 */
[----:B------:R-:W-:-:S02]  /*6f30*/  HSET2.LE.AND R9, R21, R10, PT ;  /* 0x0000000a15097233 */ /* 0x000fc40003803000 */
[----:B------:R-:W-:Y:S02]  /*6f40*/  LOP3.LUT R14, R14, R12, RZ, 0xc0, !PT ;  /* 0x0000000c0e0e7212 */ /* 0x000fe400078ec0ff */
[----:B------:R-:W-:Y:S02]  /*6f50*/  F2FP.F16.F32.PACK_AB R11, R107, R106 ;  /* 0x0000006a6b0b723e */ /* 0x000fe400000000ff */
[----:B-----5:R-:W-:Y:S02]  /*6f60*/  F2FP.F16.F32.PACK_AB R13, R220, R233 ;  /* 0x000000e9dc0d723e */ /* 0x020fe400000000ff */
[----:B------:R-:W-:Y:S02]  /*6f70*/  LOP3.LUT R128, R9, R11, RZ, 0xc0, !PT ;  /* 0x0000000b09807212 */ /* 0x000fe400078ec0ff */
[----:B------:R-:W-:Y:S02]  /*6f80*/  HSET2.LE.AND R9, R16, R10, PT ;  /* 0x0000000a10097233 */ /* 0x000fe40003803000 */
[----:B------:R-:W-:-:S02]  /*6f90*/  LOP3.LUT R15, R15, R13, RZ, 0xc0, !PT ;  /* 0x0000000d0f0f7212 */ /* 0x000fc400078ec0ff */
[--C-:B------:R-:W-:Y:S02]  /*6fa0*/  HSET2.LE.AND R16, R23, R10.reuse, PT ;  /* 0x0000000a17107233 */ /* 0x100fe40003803000 */
[--C-:B--2---:R-:W-:Y:S02]  /*6fb0*/  HSET2.LE.AND R3, R22, R10.reuse, PT ;  /* 0x0000000a16037233 */ /* 0x104fe40003803000 */
[----:B----4-:R-:W-:Y:S01]  /*6fc0*/  F2FP.F16.F32.PACK_AB R11, R202, R203 ;  /* 0x000000cbca0b723e */ /* 0x010fe200000000ff */
[----:B------:R-:W-:Y:S02]  /*6fd0*/  HMMA.16816.F32 R20, R4, R190, RZ ;  /* 0x000000be0414723c */ /* 0x000fe400000018ff */
[----:B------:R-:W-:Y:S02]  /*6fe0*/  LOP3.LUT R131, R3, R8, RZ, 0xc0, !PT ;  /* 0x0000000803837212 */ /* 0x000fe400078ec0ff */
[----:B------:R-:W-:Y:S02]  /*6ff0*/  HSET2.LE.AND R3, R17, R10, PT ;  /* 0x0000000a11037233 */ /* 0x000fe40003803000 */
[----:B------:R-:W-:-:S02]  /*7000*/  F2FP.F16.F32.PACK_AB R8, R237, R239 ;  /* 0x000000efed08723e */ /* 0x000fc400000000ff */
[----:B------:R-:W-:Y:S02]  /*7010*/  LOP3.LUT R13, R9, R11, RZ, 0xc0, !PT ;  /* 0x0000000b090d7212 */ /* 0x000fe400078ec0ff */
[----:B------:R-:W-:Y:S01]  /*7020*/  LOP3.LUT R12, R3, R8, RZ, 0xc0, !PT ;  /* 0x00000008030c7212 */ /* 0x000fe200078ec0ff */
[----:B------:R-:W-:Y:S01]  /*7030*/  FFMA.FTZ R3, R59, UR38, -R0 ;  /* 0x000000263b037c23 */ /* 0x000fe20008010800 */
[----:B------:R-:W-:-:S03]  /*7040*/  F2FP.F16.F32.PACK_AB R17, R244, R246 ;  /* 0x000000f6f411723e */ /* 0x000fc600000000ff */
[----:B------:R2:W-:Y:S01]  /*7050*/  MUFU.EX2 R201, R3 ;  /* 0x0000000300c97308 */ /* 0x0005e20000000800 */
[----:B------:R-:W-:Y:S01]  /*7060*/  LOP3.LUT R129, R16, R17, RZ, 0xc0, !PT ;  /* 0x0000001110817212 */ /* 0x000fe200078ec0ff */
[C---:B------:R-:W-:Y:S01]  /*7070*/  HMMA.16816.F32 R160, R12.reuse, R28, RZ ;  /* 0x0000001c0ca0723c */ /* 0x040fe200000018ff */
[----:B------:R-:W4:Y:S05]  /*7080*/  LDSM.16.MT88.4 R16, [R209+0xb800] ;  /* 0x00b80000d110783b */ /* 0x000f2a0000004200 */
[C---:B------:R-:W-:Y:S06]  /*7090*/  HMMA.16816.F32 R172, R12.reuse, R30, RZ ;  /* 0x0000001e0cac723c */ /* 0x040fec00000018ff */
[----:B------:R-:W-:Y:S01]  /*70a0*/  HMMA.16816.F32 R144, R12, R156, RZ ;  /* 0x0000009c0c90723c */ /* 0x000fe200000018ff */
[----:B------:R-:W-:-:S02]  /*70b0*/  IMAD.MOV.U32 R30, RZ, RZ, R105 ;  /* 0x000000ffff1e7224 */ /* 0x000fc400078e0069 */
[----:B--2---:R-:W-:Y:S01]  /*70c0*/  FFMA.FTZ R3, R88, UR38, -R0 ;  /* 0x0000002658037c23 */ /* 0x004fe20008010800 */
[----:B------:R-:W-:Y:S02]  /*70d0*/  IMAD.MOV.U32 R31, RZ, RZ, R104 ;  /* 0x000000ffff1f7224 */ /* 0x000fe400078e0068 */
[C---:B------:R-:W-:Y:S01]  /*70e0*/  HMMA.16816.F32 R164, R128.reuse, R60, R164 ;  /* 0x0000003c80a4723c */ /* 0x040fe200000018a4 */
[----:B------:R2:W-:Y:S05]  /*70f0*/  MUFU.EX2 R200, R3 ;  /* 0x0000000300c87308 */ /* 0x0005ea0000000800 */
[C---:B------:R-:W-:Y:S06]  /*7100*/  HMMA.16816.F32 R168, R128.reuse, R62, R168 ;  /* 0x0000003e80a8723c */ /* 0x040fec00000018a8 */
[----:B---3--:R-:W-:Y:S01]  /*7110*/  HMMA.16816.F32 R148, R128, R32, R148 ;  /* 0x000000208094723c */ /* 0x008fe20000001894 */
[--C-:B--2---:R-:W-:Y:S01]  /*7120*/  FFMA.FTZ R3, R56, UR38, -R0.reuse ;  /* 0x0000002638037c23 */ /* 0x104fe20008010800 */
[----:B------:R-:W-:-:S04]  /*7130*/  FFMA.FTZ R0, R57, UR38, -R0 ;  /* 0x0000002639007c23 */ /* 0x000fc80008010800 */
[C---:B-1----:R-:W-:Y:S01]  /*7140*/  HMMA.16816.F32 R36, R128.reuse, R76, R36 ;  /* 0x0000004c8024723c */ /* 0x042fe20000001824 */
[----:B------:R1:W-:Y:S05]  /*7150*/  MUFU.EX2 R199, R3 ;  /* 0x0000000300c77308 */ /* 0x0003ea0000000800 */
[C---:B------:R-:W-:Y:S03]  /*7160*/  HMMA.16816.F32 R52, R128.reuse, R92, R52 ;  /* 0x0000005c8034723c */ /* 0x040fe60000001834 */
[----:B------:R2:W3:Y:S03]  /*7170*/  MUFU.EX2 R198, R0 ;  /* 0x0000000000c67308 */ /* 0x0004e60000000800 */
[C---:B------:R-:W-:Y:S06]  /*7180*/  HMMA.16816.F32 R68, R128.reuse, R140, R68 ;  /* 0x0000008c8044723c */ /* 0x040fec0000001844 */
[----:B------:R-:W-:Y:S01]  /*7190*/  HMMA.16816.F32 R84, R128, R176, R84 ;  /* 0x000000b08054723c */ /* 0x000fe20000001854 */
[----:B-1----:R-:W-:-:S04]  /*71a0*/  FFMA.FTZ R3, R91, UR38, -R2 ;  /* 0x000000265b037c23 */ /* 0x002fc80008010802 */
[----:B------:R-:W-:Y:S01]  /*71b0*/  MUFU.EX2 R196, R3 ;  /* 0x0000000300c47308 */ /* 0x000fe20000000800 */
[----:B------:R-:W-:Y:S01]  /*71c0*/  HMMA.16816.F32 R100, R128, R108, R100 ;  /* 0x0000006c8064723c */ /* 0x000fe20000001864 */
[----:B--2---:R-:W-:-:S05]  /*71d0*/  FFMA.FTZ R0, R90, UR38, -R2 ;  /* 0x000000265a007c23 */ /* 0x004fca0008010802 */
[C---:B----4-:R-:W-:Y:S01]  /*71e0*/  HMMA.16816.F32 R116, R128.reuse, R16, R116 ;  /* 0x000000108074723c */ /* 0x050fe20000001874 */
[----:B------:R1:W-:Y:S05]  /*71f0*/  MUFU.EX2 R197, R0 ;  /* 0x0000000000c57308 */ /* 0x0003ea0000000800 */
[C---:B------:R-:W-:Y:S06]  /*7200*/  HMMA.16816.F32 R152, R128.reuse, R34, R152 ;  /* 0x000000228098723c */ /* 0x040fec0000001898 */
[----:B------:R-:W-:Y:S01]  /*7210*/  HMMA.16816.F32 R48, R128, R78, R48 ;  /* 0x0000004e8030723c */ /* 0x000fe20000001830 */
[----:B-1----:R-:W-:-:S05]  /*7220*/  LOP3.LUT R0, R25, UR11, R26, 0x96, !PT ;  /* 0x0000000b19007c12 */ /* 0x002fca000f8e961a */
[----:B------:R-:W-:Y:S01]  /*7230*/  HMMA.16816.F32 R64, R128, R94, R64 ;  /* 0x0000005e8040723c */ /* 0x000fe20000001840 */
[----:B------:R-:W-:-:S04]  /*7240*/  IMAD.WIDE.U32 R4, R0, -0x2daee0ad, RZ ;  /* 0xd2511f5300047825 */ /* 0x000fc800078e00ff */
[--C-:B------:R-:W-:Y:S01]  /*7250*/  FFMA.FTZ R0, R58, UR38, -R2.reuse ;  /* 0x000000263a007c23 */ /* 0x100fe20008010802 */
[----:B------:R-:W-:Y:S01]  /*7260*/  FFMA.FTZ R2, R89, UR38, -R2 ;  /* 0x0000002659027c23 */ /* 0x000fe20008010802 */
[C---:B------:R-:W-:Y:S01]  /*7270*/  HMMA.16816.F32 R80, R128.reuse, R142, R80 ;  /* 0x0000008e8050723c */ /* 0x040fe20000001850 */
[C---:B------:R-:W-:Y:S01]  /*7280*/  LOP3.LUT R3, R4.reuse, 0xffff, RZ, 0xc0, !PT ;  /* 0x0000ffff04037812 */ /* 0x040fe200078ec0ff */
[----:B------:R1:W-:Y:S01]  /*7290*/  MUFU.EX2 R29, R0 ;  /* 0x00000000001d7308 */ /* 0x0003e20000000800 */
[----:B------:R-:W-:Y:S02]  /*72a0*/  LOP3.LUT R6, R4, 0xff, RZ, 0xc0, !PT ;  /* 0x000000ff04067812 */ /* 0x000fe400078ec0ff */
[----:B------:R-:W-:Y:S01]  /*72b0*/  SHF.R.U32.HI R3, RZ, 0x8, R3 ;  /* 0x00000008ff037819 */ /* 0x000fe20000011603 */
[C---:B------:R-:W-:Y:S01]  /*72c0*/  HMMA.16816.F32 R96, R128.reuse, R178, R96 ;  /* 0x000000b28060723c */ /* 0x040fe20000001860 */
[----:B------:R-:W-:Y:S02]  /*72d0*/  SHF.R.U32.HI R8, RZ, 0x18, R4 ;  /* 0x00000018ff087819 */ /* 0x000fe40000011604 */
[----:B------:R-:W-:Y:S01]  /*72e0*/  PRMT R7, R6, 0x5410, R3 ;  /* 0x0000541006077816 */ /* 0x000fe20000000003 */
[----:B------:R2:W4:Y:S02]  /*72f0*/  MUFU.EX2 R28, R2 ;  /* 0x00000002001c7308 */ /* 0x0005240000000800 */
[C---:B------:R-:W-:Y:S06]  /*7300*/  HMMA.16816.F32 R112, R128.reuse, R110, R112 ;  /* 0x0000006e8070723c */ /* 0x040fec0000001870 */
[----:B------:R-:W-:Y:S01]  /*7310*/  HMMA.16816.F32 R128, R128, R18, R20 ;  /* 0x000000128080723c */ /* 0x000fe20000001814 */
[----:B-1----:R-:W-:-:S02]  /*7320*/  LOP3.LUT R0, R5, UR23, R40, 0x96, !PT ;  /* 0x0000001705007c12 */ /* 0x002fc4000f8e9628 */
[----:B------:R-:W-:Y:S02]  /*7330*/  SHF.R.U32.HI R5, RZ, 0x10, R4 ;  /* 0x00000010ff057819 */ /* 0x000fe40000011604 */
[--C-:B------:R-:W-:Y:S01]  /*7340*/  SHF.R.U32.HI R4, RZ, 0x10, R0.reuse ;  /* 0x00000010ff047819 */ /* 0x100fe20000011600 */
[C---:B------:R-:W-:Y:S01]  /*7350*/  HMMA.16816.F32 R40, R12.reuse, R44, RZ ;  /* 0x0000002c0c28723c */ /* 0x040fe200000018ff */
[----:B------:R-:W-:Y:S02]  /*7360*/  LOP3.LUT R6, R5, 0xff, RZ, 0xc0, !PT ;  /* 0x000000ff05067812 */ /* 0x000fe400078ec0ff */
[C---:B--2---:R-:W-:Y:S02]  /*7370*/  LOP3.LUT R2, R0.reuse, 0xffff, RZ, 0xc0, !PT ;  /* 0x0000ffff00027812 */ /* 0x044fe400078ec0ff */
[----:B------:R-:W-:Y:S01]  /*7380*/  LOP3.LUT R5, R0, 0xff, RZ, 0xc0, !PT ;  /* 0x000000ff00057812 */ /* 0x000fe200078ec0ff */
[----:B------:R-:W-:Y:S01]  /*7390*/  HMMA.16816.F32 R44, R12, R46, RZ ;  /* 0x0000002e0c2c723c */ /* 0x000fe200000018ff */
[----:B------:R-:W-:-:S02]  /*73a0*/  SHF.R.U32.HI R3, RZ, 0x18, R0 ;  /* 0x00000018ff037819 */ /* 0x000fc40000011600 */
[----:B------:R-:W-:Y:S02]  /*73b0*/  LOP3.LUT R0, R4, 0xff, RZ, 0xc0, !PT ;  /* 0x000000ff04007812 */ /* 0x000fe400078ec0ff */
[----:B------:R-:W-:Y:S01]  /*73c0*/  SHF.R.U32.HI R2, RZ, 0x8, R2 ;  /* 0x00000008ff027819 */ /* 0x000fe20000011602 */
[C---:B------:R-:W-:Y:S01]  /*73d0*/  HMMA.16816.F32 R56, R12.reuse, R72, RZ ;  /* 0x000000480c38723c */ /* 0x040fe200000018ff */
[----:B------:R-:W-:Y:S02]  /*73e0*/  PRMT R0, R0, 0x5410, R3 ;  /* 0x0000541000007816 */ /* 0x000fe40000000003 */
[----:B------:R-:W-:Y:S02]  /*73f0*/  PRMT R5, R5, 0x5410, R2 ;  /* 0x0000541005057816 */ /* 0x000fe40000000002 */
[----:B------:R-:W-:Y:S01]  /*7400*/  HSET2.LE.AND R2, R7, R10, PT ;  /* 0x0000000a07027233 */ /* 0x000fe20003803000 */
[----:B------:R-:W-:Y:S01]  /*7410*/  HMMA.16816.F32 R156, R12, R158, RZ ;  /* 0x0000009e0c9c723c */ /* 0x000fe200000018ff */
[----:B------:R-:W-:-:S02]  /*7420*/  PRMT R4, R6, 0x5410, R8 ;  /* 0x0000541006047816 */ /* 0x000fc40000000008 */
[--C-:B------:R-:W-:Y:S02]  /*7430*/  HSET2.LE.AND R7, R0, R10.reuse, PT ;  /* 0x0000000a00077233 */ /* 0x100fe40003803000 */
[----:B---3--:R-:W-:Y:S01]  /*7440*/  F2FP.F16.F32.PACK_AB R0, R198, R199 ;  /* 0x000000c7c600723e */ /* 0x008fe200000000ff */
[C---:B------:R-:W-:Y:S01]  /*7450*/  HMMA.16816.F32 R88, R12.reuse, R180, RZ ;  /* 0x000000b40c58723c */ /* 0x040fe200000018ff */
[--C-:B------:R-:W-:Y:S02]  /*7460*/  HSET2.LE.AND R4, R4, R10.reuse, PT ;  /* 0x0000000a04047233 */ /* 0x100fe40003803000 */
[----:B------:R-:W-:Y:S02]  /*7470*/  HSET2.LE.AND R6, R5, R10, PT ;  /* 0x0000000a05067233 */ /* 0x000fe40003803000 */
[----:B------:R-:W-:Y:S01]  /*7480*/  LOP3.LUT R126, R2, R0, RZ, 0xc0, !PT ;  /* 0x00000000027e7212 */ /* 0x000fe200078ec0ff */
[----:B------:R-:W-:Y:S01]  /*7490*/  IMAD.MOV.U32 R2, RZ, RZ, R121 ;  /* 0x000000ffff027224 */ /* 0x000fe200078e0079 */
[----:B----4-:R-:W-:Y:S01]  /*74a0*/  F2FP.F16.F32.PACK_AB R3, R28, R29 ;  /* 0x0000001d1c03723e */ /* 0x010fe200000000ff */
[----:B------:R-:W-:Y:S01]  /*74b0*/  HMMA.16816.F32 R8, R12, R194, RZ ;  /* 0x000000c20c08723c */ /* 0x000fe200000018ff */
[----:B------:R-:W-:-:S02]  /*74c0*/  F2FP.F16.F32.PACK_AB R5, R200, R201 ;  /* 0x000000c9c805723e */ /* 0x000fc400000000ff */
[----:B------:R-:W-:Y:S02]  /*74d0*/  F2FP.F16.F32.PACK_AB R0, R196, R197 ;  /* 0x000000c5c400723e */ /* 0x000fe400000000ff */
[----:B------:R-:W-:Y:S01]  /*74e0*/  LOP3.LUT R127, R4, R3, RZ, 0xc0, !PT ;  /* 0x00000003047f7212 */ /* 0x000fe200078ec0ff */
[----:B------:R-:W-:Y:S01]  /*74f0*/  IMAD.MOV.U32 R3, RZ, RZ, R120 ;  /* 0x000000ffff037224 */ /* 0x000fe200078e0078 */
[----:B------:R-:W-:Y:S01]  /*7500*/  LOP3.LUT R124, R6, R5, RZ, 0xc0, !PT ;  /* 0x00000005067c7212 */ /* 0x000fe200078ec0ff */
[C---:B------:R-:W-:Y:S01]  /*7510*/  HMMA.16816.F32 R120, R12.reuse, R188, RZ ;  /* 0x000000bc0c78723c */ /* 0x040fe200000018ff */
[----:B------:R-:W-:Y:S01]  /*7520*/  LOP3.LUT R125, R7, R0, RZ, 0xc0, !PT ;  /* 0x00000000077d7212 */ /* 0x000fe200078ec0ff */
[----:B------:R-:W-:Y:S01]  /*7530*/  FADD.FTZ R3, R2, R3 ;  /* 0x0000000302037221 */ /* 0x000fe20000010000 */
[----:B------:R-:W-:Y:S01]  /*7540*/  FADD.FTZ R2, R249, R248 ;  /* 0x000000f8f9027221 */ /* 0x000fe20000010000 */
[----:B------:R-:W-:Y:S02]  /*7550*/  FADD.FTZ R0, R239, R237 ;  /* 0x000000edef007221 */ /* 0x000fe40000010000 */
[----:B------:R-:W-:Y:S01]  /*7560*/  HMMA.16816.F32 R4, R12, R74, RZ ;  /* 0x0000004a0c04723c */ /* 0x000fe200000018ff */
[----:B------:R-:W-:Y:S01]  /*7570*/  FADD.FTZ R3, R30, R3 ;  /* 0x000000031e037221 */ /* 0x000fe20000010000 */
[----:B------:R-:W-:Y:S01]  /*7580*/  FADD.FTZ R2, R247, R2 ;  /* 0x00000002f7027221 */ /* 0x000fe20000010000 */
[----:B------:R-:W-:-:S02]  /*7590*/  FADD.FTZ R0, R238, R0 ;  /* 0x00000000ee007221 */ /* 0x000fc40000010000 */
[----:B------:R-:W-:Y:S01]  /*75a0*/  FADD.FTZ R3, R31, R3 ;  /* 0x000000031f037221 */ /* 0x000fe20000010000 */
[----:B------:R-:W-:Y:S01]  /*75b0*/  HMMA.16816.F32 R160, R124, R60, R160 ;  /* 0x0000003c7ca0723c */ /* 0x000fe200000018a0 */
[----:B------:R-:W-:Y:S01]  /*75c0*/  FADD.FTZ R2, R245, R2 ;  /* 0x00000002f5027221 */ /* 0x000fe20000010000 */
[----:B------:R-:W-:-:S03]  /*75d0*/  FADD.FTZ R0, R236, R0 ;  /* 0x00000000ec007221 */ /* 0x000fc60000010000 */
[----:B------:R-:W-:Y:S01]  /*75e0*/  FADD.FTZ R2, R246, R2 ;  /* 0x00000002f6027221 */ /* 0x000fe20000010000 */
[C---:B------:R-:W-:Y:S01]  /*75f0*/  HMMA.16816.F32 R172, R124.reuse, R62, R172 ;  /* 0x0000003e7cac723c */ /* 0x040fe200000018ac */
[----:B------:R-:W-:Y:S02]  /*7600*/  FADD.FTZ R0, R201, R0 ;  /* 0x00000000c9007221 */ /* 0x000fe40000010000 */
[----:B------:R-:W-:Y:S02]  /*7610*/  FADD.FTZ R2, R244, R2 ;  /* 0x00000002f4027221 */ /* 0x000fe40000010000 */
[----:B------:R-:W-:Y:S01]  /*7620*/  FADD.FTZ R0, R200, R0 ;  /* 0x00000000c8007221 */ /* 0x000fe20000010000 */
[C---:B------:R-:W-:Y:S06]  /*7630*/  HMMA.16816.F32 R144, R124.reuse, R32, R144 ;  /* 0x000000207c90723c */ /* 0x040fec0000001890 */
[----:B------:R-:W-:Y:S01]  /*7640*/  HMMA.16816.F32 R60, R124, R94, R4 ;  /* 0x0000005e7c3c723c */ /* 0x000fe20000001804 */
[----:B------:R-:W-:-:S02]  /*7650*/  IMAD.MOV.U32 R32, RZ, RZ, R106 ;  /* 0x000000ffff207224 */ /* 0x000fc400078e006a */
[----:B------:R-:W-:Y:S02]  /*7660*/  IMAD.MOV.U32 R33, RZ, RZ, R107 ;  /* 0x000000ffff217224 */ /* 0x000fe400078e006b */
[----:B------:R-:W-:Y:S01]  /*7670*/  FADD.FTZ R3, R32, R3 ;  /* 0x0000000320037221 */ /* 0x000fe20000010000 */
[C---:B------:R-:W-:Y:S01]  /*7680*/  HMMA.16816.F32 R104, R12.reuse, R184, RZ ;  /* 0x000000b80c68723c */ /* 0x040fe200000018ff */
[----:B------:R-:W-:Y:S02]  /*7690*/  FADD.FTZ R4, R203, R202 ;  /* 0x000000cacb047221 */ /* 0x000fe40000010000 */
[----:B------:R-:W-:Y:S02]  /*76a0*/  FADD.FTZ R3, R33, R3 ;  /* 0x0000000321037221 */ /* 0x000fe40000010000 */
[----:B------:R-:W-:Y:S01]  /*76b0*/  FADD.FTZ R4, R233, R4 ;  /* 0x00000004e9047221 */ /* 0x000fe20000010000 */
[C---:B------:R-:W-:Y:S01]  /*76c0*/  HMMA.16816.F32 R72, R12.reuse, R192, RZ ;  /* 0x000000c00c48723c */ /* 0x040fe200000018ff */
[----:B------:R-:W-:Y:S01]  /*76d0*/  FADD.FTZ R5, R251, R3 ;  /* 0x00000003fb057221 */ /* 0x000fe20000010000 */
[----:B------:R-:W-:Y:S01]  /*76e0*/  FADD.FTZ R3, R243, R2 ;  /* 0x00000002f3037221 */ /* 0x000fe20000010000 */
[----:B------:R-:W-:Y:S01]  /*76f0*/  FADD.FTZ R4, R220, R4 ;  /* 0x00000004dc047221 */ /* 0x000fe20000010000 */
[----:B------:R-:W-:Y:S01]  /*7700*/  FADD.FTZ R2, R199, R0 ;  /* 0x00000000c7027221 */ /* 0x000fe20000010000 */
[----:B------:R-:W-:Y:S01]  /*7710*/  FADD.FTZ R249, R250, R5 ;  /* 0x00000005faf97221 */ /* 0x000fe20000010000 */
[C---:B------:R-:W-:Y:S01]  /*7720*/  HMMA.16816.F32 R20, R12.reuse, R182, RZ ;  /* 0x000000b60c14723c */ /* 0x040fe200000018ff */
[----:B------:R-:W-:Y:S01]  /*7730*/  FADD.FTZ R4, R197, R4 ;  /* 0x00000004c5047221 */ /* 0x000fe20000010000 */
[----:B------:R-:W-:Y:S01]  /*7740*/  FADD.FTZ R242, R242, R3 ;  /* 0x00000003f2f27221 */ /* 0x000fe20000010000 */
[----:B------:R-:W-:Y:S01]  /*7750*/  FADD.FTZ R248, R198, R2 ;  /* 0x00000002c6f87221 */ /* 0x000fe20000010000 */
[----:B------:R1:W-:Y:S01]  /*7760*/  STL [R1+0x48], R249 ;  /* 0x000048f901007387 */ /* 0x0003e20000100800 */
[----:B------:R-:W-:Y:S01]  /*7770*/  FADD.FTZ R4, R196, R4 ;  /* 0x00000004c4047221 */ /* 0x000fe20000010000 */
[----:B------:R-:W-:Y:S02]  /*7780*/  HMMA.16816.F32 R24, R12, R186, RZ ;  /* 0x000000ba0c18723c */ /* 0x000fe400000018ff */
[----:B------:R1:W-:Y:S01]  /*7790*/  STL [R1+0x4c], R242 ;  /* 0x00004cf201007387 */ /* 0x0003e20000100800 */
[----:B------:R-:W-:-:S03]  /*77a0*/  FADD.FTZ R0, R29, R4 ;  /* 0x000000041d007221 */ /* 0x000fc60000010000 */
[----:B------:R-:W-:Y:S01]  /*77b0*/  HMMA.16816.F32 R12, R12, R190, RZ ;  /* 0x000000be0c0c723c */ /* 0x000fe200000018ff */
[----:B------:R-:W-:-:S05]  /*77c0*/  FADD.FTZ R243, R28, R0 ;  /* 0x000000001cf37221 */ /* 0x000fca0000010000 */
        /* <DEDUP_REMOVED lines=25> */
[----:B------:R-:W1:Y:S01]  /*7960*/  S2R R247, SR_TID.X ;  /* 0x0000000000f77919 */ /* 0x000e620000002100 */
[----:B------:R-:W-:-:S04]  /*7970*/  UISETP.GT.AND UP0, UPT, UR40, UR15, UPT ;  /* 0x0000000f2800728c */ /* 0x000fc8000bf04270 */
[----:B------:R-:W4:Y:S08]  /*7980*/  @!P3 LDC.64 R10, c[0x0][0x220] ;  /* 0x00008800ff0abb82 */ /* 0x000f300000000a00 */
[----:B------:R-:W5:Y:S01]  /*7990*/  @!P3 LDC.64 R8, c[0x0][0x220] ;  /* 0x00008800ff08bb82 */ /* 0x000f620000000a00 */
[----:B------:R-:W-:Y:S01]  /*79a0*/  @P3 STS.128 [R219+0xa000], RZ ;  /* 0x00a000ffdb003388 */ /* 0x000fe20000000c00 */
[----:B-1----:R-:W-:-:S05]  /*79b0*/  IMAD.SHL.U32 R247, R247, 0x2, RZ ;  /* 0x00000002f7f77824 */ /* 0x002fca00078e00ff */
[----:B------:R-:W-:Y:S02]  /*79c0*/  LOP3.LUT R247, R247, 0x6, RZ, 0xc0, !PT ;  /* 0x00000006f7f77812 */ /* 0x000fe400078ec0ff */
[----:B--2---:R-:W-:Y:S01]  /*79d0*/  ISETP.GE.AND P2, PT, R31, UR4, PT ;  /* 0x000000041f007c0c */ /* 0x004fe2000bf46270 */
[----:B------:R-:W-:-:S04]  /*79e0*/  UIMAD UR4, UR12, UR40, URZ ;  /* 0x000000280c0472a4 */ /* 0x000fc8000f8e023f */
[----:B------:R-:W-:Y:S01]  /*79f0*/  UIMAD UR4, UR5, UR13, UR4 ;  /* 0x0000000d050472a4 */ /* 0x000fe2000f8e0204 */
[----:B---3--:R-:W-:-:S05]  /*7a00*/  IMAD.WIDE.U32 R2, R2, UR13, R32 ;  /* 0x0000000d02027c25 */ /* 0x008fca000f8e0020 */
[----:B------:R-:W-:Y:S01]  /*7a10*/  VIADD R3, R3, UR4 ;  /* 0x0000000403037c36 */ /* 0x000fe20008000000 */
[C---:B------:R-:W-:Y:S01]  /*7a20*/  IADD3 R0, P0, R2.reuse, UR22, RZ ;  /* 0x0000001602007c10 */ /* 0x040fe2000ff1e0ff */
[----:B------:R-:W1:Y:S01]  /*7a30*/  @!P2 LDC.64 R6, c[0x0][0x220] ;  /* 0x00008800ff06ab82 */ /* 0x000e620000000a00 */
[----:B----4-:R-:W-:Y:S02]  /*7a40*/  @!P3 LEA R10, P5, R2, R10, 0x1 ;  /* 0x0000000a020ab211 */ /* 0x010fe400078a08ff */
[----:B------:R-:W-:Y:S02]  /*7a50*/  IADD3.X R5, R3, UR20, RZ, P0, !PT ;  /* 0x0000001403057c10 */ /* 0x000fe400087fe4ff */
[----:B-----5:R-:W-:Y:S02]  /*7a60*/  @!P3 LEA R8, P4, R0, R8, 0x1 ;  /* 0x000000080008b211 */ /* 0x020fe400078808ff */
[----:B------:R-:W-:Y:S01]  /*7a70*/  @!P3 LEA.HI.X R11, R2, R11, R3, 0x1, P5 ;  /* 0x0000000b020bb211 */ /* 0x000fe200028f0c03 */
[----:B------:R-:W2:Y:S01]  /*7a80*/  @!P2 LDC.64 R12, c[0x0][0x220] ;  /* 0x00008800ff0cab82 */ /* 0x000ea20000000a00 */
[----:B------:R-:W-:-:S03]  /*7a90*/  @!P3 LEA.HI.X R9, R0, R9, R5, 0x1, P4 ;  /* 0x000000090009b211 */ /* 0x000fc600020f0c05 */
        /* <DEDUP_REMOVED lines=36> */
[----:B------:R-:W3:Y:S01]  /*7ce0*/  LDSM.16.M88.4 R12, [R206] ;  /* 0x00000000ce0c783b */ /* 0x000ee20000000200 */
[C---:B------:R-:W-:Y:S02]  /*7cf0*/  ISETP.LT.OR P5, PT, R2.reuse, R226, P5 ;  /* 0x000000e20200720c */ /* 0x040fe40002fa1670 */
[C---:B------:R-:W-:Y:S01]  /*7d00*/  ISETP.LT.OR P4, PT, R2.reuse, R225, P4 ;  /* 0x000000e10200720c */ /* 0x040fe20002781670 */
[----:B------:R-:W-:Y:S01]  /*7d10*/  LDSM.16.M88.4 R32, [R215] ;  /* 0x00000000d720783b */ /* 0x000fe20000000200 */
[----:B------:R-:W-:-:S03]  /*7d20*/  ISETP.LT.OR P1, PT, R2, R224, P1 ;  /* 0x000000e00200720c */ /* 0x000fc60000f21670 */
[----:B-1----:R-:W1:Y:S04]  /*7d30*/  LDSM.16.M88.4 R8, [R206+0x2000] ;  /* 0x00200000ce08783b */ /* 0x002e680000000200 */
[----:B------:R-:W-:Y:S04]  /*7d40*/  LDSM.16.M88.4 R28, [R218] ;  /* 0x00000000da1c783b */ /* 0x000fe80000000200 */
[----:B--2---:R-:W2:Y:S04]  /*7d50*/  LDSM.16.M88.4 R4, [R208+0x2000] ;  /* 0x00200000d004783b */ /* 0x004ea80000000200 */
[----:B------:R-:W0:Y:S01]  /*7d60*/  LDGDEPBAR ;  /* 0x00000000000079af */ /* 0x000e220000000000 */
[C---:B---3--:R-:W-:Y:S06]  /*7d70*/  HMMA.16816.F32 R188, R12.reuse, R20, RZ ;  /* 0x000000140cbc723c */ /* 0x048fec00000018ff */
[----:B------:R-:W-:Y:S06]  /*7d80*/  HMMA.16816.F32 R200, R12, R22, RZ ;  /* 0x000000160cc8723c */ /* 0x000fec00000018ff */
[C---:B-1----:R-:W-:Y:S06]  /*7d90*/  HMMA.16816.F32 R180, R8.reuse, R20, RZ ;  /* 0x0000001408b4723c */ /* 0x042fec00000018ff */
[C---:B------:R-:W-:Y:S06]  /*7da0*/  HMMA.16816.F32 R140, R8.reuse, R16, RZ ;  /* 0x00000010088c723c */ /* 0x040fec00000018ff */
[C---:B------:R-:W-:Y:S06]  /*7db0*/  HMMA.16816.F32 R176, R8.reuse, R22, RZ ;  /* 0x0000001608b0723c */ /* 0x040fec00000018ff */
[----:B------:R-:W-:Y:S01]  /*7dc0*/  HMMA.16816.F32 R24, R8, R18, RZ ;  /* 0x000000120818723c */ /* 0x000fe200000018ff */
[----:B------:R-:W1:Y:S05]  /*7dd0*/  LDSM.16.M88.4 R8, [R208] ;  /* 0x00000000d008783b */ /* 0x000e6a0000000200 */
[C---:B--2---:R-:W-:Y:S06]  /*7de0*/  HMMA.16816.F32 R192, R4.reuse, R32, R180 ;  /* 0x0000002004c0723c */ /* 0x044fec00000018b4 */
[C---:B------:R-:W-:Y:S06]  /*7df0*/  HMMA.16816.F32 R184, R4.reuse, R28, R140 ;  /* 0x0000001c04b8723c */ /* 0x040fec000000188c */
[C---:B------:R-:W-:Y:S06]  /*7e00*/  HMMA.16816.F32 R180, R4.reuse, R34, R176 ;  /* 0x0000002204b4723c */ /* 0x040fec00000018b0 */
[----:B------:R-:W-:Y:S01]  /*7e10*/  HMMA.16816.F32 R140, R4, R30, R24 ;  /* 0x0000001e048c723c */ /* 0x000fe20000001818 */
[----:B------:R-:W-:Y:S04]  /*7e20*/  LDSM.16.M88.4 R4, [R214+0x2000] ;  /* 0x00200000d604783b */ /* 0x000fe80000000200 */
[----:B------:R-:W2:Y:S01]  /*7e30*/  LDSM.16.M88.4 R24, [R212+0x8800] ;  /* 0x00880000d418783b */ /* 0x000ea20000000200 */
[C---:B------:R-:W-:Y:S06]  /*7e40*/  HMMA.16816.F32 R236, R12.reuse, R16, RZ ;  /* 0x000000100cec723c */ /* 0x040fec00000018ff */
[----:B------:R-:W-:Y:S01]  /*7e50*/  HMMA.16816.F32 R196, R12, R18, RZ ;  /* 0x000000120cc4723c */ /* 0x000fe200000018ff */
[----:B------:R-:W3:Y:S04]  /*7e60*/  LDSM.16.M88.4 R16, [R212+0x8000] ;  /* 0x00800000d410783b */ /* 0x000ee80000000200 */
[----:B------:R-:W4:Y:S01]  /*7e70*/  LDSM.16.M88.4 R12, [R214] ;  /* 0x00000000d60c783b */ /* 0x000f220000000200 */
[C---:B-1----:R-:W-:Y:S06]  /*7e80*/  HMMA.16816.F32 R20, R8.reuse, R32, R188 ;  /* 0x000000200814723c */ /* 0x042fec00000018bc */
[C---:B------:R-:W-:Y:S06]  /*7e90*/  HMMA.16816.F32 R32, R8.reuse, R34, R200 ;  /* 0x000000220820723c */ /* 0x040fec00000018c8 */
[C---:B------:R-:W-:Y:S06]  /*7ea0*/  HMMA.16816.F32 R176, R8.reuse, R28, R236 ;  /* 0x0000001c08b0723c */ /* 0x040fec00000018ec */
[----:B------:R-:W-:Y:S01]  /*7eb0*/  HMMA.16816.F32 R28, R8, R30, R196 ;  /* 0x0000001e081c723c */ /* 0x000fe200000018c4 */
[----:B------:R-:W-:Y:S05]  /*7ec0*/  LDSM.16.M88.4 R8, [R213] ;  /* 0x00000000d508783b */ /* 0x000fea0000000200 */
[C---:B--2---:R-:W-:Y:S06]  /*7ed0*/  HMMA.16816.F32 R200, R4.reuse, R24, R184 ;  /* 0x0000001804c8723c */ /* 0x044fec00000018b8 */
[C---:B------:R-:W-:Y:S06]  /*7ee0*/  HMMA.16816.F32 R196, R4.reuse, R26, R140 ;  /* 0x0000001a04c4723c */ /* 0x040fec000000188c */
[C---:B---3--:R-:W-:Y:S06]  /*7ef0*/  HMMA.16816.F32 R192, R4.reuse, R16, R192 ;  /* 0x0000001004c0723c */ /* 0x048fec00000018c0 */
[----:B------:R-:W-:Y:S01]  /*7f00*/  HMMA.16816.F32 R184, R4, R18, R180 ;  /* 0x0000001204b8723c */ /* 0x000fe200000018b4 */
[----:B------:R-:W-:Y:S05]  /*7f10*/  LDSM.16.M88.4 R4, [R213+0x2000] ;  /* 0x00200000d504783b */ /* 0x000fea0000000200 */
[C---:B----4-:R-:W-:Y:S01]  /*7f20*/  HMMA.16816.F32 R188, R12.reuse, R16, R20 ;  /* 0x000000100cbc723c */ /* 0x050fe20000001814 */
[----:B------:R-:W1:Y:S05]  /*7f30*/  LDSM.16.M88.4 R20, [R211] ;  /* 0x00000000d314783b */ /* 0x000e6a0000000200 */
[C---:B------:R-:W-:Y:S01]  /*7f40*/  HMMA.16816.F32 R180, R12.reuse, R18, R32 ;  /* 0x000000120cb4723c */ /* 0x040fe20000001820 */
[----:B------:R-:W2:Y:S04]  /*7f50*/  LDSM.16.M88.4 R16, [R211+0x800] ;  /* 0x00080000d310783b */ /* 0x000ea80000000200 */
[----:B------:R-:W-:Y:S01]  /*7f60*/  LDSM.16.M88.4 R32, [R204+0x9800] ;  /* 0x00980000cc20783b */ /* 0x000fe20000000200 */
[C---:B------:R-:W-:Y:S06]  /*7f70*/  HMMA.16816.F32 R176, R12.reuse, R24, R176 ;  /* 0x000000180cb0723c */ /* 0x040fec00000018b0 */
[----:B------:R-:W-:Y:S01]  /*7f80*/  HMMA.16816.F32 R24, R12, R26, R28 ;  /* 0x0000001a0c18723c */ /* 0x000fe2000000181c */
[----:B------:R-:W-:Y:S04]  /*7f90*/  LDSM.16.M88.4 R12, [R206+0x6000] ;  /* 0x00600000ce0c783b */ /* 0x000fe80000000200 */
[----:B------:R-:W3:Y:S01]  /*7fa0*/  LDSM.16.M88.4 R28, [R204+0x9000] ;  /* 0x00900000cc1c783b */ /* 0x000ee20000000200 */
[C---:B-1----:R-:W-:Y:S06]  /*7fb0*/  HMMA.16816.F32 R140, R4.reuse, R20, R192 ;  /* 0x00000014048c723c */ /* 0x042fec00000018c0 */
[C---:B------:R-:W-:Y:S06]  /*7fc0*/  HMMA.16816.F32 R184, R4.reuse, R22, R184 ;  /* 0x0000001604b8723c */ /* 0x040fec00000018b8 */
[C---:B--2---:R-:W-:Y:S06]  /*7fd0*/  HMMA.16816.F32 R192, R4.reuse, R16, R200 ;  /* 0x0000001004c0723c */ /* 0x044fec00000018c8 */
[----:B------:R-:W-:Y:S06]  /*7fe0*/  HMMA.16816.F32 R4, R4, R18, R196 ;  /* 0x000000120404723c */ /* 0x000fec00000018c4 */
[C---:B------:R-:W-:Y:S06]  /*7ff0*/  HMMA.16816.F32 R200, R8.reuse, R22, R180 ;  /* 0x0000001608c8723c */ /* 0x040fec00000018b4 */
[----:B------:R-:W-:Y:S06]  /*8000*/  HMMA.16816.F32 R196, R8, R16, R176 ;  /* 0x0000001008c4723c */ /* 0x000fec00000018b0 */
[----:B---3--:R-:W-:Y:S06]  /*8010*/  HMMA.16816.F32 R180, R12, R28, R140 ;  /* 0x0000001c0cb4723c */ /* 0x008fec000000188c */
[----:B------:R-:W-:Y:S01]  /*8020*/  HMMA.16816.F32 R236, R8, R20, R188 ;  /* 0x0000001408ec723c */ /* 0x000fe200000018bc */
[----:B------:R-:W-:Y:S05]  /*8030*/  LDSM.16.M88.4 R20, [R216] ;  /* 0x00000000d814783b */ /* 0x000fea0000000200 */
[C---:B------:R-:W-:Y:S06]  /*8040*/  HMMA.16816.F32 R176, R12.reuse, R30, R184 ;  /* 0x0000001e0cb0723c */ /* 0x040fec00000018b8 */
[----:B------:R-:W-:Y:S06]  /*8050*/  HMMA.16816.F32 R140, R12, R32, R192 ;  /* 0x000000200c8c723c */ /* 0x000fec00000018c0 */
[----:B------:R-:W-:Y:S01]  /*8060*/  HMMA.16816.F32 R188, R8, R18, R24 ;  /* 0x0000001208bc723c */ /* 0x000fe20000001818 */
[----:B------:R-:W-:Y:S04]  /*8070*/  LDSM.16.M88.4 R24, [R217] ;  /* 0x00000000d918783b */ /* 0x000fe80000000200 */
[----:B------:R-:W1:Y:S01]  /*8080*/  LDSM.16.M88.4 R8, [R206+0x4000] ;  /* 0x00400000ce08783b */ /* 0x000e620000000200 */
[----:B------:R-:W-:Y:S03]  /*8090*/  HMMA.16816.F32 R12, R12, R34, R4 ;  /* 0x000000220c0c723c */ /* 0x000fe60000001804 */
[----:B------:R-:W2:Y:S04]  /*80a0*/  LDSM.16.M88.4 R4, [R208+0x6000] ;  /* 0x00600000d004783b */ /* 0x000ea80000000200 */
[----:B------:R-:W3:Y:S01]  /*80b0*/  LDSM.16.M88.4 R16, [R208+0x4000] ;  /* 0x00400000d010783b */ /* 0x000ee20000000200 */
[----:B-1----:R-:W-:Y:S06]  /*80c0*/  HMMA.16816.F32 R236, R8, R28, R236 ;  /* 0x0000001c08ec723c */ /* 0x002fec00000018ec */
[----:B--2---:R-:W-:Y:S06]  /*80d0*/  HMMA.16816.F32 R184, R4, R24, R180 ;  /* 0x0000001804b8723c */ /* 0x004fec00000018b4 */
        /* <DEDUP_REMOVED lines=8> */
[----:B------:R-:W1:Y:S04]  /*8160*/  LDSM.16.M88.4 R4, [R214+0x6000] ;  /* 0x00600000d604783b */ /* 0x000e680000000200 */
[----:B------:R-:W2:Y:S01]  /*8170*/  LDSM.16.M88.4 R12, [R214+0x4000] ;  /* 0x00400000d60c783b */ /* 0x000ea20000000200 */
[C---:B---3--:R-:W-:Y:S06]  /*8180*/  HMMA.16816.F32 R140, R16.reuse, R24, R236 ;  /* 0x00000018108c723c */ /* 0x048fec00000018ec */
        /* <DEDUP_REMOVED lines=9> */
[----:B------:R-:W1:Y:S04]  /*8220*/  LDSM.16.M88.4 R8, [R213+0x4000] ;  /* 0x00400000d508783b */ /* 0x000e680000000200 */
[----:B------:R-:W3:Y:S01]  /*8230*/  LDSM.16.M88.4 R4, [R213+0x6000] ;  /* 0x00600000d504783b */ /* 0x000ee20000000200 */
[----:B--2---:R-:W-:Y:S01]  /*8240*/  HMMA.16816.F32 R140, R12, R28, R140 ;  /* 0x0000001c0c8c723c */ /* 0x004fe2000000188c */
[----:B------:R-:W-:-:S05]  /*8250*/  DEPBAR.LE SB0, 0x0 ;  /* 0x000080000000791a */ /* 0x000fca0000000000 */
[C---:B------:R-:W-:Y:S06]  /*8260*/  HMMA.16816.F32 R28, R12.reuse, R30, R200 ;  /* 0x0000001e0c1c723c */ /* 0x040fec00000018c8 */
[C---:B------:R-:W-:Y:S06]  /*8270*/  HMMA.16816.F32 R24, R12.reuse, R32, R24 ;  /* 0x000000200c18723c */ /* 0x040fec0000001818 */
[----:B------:R-:W-:Y:S06]  /*8280*/  HMMA.16816.F32 R12, R12, R34, R192 ;  /* 0x000000220c0c723c */ /* 0x000fec00000018c0 */
[-C--:B-1----:R-:W-:Y:S06]  /*8290*/  HMMA.16816.F32 R140, R8, R16.reuse, R140 ;  /* 0x00000010088c723c */ /* 0x082fec000000188c */
[C---:B---3--:R-:W-:Y:S06]  /*82a0*/  HMMA.16816.F32 R188, R4.reuse, R16, R188 ;  /* 0x0000001004bc723c */ /* 0x048fec00000018bc */
[C---:B------:R-:W-:Y:S06]  /*82b0*/  HMMA.16816.F32 R184, R4.reuse, R18, R184 ;  /* 0x0000001204b8723c */ /* 0x040fec00000018b8 */
[C---:B------:R-:W-:Y:S06]  /*82c0*/  HMMA.16816.F32 R192, R4.reuse, R20, R180 ;  /* 0x0000001404c0723c */ /* 0x040fec00000018b4 */
        /* <DEDUP_REMOVED lines=10> */
[----:B------:R-:W-:Y:S07]  /*8370*/  HMMA.16816.F32 R180, R8, R22, R12 ;  /* 0x0000001608b4723c */ /* 0x000fee000000180c */
        /* <DEDUP_REMOVED lines=46> */
[C---:B------:R-:W-:Y:S01]  /*8660*/  ISETP.GE.AND P6, PT, R2.reuse, R231, PT ;  /* 0x000000e70200720c */ /* 0x040fe20003fc6270 */
        /* <DEDUP_REMOVED lines=36> */
[C---:B------:R-:W-:Y:S01]  /*88b0*/  ISETP.GE.AND P5, PT, R3.reuse, R229, PT ;  /* 0x000000e50300720c */ /* 0x040fe20003fa6270 */
[--C-:B------:R-:W-:Y:S01]  /*88c0*/  IMAD.IADD R6, R222, 0x1, -R2.reuse ;  /* 0x00000001de067824 */ /* 0x100fe200078e0a02 */
[----:B------:R-:W-:Y:S01]  /*88d0*/  ISETP.GE.AND P4, PT, R3, R228, PT ;  /* 0x000000e40300720c */ /* 0x000fe20003f86270 */
        /* <DEDUP_REMOVED lines=29> */
[C---:B------:R-:W-:Y:S01]  /*8ab0*/  ISETP.GE.AND P1, PT, R2.reuse, R231, PT ;  /* 0x000000e70200720c */ /* 0x040fe20003f26270 */
[--C-:B------:R-:W-:Y:S01]  /*8ac0*/  IMAD.IADD R4, R221, 0x1, -R3.reuse ;  /* 0x00000001dd047824 */ /* 0x100fe200078e0a03 */
[----:B------:R-:W-:Y:S01]  /*8ad0*/  ISETP.GE.AND P0, PT, R2, R230, PT ;  /* 0x000000e60200720c */ /* 0x000fe20003f06270 */
[--C-:B------:R-:W-:Y:S01]  /*8ae0*/  IMAD.IADD R6, R222, 0x1, -R3.reuse ;  /* 0x00000001de067824 */ /* 0x100fe200078e0a03 */
[C---:B------:R-:W-:Y:S01]  /*8af0*/  ISETP.GE.AND P6, PT, R2.reuse, R229, PT ;  /* 0x000000e50200720c */ /* 0x040fe20003fc6270 */
        /* <DEDUP_REMOVED lines=30> */
[----:B------:R-:W-:Y:S01]  /*8ce0*/  VIADD R2, R0, 0x18 ;  /* 0x0000001800027836 */ /* 0x000fe20000000000 */
[C---:B------:R-:W-:Y:S01]  /*8cf0*/  ISETP.GE.AND P1, PT, R3.reuse, R230, PT ;  /* 0x000000e60300720c */ /* 0x040fe20003f26270 */
        /* <DEDUP_REMOVED lines=127> */
.L_x_2469:
[----:B------:R-:W-:Y:S05]  /*94f0*/  BSYNC B0 ;  /* 0x0000000000007941 */ /* 0x000fea0003800000 */
.L_x_2468:
[----:B------:R-:W0:Y:S02]  /*9500*/  LDGDEPBAR ;  /* 0x00000000000079af */ /* 0x000e240000000000 */
.L_x_2467:
[----:B------:R-:W3:Y:S01]  /*9510*/  LDL R11, [R1+0x5c] ;  /* 0x00005c00010b7983 */ /* 0x000ee20000100800 */
[----:B------:R-:W-:Y:S01]  /*9520*/  FMNMX.FTZ R0, R136, R14, !PT ;  /* 0x0000000e88007209 */ /* 0x000fe20007810000 */
[----:B------:R-:W-:Y:S01]  /*9530*/  UMOV UR5, UR40 ;  /* 0x0000002800057c82 */ /* 0x000fe20008000000 */
        /* <DEDUP_REMOVED lines=17> */
[----:B------:R-:W-:-:S02]  /*9650*/  IADD3 R7, R252, 0x4, RZ ;  /* 0x00000004fc077810 */ /* 0x000fc40007ffe0ff */
[----:B------:R-:W-:Y:S02]  /*9660*/  FMNMX.FTZ R6, R137, R35, !PT ;  /* 0x0000002389067209 */ /* 0x000fe40007810000 */
[----:B------:R-:W-:Y:S01]  /*9670*/  FMNMX.FTZ R2, R181, R2, !PT ;  /* 0x00000002b5027209 */ /* 0x000fe20007810000 */
[----:B------:R-:W-:Y:S01]  /*9680*/  IMAD.WIDE.U32 R8, R7, -0x326172a9, RZ ;  /* 0xcd9e8d5707087825 */ /* 0x000fe200078e00ff */
[----:B------:R-:W-:-:S03]  /*9690*/  MOV R5, UR31 ;  /* 0x0000001f00057c02 */ /* 0x000fc60008000f00 */
[----:B------:R-:W-:Y:S01]  /*96a0*/  SHFL.BFLY PT, R7, R2, 0x2, 0x1f ;  /* 0x0c401f0002077f89 */ /* 0x000fe200000e0000 */
[----:B------:R-:W-:-:S05]  /*96b0*/  LOP3.LUT R5, R139, UR40, R5, 0x96, !PT ;  /* 0x000000288b057c12 */ /* 0x000fca000f8e9605 */
[----:B------:R-:W-:-:S03]  /*96c0*/  IMAD.WIDE.U32 R28, R5, -0x326172a9, RZ ;  /* 0xcd9e8d57051c7825 */ /* 0x000fc600078e00ff */
[----:B------:R-:W-:Y:S02]  /*96d0*/  LOP3.LUT R5, R241, UR36, R28, 0x96, !PT ;  /* 0x00000024f1057c12 */ /* 0x000fe4000f8e961c */
[----:B-1----:R-:W-:Y:S02]  /*96e0*/  FMNMX.FTZ R0, R0, R4, !PT ;  /* 0x0000000400007209 */ /* 0x002fe40007810000 */
[----:B------:R-:W-:Y:S02]  /*96f0*/  FMNMX.FTZ R4, R27, R3, !PT ;  /* 0x000000031b047209 */ /* 0x000fe40007810000 */
[----:B------:R-:W-:Y:S01]  /*9700*/  FMNMX.FTZ R3, R132, R6, !PT ;  /* 0x0000000684037209 */ /* 0x000fe20007810000 */
[----:B------:R-:W1:Y:S01]  /*9710*/  SHFL.BFLY PT, R10, R0, 0x1, 0x1f ;  /* 0x0c201f00000a7f89 */ /* 0x000e6200000e0000 */
        /* <DEDUP_REMOVED lines=13> */
[----:B------:R-:W-:Y:S01]  /*97f0*/  FMNMX.FTZ R0, R2, R7, !PT ;  /* 0x0000000702007209 */ /* 0x000fe20007810000 */
[----:B------:R-:W-:Y:S01]  /*9800*/  SHFL.BFLY PT, R15, R3, 0x2, 0x1f ;  /* 0x0c401f00030f7f89 */ /* 0x000fe200000e0000 */
[C---:B------:R-:W-:Y:S01]  /*9810*/  FSETP.NEU.FTZ.AND P6, PT, R235.reuse, -INF , PT ;  /* 0xff800000eb00780b */ /* 0x040fe20003fdd000 */
[----:B------:R-:W-:Y:S02]  /*9820*/  FMUL.FTZ R2, R235, UR38 ;  /* 0x00000026eb027c20 */ /* 0x000fe40008410000 */
[----:B------:R-:W1:Y:S03]  /*9830*/  SHFL.BFLY PT, R13, R0, 0x1, 0x1f ;  /* 0x0c201f00000d7f89 */ /* 0x000e6600000e0000 */
[----:B------:R-:W-:-:S02]  /*9840*/  FSEL R2, R2, RZ, P6 ;  /* 0x000000ff02027208 */ /* 0x000fc40003000000 */
[----:B--2---:R-:W-:Y:S02]  /*9850*/  FMNMX.FTZ R12, R6, R12, !PT ;  /* 0x0000000c060c7209 */ /* 0x004fe40007810000 */
[----:B---3--:R-:W-:Y:S02]  /*9860*/  LOP3.LUT R4, R9, R11, RZ, 0x3c, !PT ;  /* 0x0000000b09047212 */ /* 0x008fe400078e3cff */
[----:B------:R-:W-:-:S03]  /*9870*/  LOP3.LUT R9, R29, UR37, R8, 0x96, !PT ;  /* 0x000000251d097c12 */ /* 0x000fc6000f8e9608 */
[----:B------:R-:W-:-:S04]  /*9880*/  IMAD.WIDE.U32 R140, R4, -0x2daee0ad, RZ ;  /* 0xd2511f53048c7825 */ /* 0x000fc800078e00ff */
[----:B------:R-:W-:Y:S01]  /*9890*/  IMAD R4, R252, -0x326172a9, RZ ;  /* 0xcd9e8d57fc047824 */ /* 0x000fe200078e02ff */
[----:B------:R-:W-:Y:S01]  /*98a0*/  LOP3.LUT R8, R141, UR39, R138, 0x96, !PT ;  /* 0x000000278d087c12 */ /* 0x000fe2000f8e968a */
[----:B------:R-:W-:-:S04]  /*98b0*/  IMAD.WIDE.U32 R30, R9, -0x2daee0ad, RZ ;  /* 0xd2511f53091e7825 */ /* 0x000fc800078e00ff */
[----:B------:R-:W-:Y:S01]  /*98c0*/  FFMA.FTZ R9, R14, UR38, -R2 ;  /* 0x000000260e097c23 */ /* 0x000fe20008010802 */
[----:B------:R2:W-:Y:S01]  /*98d0*/  STL.64 [R1], R140 ;  /* 0x0000008c01007387 */ /* 0x0005e20000100a00 */
[----:B------:R-:W-:Y:S01]  /*98e0*/  LOP3.LUT R4, R29, UR37, R4, 0x96, !PT ;  /* 0x000000251d047c12 */ /* 0x000fe2000f8e9604 */
[----:B------:R-:W-:Y:S01]  /*98f0*/  IMAD.WIDE.U32 R138, R8, -0x326172a9, RZ ;  /* 0xcd9e8d57088a7825 */ /* 0x000fe200078e00ff */
[----:B------:R3:W-:Y:S03]  /*9900*/  MUFU.EX2 R201, R9 ;  /* 0x0000000900c97308 */ /* 0x0007e60000000800 */
[----:B------:R-:W-:-:S04]  /*9910*/  IMAD.WIDE.U32 R10, R4, -0x2daee0ad, RZ ;  /* 0xd2511f53040a7825 */ /* 0x000fc800078e00ff */
[----:B------:R-:W-:Y:S01]  /*9920*/  IMAD.WIDE.U32 R4, R5, -0x2daee0ad, RZ ;  /* 0xd2511f5305047825 */ /* 0x000fe200078e00ff */
[----:B------:R-:W-:Y:S02]  /*9930*/  LOP3.LUT R7, R11, UR33, R234, 0x96, !PT ;  /* 0x000000210b077c12 */ /* 0x000fe4000f8e96ea */
[----:B-1----:R-:W-:Y:S01]  /*9940*/  FMNMX.FTZ R234, R0, R13, !PT ;  /* 0x0000000d00ea7209 */ /* 0x002fe20007810000 */
[----:B------:R-:W-:Y:S01]  /*9950*/  FFMA.FTZ R0, R18, UR38, -R2 ;  /* 0x0000002612007c23 */ /* 0x000fe20008010802 */
[----:B------:R-:W-:Y:S01]  /*9960*/  LOP3.LUT R8, R5, UR29, R10, 0x96, !PT ;  /* 0x0000001d05087c12 */ /* 0x000fe2000f8e960a */
[----:B------:R-:W-:Y:S01]  /*9970*/  IMAD.WIDE.U32 R16, R7, -0x326172a9, RZ ;  /* 0xcd9e8d5707107825 */ /* 0x000fe200078e00ff */
[----:B------:R-:W-:-:S03]  /*9980*/  LOP3.LUT R7, R31, UR33, R140, 0x96, !PT ;  /* 0x000000211f077c12 */ /* 0x000fc6000f8e968c */
[----:B------:R-:W-:Y:S01]  /*9990*/  FFMA.FTZ R5, R20, UR38, -R2 ;  /* 0x0000002614057c23 */ /* 0x000fe20008010802 */
[----:B------:R-:W-:Y:S01]  /*99a0*/  LOP3.LUT R10, R139, UR36, R28, 0x96, !PT ;  /* 0x000000248b0a7c12 */ /* 0x000fe2000f8e961c */
[----:B---3--:R-:W-:Y:S01]  /*99b0*/  IMAD.WIDE.U32 R8, R8, -0x326172a9, RZ ;  /* 0xcd9e8d5708087825 */ /* 0x008fe200078e00ff */
[----:B------:R-:W-:Y:S01]  /*99c0*/  LOP3.LUT R14, R17, UR32, R240, 0x96, !PT ;  /* 0x00000020110e7c12 */ /* 0x000fe2000f8e96f0 */
[----:B------:R1:W-:Y:S01]  /*99d0*/  MUFU.EX2 R143, R5 ;  /* 0x00000005008f7308 */ /* 0x0003e20000000800 */
[----:B------:R-:W-:Y:S01]  /*99e0*/  FSETP.NEU.FTZ.AND P5, PT, R234, -INF , PT ;  /* 0xff800000ea00780b */ /* 0x000fe20003fbd000 */
[----:B------:R-:W-:Y:S01]  /*99f0*/  IMAD.WIDE.U32 R6, R7, -0x326172a9, RZ ;  /* 0xcd9e8d5707067825 */ /* 0x000fe200078e00ff */
[----:B------:R-:W-:Y:S02]  /*9a00*/  LOP3.LUT R11, R9, UR28, R16, 0x96, !PT ;  /* 0x0000001c090b7c12 */ /* 0x000fe4000f8e9610 */
[----:B------:R-:W3:Y:S01]  /*9a10*/  SHFL.BFLY PT, R16, R12, 0x1, 0x1f ;  /* 0x0c201f000c107f89 */ /* 0x000ee200000e0000 */
[----:B------:R-:W-:Y:S01]  /*9a20*/  IMAD.WIDE.U32 R28, R10, -0x2daee0ad, RZ ;  /* 0xd2511f530a1c7825 */ /* 0x000fe200078e00ff */
[----:B------:R-:W-:Y:S01]  /*9a30*/  LOP3.LUT R10, R7, UR32, R138, 0x96, !PT ;  /* 0x00000020070a7c12 */ /* 0x000fe2000f8e968a */
[----:B--2---:R2:W-:Y:S01]  /*9a40*/  MUFU.EX2 R140, R0 ;  /* 0x00000000008c7308 */ /* 0x0045e20000000800 */
[----:B------:R-:W-:Y:S01]  /*9a50*/  FMNMX.FTZ R9, R3, R15, !PT ;  /* 0x0000000f03097209 */ /* 0x000fe20007810000 */
[----:B------:R-:W-:Y:S01]  /*9a60*/  IMAD.WIDE.U32 R14, R14, -0x2daee0ad, RZ ;  /* 0xd2511f530e0e7825 */ /* 0x000fe200078e00ff */
[----:B------:R-:W-:-:S03]  /*9a70*/  LOP3.LUT R7, R29, UR29, R30, 0x96, !PT ;  /* 0x0000001d1d077c12 */ /* 0x000fc6000f8e961e */
[----:B------:R-:W-:Y:S01]  /*9a80*/  FMUL.FTZ R3, R234, UR38 ;  /* 0x00000026ea037c20 */ /* 0x000fe20008410000 */
[----:B------:R-:W-:Y:S01]  /*9a90*/  IMAD.WIDE.U32 R138, R11, -0x2daee0ad, RZ ;  /* 0xd2511f530b8a7825 */ /* 0x000fe200078e00ff */
[----:B------:R-:W-:-:S03]  /*9aa0*/  LOP3.LUT R15, R15, UR27, R4, 0x96, !PT ;  /* 0x0000001b0f0f7c12 */ /* 0x000fc6000f8e9604 */
[----:B-1----:R-:W-:Y:S01]  /*9ab0*/  FFMA.FTZ R5, R19, UR38, -R2 ;  /* 0x0000002613057c23 */ /* 0x002fe20008010802 */
[----:B------:R-:W-:Y:S01]  /*9ac0*/  IMAD.WIDE.U32 R18, R7, -0x326172a9, RZ ;  /* 0xcd9e8d5707127825 */ /* 0x000fe200078e00ff */
[----:B------:R-:W-:Y:S02]  /*9ad0*/  FSEL R3, R3, RZ, P5 ;  /* 0x000000ff03037208 */ /* 0x000fe40002800000 */
[----:B------:R-:W-:Y:S01]  /*9ae0*/  LOP3.LUT R4, R139, UR10, R14, 0x96, !PT ;  /* 0x0000000a8b047c12 */ /* 0x000fe2000f8e960e */
[----:B------:R-:W-:Y:S01]  /*9af0*/  IMAD.WIDE.U32 R10, R10, -0x2daee0ad, RZ ;  /* 0xd2511f530a0a7825 */ /* 0x000fe200078e00ff */
[----:B------:R-:W-:Y:S01]  /*9b00*/  LOP3.LUT R7, R19, UR28, R6, 0x96, !PT ;  /* 0x0000001c13077c12 */ /* 0x000fe2000f8e9606 */
[----:B------:R1:W-:Y:S02]  /*9b10*/  MUFU.EX2 R196, R5 ;  /* 0x0000000500c47308 */ /* 0x0003e40000000800 */
[----:B--2---:R-:W-:Y:S01]  /*9b20*/  FFMA.FTZ R0, R22, UR38, -R3 ;  /* 0x0000002616007c23 */ /* 0x004fe20008010803 */
[----:B------:R-:W-:-:S04]  /*9b30*/  IMAD.WIDE.U32 R14, R15, -0x326172a9, RZ ;  /* 0xcd9e8d570f0e7825 */ /* 0x000fc800078e00ff */
[--C-:B------:R-:W-:Y:S01]  /*9b40*/  FFMA.FTZ R6, R24, UR38, -R3.reuse ;  /* 0x0000002618067c23 */ /* 0x100fe20008010803 */
[----:B------:R-:W-:Y:S02]  /*9b50*/  LOP3.LUT R11, R11, UR27, R28, 0x96, !PT ;  /* 0x0000001b0b0b7c12 */ /* 0x000fe4000f8e961c */
[----:B---3--:R-:W-:Y:S01]  /*9b60*/  FMNMX.FTZ R233, R12, R16, !PT ;  /* 0x000000100ce97209 */ /* 0x008fe20007810000 */
[----:B------:R-:W-:Y:S01]  /*9b70*/  IMAD.WIDE.U32 R202, R7, -0x2daee0ad, RZ ;  /* 0xd2511f5307ca7825 */ /* 0x000fe200078e00ff */
[----:B------:R-:W2:Y:S01]  /*9b80*/  SHFL.BFLY PT, R16, R9, 0x1, 0x1f ;  /* 0x0c201f0009107f89 */ /* 0x000ea200000e0000 */
[----:B------:R3:W-:Y:S01]  /*9b90*/  MUFU.EX2 R197, R0 ;  /* 0x0000000000c57308 */ /* 0x0007e20000000800 */
[----:B------:R-:W-:Y:S01]  /*9ba0*/  LOP3.LUT R195, R15, UR11, R8, 0x96, !PT ;  /* 0x0000000b0fc37c12 */ /* 0x000fe2000f8e9608 */
[C---:B------:R-:W-:Y:S01]  /*9bb0*/  FMUL.FTZ R13, R233.reuse, UR38 ;  /* 0x00000026e90d7c20 */ /* 0x040fe20008410000 */
[----:B------:R-:W-:Y:S01]  /*9bc0*/  FSETP.NEU.FTZ.AND P4, PT, R233, -INF , PT ;  /* 0xff800000e900780b */ /* 0x000fe20003f9d000 */
[----:B------:R-:W-:Y:S01]  /*9bd0*/  FFMA.FTZ R7, R23, UR38, -R3 ;  /* 0x0000002617077c23 */ /* 0x000fe20008010803 */
[----:B------:R-:W-:Y:S02]  /*9be0*/  LDSM.16.MT88.4 R28, [R209+0xa000] ;  /* 0x00a00000d11c783b */ /* 0x000fe40000004200 */
[----:B------:R-:W-:Y:S01]  /*9bf0*/  FSEL R13, R13, RZ, P4 ;  /* 0x000000ff0d0d7208 */ /* 0x000fe20002000000 */
[----:B-1----:R-:W-:Y:S01]  /*9c00*/  IMAD.WIDE.U32 R4, R4, -0x326172a9, RZ ;  /* 0xcd9e8d5704047825 */ /* 0x002fe200078e00ff */
[----:B------:R1:W-:Y:S02]  /*9c10*/  MUFU.EX2 R141, R6 ;  /* 0x00000006008d7308 */ /* 0x0003e40000000800 */
[----:B------:R-:W-:-:S02]  /*9c20*/  LOP3.LUT R8, R4, 0xffff, RZ, 0xc0, !PT ;  /* 0x0000ffff04087812 */ /* 0x000fc400078ec0ff */
[----:B------:R-:W-:Y:S02]  /*9c30*/  LOP3.LUT R15, R4, 0xff, RZ, 0xc0, !PT ;  /* 0x000000ff040f7812 */ /* 0x000fe400078ec0ff */
[----:B---3--:R-:W-:Y:S02]  /*9c40*/  LOP3.LUT R0, R5, UR21, R14, 0x96, !PT ;  /* 0x0000001505007c12 */ /* 0x008fe4000f8e960e */
[----:B------:R3:W4:Y:S01]  /*9c50*/  MUFU.EX2 R133, R7 ;  /* 0x0000000700857308 */ /* 0x0007220000000800 */
[--C-:B------:R-:W-:Y:S02]  /*9c60*/  SHF.R.U32.HI R12, RZ, 0x10, R4.reuse ;  /* 0x00000010ff0c7819 */ /* 0x100fe40000011604 */
[----:B------:R-:W-:Y:S01]  /*9c70*/  SHF.R.U32.HI R14, RZ, 0x18, R4 ;  /* 0x00000018ff0e7819 */ /* 0x000fe20000011604 */
[----:B------:R-:W-:-:S04]  /*9c80*/  IMAD.WIDE.U32 R4, R11, -0x326172a9, RZ ;  /* 0xcd9e8d570b047825 */ /* 0x000fc800078e00ff */
[----:B------:R-:W-:Y:S01]  /*9c90*/  FFMA.FTZ R11, R21, UR38, -R3 ;  /* 0x00000026150b7c23 */ /* 0x000fe20008010803 */
[----:B--2---:R-:W-:Y:S02]  /*9ca0*/  FMNMX.FTZ R220, R9, R16, !PT ;  /* 0x0000001009dc7209 */ /* 0x004fe40007810000 */
[----:B-1----:R-:W-:Y:S01]  /*9cb0*/  LOP3.LUT R6, R203, UR10, R10, 0x96, !PT ;  /* 0x0000000acb067c12 */ /* 0x002fe2000f8e960a */
[----:B------:R1:W-:Y:S01]  /*9cc0*/  MUFU.EX2 R178, R11 ;  /* 0x0000000b00b27308 */ /* 0x0003e20000000800 */
[----:B------:R-:W-:Y:S01]  /*9cd0*/  SHF.R.U32.HI R10, RZ, 0x8, R8 ;  /* 0x00000008ff0a7819 */ /* 0x000fe20000011608 */
[----:B------:R-:W-:Y:S01]  /*9ce0*/  IMAD.MOV.U32 R9, RZ, RZ, 0x7054 ;  /* 0x00007054ff097424 */ /* 0x000fe200078e00ff */
[----:B------:R-:W-:Y:S01]  /*9cf0*/  LOP3.LUT R8, R12, 0xff, RZ, 0xc0, !PT ;  /* 0x000000ff0c087812 */ /* 0x000fe200078ec0ff */
[----:B------:R-:W-:Y:S01]  /*9d00*/  FMUL.FTZ R12, R220, UR38 ;  /* 0x00000026dc0c7c20 */ /* 0x000fe20008410000 */
[----:B------:R-:W-:Y:S01]  /*9d10*/  LOP3.LUT R139, R5, UR11, R18, 0x96, !PT ;  /* 0x0000000b058b7c12 */ /* 0x000fe2000f8e9612 */
[----:B------:R-:W-:Y:S01]  /*9d20*/  FFMA.FTZ R5, R32, UR38, -R13 ;  /* 0x0000002620057c23 */ /* 0x000fe2000801080d */
[----:B------:R-:W-:Y:S01]  /*9d30*/  PRMT R20, R15, 0x5410, R10 ;  /* 0x000054100f147816 */ /* 0x000fe2000000000a */
[----:B---3--:R-:W-:Y:S01]  /*9d40*/  IMAD.WIDE.U32 R6, R6, -0x326172a9, RZ ;  /* 0xcd9e8d5706067825 */ /* 0x008fe200078e00ff */
[----:B------:R-:W-:Y:S01]  /*9d50*/  PRMT R21, R8, 0x5410, R14 ;  /* 0x0000541008157816 */ /* 0x000fe2000000000e */
[----:B------:R2:W3:Y:S01]  /*9d60*/  MUFU.EX2 R22, R5 ;  /* 0x0000000500167308 */ /* 0x0004e20000000800 */
[----:B------:R-:W-:-:S02]  /*9d70*/  LOP3.LUT R10, R0, 0xff, RZ, 0xc0, !PT ;  /* 0x000000ff000a7812 */ /* 0x000fc400078ec0ff */
[----:B------:R-:W-:Y:S02]  /*9d80*/  LOP3.LUT R4, R7, UR21, R4, 0x96, !PT ;  /* 0x0000001507047c12 */ /* 0x000fe4000f8e9604 */
[C---:B------:R-:W-:Y:S02]  /*9d90*/  LOP3.LUT R15, R6.reuse, 0xff, RZ, 0xc0, !PT ;  /* 0x000000ff060f7812 */ /* 0x040fe400078ec0ff */
[----:B-1----:R-:W-:Y:S02]  /*9da0*/  LOP3.LUT R11, R6, 0xffff, RZ, 0xc0, !PT ;  /* 0x0000ffff060b7812 */ /* 0x002fe400078ec0ff */
[--C-:B------:R-:W-:Y:S02]  /*9db0*/  SHF.R.U32.HI R14, RZ, 0x10, R6.reuse ;  /* 0x00000010ff0e7819 */ /* 0x100fe40000011606 */
[----:B------:R-:W-:Y:S01]  /*9dc0*/  SHF.R.U32.HI R24, RZ, 0x18, R6 ;  /* 0x00000018ff187819 */ /* 0x000fe20000011606 */
[----:B------:R-:W-:Y:S01]  /*9dd0*/  FFMA.FTZ R6, R33, UR38, -R13 ;  /* 0x0000002621067c23 */ /* 0x000fe2000801080d */
[----:B------:R-:W-:-:S02]  /*9de0*/  SHF.R.U32.HI R7, RZ, 0x10, R0 ;  /* 0x00000010ff077819 */ /* 0x000fc40000011600 */
[----:B------:R-:W-:Y:S01]  /*9df0*/  SHF.R.U32.HI R8, RZ, 0x18, R0 ;  /* 0x00000018ff087819 */ /* 0x000fe20000011600 */
[----:B------:R1:W-:Y:S01]  /*9e00*/  MUFU.EX2 R142, R6 ;  /* 0x00000006008e7308 */ /* 0x0003e20000000800 */
[----:B--2---:R-:W-:Y:S02]  /*9e10*/  LOP3.LUT R5, R0, 0xffff, RZ, 0xc0, !PT ;  /* 0x0000ffff00057812 */ /* 0x004fe400078ec0ff */
[----:B------:R-:W-:Y:S02]  /*9e20*/  LOP3.LUT R0, R7, 0xff, RZ, 0xc0, !PT ;  /* 0x000000ff07007812 */ /* 0x000fe400078ec0ff */
[----:B------:R-:W-:Y:S02]  /*9e30*/  SHF.R.U32.HI R5, RZ, 0x8, R5 ;  /* 0x00000008ff057819 */ /* 0x000fe40000011605 */
[----:B------:R-:W-:Y:S02]  /*9e40*/  FSETP.NEU.FTZ.AND P1, PT, R220, -INF , PT ;  /* 0xff800000dc00780b */ /* 0x000fe40003f3d000 */
[----:B------:R-:W-:Y:S01]  /*9e50*/  PRMT R17, R0, 0x5410, R8 ;  /* 0x0000541000117816 */ /* 0x000fe20000000008 */
[----:B------:R-:W-:Y:S01]  /*9e60*/  FFMA.FTZ R0, R25, UR38, -R13 ;  /* 0x0000002619007c23 */ /* 0x000fe2000801080d */
[----:B------:R-:W-:-:S02]  /*9e70*/  PRMT R10, R10, 0x5410, R5 ;  /* 0x000054100a0a7816 */ /* 0x000fc40000000005 */
[----:B------:R-:W-:Y:S02]  /*9e80*/  FSEL R12, R12, RZ, P1 ;  /* 0x000000ff0c0c7208 */ /* 0x000fe40000800000 */
[----:B------:R-:W-:Y:S01]  /*9e90*/  SHF.R.U32.HI R5, RZ, 0x8, R11 ;  /* 0x00000008ff057819 */ /* 0x000fe2000001160b */
[----:B-1----:R-:W-:Y:S01]  /*9ea0*/  FFMA.FTZ R6, R27, UR38, -R13 ;  /* 0x000000261b067c23 */ /* 0x002fe2000801080d */
[----:B----4-:R-:W-:Y:S02]  /*9eb0*/  MOV R32, R133 ;  /* 0x0000008500207202 */ /* 0x010fe40000000f00 */
[----:B------:R-:W-:Y:S01]  /*9ec0*/  MUFU.EX2 R133, R0 ;  /* 0x0000000000857308 */ /* 0x000fe20000000800 */
[----:B------:R-:W-:Y:S02]  /*9ed0*/  PRMT R16, R15, 0x5410, R5 ;  /* 0x000054100f107816 */ /* 0x000fe40000000005 */
[----:B------:R-:W-:Y:S02]  /*9ee0*/  LOP3.LUT R5, R4, 0xffff, RZ, 0xc0, !PT ;  /* 0x0000ffff04057812 */ /* 0x000fe400078ec0ff */
[----:B------:R-:W-:-:S02]  /*9ef0*/  LOP3.LUT R7, R14, 0xff, RZ, 0xc0, !PT ;  /* 0x000000ff0e077812 */ /* 0x000fc400078ec0ff */
[----:B------:R-:W-:Y:S01]  /*9f00*/  SHF.R.U32.HI R8, RZ, 0x18, R4 ;  /* 0x00000018ff087819 */ /* 0x000fe20000011604 */
[----:B------:R1:W-:Y:S01]  /*9f10*/  MUFU.EX2 R176, R6 ;  /* 0x0000000600b07308 */ /* 0x0003e20000000800 */
[----:B------:R-:W-:Y:S02]  /*9f20*/  PRMT R24, R7, 0x5410, R24 ;  /* 0x0000541007187816 */ /* 0x000fe40000000018 */
[----:B------:R-:W-:Y:S02]  /*9f30*/  FSEL R7, R235, RZ, P6 ;  /* 0x000000ffeb077208 */ /* 0x000fe40003000000 */
[----:B------:R-:W-:Y:S02]  /*9f40*/  MOV R203, R248 ;  /* 0x000000f800cb7202 */ /* 0x000fe40000000f00 */
[----:B-1----:R-:W-:-:S04]  /*9f50*/  MOV R6, UR26 ;  /* 0x0000001a00067c02 */ /* 0x002fc80008000f00 */
[----:B------:R-:W-:Y:S01]  /*9f60*/  PRMT R0, R6, R9, UR26 ;  /* 0x0000001a06007e16 */ /* 0x000fe20008000009 */
[--C-:B------:R-:W-:Y:S01]  /*9f70*/  FFMA.FTZ R6, R35, UR38, -R12.reuse ;  /* 0x0000002623067c23 */ /* 0x100fe2000801080c */
[----:B------:R-:W-:Y:S01]  /*9f80*/  FADD.FTZ R9, R136, -R7 ;  /* 0x8000000788097221 */ /* 0x000fe20000010000 */
[----:B------:R-:W-:Y:S01]  /*9f90*/  FFMA.FTZ R7, R132, UR38, -R12 ;  /* 0x0000002684077c23 */ /* 0x000fe2000801080c */
[----:B------:R-:W-:Y:S01]  /*9fa0*/  MOV R136, R143 ;  /* 0x0000008f00887202 */ /* 0x000fe20000000f00 */
[----:B------:R1:W-:Y:S01]  /*9fb0*/  MUFU.EX2 R179, R6 ;  /* 0x0000000600b37308 */ /* 0x0003e20000000800 */
[----:B------:R-:W-:-:S07]  /*9fc0*/  FMUL.FTZ R9, R9, UR38 ;  /* 0x0000002609097c20 */ /* 0x000fce0008410000 */
[----:B------:R2:W-:Y:S01]  /*9fd0*/  MUFU.EX2 R143, R7 ;  /* 0x00000007008f7308 */ /* 0x0005e20000000800 */
[----:B-1----:R-:W-:Y:S02]  /*9fe0*/  SHF.R.U32.HI R6, RZ, 0x8, R5 ;  /* 0x00000008ff067819 */ /* 0x002fe40000011605 */
[----:B------:R-:W-:-:S04]  /*9ff0*/  LOP3.LUT R5, R4, 0xff, RZ, 0xc0, !PT ;  /* 0x000000ff04057812 */ /* 0x000fc800078ec0ff */
[----:B------:R-:W-:Y:S02]  /*a000*/  PRMT R19, R5, 0x5410, R6 ;  /* 0x0000541005137816 */ /* 0x000fe40000000006 */
[----:B------:R-:W-:Y:S02]  /*a010*/  SHF.R.U32.HI R5, RZ, 0x10, R4 ;  /* 0x00000010ff057819 */ /* 0x000fe40000011604 */
[----:B------:R-:W-:Y:S02]  /*a020*/  FSEL R4, R234, RZ, P5 ;  /* 0x000000ffea047208 */ /* 0x000fe40002800000 */
[----:B------:R-:W-:Y:S02]  /*a030*/  LOP3.LUT R5, R5, 0xff, RZ, 0xc0, !PT ;  /* 0x000000ff05057812 */ /* 0x000fe400078ec0ff */
[----:B------:R-:W-:Y:S01]  /*a040*/  FSEL R6, R233, RZ, P4 ;  /* 0x000000ffe9067208 */ /* 0x000fe20002000000 */
[----:B------:R-:W-:Y:S01]  /*a050*/  FADD.FTZ R11, R135, -R4 ;  /* 0x80000004870b7221 */ /* 0x000fe20000010000 */
[----:B------:R-:W-:Y:S01]  /*a060*/  PRMT R18, R5, 0x5410, R8 ;  /* 0x0000541005127816 */ /* 0x000fe20000000008 */
[--C-:B------:R-:W-:Y:S01]  /*a070*/  FFMA.FTZ R4, R34, UR38, -R12.reuse ;  /* 0x0000002622047c23 */ /* 0x100fe2000801080c */
[----:B------:R-:W-:Y:S01]  /*a080*/  FSEL R5, R220, RZ, P1 ;  /* 0x000000ffdc057208 */ /* 0x000fe20000800000 */
[----:B------:R-:W-:Y:S01]  /*a090*/  FFMA.FTZ R8, R26, UR38, -R12 ;  /* 0x000000261a087c23 */ /* 0x000fe2000801080c */
[----:B------:R-:W-:Y:S01]  /*a0a0*/  FADD.FTZ R15, R134, -R6 ;  /* 0x80000006860f7221 */ /* 0x000fe20000010000 */
[----:B------:R1:W-:Y:S01]  /*a0b0*/  MUFU.EX2 R177, R4 ;  /* 0x0000000400b17308 */ /* 0x0003e20000000800 */
[--C-:B------:R-:W-:Y:S01]  /*a0c0*/  HSET2.LE.AND R6, R20, R0.reuse, PT ;  /* 0x0000000014067233 */ /* 0x100fe20003803000 */
[----:B------:R-:W-:Y:S01]  /*a0d0*/  FADD.FTZ R14, R137, -R5 ;  /* 0x80000005890e7221 */ /* 0x000fe20000010000 */
[----:B---3--:R-:W-:Y:S01]  /*a0e0*/  MOV R137, R22 ;  /* 0x0000001600897202 */ /* 0x008fe20000000f00 */
[----:B------:R-:W-:Y:S01]  /*a0f0*/  FMUL.FTZ R15, R15, UR38 ;  /* 0x000000260f0f7c20 */ /* 0x000fe20008410000 */
[--C-:B--2---:R-:W-:Y:S01]  /*a100*/  HSET2.LE.AND R7, R21, R0.reuse, PT ;  /* 0x0000000015077233 */ /* 0x104fe20003803000 */
[----:B------:R-:W-:Y:S01]  /*a110*/  FMUL.FTZ R14, R14, UR38 ;  /* 0x000000260e0e7c20 */ /* 0x000fe20008410000 */
[----:B------:R-:W2:Y:S01]  /*a120*/  LDSM.16.MT88.4 R20, [R205+0xa000] ;  /* 0x00a00000cd14783b */ /* 0x000ea20000004200 */
[----:B------:R3:W-:Y:S01]  /*a130*/  MUFU.EX2 R132, R8 ;  /* 0x0000000800847308 */ /* 0x0007e20000000800 */
[--C-:B------:R-:W-:Y:S01]  /*a140*/  HSET2.LE.AND R5, R10, R0.reuse, PT ;  /* 0x000000000a057233 */ /* 0x100fe20003803000 */
[----:B------:R-:W-:Y:S01]  /*a150*/  FMUL.FTZ R11, R11, UR38 ;  /* 0x000000260b0b7c20 */ /* 0x000fe20008410000 */
[----:B------:R-:W-:-:S05]  /*a160*/  HSET2.LE.AND R10, R16, R0, PT ;  /* 0x00000000100a7233 */ /* 0x000fca0003803000 */
[----:B------:R-:W4:Y:S01]  /*a170*/  MUFU.EX2 R16, R11 ;  /* 0x0000000b00107308 */ /* 0x000f220000000800 */
[----:B-1----:R-:W-:-:S04]  /*a180*/  F2FP.F16.F32.PACK_AB R4, R140, R196 ;  /* 0x000000c48c04723e */ /* 0x002fc800000000ff */
[----:B------:R-:W-:Y:S02]  /*a190*/  LOP3.LUT R6, R6, R4, RZ, 0xc0, !PT ;  /* 0x0000000406067212 */ /* 0x000fe400078ec0ff */
[----:B------:R-:W-:Y:S01]  /*a1a0*/  F2FP.F16.F32.PACK_AB R4, R178, R32 ;  /* 0x00000020b204723e */ /* 0x000fe200000000ff */
[----:B------:R-:W1:Y:S01]  /*a1b0*/  MUFU.EX2 R15, R15 ;  /* 0x0000000f000f7308 */ /* 0x000e620000000800 */
[----:B---3--:R-:W-:Y:S02]  /*a1c0*/  F2FP.F16.F32.PACK_AB R8, R136, R201 ;  /* 0x000000c98808723e */ /* 0x008fe400000000ff */
[----:B------:R-:W-:Y:S02]  /*a1d0*/  LOP3.LUT R7, R7, R4, RZ, 0xc0, !PT ;  /* 0x0000000407077212 */ /* 0x000fe400078ec0ff */
[----:B------:R-:W-:Y:S02]  /*a1e0*/  LOP3.LUT R4, R5, R8, RZ, 0xc0, !PT ;  /* 0x0000000805047212 */ /* 0x000fe400078ec0ff */
[--C-:B------:R-:W-:Y:S01]  /*a1f0*/  HSET2.LE.AND R5, R17, R0.reuse, PT ;  /* 0x0000000011057233 */ /* 0x100fe20003803000 */
[----:B------:R-:W3:Y:S01]  /*a200*/  MUFU.EX2 R14, R14 ;  /* 0x0000000e000e7308 */ /* 0x000ee20000000800 */
[----:B------:R-:W-:Y:S01]  /*a210*/  F2FP.F16.F32.PACK_AB R8, R141, R197 ;  /* 0x000000c58d08723e */ /* 0x000fe200000000ff */
[-C--:B----4-:R-:W-:Y:S01]  /*a220*/  FMUL.FTZ R150, R150, R16.reuse ;  /* 0x0000001096967220 */ /* 0x090fe20000410000 */
[--C-:B------:R-:W-:Y:S01]  /*a230*/  HSET2.LE.AND R11, R24, R0.reuse, PT ;  /* 0x00000000180b7233 */ /* 0x100fe20003803000 */
[----:B------:R-:W-:Y:S01]  /*a240*/  FMUL.FTZ R151, R151, R16 ;  /* 0x0000001097977220 */ /* 0x000fe20000410000 */
[----:B------:R-:W-:Y:S01]  /*a250*/  LOP3.LUT R5, R5, R8, RZ, 0xc0, !PT ;  /* 0x0000000805057212 */ /* 0x000fe200078ec0ff */
[----:B------:R-:W-:Y:S01]  /*a260*/  FMUL.FTZ R154, R154, R16 ;  /* 0x000000109a9a7220 */ /* 0x000fe20000410000 */
[----:B------:R-:W-:Y:S01]  /*a270*/  F2FP.F16.F32.PACK_AB R8, R132, R177 ;  /* 0x000000b18408723e */ /* 0x000fe200000000ff */
[----:B------:R4:W5:Y:S01]  /*a280*/  MUFU.EX2 R17, R9 ;  /* 0x0000000900117308 */ /* 0x0009620000000800 */
[-C--:B-1----:R-:W-:Y:S01]  /*a290*/  FMUL.FTZ R144, R144, R15.reuse ;  /* 0x0000000f90907220 */ /* 0x082fe20000410000 */
[-C--:B------:R-:W-:Y:S01]  /*a2a0*/  FMUL.FTZ R145, R145, R15.reuse ;  /* 0x0000000f91917220 */ /* 0x080fe20000410000 */
[----:B------:R-:W-:Y:S01]  /*a2b0*/  LOP3.LUT R11, R11, R8, RZ, 0xc0, !PT ;  /* 0x000000080b0b7212 */ /* 0x000fe200078ec0ff */
[----:B------:R-:W-:Y:S01]  /*a2c0*/  FMUL.FTZ R155, R155, R16 ;  /* 0x000000109b9b7220 */ /* 0x000fe20000410000 */
[--C-:B------:R-:W-:Y:S01]  /*a2d0*/  HSET2.LE.AND R8, R19, R0.reuse, PT ;  /* 0x0000000013087233 */ /* 0x100fe20003803000 */
[-C--:B------:R-:W-:Y:S01]  /*a2e0*/  FMUL.FTZ R156, R156, R15.reuse ;  /* 0x0000000f9c9c7220 */ /* 0x080fe20000410000 */
[-C--:B------:R-:W-:Y:S01]  /*a2f0*/  FMUL.FTZ R157, R157, R15.reuse ;  /* 0x0000000f9d9d7220 */ /* 0x080fe20000410000 */
[----:B------:R-:W1:Y:S01]  /*a300*/  LDSM.16.MT88.4 R24, [R207+0xa000] ;  /* 0x00a00000cf18783b */ /* 0x000e620000004200 */
[-C--:B---3--:R-:W-:Y:S01]  /*a310*/  FMUL.FTZ R146, R146, R14.reuse ;  /* 0x0000000e92927220 */ /* 0x088fe20000410000 */
[-C--:B------:R-:W-:Y:S01]  /*a320*/  FMUL.FTZ R147, R147, R14.reuse ;  /* 0x0000000e93937220 */ /* 0x080fe20000410000 */
[-C--:B------:R-:W-:Y:S01]  /*a330*/  FMUL.FTZ R158, R158, R14.reuse ;  /* 0x0000000e9e9e7220 */ /* 0x080fe20000410000 */
[-C--:B------:R-:W-:Y:S01]  /*a340*/  FMUL.FTZ R159, R159, R14.reuse ;  /* 0x0000000e9f9f7220 */ /* 0x080fe20000410000 */
[-C--:B------:R-:W-:Y:S01]  /*a350*/  FMUL.FTZ R172, R172, R15.reuse ;  /* 0x0000000facac7220 */ /* 0x080fe20000410000 */
[----:B------:R-:W-:Y:S01]  /*a360*/  FMUL.FTZ R173, R173, R15 ;  /* 0x0000000fadad7220 */ /* 0x000fe20000410000 */
[-C--:B------:R-:W-:Y:S01]  /*a370*/  FMUL.FTZ R174, R174, R14.reuse ;  /* 0x0000000eaeae7220 */ /* 0x080fe20000410000 */
[----:B------:R-:W-:Y:S01]  /*a380*/  FMUL.FTZ R175, R175, R14 ;  /* 0x0000000eafaf7220 */ /* 0x000fe20000410000 */
[----:B----4-:R-:W-:Y:S01]  /*a390*/  F2FP.F16.F32.PACK_AB R9, R133, R176 ;  /* 0x000000b08509723e */ /* 0x010fe200000000ff */
[-C--:B-----5:R-:W-:Y:S01]  /*a3a0*/  FMUL.FTZ R148, R148, R17.reuse ;  /* 0x0000001194947220 */ /* 0x0a0fe20000410000 */
[-C--:B------:R-:W-:Y:S01]  /*a3b0*/  FMUL.FTZ R149, R149, R17.reuse ;  /* 0x0000001195957220 */ /* 0x080fe20000410000 */
[----:B------:R-:W-:Y:S01]  /*a3c0*/  FMUL.FTZ R152, R152, R17 ;  /* 0x0000001198987220 */ /* 0x000fe20000410000 */
[----:B------:R-:W-:Y:S01]  /*a3d0*/  LOP3.LUT R10, R10, R9, RZ, 0xc0, !PT ;  /* 0x000000090a0a7212 */ /* 0x000fe200078ec0ff */
[----:B------:R-:W-:Y:S01]  /*a3e0*/  FMUL.FTZ R153, R153, R17 ;  /* 0x0000001199997220 */ /* 0x000fe20000410000 */
[----:B------:R-:W-:Y:S01]  /*a3f0*/  F2FP.F16.F32.PACK_AB R9, R142, R137 ;  /* 0x000000898e09723e */ /* 0x000fe200000000ff */
[-C--:B------:R-:W-:Y:S01]  /*a400*/  FMUL.FTZ R44, R44, R15.reuse ;  /* 0x0000000f2c2c7220 */ /* 0x080fe20000410000 */
[----:B------:R-:W-:Y:S01]  /*a410*/  FMUL.FTZ R45, R45, R15 ;  /* 0x0000000f2d2d7220 */ /* 0x000fe20000410000 */
[C---:B--2---:R-:W-:Y:S01]  /*a420*/  HMMA.16816.F32 R148, R4.reuse, R20, R148 ;  /* 0x000000140494723c */ /* 0x044fe20000001894 */
[----:B------:R-:W-:Y:S01]  /*a430*/  LOP3.LUT R8, R8, R9, RZ, 0xc0, !PT ;  /* 0x0000000908087212 */ /* 0x000fe200078ec0ff */
[-C--:B------:R-:W-:Y:S01]  /*a440*/  FMUL.FTZ R46, R46, R14.reuse ;  /* 0x0000000e2e2e7220 */ /* 0x080fe20000410000 */
[----:B------:R-:W-:Y:S01]  /*a450*/  HSET2.LE.AND R9, R18, R0, PT ;  /* 0x0000000012097233 */ /* 0x000fe20003803000 */
[----:B------:R-:W-:Y:S01]  /*a460*/  FMUL.FTZ R47, R47, R14 ;  /* 0x0000000e2f2f7220 */ /* 0x000fe20000410000 */
[----:B------:R-:W-:Y:S01]  /*a470*/  F2FP.F16.F32.PACK_AB R18, R143, R179 ;  /* 0x000000b38f12723e */ /* 0x000fe200000000ff */
[----:B------:R-:W-:Y:S01]  /*a480*/  HMMA.16816.F32 R152, R4, R22, R152 ;  /* 0x000000160498723c */ /* 0x000fe20000001898 */
[-C--:B------:R-:W-:Y:S01]  /*a490*/  FMUL.FTZ R164, R164, R17.reuse ;  /* 0x00000011a4a47220 */ /* 0x080fe20000410000 */
[----:B------:R-:W-:Y:S01]  /*a4a0*/  FMUL.FTZ R165, R165, R17 ;  /* 0x00000011a5a57220 */ /* 0x000fe20000410000 */
[----:B------:R-:W-:Y:S01]  /*a4b0*/  LOP3.LUT R9, R9, R18, RZ, 0xc0, !PT ;  /* 0x0000001209097212 */ /* 0x000fe200078ec0ff */
[-C--:B------:R-:W-:Y:S01]  /*a4c0*/  FMUL.FTZ R166, R166, R16.reuse ;  /* 0x00000010a6a67220 */ /* 0x080fe20000410000 */
[----:B------:R-:W-:Y:S01]  /*a4d0*/  FMUL.FTZ R167, R167, R16 ;  /* 0x00000010a7a77220 */ /* 0x000fe20000410000 */
[-C--:B------:R-:W-:Y:S01]  /*a4e0*/  FMUL.FTZ R160, R160, R15.reuse ;  /* 0x0000000fa0a07220 */ /* 0x080fe20000410000 */
[----:B------:R-:W-:Y:S01]  /*a4f0*/  FMUL.FTZ R161, R161, R15 ;  /* 0x0000000fa1a17220 */ /* 0x000fe20000410000 */
[-C--:B------:R-:W-:Y:S01]  /*a500*/  FMUL.FTZ R162, R162, R14.reuse ;  /* 0x0000000ea2a27220 */ /* 0x080fe20000410000 */
[----:B------:R-:W-:Y:S01]  /*a510*/  FMUL.FTZ R163, R163, R14 ;  /* 0x0000000ea3a37220 */ /* 0x000fe20000410000 */
[C---:B------:R-:W-:Y:S01]  /*a520*/  HMMA.16816.F32 R144, R8.reuse, R20, R144 ;  /* 0x000000140890723c */ /* 0x040fe20000001890 */
[-C--:B------:R-:W-:Y:S01]  /*a530*/  FMUL.FTZ R168, R168, R17.reuse ;  /* 0x00000011a8a87220 */ /* 0x080fe20000410000 */
[-C--:B------:R-:W-:Y:S01]  /*a540*/  FMUL.FTZ R169, R169, R17.reuse ;  /* 0x00000011a9a97220 */ /* 0x080fe20000410000 */
[-C--:B------:R-:W-:Y:S01]  /*a550*/  FMUL.FTZ R170, R170, R16.reuse ;  /* 0x00000010aaaa7220 */ /* 0x080fe20000410000 */
[-C--:B------:R-:W-:Y:S01]  /*a560*/  FMUL.FTZ R171, R171, R16.reuse ;  /* 0x00000010abab7220 */ /* 0x080fe20000410000 */
[-C--:B------:R-:W-:Y:S01]  /*a570*/  FMUL.FTZ R36, R36, R17.reuse ;  /* 0x0000001124247220 */ /* 0x080fe20000410000 */
[C---:B------:R-:W-:Y:S01]  /*a580*/  HMMA.16816.F32 R244, R8.reuse, R22, R156 ;  /* 0x0000001608f4723c */ /* 0x040fe2000000189c */
[----:B------:R-:W2:Y:S01]  /*a590*/  LDSM.16.MT88.4 R20, [R210+0xa000] ;  /* 0x00a00000d214783b */ /* 0x000ea20000004200 */
        /* <DEDUP_REMOVED lines=13> */
[----:B-1----:R-:W-:Y:S01]  /*a670*/  HMMA.16816.F32 R248, R8, R26, R172 ;  /* 0x0000001a08f8723c */ /* 0x002fe200000018ac */
[----:B------:R-:W-:Y:S01]  /*a680*/  MOV R157, R242 ;  /* 0x000000f2009d7202 */ /* 0x000fe20000000f00 */
[-C--:B------:R-:W-:Y:S01]  /*a690*/  FMUL.FTZ R52, R52, R17.reuse ;  /* 0x0000001134347220 */ /* 0x080fe20000410000 */
[-C--:B------:R-:W-:Y:S01]  /*a6a0*/  FMUL.FTZ R53, R53, R17.reuse ;  /* 0x0000001135357220 */ /* 0x080fe20000410000 */
[-C--:B------:R-:W-:Y:S01]  /*a6b0*/  FMUL.FTZ R64, R64, R17.reuse ;  /* 0x0000001140407220 */ /* 0x080fe20000410000 */
[-C--:B------:R-:W-:Y:S01]  /*a6c0*/  FMUL.FTZ R65, R65, R17.reuse ;  /* 0x0000001141417220 */ /* 0x080fe20000410000 */
[-C--:B------:R-:W-:Y:S01]  /*a6d0*/  HMMA.16816.F32 R164, R4, R24.reuse, R164 ;  /* 0x0000001804a4723c */ /* 0x080fe200000018a4 */
[----:B------:R-:W-:Y:S01]  /*a6e0*/  MOV R172, R196 ;  /* 0x000000c400ac7202 */ /* 0x000fe20000000f00 */
[----:B------:R-:W-:Y:S01]  /*a6f0*/  FMUL.FTZ R68, R68, R17 ;  /* 0x0000001144447220 */ /* 0x000fe20000410000 */
[----:B------:R-:W-:Y:S01]  /*a700*/  MOV R173, R243 ;  /* 0x000000f300ad7202 */ /* 0x000fe20000000f00 */
        /* <DEDUP_REMOVED lines=16> */
[----:B--2---:R-:W-:Y:S01]  /*a810*/  HMMA.16816.F32 R196, R8, R22, R44 ;  /* 0x0000001608c4723c */ /* 0x004fe2000000182c */
[-C--:B------:R-:W-:Y:S01]  /*a820*/  FMUL.FTZ R83, R83, R16.reuse ;  /* 0x0000001053537220 */ /* 0x080fe20000410000 */
[-C--:B------:R-:W-:Y:S01]  /*a830*/  FMUL.FTZ R97, R97, R17.reuse ;  /* 0x0000001161617220 */ /* 0x080fe20000410000 */
[-C--:B------:R-:W-:Y:S01]  /*a840*/  FMUL.FTZ R100, R100, R17.reuse ;  /* 0x0000001164647220 */ /* 0x080fe20000410000 */
[-C--:B------:R-:W-:Y:S01]  /*a850*/  FMUL.FTZ R101, R101, R17.reuse ;  /* 0x0000001165657220 */ /* 0x080fe20000410000 */
[----:B------:R-:W-:Y:S01]  /*a860*/  FMUL.FTZ R86, R86, R16 ;  /* 0x0000001056567220 */ /* 0x000fe20000410000 */
[-C--:B------:R-:W-:Y:S01]  /*a870*/  HMMA.16816.F32 R236, R4, R20.reuse, R36 ;  /* 0x0000001404ec723c */ /* 0x080fe20000001824 */
[----:B------:R-:W-:Y:S01]  /*a880*/  MOV R44, R32 ;  /* 0x00000020002c7202 */ /* 0x000fe20000000f00 */
[----:B------:R-:W-:Y:S01]  /*a890*/  LDSM.16.MT88.4 R36, [R209+0xb000] ;  /* 0x00b00000d124783b */ /* 0x000fe20000004200 */
        /* <DEDUP_REMOVED lines=9> */
[C---:B------:R-:W-:Y:S01]  /*a930*/  HMMA.16816.F32 R48, R4.reuse, R22, R48 ;  /* 0x000000160430723c */ /* 0x040fe20000001830 */
[----:B------:R-:W3:Y:S01]  /*a940*/  LDSM.16.MT88.4 R20, [R205+0xb000] ;  /* 0x00b00000cd14783b */ /* 0x000ee20000004200 */
        /* <DEDUP_REMOVED lines=21> */
[----:B------:R-:W-:Y:S01]  /*aaa0*/  IMAD.MOV.U32 R174, RZ, RZ, R203 ;  /* 0x000000ffffae7224 */ /* 0x000fe200078e00cb */
[C---:B-1----:R-:W-:Y:S01]  /*aab0*/  HMMA.16816.F32 R84, R4.reuse, R24, R84 ;  /* 0x000000180454723c */ /* 0x042fe20000001854 */
[----:B------:R-:W-:Y:S01]  /*aac0*/  MOV R18, R177 ;  /* 0x000000b100127202 */ /* 0x000fe20000000f00 */
[-C--:B------:R-:W-:Y:S01]  /*aad0*/  FMUL.FTZ R76, R76, R15.reuse ;  /* 0x0000000f4c4c7220 */ /* 0x080fe20000410000 */
[----:B------:R-:W-:Y:S01]  /*aae0*/  FMUL.FTZ R77, R77, R15 ;  /* 0x0000000f4d4d7220 */ /* 0x000fe20000410000 */
[-C--:B------:R-:W-:Y:S01]  /*aaf0*/  FMUL.FTZ R78, R78, R14.reuse ;  /* 0x0000000e4e4e7220 */ /* 0x080fe20000410000 */
[----:B------:R-:W-:Y:S01]  /*ab00*/  FMUL.FTZ R79, R79, R14 ;  /* 0x0000000e4f4f7220 */ /* 0x000fe20000410000 */
[----:B------:R-:W-:Y:S01]  /*ab10*/  HMMA.16816.F32 R96, R4, R26, R96 ;  /* 0x0000001a0460723c */ /* 0x000fe20000001860 */
[----:B------:R-:W-:-:S02]  /*ab20*/  IMAD.MOV.U32 R19, RZ, RZ, R176 ;  /* 0x000000ffff137224 */ /* 0x000fc400078e00b0 */
[-C--:B------:R-:W-:Y:S01]  /*ab30*/  FMUL.FTZ R92, R92, R15.reuse ;  /* 0x0000000f5c5c7220 */ /* 0x080fe20000410000 */
[----:B------:R-:W-:Y:S01]  /*ab40*/  FMUL.FTZ R93, R93, R15 ;  /* 0x0000000f5d5d7220 */ /* 0x000fe20000410000 */
[-C--:B------:R-:W-:Y:S01]  /*ab50*/  FMUL.FTZ R94, R94, R14.reuse ;  /* 0x0000000e5e5e7220 */ /* 0x080fe20000410000 */
[----:B------:R-:W-:Y:S01]  /*ab60*/  FMUL.FTZ R95, R95, R14 ;  /* 0x0000000e5f5f7220 */ /* 0x000fe20000410000 */
[C---:B--2---:R-:W-:Y:S01]  /*ab70*/  HMMA.16816.F32 R100, R4.reuse, R32, R100 ;  /* 0x000000200464723c */ /* 0x044fe20000001864 */
[----:B------:R-:W-:Y:S01]  /*ab80*/  MOV R45, R143 ;  /* 0x0000008f002d7202 */ /* 0x000fe20000000f00 */
[-C--:B------:R-:W-:Y:S01]  /*ab90*/  FMUL.FTZ R56, R56, R15.reuse ;  /* 0x0000000f38387220 */ /* 0x080fe20000410000 */
[----:B------:R-:W-:Y:S01]  /*aba0*/  MOV R46, R142 ;  /* 0x0000008e002e7202 */ /* 0x000fe20000000f00 */
[----:B------:R-:W-:Y:S01]  /*abb0*/  FMUL.FTZ R57, R57, R15 ;  /* 0x0000000f39397220 */ /* 0x000fe20000410000 */
[----:B------:R-:W-:Y:S01]  /*abc0*/  MOV R47, R141 ;  /* 0x0000008d002f7202 */ /* 0x000fe20000000f00 */
[C---:B---3--:R-:W-:Y:S01]  /*abd0*/  HMMA.16816.F32 R68, R4.reuse, R20, R68 ;  /* 0x000000140444723c */ /* 0x048fe20000001844 */
[----:B------:R-:W-:Y:S01]  /*abe0*/  MOV R175, R179 ;  /* 0x000000b300af7202 */ /* 0x000fe20000000f00 */
        /* <DEDUP_REMOVED lines=25> */
[----:B------:R-:W-:-:S03]  /*ad80*/  FMUL.FTZ R127, R127, R14 ;  /* 0x0000000e7f7f7220 */ /* 0x000fc60000410000 */
[C---:B------:R-:W-:Y:S01]  /*ad90*/  HMMA.16816.F32 R72, R8.reuse, R20, R72 ;  /* 0x000000140848723c */ /* 0x040fe20000001848 */
[----:B------:R-:W-:Y:S01]  /*ada0*/  FFMA.FTZ R4, R188, UR38, -R2 ;  /* 0x00000026bc047c23 */ /* 0x000fe20008010802 */
[----:B------:R-:W-:Y:S01]  /*adb0*/  MOV R131, R140 ;  /* 0x0000008c00837202 */ /* 0x000fe20000000f00 */
[----:B------:R-:W-:Y:S01]  /*adc0*/  IMAD.MOV.U32 R129, RZ, RZ, R133 ;  /* 0x000000ffff817224 */ /* 0x000fe200078e0085 */
[----:B------:R-:W-:Y:S01]  /*add0*/  MOV R128, R132 ;  /* 0x0000008400807202 */ /* 0x000fe20000000f00 */
[----:B------:R1:W-:Y:S01]  /*ade0*/  MUFU.EX2 R188, R4 ;  /* 0x0000000400bc7308 */ /* 0x0003e20000000800 */
[----:B------:R-:W-:Y:S01]  /*adf0*/  HMMA.16816.F32 R88, R8, R24, R88 ;  /* 0x000000180858723c */ /* 0x000fe20000001858 */
[----:B------:R-:W-:-:S05]  /*ae00*/  MOV R130, R178 ;  /* 0x000000b200827202 */ /* 0x000fca0000000f00 */
[C---:B------:R-:W-:Y:S01]  /*ae10*/  HMMA.16816.F32 R140, R8.reuse, R22, R76 ;  /* 0x00000016088c723c */ /* 0x040fe2000000184c */
[----:B------:R-:W-:Y:S05]  /*ae20*/  LDSM.16.MT88.4 R76, [R205+0xb800] ;  /* 0x00b80000cd4c783b */ /* 0x000fea0000004200 */
[C---:B------:R-:W-:Y:S01]  /*ae30*/  HMMA.16816.F32 R132, R8.reuse, R26, R92 ;  /* 0x0000001a0884723c */ /* 0x040fe2000000185c */
[----:B------:R-:W-:Y:S01]  /*ae40*/  FFMA.FTZ R22, R186, UR38, -R12 ;  /* 0x00000026ba167c23 */ /* 0x000fe2000801080c */
[----:B------:R-:W-:Y:S01]  /*ae50*/  MOV R186, R47 ;  /* 0x0000002f00ba7202 */ /* 0x000fe20000000f00 */
[----:B------:R-:W-:Y:S01]  /*ae60*/  LDSM.16.MT88.4 R92, [R207+0xb800] ;  /* 0x00b80000cf5c783b */ /* 0x000fe20000004200 */
[----:B-1----:R-:W-:Y:S01]  /*ae70*/  FFMA.FTZ R4, R187, UR38, -R2 ;  /* 0x00000026bb047c23 */ /* 0x002fe20008010802 */
[----:B------:R-:W-:Y:S01]  /*ae80*/  MOV R47, R156 ;  /* 0x0000009c002f7202 */ /* 0x000fe20000000f00 */
[----:B------:R-:W-:Y:S01]  /*ae90*/  HMMA.16816.F32 R56, R8, R28, R56 ;  /* 0x0000001c0838723c */ /* 0x000fe20000001838 */
[----:B------:R-:W-:Y:S01]  /*aea0*/  FFMA.FTZ R26, R192, UR38, -R12 ;  /* 0x00000026c01a7c23 */ /* 0x000fe2000801080c */
[----:B------:R1:W-:Y:S01]  /*aeb0*/  MUFU.EX2 R201, R4 ;  /* 0x0000000400c97308 */ /* 0x0003e20000000800 */
[----:B------:R-:W-:Y:S01]  /*aec0*/  IMAD.MOV.U32 R192, RZ, RZ, R46 ;  /* 0x000000ffffc07224 */ /* 0x000fe200078e002e */
[----:B------:R-:W-:-:S02]  /*aed0*/  MOV R46, R158 ;  /* 0x0000009e002e7202 */ /* 0x000fc40000000f00 */
[C---:B------:R-:W-:Y:S01]  /*aee0*/  HMMA.16816.F32 R176, R8.reuse, R30, R60 ;  /* 0x0000001e08b0723c */ /* 0x040fe2000000183c */
[----:B------:R-:W-:Y:S03]  /*aef0*/  LDSM.16.MT88.4 R60, [R209+0xa800] ;  /* 0x00a80000d13c783b */ /* 0x000fe60000004200 */
[----:B------:R-:W-:Y:S02]  /*af00*/  MUFU.EX2 R26, R26 ;  /* 0x0000001a001a7308 */ /* 0x000fe40000000800 */
[C---:B------:R-:W-:Y:S06]  /*af10*/  HMMA.16816.F32 R104, R8.reuse, R32, R104 ;  /* 0x000000200868723c */ /* 0x040fec0000001868 */
[C---:B------:R-:W-:Y:S01]  /*af20*/  HMMA.16816.F32 R32, R8.reuse, R34, R108 ;  /* 0x000000220820723c */ /* 0x040fe2000000186c */
[--C-:B-1----:R-:W-:Y:S01]  /*af30*/  FFMA.FTZ R4, R182, UR38, -R2.reuse ;  /* 0x00000026b6047c23 */ /* 0x102fe20008010802 */
[----:B------:R-:W-:Y:S01]  /*af40*/  FFMA.FTZ R2, R180, UR38, -R2 ;  /* 0x00000026b4027c23 */ /* 0x000fe20008010802 */
[----:B------:R-:W-:Y:S02]  /*af50*/  LDSM.16.MT88.4 R108, [R210+0xb800] ;  /* 0x00b80000d26c783b */ /* 0x000fe40000004200 */
[----:B------:R1:W-:Y:S01]  /*af60*/  MUFU.EX2 R203, R4 ;  /* 0x0000000400cb7308 */ /* 0x0003e20000000800 */
[C---:B------:R-:W-:Y:S06]  /*af70*/  HMMA.16816.F32 R120, R8.reuse, R36, R120 ;  /* 0x000000240878723c */ /* 0x040fec0000001878 */
[----:B------:R-:W-:Y:S01]  /*af80*/  HMMA.16816.F32 R28, R8, R38, R124 ;  /* 0x00000026081c723c */ /* 0x000fe2000000187c */
[----:B------:R2:W-:Y:S01]  /*af90*/  MUFU.EX2 R187, R2 ;  /* 0x0000000200bb7308 */ /* 0x0005e20000000800 */
[----:B-1----:R-:W-:Y:S01]  /*afa0*/  IMAD.WIDE.U32 R4, R195, -0x2daee0ad, RZ ;  /* 0xd2511f53c3047825 */ /* 0x002fe200078e00ff */
[----:B------:R-:W-:-:S02]  /*afb0*/  MOV R195, R130 ;  /* 0x0000008200c37202 */ /* 0x000fc40000000f00 */
[C---:B------:R-:W-:Y:S02]  /*afc0*/  LOP3.LUT R7, R4.reuse, 0xffff, RZ, 0xc0, !PT ;  /* 0x0000ffff04077812 */ /* 0x040fe400078ec0ff */
[----:B------:R-:W-:Y:S01]  /*afd0*/  LOP3.LUT R21, R4, 0xff, RZ, 0xc0, !PT ;  /* 0x000000ff04157812 */ /* 0x000fe200078ec0ff */
[----:B--2---:R-:W-:Y:S01]  /*afe0*/  FFMA.FTZ R2, R191, UR38, -R3 ;  /* 0x00000026bf027c23 */ /* 0x004fe20008010803 */
[--C-:B------:R-:W-:Y:S02]  /*aff0*/  SHF.R.U32.HI R20, RZ, 0x10, R4.reuse ;  /* 0x00000010ff147819 */ /* 0x100fe40000011604 */
[----:B------:R-:W-:Y:S01]  /*b000*/  SHF.R.U32.HI R25, RZ, 0x18, R4 ;  /* 0x00000018ff197819 */ /* 0x000fe20000011604 */
[----:B------:R1:W-:Y:S01]  /*b010*/  MUFU.EX2 R180, R2 ;  /* 0x0000000200b47308 */ /* 0x0003e20000000800 */
[----:B------:R-:W-:Y:S01]  /*b020*/  LOP3.LUT R6, R5, UR23, R138, 0x96, !PT ;  /* 0x0000001705067c12 */ /* 0x000fe2000f8e968a */
[----:B------:R-:W-:Y:S01]  /*b030*/  FFMA.FTZ R5, R193, UR38, -R13 ;  /* 0x00000026c1057c23 */ /* 0x000fe2000801080d */
[----:B------:R-:W-:Y:S01]  /*b040*/  SHF.R.U32.HI R7, RZ, 0x8, R7 ;  /* 0x00000008ff077819 */ /* 0x000fe20000011607 */
[----:B------:R-:W-:Y:S01]  /*b050*/  IMAD.MOV.U32 R193, RZ, RZ, R131 ;  /* 0x000000ffffc17224 */ /* 0x000fe200078e0083 */
[----:B------:R-:W-:-:S02]  /*b060*/  LOP3.LUT R11, R6, 0xff, RZ, 0xc0, !PT ;  /* 0x000000ff060b7812 */ /* 0x000fc400078ec0ff */
[----:B------:R-:W-:Y:S02]  /*b070*/  PRMT R21, R21, 0x5410, R7 ;  /* 0x0000541015157816 */ /* 0x000fe40000000007 */
[----:B------:R-:W-:Y:S02]  /*b080*/  SHF.R.U32.HI R10, RZ, 0x18, R6 ;  /* 0x00000018ff0a7819 */ /* 0x000fe40000011606 */
[----:B------:R-:W-:Y:S01]  /*b090*/  MOV R191, R128 ;  /* 0x0000008000bf7202 */ /* 0x000fe20000000f00 */
[----:B-1----:R-:W-:Y:S01]  /*b0a0*/  FFMA.FTZ R2, R190, UR38, -R3 ;  /* 0x00000026be027c23 */ /* 0x002fe20008010803 */
[----:B------:R-:W-:-:S03]  /*b0b0*/  MOV R190, R129 ;  /* 0x0000008100be7202 */ /* 0x000fc60000000f00 */
[----:B------:R1:W-:Y:S02]  /*b0c0*/  MUFU.EX2 R182, R2 ;  /* 0x0000000200b67308 */ /* 0x0003e40000000800 */
[--C-:B-1----:R-:W-:Y:S01]  /*b0d0*/  FFMA.FTZ R2, R184, UR38, -R3.reuse ;  /* 0x00000026b8027c23 */ /* 0x102fe20008010803 */
[----:B------:R-:W-:-:S05]  /*b0e0*/  FFMA.FTZ R3, R181, UR38, -R3 ;  /* 0x00000026b5037c23 */ /* 0x000fca0008010803 */
[----:B------:R-:W-:Y:S08]  /*b0f0*/  MUFU.EX2 R184, R2 ;  /* 0x0000000200b87308 */ /* 0x000ff00000000800 */
[----:B------:R1:W2:Y:S02]  /*b100*/  MUFU.EX2 R181, R3 ;  /* 0x0000000300b57308 */ /* 0x0002a40000000800 */
[----:B-1----:R-:W-:-:S06]  /*b110*/  IMAD.WIDE.U32 R2, R139, -0x2daee0ad, RZ ;  /* 0xd2511f538b027825 */ /* 0x002fcc00078e00ff */
[----:B------:R1:W-:Y:S01]  /*b120*/  MUFU.EX2 R139, R5 ;  /* 0x00000005008b7308 */ /* 0x0003e20000000800 */
[----:B------:R-:W-:Y:S02]  /*b130*/  LOP3.LUT R4, R3, UR23, R202, 0x96, !PT ;  /* 0x0000001703047c12 */ /* 0x000fe4000f8e96ca */
[----:B------:R-:W-:Y:S02]  /*b140*/  MOV R202, R18 ;  /* 0x0000001200ca7202 */ /* 0x000fe40000000f00 */
[----:B------:R-:W-:Y:S01]  /*b150*/  LOP3.LUT R18, R2, 0xffff, RZ, 0xc0, !PT ;  /* 0x0000ffff02127812 */ /* 0x000fe200078ec0ff */
[----:B------:R-:W-:Y:S01]  /*b160*/  FFMA.FTZ R3, R194, UR38, -R13 ;  /* 0x00000026c2037c23 */ /* 0x000fe2000801080d */
[----:B------:R-:W-:Y:S02]  /*b170*/  MOV R194, R19 ;  /* 0x0000001300c27202 */ /* 0x000fe40000000f00 */
[----:B------:R-:W-:Y:S01]  /*b180*/  LOP3.LUT R24, R2, 0xff, RZ, 0xc0, !PT ;  /* 0x000000ff02187812 */ /* 0x000fe200078ec0ff */
[----:B------:R3:W-:Y:S01]  /*b190*/  MUFU.EX2 R138, R3 ;  /* 0x00000003008a7308 */ /* 0x0007e20000000800 */
[----:B------:R-:W-:-:S02]  /*b1a0*/  SHF.R.U32.HI R19, RZ, 0x10, R2 ;  /* 0x00000010ff137819 */ /* 0x000fc40000011602 */
[----:B------:R-:W-:Y:S01]  /*b1b0*/  SHF.R.U32.HI R23, RZ, 0x18, R2 ;  /* 0x00000018ff177819 */ /* 0x000fe20000011602 */
[----:B------:R-:W-:Y:S01]  /*b1c0*/  FFMA.FTZ R2, R183, UR38, -R13 ;  /* 0x00000026b7027c23 */ /* 0x000fe2000801080d */
[----:B------:R-:W-:Y:S01]  /*b1d0*/  MOV R183, R172 ;  /* 0x000000ac00b77202 */ /* 0x000fe20000000f00 */
[----:B------:R-:W-:Y:S01]  /*b1e0*/  IMAD.MOV.U32 R172, RZ, RZ, R173 ;  /* 0x000000ffffac7224 */ /* 0x000fe200078e00ad */
[----:B------:R-:W-:Y:S02]  /*b1f0*/  MOV R173, R174 ;  /* 0x000000ae00ad7202 */ /* 0x000fe40000000f00 */
[----:B------:R-:W-:Y:S02]  /*b200*/  MOV R174, R175 ;  /* 0x000000af00ae7202 */ /* 0x000fe40000000f00 */
[----:B------:R-:W-:Y:S02]  /*b210*/  MOV R175, R137 ;  /* 0x0000008900af7202 */ /* 0x000fe40000000f00 */
[----:B-1----:R-:W-:-:S02]  /*b220*/  LOP3.LUT R5, R20, 0xff, RZ, 0xc0, !PT ;  /* 0x000000ff14057812 */ /* 0x002fc400078ec0ff */
[----:B------:R-:W-:Y:S01]  /*b230*/  SHF.R.U32.HI R8, RZ, 0x10, R4 ;  /* 0x00000010ff087819 */ /* 0x000fe20000011604 */
[----:B---3--:R-:W-:Y:S01]  /*b240*/  FFMA.FTZ R3, R189, UR38, -R13 ;  /* 0x00000026bd037c23 */ /* 0x008fe2000801080d */
[--C-:B------:R-:W-:Y:S01]  /*b250*/  FFMA.FTZ R13, R200, UR38, -R12.reuse ;  /* 0x00000026c80d7c23 */ /* 0x100fe2000801080c */
[----:B------:R-:W-:Y:S01]  /*b260*/  FFMA.FTZ R12, R185, UR38, -R12 ;  /* 0x00000026b90c7c23 */ /* 0x000fe2000801080c */
[----:B------:R-:W-:Y:S01]  /*b270*/  MOV R185, R136 ;  /* 0x0000008800b97202 */ /* 0x000fe20000000f00 */
[----:B------:R1:W-:Y:S01]  /*b280*/  MUFU.EX2 R137, R3 ;  /* 0x0000000300897308 */ /* 0x0003e20000000800 */
[----:B------:R-:W-:Y:S02]  /*b290*/  PRMT R20, R5, 0x5410, R25 ;  /* 0x0000541005147816 */ /* 0x000fe40000000019 */
[----:B------:R-:W-:Y:S02]  /*b2a0*/  SHF.R.U32.HI R5, RZ, 0x10, R6 ;  /* 0x00000010ff057819 */ /* 0x000fe40000011606 */
[----:B------:R-:W-:-:S02]  /*b2b0*/  LOP3.LUT R9, R4, 0xff, RZ, 0xc0, !PT ;  /* 0x000000ff04097812 */ /* 0x000fc400078ec0ff */
[----:B------:R-:W-:Y:S01]  /*b2c0*/  SHF.R.U32.HI R7, RZ, 0x18, R4 ;  /* 0x00000018ff077819 */ /* 0x000fe20000011604 */
[----:B------:R3:W4:Y:S01]  /*b2d0*/  MUFU.EX2 R136, R2 ;  /* 0x0000000200887308 */ /* 0x0007220000000800 */
[----:B------:R-:W-:Y:S02]  /*b2e0*/  MOV R131, R175 ;  /* 0x000000af00837202 */ /* 0x000fe40000000f00 */
[----:B------:R-:W-:Y:S02]  /*b2f0*/  MOV R130, R173 ;  /* 0x000000ad00827202 */ /* 0x000fe40000000f00 */
[----:B------:R-:W-:Y:S02]  /*b300*/  MOV R189, R44 ;  /* 0x0000002c00bd7202 */ /* 0x000fe40000000f00 */
[----:B------:R-:W-:Y:S01]  /*b310*/  MOV R200, R45 ;  /* 0x0000002d00c87202 */ /* 0x000fe20000000f00 */
[----:B------:R5:W-:Y:S01]  /*b320*/  MUFU.EX2 R27, R13 ;  /* 0x0000000d001b7308 */ /* 0x000be20000000800 */
[----:B-1----:R-:W-:Y:S01]  /*b330*/  SHF.R.U32.HI R3, RZ, 0x8, R18 ;  /* 0x00000008ff037819 */ /* 0x002fe20000011612 */
[----:B------:R-:W-:Y:S01]  /*b340*/  IMAD.MOV.U32 R45, RZ, RZ, R159 ;  /* 0x000000ffff2d7224 */ /* 0x000fe200078e009f */
[----:B------:R-:W-:-:S02]  /*b350*/  MOV R44, R157 ;  /* 0x0000009d002c7202 */ /* 0x000fc40000000f00 */
[----:B------:R-:W-:Y:S01]  /*b360*/  MOV R25, R172 ;  /* 0x000000ac00197202 */ /* 0x000fe20000000f00 */
[----:B------:R-:W1:Y:S01]  /*b370*/  LDSM.16.MT88.4 R156, [R205+0xa800] ;  /* 0x00a80000cd9c783b */ /* 0x000e620000004200 */
[----:B---3--:R-:W-:Y:S02]  /*b380*/  LOP3.LUT R2, R19, 0xff, RZ, 0xc0, !PT ;  /* 0x000000ff13027812 */ /* 0x008fe400078ec0ff */
[----:B------:R-:W-:Y:S01]  /*b390*/  PRMT R19, R24, 0x5410, R3 ;  /* 0x0000541018137816 */ /* 0x000fe20000000003 */
[----:B------:R-:W-:Y:S01]  /*b3a0*/  IMAD.MOV.U32 R24, RZ, RZ, R174 ;  /* 0x000000ffff187224 */ /* 0x000fe200078e00ae */
[----:B------:R-:W-:Y:S01]  /*b3b0*/  PRMT R18, R2, 0x5410, R23 ;  /* 0x0000541002127816 */ /* 0x000fe20000000017 */
[----:B------:R-:W-:Y:S01]  /*b3c0*/  LDSM.16.MT88.4 R172, [R207+0xa800] ;  /* 0x00a80000cfac783b */ /* 0x000fe20000004200 */
[----:B------:R-:W-:Y:S01]  /*b3d0*/  LOP3.LUT R3, R6, 0xffff, RZ, 0xc0, !PT ;  /* 0x0000ffff06037812 */ /* 0x000fe200078ec0ff */
[----:B------:R-:W-:Y:S01]  /*b3e0*/  MUFU.EX2 R23, R22 ;  /* 0x0000001600177308 */ /* 0x000fe20000000800 */
[----:B------:R-:W-:-:S02]  /*b3f0*/  LOP3.LUT R2, R4, 0xffff, RZ, 0xc0, !PT ;  /* 0x0000ffff04027812 */ /* 0x000fc400078ec0ff */
[----:B------:R-:W-:Y:S02]  /*b400*/  SHF.R.U32.HI R6, RZ, 0x8, R3 ;  /* 0x00000008ff067819 */ /* 0x000fe40000011603 */
[----:B------:R-:W-:Y:S02]  /*b410*/  LOP3.LUT R4, R5, 0xff, RZ, 0xc0, !PT ;  /* 0x000000ff05047812 */ /* 0x000fe400078ec0ff */
[----:B------:R-:W-:Y:S01]  /*b420*/  SHF.R.U32.HI R3, RZ, 0x8, R2 ;  /* 0x00000008ff037819 */ /* 0x000fe20000011602 */
[----:B------:R3:W1:Y:S01]  /*b430*/  MUFU.EX2 R22, R12 ;  /* 0x0000000c00167308 */ /* 0x0006620000000800 */
[----:B------:R-:W-:Y:S02]  /*b440*/  LOP3.LUT R2, R8, 0xff, RZ, 0xc0, !PT ;  /* 0x000000ff08027812 */ /* 0x000fe400078ec0ff */
[----:B-----5:R-:W-:Y:S02]  /*b450*/  PRMT R13, R11, 0x5410, R6 ;  /* 0x000054100b0d7816 */ /* 0x020fe40000000006 */
[----:B------:R-:W-:-:S02]  /*b460*/  HSET2.LE.AND R6, R19, R0, PT ;  /* 0x0000000013067233 */ /* 0x000fc40003803000 */
[----:B------:R-:W-:Y:S02]  /*b470*/  PRMT R11, R9, 0x5410, R3 ;  /* 0x00005410090b7816 */ /* 0x000fe40000000003 */
[----:B--2---:R-:W-:Y:S02]  /*b480*/  F2FP.F16.F32.PACK_AB R5, R181, R184 ;  /* 0x000000b8b505723e */ /* 0x004fe400000000ff */
[----:B------:R-:W-:Y:S02]  /*b490*/  F2FP.F16.F32.PACK_AB R3, R187, R203 ;  /* 0x000000cbbb03723e */ /* 0x000fe400000000ff */
[----:B------:R-:W-:Y:S02]  /*b4a0*/  HSET2.LE.AND R8, R18, R0, PT ;  /* 0x0000000012087233 */ /* 0x000fe40003803000 */
[----:B------:R-:W-:Y:S02]  /*b4b0*/  MOV R19, R44 ;  /* 0x0000002c00137202 */ /* 0x000fe40000000f00 */
[----:B---3--:R-:W-:-:S02]  /*b4c0*/  PRMT R12, R4, 0x5410, R10 ;  /* 0x00005410040c7816 */ /* 0x008fc4000000000a */
[----:B------:R-:W-:Y:S02]  /*b4d0*/  PRMT R10, R2, 0x5410, R7 ;  /* 0x00005410020a7816 */ /* 0x000fe40000000007 */
[----:B------:R-:W-:Y:S02]  /*b4e0*/  HSET2.LE.AND R4, R20, R0, PT ;  /* 0x0000000014047233 */ /* 0x000fe40003803000 */
[----:B----4-:R-:W-:Y:S02]  /*b4f0*/  F2FP.F16.F32.PACK_AB R7, R136, R137 ;  /* 0x000000898807723e */ /* 0x010fe400000000ff */
[----:B------:R-:W-:Y:S02]  /*b500*/  MOV R20, R131 ;  /* 0x0000008300147202 */ /* 0x000fe40000000f00 */
[----:B------:R-:W-:Y:S02]  /*b510*/  LOP3.LUT R131, R4, R5, RZ, 0xc0, !PT ;  /* 0x0000000504837212 */ /* 0x000fe400078ec0ff */
[----:B------:R-:W-:-:S02]  /*b520*/  LOP3.LUT R126, R6, R7, RZ, 0xc0, !PT ;  /* 0x00000007067e7212 */ /* 0x000fc400078ec0ff */
[----:B------:R-:W-:Y:S02]  /*b530*/  F2FP.F16.F32.PACK_AB R5, R182, R180 ;  /* 0x000000b4b605723e */ /* 0x000fe400000000ff */
[----:B------:R-:W-:Y:S02]  /*b540*/  F2FP.F16.F32.PACK_AB R7, R138, R139 ;  /* 0x0000008b8a07723e */ /* 0x000fe400000000ff */
[--C-:B------:R-:W-:Y:S02]  /*b550*/  HSET2.LE.AND R4, R12, R0.reuse, PT ;  /* 0x000000000c047233 */ /* 0x100fe40003803000 */
[--C-:B------:R-:W-:Y:S02]  /*b560*/  HSET2.LE.AND R6, R11, R0.reuse, PT ;  /* 0x000000000b067233 */ /* 0x100fe40003803000 */
[----:B------:R-:W-:Y:S02]  /*b570*/  HSET2.LE.AND R2, R21, R0, PT ;  /* 0x0000000015027233 */ /* 0x000fe40003803000 */
[----:B------:R-:W-:-:S02]  /*b580*/  LOP3.LUT R129, R4, R5, RZ, 0xc0, !PT ;  /* 0x0000000504817212 */ /* 0x000fc400078ec0ff */
[----:B------:R-:W-:Y:S02]  /*b590*/  LOP3.LUT R124, R6, R7, RZ, 0xc0, !PT ;  /* 0x00000007067c7212 */ /* 0x000fe400078ec0ff */
[----:B------:R-:W2:Y:S01]  /*b5a0*/  LDSM.16.MT88.4 R4, [R209+0xb800] ;  /* 0x00b80000d104783b */ /* 0x000ea20000004200 */
[----:B------:R-:W-:Y:S02]  /*b5b0*/  MOV R21, R130 ;  /* 0x0000008200157202 */ /* 0x000fe40000000f00 */
[----:B------:R-:W-:Y:S02]  /*b5c0*/  LOP3.LUT R130, R2, R3, RZ, 0xc0, !PT ;  /* 0x0000000302827212 */ /* 0x000fe400078ec0ff */
[----:B------:R-:W-:Y:S01]  /*b5d0*/  HSET2.LE.AND R2, R13, R0, PT ;  /* 0x000000000d027233 */ /* 0x000fe20003803000 */
[----:B------:R-:W-:Y:S01]  /*b5e0*/  IMAD.MOV.U32 R13, RZ, RZ, R46 ;  /* 0x000000ffff0d7224 */ /* 0x000fe200078e002e */
[----:B------:R-:W-:Y:S02]  /*b5f0*/  MOV R18, R45 ;  /* 0x0000002d00127202 */ /* 0x000fe40000000f00 */
[----:B------:R-:W-:-:S02]  /*b600*/  MOV R12, R47 ;  /* 0x0000002f000c7202 */ /* 0x000fc40000000f00 */
[----:B------:R-:W3:Y:S01]  /*b610*/  LDSM.16.MT88.4 R44, [R210+0xa800] ;  /* 0x00a80000d22c783b */ /* 0x000ee20000004200 */
[----:B-1----:R-:W-:Y:S02]  /*b620*/  F2FP.F16.F32.PACK_AB R9, R22, R23 ;  /* 0x000000171609723e */ /* 0x002fe400000000ff */
[----:B------:R-:W-:Y:S02]  /*b630*/  F2FP.F16.F32.PACK_AB R3, R201, R188 ;  /* 0x000000bcc903723e */ /* 0x000fe400000000ff */
[----:B------:R-:W-:Y:S02]  /*b640*/  LOP3.LUT R127, R8, R9, RZ, 0xc0, !PT ;  /* 0x00000009087f7212 */ /* 0x000fe400078ec0ff */
[----:B------:R-:W-:Y:S02]  /*b650*/  HSET2.LE.AND R8, R10, R0, PT ;  /* 0x000000000a087233 */ /* 0x000fe40003803000 */
[----:B------:R-:W-:Y:S02]  /*b660*/  F2FP.F16.F32.PACK_AB R9, R26, R27 ;  /* 0x0000001b1a09723e */ /* 0x000fe400000000ff */
[----:B------:R-:W-:Y:S01]  /*b670*/  LOP3.LUT R128, R2, R3, RZ, 0xc0, !PT ;  /* 0x0000000302807212 */ /* 0x000fe200078ec0ff */
[----:B------:R-:W-:Y:S01]  /*b680*/  FFMA.FTZ R2, R21, R15, R20 ;  /* 0x0000000f15027223 */ /* 0x000fe20000010014 */
[----:B------:R-:W-:Y:S01]  /*b690*/  LOP3.LUT R125, R8, R9, RZ, 0xc0, !PT ;  /* 0x00000009087d7212 */ /* 0x000fe200078ec0ff */
[----:B------:R-:W-:Y:S01]  /*b6a0*/  FFMA.FTZ R9, R13, R17, R12 ;  /* 0x000000110d097223 */ /* 0x000fe2000001000c */
[----:B------:R-:W-:Y:S01]  /*b6b0*/  FFMA.FTZ R8, R19, R16, R18 ;  /* 0x0000001013087223 */ /* 0x000fe20000010012 */
[----:B------:R-:W-:-:S02]  /*b6c0*/  FFMA.FTZ R3, R25, R14, R24 ;  /* 0x0000000e19037223 */ /* 0x000fc40000010018 */
[----:B------:R-:W-:Y:S01]  /*b6d0*/  FADD.FTZ R11, R185, R9 ;  /* 0x00000009b90b7221 */ /* 0x000fe20000010000 */
[----:B------:R-:W-:Y:S01]  /*b6e0*/  FADD.FTZ R10, R186, R8 ;  /* 0x00000008ba0a7221 */ /* 0x000fe20000010000 */
[----:B------:R-:W-:Y:S01]  /*b6f0*/  FADD.FTZ R9, R192, R2 ;  /* 0x00000002c0097221 */ /* 0x000fe20000010000 */
[----:B------:R-:W-:Y:S01]  /*b700*/  FADD.FTZ R8, R200, R3 ;  /* 0x00000003c8087221 */ /* 0x000fe20000010000 */
[----:B------:R-:W-:Y:S01]  /*b710*/  FADD.FTZ R2, R183, R11 ;  /* 0x0000000bb7027221 */ /* 0x000fe20000010000 */
[----:B------:R-:W-:Y:S01]  /*b720*/  FADD.FTZ R3, R189, R10 ;  /* 0x0000000abd037221 */ /* 0x000fe20000010000 */
[----:B------:R-:W-:Y:S01]  /*b730*/  HMMA.16816.F32 R148, R128, R156, R148 ;  /* 0x0000009c8094723c */ /* 0x000fe20000001894 */
[----:B------:R-:W-:Y:S02]  /*b740*/  FADD.FTZ R8, R202, R8 ;  /* 0x00000008ca087221 */ /* 0x000fe40000010000 */
[----:B------:R-:W-:-:S03]  /*b750*/  FADD.FTZ R3, R195, R3 ;  /* 0x00000003c3037221 */ /* 0x000fc60000010000 */
[----:B--2---:R-:W-:Y:S01]  /*b760*/  HMMA.16816.F32 R116, R128, R4, R116 ;  /* 0x000000048074723c */ /* 0x004fe20000001874 */
[----:B------:R-:W-:-:S04]  /*b770*/  FADD.FTZ R3, R180, R3 ;  /* 0x00000003b4037221 */ /* 0x000fc80000010000 */
[----:B------:R-:W-:Y:S01]  /*b780*/  FADD.FTZ R3, R182, R3 ;  /* 0x00000003b6037221 */ /* 0x000fe20000010000 */
[----:B------:R-:W-:Y:S06]  /*b790*/  HMMA.16816.F32 R120, R124, R4, R120 ;  /* 0x000000047c78723c */ /* 0x000fec0000001878 */
[----:B------:R-:W-:Y:S01]  /*b7a0*/  HMMA.16816.F32 R152, R128, R158, R152 ;  /* 0x0000009e8098723c */ /* 0x000fe20000001898 */
        /* <DEDUP_REMOVED lines=11> */
[----:B------:R-:W-:-:S05]  /*b860*/  FADD.FTZ R5, R26, R5 ;  /* 0x000000051a057221 */ /* 0x000fca0000010000 */
        /* <DEDUP_REMOVED lines=38> */
[----:B------:R-:W-:-:S03]  /*bad0*/  MOV R137, R220 ;  /* 0x000000dc00897202 */ /* 0x000fc60000000f00 */
        /* <DEDUP_REMOVED lines=16> */
[----:B------:R-:W-:Y:S01]  /*bbe0*/  IMAD.U32 R2, RZ, RZ, UR40 ;  /* 0x00000028ff027e24 */ /* 0x000fe2000f8e00ff */
[----:B------:R-:W1:Y:S01]  /*bbf0*/  S2R R251, SR_TID.X ;  /* 0x0000000000fb7919 */ /* 0x000e620000002100 */
[----:B------:R-:W-:Y:S01]  /*bc00*/  IMAD.U32 R5, RZ, RZ, UR40 ;  /* 0x00000028ff057e24 */ /* 0x000fe2000f8e00ff */
[----:B------:R-:W-:-:S03]  /*bc10*/  UIADD3 UR4, UR41, UR4, URZ ;  /* 0x0000000429047290 */ /* 0x000fc6000fffe03f */
[----:B------:R-:W5:Y:S03]  /*bc20*/  @!P3 LDC.64 R10, c[0x0][0x220] ;  /* 0x00008800ff0abb82 */ /* 0x000f660000000a00 */
[----:B------:R-:W-:-:S05]  /*bc30*/  IMAD.U32 R4, RZ, RZ, UR4 ;  /* 0x00000004ff047e24 */ /* 0x000fca000f8e00ff */
[----:B------:R-:W5:Y:S01]  /*bc40*/  @!P2 LDC.64 R6, c[0x0][0x220] ;  /* 0x00008800ff06ab82 */ /* 0x000f620000000a00 */
[----:B------:R-:W-:Y:S01]  /*bc50*/  @P3 STS.128 [R219+0xa000], RZ ;  /* 0x00a000ffdb003388 */ /* 0x000fe20000000c00 */
[----:B-1----:R-:W-:-:S05]  /*bc60*/  IMAD.SHL.U32 R251, R251, 0x2, RZ ;  /* 0x00000002fbfb7824 */ /* 0x002fca00078e00ff */
[----:B------:R-:W-:Y:S02]  /*bc70*/  LOP3.LUT R251, R251, 0x6, RZ, 0xc0, !PT ;  /* 0x00000006fbfb7812 */ /* 0x000fe400078ec0ff */
[----:B--2---:R-:W-:-:S04]  /*bc80*/  LEA R2, P1, R2, R194, 0x5 ;  /* 0x000000c202027211 */ /* 0x004fc800078228ff */
[C---:B------:R-:W-:Y:S02]  /*bc90*/  IADD3 R3, P0, R2.reuse, UR22, RZ ;  /* 0x0000001602037c10 */ /* 0x040fe4000ff1e0ff */
[----:B---3--:R-:W-:Y:S02]  /*bca0*/  LEA.HI.X R4, R5, R191, R4, 0x5, P1 ;  /* 0x000000bf05047211 */ /* 0x008fe400008f2c04 */
[C---:B----4-:R-:W-:Y:S02]  /*bcb0*/  @!P3 LEA R12, P5, R2.reuse, R12, 0x1 ;  /* 0x0000000c020cb211 */ /* 0x050fe400078a08ff */
[----:B-----5:R-:W-:Y:S02]  /*bcc0*/  @!P2 LEA R8, P1, R2, R8, 0x1 ;  /* 0x000000080208a211 */ /* 0x020fe400078208ff */
[----:B------:R-:W-:Y:S02]  /*bcd0*/  @!P3 LEA R10, P4, R3, R10, 0x1 ;  /* 0x0000000a030ab211 */ /* 0x000fe400078808ff */
[----:B------:R-:W-:-:S02]  /*bce0*/  IADD3.X R5, R4, UR20, RZ, P0, !PT ;  /* 0x0000001404057c10 */ /* 0x000fc400087fe4ff */
[C-C-:B------:R-:W-:Y:S02]  /*bcf0*/  @!P3 LEA.HI.X R13, R2.reuse, R13, R4.reuse, 0x1, P5 ;  /* 0x0000000d020db211 */ /* 0x140fe400028f0c04 */
[C---:B------:R-:W-:Y:S02]  /*bd00*/  @!P2 LEA R6, P0, R3.reuse, R6, 0x1 ;  /* 0x000000060306a211 */ /* 0x040fe400078008ff */
[----:B------:R-:W-:Y:S01]  /*bd10*/  @!P2 LEA.HI.X R9, R2, R9, R4, 0x1, P1 ;  /* 0x000000090209a211 */ /* 0x000fe200008f0c04 */
[----:B------:R-:W-:Y:S01]  /*bd20*/  @!PT LDS RZ, [RZ] ;  /* 0x00000000fffff984 */ /* 0x000fe20000000800 */
[----:B------:R-:W-:Y:S01]  /*bd30*/  @!PT LDS RZ, [RZ] ;  /* 0x00000000fffff984 */ /* 0x000fe20000000800 */
[----:B------:R-:W-:Y:S01]  /*bd40*/  @!PT LDS RZ, [RZ] ;  /* 0x00000000fffff984 */ /* 0x000fe20000000800 */
[----:B------:R1:W-:Y:S01]  /*bd50*/  @!P3 LDGSTS.E.BYPASS.LTC128B.128 [R219+0xa000], desc[UR24][R12.64] ;  /* 0x0a0000000cdbbfae */ /* 0x0003e2000b901d58 */
        /* <DEDUP_REMOVED lines=9> */
[C---:B------:R-:W-:Y:S01]  /*bdf0*/  VIADD R3, R2.reuse, 0x1 ;  /* 0x0000000102037836 */ /* 0x040fe20000000000 */
[CC--:B------:R-:W-:Y:S01]  /*be00*/  ISETP.GE.AND P0, PT, R2.reuse, R231.reuse, PT ;  /* 0x000000e70200720c */ /* 0x0c0fe20003f06270 */
[----:B------:R-:W-:Y:S01]  /*be10*/  @P3 STS.128 [R219+0xa800], RZ ;  /* 0x00a800ffdb003388 */ /* 0x000fe20000000c00 */
[C---:B------:R-:W-:Y:S02]  /*be20*/  ISETP.GE.AND P6, PT, R2.reuse, R230, PT ;  /* 0x000000e60200720c */ /* 0x040fe40003fc6270 */
[----:B------:R-:W-:Y:S01]  /*be30*/  ISETP.LT.OR P0, PT, R2, R226, P0 ;  /* 0x000000e20200720c */ /* 0x000fe20000701670 */
[----:B------:R-:W-:Y:S01]  /*be40*/  @!PT LDS RZ, [RZ] ;  /* 0x00000000fffff984 */ /* 0x000fe20000000800 */
[----:B------:R-:W-:Y:S01]  /*be50*/  @!PT LDS RZ, [RZ] ;  /* 0x00000000fffff984 */ /* 0x000fe20000000800 */
[----:B------:R-:W-:Y:S01]  /*be60*/  @!PT LDS RZ, [RZ] ;  /* 0x00000000fffff984 */ /* 0x000fe20000000800 */
[----:B------:R2:W-:Y:S01]  /*be70*/  @!P3 LDGSTS.E.BYPASS.LTC128B.128 [R219+0xa800], desc[UR24][R10.64] ;  /* 0x0a8000000adbbfae */ /* 0x0005e2000b901d58 */
[C---:B------:R-:W-:Y:S02]  /*be80*/  ISETP.GE.AND P5, PT, R3.reuse, R231, PT ;  /* 0x000000e70300720c */ /* 0x040fe40003fa6270 */
[C---:B------:R-:W-:Y:S01]  /*be90*/  ISETP.GE.AND P4, PT, R3.reuse, R230, PT ;  /* 0x000000e60300720c */ /* 0x040fe20003f86270 */
[----:B------:R-:W-:Y:S01]  /*bea0*/  @P2 STS.128 [R219+0xb800], RZ ;  /* 0x00b800ffdb002388 */ /* 0x000fe20000000c00 */
[----:B------:R-:W-:-:S02]  /*beb0*/  ISETP.GE.AND P1, PT, R3, R229, PT ;  /* 0x000000e50300720c */ /* 0x000fc40003f26270 */
[-C--:B------:R-:W-:Y:S01]  /*bec0*/  ISETP.LT.OR P6, PT, R2, R225.reuse, P6 ;  /* 0x000000e10200720c */ /* 0x080fe200037c1670 */
[----:B------:R-:W-:Y:S01]  /*bed0*/  @!PT LDS RZ, [RZ] ;  /* 0x00000000fffff984 */ /* 0x000fe20000000800 */
[----:B------:R-:W-:Y:S01]  /*bee0*/  @!PT LDS RZ, [RZ] ;  /* 0x00000000fffff984 */ /* 0x000fe20000000800 */
[----:B------:R-:W-:Y:S01]  /*bef0*/  @!PT LDS RZ, [RZ] ;  /* 0x00000000fffff984 */ /* 0x000fe20000000800 */
[----:B------:R3:W-:Y:S01]  /*bf00*/  @!P2 LDGSTS.E.BYPASS.LTC128B.128 [R219+0xb800], desc[UR24][R6.64+0x80] ;  /* 0x0b80008006dbafae */ /* 0x0007e2000b901d58 */
[C---:B------:R-:W-:Y:S02]  /*bf10*/  ISETP.LT.OR P5, PT, R3.reuse, R226, P5 ;  /* 0x000000e20300720c */ /* 0x040fe40002fa1670 */
[C---:B------:R-:W-:Y:S01]  /*bf20*/  ISETP.LT.OR P4, PT, R3.reuse, R225, P4 ;  /* 0x000000e10300720c */ /* 0x040fe20002781670 */
[----:B------:R-:W-:Y:S01]  /*bf30*/  LDSM.16.M88.4 R24, [R204+0x8000] ;  /* 0x00800000cc18783b */ /* 0x000fe20000000200 */
[----:B------:R-:W-:-:S03]  /*bf40*/  ISETP.LT.OR P1, PT, R3, R224, P1 ;  /* 0x000000e00300720c */ /* 0x000fc60000f21670 */
[----:B------:R-:W-:Y:S04]  /*bf50*/  LDSM.16.M88.4 R20, [R204+0x8800] ;  /* 0x00880000cc14783b */ /* 0x000fe80000000200 */
[----:B-1----:R-:W1:Y:S04]  /*bf60*/  LDSM.16.M88.4 R12, [R206] ;  /* 0x00000000ce0c783b */ /* 0x002e680000000200 */
[----:B------:R-:W-:Y:S04]  /*bf70*/  LDSM.16.M88.4 R28, [R218] ;  /* 0x00000000da1c783b */ /* 0x000fe80000000200 */
[----:B--2---:R-:W2:Y:S04]  /*bf80*/  LDSM.16.M88.4 R8, [R206+0x2000] ;  /* 0x00200000ce08783b */ /* 0x004ea80000000200 */
[----:B------:R-:W-:Y:S04]  /*bf90*/  LDSM.16.M88.4 R32, [R215] ;  /* 0x00000000d720783b */ /* 0x000fe80000000200 */
[----:B---3--:R-:W3:Y:S04]  /*bfa0*/  LDSM.16.M88.4 R4, [R208+0x2000] ;  /* 0x00200000d004783b */ /* 0x008ee80000000200 */
[----:B------:R-:W4:Y:S04]  /*bfb0*/  LDSM.16.M88.4 R16, [R208] ;  /* 0x00000000d010783b */ /* 0x000f280000000200 */
[----:B------:R-:W0:Y:S01]  /*bfc0*/  LDGDEPBAR ;  /* 0x00000000000079af */ /* 0x000e220000000000 */
[C---:B-1----:R-:W-:Y:S06]  /*bfd0*/  HMMA.16816.F32 R176, R12.reuse, R20, RZ ;  /* 0x000000140cb0723c */ /* 0x042fec00000018ff */
[-C--:B------:R-:W-:Y:S06]  /*bfe0*/  HMMA.16816.F32 R180, R12, R24.reuse, RZ ;  /* 0x000000180cb4723c */ /* 0x080fec00000018ff */
[C---:B--2---:R-:W-:Y:S06]  /*bff0*/  HMMA.16816.F32 R140, R8.reuse, R24, RZ ;  /* 0x00000018088c723c */ /* 0x044fec00000018ff */
[C---:B------:R-:W-:Y:S06]  /*c000*/  HMMA.16816.F32 R132, R8.reuse, R20, RZ ;  /* 0x000000140884723c */ /* 0x040fec00000018ff */
[C---:B------:R-:W-:Y:S06]  /*c010*/  HMMA.16816.F32 R136, R8.reuse, R26, RZ ;  /* 0x0000001a0888723c */ /* 0x040fec00000018ff */
[-C--:B------:R-:W-:Y:S06]  /*c020*/  HMMA.16816.F32 R8, R8, R22.reuse, RZ ;  /* 0x000000160808723c */ /* 0x080fec00000018ff */
[C---:B------:R-:W-:Y:S01]  /*c030*/  HMMA.16816.F32 R188, R12.reuse, R22, RZ ;  /* 0x000000160cbc723c */ /* 0x040fe200000018ff */
[----:B------:R-:W-:Y:S05]  /*c040*/  LDSM.16.M88.4 R20, [R212+0x8000] ;  /* 0x00800000d414783b */ /* 0x000fea0000000200 */
[----:B------:R-:W-:Y:S01]  /*c050*/  HMMA.16816.F32 R192, R12, R26, RZ ;  /* 0x0000001a0cc0723c */ /* 0x000fe200000018ff */
[----:B------:R-:W-:Y:S04]  /*c060*/  LDSM.16.M88.4 R24, [R212+0x8800] ;  /* 0x00880000d418783b */ /* 0x000fe80000000200 */
[----:B------:R-:W-:Y:S01]  /*c070*/  LDSM.16.M88.4 R12, [R214] ;  /* 0x00000000d60c783b */ /* 0x000fe20000000200 */
[C---:B---3--:R-:W-:Y:S06]  /*c080*/  HMMA.16816.F32 R136, R4.reuse, R34, R136 ;  /* 0x000000220488723c */ /* 0x048fec0000001888 */
[C---:B------:R-:W-:Y:S01]  /*c090*/  HMMA.16816.F32 R200, R4.reuse, R30, R8 ;  /* 0x0000001e04c8723c */ /* 0x040fe20000001808 */
[----:B------:R-:W1:Y:S05]  /*c0a0*/  LDSM.16.M88.4 R8, [R214+0x2000] ;  /* 0x00200000d608783b */ /* 0x000e6a0000000200 */
[C---:B------:R-:W-:Y:S06]  /*c0b0*/  HMMA.16816.F32 R140, R4.reuse, R32, R140 ;  /* 0x00000020048c723c */ /* 0x040fec000000188c */
[-C--:B------:R-:W-:Y:S01]  /*c0c0*/  HMMA.16816.F32 R132, R4, R28.reuse, R132 ;  /* 0x0000001c0484723c */ /* 0x080fe20000001884 */
[----:B------:R-:W-:Y:S05]  /*c0d0*/  LDSM.16.M88.4 R4, [R213+0x2000] ;  /* 0x00200000d504783b */ /* 0x000fea0000000200 */
[C---:B----4-:R-:W-:Y:S06]  /*c0e0*/  HMMA.16816.F32 R184, R16.reuse, R28, R176 ;  /* 0x0000001c10b8723c */ /* 0x050fec00000018b0 */
[C---:B------:R-:W-:Y:S06]  /*c0f0*/  HMMA.16816.F32 R196, R16.reuse, R32, R180 ;  /* 0x0000002010c4723c */ /* 0x040fec00000018b4 */
[C---:B------:R-:W-:Y:S01]  /*c100*/  HMMA.16816.F32 R176, R16.reuse, R30, R188 ;  /* 0x0000001e10b0723c */ /* 0x040fe200000018bc */
[----:B------:R-:W2:Y:S05]  /*c110*/  LDSM.16.M88.4 R28, [R211] ;  /* 0x00000000d31c783b */ /* 0x000eaa0000000200 */
[----:B------:R-:W-:Y:S01]  /*c120*/  HMMA.16816.F32 R180, R16, R34, R192 ;  /* 0x0000002210b4723c */ /* 0x000fe200000018c0 */
[----:B------:R-:W3:Y:S05]  /*c130*/  LDSM.16.M88.4 R16, [R211+0x800] ;  /* 0x00080000d310783b */ /* 0x000eea0000000200 */
[C---:B-1----:R-:W-:Y:S06]  /*c140*/  HMMA.16816.F32 R136, R8.reuse, R22, R136 ;  /* 0x000000160888723c */ /* 0x042fec0000001888 */
[C---:B------:R-:W-:Y:S06]  /*c150*/  HMMA.16816.F32 R140, R8.reuse, R20, R140 ;  /* 0x00000014088c723c */ /* 0x040fec000000188c */
[C---:B------:R-:W-:Y:S06]  /*c160*/  HMMA.16816.F32 R132, R8.reuse, R24, R132 ;  /* 0x000000180884723c */ /* 0x040fec0000001884 */
[----:B------:R-:W-:Y:S01]  /*c170*/  HMMA.16816.F32 R32, R8, R26, R200 ;  /* 0x0000001a0820723c */ /* 0x000fe200000018c8 */
[----:B------:R-:W1:Y:S05]  /*c180*/  LDSM.16.M88.4 R8, [R213] ;  /* 0x00000000d508783b */ /* 0x000e6a0000000200 */
[C---:B------:R-:W-:Y:S06]  /*c190*/  HMMA.16816.F32 R200, R12.reuse, R20, R196 ;  /* 0x000000140cc8723c */ /* 0x040fec00000018c4 */
[C---:B------:R-:W-:Y:S06]  /*c1a0*/  HMMA.16816.F32 R196, R12.reuse, R22, R180 ;  /* 0x000000160cc4723c */ /* 0x040fec00000018b4 */
[----:B------:R-:W-:Y:S06]  /*c1b0*/  HMMA.16816.F32 R192, R12, R24, R184 ;  /* 0x000000180cc0723c */ /* 0x000fec00000018b8 */
[C---:B--2---:R-:W-:Y:S06]  /*c1c0*/  HMMA.16816.F32 R180, R4.reuse, R30, R136 ;  /* 0x0000001e04b4723c */ /* 0x044fec0000001888 */
[C---:B------:R-:W-:Y:S06]  /*c1d0*/  HMMA.16816.F32 R184, R4.reuse, R28, R140 ;  /* 0x0000001c04b8723c */ /* 0x040fec000000188c */
[C---:B---3--:R-:W-:Y:S06]  /*c1e0*/  HMMA.16816.F32 R136, R4.reuse, R16, R132 ;  /* 0x000000100488723c */ /* 0x048fec0000001884 */
[----:B------:R-:W-:Y:S01]  /*c1f0*/  HMMA.16816.F32 R20, R4, R18, R32 ;  /* 0x000000120414723c */ /* 0x000fe20000001820 */
[----:B------:R-:W-:Y:S04]  /*c200*/  LDSM.16.M88.4 R4, [R206+0x6000] ;  /* 0x00600000ce04783b */ /* 0x000fe80000000200 */
[----:B------:R-:W2:Y:S01]  /*c210*/  LDSM.16.M88.4 R32, [R204+0x9800] ;  /* 0x00980000cc20783b */ /* 0x000ea20000000200 */
[----:B------:R-:W-:Y:S03]  /*c220*/  HMMA.16816.F32 R188, R12, R26, R176 ;  /* 0x0000001a0cbc723c */ /* 0x000fe600000018b0 */
[----:B------:R-:W3:Y:S03]  /*c230*/  LDSM.16.M88.4 R24, [R204+0x9000] ;  /* 0x00900000cc18783b */ /* 0x000ee60000000200 */
[C---:B-1----:R-:W-:Y:S01]  /*c240*/  HMMA.16816.F32 R176, R8.reuse, R30, R196 ;  /* 0x0000001e08b0723c */ /* 0x042fe200000018c4 */
[----:B------:R-:W1:Y:S05]  /*c250*/  LDSM.16.M88.4 R12, [R206+0x4000] ;  /* 0x00400000ce0c783b */ /* 0x000e6a0000000200 */
[C---:B------:R-:W-:Y:S01]  /*c260*/  HMMA.16816.F32 R140, R8.reuse, R28, R200 ;  /* 0x0000001c088c723c */ /* 0x040fe200000018c8 */
[----:B------:R-:W-:Y:S05]  /*c270*/  LDSM.16.M88.4 R28, [R216] ;  /* 0x00000000d81c783b */ /* 0x000fea0000000200 */
[C---:B------:R-:W-:Y:S06]  /*c280*/  HMMA.16816.F32 R192, R8.reuse, R16, R192 ;  /* 0x0000001008c0723c */ /* 0x040fec00000018c0 */
[----:B------:R-:W-:Y:S01]  /*c290*/  HMMA.16816.F32 R132, R8, R18, R188 ;  /* 0x000000120884723c */ /* 0x000fe200000018bc */
[----:B------:R-:W-:Y:S04]  /*c2a0*/  LDSM.16.M88.4 R8, [R208+0x6000] ;  /* 0x00600000d008783b */ /* 0x000fe80000000200 */
[----:B------:R-:W-:Y:S01]  /*c2b0*/  LDSM.16.M88.4 R16, [R208+0x4000] ;  /* 0x00400000d010783b */ /* 0x000fe20000000200 */
[C---:B--2---:R-:W-:Y:S03]  /*c2c0*/  HMMA.16816.F32 R196, R4.reuse, R34, R20 ;  /* 0x0000002204c4723c */ /* 0x044fe60000001814 */
[----:B------:R-:W2:Y:S03]  /*c2d0*/  LDSM.16.M88.4 R20, [R217] ;  /* 0x00000000d914783b */ /* 0x000ea60000000200 */
[C---:B---3--:R-:W-:Y:S06]  /*c2e0*/  HMMA.16816.F32 R240, R4.reuse, R24, R184 ;  /* 0x0000001804f0723c */ /* 0x048fec00000018b8 */
[C---:B------:R-:W-:Y:S06]  /*c2f0*/  HMMA.16816.F32 R236, R4.reuse, R26, R180 ;  /* 0x0000001a04ec723c */ /* 0x040fec00000018b4 */
[----:B------:R-:W-:Y:S01]  /*c300*/  HMMA.16816.F32 R200, R4, R32, R136 ;  /* 0x0000002004c8723c */ /* 0x000fe20000001888 */
[----:B------:R-:W-:Y:S05]  /*c310*/  LDSM.16.M88.4 R4, [R214+0x6000] ;  /* 0x00600000d604783b */ /* 0x000fea0000000200 */
[C---:B-1----:R-:W-:Y:S06]  /*c320*/  HMMA.16816.F32 R184, R12.reuse, R26, R176 ;  /* 0x0000001a0cb8723c */ /* 0x042fec00000018b0 */
[C---:B------:R-:W-:Y:S06]  /*c330*/  HMMA.16816.F32 R180, R12.reuse, R32, R192 ;  /* 0x000000200cb4723c */ /* 0x040fec00000018c0 */
[C---:B------:R-:W-:Y:S01]  /*c340*/  HMMA.16816.F32 R176, R12.reuse, R34, R132 ;  /* 0x000000220cb0723c */ /* 0x040fe20000001884 */
[----:B------:R-:W1:Y:S05]  /*c350*/  LDSM.16.M88.4 R32, [R212+0x9000] ;  /* 0x00900000d420783b */ /* 0x000e6a0000000200 */
[----:B------:R-:W-:Y:S01]  /*c360*/  HMMA.16816.F32 R188, R12, R24, R140 ;  /* 0x000000180cbc723c */ /* 0x000fe2000000188c */
[----:B------:R-:W3:Y:S04]  /*c370*/  LDSM.16.M88.4 R24, [R212+0x9800] ;  /* 0x00980000d418783b */ /* 0x000ee80000000200 */
[----:B------:R-:W4:Y:S01]  /*c380*/  LDSM.16.M88.4 R12, [R214+0x4000] ;  /* 0x00400000d60c783b */ /* 0x000f220000000200 */
[C---:B--2---:R-:W-:Y:S06]  /*c390*/  HMMA.16816.F32 R140, R8.reuse, R20, R240 ;  /* 0x00000014088c723c */ /* 0x044fec00000018f0 */
[C---:B------:R-:W-:Y:S06]  /*c3a0*/  HMMA.16816.F32 R136, R8.reuse, R22, R236 ;  /* 0x000000160888723c */ /* 0x040fec00000018ec */
[C---:B------:R-:W-:Y:S06]  /*c3b0*/  HMMA.16816.F32 R132, R8.reuse, R28, R200 ;  /* 0x0000001c0884723c */ /* 0x040fec00000018c8 */
[----:B------:R-:W-:Y:S06]  /*c3c0*/  HMMA.16816.F32 R8, R8, R30, R196 ;  /* 0x0000001e0808723c */ /* 0x000fec00000018c4 */
[C---:B------:R-:W-:Y:S06]  /*c3d0*/  HMMA.16816.F32 R196, R16.reuse, R20, R188 ;  /* 0x0000001410c4723c */ /* 0x040fec00000018bc */
[C---:B------:R-:W-:Y:S01]  /*c3e0*/  HMMA.16816.F32 R192, R16.reuse, R22, R184 ;  /* 0x0000001610c0723c */ /* 0x040fe200000018b8 */
[----:B------:R-:W-:Y:S05]  /*c3f0*/  LDSM.16.M88.4 R20, [R211+0x1800] ;  /* 0x00180000d314783b */ /* 0x000fea0000000200 */
[----:B------:R-:W-:Y:S06]  /*c400*/  HMMA.16816.F32 R184, R16, R30, R176 ;  /* 0x0000001e10b8723c */ /* 0x000fec00000018b0 */
[----:B-1----:R-:W-:Y:S06]  /*c410*/  HMMA.16816.F32 R176, R4, R34, R136 ;  /* 0x0000002204b0723c */ /* 0x002fec0000001888 */
[----:B------:R-:W-:Y:S01]  /*c420*/  HMMA.16816.F32 R188, R16, R28, R180 ;  /* 0x0000001c10bc723c */ /* 0x000fe200000018b4 */
[----:B------:R-:W-:Y:S05]  /*c430*/  LDSM.16.M88.4 R16, [R211+0x1000] ;  /* 0x00100000d310783b */ /* 0x000fea0000000200 */
[C---:B---3--:R-:W-:Y:S01]  /*c440*/  HMMA.16816.F32 R136, R4.reuse, R26, R8 ;  /* 0x0000001a0488723c */ /* 0x048fe20000001808 */
[----:B------:R-:W1:Y:S05]  /*c450*/  LDSM.16.M88.4 R8, [R213+0x4000] ;  /* 0x00400000d508783b */ /* 0x000e6a0000000200 */
[C---:B------:R-:W-:Y:S06]  /*c460*/  HMMA.16816.F32 R180, R4.reuse, R32, R140 ;  /* 0x0000002004b4723c */ /* 0x040fec000000188c */
[----:B------:R-:W-:Y:S01]  /*c470*/  HMMA.16816.F32 R140, R4, R24, R132 ;  /* 0x00000018048c723c */ /* 0x000fe20000001884 */
[----:B------:R-:W2:Y:S01]  /*c480*/  LDSM.16.M88.4 R4, [R213+0x6000] ;  /* 0x00600000d504783b */ /* 0x000ea20000000200 */
[----:B------:R-:W-:-:S04]  /*c490*/  DEPBAR.LE SB0, 0x0 ;  /* 0x000080000000791a */ /* 0x000fc80000000000 */
[C---:B----4-:R-:W-:Y:S06]  /*c4a0*/  HMMA.16816.F32 R132, R12.reuse, R32, R196 ;  /* 0x000000200c84723c */ /* 0x050fec00000018c4 */
[C---:B------:R-:W-:Y:S06]  /*c4b0*/  HMMA.16816.F32 R32, R12.reuse, R34, R192 ;  /* 0x000000220c20723c */ /* 0x040fec00000018c0 */
[C---:B------:R-:W-:Y:S06]  /*c4c0*/  HMMA.16816.F32 R28, R12.reuse, R24, R188 ;  /* 0x000000180c1c723c */ /* 0x040fec00000018bc */
[----:B------:R-:W-:Y:S06]  /*c4d0*/  HMMA.16816.F32 R12, R12, R26, R184 ;  /* 0x0000001a0c0c723c */ /* 0x000fec00000018b8 */
[C---:B-1----:R-:W-:Y:S06]  /*c4e0*/  HMMA.16816.F32 R132, R8.reuse, R16, R132 ;  /* 0x000000100884723c */ /* 0x042fec0000001884 */
[----:B------:R-:W-:Y:S06]  /*c4f0*/  HMMA.16816.F32 R32, R8, R18, R32 ;  /* 0x000000120820723c */ /* 0x000fec0000001820 */
[C---:B--2---:R-:W-:Y:S06]  /*c500*/  HMMA.16816.F32 R180, R4.reuse, R16, R180 ;  /* 0x0000001004b4723c */ /* 0x044fec00000018b4 */
[C---:B------:R-:W-:Y:S06]  /*c510*/  HMMA.16816.F32 R176, R4.reuse, R18, R176 ;  /* 0x0000001204b0723c */ /* 0x040fec00000018b0 */
[C---:B------:R-:W-:Y:S06]  /*c520*/  HMMA.16816.F32 R188, R4.reuse, R20, R140 ;  /* 0x0000001404bc723c */ /* 0x040fec000000188c */
[----:B------:R-:W-:Y:S06]  /*c530*/  HMMA.16816.F32 R192, R4, R22, R136 ;  /* 0x0000001604c0723c */ /* 0x000fec0000001888 */
[----:B------:R-:W-:Y:S01]  /*c540*/  HMMA.16816.F32 R136, R8, R20, R28 ;  /* 0x000000140888723c */ /* 0x000fe2000000181c */
[----:B------:R-:W-:-:S02]  /*c550*/  IMAD.IADD R5, R221, 0x1, -R2 ;  /* 0x00000001dd057824 */ /* 0x000fc400078e0a02 */
[--C-:B------:R-:W-:Y:S02]  /*c560*/  IMAD.IADD R4, R222, 0x1, -R2.reuse ;  /* 0x00000001de047824 */ /* 0x100fe400078e0a02 */
[--C-:B------:R-:W-:Y:S01]  /*c570*/  IMAD.IADD R7, R227, 0x1, -R2.reuse ;  /* 0x00000001e3077824 */ /* 0x100fe200078e0a02 */
[----:B------:R-:W-:Y:S01]  /*c580*/  HMMA.16816.F32 R184, R8, R22, R12 ;  /* 0x0000001608b8723c */ /* 0x000fe2000000180c */
[----:B------:R-:W-:Y:S02]  /*c590*/  IABS R6, R5 ;  /* 0x0000000500067213 */ /* 0x000fe40000000000 */
[----:B------:R-:W-:Y:S02]  /*c5a0*/  IABS R5, R4 ;  /* 0x0000000400057213 */ /* 0x000fe40000000000 */
[----:B------:R-:W-:Y:S01]  /*c5b0*/  IABS R4, R7 ;  /* 0x0000000700047213 */ /* 0x000fe20000000000 */
[----:B------:R-:W-:Y:S02]  /*c5c0*/  IMAD.IADD R7, R221, 0x1, -R3 ;  /* 0x00000001dd077824 */ /* 0x000fe400078e0a03 */
[----:B------:R-:W-:-:S05]  /*c5d0*/  IMAD.IADD R8, R232, 0x1, -R2 ;  /* 0x00000001e8087824 */ /* 0x000fca00078e0a02 */
[----:B------:R-:W-:Y:S01]  /*c5e0*/  IABS R9, R8 ;  /* 0x0000000800097213 */ /* 0x000fe20000000000 */
[----:B------:R-:W-:Y:S01]  /*c5f0*/  IMAD.MOV.U32 R8, RZ, RZ, R4 ;  /* 0x000000ffff087224 */ /* 0x000fe200078e0004 */
[----:B------:R-:W-:Y:S02]  /*c600*/  IABS R4, R7 ;  /* 0x0000000700047213 */ /* 0x000fe40000000000 */
        /* <DEDUP_REMOVED lines=20> */
[----:B------:R-:W-:Y:S02]  /*c750*/  IABS R5, R4 ;  /* 0x0000000400057213 */ /* 0x000fe40000000000 */
[C---:B------:R-:W-:Y:S02]  /*c760*/  ISETP.GE.AND P6, PT, R2.reuse, R229, PT ;  /* 0x000000e50200720c */ /* 0x040fe40003fc6270 */
[----:B------:R-:W-:Y:S01]  /*c770*/  IABS R4, R3 ;  /* 0x0000000300047213 */ /* 0x000fe20000000000 */
[----:B------:R-:W-:Y:S01]  /*c780*/  IMAD.MOV.U32 R3, RZ, RZ, R7 ;  /* 0x000000ffff037224 */ /* 0x000fe200078e0007 */
        /* <DEDUP_REMOVED lines=8> */
[----:B------:R-:W-:Y:S02]  /*c810*/  I2FP.F32.S32 R4, R4 ;  /* 0x0000000400047245 */ /* 0x000fe40000201400 */
[----:B------:R-:W-:Y:S01]  /*c820*/  ISETP.LT.OR P6, PT, R2, R223, P6 ;  /* 0x000000df0200720c */ /* 0x000fe200037c1670 */
[----:B------:R-:W-:Y:S01]  /*c830*/  IMAD.IADD R7, R222, 0x1, -R3 ;  /* 0x00000001de077824 */ /* 0x000fe200078e0a03 */
[----:B------:R-:W-:Y:S01]  /*c840*/  FSEL R18, R8, -INF , !P5 ;  /* 0xff80000008127808 */ /* 0x000fe20006800000 */
[----:B------:R-:W-:Y:S01]  /*c850*/  FFMA.FTZ R10, R4, -UR19, R183 ;  /* 0x80000013040a7c23 */ /* 0x000fe200080100b7 */
[----:B------:R-:W-:Y:S01]  /*c860*/  FSEL R140, R9, -INF , !P6 ;  /* 0xff800000098c7808 */ /* 0x000fe20007000000 */
[--C-:B------:R-:W-:Y:S01]  /*c870*/  IMAD.IADD R8, R221, 0x1, -R3.reuse ;  /* 0x00000001dd087824 */ /* 0x100fe200078e0a03 */
[----:B------:R-:W-:Y:S01]  /*c880*/  FSEL R24, R6, -INF , !P4 ;  /* 0xff80000006187808 */ /* 0x000fe20006000000 */
[----:B------:R-:W-:Y:S01]  /*c890*/  VIADD R4, R2, 0x9 ;  /* 0x0000000902047836 */ /* 0x000fe20000000000 */
        /* <DEDUP_REMOVED lines=20> */
[----:B------:R-:W-:Y:S01]  /*c9e0*/  I2FP.F32.S32 R7, R7 ;  /* 0x0000000700077245 */ /* 0x000fe20000201400 */
[----:B------:R-:W-:Y:S01]  /*c9f0*/  IMAD.IADD R8, R222, 0x1, -R4 ;  /* 0x00000001de087824 */ /* 0x000fe200078e0a04 */
[----:B------:R-:W-:-:S02]  /*ca00*/  I2FP.F32.S32 R6, R6 ;  /* 0x0000000600067245 */ /* 0x000fc40000201400 */
        /* <DEDUP_REMOVED lines=15> */
[----:B------:R-:W-:Y:S01]  /*cb00*/  IMAD.IADD R5, R221, 0x1, -R3 ;  /* 0x00000001dd057824 */ /* 0x000fe200078e0a03 */
[----:B------:R-:W-:-:S02]  /*cb10*/  ISETP.GE.AND P5, PT, R4, R229, PT ;  /* 0x000000e50400720c */ /* 0x000fc40003fa6270 */
        /* <DEDUP_REMOVED lines=12> */
[----:B------:R-:W-:Y:S02]  /*cbe0*/  I2FP.F32.S32 R11, R11 ;  /* 0x0000000b000b7245 */ /* 0x000fe40000201400 */
[----:B------:R-:W-:Y:S02]  /*cbf0*/  IABS R5, R5 ;  /* 0x0000000500057213 */ /* 0x000fe40000000000 */
[----:B------:R-:W-:Y:S01]  /*cc00*/  I2FP.F32.S32 R6, R6 ;  /* 0x0000000600067245 */ /* 0x000fe20000201400 */
[----:B------:R-:W-:Y:S01]  /*cc10*/  FFMA.FTZ R11, R11, -UR19, R178 ;  /* 0x800000130b0b7c23 */ /* 0x000fe200080100b2 */
        /* <DEDUP_REMOVED lines=20> */
[----:B------:R-:W-:Y:S02]  /*cd60*/  I2FP.F32.S32 R10, R10 ;  /* 0x0000000a000a7245 */ /* 0x000fe40000201400 */
[C---:B------:R-:W-:Y:S02]  /*cd70*/  ISETP.LT.OR P1, PT, R3.reuse, R226, P1 ;  /* 0x000000e20300720c */ /* 0x040fe40000f21670 */
[C---:B------:R-:W-:Y:S01]  /*cd80*/  ISETP.LT.OR P0, PT, R3.reuse, R225, P0 ;  /* 0x000000e10300720c */ /* 0x040fe20000701670 */
[----:B------:R-:W-:Y:S01]  /*cd90*/  FFMA.FTZ R14, R10, -UR19, R179 ;  /* 0x800000130a0e7c23 */ /* 0x000fe200080100b3 */
[C---:B------:R-:W-:Y:S02]  /*cda0*/  ISETP.LT.OR P6, PT, R3.reuse, R224, P6 ;  /* 0x000000e00300720c */ /* 0x040fe400037c1670 */
[----:B------:R-:W-:Y:S01]  /*cdb0*/  ISETP.LT.OR P5, PT, R3, R223, P5 ;  /* 0x000000df0300720c */ /* 0x000fe20002fa1670 */
[----:B------:R-:W-:Y:S01]  /*cdc0*/  IMAD.IADD R3, R232, 0x1, -R3 ;  /* 0x00000001e8037824 */ /* 0x000fe200078e0a03 */
[----:B------:R-:W-:-:S02]  /*cdd0*/  IABS R9, R6 ;  /* 0x0000000600097213 */ /* 0x000fc40000000000 */
[----:B------:R-:W-:Y:S02]  /*cde0*/  IABS R5, R5 ;  /* 0x0000000500057213 */ /* 0x000fe40000000000 */
        /* <DEDUP_REMOVED lines=21> */
[----:B------:R-:W-:Y:S01]  /*cf40*/  ISETP.GE.AND P4, PT, R4, R231, PT ;  /* 0x000000e70400720c */ /* 0x000fe20003f86270 */
[----:B------:R-:W-:Y:S01]  /*cf50*/  IMAD.IADD R7, R232, 0x1, -R4 ;  /* 0x00000001e8077824 */ /* 0x000fe200078e0a04 */
[----:B------:R-:W-:Y:S01]  /*cf60*/  ISETP.GE.AND P1, PT, R4, R230, PT ;  /* 0x000000e60400720c */ /* 0x000fe20003f26270 */
[----:B------:R-:W-:Y:S01]  /*cf70*/  VIADD R2, R2, 0x19 ;  /* 0x0000001902027836 */ /* 0x000fe20000000000 */
[----:B------:R-:W-:-:S02]  /*cf80*/  ISETP.GE.AND P0, PT, R4, R229, PT ;  /* 0x000000e50400720c */ /* 0x000fc40003f06270 */
[----:B------:R-:W-:Y:S02]  /*cf90*/  FSEL R200, R8, -INF , !P6 ;  /* 0xff80000008c87808 */ /* 0x000fe40007000000 */
[C---:B------:R-:W-:Y:S02]  /*cfa0*/  ISETP.GE.AND P6, PT, R4.reuse, R228, PT ;  /* 0x000000e40400720c */ /* 0x040fe40003fc6270 */
[C---:B------:R-:W-:Y:S02]  /*cfb0*/  ISETP.LT.OR P4, PT, R4.reuse, R226, P4 ;  /* 0x000000e20400720c */ /* 0x040fe40002781670 */
[C---:B------:R-:W-:Y:S02]  /*cfc0*/  ISETP.LT.OR P1, PT, R4.reuse, R225, P1 ;  /* 0x000000e10400720c */ /* 0x040fe40000f21670 */
[C---:B------:R-:W-:Y:S02]  /*cfd0*/  ISETP.LT.OR P0, PT, R4.reuse, R224, P0 ;  /* 0x000000e00400720c */ /* 0x040fe40000701670 */
[----:B------:R-:W-:Y:S01]  /*cfe0*/  ISETP.LT.OR P6, PT, R4, R223, P6 ;  /* 0x000000df0400720c */ /* 0x000fe200037c1670 */
[----:B------:R-:W-:Y:S01]  /*cff0*/  IMAD.IADD R4, R227, 0x1, -R3 ;  /* 0x00000001e3047824 */ /* 0x000fe200078e0a03 */
[----:B------:R-:W-:-:S02]  /*d000*/  FSEL R203, R10, -INF , !P5 ;  /* 0xff8000000acb7808 */ /* 0x000fc40006800000 */
[----:B------:R-:W-:Y:S02]  /*d010*/  FSEL R196, R9, -INF , !P4 ;  /* 0xff80000009c47808 */ /* 0x000fe40006000000 */
[----:B------:R-:W-:Y:S01]  /*d020*/  FSEL R202, R6, -INF , !P1 ;  /* 0xff80000006ca7808 */ /* 0x000fe20004800000 */
[--C-:B------:R-:W-:Y:S01]  /*d030*/  IMAD.IADD R6, R221, 0x1, -R3.reuse ;  /* 0x00000001dd067824 */ /* 0x100fe200078e0a03 */
[----:B------:R-:W-:Y:S01]  /*d040*/  FSEL R201, R5, -INF , !P0 ;  /* 0xff80000005c97808 */ /* 0x000fe20004000000 */
[----:B------:R-:W-:Y:S01]  /*d050*/  IMAD.IADD R5, R222, 0x1, -R3 ;  /* 0x00000001de057824 */ /* 0x000fe200078e0a03 */
[C---:B------:R-:W-:Y:S02]  /*d060*/  ISETP.GE.AND P5, PT, R3.reuse, R231, PT ;  /* 0x000000e70300720c */ /* 0x040fe40003fa6270 */
[C---:B------:R-:W-:Y:S02]  /*d070*/  ISETP.GE.AND P4, PT, R3.reuse, R230, PT ;  /* 0x000000e60300720c */ /* 0x040fe40003f86270 */
[----:B------:R-:W-:-:S02]  /*d080*/  ISETP.GE.AND P1, PT, R3, R229, PT ;  /* 0x000000e50300720c */ /* 0x000fc40003f26270 */
[C---:B------:R-:W-:Y:S02]  /*d090*/  ISETP.GE.AND P0, PT, R3.reuse, R228, PT ;  /* 0x000000e40300720c */ /* 0x040fe40003f06270 */
[----:B------:R-:W-:Y:S02]  /*d0a0*/  IABS R7, R7 ;  /* 0x0000000700077213 */ /* 0x000fe40000000000 */
[C---:B------:R-:W-:Y:S02]  /*d0b0*/  ISETP.LT.OR P5, PT, R3.reuse, R226, P5 ;  /* 0x000000e20300720c */ /* 0x040fe40002fa1670 */
[C---:B------:R-:W-:Y:S02]  /*d0c0*/  ISETP.LT.OR P4, PT, R3.reuse, R225, P4 ;  /* 0x000000e10300720c */ /* 0x040fe40002781670 */
[C---:B------:R-:W-:Y:S02]  /*d0d0*/  ISETP.LT.OR P1, PT, R3.reuse, R224, P1 ;  /* 0x000000e00300720c */ /* 0x040fe40000f21670 */
[----:B------:R-:W-:Y:S01]  /*d0e0*/  ISETP.LT.OR P0, PT, R3, R223, P0 ;  /* 0x000000df0300720c */ /* 0x000fe20000701670 */
[----:B------:R-:W-:Y:S01]  /*d0f0*/  IMAD.IADD R3, R232, 0x1, -R3 ;  /* 0x00000001e8037824 */ /* 0x000fe200078e0a03 */
[----:B------:R-:W-:Y:S01]  /*d100*/  IABS R9, R4 ;  /* 0x0000000400097213 */ /* 0x000fe20000000000 */
[----:B------:R-:W-:Y:S01]  /*d110*/  IMAD.MOV.U32 R4, RZ, RZ, R7 ;  /* 0x000000ffff047224 */ /* 0x000fe200078e0007 */
[----:B------:R-:W-:-:S02]  /*d120*/  IABS R6, R6 ;  /* 0x0000000600067213 */ /* 0x000fc40000000000 */
[----:B------:R-:W-:Y:S01]  /*d130*/  IABS R8, R3 ;  /* 0x0000000300087213 */ /* 0x000fe20000000000 */
[----:B------:R-:W-:Y:S01]  /*d140*/  IMAD.MOV.U32 R7, RZ, RZ, R9 ;  /* 0x000000ffff077224 */ /* 0x000fe200078e0009 */
[----:B------:R-:W-:Y:S02]  /*d150*/  I2FP.F32.S32 R3, R4 ;  /* 0x0000000400037245 */ /* 0x000fe40000201400 */
[----:B------:R-:W-:Y:S02]  /*d160*/  IABS R5, R5 ;  /* 0x0000000500057213 */ /* 0x000fe40000000000 */
[----:B------:R-:W-:Y:S01]  /*d170*/  I2FP.F32.S32 R6, R6 ;  /* 0x0000000600067245 */ /* 0x000fe20000201400 */
[----:B------:R-:W-:Y:S01]  /*d180*/  FFMA.FTZ R4, R3, -UR19, R191 ;  /* 0x8000001303047c23 */ /* 0x000fe200080100bf */
        /* <DEDUP_REMOVED lines=59> */
[C---:B------:R-:W-:Y:S02]  /*d540*/  IADD3 R3, P5, R2.reuse, UR35, RZ ;  /* 0x0000002302037c10 */ /* 0x040fe4000ffbe0ff */
        /* <DEDUP_REMOVED lines=31> */
.L_x_2472:
[----:B------:R-:W-:Y:S05]  /*d740*/  BSYNC B0 ;  /* 0x0000000000007941 */ /* 0x000fea0003800000 */
.L_x_2471:
[----:B------:R-:W0:Y:S02]  /*d750*/  LDGDEPBAR ;  /* 0x00000000000079af */ /* 0x000e240000000000 */
.L_x_2470:
[----:B------:R-:W3:Y:S04]  /*d760*/  LDL R5, [R1+0x80] ;  /* 0x0000800001057983 */ /* 0x000ee80000100800 */
[----:B-1----:R-:W4:Y:S04]  /*d770*/  LDL R9, [R1+0x5c] ;  /* 0x00005c0001097983 */ /* 0x002f280000100800 */
[----:B------:R-:W5:Y:S01]  /*d780*/  LDL.64 R132, [R1] ;  /* 0x0000000001847983 */ /* 0x000f620000100a00 */
[----:B--2---:R-:W-:Y:S01]  /*d790*/  FMNMX.FTZ R2, R235, R17, !PT ;  /* 0x00000011eb027209 */ /* 0x004fe20007810000 */
[----:B------:R-:W-:Y:S01]  /*d7a0*/  IMAD.WIDE.U32 R12, R252, -0x326172a9, RZ ;  /* 0xcd9e8d57fc0c7825 */ /* 0x000fe200078e00ff */
[----:B------:R-:W-:Y:S01]  /*d7b0*/  FMNMX.FTZ R4, R234, R21, !PT ;  /* 0x00000015ea047209 */ /* 0x000fe20007810000 */
[----:B------:R-:W-:Y:S01]  /*d7c0*/  UIADD3 UR4, UR31, -0x4498517b, URZ ;  /* 0xbb67ae851f047890 */ /* 0x000fe2000fffe03f */
[----:B------:R-:W-:Y:S01]  /*d7d0*/  FMNMX.FTZ R2, R18, R2, !PT ;  /* 0x0000000212027209 */ /* 0x000fe20007810000 */
[----:B------:R-:W-:Y:S01]  /*d7e0*/  IMAD.MOV.U32 R236, RZ, RZ, R244 ;  /* 0x000000ffffec7224 */ /* 0x000fe200078e00f4 */
[----:B------:R-:W-:Y:S01]  /*d7f0*/  FMNMX.FTZ R4, R24, R4, !PT ;  /* 0x0000000418047209 */ /* 0x000fe20007810000 */
[----:B------:R-:W-:Y:S01]  /*d800*/  UMOV UR5, UR39 ;  /* 0x0000002700057c82 */ /* 0x000fe20008000000 */
        /* <DEDUP_REMOVED lines=13> */
[----:B------:R-:W1:Y:S01]  /*d8e0*/  SHFL.BFLY PT, R136, R2, 0x2, 0x1f ;  /* 0x0c401f0002887f89 */ /* 0x000e6200000e0000 */
[----:B------:R-:W-:-:S02]  /*d8f0*/  FMNMX.FTZ R3, R30, R3, !PT ;  /* 0x000000031e037209 */ /* 0x000fc40007810000 */
[----:B------:R-:W-:Y:S01]  /*d900*/  FMNMX.FTZ R8, R220, R140, !PT ;  /* 0x0000008cdc087209 */ /* 0x000fe20007810000 */
[----:B------:R-:W2:Y:S01]  /*d910*/  SHFL.BFLY PT, R135, R4, 0x2, 0x1f ;  /* 0x0c401f0004877f89 */ /* 0x000ea200000e0000 */
[----:B------:R-:W-:Y:S02]  /*d920*/  MOV R181, R247 ;  /* 0x000000f700b57202 */ /* 0x000fe40000000f00 */
[----:B------:R-:W-:Y:S02]  /*d930*/  MOV R182, R246 ;  /* 0x000000f600b67202 */ /* 0x000fe40000000f00 */
[----:B------:R-:W-:Y:S02]  /*d940*/  MOV R183, R245 ;  /* 0x000000f500b77202 */ /* 0x000fe40000000f00 */
[----:B-1----:R-:W-:Y:S02]  /*d950*/  FMNMX.FTZ R136, R2, R136, !PT ;  /* 0x0000008802887209 */ /* 0x002fe40007810000 */
[----:B------:R-:W-:-:S02]  /*d960*/  MOV R2, UR31 ;  /* 0x0000001f00027c02 */ /* 0x000fc40008000f00 */
[----:B--2---:R-:W-:Y:S01]  /*d970*/  FMNMX.FTZ R135, R4, R135, !PT ;  /* 0x0000008704877209 */ /* 0x004fe20007810000 */
[----:B------:R-:W1:Y:S02]  /*d980*/  SHFL.BFLY PT, R11, R136, 0x1, 0x1f ;  /* 0x0c201f00880b7f89 */ /* 0x000e6400000e0000 */
[----:B-1----:R-:W-:-:S04]  /*d990*/  FMNMX.FTZ R136, R136, R11, !PT ;  /* 0x0000000b88887209 */ /* 0x002fc80007810000 */
[----:B------:R-:W-:Y:S01]  /*d9a0*/  FSETP.NEU.FTZ.AND P6, PT, R136, -INF , PT ;  /* 0xff8000008800780b */ /* 0x000fe20003fdd000 */
[----:B---3--:R-:W-:Y:S01]  /*d9b0*/  IMAD.WIDE.U32 R6, R5, -0x2daee0ad, RZ ;  /* 0xd2511f5305067825 */ /* 0x008fe200078e00ff */
[----:B------:R-:W-:Y:S02]  /*d9c0*/  FMNMX.FTZ R5, R28, R3, !PT ;  /* 0x000000031c057209 */ /* 0x000fe40007810000 */
[----:B----4-:R-:W-:Y:S02]  /*d9d0*/  LOP3.LUT R14, R13, R9, RZ, 0x3c, !PT ;  /* 0x000000090d0e7212 */ /* 0x010fe400078e3cff */
[----:B------:R-:W-:Y:S02]  /*d9e0*/  LOP3.LUT R2, R7, UR39, R2, 0x96, !PT ;  /* 0x0000002707027c12 */ /* 0x000fe4000f8e9602 */
[----:B------:R-:W-:Y:S01]  /*d9f0*/  FMNMX.FTZ R7, R31, R8, !PT ;  /* 0x000000081f077209 */ /* 0x000fe20007810000 */
[----:B------:R-:W-:Y:S01]  /*da00*/  IMAD.WIDE.U32 R14, R14, -0x2daee0ad, RZ ;  /* 0xd2511f530e0e7825 */ /* 0x000fe200078e00ff */
[----:B------:R-:W-:-:S02]  /*da10*/  FMNMX.FTZ R5, R26, R5, !PT ;  /* 0x000000051a057209 */ /* 0x000fc40007810000 */
[----:B------:R-:W-:Y:S01]  /*da20*/  FMNMX.FTZ R7, R29, R7, !PT ;  /* 0x000000071d077209 */ /* 0x000fe20007810000 */
[----:B------:R-:W-:Y:S01]  /*da30*/  IMAD.WIDE.U32 R2, R2, -0x326172a9, RZ ;  /* 0xcd9e8d5702027825 */ /* 0x000fe200078e00ff */
[----:B------:R-:W-:Y:S02]  /*da40*/  FMNMX.FTZ R8, R200, R5, !PT ;  /* 0x00000005c8087209 */ /* 0x000fe40007810000 */
[----:B------:R-:W-:Y:S02]  /*da50*/  FMNMX.FTZ R5, R27, R7, !PT ;  /* 0x000000071b057209 */ /* 0x000fe40007810000 */
[----:B------:R-:W-:Y:S02]  /*da60*/  FMNMX.FTZ R7, R201, R8, !PT ;  /* 0x00000008c9077209 */ /* 0x000fe40007810000 */
[----:B------:R-:W-:Y:S02]  /*da70*/  IADD3 R13, R252, 0x4, RZ ;  /* 0x00000004fc0d7810 */ /* 0x000fe40007ffe0ff */
[----:B------:R-:W-:-:S02]  /*da80*/  FMNMX.FTZ R7, R194, R7, !PT ;  /* 0x00000007c2077209 */ /* 0x000fc40007810000 */
[----:B------:R-:W-:Y:S01]  /*da90*/  FMNMX.FTZ R5, R203, R5, !PT ;  /* 0x00000005cb057209 */ /* 0x000fe20007810000 */
[----:B------:R-:W-:Y:S01]  /*daa0*/  IMAD R4, R13, -0x326172a9, RZ ;  /* 0xcd9e8d570d047824 */ /* 0x000fe200078e02ff */
[----:B------:R-:W-:Y:S02]  /*dab0*/  FMNMX.FTZ R8, R190, R7, !PT ;  /* 0x00000007be087209 */ /* 0x000fe40007810000 */
[--C-:B-----5:R-:W-:Y:S02]  /*dac0*/  LOP3.LUT R10, R133, UR4, R6.reuse, 0x96, !PT ;  /* 0x00000004850a7c12 */ /* 0x120fe4000f8e9606 */
[----:B------:R-:W-:Y:S01]  /*dad0*/  LOP3.LUT R9, R15, UR4, R6, 0x96, !PT ;  /* 0x000000040f097c12 */ /* 0x000fe2000f8e9606 */
[----:B------:R-:W1:Y:S01]  /*dae0*/  SHFL.BFLY PT, R134, R8, 0x2, 0x1f ;  /* 0x0c401f0008867f89 */ /* 0x000e6200000e0000 */
[----:B------:R-:W-:Y:S01]  /*daf0*/  FMNMX.FTZ R5, R199, R5, !PT ;  /* 0x00000005c7057209 */ /* 0x000fe20007810000 */
[----:B------:R-:W-:Y:S01]  /*db00*/  IMAD.WIDE.U32 R34, R10, -0x326172a9, RZ ;  /* 0xcd9e8d570a227825 */ /* 0x000fe200078e00ff */
[----:B------:R-:W-:Y:S01]  /*db10*/  LOP3.LUT R10, R3, UR37, R4, 0x96, !PT ;  /* 0x00000025030a7c12 */ /* 0x000fe2000f8e9604 */
[----:B------:R-:W2:Y:S01]  /*db20*/  SHFL.BFLY PT, R15, R135, 0x1, 0x1f ;  /* 0x0c201f00870f7f89 */ /* 0x000ea200000e0000 */
[----:B------:R-:W-:Y:S01]  /*db30*/  FMNMX.FTZ R6, R192, R5, !PT ;  /* 0x00000005c0067209 */ /* 0x000fe20007810000 */
[----:B------:R-:W-:Y:S01]  /*db40*/  IMAD.WIDE.U32 R4, R9, -0x326172a9, RZ ;  /* 0xcd9e8d5709047825 */ /* 0x000fe200078e00ff */
[----:B------:R-:W-:-:S02]  /*db50*/  LOP3.LUT R12, R3, UR37, R12, 0x96, !PT ;  /* 0x00000025030c7c12 */ /* 0x000fc4000f8e960c */
[----:B------:R-:W-:Y:S01]  /*db60*/  FMNMX.FTZ R3, R191, R6, !PT ;  /* 0x00000006bf037209 */ /* 0x000fe20007810000 */
[----:B------:R-:W-:Y:S01]  /*db70*/  FMUL.FTZ R6, R136, UR38 ;  /* 0x0000002688067c20 */ /* 0x000fe20008410000 */
[--C-:B------:R-:W-:Y:S01]  /*db80*/  LOP3.LUT R7, R5, UR36, R2.reuse, 0x96, !PT ;  /* 0x0000002405077c12 */ /* 0x100fe2000f8e9602 */
[----:B------:R-:W-:Y:S01]  /*db90*/  IMAD.WIDE.U32 R12, R12, -0x2daee0ad, RZ ;  /* 0xd2511f530c0c7825 */ /* 0x000fe200078e00ff */
[----:B------:R-:W-:Y:S01]  /*dba0*/  LOP3.LUT R9, R35, UR36, R2, 0x96, !PT ;  /* 0x0000002423097c12 */ /* 0x000fe2000f8e9602 */
[----:B------:R-:W3:Y:S01]  /*dbb0*/  SHFL.BFLY PT, R137, R3, 0x2, 0x1f ;  /* 0x0c401f0003897f89 */ /* 0x000ee200000e0000 */
[----:B------:R-:W-:Y:S01]  /*dbc0*/  FSEL R2, R6, RZ, P6 ;  /* 0x000000ff06027208 */ /* 0x000fe20003000000 */
[----:B------:R-:W-:Y:S01]  /*dbd0*/  IMAD.WIDE.U32 R6, R7, -0x2daee0ad, RZ ;  /* 0xd2511f5307067825 */ /* 0x000fe200078e00ff */
[----:B------:R-:W-:-:S03]  /*dbe0*/  LOP3.LUT R13, R13, UR33, R14, 0x96, !PT ;  /* 0x000000210d0d7c12 */ /* 0x000fc6000f8e960e */
[----:B------:R-:W-:Y:S01]  /*dbf0*/  IMAD.WIDE.U32 R10, R10, -0x2daee0ad, RZ ;  /* 0xd2511f530a0a7825 */ /* 0x000fe200078e00ff */
[----:B------:R-:W-:-:S03]  /*dc00*/  LOP3.LUT R14, R7, UR29, R12, 0x96, !PT ;  /* 0x0000001d070e7c12 */ /* 0x000fc6000f8e960c */
[----:B------:R-:W-:Y:S01]  /*dc10*/  FFMA.FTZ R5, R17, UR38, -R2 ;  /* 0x0000002611057c23 */ /* 0x000fe20008010802 */
[----:B------:R-:W-:Y:S01]  /*dc20*/  IMAD.WIDE.U32 R32, R9, -0x2daee0ad, RZ ;  /* 0xd2511f5309207825 */ /* 0x000fe200078e00ff */
[----:B------:R-:W-:Y:S02]  /*dc30*/  LOP3.LUT R11, R11, UR33, R132, 0x96, !PT ;  /* 0x000000210b0b7c12 */ /* 0x000fe4000f8e9684 */
[----:B------:R4:W-:Y:S01]  /*dc40*/  MUFU.EX2 R237, R5 ;  /* 0x0000000500ed7308 */ /* 0x0009e20000000800 */
[----:B-1----:R-:W-:Y:S01]  /*dc50*/  FMNMX.FTZ R134, R8, R134, !PT ;  /* 0x0000008608867209 */ /* 0x002fe20007810000 */
[----:B------:R-:W-:Y:S01]  /*dc60*/  IMAD.WIDE.U32 R12, R13, -0x326172a9, RZ ;  /* 0xcd9e8d570d0c7825 */ /* 0x000fe200078e00ff */
[----:B------:R-:W-:Y:S02]  /*dc70*/  LOP3.LUT R9, R33, UR29, R10, 0x96, !PT ;  /* 0x0000001d21097c12 */ /* 0x000fe4000f8e960a */
[----:B--2---:R-:W-:Y:S01]  /*dc80*/  FMNMX.FTZ R135, R135, R15, !PT ;  /* 0x0000000f87877209 */ /* 0x004fe20007810000 */
[----:B------:R-:W-:Y:S01]  /*dc90*/  IMAD.WIDE.U32 R10, R11, -0x326172a9, RZ ;  /* 0xcd9e8d570b0a7825 */ /* 0x000fe200078e00ff */
[----:B------:R-:W-:-:S03]  /*dca0*/  LOP3.LUT R8, R13, UR32, R4, 0x96, !PT ;  /* 0x000000200d087c12 */ /* 0x000fc6000f8e9604 */
[--C-:B------:R-:W-:Y:S01]  /*dcb0*/  FFMA.FTZ R4, R20, UR38, -R2.reuse ;  /* 0x0000002614047c23 */ /* 0x100fe20008010802 */
[----:B------:R-:W1:Y:S01]  /*dcc0*/  SHFL.BFLY PT, R13, R134, 0x1, 0x1f ;  /* 0x0c201f00860d7f89 */ /* 0x000e6200000e0000 */
[----:B------:R-:W-:Y:S02]  /*dcd0*/  FSETP.NEU.FTZ.AND P5, PT, R135, -INF , PT ;  /* 0xff8000008700780b */ /* 0x000fe40003fbd000 */
[----:B------:R-:W2:Y:S01]  /*dce0*/  MUFU.EX2 R178, R4 ;  /* 0x0000000400b27308 */ /* 0x000ea20000000800 */
[----:B---3--:R-:W-:Y:S01]  /*dcf0*/  FMNMX.FTZ R137, R3, R137, !PT ;  /* 0x0000008903897209 */ /* 0x008fe20007810000 */
[--C-:B------:R-:W-:Y:S01]  /*dd00*/  FFMA.FTZ R3, R16, UR38, -R2.reuse ;  /* 0x0000002610037c23 */ /* 0x100fe20008010802 */
[----:B----4-:R-:W-:Y:S01]  /*dd10*/  FFMA.FTZ R5, R18, UR38, -R2 ;  /* 0x0000002612057c23 */ /* 0x010fe20008010802 */
[----:B------:R-:W-:-:S04]  /*dd20*/  IMAD.WIDE.U32 R18, R9, -0x326172a9, RZ ;  /* 0xcd9e8d5709127825 */ /* 0x000fc800078e00ff */
[----:B------:R-:W3:Y:S01]  /*dd30*/  MUFU.EX2 R177, R3 ;  /* 0x0000000300b17308 */ /* 0x000ee20000000800 */
[----:B------:R-:W-:Y:S01]  /*dd40*/  IMAD.WIDE.U32 R8, R8, -0x2daee0ad, RZ ;  /* 0xd2511f5308087825 */ /* 0x000fe200078e00ff */
[----:B------:R-:W-:-:S06]  /*dd50*/  LOP3.LUT R7, R19, UR28, R10, 0x96, !PT ;  /* 0x0000001c13077c12 */ /* 0x000fcc000f8e960a */
[----:B------:R4:W-:Y:S01]  /*dd60*/  MUFU.EX2 R185, R5 ;  /* 0x0000000500b97308 */ /* 0x0009e20000000800 */
[----:B------:R-:W-:Y:S01]  /*dd70*/  IMAD.WIDE.U32 R142, R7, -0x2daee0ad, RZ ;  /* 0xd2511f53078e7825 */ /* 0x000fe200078e00ff */
[----:B-1----:R-:W-:-:S04]  /*dd80*/  FMNMX.FTZ R134, R134, R13, !PT ;  /* 0x0000000d86867209 */ /* 0x002fc80007810000 */
[C---:B------:R-:W-:Y:S01]  /*dd90*/  FSETP.NEU.FTZ.AND P4, PT, R134.reuse, -INF , PT ;  /* 0xff8000008600780b */ /* 0x040fe20003f9d000 */
[----:B------:R-:W-:-:S05]  /*dda0*/  FMUL.FTZ R13, R134, UR38 ;  /* 0x00000026860d7c20 */ /* 0x000fca0008410000 */
[----:B------:R-:W-:Y:S02]  /*ddb0*/  FSEL R13, R13, RZ, P4 ;  /* 0x000000ff0d0d7208 */ /* 0x000fe40002000000 */
[----:B----4-:R-:W-:Y:S01]  /*ddc0*/  LOP3.LUT R5, R11, UR32, R34, 0x96, !PT ;  /* 0x000000200b057c12 */ /* 0x010fe2000f8e9622 */
[----:B------:R-:W-:-:S04]  /*ddd0*/  IMAD.WIDE.U32 R10, R14, -0x326172a9, RZ ;  /* 0xcd9e8d570e0a7825 */ /* 0x000fc800078e00ff */
[----:B------:R-:W-:Y:S01]  /*dde0*/  FMUL.FTZ R14, R135, UR38 ;  /* 0x00000026870e7c20 */ /* 0x000fe20008410000 */
[----:B------:R-:W-:Y:S01]  /*ddf0*/  IMAD.WIDE.U32 R4, R5, -0x2daee0ad, RZ ;  /* 0xd2511f5305047825 */ /* 0x000fe200078e00ff */
[----:B------:R-:W-:-:S03]  /*de00*/  LOP3.LUT R12, R11, UR28, R12, 0x96, !PT ;  /* 0x0000001c0b0c7c12 */ /* 0x000fc6000f8e960c */
[----:B------:R-:W-:Y:S02]  /*de10*/  FSEL R14, R14, RZ, P5 ;  /* 0x000000ff0e0e7208 */ /* 0x000fe40002800000 */
[----:B------:R-:W-:Y:S01]  /*de20*/  LOP3.LUT R7, R5, UR27, R32, 0x96, !PT ;  /* 0x0000001b05077c12 */ /* 0x000fe2000f8e9620 */
[----:B------:R-:W-:Y:S01]  /*de30*/  IMAD.WIDE.U32 R132, R12, -0x2daee0ad, RZ ;  /* 0xd2511f530c847825 */ /* 0x000fe200078e00ff */
[----:B------:R-:W-:Y:S01]  /*de40*/  LOP3.LUT R4, R143, UR10, R4, 0x96, !PT ;  /* 0x0000000a8f047c12 */ /* 0x000fe2000f8e9604 */
[----:B------:R-:W1:Y:S01]  /*de50*/  SHFL.BFLY PT, R12, R137, 0x1, 0x1f ;  /* 0x0c201f00890c7f89 */ /* 0x000e6200000e0000 */
[----:B------:R-:W-:Y:S01]  /*de60*/  LOP3.LUT R11, R9, UR27, R6, 0x96, !PT ;  /* 0x0000001b090b7c12 */ /* 0x000fe2000f8e9606 */
[----:B------:R-:W-:Y:S01]  /*de70*/  FFMA.FTZ R3, R21, UR38, -R14 ;  /* 0x0000002615037c23 */ /* 0x000fe2000801080e */
[----:B------:R-:W-:Y:S01]  /*de80*/  IMAD.WIDE.U32 R6, R7, -0x326172a9, RZ ;  /* 0xcd9e8d5707067825 */ /* 0x000fe200078e00ff */
[----:B------:R-:W-:-:S03]  /*de90*/  LOP3.LUT R9, R133, UR10, R8, 0x96, !PT ;  /* 0x0000000a85097c12 */ /* 0x000fc6000f8e9608 */
[----:B------:R-:W-:Y:S01]  /*dea0*/  FFMA.FTZ R8, R24, UR38, -R14 ;  /* 0x0000002618087c23 */ /* 0x000fe2000801080e */
[----:B------:R4:W-:Y:S01]  /*deb0*/  MUFU.EX2 R180, R3 ;  /* 0x0000000300b47308 */ /* 0x0009e20000000800 */
[----:B------:R-:W-:Y:S01]  /*dec0*/  IMAD.WIDE.U32 R4, R4, -0x326172a9, RZ ;  /* 0xcd9e8d5704047825 */ /* 0x000fe200078e00ff */
[----:B------:R-:W-:Y:S01]  /*ded0*/  LOP3.LUT R193, R7, UR11, R18, 0x96, !PT ;  /* 0x0000000b07c17c12 */ /* 0x000fe2000f8e9612 */
[----:B------:R-:W-:Y:S01]  /*dee0*/  LDSM.16.MT88.4 R32, [R210+0xb000] ;  /* 0x00b00000d220783b */ /* 0x000fe20000004200 */
[C---:B------:R-:W-:Y:S02]  /*def0*/  LOP3.LUT R17, R4.reuse, 0xffff, RZ, 0xc0, !PT ;  /* 0x0000ffff04117812 */ /* 0x040fe400078ec0ff */
[----:B------:R-:W-:Y:S02]  /*df00*/  LOP3.LUT R21, R4, 0xff, RZ, 0xc0, !PT ;  /* 0x000000ff04157812 */ /* 0x000fe400078ec0ff */
[----:B------:R5:W-:Y:S01]  /*df10*/  MUFU.EX2 R186, R8 ;  /* 0x0000000800ba7308 */ /* 0x000be20000000800 */
[----:B------:R-:W-:-:S02]  /*df20*/  SHF.R.U32.HI R18, RZ, 0x10, R4 ;  /* 0x00000010ff127819 */ /* 0x000fc40000011604 */
[----:B------:R-:W-:Y:S02]  /*df30*/  SHF.R.U32.HI R19, RZ, 0x18, R4 ;  /* 0x00000018ff137819 */ /* 0x000fe40000011604 */
[----:B----4-:R-:W-:Y:S01]  /*df40*/  LOP3.LUT R3, R5, UR21, R6, 0x96, !PT ;  /* 0x0000001505037c12 */ /* 0x010fe2000f8e9606 */
[----:B------:R-:W-:Y:S01]  /*df50*/  IMAD.WIDE.U32 R6, R11, -0x326172a9, RZ ;  /* 0xcd9e8d570b067825 */ /* 0x000fe200078e00ff */
[----:B-1----:R-:W-:-:S03]  /*df60*/  FMNMX.FTZ R137, R137, R12, !PT ;  /* 0x0000000c89897209 */ /* 0x002fc60007810000 */
[----:B------:R-:W-:Y:S01]  /*df70*/  IMAD.WIDE.U32 R4, R9, -0x326172a9, RZ ;  /* 0xcd9e8d5709047825 */ /* 0x000fe200078e00ff */
[----:B------:R-:W-:-:S03]  /*df80*/  LOP3.LUT R133, R7, UR11, R10, 0x96, !PT ;  /* 0x0000000b07857c12 */ /* 0x000fc6000f8e960a */
[--C-:B------:R-:W-:Y:S01]  /*df90*/  FFMA.FTZ R7, R22, UR38, -R14.reuse ;  /* 0x0000002616077c23 */ /* 0x100fe2000801080e */
[----:B------:R-:W-:Y:S01]  /*dfa0*/  LOP3.LUT R9, R3, 0xff, RZ, 0xc0, !PT ;  /* 0x000000ff03097812 */ /* 0x000fe200078ec0ff */
[----:B-----5:R-:W-:Y:S01]  /*dfb0*/  FFMA.FTZ R8, R23, UR38, -R14 ;  /* 0x0000002617087c23 */ /* 0x020fe2000801080e */
[----:B------:R-:W-:Y:S01]  /*dfc0*/  LOP3.LUT R6, R5, UR21, R6, 0x96, !PT ;  /* 0x0000001505067c12 */ /* 0x000fe2000f8e9606 */
[----:B------:R1:W-:Y:S01]  /*dfd0*/  MUFU.EX2 R176, R7 ;  /* 0x0000000700b07308 */ /* 0x0003e20000000800 */
[C---:B------:R-:W-:Y:S01]  /*dfe0*/  LOP3.LUT R10, R4.reuse, 0xffff, RZ, 0xc0, !PT ;  /* 0x0000ffff040a7812 */ /* 0x040fe200078ec0ff */
[----:B------:R-:W-:Y:S01]  /*dff0*/  FMUL.FTZ R12, R137, UR38 ;  /* 0x00000026890c7c20 */ /* 0x000fe20008410000 */
[----:B------:R-:W-:Y:S02]  /*e000*/  SHF.R.U32.HI R5, RZ, 0x8, R17 ;  /* 0x00000008ff057819 */ /* 0x000fe40000011611 */
[----:B------:R-:W-:Y:S02]  /*e010*/  LOP3.LUT R15, R4, 0xff, RZ, 0xc0, !PT ;  /* 0x000000ff040f7812 */ /* 0x000fe400078ec0ff */
[--C-:B------:R-:W-:Y:S01]  /*e020*/  SHF.R.U32.HI R11, RZ, 0x10, R4.reuse ;  /* 0x00000010ff0b7819 */ /* 0x100fe20000011604 */
[----:B------:R4:W-:Y:S01]  /*e030*/  MUFU.EX2 R195, R8 ;  /* 0x0000000800c37308 */ /* 0x0009e20000000800 */
[----:B------:R-:W-:Y:S01]  /*e040*/  SHF.R.U32.HI R16, RZ, 0x18, R4 ;  /* 0x00000018ff107819 */ /* 0x000fe20000011604 */
[----:B------:R-:W-:Y:S01]  /*e050*/  FFMA.FTZ R4, R25, UR38, -R13 ;  /* 0x0000002619047c23 */ /* 0x000fe2000801080d */
[----:B------:R-:W-:Y:S01]  /*e060*/  PRMT R21, R21, 0x5410, R5 ;  /* 0x0000541015157816 */ /* 0x000fe20000000005 */
[----:B------:R-:W-:Y:S01]  /*e070*/  FFMA.FTZ R5, R30, UR38, -R13 ;  /* 0x000000261e057c23 */ /* 0x000fe2000801080d */
[----:B------:R-:W-:-:S03]  /*e080*/  FSETP.NEU.FTZ.AND P1, PT, R137, -INF , PT ;  /* 0xff8000008900780b */ /* 0x000fc60003f3d000 */
[----:B------:R5:W-:Y:S01]  /*e090*/  MUFU.EX2 R238, R4 ;  /* 0x0000000400ee7308 */ /* 0x000be20000000800 */
[----:B-1----:R-:W-:Y:S02]  /*e0a0*/  LOP3.LUT R7, R18, 0xff, RZ, 0xc0, !PT ;  /* 0x000000ff12077812 */ /* 0x002fe400078ec0ff */
[----:B------:R-:W-:Y:S02]  /*e0b0*/  FSEL R12, R12, RZ, P1 ;  /* 0x000000ff0c0c7208 */ /* 0x000fe40000800000 */
[----:B------:R-:W-:Y:S02]  /*e0c0*/  PRMT R25, R7, 0x5410, R19 ;  /* 0x0000541007197816 */ /* 0x000fe40000000013 */
[--C-:B------:R-:W-:Y:S01]  /*e0d0*/  SHF.R.U32.HI R7, RZ, 0x18, R3.reuse ;  /* 0x00000018ff077819 */ /* 0x100fe20000011603 */
[----:B------:R1:W-:Y:S01]  /*e0e0*/  MUFU.EX2 R184, R5 ;  /* 0x0000000500b87308 */ /* 0x0003e20000000800 */
[----:B----4-:R-:W-:Y:S02]  /*e0f0*/  SHF.R.U32.HI R8, RZ, 0x10, R3 ;  /* 0x00000010ff087819 */ /* 0x010fe40000011603 */
[----:B-----5:R-:W-:-:S02]  /*e100*/  LOP3.LUT R4, R3, 0xffff, RZ, 0xc0, !PT ;  /* 0x0000ffff03047812 */ /* 0x020fc400078ec0ff */
[----:B------:R-:W-:Y:S02]  /*e110*/  LOP3.LUT R3, R8, 0xff, RZ, 0xc0, !PT ;  /* 0x000000ff08037812 */ /* 0x000fe400078ec0ff */
[----:B------:R-:W-:Y:S02]  /*e120*/  SHF.R.U32.HI R4, RZ, 0x8, R4 ;  /* 0x00000008ff047819 */ /* 0x000fe40000011604 */
[----:B------:R-:W-:Y:S01]  /*e130*/  PRMT R20, R3, 0x5410, R7 ;  /* 0x0000541003147816 */ /* 0x000fe20000000007 */
[--C-:B------:R-:W-:Y:S01]  /*e140*/  FFMA.FTZ R3, R26, UR38, -R13.reuse ;  /* 0x000000261a037c23 */ /* 0x100fe2000801080d */
[----:B-1----:R-:W-:Y:S01]  /*e150*/  FFMA.FTZ R5, R28, UR38, -R13 ;  /* 0x000000261c057c23 */ /* 0x002fe2000801080d */
[----:B------:R-:W-:Y:S02]  /*e160*/  PRMT R18, R9, 0x5410, R4 ;  /* 0x0000541009127816 */ /* 0x000fe40000000004 */
[----:B------:R1:W-:Y:S01]  /*e170*/  MUFU.EX2 R141, R3 ;  /* 0x00000003008d7308 */ /* 0x0003e20000000800 */
[----:B------:R-:W-:-:S02]  /*e180*/  LOP3.LUT R4, R11, 0xff, RZ, 0xc0, !PT ;  /* 0x000000ff0b047812 */ /* 0x000fc400078ec0ff */
[----:B------:R-:W-:Y:S02]  /*e190*/  FSEL R7, R136, RZ, P6 ;  /* 0x000000ff88077208 */ /* 0x000fe40003000000 */
[----:B------:R-:W-:-:S03]  /*e1a0*/  PRMT R11, R4, 0x5410, R16 ;  /* 0x00005410040b7816 */ /* 0x000fc60000000010 */
[----:B------:R4:W5:Y:S01]  /*e1b0*/  MUFU.EX2 R187, R5 ;  /* 0x0000000500bb7308 */ /* 0x0009620000000800 */
[----:B------:R-:W-:Y:S01]  /*e1c0*/  FADD.FTZ R17, R235, -R7 ;  /* 0x80000007eb117221 */ /* 0x000fe20000010000 */
[----:B------:R-:W-:Y:S02]  /*e1d0*/  FSEL R7, R135, RZ, P5 ;  /* 0x000000ff87077208 */ /* 0x000fe40002800000 */
[----:B------:R-:W-:Y:S01]  /*e1e0*/  HSET2.LE.AND R11, R11, R0, PT ;  /* 0x000000000b0b7233 */ /* 0x000fe20003803000 */
[----:B------:R-:W-:Y:S01]  /*e1f0*/  FMUL.FTZ R17, R17, UR38 ;  /* 0x0000002611117c20 */ /* 0x000fe20008410000 */
[----:B-1----:R-:W-:-:S04]  /*e200*/  LOP3.LUT R3, R6, 0xffff, RZ, 0xc0, !PT ;  /* 0x0000ffff06037812 */ /* 0x002fc800078ec0ff */
[----:B------:R-:W-:Y:S02]  /*e210*/  SHF.R.U32.HI R4, RZ, 0x8, R3 ;  /* 0x00000008ff047819 */ /* 0x000fe40000011603 */
[----:B------:R-:W-:Y:S02]  /*e220*/  LOP3.LUT R3, R6, 0xff, RZ, 0xc0, !PT ;  /* 0x000000ff06037812 */ /* 0x000fe400078ec0ff */
[----:B----4-:R-:W-:Y:S02]  /*e230*/  SHF.R.U32.HI R5, RZ, 0x8, R10 ;  /* 0x00000008ff057819 */ /* 0x010fe4000001160a */
[----:B------:R-:W-:Y:S01]  /*e240*/  PRMT R24, R3, 0x5410, R4 ;  /* 0x0000541003187816 */ /* 0x000fe20000000004 */
[--C-:B------:R-:W-:Y:S01]  /*e250*/  FFMA.FTZ R4, R29, UR38, -R12.reuse ;  /* 0x000000261d047c23 */ /* 0x100fe2000801080c */
[----:B------:R-:W-:Y:S01]  /*e260*/  PRMT R10, R15, 0x5410, R5 ;  /* 0x000054100f0a7816 */ /* 0x000fe20000000005 */
[----:B------:R-:W-:Y:S01]  /*e270*/  FFMA.FTZ R5, R140, UR38, -R12 ;  /* 0x000000268c057c23 */ /* 0x000fe2000801080c */
[----:B--2---:R-:W-:Y:S01]  /*e280*/  MOV R140, R178 ;  /* 0x000000b2008c7202 */ /* 0x004fe20000000f00 */
[----:B------:R1:W-:Y:S01]  /*e290*/  MUFU.EX2 R179, R4 ;  /* 0x0000000400b37308 */ /* 0x0003e20000000800 */
[--C-:B------:R-:W-:Y:S01]  /*e2a0*/  SHF.R.U32.HI R3, RZ, 0x10, R6.reuse ;  /* 0x00000010ff037819 */ /* 0x100fe20000011606 */
[----:B------:R-:W-:Y:S01]  /*e2b0*/  FADD.FTZ R15, R234, -R7 ;  /* 0x80000007ea0f7221 */ /* 0x000fe20000010000 */
[----:B------:R-:W-:-:S02]  /*e2c0*/  SHF.R.U32.HI R6, RZ, 0x18, R6 ;  /* 0x00000018ff067819 */ /* 0x000fc40000011606 */
[----:B------:R-:W-:Y:S01]  /*e2d0*/  LOP3.LUT R3, R3, 0xff, RZ, 0xc0, !PT ;  /* 0x000000ff03037812 */ /* 0x000fe200078ec0ff */
[----:B------:R-:W-:Y:S01]  /*e2e0*/  FMUL.FTZ R15, R15, UR38 ;  /* 0x000000260f0f7c20 */ /* 0x000fe20008410000 */
[--C-:B------:R-:W-:Y:S01]  /*e2f0*/  HSET2.LE.AND R10, R10, R0.reuse, PT ;  /* 0x000000000a0a7233 */ /* 0x100fe20003803000 */
[----:B------:R2:W-:Y:S01]  /*e300*/  MUFU.EX2 R28, R5 ;  /* 0x00000005001c7308 */ /* 0x0005e20000000800 */
[----:B------:R-:W-:Y:S02]  /*e310*/  PRMT R19, R3, 0x5410, R6 ;  /* 0x0000541003137816 */ /* 0x000fe40000000006 */
[----:B------:R-:W-:Y:S02]  /*e320*/  HSET2.LE.AND R6, R21, R0, PT ;  /* 0x0000000015067233 */ /* 0x000fe40003803000 */
[----:B---3--:R-:W-:Y:S02]  /*e330*/  F2FP.F16.F32.PACK_AB R3, R177, R140 ;  /* 0x0000008cb103723e */ /* 0x008fe400000000ff */
[----:B-----5:R-:W-:-:S02]  /*e340*/  F2FP.F16.F32.PACK_AB R7, R141, R187 ;  /* 0x000000bb8d07723e */ /* 0x020fc400000000ff */
[----:B-1----:R-:W-:Y:S02]  /*e350*/  FSEL R4, R137, RZ, P1 ;  /* 0x000000ff89047208 */ /* 0x002fe40000800000 */
[----:B------:R-:W-:Y:S02]  /*e360*/  LOP3.LUT R10, R10, R3, RZ, 0xc0, !PT ;  /* 0x000000030a0a7212 */ /* 0x000fe400078ec0ff */
[----:B------:R-:W-:Y:S01]  /*e370*/  F2FP.F16.F32.PACK_AB R3, R176, R195 ;  /* 0x000000c3b003723e */ /* 0x000fe200000000ff */
[----:B------:R-:W-:Y:S01]  /*e380*/  FADD.FTZ R9, R220, -R4 ;  /* 0x80000004dc097221 */ /* 0x000fe20000010000 */
[----:B------:R-:W-:Y:S01]  /*e390*/  HSET2.LE.AND R4, R18, R0, PT ;  /* 0x0000000012047233 */ /* 0x000fe20003803000 */
[----:B--2---:R-:W-:Y:S01]  /*e3a0*/  FFMA.FTZ R5, R31, UR38, -R12 ;  /* 0x000000261f057c23 */ /* 0x004fe2000801080c */
[----:B------:R-:W-:Y:S01]  /*e3b0*/  LOP3.LUT R11, R11, R3, RZ, 0xc0, !PT ;  /* 0x000000030b0b7212 */ /* 0x000fe200078ec0ff */
[----:B------:R-:W-:Y:S01]  /*e3c0*/  FMUL.FTZ R9, R9, UR38 ;  /* 0x0000002609097c20 */ /* 0x000fe20008410000 */
[----:B------:R-:W1:Y:S01]  /*e3d0*/  MUFU.EX2 R18, R17 ;  /* 0x0000001100127308 */ /* 0x000e620000000800 */
[----:B------:R-:W-:-:S07]  /*e3e0*/  LOP3.LUT R6, R6, R7, RZ, 0xc0, !PT ;  /* 0x0000000706067212 */ /* 0x000fce00078ec0ff */
[----:B------:R2:W3:Y:S08]  /*e3f0*/  MUFU.EX2 R178, R5 ;  /* 0x0000000500b27308 */ /* 0x0004f00000000800 */
[----:B------:R-:W4:Y:S01]  /*e400*/  MUFU.EX2 R17, R15 ;  /* 0x0000000f00117308 */ /* 0x000f220000000800 */
[-C--:B-1----:R-:W-:Y:S01]  /*e410*/  FMUL.FTZ R148, R148, R18.reuse ;  /* 0x0000001294947220 */ /* 0x082fe20000410000 */
[-C--:B------:R-:W-:Y:S01]  /*e420*/  FMUL.FTZ R149, R149, R18.reuse ;  /* 0x0000001295957220 */ /* 0x080fe20000410000 */
[-C--:B------:R-:W-:Y:S01]  /*e430*/  FMUL.FTZ R152, R152, R18.reuse ;  /* 0x0000001298987220 */ /* 0x080fe20000410000 */
[-C--:B------:R-:W-:Y:S01]  /*e440*/  FMUL.FTZ R153, R153, R18.reuse ;  /* 0x0000001299997220 */ /* 0x080fe20000410000 */
[-C--:B------:R-:W-:Y:S01]  /*e450*/  FMUL.FTZ R36, R36, R18.reuse ;  /* 0x0000001224247220 */ /* 0x080fe20000410000 */
[-C--:B------:R-:W-:Y:S01]  /*e460*/  FMUL.FTZ R37, R37, R18.reuse ;  /* 0x0000001225257220 */ /* 0x080fe20000410000 */
[-C--:B------:R-:W-:Y:S01]  /*e470*/  FMUL.FTZ R168, R168, R18.reuse ;  /* 0x00000012a8a87220 */ /* 0x080fe20000410000 */
[----:B------:R1:W5:Y:S01]  /*e480*/  MUFU.EX2 R15, R9 ;  /* 0x00000009000f7308 */ /* 0x0003620000000800 */
[----:B--2---:R-:W-:Y:S01]  /*e490*/  FSEL R5, R134, RZ, P4 ;  /* 0x000000ff86057208 */ /* 0x004fe20002000000 */
[----:B------:R-:W-:Y:S01]  /*e4a0*/  FMUL.FTZ R169, R169, R18 ;  /* 0x00000012a9a97220 */ /* 0x000fe20000410000 */
[----:B---3--:R-:W-:Y:S01]  /*e4b0*/  F2FP.F16.F32.PACK_AB R3, R178, R28 ;  /* 0x0000001cb203723e */ /* 0x008fe200000000ff */
[-C--:B------:R-:W-:Y:S01]  /*e4c0*/  FMUL.FTZ R164, R164, R18.reuse ;  /* 0x00000012a4a47220 */ /* 0x080fe20000410000 */
[-C--:B------:R-:W-:Y:S01]  /*e4d0*/  FMUL.FTZ R165, R165, R18.reuse ;  /* 0x00000012a5a57220 */ /* 0x080fe20000410000 */
[----:B------:R-:W-:Y:S01]  /*e4e0*/  FADD.FTZ R8, R233, -R5 ;  /* 0x80000005e9087221 */ /* 0x000fe20000010000 */
[----:B------:R-:W-:Y:S01]  /*e4f0*/  FFMA.FTZ R5, R27, UR38, -R12 ;  /* 0x000000261b057c23 */ /* 0x000fe2000801080c */
[----:B------:R-:W-:Y:S01]  /*e500*/  FMUL.FTZ R48, R48, R18 ;  /* 0x0000001230307220 */ /* 0x000fe20000410000 */
[-C--:B----4-:R-:W-:Y:S01]  /*e510*/  FMUL.FTZ R150, R150, R17.reuse ;  /* 0x0000001196967220 */ /* 0x090fe20000410000 */
[----:B------:R-:W-:Y:S01]  /*e520*/  FMUL.FTZ R8, R8, UR38 ;  /* 0x0000002608087c20 */ /* 0x000fe20008410000 */
[----:B------:R2:W3:Y:S01]  /*e530*/  MUFU.EX2 R235, R5 ;  /* 0x0000000500eb7308 */ /* 0x0004e20000000800 */
[-C--:B------:R-:W-:Y:S01]  /*e540*/  FMUL.FTZ R151, R151, R17.reuse ;  /* 0x0000001197977220 */ /* 0x080fe20000410000 */
[-C--:B------:R-:W-:Y:S01]  /*e550*/  FMUL.FTZ R154, R154, R17.reuse ;  /* 0x000000119a9a7220 */ /* 0x080fe20000410000 */
[-C--:B------:R-:W-:Y:S01]  /*e560*/  FMUL.FTZ R155, R155, R17.reuse ;  /* 0x000000119b9b7220 */ /* 0x080fe20000410000 */
[-C--:B------:R-:W-:Y:S01]  /*e570*/  FMUL.FTZ R38, R38, R17.reuse ;  /* 0x0000001126267220 */ /* 0x080fe20000410000 */
[----:B------:R-:W-:Y:S01]  /*e580*/  FMUL.FTZ R39, R39, R17 ;  /* 0x0000001127277220 */ /* 0x000fe20000410000 */
[----:B-1----:R-:W-:Y:S01]  /*e590*/  F2FP.F16.F32.PACK_AB R9, R186, R180 ;  /* 0x000000b4ba09723e */ /* 0x002fe200000000ff */
[-C--:B-----5:R-:W-:Y:S01]  /*e5a0*/  FMUL.FTZ R146, R146, R15.reuse ;  /* 0x0000000f92927220 */ /* 0x0a0fe20000410000 */
[----:B------:R1:W4:Y:S01]  /*e5b0*/  MUFU.EX2 R16, R8 ;  /* 0x0000000800107308 */ /* 0x0003220000000800 */
        /* <DEDUP_REMOVED lines=8> */
[----:B--2---:R-:W-:Y:S01]  /*e640*/  F2FP.F16.F32.PACK_AB R5, R184, R238 ;  /* 0x000000eeb805723e */ /* 0x004fe200000000ff */
[----:B------:R-:W-:Y:S01]  /*e650*/  FMUL.FTZ R167, R167, R17 ;  /* 0x00000011a7a77220 */ /* 0x000fe20000410000 */
[----:B---3--:R-:W-:Y:S01]  /*e660*/  F2FP.F16.F32.PACK_AB R7, R235, R179 ;  /* 0x000000b3eb07723e */ /* 0x008fe200000000ff */
[----:B------:R-:W-:Y:S01]  /*e670*/  FMUL.FTZ R174, R174, R15 ;  /* 0x0000000faeae7220 */ /* 0x000fe20000410000 */
[----:B------:R-:W-:Y:S01]  /*e680*/  LOP3.LUT R4, R4, R5, RZ, 0xc0, !PT ;  /* 0x0000000504047212 */ /* 0x000fe200078ec0ff */
[-C--:B------:R-:W-:Y:S01]  /*e690*/  FMUL.FTZ R175, R175, R15.reuse ;  /* 0x0000000fafaf7220 */ /* 0x080fe20000410000 */
[--C-:B------:R-:W-:Y:S01]  /*e6a0*/  HSET2.LE.AND R5, R20, R0.reuse, PT ;  /* 0x0000000014057233 */ /* 0x100fe20003803000 */
[----:B------:R-:W-:Y:S01]  /*e6b0*/  FMUL.FTZ R42, R42, R15 ;  /* 0x0000000f2a2a7220 */ /* 0x000fe20000410000 */
[----:B------:R-:W2:Y:S01]  /*e6c0*/  LDSM.16.MT88.4 R20, [R205+0xa000] ;  /* 0x00a00000cd14783b */ /* 0x000ea20000004200 */
[----:B-1----:R-:W-:Y:S01]  /*e6d0*/  F2FP.F16.F32.PACK_AB R8, R185, R237 ;  /* 0x000000edb908723e */ /* 0x002fe200000000ff */
[-C--:B----4-:R-:W-:Y:S01]  /*e6e0*/  FMUL.FTZ R144, R144, R16.reuse ;  /* 0x0000001090907220 */ /* 0x090fe20000410000 */
[----:B------:R-:W-:Y:S01]  /*e6f0*/  LOP3.LUT R5, R5, R3, RZ, 0xc0, !PT ;  /* 0x0000000305057212 */ /* 0x000fe200078ec0ff */
[-C--:B------:R-:W-:Y:S01]  /*e700*/  FMUL.FTZ R145, R145, R16.reuse ;  /* 0x0000001091917220 */ /* 0x080fe20000410000 */
[--C-:B------:R-:W-:Y:S01]  /*e710*/  HSET2.LE.AND R3, R25, R0.reuse, PT ;  /* 0x0000000019037233 */ /* 0x100fe20003803000 */
[-C--:B------:R-:W-:Y:S01]  /*e720*/  FMUL.FTZ R156, R156, R16.reuse ;  /* 0x000000109c9c7220 */ /* 0x080fe20000410000 */
[-C--:B------:R-:W-:Y:S01]  /*e730*/  FMUL.FTZ R157, R157, R16.reuse ;  /* 0x000000109d9d7220 */ /* 0x080fe20000410000 */
[-C--:B------:R-:W-:Y:S01]  /*e740*/  FMUL.FTZ R160, R160, R16.reuse ;  /* 0x00000010a0a07220 */ /* 0x080fe20000410000 */
[-C--:B------:R-:W-:Y:S01]  /*e750*/  FMUL.FTZ R161, R161, R16.reuse ;  /* 0x00000010a1a17220 */ /* 0x080fe20000410000 */
[----:B------:R-:W-:Y:S01]  /*e760*/  LOP3.LUT R7, R3, R7, RZ, 0xc0, !PT ;  /* 0x0000000703077212 */ /* 0x000fe200078ec0ff */
[-C--:B------:R-:W-:Y:S01]  /*e770*/  FMUL.FTZ R172, R172, R16.reuse ;  /* 0x00000010acac7220 */ /* 0x080fe20000410000 */
[--C-:B------:R-:W-:Y:S01]  /*e780*/  HSET2.LE.AND R3, R24, R0.reuse, PT ;  /* 0x0000000018037233 */ /* 0x100fe20003803000 */
[-C--:B------:R-:W-:Y:S01]  /*e790*/  FMUL.FTZ R173, R173, R16.reuse ;  /* 0x00000010adad7220 */ /* 0x080fe20000410000 */
[----:B------:R-:W1:Y:S01]  /*e7a0*/  LDSM.16.MT88.4 R24, [R207+0xa000] ;  /* 0x00a00000cf18783b */ /* 0x000e620000004200 */
[-C--:B------:R-:W-:Y:S01]  /*e7b0*/  FMUL.FTZ R40, R40, R16.reuse ;  /* 0x0000001028287220 */ /* 0x080fe20000410000 */
[----:B------:R-:W-:Y:S01]  /*e7c0*/  FMUL.FTZ R41, R41, R16 ;  /* 0x0000001029297220 */ /* 0x000fe20000410000 */
[----:B------:R-:W-:Y:S01]  /*e7d0*/  LOP3.LUT R8, R3, R8, RZ, 0xc0, !PT ;  /* 0x0000000803087212 */ /* 0x000fe200078ec0ff */
[----:B------:R-:W-:Y:S01]  /*e7e0*/  FMUL.FTZ R43, R43, R15 ;  /* 0x0000000f2b2b7220 */ /* 0x000fe20000410000 */
[----:B------:R-:W-:Y:S01]  /*e7f0*/  HSET2.LE.AND R3, R19, R0, PT ;  /* 0x0000000013037233 */ /* 0x000fe20003803000 */
[----:B------:R-:W-:Y:S01]  /*e800*/  FMUL.FTZ R49, R49, R18 ;  /* 0x0000001231317220 */ /* 0x000fe20000410000 */
[----:B------:R-:W-:Y:S01]  /*e810*/  FMUL.FTZ R50, R50, R17 ;  /* 0x0000001132327220 */ /* 0x000fe20000410000 */
[-C--:B------:R-:W-:Y:S01]  /*e820*/  FMUL.FTZ R44, R44, R16.reuse ;  /* 0x000000102c2c7220 */ /* 0x080fe20000410000 */
[-C--:B------:R-:W-:Y:S01]  /*e830*/  FMUL.FTZ R45, R45, R16.reuse ;  /* 0x000000102d2d7220 */ /* 0x080fe20000410000 */
[----:B------:R-:W-:Y:S01]  /*e840*/  LOP3.LUT R9, R3, R9, RZ, 0xc0, !PT ;  /* 0x0000000903097212 */ /* 0x000fe200078ec0ff */
[-C--:B------:R-:W-:Y:S01]  /*e850*/  FMUL.FTZ R46, R46, R15.reuse ;  /* 0x0000000f2e2e7220 */ /* 0x080fe20000410000 */
[----:B------:R-:W-:Y:S01]  /*e860*/  FMUL.FTZ R47, R47, R15 ;  /* 0x0000000f2f2f7220 */ /* 0x000fe20000410000 */
[----:B------:R-:W-:Y:S01]  /*e870*/  FMUL.FTZ R51, R51, R17 ;  /* 0x0000001133337220 */ /* 0x000fe20000410000 */
[--C-:B------:R-:W-:Y:S01]  /*e880*/  FFMA.FTZ R3, R197, UR38, -R2.reuse ;  /* 0x00000026c5037c23 */ /* 0x100fe20008010802 */
        /* <DEDUP_REMOVED lines=11> */
[-C--:B--2---:R-:W-:Y:S01]  /*e940*/  HMMA.16816.F32 R144, R4, R20.reuse, R144 ;  /* 0x000000140490723c */ /* 0x084fe20000001890 */
        /* <DEDUP_REMOVED lines=8> */
[----:B---3--:R-:W-:Y:S01]  /*e9d0*/  FFMA.FTZ R3, R196, UR38, -R2 ;  /* 0x00000026c4037c23 */ /* 0x008fe20008010802 */
[-C--:B------:R-:W-:Y:S01]  /*e9e0*/  FMUL.FTZ R62, R62, R15.reuse ;  /* 0x0000000f3e3e7220 */ /* 0x080fe20000410000 */
[-C--:B------:R-:W-:Y:S01]  /*e9f0*/  FMUL.FTZ R63, R63, R15.reuse ;  /* 0x0000000f3f3f7220 */ /* 0x080fe20000410000 */
[-C--:B------:R-:W-:Y:S01]  /*ea00*/  HMMA.16816.F32 R156, R4, R22.reuse, R156 ;  /* 0x00000016049c723c */ /* 0x080fe2000000189c */
[----:B------:R2:W-:Y:S01]  /*ea10*/  MUFU.EX2 R233, R3 ;  /* 0x0000000300e97308 */ /* 0x0005e20000000800 */
[-C--:B------:R-:W-:Y:S01]  /*ea20*/  FMUL.FTZ R74, R74, R15.reuse ;  /* 0x0000000f4a4a7220 */ /* 0x080fe20000410000 */
[-C--:B------:R-:W-:Y:S01]  /*ea30*/  FMUL.FTZ R75, R75, R15.reuse ;  /* 0x0000000f4b4b7220 */ /* 0x080fe20000410000 */
[-C--:B------:R-:W-:Y:S01]  /*ea40*/  FMUL.FTZ R78, R78, R15.reuse ;  /* 0x0000000f4e4e7220 */ /* 0x080fe20000410000 */
[-C--:B------:R-:W-:Y:S01]  /*ea50*/  FMUL.FTZ R79, R79, R15.reuse ;  /* 0x0000000f4f4f7220 */ /* 0x080fe20000410000 */
[C---:B------:R-:W-:Y:S01]  /*ea60*/  HMMA.16816.F32 R244, R8.reuse, R22, R152 ;  /* 0x0000001608f4723c */ /* 0x040fe20000001898 */
[----:B------:R-:W3:Y:S01]  /*ea70*/  LDSM.16.MT88.4 R20, [R210+0xa000] ;  /* 0x00a00000d214783b */ /* 0x000ee20000004200 */
[-C--:B------:R-:W-:Y:S01]  /*ea80*/  FMUL.FTZ R93, R93, R16.reuse ;  /* 0x000000105d5d7220 */ /* 0x080fe20000410000 */
[-C--:B------:R-:W-:Y:S01]  /*ea90*/  FMUL.FTZ R104, R104, R16.reuse ;  /* 0x0000001068687220 */ /* 0x080fe20000410000 */
[----:B------:R-:W-:Y:S01]  /*eaa0*/  FMUL.FTZ R105, R105, R16 ;  /* 0x0000001069697220 */ /* 0x000fe20000410000 */
[----:B------:R-:W-:Y:S01]  /*eab0*/  FMUL.FTZ R90, R90, R15 ;  /* 0x0000000f5a5a7220 */ /* 0x000fe20000410000 */
[----:B-1----:R-:W-:Y:S01]  /*eac0*/  HMMA.16816.F32 R248, R8, R26, R168 ;  /* 0x0000001a08f8723c */ /* 0x002fe200000018a8 */
[----:B------:R-:W-:Y:S01]  /*ead0*/  MOV R152, R237 ;  /* 0x000000ed00987202 */ /* 0x000fe20000000f00 */
[----:B------:R-:W-:Y:S01]  /*eae0*/  IMAD.MOV.U32 R153, RZ, RZ, R182 ;  /* 0x000000ffff997224 */ /* 0x000fe200078e00b6 */
[----:B------:R-:W-:Y:S01]  /*eaf0*/  MOV R154, R181 ;  /* 0x000000b5009a7202 */ /* 0x000fe20000000f00 */
[----:B------:R-:W-:Y:S01]  /*eb00*/  FMUL.FTZ R91, R91, R15 ;  /* 0x0000000f5b5b7220 */ /* 0x000fe20000410000 */
[----:B------:R-:W-:Y:S01]  /*eb10*/  MOV R155, R180 ;  /* 0x000000b4009b7202 */ /* 0x000fe20000000f00 */
[-C--:B------:R-:W-:Y:S01]  /*eb20*/  HMMA.16816.F32 R160, R4, R24.reuse, R160 ;  /* 0x0000001804a0723c */ /* 0x080fe200000018a0 */
[----:B------:R-:W-:Y:S01]  /*eb30*/  MOV R171, R238 ;  /* 0x000000ee00ab7202 */ /* 0x000fe20000000f00 */
[--C-:B--2---:R-:W-:Y:S01]  /*eb40*/  FFMA.FTZ R3, R188, UR38, -R2.reuse ;  /* 0x00000026bc037c23 */ /* 0x104fe20008010802 */
[----:B------:R-:W-:Y:S01]  /*eb50*/  MOV R169, R236 ;  /* 0x000000ec00a97202 */ /* 0x000fe20000000f00 */
[----:B------:R-:W-:Y:S01]  /*eb60*/  FFMA.FTZ R2, R138, UR38, -R2 ;  /* 0x000000268a027c23 */ /* 0x000fe20008010802 */
[----:B------:R-:W-:Y:S01]  /*eb70*/  MOV R170, R28 ;  /* 0x0000001c00aa7202 */ /* 0x000fe20000000f00 */
[----:B------:R-:W-:Y:S01]  /*eb80*/  HMMA.16816.F32 R164, R8, R24, R164 ;  /* 0x0000001808a4723c */ /* 0x000fe200000018a4 */
[----:B------:R-:W1:Y:S01]  /*eb90*/  LDSM.16.MT88.4 R28, [R209+0xa000] ;  /* 0x00a00000d11c783b */ /* 0x000e620000004200 */
[----:B------:R2:W-:Y:S01]  /*eba0*/  MUFU.EX2 R197, R2 ;  /* 0x0000000200c57308 */ /* 0x0005e20000000800 */
[----:B------:R-:W-:Y:S01]  /*ebb0*/  MOV R168, R183 ;  /* 0x000000b700a87202 */ /* 0x000fe20000000f00 */
[-C--:B------:R-:W-:Y:S01]  /*ebc0*/  FMUL.FTZ R108, R108, R16.reuse ;  /* 0x000000106c6c7220 */ /* 0x080fe20000410000 */
[-C--:B------:R-:W-:Y:S01]  /*ebd0*/  FMUL.FTZ R109, R109, R16.reuse ;  /* 0x000000106d6d7220 */ /* 0x080fe20000410000 */
[----:B------:R-:W-:Y:S01]  /*ebe0*/  HMMA.16816.F32 R172, R4, R26, R172 ;  /* 0x0000001a04ac723c */ /* 0x000fe200000018ac */
[----:B------:R-:W4:Y:S01]  /*ebf0*/  LDSM.16.MT88.4 R24, [R207+0xb000] ;  /* 0x00b00000cf18783b */ /* 0x000f220000004200 */
        /* <DEDUP_REMOVED lines=10> */
[----:B------:R-:W-:Y:S01]  /*eca0*/  MUFU.EX2 R234, R3 ;  /* 0x0000000300ea7308 */ /* 0x000fe20000000800 */
[----:B--2---:R-:W-:Y:S01]  /*ecb0*/  FFMA.FTZ R2, R198, UR38, -R14 ;  /* 0x00000026c6027c23 */ /* 0x004fe2000801080e */
[-C--:B------:R-:W-:Y:S01]  /*ecc0*/  FMUL.FTZ R68, R68, R18.reuse ;  /* 0x0000001244447220 */ /* 0x080fe20000410000 */
[-C--:B------:R-:W-:Y:S01]  /*ecd0*/  FMUL.FTZ R69, R69, R18.reuse ;  /* 0x0000001245457220 */ /* 0x080fe20000410000 */
[-C--:B------:R-:W-:Y:S01]  /*ece0*/  FMUL.FTZ R70, R70, R17.reuse ;  /* 0x0000001146467220 */ /* 0x080fe20000410000 */
[-C--:B---3--:R-:W-:Y:S01]  /*ecf0*/  HMMA.16816.F32 R240, R8, R20.reuse, R36 ;  /* 0x0000001408f0723c */ /* 0x088fe20000001824 */
[----:B------:R-:W2:Y:S01]  /*ed00*/  LDSM.16.MT88.4 R36, [R209+0xb000] ;  /* 0x00b00000d124783b */ /* 0x000ea20000004200 */
        /* <DEDUP_REMOVED lines=17> */
[----:B------:R-:W3:Y:S01]  /*ee20*/  LDSM.16.MT88.4 R20, [R205+0xb000] ;  /* 0x00b00000cd14783b */ /* 0x000ee20000004200 */
[-C--:B------:R-:W-:Y:S01]  /*ee30*/  FMUL.FTZ R81, R81, R18.reuse ;  /* 0x0000001251517220 */ /* 0x080fe20000410000 */
[-C--:B------:R-:W-:Y:S01]  /*ee40*/  FMUL.FTZ R82, R82, R17.reuse ;  /* 0x0000001152527220 */ /* 0x080fe20000410000 */
[----:B------:R-:W-:Y:S01]  /*ee50*/  FMUL.FTZ R83, R83, R17 ;  /* 0x0000001153537220 */ /* 0x000fe20000410000 */
[-C--:B------:R-:W-:Y:S01]  /*ee60*/  FMUL.FTZ R96, R96, R18.reuse ;  /* 0x0000001260607220 */ /* 0x080fe20000410000 */
[C---:B-1----:R-:W-:Y:S01]  /*ee70*/  HMMA.16816.F32 R56, R4.reuse, R28, R56 ;  /* 0x0000001c0438723c */ /* 0x042fe20000001838 */
[----:B------:R-:W-:Y:S01]  /*ee80*/  IMAD.MOV.U32 R50, RZ, RZ, R186 ;  /* 0x000000ffff327224 */ /* 0x000fe200078e00ba */
[----:B------:R-:W-:Y:S01]  /*ee90*/  MOV R51, R185 ;  /* 0x000000b900337202 */ /* 0x000fe20000000f00 */
[----:B------:R-:W-:Y:S01]  /*eea0*/  FMUL.FTZ R97, R97, R18 ;  /* 0x0000001261617220 */ /* 0x000fe20000410000 */
[----:B------:R-:W-:Y:S01]  /*eeb0*/  MOV R49, R184 ;  /* 0x000000b800317202 */ /* 0x000fe20000000f00 */
[-C--:B------:R-:W-:Y:S01]  /*eec0*/  FMUL.FTZ R98, R98, R17.reuse ;  /* 0x0000001162627220 */ /* 0x080fe20000410000 */
[C---:B------:R-:W-:Y:S01]  /*eed0*/  HMMA.16816.F32 R60, R4.reuse, R30, R60 ;  /* 0x0000001e043c723c */ /* 0x040fe2000000183c */
[----:B------:R-:W-:Y:S01]  /*eee0*/  MOV R48, R178 ;  /* 0x000000b200307202 */ /* 0x000fe20000000f00 */
[-C--:B------:R-:W-:Y:S01]  /*eef0*/  FMUL.FTZ R99, R99, R17.reuse ;  /* 0x0000001163637220 */ /* 0x080fe20000410000 */
[-C--:B------:R-:W-:Y:S01]  /*ef00*/  FMUL.FTZ R100, R100, R18.reuse ;  /* 0x0000001264647220 */ /* 0x080fe20000410000 */
[-C--:B------:R-:W-:Y:S01]  /*ef10*/  FMUL.FTZ R101, R101, R18.reuse ;  /* 0x0000001265657220 */ /* 0x080fe20000410000 */
[-C--:B------:R-:W-:Y:S01]  /*ef20*/  FMUL.FTZ R102, R102, R17.reuse ;  /* 0x0000001166667220 */ /* 0x080fe20000410000 */
[C---:B----4-:R-:W-:Y:S01]  /*ef30*/  HMMA.16816.F32 R88, R4.reuse, R24, R88 ;  /* 0x000000180458723c */ /* 0x050fe20000001858 */
        /* <DEDUP_REMOVED lines=9> */
[----:B------:R-:W-:Y:S01]  /*efd0*/  FMUL.FTZ R119, R119, R17 ;  /* 0x0000001177777220 */ /* 0x000fe20000410000 */
[-C--:B------:R-:W-:Y:S01]  /*efe0*/  FMUL.FTZ R128, R128, R18.reuse ;  /* 0x0000001280807220 */ /* 0x080fe20000410000 */
[C---:B------:R-:W-:Y:S01]  /*eff0*/  HMMA.16816.F32 R92, R4.reuse, R26, R92 ;  /* 0x0000001a045c723c */ /* 0x040fe2000000185c */
[----:B------:R-:W-:Y:S01]  /*f000*/  MOV R126, R195 ;  /* 0x000000c3007e7202 */ /* 0x000fe20000000f00 */
[----:B------:R-:W-:Y:S01]  /*f010*/  FMUL.FTZ R129, R129, R18 ;  /* 0x0000001281817220 */ /* 0x000fe20000410000 */
[----:B------:R1:W-:Y:S01]  /*f020*/  MUFU.EX2 R195, R2 ;  /* 0x0000000200c37308 */ /* 0x0003e20000000800 */
[----:B------:R-:W-:Y:S01]  /*f030*/  MOV R125, R187 ;  /* 0x000000bb007d7202 */ /* 0x000fe20000000f00 */
[----:B------:R-:W-:Y:S01]  /*f040*/  FMUL.FTZ R130, R130, R17 ;  /* 0x0000001182827220 */ /* 0x000fe20000410000 */
[----:B------:R-:W-:Y:S01]  /*f050*/  HMMA.16816.F32 R104, R4, R32, R104 ;  /* 0x000000200468723c */ /* 0x000fe20000001868 */
[----:B------:R-:W-:Y:S01]  /*f060*/  MOV R124, R179 ;  /* 0x000000b3007c7202 */ /* 0x000fe20000000f00 */
[----:B------:R-:W-:Y:S01]  /*f070*/  FMUL.FTZ R131, R131, R17 ;  /* 0x0000001183837220 */ /* 0x000fe20000410000 */
[----:B------:R-:W-:-:S03]  /*f080*/  MOV R127, R140 ;  /* 0x0000008c007f7202 */ /* 0x000fc60000000f00 */
[C---:B---3--:R-:W-:Y:S06]  /*f090*/  HMMA.16816.F32 R72, R4.reuse, R20, R72 ;  /* 0x000000140448723c */ /* 0x048fec0000001848 */
[----:B------:R-:W-:Y:S01]  /*f0a0*/  HMMA.16816.F32 R76, R4, R22, R76 ;  /* 0x00000016044c723c */ /* 0x000fe2000000184c */
[----:B-1----:R-:W-:-:S04]  /*f0b0*/  FFMA.FTZ R2, R189, UR38, -R14 ;  /* 0x00000026bd027c23 */ /* 0x002fc8000801080e */
[----:B------:R1:W-:Y:S01]  /*f0c0*/  MUFU.EX2 R189, R2 ;  /* 0x0000000200bd7308 */ /* 0x0003e20000000800 */
[C---:B------:R-:W-:Y:S06]  /*f0d0*/  HMMA.16816.F32 R108, R4.reuse, R34, R108 ;  /* 0x00000022046c723c */ /* 0x040fec000000186c */
[----:B------:R-:W-:Y:S06]  /*f0e0*/  HMMA.16816.F32 R120, R4, R36, R120 ;  /* 0x000000240478723c */ /* 0x000fec0000001878 */
[C---:B------:R-:W-:Y:S01]  /*f0f0*/  HMMA.16816.F32 R68, R8.reuse, R20, R68 ;  /* 0x000000140844723c */ /* 0x040fe20000001844 */
[----:B------:R-:W-:Y:S01]  /*f100*/  FFMA.FTZ R4, R139, UR38, -R14 ;  /* 0x000000268b047c23 */ /* 0x000fe2000801080e */
[----:B------:R-:W-:Y:S01]  /*f110*/  FFMA.FTZ R6, R201, UR38, -R13 ;  /* 0x00000026c9067c23 */ /* 0x000fe2000801080d */
[----:B------:R-:W-:Y:S01]  /*f120*/  MOV R201, R124 ;  /* 0x0000007c00c97202 */ /* 0x000fe20000000f00 */
[----:B-1----:R-:W-:Y:S01]  /*f130*/  IMAD.WIDE.U32 R2, R133, -0x2daee0ad, RZ ;  /* 0xd2511f5385027825 */ /* 0x002fe200078e00ff */
[----:B------:R-:W-:Y:S01]  /*f140*/  MUFU.EX2 R196, R4 ;  /* 0x0000000400c47308 */ /* 0x000fe20000000800 */
[----:B------:R-:W-:Y:S03]  /*f150*/  HMMA.16816.F32 R84, R8, R24, R84 ;  /* 0x000000180854723c */ /* 0x000fe60000001854 */
[----:B------:R-:W-:-:S02]  /*f160*/  LOP3.LUT R5, R3, UR23, R132, 0x96, !PT ;  /* 0x0000001703057c12 */ /* 0x000fc4000f8e9684 */
[----:B------:R-:W-:Y:S01]  /*f170*/  LOP3.LUT R7, R2, 0xffff, RZ, 0xc0, !PT ;  /* 0x0000ffff02077812 */ /* 0x000fe200078ec0ff */
[----:B------:R-:W-:Y:S01]  /*f180*/  FFMA.FTZ R3, R200, UR38, -R13 ;  /* 0x00000026c8037c23 */ /* 0x000fe2000801080d */
[----:B------:R-:W-:Y:S01]  /*f190*/  LOP3.LUT R21, R2, 0xff, RZ, 0xc0, !PT ;  /* 0x000000ff02157812 */ /* 0x000fe200078ec0ff */
[C---:B------:R-:W-:Y:S01]  /*f1a0*/  HMMA.16816.F32 R184, R8.reuse, R30, R64 ;  /* 0x0000001e08b8723c */ /* 0x040fe20000001840 */
[--C-:B------:R-:W-:Y:S01]  /*f1b0*/  SHF.R.U32.HI R19, RZ, 0x10, R2.reuse ;  /* 0x00000010ff137819 */ /* 0x100fe20000011602 */
[----:B------:R1:W-:Y:S01]  /*f1c0*/  MUFU.EX2 R188, R3 ;  /* 0x0000000300bc7308 */ /* 0x0003e20000000800 */
[----:B------:R-:W-:Y:S02]  /*f1d0*/  SHF.R.U32.HI R25, RZ, 0x18, R2 ;  /* 0x00000018ff197819 */ /* 0x000fe40000011602 */
[----:B------:R-:W-:Y:S01]  /*f1e0*/  SHF.R.U32.HI R7, RZ, 0x8, R7 ;  /* 0x00000008ff077819 */ /* 0x000fe20000011607 */
[C---:B------:R-:W-:Y:S01]  /*f1f0*/  HMMA.16816.F32 R52, R8.reuse, R28, R52 ;  /* 0x0000001c0834723c */ /* 0x040fe20000001834 */
[----:B------:R-:W-:Y:S01]  /*f200*/  MOV R64, R142 ;  /* 0x0000008e00407202 */ /* 0x000fe20000000f00 */
[----:B------:R-:W-:Y:S01]  /*f210*/  IMAD.MOV.U32 R67, RZ, RZ, R141 ;  /* 0x000000ffff437224 */ /* 0x000fe200078e008d */
[----:B------:R-:W-:Y:S01]  /*f220*/  MOV R65, R143 ;  /* 0x0000008f00417202 */ /* 0x000fe20000000f00 */
[----:B------:R2:W-:Y:S01]  /*f230*/  MUFU.EX2 R139, R6 ;  /* 0x00000006008b7308 */ /* 0x0005e20000000800 */
[----:B------:R-:W-:Y:S01]  /*f240*/  PRMT R21, R21, 0x5410, R7 ;  /* 0x0000541015157816 */ /* 0x000fe20000000007 */
[----:B------:R-:W-:Y:S01]  /*f250*/  HMMA.16816.F32 R140, R8, R26, R96 ;  /* 0x0000001a088c723c */ /* 0x000fe20000001860 */
[----:B------:R-:W-:Y:S01]  /*f260*/  MOV R29, R177 ;  /* 0x000000b1001d7202 */ /* 0x000fe20000000f00 */
[----:B------:R-:W-:Y:S01]  /*f270*/  LDSM.16.MT88.4 R96, [R207+0xb800] ;  /* 0x00b80000cf60783b */ /* 0x000fe20000004200 */
[----:B------:R-:W-:-:S02]  /*f280*/  MOV R28, R176 ;  /* 0x000000b0001c7202 */ /* 0x000fc40000000f00 */
[----:B------:R-:W-:Y:S01]  /*f290*/  MOV R198, R67 ;  /* 0x0000004300c67202 */ /* 0x000fe20000000f00 */
[----:B------:R-:W-:Y:S01]  /*f2a0*/  HMMA.16816.F32 R176, R8, R22, R80 ;  /* 0x0000001608b0723c */ /* 0x000fe20000001850 */
[----:B-1----:R-:W-:-:S04]  /*f2b0*/  IMAD.WIDE.U32 R2, R193, -0x2daee0ad, RZ ;  /* 0xd2511f53c1027825 */ /* 0x002fc800078e00ff */
[----:B------:R-:W-:Y:S01]  /*f2c0*/  FFMA.FTZ R26, R202, UR38, -R14 ;  /* 0x00000026ca1a7c23 */ /* 0x000fe2000801080e */
[----:B------:R-:W-:Y:S01]  /*f2d0*/  MOV R200, R28 ;  /* 0x0000001c00c87202 */ /* 0x000fe20000000f00 */
[----:B------:R-:W-:Y:S01]  /*f2e0*/  LDSM.16.MT88.4 R80, [R205+0xb800] ;  /* 0x00b80000cd50783b */ /* 0x000fe20000004200 */
[----:B------:R-:W-:Y:S01]  /*f2f0*/  MOV R193, R29 ;  /* 0x0000001d00c17202 */ /* 0x000fe20000000f00 */
[C---:B------:R-:W-:Y:S01]  /*f300*/  HMMA.16816.F32 R100, R8.reuse, R32, R100 ;  /* 0x000000200864723c */ /* 0x040fe20000001864 */
[----:B------:R-:W-:Y:S01]  /*f310*/  LOP3.LUT R4, R3, UR23, R64, 0x96, !PT ;  /* 0x0000001703047c12 */ /* 0x000fe2000f8e9640 */
[----:B------:R-:W-:Y:S01]  /*f320*/  FFMA.FTZ R22, R192, UR38, -R12 ;  /* 0x00000026c0167c23 */ /* 0x000fe2000801080c */
[C---:B------:R-:W-:Y:S01]  /*f330*/  LOP3.LUT R3, R2.reuse, 0xffff, RZ, 0xc0, !PT ;  /* 0x0000ffff02037812 */ /* 0x040fe200078ec0ff */
[----:B------:R-:W-:Y:S01]  /*f340*/  MUFU.EX2 R26, R26 ;  /* 0x0000001a001a7308 */ /* 0x000fe20000000800 */
[----:B------:R-:W-:Y:S01]  /*f350*/  LOP3.LUT R24, R2, 0xff, RZ, 0xc0, !PT ;  /* 0x000000ff02187812 */ /* 0x000fe200078ec0ff */
[C---:B------:R-:W-:Y:S01]  /*f360*/  HMMA.16816.F32 R32, R8.reuse, R34, R112 ;  /* 0x000000220820723c */ /* 0x040fe20000001870 */
[--C-:B------:R-:W-:Y:S01]  /*f370*/  SHF.R.U32.HI R20, RZ, 0x10, R2.reuse ;  /* 0x00000010ff147819 */ /* 0x100fe20000011602 */
[----:B------:R-:W-:Y:S01]  /*f380*/  LDSM.16.MT88.4 R64, [R209+0xa800] ;  /* 0x00a80000d140783b */ /* 0x000fe20000004200 */
[----:B------:R-:W-:Y:S01]  /*f390*/  SHF.R.U32.HI R23, RZ, 0x18, R2 ;  /* 0x00000018ff177819 */ /* 0x000fe20000011602 */
[----:B------:R-:W-:Y:S01]  /*f3a0*/  FFMA.FTZ R2, R194, UR38, -R13 ;  /* 0x00000026c2027c23 */ /* 0x000fe2000801080d */
[----:B------:R-:W-:Y:S01]  /*f3b0*/  SHF.R.U32.HI R3, RZ, 0x8, R3 ;  /* 0x00000008ff037819 */ /* 0x000fe20000011603 */
[C---:B------:R-:W-:Y:S01]  /*f3c0*/  HMMA.16816.F32 R116, R8.reuse, R36, R116 ;  /* 0x000000240874723c */ /* 0x040fe20000001874 */
[----:B--2---:R-:W-:Y:S01]  /*f3d0*/  LOP3.LUT R6, R19, 0xff, RZ, 0xc0, !PT ;  /* 0x000000ff13067812 */ /* 0x004fe200078ec0ff */
[----:B------:R1:W-:Y:S01]  /*f3e0*/  MUFU.EX2 R138, R2 ;  /* 0x00000002008a7308 */ /* 0x0003e20000000800 */
[----:B------:R-:W-:Y:S01]  /*f3f0*/  PRMT R19, R24, 0x5410, R3 ;  /* 0x0000541018137816 */ /* 0x000fe20000000003 */
[----:B------:R-:W-:Y:S01]  /*f400*/  IMAD.MOV.U32 R194, RZ, RZ, R125 ;  /* 0x000000ffffc27224 */ /* 0x000fe200078e007d */
[----:B------:R-:W-:Y:S01]  /*f410*/  LOP3.LUT R3, R5, 0xffff, RZ, 0xc0, !PT ;  /* 0x0000ffff05037812 */ /* 0x000fe200078ec0ff */
[----:B------:R-:W-:Y:S01]  /*f420*/  HMMA.16816.F32 R28, R8, R38, R128 ;  /* 0x00000026081c723c */ /* 0x000fe20000001880 */
[----:B------:R-:W-:Y:S01]  /*f430*/  SHF.R.U32.HI R7, RZ, 0x18, R4 ;  /* 0x00000018ff077819 */ /* 0x000fe20000011604 */
[----:B------:R-:W-:Y:S01]  /*f440*/  LDSM.16.MT88.4 R112, [R210+0xb800] ;  /* 0x00b80000d270783b */ /* 0x000fe20000004200 */
[----:B------:R-:W-:-:S02]  /*f450*/  MOV R202, R126 ;  /* 0x0000007e00ca7202 */ /* 0x000fc40000000f00 */
[----:B------:R-:W-:Y:S02]  /*f460*/  MOV R126, R169 ;  /* 0x000000a9007e7202 */ /* 0x000fe40000000f00 */
[----:B------:R-:W-:Y:S02]  /*f470*/  SHF.R.U32.HI R8, RZ, 0x10, R4 ;  /* 0x00000010ff087819 */ /* 0x000fe40000011604 */
[----:B------:R-:W-:Y:S02]  /*f480*/  LOP3.LUT R11, R5, 0xff, RZ, 0xc0, !PT ;  /* 0x000000ff050b7812 */ /* 0x000fe400078ec0ff */
[----:B------:R-:W-:Y:S01]  /*f490*/  SHF.R.U32.HI R10, RZ, 0x18, R5 ;  /* 0x00000018ff0a7819 */ /* 0x000fe20000011605 */
[----:B-1----:R-:W-:Y:S01]  /*f4a0*/  FFMA.FTZ R2, R190, UR38, -R13 ;  /* 0x00000026be027c23 */ /* 0x002fe2000801080d */
[----:B------:R-:W-:Y:S01]  /*f4b0*/  FFMA.FTZ R13, R199, UR38, -R12 ;  /* 0x00000026c70d7c23 */ /* 0x000fe2000801080c */
[----:B------:R-:W-:Y:S02]  /*f4c0*/  LOP3.LUT R9, R4, 0xff, RZ, 0xc0, !PT ;  /* 0x000000ff04097812 */ /* 0x000fe400078ec0ff */
[----:B------:R1:W2:Y:S01]  /*f4d0*/  MUFU.EX2 R133, R2 ;  /* 0x0000000200857308 */ /* 0x0002a20000000800 */
[----:B------:R-:W-:Y:S01]  /*f4e0*/  MOV R199, R49 ;  /* 0x0000003100c77202 */ /* 0x000fe20000000f00 */
[----:B------:R-:W-:Y:S01]  /*f4f0*/  IMAD.MOV.U32 R49, RZ, RZ, R155 ;  /* 0x000000ffff317224 */ /* 0x000fe200078e009b */
[----:B------:R-:W-:-:S02]  /*f500*/  MOV R192, R50 ;  /* 0x0000003200c07202 */ /* 0x000fc40000000f00 */
[----:B------:R-:W-:Y:S02]  /*f510*/  MOV R50, R154 ;  /* 0x0000009a00327202 */ /* 0x000fe40000000f00 */
[----:B------:R-:W-:Y:S01]  /*f520*/  MOV R190, R127 ;  /* 0x0000007f00be7202 */ /* 0x000fe20000000f00 */
[----:B------:R-:W-:Y:S01]  /*f530*/  MUFU.EX2 R27, R13 ;  /* 0x0000000d001b7308 */ /* 0x000fe20000000800 */
[----:B------:R-:W-:Y:S02]  /*f540*/  MOV R24, R170 ;  /* 0x000000aa00187202 */ /* 0x000fe40000000f00 */
[----:B------:R-:W-:Y:S01]  /*f550*/  MOV R127, R171 ;  /* 0x000000ab007f7202 */ /* 0x000fe20000000f00 */
[--C-:B-1----:R-:W-:Y:S01]  /*f560*/  FFMA.FTZ R2, R203, UR38, -R12.reuse ;  /* 0x00000026cb027c23 */ /* 0x102fe2000801080c */
[----:B------:R-:W-:Y:S01]  /*f570*/  FFMA.FTZ R12, R191, UR38, -R12 ;  /* 0x00000026bf0c7c23 */ /* 0x000fe2000801080c */
[----:B------:R-:W-:Y:S02]  /*f580*/  MOV R203, R48 ;  /* 0x0000003000cb7202 */ /* 0x000fe40000000f00 */
[----:B------:R1:W3:Y:S01]  /*f590*/  MUFU.EX2 R132, R2 ;  /* 0x0000000200847308 */ /* 0x0002e20000000800 */
[----:B------:R-:W-:-:S02]  /*f5a0*/  MOV R191, R51 ;  /* 0x0000003300bf7202 */ /* 0x000fc40000000f00 */
[----:B------:R-:W-:Y:S02]  /*f5b0*/  MOV R51, R152 ;  /* 0x0000009800337202 */ /* 0x000fe40000000f00 */
[----:B------:R-:W-:Y:S02]  /*f5c0*/  MOV R48, R153 ;  /* 0x0000009900307202 */ /* 0x000fe40000000f00 */
[----:B------:R-:W4:Y:S01]  /*f5d0*/  LDSM.16.MT88.4 R152, [R205+0xa800] ;  /* 0x00a80000cd98783b */ /* 0x000f220000004200 */
[----:B-1----:R-:W-:Y:S02]  /*f5e0*/  LOP3.LUT R2, R20, 0xff, RZ, 0xc0, !PT ;  /* 0x000000ff14027812 */ /* 0x002fe400078ec0ff */
[----:B------:R-:W-:Y:S01]  /*f5f0*/  PRMT R20, R6, 0x5410, R25 ;  /* 0x0000541006147816 */ /* 0x000fe20000000019 */
[----:B------:R-:W-:Y:S01]  /*f600*/  IMAD.MOV.U32 R25, RZ, RZ, R168 ;  /* 0x000000ffff197224 */ /* 0x000fe200078e00a8 */
[----:B------:R-:W-:Y:S01]  /*f610*/  PRMT R14, R2, 0x5410, R23 ;  /* 0x00005410020e7816 */ /* 0x000fe20000000017 */
[----:B------:R-:W-:Y:S01]  /*f620*/  LDSM.16.MT88.4 R168, [R207+0xa800] ;  /* 0x00a80000cfa8783b */ /* 0x000fe20000004200 */
[----:B------:R-:W-:Y:S01]  /*f630*/  SHF.R.U32.HI R6, RZ, 0x10, R5 ;  /* 0x00000010ff067819 */ /* 0x000fe20000011605 */
[----:B------:R-:W-:Y:S01]  /*f640*/  MUFU.EX2 R23, R22 ;  /* 0x0000001600177308 */ /* 0x000fe20000000800 */
[----:B------:R-:W-:-:S02]  /*f650*/  LOP3.LUT R2, R4, 0xffff, RZ, 0xc0, !PT ;  /* 0x0000ffff04027812 */ /* 0x000fc400078ec0ff */
[----:B------:R-:W-:Y:S02]  /*f660*/  SHF.R.U32.HI R5, RZ, 0x8, R3 ;  /* 0x00000008ff057819 */ /* 0x000fe40000011603 */
[----:B------:R-:W-:Y:S02]  /*f670*/  LOP3.LUT R4, R6, 0xff, RZ, 0xc0, !PT ;  /* 0x000000ff06047812 */ /* 0x000fe400078ec0ff */
[----:B------:R-:W-:Y:S01]  /*f680*/  SHF.R.U32.HI R3, RZ, 0x8, R2 ;  /* 0x00000008ff037819 */ /* 0x000fe20000011602 */
[----:B------:R1:W5:Y:S01]  /*f690*/  MUFU.EX2 R22, R12 ;  /* 0x0000000c00167308 */ /* 0x0003620000000800 */
[----:B------:R-:W-:Y:S02]  /*f6a0*/  LOP3.LUT R2, R8, 0xff, RZ, 0xc0, !PT ;  /* 0x000000ff08027812 */ /* 0x000fe400078ec0ff */
[----:B------:R-:W-:Y:S02]  /*f6b0*/  PRMT R13, R4, 0x5410, R10 ;  /* 0x00005410040d7816 */ /* 0x000fe4000000000a */
[----:B------:R-:W-:-:S02]  /*f6c0*/  PRMT R10, R2, 0x5410, R7 ;  /* 0x00005410020a7816 */ /* 0x000fc40000000007 */
[--C-:B------:R-:W-:Y:S02]  /*f6d0*/  HSET2.LE.AND R4, R20, R0.reuse, PT ;  /* 0x0000000014047233 */ /* 0x100fe40003803000 */
[--C-:B------:R-:W-:Y:S02]  /*f6e0*/  HSET2.LE.AND R6, R19, R0.reuse, PT ;  /* 0x0000000013067233 */ /* 0x100fe40003803000 */
[----:B--2---:R-:W-:Y:S02]  /*f6f0*/  F2FP.F16.F32.PACK_AB R7, R133, R138 ;  /* 0x0000008a8507723e */ /* 0x004fe400000000ff */
[----:B------:R-:W-:Y:S02]  /*f700*/  HSET2.LE.AND R2, R21, R0, PT ;  /* 0x0000000015027233 */ /* 0x000fe40003803000 */
[----:B------:R-:W-:Y:S02]  /*f710*/  MOV R21, R126 ;  /* 0x0000007e00157202 */ /* 0x000fe40000000f00 */
[----:B-1----:R-:W-:-:S02]  /*f720*/  PRMT R12, R11, 0x5410, R5 ;  /* 0x000054100b0c7816 */ /* 0x002fc40000000005 */
[----:B------:R-:W-:Y:S02]  /*f730*/  PRMT R11, R9, 0x5410, R3 ;  /* 0x00005410090b7816 */ /* 0x000fe40000000003 */
[----:B------:R-:W-:Y:S02]  /*f740*/  F2FP.F16.F32.PACK_AB R5, R196, R189 ;  /* 0x000000bdc405723e */ /* 0x000fe400000000ff */
[----:B------:R-:W-:Y:S02]  /*f750*/  LOP3.LUT R126, R6, R7, RZ, 0xc0, !PT ;  /* 0x00000007067e7212 */ /* 0x000fe400078ec0ff */
[----:B------:R-:W-:Y:S02]  /*f760*/  LOP3.LUT R131, R4, R5, RZ, 0xc0, !PT ;  /* 0x0000000504837212 */ /* 0x000fe400078ec0ff */
[----:B------:R-:W-:Y:S02]  /*f770*/  F2FP.F16.F32.PACK_AB R5, R139, R188 ;  /* 0x000000bc8b05723e */ /* 0x000fe400000000ff */
[----:B---3--:R-:W-:-:S02]  /*f780*/  F2FP.F16.F32.PACK_AB R7, R27, R132 ;  /* 0x000000841b07723e */ /* 0x008fc400000000ff */
[--C-:B------:R-:W-:Y:S02]  /*f790*/  HSET2.LE.AND R4, R11, R0.reuse, PT ;  /* 0x000000000b047233 */ /* 0x100fe40003803000 */
[----:B------:R-:W-:Y:S02]  /*f7a0*/  HSET2.LE.AND R6, R10, R0, PT ;  /* 0x000000000a067233 */ /* 0x000fe40003803000 */
[----:B------:R-:W-:Y:S02]  /*f7b0*/  F2FP.F16.F32.PACK_AB R3, R197, R234 ;  /* 0x000000eac503723e */ /* 0x000fe400000000ff */
[----:B------:R-:W-:Y:S02]  /*f7c0*/  LOP3.LUT R124, R4, R5, RZ, 0xc0, !PT ;  /* 0x00000005047c7212 */ /* 0x000fe400078ec0ff */
[----:B------:R-:W-:Y:S02]  /*f7d0*/  LOP3.LUT R125, R6, R7, RZ, 0xc0, !PT ;  /* 0x00000007067d7212 */ /* 0x000fe400078ec0ff */
[----:B------:R-:W1:Y:S01]  /*f7e0*/  LDSM.16.MT88.4 R4, [R209+0xb800] ;  /* 0x00b80000d104783b */ /* 0x000e620000004200 */
[----:B------:R-:W-:-:S02]  /*f7f0*/  LOP3.LUT R130, R2, R3, RZ, 0xc0, !PT ;  /* 0x0000000302827212 */ /* 0x000fc400078ec0ff */
[--C-:B------:R-:W-:Y:S02]  /*f800*/  HSET2.LE.AND R8, R14, R0.reuse, PT ;  /* 0x000000000e087233 */ /* 0x100fe40003803000 */
[----:B------:R-:W-:Y:S02]  /*f810*/  HSET2.LE.AND R2, R12, R0, PT ;  /* 0x000000000c027233 */ /* 0x000fe40003803000 */
[----:B------:R-:W-:Y:S02]  /*f820*/  MOV R19, R48 ;  /* 0x0000003000137202 */ /* 0x000fe40000000f00 */
[----:B------:R-:W-:Y:S02]  /*f830*/  MOV R14, R49 ;  /* 0x00000031000e7202 */ /* 0x000fe40000000f00 */
[----:B------:R-:W-:Y:S02]  /*f840*/  MOV R12, R50 ;  /* 0x00000032000c7202 */ /* 0x000fe40000000f00 */
[----:B------:R-:W-:-:S02]  /*f850*/  MOV R11, R51 ;  /* 0x00000033000b7202 */ /* 0x000fc40000000f00 */
[----:B------:R-:W2:Y:S01]  /*f860*/  LDSM.16.MT88.4 R48, [R210+0xa800] ;  /* 0x00a80000d230783b */ /* 0x000ea20000004200 */
[----:B-----5:R-:W-:Y:S02]  /*f870*/  F2FP.F16.F32.PACK_AB R9, R22, R23 ;  /* 0x000000171609723e */ /* 0x020fe400000000ff */
[----:B------:R-:W-:Y:S02]  /*f880*/  MOV R20, R127 ;  /* 0x0000007f00147202 */ /* 0x000fe40000000f00 */
[----:B------:R-:W-:Y:S02]  /*f890*/  LOP3.LUT R127, R8, R9, RZ, 0xc0, !PT ;  /* 0x00000009087f7212 */ /* 0x000fe400078ec0ff */
[----:B------:R-:W-:Y:S02]  /*f8a0*/  HSET2.LE.AND R8, R13, R0, PT ;  /* 0x000000000d087233 */ /* 0x000fe40003803000 */
[----:B------:R-:W-:Y:S02]  /*f8b0*/  F2FP.F16.F32.PACK_AB R9, R26, R195 ;  /* 0x000000c31a09723e */ /* 0x000fe400000000ff */
[----:B------:R-:W-:Y:S01]  /*f8c0*/  F2FP.F16.F32.PACK_AB R3, R233, R220 ;  /* 0x000000dce903723e */ /* 0x000fe200000000ff */
[C---:B----4-:R-:W-:Y:S01]  /*f8d0*/  HMMA.16816.F32 R144, R124.reuse, R152, R144 ;  /* 0x000000987c90723c */ /* 0x050fe20000001890 */
[----:B------:R-:W-:Y:S01]  /*f8e0*/  LOP3.LUT R129, R8, R9, RZ, 0xc0, !PT ;  /* 0x0000000908817212 */ /* 0x000fe200078ec0ff */
[----:B------:R-:W-:Y:S01]  /*f8f0*/  FFMA.FTZ R9, R12, R18, R11 ;  /* 0x000000120c097223 */ /* 0x000fe2000001000b */
[----:B------:R-:W-:Y:S01]  /*f900*/  LOP3.LUT R128, R2, R3, RZ, 0xc0, !PT ;  /* 0x0000000302807212 */ /* 0x000fe200078ec0ff */
[----:B------:R-:W-:Y:S01]  /*f910*/  FFMA.FTZ R8, R19, R17, R14 ;  /* 0x0000001113087223 */ /* 0x000fe2000001000e */
[----:B------:R-:W-:Y:S01]  /*f920*/  FFMA.FTZ R2, R21, R16, R20 ;  /* 0x0000001015027223 */ /* 0x000fe20000010014 */
[----:B------:R-:W-:Y:S01]  /*f930*/  FFMA.FTZ R3, R25, R15, R24 ;  /* 0x0000000f19037223 */ /* 0x000fe20000010018 */
[----:B------:R-:W-:Y:S01]  /*f940*/  FADD.FTZ R11, R191, R9 ;  /* 0x00000009bf0b7221 */ /* 0x000fe20000010000 */
[----:B------:R-:W-:Y:S01]  /*f950*/  FADD.FTZ R10, R192, R8 ;  /* 0x00000008c00a7221 */ /* 0x000fe20000010000 */
[----:B------:R-:W-:Y:S01]  /*f960*/  FADD.FTZ R9, R199, R2 ;  /* 0x00000002c7097221 */ /* 0x000fe20000010000 */
[----:B------:R-:W-:Y:S01]  /*f970*/  FADD.FTZ R8, R203, R3 ;  /* 0x00000003cb087221 */ /* 0x000fe20000010000 */
[----:B------:R-:W-:Y:S01]  /*f980*/  FADD.FTZ R2, R190, R11 ;  /* 0x0000000bbe027221 */ /* 0x000fe20000010000 */
[----:B------:R-:W-:Y:S01]  /*f990*/  FADD.FTZ R3, R202, R10 ;  /* 0x0000000aca037221 */ /* 0x000fe20000010000 */
[----:B-1----:R-:W-:Y:S01]  /*f9a0*/  HMMA.16816.F32 R120, R124, R4, R120 ;  /* 0x000000047c78723c */ /* 0x002fe20000001878 */
[----:B------:R-:W-:-:S02]  /*f9b0*/  FADD.FTZ R8, R201, R8 ;  /* 0x00000008c9087221 */ /* 0x000fc40000010000 */
[----:B------:R-:W-:-:S03]  /*f9c0*/  FADD.FTZ R3, R200, R3 ;  /* 0x00000003c8037221 */ /* 0x000fc60000010000 */
[----:B------:R-:W-:Y:S01]  /*f9d0*/  HMMA.16816.F32 R116, R128, R4, R116 ;  /* 0x000000048074723c */ /* 0x000fe20000001874 */
[----:B------:R-:W-:-:S04]  /*f9e0*/  FADD.FTZ R3, R195, R3 ;  /* 0x00000003c3037221 */ /* 0x000fc80000010000 */
[----:B------:R-:W-:Y:S01]  /*f9f0*/  FADD.FTZ R3, R26, R3 ;  /* 0x000000031a037221 */ /* 0x000fe20000010000 */
        /* <DEDUP_REMOVED lines=13> */
[----:B------:R-:W-:Y:S06]  /*fad0*/  HMMA.16816.F32 R164, R128, R168, R164 ;  /* 0x000000a880a4723c */ /* 0x000fec00000018a4 */
[C---:B------:R-:W-:Y:S06]  /*fae0*/  HMMA.16816.F32 R172, R124.reuse, R170, R172 ;  /* 0x000000aa7cac723c */ /* 0x040fec00000018ac */
        /* <DEDUP_REMOVED lines=50> */
[----:B------:R-:W2:Y:S01]  /*fe10*/  S2R R235, SR_TID.X ;  /* 0x0000000000eb7919 */ /* 0x000ea20000002100 */
[----:B------:R-:W-:Y:S01]  /*fe20*/  IMAD.U32 R5, RZ, RZ, UR40 ;  /* 0x00000028ff057e24 */ /* 0x000fe2000f8e00ff */
[----:B------:R-:W-:-:S03]  /*fe30*/  UIADD3 UR4, UR41, UR4, URZ ;  /* 0x0000000429047290 */ /* 0x000fc6000fffe03f */
[----:B------:R-:W5:Y:S03]  /*fe40*/  @!P3 LDC.64 R10, c[0x0][0x220] ;  /* 0x00008800ff0abb82 */ /* 0x000f660000000a00 */
[----:B------:R-:W-:-:S05]  /*fe50*/  IMAD.U32 R4, RZ, RZ, UR4 ;  /* 0x00000004ff047e24 */ /* 0x000fca000f8e00ff */
[----:B------:R-:W5:Y:S01]  /*fe60*/  @!P2 LDC.64 R6, c[0x0][0x220] ;  /* 0x00008800ff06ab82 */ /* 0x000f620000000a00 */
[----:B------:R-:W-:Y:S01]  /*fe70*/  @P3 STS.128 [R219+0xa000], RZ ;  /* 0x00a000ffdb003388 */ /* 0x000fe20000000c00 */
[----:B--2---:R-:W-:-:S05]  /*fe80*/  IMAD.SHL.U32 R235, R235, 0x2, RZ ;  /* 0x00000002ebeb7824 */ /* 0x004fca00078e00ff */
[----:B------:R-:W-:Y:S02]  /*fe90*/  LOP3.LUT R235, R235, 0x6, RZ, 0xc0, !PT ;  /* 0x00000006ebeb7812 */ /* 0x000fe400078ec0ff */
[----:B---3--:R-:W-:-:S04]  /*fea0*/  LEA R2, P1, R2, R202, 0x5 ;  /* 0x000000ca02027211 */ /* 0x008fc800078228ff */
[C---:B------:R-:W-:Y:S02]  /*feb0*/  IADD3 R3, P0, R2.reuse, UR22, RZ ;  /* 0x0000001602037c10 */ /* 0x040fe4000ff1e0ff */
[----:B----4-:R-:W-:Y:S02]  /*fec0*/  LEA.HI.X R4, R5, R201, R4, 0x5, P1 ;  /* 0x000000c905047211 */ /* 0x010fe400008f2c04 */
[C---:B-1----:R-:W-:Y:S02]  /*fed0*/  @!P3 LEA R12, P5, R2.reuse, R12, 0x1 ;  /* 0x0000000c020cb211 */ /* 0x042fe400078a08ff */
        /* <DEDUP_REMOVED lines=217> */
[----:B------:R-:W-:Y:S01]  /*10c70*/  IABS R12, R8 ;  /* 0x00000008000c7213 */ /* 0x000fe20000000000 */
[----:B------:R-:W-:Y:S01]  /*10c80*/  FFMA.FTZ R5, R5, -UR19, R184 ;  /* 0x8000001305057c23 */ /* 0x000fe200080100b8 */
[----:B------:R-:W-:Y:S01]  /*10c90*/  FSEL R24, R7, -INF , !P6 ;  /* 0xff80000007187808 */ /* 0x000fe20007000000 */
[----:B------:R-:W-:Y:S01]  /*10ca0*/  FFMA.FTZ R9, R3, -UR19, R33 ;  /* 0x8000001303097c23 */ /* 0x000fe20008010021 */
[----:B------:R-:W-:Y:S01]  /*10cb0*/  FSEL R33, R10, -INF , !P0 ;  /* 0xff8000000a217808 */ /* 0x000fe20004000000 */
[----:B------:R-:W-:Y:S01]  /*10cc0*/  VIADD R3, R2, 0x10 ;  /* 0x0000001002037836 */ /* 0x000fe20000000000 */
[----:B------:R-:W-:Y:S01]  /*10cd0*/  FSEL R26, R6, -INF , !P5 ;  /* 0xff800000061a7808 */ /* 0x000fe20006800000 */
[----:B------:R-:W-:Y:S01]  /*10ce0*/  IMAD.IADD R6, R227, 0x1, -R4 ;  /* 0x00000001e3067824 */ /* 0x000fe200078e0a04 */
        /* <DEDUP_REMOVED lines=12> */
[----:B------:R-:W-:Y:S01]  /*10db0*/  IABS R8, R6 ;  /* 0x0000000600087213 */ /* 0x000fe20000000000 */
[----:B------:R-:W-:Y:S01]  /*10dc0*/  IMAD.MOV.U32 R6, RZ, RZ, R12 ;  /* 0x000000ffff067224 */ /* 0x000fe200078e000c */
[----:B------:R-:W-:-:S02]  /*10dd0*/  I2FP.F32.S32 R11, R11 ;  /* 0x0000000b000b7245 */ /* 0x000fc40000201400 */
[----:B------:R-:W-:Y:S02]  /*10de0*/  IABS R10, R4 ;  /* 0x00000004000a7213 */ /* 0x000fe40000000000 */
[----:B------:R-:W-:Y:S01]  /*10df0*/  IABS R4, R7 ;  /* 0x0000000700047213 */ /* 0x000fe20000000000 */
[----:B------:R-:W-:Y:S01]  /*10e00*/  IMAD.MOV.U32 R7, RZ, RZ, R8 ;  /* 0x000000ffff077224 */ /* 0x000fe200078e0008 */
[----:B------:R-:W-:Y:S01]  /*10e10*/  IABS R5, R5 ;  /* 0x0000000500057213 */ /* 0x000fe20000000000 */
[----:B------:R-:W-:Y:S01]  /*10e20*/  FFMA.FTZ R11, R11, -UR19, R186 ;  /* 0x800000130b0b7c23 */ /* 0x000fe200080100ba */
        /* <DEDUP_REMOVED lines=179> */
.L_x_2475:
[----:B------:R-:W-:Y:S05]  /*11960*/  BSYNC B0 ;  /* 0x0000000000007941 */ /* 0x000fea0003800000 */
.L_x_2474:
[----:B------:R-:W0:Y:S02]  /*11970*/  LDGDEPBAR ;  /* 0x00000000000079af */ /* 0x000e240000000000 */
.L_x_2473:
[----:B-1----:R-:W3:Y:S04]  /*11980*/  LDL R6, [R1+0x80] ;  /* 0x0000800001067983 */ /* 0x002ee80000100800 */
[----:B------:R-:W4:Y:S04]  /*11990*/  LDL R9, [R1+0x5c] ;  /* 0x00005c0001097983 */ /* 0x000f280000100800 */
[----:B------:R-:W5:Y:S01]  /*119a0*/  LDL.64 R176, [R1] ;  /* 0x0000000001b07983 */ /* 0x000f620000100a00 */
[----:B--2---:R-:W-:Y:S01]  /*119b0*/  FMNMX.FTZ R2, R136, R17, !PT ;  /* 0x0000001188027209 */ /* 0x004fe20007810000 */
[----:B------:R-:W-:Y:S01]  /*119c0*/  IMAD.WIDE.U32 R10, R252, -0x326172a9, RZ ;  /* 0xcd9e8d57fc0a7825 */ /* 0x000fe200078e00ff */
[----:B------:R-:W-:Y:S01]  /*119d0*/  FMNMX.FTZ R5, R135, R27, !PT ;  /* 0x0000001b87057209 */ /* 0x000fe20007810000 */
[----:B------:R-:W-:Y:S01]  /*119e0*/  UIADD3 UR4, UR31, -0x4498517b, URZ ;  /* 0xbb67ae851f047890 */ /* 0x000fe2000fffe03f */
        /* <DEDUP_REMOVED lines=19> */
[----:B------:R-:W-:Y:S01]  /*11b20*/  SHFL.BFLY PT, R12, R5, 0x2, 0x1f ;  /* 0x0c401f00050c7f89 */ /* 0x000fe200000e0000 */
[----:B------:R-:W-:Y:S02]  /*11b30*/  IADD3 R18, R252, 0x4, RZ ;  /* 0x00000004fc127810 */ /* 0x000fe40007ffe0ff */
[----:B------:R-:W-:-:S04]  /*11b40*/  FMNMX.FTZ R8, R33, R8, !PT ;  /* 0x0000000821087209 */ /* 0x000fc80007810000 */
[----:B------:R-:W-:Y:S02]  /*11b50*/  FMNMX.FTZ R8, R32, R8, !PT ;  /* 0x0000000820087209 */ /* 0x000fe40007810000 */
[----:B-1----:R-:W-:Y:S02]  /*11b60*/  FMNMX.FTZ R4, R2, R4, !PT ;  /* 0x0000000402047209 */ /* 0x002fe40007810000 */
[----:B------:R-:W-:-:S03]  /*11b70*/  MOV R2, UR31 ;  /* 0x0000001f00027c02 */ /* 0x000fc60008000f00 */
[----:B------:R-:W1:Y:S02]  /*11b80*/  SHFL.BFLY PT, R13, R4, 0x1, 0x1f ;  /* 0x0c201f00040d7f89 */ /* 0x000e6400000e0000 */
[----:B-1----:R-:W-:-:S04]  /*11b90*/  FMNMX.FTZ R235, R4, R13, !PT ;  /* 0x0000000d04eb7209 */ /* 0x002fc80007810000 */
[----:B------:R-:W-:Y:S01]  /*11ba0*/  FSETP.NEU.FTZ.AND P6, PT, R235, -INF , PT ;  /* 0xff800000eb00780b */ /* 0x000fe20003fdd000 */
[----:B---3--:R-:W-:Y:S01]  /*11bb0*/  IMAD.WIDE.U32 R6, R6, -0x2daee0ad, RZ ;  /* 0xd2511f5306067825 */ /* 0x008fe200078e00ff */
[----:B----4-:R-:W-:-:S04]  /*11bc0*/  LOP3.LUT R14, R11, R9, RZ, 0x3c, !PT ;  /* 0x000000090b0e7212 */ /* 0x010fc800078e3cff */
[----:B------:R-:W-:Y:S02]  /*11bd0*/  LOP3.LUT R2, R7, UR39, R2, 0x96, !PT ;  /* 0x0000002707027c12 */ /* 0x000fe4000f8e9602 */
[----:B------:R-:W-:Y:S01]  /*11be0*/  FMNMX.FTZ R7, R31, R3, !PT ;  /* 0x000000031f077209 */ /* 0x000fe20007810000 */
[----:B------:R-:W-:Y:S01]  /*11bf0*/  IMAD.WIDE.U32 R14, R14, -0x2daee0ad, RZ ;  /* 0xd2511f530e0e7825 */ /* 0x000fe200078e00ff */
[----:B-----5:R-:W-:Y:S02]  /*11c00*/  LOP3.LUT R11, R177, UR4, R6, 0x96, !PT ;  /* 0x00000004b10b7c12 */ /* 0x020fe4000f8e9606 */
[----:B------:R-:W-:Y:S01]  /*11c10*/  FMNMX.FTZ R7, R29, R7, !PT ;  /* 0x000000071d077209 */ /* 0x000fe20007810000 */
[----:B------:R-:W-:Y:S01]  /*11c20*/  IMAD.WIDE.U32 R2, R2, -0x326172a9, RZ ;  /* 0xcd9e8d5702027825 */ /* 0x000fe200078e00ff */
[----:B------:R-:W-:Y:S02]  /*11c30*/  MOV R177, R234 ;  /* 0x000000ea00b17202 */ /* 0x000fe40000000f00 */
[----:B------:R-:W-:Y:S01]  /*11c40*/  FMNMX.FTZ R9, R194, R7, !PT ;  /* 0x00000007c2097209 */ /* 0x000fe20007810000 */
[----:B------:R-:W-:Y:S01]  /*11c50*/  IMAD.WIDE.U32 R140, R11, -0x326172a9, RZ ;  /* 0xcd9e8d570b8c7825 */ /* 0x000fe200078e00ff */
[----:B------:R-:W-:-:S02]  /*11c60*/  FMNMX.FTZ R7, R30, R8, !PT ;  /* 0x000000081e077209 */ /* 0x000fc40007810000 */
[----:B------:R-:W-:Y:S02]  /*11c70*/  FMNMX.FTZ R8, R200, R9, !PT ;  /* 0x00000009c8087209 */ /* 0x000fe40007810000 */
[----:B------:R-:W-:Y:S02]  /*11c80*/  FMNMX.FTZ R7, R202, R7, !PT ;  /* 0x00000007ca077209 */ /* 0x000fe40007810000 */
[----:B------:R-:W-:Y:S02]  /*11c90*/  FMNMX.FTZ R9, R191, R8, !PT ;  /* 0x00000008bf097209 */ /* 0x000fe40007810000 */
[----:B------:R-:W-:Y:S01]  /*11ca0*/  FMNMX.FTZ R8, R5, R12, !PT ;  /* 0x0000000c05087209 */ /* 0x000fe20007810000 */
[----:B------:R-:W-:Y:S01]  /*11cb0*/  IMAD R5, R18, -0x326172a9, RZ ;  /* 0xcd9e8d5712057824 */ /* 0x000fe200078e02ff */
[----:B------:R-:W-:Y:S02]  /*11cc0*/  FMNMX.FTZ R9, R186, R9, !PT ;  /* 0x00000009ba097209 */ /* 0x000fe40007810000 */
[----:B------:R-:W-:Y:S01]  /*11cd0*/  LOP3.LUT R16, R3, UR37, R10, 0x96, !PT ;  /* 0x0000002503107c12 */ /* 0x000fe2000f8e960a */
[----:B------:R-:W-:Y:S01]  /*11ce0*/  SHFL.BFLY PT, R20, R8, 0x1, 0x1f ;  /* 0x0c201f0008147f89 */ /* 0x000fe200000e0000 */
[----:B------:R-:W-:-:S02]  /*11cf0*/  LOP3.LUT R10, R15, UR4, R6, 0x96, !PT ;  /* 0x000000040f0a7c12 */ /* 0x000fc4000f8e9606 */
[----:B------:R-:W-:Y:S01]  /*11d00*/  FMNMX.FTZ R6, R193, R7, !PT ;  /* 0x00000007c1067209 */ /* 0x000fe20007810000 */
[----:B------:R-:W1:Y:S01]  /*11d10*/  SHFL.BFLY PT, R18, R9, 0x2, 0x1f ;  /* 0x0c401f0009127f89 */ /* 0x000e6200000e0000 */
[----:B------:R-:W-:Y:S01]  /*11d20*/  LOP3.LUT R11, R3, UR37, R5, 0x96, !PT ;  /* 0x00000025030b7c12 */ /* 0x000fe2000f8e9605 */
[----:B------:R-:W-:Y:S01]  /*11d30*/  IMAD.WIDE.U32 R4, R10, -0x326172a9, RZ ;  /* 0xcd9e8d570a047825 */ /* 0x000fe200078e00ff */
[----:B------:R-:W-:Y:S02]  /*11d40*/  FMNMX.FTZ R6, R188, R6, !PT ;  /* 0x00000006bc067209 */ /* 0x000fe40007810000 */
[----:B------:R-:W-:Y:S01]  /*11d50*/  LOP3.LUT R15, R141, UR36, R2, 0x96, !PT ;  /* 0x000000248d0f7c12 */ /* 0x000fe2000f8e9602 */
[----:B------:R-:W-:Y:S01]  /*11d60*/  IMAD.WIDE.U32 R12, R16, -0x2daee0ad, RZ ;  /* 0xd2511f53100c7825 */ /* 0x000fe200078e00ff */
[----:B------:R-:W-:-:S03]  /*11d70*/  FMNMX.FTZ R3, R187, R6, !PT ;  /* 0x00000006bb037209 */ /* 0x000fc60007810000 */
[----:B------:R-:W-:Y:S01]  /*11d80*/  FMUL.FTZ R6, R235, UR38 ;  /* 0x00000026eb067c20 */ /* 0x000fe20008410000 */
[----:B------:R-:W-:Y:S01]  /*11d90*/  LOP3.LUT R7, R5, UR36, R2, 0x96, !PT ;  /* 0x0000002405077c12 */ /* 0x000fe2000f8e9602 */
[----:B------:R-:W-:Y:S01]  /*11da0*/  IMAD.WIDE.U32 R10, R11, -0x2daee0ad, RZ ;  /* 0xd2511f530b0a7825 */ /* 0x000fe200078e00ff */
[----:B------:R-:W-:Y:S01]  /*11db0*/  LOP3.LUT R13, R13, UR33, R14, 0x96, !PT ;  /* 0x000000210d0d7c12 */ /* 0x000fe2000f8e960e */
[----:B------:R-:W2:Y:S01]  /*11dc0*/  SHFL.BFLY PT, R19, R3, 0x2, 0x1f ;  /* 0x0c401f0003137f89 */ /* 0x000ea200000e0000 */
[----:B------:R-:W-:Y:S01]  /*11dd0*/  FSEL R2, R6, RZ, P6 ;  /* 0x000000ff06027208 */ /* 0x000fe20003000000 */
[----:B------:R-:W-:Y:S01]  /*11de0*/  IMAD.WIDE.U32 R6, R7, -0x2daee0ad, RZ ;  /* 0xd2511f5307067825 */ /* 0x000fe200078e00ff */
[----:B------:R-:W-:-:S03]  /*11df0*/  LOP3.LUT R11, R11, UR33, R176, 0x96, !PT ;  /* 0x000000210b0b7c12 */ /* 0x000fc6000f8e96b0 */
[----:B------:R-:W-:-:S04]  /*11e00*/  IMAD.WIDE.U32 R34, R15, -0x2daee0ad, RZ ;  /* 0xd2511f530f227825 */ /* 0x000fc800078e00ff */
[----:B------:R-:W-:Y:S01]  /*11e10*/  FFMA.FTZ R5, R17, UR38, -R2 ;  /* 0x0000002611057c23 */ /* 0x000fe20008010802 */
[----:B------:R-:W-:Y:S01]  /*11e20*/  LOP3.LUT R17, R7, UR29, R12, 0x96, !PT ;  /* 0x0000001d07117c12 */ /* 0x000fe2000f8e960c */
[----:B------:R-:W-:Y:S01]  /*11e30*/  IMAD.WIDE.U32 R12, R13, -0x326172a9, RZ ;  /* 0xcd9e8d570d0c7825 */ /* 0x000fe200078e00ff */
[----:B------:R-:W-:Y:S01]  /*11e40*/  LOP3.LUT R14, R35, UR29, R10, 0x96, !PT ;  /* 0x0000001d230e7c12 */ /* 0x000fe2000f8e960a */
[----:B------:R3:W4:Y:S01]  /*11e50*/  MUFU.EX2 R178, R5 ;  /* 0x0000000500b27308 */ /* 0x0007220000000800 */
[----:B-1----:R-:W-:Y:S01]  /*11e60*/  FMNMX.FTZ R15, R9, R18, !PT ;  /* 0x00000012090f7209 */ /* 0x002fe20007810000 */
[----:B------:R-:W-:Y:S01]  /*11e70*/  IMAD.WIDE.U32 R10, R11, -0x326172a9, RZ ;  /* 0xcd9e8d570b0a7825 */ /* 0x000fe200078e00ff */
[----:B------:R-:W-:-:S03]  /*11e80*/  LOP3.LUT R9, R13, UR32, R4, 0x96, !PT ;  /* 0x000000200d097c12 */ /* 0x000fc6000f8e9604 */
[----:B------:R-:W-:Y:S01]  /*11e90*/  FFMA.FTZ R4, R24, UR38, -R2 ;  /* 0x0000002618047c23 */ /* 0x000fe20008010802 */
[----:B------:R-:W-:Y:S01]  /*11ea0*/  FMNMX.FTZ R234, R8, R20, !PT ;  /* 0x0000001408ea7209 */ /* 0x000fe20007810000 */
[----:B------:R-:W1:Y:S02]  /*11eb0*/  SHFL.BFLY PT, R13, R15, 0x1, 0x1f ;  /* 0x0c201f000f0d7f89 */ /* 0x000e6400000e0000 */
[----:B------:R-:W5:Y:S01]  /*11ec0*/  MUFU.EX2 R179, R4 ;  /* 0x0000000400b37308 */ /* 0x000f620000000800 */
[----:B------:R-:W-:Y:S01]  /*11ed0*/  FSETP.NEU.FTZ.AND P5, PT, R234, -INF , PT ;  /* 0xff800000ea00780b */ /* 0x000fe20003fbd000 */
[----:B------:R-:W-:Y:S01]  /*11ee0*/  IMAD.WIDE.U32 R8, R9, -0x2daee0ad, RZ ;  /* 0xd2511f5309087825 */ /* 0x000fe200078e00ff */
[----:B--2---:R-:W-:-:S03]  /*11ef0*/  FMNMX.FTZ R16, R3, R19, !PT ;  /* 0x0000001303107209 */ /* 0x004fc60007810000 */
[--C-:B------:R-:W-:Y:S01]  /*11f00*/  FFMA.FTZ R3, R21, UR38, -R2.reuse ;  /* 0x0000002615037c23 */ /* 0x100fe20008010802 */
[----:B---3--:R-:W-:Y:S01]  /*11f10*/  FFMA.FTZ R5, R22, UR38, -R2 ;  /* 0x0000002616057c23 */ /* 0x008fe20008010802 */
[----:B------:R-:W-:-:S04]  /*11f20*/  IMAD.WIDE.U32 R22, R14, -0x326172a9, RZ ;  /* 0xcd9e8d570e167825 */ /* 0x000fc800078e00ff */
[----:B------:R-:W-:Y:S01]  /*11f30*/  FMUL.FTZ R14, R234, UR38 ;  /* 0x00000026ea0e7c20 */ /* 0x000fe20008410000 */
[----:B------:R2:W-:Y:S01]  /*11f40*/  MUFU.EX2 R176, R3 ;  /* 0x0000000300b07308 */ /* 0x0005e20000000800 */
[----:B------:R-:W-:-:S03]  /*11f50*/  LOP3.LUT R7, R23, UR28, R10, 0x96, !PT ;  /* 0x0000001c17077c12 */ /* 0x000fc6000f8e960a */
[----:B------:R-:W-:-:S04]  /*11f60*/  FSEL R14, R14, RZ, P5 ;  /* 0x000000ff0e0e7208 */ /* 0x000fc80002800000 */
[----:B------:R3:W-:Y:S01]  /*11f70*/  MUFU.EX2 R181, R5 ;  /* 0x0000000500b57308 */ /* 0x0007e20000000800 */
[----:B------:R-:W-:-:S04]  /*11f80*/  IMAD.WIDE.U32 R248, R7, -0x2daee0ad, RZ ;  /* 0xd2511f5307f87825 */ /* 0x000fc800078e00ff */
[----:B--2---:R-:W-:-:S04]  /*11f90*/  FFMA.FTZ R3, R27, UR38, -R14 ;  /* 0x000000261b037c23 */ /* 0x004fc8000801080e */
[----:B------:R2:W5:Y:S01]  /*11fa0*/  MUFU.EX2 R24, R3 ;  /* 0x0000000300187308 */ /* 0x0005620000000800 */
[----:B---3--:R-:W-:Y:S01]  /*11fb0*/  LOP3.LUT R5, R11, UR32, R140, 0x96, !PT ;  /* 0x000000200b057c12 */ /* 0x008fe2000f8e968c */
[----:B------:R-:W-:-:S04]  /*11fc0*/  IMAD.WIDE.U32 R10, R17, -0x326172a9, RZ ;  /* 0xcd9e8d57110a7825 */ /* 0x000fc800078e00ff */
[----:B------:R-:W-:Y:S01]  /*11fd0*/  IMAD.WIDE.U32 R4, R5, -0x2daee0ad, RZ ;  /* 0xd2511f5305047825 */ /* 0x000fe200078e00ff */
[----:B------:R-:W-:Y:S02]  /*11fe0*/  LOP3.LUT R12, R11, UR28, R12, 0x96, !PT ;  /* 0x0000001c0b0c7c12 */ /* 0x000fe4000f8e960c */
[----:B------:R-:W-:Y:S02]  /*11ff0*/  LOP3.LUT R11, R9, UR27, R6, 0x96, !PT ;  /* 0x0000001b090b7c12 */ /* 0x000fe4000f8e9606 */
[----:B------:R-:W-:Y:S01]  /*12000*/  LOP3.LUT R7, R5, UR27, R34, 0x96, !PT ;  /* 0x0000001b05077c12 */ /* 0x000fe2000f8e9622 */
[----:B------:R-:W-:Y:S01]  /*12010*/  IMAD.WIDE.U32 R140, R12, -0x2daee0ad, RZ ;  /* 0xd2511f530c8c7825 */ /* 0x000fe200078e00ff */
[----:B------:R-:W-:Y:S01]  /*12020*/  LOP3.LUT R4, R249, UR10, R4, 0x96, !PT ;  /* 0x0000000af9047c12 */ /* 0x000fe2000f8e9604 */
[----:B------:R-:W3:Y:S02]  /*12030*/  SHFL.BFLY PT, R12, R16, 0x1, 0x1f ;  /* 0x0c201f00100c7f89 */ /* 0x000ee400000e0000 */
[----:B----4-:R-:W-:Y:S01]  /*12040*/  IMAD.MOV.U32 R249, RZ, RZ, R178 ;  /* 0x000000fffff97224 */ /* 0x010fe200078e00b2 */
[----:B------:R-:W-:Y:S01]  /*12050*/  MOV R178, R233 ;  /* 0x000000e900b27202 */ /* 0x000fe20000000f00 */
[----:B------:R-:W-:Y:S01]  /*12060*/  IMAD.WIDE.U32 R6, R7, -0x326172a9, RZ ;  /* 0xcd9e8d5707067825 */ /* 0x000fe200078e00ff */
[----:B-1----:R-:W-:-:S02]  /*12070*/  FMNMX.FTZ R233, R15, R13, !PT ;  /* 0x0000000d0fe97209 */ /* 0x002fc40007810000 */
[----:B------:R-:W-:Y:S01]  /*12080*/  LOP3.LUT R9, R141, UR10, R8, 0x96, !PT ;  /* 0x0000000a8d097c12 */ /* 0x000fe2000f8e9608 */
[----:B------:R-:W-:Y:S01]  /*12090*/  IMAD.WIDE.U32 R4, R4, -0x326172a9, RZ ;  /* 0xcd9e8d5704047825 */ /* 0x000fe200078e00ff */
[----:B------:R-:W-:-:S03]  /*120a0*/  FSETP.NEU.FTZ.AND P4, PT, R233, -INF , PT ;  /* 0xff800000e900780b */ /* 0x000fc60003f9d000 */
[----:B------:R-:W-:Y:S01]  /*120b0*/  FMUL.FTZ R13, R233, UR38 ;  /* 0x00000026e90d7c20 */ /* 0x000fe20008410000 */
[----:B------:R-:W-:Y:S01]  /*120c0*/  LOP3.LUT R195, R7, UR11, R22, 0x96, !PT ;  /* 0x0000000b07c37c12 */ /* 0x000fe2000f8e9616 */
[----:B------:R-:W-:Y:S01]  /*120d0*/  FFMA.FTZ R8, R28, UR38, -R14 ;  /* 0x000000261c087c23 */ /* 0x000fe2000801080e */
[----:B--2---:R-:W-:Y:S01]  /*120e0*/  LOP3.LUT R3, R5, UR21, R6, 0x96, !PT ;  /* 0x0000001505037c12 */ /* 0x004fe2000f8e9606 */
[----:B------:R-:W-:Y:S01]  /*120f0*/  IMAD.WIDE.U32 R6, R11, -0x326172a9, RZ ;  /* 0xcd9e8d570b067825 */ /* 0x000fe200078e00ff */
[C---:B------:R-:W-:Y:S01]  /*12100*/  LOP3.LUT R18, R4.reuse, 0xffff, RZ, 0xc0, !PT ;  /* 0x0000ffff04127812 */ /* 0x040fe200078ec0ff */
[----:B------:R1:W-:Y:S01]  /*12110*/  MUFU.EX2 R180, R8 ;  /* 0x0000000800b47308 */ /* 0x0003e20000000800 */
[----:B------:R-:W-:Y:S02]  /*12120*/  LOP3.LUT R21, R4, 0xff, RZ, 0xc0, !PT ;  /* 0x000000ff04157812 */ /* 0x000fe400078ec0ff */
[--C-:B------:R-:W-:Y:S02]  /*12130*/  SHF.R.U32.HI R19, RZ, 0x10, R4.reuse ;  /* 0x00000010ff137819 */ /* 0x100fe40000011604 */
[----:B------:R-:W-:Y:S01]  /*12140*/  SHF.R.U32.HI R20, RZ, 0x18, R4 ;  /* 0x00000018ff147819 */ /* 0x000fe20000011604 */
[----:B------:R-:W-:Y:S01]  /*12150*/  IMAD.WIDE.U32 R4, R9, -0x326172a9, RZ ;  /* 0xcd9e8d5709047825 */ /* 0x000fe200078e00ff */
[----:B------:R-:W-:-:S02]  /*12160*/  FSEL R13, R13, RZ, P4 ;  /* 0x000000ff0d0d7208 */ /* 0x000fc40002000000 */
[----:B------:R-:W-:Y:S01]  /*12170*/  LOP3.LUT R141, R7, UR11, R10, 0x96, !PT ;  /* 0x0000000b078d7c12 */ /* 0x000fe2000f8e960a */
[----:B------:R-:W-:Y:S01]  /*12180*/  FFMA.FTZ R7, R25, UR38, -R14 ;  /* 0x0000002619077c23 */ /* 0x000fe2000801080e */
[C---:B------:R-:W-:Y:S02]  /*12190*/  LOP3.LUT R10, R4.reuse, 0xffff, RZ, 0xc0, !PT ;  /* 0x0000ffff040a7812 */ /* 0x040fe400078ec0ff */
[----:B------:R-:W-:Y:S01]  /*121a0*/  LOP3.LUT R15, R4, 0xff, RZ, 0xc0, !PT ;  /* 0x000000ff040f7812 */ /* 0x000fe200078ec0ff */
[----:B------:R2:W-:Y:S01]  /*121b0*/  MUFU.EX2 R34, R7 ;  /* 0x0000000700227308 */ /* 0x0005e20000000800 */
[--C-:B------:R-:W-:Y:S02]  /*121c0*/  SHF.R.U32.HI R11, RZ, 0x10, R4.reuse ;  /* 0x00000010ff0b7819 */ /* 0x100fe40000011604 */
[----:B------:R-:W-:Y:S01]  /*121d0*/  SHF.R.U32.HI R17, RZ, 0x18, R4 ;  /* 0x00000018ff117819 */ /* 0x000fe20000011604 */
[----:B------:R-:W-:Y:S01]  /*121e0*/  FFMA.FTZ R4, R132, UR38, -R13 ;  /* 0x0000002684047c23 */ /* 0x000fe2000801080d */
[----:B-1----:R-:W-:Y:S01]  /*121f0*/  FFMA.FTZ R8, R26, UR38, -R14 ;  /* 0x000000261a087c23 */ /* 0x002fe2000801080e */
[----:B-----5:R-:W-:-:S02]  /*12200*/  MOV R132, R179 ;  /* 0x000000b300847202 */ /* 0x020fc40000000f00 */
[----:B------:R-:W-:Y:S01]  /*12210*/  LOP3.LUT R6, R5, UR21, R6, 0x96, !PT ;  /* 0x0000001505067c12 */ /* 0x000fe2000f8e9606 */
[----:B------:R1:W-:Y:S01]  /*12220*/  MUFU.EX2 R203, R4 ;  /* 0x0000000400cb7308 */ /* 0x0003e20000000800 */
[----:B------:R-:W-:Y:S01]  /*12230*/  MOV R179, R178 ;  /* 0x000000b200b37202 */ /* 0x000fe20000000f00 */
[----:B------:R-:W-:Y:S01]  /*12240*/  IMAD.MOV.U32 R178, RZ, RZ, R220 ;  /* 0x000000ffffb27224 */ /* 0x000fe200078e00dc */
[----:B------:R-:W-:Y:S02]  /*12250*/  SHF.R.U32.HI R5, RZ, 0x8, R18 ;  /* 0x00000008ff057819 */ /* 0x000fe40000011612 */
[----:B---3--:R-:W-:Y:S02]  /*12260*/  FMNMX.FTZ R220, R16, R12, !PT ;  /* 0x0000000c10dc7209 */ /* 0x008fe40007810000 */
[----:B------:R-:W-:Y:S01]  /*12270*/  PRMT R18, R21, 0x5410, R5 ;  /* 0x0000541015127816 */ /* 0x000fe20000000005 */
[----:B------:R3:W4:Y:S01]  /*12280*/  MUFU.EX2 R250, R8 ;  /* 0x0000000800fa7308 */ /* 0x0007220000000800 */
[----:B--2---:R-:W-:Y:S01]  /*12290*/  LOP3.LUT R7, R19, 0xff, RZ, 0xc0, !PT ;  /* 0x000000ff13077812 */ /* 0x004fe200078ec0ff */
[----:B------:R-:W-:Y:S01]  /*122a0*/  FFMA.FTZ R5, R133, UR38, -R13 ;  /* 0x0000002685057c23 */ /* 0x000fe2000801080d */
[----:B------:R-:W-:Y:S01]  /*122b0*/  LOP3.LUT R9, R3, 0xff, RZ, 0xc0, !PT ;  /* 0x000000ff03097812 */ /* 0x000fe200078ec0ff */
[----:B------:R-:W-:Y:S01]  /*122c0*/  FMUL.FTZ R12, R220, UR38 ;  /* 0x00000026dc0c7c20 */ /* 0x000fe20008410000 */
[----:B------:R-:W-:-:S02]  /*122d0*/  PRMT R25, R7, 0x5410, R20 ;  /* 0x0000541007197816 */ /* 0x000fc40000000014 */
[--C-:B------:R-:W-:Y:S01]  /*122e0*/  SHF.R.U32.HI R7, RZ, 0x18, R3.reuse ;  /* 0x00000018ff077819 */ /* 0x100fe20000011603 */
[----:B------:R2:W-:Y:S01]  /*122f0*/  MUFU.EX2 R21, R5 ;  /* 0x0000000500157308 */ /* 0x0005e20000000800 */
[----:B-1----:R-:W-:Y:S02]  /*12300*/  LOP3.LUT R4, R3, 0xffff, RZ, 0xc0, !PT ;  /* 0x0000ffff03047812 */ /* 0x002fe400078ec0ff */
[----:B------:R-:W-:Y:S02]  /*12310*/  FSETP.NEU.FTZ.AND P1, PT, R220, -INF , PT ;  /* 0xff800000dc00780b */ /* 0x000fe40003f3d000 */
[----:B------:R-:W-:Y:S02]  /*12320*/  SHF.R.U32.HI R4, RZ, 0x8, R4 ;  /* 0x00000008ff047819 */ /* 0x000fe40000011604 */
[----:B------:R-:W-:Y:S02]  /*12330*/  FSEL R12, R12, RZ, P1 ;  /* 0x000000ff0c0c7208 */ /* 0x000fe40000800000 */
[----:B---3--:R-:W-:-:S02]  /*12340*/  SHF.R.U32.HI R8, RZ, 0x10, R3 ;  /* 0x00000010ff087819 */ /* 0x008fc40000011603 */
[----:B------:R-:W-:Y:S02]  /*12350*/  PRMT R16, R9, 0x5410, R4 ;  /* 0x0000541009107816 */ /* 0x000fe40000000004 */
[----:B------:R-:W-:Y:S02]  /*12360*/  LOP3.LUT R3, R8, 0xff, RZ, 0xc0, !PT ;  /* 0x000000ff08037812 */ /* 0x000fe400078ec0ff */
[----:B------:R-:W-:Y:S01]  /*12370*/  SHF.R.U32.HI R4, RZ, 0x8, R10 ;  /* 0x00000008ff047819 */ /* 0x000fe2000001160a */
[----:B--2---:R-:W-:Y:S01]  /*12380*/  FFMA.FTZ R5, R31, UR38, -R13 ;  /* 0x000000261f057c23 */ /* 0x004fe2000801080d */
[----:B------:R-:W-:Y:S01]  /*12390*/  PRMT R20, R3, 0x5410, R7 ;  /* 0x0000541003147816 */ /* 0x000fe20000000007 */
[----:B------:R-:W-:Y:S01]  /*123a0*/  FFMA.FTZ R3, R29, UR38, -R13 ;  /* 0x000000261d037c23 */ /* 0x000fe2000801080d */
[----:B------:R-:W-:Y:S01]  /*123b0*/  PRMT R10, R15, 0x5410, R4 ;  /* 0x000054100f0a7816 */ /* 0x000fe20000000004 */
[----:B------:R1:W-:Y:S01]  /*123c0*/  MUFU.EX2 R183, R5 ;  /* 0x0000000500b77308 */ /* 0x0003e20000000800 */
[----:B------:R-:W-:Y:S01]  /*123d0*/  FFMA.FTZ R4, R138, UR38, -R12 ;  /* 0x000000268a047c23 */ /* 0x000fe2000801080c */
[----:B------:R-:W-:-:S02]  /*123e0*/  MOV R133, R24 ;  /* 0x0000001800857202 */ /* 0x000fc40000000f00 */
[----:B------:R-:W-:Y:S02]  /*123f0*/  FSEL R7, R235, RZ, P6 ;  /* 0x000000ffeb077208 */ /* 0x000fe40003000000 */
[----:B------:R-:W-:Y:S02]  /*12400*/  HSET2.LE.AND R10, R10, R0, PT ;  /* 0x000000000a0a7233 */ /* 0x000fe40003803000 */
[----:B------:R2:W-:Y:S01]  /*12410*/  MUFU.EX2 R182, R3 ;  /* 0x0000000300b67308 */ /* 0x0005e20000000800 */
[----:B------:R-:W-:Y:S01]  /*12420*/  FADD.FTZ R7, R136, -R7 ;  /* 0x8000000788077221 */ /* 0x000fe20000010000 */
[----:B------:R-:W-:Y:S02]  /*12430*/  MOV R136, R179 ;  /* 0x000000b300887202 */ /* 0x000fe40000000f00 */
[----:B------:R-:W-:Y:S01]  /*12440*/  MOV R138, R178 ;  /* 0x000000b2008a7202 */ /* 0x000fe20000000f00 */
[----:B------:R-:W-:-:S03]  /*12450*/  FMUL.FTZ R7, R7, UR38 ;  /* 0x0000002607077c20 */ /* 0x000fc60008410000 */
[----:B------:R3:W-:Y:S01]  /*12460*/  MUFU.EX2 R251, R4 ;  /* 0x0000000400fb7308 */ /* 0x0007e20000000800 */
[----:B-1----:R-:W-:-:S04]  /*12470*/  LOP3.LUT R5, R11, 0xff, RZ, 0xc0, !PT ;  /* 0x000000ff0b057812 */ /* 0x002fc800078ec0ff */
[----:B------:R-:W-:Y:S02]  /*12480*/  PRMT R11, R5, 0x5410, R17 ;  /* 0x00005410050b7816 */ /* 0x000fe40000000011 */
[----:B------:R-:W-:Y:S02]  /*12490*/  FSEL R5, R234, RZ, P5 ;  /* 0x000000ffea057208 */ /* 0x000fe40002800000 */
[C---:B--2---:R-:W-:Y:S02]  /*124a0*/  LOP3.LUT R3, R6.reuse, 0xffff, RZ, 0xc0, !PT ;  /* 0x0000ffff06037812 */ /* 0x044fe400078ec0ff */
[----:B------:R-:W-:Y:S01]  /*124b0*/  HSET2.LE.AND R11, R11, R0, PT ;  /* 0x000000000b0b7233 */ /* 0x000fe20003803000 */
[----:B------:R-:W-:Y:S01]  /*124c0*/  FADD.FTZ R15, R135, -R5 ;  /* 0x80000005870f7221 */ /* 0x000fe20000010000 */
[----:B------:R-:W-:Y:S01]  /*124d0*/  FFMA.FTZ R5, R33, UR38, -R12 ;  /* 0x0000002621057c23 */ /* 0x000fe2000801080c */
[----:B------:R-:W-:Y:S02]  /*124e0*/  IMAD.MOV.U32 R135, RZ, RZ, R177 ;  /* 0x000000ffff877224 */ /* 0x000fe400078e00b1 */
[----:B------:R-:W-:Y:S01]  /*124f0*/  FMUL.FTZ R15, R15, UR38 ;  /* 0x000000260f0f7c20 */ /* 0x000fe20008410000 */
[----:B---3--:R-:W-:Y:S01]  /*12500*/  SHF.R.U32.HI R4, RZ, 0x8, R3 ;  /* 0x00000008ff047819 */ /* 0x008fe20000011603 */
[----:B------:R1:W-:Y:S01]  /*12510*/  MUFU.EX2 R26, R5 ;  /* 0x00000005001a7308 */ /* 0x0003e20000000800 */
[----:B------:R-:W-:-:S04]  /*12520*/  LOP3.LUT R3, R6, 0xff, RZ, 0xc0, !PT ;  /* 0x000000ff06037812 */ /* 0x000fc800078ec0ff */
[----:B------:R-:W-:Y:S01]  /*12530*/  PRMT R24, R3, 0x5410, R4 ;  /* 0x0000541003187816 */ /* 0x000fe20000000004 */
[----:B------:R-:W-:Y:S01]  /*12540*/  FFMA.FTZ R4, R32, UR38, -R12 ;  /* 0x0000002620047c23 */ /* 0x000fe2000801080c */
[--C-:B------:R-:W-:Y:S01]  /*12550*/  SHF.R.U32.HI R3, RZ, 0x10, R6.reuse ;  /* 0x00000010ff037819 */ /* 0x100fe20000011606 */
[----:B------:R-:W2:Y:S01]  /*12560*/  MUFU.EX2 R17, R15 ;  /* 0x0000000f00117308 */ /* 0x000ea20000000800 */
[----:B------:R-:W-:Y:S02]  /*12570*/  SHF.R.U32.HI R6, RZ, 0x18, R6 ;  /* 0x00000018ff067819 */ /* 0x000fe40000011606 */
[----:B------:R-:W-:-:S04]  /*12580*/  LOP3.LUT R3, R3, 0xff, RZ, 0xc0, !PT ;  /* 0x000000ff03037812 */ /* 0x000fc800078ec0ff */
[----:B------:R-:W-:Y:S01]  /*12590*/  PRMT R19, R3, 0x5410, R6 ;  /* 0x0000541003137816 */ /* 0x000fe20000000006 */
[----:B------:R3:W-:Y:S01]  /*125a0*/  MUFU.EX2 R27, R4 ;  /* 0x00000004001b7308 */ /* 0x0007e20000000800 */
[----:B-1----:R-:W-:Y:S02]  /*125b0*/  FSEL R5, R233, RZ, P4 ;  /* 0x000000ffe9057208 */ /* 0x002fe40002000000 */
[----:B------:R-:W-:Y:S02]  /*125c0*/  F2FP.F16.F32.PACK_AB R3, R176, R132 ;  /* 0x00000084b003723e */ /* 0x000fe400000000ff */
[--C-:B------:R-:W-:Y:S01]  /*125d0*/  HSET2.LE.AND R6, R18, R0.reuse, PT ;  /* 0x0000000012067233 */ /* 0x100fe20003803000 */
[----:B------:R-:W-:Y:S01]  /*125e0*/  FADD.FTZ R9, R134, -R5 ;  /* 0x8000000586097221 */ /* 0x000fe20000010000 */
[----:B------:R-:W-:Y:S01]  /*125f0*/  FFMA.FTZ R5, R30, UR38, -R12 ;  /* 0x000000261e057c23 */ /* 0x000fe2000801080c */
[----:B------:R-:W-:Y:S01]  /*12600*/  MOV R134, R139 ;  /* 0x0000008b00867202 */ /* 0x000fe20000000f00 */
[----:B------:R1:W5:Y:S01]  /*12610*/  MUFU.EX2 R18, R7 ;  /* 0x0000000700127308 */ /* 0x0003620000000800 */
[----:B------:R-:W-:Y:S01]  /*12620*/  LOP3.LUT R10, R10, R3, RZ, 0xc0, !PT ;  /* 0x000000030a0a7212 */ /* 0x000fe200078ec0ff */
[----:B------:R-:W-:Y:S01]  /*12630*/  FMUL.FTZ R9, R9, UR38 ;  /* 0x0000002609097c20 */ /* 0x000fe20008410000 */
[----:B----4-:R-:W-:Y:S01]  /*12640*/  F2FP.F16.F32.PACK_AB R3, R34, R250 ;  /* 0x000000fa2203723e */ /* 0x010fe200000000ff */
[-C--:B--2---:R-:W-:Y:S01]  /*12650*/  FMUL.FTZ R150, R150, R17.reuse ;  /* 0x0000001196967220 */ /* 0x084fe20000410000 */
[-C--:B------:R-:W-:Y:S01]  /*12660*/  FMUL.FTZ R151, R151, R17.reuse ;  /* 0x0000001197977220 */ /* 0x080fe20000410000 */
[----:B------:R-:W-:Y:S01]  /*12670*/  FMUL.FTZ R154, R154, R17 ;  /* 0x000000119a9a7220 */ /* 0x000fe20000410000 */
[----:B------:R-:W-:Y:S01]  /*12680*/  LOP3.LUT R11, R11, R3, RZ, 0xc0, !PT ;  /* 0x000000030b0b7212 */ /* 0x000fe200078ec0ff */
[----:B------:R2:W4:Y:S01]  /*12690*/  MUFU.EX2 R139, R5 ;  /* 0x00000005008b7308 */ /* 0x0005220000000800 */
[----:B---3--:R-:W-:Y:S01]  /*126a0*/  FSEL R4, R220, RZ, P1 ;  /* 0x000000ffdc047208 */ /* 0x008fe20000800000 */
[----:B------:R-:W-:Y:S01]  /*126b0*/  FMUL.FTZ R155, R155, R17 ;  /* 0x000000119b9b7220 */ /* 0x000fe20000410000 */
[----:B------:R-:W-:Y:S01]  /*126c0*/  F2FP.F16.F32.PACK_AB R3, R26, R251 ;  /* 0x000000fb1a03723e */ /* 0x000fe200000000ff */
[-C--:B------:R-:W-:Y:S01]  /*126d0*/  FMUL.FTZ R38, R38, R17.reuse ;  /* 0x0000001126267220 */ /* 0x080fe20000410000 */
[----:B------:R-:W-:Y:S01]  /*126e0*/  FMUL.FTZ R39, R39, R17 ;  /* 0x0000001127277220 */ /* 0x000fe20000410000 */
[----:B------:R-:W-:Y:S01]  /*126f0*/  FADD.FTZ R8, R137, -R4 ;  /* 0x8000000489087221 */ /* 0x000fe20000010000 */
[----:B------:R-:W-:Y:S01]  /*12700*/  MOV R137, R21 ;  /* 0x0000001500897202 */ /* 0x000fe20000000f00 */
[----:B------:R-:W-:Y:S01]  /*12710*/  FMUL.FTZ R166, R166, R17 ;  /* 0x00000011a6a67220 */ /* 0x000fe20000410000 */
[--C-:B------:R-:W-:Y:S01]  /*12720*/  HSET2.LE.AND R4, R16, R0.reuse, PT ;  /* 0x0000000010047233 */ /* 0x100fe20003803000 */
[----:B------:R-:W-:Y:S01]  /*12730*/  FMUL.FTZ R8, R8, UR38 ;  /* 0x0000002608087c20 */ /* 0x000fe20008410000 */
[----:B-1----:R-:W-:Y:S01]  /*12740*/  F2FP.F16.F32.PACK_AB R7, R182, R183 ;  /* 0x000000b7b607723e */ /* 0x002fe200000000ff */
[----:B------:R-:W1:Y:S01]  /*12750*/  MUFU.EX2 R16, R9 ;  /* 0x0000000900107308 */ /* 0x000e620000000800 */
[-C--:B-----5:R-:W-:Y:S01]  /*12760*/  FMUL.FTZ R148, R148, R18.reuse ;  /* 0x0000001294947220 */ /* 0x0a0fe20000410000 */
[-C--:B------:R-:W-:Y:S01]  /*12770*/  FMUL.FTZ R149, R149, R18.reuse ;  /* 0x0000001295957220 */ /* 0x080fe20000410000 */
[----:B------:R-:W-:Y:S01]  /*12780*/  LOP3.LUT R6, R6, R7, RZ, 0xc0, !PT ;  /* 0x0000000706067212 */ /* 0x000fe200078ec0ff */
[-C--:B------:R-:W-:Y:S01]  /*12790*/  FMUL.FTZ R152, R152, R18.reuse ;  /* 0x0000001298987220 */ /* 0x080fe20000410000 */
[----:B--2---:R-:W-:Y:S01]  /*127a0*/  F2FP.F16.F32.PACK_AB R5, R137, R203 ;  /* 0x000000cb8905723e */ /* 0x004fe200000000ff */
[-C--:B------:R-:W-:Y:S01]  /*127b0*/  FMUL.FTZ R153, R153, R18.reuse ;  /* 0x0000001299997220 */ /* 0x080fe20000410000 */
[----:B----4-:R-:W-:Y:S01]  /*127c0*/  F2FP.F16.F32.PACK_AB R7, R139, R27 ;  /* 0x0000001b8b07723e */ /* 0x010fe200000000ff */
[----:B------:R-:W2:Y:S01]  /*127d0*/  MUFU.EX2 R15, R8 ;  /* 0x00000008000f7308 */ /* 0x000ea20000000800 */
[----:B------:R-:W-:Y:S01]  /*127e0*/  LOP3.LUT R4, R4, R5, RZ, 0xc0, !PT ;  /* 0x0000000504047212 */ /* 0x000fe200078ec0ff */
[-C--:B------:R-:W-:Y:S01]  /*127f0*/  FMUL.FTZ R36, R36, R18.reuse ;  /* 0x0000001224247220 */ /* 0x080fe20000410000 */
[--C-:B------:R-:W-:Y:S01]  /*12800*/  HSET2.LE.AND R5, R20, R0.reuse, PT ;  /* 0x0000000014057233 */ /* 0x100fe20003803000 */
[-C--:B------:R-:W-:Y:S01]  /*12810*/  FMUL.FTZ R37, R37, R18.reuse ;  /* 0x0000001225257220 */ /* 0x080fe20000410000 */
[----:B------:R-:W3:Y:S01]  /*12820*/  LDSM.16.MT88.4 R20, [R205+0xa000] ;  /* 0x00a00000cd14783b */ /* 0x000ee20000004200 */
[-C--:B------:R-:W-:Y:S01]  /*12830*/  FMUL.FTZ R164, R164, R18.reuse ;  /* 0x00000012a4a47220 */ /* 0x080fe20000410000 */
[----:B------:R-:W-:Y:S01]  /*12840*/  FMUL.FTZ R165, R165, R18 ;  /* 0x00000012a5a57220 */ /* 0x000fe20000410000 */
[----:B------:R-:W-:Y:S01]  /*12850*/  LOP3.LUT R5, R5, R3, RZ, 0xc0, !PT ;  /* 0x0000000305057212 */ /* 0x000fe200078ec0ff */
[-C--:B-1----:R-:W-:Y:S01]  /*12860*/  FMUL.FTZ R144, R144, R16.reuse ;  /* 0x0000001090907220 */ /* 0x082fe20000410000 */
[--C-:B------:R-:W-:Y:S01]  /*12870*/  HSET2.LE.AND R3, R25, R0.reuse, PT ;  /* 0x0000000019037233 */ /* 0x100fe20003803000 */
[-C--:B------:R-:W-:Y:S01]  /*12880*/  FMUL.FTZ R145, R145, R16.reuse ;  /* 0x0000001091917220 */ /* 0x080fe20000410000 */
[----:B------:R-:W-:Y:S01]  /*12890*/  F2FP.F16.F32.PACK_AB R9, R180, R133 ;  /* 0x00000085b409723e */ /* 0x000fe200000000ff */
[-C--:B------:R-:W-:Y:S01]  /*128a0*/  FMUL.FTZ R156, R156, R16.reuse ;  /* 0x000000109c9c7220 */ /* 0x080fe20000410000 */
[-C--:B------:R-:W-:Y:S01]  /*128b0*/  FMUL.FTZ R157, R157, R16.reuse ;  /* 0x000000109d9d7220 */ /* 0x080fe20000410000 */
[----:B------:R-:W-:Y:S01]  /*128c0*/  LOP3.LUT R7, R3, R7, RZ, 0xc0, !PT ;  /* 0x0000000703077212 */ /* 0x000fe200078ec0ff */
[----:B------:R-:W-:Y:S01]  /*128d0*/  FMUL.FTZ R160, R160, R16 ;  /* 0x00000010a0a07220 */ /* 0x000fe20000410000 */
[--C-:B------:R-:W-:Y:S01]  /*128e0*/  HSET2.LE.AND R3, R24, R0.reuse, PT ;  /* 0x0000000018037233 */ /* 0x100fe20003803000 */
[----:B--2---:R-:W-:Y:S01]  /*128f0*/  FMUL.FTZ R146, R146, R15 ;  /* 0x0000000f92927220 */ /* 0x004fe20000410000 */
[----:B------:R-:W-:Y:S01]  /*12900*/  F2FP.F16.F32.PACK_AB R8, R181, R249 ;  /* 0x000000f9b508723e */ /* 0x000fe200000000ff */
[-C--:B------:R-:W-:Y:S01]  /*12910*/  FMUL.FTZ R147, R147, R15.reuse ;  /* 0x0000000f93937220 */ /* 0x080fe20000410000 */
[-C--:B------:R-:W-:Y:S01]  /*12920*/  FMUL.FTZ R158, R158, R15.reuse ;  /* 0x0000000f9e9e7220 */ /* 0x080fe20000410000 */
[-C--:B------:R-:W-:Y:S01]  /*12930*/  FMUL.FTZ R159, R159, R15.reuse ;  /* 0x0000000f9f9f7220 */ /* 0x080fe20000410000 */
[----:B------:R-:W-:Y:S01]  /*12940*/  LOP3.LUT R8, R3, R8, RZ, 0xc0, !PT ;  /* 0x0000000803087212 */ /* 0x000fe200078ec0ff */
[----:B------:R-:W-:Y:S01]  /*12950*/  FMUL.FTZ R161, R161, R16 ;  /* 0x00000010a1a17220 */ /* 0x000fe20000410000 */
[----:B------:R-:W-:Y:S01]  /*12960*/  HSET2.LE.AND R3, R19, R0, PT ;  /* 0x0000000013037233 */ /* 0x000fe20003803000 */
[----:B------:R-:W-:Y:S01]  /*12970*/  FMUL.FTZ R162, R162, R15 ;  /* 0x0000000fa2a27220 */ /* 0x000fe20000410000 */
[----:B------:R-:W-:Y:S01]  /*12980*/  MOV R19, R27 ;  /* 0x0000001b00137202 */ /* 0x000fe20000000f00 */
[----:B------:R-:W-:Y:S01]  /*12990*/  FMUL.FTZ R163, R163, R15 ;  /* 0x0000000fa3a37220 */ /* 0x000fe20000410000 */
[----:B------:R-:W-:Y:S01]  /*129a0*/  FMUL.FTZ R167, R167, R17 ;  /* 0x00000011a7a77220 */ /* 0x000fe20000410000 */
[----:B------:R-:W-:Y:S01]  /*129b0*/  LOP3.LUT R9, R3, R9, RZ, 0xc0, !PT ;  /* 0x0000000903097212 */ /* 0x000fe200078ec0ff */
[----:B------:R-:W-:-:S02]  /*129c0*/  IMAD.MOV.U32 R3, RZ, RZ, R26 ;  /* 0x000000ffff037224 */ /* 0x000fc400078e001a */
[-C--:B------:R-:W-:Y:S01]  /*129d0*/  FMUL.FTZ R168, R168, R18.reuse ;  /* 0x00000012a8a87220 */ /* 0x080fe20000410000 */
[----:B------:R-:W1:Y:S01]  /*129e0*/  LDSM.16.MT88.4 R24, [R207+0xa000] ;  /* 0x00a00000cf18783b */ /* 0x000e620000004200 */
        /* <DEDUP_REMOVED lines=11> */
[-C--:B---3--:R-:W-:Y:S01]  /*12aa0*/  HMMA.16816.F32 R144, R4, R20.reuse, R144 ;  /* 0x000000140490723c */ /* 0x088fe20000001890 */
[-C--:B------:R-:W-:Y:S01]  /*12ab0*/  FMUL.FTZ R48, R48, R18.reuse ;  /* 0x0000001230307220 */ /* 0x080fe20000410000 */
[----:B------:R-:W-:Y:S01]  /*12ac0*/  FMUL.FTZ R49, R49, R18 ;  /* 0x0000001231317220 */ /* 0x000fe20000410000 */
[----:B------:R-:W-:Y:S01]  /*12ad0*/  FMUL.FTZ R50, R50, R17 ;  /* 0x0000001132327220 */ /* 0x000fe20000410000 */
[-C--:B------:R-:W-:Y:S01]  /*12ae0*/  FMUL.FTZ R44, R44, R16.reuse ;  /* 0x000000102c2c7220 */ /* 0x080fe20000410000 */
[-C--:B------:R-:W-:Y:S01]  /*12af0*/  FMUL.FTZ R45, R45, R16.reuse ;  /* 0x000000102d2d7220 */ /* 0x080fe20000410000 */
[----:B------:R-:W-:Y:S01]  /*12b00*/  HMMA.16816.F32 R148, R8, R20, R148 ;  /* 0x000000140894723c */ /* 0x000fe20000001894 */
[-C--:B------:R-:W-:Y:S01]  /*12b10*/  FMUL.FTZ R46, R46, R15.reuse ;  /* 0x0000000f2e2e7220 */ /* 0x080fe20000410000 */
[----:B------:R-:W-:Y:S01]  /*12b20*/  FMUL.FTZ R47, R47, R15 ;  /* 0x0000000f2f2f7220 */ /* 0x000fe20000410000 */
[----:B------:R-:W-:Y:S01]  /*12b30*/  FMUL.FTZ R51, R51, R17 ;  /* 0x0000001133337220 */ /* 0x000fe20000410000 */
[----:B------:R-:W-:Y:S01]  /*12b40*/  LDSM.16.MT88.4 R28, [R209+0xa000] ;  /* 0x00a00000d11c783b */ /* 0x000fe20000004200 */
[-C--:B------:R-:W-:Y:S01]  /*12b50*/  FMUL.FTZ R124, R124, R16.reuse ;  /* 0x000000107c7c7220 */ /* 0x080fe20000410000 */
[-C--:B------:R-:W-:Y:S01]  /*12b60*/  HMMA.16816.F32 R156, R4, R22.reuse, R156 ;  /* 0x00000016049c723c */ /* 0x080fe2000000189c */
[-C--:B------:R-:W-:Y:S01]  /*12b70*/  FMUL.FTZ R125, R125, R16.reuse ;  /* 0x000000107d7d7220 */ /* 0x080fe20000410000 */
[-C--:B------:R-:W-:Y:S01]  /*12b80*/  FMUL.FTZ R126, R126, R15.reuse ;  /* 0x0000000f7e7e7220 */ /* 0x080fe20000410000 */
[----:B------:R-:W-:Y:S01]  /*12b90*/  FMUL.FTZ R127, R127, R15 ;  /* 0x0000000f7f7f7220 */ /* 0x000fe20000410000 */
        /* <DEDUP_REMOVED lines=9> */
[----:B------:R-:W-:Y:S01]  /*12c30*/  MOV R154, R34 ;  /* 0x00000022009a7202 */ /* 0x000fe20000000f00 */
[-C--:B------:R-:W-:Y:S01]  /*12c40*/  FMUL.FTZ R77, R77, R16.reuse ;  /* 0x000000104d4d7220 */ /* 0x080fe20000410000 */
[----:B------:R-:W-:Y:S01]  /*12c50*/  LDSM.16.MT88.4 R32, [R210+0xb000] ;  /* 0x00b00000d220783b */ /* 0x000fe20000004200 */
[-C--:B-1----:R-:W-:Y:S01]  /*12c60*/  HMMA.16816.F32 R160, R4, R24.reuse, R160 ;  /* 0x0000001804a0723c */ /* 0x082fe200000018a0 */
        /* <DEDUP_REMOVED lines=23> */
[-C--:B------:R-:W-:Y:S01]  /*12de0*/  FMUL.FTZ R109, R109, R16.reuse ;  /* 0x000000106d6d7220 */ /* 0x080fe20000410000 */
[----:B------:R-:W-:Y:S01]  /*12df0*/  MOV R171, R203 ;  /* 0x000000cb00ab7202 */ /* 0x000fe20000000f00 */
[-C--:B------:R-:W-:Y:S01]  /*12e00*/  FMUL.FTZ R120, R120, R16.reuse ;  /* 0x0000001078787220 */ /* 0x080fe20000410000 */
[-C--:B------:R-:W-:Y:S01]  /*12e10*/  FMUL.FTZ R94, R94, R15.reuse ;  /* 0x0000000f5e5e7220 */ /* 0x080fe20000410000 */
[-C--:B------:R-:W-:Y:S01]  /*12e20*/  FMUL.FTZ R95, R95, R15.reuse ;  /* 0x0000000f5f5f7220 */ /* 0x080fe20000410000 */
[----:B------:R-:W-:Y:S01]  /*12e30*/  FMUL.FTZ R121, R121, R16 ;  /* 0x0000001079797220 */ /* 0x000fe20000410000 */
[-C--:B------:R-:W-:Y:S01]  /*12e40*/  FMUL.FTZ R106, R106, R15.reuse ;  /* 0x0000000f6a6a7220 */ /* 0x080fe20000410000 */
[-C--:B--2---:R-:W-:Y:S01]  /*12e50*/  HMMA.16816.F32 R236, R8, R20.reuse, R36 ;  /* 0x0000001408ec723c */ /* 0x084fe20000001824 */
[----:B------:R-:W2:Y:S01]  /*12e60*/  LDSM.16.MT88.4 R36, [R209+0xb000] ;  /* 0x00b00000d124783b */ /* 0x000ea20000004200 */
        /* <DEDUP_REMOVED lines=10> */
[-C--:B------:R-:W-:Y:S01]  /*12f10*/  HMMA.16816.F32 R44, R4, R22.reuse, R44 ;  /* 0x00000016042c723c */ /* 0x080fe2000000182c */
[----:B------:R-:W-:Y:S01]  /*12f20*/  MOV R170, R251 ;  /* 0x000000fb00aa7202 */ /* 0x000fe20000000f00 */
[-C--:B------:R-:W-:Y:S01]  /*12f30*/  FMUL.FTZ R68, R68, R18.reuse ;  /* 0x0000001244447220 */ /* 0x080fe20000410000 */
[-C--:B------:R-:W-:Y:S01]  /*12f40*/  FMUL.FTZ R69, R69, R18.reuse ;  /* 0x0000001245457220 */ /* 0x080fe20000410000 */
[-C--:B------:R-:W-:Y:S01]  /*12f50*/  FMUL.FTZ R70, R70, R17.reuse ;  /* 0x0000001146467220 */ /* 0x080fe20000410000 */
[-C--:B------:R-:W-:Y:S01]  /*12f60*/  FMUL.FTZ R71, R71, R17.reuse ;  /* 0x0000001147477220 */ /* 0x080fe20000410000 */
[----:B------:R-:W-:Y:S01]  /*12f70*/  HMMA.16816.F32 R196, R8, R22, R48 ;  /* 0x0000001608c4723c */ /* 0x000fe20000001830 */
[----:B------:R-:W3:Y:S01]  /*12f80*/  LDSM.16.MT88.4 R20, [R205+0xb000] ;  /* 0x00b00000cd14783b */ /* 0x000ee20000004200 */
[-C--:B------:R-:W-:Y:S01]  /*12f90*/  FMUL.FTZ R84, R84, R18.reuse ;  /* 0x0000001254547220 */ /* 0x080fe20000410000 */
[----:B------:R-:W-:Y:S01]  /*12fa0*/  FMUL.FTZ R85, R85, R18 ;  /* 0x0000001255557220 */ /* 0x000fe20000410000 */
[-C--:B------:R-:W-:Y:S01]  /*12fb0*/  FMUL.FTZ R86, R86, R17.reuse ;  /* 0x0000001156567220 */ /* 0x080fe20000410000 */
[----:B------:R-:W-:Y:S01]  /*12fc0*/  FMUL.FTZ R87, R87, R17 ;  /* 0x0000001157577220 */ /* 0x000fe20000410000 */
[C---:B------:R-:W-:Y:S01]  /*12fd0*/  HMMA.16816.F32 R56, R4.reuse, R28, R56 ;  /* 0x0000001c0438723c */ /* 0x040fe20000001838 */
[----:B------:R-:W-:Y:S01]  /*12fe0*/  MOV R48, R3 ;  /* 0x0000000300307202 */ /* 0x000fe20000000f00 */
[--C-:B------:R-:W-:Y:S01]  /*12ff0*/  FFMA.FTZ R3, R190, UR38, -R2.reuse ;  /* 0x00000026be037c23 */ /* 0x100fe20008010802 */
[----:B------:R-:W-:Y:S01]  /*13000*/  MOV R168, R132 ;  /* 0x0000008400a87202 */ /* 0x000fe20000000f00 */
[-C--:B------:R-:W-:Y:S01]  /*13010*/  FMUL.FTZ R80, R80, R18.reuse ;  /* 0x0000001250507220 */ /* 0x080fe20000410000 */
[----:B------:R-:W-:Y:S01]  /*13020*/  MOV R169, R135 ;  /* 0x0000008700a97202 */ /* 0x000fe20000000f00 */
[----:B------:R4:W-:Y:S01]  /*13030*/  MUFU.EX2 R249, R3 ;  /* 0x0000000300f97308 */ /* 0x0009e20000000800 */
[C---:B------:R-:W-:Y:S01]  /*13040*/  HMMA.16816.F32 R60, R4.reuse, R30, R60 ;  /* 0x0000001e043c723c */ /* 0x040fe2000000183c */
[-C--:B------:R-:W-:Y:S01]  /*13050*/  FMUL.FTZ R81, R81, R18.reuse ;  /* 0x0000001251517220 */ /* 0x080fe20000410000 */
[-C--:B------:R-:W-:Y:S01]  /*13060*/  FMUL.FTZ R82, R82, R17.reuse ;  /* 0x0000001152527220 */ /* 0x080fe20000410000 */
[----:B------:R-:W-:Y:S01]  /*13070*/  FMUL.FTZ R83, R83, R17 ;  /* 0x0000001153537220 */ /* 0x000fe20000410000 */
[----:B------:R-:W-:Y:S01]  /*13080*/  MOV R49, R137 ;  /* 0x0000008900317202 */ /* 0x000fe20000000f00 */
[----:B------:R-:W-:Y:S01]  /*13090*/  FMUL.FTZ R96, R96, R18 ;  /* 0x0000001260607220 */ /* 0x000fe20000410000 */
[C---:B-1----:R-:W-:Y:S01]  /*130a0*/  HMMA.16816.F32 R88, R4.reuse, R24, R88 ;  /* 0x000000180458723c */ /* 0x042fe20000001858 */
[----:B------:R-:W-:Y:S01]  /*130b0*/  MOV R153, R138 ;  /* 0x0000008a00997202 */ /* 0x000fe20000000f00 */
[-C--:B------:R-:W-:Y:S01]  /*130c0*/  FMUL.FTZ R97, R97, R18.reuse ;  /* 0x0000001261617220 */ /* 0x080fe20000410000 */
[-C--:B------:R-:W-:Y:S01]  /*130d0*/  FMUL.FTZ R98, R98, R17.reuse ;  /* 0x0000001162627220 */ /* 0x080fe20000410000 */
[-C--:B------:R-:W-:Y:S01]  /*130e0*/  FMUL.FTZ R99, R99, R17.reuse ;  /* 0x0000001163637220 */ /* 0x080fe20000410000 */
[-C--:B------:R-:W-:Y:S01]  /*130f0*/  FMUL.FTZ R64, R64, R18.reuse ;  /* 0x0000001240407220 */ /* 0x080fe20000410000 */
[C---:B--2---:R-:W-:Y:S01]  /*13100*/  HMMA.16816.F32 R176, R4.reuse, R38, R124 ;  /* 0x0000002604b0723c */ /* 0x044fe2000000187c */
[-C--:B------:R-:W-:Y:S01]  /*13110*/  FMUL.FTZ R65, R65, R18.reuse ;  /* 0x0000001241417220 */ /* 0x080fe20000410000 */
[-C--:B------:R-:W-:Y:S01]  /*13120*/  FMUL.FTZ R66, R66, R17.reuse ;  /* 0x0000001142427220 */ /* 0x080fe20000410000 */
[----:B------:R-:W-:Y:S01]  /*13130*/  FMUL.FTZ R67, R67, R17 ;  /* 0x0000001143437220 */ /* 0x000fe20000410000 */
[----:B----4-:R-:W-:Y:S01]  /*13140*/  FFMA.FTZ R3, R189, UR38, -R2 ;  /* 0x00000026bd037c23 */ /* 0x010fe20008010802 */
[----:B------:R-:W-:Y:S01]  /*13150*/  FMUL.FTZ R100, R100, R18 ;  /* 0x0000001264647220 */ /* 0x000fe20000410000 */
[C---:B------:R-:W-:Y:S01]  /*13160*/  HMMA.16816.F32 R92, R4.reuse, R26, R92 ;  /* 0x0000001a045c723c */ /* 0x040fe2000000185c */
[----:B------:R-:W-:Y:S01]  /*13170*/  IMAD.MOV.U32 R127, RZ, RZ, R250 ;  /* 0x000000ffff7f7224 */ /* 0x000fe200078e00fa */
[----:B------:R-:W-:Y:S01]  /*13180*/  MOV R125, R182 ;  /* 0x000000b6007d7202 */ /* 0x000fe20000000f00 */
[----:B------:R1:W-:Y:S01]  /*13190*/  MUFU.EX2 R250, R3 ;  /* 0x0000000300fa7308 */ /* 0x0003e20000000800 */
[----:B------:R-:W-:Y:S01]  /*131a0*/  MOV R126, R183 ;  /* 0x000000b7007e7202 */ /* 0x000fe20000000f00 */
[----:B------:R-:W-:Y:S01]  /*131b0*/  FMUL.FTZ R101, R101, R18 ;  /* 0x0000001265657220 */ /* 0x000fe20000410000 */
[----:B------:R-:W-:Y:S01]  /*131c0*/  HMMA.16816.F32 R104, R4, R32, R104 ;  /* 0x000000200468723c */ /* 0x000fe20000001868 */
[----:B------:R-:W-:Y:S01]  /*131d0*/  MOV R124, R19 ;  /* 0x00000013007c7202 */ /* 0x000fe20000000f00 */
[----:B------:R-:W-:-:S02]  /*131e0*/  IMAD.MOV.U32 R19, RZ, RZ, R134 ;  /* 0x000000ffff137224 */ /* 0x000fc400078e0086 */
[-C--:B------:R-:W-:Y:S01]  /*131f0*/  FMUL.FTZ R102, R102, R17.reuse ;  /* 0x0000001166667220 */ /* 0x080fe20000410000 */
[-C--:B------:R-:W-:Y:S01]  /*13200*/  FMUL.FTZ R103, R103, R17.reuse ;  /* 0x0000001167677220 */ /* 0x080fe20000410000 */
[-C--:B------:R-:W-:Y:S01]  /*13210*/  FMUL.FTZ R112, R112, R18.reuse ;  /* 0x0000001270707220 */ /* 0x080fe20000410000 */
[C---:B---3--:R-:W-:Y:S01]  /*13220*/  HMMA.16816.F32 R72, R4.reuse, R20, R72 ;  /* 0x000000140448723c */ /* 0x048fe20000001848 */
[-C--:B------:R-:W-:Y:S01]  /*13230*/  FMUL.FTZ R113, R113, R18.reuse ;  /* 0x0000001271717220 */ /* 0x080fe20000410000 */
[-C--:B------:R-:W-:Y:S01]  /*13240*/  FMUL.FTZ R114, R114, R17.reuse ;  /* 0x0000001172727220 */ /* 0x080fe20000410000 */
[-C--:B------:R-:W-:Y:S01]  /*13250*/  FMUL.FTZ R115, R115, R17.reuse ;  /* 0x0000001173737220 */ /* 0x080fe20000410000 */
[-C--:B------:R-:W-:Y:S01]  /*13260*/  FMUL.FTZ R116, R116, R18.reuse ;  /* 0x0000001274747220 */ /* 0x080fe20000410000 */
[-C--:B------:R-:W-:Y:S01]  /*13270*/  FMUL.FTZ R117, R117, R18.reuse ;  /* 0x0000001275757220 */ /* 0x080fe20000410000 */
[C---:B------:R-:W-:Y:S01]  /*13280*/  HMMA.16816.F32 R76, R4.reuse, R22, R76 ;  /* 0x00000016044c723c */ /* 0x040fe2000000184c */
[-C--:B------:R-:W-:Y:S01]  /*13290*/  FMUL.FTZ R118, R118, R17.reuse ;  /* 0x0000001176767220 */ /* 0x080fe20000410000 */
[--C-:B-1----:R-:W-:Y:S01]  /*132a0*/  FFMA.FTZ R3, R184, UR38, -R2.reuse ;  /* 0x00000026b8037c23 */ /* 0x102fe20008010802 */
[----:B------:R-:W-:Y:S01]  /*132b0*/  FFMA.FTZ R2, R142, UR38, -R2 ;  /* 0x000000268e027c23 */ /* 0x000fe20008010802 */
[-C--:B------:R-:W-:Y:S01]  /*132c0*/  FMUL.FTZ R119, R119, R17.reuse ;  /* 0x0000001177777220 */ /* 0x080fe20000410000 */
[-C--:B------:R-:W-:Y:S01]  /*132d0*/  FMUL.FTZ R128, R128, R18.reuse ;  /* 0x0000001280807220 */ /* 0x080fe20000410000 */
[C---:B------:R-:W-:Y:S01]  /*132e0*/  HMMA.16816.F32 R108, R4.reuse, R34, R108 ;  /* 0x00000022046c723c */ /* 0x040fe2000000186c */
[----:B------:R1:W-:Y:S01]  /*132f0*/  MUFU.EX2 R203, R2 ;  /* 0x0000000200cb7308 */ /* 0x0003e20000000800 */
[----:B------:R-:W-:Y:S01]  /*13300*/  FMUL.FTZ R129, R129, R18 ;  /* 0x0000001281817220 */ /* 0x000fe20000410000 */
[-C--:B------:R-:W-:Y:S01]  /*13310*/  FMUL.FTZ R130, R130, R17.reuse ;  /* 0x0000001182827220 */ /* 0x080fe20000410000 */
[----:B------:R-:W-:Y:S01]  /*13320*/  FMUL.FTZ R131, R131, R17 ;  /* 0x0000001183837220 */ /* 0x000fe20000410000 */
[----:B------:R-:W-:Y:S01]  /*13330*/  IMAD.MOV.U32 R51, RZ, RZ, R181 ;  /* 0x000000ffff337224 */ /* 0x000fe200078e00b5 */
[----:B------:R-:W-:Y:S01]  /*13340*/  HMMA.16816.F32 R120, R4, R36, R120 ;  /* 0x000000240478723c */ /* 0x000fe20000001878 */
[----:B------:R-:W-:-:S02]  /*13350*/  MOV R50, R180 ;  /* 0x000000b400327202 */ /* 0x000fc40000000f00 */
[----:B------:R-:W-:Y:S03]  /*13360*/  MUFU.EX2 R251, R3 ;  /* 0x0000000300fb7308 */ /* 0x000fe60000000800 */
[C---:B------:R-:W-:Y:S01]  /*13370*/  HMMA.16816.F32 R52, R8.reuse, R28, R52 ;  /* 0x0000001c0834723c */ /* 0x040fe20000001834 */
[----:B------:R-:W-:Y:S01]  /*13380*/  IMAD.MOV.U32 R6, RZ, RZ, R155 ;  /* 0x000000ffff067224 */ /* 0x000fe200078e009b */
[----:B------:R-:W-:Y:S01]  /*13390*/  MOV R7, R154 ;  /* 0x0000009a00077202 */ /* 0x000fe20000000f00 */
[--C-:B------:R-:W-:Y:S01]  /*133a0*/  FFMA.FTZ R4, R143, UR38, -R14.reuse ;  /* 0x000000268f047c23 */ /* 0x100fe2000801080e */
[----:B------:R-:W-:Y:S01]  /*133b0*/  MOV R5, R139 ;  /* 0x0000008b00057202 */ /* 0x000fe20000000f00 */
[----:B------:R-:W-:Y:S02]  /*133c0*/  IMAD.MOV.U32 R155, RZ, RZ, R133 ;  /* 0x000000ffff9b7224 */ /* 0x000fe400078e0085 */
[----:B-1----:R-:W-:Y:S01]  /*133d0*/  FFMA.FTZ R2, R192, UR38, -R14 ;  /* 0x00000026c0027c23 */ /* 0x002fe2000801080e */
[----:B------:R-:W-:Y:S01]  /*133e0*/  IMAD.MOV.U32 R29, RZ, RZ, R6 ;  /* 0x000000ffff1d7224 */ /* 0x000fe200078e0006 */
[----:B------:R-:W-:Y:S01]  /*133f0*/  MOV R192, R5 ;  /* 0x0000000500c07202 */ /* 0x000fe20000000f00 */
[----:B------:R-:W-:Y:S01]  /*13400*/  HMMA.16816.F32 R68, R8, R20, R68 ;  /* 0x000000140844723c */ /* 0x000fe20000001844 */
[----:B------:R1:W-:Y:S01]  /*13410*/  MUFU.EX2 R189, R2 ;  /* 0x0000000200bd7308 */ /* 0x0003e20000000800 */
[----:B------:R-:W-:-:S02]  /*13420*/  MOV R6, R7 ;  /* 0x0000000700067202 */ /* 0x000fc40000000f00 */
[----:B------:R-:W-:Y:S02]  /*13430*/  MOV R154, R136 ;  /* 0x00000088009a7202 */ /* 0x000fe40000000f00 */
[C---:B------:R-:W-:Y:S03]  /*13440*/  HMMA.16816.F32 R84, R8.reuse, R24, R84 ;  /* 0x000000180854723c */ /* 0x040fe60000001854 */
[----:B------:R-:W-:Y:S03]  /*13450*/  MUFU.EX2 R190, R4 ;  /* 0x0000000400be7308 */ /* 0x000fe60000000800 */
[----:B------:R-:W-:Y:S01]  /*13460*/  HMMA.16816.F32 R136, R8, R22, R80 ;  /* 0x000000160888723c */ /* 0x000fe20000001850 */
[----:B------:R-:W-:Y:S01]  /*13470*/  LDSM.16.MT88.4 R80, [R205+0xb800] ;  /* 0x00b80000cd50783b */ /* 0x000fe20000004200 */
[----:B-1----:R-:W-:-:S04]  /*13480*/  FFMA.FTZ R2, R185, UR38, -R14 ;  /* 0x00000026b9027c23 */ /* 0x002fc8000801080e */
[C---:B------:R-:W-:Y:S01]  /*13490*/  HMMA.16816.F32 R132, R8.reuse, R26, R96 ;  /* 0x0000001a0884723c */ /* 0x040fe20000001860 */
[----:B------:R-:W-:Y:S01]  /*134a0*/  FFMA.FTZ R22, R188, UR38, -R12 ;  /* 0x00000026bc167c23 */ /* 0x000fe2000801080c */
[----:B------:R-:W-:Y:S01]  /*134b0*/  IMAD.MOV.U32 R188, RZ, RZ, R50 ;  /* 0x000000ffffbc7224 */ /* 0x000fe200078e0032 */
[----:B------:R1:W-:Y:S01]  /*134c0*/  MUFU.EX2 R185, R2 ;  /* 0x0000000200b97308 */ /* 0x0003e20000000800 */
[----:B------:R-:W-:Y:S01]  /*134d0*/  IMAD.MOV.U32 R50, RZ, RZ, R154 ;  /* 0x000000ffff327224 */ /* 0x000fe200078e009a */
[----:B------:R-:W-:Y:S01]  /*134e0*/  LDSM.16.MT88.4 R96, [R207+0xb800] ;  /* 0x00b80000cf60783b */ /* 0x000fe20000004200 */
[C---:B------:R-:W-:Y:S01]  /*134f0*/  HMMA.16816.F32 R180, R8.reuse, R30, R64 ;  /* 0x0000001e08b4723c */ /* 0x040fe20000001840 */
[----:B------:R-:W-:Y:S02]  /*13500*/  FFMA.FTZ R26, R201, UR38, -R14 ;  /* 0x00000026c91a7c23 */ /* 0x000fe4000801080e */
[----:B------:R-:W-:Y:S03]  /*13510*/  LDSM.16.MT88.4 R64, [R209+0xa800] ;  /* 0x00a80000d140783b */ /* 0x000fe60000004200 */
[C---:B------:R-:W-:Y:S01]  /*13520*/  HMMA.16816.F32 R100, R8.reuse, R32, R100 ;  /* 0x000000200864723c */ /* 0x040fe20000001864 */
[----:B------:R-:W-:Y:S05]  /*13530*/  MUFU.EX2 R26, R26 ;  /* 0x0000001a001a7308 */ /* 0x000fea0000000800 */
[----:B------:R-:W-:Y:S01]  /*13540*/  HMMA.16816.F32 R32, R8, R34, R112 ;  /* 0x000000220820723c */ /* 0x000fe20000001870 */
[----:B------:R-:W-:Y:S01]  /*13550*/  LDSM.16.MT88.4 R112, [R210+0xb800] ;  /* 0x00b80000d270783b */ /* 0x000fe20000004200 */
[----:B-1----:R-:W-:-:S04]  /*13560*/  IMAD.WIDE.U32 R2, R141, -0x2daee0ad, RZ ;  /* 0xd2511f538d027825 */ /* 0x002fc800078e00ff */
[----:B------:R-:W-:Y:S01]  /*13570*/  HMMA.16816.F32 R116, R8, R36, R116 ;  /* 0x000000240874723c */ /* 0x000fe20000001874 */
[----:B------:R-:W-:Y:S02]  /*13580*/  LOP3.LUT R5, R3, UR23, R140, 0x96, !PT ;  /* 0x0000001703057c12 */ /* 0x000fe4000f8e968c */
[----:B------:R-:W-:Y:S01]  /*13590*/  LOP3.LUT R7, R2, 0xffff, RZ, 0xc0, !PT ;  /* 0x0000ffff02077812 */ /* 0x000fe200078ec0ff */
[----:B------:R-:W-:Y:S01]  /*135a0*/  FFMA.FTZ R3, R194, UR38, -R13 ;  /* 0x00000026c2037c23 */ /* 0x000fe2000801080d */
[----:B------:R-:W-:Y:S02]  /*135b0*/  MOV R194, R125 ;  /* 0x0000007d00c27202 */ /* 0x000fe40000000f00 */
[----:B------:R-:W-:Y:S01]  /*135c0*/  MOV R125, R126 ;  /* 0x0000007e007d7202 */ /* 0x000fe20000000f00 */
[----:B------:R-:W-:Y:S01]  /*135d0*/  IMAD.MOV.U32 R126, RZ, RZ, R127 ;  /* 0x000000ffff7e7224 */ /* 0x000fe200078e007f */
[----:B------:R-:W-:Y:S01]  /*135e0*/  MOV R127, R168 ;  /* 0x000000a8007f7202 */ /* 0x000fe20000000f00 */
[----:B------:R1:W-:Y:S01]  /*135f0*/  MUFU.EX2 R184, R3 ;  /* 0x0000000300b87308 */ /* 0x0003e20000000800 */
[----:B------:R-:W-:Y:S01]  /*13600*/  MOV R168, R169 ;  /* 0x000000a900a87202 */ /* 0x000fe20000000f00 */
[----:B------:R-:W-:Y:S01]  /*13610*/  IMAD.MOV.U32 R201, RZ, RZ, R126 ;  /* 0x000000ffffc97224 */ /* 0x000fe200078e007e */
[----:B------:R-:W-:-:S02]  /*13620*/  MOV R169, R19 ;  /* 0x0000001300a97202 */ /* 0x000fc40000000f00 */
[----:B------:R-:W-:Y:S02]  /*13630*/  LOP3.LUT R21, R2, 0xff, RZ, 0xc0, !PT ;  /* 0x000000ff02157812 */ /* 0x000fe400078ec0ff */
[--C-:B------:R-:W-:Y:S02]  /*13640*/  SHF.R.U32.HI R19, RZ, 0x10, R2.reuse ;  /* 0x00000010ff137819 */ /* 0x100fe40000011602 */
[----:B------:R-:W-:Y:S02]  /*13650*/  SHF.R.U32.HI R25, RZ, 0x18, R2 ;  /* 0x00000018ff197819 */ /* 0x000fe40000011602 */
[----:B------:R-:W-:Y:S02]  /*13660*/  SHF.R.U32.HI R7, RZ, 0x8, R7 ;  /* 0x00000008ff077819 */ /* 0x000fe40000011607 */
[----:B------:R-:W-:Y:S02]  /*13670*/  MOV R126, R169 ;  /* 0x000000a9007e7202 */ /* 0x000fe40000000f00 */
[----:B------:R-:W-:Y:S01]  /*13680*/  PRMT R21, R21, 0x5410, R7 ;  /* 0x0000541015157816 */ /* 0x000fe20000000007 */
[----:B-1----:R-:W-:-:S04]  /*13690*/  IMAD.WIDE.U32 R2, R195, -0x2daee0ad, RZ ;  /* 0xd2511f53c3027825 */ /* 0x002fc800078e00ff */
[----:B------:R-:W-:Y:S01]  /*136a0*/  IMAD.MOV.U32 R195, RZ, RZ, R6 ;  /* 0x000000ffffc37224 */ /* 0x000fe200078e0006 */
[----:B------:R-:W-:Y:S01]  /*136b0*/  LOP3.LUT R4, R3, UR23, R248, 0x96, !PT ;  /* 0x0000001703047c12 */ /* 0x000fe2000f8e96f8 */
[--C-:B------:R-:W-:Y:S01]  /*136c0*/  FFMA.FTZ R6, R200, UR38, -R13.reuse ;  /* 0x00000026c8067c23 */ /* 0x100fe2000801080d */
[C---:B------:R-:W-:Y:S02]  /*136d0*/  LOP3.LUT R3, R2.reuse, 0xffff, RZ, 0xc0, !PT ;  /* 0x0000ffff02037812 */ /* 0x040fe400078ec0ff */
[----:B------:R-:W-:Y:S01]  /*136e0*/  LOP3.LUT R24, R2, 0xff, RZ, 0xc0, !PT ;  /* 0x000000ff02187812 */ /* 0x000fe200078ec0ff */
[----:B------:R1:W-:Y:S01]  /*136f0*/  MUFU.EX2 R143, R6 ;  /* 0x00000006008f7308 */ /* 0x0003e20000000800 */
[--C-:B------:R-:W-:Y:S02]  /*13700*/  SHF.R.U32.HI R20, RZ, 0x10, R2.reuse ;  /* 0x00000010ff147819 */ /* 0x100fe40000011602 */
[----:B------:R-:W-:Y:S01]  /*13710*/  SHF.R.U32.HI R23, RZ, 0x18, R2 ;  /* 0x00000018ff177819 */ /* 0x000fe20000011602 */
[----:B------:R-:W-:Y:S01]  /*13720*/  FFMA.FTZ R2, R191, UR38, -R13 ;  /* 0x00000026bf027c23 */ /* 0x000fe2000801080d */
[----:B------:R-:W-:-:S02]  /*13730*/  SHF.R.U32.HI R3, RZ, 0x8, R3 ;  /* 0x00000008ff037819 */ /* 0x000fc40000011603 */
[----:B------:R-:W-:Y:S01]  /*13740*/  MOV R200, R29 ;  /* 0x0000001d00c87202 */ /* 0x000fe20000000f00 */
[----:B------:R2:W-:Y:S01]  /*13750*/  MUFU.EX2 R142, R2 ;  /* 0x00000002008e7308 */ /* 0x0005e20000000800 */
[----:B------:R-:W-:Y:S01]  /*13760*/  HMMA.16816.F32 R28, R8, R38, R128 ;  /* 0x00000026081c723c */ /* 0x000fe20000001880 */
[--C-:B------:R-:W-:Y:S02]  /*13770*/  SHF.R.U32.HI R7, RZ, 0x18, R4.reuse ;  /* 0x00000018ff077819 */ /* 0x100fe40000011604 */
[----:B------:R-:W-:Y:S02]  /*13780*/  MOV R248, R124 ;  /* 0x0000007c00f87202 */ /* 0x000fe40000000f00 */
[----:B------:R-:W-:Y:S02]  /*13790*/  MOV R191, R125 ;  /* 0x0000007d00bf7202 */ /* 0x000fe40000000f00 */
[----:B------:R-:W-:Y:S02]  /*137a0*/  SHF.R.U32.HI R8, RZ, 0x10, R4 ;  /* 0x00000010ff087819 */ /* 0x000fe40000011604 */
[----:B-1----:R-:W-:-:S02]  /*137b0*/  LOP3.LUT R6, R19, 0xff, RZ, 0xc0, !PT ;  /* 0x000000ff13067812 */ /* 0x002fc400078ec0ff */
[----:B------:R-:W-:Y:S01]  /*137c0*/  PRMT R19, R24, 0x5410, R3 ;  /* 0x0000541018137816 */ /* 0x000fe20000000003 */
[----:B------:R-:W-:Y:S01]  /*137d0*/  IMAD.MOV.U32 R24, RZ, RZ, R170 ;  /* 0x000000ffff187224 */ /* 0x000fe200078e00aa */
[C---:B------:R-:W-:Y:S02]  /*137e0*/  LOP3.LUT R3, R5.reuse, 0xffff, RZ, 0xc0, !PT ;  /* 0x0000ffff05037812 */ /* 0x040fe400078ec0ff */
[----:B------:R-:W-:Y:S01]  /*137f0*/  LOP3.LUT R11, R5, 0xff, RZ, 0xc0, !PT ;  /* 0x000000ff050b7812 */ /* 0x000fe200078ec0ff */
[----:B--2---:R-:W-:Y:S01]  /*13800*/  FFMA.FTZ R2, R186, UR38, -R13 ;  /* 0x00000026ba027c23 */ /* 0x004fe2000801080d */
[----:B------:R-:W-:Y:S01]  /*13810*/  FFMA.FTZ R13, R193, UR38, -R12 ;  /* 0x00000026c10d7c23 */ /* 0x000fe2000801080c */
[----:B------:R-:W-:Y:S02]  /*13820*/  SHF.R.U32.HI R10, RZ, 0x18, R5 ;  /* 0x00000018ff0a7819 */ /* 0x000fe40000011605 */
[----:B------:R1:W2:Y:S01]  /*13830*/  MUFU.EX2 R141, R2 ;  /* 0x00000002008d7308 */ /* 0x0002a20000000800 */
[----:B------:R-:W-:-:S02]  /*13840*/  LOP3.LUT R9, R4, 0xff, RZ, 0xc0, !PT ;  /* 0x000000ff04097812 */ /* 0x000fc400078ec0ff */
[----:B------:R-:W-:Y:S02]  /*13850*/  MOV R193, R49 ;  /* 0x0000003100c17202 */ /* 0x000fe40000000f00 */
[----:B------:R-:W-:Y:S02]  /*13860*/  MOV R49, R155 ;  /* 0x0000009b00317202 */ /* 0x000fe40000000f00 */
[----:B------:R-:W-:Y:S01]  /*13870*/  MOV R186, R127 ;  /* 0x0000007f00ba7202 */ /* 0x000fe20000000f00 */
[----:B------:R-:W-:Y:S01]  /*13880*/  MUFU.EX2 R27, R13 ;  /* 0x0000000d001b7308 */ /* 0x000fe20000000800 */
[----:B------:R-:W-:Y:S01]  /*13890*/  MOV R127, R171 ;  /* 0x000000ab007f7202 */ /* 0x000fe20000000f00 */
[--C-:B-1----:R-:W-:Y:S01]  /*138a0*/  FFMA.FTZ R2, R202, UR38, -R12.reuse ;  /* 0x00000026ca027c23 */ /* 0x102fe2000801080c */
[----:B------:R-:W-:Y:S01]  /*138b0*/  FFMA.FTZ R12, R187, UR38, -R12 ;  /* 0x00000026bb0c7c23 */ /* 0x000fe2000801080c */
[----:B------:R-:W-:-:S04]  /*138c0*/  MOV R202, R48 ;  /* 0x0000003000ca7202 */ /* 0x000fc80000000f00 */
[----:B------:R1:W3:Y:S01]  /*138d0*/  MUFU.EX2 R140, R2 ;  /* 0x00000002008c7308 */ /* 0x0002e20000000800 */
[----:B------:R-:W-:Y:S02]  /*138e0*/  MOV R187, R51 ;  /* 0x0000003300bb7202 */ /* 0x000fe40000000f00 */
[----:B------:R-:W-:Y:S02]  /*138f0*/  MOV R51, R152 ;  /* 0x0000009800337202 */ /* 0x000fe40000000f00 */
[----:B------:R-:W-:Y:S02]  /*13900*/  MOV R48, R153 ;  /* 0x0000009900307202 */ /* 0x000fe40000000f00 */
[----:B------:R-:W4:Y:S01]  /*13910*/  LDSM.16.MT88.4 R152, [R205+0xa800] ;  /* 0x00a80000cd98783b */ /* 0x000f220000004200 */
[----:B-1----:R-:W-:Y:S02]  /*13920*/  LOP3.LUT R2, R20, 0xff, RZ, 0xc0, !PT ;  /* 0x000000ff14027812 */ /* 0x002fe400078ec0ff */
[----:B------:R-:W-:-:S02]  /*13930*/  PRMT R20, R6, 0x5410, R25 ;  /* 0x0000541006147816 */ /* 0x000fc40000000019 */
[----:B------:R-:W-:Y:S02]  /*13940*/  PRMT R14, R2, 0x5410, R23 ;  /* 0x00005410020e7816 */ /* 0x000fe40000000017 */
[----:B------:R-:W-:Y:S01]  /*13950*/  SHF.R.U32.HI R6, RZ, 0x10, R5 ;  /* 0x00000010ff067819 */ /* 0x000fe20000011605 */
[----:B------:R-:W-:Y:S01]  /*13960*/  MUFU.EX2 R23, R22 ;  /* 0x0000001600177308 */ /* 0x000fe20000000800 */
[----:B------:R-:W-:Y:S02]  /*13970*/  LOP3.LUT R2, R4, 0xffff, RZ, 0xc0, !PT ;  /* 0x0000ffff04027812 */ /* 0x000fe400078ec0ff */
[----:B------:R-:W-:Y:S02]  /*13980*/  SHF.R.U32.HI R5, RZ, 0x8, R3 ;  /* 0x00000008ff057819 */ /* 0x000fe40000011603 */
[----:B------:R-:W-:Y:S02]  /*13990*/  LOP3.LUT R4, R6, 0xff, RZ, 0xc0, !PT ;  /* 0x000000ff06047812 */ /* 0x000fe400078ec0ff */
[----:B------:R-:W-:Y:S01]  /*139a0*/  SHF.R.U32.HI R3, RZ, 0x8, R2 ;  /* 0x00000008ff037819 */ /* 0x000fe20000011602 */
[----:B------:R1:W5:Y:S01]  /*139b0*/  MUFU.EX2 R22, R12 ;  /* 0x0000000c00167308 */ /* 0x0003620000000800 */
[----:B------:R-:W-:-:S02]  /*139c0*/  LOP3.LUT R2, R8, 0xff, RZ, 0xc0, !PT ;  /* 0x000000ff08027812 */ /* 0x000fc400078ec0ff */
[----:B------:R-:W-:Y:S02]  /*139d0*/  PRMT R13, R4, 0x5410, R10 ;  /* 0x00005410040d7816 */ /* 0x000fe4000000000a */
[----:B------:R-:W-:Y:S02]  /*139e0*/  PRMT R10, R2, 0x5410, R7 ;  /* 0x00005410020a7816 */ /* 0x000fe40000000007 */
[--C-:B------:R-:W-:Y:S02]  /*139f0*/  HSET2.LE.AND R4, R20, R0.reuse, PT ;  /* 0x0000000014047233 */ /* 0x100fe40003803000 */
[--C-:B------:R-:W-:Y:S01]  /*13a00*/  HSET2.LE.AND R6, R19, R0.reuse, PT ;  /* 0x0000000013067233 */ /* 0x100fe20003803000 */
[----:B------:R-:W-:Y:S01]  /*13a10*/  IMAD.MOV.U32 R19, RZ, RZ, R48 ;  /* 0x000000ffff137224 */ /* 0x000fe200078e0030 */
[----:B--2---:R-:W-:Y:S02]  /*13a20*/  F2FP.F16.F32.PACK_AB R7, R141, R142 ;  /* 0x0000008e8d07723e */ /* 0x004fe400000000ff */
[----:B------:R-:W-:-:S02]  /*13a30*/  HSET2.LE.AND R2, R21, R0, PT ;  /* 0x0000000015027233 */ /* 0x000fc40003803000 */
[----:B------:R-:W-:Y:S02]  /*13a40*/  MOV R21, R126 ;  /* 0x0000007e00157202 */ /* 0x000fe40000000f00 */
[----:B-1----:R-:W-:Y:S02]  /*13a50*/  PRMT R12, R11, 0x5410, R5 ;  /* 0x000054100b0c7816 */ /* 0x002fe40000000005 */
[----:B------:R-:W-:Y:S02]  /*13a60*/  PRMT R11, R9, 0x5410, R3 ;  /* 0x00005410090b7816 */ /* 0x000fe40000000003 */
[----:B------:R-:W-:Y:S02]  /*13a70*/  F2FP.F16.F32.PACK_AB R5, R190, R185 ;  /* 0x000000b9be05723e */ /* 0x000fe400000000ff */
[----:B------:R-:W-:Y:S02]  /*13a80*/  LOP3.LUT R126, R6, R7, RZ, 0xc0, !PT ;  /* 0x00000007067e7212 */ /* 0x000fe400078ec0ff */
[----:B------:R-:W-:-:S02]  /*13a90*/  LOP3.LUT R131, R4, R5, RZ, 0xc0, !PT ;  /* 0x0000000504837212 */ /* 0x000fc400078ec0ff */
[----:B------:R-:W-:Y:S02]  /*13aa0*/  F2FP.F16.F32.PACK_AB R5, R143, R184 ;  /* 0x000000b88f05723e */ /* 0x000fe400000000ff */
[----:B---3--:R-:W-:Y:S02]  /*13ab0*/  F2FP.F16.F32.PACK_AB R7, R27, R140 ;  /* 0x0000008c1b07723e */ /* 0x008fe400000000ff */
[--C-:B------:R-:W-:Y:S02]  /*13ac0*/  HSET2.LE.AND R4, R11, R0.reuse, PT ;  /* 0x000000000b047233 */ /* 0x100fe40003803000 */
[----:B------:R-:W-:Y:S02]  /*13ad0*/  HSET2.LE.AND R6, R10, R0, PT ;  /* 0x000000000a067233 */ /* 0x000fe40003803000 */
[----:B------:R-:W-:Y:S02]  /*13ae0*/  F2FP.F16.F32.PACK_AB R3, R203, R251 ;  /* 0x000000fbcb03723e */ /* 0x000fe400000000ff */
[----:B------:R-:W-:-:S02]  /*13af0*/  LOP3.LUT R124, R4, R5, RZ, 0xc0, !PT ;  /* 0x00000005047c7212 */ /* 0x000fc400078ec0ff */
[----:B------:R-:W-:Y:S02]  /*13b00*/  LOP3.LUT R125, R6, R7, RZ, 0xc0, !PT ;  /* 0x00000007067d7212 */ /* 0x000fe400078ec0ff */
[----:B------:R-:W1:Y:S01]  /*13b10*/  LDSM.16.MT88.4 R4, [R209+0xb800] ;  /* 0x00b80000d104783b */ /* 0x000e620000004200 */
[----:B------:R-:W-:Y:S02]  /*13b20*/  LOP3.LUT R130, R2, R3, RZ, 0xc0, !PT ;  /* 0x0000000302827212 */ /* 0x000fe400078ec0ff */
[--C-:B------:R-:W-:Y:S02]  /*13b30*/  HSET2.LE.AND R8, R14, R0.reuse, PT ;  /* 0x000000000e087233 */ /* 0x100fe40003803000 */
[----:B------:R-:W-:Y:S02]  /*13b40*/  HSET2.LE.AND R2, R12, R0, PT ;  /* 0x000000000c027233 */ /* 0x000fe40003803000 */
[----:B------:R-:W-:Y:S02]  /*13b50*/  MOV R25, R168 ;  /* 0x000000a800197202 */ /* 0x000fe40000000f00 */
[----:B------:R-:W-:Y:S01]  /*13b60*/  MOV R14, R49 ;  /* 0x00000031000e7202 */ /* 0x000fe20000000f00 */
[----:B------:R-:W2:Y:S01]  /*13b70*/  LDSM.16.MT88.4 R168, [R207+0xa800] ;  /* 0x00a80000cfa8783b */ /* 0x000ea20000004200 */
[----:B------:R-:W-:-:S02]  /*13b80*/  MOV R12, R50 ;  /* 0x00000032000c7202 */ /* 0x000fc40000000f00 */
[----:B------:R-:W-:Y:S02]  /*13b90*/  MOV R11, R51 ;  /* 0x00000033000b7202 */ /* 0x000fe40000000f00 */
[----:B------:R-:W3:Y:S01]  /*13ba0*/  LDSM.16.MT88.4 R48, [R210+0xa800] ;  /* 0x00a80000d230783b */ /* 0x000ee20000004200 */
[----:B-----5:R-:W-:Y:S02]  /*13bb0*/  F2FP.F16.F32.PACK_AB R9, R22, R23 ;  /* 0x000000171609723e */ /* 0x020fe400000000ff */
[----:B------:R-:W-:Y:S02]  /*13bc0*/  MOV R20, R127 ;  /* 0x0000007f00147202 */ /* 0x000fe40000000f00 */
[----:B------:R-:W-:Y:S02]  /*13bd0*/  LOP3.LUT R127, R8, R9, RZ, 0xc0, !PT ;  /* 0x00000009087f7212 */ /* 0x000fe400078ec0ff */
[----:B------:R-:W-:Y:S02]  /*13be0*/  HSET2.LE.AND R8, R13, R0, PT ;  /* 0x000000000d087233 */ /* 0x000fe40003803000 */
[----:B------:R-:W-:-:S02]  /*13bf0*/  F2FP.F16.F32.PACK_AB R9, R26, R189 ;  /* 0x000000bd1a09723e */ /* 0x000fc400000000ff */
        /* <DEDUP_REMOVED lines=31> */
[----:B--2---:R-:W-:Y:S01]  /*13df0*/  HMMA.16816.F32 R160, R124, R168, R160 ;  /* 0x000000a87ca0723c */ /* 0x004fe200000018a0 */
[----:B------:R-:W-:-:S05]  /*13e00*/  FADD.FTZ R5, R27, R5 ;  /* 0x000000051b057221 */ /* 0x000fca0000010000 */
[----:B------:R-:W-:Y:S06]  /*13e10*/  HMMA.16816.F32 R164, R128, R168, R164 ;  /* 0x000000a880a4723c */ /* 0x000fec00000018a4 */
        /* <DEDUP_REMOVED lines=26> */
[----:B------:R-:W-:-:S04]  /*13fc0*/  MOV R134, R233 ;  /* 0x000000e900867202 */ /* 0x000fc80000000f00 */
        /* <DEDUP_REMOVED lines=28> */
[----:B------:R-:W3:Y:S01]  /*14190*/  S2R R248, SR_TID.X ;  /* 0x0000000000f87919 */ /* 0x000ee20000002100 */
[----:B------:R-:W-:Y:S01]  /*141a0*/  IMAD.U32 R5, RZ, RZ, UR40 ;  /* 0x00000028ff057e24 */ /* 0x000fe2000f8e00ff */
[----:B------:R-:W-:-:S03]  /*141b0*/  UIADD3 UR4, UR41, UR4, URZ ;  /* 0x0000000429047290 */ /* 0x000fc6000fffe03f */
[----:B------:R-:W5:Y:S03]  /*141c0*/  @!P3 LDC.64 R10, c[0x0][0x220] ;  /* 0x00008800ff0abb82 */ /* 0x000f660000000a00 */
[----:B------:R-:W-:-:S05]  /*141d0*/  IMAD.U32 R4, RZ, RZ, UR4 ;  /* 0x00000004ff047e24 */ /* 0x000fca000f8e00ff */
[----:B------:R-:W5:Y:S01]  /*141e0*/  @!P2 LDC.64 R6, c[0x0][0x220] ;  /* 0x00008800ff06ab82 */ /* 0x000f620000000a00 */
[----:B------:R-:W-:Y:S01]  /*141f0*/  @P3 STS.128 [R219+0xa000], RZ ;  /* 0x00a000ffdb003388 */ /* 0x000fe20000000c00 */
[----:B---3--:R-:W-:-:S05]  /*14200*/  IMAD.SHL.U32 R248, R248, 0x2, RZ ;  /* 0x00000002f8f87824 */ /* 0x008fca00078e00ff */
[----:B------:R-:W-:Y:S02]  /*14210*/  LOP3.LUT R248, R248, 0x6, RZ, 0xc0, !PT ;  /* 0x00000006f8f87812 */ /* 0x000fe400078ec0ff */
[----:B--2---:R-:W-:-:S04]  /*14220*/  LEA R2, P1, R2, R200, 0x5 ;  /* 0x000000c802027211 */ /* 0x004fc800078228ff */
        /* <DEDUP_REMOVED lines=427> */
.L_x_2478:
[----:B------:R-:W-:Y:S05]  /*15ce0*/  BSYNC B0 ;  /* 0x0000000000007941 */ /* 0x000fea0003800000 */
.L_x_2477:
[----:B------:R-:W0:Y:S02]  /*15cf0*/  LDGDEPBAR ;  /* 0x00000000000079af */ /* 0x000e240000000000 */
.L_x_2476:
[----:B-1----:R-:W3:Y:S04]  /*15d00*/  LDL R7, [R1+0x80] ;  /* 0x0000800001077983 */ /* 0x002ee80000100800 */
[----:B------:R-:W4:Y:S04]  /*15d10*/  LDL R6, [R1+0x5c] ;  /* 0x00005c0001067983 */ /* 0x000f280000100800 */
[----:B------:R-:W5:Y:S01]  /*15d20*/  LDL.LU.64 R138, [R1] ;  /* 0x00000000018a7983 */ /* 0x000f620000300a00 */
[----:B------:R-:W-:Y:S01]  /*15d30*/  FMNMX.FTZ R136, R235, R15, !PT ;  /* 0x0000000feb887209 */ /* 0x000fe20007810000 */
[----:B------:R-:W-:Y:S01]  /*15d40*/  IMAD.WIDE.U32 R16, R252, -0x326172a9, RZ ;  /* 0xcd9e8d57fc107825 */ /* 0x000fe200078e00ff */
[----:B--2---:R-:W-:Y:S01]  /*15d50*/  FMNMX.FTZ R2, R234, R27, !PT ;  /* 0x0000001bea027209 */ /* 0x004fe20007810000 */
        /* <DEDUP_REMOVED lines=18> */
[----:B------:R-:W-:Y:S02]  /*15e80*/  IADD3 R11, R252, 0x4, RZ ;  /* 0x00000004fc0b7810 */ /* 0x000fe40007ffe0ff */
[----:B------:R-:W-:Y:S01]  /*15e90*/  FMNMX.FTZ R4, R133, R4, !PT ;  /* 0x0000000485047209 */ /* 0x000fe20007810000 */
[----:B------:R-:W2:Y:S01]  /*15ea0*/  SHFL.BFLY PT, R135, R2, 0x2, 0x1f ;  /* 0x0c401f0002877f89 */ /* 0x000ea200000e0000 */
[----:B------:R-:W-:Y:S02]  /*15eb0*/  MOV R180, R246 ;  /* 0x000000f600b47202 */ /* 0x000fe40000000f00 */
[----:B------:R-:W-:Y:S02]  /*15ec0*/  FMNMX.FTZ R4, R32, R4, !PT ;  /* 0x0000000420047209 */ /* 0x000fe40007810000 */
[----:B------:R-:W-:-:S02]  /*15ed0*/  MOV R181, R245 ;  /* 0x000000f500b57202 */ /* 0x000fc40000000f00 */
[----:B------:R-:W-:Y:S02]  /*15ee0*/  FMNMX.FTZ R4, R30, R4, !PT ;  /* 0x000000041e047209 */ /* 0x000fe40007810000 */
[----:B------:R-:W-:Y:S02]  /*15ef0*/  MOV R183, R244 ;  /* 0x000000f400b77202 */ /* 0x000fe40000000f00 */
[----:B------:R-:W-:-:S04]  /*15f00*/  FMNMX.FTZ R4, R202, R4, !PT ;  /* 0x00000004ca047209 */ /* 0x000fc80007810000 */
[----:B------:R-:W-:-:S04]  /*15f10*/  FMNMX.FTZ R4, R201, R4, !PT ;  /* 0x00000004c9047209 */ /* 0x000fc80007810000 */
[----:B------:R-:W-:Y:S02]  /*15f20*/  FMNMX.FTZ R12, R195, R4, !PT ;  /* 0x00000004c30c7209 */ /* 0x000fe40007810000 */
[----:B-1----:R-:W-:Y:S02]  /*15f30*/  FMNMX.FTZ R136, R136, R3, !PT ;  /* 0x0000000388887209 */ /* 0x002fe40007810000 */
[----:B------:R-:W-:Y:S02]  /*15f40*/  FMNMX.FTZ R3, R220, R142, !PT ;  /* 0x0000008edc037209 */ /* 0x000fe40007810000 */
[----:B--2---:R-:W-:Y:S01]  /*15f50*/  FMNMX.FTZ R135, R2, R135, !PT ;  /* 0x0000008702877209 */ /* 0x004fe20007810000 */
[----:B------:R-:W1:Y:S01]  /*15f60*/  SHFL.BFLY PT, R5, R136, 0x1, 0x1f ;  /* 0x0c201f0088057f89 */ /* 0x000e6200000e0000 */
[----:B------:R-:W-:Y:S02]  /*15f70*/  FMNMX.FTZ R3, R34, R3, !PT ;  /* 0x0000000322037209 */ /* 0x000fe40007810000 */
[----:B------:R-:W-:Y:S01]  /*15f80*/  FMNMX.FTZ R12, R189, R12, !PT ;  /* 0x0000000cbd0c7209 */ /* 0x000fe20007810000 */
[----:B------:R-:W-:Y:S01]  /*15f90*/  SHFL.BFLY PT, R23, R135, 0x1, 0x1f ;  /* 0x0c201f0087177f89 */ /* 0x000fe200000e0000 */
[----:B------:R-:W-:-:S03]  /*15fa0*/  FMNMX.FTZ R3, R33, R3, !PT ;  /* 0x0000000321037209 */ /* 0x000fc60007810000 */
[----:B------:R-:W2:Y:S01]  /*15fb0*/  SHFL.BFLY PT, R134, R12, 0x2, 0x1f ;  /* 0x0c401f000c867f89 */ /* 0x000ea200000e0000 */
[----:B------:R-:W-:-:S04]  /*15fc0*/  FMNMX.FTZ R3, R31, R3, !PT ;  /* 0x000000031f037209 */ /* 0x000fc80007810000 */
[----:B------:R-:W-:-:S04]  /*15fd0*/  FMNMX.FTZ R2, R203, R3, !PT ;  /* 0x00000003cb027209 */ /* 0x000fc80007810000 */
[----:B------:R-:W-:-:S04]  /*15fe0*/  FMNMX.FTZ R2, R196, R2, !PT ;  /* 0x00000002c4027209 */ /* 0x000fc80007810000 */
[----:B------:R-:W-:Y:S02]  /*15ff0*/  FMNMX.FTZ R2, R193, R2, !PT ;  /* 0x00000002c1027209 */ /* 0x000fe40007810000 */
[----:B-1----:R-:W-:Y:S02]  /*16000*/  FMNMX.FTZ R136, R136, R5, !PT ;  /* 0x0000000588887209 */ /* 0x002fe40007810000 */
[----:B------:R-:W-:Y:S02]  /*16010*/  FMNMX.FTZ R3, R190, R2, !PT ;  /* 0x00000002be037209 */ /* 0x000fe40007810000 */
[----:B------:R-:W-:Y:S01]  /*16020*/  MOV R5, UR31 ;  /* 0x0000001f00057c02 */ /* 0x000fe20008000f00 */
[C---:B------:R-:W-:Y:S01]  /*16030*/  FMUL.FTZ R2, R136.reuse, UR38 ;  /* 0x0000002688027c20 */ /* 0x040fe20008410000 */
[----:B------:R-:W-:Y:S01]  /*16040*/  FSETP.NEU.FTZ.AND P0, PT, R136, -INF , PT ;  /* 0xff8000008800780b */ /* 0x000fe20003f1d000 */
[----:B------:R-:W1:Y:S01]  /*16050*/  SHFL.BFLY PT, R21, R3, 0x2, 0x1f ;  /* 0x0c401f0003157f89 */ /* 0x000e6200000e0000 */
[----:B--2---:R-:W-:-:S02]  /*16060*/  FMNMX.FTZ R134, R12, R134, !PT ;  /* 0x000000860c867209 */ /* 0x004fc40007810000 */
[----:B------:R-:W-:Y:S02]  /*16070*/  FSEL R2, R2, RZ, P0 ;  /* 0x000000ff02027208 */ /* 0x000fe40000000000 */
[----:B------:R-:W-:-:S04]  /*16080*/  FMNMX.FTZ R135, R135, R23, !PT ;  /* 0x0000001787877209 */ /* 0x000fc80007810000 */
[----:B------:R-:W-:Y:S02]  /*16090*/  FSETP.NEU.FTZ.AND P2, PT, R135, -INF , PT ;  /* 0xff8000008700780b */ /* 0x000fe40003f5d000 */
[----:B-1----:R-:W-:-:S05]  /*160a0*/  FMNMX.FTZ R3, R3, R21, !PT ;  /* 0x0000001503037209 */ /* 0x002fca0007810000 */
[----:B------:R-:W1:Y:S02]  /*160b0*/  SHFL.BFLY PT, R137, R3, 0x1, 0x1f ;  /* 0x0c201f0003897f89 */ /* 0x000e6400000e0000 */
[----:B-1----:R-:W-:Y:S01]  /*160c0*/  FMNMX.FTZ R137, R3, R137, !PT ;  /* 0x0000008903897209 */ /* 0x002fe20007810000 */
[----:B---3--:R-:W-:Y:S01]  /*160d0*/  IMAD.WIDE.U32 R8, R7, -0x2daee0ad, RZ ;  /* 0xd2511f5307087825 */ /* 0x008fe200078e00ff */
[----:B----4-:R-:W-:-:S04]  /*160e0*/  LOP3.LUT R6, R17, R6, RZ, 0x3c, !PT ;  /* 0x0000000611067212 */ /* 0x010fc800078e3cff */
[----:B------:R-:W-:Y:S01]  /*160f0*/  LOP3.LUT R4, R9, UR39, R5, 0x96, !PT ;  /* 0x0000002709047c12 */ /* 0x000fe2000f8e9605 */
[----:B------:R-:W-:Y:S01]  /*16100*/  IMAD R9, R11, -0x326172a9, RZ ;  /* 0xcd9e8d570b097824 */ /* 0x000fe200078e02ff */
[----:B-----5:R-:W-:Y:S01]  /*16110*/  LOP3.LUT R10, R139, UR4, R8, 0x96, !PT ;  /* 0x000000048b0a7c12 */ /* 0x020fe2000f8e9608 */
[----:B------:R-:W-:-:S04]  /*16120*/  IMAD.WIDE.U32 R6, R6, -0x2daee0ad, RZ ;  /* 0xd2511f5306067825 */ /* 0x000fc800078e00ff */
[----:B------:R-:W-:Y:S01]  /*16130*/  IMAD.WIDE.U32 R4, R4, -0x326172a9, RZ ;  /* 0xcd9e8d5704047825 */ /* 0x000fe200078e00ff */
[----:B------:R-:W-:-:S03]  /*16140*/  LOP3.LUT R8, R7, UR4, R8, 0x96, !PT ;  /* 0x0000000407087c12 */ /* 0x000fc6000f8e9608 */
[----:B------:R-:W-:Y:S01]  /*16150*/  FFMA.FTZ R7, R15, UR38, -R2 ;  /* 0x000000260f077c23 */ /* 0x000fe20008010802 */
[----:B------:R-:W-:Y:S01]  /*16160*/  IMAD.WIDE.U32 R10, R10, -0x326172a9, RZ ;  /* 0xcd9e8d570a0a7825 */ /* 0x000fe200078e00ff */
[C---:B------:R-:W-:Y:S02]  /*16170*/  LOP3.LUT R14, R5.reuse, UR37, R9, 0x96, !PT ;  /* 0x00000025050e7c12 */ /* 0x040fe4000f8e9609 */
[----:B------:R1:W2:Y:S01]  /*16180*/  MUFU.EX2 R176, R7 ;  /* 0x0000000700b07308 */ /* 0x0002a20000000800 */
[----:B------:R-:W-:Y:S01]  /*16190*/  LOP3.LUT R16, R5, UR37, R16, 0x96, !PT ;  /* 0x0000002505107c12 */ /* 0x000fe2000f8e9610 */
[----:B------:R-:W-:Y:S01]  /*161a0*/  IMAD.WIDE.U32 R8, R8, -0x326172a9, RZ ;  /* 0xcd9e8d5708087825 */ /* 0x000fe200078e00ff */
[----:B------:R-:W-:-:S03]  /*161b0*/  LOP3.LUT R18, R11, UR36, R4, 0x96, !PT ;  /* 0x000000240b127c12 */ /* 0x000fc6000f8e9604 */
[----:B------:R-:W-:Y:S01]  /*161c0*/  FFMA.FTZ R5, R20, UR38, -R2 ;  /* 0x0000002614057c23 */ /* 0x000fe20008010802 */
[----:B------:R-:W3:Y:S01]  /*161d0*/  SHFL.BFLY PT, R11, R134, 0x1, 0x1f ;  /* 0x0c201f00860b7f89 */ /* 0x000ee200000e0000 */
[----:B------:R-:W-:Y:S01]  /*161e0*/  IMAD.WIDE.U32 R14, R14, -0x2daee0ad, RZ ;  /* 0xd2511f530e0e7825 */ /* 0x000fe200078e00ff */
[----:B------:R-:W-:-:S03]  /*161f0*/  LOP3.LUT R13, R9, UR36, R4, 0x96, !PT ;  /* 0x00000024090d7c12 */ /* 0x000fc6000f8e9604 */
[----:B------:R-:W-:Y:S01]  /*16200*/  FFMA.FTZ R4, R25, UR38, -R2 ;  /* 0x0000002619047c23 */ /* 0x000fe20008010802 */
[----:B------:R-:W4:Y:S01]  /*16210*/  MUFU.EX2 R178, R5 ;  /* 0x0000000500b27308 */ /* 0x000f220000000800 */
[----:B------:R-:W-:-:S04]  /*16220*/  IMAD.WIDE.U32 R18, R18, -0x2daee0ad, RZ ;  /* 0xd2511f5312127825 */ /* 0x000fc800078e00ff */
[----:B------:R-:W-:Y:S01]  /*16230*/  IMAD.WIDE.U32 R16, R16, -0x2daee0ad, RZ ;  /* 0xd2511f5310107825 */ /* 0x000fe200078e00ff */
[----:B------:R-:W-:-:S03]  /*16240*/  LOP3.LUT R20, R19, UR29, R14, 0x96, !PT ;  /* 0x0000001d13147c12 */ /* 0x000fc6000f8e960e */
[----:B------:R-:W-:Y:S01]  /*16250*/  FMUL.FTZ R14, R135, UR38 ;  /* 0x00000026870e7c20 */ /* 0x000fe20008410000 */
[----:B-1----:R-:W-:Y:S01]  /*16260*/  LOP3.LUT R7, R15, UR33, R138, 0x96, !PT ;  /* 0x000000210f077c12 */ /* 0x002fe2000f8e968a */
[----:B------:R-:W-:Y:S01]  /*16270*/  IMAD.WIDE.U32 R12, R13, -0x2daee0ad, RZ ;  /* 0xd2511f530d0c7825 */ /* 0x000fe200078e00ff */
[----:B------:R-:W-:Y:S01]  /*16280*/  LOP3.LUT R22, R17, UR33, R6, 0x96, !PT ;  /* 0x0000002111167c12 */ /* 0x000fe2000f8e9606 */
[----:B------:R1:W-:Y:S02]  /*16290*/  MUFU.EX2 R185, R4 ;  /* 0x0000000400b97308 */ /* 0x0003e40000000800 */
[----:B------:R-:W-:Y:S01]  /*162a0*/  FFMA.FTZ R6, R24, UR38, -R2 ;  /* 0x0000002618067c23 */ /* 0x000fe20008010802 */
[----:B------:R-:W-:Y:S01]  /*162b0*/  IMAD.WIDE.U32 R20, R20, -0x326172a9, RZ ;  /* 0xcd9e8d5714147825 */ /* 0x000fe200078e00ff */
[----:B------:R-:W-:Y:S02]  /*162c0*/  FSEL R14, R14, RZ, P2 ;  /* 0x000000ff0e0e7208 */ /* 0x000fe40001000000 */
[----:B------:R-:W-:Y:S01]  /*162d0*/  LOP3.LUT R16, R13, UR29, R16, 0x96, !PT ;  /* 0x0000001d0d107c12 */ /* 0x000fe2000f8e9610 */
[----:B------:R-:W-:Y:S01]  /*162e0*/  IMAD.WIDE.U32 R22, R22, -0x326172a9, RZ ;  /* 0xcd9e8d5716167825 */ /* 0x000fe200078e00ff */
[----:B------:R5:W-:Y:S01]  /*162f0*/  MUFU.EX2 R191, R6 ;  /* 0x0000000600bf7308 */ /* 0x000be20000000800 */
[----:B---3--:R-:W-:-:S02]  /*16300*/  FMNMX.FTZ R134, R134, R11, !PT ;  /* 0x0000000b86867209 */ /* 0x008fc40007810000 */
[----:B------:R-:W-:-:S04]  /*16310*/  IMAD.WIDE.U32 R16, R16, -0x326172a9, RZ ;  /* 0xcd9e8d5710107825 */ /* 0x000fc800078e00ff */
[----:B------:R-:W-:Y:S01]  /*16320*/  FFMA.FTZ R3, R26, UR38, -R14 ;  /* 0x000000261a037c23 */ /* 0x000fe2000801080e */
[C---:B------:R-:W-:Y:S01]  /*16330*/  FSETP.NEU.FTZ.AND P1, PT, R134.reuse, -INF , PT ;  /* 0xff8000008600780b */ /* 0x040fe20003f3d000 */
[----:B------:R-:W-:Y:S01]  /*16340*/  FMUL.FTZ R13, R134, UR38 ;  /* 0x00000026860d7c20 */ /* 0x000fe20008410000 */
[----:B------:R-:W-:Y:S01]  /*16350*/  LOP3.LUT R22, R17, UR28, R22, 0x96, !PT ;  /* 0x0000001c11167c12 */ /* 0x000fe2000f8e9616 */
[----:B------:R3:W-:Y:S01]  /*16360*/  MUFU.EX2 R179, R3 ;  /* 0x0000000300b37308 */ /* 0x0007e20000000800 */
[----:B-1----:R-:W-:-:S04]  /*16370*/  IMAD.WIDE.U32 R4, R7, -0x326172a9, RZ ;  /* 0xcd9e8d5707047825 */ /* 0x002fc800078e00ff */
[----:B------:R-:W-:Y:S01]  /*16380*/  FFMA.FTZ R7, R27, UR38, -R14 ;  /* 0x000000261b077c23 */ /* 0x000fe2000801080e */
[----:B------:R-:W-:Y:S01]  /*16390*/  FSEL R13, R13, RZ, P1 ;  /* 0x000000ff0d0d7208 */ /* 0x000fe20000800000 */
[----:B------:R-:W1:Y:S01]  /*163a0*/  LDSM.16.MT88.4 R24, [R205+0xa000] ;  /* 0x00a00000cd18783b */ /* 0x000e620000004200 */
[----:B------:R-:W-:Y:S01]  /*163b0*/  IMAD.WIDE.U32 R138, R22, -0x2daee0ad, RZ ;  /* 0xd2511f53168a7825 */ /* 0x000fe200078e00ff */
[----:B------:R-:W-:Y:S02]  /*163c0*/  LOP3.LUT R5, R5, UR32, R10, 0x96, !PT ;  /* 0x0000002005057c12 */ /* 0x000fe4000f8e960a */
[----:B------:R-:W-:Y:S01]  /*163d0*/  LOP3.LUT R9, R21, UR28, R4, 0x96, !PT ;  /* 0x0000001c15097c12 */ /* 0x000fe2000f8e9604 */
[----:B------:R2:W1:Y:S01]  /*163e0*/  MUFU.EX2 R35, R7 ;  /* 0x0000000700237308 */ /* 0x0004620000000800 */
[----:B-----5:R-:W-:Y:S01]  /*163f0*/  LOP3.LUT R6, R23, UR32, R8, 0x96, !PT ;  /* 0x0000002017067c12 */ /* 0x020fe2000f8e9608 */
[----:B------:R-:W-:-:S04]  /*16400*/  IMAD.WIDE.U32 R4, R5, -0x2daee0ad, RZ ;  /* 0xd2511f5305047825 */ /* 0x000fc800078e00ff */
[----:B------:R-:W-:Y:S01]  /*16410*/  FFMA.FTZ R8, R29, UR38, -R14 ;  /* 0x000000261d087c23 */ /* 0x000fe2000801080e */
[----:B------:R-:W-:Y:S01]  /*16420*/  IMAD.WIDE.U32 R140, R9, -0x2daee0ad, RZ ;  /* 0xd2511f53098c7825 */ /* 0x000fe200078e00ff */
[----:B------:R-:W-:Y:S02]  /*16430*/  LOP3.LUT R9, R5, UR27, R18, 0x96, !PT ;  /* 0x0000001b05097c12 */ /* 0x000fe4000f8e9612 */
[----:B------:R5:W-:Y:S01]  /*16440*/  MUFU.EX2 R177, R8 ;  /* 0x0000000800b17308 */ /* 0x000be20000000800 */
[----:B---3--:R-:W-:Y:S01]  /*16450*/  FFMA.FTZ R3, R132, UR38, -R13 ;  /* 0x0000002684037c23 */ /* 0x008fe2000801080d */
[----:B------:R-:W-:Y:S01]  /*16460*/  LOP3.LUT R5, R141, UR10, R4, 0x96, !PT ;  /* 0x0000000a8d057c12 */ /* 0x000fe2000f8e9604 */
[----:B------:R-:W-:-:S05]  /*16470*/  FFMA.FTZ R4, R28, UR38, -R14 ;  /* 0x000000261c047c23 */ /* 0x000fca000801080e */
[----:B------:R3:W-:Y:S01]  /*16480*/  MUFU.EX2 R184, R4 ;  /* 0x0000000400b87308 */ /* 0x0007e20000000800 */
[----:B--2---:R-:W-:-:S05]  /*16490*/  IMAD.WIDE.U32 R6, R6, -0x2daee0ad, RZ ;  /* 0xd2511f5306067825 */ /* 0x004fca00078e00ff */
[----:B------:R-:W-:Y:S02]  /*164a0*/  LOP3.LUT R10, R7, UR27, R12, 0x96, !PT ;  /* 0x0000001b070a7c12 */ /* 0x000fe4000f8e960c */
[----:B------:R-:W-:Y:S01]  /*164b0*/  LOP3.LUT R6, R139, UR10, R6, 0x96, !PT ;  /* 0x0000000a8b067c12 */ /* 0x000fe2000f8e9606 */
[----:B-----5:R-:W-:Y:S01]  /*164c0*/  IMAD.WIDE.U32 R8, R9, -0x326172a9, RZ ;  /* 0xcd9e8d5709087825 */ /* 0x020fe200078e00ff */
[----:B------:R2:W-:Y:S03]  /*164d0*/  MUFU.EX2 R182, R3 ;  /* 0x0000000300b67308 */ /* 0x0005e60000000800 */
[----:B------:R-:W-:Y:S01]  /*164e0*/  IMAD.WIDE.U32 R10, R10, -0x326172a9, RZ ;  /* 0xcd9e8d570a0a7825 */ /* 0x000fe200078e00ff */
[----:B------:R-:W-:-:S03]  /*164f0*/  LOP3.LUT R141, R9, UR11, R20, 0x96, !PT ;  /* 0x0000000b098d7c12 */ /* 0x000fc6000f8e9614 */
[----:B---3--:R-:W-:Y:S01]  /*16500*/  IMAD.WIDE.U32 R4, R5, -0x326172a9, RZ ;  /* 0xcd9e8d5705047825 */ /* 0x008fe200078e00ff */
[----:B------:R-:W-:-:S03]  /*16510*/  LOP3.LUT R139, R11, UR11, R16, 0x96, !PT ;  /* 0x0000000b0b8b7c12 */ /* 0x000fc6000f8e9610 */
[----:B------:R-:W-:Y:S01]  /*16520*/  IMAD.WIDE.U32 R6, R6, -0x326172a9, RZ ;  /* 0xcd9e8d5706067825 */ /* 0x000fe200078e00ff */
[----:B------:R-:W-:Y:S02]  /*16530*/  LOP3.LUT R8, R5, UR21, R8, 0x96, !PT ;  /* 0x0000001505087c12 */ /* 0x000fe4000f8e9608 */
[C---:B------:R-:W-:Y:S02]  /*16540*/  LOP3.LUT R9, R4.reuse, 0xffff, RZ, 0xc0, !PT ;  /* 0x0000ffff04097812 */ /* 0x040fe400078ec0ff */
[----:B------:R-:W-:Y:S02]  /*16550*/  LOP3.LUT R12, R4, 0xff, RZ, 0xc0, !PT ;  /* 0x000000ff040c7812 */ /* 0x000fe400078ec0ff */
[--C-:B------:R-:W-:Y:S02]  /*16560*/  SHF.R.U32.HI R5, RZ, 0x10, R4.reuse ;  /* 0x00000010ff057819 */ /* 0x100fe40000011604 */
[----:B------:R-:W-:Y:S01]  /*16570*/  SHF.R.U32.HI R11, RZ, 0x18, R4 ;  /* 0x00000018ff0b7819 */ /* 0x000fe20000011604 */
[----:B------:R-:W-:Y:S01]  /*16580*/  FFMA.FTZ R4, R133, UR38, -R13 ;  /* 0x0000002685047c23 */ /* 0x000fe2000801080d */
[----:B------:R-:W-:-:S02]  /*16590*/  SHF.R.U32.HI R9, RZ, 0x8, R9 ;  /* 0x00000008ff097819 */ /* 0x000fc40000011609 */
[----:B--2---:R-:W-:Y:S01]  /*165a0*/  LOP3.LUT R3, R7, UR21, R10, 0x96, !PT ;  /* 0x0000001507037c12 */ /* 0x004fe2000f8e960a */
[----:B------:R2:W-:Y:S01]  /*165b0*/  MUFU.EX2 R186, R4 ;  /* 0x0000000400ba7308 */ /* 0x0005e20000000800 */
[----:B------:R-:W-:Y:S02]  /*165c0*/  LOP3.LUT R5, R5, 0xff, RZ, 0xc0, !PT ;  /* 0x000000ff05057812 */ /* 0x000fe400078ec0ff */
[----:B------:R-:W-:Y:S02]  /*165d0*/  FSEL R10, R136, RZ, P0 ;  /* 0x000000ff880a7208 */ /* 0x000fe40000000000 */
[----:B------:R-:W-:Y:S01]  /*165e0*/  PRMT R22, R12, 0x5410, R9 ;  /* 0x000054100c167816 */ /* 0x000fe20000000009 */
[C---:B------:R-:W-:Y:S01]  /*165f0*/  FMUL.FTZ R12, R137.reuse, UR38 ;  /* 0x00000026890c7c20 */ /* 0x040fe20008410000 */
[----:B------:R-:W-:Y:S01]  /*16600*/  FSETP.NEU.FTZ.AND P0, PT, R137, -INF , PT ;  /* 0xff8000008900780b */ /* 0x000fe20003f1d000 */
[----:B------:R-:W-:Y:S01]  /*16610*/  FADD.FTZ R19, R235, -R10 ;  /* 0x8000000aeb137221 */ /* 0x000fe20000010000 */
[----:B------:R-:W-:-:S02]  /*16620*/  PRMT R28, R5, 0x5410, R11 ;  /* 0x00005410051c7816 */ /* 0x000fc4000000000b */
[C---:B------:R-:W-:Y:S02]  /*16630*/  LOP3.LUT R15, R6.reuse, 0xffff, RZ, 0xc0, !PT ;  /* 0x0000ffff060f7812 */ /* 0x040fe400078ec0ff */
[----:B------:R-:W-:Y:S02]  /*16640*/  LOP3.LUT R18, R6, 0xff, RZ, 0xc0, !PT ;  /* 0x000000ff06127812 */ /* 0x000fe400078ec0ff */
[--C-:B------:R-:W-:Y:S01]  /*16650*/  SHF.R.U32.HI R16, RZ, 0x10, R6.reuse ;  /* 0x00000010ff107819 */ /* 0x100fe20000011606 */
[----:B--2---:R-:W-:Y:S01]  /*16660*/  FFMA.FTZ R4, R32, UR38, -R13 ;  /* 0x0000002620047c23 */ /* 0x004fe2000801080d */
[----:B------:R-:W-:Y:S02]  /*16670*/  SHF.R.U32.HI R17, RZ, 0x18, R6 ;  /* 0x00000018ff117819 */ /* 0x000fe40000011606 */
[----:B------:R-:W-:Y:S01]  /*16680*/  FSEL R5, R137, RZ, P0 ;  /* 0x000000ff89057208 */ /* 0x000fe20000000000 */
[----:B------:R2:W-:Y:S01]  /*16690*/  MUFU.EX2 R132, R4 ;  /* 0x0000000400847308 */ /* 0x0005e20000000800 */
[----:B------:R-:W-:-:S02]  /*166a0*/  FSEL R7, R135, RZ, P2 ;  /* 0x000000ff87077208 */ /* 0x000fc40001000000 */
[----:B------:R-:W-:Y:S01]  /*166b0*/  FSEL R6, R134, RZ, P1 ;  /* 0x000000ff86067208 */ /* 0x000fe20000800000 */
[----:B------:R-:W-:Y:S01]  /*166c0*/  FADD.FTZ R23, R220, -R5 ;  /* 0x80000005dc177221 */ /* 0x000fe20000010000 */
[----:B------:R-:W-:Y:S01]  /*166d0*/  FSEL R12, R12, RZ, P0 ;  /* 0x000000ff0c0c7208 */ /* 0x000fe20000000000 */
[----:B------:R-:W-:Y:S01]  /*166e0*/  FADD.FTZ R20, R234, -R7 ;  /* 0x80000007ea147221 */ /* 0x000fe20000010000 */
[----:B------:R-:W-:Y:S01]  /*166f0*/  MOV R133, R176 ;  /* 0x000000b000857202 */ /* 0x000fe20000000f00 */
[----:B------:R-:W-:Y:S01]  /*16700*/  FADD.FTZ R21, R233, -R6 ;  /* 0x80000006e9157221 */ /* 0x000fe20000010000 */
[----:B------:R-:W-:Y:S01]  /*16710*/  SHF.R.U32.HI R5, RZ, 0x10, R8 ;  /* 0x00000010ff057819 */ /* 0x000fe20000011608 */
[--C-:B------:R-:W-:Y:S01]  /*16720*/  FFMA.FTZ R6, R142, UR38, -R12.reuse ;  /* 0x000000268e067c23 */ /* 0x100fe2000801080c */
[----:B------:R-:W-:Y:S01]  /*16730*/  FFMA.FTZ R7, R34, UR38, -R12 ;  /* 0x0000002622077c23 */ /* 0x000fe2000801080c */
[----:B------:R-:W-:Y:S02]  /*16740*/  LOP3.LUT R10, R8, 0xff, RZ, 0xc0, !PT ;  /* 0x000000ff080a7812 */ /* 0x000fe400078ec0ff */
[----:B------:R-:W-:Y:S01]  /*16750*/  SHF.R.U32.HI R9, RZ, 0x18, R8 ;  /* 0x00000018ff097819 */ /* 0x000fe20000011608 */
[----:B------:R3:W-:Y:S01]  /*16760*/  MUFU.EX2 R235, R6 ;  /* 0x0000000600eb7308 */ /* 0x0007e20000000800 */
[----:B----4-:R-:W-:Y:S01]  /*16770*/  MOV R142, R178 ;  /* 0x000000b2008e7202 */ /* 0x010fe20000000f00 */
[----:B--2---:R-:W-:Y:S01]  /*16780*/  FFMA.FTZ R4, R30, UR38, -R13 ;  /* 0x000000261e047c23 */ /* 0x004fe2000801080d */
[----:B------:R-:W-:-:S05]  /*16790*/  MOV R178, R247 ;  /* 0x000000f700b27202 */ /* 0x000fca0000000f00 */
[----:B------:R2:W-:Y:S08]  /*167a0*/  MUFU.EX2 R176, R4 ;  /* 0x0000000400b07308 */ /* 0x0005f00000000800 */
[----:B------:R4:W5:Y:S01]  /*167b0*/  MUFU.EX2 R234, R7 ;  /* 0x0000000700ea7308 */ /* 0x0009620000000800 */
[----:B---3--:R-:W-:Y:S02]  /*167c0*/  SHF.R.U32.HI R6, RZ, 0x8, R15 ;  /* 0x00000008ff067819 */ /* 0x008fe4000001160f */
[----:B--2---:R-:W-:-:S04]  /*167d0*/  LOP3.LUT R4, R8, 0xffff, RZ, 0xc0, !PT ;  /* 0x0000ffff08047812 */ /* 0x004fc800078ec0ff */
[----:B------:R-:W-:Y:S02]  /*167e0*/  SHF.R.U32.HI R8, RZ, 0x8, R4 ;  /* 0x00000008ff087819 */ /* 0x000fe40000011604 */
[----:B------:R-:W-:Y:S02]  /*167f0*/  LOP3.LUT R4, R5, 0xff, RZ, 0xc0, !PT ;  /* 0x000000ff05047812 */ /* 0x000fe400078ec0ff */
[----:B------:R-:W-:Y:S02]  /*16800*/  LOP3.LUT R5, R16, 0xff, RZ, 0xc0, !PT ;  /* 0x000000ff10057812 */ /* 0x000fe400078ec0ff */
[----:B------:R-:W-:Y:S02]  /*16810*/  PRMT R16, R10, 0x5410, R8 ;  /* 0x000054100a107816 */ /* 0x000fe40000000008 */
[----:B------:R-:W-:Y:S01]  /*16820*/  PRMT R15, R4, 0x5410, R9 ;  /* 0x00005410040f7816 */ /* 0x000fe20000000009 */
[--C-:B------:R-:W-:Y:S01]  /*16830*/  FFMA.FTZ R9, R31, UR38, -R12.reuse ;  /* 0x000000261f097c23 */ /* 0x100fe2000801080c */
[----:B------:R-:W-:Y:S01]  /*16840*/  PRMT R11, R5, 0x5410, R17 ;  /* 0x00005410050b7816 */ /* 0x000fe20000000011 */
[----:B------:R-:W-:Y:S01]  /*16850*/  FFMA.FTZ R5, R33, UR38, -R12 ;  /* 0x0000002621057c23 */ /* 0x000fe2000801080c */
[----:B------:R-:W-:Y:S01]  /*16860*/  PRMT R10, R18, 0x5410, R6 ;  /* 0x00005410120a7816 */ /* 0x000fe20000000006 */
[----:B------:R-:W-:Y:S01]  /*16870*/  MUFU.EX2 R220, R9 ;  /* 0x0000000900dc7308 */ /* 0x000fe20000000800 */
[----:B------:R-:W-:Y:S01]  /*16880*/  LOP3.LUT R4, R3, 0xffff, RZ, 0xc0, !PT ;  /* 0x0000ffff03047812 */ /* 0x000fe200078ec0ff */
[----:B------:R-:W-:Y:S01]  /*16890*/  FMUL.FTZ R18, R19, UR38 ;  /* 0x0000002613127c20 */ /* 0x000fe20008410000 */
[----:B------:R-:W-:Y:S01]  /*168a0*/  SHF.R.U32.HI R6, RZ, 0x10, R3 ;  /* 0x00000010ff067819 */ /* 0x000fe20000011603 */
[----:B------:R-:W-:Y:S01]  /*168b0*/  FMUL.FTZ R17, R20, UR38 ;  /* 0x0000002614117c20 */ /* 0x000fe20008410000 */
[----:B----4-:R-:W-:Y:S01]  /*168c0*/  SHF.R.U32.HI R7, RZ, 0x8, R4 ;  /* 0x00000008ff077819 */ /* 0x010fe20000011604 */
[----:B-1----:R-:W-:Y:S01]  /*168d0*/  IMAD.MOV.U32 R19, RZ, RZ, R35 ;  /* 0x000000ffff137224 */ /* 0x002fe200078e0023 */
[----:B------:R-:W-:Y:S01]  /*168e0*/  LOP3.LUT R8, R3, 0xff, RZ, 0xc0, !PT ;  /* 0x000000ff03087812 */ /* 0x000fe200078ec0ff */
[----:B------:R1:W-:Y:S01]  /*168f0*/  MUFU.EX2 R233, R5 ;  /* 0x0000000500e97308 */ /* 0x0003e20000000800 */
[----:B------:R-:W-:-:S02]  /*16900*/  LOP3.LUT R4, R6, 0xff, RZ, 0xc0, !PT ;  /* 0x000000ff06047812 */ /* 0x000fc400078ec0ff */
[--C-:B------:R-:W-:Y:S02]  /*16910*/  HSET2.LE.AND R10, R10, R0.reuse, PT ;  /* 0x000000000a0a7233 */ /* 0x100fe40003803000 */
[--C-:B------:R-:W-:Y:S02]  /*16920*/  HSET2.LE.AND R11, R11, R0.reuse, PT ;  /* 0x000000000b0b7233 */ /* 0x100fe40003803000 */
[----:B------:R-:W-:Y:S01]  /*16930*/  PRMT R8, R8, 0x5410, R7 ;  /* 0x0000541008087816 */ /* 0x000fe20000000007 */
[----:B------:R-:W2:Y:S01]  /*16940*/  MUFU.EX2 R18, R18 ;  /* 0x0000001200127308 */ /* 0x000ea20000000800 */
[----:B------:R-:W-:Y:S01]  /*16950*/  HSET2.LE.AND R6, R15, R0, PT ;  /* 0x000000000f067233 */ /* 0x000fe20003803000 */
[----:B------:R-:W-:Y:S01]  /*16960*/  FMUL.FTZ R15, R23, UR38 ;  /* 0x00000026170f7c20 */ /* 0x000fe20008410000 */
[----:B-----5:R-:W-:-:S05]  /*16970*/  F2FP.F16.F32.PACK_AB R7, R234, R235 ;  /* 0x000000ebea07723e */ /* 0x020fca00000000ff */
[----:B------:R-:W3:Y:S01]  /*16980*/  MUFU.EX2 R17, R17 ;  /* 0x0000001100117308 */ /* 0x000ee20000000800 */
[----:B-1----:R-:W-:Y:S02]  /*16990*/  SHF.R.U32.HI R5, RZ, 0x18, R3 ;  /* 0x00000018ff057819 */ /* 0x002fe40000011603 */
[----:B------:R-:W-:Y:S02]  /*169a0*/  F2FP.F16.F32.PACK_AB R3, R191, R185 ;  /* 0x000000b9bf03723e */ /* 0x000fe400000000ff */
[----:B------:R-:W-:Y:S02]  /*169b0*/  PRMT R9, R4, 0x5410, R5 ;  /* 0x0000541004097816 */ /* 0x000fe40000000005 */
[----:B------:R-:W-:Y:S01]  /*169c0*/  LOP3.LUT R10, R10, R3, RZ, 0xc0, !PT ;  /* 0x000000030a0a7212 */ /* 0x000fe200078ec0ff */
[----:B------:R-:W1:Y:S01]  /*169d0*/  MUFU.EX2 R15, R15 ;  /* 0x0000000f000f7308 */ /* 0x000e620000000800 */
[--C-:B------:R-:W-:Y:S01]  /*169e0*/  HSET2.LE.AND R4, R16, R0.reuse, PT ;  /* 0x0000000010047233 */ /* 0x100fe20003803000 */
[----:B------:R-:W-:Y:S01]  /*169f0*/  FMUL.FTZ R16, R21, UR38 ;  /* 0x0000002615107c20 */ /* 0x000fe20008410000 */
[----:B------:R-:W-:Y:S01]  /*16a00*/  F2FP.F16.F32.PACK_AB R3, R179, R184 ;  /* 0x000000b8b303723e */ /* 0x000fe200000000ff */
[----:B--2---:R-:W-:Y:S01]  /*16a10*/  FMUL.FTZ R152, R152, R18 ;  /* 0x0000001298987220 */ /* 0x004fe20000410000 */
[----:B------:R-:W-:Y:S01]  /*16a20*/  F2FP.F16.F32.PACK_AB R5, R186, R182 ;  /* 0x000000b6ba05723e */ /* 0x000fe200000000ff */
[-C--:B------:R-:W-:Y:S01]  /*16a30*/  FMUL.FTZ R153, R153, R18.reuse ;  /* 0x0000001299997220 */ /* 0x080fe20000410000 */
[----:B------:R-:W-:Y:S01]  /*16a40*/  LOP3.LUT R11, R11, R3, RZ, 0xc0, !PT ;  /* 0x000000030b0b7212 */ /* 0x000fe200078ec0ff */
[----:B------:R-:W2:Y:S01]  /*16a50*/  MUFU.EX2 R16, R16 ;  /* 0x0000001000107308 */ /* 0x000ea20000000800 */
[----:B------:R-:W-:Y:S01]  /*16a60*/  LOP3.LUT R4, R4, R5, RZ, 0xc0, !PT ;  /* 0x0000000504047212 */ /* 0x000fe200078ec0ff */
[----:B---3--:R-:W-:Y:S01]  /*16a70*/  FMUL.FTZ R154, R154, R17 ;  /* 0x000000119a9a7220 */ /* 0x008fe20000410000 */
[----:B------:R-:W-:Y:S01]  /*16a80*/  LOP3.LUT R5, R6, R7, RZ, 0xc0, !PT ;  /* 0x0000000706057212 */ /* 0x000fe200078ec0ff */
[----:B------:R-:W-:Y:S01]  /*16a90*/  FMUL.FTZ R155, R155, R17 ;  /* 0x000000119b9b7220 */ /* 0x000fe20000410000 */
[--C-:B------:R-:W-:Y:S01]  /*16aa0*/  HSET2.LE.AND R3, R22, R0.reuse, PT ;  /* 0x0000000016037233 */ /* 0x100fe20003803000 */
[----:B------:R-:W-:Y:S01]  /*16ab0*/  FMUL.FTZ R148, R148, R18 ;  /* 0x0000001294947220 */ /* 0x000fe20000410000 */
[----:B------:R-:W-:Y:S01]  /*16ac0*/  F2FP.F16.F32.PACK_AB R6, R176, R132 ;  /* 0x00000084b006723e */ /* 0x000fe200000000ff */
[----:B------:R-:W3:Y:S01]  /*16ad0*/  LDSM.16.MT88.4 R20, [R207+0xa000] ;  /* 0x00a00000cf14783b */ /* 0x000ee20000004200 */
[----:B------:R-:W-:Y:S01]  /*16ae0*/  F2FP.F16.F32.PACK_AB R7, R220, R233 ;  /* 0x000000e9dc07723e */ /* 0x000fe200000000ff */
[----:B------:R-:W-:Y:S01]  /*16af0*/  FMUL.FTZ R149, R149, R18 ;  /* 0x0000001295957220 */ /* 0x000fe20000410000 */
[----:B------:R-:W-:Y:S01]  /*16b00*/  LOP3.LUT R6, R3, R6, RZ, 0xc0, !PT ;  /* 0x0000000603067212 */ /* 0x000fe200078ec0ff */
[----:B------:R-:W-:Y:S01]  /*16b10*/  FMUL.FTZ R150, R150, R17 ;  /* 0x0000001196967220 */ /* 0x000fe20000410000 */
[--C-:B------:R-:W-:Y:S01]  /*16b20*/  HSET2.LE.AND R3, R28, R0.reuse, PT ;  /* 0x000000001c037233 */ /* 0x100fe20003803000 */
[-C--:B-1----:R-:W-:Y:S01]  /*16b30*/  FMUL.FTZ R146, R146, R15.reuse ;  /* 0x0000000f92927220 */ /* 0x082fe20000410000 */
[----:B------:R-:W1:Y:S01]  /*16b40*/  LDSM.16.MT88.4 R28, [R210+0xa000] ;  /* 0x00a00000d21c783b */ /* 0x000e620000004200 */
[----:B------:R-:W-:Y:S01]  /*16b50*/  FMUL.FTZ R147, R147, R15 ;  /* 0x0000000f93937220 */ /* 0x000fe20000410000 */
[-C--:B--2---:R-:W-:Y:S01]  /*16b60*/  FMUL.FTZ R144, R144, R16.reuse ;  /* 0x0000001090907220 */ /* 0x084fe20000410000 */
[----:B------:R-:W-:Y:S01]  /*16b70*/  LOP3.LUT R7, R3, R7, RZ, 0xc0, !PT ;  /* 0x0000000703077212 */ /* 0x000fe200078ec0ff */
[-C--:B------:R-:W-:Y:S01]  /*16b80*/  FMUL.FTZ R145, R145, R16.reuse ;  /* 0x0000001091917220 */ /* 0x080fe20000410000 */
[--C-:B------:R-:W-:Y:S01]  /*16b90*/  HSET2.LE.AND R3, R8, R0.reuse, PT ;  /* 0x0000000008037233 */ /* 0x100fe20003803000 */
[----:B------:R-:W-:Y:S01]  /*16ba0*/  FMUL.FTZ R151, R151, R17 ;  /* 0x0000001197977220 */ /* 0x000fe20000410000 */
[----:B------:R-:W-:Y:S01]  /*16bb0*/  F2FP.F16.F32.PACK_AB R8, R142, R133 ;  /* 0x000000858e08723e */ /* 0x000fe200000000ff */
[-C--:B------:R-:W-:Y:S01]  /*16bc0*/  FMUL.FTZ R156, R156, R16.reuse ;  /* 0x000000109c9c7220 */ /* 0x080fe20000410000 */
[----:B------:R-:W-:Y:S01]  /*16bd0*/  FMUL.FTZ R157, R157, R16 ;  /* 0x000000109d9d7220 */ /* 0x000fe20000410000 */
[-C--:B------:R-:W-:Y:S01]  /*16be0*/  FMUL.FTZ R158, R158, R15.reuse ;  /* 0x0000000f9e9e7220 */ /* 0x080fe20000410000 */
[----:B------:R-:W-:Y:S01]  /*16bf0*/  LOP3.LUT R8, R3, R8, RZ, 0xc0, !PT ;  /* 0x0000000803087212 */ /* 0x000fe200078ec0ff */
[----:B------:R-:W-:Y:S01]  /*16c00*/  FMUL.FTZ R159, R159, R15 ;  /* 0x0000000f9f9f7220 */ /* 0x000fe20000410000 */
[----:B------:R-:W-:Y:S01]  /*16c10*/  HSET2.LE.AND R3, R9, R0, PT ;  /* 0x0000000009037233 */ /* 0x000fe20003803000 */
[-C--:B------:R-:W-:Y:S01]  /*16c20*/  FMUL.FTZ R164, R164, R18.reuse ;  /* 0x00000012a4a47220 */ /* 0x080fe20000410000 */
[----:B------:R-:W-:Y:S01]  /*16c30*/  F2FP.F16.F32.PACK_AB R9, R177, R19 ;  /* 0x00000013b109723e */ /* 0x000fe200000000ff */
[----:B------:R-:W-:Y:S01]  /*16c40*/  FMUL.FTZ R165, R165, R18 ;  /* 0x00000012a5a57220 */ /* 0x000fe20000410000 */
        /* <DEDUP_REMOVED lines=9> */
[----:B------:R-:W-:Y:S01]  /*16ce0*/  HMMA.16816.F32 R32, R8, R26, R152 ;  /* 0x0000001a0820723c */ /* 0x000fe20000001898 */
        /* <DEDUP_REMOVED lines=14> */
[-C--:B------:R-:W-:Y:S01]  /*16dd0*/  HMMA.16816.F32 R144, R4, R24.reuse, R144 ;  /* 0x000000180490723c */ /* 0x080fe20000001890 */
[-C--:B------:R-:W-:Y:S01]  /*16de0*/  FMUL.FTZ R44, R44, R16.reuse ;  /* 0x000000102c2c7220 */ /* 0x080fe20000410000 */
[-C--:B------:R-:W-:Y:S01]  /*16df0*/  FMUL.FTZ R45, R45, R16.reuse ;  /* 0x000000102d2d7220 */ /* 0x080fe20000410000 */
[-C--:B------:R-:W-:Y:S01]  /*16e00*/  FMUL.FTZ R56, R56, R16.reuse ;  /* 0x0000001038387220 */ /* 0x080fe20000410000 */
[-C--:B------:R-:W-:Y:S01]  /*16e10*/  FMUL.FTZ R57, R57, R16.reuse ;  /* 0x0000001039397220 */ /* 0x080fe20000410000 */
[-C--:B------:R-:W-:Y:S01]  /*16e20*/  FMUL.FTZ R60, R60, R16.reuse ;  /* 0x000000103c3c7220 */ /* 0x080fe20000410000 */
[----:B------:R-:W-:Y:S01]  /*16e30*/  HMMA.16816.F32 R148, R8, R24, R148 ;  /* 0x000000180894723c */ /* 0x000fe20000001894 */
[-C--:B------:R-:W-:Y:S01]  /*16e40*/  FMUL.FTZ R61, R61, R16.reuse ;  /* 0x000000103d3d7220 */ /* 0x080fe20000410000 */
[----:B------:R-:W-:Y:S01]  /*16e50*/  FMUL.FTZ R72, R72, R16 ;  /* 0x0000001048487220 */ /* 0x000fe20000410000 */
[----:B------:R-:W-:Y:S01]  /*16e60*/  MOV R3, R33 ;  /* 0x0000002100037202 */ /* 0x000fe20000000f00 */
[----:B------:R-:W-:Y:S01]  /*16e70*/  IMAD.MOV.U32 R154, RZ, RZ, R34 ;  /* 0x000000ffff9a7224 */ /* 0x000fe200078e0022 */
[----:B------:R-:W-:Y:S01]  /*16e80*/  MOV R153, R35 ;  /* 0x0000002300997202 */ /* 0x000fe20000000f00 */
[C---:B------:R-:W-:Y:S01]  /*16e90*/  HMMA.16816.F32 R156, R4.reuse, R26, R156 ;  /* 0x0000001a049c723c */ /* 0x040fe2000000189c */
[----:B------:R-:W-:Y:S01]  /*16ea0*/  MOV R152, R32 ;  /* 0x0000002000987202 */ /* 0x000fe20000000f00 */
[----:B------:R-:W2:Y:S01]  /*16eb0*/  LDSM.16.MT88.4 R24, [R209+0xa000] ;  /* 0x00a00000d118783b */ /* 0x000ea20000004200 */
[-C--:B------:R-:W-:Y:S01]  /*16ec0*/  FMUL.FTZ R73, R73, R16.reuse ;  /* 0x0000001049497220 */ /* 0x080fe20000410000 */
[-C--:B------:R-:W-:Y:S01]  /*16ed0*/  FMUL.FTZ R46, R46, R15.reuse ;  /* 0x0000000f2e2e7220 */ /* 0x080fe20000410000 */
[-C--:B------:R-:W-:Y:S01]  /*16ee0*/  FMUL.FTZ R47, R47, R15.reuse ;  /* 0x0000000f2f2f7220 */ /* 0x080fe20000410000 */
[-C--:B---3--:R-:W-:Y:S01]  /*16ef0*/  HMMA.16816.F32 R160, R4, R20.reuse, R160 ;  /* 0x0000001404a0723c */ /* 0x088fe200000018a0 */
[----:B------:R-:W-:Y:S01]  /*16f00*/  LDSM.16.MT88.4 R32, [R207+0xb000] ;  /* 0x00b00000cf20783b */ /* 0x000fe20000004200 */
        /* <DEDUP_REMOVED lines=22> */
[----:B-1----:R-:W-:Y:S01]  /*17070*/  HMMA.16816.F32 R236, R4, R28, R40 ;  /* 0x0000001c04ec723c */ /* 0x002fe20000001828 */
[----:B------:R-:W-:Y:S01]  /*17080*/  LDSM.16.MT88.4 R40, [R209+0xb000] ;  /* 0x00b00000d128783b */ /* 0x000fe20000004200 */
[----:B------:R-:W-:-:S02]  /*17090*/  IMAD.MOV.U32 R171, RZ, RZ, R3 ;  /* 0x000000ffffab7224 */ /* 0x000fc400078e0003 */
[----:B------:R-:W-:Y:S01]  /*170a0*/  FFMA.FTZ R3, R198, UR38, -R2 ;  /* 0x00000026c6037c23 */ /* 0x000fe20008010802 */
        /* <DEDUP_REMOVED lines=31> */
[C---:B------:R-:W-:Y:S01]  /*172a0*/  HMMA.16816.F32 R44, R4.reuse, R30, R44 ;  /* 0x0000001e042c723c */ /* 0x040fe2000000182c */
[----:B------:R-:W-:Y:S01]  /*172b0*/  MOV R168, R179 ;  /* 0x000000b300a87202 */ /* 0x000fe20000000f00 */
[----:B------:R-:W-:Y:S01]  /*172c0*/  IMAD.MOV.U32 R29, RZ, RZ, R178 ;  /* 0x000000ffff1d7224 */ /* 0x000fe200078e00b2 */
[----:B------:R-:W-:Y:S01]  /*172d0*/  MOV R169, R180 ;  /* 0x000000b400a97202 */ /* 0x000fe20000000f00 */
[--C-:B----4-:R-:W-:Y:S01]  /*172e0*/  FFMA.FTZ R3, R197, UR38, -R2.reuse ;  /* 0x00000026c5037c23 */ /* 0x110fe20008010802 */
[----:B------:R-:W-:Y:S01]  /*172f0*/  MOV R170, R182 ;  /* 0x000000b600aa7202 */ /* 0x000fe20000000f00 */
[C---:B--2---:R-:W-:Y:S01]  /*17300*/  HMMA.16816.F32 R56, R4.reuse, R24, R56 ;  /* 0x000000180438723c */ /* 0x044fe20000001838 */
[----:B------:R-:W-:Y:S01]  /*17310*/  MOV R28, R177 ;  /* 0x000000b1001c7202 */ /* 0x000fe20000000f00 */
[----:B------:R2:W-:Y:S01]  /*17320*/  MUFU.EX2 R197, R3 ;  /* 0x0000000300c57308 */ /* 0x0005e20000000800 */
        /* <DEDUP_REMOVED lines=36> */
[----:B------:R-:W-:Y:S01]  /*17570*/  FMUL.FTZ R129, R129, R18 ;  /* 0x0000001281817220 */ /* 0x000fe20000410000 */
[-C--:B------:R-:W-:Y:S01]  /*17580*/  FMUL.FTZ R130, R130, R17.reuse ;  /* 0x0000001182827220 */ /* 0x080fe20000410000 */
[----:B------:R-:W-:Y:S01]  /*17590*/  FMUL.FTZ R131, R131, R17 ;  /* 0x0000001183837220 */ /* 0x000fe20000410000 */
[C---:B------:R-:W-:Y:S06]  /*175a0*/  HMMA.16816.F32 R108, R4.reuse, R38, R108 ;  /* 0x00000026046c723c */ /* 0x040fec000000186c */
[C---:B------:R-:W-:Y:S06]  /*175b0*/  HMMA.16816.F32 R120, R4.reuse, R40, R120 ;  /* 0x000000280478723c */ /* 0x040fec0000001878 */
[----:B------:R-:W-:Y:S06]  /*175c0*/  HMMA.16816.F32 R164, R4, R42, R124 ;  /* 0x0000002a04a4723c */ /* 0x000fec000000187c */
[----:B------:R-:W-:Y:S01]  /*175d0*/  HMMA.16816.F32 R52, R8, R24, R52 ;  /* 0x000000180834723c */ /* 0x000fe20000001834 */
[--C-:B------:R-:W-:Y:S01]  /*175e0*/  FFMA.FTZ R5, R192, UR38, -R2.reuse ;  /* 0x00000026c0057c23 */ /* 0x100fe20008010802 */
[----:B------:R-:W-:Y:S01]  /*175f0*/  FFMA.FTZ R4, R143, UR38, -R2 ;  /* 0x000000268f047c23 */ /* 0x000fe20008010802 */
[----:B--2---:R-:W-:Y:S01]  /*17600*/  IMAD.WIDE.U32 R2, R139, -0x2daee0ad, RZ ;  /* 0xd2511f538b027825 */ /* 0x004fe200078e00ff */
[----:B------:R-:W-:-:S03]  /*17610*/  MOV R127, R176 ;  /* 0x000000b0007f7202 */ /* 0x000fc60000000f00 */
[----:B------:R-:W-:Y:S01]  /*17620*/  FFMA.FTZ R6, R194, UR38, -R14 ;  /* 0x00000026c2067c23 */ /* 0x000fe2000801080e */
[C---:B------:R-:W-:Y:S01]  /*17630*/  HMMA.16816.F32 R68, R8.reuse, R20, R68 ;  /* 0x000000140844723c */ /* 0x040fe20000001844 */
[----:B------:R1:W-:Y:S01]  /*17640*/  MUFU.EX2 R192, R5 ;  /* 0x0000000500c07308 */ /* 0x0003e20000000800 */
[----:B------:R-:W-:Y:S01]  /*17650*/  MOV R194, R168 ;  /* 0x000000a800c27202 */ /* 0x000fe20000000f00 */
[----:B------:R-:W-:Y:S01]  /*17660*/  IMAD.MOV.U32 R125, RZ, RZ, R185 ;  /* 0x000000ffff7d7224 */ /* 0x000fe200078e00b9 */
[C---:B------:R-:W-:Y:S02]  /*17670*/  LOP3.LUT R25, R2.reuse, 0xff, RZ, 0xc0, !PT ;  /* 0x000000ff02197812 */ /* 0x040fe400078ec0ff */
[C---:B------:R-:W-:Y:S01]  /*17680*/  HMMA.16816.F32 R176, R8.reuse, R22, R80 ;  /* 0x0000001608b0723c */ /* 0x040fe20000001850 */
[----:B------:R-:W-:Y:S01]  /*17690*/  LOP3.LUT R21, R2, 0xffff, RZ, 0xc0, !PT ;  /* 0x0000ffff02157812 */ /* 0x000fe200078ec0ff */
[----:B------:R-:W-:Y:S01]  /*176a0*/  LDSM.16.MT88.4 R80, [R205+0xb800] ;  /* 0x00b80000cd50783b */ /* 0x000fe20000004200 */
[--C-:B------:R-:W-:Y:S01]  /*176b0*/  SHF.R.U32.HI R24, RZ, 0x10, R2.reuse ;  /* 0x00000010ff187819 */ /* 0x100fe20000011602 */
[----:B------:R2:W-:Y:S01]  /*176c0*/  MUFU.EX2 R143, R6 ;  /* 0x00000006008f7308 */ /* 0x0005e20000000800 */
[----:B------:R-:W-:Y:S01]  /*176d0*/  MOV R168, R169 ;  /* 0x000000a900a87202 */ /* 0x000fe20000000f00 */
[----:B------:R-:W-:Y:S01]  /*176e0*/  HMMA.16816.F32 R84, R8, R32, R84 ;  /* 0x000000200854723c */ /* 0x000fe20000001854 */
[----:B------:R-:W-:-:S02]  /*176f0*/  SHF.R.U32.HI R23, RZ, 0x18, R2 ;  /* 0x00000018ff177819 */ /* 0x000fc40000011602 */
[----:B------:R-:W-:Y:S02]  /*17700*/  MOV R169, R170 ;  /* 0x000000aa00a97202 */ /* 0x000fe40000000f00 */
[----:B------:R-:W-:Y:S01]  /*17710*/  MOV R170, R171 ;  /* 0x000000ab00aa7202 */ /* 0x000fe20000000f00 */
[----:B------:R-:W-:Y:S01]  /*17720*/  IMAD.MOV.U32 R171, RZ, RZ, R154 ;  /* 0x000000ffffab7224 */ /* 0x000fe200078e009a */
[----:B-1----:R-:W-:Y:S01]  /*17730*/  LOP3.LUT R5, R3, UR23, R138, 0x96, !PT ;  /* 0x0000001703057c12 */ /* 0x002fe2000f8e968a */
[----:B------:R-:W-:Y:S01]  /*17740*/  IMAD.WIDE.U32 R2, R141, -0x2daee0ad, RZ ;  /* 0xd2511f538d027825 */ /* 0x000fe200078e00ff */
[----:B------:R-:W-:Y:S01]  /*17750*/  MOV R7, R132 ;  /* 0x0000008400077202 */ /* 0x000fe20000000f00 */
[----:B------:R-:W-:Y:S01]  /*17760*/  HMMA.16816.F32 R32, R8, R34, R96 ;  /* 0x000000220820723c */ /* 0x000fe20000001860 */
[----:B------:R-:W-:Y:S01]  /*17770*/  MOV R132, R181 ;  /* 0x000000b500847202 */ /* 0x000fe20000000f00 */
[----:B------:R-:W-:Y:S01]  /*17780*/  LDSM.16.MT88.4 R96, [R207+0xb800] ;  /* 0x00b80000cf60783b */ /* 0x000fe20000004200 */
[----:B------:R-:W-:-:S02]  /*17790*/  MOV R154, R155 ;  /* 0x0000009b009a7202 */ /* 0x000fc40000000f00 */
[----:B------:R-:W-:Y:S01]  /*177a0*/  MOV R155, R19 ;  /* 0x00000013009b7202 */ /* 0x000fe20000000f00 */
[C---:B------:R-:W-:Y:S01]  /*177b0*/  HMMA.16816.F32 R180, R8.reuse, R26, R64 ;  /* 0x0000001a08b4723c */ /* 0x040fe20000001840 */
[----:B------:R-:W-:Y:S01]  /*177c0*/  MOV R126, R186 ;  /* 0x000000ba007e7202 */ /* 0x000fe20000000f00 */
[--C-:B--2---:R-:W-:Y:S01]  /*177d0*/  FFMA.FTZ R6, R201, UR38, -R13.reuse ;  /* 0x00000026c9067c23 */ /* 0x104fe2000801080d */
[----:B------:R-:W-:Y:S01]  /*177e0*/  MOV R124, R184 ;  /* 0x000000b8007c7202 */ /* 0x000fe20000000f00 */
[----:B------:R-:W-:Y:S01]  /*177f0*/  LDSM.16.MT88.4 R64, [R209+0xa800] ;  /* 0x00a80000d140783b */ /* 0x000fe20000004200 */
[C---:B------:R-:W-:Y:S01]  /*17800*/  LOP3.LUT R19, R2.reuse, 0xffff, RZ, 0xc0, !PT ;  /* 0x0000ffff02137812 */ /* 0x040fe200078ec0ff */
[C---:B------:R-:W-:Y:S01]  /*17810*/  HMMA.16816.F32 R184, R8.reuse, R30, R48 ;  /* 0x0000001e08b8723c */ /* 0x040fe20000001830 */
[----:B------:R-:W-:Y:S01]  /*17820*/  LOP3.LUT R20, R2, 0xff, RZ, 0xc0, !PT ;  /* 0x000000ff02147812 */ /* 0x000fe200078ec0ff */
[----:B------:R1:W-:Y:S01]  /*17830*/  MUFU.EX2 R139, R6 ;  /* 0x00000006008b7308 */ /* 0x0003e20000000800 */
[----:B------:R-:W-:Y:S01]  /*17840*/  SHF.R.U32.HI R22, RZ, 0x10, R2 ;  /* 0x00000010ff167819 */ /* 0x000fe20000011602 */
[----:B------:R-:W-:Y:S01]  /*17850*/  FFMA.FTZ R27, R190, UR38, -R12 ;  /* 0x00000026be1b7c23 */ /* 0x000fe2000801080c */
[----:B------:R-:W-:Y:S01]  /*17860*/  SHF.R.U32.HI R26, RZ, 0x18, R2 ;  /* 0x00000018ff1a7819 */ /* 0x000fe20000011602 */
[--C-:B------:R-:W-:Y:S01]  /*17870*/  FFMA.FTZ R2, R188, UR38, -R14.reuse ;  /* 0x00000026bc027c23 */ /* 0x100fe2000801080e */
[----:B------:R-:W-:Y:S01]  /*17880*/  MOV R51, R191 ;  /* 0x000000bf00337202 */ /* 0x000fe20000000f00 */
[----:B------:R-:W-:Y:S01]  /*17890*/  FFMA.FTZ R30, R200, UR38, -R14 ;  /* 0x00000026c81e7c23 */ /* 0x000fe2000801080e */
[----:B------:R-:W-:Y:S01]  /*178a0*/  MOV R188, R7 ;  /* 0x0000000700bc7202 */ /* 0x000fe20000000f00 */
[----:B------:R2:W3:Y:S01]  /*178b0*/  MUFU.EX2 R191, R4 ;  /* 0x0000000400bf7308 */ /* 0x0004e20000000800 */
[----:B------:R-:W-:Y:S01]  /*178c0*/  FFMA.FTZ R7, R195, UR38, -R13 ;  /* 0x00000026c3077c23 */ /* 0x000fe2000801080d */
[----:B------:R-:W-:Y:S01]  /*178d0*/  MOV R200, R51 ;  /* 0x0000003300c87202 */ /* 0x000fe20000000f00 */
[----:B------:R-:W-:Y:S01]  /*178e0*/  HMMA.16816.F32 R100, R8, R36, R100 ;  /* 0x000000240864723c */ /* 0x000fe20000001864 */
[----:B------:R-:W-:-:S02]  /*178f0*/  MOV R201, R125 ;  /* 0x0000007d00c97202 */ /* 0x000fc40000000f00 */
[----:B------:R-:W-:Y:S02]  /*17900*/  MOV R190, R169 ;  /* 0x000000a900be7202 */ /* 0x000fe40000000f00 */
[----:B------:R4:W-:Y:S01]  /*17910*/  MUFU.EX2 R141, R2 ;  /* 0x00000002008d7308 */ /* 0x0009e20000000800 */
[----:B-1----:R-:W-:Y:S01]  /*17920*/  LOP3.LUT R6, R22, 0xff, RZ, 0xc0, !PT ;  /* 0x000000ff16067812 */ /* 0x002fe200078ec0ff */
[----:B------:R-:W-:Y:S01]  /*17930*/  HMMA.16816.F32 R116, R8, R40, R116 ;  /* 0x000000280874723c */ /* 0x000fe20000001874 */
[----:B------:R-:W-:Y:S02]  /*17940*/  MOV R125, R171 ;  /* 0x000000ab007d7202 */ /* 0x000fe40000000f00 */
[----:B------:R-:W-:Y:S02]  /*17950*/  MOV R51, R152 ;  /* 0x0000009800337202 */ /* 0x000fe40000000f00 */
[----:B------:R-:W-:Y:S01]  /*17960*/  MOV R152, R132 ;  /* 0x0000008400987202 */ /* 0x000fe20000000f00 */
[----:B------:R-:W-:Y:S01]  /*17970*/  MUFU.EX2 R138, R7 ;  /* 0x00000007008a7308 */ /* 0x000fe20000000800 */
[----:B--2---:R-:W-:Y:S01]  /*17980*/  FFMA.FTZ R4, R199, UR38, -R14 ;  /* 0x00000026c7047c23 */ /* 0x004fe2000801080e */
[----:B------:R-:W-:Y:S01]  /*17990*/  MOV R199, R127 ;  /* 0x0000007f00c77202 */ /* 0x000fe20000000f00 */
[----:B------:R-:W-:Y:S01]  /*179a0*/  FFMA.FTZ R14, R189, UR38, -R13 ;  /* 0x00000026bd0e7c23 */ /* 0x000fe2000801080d */
[----:B------:R-:W-:Y:S01]  /*179b0*/  MOV R127, R29 ;  /* 0x0000001d007f7202 */ /* 0x000fe20000000f00 */
[----:B------:R-:W-:Y:S01]  /*179c0*/  IMAD.MOV.U32 R29, RZ, RZ, R142 ;  /* 0x000000ffff1d7224 */ /* 0x000fe200078e008e */
[----:B------:R-:W-:Y:S01]  /*179d0*/  MOV R189, R28 ;  /* 0x0000001c00bd7202 */ /* 0x000fe20000000f00 */
[--C-:B------:R-:W-:Y:S01]  /*179e0*/  FFMA.FTZ R28, R203, UR38, -R12.reuse ;  /* 0x00000026cb1c7c23 */ /* 0x100fe2000801080c */
[----:B------:R1:W-:Y:S01]  /*179f0*/  MUFU.EX2 R142, R4 ;  /* 0x00000004008e7308 */ /* 0x0003e20000000800 */
[----:B----4-:R-:W-:Y:S01]  /*17a00*/  SHF.R.U32.HI R2, RZ, 0x8, R21 ;  /* 0x00000008ff027819 */ /* 0x010fe20000011615 */
[--C-:B------:R-:W-:Y:S01]  /*17a10*/  FFMA.FTZ R21, R193, UR38, -R12.reuse ;  /* 0x00000026c1157c23 */ /* 0x100fe2000801080c */
[----:B------:R-:W-:Y:S01]  /*17a20*/  MOV R203, R29 ;  /* 0x0000001d00cb7202 */ /* 0x000fe20000000f00 */
[----:B------:R-:W-:Y:S01]  /*17a30*/  FFMA.FTZ R29, R196, UR38, -R12 ;  /* 0x00000026c41d7c23 */ /* 0x000fe2000801080c */
[----:B------:R-:W-:Y:S01]  /*17a40*/  PRMT R25, R25, 0x5410, R2 ;  /* 0x0000541019197816 */ /* 0x000fe20000000002 */
[----:B------:R-:W-:Y:S01]  /*17a50*/  IMAD.MOV.U32 R196, RZ, RZ, R127 ;  /* 0x000000ffffc47224 */ /* 0x000fe200078e007f */
[----:B------:R-:W-:Y:S01]  /*17a60*/  SHF.R.U32.HI R2, RZ, 0x8, R19 ;  /* 0x00000008ff027819 */ /* 0x000fe20000011613 */
[----:B------:R-:W-:Y:S01]  /*17a70*/  MUFU.EX2 R132, R21 ;  /* 0x0000001500847308 */ /* 0x000fe20000000800 */
[----:B------:R-:W-:Y:S01]  /*17a80*/  MOV R193, R168 ;  /* 0x000000a800c17202 */ /* 0x000fe20000000f00 */
[----:B------:R-:W-:Y:S01]  /*17a90*/  IMAD.MOV.U32 R168, RZ, RZ, R153 ;  /* 0x000000ffffa87224 */ /* 0x000fe200078e0099 */
[----:B------:R-:W-:-:S02]  /*17aa0*/  PRMT R20, R20, 0x5410, R2 ;  /* 0x0000541014147816 */ /* 0x000fc40000000002 */
[----:B------:R-:W-:Y:S02]  /*17ab0*/  LOP3.LUT R2, R5, 0xffff, RZ, 0xc0, !PT ;  /* 0x0000ffff05027812 */ /* 0x000fe400078ec0ff */
[----:B------:R-:W-:Y:S01]  /*17ac0*/  PRMT R19, R6, 0x5410, R26 ;  /* 0x0000541006137816 */ /* 0x000fe2000000001a */
[----:B------:R-:W-:Y:S01]  /*17ad0*/  MUFU.EX2 R31, R27 ;  /* 0x0000001b001f7308 */ /* 0x000fe20000000800 */
[----:B-1----:R-:W-:Y:S01]  /*17ae0*/  LOP3.LUT R4, R3, UR23, R140, 0x96, !PT ;  /* 0x0000001703047c12 */ /* 0x002fe2000f8e968c */
[----:B------:R-:W-:Y:S01]  /*17af0*/  FFMA.FTZ R3, R202, UR38, -R13 ;  /* 0x00000026ca037c23 */ /* 0x000fe2000801080d */
[----:B------:R-:W-:Y:S01]  /*17b00*/  SHF.R.U32.HI R12, RZ, 0x18, R5 ;  /* 0x00000018ff0c7819 */ /* 0x000fe20000011605 */
[----:B------:R-:W-:Y:S01]  /*17b10*/  IMAD.MOV.U32 R202, RZ, RZ, R124 ;  /* 0x000000ffffca7224 */ /* 0x000fe200078e007c */
[----:B------:R-:W-:Y:S02]  /*17b20*/  SHF.R.U32.HI R6, RZ, 0x10, R4 ;  /* 0x00000010ff067819 */ /* 0x000fe40000011604 */
[----:B------:R-:W-:Y:S01]  /*17b30*/  MOV R153, R133 ;  /* 0x0000008500997202 */ /* 0x000fe20000000f00 */
[----:B------:R1:W-:Y:S01]  /*17b40*/  MUFU.EX2 R140, R3 ;  /* 0x00000003008c7308 */ /* 0x0003e20000000800 */
[----:B------:R-:W-:-:S02]  /*17b50*/  LOP3.LUT R7, R4, 0xff, RZ, 0xc0, !PT ;  /* 0x000000ff04077812 */ /* 0x000fc400078ec0ff */
[----:B------:R-:W-:Y:S01]  /*17b60*/  MOV R124, R170 ;  /* 0x000000aa007c7202 */ /* 0x000fe20000000f00 */
[----:B------:R-:W-:Y:S01]  /*17b70*/  IMAD.MOV.U32 R171, RZ, RZ, R153 ;  /* 0x000000ffffab7224 */ /* 0x000fe200078e0099 */
[----:B------:R-:W-:Y:S02]  /*17b80*/  MOV R170, R154 ;  /* 0x0000009a00aa7202 */ /* 0x000fe40000000f00 */
[----:B------:R-:W-:Y:S01]  /*17b90*/  MOV R169, R155 ;  /* 0x0000009b00a97202 */ /* 0x000fe20000000f00 */
[----:B------:R2:W4:Y:S01]  /*17ba0*/  MUFU.EX2 R133, R14 ;  /* 0x0000000e00857308 */ /* 0x0005220000000800 */
[----:B------:R-:W-:Y:S02]  /*17bb0*/  MOV R36, R51 ;  /* 0x0000003300247202 */ /* 0x000fe40000000f00 */
[----:B------:R-:W-:Y:S01]  /*17bc0*/  LDSM.16.MT88.4 R48, [R210+0xa800] ;  /* 0x00a80000d230783b */ /* 0x000fe20000004200 */
[----:B------:R-:W-:Y:S02]  /*17bd0*/  MOV R195, R126 ;  /* 0x0000007e00c37202 */ /* 0x000fe40000000f00 */
[----:B------:R-:W-:-:S02]  /*17be0*/  MOV R37, R124 ;  /* 0x0000007c00257202 */ /* 0x000fc40000000f00 */
[----:B------:R-:W-:Y:S01]  /*17bf0*/  MUFU.EX2 R28, R28 ;  /* 0x0000001c001c7308 */ /* 0x000fe20000000800 */
[----:B-1----:R-:W-:-:S04]  /*17c00*/  LOP3.LUT R3, R24, 0xff, RZ, 0xc0, !PT ;  /* 0x000000ff18037812 */ /* 0x002fc800078ec0ff */
[----:B------:R-:W-:Y:S02]  /*17c10*/  PRMT R23, R3, 0x5410, R23 ;  /* 0x0000541003177816 */ /* 0x000fe40000000017 */
[----:B------:R-:W-:Y:S01]  /*17c20*/  SHF.R.U32.HI R3, RZ, 0x8, R2 ;  /* 0x00000008ff037819 */ /* 0x000fe20000011602 */
[----:B------:R-:W1:Y:S01]  /*17c30*/  MUFU.EX2 R29, R29 ;  /* 0x0000001d001d7308 */ /* 0x000e620000000800 */
[----:B------:R-:W-:Y:S02]  /*17c40*/  LOP3.LUT R2, R5, 0xff, RZ, 0xc0, !PT ;  /* 0x000000ff05027812 */ /* 0x000fe400078ec0ff */
[----:B--2---:R-:W-:Y:S02]  /*17c50*/  HSET2.LE.AND R14, R23, R0, PT ;  /* 0x00000000170e7233 */ /* 0x004fe40003803000 */
[----:B------:R-:W-:Y:S02]  /*17c60*/  PRMT R13, R2, 0x5410, R3 ;  /* 0x00005410020d7816 */ /* 0x000fe40000000003 */
[----:B------:R-:W-:Y:S01]  /*17c70*/  SHF.R.U32.HI R3, RZ, 0x10, R5 ;  /* 0x00000010ff037819 */ /* 0x000fe20000011605 */
[----:B------:R-:W2:Y:S01]  /*17c80*/  MUFU.EX2 R30, R30 ;  /* 0x0000001e001e7308 */ /* 0x000ea20000000800 */
[----:B------:R-:W-:-:S02]  /*17c90*/  LOP3.LUT R2, R4, 0xffff, RZ, 0xc0, !PT ;  /* 0x0000ffff04027812 */ /* 0x000fc400078ec0ff */
[----:B------:R-:W-:Y:S02]  /*17ca0*/  SHF.R.U32.HI R5, RZ, 0x18, R4 ;  /* 0x00000018ff057819 */ /* 0x000fe40000011604 */
[----:B------:R-:W-:Y:S02]  /*17cb0*/  LOP3.LUT R4, R3, 0xff, RZ, 0xc0, !PT ;  /* 0x000000ff03047812 */ /* 0x000fe400078ec0ff */
[----:B------:R-:W-:Y:S02]  /*17cc0*/  SHF.R.U32.HI R3, RZ, 0x8, R2 ;  /* 0x00000008ff037819 */ /* 0x000fe40000011602 */
[----:B------:R-:W-:Y:S02]  /*17cd0*/  LOP3.LUT R2, R6, 0xff, RZ, 0xc0, !PT ;  /* 0x000000ff06027812 */ /* 0x000fe400078ec0ff */
[----:B------:R-:W-:Y:S02]  /*17ce0*/  PRMT R6, R4, 0x5410, R12 ;  /* 0x0000541004067816 */ /* 0x000fe4000000000c */
[----:B------:R-:W-:-:S02]  /*17cf0*/  PRMT R5, R2, 0x5410, R5 ;  /* 0x0000541002057816 */ /* 0x000fc40000000005 */
[----:B------:R-:W-:Y:S02]  /*17d00*/  PRMT R7, R7, 0x5410, R3 ;  /* 0x0000541007077816 */ /* 0x000fe40000000003 */
[--C-:B------:R-:W-:Y:S02]  /*17d10*/  HSET2.LE.AND R2, R25, R0.reuse, PT ;  /* 0x0000000019027233 */ /* 0x100fe40003803000 */
[--C-:B------:R-:W-:Y:S01]  /*17d20*/  HSET2.LE.AND R4, R20, R0.reuse, PT ;  /* 0x0000000014047233 */ /* 0x100fe20003803000 */
[C---:B------:R-:W-:Y:S01]  /*17d30*/  HMMA.16816.F32 R24, R8.reuse, R38, R112 ;  /* 0x000000260818723c */ /* 0x040fe20000001870 */
[--C-:B------:R-:W-:Y:S01]  /*17d40*/  HSET2.LE.AND R3, R19, R0.reuse, PT ;  /* 0x0000000013037233 */ /* 0x100fe20003803000 */
[----:B------:R-:W-:Y:S01]  /*17d50*/  LDSM.16.MT88.4 R112, [R210+0xb800] ;  /* 0x00b80000d270783b */ /* 0x000fe20000004200 */
[----:B------:R-:W-:Y:S02]  /*17d60*/  MOV R19, R152 ;  /* 0x0000009800137202 */ /* 0x000fe40000000f00 */
[--C-:B------:R-:W-:Y:S01]  /*17d70*/  HSET2.LE.AND R12, R13, R0.reuse, PT ;  /* 0x000000000d0c7233 */ /* 0x100fe20003803000 */
[----:B------:R-:W-:Y:S01]  /*17d80*/  HMMA.16816.F32 R20, R8, R42, R128 ;  /* 0x0000002a0814723c */ /* 0x000fe20000001880 */
[----:B------:R-:W-:Y:S01]  /*17d90*/  MOV R39, R168 ;  /* 0x000000a800277202 */ /* 0x000fe20000000f00 */
[----:B------:R-:W5:Y:S01]  /*17da0*/  LDSM.16.MT88.4 R152, [R205+0xa800] ;  /* 0x00a80000cd98783b */ /* 0x000f620000004200 */
[--C-:B------:R-:W-:Y:S01]  /*17db0*/  HSET2.LE.AND R13, R6, R0.reuse, PT ;  /* 0x00000000060d7233 */ /* 0x100fe20003803000 */
[----:B------:R-:W-:Y:S01]  /*17dc0*/  IMAD.MOV.U32 R38, RZ, RZ, R125 ;  /* 0x000000ffff267224 */ /* 0x000fe200078e007d */
[----:B------:R-:W-:Y:S01]  /*17dd0*/  HSET2.LE.AND R7, R7, R0, PT ;  /* 0x0000000007077233 */ /* 0x000fe20003803000 */
[----:B------:R-:W-:Y:S01]  /*17de0*/  LDSM.16.MT88.4 R128, [R209+0xb800] ;  /* 0x00b80000d180783b */ /* 0x000fe20000004200 */
[----:B------:R-:W-:-:S02]  /*17df0*/  MOV R11, R169 ;  /* 0x000000a9000b7202 */ /* 0x000fc40000000f00 */
[----:B------:R-:W-:Y:S02]  /*17e00*/  MOV R10, R170 ;  /* 0x000000aa000a7202 */ /* 0x000fe40000000f00 */
[----:B------:R-:W-:Y:S02]  /*17e10*/  MOV R9, R171 ;  /* 0x000000ab00097202 */ /* 0x000fe40000000f00 */
[----:B------:R-:W5:Y:S01]  /*17e20*/  LDSM.16.MT88.4 R168, [R207+0xa800] ;  /* 0x00a80000cfa8783b */ /* 0x000f620000004200 */
[----:B------:R-:W-:Y:S02]  /*17e30*/  HSET2.LE.AND R5, R5, R0, PT ;  /* 0x0000000005057233 */ /* 0x000fe40003803000 */
[----:B---3--:R-:W-:Y:S01]  /*17e40*/  F2FP.F16.F32.PACK_AB R0, R191, R192 ;  /* 0x000000c0bf00723e */ /* 0x008fe200000000ff */
[----:B------:R-:W-:-:S03]  /*17e50*/  FFMA.FTZ R8, R10, R18, R9 ;  /* 0x000000120a087223 */ /* 0x000fc60000010009 */
[----:B------:R-:W-:Y:S01]  /*17e60*/  LOP3.LUT R6, R2, R0, RZ, 0xc0, !PT ;  /* 0x0000000002067212 */ /* 0x000fe200078ec0ff */
[----:B------:R-:W-:Y:S01]  /*17e70*/  FADD.FTZ R10, R203, R8 ;  /* 0x00000008cb0a7221 */ /* 0x000fe20000010000 */
[----:B----4-:R-:W-:Y:S02]  /*17e80*/  F2FP.F16.F32.PACK_AB R0, R133, R138 ;  /* 0x0000008a8500723e */ /* 0x010fe400000000ff */
[----:B------:R-:W-:Y:S02]  /*17e90*/  F2FP.F16.F32.PACK_AB R2, R31, R132 ;  /* 0x000000841f02723e */ /* 0x000fe400000000ff */
[----:B------:R-:W-:Y:S02]  /*17ea0*/  LOP3.LUT R126, R4, R0, RZ, 0xc0, !PT ;  /* 0x00000000047e7212 */ /* 0x000fe400078ec0ff */
[----:B------:R-:W-:Y:S02]  /*17eb0*/  LOP3.LUT R127, R3, R2, RZ, 0xc0, !PT ;  /* 0x00000002037f7212 */ /* 0x000fe400078ec0ff */
[----:B------:R-:W-:-:S02]  /*17ec0*/  F2FP.F16.F32.PACK_AB R0, R139, R140 ;  /* 0x0000008c8b00723e */ /* 0x000fc400000000ff */
[----:B-1----:R-:W-:Y:S02]  /*17ed0*/  F2FP.F16.F32.PACK_AB R2, R29, R28 ;  /* 0x0000001c1d02723e */ /* 0x002fe400000000ff */
[----:B------:R-:W-:Y:S02]  /*17ee0*/  LOP3.LUT R124, R7, R0, RZ, 0xc0, !PT ;  /* 0x00000000077c7212 */ /* 0x000fe400078ec0ff */
[----:B--2---:R-:W-:Y:S02]  /*17ef0*/  F2FP.F16.F32.PACK_AB R3, R30, R142 ;  /* 0x0000008e1e03723e */ /* 0x004fe400000000ff */
[----:B------:R-:W-:Y:S02]  /*17f00*/  LOP3.LUT R125, R5, R2, RZ, 0xc0, !PT ;  /* 0x00000002057d7212 */ /* 0x000fe400078ec0ff */
[----:B------:R-:W-:Y:S02]  /*17f10*/  F2FP.F16.F32.PACK_AB R0, R141, R143 ;  /* 0x0000008f8d00723e */ /* 0x000fe400000000ff */
[----:B------:R-:W-:-:S02]  /*17f20*/  F2FP.F16.F32.PACK_AB R2, R197, R198 ;  /* 0x000000c6c502723e */ /* 0x000fc400000000ff */
        /* <DEDUP_REMOVED lines=8> */
[----:B------:R-:W-:Y:S01]  /*17fb0*/  FADD.FTZ R3, R201, R10 ;  /* 0x0000000ac9037221 */ /* 0x000fe20000010000 */
[----:B------:R-:W-:Y:S01]  /*17fc0*/  FADD.FTZ R8, R234, R2 ;  /* 0x00000002ea087221 */ /* 0x000fe20000010000 */
[----:B------:R-:W-:Y:S01]  /*17fd0*/  FADD.FTZ R2, R202, R9 ;  /* 0x00000009ca027221 */ /* 0x000fe20000010000 */
[----:B------:R-:W-:Y:S01]  /*17fe0*/  FADD.FTZ R0, R188, R0 ;  /* 0x00000000bc007221 */ /* 0x000fe20000010000 */
[----:B-----5:R-:W-:Y:S01]  /*17ff0*/  HMMA.16816.F32 R144, R124, R152, R144 ;  /* 0x000000987c90723c */ /* 0x020fe20000001890 */
[----:B------:R-:W-:Y:S01]  /*18000*/  FADD.FTZ R8, R233, R8 ;  /* 0x00000008e9087221 */ /* 0x000fe20000010000 */
[----:B------:R-:W-:Y:S01]  /*18010*/  FADD.FTZ R3, R200, R3 ;  /* 0x00000003c8037221 */ /* 0x000fe20000010000 */
[----:B------:R-:W-:Y:S01]  /*18020*/  FADD.FTZ R2, R194, R2 ;  /* 0x00000002c2027221 */ /* 0x000fe20000010000 */
[----:B------:R-:W-:-:S02]  /*18030*/  FADD.FTZ R0, R199, R0 ;  /* 0x00000000c7007221 */ /* 0x000fc40000010000 */
[----:B------:R-:W-:Y:S01]  /*18040*/  HMMA.16816.F32 R148, R4, R152, R148 ;  /* 0x000000980494723c */ /* 0x000fe20000001894 */
[----:B------:R-:W-:Y:S01]  /*18050*/  FADD.FTZ R3, R198, R3 ;  /* 0x00000003c6037221 */ /* 0x000fe20000010000 */
[----:B------:R-:W-:Y:S01]  /*18060*/  FADD.FTZ R2, R142, R2 ;  /* 0x000000028e027221 */ /* 0x000fe20000010000 */
[----:B------:R-:W-:Y:S02]  /*18070*/  FADD.FTZ R0, R140, R0 ;  /* 0x000000008c007221 */ /* 0x000fe40000010000 */
[----:B------:R-:W-:Y:S01]  /*18080*/  FADD.FTZ R3, R197, R3 ;  /* 0x00000003c5037221 */ /* 0x000fe20000010000 */
        /* <DEDUP_REMOVED lines=36> */
[----:B------:R-:W-:-:S02]  /*182d0*/  FADD.FTZ R4, R28, R4 ;  /* 0x000000041c047221 */ /* 0x000fc40000010000 */
[----:B------:R-:W-:Y:S01]  /*182e0*/  FADD.FTZ R3, R141, R3 ;  /* 0x000000038d037221 */ /* 0x000fe20000010000 */
[----:B------:R-:W-:Y:S01]  /*182f0*/  FADD.FTZ R2, R133, R2 ;  /* 0x0000000285027221 */ /* 0x000fe20000010000 */
[----:B------:R-:W-:-:S04]  /*18300*/  FADD.FTZ R4, R29, R4 ;  /* 0x000000041d047221 */ /* 0x000fc80000010000 */
[----:B------:R-:W-:Y:S01]  /*18310*/  FADD.FTZ R0, R132, R4 ;  /* 0x0000000484007221 */ /* 0x000fe20000010000 */
[----:B------:R-:W-:-:S03]  /*18320*/  FADD.FTZ R4, R191, R5 ;  /* 0x00000005bf047221 */ /* 0x000fc60000010000 */
[----:B------:R-:W-:Y:S02]  /*18330*/  FADD.FTZ R0, R31, R0 ;  /* 0x000000001f007221 */ /* 0x000fe40000010000 */
[----:B------:R4:W-:Y:S04]  /*18340*/  STL [R1+0x48], R4 ;  /* 0x0000480401007387 */ /* 0x0009e80000100800 */
[----:B------:R4:W-:Y:S04]  /*18350*/  STL [R1+0x4c], R3 ;  /* 0x00004c0301007387 */ /* 0x0009e80000100800 */
[----:B------:R4:W-:Y:S04]  /*18360*/  STL [R1+0x54], R2 ;  /* 0x0000540201007387 */ /* 0x0009e80000100800 */
[----:B------:R4:W-:Y:S02]  /*18370*/  STL [R1+0x50], R0 ;  /* 0x0000500001007387 */ /* 0x0009e40000100800 */
.L_x_2466:
[----:B------:R-:W-:-:S06]  /*18380*/  UISETP.GT.AND UP0, UPT, UR5, UR15, UPT ;  /* 0x0000000f0500728c */ /* 0x000fcc000bf04270 */
[----:B------:R-:W-:-:S13]  /*18390*/  PLOP3.LUT P0, PT, PT, PT, UP0, 0x80, 0x0 ;  /* 0x000000000000781c */ /* 0x000fda0003f0f008 */
[----:B------:R-:W-:Y:S05]  /*183a0*/  @!P0 BRA `(.L_x_2479) ;  /* 0x0000004000688947 */ /* 0x000fea0003800000 */
[----:B------:R-:W5:Y:S01]  /*183b0*/  LDL.LU R6, [R1+0x5c] ;  /* 0x00005c0001067983 */ /* 0x000f620000300800 */
[----:B------:R-:W-:Y:S01]  /*183c0*/  ULDC UR4, c[0x0][0x2d0] ;  /* 0x0000b40000047ab9 */ /* 0x000fe20000000800 */
[----:B----4-:R-:W4:Y:S01]  /*183d0*/  S2R R2, SR_TID.X ;  /* 0x0000000000027919 */ /* 0x010f220000002100 */
[----:B--2---:R-:W-:Y:S01]  /*183e0*/  IMAD.U32 R220, RZ, RZ, UR26 ;  /* 0x0000001affdc7e24 */ /* 0x004fe2000f8e00ff */
[----:B------:R-:W-:Y:S01]  /*183f0*/  MOV R133, R135 ;  /* 0x0000008700857202 */ /* 0x000fe20000000f00 */
[----:B------:R-:W-:Y:S01]  /*18400*/  IMAD.MOV.U32 R132, RZ, RZ, R136 ;  /* 0x000000ffff847224 */ /* 0x000fe200078e0088 */
[----:B------:R-:W2:Y:S01]  /*18410*/  LDL.LU R3, [R1+0x80] ;  /* 0x0000800001037983 */ /* 0x000ea20000300800 */
[----:B------:R-:W-:Y:S01]  /*18420*/  MOV R139, R137 ;  /* 0x00000089008b7202 */ /* 0x000fe20000000f00 */
[----:B------:R-:W-:Y:S01]  /*18430*/  IMAD.MOV.U32 R138, RZ, RZ, R134 ;  /* 0x000000ffff8a7224 */ /* 0x000fe200078e0086 */
[----:B------:R-:W-:Y:S01]  /*18440*/  ULDC UR8, c[0x0][0x2d0] ;  /* 0x0000b40000087ab9 */ /* 0x000fe20000000800 */
[----:B------:R-:W-:Y:S01]  /*18450*/  ULDC.64 UR6, c[0x0][0x248] ;  /* 0x0000920000067ab9 */ /* 0x000fe20000000a00 */
[----:B----4-:R-:W-:-:S04]  /*18460*/  SHF.R.S32.HI R0, RZ, 0x1f, R2 ;  /* 0x0000001fff007819 */ /* 0x010fc80000011402 */
[----:B------:R-:W-:-:S04]  /*18470*/  LEA.HI R0, R0, R2, RZ, 0x3 ;  /* 0x0000000200007211 */ /* 0x000fc800078f18ff */
[----:B------:R-:W-:-:S05]  /*18480*/  LOP3.LUT R0, R0, 0xfffffff8, RZ, 0xc0, !PT ;  /* 0xfffffff800007812 */ /* 0x000fca00078ec0ff */
[----:B------:R-:W-:Y:S01]  /*18490*/  IMAD.IADD R0, R2, 0x1, -R0 ;  /* 0x0000000102007824 */ /* 0x000fe200078e0a00 */
[----:B------:R-:W-:-:S04]  /*184a0*/  MOV R2, 0x7054 ;  /* 0x0000705400027802 */ /* 0x000fc80000000f00 */
[----:B------:R-:W-:Y:S02]  /*184b0*/  SHF.L.U32 R0, R0, 0x3, RZ ;  /* 0x0000000300007819 */ /* 0x000fe400000006ff */
[----:B------:R-:W-:Y:S02]  /*184c0*/  PRMT R220, R220, R2, UR26 ;  /* 0x0000001adcdc7e16 */ /* 0x000fe40008000002 */
[----:B------:R-:W-:Y:S01]  /*184d0*/  ISETP.GE.AND P4, PT, R0, UR4, PT ;  /* 0x0000000400007c0c */ /* 0x000fe2000bf86270 */
[----:B------:R-:W-:Y:S01]  /*184e0*/  VIADD R0, R252, 0x4 ;  /* 0x00000004fc007836 */ /* 0x000fe20000000000 */
[----:B------:R-:W-:-:S11]  /*184f0*/  ULDC UR4, c[0x0][0x2ec] ;  /* 0x0000bb0000047ab9 */ /* 0x000fd60000000800 */
[----:B------:R-:W4:Y:S08]  /*18500*/  @!P4 LDC.64 R8, c[0x0][0x220] ;  /* 0x00008800ff08cb82 */ /* 0x000f300000000a00 */
[----:B------:R-:W1:Y:S01]  /*18510*/  @!P4 LDC.64 R4, c[0x0][0x220] ;  /* 0x00008800ff04cb82 */ /* 0x000e620000000a00 */
[----:B----4-:R4:W-:Y:S04]  /*18520*/  @!P4 STL.64 [R1+0x40], R8 ;  /* 0x000040080100c387 */ /* 0x0109e80000100a00 */
[----:B-1----:R1:W-:Y:S01]  /*18530*/  @!P4 STL.64 [R1+0x38], R4 ;  /* 0x000038040100c387 */ /* 0x0023e20000100a00 */
[----:B----4-:R-:W-:-:S05]  /*18540*/  IMAD.WIDE.U32 R8, R252, -0x326172a9, RZ ;  /* 0xcd9e8d57fc087825 */ /* 0x010fca00078e00ff */
[----:B------:R-:W-:Y:S01]  /*18550*/  STL.64 [R1+0x28], R8 ;  /* 0x0000280801007387 */ /* 0x000fe20000100a00 */
[----:B-1----:R-:W-:-:S05]  /*18560*/  IMAD.WIDE.U32 R4, R0, -0x326172a9, RZ ;  /* 0xcd9e8d5700047825 */ /* 0x002fca00078e00ff */
[----:B------:R2:W-:Y:S01]  /*18570*/  STL.64 [R1+0x20], R4 ;  /* 0x0000200401007387 */ /* 0x0005e20000100a00 */
[-C--:B-----5:R-:W-:Y:S02]  /*18580*/  LOP3.LUT R2, R5, R6.reuse, RZ, 0x3c, !PT ;  /* 0x0000000605027212 */ /* 0x0a0fe400078e3cff */
[----:B------:R-:W-:Y:S01]  /*18590*/  LOP3.LUT R0, R9, R6, RZ, 0x3c, !PT ;  /* 0x0000000609007212 */ /* 0x000fe200078e3cff */
[----:B--2---:R-:W-:-:S05]  /*185a0*/  IMAD.WIDE.U32 R4, R3, -0x2daee0ad, RZ ;  /* 0xd2511f5303047825 */ /* 0x004fca00078e00ff */
[----:B------:R1:W-:Y:S04]  /*185b0*/  STL.64 [R1+0x8], R4 ;  /* 0x0000080401007387 */ /* 0x0003e80000100a00 */
[----:B------:R-:W2:Y:S04]  /*185c0*/  LDL.LU.64 R6, [R1+0x70] ;  /* 0x0000700001067983 */ /* 0x000ea80000300a00 */
[----:B-1----:R-:W4:Y:S01]  /*185d0*/  LDL.LU.64 R4, [R1+0x78] ;  /* 0x0000780001047983 */ /* 0x002f220000300a00 */
[----:B------:R-:W-:-:S04]  /*185e0*/  IMAD.WIDE.U32 R8, R0, -0x2daee0ad, RZ ;  /* 0xd2511f5300087825 */ /* 0x000fc800078e00ff */
[----:B------:R-:W-:Y:S01]  /*185f0*/  IMAD.WIDE.U32 R2, R2, -0x2daee0ad, RZ ;  /* 0xd2511f5302027825 */ /* 0x000fe200078e00ff */
[----:B------:R-:W-:Y:S04]  /*18600*/  STL.64 [R1+0x18], R8 ;  /* 0x0000180801007387 */ /* 0x000fe80000100a00 */
[----:B------:R2:W-:Y:S02]  /*18610*/  STL.64 [R1+0x10], R2 ;  /* 0x0000100201007387 */ /* 0x0005e40000100a00 */
[----:B--2---:R-:W-:Y:S01]  /*18620*/  IMAD.MOV.U32 R3, RZ, RZ, R7 ;  /* 0x000000ffff037224 */ /* 0x004fe200078e0007 */
[----:B----4-:R-:W-:-:S05]  /*18630*/  MOV R2, R4 ;  /* 0x0000000400027202 */ /* 0x010fca0000000f00 */
[----:B------:R1:W-:Y:S01]  /*18640*/  STL.64 [R1+0x30], R2 ;  /* 0x0000300201007387 */ /* 0x0003e20000100a00 */
[----:B------:R-:W-:Y:S05]  /*18650*/  BRA `(.L_x_2480) ;  /* 0x0000000000c47947 */ /* 0x000fea0003800000 */
.L_x_2482:
        /* <DEDUP_REMOVED lines=49> */
.L_x_2480:
[----:B-1----:R-:W2:Y:S01]  /*18970*/  LDL R0, [R1+0x58] ;  /* 0x0000580001007983 */ /* 0x002ea20000100800 */
[----:B------:R-:W-:Y:S04]  /*18980*/  DEPBAR.LE SB0, 0x0 ;  /* 0x000080000000791a */ /* 0x000fe80000000000 */
[----:B------:R-:W4:Y:S01]  /*18990*/  LDL.64 R8, [R1+0x30] ;  /* 0x0000300001087983 */ /* 0x000f220000100a00 */
[----:B------:R-:W-:Y:S03]  /*189a0*/  UIADD3 UR9, UR5, -0x1, URZ ;  /* 0xffffffff05097890 */ /* 0x000fe6000fffe03f */
[----:B------:R-:W5:Y:S01]  /*189b0*/  LDL R5, [R1+0x40] ;  /* 0x0000400001057983 */ /* 0x000f620000100800 */
[----:B------:R-:W-:Y:S02]  /*189c0*/  USHF.R.S32.HI UR26, URZ, 0x1f, UR9 ;  /* 0x0000001f3f1a7899 */ /* 0x000fe40008011409 */
[----:B------:R-:W-:Y:S01]  /*189d0*/  UIMAD UR18, UR12, UR9, URZ ;  /* 0x000000090c1272a4 */ /* 0x000fe2000f8e023f */
[----:B------:R-:W3:Y:S01]  /*189e0*/  LDL R15, [R1+0x44] ;  /* 0x00004400010f7983 */ /* 0x000ee20000100800 */
[----:B-1----:R-:W-:Y:S01]  /*189f0*/  IMAD.U32 R2, RZ, RZ, UR9 ;  /* 0x00000009ff027e24 */ /* 0x002fe2000f8e00ff */
[----:B------:R-:W-:Y:S02]  /*18a00*/  UISETP.GT.AND UP0, UPT, UR9, UR15, UPT ;  /* 0x0000000f0900728c */ /* 0x000fe4000bf04270 */
[----:B------:R-:W3:Y:S01]  /*18a10*/  LDL R4, [R1+0x38] ;  /* 0x0000380001047983 */ /* 0x000ee20000100800 */
[----:B------:R-:W-:Y:S03]  /*18a20*/  UIMAD UR18, UR26, UR13, UR18 ;  /* 0x0000000d1a1272a4 */ /* 0x000fe6000f8e0212 */
[----:B------:R-:W3:Y:S01]  /*18a30*/  LDL R14, [R1+0x3c] ;  /* 0x00003c00010e7983 */ /* 0x000ee20000100800 */
[----:B------:R-:W-:Y:S06]  /*18a40*/  BAR.SYNC.DEFER_BLOCKING 0x0 ;  /* 0x0000000000007b1d */ /* 0x000fec0000010000 */
[----:B------:R-:W-:Y:S01]  /*18a50*/  @P4 STS.128 [R219+0xa000], RZ ;  /* 0x00a000ffdb004388 */ /* 0x000fe20000000c00 */
[----:B--2---:R-:W-:Y:S01]  /*18a60*/  ISETP.GE.AND P2, PT, R0, UR8, PT ;  /* 0x0000000800007c0c */ /* 0x004fe2000bf46270 */
[----:B----4-:R-:W-:Y:S04]  /*18a70*/  IMAD.WIDE.U32 R2, R2, UR13, R8 ;  /* 0x0000000d02027c25 */ /* 0x010fe8000f8e0008 */
[----:B------:R-:W-:Y:S01]  /*18a80*/  VIADD R3, R3, UR18 ;  /* 0x0000001203037c36 */ /* 0x000fe20008000000 */
[C---:B-----5:R-:W-:Y:S02]  /*18a90*/  @!P4 LEA R10, P5, R2.reuse, R5, 0x1 ;  /* 0x00000005020ac211 */ /* 0x060fe400078a08ff */
[C---:B------:R-:W-:Y:S05]  /*18aa0*/  IADD3 R0, P0, R2.reuse, UR22, RZ ;  /* 0x0000001602007c10 */ /* 0x040fea000ff1e0ff */
[----:B------:R-:W1:Y:S01]  /*18ab0*/  @!P2 LDC.64 R6, c[0x0][0x220] ;  /* 0x00008800ff06ab82 */ /* 0x000e620000000a00 */
[----:B---3--:R-:W-:Y:S02]  /*18ac0*/  @!P4 LEA.HI.X R11, R2, R15, R3, 0x1, P5 ;  /* 0x0000000f020bc211 */ /* 0x008fe400028f0c03 */
        /* <DEDUP_REMOVED lines=39> */
[----:B------:R-:W-:Y:S01]  /*18d40*/  VIADD R2, R0, 0x1 ;  /* 0x0000000100027836 */ /* 0x000fe20000000000 */
[----:B------:R-:W4:Y:S01]  /*18d50*/  LDSM.16.M88.4 R180, [R215] ;  /* 0x00000000d7b4783b */ /* 0x000f220000000200 */
[C---:B------:R-:W-:Y:S02]  /*18d60*/  IMAD.IADD R3, R222.reuse, 0x1, -R0 ;  /* 0x00000001de037824 */ /* 0x040fe400078e0a00 */
[C-C-:B------:R-:W-:Y:S01]  /*18d70*/  IMAD.IADD R134, R221.reuse, 0x1, -R2.reuse ;  /* 0x00000001dd867824 */ /* 0x140fe200078e0a02 */
[----:B------:R-:W5:Y:S01]  /*18d80*/  LDSM.16.M88.4 R184, [R208+0x2000] ;  /* 0x00200000d0b8783b */ /* 0x000f620000000200 */
[----:B------:R-:W-:Y:S01]  /*18d90*/  IMAD.IADD R136, R222, 0x1, -R2 ;  /* 0x00000001de887824 */ /* 0x000fe200078e0a02 */
[----:B------:R-:W-:Y:S01]  /*18da0*/  IABS R135, R3 ;  /* 0x0000000300877213 */ /* 0x000fe20000000000 */
[--C-:B------:R-:W-:Y:S01]  /*18db0*/  IMAD.IADD R137, R221, 0x1, -R0.reuse ;  /* 0x00000001dd897824 */ /* 0x100fe200078e0a00 */
[----:B------:R-:W5:Y:S01]  /*18dc0*/  LDSM.16.M88.4 R188, [R218] ;  /* 0x00000000dabc783b */ /* 0x000f620000000200 */
[----:B------:R-:W-:Y:S02]  /*18dd0*/  IABS R134, R134 ;  /* 0x0000008600867213 */ /* 0x000fe40000000000 */
[----:B------:R-:W-:Y:S01]  /*18de0*/  IABS R3, R136 ;  /* 0x0000008800037213 */ /* 0x000fe20000000000 */
[----:B------:R-:W-:Y:S01]  /*18df0*/  LDSM.16.M88.4 R192, [R214] ;  /* 0x00000000d6c0783b */ /* 0x000fe20000000200 */
[----:B------:R-:W-:Y:S01]  /*18e00*/  I2FP.F32.S32 R134, R134 ;  /* 0x0000008600867245 */ /* 0x000fe20000201400 */
[--C-:B------:R-:W-:Y:S01]  /*18e10*/  IMAD.IADD R136, R232, 0x1, -R0.reuse ;  /* 0x00000001e8887824 */ /* 0x100fe200078e0a00 */
[----:B------:R-:W-:Y:S01]  /*18e20*/  I2FP.F32.S32 R3, R3 ;  /* 0x0000000300037245 */ /* 0x000fe20000201400 */
[----:B------:R-:W5:Y:S01]  /*18e30*/  LDSM.16.M88.4 R196, [R212+0x8000] ;  /* 0x00800000d4c4783b */ /* 0x000f620000000200 */
[----:B------:R-:W-:Y:S02]  /*18e40*/  I2FP.F32.S32 R135, R135 ;  /* 0x0000008700877245 */ /* 0x000fe40000201400 */
[C---:B------:R-:W-:Y:S01]  /*18e50*/  ISETP.GE.AND P5, PT, R2.reuse, R226, PT ;  /* 0x000000e20200720c */ /* 0x040fe20003fa6270 */
[-C--:B--2---:R-:W-:Y:S01]  /*18e60*/  HMMA.16816.F32 R4, R32, R16.reuse, RZ ;  /* 0x000000102004723c */ /* 0x084fe200000018ff */
[----:B------:R-:W-:Y:S02]  /*18e70*/  LDSM.16.M88.4 R200, [R211] ;  /* 0x00000000d3c8783b */ /* 0x000fe40000000200 */
[C---:B------:R-:W-:Y:S02]  /*18e80*/  ISETP.GE.AND P6, PT, R2.reuse, R225, PT ;  /* 0x000000e10200720c */ /* 0x040fe40003fc6270 */
[C---:B------:R-:W-:Y:S01]  /*18e90*/  ISETP.GE.AND P1, PT, R2.reuse, R224, PT ;  /* 0x000000e00200720c */ /* 0x040fe20003f26270 */
[C---:B---3--:R-:W-:Y:S02]  /*18ea0*/  HMMA.16816.F32 R8, R28.reuse, R16, RZ ;  /* 0x000000101c08723c */ /* 0x048fe400000018ff */
[C---:B------:R-:W-:Y:S02]  /*18eb0*/  ISETP.GE.AND P3, PT, R2.reuse, R223, PT ;  /* 0x000000df0200720c */ /* 0x040fe40003f66270 */
[C---:B------:R-:W-:Y:S02]  /*18ec0*/  ISETP.GE.OR P5, PT, R2.reuse, R231, !P5 ;  /* 0x000000e70200720c */ /* 0x040fe40006fa6670 */
[-C--:B------:R-:W-:Y:S01]  /*18ed0*/  HMMA.16816.F32 R12, R28, R18.reuse, RZ ;  /* 0x000000121c0c723c */ /* 0x080fe200000018ff */
[----:B------:R-:W-:Y:S02]  /*18ee0*/  IABS R137, R137 ;  /* 0x0000008900897213 */ /* 0x000fe40000000000 */
[C---:B------:R-:W-:Y:S02]  /*18ef0*/  ISETP.GE.OR P6, PT, R2.reuse, R230, !P6 ;  /* 0x000000e60200720c */ /* 0x040fe400077c6670 */
[C---:B------:R-:W-:Y:S01]  /*18f00*/  ISETP.GE.OR P1, PT, R2.reuse, R229, !P1 ;  /* 0x000000e50200720c */ /* 0x040fe20004f26670 */
[C---:B------:R-:W-:Y:S02]  /*18f10*/  HMMA.16816.F32 R16, R32.reuse, R18, RZ ;  /* 0x000000122010723c */ /* 0x040fe400000018ff */
[----:B------:R-:W-:Y:S03]  /*18f20*/  ISETP.GE.OR P3, PT, R2, R228, !P3 ;  /* 0x000000e40200720c */ /* 0x000fe60005f66670 */
[----:B------:R-:W-:Y:S01]  /*18f30*/  I2FP.F32.S32 R137, R137 ;  /* 0x0000008900897245 */ /* 0x000fe20000201400 */
        /* <DEDUP_REMOVED lines=9> */
[----:B------:R-:W2:Y:S05]  /*18fd0*/  LDSM.16.M88.4 R180, [R212+0x8800] ;  /* 0x00880000d4b4783b */ /* 0x000eaa0000000200 */
[-C--:B------:R-:W-:Y:S06]  /*18fe0*/  HMMA.16816.F32 R20, R176, R188.reuse, R20 ;  /* 0x000000bcb014723c */ /* 0x080fec0000001814 */
[C---:B------:R-:W-:Y:S06]  /*18ff0*/  HMMA.16816.F32 R24, R184.reuse, R188, R24 ;  /* 0x000000bcb818723c */ /* 0x040fec0000001818 */
[-C--:B------:R-:W-:Y:S01]  /*19000*/  HMMA.16816.F32 R28, R184, R190.reuse, R28 ;  /* 0x000000beb81c723c */ /* 0x080fe2000000181c */
[----:B------:R-:W3:Y:S05]  /*19010*/  LDSM.16.M88.4 R184, [R213] ;  /* 0x00000000d5b8783b */ /* 0x000eea0000000200 */
[----:B------:R-:W-:Y:S01]  /*19020*/  HMMA.16816.F32 R32, R176, R190, R32 ;  /* 0x000000beb020723c */ /* 0x000fe20000001820 */
[----:B------:R-:W4:Y:S04]  /*19030*/  LDSM.16.M88.4 R176, [R213+0x2000] ;  /* 0x00200000d5b0783b */ /* 0x000f280000000200 */
[----:B------:R-:W5:Y:S01]  /*19040*/  LDSM.16.M88.4 R188, [R211+0x800] ;  /* 0x00080000d3bc783b */ /* 0x000f620000000200 */
[-C--:B------:R-:W-:Y:S06]  /*19050*/  HMMA.16816.F32 R4, R192, R196.reuse, R4 ;  /* 0x000000c4c004723c */ /* 0x080fec0000001804 */
[C---:B-1----:R-:W-:Y:S06]  /*19060*/  HMMA.16816.F32 R8, R140.reuse, R196, R8 ;  /* 0x000000c48c08723c */ /* 0x042fec0000001808 */
[-C--:B------:R-:W-:Y:S06]  /*19070*/  HMMA.16816.F32 R12, R140, R198.reuse, R12 ;  /* 0x000000c68c0c723c */ /* 0x080fec000000180c */
[C---:B------:R-:W-:Y:S01]  /*19080*/  HMMA.16816.F32 R16, R192.reuse, R198, R16 ;  /* 0x000000c6c010723c */ /* 0x040fe20000001810 */
[----:B------:R-:W-:Y:S05]  /*19090*/  LDSM.16.M88.4 R196, [R204+0x9800] ;  /* 0x00980000ccc4783b */ /* 0x000fea0000000200 */
[-C--:B--2---:R-:W-:Y:S06]  /*190a0*/  HMMA.16816.F32 R20, R192, R180.reuse, R20 ;  /* 0x000000b4c014723c */ /* 0x084fec0000001814 */
[C---:B------:R-:W-:Y:S06]  /*190b0*/  HMMA.16816.F32 R24, R140.reuse, R180, R24 ;  /* 0x000000b48c18723c */ /* 0x040fec0000001818 */
[-C--:B------:R-:W-:Y:S01]  /*190c0*/  HMMA.16816.F32 R28, R140, R182.reuse, R28 ;  /* 0x000000b68c1c723c */ /* 0x080fe2000000181c */
[----:B------:R-:W-:Y:S05]  /*190d0*/  LDSM.16.M88.4 R140, [R206+0x4000] ;  /* 0x00400000ce8c783b */ /* 0x000fea0000000200 */
[----:B------:R-:W-:Y:S01]  /*190e0*/  HMMA.16816.F32 R32, R192, R182, R32 ;  /* 0x000000b6c020723c */ /* 0x000fe20000001820 */
[----:B------:R-:W1:Y:S04]  /*190f0*/  LDSM.16.M88.4 R180, [R204+0x9000] ;  /* 0x00900000ccb4783b */ /* 0x000e680000000200 */
[----:B------:R-:W2:Y:S01]  /*19100*/  LDSM.16.M88.4 R192, [R206+0x6000] ;  /* 0x00600000cec0783b */ /* 0x000ea20000000200 */
[-C--:B---3--:R-:W-:Y:S06]  /*19110*/  HMMA.16816.F32 R4, R184, R200.reuse, R4 ;  /* 0x000000c8b804723c */ /* 0x088fec0000001804 */
[C---:B----4-:R-:W-:Y:S06]  /*19120*/  HMMA.16816.F32 R8, R176.reuse, R200, R8 ;  /* 0x000000c8b008723c */ /* 0x050fec0000001808 */
[-C--:B------:R-:W-:Y:S06]  /*19130*/  HMMA.16816.F32 R12, R176, R202.reuse, R12 ;  /* 0x000000cab00c723c */ /* 0x080fec000000180c */
[C---:B------:R-:W-:Y:S01]  /*19140*/  HMMA.16816.F32 R16, R184.reuse, R202, R16 ;  /* 0x000000cab810723c */ /* 0x040fe20000001810 */
[----:B------:R-:W-:Y:S05]  /*19150*/  LDSM.16.M88.4 R200, [R217] ;  /* 0x00000000d9c8783b */ /* 0x000fea0000000200 */
[-C--:B-----5:R-:W-:Y:S06]  /*19160*/  HMMA.16816.F32 R20, R184, R188.reuse, R20 ;  /* 0x000000bcb814723c */ /* 0x0a0fec0000001814 */
[C---:B------:R-:W-:Y:S06]  /*19170*/  HMMA.16816.F32 R24, R176.reuse, R188, R24 ;  /* 0x000000bcb018723c */ /* 0x040fec0000001818 */
[-C--:B------:R-:W-:Y:S01]  /*19180*/  HMMA.16816.F32 R28, R176, R190.reuse, R28 ;  /* 0x000000beb01c723c */ /* 0x080fe2000000181c */
[----:B------:R-:W3:Y:S05]  /*19190*/  LDSM.16.M88.4 R176, [R208+0x4000] ;  /* 0x00400000d0b0783b */ /* 0x000eea0000000200 */
[----:B------:R-:W-:Y:S01]  /*191a0*/  HMMA.16816.F32 R32, R184, R190, R32 ;  /* 0x000000beb820723c */ /* 0x000fe20000001820 */
[----:B------:R-:W4:Y:S04]  /*191b0*/  LDSM.16.M88.4 R184, [R208+0x6000] ;  /* 0x00600000d0b8783b */ /* 0x000f280000000200 */
[----:B------:R-:W-:Y:S01]  /*191c0*/  LDSM.16.M88.4 R188, [R214+0x4000] ;  /* 0x00400000d6bc783b */ /* 0x000fe20000000200 */
[-C--:B-1----:R-:W-:Y:S06]  /*191d0*/  HMMA.16816.F32 R4, R140, R180.reuse, R4 ;  /* 0x000000b48c04723c */ /* 0x082fec0000001804 */
[C---:B--2---:R-:W-:Y:S06]  /*191e0*/  HMMA.16816.F32 R8, R192.reuse, R180, R8 ;  /* 0x000000b4c008723c */ /* 0x044fec0000001808 */
[-C--:B------:R-:W-:Y:S06]  /*191f0*/  HMMA.16816.F32 R12, R192, R182.reuse, R12 ;  /* 0x000000b6c00c723c */ /* 0x080fec000000180c */
[C---:B------:R-:W-:Y:S01]  /*19200*/  HMMA.16816.F32 R16, R140.reuse, R182, R16 ;  /* 0x000000b68c10723c */ /* 0x040fe20000001810 */
[----:B------:R-:W1:Y:S05]  /*19210*/  LDSM.16.M88.4 R180, [R216] ;  /* 0x00000000d8b4783b */ /* 0x000e6a0000000200 */
[-C--:B------:R-:W-:Y:S06]  /*19220*/  HMMA.16816.F32 R20, R140, R196.reuse, R20 ;  /* 0x000000c48c14723c */ /* 0x080fec0000001814 */
[C---:B------:R-:W-:Y:S06]  /*19230*/  HMMA.16816.F32 R24, R192.reuse, R196, R24 ;  /* 0x000000c4c018723c */ /* 0x040fec0000001818 */
[-C--:B------:R-:W-:Y:S01]  /*19240*/  HMMA.16816.F32 R28, R192, R198.reuse, R28 ;  /* 0x000000c6c01c723c */ /* 0x080fe2000000181c */
[----:B------:R-:W2:Y:S05]  /*19250*/  LDSM.16.M88.4 R192, [R212+0x9000] ;  /* 0x00900000d4c0783b */ /* 0x000eaa0000000200 */
[----:B------:R-:W-:Y:S01]  /*19260*/  HMMA.16816.F32 R32, R140, R198, R32 ;  /* 0x000000c68c20723c */ /* 0x000fe20000001820 */
[----:B------:R-:W5:Y:S04]  /*19270*/  LDSM.16.M88.4 R140, [R214+0x6000] ;  /* 0x00600000d68c783b */ /* 0x000f680000000200 */
[----:B------:R-:W5:Y:S01]  /*19280*/  LDSM.16.M88.4 R196, [R212+0x9800] ;  /* 0x00980000d4c4783b */ /* 0x000f620000000200 */
[-C--:B---3--:R-:W-:Y:S06]  /*19290*/  HMMA.16816.F32 R4, R176, R200.reuse, R4 ;  /* 0x000000c8b004723c */ /* 0x088fec0000001804 */
        /* <DEDUP_REMOVED lines=9> */
[----:B------:R-:W-:Y:S04]  /*19330*/  LDSM.16.M88.4 R176, [R213+0x4000] ;  /* 0x00400000d5b0783b */ /* 0x000fe80000000200 */
[----:B------:R-:W1:Y:S01]  /*19340*/  LDSM.16.M88.4 R180, [R211+0x1000] ;  /* 0x00100000d3b4783b */ /* 0x000e620000000200 */
[-C--:B--2---:R-:W-:Y:S01]  /*19350*/  HMMA.16816.F32 R4, R188, R192.reuse, R4 ;  /* 0x000000c0bc04723c */ /* 0x084fe20000001804 */
[----:B------:R-:W-:Y:S04]  /*19360*/  DEPBAR.LE SB0, 0x0 ;  /* 0x000080000000791a */ /* 0x000fe80000000000 */
[----:B------:R-:W-:Y:S01]  /*19370*/  BAR.SYNC.DEFER_BLOCKING 0x0 ;  /* 0x0000000000007b1d */ /* 0x000fe20000010000 */
[C---:B-----5:R-:W-:Y:S06]  /*19380*/  HMMA.16816.F32 R8, R140.reuse, R192, R8 ;  /* 0x000000c08c08723c */ /* 0x060fec0000001808 */
[-C--:B------:R-:W-:Y:S06]  /*19390*/  HMMA.16816.F32 R12, R140, R194.reuse, R12 ;  /* 0x000000c28c0c723c */ /* 0x080fec000000180c */
[C---:B------:R-:W-:Y:S06]  /*193a0*/  HMMA.16816.F32 R16, R188.reuse, R194, R16 ;  /* 0x000000c2bc10723c */ /* 0x040fec0000001810 */
[-C--:B------:R-:W-:Y:S06]  /*193b0*/  HMMA.16816.F32 R20, R188, R196.reuse, R20 ;  /* 0x000000c4bc14723c */ /* 0x080fec0000001814 */
[C---:B------:R-:W-:Y:S06]  /*193c0*/  HMMA.16816.F32 R24, R140.reuse, R196, R24 ;  /* 0x000000c48c18723c */ /* 0x040fec0000001818 */
[-C--:B------:R-:W-:Y:S06]  /*193d0*/  HMMA.16816.F32 R28, R140, R198.reuse, R28 ;  /* 0x000000c68c1c723c */ /* 0x080fec000000181c */
[----:B------:R-:W-:Y:S06]  /*193e0*/  HMMA.16816.F32 R32, R188, R198, R32 ;  /* 0x000000c6bc20723c */ /* 0x000fec0000001820 */
[-C--:B-1----:R-:W-:Y:S06]  /*193f0*/  HMMA.16816.F32 R4, R176, R180.reuse, R4 ;  /* 0x000000b4b004723c */ /* 0x082fec0000001804 */
[C---:B------:R-:W-:Y:S06]  /*19400*/  HMMA.16816.F32 R8, R184.reuse, R180, R8 ;  /* 0x000000b4b808723c */ /* 0x040fec0000001808 */
[-C--:B------:R-:W-:Y:S06]  /*19410*/  HMMA.16816.F32 R12, R184, R182.reuse, R12 ;  /* 0x000000b6b80c723c */ /* 0x080fec000000180c */
[C---:B------:R-:W-:Y:S06]  /*19420*/  HMMA.16816.F32 R16, R176.reuse, R182, R16 ;  /* 0x000000b6b010723c */ /* 0x040fec0000001810 */
[-C--:B------:R-:W-:Y:S05]  /*19430*/  HMMA.16816.F32 R20, R176, R200.reuse, R20 ;  /* 0x000000c8b014723c */ /* 0x080fea0000001814 */
[----:B------:R-:W-:Y:S01]  /*19440*/  FFMA.FTZ R5, R134, -UR19, R5 ;  /* 0x8000001386057c23 */ /* 0x000fe20008010005 */
[C---:B------:R-:W-:Y:S05]  /*19450*/  HMMA.16816.F32 R24, R184.reuse, R200, R24 ;  /* 0x000000c8b818723c */ /* 0x040fea0000001818 */
[----:B------:R-:W-:Y:S01]  /*19460*/  FFMA.FTZ R7, R3, -UR19, R7 ;  /* 0x8000001303077c23 */ /* 0x000fe20008010007 */
[-C--:B------:R-:W-:Y:S05]  /*19470*/  HMMA.16816.F32 R28, R184, R202.reuse, R28 ;  /* 0x000000cab81c723c */ /* 0x080fea000000181c */
[C---:B------:R-:W-:Y:S01]  /*19480*/  IMAD.IADD R3, R227.reuse, 0x1, -R0 ;  /* 0x00000001e3037824 */ /* 0x040fe200078e0a00 */
[----:B------:R-:W-:Y:S05]  /*19490*/  HMMA.16816.F32 R32, R176, R202, R32 ;  /* 0x000000cab020723c */ /* 0x000fea0000001820 */
[----:B------:R-:W-:Y:S01]  /*194a0*/  IABS R3, R3 ;  /* 0x0000000300037213 */ /* 0x000fe20000000000 */
[----:B------:R-:W-:Y:S02]  /*194b0*/  IMAD.IADD R134, R227, 0x1, -R2 ;  /* 0x00000001e3867824 */ /* 0x000fe400078e0a02 */
[----:B------:R-:W-:Y:S03]  /*194c0*/  FFMA.FTZ R6, R135, -UR19, R6 ;  /* 0x8000001387067c23 */ /* 0x000fe60008010006 */
[----:B------:R-:W-:Y:S01]  /*194d0*/  IMAD.IADD R135, R232, 0x1, -R2 ;  /* 0x00000001e8877824 */ /* 0x000fe200078e0a02 */
[----:B------:R-:W-:Y:S01]  /*194e0*/  IABS R2, R136 ;  /* 0x0000008800027213 */ /* 0x000fe20000000000 */
[----:B------:R-:W-:Y:S01]  /*194f0*/  FFMA.FTZ R4, R137, -UR19, R4 ;  /* 0x8000001389047c23 */ /* 0x000fe20008010004 */
[----:B------:R-:W-:Y:S02]  /*19500*/  IABS R179, R134 ;  /* 0x0000008600b37213 */ /* 0x000fe40000000000 */
[----:B------:R-:W-:Y:S01]  /*19510*/  IABS R178, R135 ;  /* 0x0000008700b27213 */ /* 0x000fe20000000000 */
[----:B------:R-:W-:Y:S01]  /*19520*/  IMAD.MOV.U32 R176, RZ, RZ, R2 ;  /* 0x000000ffffb07224 */ /* 0x000fe200078e0002 */
[----:B------:R-:W-:Y:S02]  /*19530*/  I2FP.F32.S32 R177, R3 ;  /* 0x0000000300b17245 */ /* 0x000fe40000201400 */
[----:B------:R-:W-:Y:S01]  /*19540*/  I2FP.F32.S32 R179, R179 ;  /* 0x000000b300b37245 */ /* 0x000fe20000201400 */
[----:B------:R-:W-:Y:S06]  /*19550*/  @P0 BRA `(.L_x_2482) ;  /* 0xfffffff000400947 */ /* 0x000fec000383ffff */
.L_x_2481:
[C---:B------:R-:W-:Y:S01]  /*19560*/  ISETP.GE.AND P2, PT, R0.reuse, R226, PT ;  /* 0x000000e20000720c */ /* 0x040fe20003f46270 */
[----:B------:R-:W2:Y:S01]  /*19570*/  LDL.64 R200, [R1+0x8] ;  /* 0x0000080001c87983 */ /* 0x000ea20000100a00 */
[----:B------:R-:W-:Y:S01]  /*19580*/  I2FP.F32.S32 R3, R176 ;  /* 0x000000b000037245 */ /* 0x000fe20000201400 */
[C---:B-1----:R-:W-:Y:S01]  /*19590*/  VIADD R135, R0.reuse, 0x9 ;  /* 0x0000000900877836 */ /* 0x042fe20000000000 */
[C---:B------:R-:W-:Y:S01]  /*195a0*/  ISETP.GE.OR P2, PT, R0.reuse, R231, !P2 ;  /* 0x000000e70000720c */ /* 0x040fe20005746670 */
[----:B------:R-:W-:Y:S01]  /*195b0*/  VIADD R134, R0, 0x10 ;  /* 0x0000001000867836 */ /* 0x000fe20000000000 */
[----:B------:R-:W-:Y:S01]  /*195c0*/  I2FP.F32.S32 R2, R178 ;  /* 0x000000b200027245 */ /* 0x000fe20000201400 */
[----:B------:R-:W3:Y:S01]  /*195d0*/  LDL.64 R184, [R1+0x10] ;  /* 0x0000100001b87983 */ /* 0x000ee20000100a00 */
[----:B------:R-:W-:Y:S01]  /*195e0*/  FSEL R176, R4, -INF , !P2 ;  /* 0xff80000004b07808 */ /* 0x000fe20005000000 */
[----:B------:R-:W-:Y:S01]  /*195f0*/  FFMA.FTZ R10, R3, -UR19, R10 ;  /* 0x80000013030a7c23 */ /* 0x000fe2000801000a */
[----:B------:R-:W-:Y:S01]  /*19600*/  ISETP.GE.AND P0, PT, R0, R225, PT ;  /* 0x000000e10000720c */ /* 0x000fe20003f06270 */
[----:B------:R-:W-:Y:S01]  /*19610*/  FFMA.FTZ R11, R2, -UR19, R11 ;  /* 0x80000013020b7c23 */ /* 0x000fe2000801000b */
[C---:B------:R-:W-:Y:S01]  /*19620*/  ISETP.GE.AND P2, PT, R0.reuse, R224, PT ;  /* 0x000000e00000720c */ /* 0x040fe20003f46270 */
[----:B------:R-:W4:Y:S01]  /*19630*/  LDL.64 R186, [R1+0x18] ;  /* 0x0000180001ba7983 */ /* 0x000f220000100a00 */
[C---:B------:R-:W-:Y:S01]  /*19640*/  ISETP.GE.OR P0, PT, R0.reuse, R230, !P0 ;  /* 0x000000e60000720c */ /* 0x040fe20004706670 */
[----:B------:R-:W-:Y:S01]  /*19650*/  FFMA.FTZ R8, R177, -UR19, R8 ;  /* 0x80000013b1087c23 */ /* 0x000fe20008010008 */
[C---:B------:R-:W-:Y:S01]  /*19660*/  ISETP.GE.OR P2, PT, R0.reuse, R229, !P2 ;  /* 0x000000e50000720c */ /* 0x040fe20005746670 */
[----:B------:R-:W-:Y:S01]  /*19670*/  VIADD R2, R0, 0x8 ;  /* 0x0000000800027836 */ /* 0x000fe20000000000 */
[----:B------:R-:W-:Y:S01]  /*19680*/  FSEL R178, R5, -INF , !P5 ;  /* 0xff80000005b27808 */ /* 0x000fe20006800000 */
[----:B------:R-:W5:Y:S01]  /*19690*/  LDL.64 R192, [R1+0x20] ;  /* 0x0000200001c07983 */ /* 0x000f620000100a00 */
[----:B------:R-:W-:Y:S01]  /*196a0*/  FSEL R180, R7, -INF , !P6 ;  /* 0xff80000007b47808 */ /* 0x000fe20007000000 */
[----:B------:R-:W-:Y:S01]  /*196b0*/  FFMA.FTZ R9, R179, -UR19, R9 ;  /* 0x80000013b3097c23 */ /* 0x000fe20008010009 */
[----:B------:R-:W-:Y:S01]  /*196c0*/  FSEL R179, R6, -INF , !P0 ;  /* 0xff80000006b37808 */ /* 0x000fe20004000000 */
[----:B------:R-:W-:Y:S01]  /*196d0*/  VIADD R137, R0, 0x11 ;  /* 0x0000001100897836 */ /* 0x000fe20000000000 */
[----:B------:R-:W-:Y:S01]  /*196e0*/  FSEL R182, R8, -INF , !P2 ;  /* 0xff80000008b67808 */ /* 0x000fe20005000000 */
[----:B------:R-:W5:Y:S01]  /*196f0*/  LDL.64 R198, [R1+0x28] ;  /* 0x0000280001c67983 */ /* 0x000f620000100a00 */
[C---:B------:R-:W-:Y:S01]  /*19700*/  ISETP.GE.AND P0, PT, R2.reuse, R226, PT ;  /* 0x000000e20200720c */ /* 0x040fe20003f06270 */
[C-C-:B------:R-:W-:Y:S01]  /*19710*/  IMAD.IADD R4, R227.reuse, 0x1, -R2.reuse ;  /* 0x00000001e3047824 */ /* 0x140fe200078e0a02 */
[C---:B------:R-:W-:Y:S01]  /*19720*/  ISETP.GE.AND P5, PT, R2.reuse, R225, PT ;  /* 0x000000e10200720c */ /* 0x040fe20003fa6270 */
[----:B------:R-:W-:Y:S01]  /*19730*/  UIADD3 UR5, UR31, -0x4498517b, URZ ;  /* 0xbb67ae851f057890 */ /* 0x000fe2000fffe03f */
[C---:B------:R-:W-:Y:S01]  /*19740*/  ISETP.GE.AND P6, PT, R2.reuse, R224, PT ;  /* 0x000000e00200720c */ /* 0x040fe20003fc6270 */
[----:B------:R-:W-:Y:S01]  /*19750*/  IMAD.IADD R3, R227, 0x1, -R135 ;  /* 0x00000001e3037824 */ /* 0x000fe200078e0a87 */
[----:B------:R-:W-:Y:S01]  /*19760*/  ISETP.GE.AND P2, PT, R2, R223, PT ;  /* 0x000000df0200720c */ /* 0x000fe20003f46270 */
[--C-:B------:R-:W-:Y:S01]  /*19770*/  IMAD.IADD R6, R232, 0x1, -R2.reuse ;  /* 0x00000001e8067824 */ /* 0x100fe200078e0a02 */
[----:B------:R-:W-:Y:S01]  /*19780*/  ISETP.GE.OR P0, PT, R2, R231, !P0 ;  /* 0x000000e70200720c */ /* 0x000fe20004706670 */
[--C-:B------:R-:W-:Y:S01]  /*19790*/  IMAD.IADD R5, R222, 0x1, -R2.reuse ;  /* 0x00000001de057824 */ /* 0x100fe200078e0a02 */
[C---:B------:R-:W-:Y:S01]  /*197a0*/  ISETP.GE.OR P5, PT, R2.reuse, R230, !P5 ;  /* 0x000000e60200720c */ /* 0x040fe20006fa6670 */
[C---:B------:R-:W-:Y:S01]  /*197b0*/  IMAD.IADD R7, R221.reuse, 0x1, -R2 ;  /* 0x00000001dd077824 */ /* 0x040fe200078e0a02 */
[C---:B------:R-:W-:Y:S01]  /*197c0*/  ISETP.GE.OR P6, PT, R2.reuse, R229, !P6 ;  /* 0x000000e50200720c */ /* 0x040fe200077c6670 */
[----:B------:R-:W-:Y:S01]  /*197d0*/  UISETP.GT.AND UP0, UPT, UR9, UR15, UPT ;  /* 0x0000000f0900728c */ /* 0x000fe2000bf04270 */
[----:B------:R-:W-:Y:S02]  /*197e0*/  ISETP.GE.OR P2, PT, R2, R228, !P2 ;  /* 0x000000e40200720c */ /* 0x000fe40005746670 */
[----:B------:R-:W-:Y:S02]  /*197f0*/  IABS R8, R4 ;  /* 0x0000000400087213 */ /* 0x000fe40000000000 */
[----:B------:R-:W-:Y:S02]  /*19800*/  IABS R2, R3 ;  /* 0x0000000300027213 */ /* 0x000fe40000000000 */
[----:B------:R-:W-:Y:S01]  /*19810*/  IABS R4, R6 ;  /* 0x0000000600047213 */ /* 0x000fe20000000000 */
[----:B------:R-:W-:Y:S01]  /*19820*/  IMAD.MOV.U32 R3, RZ, RZ, R8 ;  /* 0x000000ffff037224 */ /* 0x000fe200078e0008 */
[----:B------:R-:W-:Y:S01]  /*19830*/  IABS R6, R5 ;  /* 0x0000000500067213 */ /* 0x000fe20000000000 */
[----:B------:R-:W-:Y:S01]  /*19840*/  IMAD.IADD R8, R221, 0x1, -R137 ;  /* 0x00000001dd087824 */ /* 0x000fe200078e0a89 */
[----:B------:R-:W-:Y:S02]  /*19850*/  I2FP.F32.S32 R2, R2 ;  /* 0x0000000200027245 */ /* 0x000fe40000201400 */
[----:B------:R-:W-:Y:S02]  /*19860*/  IABS R7, R7 ;  /* 0x0000000700077213 */ /* 0x000fe40000000000 */
[----:B------:R-:W-:Y:S01]  /*19870*/  I2FP.F32.S32 R4, R4 ;  /* 0x0000000400047245 */ /* 0x000fe20000201400 */
[----:B------:R-:W-:Y:S01]  /*19880*/  FFMA.FTZ R13, R2, -UR19, R13 ;  /* 0x80000013020d7c23 */ /* 0x000fe2000801000d */
[----:B------:R-:W-:Y:S01]  /*19890*/  I2FP.F32.S32 R6, R6 ;  /* 0x0000000600067245 */ /* 0x000fe20000201400 */
[----:B------:R-:W-:Y:S01]  /*198a0*/  IMAD.MOV.U32 R5, RZ, RZ, R7 ;  /* 0x000000ffff057224 */ /* 0x000fe200078e0007 */
[----:B------:R-:W-:Y:S01]  /*198b0*/  I2FP.F32.S32 R3, R3 ;  /* 0x0000000300037245 */ /* 0x000fe20000201400 */
[----:B------:R-:W-:Y:S01]  /*198c0*/  FFMA.FTZ R14, R4, -UR19, R14 ;  /* 0x80000013040e7c23 */ /* 0x000fe2000801000e */
[----:B------:R-:W-:Y:S01]  /*198d0*/  FSEL R177, R9, -INF , !P1 ;  /* 0xff80000009b17808 */ /* 0x000fe20004800000 */
[----:B------:R-:W-:Y:S01]  /*198e0*/  FFMA.FTZ R18, R6, -UR19, R18 ;  /* 0x8000001306127c23 */ /* 0x000fe20008010012 */
[----:B------:R-:W-:Y:S01]  /*198f0*/  I2FP.F32.S32 R5, R5 ;  /* 0x0000000500057245 */ /* 0x000fe20000201400 */
[--C-:B------:R-:W-:Y:S01]  /*19900*/  IMAD.IADD R2, R221, 0x1, -R135.reuse ;  /* 0x00000001dd027824 */ /* 0x100fe200078e0a87 */
[----:B------:R-:W-:Y:S01]  /*19910*/  ISETP.GE.AND P1, PT, R0, R223, PT ;  /* 0x000000df0000720c */ /* 0x000fe20003f26270 */
[C---:B------:R-:W-:Y:S01]  /*19920*/  IMAD.IADD R4, R222.reuse, 0x1, -R135 ;  /* 0x00000001de047824 */ /* 0x040fe200078e0a87 */
[----:B------:R-:W-:Y:S01]  /*19930*/  FSEL R142, R11, -INF , !P3 ;  /* 0xff8000000b8e7808 */ /* 0x000fe20005800000 */
[----:B------:R-:W-:Y:S01]  /*19940*/  IMAD.IADD R6, R222, 0x1, -R134 ;  /* 0x00000001de067824 */ /* 0x000fe200078e0a86 */
[----:B------:R-:W-:Y:S01]  /*19950*/  ISETP.GE.OR P1, PT, R0, R228, !P1 ;  /* 0x000000e40000720c */ /* 0x000fe20004f26670 */
[----:B------:R-:W-:Y:S01]  /*19960*/  FFMA.FTZ R12, R3, -UR19, R12 ;  /* 0x80000013030c7c23 */ /* 0x000fe2000801000c */
[----:B------:R-:W-:Y:S01]  /*19970*/  IABS R3, R2 ;  /* 0x0000000200037213 */ /* 0x000fe20000000000 */
[----:B------:R-:W-:Y:S01]  /*19980*/  FFMA.FTZ R16, R5, -UR19, R16 ;  /* 0x8000001305107c23 */ /* 0x000fe20008010010 */
[----:B------:R-:W-:Y:S01]  /*19990*/  IABS R2, R4 ;  /* 0x0000000400027213 */ /* 0x000fe20000000000 */
[----:B------:R-:W-:Y:S01]  /*199a0*/  IMAD.IADD R5, R221, 0x1, -R134 ;  /* 0x00000001dd057824 */ /* 0x000fe200078e0a86 */
[----:B------:R-:W-:Y:S02]  /*199b0*/  IABS R7, R6 ;  /* 0x0000000600077213 */ /* 0x000fe40000000000 */
[----:B------:R-:W-:Y:S02]  /*199c0*/  I2FP.F32.S32 R6, R3 ;  /* 0x0000000300067245 */ /* 0x000fe40000201400 */
[----:B------:R-:W-:Y:S01]  /*199d0*/  I2FP.F32.S32 R3, R2 ;  /* 0x0000000200037245 */ /* 0x000fe20000201400 */
[----:B------:R-:W-:Y:S01]  /*199e0*/  IMAD.MOV.U32 R2, RZ, RZ, R7 ;  /* 0x000000ffff027224 */ /* 0x000fe200078e0007 */
[----:B------:R-:W-:Y:S01]  /*199f0*/  IABS R4, R8 ;  /* 0x0000000800047213 */ /* 0x000fe20000000000 */
[----:B------:R-:W-:Y:S01]  /*19a00*/  FFMA.FTZ R17, R6, -UR19, R17 ;  /* 0x8000001306117c23 */ /* 0x000fe20008010011 */
[----:B------:R-:W-:Y:S01]  /*19a10*/  IABS R5, R5 ;  /* 0x0000000500057213 */ /* 0x000fe20000000000 */
[----:B------:R-:W-:Y:S01]  /*19a20*/  FFMA.FTZ R19, R3, -UR19, R19 ;  /* 0x8000001303137c23 */ /* 0x000fe20008010013 */
[----:B------:R-:W-:Y:S02]  /*19a30*/  I2FP.F32.S32 R2, R2 ;  /* 0x0000000200027245 */ /* 0x000fe40000201400 */
[----:B------:R-:W-:Y:S02]  /*19a40*/  I2FP.F32.S32 R3, R4 ;  /* 0x0000000400037245 */ /* 0x000fe40000201400 */
[----:B------:R-:W-:Y:S01]  /*19a50*/  I2FP.F32.S32 R5, R5 ;  /* 0x0000000500057245 */ /* 0x000fe20000201400 */
[----:B------:R-:W-:Y:S01]  /*19a60*/  FFMA.FTZ R22, R2, -UR19, R22 ;  /* 0x8000001302167c23 */ /* 0x000fe20008010016 */
[-C--:B------:R-:W-:Y:S01]  /*19a70*/  ISETP.GE.AND P3, PT, R135, R225.reuse, PT ;  /* 0x000000e18700720c */ /* 0x080fe20003f66270 */
[----:B------:R-:W-:Y:S01]  /*19a80*/  VIADD R2, R0, 0x18 ;  /* 0x0000001800027836 */ /* 0x000fe20000000000 */
[----:B------:R-:W-:Y:S01]  /*19a90*/  FSEL R181, R10, -INF , !P1 ;  /* 0xff8000000ab57808 */ /* 0x000fe20004800000 */
[----:B------:R-:W-:Y:S01]  /*19aa0*/  FFMA.FTZ R21, R3, -UR19, R21 ;  /* 0x8000001303157c23 */ /* 0x000fe20008010015 */
[----:B------:R-:W-:Y:S01]  /*19ab0*/  ISETP.GE.AND P1, PT, R135, R226, PT ;  /* 0x000000e28700720c */ /* 0x000fe20003f26270 */
[----:B------:R-:W-:Y:S01]  /*19ac0*/  VIADD R0, R0, 0x19 ;  /* 0x0000001900007836 */ /* 0x000fe20000000000 */
[----:B------:R-:W-:Y:S01]  /*19ad0*/  FSEL R18, R18, -INF , !P5 ;  /* 0xff80000012127808 */ /* 0x000fe20006800000 */
[----:B------:R-:W-:Y:S01]  /*19ae0*/  FFMA.FTZ R20, R5, -UR19, R20 ;  /* 0x8000001305147c23 */ /* 0x000fe20008010014 */
[----:B------:R-:W-:Y:S01]  /*19af0*/  ISETP.GE.OR P3, PT, R135, R230, !P3 ;  /* 0x000000e68700720c */ /* 0x000fe20005f66670 */
[----:B------:R-:W-:Y:S01]  /*19b00*/  IMAD.IADD R3, R222, 0x1, -R137 ;  /* 0x00000001de037824 */ /* 0x000fe200078e0a89 */
[----:B------:R-:W-:Y:S01]  /*19b10*/  ISETP.GE.AND P5, PT, R134, R225, PT ;  /* 0x000000e18600720c */ /* 0x000fe20003fa6270 */
[--C-:B------:R-:W-:Y:S01]  /*19b20*/  IMAD.IADD R5, R222, 0x1, -R2.reuse ;  /* 0x00000001de057824 */ /* 0x100fe200078e0a02 */
[----:B------:R-:W-:Y:S01]  /*19b30*/  FSEL R16, R16, -INF , !P0 ;  /* 0xff80000010107808 */ /* 0x000fe20004000000 */
[C---:B------:R-:W-:Y:S01]  /*19b40*/  IMAD.IADD R4, R221.reuse, 0x1, -R2 ;  /* 0x00000001dd047824 */ /* 0x040fe200078e0a02 */
[----:B------:R-:W-:Y:S01]  /*19b50*/  IABS R8, R3 ;  /* 0x0000000300087213 */ /* 0x000fe20000000000 */
[--C-:B------:R-:W-:Y:S01]  /*19b60*/  IMAD.IADD R9, R222, 0x1, -R0.reuse ;  /* 0x00000001de097824 */ /* 0x100fe200078e0a00 */
[----:B------:R-:W-:Y:S01]  /*19b70*/  IABS R3, R5 ;  /* 0x0000000500037213 */ /* 0x000fe20000000000 */
[----:B------:R-:W-:Y:S01]  /*19b80*/  IMAD.IADD R7, R221, 0x1, -R0 ;  /* 0x00000001dd077824 */ /* 0x000fe200078e0a00 */
[----:B------:R-:W-:Y:S02]  /*19b90*/  IABS R6, R4 ;  /* 0x0000000400067213 */ /* 0x000fe40000000000 */
[----:B------:R-:W-:Y:S02]  /*19ba0*/  IABS R4, R9 ;  /* 0x0000000900047213 */ /* 0x000fe40000000000 */
[----:B------:R-:W-:Y:S02]  /*19bb0*/  I2FP.F32.S32 R3, R3 ;  /* 0x0000000300037245 */ /* 0x000fe40000201400 */
[----:B------:R-:W-:Y:S02]  /*19bc0*/  I2FP.F32.S32 R4, R4 ;  /* 0x0000000400047245 */ /* 0x000fe40000201400 */
[----:B------:R-:W-:Y:S01]  /*19bd0*/  IABS R5, R7 ;  /* 0x0000000700057213 */ /* 0x000fe20000000000 */
[----:B------:R-:W-:Y:S01]  /*19be0*/  FFMA.FTZ R34, R3, -UR19, R34 ;  /* 0x8000001303227c23 */ /* 0x000fe20008010022 */
[----:B------:R-:W-:Y:S01]  /*19bf0*/  FMNMX.FTZ R3, R179, R133, !PT ;  /* 0x00000085b3037209 */ /* 0x000fe20007810000 */
[----:B------:R-:W-:Y:S01]  /*19c00*/  FFMA.FTZ R35, R4, -UR19, R35 ;  /* 0x8000001304237c23 */ /* 0x000fe20008010023 */
[----:B------:R-:W-:Y:S02]  /*19c10*/  FMNMX.FTZ R4, R176, R132, !PT ;  /* 0x00000084b0047209 */ /* 0x000fe40007810000 */
[----:B------:R-:W-:Y:S02]  /*19c20*/  ISETP.GE.OR P1, PT, R135, R231, !P1 ;  /* 0x000000e78700720c */ /* 0x000fe40004f26670 */
[----:B------:R-:W-:Y:S02]  /*19c30*/  FMNMX.FTZ R3, R180, R3, !PT ;  /* 0x00000003b4037209 */ /* 0x000fe40007810000 */
[----:B------:R-:W-:Y:S02]  /*19c40*/  I2FP.F32.S32 R7, R8 ;  /* 0x0000000800077245 */ /* 0x000fe40000201400 */
[----:B------:R-:W-:Y:S02]  /*19c50*/  ISETP.GE.AND P0, PT, R134, R226, PT ;  /* 0x000000e28600720c */ /* 0x000fe40003f06270 */
[----:B------:R-:W-:Y:S01]  /*19c60*/  FSEL R19, R19, -INF , !P3 ;  /* 0xff80000013137808 */ /* 0x000fe20005800000 */
[----:B------:R-:W-:Y:S01]  /*19c70*/  FFMA.FTZ R23, R7, -UR19, R23 ;  /* 0x8000001307177c23 */ /* 0x000fe20008010017 */
[----:B------:R-:W-:Y:S01]  /*19c80*/  FMNMX.FTZ R4, R178, R4, !PT ;  /* 0x00000004b2047209 */ /* 0x000fe20007810000 */
[----:B------:R-:W-:Y:S01]  /*19c90*/  IMAD.IADD R7, R227, 0x1, -R134 ;  /* 0x00000001e3077824 */ /* 0x000fe200078e0a86 */
[----:B------:R-:W-:Y:S02]  /*19ca0*/  ISETP.GE.AND P3, PT, R137, R225, PT ;  /* 0x000000e18900720c */ /* 0x000fe40003f66270 */
[----:B------:R-:W-:Y:S02]  /*19cb0*/  ISETP.GE.OR P5, PT, R134, R230, !P5 ;  /* 0x000000e68600720c */ /* 0x000fe40006fa6670 */
[----:B------:R-:W-:Y:S02]  /*19cc0*/  FSEL R17, R17, -INF , !P1 ;  /* 0xff80000011117808 */ /* 0x000fe40004800000 */
[----:B------:R-:W-:Y:S02]  /*19cd0*/  FMNMX.FTZ R3, R18, R3, !PT ;  /* 0x0000000312037209 */ /* 0x000fe40007810000 */
[C---:B------:R-:W-:Y:S02]  /*19ce0*/  ISETP.GE.AND P1, PT, R137.reuse, R226, PT ;  /* 0x000000e28900720c */ /* 0x040fe40003f26270 */
[----:B------:R-:W-:Y:S02]  /*19cf0*/  ISETP.GE.OR P0, PT, R134, R231, !P0 ;  /* 0x000000e78600720c */ /* 0x000fe40004706670 */
[----:B------:R-:W-:Y:S01]  /*19d00*/  FMNMX.FTZ R136, R16, R4, !PT ;  /* 0x0000000410887209 */ /* 0x000fe20007810000 */
[----:B------:R-:W-:Y:S01]  /*19d10*/  IMAD.IADD R4, R232, 0x1, -R135 ;  /* 0x00000001e8047824 */ /* 0x000fe200078e0a87 */
[----:B------:R-:W-:Y:S02]  /*19d20*/  ISETP.GE.OR P3, PT, R137, R230, !P3 ;  /* 0x000000e68900720c */ /* 0x000fe40005f66670 */
[----:B------:R-:W-:Y:S02]  /*19d30*/  FSEL R242, R22, -INF , !P5 ;  /* 0xff80000016f27808 */ /* 0x000fe40006800000 */
[----:B------:R-:W-:Y:S02]  /*19d40*/  I2FP.F32.S32 R6, R6 ;  /* 0x0000000600067245 */ /* 0x000fe40000201400 */
[----:B------:R-:W-:Y:S02]  /*19d50*/  ISETP.GE.AND P5, PT, R2, R225, PT ;  /* 0x000000e10200720c */ /* 0x000fe40003fa6270 */
[----:B------:R-:W-:Y:S01]  /*19d60*/  FMNMX.FTZ R3, R19, R3, !PT ;  /* 0x0000000313037209 */ /* 0x000fe20007810000 */
[----:B------:R-:W-:Y:S01]  /*19d70*/  FFMA.FTZ R32, R6, -UR19, R32 ;  /* 0x8000001306207c23 */ /* 0x000fe20008010020 */
[----:B------:R-:W-:Y:S01]  /*19d80*/  FSEL R196, R20, -INF , !P0 ;  /* 0xff80000014c47808 */ /* 0x000fe20004000000 */
[----:B------:R-:W-:Y:S01]  /*19d90*/  IMAD.IADD R6, R227, 0x1, -R2 ;  /* 0x00000001e3067824 */ /* 0x000fe200078e0a02 */
[----:B------:R-:W-:Y:S02]  /*19da0*/  ISETP.GE.OR P1, PT, R137, R231, !P1 ;  /* 0x000000e78900720c */ /* 0x000fe40004f26670 */
[----:B------:R-:W-:Y:S02]  /*19db0*/  ISETP.GE.AND P0, PT, R2, R226, PT ;  /* 0x000000e20200720c */ /* 0x000fe40003f06270 */
[----:B------:R-:W-:Y:S02]  /*19dc0*/  FMNMX.FTZ R136, R17, R136, !PT ;  /* 0x0000008811887209 */ /* 0x000fe40007810000 */
[----:B------:R-:W-:Y:S02]  /*19dd0*/  FSEL R197, R23, -INF , !P3 ;  /* 0xff80000017c57808 */ /* 0x000fe40005800000 */
[----:B------:R-:W-:Y:S02]  /*19de0*/  I2FP.F32.S32 R5, R5 ;  /* 0x0000000500057245 */ /* 0x000fe40000201400 */
[----:B------:R-:W-:Y:S02]  /*19df0*/  ISETP.GE.AND P3, PT, R0, R225, PT ;  /* 0x000000e10000720c */ /* 0x000fe40003f66270 */
[----:B------:R-:W-:Y:S01]  /*19e00*/  ISETP.GE.OR P5, PT, R2, R230, !P5 ;  /* 0x000000e60200720c */ /* 0x000fe20006fa6670 */
[----:B------:R-:W-:Y:S01]  /*19e10*/  FFMA.FTZ R33, R5, -UR19, R33 ;  /* 0x8000001305217c23 */ /* 0x000fe20008010021 */
[----:B------:R-:W-:Y:S01]  /*19e20*/  FMNMX.FTZ R3, R242, R3, !PT ;  /* 0x00000003f2037209 */ /* 0x000fe20007810000 */
[----:B------:R-:W-:Y:S01]  /*19e30*/  IMAD.IADD R5, R232, 0x1, -R134 ;  /* 0x00000001e8057824 */ /* 0x000fe200078e0a86 */
[----:B------:R-:W-:Y:S02]  /*19e40*/  FSEL R195, R21, -INF , !P1 ;  /* 0xff80000015c37808 */ /* 0x000fe40004800000 */
[----:B------:R-:W-:Y:S02]  /*19e50*/  ISETP.GE.AND P1, PT, R0, R226, PT ;  /* 0x000000e20000720c */ /* 0x000fe40003f26270 */
[----:B------:R-:W-:Y:S02]  /*19e60*/  ISETP.GE.OR P0, PT, R2, R231, !P0 ;  /* 0x000000e70200720c */ /* 0x000fe40004706670 */
[----:B------:R-:W-:Y:S02]  /*19e70*/  FMNMX.FTZ R136, R196, R136, !PT ;  /* 0x00000088c4887209 */ /* 0x000fe40007810000 */
[----:B------:R-:W-:Y:S02]  /*19e80*/  FSEL R191, R34, -INF , !P5 ;  /* 0xff80000022bf7808 */ /* 0x000fe40006800000 */
[----:B------:R-:W-:Y:S02]  /*19e90*/  ISETP.GE.OR P3, PT, R0, R230, !P3 ;  /* 0x000000e60000720c */ /* 0x000fe40005f66670 */
[----:B------:R-:W-:Y:S02]  /*19ea0*/  FMNMX.FTZ R3, R197, R3, !PT ;  /* 0x00000003c5037209 */ /* 0x000fe40007810000 */
[----:B------:R-:W-:Y:S02]  /*19eb0*/  FSEL R189, R32, -INF , !P0 ;  /* 0xff80000020bd7808 */ /* 0x000fe40004000000 */
[----:B------:R-:W-:Y:S02]  /*19ec0*/  ISETP.GE.OR P1, PT, R0, R231, !P1 ;  /* 0x000000e70000720c */ /* 0x000fe40004f26670 */
[----:B------:R-:W-:Y:S02]  /*19ed0*/  FMNMX.FTZ R136, R195, R136, !PT ;  /* 0x00000088c3887209 */ /* 0x000fe40007810000 */
[C---:B------:R-:W-:Y:S02]  /*19ee0*/  ISETP.GE.AND P0, PT, R135.reuse, R224, PT ;  /* 0x000000e08700720c */ /* 0x040fe40003f06270 */
[----:B------:R-:W-:Y:S02]  /*19ef0*/  ISETP.GE.AND P5, PT, R135, R223, PT ;  /* 0x000000df8700720c */ /* 0x000fe40003fa6270 */
[----:B------:R-:W-:Y:S02]  /*19f00*/  FSEL R194, R35, -INF , !P3 ;  /* 0xff80000023c27808 */ /* 0x000fe40005800000 */
[----:B------:R-:W-:Y:S02]  /*19f10*/  FMNMX.FTZ R3, R191, R3, !PT ;  /* 0x00000003bf037209 */ /* 0x000fe40007810000 */
[----:B------:R-:W-:Y:S02]  /*19f20*/  FSEL R190, R33, -INF , !P1 ;  /* 0xff80000021be7808 */ /* 0x000fe40004800000 */
[----:B------:R-:W-:Y:S02]  /*19f30*/  FMNMX.FTZ R136, R189, R136, !PT ;  /* 0x00000088bd887209 */ /* 0x000fe40007810000 */
[C---:B------:R-:W-:Y:S02]  /*19f40*/  ISETP.GE.OR P0, PT, R135.reuse, R229, !P0 ;  /* 0x000000e58700720c */ /* 0x040fe40004706670 */
[----:B------:R-:W-:Y:S02]  /*19f50*/  ISETP.GE.OR P5, PT, R135, R228, !P5 ;  /* 0x000000e48700720c */ /* 0x000fe40006fa6670 */
[----:B------:R-:W-:Y:S01]  /*19f60*/  FMNMX.FTZ R135, R194, R3, !PT ;  /* 0x00000003c2877209 */ /* 0x000fe20007810000 */
[----:B------:R-:W-:Y:S01]  /*19f70*/  IMAD.IADD R3, R227, 0x1, -R137 ;  /* 0x00000001e3037824 */ /* 0x000fe200078e0a89 */
[----:B------:R-:W-:Y:S02]  /*19f80*/  FMNMX.FTZ R136, R190, R136, !PT ;  /* 0x00000088be887209 */ /* 0x000fe40007810000 */
[----:B------:R-:W-:Y:S01]  /*19f90*/  IABS R11, R7 ;  /* 0x00000007000b7213 */ /* 0x000fe20000000000 */
[----:B------:R-:W-:Y:S01]  /*19fa0*/  SHFL.BFLY PT, R9, R135, 0x2, 0x1f ;  /* 0x0c401f0087097f89 */ /* 0x000fe200000e0000 */
[----:B------:R-:W-:Y:S02]  /*19fb0*/  IABS R10, R4 ;  /* 0x00000004000a7213 */ /* 0x000fe40000000000 */
[----:B------:R-:W-:Y:S05]  /*19fc0*/  IABS R4, R3 ;  /* 0x0000000300047213 */ /* 0x000fea0000000000 */
[----:B------:R-:W1:Y:S01]  /*19fd0*/  SHFL.BFLY PT, R8, R136, 0x2, 0x1f ;  /* 0x0c401f0088087f89 */ /* 0x000e6200000e0000 */
[----:B------:R-:W-:Y:S01]  /*19fe0*/  IABS R3, R6 ;  /* 0x0000000600037213 */ /* 0x000fe20000000000 */
[----:B------:R-:W-:Y:S01]  /*19ff0*/  IMAD.MOV.U32 R6, RZ, RZ, R11 ;  /* 0x000000ffff067224 */ /* 0x000fe200078e000b */
[C---:B------:R-:W-:Y:S02]  /*1a000*/  ISETP.GE.AND P1, PT, R134.reuse, R224, PT ;  /* 0x000000e08600720c */ /* 0x040fe40003f26270 */
[----:B------:R-:W-:Y:S02]  /*1a010*/  I2FP.F32.S32 R4, R4 ;  /* 0x0000000400047245 */ /* 0x000fe40000201400 */
[----:B------:R-:W-:Y:S02]  /*1a020*/  I2FP.F32.S32 R6, R6 ;  /* 0x0000000600067245 */ /* 0x000fe40000201400 */
[----:B------:R-:W-:Y:S01]  /*1a030*/  ISETP.GE.OR P1, PT, R134, R229, !P1 ;  /* 0x000000e58600720c */ /* 0x000fe20004f26670 */
[----:B------:R-:W-:Y:S01]  /*1a040*/  FFMA.FTZ R25, R4, -UR19, R25 ;  /* 0x8000001304197c23 */ /* 0x000fe20008010019 */
[----:B------:R-:W-:Y:S01]  /*1a050*/  I2FP.F32.S32 R3, R3 ;  /* 0x0000000300037245 */ /* 0x000fe20000201400 */
[----:B------:R-:W-:Y:S01]  /*1a060*/  FFMA.FTZ R24, R6, -UR19, R24 ;  /* 0x8000001306187c23 */ /* 0x000fe20008010018 */
[----:B------:R-:W-:Y:S01]  /*1a070*/  IABS R7, R5 ;  /* 0x0000000500077213 */ /* 0x000fe20000000000 */
[----:B------:R-:W-:Y:S01]  /*1a080*/  IMAD.MOV.U32 R5, RZ, RZ, R10 ;  /* 0x000000ffff057224 */ /* 0x000fe200078e000a */
[----:B------:R-:W-:Y:S01]  /*1a090*/  FSEL R21, R12, -INF , !P6 ;  /* 0xff8000000c157808 */ /* 0x000fe20007000000 */
[----:B------:R-:W-:Y:S01]  /*1a0a0*/  FFMA.FTZ R28, R3, -UR19, R28 ;  /* 0x80000013031c7c23 */ /* 0x000fe2000801001c */
[----:B------:R-:W-:Y:S01]  /*1a0b0*/  FSEL R13, R13, -INF , !P0 ;  /* 0xff8000000d0d7808 */ /* 0x000fe20004000000 */
[----:B------:R-:W-:Y:S01]  /*1a0c0*/  IMAD.IADD R3, R227, 0x1, -R0 ;  /* 0x00000001e3037824 */ /* 0x000fe200078e0a00 */
[CC--:B------:R-:W-:Y:S01]  /*1a0d0*/  ISETP.GE.AND P6, PT, R137.reuse, R224.reuse, PT ;  /* 0x000000e08900720c */ /* 0x0c0fe20003fc6270 */
[----:B------:R-:W-:Y:S01]  /*1a0e0*/  IMAD.IADD R4, R232, 0x1, -R137 ;  /* 0x00000001e8047824 */ /* 0x000fe200078e0a89 */
[----:B------:R-:W-:Y:S02]  /*1a0f0*/  ISETP.GE.AND P0, PT, R2, R224, PT ;  /* 0x000000e00200720c */ /* 0x000fe40003f06270 */
[----:B------:R-:W-:Y:S02]  /*1a100*/  FSEL R202, R24, -INF , !P1 ;  /* 0xff80000018ca7808 */ /* 0x000fe40004800000 */
[C---:B------:R-:W-:Y:S02]  /*1a110*/  ISETP.GE.AND P1, PT, R2.reuse, R223, PT ;  /* 0x000000df0200720c */ /* 0x040fe40003f26270 */
[-C--:B------:R-:W-:Y:S02]  /*1a120*/  ISETP.GE.OR P6, PT, R137, R229.reuse, !P6 ;  /* 0x000000e58900720c */ /* 0x080fe400077c6670 */
[C---:B------:R-:W-:Y:S02]  /*1a130*/  ISETP.GE.OR P0, PT, R2.reuse, R229, !P0 ;  /* 0x000000e50200720c */ /* 0x040fe40004706670 */
[----:B------:R-:W-:Y:S02]  /*1a140*/  I2FP.F32.S32 R5, R5 ;  /* 0x0000000500057245 */ /* 0x000fe40000201400 */
[----:B------:R-:W-:Y:S01]  /*1a150*/  ISETP.GE.OR P1, PT, R2, R228, !P1 ;  /* 0x000000e40200720c */ /* 0x000fe20004f26670 */
[----:B------:R-:W-:Y:S01]  /*1a160*/  IMAD.IADD R2, R232, 0x1, -R2 ;  /* 0x00000001e8027824 */ /* 0x000fe200078e0a02 */
[----:B-1----:R-:W-:Y:S01]  /*1a170*/  FMNMX.FTZ R136, R136, R8, !PT ;  /* 0x0000000888887209 */ /* 0x002fe20007810000 */
[----:B------:R-:W-:Y:S01]  /*1a180*/  FFMA.FTZ R15, R5, -UR19, R15 ;  /* 0x80000013050f7c23 */ /* 0x000fe2000801000f */
[----:B------:R-:W-:Y:S02]  /*1a190*/  FSEL R239, R25, -INF , !P6 ;  /* 0xff80000019ef7808 */ /* 0x000fe40007000000 */
[----:B------:R-:W-:Y:S02]  /*1a1a0*/  FSEL R244, R28, -INF , !P0 ;  /* 0xff8000001cf47808 */ /* 0x000fe40004000000 */
[C---:B------:R-:W-:Y:S02]  /*1a1b0*/  ISETP.GE.AND P6, PT, R0.reuse, R224, PT ;  /* 0x000000e00000720c */ /* 0x040fe40003fc6270 */
[----:B------:R-:W-:Y:S02]  /*1a1c0*/  ISETP.GE.AND P0, PT, R0, R223, PT ;  /* 0x000000df0000720c */ /* 0x000fe40003f06270 */
[----:B------:R-:W-:Y:S02]  /*1a1d0*/  IABS R6, R3 ;  /* 0x0000000300067213 */ /* 0x000fe40000000000 */
[----:B------:R-:W-:Y:S02]  /*1a1e0*/  IABS R5, R2 ;  /* 0x0000000200057213 */ /* 0x000fe40000000000 */
[----:B------:R-:W-:Y:S01]  /*1a1f0*/  FMNMX.FTZ R3, R182, R138, !PT ;  /* 0x0000008ab6037209 */ /* 0x000fe20007810000 */
[----:B------:R-:W1:Y:S01]  /*1a200*/  SHFL.BFLY PT, R2, R136, 0x1, 0x1f ;  /* 0x0c201f0088027f89 */ /* 0x000e6200000e0000 */
[----:B------:R-:W-:Y:S02]  /*1a210*/  I2FP.F32.S32 R7, R7 ;  /* 0x0000000700077245 */ /* 0x000fe40000201400 */
[C---:B------:R-:W-:Y:S02]  /*1a220*/  ISETP.GE.OR P0, PT, R0.reuse, R228, !P0 ;  /* 0x000000e40000720c */ /* 0x040fe40004706670 */
[----:B------:R-:W-:Y:S01]  /*1a230*/  ISETP.GE.OR P6, PT, R0, R229, !P6 ;  /* 0x000000e50000720c */ /* 0x000fe200077c6670 */
[----:B------:R-:W-:Y:S01]  /*1a240*/  IMAD.IADD R0, R232, 0x1, -R0 ;  /* 0x00000001e8007824 */ /* 0x000fe200078e0a00 */
[----:B------:R-:W-:Y:S01]  /*1a250*/  IABS R4, R4 ;  /* 0x0000000400047213 */ /* 0x000fe20000000000 */
[----:B------:R-:W-:Y:S01]  /*1a260*/  FFMA.FTZ R26, R7, -UR19, R26 ;  /* 0x80000013071a7c23 */ /* 0x000fe2000801001a */
[----:B------:R-:W-:Y:S02]  /*1a270*/  FMNMX.FTZ R3, R177, R3, !PT ;  /* 0x00000003b1037209 */ /* 0x000fe40007810000 */
[----:B------:R-:W-:Y:S01]  /*1a280*/  IABS R7, R0 ;  /* 0x0000000000077213 */ /* 0x000fe20000000000 */
[----:B------:R-:W-:Y:S01]  /*1a290*/  IMAD.MOV.U32 R0, RZ, RZ, R4 ;  /* 0x000000ffff007224 */ /* 0x000fe200078e0004 */
[----:B------:R-:W-:Y:S02]  /*1a2a0*/  FMNMX.FTZ R3, R21, R3, !PT ;  /* 0x0000000315037209 */ /* 0x000fe40007810000 */
[----:B------:R-:W-:Y:S02]  /*1a2b0*/  FMNMX.FTZ R135, R135, R9, !PT ;  /* 0x0000000987877209 */ /* 0x000fe40007810000 */
[----:B------:R-:W-:Y:S02]  /*1a2c0*/  FMNMX.FTZ R3, R13, R3, !PT ;  /* 0x000000030d037209 */ /* 0x000fe40007810000 */
[----:B------:R-:W-:Y:S01]  /*1a2d0*/  I2FP.F32.S32 R0, R0 ;  /* 0x0000000000007245 */ /* 0x000fe20000201400 */
[----:B------:R-:W2:Y:S01]  /*1a2e0*/  SHFL.BFLY PT, R4, R135, 0x1, 0x1f ;  /* 0x0c201f0087047f89 */ /* 0x000ea200000e0000 */
[----:B------:R-:W-:Y:S02]  /*1a2f0*/  I2FP.F32.S32 R6, R6 ;  /* 0x0000000600067245 */ /* 0x000fe40000201400 */
[----:B------:R-:W-:Y:S01]  /*1a300*/  FMNMX.FTZ R3, R202, R3, !PT ;  /* 0x00000003ca037209 */ /* 0x000fe20007810000 */
[----:B------:R-:W-:Y:S01]  /*1a310*/  FFMA.FTZ R27, R0, -UR19, R27 ;  /* 0x80000013001b7c23 */ /* 0x000fe2000801001b */
[----:B------:R-:W-:Y:S01]  /*1a320*/  FMNMX.FTZ R0, R181, R139, !PT ;  /* 0x0000008bb5007209 */ /* 0x000fe20007810000 */
[----:B------:R-:W-:Y:S01]  /*1a330*/  FFMA.FTZ R29, R6, -UR19, R29 ;  /* 0x80000013061d7c23 */ /* 0x000fe2000801001d */
[----:B------:R-:W-:Y:S02]  /*1a340*/  FMNMX.FTZ R3, R239, R3, !PT ;  /* 0x00000003ef037209 */ /* 0x000fe40007810000 */
[----:B------:R-:W-:Y:S02]  /*1a350*/  ISETP.GE.AND P3, PT, R134, R223, PT ;  /* 0x000000df8600720c */ /* 0x000fe40003f66270 */
[----:B------:R-:W-:Y:S02]  /*1a360*/  FSEL R22, R14, -INF , !P2 ;  /* 0xff8000000e167808 */ /* 0x000fe40005000000 */
[----:B------:R-:W-:Y:S02]  /*1a370*/  FMNMX.FTZ R0, R142, R0, !PT ;  /* 0x000000008e007209 */ /* 0x000fe40007810000 */
[----:B------:R-:W-:Y:S02]  /*1a380*/  FMNMX.FTZ R3, R244, R3, !PT ;  /* 0x00000003f4037209 */ /* 0x000fe40007810000 */
[----:B------:R-:W-:Y:S02]  /*1a390*/  FSEL R203, R29, -INF , !P6 ;  /* 0xff8000001dcb7808 */ /* 0x000fe40007000000 */
[----:B-1----:R-:W-:Y:S02]  /*1a3a0*/  FMNMX.FTZ R136, R136, R2, !PT ;  /* 0x0000000288887209 */ /* 0x002fe40007810000 */
[----:B------:R-:W-:Y:S02]  /*1a3b0*/  ISETP.GE.OR P3, PT, R134, R228, !P3 ;  /* 0x000000e48600720c */ /* 0x000fe40005f66670 */
[----:B------:R-:W-:Y:S01]  /*1a3c0*/  I2FP.F32.S32 R7, R7 ;  /* 0x0000000700077245 */ /* 0x000fe20000201400 */
[----:B------:R-:W-:Y:S01]  /*1a3d0*/  FMUL.FTZ R141, R136, UR4 ;  /* 0x00000004888d7c20 */ /* 0x000fe20008410000 */
[----:B------:R-:W-:Y:S02]  /*1a3e0*/  FSEL R20, R15, -INF , !P5 ;  /* 0xff8000000f147808 */ /* 0x000fe40006800000 */
[----:B------:R-:W-:Y:S01]  /*1a3f0*/  FMNMX.FTZ R0, R22, R0, !PT ;  /* 0x0000000016007209 */ /* 0x000fe20007810000 */
[----:B------:R-:W-:Y:S01]  /*1a400*/  FFMA.FTZ R31, R7, -UR19, R31 ;  /* 0x80000013071f7c23 */ /* 0x000fe2000801001f */
[----:B------:R-:W-:Y:S02]  /*1a410*/  ISETP.GE.AND P2, PT, R137, R223, PT ;  /* 0x000000df8900720c */ /* 0x000fe40003f46270 */
[----:B------:R-:W-:Y:S02]  /*1a420*/  FMNMX.FTZ R3, R203, R3, !PT ;  /* 0x00000003cb037209 */ /* 0x000fe40007810000 */
[----:B------:R-:W-:Y:S02]  /*1a430*/  FSEL R252, R26, -INF , !P3 ;  /* 0xff8000001afc7808 */ /* 0x000fe40005800000 */
[----:B------:R-:W-:Y:S01]  /*1a440*/  FMNMX.FTZ R0, R20, R0, !PT ;  /* 0x0000000014007209 */ /* 0x000fe20007810000 */
[----:B------:R-:W1:Y:S01]  /*1a450*/  SHFL.BFLY PT, R7, R3, 0x2, 0x1f ;  /* 0x0c401f0003077f89 */ /* 0x000e6200000e0000 */
[----:B------:R-:W-:Y:S02]  /*1a460*/  ISETP.GE.OR P2, PT, R137, R228, !P2 ;  /* 0x000000e48900720c */ /* 0x000fe40005746670 */
[----:B------:R-:W-:Y:S02]  /*1a470*/  FSETP.NEU.FTZ.AND P3, PT, R136, -INF , PT ;  /* 0xff8000008800780b */ /* 0x000fe40003f7d000 */
[----:B------:R-:W-:Y:S01]  /*1a480*/  FMNMX.FTZ R2, R252, R0, !PT ;  /* 0x00000000fc027209 */ /* 0x000fe20007810000 */
[----:B------:R-:W-:Y:S01]  /*1a490*/  IMAD.U32 R0, RZ, RZ, UR31 ;  /* 0x0000001fff007e24 */ /* 0x000fe2000f8e00ff */
[----:B------:R-:W-:Y:S02]  /*1a4a0*/  FSEL R34, R27, -INF , !P2 ;  /* 0xff8000001b227808 */ /* 0x000fe40005000000 */
[----:B------:R-:W-:Y:S02]  /*1a4b0*/  FSEL R141, R141, RZ, P3 ;  /* 0x000000ff8d8d7208 */ /* 0x000fe40001800000 */
[----:B--2---:R-:W-:Y:S02]  /*1a4c0*/  FMNMX.FTZ R135, R135, R4, !PT ;  /* 0x0000000487877209 */ /* 0x004fe40007810000 */
[----:B------:R-:W-:Y:S01]  /*1a4d0*/  I2FP.F32.S32 R5, R5 ;  /* 0x0000000500057245 */ /* 0x000fe20000201400 */
[--C-:B------:R-:W-:Y:S01]  /*1a4e0*/  FFMA.FTZ R17, R17, UR4, -R141.reuse ;  /* 0x0000000411117c23 */ /* 0x100fe2000801088d */
[----:B------:R-:W-:Y:S01]  /*1a4f0*/  FMNMX.FTZ R4, R34, R2, !PT ;  /* 0x0000000222047209 */ /* 0x000fe20007810000 */
[----:B------:R-:W-:Y:S01]  /*1a500*/  FFMA.FTZ R2, R16, UR4, -R141 ;  /* 0x0000000410027c23 */ /* 0x000fe2000801088d */
[----:B------:R-:W-:Y:S01]  /*1a510*/  FSEL R140, R31, -INF , !P0 ;  /* 0xff8000001f8c7808 */ /* 0x000fe20004000000 */
[----:B------:R-:W-:Y:S01]  /*1a520*/  FFMA.FTZ R30, R5, -UR19, R30 ;  /* 0x80000013051e7c23 */ /* 0x000fe2000801001e */
[----:B------:R-:W-:Y:S01]  /*1a530*/  LOP3.LUT R5, R201, UR9, R0, 0x96, !PT ;  /* 0x00000009c9057c12 */ /* 0x000fe2000f8e9600 */
[----:B------:R2:W-:Y:S01]  /*1a540*/  MUFU.EX2 R251, R2 ;  /* 0x0000000200fb7308 */ /* 0x0005e20000000800 */
[C---:B------:R-:W-:Y:S01]  /*1a550*/  FMUL.FTZ R143, R135.reuse, UR4 ;  /* 0x00000004878f7c20 */ /* 0x040fe20008410000 */
[----:B------:R-:W-:Y:S02]  /*1a560*/  FSETP.NEU.FTZ.AND P2, PT, R135, -INF , PT ;  /* 0xff8000008700780b */ /* 0x000fe40003f5d000 */
[----:B------:R-:W-:Y:S01]  /*1a570*/  FSEL R32, R30, -INF , !P1 ;  /* 0xff8000001e207808 */ /* 0x000fe20004800000 */
[----:B------:R-:W-:Y:S01]  /*1a580*/  IMAD.WIDE.U32 R10, R5, -0x326172a9, RZ ;  /* 0xcd9e8d57050a7825 */ /* 0x000fe200078e00ff */
[----:B-1----:R-:W-:Y:S02]  /*1a590*/  FMNMX.FTZ R3, R3, R7, !PT ;  /* 0x0000000703037209 */ /* 0x002fe40007810000 */
[----:B------:R-:W-:Y:S02]  /*1a5a0*/  FMNMX.FTZ R0, R32, R4, !PT ;  /* 0x0000000420007209 */ /* 0x000fe40007810000 */
[----:B------:R1:W1:Y:S01]  /*1a5b0*/  MUFU.EX2 R250, R17 ;  /* 0x0000001100fa7308 */ /* 0x0002620000000800 */
[----:B------:R-:W-:Y:S01]  /*1a5c0*/  FSEL R143, R143, RZ, P2 ;  /* 0x000000ff8f8f7208 */ /* 0x000fe20001000000 */
[----:B------:R-:W1:Y:S01]  /*1a5d0*/  SHFL.BFLY PT, R134, R3, 0x1, 0x1f ;  /* 0x0c201f0003867f89 */ /* 0x000e6200000e0000 */
[----:B------:R-:W-:Y:S02]  /*1a5e0*/  FMNMX.FTZ R0, R140, R0, !PT ;  /* 0x000000008c007209 */ /* 0x000fe40007810000 */
[--C-:B---3--:R-:W-:Y:S01]  /*1a5f0*/  LOP3.LUT R6, R185, UR5, R200.reuse, 0x96, !PT ;  /* 0x00000005b9067c12 */ /* 0x108fe2000f8e96c8 */
[--C-:B------:R-:W-:Y:S01]  /*1a600*/  FFMA.FTZ R19, R19, UR4, -R143.reuse ;  /* 0x0000000413137c23 */ /* 0x100fe2000801088f */
[----:B----4-:R-:W-:Y:S03]  /*1a610*/  LOP3.LUT R4, R187, UR5, R200, 0x96, !PT ;  /* 0x00000005bb047c12 */ /* 0x010fe6000f8e96c8 */
[----:B--2---:R-:W2:Y:S01]  /*1a620*/  SHFL.BFLY PT, R2, R0, 0x2, 0x1f ;  /* 0x0c401f0000027f89 */ /* 0x004ea200000e0000 */
[--C-:B------:R-:W-:Y:S01]  /*1a630*/  FFMA.FTZ R5, R18, UR4, -R143.reuse ;  /* 0x0000000412057c23 */ /* 0x100fe2000801088f */
[----:B------:R3:W-:Y:S01]  /*1a640*/  MUFU.EX2 R248, R19 ;  /* 0x0000001300f87308 */ /* 0x0007e20000000800 */
[----:B------:R-:W-:Y:S01]  /*1a650*/  IMAD.WIDE.U32 R24, R6, -0x326172a9, RZ ;  /* 0xcd9e8d5706187825 */ /* 0x000fe200078e00ff */
[----:B-----5:R-:W-:Y:S01]  /*1a660*/  LOP3.LUT R8, R11, UR37, R192, 0x96, !PT ;  /* 0x000000250b087c12 */ /* 0x020fe2000f8e96c0 */
[----:B------:R-:W-:Y:S02]  /*1a670*/  UMOV UR5, UR9 ;  /* 0x0000000900057c82 */ /* 0x000fe40008000000 */
[----:B------:R-:W-:Y:S01]  /*1a680*/  IMAD.WIDE.U32 R14, R4, -0x326172a9, RZ ;  /* 0xcd9e8d57040e7825 */ /* 0x000fe200078e00ff */
[----:B------:R-:W-:Y:S02]  /*1a690*/  LOP3.LUT R6, R25, UR36, R10, 0x96, !PT ;  /* 0x0000002419067c12 */ /* 0x000fe4000f8e960a */
[----:B------:R-:W-:Y:S02]  /*1a6a0*/  LOP3.LUT R4, R11, UR37, R198, 0x96, !PT ;  /* 0x000000250b047c12 */ /* 0x000fe4000f8e96c6 */
[----:B------:R4:W5:Y:S01]  /*1a6b0*/  MUFU.EX2 R249, R5 ;  /* 0x0000000500f97308 */ /* 0x0009620000000800 */
[----:B------:R-:W-:Y:S01]  /*1a6c0*/  LOP3.LUT R7, R15, UR36, R10, 0x96, !PT ;  /* 0x000000240f077c12 */ /* 0x000fe2000f8e960a */
[----:B------:R-:W-:Y:S04]  /*1a6d0*/  IMAD.WIDE.U32 R10, R8, -0x2daee0ad, RZ ;  /* 0xd2511f53080a7825 */ /* 0x000fe800078e00ff */
[----:B-1----:R-:W-:Y:S01]  /*1a6e0*/  IMAD.WIDE.U32 R16, R7, -0x2daee0ad, RZ ;  /* 0xd2511f5307107825 */ /* 0x002fe200078e00ff */
[----:B------:R-:W-:Y:S03]  /*1a6f0*/  FMNMX.FTZ R134, R3, R134, !PT ;  /* 0x0000008603867209 */ /* 0x000fe60007810000 */
[----:B------:R-:W-:Y:S01]  /*1a700*/  FFMA.FTZ R3, R180, UR4, -R143 ;  /* 0x00000004b4037c23 */ /* 0x000fe2000801088f */
[----:B---3--:R-:W-:Y:S04]  /*1a710*/  IMAD.WIDE.U32 R18, R6, -0x2daee0ad, RZ ;  /* 0xd2511f5306127825 */ /* 0x008fe800078e00ff */
[--C-:B------:R-:W-:Y:S01]  /*1a720*/  FFMA.FTZ R6, R176, UR4, -R141.reuse ;  /* 0x00000004b0067c23 */ /* 0x100fe2000801088d */
[----:B------:R-:W-:Y:S01]  /*1a730*/  FSETP.NEU.FTZ.AND P1, PT, R134, -INF , PT ;  /* 0xff8000008600780b */ /* 0x000fe20003f3d000 */
[----:B------:R1:W-:Y:S01]  /*1a740*/  MUFU.EX2 R243, R3 ;  /* 0x0000000300f37308 */ /* 0x0003e20000000800 */
[----:B--2---:R-:W-:Y:S02]  /*1a750*/  FMNMX.FTZ R0, R0, R2, !PT ;  /* 0x0000000200007209 */ /* 0x004fe40007810000 */
[----:B------:R-:W-:Y:S01]  /*1a760*/  LOP3.LUT R7, R11, UR33, R184, 0x96, !PT ;  /* 0x000000210b077c12 */ /* 0x000fe2000f8e96b8 */
[----:B------:R-:W-:Y:S01]  /*1a770*/  FMUL.FTZ R184, R134, UR4 ;  /* 0x0000000486b87c20 */ /* 0x000fe20008410000 */
[----:B----4-:R-:W-:Y:S01]  /*1a780*/  IMAD.WIDE.U32 R4, R4, -0x2daee0ad, RZ ;  /* 0xd2511f5304047825 */ /* 0x010fe200078e00ff */
[----:B------:R-:W2:Y:S04]  /*1a790*/  SHFL.BFLY PT, R2, R0, 0x1, 0x1f ;  /* 0x0c201f0000027f89 */ /* 0x000ea800000e0000 */
[----:B------:R3:W-:Y:S01]  /*1a7a0*/  MUFU.EX2 R247, R6 ;  /* 0x0000000600f77308 */ /* 0x0007e20000000800 */
[----:B------:R-:W-:Y:S02]  /*1a7b0*/  FSEL R184, R184, RZ, P1 ;  /* 0x000000ffb8b87208 */ /* 0x000fe40000800000 */
[----:B------:R-:W-:Y:S02]  /*1a7c0*/  LOP3.LUT R5, R5, UR33, R186, 0x96, !PT ;  /* 0x0000002105057c12 */ /* 0x000fe4000f8e96ba */
[----:B------:R-:W-:Y:S01]  /*1a7d0*/  LOP3.LUT R8, R17, UR29, R4, 0x96, !PT ;  /* 0x0000001d11087c12 */ /* 0x000fe2000f8e9604 */
[----:B------:R-:W-:Y:S01]  /*1a7e0*/  FFMA.FTZ R13, R13, UR4, -R184 ;  /* 0x000000040d0d7c23 */ /* 0x000fe200080108b8 */
[----:B------:R-:W-:Y:S01]  /*1a7f0*/  LOP3.LUT R9, R19, UR29, R10, 0x96, !PT ;  /* 0x0000001d13097c12 */ /* 0x000fe2000f8e960a */
[----:B------:R-:W-:Y:S04]  /*1a800*/  IMAD.WIDE.U32 R4, R5, -0x326172a9, RZ ;  /* 0xcd9e8d5705047825 */ /* 0x000fe800078e00ff */
[----:B-1----:R-:W-:Y:S01]  /*1a810*/  FFMA.FTZ R3, R182, UR4, -R184 ;  /* 0x00000004b6037c23 */ /* 0x002fe200080108b8 */
[----:B------:R-:W-:Y:S01]  /*1a820*/  MUFU.EX2 R235, R13 ;  /* 0x0000000d00eb7308 */ /* 0x000fe20000000800 */
[----:B------:R-:W-:Y:S01]  /*1a830*/  IMAD.WIDE.U32 R10, R7, -0x326172a9, RZ ;  /* 0xcd9e8d57070a7825 */ /* 0x000fe200078e00ff */
[----:B------:R-:W-:Y:S03]  /*1a840*/  LOP3.LUT R5, R5, UR32, R14, 0x96, !PT ;  /* 0x0000002005057c12 */ /* 0x000fe6000f8e960e */
[----:B------:R-:W-:Y:S04]  /*1a850*/  IMAD.WIDE.U32 R14, R8, -0x326172a9, RZ ;  /* 0xcd9e8d57080e7825 */ /* 0x000fe800078e00ff */
[----:B---3--:R-:W-:Y:S01]  /*1a860*/  FFMA.FTZ R6, R178, UR4, -R141 ;  /* 0x00000004b2067c23 */ /* 0x008fe2000801088d */
[----:B------:R1:W-:Y:S01]  /*1a870*/  MUFU.EX2 R241, R3 ;  /* 0x0000000300f17308 */ /* 0x0003e20000000800 */
[----:B------:R-:W-:Y:S01]  /*1a880*/  LOP3.LUT R8, R11, UR32, R24, 0x96, !PT ;  /* 0x000000200b087c12 */ /* 0x000fe2000f8e9618 */
[----:B------:R-:W-:Y:S01]  /*1a890*/  IMAD.WIDE.U32 R200, R9, -0x326172a9, RZ ;  /* 0xcd9e8d5709c87825 */ /* 0x000fe200078e00ff */
[----:B------:R-:W-:Y:S02]  /*1a8a0*/  LOP3.LUT R7, R15, UR28, R4, 0x96, !PT ;  /* 0x0000001c0f077c12 */ /* 0x000fe4000f8e9604 */
[----:B--2---:R-:W-:Y:S01]  /*1a8b0*/  FMNMX.FTZ R137, R0, R2, !PT ;  /* 0x0000000200897209 */ /* 0x004fe20007810000 */
[----:B------:R-:W-:Y:S01]  /*1a8c0*/  FFMA.FTZ R0, R177, UR4, -R184 ;  /* 0x00000004b1007c23 */ /* 0x000fe200080108b8 */
[----:B------:R-:W-:Y:S03]  /*1a8d0*/  IMAD.WIDE.U32 R4, R5, -0x2daee0ad, RZ ;  /* 0xd2511f5305047825 */ /* 0x000fe600078e00ff */
[----:B------:R2:W-:Y:S01]  /*1a8e0*/  MUFU.EX2 R246, R6 ;  /* 0x0000000600f67308 */ /* 0x0005e20000000800 */
[C---:B------:R-:W-:Y:S01]  /*1a8f0*/  FSETP.NEU.FTZ.AND P0, PT, R137.reuse, -INF , PT ;  /* 0xff8000008900780b */ /* 0x040fe20003f1d000 */
[----:B------:R-:W-:Y:S01]  /*1a900*/  FMUL.FTZ R185, R137, UR4 ;  /* 0x0000000489b97c20 */ /* 0x000fe20008410000 */
[----:B------:R-:W-:Y:S01]  /*1a910*/  IMAD.WIDE.U32 R192, R7, -0x2daee0ad, RZ ;  /* 0xd2511f5307c07825 */ /* 0x000fe200078e00ff */
[----:B------:R-:W-:Y:S02]  /*1a920*/  LOP3.LUT R10, R201, UR28, R10, 0x96, !PT ;  /* 0x0000001cc90a7c12 */ /* 0x000fe4000f8e960a */
[----:B------:R-:W-:Y:S01]  /*1a930*/  LOP3.LUT R5, R5, UR27, R16, 0x96, !PT ;  /* 0x0000001b05057c12 */ /* 0x000fe2000f8e9610 */
[----:B------:R-:W-:Y:S01]  /*1a940*/  IMAD.WIDE.U32 R8, R8, -0x2daee0ad, RZ ;  /* 0xd2511f5308087825 */ /* 0x000fe200078e00ff */
[----:B------:R-:W-:Y:S02]  /*1a950*/  FSEL R185, R185, RZ, P0 ;  /* 0x000000ffb9b97208 */ /* 0x000fe40000000000 */
[----:B------:R3:W4:Y:S01]  /*1a960*/  MUFU.EX2 R240, R0 ;  /* 0x0000000000f07308 */ /* 0x0007220000000800 */
[----:B------:R-:W-:Y:S01]  /*1a970*/  F2FP.F16.F32.PACK_AB R178, R250, R251 ;  /* 0x000000fbfab2723e */ /* 0x000fe200000000ff */
[----:B------:R-:W-:Y:S01]  /*1a980*/  IMAD.WIDE.U32 R198, R10, -0x2daee0ad, RZ ;  /* 0xd2511f530ac67825 */ /* 0x000fe200078e00ff */
[----:B------:R-:W-:Y:S03]  /*1a990*/  LOP3.LUT R9, R9, UR27, R18, 0x96, !PT ;  /* 0x0000001b09097c12 */ /* 0x000fe6000f8e9612 */
[----:B-1----:R-:W-:Y:S01]  /*1a9a0*/  FFMA.FTZ R3, R142, UR4, -R185 ;  /* 0x000000048e037c23 */ /* 0x002fe200080108b9 */
[----:B------:R-:W-:Y:S01]  /*1a9b0*/  LOP3.LUT R8, R199, UR10, R8, 0x96, !PT ;  /* 0x0000000ac7087c12 */ /* 0x000fe2000f8e9608 */
[----:B--2---:R-:W-:Y:S02]  /*1a9c0*/  FFMA.FTZ R6, R179, UR4, -R143 ;  /* 0x00000004b3067c23 */ /* 0x004fe4000801088f */
[----:B------:R1:W-:Y:S01]  /*1a9d0*/  MUFU.EX2 R237, R3 ;  /* 0x0000000300ed7308 */ /* 0x0003e20000000800 */
[----:B------:R-:W-:Y:S01]  /*1a9e0*/  IMAD.WIDE.U32 R186, R9, -0x326172a9, RZ ;  /* 0xcd9e8d5709ba7825 */ /* 0x000fe200078e00ff */
[----:B-----5:R-:W-:Y:S08]  /*1a9f0*/  F2FP.F16.F32.PACK_AB R179, R248, R249 ;  /* 0x000000f9f8b3723e */ /* 0x020ff000000000ff */
[----:B------:R2:W5:Y:S01]  /*1aa00*/  MUFU.EX2 R245, R6 ;  /* 0x0000000600f57308 */ /* 0x0005620000000800 */
[----:B---3--:R-:W-:Y:S01]  /*1aa10*/  FFMA.FTZ R0, R181, UR4, -R185 ;  /* 0x00000004b5007c23 */ /* 0x008fe200080108b9 */
[----:B----4-:R-:W-:Y:S08]  /*1aa20*/  F2FP.F16.F32.PACK_AB R180, R240, R241 ;  /* 0x000000f1f0b4723e */ /* 0x010ff000000000ff */
[----:B------:R-:W3:Y:S01]  /*1aa30*/  MUFU.EX2 R238, R0 ;  /* 0x0000000000ee7308 */ /* 0x000ee20000000800 */
[----:B-1----:R-:W-:Y:S09]  /*1aa40*/  FFMA.FTZ R3, R21, UR4, -R184 ;  /* 0x0000000415037c23 */ /* 0x002ff200080108b8 */
[----:B------:R1:W-:Y:S01]  /*1aa50*/  MUFU.EX2 R236, R3 ;  /* 0x0000000300ec7308 */ /* 0x0003e20000000800 */
[----:B--2---:R-:W-:Y:S01]  /*1aa60*/  LOP3.LUT R6, R193, UR10, R4, 0x96, !PT ;  /* 0x0000000ac1067c12 */ /* 0x004fe2000f8e9604 */
[----:B------:R-:W-:Y:S01]  /*1aa70*/  IMAD.WIDE.U32 R4, R5, -0x326172a9, RZ ;  /* 0xcd9e8d5705047825 */ /* 0x000fe200078e00ff */
[----:B-----5:R-:W-:Y:S03]  /*1aa80*/  F2FP.F16.F32.PACK_AB R177, R243, R245 ;  /* 0x000000f5f3b1723e */ /* 0x020fe600000000ff */
[----:B------:R-:W-:Y:S01]  /*1aa90*/  IMAD.WIDE.U32 R6, R6, -0x326172a9, RZ ;  /* 0xcd9e8d5706067825 */ /* 0x000fe200078e00ff */
[----:B------:R-:W-:Y:S02]  /*1aaa0*/  LOP3.LUT R188, R5, UR11, R14, 0x96, !PT ;  /* 0x0000000b05bc7c12 */ /* 0x000fe4000f8e960e */
[----:B---3--:R-:W-:Y:S02]  /*1aab0*/  F2FP.F16.F32.PACK_AB R181, R237, R238 ;  /* 0x000000eeedb5723e */ /* 0x008fe400000000ff */
[----:B------:R-:W-:Y:S01]  /*1aac0*/  LOP3.LUT R2, R7, UR21, R4, 0x96, !PT ;  /* 0x0000001507027c12 */ /* 0x000fe2000f8e9604 */
[----:B------:R-:W-:Y:S01]  /*1aad0*/  IMAD.WIDE.U32 R4, R8, -0x326172a9, RZ ;  /* 0xcd9e8d5708047825 */ /* 0x000fe200078e00ff */
[----:B------:R-:W-:Y:S02]  /*1aae0*/  SHF.R.U32.HI R10, RZ, 0x10, R6 ;  /* 0x00000010ff0a7819 */ /* 0x000fe40000011606 */
[----:B------:R-:W-:Y:S02]  /*1aaf0*/  LOP3.LUT R7, R6, 0xffff, RZ, 0xc0, !PT ;  /* 0x0000ffff06077812 */ /* 0x000fe400078ec0ff */
[C---:B------:R-:W-:Y:S02]  /*1ab00*/  LOP3.LUT R8, R4.reuse, 0xffff, RZ, 0xc0, !PT ;  /* 0x0000ffff04087812 */ /* 0x040fe400078ec0ff */
[----:B------:R-:W-:Y:S02]  /*1ab10*/  LOP3.LUT R12, R4, 0xff, RZ, 0xc0, !PT ;  /* 0x000000ff040c7812 */ /* 0x000fe400078ec0ff */
[--C-:B------:R-:W-:Y:S02]  /*1ab20*/  SHF.R.U32.HI R11, RZ, 0x10, R4.reuse ;  /* 0x00000010ff0b7819 */ /* 0x100fe40000011604 */
[----:B------:R-:W-:Y:S02]  /*1ab30*/  SHF.R.U32.HI R16, RZ, 0x18, R4 ;  /* 0x00000018ff107819 */ /* 0x000fe40000011604 */
[C---:B------:R-:W-:Y:S02]  /*1ab40*/  LOP3.LUT R4, R2.reuse, 0xffff, RZ, 0xc0, !PT ;  /* 0x0000ffff02047812 */ /* 0x040fe400078ec0ff */
[----:B------:R-:W-:Y:S02]  /*1ab50*/  LOP3.LUT R0, R5, UR21, R186, 0x96, !PT ;  /* 0x0000001505007c12 */ /* 0x000fe4000f8e96ba */
[----:B------:R-:W-:Y:S02]  /*1ab60*/  SHF.R.U32.HI R5, RZ, 0x8, R8 ;  /* 0x00000008ff057819 */ /* 0x000fe40000011608 */
[----:B-1----:R-:W-:Y:S02]  /*1ab70*/  SHF.R.U32.HI R3, RZ, 0x8, R4 ;  /* 0x00000008ff037819 */ /* 0x002fe40000011604 */
[----:B------:R-:W-:Y:S02]  /*1ab80*/  LOP3.LUT R8, R2, 0xff, RZ, 0xc0, !PT ;  /* 0x000000ff02087812 */ /* 0x000fe400078ec0ff */
[----:B------:R-:W-:Y:S02]  /*1ab90*/  LOP3.LUT R15, R6, 0xff, RZ, 0xc0, !PT ;  /* 0x000000ff060f7812 */ /* 0x000fe400078ec0ff */
[----:B------:R-:W-:Y:S01]  /*1aba0*/  PRMT R176, R8, 0x5410, R3 ;  /* 0x0000541008b07816 */ /* 0x000fe20000000003 */
[----:B------:R-:W-:Y:S01]  /*1abb0*/  FFMA.FTZ R3, R22, UR4, -R185 ;  /* 0x0000000416037c23 */ /* 0x000fe200080108b9 */
[----:B------:R-:W-:Y:S02]  /*1abc0*/  SHF.R.U32.HI R14, RZ, 0x18, R6 ;  /* 0x00000018ff0e7819 */ /* 0x000fe40000011606 */
[----:B------:R-:W-:Y:S01]  /*1abd0*/  SHF.R.U32.HI R7, RZ, 0x8, R7 ;  /* 0x00000008ff077819 */ /* 0x000fe20000011607 */
[----:B------:R1:W-:Y:S01]  /*1abe0*/  MUFU.EX2 R234, R3 ;  /* 0x0000000300ea7308 */ /* 0x0003e20000000800 */
[----:B------:R-:W-:Y:S02]  /*1abf0*/  LOP3.LUT R6, R10, 0xff, RZ, 0xc0, !PT ;  /* 0x000000ff0a067812 */ /* 0x000fe400078ec0ff */
[----:B------:R-:W-:Y:S02]  /*1ac00*/  PRMT R9, R15, 0x5410, R7 ;  /* 0x000054100f097816 */ /* 0x000fe40000000007 */
[----:B------:R-:W-:Y:S02]  /*1ac10*/  PRMT R10, R6, 0x5410, R14 ;  /* 0x00005410060a7816 */ /* 0x000fe4000000000e */
[--C-:B------:R-:W-:Y:S02]  /*1ac20*/  SHF.R.U32.HI R7, RZ, 0x18, R2.reuse ;  /* 0x00000018ff077819 */ /* 0x100fe40000011602 */
[----:B------:R-:W-:Y:S02]  /*1ac30*/  SHF.R.U32.HI R6, RZ, 0x10, R2 ;  /* 0x00000010ff067819 */ /* 0x000fe40000011602 */
[----:B------:R-:W-:Y:S02]  /*1ac40*/  LOP3.LUT R2, R0, 0xffff, RZ, 0xc0, !PT ;  /* 0x0000ffff00027812 */ /* 0x000fe400078ec0ff */
[----:B------:R-:W-:Y:S02]  /*1ac50*/  PRMT R12, R12, 0x5410, R5 ;  /* 0x000054100c0c7816 */ /* 0x000fe40000000005 */
[----:B------:R-:W-:Y:S02]  /*1ac60*/  LOP3.LUT R11, R11, 0xff, RZ, 0xc0, !PT ;  /* 0x000000ff0b0b7812 */ /* 0x000fe400078ec0ff */
[----:B------:R-:W-:Y:S02]  /*1ac70*/  LOP3.LUT R5, R0, 0xff, RZ, 0xc0, !PT ;  /* 0x000000ff00057812 */ /* 0x000fe400078ec0ff */
[----:B------:R-:W-:Y:S02]  /*1ac80*/  SHF.R.U32.HI R2, RZ, 0x8, R2 ;  /* 0x00000008ff027819 */ /* 0x000fe40000011602 */
[----:B------:R-:W-:Y:S02]  /*1ac90*/  PRMT R16, R11, 0x5410, R16 ;  /* 0x000054100b107816 */ /* 0x000fe40000000010 */
[----:B------:R-:W-:Y:S01]  /*1aca0*/  PRMT R11, R5, 0x5410, R2 ;  /* 0x00005410050b7816 */ /* 0x000fe20000000002 */
[----:B------:R-:W-:Y:S01]  /*1acb0*/  FFMA.FTZ R5, R20, UR4, -R185 ;  /* 0x0000000414057c23 */ /* 0x000fe200080108b9 */
[----:B------:R-:W-:Y:S01]  /*1acc0*/  LOP3.LUT R4, R6, 0xff, RZ, 0xc0, !PT ;  /* 0x000000ff06047812 */ /* 0x000fe200078ec0ff */
[----:B------:R-:W2:Y:S01]  /*1acd0*/  LDSM.16.MT88.4 R20, [R205+0xa000] ;  /* 0x00a00000cd14783b */ /* 0x000ea20000004200 */
[--C-:B------:R-:W-:Y:S01]  /*1ace0*/  SHF.R.U32.HI R2, RZ, 0x10, R0.reuse ;  /* 0x00000010ff027819 */ /* 0x100fe20000011600 */
[----:B------:R3:W-:Y:S01]  /*1acf0*/  MUFU.EX2 R233, R5 ;  /* 0x0000000500e97308 */ /* 0x0007e20000000800 */
[----:B------:R-:W-:Y:S02]  /*1ad00*/  SHF.R.U32.HI R6, RZ, 0x18, R0 ;  /* 0x00000018ff067819 */ /* 0x000fe40000011600 */
[----:B------:R-:W-:Y:S02]  /*1ad10*/  FSEL R0, R136, RZ, P3 ;  /* 0x000000ff88007208 */ /* 0x000fe40001800000 */
[----:B------:R-:W-:Y:S02]  /*1ad20*/  PRMT R8, R4, 0x5410, R7 ;  /* 0x0000541004087816 */ /* 0x000fe40000000007 */
[----:B------:R-:W-:Y:S01]  /*1ad30*/  LOP3.LUT R4, R2, 0xff, RZ, 0xc0, !PT ;  /* 0x000000ff02047812 */ /* 0x000fe200078ec0ff */
[----:B------:R-:W-:Y:S01]  /*1ad40*/  FADD.FTZ R0, -R0, R132 ;  /* 0x0000008400007221 */ /* 0x000fe20000010100 */
[----:B-1----:R-:W-:Y:S02]  /*1ad50*/  FSEL R3, R135, RZ, P2 ;  /* 0x000000ff87037208 */ /* 0x002fe40001000000 */
[----:B------:R-:W-:Y:S02]  /*1ad60*/  FSEL R2, R134, RZ, P1 ;  /* 0x000000ff86027208 */ /* 0x000fe40000800000 */
[----:B------:R-:W-:Y:S01]  /*1ad70*/  PRMT R7, R4, 0x5410, R6 ;  /* 0x0000541004077816 */ /* 0x000fe20000000006 */
[----:B------:R-:W-:Y:S01]  /*1ad80*/  FADD.FTZ R4, -R3, R133 ;  /* 0x0000008503047221 */ /* 0x000fe20000010100 */
[--C-:B------:R-:W-:Y:S01]  /*1ad90*/  HSET2.LE.AND R176, R176, R220.reuse, PT ;  /* 0x000000dcb0b07233 */ /* 0x100fe20003803000 */
[----:B------:R-:W-:Y:S01]  /*1ada0*/  FADD.FTZ R3, -R2, R138 ;  /* 0x0000008a02037221 */ /* 0x000fe20000010100 */
[----:B------:R-:W-:Y:S01]  /*1adb0*/  FMUL.FTZ R2, R0, UR4 ;  /* 0x0000000400027c20 */ /* 0x000fe20008410000 */
[----:B------:R-:W-:Y:S02]  /*1adc0*/  FSEL R0, R137, RZ, P0 ;  /* 0x000000ff89007208 */ /* 0x000fe40000000000 */
[--C-:B---3--:R-:W-:Y:S01]  /*1add0*/  HSET2.LE.AND R5, R9, R220.reuse, PT ;  /* 0x000000dc09057233 */ /* 0x108fe20003803000 */
[----:B------:R1:W3:Y:S01]  /*1ade0*/  MUFU.EX2 R133, R2 ;  /* 0x0000000200857308 */ /* 0x0002e20000000800 */
[--C-:B------:R-:W-:Y:S02]  /*1adf0*/  HSET2.LE.AND R6, R10, R220.reuse, PT ;  /* 0x000000dc0a067233 */ /* 0x100fe40003803000 */
[--C-:B------:R-:W-:Y:S02]  /*1ae00*/  HSET2.LE.AND R183, R16, R220.reuse, PT ;  /* 0x000000dc10b77233 */ /* 0x100fe40003803000 */
[----:B------:R-:W-:Y:S02]  /*1ae10*/  LOP3.LUT R178, R5, R178, RZ, 0xc0, !PT ;  /* 0x000000b205b27212 */ /* 0x000fe400078ec0ff */
[--C-:B------:R-:W-:Y:S02]  /*1ae20*/  HSET2.LE.AND R5, R8, R220.reuse, PT ;  /* 0x000000dc08057233 */ /* 0x100fe40003803000 */
[----:B------:R-:W-:Y:S02]  /*1ae30*/  LOP3.LUT R179, R6, R179, RZ, 0xc0, !PT ;  /* 0x000000b306b37212 */ /* 0x000fe400078ec0ff */
[--C-:B------:R-:W-:Y:S02]  /*1ae40*/  HSET2.LE.AND R182, R12, R220.reuse, PT ;  /* 0x000000dc0cb67233 */ /* 0x100fe40003803000 */
[----:B------:R-:W-:Y:S02]  /*1ae50*/  LOP3.LUT R177, R5, R177, RZ, 0xc0, !PT ;  /* 0x000000b105b17212 */ /* 0x000fe400078ec0ff */
[--C-:B------:R-:W-:Y:S01]  /*1ae60*/  HSET2.LE.AND R5, R7, R220.reuse, PT ;  /* 0x000000dc07057233 */ /* 0x100fe20003803000 */
[----:B-1----:R-:W-:Y:S01]  /*1ae70*/  FADD.FTZ R2, -R0, R139 ;  /* 0x0000008b00027221 */ /* 0x002fe20000010100 */
[----:B------:R-:W-:Y:S01]  /*1ae80*/  FMUL.FTZ R0, R4, UR4 ;  /* 0x0000000404007c20 */ /* 0x000fe20008410000 */
[----:B------:R-:W-:Y:S01]  /*1ae90*/  F2FP.F16.F32.PACK_AB R4, R246, R247 ;  /* 0x000000f7f604723e */ /* 0x000fe200000000ff */
[----:B---3--:R-:W-:Y:S01]  /*1aea0*/  FMUL.FTZ R16, R133, R152 ;  /* 0x0000009885107220 */ /* 0x008fe20000410000 */
[----:B------:R-:W-:Y:S01]  /*1aeb0*/  LOP3.LUT R181, R5, R181, RZ, 0xc0, !PT ;  /* 0x000000b505b57212 */ /* 0x000fe200078ec0ff */
[----:B------:R1:W3:Y:S01]  /*1aec0*/  MUFU.EX2 R132, R0 ;  /* 0x0000000000847308 */ /* 0x0002e20000000800 */
[----:B------:R-:W-:Y:S01]  /*1aed0*/  LOP3.LUT R176, R176, R4, RZ, 0xc0, !PT ;  /* 0x00000004b0b07212 */ /* 0x000fe200078ec0ff */
[C---:B------:R-:W-:Y:S01]  /*1aee0*/  FMUL.FTZ R5, R133.reuse, R149 ;  /* 0x0000009585057220 */ /* 0x040fe20000410000 */
[--C-:B------:R-:W-:Y:S01]  /*1aef0*/  HSET2.LE.AND R4, R11, R220.reuse, PT ;  /* 0x000000dc0b047233 */ /* 0x100fe20003803000 */
[C---:B------:R-:W-:Y:S01]  /*1af00*/  FMUL.FTZ R17, R133.reuse, R153 ;  /* 0x0000009985117220 */ /* 0x040fe20000410000 */
[C---:B------:R-:W-:Y:S01]  /*1af10*/  FMUL.FTZ R33, R133.reuse, R169 ;  /* 0x000000a985217220 */ /* 0x040fe20000410000 */
[C---:B------:R-:W-:Y:S01]  /*1af20*/  FMUL.FTZ R36, R133.reuse, R36 ;  /* 0x0000002485247220 */ /* 0x040fe20000410000 */
[C---:B------:R-:W-:Y:S01]  /*1af30*/  FMUL.FTZ R37, R133.reuse, R37 ;  /* 0x0000002585257220 */ /* 0x040fe20000410000 */
[----:B------:R-:W-:Y:S01]  /*1af40*/  LOP3.LUT R180, R4, R180, RZ, 0xc0, !PT ;  /* 0x000000b404b47212 */ /* 0x000fe200078ec0ff */
[----:B------:R-:W-:Y:S01]  /*1af50*/  FMUL.FTZ R48, R133, R48 ;  /* 0x0000003085307220 */ /* 0x000fe20000410000 */
[----:B------:R-:W-:Y:S01]  /*1af60*/  F2FP.F16.F32.PACK_AB R4, R233, R234 ;  /* 0x000000eae904723e */ /* 0x000fe200000000ff */
[C---:B------:R-:W-:Y:S01]  /*1af70*/  FMUL.FTZ R49, R133.reuse, R49 ;  /* 0x0000003185317220 */ /* 0x040fe20000410000 */
[C---:B------:R-:W-:Y:S01]  /*1af80*/  FMUL.FTZ R52, R133.reuse, R52 ;  /* 0x0000003485347220 */ /* 0x040fe20000410000 */
[----:B------:R-:W-:Y:S01]  /*1af90*/  FMUL.FTZ R53, R133, R53 ;  /* 0x0000003585357220 */ /* 0x000fe20000410000 */
[----:B------:R-:W-:Y:S01]  /*1afa0*/  LOP3.LUT R183, R183, R4, RZ, 0xc0, !PT ;  /* 0x00000004b7b77212 */ /* 0x000fe200078ec0ff */
[C---:B------:R-:W-:Y:S01]  /*1afb0*/  FMUL.FTZ R4, R133.reuse, R148 ;  /* 0x0000009485047220 */ /* 0x040fe20000410000 */
[----:B------:R-:W-:Y:S01]  /*1afc0*/  FMUL.FTZ R64, R133, R64 ;  /* 0x0000004085407220 */ /* 0x000fe20000410000 */
[----:B-1----:R-:W-:Y:S01]  /*1afd0*/  FMUL.FTZ R0, R3, UR4 ;  /* 0x0000000403007c20 */ /* 0x002fe20008410000 */
[C---:B---3--:R-:W-:Y:S01]  /*1afe0*/  FMUL.FTZ R6, R132.reuse, R150 ;  /* 0x0000009684067220 */ /* 0x048fe20000410000 */
[C---:B------:R-:W-:Y:S01]  /*1aff0*/  FMUL.FTZ R7, R132.reuse, R151 ;  /* 0x0000009784077220 */ /* 0x040fe20000410000 */
[C---:B------:R-:W-:Y:S01]  /*1b000*/  FMUL.FTZ R35, R132.reuse, R171 ;  /* 0x000000ab84237220 */ /* 0x040fe20000410000 */
[----:B------:R1:W3:Y:S01]  /*1b010*/  MUFU.EX2 R3, R0 ;  /* 0x0000000000037308 */ /* 0x0002e20000000800 */
[----:B------:R-:W-:Y:S01]  /*1b020*/  LDSM.16.MT88.4 R148, [R210+0xa000] ;  /* 0x00a00000d294783b */ /* 0x000fe20000004200 */
[C---:B------:R-:W-:Y:S01]  /*1b030*/  FMUL.FTZ R18, R132.reuse, R154 ;  /* 0x0000009a84127220 */ /* 0x040fe20000410000 */
[C---:B------:R-:W-:Y:S01]  /*1b040*/  FMUL.FTZ R19, R132.reuse, R155 ;  /* 0x0000009b84137220 */ /* 0x040fe20000410000 */
[C---:B------:R-:W-:Y:S01]  /*1b050*/  FMUL.FTZ R38, R132.reuse, R38 ;  /* 0x0000002684267220 */ /* 0x040fe20000410000 */
[-C--:B--2---:R-:W-:Y:S01]  /*1b060*/  HMMA.16816.F32 R4, R176, R20.reuse, R4 ;  /* 0x00000014b004723c */ /* 0x084fe20000001804 */
[----:B------:R-:W-:Y:S04]  /*1b070*/  PLOP3.LUT P0, PT, PT, PT, UP0, 0x80, 0x0 ;  /* 0x000000000000781c */ /* 0x000fe80003f0f008 */
[C---:B------:R-:W-:Y:S01]  /*1b080*/  FMUL.FTZ R39, R132.reuse, R39 ;  /* 0x0000002784277220 */ /* 0x040fe20000410000 */
[C---:B------:R-:W-:Y:S01]  /*1b090*/  FMUL.FTZ R50, R132.reuse, R50 ;  /* 0x0000003284327220 */ /* 0x040fe20000410000 */
[C---:B------:R-:W-:Y:S01]  /*1b0a0*/  FMUL.FTZ R51, R132.reuse, R51 ;  /* 0x0000003384337220 */ /* 0x040fe20000410000 */
[C---:B------:R-:W-:Y:S03]  /*1b0b0*/  FMUL.FTZ R54, R132.reuse, R54 ;  /* 0x0000003684367220 */ /* 0x040fe60000410000 */
[----:B------:R-:W-:Y:S01]  /*1b0c0*/  FMUL.FTZ R55, R132, R55 ;  /* 0x0000003784377220 */ /* 0x000fe20000410000 */
[----:B-1----:R-:W-:Y:S01]  /*1b0d0*/  FMUL.FTZ R0, R2, UR4 ;  /* 0x0000000402007c20 */ /* 0x002fe20008410000 */
[C---:B---3--:R-:W-:Y:S01]  /*1b0e0*/  FMUL.FTZ R8, R3.reuse, R144 ;  /* 0x0000009003087220 */ /* 0x048fe20000410000 */
[----:B------:R-:W-:Y:S01]  /*1b0f0*/  FMUL.FTZ R9, R3, R145 ;  /* 0x0000009103097220 */ /* 0x000fe20000410000 */
[----:B------:R-:W-:Y:S01]  /*1b100*/  F2FP.F16.F32.PACK_AB R2, R235, R236 ;  /* 0x000000eceb02723e */ /* 0x000fe200000000ff */
[C---:B------:R-:W-:Y:S01]  /*1b110*/  FMUL.FTZ R12, R3.reuse, R156 ;  /* 0x0000009c030c7220 */ /* 0x040fe20000410000 */
[C---:B------:R-:W-:Y:S01]  /*1b120*/  FMUL.FTZ R13, R3.reuse, R157 ;  /* 0x0000009d030d7220 */ /* 0x040fe20000410000 */
[----:B------:R-:W1:Y:S01]  /*1b130*/  MUFU.EX2 R0, R0 ;  /* 0x0000000000007308 */ /* 0x000e620000000800 */
[----:B------:R-:W-:Y:S01]  /*1b140*/  LOP3.LUT R182, R182, R2, RZ, 0xc0, !PT ;  /* 0x00000002b6b67212 */ /* 0x000fe200078ec0ff */
        /* <DEDUP_REMOVED lines=13> */
[C---:B------:R-:W-:Y:S01]  /*1b220*/  FMUL.FTZ R66, R132.reuse, R66 ;  /* 0x0000004284427220 */ /* 0x040fe20000410000 */
[----:B------:R-:W-:Y:S01]  /*1b230*/  FMUL.FTZ R67, R132, R67 ;  /* 0x0000004384437220 */ /* 0x000fe20000410000 */
[C---:B-1----:R-:W-:Y:S01]  /*1b240*/  FMUL.FTZ R10, R0.reuse, R146 ;  /* 0x00000092000a7220 */ /* 0x042fe20000410000 */
[C---:B------:R-:W-:Y:S01]  /*1b250*/  FMUL.FTZ R11, R0.reuse, R147 ;  /* 0x00000093000b7220 */ /* 0x040fe20000410000 */
[C---:B------:R-:W-:Y:S01]  /*1b260*/  FMUL.FTZ R14, R0.reuse, R158 ;  /* 0x0000009e000e7220 */ /* 0x040fe20000410000 */
[----:B------:R-:W1:Y:S01]  /*1b270*/  LDSM.16.MT88.4 R144, [R207+0xa000] ;  /* 0x00a00000cf90783b */ /* 0x000e620000004200 */
[C---:B------:R-:W-:Y:S01]  /*1b280*/  FMUL.FTZ R15, R0.reuse, R159 ;  /* 0x0000009f000f7220 */ /* 0x040fe20000410000 */
[----:B------:R-:W-:Y:S01]  /*1b290*/  LOP3.LUT R2, R187, UR11, R200, 0x96, !PT ;  /* 0x0000000bbb027c12 */ /* 0x000fe2000f8e96c8 */
[C---:B------:R-:W-:Y:S01]  /*1b2a0*/  FMUL.FTZ R26, R0.reuse, R162 ;  /* 0x000000a2001a7220 */ /* 0x040fe20000410000 */
[C---:B------:R-:W-:Y:S01]  /*1b2b0*/  FMUL.FTZ R27, R0.reuse, R163 ;  /* 0x000000a3001b7220 */ /* 0x040fe20000410000 */
[C---:B------:R-:W-:Y:S04]  /*1b2c0*/  HMMA.16816.F32 R8, R180.reuse, R20, R8 ;  /* 0x00000014b408723c */ /* 0x040fe80000001808 */
[C---:B------:R-:W-:Y:S01]  /*1b2d0*/  FMUL.FTZ R30, R0.reuse, R174 ;  /* 0x000000ae001e7220 */ /* 0x040fe20000410000 */
[----:B------:R-:W-:Y:S01]  /*1b2e0*/  FMUL.FTZ R31, R0, R175 ;  /* 0x000000af001f7220 */ /* 0x000fe20000410000 */
[-C--:B------:R-:W-:Y:S05]  /*1b2f0*/  HMMA.16816.F32 R12, R180, R22.reuse, R12 ;  /* 0x00000016b40c723c */ /* 0x080fea000000180c */
[C---:B------:R-:W-:Y:S01]  /*1b300*/  FMUL.FTZ R20, R133.reuse, R164 ;  /* 0x000000a485147220 */ /* 0x040fe20000410000 */
[C---:B------:R-:W-:Y:S05]  /*1b310*/  HMMA.16816.F32 R16, R176.reuse, R22, R16 ;  /* 0x00000016b010723c */ /* 0x040fea0000001810 */
[C---:B------:R-:W-:Y:S01]  /*1b320*/  FMUL.FTZ R21, R133.reuse, R165 ;  /* 0x000000a585157220 */ /* 0x040fe20000410000 */
[----:B------:R-:W-:Y:S02]  /*1b330*/  IMAD.MOV.U32 R164, RZ, RZ, R32 ;  /* 0x000000ffffa47224 */ /* 0x000fe400078e0020 */
[C---:B------:R-:W-:Y:S03]  /*1b340*/  FMUL.FTZ R22, R132.reuse, R166 ;  /* 0x000000a684167220 */ /* 0x040fe60000410000 */
[C---:B------:R-:W-:Y:S01]  /*1b350*/  FMUL.FTZ R23, R132.reuse, R167 ;  /* 0x000000a784177220 */ /* 0x040fe20000410000 */
[C---:B------:R-:W-:Y:S01]  /*1b360*/  FMUL.FTZ R32, R133.reuse, R168 ;  /* 0x000000a885207220 */ /* 0x040fe20000410000 */
[----:B------:R-:W-:Y:S02]  /*1b370*/  IMAD.MOV.U32 R166, RZ, RZ, R34 ;  /* 0x000000ffffa67224 */ /* 0x000fe400078e0022 */
        /* <DEDUP_REMOVED lines=11> */
[C---:B------:R-:W-:Y:S01]  /*1b430*/  FMUL.FTZ R68, R133.reuse, R68 ;  /* 0x0000004485447220 */ /* 0x040fe20000410000 */
[----:B------:R-:W-:Y:S01]  /*1b440*/  FMUL.FTZ R69, R133, R69 ;  /* 0x0000004585457220 */ /* 0x000fe20000410000 */
[C---:B------:R-:W-:Y:S01]  /*1b450*/  FMUL.FTZ R70, R132.reuse, R70 ;  /* 0x0000004684467220 */ /* 0x040fe20000410000 */
[C---:B------:R-:W-:Y:S05]  /*1b460*/  HMMA.16816.F32 R24, R180.reuse, R144, R24 ;  /* 0x00000090b418723c */ /* 0x040fea0000001818 */
[----:B------:R-:W-:Y:S01]  /*1b470*/  FMUL.FTZ R71, R132, R71 ;  /* 0x0000004784477220 */ /* 0x000fe20000410000 */
[-C--:B------:R-:W-:Y:S05]  /*1b480*/  HMMA.16816.F32 R28, R180, R146.reuse, R28 ;  /* 0x00000092b41c723c */ /* 0x080fea000000181c */
[C---:B------:R-:W-:Y:S01]  /*1b490*/  FMUL.FTZ R72, R3.reuse, R72 ;  /* 0x0000004803487220 */ /* 0x040fe20000410000 */
[C---:B------:R-:W-:Y:S01]  /*1b4a0*/  HMMA.16816.F32 R32, R176.reuse, R146, R32 ;  /* 0x00000092b020723c */ /* 0x040fe20000001820 */
[----:B------:R-:W1:Y:S04]  /*1b4b0*/  LDSM.16.MT88.4 R144, [R209+0xa000] ;  /* 0x00a00000d190783b */ /* 0x000e680000004200 */
[C---:B------:R-:W-:Y:S01]  /*1b4c0*/  FMUL.FTZ R73, R3.reuse, R73 ;  /* 0x0000004903497220 */ /* 0x040fe20000410000 */
[-C--:B------:R-:W-:Y:S05]  /*1b4d0*/  HMMA.16816.F32 R36, R176, R148.reuse, R36 ;  /* 0x00000094b024723c */ /* 0x080fea0000001824 */
[C---:B------:R-:W-:Y:S01]  /*1b4e0*/  FMUL.FTZ R74, R0.reuse, R74 ;  /* 0x0000004a004a7220 */ /* 0x040fe20000410000 */
[C---:B------:R-:W-:Y:S05]  /*1b4f0*/  HMMA.16816.F32 R40, R180.reuse, R148, R40 ;  /* 0x00000094b428723c */ /* 0x040fea0000001828 */
[C---:B------:R-:W-:Y:S01]  /*1b500*/  FMUL.FTZ R75, R0.reuse, R75 ;  /* 0x0000004b004b7220 */ /* 0x040fe20000410000 */
[-C--:B------:R-:W-:Y:S05]  /*1b510*/  HMMA.16816.F32 R44, R180, R150.reuse, R44 ;  /* 0x00000096b42c723c */ /* 0x080fea000000182c */
[C---:B------:R-:W-:Y:S01]  /*1b520*/  FMUL.FTZ R76, R3.reuse, R76 ;  /* 0x0000004c034c7220 */ /* 0x040fe20000410000 */
[C---:B------:R-:W-:Y:S01]  /*1b530*/  HMMA.16816.F32 R48, R176.reuse, R150, R48 ;  /* 0x00000096b030723c */ /* 0x040fe20000001830 */
[----:B------:R-:W2:Y:S04]  /*1b540*/  LDSM.16.MT88.4 R148, [R205+0xb000] ;  /* 0x00b00000cd94783b */ /* 0x000ea80000004200 */
[----:B------:R-:W-:Y:S01]  /*1b550*/  FMUL.FTZ R77, R3, R77 ;  /* 0x0000004d034d7220 */ /* 0x000fe20000410000 */
[C---:B------:R-:W-:Y:S01]  /*1b560*/  FMUL.FTZ R78, R0.reuse, R78 ;  /* 0x0000004e004e7220 */ /* 0x040fe20000410000 */
[----:B------:R-:W-:Y:S01]  /*1b570*/  FMUL.FTZ R79, R0, R79 ;  /* 0x0000004f004f7220 */ /* 0x000fe20000410000 */
[C---:B------:R-:W-:Y:S03]  /*1b580*/  FMUL.FTZ R80, R133.reuse, R80 ;  /* 0x0000005085507220 */ /* 0x040fe60000410000 */
[C---:B------:R-:W-:Y:S01]  /*1b590*/  FMUL.FTZ R81, R133.reuse, R81 ;  /* 0x0000005185517220 */ /* 0x040fe20000410000 */
[C---:B------:R-:W-:Y:S01]  /*1b5a0*/  FMUL.FTZ R82, R132.reuse, R82 ;  /* 0x0000005284527220 */ /* 0x040fe20000410000 */
[C---:B------:R-:W-:Y:S01]  /*1b5b0*/  FMUL.FTZ R83, R132.reuse, R83 ;  /* 0x0000005384537220 */ /* 0x040fe20000410000 */
[C---:B------:R-:W-:Y:S01]  /*1b5c0*/  FMUL.FTZ R84, R133.reuse, R84 ;  /* 0x0000005485547220 */ /* 0x040fe20000410000 */
[C---:B------:R-:W-:Y:S01]  /*1b5d0*/  FMUL.FTZ R85, R133.reuse, R85 ;  /* 0x0000005585557220 */ /* 0x040fe20000410000 */
[C---:B------:R-:W-:Y:S01]  /*1b5e0*/  FMUL.FTZ R86, R132.reuse, R86 ;  /* 0x0000005684567220 */ /* 0x040fe20000410000 */
[-C--:B-1----:R-:W-:Y:S03]  /*1b5f0*/  HMMA.16816.F32 R52, R176, R144.reuse, R52 ;  /* 0x00000090b034723c */ /* 0x082fe60000001834 */
[----:B------:R-:W-:Y:S01]  /*1b600*/  FMUL.FTZ R87, R132, R87 ;  /* 0x0000005784577220 */ /* 0x000fe20000410000 */
[----:B------:R-:W-:Y:S01]  /*1b610*/  FFMA.FTZ R152, R196, UR4, -R141 ;  /* 0x00000004c4987c23 */ /* 0x000fe2000801088d */
[----:B------:R-:W-:Y:S01]  /*1b620*/  IMAD.MOV.U32 R165, RZ, RZ, R203 ;  /* 0x000000ffffa57224 */ /* 0x000fe200078e00cb */
[C---:B------:R-:W-:Y:S02]  /*1b630*/  HMMA.16816.F32 R56, R180.reuse, R144, R56 ;  /* 0x00000090b438723c */ /* 0x040fe40000001838 */
[----:B------:R-:W-:Y:S03]  /*1b640*/  MUFU.EX2 R199, R152 ;  /* 0x0000009800c77308 */ /* 0x000fe60000000800 */
[C---:B------:R-:W-:Y:S01]  /*1b650*/  FMUL.FTZ R96, R133.reuse, R96 ;  /* 0x0000006085607220 */ /* 0x040fe20000410000 */
[-C--:B------:R-:W-:Y:S05]  /*1b660*/  HMMA.16816.F32 R60, R180, R146.reuse, R60 ;  /* 0x00000092b43c723c */ /* 0x080fea000000183c */
[----:B------:R-:W-:Y:S01]  /*1b670*/  FMUL.FTZ R97, R133, R97 ;  /* 0x0000006185617220 */ /* 0x000fe20000410000 */
[C---:B------:R-:W-:Y:S01]  /*1b680*/  HMMA.16816.F32 R64, R176.reuse, R146, R64 ;  /* 0x00000092b040723c */ /* 0x040fe20000001840 */
[----:B------:R-:W1:Y:S04]  /*1b690*/  LDSM.16.MT88.4 R144, [R207+0xb000] ;  /* 0x00b00000cf90783b */ /* 0x000e680000004200 */
[C---:B------:R-:W-:Y:S01]  /*1b6a0*/  FMUL.FTZ R98, R132.reuse, R98 ;  /* 0x0000006284627220 */ /* 0x040fe20000410000 */
[-C--:B--2---:R-:W-:Y:S05]  /*1b6b0*/  HMMA.16816.F32 R68, R176, R148.reuse, R68 ;  /* 0x00000094b044723c */ /* 0x084fea0000001844 */
[----:B------:R-:W-:Y:S01]  /*1b6c0*/  FMUL.FTZ R99, R132, R99 ;  /* 0x0000006384637220 */ /* 0x000fe20000410000 */
[C---:B------:R-:W-:Y:S05]  /*1b6d0*/  HMMA.16816.F32 R72, R180.reuse, R148, R72 ;  /* 0x00000094b448723c */ /* 0x040fea0000001848 */
[----:B------:R-:W-:Y:S01]  /*1b6e0*/  IMAD.MOV.U32 R167, RZ, RZ, R202 ;  /* 0x000000ffffa77224 */ /* 0x000fe200078e00ca */
[-C--:B------:R-:W-:Y:S05]  /*1b6f0*/  HMMA.16816.F32 R76, R180, R150.reuse, R76 ;  /* 0x00000096b44c723c */ /* 0x080fea000000184c */
[----:B------:R-:W-:Y:S01]  /*1b700*/  FFMA.FTZ R148, R189, UR4, -R141 ;  /* 0x00000004bd947c23 */ /* 0x000fe2000801088d */
[C---:B------:R-:W-:Y:S03]  /*1b710*/  HMMA.16816.F32 R80, R176.reuse, R150, R80 ;  /* 0x00000096b050723c */ /* 0x040fe60000001850 */
[----:B------:R2:W-:Y:S02]  /*1b720*/  MUFU.EX2 R202, R148 ;  /* 0x0000009400ca7308 */ /* 0x0005e40000000800 */
[----:B------:R-:W-:Y:S06]  /*1b730*/  IMAD.WIDE.U32 R138, R188, -0x2daee0ad, RZ ;  /* 0xd2511f53bc8a7825 */ /* 0x000fec00078e00ff */
[C---:B------:R-:W-:Y:S01]  /*1b740*/  FMUL.FTZ R88, R3.reuse, R88 ;  /* 0x0000005803587220 */ /* 0x040fe20000410000 */
[----:B------:R-:W-:Y:S01]  /*1b750*/  FMUL.FTZ R89, R3, R89 ;  /* 0x0000005903597220 */ /* 0x000fe20000410000 */
[----:B------:R-:W-:Y:S01]  /*1b760*/  LOP3.LUT R142, R139, UR23, R192, 0x96, !PT ;  /* 0x000000178b8e7c12 */ /* 0x000fe2000f8e96c0 */
[----:B------:R-:W-:Y:S01]  /*1b770*/  FMUL.FTZ R90, R0, R90 ;  /* 0x0000005a005a7220 */ /* 0x000fe20000410000 */
[----:B------:R-:W-:Y:S01]  /*1b780*/  LOP3.LUT R153, R138, 0xffff, RZ, 0xc0, !PT ;  /* 0x0000ffff8a997812 */ /* 0x000fe200078ec0ff */
[----:B------:R-:W-:Y:S01]  /*1b790*/  FMUL.FTZ R91, R0, R91 ;  /* 0x0000005b005b7220 */ /* 0x000fe20000410000 */
[--C-:B------:R-:W-:Y:S01]  /*1b7a0*/  SHF.R.U32.HI R154, RZ, 0x10, R138.reuse ;  /* 0x00000010ff9a7819 */ /* 0x100fe2000001168a */
[----:B------:R-:W-:Y:S01]  /*1b7b0*/  FMUL.FTZ R100, R133, R100 ;  /* 0x0000006485647220 */ /* 0x000fe20000410000 */
[-C--:B-1----:R-:W-:Y:S03]  /*1b7c0*/  HMMA.16816.F32 R84, R176, R144.reuse, R84 ;  /* 0x00000090b054723c */ /* 0x082fe60000001854 */
[--C-:B--2---:R-:W-:Y:S01]  /*1b7d0*/  FFMA.FTZ R148, R191, UR4, -R143.reuse ;  /* 0x00000004bf947c23 */ /* 0x104fe2000801088f */
[----:B------:R-:W-:Y:S01]  /*1b7e0*/  LOP3.LUT R156, R138, 0xff, RZ, 0xc0, !PT ;  /* 0x000000ff8a9c7812 */ /* 0x000fe200078ec0ff */
[C---:B------:R-:W-:Y:S01]  /*1b7f0*/  FMUL.FTZ R92, R3.reuse, R92 ;  /* 0x0000005c035c7220 */ /* 0x040fe20000410000 */
[C---:B------:R-:W-:Y:S01]  /*1b800*/  HMMA.16816.F32 R88, R180.reuse, R144, R88 ;  /* 0x00000090b458723c */ /* 0x040fe20000001858 */
[----:B------:R1:W-:Y:S04]  /*1b810*/  MUFU.EX2 R201, R148 ;  /* 0x0000009400c97308 */ /* 0x0003e80000000800 */
[----:B------:R-:W-:Y:S01]  /*1b820*/  SHF.R.U32.HI R155, RZ, 0x18, R138 ;  /* 0x00000018ff9b7819 */ /* 0x000fe2000001168a */
[----:B------:R-:W-:Y:S05]  /*1b830*/  IMAD.WIDE.U32 R138, R2, -0x2daee0ad, RZ ;  /* 0xd2511f53028a7825 */ /* 0x000fea00078e00ff */
[----:B------:R-:W-:Y:S01]  /*1b840*/  FMUL.FTZ R93, R3, R93 ;  /* 0x0000005d035d7220 */ /* 0x000fe20000410000 */
[----:B------:R-:W-:Y:S01]  /*1b850*/  LOP3.LUT R157, R138, 0xffff, RZ, 0xc0, !PT ;  /* 0x0000ffff8a9d7812 */ /* 0x000fe200078ec0ff */
[C---:B------:R-:W-:Y:S01]  /*1b860*/  FMUL.FTZ R94, R0.reuse, R94 ;  /* 0x0000005e005e7220 */ /* 0x040fe20000410000 */
[--C-:B------:R-:W-:Y:S01]  /*1b870*/  SHF.R.U32.HI R158, RZ, 0x10, R138.reuse ;  /* 0x00000010ff9e7819 */ /* 0x100fe2000001168a */
[----:B------:R-:W-:Y:S01]  /*1b880*/  FMUL.FTZ R95, R0, R95 ;  /* 0x0000005f005f7220 */ /* 0x000fe20000410000 */
[----:B------:R-:W-:Y:S01]  /*1b890*/  LOP3.LUT R160, R138, 0xff, RZ, 0xc0, !PT ;  /* 0x000000ff8aa07812 */ /* 0x000fe200078ec0ff */
[--C-:B------:R-:W-:Y:S01]  /*1b8a0*/  FFMA.FTZ R144, R242, UR4, -R143.reuse ;  /* 0x00000004f2907c23 */ /* 0x100fe2000801088f */
[----:B------:R-:W-:Y:S01]  /*1b8b0*/  SHF.R.U32.HI R159, RZ, 0x18, R138 ;  /* 0x00000018ff9f7819 */ /* 0x000fe2000001168a */
[----:B-1----:R-:W1:Y:S01]  /*1b8c0*/  LDSM.16.MT88.4 R148, [R210+0xb000] ;  /* 0x00b00000d294783b */ /* 0x002e620000004200 */
[----:B------:R-:W-:Y:S01]  /*1b8d0*/  FFMA.FTZ R138, R194, UR4, -R143 ;  /* 0x00000004c28a7c23 */ /* 0x000fe2000801088f */
[----:B------:R-:W-:Y:S01]  /*1b8e0*/  LOP3.LUT R2, R139, UR23, R198, 0x96, !PT ;  /* 0x000000178b027c12 */ /* 0x000fe2000f8e96c6 */
[-C--:B------:R-:W-:Y:S02]  /*1b8f0*/  HMMA.16816.F32 R92, R180, R146.reuse, R92 ;  /* 0x00000092b45c723c */ /* 0x080fe4000000185c */
[----:B------:R2:W-:Y:S01]  /*1b900*/  MUFU.EX2 R200, R138 ;  /* 0x0000008a00c87308 */ /* 0x0005e20000000800 */
[--C-:B------:R-:W-:Y:S01]  /*1b910*/  FFMA.FTZ R139, R190, UR4, -R141.reuse ;  /* 0x00000004be8b7c23 */ /* 0x100fe2000801088d */
[----:B------:R-:W-:Y:S01]  /*1b920*/  FFMA.FTZ R141, R195, UR4, -R141 ;  /* 0x00000004c38d7c23 */ /* 0x000fe2000801088d */
[----:B------:R-:W-:Y:S01]  /*1b930*/  FFMA.FTZ R143, R197, UR4, -R143 ;  /* 0x00000004c58f7c23 */ /* 0x000fe2000801088f */
[C---:B------:R-:W-:Y:S06]  /*1b940*/  HMMA.16816.F32 R96, R176.reuse, R146, R96 ;  /* 0x00000092b060723c */ /* 0x040fec0000001860 */
[----:B------:R3:W-:Y:S01]  /*1b950*/  MUFU.EX2 R198, R141 ;  /* 0x0000008d00c67308 */ /* 0x0007e20000000800 */
[----:B------:R-:W-:Y:S01]  /*1b960*/  FMUL.FTZ R101, R133, R101 ;  /* 0x0000006585657220 */ /* 0x000fe20000410000 */
[C---:B------:R-:W-:Y:S03]  /*1b970*/  FMUL.FTZ R102, R132.reuse, R102 ;  /* 0x0000006684667220 */ /* 0x040fe60000410000 */
[----:B------:R-:W-:Y:S01]  /*1b980*/  FMUL.FTZ R103, R132, R103 ;  /* 0x0000006784677220 */ /* 0x000fe20000410000 */
[C---:B------:R-:W-:Y:S01]  /*1b990*/  FMUL.FTZ R104, R3.reuse, R104 ;  /* 0x0000006803687220 */ /* 0x040fe20000410000 */
[----:B------:R-:W-:Y:S03]  /*1b9a0*/  FMUL.FTZ R105, R3, R105 ;  /* 0x0000006903697220 */ /* 0x000fe60000410000 */
[----:B------:R4:W5:Y:S01]  /*1b9b0*/  MUFU.EX2 R203, R139 ;  /* 0x0000008b00cb7308 */ /* 0x0009620000000800 */
[----:B--2---:R-:W-:Y:S01]  /*1b9c0*/  LOP3.LUT R138, R154, 0xff, RZ, 0xc0, !PT ;  /* 0x000000ff9a8a7812 */ /* 0x004fe200078ec0ff */
[C---:B------:R-:W-:Y:S01]  /*1b9d0*/  FMUL.FTZ R106, R0.reuse, R106 ;  /* 0x0000006a006a7220 */ /* 0x040fe20000410000 */
[----:B------:R-:W-:Y:S01]  /*1b9e0*/  FMUL.FTZ R107, R0, R107 ;  /* 0x0000006b006b7220 */ /* 0x000fe20000410000 */
[----:B------:R-:W-:Y:S01]  /*1b9f0*/  LOP3.LUT R145, R142, 0xff, RZ, 0xc0, !PT ;  /* 0x000000ff8e917812 */ /* 0x000fe200078ec0ff */
[C---:B------:R-:W-:Y:S01]  /*1ba00*/  FMUL.FTZ R112, R133.reuse, R112 ;  /* 0x0000007085707220 */ /* 0x040fe20000410000 */
[----:B------:R-:W-:Y:S01]  /*1ba10*/  PRMT R155, R138, 0x5410, R155 ;  /* 0x000054108a9b7816 */ /* 0x000fe2000000009b */
[----:B------:R-:W-:Y:S01]  /*1ba20*/  FMUL.FTZ R113, R133, R113 ;  /* 0x0000007185717220 */ /* 0x000fe20000410000 */
[----:B------:R-:W-:Y:S02]  /*1ba30*/  LOP3.LUT R138, R142, 0xffff, RZ, 0xc0, !PT ;  /* 0x0000ffff8e8a7812 */ /* 0x000fe400078ec0ff */
[----:B------:R-:W-:Y:S01]  /*1ba40*/  MUFU.EX2 R196, R143 ;  /* 0x0000008f00c47308 */ /* 0x000fe20000000800 */
[----:B------:R-:W-:Y:S01]  /*1ba50*/  SHF.R.U32.HI R147, RZ, 0x8, R157 ;  /* 0x00000008ff937819 */ /* 0x000fe2000001169d */
[----:B------:R-:W-:Y:S01]  /*1ba60*/  FMUL.FTZ R114, R132, R114 ;  /* 0x0000007284727220 */ /* 0x000fe20000410000 */
[----:B---3--:R-:W-:Y:S01]  /*1ba70*/  SHF.R.U32.HI R141, RZ, 0x8, R138 ;  /* 0x00000008ff8d7819 */ /* 0x008fe2000001168a */
[--C-:B------:R-:W-:Y:S01]  /*1ba80*/  FFMA.FTZ R138, R167, UR4, -R184.reuse ;  /* 0x00000004a78a7c23 */ /* 0x100fe200080108b8 */
[----:B------:R-:W-:Y:S01]  /*1ba90*/  LOP3.LUT R146, R158, 0xff, RZ, 0xc0, !PT ;  /* 0x000000ff9e927812 */ /* 0x000fe200078ec0ff */
[----:B------:R-:W-:Y:S01]  /*1baa0*/  FMUL.FTZ R115, R132, R115 ;  /* 0x0000007384737220 */ /* 0x000fe20000410000 */
[----:B------:R-:W-:Y:S03]  /*1bab0*/  PRMT R152, R145, 0x5410, R141 ;  /* 0x0000541091987816 */ /* 0x000fe6000000008d */
[----:B------:R2:W-:Y:S01]  /*1bac0*/  MUFU.EX2 R194, R138 ;  /* 0x0000008a00c27308 */ /* 0x0005e20000000800 */
[----:B----4-:R-:W-:Y:S01]  /*1bad0*/  SHF.R.U32.HI R139, RZ, 0x8, R153 ;  /* 0x00000008ff8b7819 */ /* 0x010fe20000011699 */
[-C--:B-1----:R-:W-:Y:S03]  /*1bae0*/  HMMA.16816.F32 R100, R176, R148.reuse, R100 ;  /* 0x00000094b064723c */ /* 0x082fe60000001864 */
[----:B------:R-:W-:Y:S01]  /*1baf0*/  PRMT R154, R156, 0x5410, R139 ;  /* 0x000054109c9a7816 */ /* 0x000fe2000000008b */
[----:B------:R-:W-:Y:S01]  /*1bb00*/  FFMA.FTZ R141, R239, UR4, -R184 ;  /* 0x00000004ef8d7c23 */ /* 0x000fe200080108b8 */
[--C-:B------:R-:W-:Y:S01]  /*1bb10*/  SHF.R.U32.HI R139, RZ, 0x10, R142.reuse ;  /* 0x00000010ff8b7819 */ /* 0x100fe2000001168e */
[C---:B------:R-:W-:Y:S02]  /*1bb20*/  HMMA.16816.F32 R104, R180.reuse, R148, R104 ;  /* 0x00000094b468723c */ /* 0x040fe40000001868 */
[----:B------:R1:W3:Y:S03]  /*1bb30*/  MUFU.EX2 R197, R144 ;  /* 0x0000009000c57308 */ /* 0x0002e60000000800 */
[----:B------:R-:W-:Y:S01]  /*1bb40*/  SHF.R.U32.HI R142, RZ, 0x18, R142 ;  /* 0x00000018ff8e7819 */ /* 0x000fe2000001168e */
[----:B------:R-:W-:Y:S01]  /*1bb50*/  FMUL.FTZ R108, R3, R108 ;  /* 0x0000006c036c7220 */ /* 0x000fe20000410000 */
[----:B------:R-:W-:Y:S01]  /*1bb60*/  LOP3.LUT R139, R139, 0xff, RZ, 0xc0, !PT ;  /* 0x000000ff8b8b7812 */ /* 0x000fe200078ec0ff */
[----:B------:R-:W-:Y:S04]  /*1bb70*/  FMUL.FTZ R109, R3, R109 ;  /* 0x0000006d036d7220 */ /* 0x000fe80000410000 */
[----:B------:R4:W3:Y:S01]  /*1bb80*/  MUFU.EX2 R195, R141 ;  /* 0x0000008d00c37308 */ /* 0x0008e20000000800 */
[----:B------:R-:W-:Y:S01]  /*1bb90*/  PRMT R153, R139, 0x5410, R142 ;  /* 0x000054108b997816 */ /* 0x000fe2000000008e */
[----:B------:R-:W-:Y:S01]  /*1bba0*/  FMUL.FTZ R110, R0, R110 ;  /* 0x0000006e006e7220 */ /* 0x000fe20000410000 */
[----:B--2---:R-:W-:Y:S01]  /*1bbb0*/  LOP3.LUT R138, R2, 0xffff, RZ, 0xc0, !PT ;  /* 0x0000ffff028a7812 */ /* 0x004fe200078ec0ff */
[----:B------:R-:W-:Y:S01]  /*1bbc0*/  FMUL.FTZ R111, R0, R111 ;  /* 0x0000006f006f7220 */ /* 0x000fe20000410000 */
[--C-:B------:R-:W-:Y:S01]  /*1bbd0*/  SHF.R.U32.HI R139, RZ, 0x10, R2.reuse ;  /* 0x00000010ff8b7819 */ /* 0x100fe20000011602 */
[--C-:B------:R-:W-:Y:S01]  /*1bbe0*/  FFMA.FTZ R149, R164, UR4, -R185.reuse ;  /* 0x00000004a4957c23 */ /* 0x100fe200080108b9 */
[----:B------:R-:W-:Y:S01]  /*1bbf0*/  LOP3.LUT R148, R2, 0xff, RZ, 0xc0, !PT ;  /* 0x000000ff02947812 */ /* 0x000fe200078ec0ff */
[C---:B------:R-:W-:Y:S01]  /*1bc00*/  FMUL.FTZ R116, R133.reuse, R116 ;  /* 0x0000007485747220 */ /* 0x040fe20000410000 */
[----:B------:R-:W-:Y:S01]  /*1bc10*/  SHF.R.U32.HI R143, RZ, 0x18, R2 ;  /* 0x00000018ff8f7819 */ /* 0x000fe20000011602 */
[----:B------:R-:W-:Y:S01]  /*1bc20*/  FFMA.FTZ R2, R252, UR4, -R185 ;  /* 0x00000004fc027c23 */ /* 0x000fe200080108b9 */
[-C--:B------:R-:W-:Y:S01]  /*1bc30*/  HMMA.16816.F32 R108, R180, R150.reuse, R108 ;  /* 0x00000096b46c723c */ /* 0x080fe2000000186c */
[----:B------:R-:W2:Y:S01]  /*1bc40*/  LDL.LU R252, [R1+0x48] ;  /* 0x0000480001fc7983 */ /* 0x000ea20000300800 */
[----:B------:R-:W-:Y:S01]  /*1bc50*/  MUFU.EX2 R189, R149 ;  /* 0x0000009500bd7308 */ /* 0x000fe20000000800 */
[----:B------:R-:W-:Y:S01]  /*1bc60*/  PRMT R160, R160, 0x5410, R147 ;  /* 0x00005410a0a07816 */ /* 0x000fe20000000093 */
[----:B------:R-:W-:Y:S01]  /*1bc70*/  FMUL.FTZ R117, R133, R117 ;  /* 0x0000007585757220 */ /* 0x000fe20000410000 */
[----:B------:R-:W-:Y:S01]  /*1bc80*/  PRMT R159, R146, 0x5410, R159 ;  /* 0x00005410929f7816 */ /* 0x000fe2000000009f */
[C---:B------:R-:W-:Y:S01]  /*1bc90*/  HMMA.16816.F32 R112, R176.reuse, R150, R112 ;  /* 0x00000096b070723c */ /* 0x040fe20000001870 */
[----:B-1----:R-:W1:Y:S05]  /*1bca0*/  LDSM.16.MT88.4 R144, [R209+0xb000] ;  /* 0x00b00000d190783b */ /* 0x002e6a0000004200 */
[----:B------:R5:W-:Y:S01]  /*1bcb0*/  MUFU.EX2 R193, R2 ;  /* 0x0000000200c17308 */ /* 0x000be20000000800 */
[----:B------:R-:W-:Y:S01]  /*1bcc0*/  SHF.R.U32.HI R142, RZ, 0x8, R138 ;  /* 0x00000008ff8e7819 */ /* 0x000fe2000001168a */
[--C-:B------:R-:W-:Y:S03]  /*1bcd0*/  FFMA.FTZ R138, R166, UR4, -R185.reuse ;  /* 0x00000004a68a7c23 */ /* 0x100fe600080108b9 */
[--C-:B----4-:R-:W-:Y:S01]  /*1bce0*/  HSET2.LE.AND R141, R152, R220.reuse, PT ;  /* 0x000000dc988d7233 */ /* 0x110fe20003803000 */
[----:B------:R-:W-:Y:S01]  /*1bcf0*/  FMUL.FTZ R118, R132, R118 ;  /* 0x0000007684767220 */ /* 0x000fe20000410000 */
[----:B------:R-:W-:Y:S03]  /*1bd00*/  LOP3.LUT R139, R139, 0xff, RZ, 0xc0, !PT ;  /* 0x000000ff8b8b7812 */ /* 0x000fe600078ec0ff */
[----:B------:R4:W3:Y:S01]  /*1bd10*/  MUFU.EX2 R192, R138 ;  /* 0x0000008a00c07308 */ /* 0x0008e20000000800 */
[----:B------:R-:W-:Y:S01]  /*1bd20*/  PRMT R156, R148, 0x5410, R142 ;  /* 0x00005410949c7816 */ /* 0x000fe2000000008e */
[----:B------:R-:W-:Y:S01]  /*1bd30*/  FFMA.FTZ R148, R140, UR4, -R185 ;  /* 0x000000048c947c23 */ /* 0x000fe200080108b9 */
[----:B------:R-:W-:Y:S01]  /*1bd40*/  PRMT R157, R139, 0x5410, R143 ;  /* 0x000054108b9d7816 */ /* 0x000fe2000000008f */
[----:B------:R-:W-:Y:S01]  /*1bd50*/  FMUL.FTZ R119, R132, R119 ;  /* 0x0000007784777220 */ /* 0x000fe20000410000 */
[--C-:B------:R-:W-:Y:S01]  /*1bd60*/  HSET2.LE.AND R139, R155, R220.reuse, PT ;  /* 0x000000dc9b8b7233 */ /* 0x100fe20003803000 */
[C---:B------:R-:W-:Y:S01]  /*1bd70*/  FMUL.FTZ R120, R3.reuse, R120 ;  /* 0x0000007803787220 */ /* 0x040fe20000410000 */
[----:B------:R-:W-:Y:S01]  /*1bd80*/  FMUL.FTZ R121, R3, R121 ;  /* 0x0000007903797220 */ /* 0x000fe20000410000 */
[----:B------:R-:W-:Y:S01]  /*1bd90*/  FMUL.FTZ R122, R0, R122 ;  /* 0x0000007a007a7220 */ /* 0x000fe20000410000 */
[--C-:B-----5:R-:W-:Y:S01]  /*1bda0*/  FFMA.FTZ R2, R244, UR4, -R184.reuse ;  /* 0x00000004f4027c23 */ /* 0x120fe200080108b8 */
[----:B------:R-:W-:Y:S01]  /*1bdb0*/  FMUL.FTZ R123, R0, R123 ;  /* 0x0000007b007b7220 */ /* 0x000fe20000410000 */
[----:B------:R-:W5:Y:S01]  /*1bdc0*/  LDL.LU R244, [R1+0x4c] ;  /* 0x00004c0001f47983 */ /* 0x000f620000300800 */
[----:B------:R-:W-:Y:S01]  /*1bdd0*/  FFMA.FTZ R184, R165, UR4, -R184 ;  /* 0x00000004a5b87c23 */ /* 0x000fe200080108b8 */
[----:B------:R3:W-:Y:S01]  /*1bde0*/  MUFU.EX2 R191, R2 ;  /* 0x0000000200bf7308 */ /* 0x0007e20000000800 */
[C---:B------:R-:W-:Y:S01]  /*1bdf0*/  FMUL.FTZ R128, R133.reuse, R128 ;  /* 0x0000008085807220 */ /* 0x040fe20000410000 */
[----:B------:R-:W5:Y:S01]  /*1be00*/  LDL.LU R242, [R1+0x54] ;  /* 0x0000540001f27983 */ /* 0x000f620000300800 */
[----:B------:R-:W-:Y:S01]  /*1be10*/  FMUL.FTZ R129, R133, R129 ;  /* 0x0000008185817220 */ /* 0x000fe20000410000 */
[--C-:B----4-:R-:W-:Y:S01]  /*1be20*/  HSET2.LE.AND R138, R154, R220.reuse, PT ;  /* 0x000000dc9a8a7233 */ /* 0x110fe20003803000 */
[C---:B------:R-:W-:Y:S01]  /*1be30*/  FMUL.FTZ R130, R132.reuse, R130 ;  /* 0x0000008284827220 */ /* 0x040fe20000410000 */
[----:B------:R-:W4:Y:S01]  /*1be40*/  LDL.LU R239, [R1+0x50] ;  /* 0x0000500001ef7983 */ /* 0x000f220000300800 */
[----:B------:R-:W-:Y:S03]  /*1be50*/  FMUL.FTZ R131, R132, R131 ;  /* 0x0000008384837220 */ /* 0x000fe60000410000 */
[----:B------:R3:W3:Y:S01]  /*1be60*/  MUFU.EX2 R190, R184 ;  /* 0x000000b800be7308 */ /* 0x0006e20000000800 */
[C---:B------:R-:W-:Y:S01]  /*1be70*/  FMUL.FTZ R124, R3.reuse, R124 ;  /* 0x0000007c037c7220 */ /* 0x040fe20000410000 */
[----:B------:R-:W-:Y:S01]  /*1be80*/  FMUL.FTZ R125, R3, R125 ;  /* 0x0000007d037d7220 */ /* 0x000fe20000410000 */
[C---:B------:R-:W-:Y:S01]  /*1be90*/  FMUL.FTZ R126, R0.reuse, R126 ;  /* 0x0000007e007e7220 */ /* 0x040fe20000410000 */
[----:B------:R-:W-:Y:S01]  /*1bea0*/  FMUL.FTZ R127, R0, R127 ;  /* 0x0000007f007f7220 */ /* 0x000fe20000410000 */
[----:B------:R-:W-:Y:S02]  /*1beb0*/  F2FP.F16.F32.PACK_AB R142, R203, R202 ;  /* 0x000000cacb8e723e */ /* 0x000fe400000000ff */
[----:B------:R-:W-:Y:S01]  /*1bec0*/  F2FP.F16.F32.PACK_AB R143, R200, R201 ;  /* 0x000000c9c88f723e */ /* 0x000fe200000000ff */
[-C--:B-1----:R-:W-:Y:S02]  /*1bed0*/  HMMA.16816.F32 R116, R176, R144.reuse, R116 ;  /* 0x00000090b074723c */ /* 0x082fe40000001874 */
[----:B------:R-:W1:Y:S01]  /*1bee0*/  MUFU.EX2 R188, R148 ;  /* 0x0000009400bc7308 */ /* 0x000e620000000800 */
[----:B---3--:R-:W-:Y:S02]  /*1bef0*/  F2FP.F16.F32.PACK_AB R2, R198, R199 ;  /* 0x000000c7c602723e */ /* 0x008fe400000000ff */
[----:B------:R-:W-:Y:S01]  /*1bf00*/  LOP3.LUT R142, R138, R142, RZ, 0xc0, !PT ;  /* 0x0000008e8a8e7212 */ /* 0x000fe200078ec0ff */
[C---:B------:R-:W-:Y:S01]  /*1bf10*/  HMMA.16816.F32 R120, R180.reuse, R144, R120 ;  /* 0x00000090b478723c */ /* 0x040fe20000001878 */
[----:B------:R-:W-:Y:S04]  /*1bf20*/  LDSM.16.MT88.4 R184, [R210+0xa800] ;  /* 0x00a80000d2b8783b */ /* 0x000fe80000004200 */
[----:B------:R-:W-:Y:S01]  /*1bf30*/  LOP3.LUT R140, R141, R2, RZ, 0xc0, !PT ;  /* 0x000000028d8c7212 */ /* 0x000fe200078ec0ff */
[-C--:B------:R-:W-:Y:S05]  /*1bf40*/  HMMA.16816.F32 R124, R180, R146.reuse, R124 ;  /* 0x00000092b47c723c */ /* 0x080fea000000187c */
[--C-:B------:R-:W-:Y:S01]  /*1bf50*/  HSET2.LE.AND R2, R153, R220.reuse, PT ;  /* 0x000000dc99027233 */ /* 0x100fe20003803000 */
[----:B------:R-:W-:Y:S01]  /*1bf60*/  HMMA.16816.F32 R128, R176, R146, R128 ;  /* 0x00000092b080723c */ /* 0x000fe20000001880 */
[----:B------:R-:W3:Y:S04]  /*1bf70*/  LDSM.16.MT88.4 R152, [R205+0xa800] ;  /* 0x00a80000cd98783b */ /* 0x000ee80000004200 */
[----:B------:R-:W-:Y:S02]  /*1bf80*/  F2FP.F16.F32.PACK_AB R141, R196, R197 ;  /* 0x000000c5c48d723e */ /* 0x000fe400000000ff */
[--C-:B------:R-:W-:Y:S02]  /*1bf90*/  HSET2.LE.AND R180, R156, R220.reuse, PT ;  /* 0x000000dc9cb47233 */ /* 0x100fe40003803000 */
[----:B------:R-:W3:Y:S02]  /*1bfa0*/  LDSM.16.MT88.4 R176, [R209+0xa800] ;  /* 0x00a80000d1b0783b */ /* 0x000ee40000004200 */
[----:B------:R-:W-:Y:S02]  /*1bfb0*/  LOP3.LUT R141, R2, R141, RZ, 0xc0, !PT ;  /* 0x0000008d028d7212 */ /* 0x000fe400078ec0ff */
[----:B------:R-:W-:Y:S02]  /*1bfc0*/  F2FP.F16.F32.PACK_AB R2, R195, R194 ;  /* 0x000000c2c302723e */ /* 0x000fe400000000ff */
[----:B------:R-:W-:Y:S02]  /*1bfd0*/  LOP3.LUT R143, R139, R143, RZ, 0xc0, !PT ;  /* 0x0000008f8b8f7212 */ /* 0x000fe400078ec0ff */
[----:B------:R-:W-:Y:S02]  /*1bfe0*/  LOP3.LUT R180, R180, R2, RZ, 0xc0, !PT ;  /* 0x00000002b4b47212 */ /* 0x000fe400078ec0ff */
[--C-:B------:R-:W-:Y:S02]  /*1bff0*/  HSET2.LE.AND R183, R159, R220.reuse, PT ;  /* 0x000000dc9fb77233 */ /* 0x100fe40003803000 */
[--C-:B------:R-:W-:Y:S02]  /*1c000*/  HSET2.LE.AND R181, R157, R220.reuse, PT ;  /* 0x000000dc9db57233 */ /* 0x100fe40003803000 */
[----:B------:R-:W-:Y:S02]  /*1c010*/  HSET2.LE.AND R182, R160, R220, PT ;  /* 0x000000dca0b67233 */ /* 0x000fe40003803000 */
[----:B------:R-:W-:Y:S02]  /*1c020*/  F2FP.F16.F32.PACK_AB R2, R192, R193 ;  /* 0x000000c1c002723e */ /* 0x000fe400000000ff */
[----:B------:R-:W-:Y:S02]  /*1c030*/  F2FP.F16.F32.PACK_AB R138, R190, R191 ;  /* 0x000000bfbe8a723e */ /* 0x000fe400000000ff */
[----:B-1----:R-:W-:Y:S02]  /*1c040*/  F2FP.F16.F32.PACK_AB R139, R188, R189 ;  /* 0x000000bdbc8b723e */ /* 0x002fe400000000ff */
[----:B------:R-:W-:Y:S02]  /*1c050*/  LOP3.LUT R181, R181, R2, RZ, 0xc0, !PT ;  /* 0x00000002b5b57212 */ /* 0x000fe400078ec0ff */
[----:B------:R-:W-:Y:S01]  /*1c060*/  LOP3.LUT R182, R182, R138, RZ, 0xc0, !PT ;  /* 0x0000008ab6b67212 */ /* 0x000fe200078ec0ff */
[----:B------:R-:W-:Y:S01]  /*1c070*/  IMAD.MOV.U32 R138, RZ, RZ, R134 ;  /* 0x000000ffff8a7224 */ /* 0x000fe200078e0086 */
[----:B------:R-:W-:Y:S01]  /*1c080*/  LOP3.LUT R183, R183, R139, RZ, 0xc0, !PT ;  /* 0x0000008bb7b77212 */ /* 0x000fe200078ec0ff */
[----:B------:R-:W-:Y:S01]  /*1c090*/  IMAD.MOV.U32 R139, RZ, RZ, R137 ;  /* 0x000000ffff8b7224 */ /* 0x000fe200078e0089 */
[-C--:B---3--:R-:W-:Y:S01]  /*1c0a0*/  HMMA.16816.F32 R148, R140, R152.reuse, R4 ;  /* 0x000000988c94723c */ /* 0x088fe20000001804 */
[----:B------:R-:W1:Y:S05]  /*1c0b0*/  LDSM.16.MT88.4 R4, [R205+0xb800] ;  /* 0x00b80000cd04783b */ /* 0x000e6a0000004200 */
[C---:B------:R-:W-:Y:S03]  /*1c0c0*/  HMMA.16816.F32 R144, R180.reuse, R152, R8 ;  /* 0x00000098b490723c */ /* 0x040fe60000001808 */
[----:B------:R-:W3:Y:S03]  /*1c0d0*/  LDSM.16.MT88.4 R8, [R207+0xb800] ;  /* 0x00b80000cf08783b */ /* 0x000ee60000004200 */
[-C--:B------:R-:W-:Y:S05]  /*1c0e0*/  HMMA.16816.F32 R156, R180, R154.reuse, R12 ;  /* 0x0000009ab49c723c */ /* 0x080fea000000180c */
[----:B------:R-:W3:Y:S01]  /*1c0f0*/  LDSM.16.MT88.4 R12, [R210+0xb800] ;  /* 0x00b80000d20c783b */ /* 0x000ee20000004200 */
[C---:B------:R-:W-:Y:S06]  /*1c100*/  HMMA.16816.F32 R152, R140.reuse, R154, R16 ;  /* 0x0000009a8c98723c */ /* 0x040fec0000001810 */
[-C--:B------:R-:W-:Y:S01]  /*1c110*/  HMMA.16816.F32 R164, R140, R168.reuse, R20 ;  /* 0x000000a88ca4723c */ /* 0x080fe20000001814 */
[----:B------:R-:W3:Y:S05]  /*1c120*/  LDSM.16.MT88.4 R16, [R209+0xb800] ;  /* 0x00b80000d110783b */ /* 0x000eea0000004200 */
        /* <DEDUP_REMOVED lines=27> */
[----:B--2---:R-:W-:Y:S01]  /*1c2e0*/  FFMA.FTZ R4, R133, R252, R247 ;  /* 0x000000fc85047223 */ /* 0x004fe200000100f7 */
[----:B------:R-:W-:Y:S05]  /*1c2f0*/  IMAD.MOV.U32 R133, RZ, RZ, R135 ;  /* 0x000000ffff857224 */ /* 0x000fea00078e0087 */
[----:B------:R-:W-:Y:S04]  /*1c300*/  FADD.FTZ R4, R246, R4 ;  /* 0x00000004f6047221 */ /* 0x000fe80000010000 */
[----:B------:R-:W-:Y:S01]  /*1c310*/  FADD.FTZ R5, R251, R4 ;  /* 0x00000004fb057221 */ /* 0x000fe20000010000 */
[----:B-----5:R-:W-:Y:S01]  /*1c320*/  FFMA.FTZ R2, R132, R244, R245 ;  /* 0x000000f484027223 */ /* 0x020fe200000100f5 */
[----:B------:R-:W-:Y:S02]  /*1c330*/  IMAD.MOV.U32 R132, RZ, RZ, R136 ;  /* 0x000000ffff847224 */ /* 0x000fe400078e0088 */
[----:B------:R-:W-:Y:S01]  /*1c340*/  FFMA.FTZ R3, R3, R242, R241 ;  /* 0x000000f203037223 */ /* 0x000fe200000100f1 */
[----:B------:R-:W-:Y:S03]  /*1c350*/  FADD.FTZ R2, R243, R2 ;  /* 0x00000002f3027221 */ /* 0x000fe60000010000 */
[----:B------:R-:W-:Y:S01]  /*1c360*/  FADD.FTZ R3, R240, R3 ;  /* 0x00000003f0037221 */ /* 0x000fe20000010000 */
[----:B------:R-:W-:Y:S01]  /*1c370*/  FADD.FTZ R2, R249, R2 ;  /* 0x00000002f9027221 */ /* 0x000fe20000010000 */
[----:B----4-:R-:W-:Y:S02]  /*1c380*/  FFMA.FTZ R0, R0, R239, R238 ;  /* 0x000000ef00007223 */ /* 0x010fe400000100ee */
        /* <DEDUP_REMOVED lines=28> */
.L_x_2479:
        /* <DEDUP_REMOVED lines=9> */
[----:B------:R-:W-:-:S04]  /*1c5e0*/  LEA.HI R141, R176, R143, RZ, 0x2 ;  /* 0x0000008fb08d7211 */ /* 0x000fc800078f10ff */
[----:B------:R-:W-:Y:S01]  /*1c5f0*/  SHF.R.S32.HI R26, RZ, 0x2, R141 ;  /* 0x00000002ff1a7819 */ /* 0x000fe2000001148d */
[----:B----4-:R-:W1:Y:S04]  /*1c600*/  SHFL.BFLY PT, R2, R4, 0x2, 0x1f ;  /* 0x0c401f0004027f89 */ /* 0x010e6800000e0000 */
[----:B-----5:R-:W4:Y:S04]  /*1c610*/  SHFL.BFLY PT, R0, R3, 0x2, 0x1f ;  /* 0x0c401f0003007f89 */ /* 0x020f2800000e0000 */
[----:B---3--:R-:W-:Y:S01]  /*1c620*/  SHFL.BFLY PT, R5, R7, 0x2, 0x1f ;  /* 0x0c401f0007057f89 */ /* 0x008fe200000e0000 */
[----:B-1----:R-:W-:Y:S01]  /*1c630*/  FADD.FTZ R2, R2, R4 ;  /* 0x0000000402027221 */ /* 0x002fe20000010000 */
[----:B----4-:R-:W-:-:S04]  /*1c640*/  FADD.FTZ R0, R0, R3 ;  /* 0x0000000300007221 */ /* 0x010fc80000010000 */
[----:B------:R-:W1:Y:S04]  /*1c650*/  SHFL.BFLY PT, R6, R2, 0x1, 0x1f ;  /* 0x0c201f0002067f89 */ /* 0x000e6800000e0000 */
[----:B------:R-:W3:Y:S04]  /*1c660*/  SHFL.BFLY PT, R4, R0, 0x1, 0x1f ;  /* 0x0c201f0000047f89 */ /* 0x000ee800000e0000 */
[----:B--2---:R-:W2:Y:S01]  /*1c670*/  SHFL.BFLY PT, R3, R8, 0x2, 0x1f ;  /* 0x0c401f0008037f89 */ /* 0x004ea200000e0000 */
[----:B-1----:R-:W-:Y:S01]  /*1c680*/  FADD.FTZ R132, R2, R6 ;  /* 0x0000000602847221 */ /* 0x002fe20000010000 */
[----:B---3--:R-:W-:Y:S01]  /*1c690*/  FADD.FTZ R133, R0, R4 ;  /* 0x0000000400857221 */ /* 0x008fe20000010000 */
[----:B------:R-:W-:-:S03]  /*1c6a0*/  FADD.FTZ R4, R5, R7 ;  /* 0x0000000705047221 */ /* 0x000fc60000010000 */
[----:B------:R-:W-:Y:S01]  /*1c6b0*/  FSETP.NE.FTZ.AND P6, PT, R132, RZ, PT ;  /* 0x000000ff8400720b */ /* 0x000fe20003fd5000 */
[----:B--2---:R-:W-:Y:S01]  /*1c6c0*/  FADD.FTZ R2, R3, R8 ;  /* 0x0000000803027221 */ /* 0x004fe20000010000 */
[----:B------:R-:W-:Y:S01]  /*1c6d0*/  MOV R0, 0x3f800000 ;  /* 0x3f80000000007802 */ /* 0x000fe20000000f00 */
[----:B------:R-:W1:Y:S01]  /*1c6e0*/  SHFL.BFLY PT, R7, R4, 0x1, 0x1f ;  /* 0x0c201f0004077f89 */ /* 0x000e6200000e0000 */
[----:B------:R-:W-:Y:S02]  /*1c6f0*/  SHF.R.S32.HI R5, RZ, 0x1f, R141 ;  /* 0x0000001fff057819 */ /* 0x000fe4000001148d */
[----:B------:R-:W-:Y:S01]  /*1c700*/  FSETP.NE.FTZ.AND P0, PT, R133, RZ, PT ;  /* 0x000000ff8500720b */ /* 0x000fe20003f15000 */
[----:B------:R-:W2:Y:S01]  /*1c710*/  SHFL.BFLY PT, R6, R2, 0x1, 0x1f ;  /* 0x0c201f0002067f89 */ /* 0x000ea200000e0000 */
[----:B------:R-:W-:Y:S02]  /*1c720*/  LEA.HI R5, R5, R26, RZ, 0x3 ;  /* 0x0000001a05057211 */ /* 0x000fe400078f18ff */
[----:B------:R-:W-:-:S03]  /*1c730*/  MOV R3, 0x3f800000 ;  /* 0x3f80000000037802 */ /* 0x000fc60000000f00 */
[----:B------:R-:W3:Y:S01]  /*1c740*/  @P6 MUFU.RCP R0, R132 ;  /* 0x0000008400006308 */ /* 0x000ee20000001000 */
[----:B------:R-:W-:Y:S02]  /*1c750*/  LOP3.LUT R5, R5, 0xfffffff8, RZ, 0xc0, !PT ;  /* 0xfffffff805057812 */ /* 0x000fe400078ec0ff */
[----:B------:R-:W-:Y:S02]  /*1c760*/  P2R R142, PR, RZ, 0x40 ;  /* 0x00000040ff8e7803 */ /* 0x000fe40000000000 */
[----:B------:R-:W-:-:S03]  /*1c770*/  IADD3 R26, R26, -R5, RZ ;  /* 0x800000051a1a7210 */ /* 0x000fc60007ffe0ff */
[----:B------:R-:W4:Y:S01]  /*1c780*/  @P0 MUFU.RCP R3, R133 ;  /* 0x0000008500030308 */ /* 0x000f220000001000 */
[----:B-1----:R-:W-:Y:S01]  /*1c790*/  FADD.FTZ R139, R4, R7 ;  /* 0x00000007048b7221 */ /* 0x002fe20000010000 */
[----:B---3--:R-:W-:Y:S01]  /*1c7a0*/  FMUL.FTZ R0, R0, UR4 ;  /* 0x0000000400007c20 */ /* 0x008fe20008410000 */
[----:B--2---:R-:W-:-:S03]  /*1c7b0*/  FADD.FTZ R138, R2, R6 ;  /* 0x00000006028a7221 */ /* 0x004fc60000010000 */
[----:B------:R-:W-:Y:S01]  /*1c7c0*/  FSETP.NE.FTZ.AND P4, PT, R139, RZ, PT ;  /* 0x000000ff8b00720b */ /* 0x000fe20003f95000 */
[C---:B------:R-:W-:Y:S01]  /*1c7d0*/  FMUL.FTZ R148, R0.reuse, R148 ;  /* 0x0000009400947220 */ /* 0x040fe20000410000 */
[C---:B------:R-:W-:Y:S01]  /*1c7e0*/  FMUL.FTZ R5, R0.reuse, R149 ;  /* 0x0000009500057220 */ /* 0x040fe20000410000 */
[----:B------:R-:W-:Y:S01]  /*1c7f0*/  FMUL.FTZ R152, R0, R152 ;  /* 0x0000009800987220 */ /* 0x000fe20000410000 */
        /* <DEDUP_REMOVED lines=31> */
[----:B----4-:R-:W-:Y:S01]  /*1c9f0*/  FMUL.FTZ R3, R3, UR4 ;  /* 0x0000000403037c20 */ /* 0x010fe20008410000 */
[----:B------:R-:W-:-:S02]  /*1ca00*/  MOV R0, 0x3f800000 ;  /* 0x3f80000000007802 */ /* 0x000fc40000000f00 */
[----:B------:R-:W-:Y:S01]  /*1ca10*/  R2P PR, R26, 0x6 ;  /* 0x000000061a007804 */ /* 0x000fe20000000000 */
        /* <DEDUP_REMOVED lines=116> */
[----:B------:R-:W-:Y:S01]  /*1d160*/  FMUL.FTZ R131, R3, R131 ;  /* 0x0000008303837220 */ /* 0x000fe20000410000 */
[----:B------:R-:W-:Y:S01]  /*1d170*/  LEA R0, R0, UR4, 0x1 ;  /* 0x0000000400007c11 */ /* 0x000fe2000f8e08ff */
[----:B------:R-:W-:Y:S01]  /*1d180*/  @UP0 ULDC.64 UR4, c[0x0][0x298] ;  /* 0x0000a60000040ab9 */ /* 0x000fe20000000a00 */
[----:B------:R-:W-:Y:S01]  /*1d190*/  F2FP.F16.F32.PACK_AB R5, R5, R148 ;  /* 0x000000940505723e */ /* 0x000fe200000000ff */
[----:B------:R-:W-:Y:S01]  /*1d1a0*/  @UP0 UIMAD.WIDE.U32 UR8, UR16, UR4, URZ ;  /* 0x00000004100802a5 */ /* 0x000fe2000f8e003f */
[----:B------:R-:W-:-:S02]  /*1d1b0*/  F2FP.F16.F32.PACK_AB R4, R4, R150 ;  /* 0x000000960404723e */ /* 0x000fc400000000ff */
[C---:B------:R-:W-:Y:S01]  /*1d1c0*/  IADD3 R2, R0.reuse, -0x10, RZ ;  /* 0xfffffff000027810 */ /* 0x040fe20007ffe0ff */
[----:B------:R1:W-:Y:S01]  /*1d1d0*/  STS [R0], R5 ;  /* 0x0000000500007388 */ /* 0x0003e20000000800 */
[----:B------:R-:W-:Y:S01]  /*1d1e0*/  F2FP.F16.F32.PACK_AB R3, R153, R152 ;  /* 0x000000989903723e */ /* 0x000fe200000000ff */
[----:B------:R-:W-:Y:S01]  /*1d1f0*/  @UP0 UIMAD UR6, UR16, UR5, UR9 ;  /* 0x00000005100602a4 */ /* 0x000fe2000f8e0209 */
[----:B------:R-:W-:Y:S01]  /*1d200*/  @P3 IADD3 R2, R0, 0x10, RZ ;  /* 0x0000001000023810 */ /* 0x000fe20007ffe0ff */
[----:B------:R-:W-:Y:S01]  /*1d210*/  STS [R0+0x400], R4 ;  /* 0x0004000400007388 */ /* 0x000fe20000000800 */
[----:B------:R-:W-:Y:S02]  /*1d220*/  F2FP.F16.F32.PACK_AB R49, R49, R56 ;  /* 0x000000383131723e */ /* 0x000fe400000000ff */
[----:B------:R-:W-:Y:S01]  /*1d230*/  MOV R56, 0x20 ;  /* 0x0000002000387802 */ /* 0x000fe20000000f00 */
[----:B------:R2:W-:Y:S01]  /*1d240*/  STS [R2], R3 ;  /* 0x0000000302007388 */ /* 0x0005e20000000800 */
[----:B------:R-:W-:-:S02]  /*1d250*/  F2FP.F16.F32.PACK_AB R6, R6, R154 ;  /* 0x0000009a0606723e */ /* 0x000fc400000000ff */
[----:B------:R-:W-:Y:S02]  /*1d260*/  F2FP.F16.F32.PACK_AB R8, R8, R144 ;  /* 0x000000900808723e */ /* 0x000fe400000000ff */
[----:B------:R-:W-:Y:S01]  /*1d270*/  F2FP.F16.F32.PACK_AB R7, R7, R146 ;  /* 0x000000920707723e */ /* 0x000fe200000000ff */
[----:B------:R-:W-:Y:S01]  /*1d280*/  STS [R2+0x400], R6 ;  /* 0x0004000602007388 */ /* 0x000fe20000000800 */
[----:B------:R-:W-:Y:S02]  /*1d290*/  F2FP.F16.F32.PACK_AB R9, R9, R156 ;  /* 0x0000009c0909723e */ /* 0x000fe400000000ff */
[----:B------:R-:W-:Y:S01]  /*1d2a0*/  F2FP.F16.F32.PACK_AB R12, R12, R158 ;  /* 0x0000009e0c0c723e */ /* 0x000fe200000000ff */
[----:B------:R3:W-:Y:S01]  /*1d2b0*/  STS [R0+0x2000], R8 ;  /* 0x0020000800007388 */ /* 0x0007e20000000800 */
[----:B------:R-:W-:Y:S02]  /*1d2c0*/  F2FP.F16.F32.PACK_AB R11, R11, R164 ;  /* 0x000000a40b0b723e */ /* 0x000fe400000000ff */
[----:B------:R-:W-:Y:S01]  /*1d2d0*/  F2FP.F16.F32.PACK_AB R10, R10, R166 ;  /* 0x000000a60a0a723e */ /* 0x000fe200000000ff */
[----:B------:R4:W-:Y:S01]  /*1d2e0*/  STS [R0+0x2400], R7 ;  /* 0x0024000700007388 */ /* 0x0009e20000000800 */
[----:B------:R-:W-:-:S02]  /*1d2f0*/  F2FP.F16.F32.PACK_AB R14, R14, R168 ;  /* 0x000000a80e0e723e */ /* 0x000fc400000000ff */
[----:B-1----:R-:W-:Y:S01]  /*1d300*/  MOV R5, 0x40 ;  /* 0x0000004000057802 */ /* 0x002fe20000000f00 */
[----:B------:R-:W-:Y:S01]  /*1d310*/  STS [R2+0x2000], R9 ;  /* 0x0020000902007388 */ /* 0x000fe20000000800 */
[----:B------:R-:W-:Y:S02]  /*1d320*/  F2FP.F16.F32.PACK_AB R13, R13, R170 ;  /* 0x000000aa0d0d723e */ /* 0x000fe400000000ff */
[----:B------:R-:W-:Y:S01]  /*1d330*/  SEL R5, R5, 0xffffffc0, !P2 ;  /* 0xffffffc005057807 */ /* 0x000fe20005000000 */
[----:B------:R-:W-:Y:S01]  /*1d340*/  STS [R2+0x2400], R12 ;  /* 0x0024000c02007388 */ /* 0x000fe20000000800 */
[----:B------:R-:W-:Y:S02]  /*1d350*/  F2FP.F16.F32.PACK_AB R15, R15, R160 ;  /* 0x000000a00f0f723e */ /* 0x000fe400000000ff */
[----:B--2---:R-:W-:Y:S02]  /*1d360*/  SEL R3, R56, 0xffffffe0, !P1 ;  /* 0xffffffe038037807 */ /* 0x004fe40004800000 */
[----:B------:R-:W-:-:S02]  /*1d370*/  F2FP.F16.F32.PACK_AB R16, R16, R162 ;  /* 0x000000a21010723e */ /* 0x000fc400000000ff */
[----:B------:R-:W-:Y:S02]  /*1d380*/  IADD3 R4, R0, R3, RZ ;  /* 0x0000000300047210 */ /* 0x000fe40007ffe0ff */
[----:B------:R-:W-:Y:S02]  /*1d390*/  IADD3 R3, R3, R2, RZ ;  /* 0x0000000203037210 */ /* 0x000fe40007ffe0ff */
[----:B------:R-:W-:Y:S01]  /*1d3a0*/  F2FP.F16.F32.PACK_AB R23, R23, R172 ;  /* 0x000000ac1717723e */ /* 0x000fe200000000ff */
[----:B------:R-:W-:Y:S01]  /*1d3b0*/  STS [R4], R11 ;  /* 0x0000000b04007388 */ /* 0x000fe20000000800 */
[----:B------:R-:W-:Y:S02]  /*1d3c0*/  F2FP.F16.F32.PACK_AB R22, R22, R174 ;  /* 0x000000ae1616723e */ /* 0x000fe400000000ff */
[----:B------:R-:W-:Y:S01]  /*1d3d0*/  F2FP.F16.F32.PACK_AB R21, R21, R18 ;  /* 0x000000121515723e */ /* 0x000fe200000000ff */
[----:B------:R-:W-:Y:S01]  /*1d3e0*/  STS [R4+0x400], R10 ;  /* 0x0004000a04007388 */ /* 0x000fe20000000800 */
[----:B------:R-:W-:-:S02]  /*1d3f0*/  F2FP.F16.F32.PACK_AB R20, R20, R38 ;  /* 0x000000261414723e */ /* 0x000fc400000000ff */
[----:B---3--:R-:W-:Y:S01]  /*1d400*/  IADD3 R8, R0, R5, RZ ;  /* 0x0000000500087210 */ /* 0x008fe20007ffe0ff */
[----:B------:R-:W-:Y:S01]  /*1d410*/  STS [R3], R14 ;  /* 0x0000000e03007388 */ /* 0x000fe20000000800 */
[----:B------:R-:W-:Y:S02]  /*1d420*/  F2FP.F16.F32.PACK_AB R18, R27, R31 ;  /* 0x0000001f1b12723e */ /* 0x000fe400000000ff */
[----:B----4-:R-:W-:Y:S01]  /*1d430*/  IADD3 R7, R5, R2, RZ ;  /* 0x0000000205077210 */ /* 0x010fe20007ffe0ff */
[----:B------:R-:W-:Y:S01]  /*1d440*/  STS [R3+0x400], R13 ;  /* 0x0004000d03007388 */ /* 0x000fe20000000800 */
[----:B------:R-:W-:Y:S02]  /*1d450*/  F2FP.F16.F32.PACK_AB R24, R24, R42 ;  /* 0x0000002a1818723e */ /* 0x000fe400000000ff */
[----:B------:R-:W-:Y:S01]  /*1d460*/  F2FP.F16.F32.PACK_AB R52, R52, R46 ;  /* 0x0000002e3434723e */ /* 0x000fe200000000ff */
[----:B------:R1:W-:Y:S01]  /*1d470*/  STS [R4+0x2000], R15 ;  /* 0x0020000f04007388 */ /* 0x0003e20000000800 */
[----:B------:R-:W-:-:S02]  /*1d480*/  F2FP.F16.F32.PACK_AB R51, R35, R140 ;  /* 0x0000008c2333723e */ /* 0x000fc400000000ff */
[-C--:B------:R-:W-:Y:S01]  /*1d490*/  IADD3 R6, R4, R5.reuse, RZ ;  /* 0x0000000504067210 */ /* 0x080fe20007ffe0ff */
[----:B------:R-:W-:Y:S01]  /*1d4a0*/  STS [R4+0x2400], R16 ;  /* 0x0024001004007388 */ /* 0x000fe20000000800 */
[----:B------:R-:W-:Y:S02]  /*1d4b0*/  F2FP.F16.F32.PACK_AB R47, R65, R64 ;  /* 0x00000040412f723e */ /* 0x000fe400000000ff */
[----:B------:R-:W-:Y:S01]  /*1d4c0*/  F2FP.F16.F32.PACK_AB R46, R67, R66 ;  /* 0x00000042432e723e */ /* 0x000fe200000000ff */
[----:B------:R-:W-:Y:S01]  /*1d4d0*/  STS [R3+0x2000], R23 ;  /* 0x0020001703007388 */ /* 0x000fe20000000800 */
[----:B------:R-:W-:Y:S02]  /*1d4e0*/  IADD3 R5, R3, R5, RZ ;  /* 0x0000000503057210 */ /* 0x000fe40007ffe0ff */
        /* <DEDUP_REMOVED lines=33> */
[----:B------:R-:W-:Y:S01]  /*1d700*/  PLOP3.LUT P1, PT, PT, PT, UP0, 0x80, 0x0 ;  /* 0x000000000000781c */ /* 0x000fe20003f2f008 */
[----:B------:R-:W-:Y:S01]  /*1d710*/  STS [R5], R47 ;  /* 0x0000002f05007388 */ /* 0x000fe20000000800 */
        /* <DEDUP_REMOVED lines=46> */
.L_x_2483:
        /* <DEDUP_REMOVED lines=13> */
[----:B------:R5:W-:Y:S01]  /*1dad0*/  STS [R5+0x4000], R2 ;  /* 0x0040000205007388 */ /* 0x000be20000000800 */
[----:B-1----:R-:W1:Y:S03]  /*1dae0*/  @P6 LDC R15, c[0x0][0x2e8] ;  /* 0x0000ba00ff0f6b82 */ /* 0x002e660000000800 */
[----:B------:R5:W-:Y:S01]  /*1daf0*/  STS [R5+0x4400], R0 ;  /* 0x0044000005007388 */ /* 0x000be20000000800 */
[----:B---3--:R3:W1:Y:S03]  /*1db00*/  @P0 MUFU.LG2 R8, R133 ;  /* 0x0000008500080308 */ /* 0x0086660000000c00 */
[----:B------:R3:W-:Y:S04]  /*1db10*/  STS [R6+0x6000], R4 ;  /* 0x0060000406007388 */ /* 0x0007e80000000800 */
[----:B------:R3:W-:Y:S01]  /*1db20*/  STS [R6+0x6400], R3 ;  /* 0x0064000306007388 */ /* 0x0007e20000000800 */
[----:B--2---:R-:W2:Y:S01]  /*1db30*/  @P0 LDC R11, c[0x0][0x2e8] ;  /* 0x0000ba00ff0b0b82 */ /* 0x004ea20000000800 */
[----:B------:R-:W1:Y:S01]  /*1db40*/  S2R R12, SR_CTAID.Y ;  /* 0x00000000000c7919 */ /* 0x000e620000002600 */
[----:B----4-:R-:W-:Y:S01]  /*1db50*/  SHF.R.S32.HI R10, RZ, 0x1f, R18 ;  /* 0x0000001fff0a7819 */ /* 0x010fe20000011412 */
[----:B------:R-:W4:Y:S03]  /*1db60*/  S2R R25, SR_CTAID.Z ;  /* 0x0000000000197919 */ /* 0x000f260000002700 */
[----:B------:R-:W-:Y:S01]  /*1db70*/  LEA.HI R10, R10, R18, RZ, 0x3 ;  /* 0x000000120a0a7211 */ /* 0x000fe200078f18ff */
[----:B-----5:R1:W1:Y:S01]  /*1db80*/  @P6 MUFU.LG2 R9, R132 ;  /* 0x0000008400096308 */ /* 0x0202620000000c00 */
[----:B------:R-:W1:Y:S02]  /*1db90*/  S2R R20, SR_CTAID.X ;  /* 0x0000000000147919 */ /* 0x000e640000002500 */
[----:B------:R-:W-:-:S02]  /*1dba0*/  LOP3.LUT R2, R10, 0xfffffff8, RZ, 0xc0, !PT ;  /* 0xfffffff80a027812 */ /* 0x000fc400078ec0ff */
[----:B------:R-:W-:Y:S01]  /*1dbb0*/  SHF.R.S32.HI R10, RZ, 0x3, R10 ;  /* 0x00000003ff0a7819 */ /* 0x000fe2000001140a */
[----:B------:R5:W-:Y:S01]  /*1dbc0*/  STS [R5+0x6400], R16 ;  /* 0x0064001005007388 */ /* 0x000be20000000800 */
[----:B------:R-:W-:-:S03]  /*1dbd0*/  LOP3.LUT R0, R55, 0xffffffe0, RZ, 0xc0, !PT ;  /* 0xffffffe037007812 */ /* 0x000fc600078ec0ff */
[----:B------:R4:W-:Y:S01]  /*1dbe0*/  STS [R5+0x6000], R17 ;  /* 0x0060001105007388 */ /* 0x0009e20000000800 */
[----:B---3--:R-:W3:Y:S01]  /*1dbf0*/  @P3 LDC R4, c[0x0][0x2c0] ;  /* 0x0000b000ff043b82 */ /* 0x008ee20000000800 */
[----:B------:R-:W-:-:S05]  /*1dc00*/  IMAD.IADD R0, R143, 0x1, -R0 ;  /* 0x000000018f007824 */ /* 0x000fca00078e0a00 */
[----:B------:R-:W-:Y:S02]  /*1dc10*/  LOP3.LUT P6, RZ, R0, 0x3, RZ, 0xc0, !PT ;  /* 0x0000000300ff7812 */ /* 0x000fe400078cc0ff */
[----:B------:R-:W1:Y:S01]  /*1dc20*/  @P3 LDC.64 R6, c[0x0][0x2c0] ;  /* 0x0000b000ff063b82 */ /* 0x000e620000000a00 */
[----:B-----5:R1:W1:Y:S01]  /*1dc30*/  @P5 MUFU.LG2 R16, R138 ;  /* 0x0000008a00105308 */ /* 0x0202620000000c00 */
[----:B----4-:R-:W-:Y:S01]  /*1dc40*/  IMAD.IADD R17, R18, 0x1, -R2 ;  /* 0x0000000112117824 */ /* 0x010fe200078e0a02 */
[----:B------:R-:W-:Y:S01]  /*1dc50*/  @!P2 CS2R R2, SRZ ;  /* 0x000000000002a805 */ /* 0x000fe2000001ff00 */
[----:B------:R-:W-:Y:S02]  /*1dc60*/  @P3 IMAD.MOV.U32 R5, RZ, RZ, 0x1 ;  /* 0x00000001ff053424 */ /* 0x000fe400078e00ff */
[----:B-1----:R-:W-:Y:S02]  /*1dc70*/  @P3 IMAD R0, R7, R6, RZ ;  /* 0x0000000607003224 */ /* 0x002fe400078e02ff */
[----:B------:R-:W-:Y:S01]  /*1dc80*/  VIADD R6, R10, 0x10 ;  /* 0x000000100a067836 */ /* 0x000fe20000000000 */
[----:B--23--:R-:W-:Y:S06]  /*1dc90*/  @!P2 BRA `(.L_x_2484) ;  /* 0x00000000001ca947 */ /* 0x00cfec0003800000 */
[----:B------:R-:W1:Y:S01]  /*1dca0*/  S2UR UR5, SR_CTAID.Y ;  /* 0x00000000000579c3 */ /* 0x000e620000002600 */
[----:B------:R-:W-:Y:S01]  /*1dcb0*/  ULDC UR4, c[0x0][0x2c4] ;  /* 0x0000b10000047ab9 */ /* 0x000fe20000000800 */
[----:B------:R-:W-:Y:S01]  /*1dcc0*/  PLOP3.LUT P1, PT, PT, PT, PT, 0x80, 0x0 ;  /* 0x000000000000781c */ /* 0x000fe20003f2f070 */
[----:B-1----:R-:W-:-:S04]  /*1dcd0*/  @!UP0 UIMAD UR16, UR5, UR4, URZ ;  /* 0x00000004051082a4 */ /* 0x002fc8000f8e023f */
[----:B------:R-:W-:Y:S02]  /*1dce0*/  USHF.R.S32.HI UR4, URZ, 0x1f, UR16 ;  /* 0x0000001f3f047899 */ /* 0x000fe40008011410 */
[----:B------:R-:W-:-:S04]  /*1dcf0*/  IMAD.U32 R2, RZ, RZ, UR16 ;  /* 0x00000010ff027e24 */ /* 0x000fc8000f8e00ff */
[----:B------:R-:W-:Y:S02]  /*1dd00*/  MOV R3, UR4 ;  /* 0x0000000400037c02 */ /* 0x000fe40008000f00 */
.L_x_2484:
[----:B------:R-:W-:Y:S05]  /*1dd10*/  @P3 BRA `(.L_x_2485) ;  /* 0x0000000000183947 */ /* 0x000fea0003800000 */
[----:B------:R-:W1:Y:S01]  /*1dd20*/  LDC R0, c[0x0][0x2c4] ;  /* 0x0000b100ff007b82 */ /* 0x000e620000000800 */
[----:B------:R-:W-:Y:S02]  /*1dd30*/  ISETP.NE.AND P2, PT, RZ, UR7, PT ;  /* 0x00000007ff007c0c */ /* 0x000fe4000bf45270 */
[----:B------:R-:W-:-:S05]  /*1dd40*/  MOV R4, 0x1 ;  /* 0x0000000100047802 */ /* 0x000fca0000000f00 */
[----:B------:R-:W2:Y:S08]  /*1dd50*/  LDC R5, c[0x0][0x270] ;  /* 0x00009c00ff057b82 */ /* 0x000eb00000000800 */
[----:B-1----:R-:W2:Y:S02]  /*1dd60*/  @P2 LDC R0, c[0x0][0x2e4] ;  /* 0x0000b900ff002b82 */ /* 0x002ea40000000800 */
[----:B--2---:R-:W-:-:S07]  /*1dd70*/  IMAD R5, R0, R5, RZ ;  /* 0x0000000500057224 */ /* 0x004fce00078e02ff */
.L_x_2485:
        /* <DEDUP_REMOVED lines=11> */
[----:B------:R-:W-:Y:S01]  /*1de30*/  IMAD R6, R20, R4, RZ ;  /* 0x0000000414067224 */ /* 0x000fe200078e02ff */
        /* <DEDUP_REMOVED lines=78> */
.L_x_2487:
[----:B------:R-:W-:Y:S05]  /*1e320*/  BSYNC B0 ;  /* 0x0000000000007941 */ /* 0x000fea0003800000 */
.L_x_2486:
[----:B------:R1:W5:Y:S01]  /*1e330*/  LDL R15, [R1+0x58] ;  /* 0x00005800010f7983 */ /* 0x0003620000100800 */
[----:B--2---:R-:W-:Y:S01]  /*1e340*/  SHF.R.S32.HI R3, RZ, 0x1f, R24 ;  /* 0x0000001fff037819 */ /* 0x004fe20000011418 */
[----:B------:R-:W-:Y:S01]  /*1e350*/  VIADD R0, R10, 0x50 ;  /* 0x000000500a007836 */ /* 0x000fe20000000000 */
        /* <DEDUP_REMOVED lines=30> */
[----:B--2---:R4:W-:Y:S04]  /*1e540*/  @!P6 STG.E.128 desc[UR24][R2.64], R20 ;  /* 0x000000140200e986 */ /* 0x0049e8000c101d18 */
[----:B---3--:R4:W-:Y:S02]  /*1e550*/  @!P4 STG.E.128 desc[UR24][R2.64+0x80], R16 ;  /* 0x000080100200c986 */ /* 0x0089e4000c101d18 */
.L_x_2489:
[----:B------:R-:W-:Y:S05]  /*1e560*/  BSYNC B0 ;  /* 0x0000000000007941 */ /* 0x000fea0003800000 */
.L_x_2488:
        /* <DEDUP_REMOVED lines=23> */
.L_x_2491:
[----:B------:R-:W-:Y:S05]  /*1e6e0*/  BSYNC B0 ;  /* 0x0000000000007941 */ /* 0x000fea0003800000 */
.L_x_2490:
        /* <DEDUP_REMOVED lines=21> */
[----:B---3--:R1:W-:Y:S02]  /*1e840*/  @!P2 STG.E.128 desc[UR24][R2.64+0x80], R16 ;  /* 0x000080100200a986 */ /* 0x0083e4000c101d18 */
.L_x_2493:
[----:B------:R-:W-:Y:S05]  /*1e850*/  BSYNC B0 ;  /* 0x0000000000007941 */ /* 0x000fea0003800000 */
.L_x_2492:
        /* <DEDUP_REMOVED lines=21> */
.L_x_2495:
[----:B------:R-:W-:Y:S05]  /*1e9b0*/  BSYNC B0 ;  /* 0x0000000000007941 */ /* 0x000fea0003800000 */
.L_x_2494:
        /* <DEDUP_REMOVED lines=21> */
.L_x_2497:
[----:B------:R-:W-:Y:S05]  /*1eb10*/  BSYNC B0 ;  /* 0x0000000000007941 */ /* 0x000fea0003800000 */
.L_x_2496:
        /* <DEDUP_REMOVED lines=21> */
.L_x_2499:
[----:B------:R-:W-:Y:S05]  /*1ec70*/  BSYNC B0 ;  /* 0x0000000000007941 */ /* 0x000fea0003800000 */
.L_x_2498:
        /* <DEDUP_REMOVED lines=21> */
.L_x_2501:
[----:B------:R-:W-:Y:S05]  /*1edd0*/  BSYNC B0 ;  /* 0x0000000000007941 */ /* 0x000fea0003800000 */
.L_x_2500:
        /* <DEDUP_REMOVED lines=21> */
.L_x_2502:
        /* <DEDUP_REMOVED lines=13> */
.L_x_2949:


//--------------------- .text._ZN5flash16flash_fwd_kernelI23Flash_fwd_kernel_traitsILi128ELi128ELi32ELi4ELb0ELb0EN7cutlass6half_tE19Flash_kernel_traitsILi128ELi128ELi32ELi4ES3_EELb1ELb0ELb1ELb0ELb0ELb0ELb0ELb1EEEvNS_16Flash_fwd_paramsE --------------------------
	.section	.text._ZN5flash16flash_fwd_kernelI23Flash_fwd_kernel_traitsILi128ELi128ELi32ELi4ELb0ELb0EN7cutlass6half_tE19Flash_kernel_traitsILi128ELi128ELi32ELi4ES3_EELb1ELb0ELb1ELb0ELb0ELb0ELb0ELb1EEEvNS_16Flash_fwd_paramsE,"ax",@progbits
	.align	128
        .global         _ZN5flash16flash_fwd_kernelI23Flash_fwd_kernel_traitsILi128ELi128ELi32ELi4ELb0ELb0EN7cutlass6half_tE19Flash_kernel_traitsILi128ELi128ELi32ELi4ES3_EELb1ELb0ELb1ELb0ELb0ELb0ELb0ELb1EEEvNS_16Flash_fwd_paramsE
        .type           _ZN5flash16flash_fwd_kernelI23Flash_fwd_kernel_traitsILi128ELi128ELi32ELi4ELb0ELb0EN7cutlass6half_tE19Flash_kernel_traitsILi128ELi128ELi32ELi4ES3_EELb1ELb0ELb1ELb0ELb0ELb0ELb0ELb1EEEvNS_16Flash_fwd_paramsE,@function
        .size           _ZN5flash16flash_fwd_kernelI23Flash_fwd_kernel_traitsILi128ELi128ELi32ELi4ELb0ELb0EN7cutlass6half_tE19Flash_kernel_traitsILi128ELi128ELi32ELi4ES3_EELb1ELb0ELb1ELb0ELb0ELb0ELb0ELb1EEEvNS_16Flash_fwd_paramsE,(.L_x_2950 - _ZN5flash16flash_fwd_kernelI23Flash_fwd_kernel_traitsILi128ELi128ELi32ELi4ELb0ELb0EN7cutlass6half_tE19Flash_kernel_traitsILi128ELi128ELi32ELi4ES3_EELb1ELb0ELb1ELb0ELb0ELb0ELb0ELb1EEEvNS_16Flash_fwd_paramsE)
        .other          _ZN5flash16flash_fwd_kernelI23Flash_fwd_kernel_traitsILi128ELi128ELi32ELi4ELb0ELb0EN7cutlass6half_tE19Flash_kernel_traitsILi128ELi128ELi32ELi4ES3_EELb1ELb0ELb1ELb0ELb0ELb0ELb0ELb1EEEvNS_16Flash_fwd_paramsE,@"STO_CUDA_ENTRY STV_DEFAULT"
_ZN5flash16flash_fwd_kernelI23Flash_fwd_kernel_traitsILi128ELi128ELi32ELi4ELb0ELb0EN7cutlass6half_tE19Flash_kernel_traitsILi128ELi128ELi32ELi4ES3_EELb1ELb0ELb1ELb0ELb0ELb0ELb0ELb1EEEvNS_16Flash_fwd_paramsE:
.text._ZN5flash16flash_fwd_kernelI23Flash_fwd_kernel_traitsILi128ELi128ELi32ELi4ELb0ELb0EN7cutlass6half_tE19Flash_kernel_traitsILi128ELi128ELi32ELi4ES3_EELb1ELb0ELb1ELb0ELb0ELb0ELb0ELb1EEEvNS_16Flash_fwd_paramsE:
        /* <DEDUP_REMOVED lines=13> */
[----:B------:R-:W-:Y:S01]  /*00d0*/  S2UR UR15, SR_CTAID.X ;  /* 0x00000000000f79c3 */ /* 0x000fe20000002500 */
[----:B------:R2:W5:Y:S07]  /*00e0*/  @P2 LDG.E.64 R4, desc[UR24][R2.64] ;  /* 0x0000001802042981 */ /* 0x00056e000c1e1b00 */
[----:B------:R-:W-:Y:S01]  /*00f0*/  S2UR UR18, SR_CTAID.Y ;  /* 0x00000000001279c3 */ /* 0x000fe20000002600 */
[----:B------:R-:W-:Y:S01]  /*0100*/  UMOV UR14, 0xffffffff ;  /* 0xffffffff000e7882 */ /* 0x000fe20000000000 */
[----:B------:R-:W-:Y:S01]  /*0110*/  UMOV UR30, URZ ;  /* 0x0000003f001e7c82 */ /* 0x000fe20008000000 */
[----:B------:R-:W-:-:S05]  /*0120*/  ULDC.U8 UR13, c[0x0][0x388] ;  /* 0x0000e200000d7ab9 */ /* 0x000fca0000000000 */
[----:B------:R-:W1:Y:S08]  /*0130*/  S2UR UR4, SR_CTAID.Z ;  /* 0x00000000000479c3 */ /* 0x000e700000002700 */
[----:B------:R-:W5:Y:S01]  /*0140*/  @P2 LDC R0, c[0x0][0x3b0] ;  /* 0x0000ec00ff002b82 */ /* 0x000f620000000800 */
[----:B--2---:R-:W-:Y:S02]  /*0150*/  @P2 IMAD.MOV.U32 R2, RZ, RZ, R8 ;  /* 0x000000ffff022224 */ /* 0x004fe400078e0008 */
[----:B---3--:R-:W-:-:S06]  /*0160*/  @P2 IMAD.MOV.U32 R3, RZ, RZ, R9 ;  /* 0x000000ffff032224 */ /* 0x008fcc00078e0009 */
[----:B------:R-:W2:Y:S01]  /*0170*/  @P2 LDG.E.64 R2, desc[UR24][R2.64] ;  /* 0x0000001802022981 */ /* 0x000ea2000c1e1b00 */
[----:B------:R-:W-:Y:S02]  /*0180*/  UISETP.NE.U32.AND UP2, UPT, UR8, URZ, UPT ;  /* 0x0000003f0800728c */ /* 0x000fe4000bf45070 */
[----:B------:R-:W-:Y:S02]  /*0190*/  UISETP.NE.U32.AND UP1, UPT, UR6, URZ, UPT ;  /* 0x0000003f0600728c */ /* 0x000fe4000bf25070 */
[----:B------:R-:W-:Y:S02]  /*01a0*/  UISETP.NE.AND.EX UP2, UPT, UR9, URZ, UPT, UP2 ;  /* 0x0000003f0900728c */ /* 0x000fe4000bf45320 */
[----:B-1----:R-:W-:Y:S01]  /*01b0*/  ULOP3.LUT UR5, UR4, UR15, UR18, 0xfe, !UPT ;  /* 0x0000000f04057292 */ /* 0x002fe2000f8efe12 */
[----:B------:R-:W-:Y:S01]  /*01c0*/  ULDC.64 UR8, c[0x0][0x2f0] ;  /* 0x0000bc0000087ab9 */ /* 0x000fe20000000a00 */
[----:B------:R-:W-:Y:S02]  /*01d0*/  UISETP.NE.AND.EX UP1, UPT, UR7, URZ, UPT, UP1 ;  /* 0x0000003f0700728c */ /* 0x000fe4000bf25310 */
[----:B------:R-:W-:Y:S01]  /*01e0*/  PLOP3.LUT P0, PT, PT, PT, UP2, 0x80, 0x0 ;  /* 0x000000000000781c */ /* 0x000fe20003f0f028 */
[----:B------:R-:W-:Y:S01]  /*01f0*/  UIMAD.WIDE UR8, UR18, 0x4, UR8 ;  /* 0x00000004120878a5 */ /* 0x000fe2000f8e0208 */
[----:B----4-:R-:W-:Y:S01]  /*0200*/  LOP3.LUT P3, RZ, R93, UR5, RZ, 0xfc, !PT ;  /* 0x000000055dff7c12 */ /* 0x010fe2000f86fcff */
[----:B------:R-:W-:Y:S01]  /*0210*/  ULDC.U8 UR5, c[0x0][0x3c2] ;  /* 0x0000f08000057ab9 */ /* 0x000fe20000000000 */
[----:B------:R-:W-:Y:S01]  /*0220*/  ULDC.64 UR6, c[0x0][0x2f8] ;  /* 0x0000be0000067ab9 */ /* 0x000fe20000000a00 */
[----:B------:R-:W-:-:S02]  /*0230*/  UISETP.NE.AND UP3, UPT, UR5, URZ, UPT ;  /* 0x0000003f0500728c */ /* 0x000fc4000bf65270 */
[----:B------:R-:W-:Y:S02]  /*0240*/  UISETP.EQ.U32.AND UP0, UPT, UR6, URZ, UPT ;  /* 0x0000003f0600728c */ /* 0x000fe4000bf02070 */
[----:B------:R-:W-:Y:S02]  /*0250*/  @UP1 ULDC.64 UR10, c[0x0][0x300] ;  /* 0x0000c000000a1ab9 */ /* 0x000fe40000000a00 */
[----:B------:R-:W-:Y:S02]  /*0260*/  UISETP.EQ.OR.EX UP0, UPT, UR7, URZ, !UP3, UP0 ;  /* 0x0000003f0700728c */ /* 0x000fe4000df02700 */
[----:B------:R-:W-:Y:S02]  /*0270*/  @UP1 UIMAD.WIDE UR10, UR18, 0x4, UR10 ;  /* 0x00000004120a18a5 */ /* 0x000fe4000f8e020a */
[----:B------:R-:W1:Y:S01]  /*0280*/  @!P3 LDC.64 R6, c[0x0][0x3b8] ;  /* 0x0000ee00ff06bb82 */ /* 0x000e620000000a00 */
        /* <DEDUP_REMOVED lines=10> */
[----:B------:R-:W-:Y:S01]  /*0330*/  ULDC.64 UR8, c[0x0][0x2f8] ;  /* 0x0000be0000087ab9 */ /* 0x000fe20000000a00 */
[----:B-1----:R-:W-:Y:S02]  /*0340*/  @!P3 IMAD.MOV.U32 R4, RZ, RZ, R8 ;  /* 0x000000ffff04b224 */ /* 0x002fe400078e0008 */
[----:B------:R-:W-:-:S05]  /*0350*/  @!P3 IMAD.MOV.U32 R5, RZ, RZ, R9 ;  /* 0x000000ffff05b224 */ /* 0x000fca00078e0009 */
[----:B------:R1:W-:Y:S01]  /*0360*/  @!P3 STG.E.64 desc[UR24][R6.64+0x8], R4 ;  /* 0x000008040600b986 */ /* 0x0003e2000c101b18 */
[----:B------:R-:W-:Y:S01]  /*0370*/  PLOP3.LUT P2, PT, PT, PT, UP0, 0x80, 0x0 ;  /* 0x000000000000781c */ /* 0x000fe20003f4f008 */
[----:B------:R-:W-:Y:S02]  /*0380*/  UIMAD.WIDE UR8, UR18, 0x4, UR8 ;  /* 0x00000004120878a5 */ /* 0x000fe4000f8e0208 */
[----:B-1----:R-:W2:Y:S04]  /*0390*/  @P0 LDG.E R6, desc[UR24][R2.64] ;  /* 0x0000001802060981 */ /* 0x002ea8000c1e1900 */
[----:B------:R1:W3:Y:S02]  /*03a0*/  @P0 LDG.E R5, desc[UR24][R2.64+0x4] ;  /* 0x0000041802050981 */ /* 0x0002e4000c1e1900 */
[----:B-1----:R-:W-:-:S02]  /*03b0*/  IMAD.U32 R2, RZ, RZ, UR10 ;  /* 0x0000000aff027e24 */ /* 0x002fc4000f8e00ff */
[----:B------:R-:W-:-:S05]  /*03c0*/  IMAD.U32 R3, RZ, RZ, UR11 ;  /* 0x0000000bff037e24 */ /* 0x000fca000f8e00ff */
[----:B------:R1:W4:Y:S02]  /*03d0*/  @P1 LDG.E R0, desc[UR24][R2.64] ;  /* 0x0000001802001981 */ /* 0x000324000c1e1900 */
[----:B-1----:R-:W-:Y:S02]  /*03e0*/  IMAD.U32 R2, RZ, RZ, UR8 ;  /* 0x00000008ff027e24 */ /* 0x002fe4000f8e00ff */
[----:B------:R-:W-:-:S05]  /*03f0*/  IMAD.U32 R3, RZ, RZ, UR9 ;  /* 0x00000009ff037e24 */ /* 0x000fca000f8e00ff */
[----:B------:R-:W5:Y:S01]  /*0400*/  @!P2 LDG.E R4, desc[UR24][R2.64] ;  /* 0x000000180204a981 */ /* 0x000f62000c1e1900 */
[----:B------:R-:W-:Y:S01]  /*0410*/  SHF.R.S32.HI R17, RZ, 0x1f, R93 ;  /* 0x0000001fff117819 */ /* 0x000fe2000001145d */
[----:B------:R-:W-:-:S03]  /*0420*/  UMOV UR8, 0xffffffff ;  /* 0xffffffff00087882 */ /* 0x000fc60000000000 */
[----:B------:R-:W-:Y:S02]  /*0430*/  LEA.HI R92, R17, R93, RZ, 0x5 ;  /* 0x0000005d115c7211 */ /* 0x000fe400078f28ff */
[----:B--2---:R-:W-:Y:S02]  /*0440*/  @P0 R2UR UR14, R6 ;  /* 0x00000000060e02ca */ /* 0x004fe400000e0000 */
[----:B---3--:R-:W-:Y:S02]  /*0450*/  @P0 R2UR UR16, R5 ;  /* 0x00000000051002ca */ /* 0x008fe400000e0000 */
[----:B------:R-:W-:-:S04]  /*0460*/  ISETP.NE.U32.AND P0, PT, RZ, UR6, PT ;  /* 0x00000006ff007c0c */ /* 0x000fc8000bf05070 */
[----:B------:R-:W-:-:S07]  /*0470*/  ISETP.NE.AND.EX P0, PT, RZ, UR7, PT, P0 ;  /* 0x00000007ff007c0c */ /* 0x000fce000bf05300 */
[----:B------:R-:W-:-:S07]  /*0480*/  @UP2 UIADD3 UR16, UR16, -UR14, URZ ;  /* 0x8000000e10102290 */ /* 0x000fce000fffe03f */
[----:B------:R-:W-:Y:S01]  /*0490*/  @!UP2 ULDC UR16, c[0x0][0x2c4] ;  /* 0x0000b1000010aab9 */ /* 0x000fe20000000800 */
[----:B----4-:R-:W-:Y:S02]  /*04a0*/  @P1 R2UR UR30, R0 ;  /* 0x00000000001e12ca */ /* 0x010fe400000e0000 */
[----:B------:R-:W-:-:S05]  /*04b0*/  LOP3.LUT R0, R92, 0xffffffe0, RZ, 0xc0, !PT ;  /* 0xffffffe05c007812 */ /* 0x000fca00078ec0ff */
[----:B------:R-:W-:Y:S01]  /*04c0*/  IMAD.IADD R88, R93, 0x1, -R0 ;  /* 0x000000015d587824 */ /* 0x000fe200078e0a00 */
[----:B-----5:R-:W-:Y:S01]  /*04d0*/  @!P2 R2UR UR8, R4 ;  /* 0x000000000408a2ca */ /* 0x020fe200000e0000 */
[----:B------:R-:W-:-:S14]  /*04e0*/  @!P0 BRA `(.L_x_2503) ;  /* 0x00000000001c8947 */ /* 0x000fdc0003800000 */
[----:B------:R-:W-:-:S13]  /*04f0*/  PLOP3.LUT P0, PT, PT, PT, UP3, 0x80, 0x0 ;  /* 0x000000000000781c */ /* 0x000fda0003f0f038 */
[----:B------:R-:W2:Y:S04]  /*0500*/  @P0 LDG.E R0, desc[UR24][R2.64+0x4] ;  /* 0x0000041802000981 */ /* 0x000ea8000c1e1900 */
[----:B------:R-:W3:Y:S01]  /*0510*/  @!P0 LDG.E R2, desc[UR24][R2.64] ;  /* 0x0000001802028981 */ /* 0x000ee2000c1e1900 */
[----:B--2---:R-:W-:-:S13]  /*0520*/  @P0 R2UR UR5, R0 ;  /* 0x00000000000502ca */ /* 0x004fda00000e0000 */
[----:B------:R-:W-:-:S07]  /*0530*/  @UP3 UIADD3 UR5, UR5, -UR8, URZ ;  /* 0x8000000805053290 */ /* 0x000fce000fffe03f */
[----:B---3--:R-:W-:Y:S01]  /*0540*/  @!P0 R2UR UR5, R2 ;  /* 0x00000000020582ca */ /* 0x008fe200000e0000 */
[----:B------:R-:W-:-:S14]  /*0550*/  BRA `(.L_x_2504) ;  /* 0x0000000000047947 */ /* 0x000fdc0003800000 */
.L_x_2503:
[----:B------:R-:W-:-:S05]  /*0560*/  ULDC UR5, c[0x0][0x2c8] ;  /* 0x0000b20000057ab9 */ /* 0x000fca0000000800 */
.L_x_2504:
        /* <DEDUP_REMOVED lines=47> */
[----:B------:R-:W-:Y:S01]  /*0860*/  ULDC.U8 UR10, c[0x0][0x3d9] ;  /* 0x0000f640000a7ab9 */ /* 0x000fe20000000000 */
[----:B------:R-:W-:Y:S01]  /*0870*/  UISETP.NE.AND UP2, UPT, UR5, URZ, UPT ;  /* 0x0000003f0500728c */ /* 0x000fe2000bf45270 */
[----:B------:R-:W-:Y:S01]  /*0880*/  LOP3.LUT R0, R8, 0xfffffff8, RZ, 0xc0, !PT ;  /* 0xfffffff808007812 */ /* 0x000fe200078ec0ff */
[----:B------:R-:W-:Y:S02]  /*0890*/  UISETP.NE.AND UP1, UPT, UR10, URZ, UPT ;  /* 0x0000003f0a00728c */ /* 0x000fe4000bf25270 */
[----:B------:R-:W-:Y:S02]  /*08a0*/  UISETP.EQ.AND UP2, UPT, UR10, URZ, UP2 ;  /* 0x0000003f0a00728c */ /* 0x000fe40009742270 */
[----:B------:R-:W-:Y:S01]  /*08b0*/  IMAD.IADD R0, R93, 0x1, -R0 ;  /* 0x000000015d007824 */ /* 0x000fe200078e0a00 */
[----:B------:R-:W-:Y:S01]  /*08c0*/  @!UP0 USHF.R.S32.HI UR12, URZ, 0x1f, UR18 ;  /* 0x0000001f3f0c8899 */ /* 0x000fe20008011412 */
[----:B------:R-:W-:Y:S01]  /*08d0*/  PLOP3.LUT P0, PT, PT, PT, UP1, 0x80, 0x0 ;  /* 0x000000000000781c */ /* 0x000fe20003f0f018 */
[----:B------:R-:W-:Y:S01]  /*08e0*/  @UP0 ULDC.64 UR8, c[0x0][0x298] ;  /* 0x0000a60000080ab9 */ /* 0x000fe20000000a00 */
[----:B------:R-:W-:Y:S01]  /*08f0*/  @!UP0 ULDC.64 UR6, c[0x0][0x290] ;  /* 0x0000a40000068ab9 */ /* 0x000fe20000000a00 */
[----:B------:R-:W-:Y:S01]  /*0900*/  @UP0 UIMAD.WIDE.U32 UR10, UR14, UR8, URZ ;  /* 0x000000080e0a02a5 */ /* 0x000fe2000f8e003f */
[----:B------:R-:W-:Y:S01]  /*0910*/  IMAD.SHL.U32 R14, R0, 0x8, RZ ;  /* 0x00000008000e7824 */ /* 0x000fe200078e00ff */
[----:B------:R-:W-:-:S02]  /*0920*/  @!UP0 UIMAD UR8, UR12, UR6, URZ ;  /* 0x000000060c0882a4 */ /* 0x000fc4000f8e023f */
[----:B------:R-:W-:Y:S02]  /*0930*/  @!UP0 UIMAD.WIDE.U32 UR20, UR18, UR6, URZ ;  /* 0x00000006121482a5 */ /* 0x000fe4000f8e003f */
[----:B------:R-:W-:Y:S02]  /*0940*/  @!UP0 UIMAD UR8, UR18, UR7, UR8 ;  /* 0x00000007120882a4 */ /* 0x000fe4000f8e0208 */
[----:B------:R-:W-:Y:S01]  /*0950*/  @UP0 UIMAD UR9, UR14, UR9, UR11 ;  /* 0x000000090e0902a4 */ /* 0x000fe2000f8e020b */
[----:B------:R-:W-:Y:S01]  /*0960*/  @UP1 ULDC.64 UR6, c[0x0][0x2c0] ;  /* 0x0000b00000061ab9 */ /* 0x000fe20000000a00 */
[----:B------:R-:W-:Y:S01]  /*0970*/  @!UP2 UMOV UR22, URZ ;  /* 0x0000003f0016ac82 */ /* 0x000fe20008000000 */
[----:B------:R-:W-:Y:S01]  /*0980*/  @UP1 UIMAD UR11, UR7, UR6, URZ ;  /* 0x00000006070b12a4 */ /* 0x000fe2000f8e023f */
[----:B------:R-:W-:Y:S02]  /*0990*/  @!UP2 UMOV UR23, URZ ;  /* 0x0000003f0017ac82 */ /* 0x000fe40008000000 */
[----:B------:R-:W-:Y:S01]  /*09a0*/  @UP2 ULDC UR6, c[0x0][0x2c4] ;  /* 0x0000b10000062ab9 */ /* 0x000fe20000000800 */
[----:B------:R-:W-:-:S02]  /*09b0*/  UIADD3 UR16, -UR27, UR16, URZ ;  /* 0x000000101b107290 */ /* 0x000fc4000fffe13f */
[----:B------:R-:W-:Y:S01]  /*09c0*/  @UP2 UIMAD UR6, UR18, UR6, URZ ;  /* 0x00000006120622a4 */ /* 0x000fe2000f8e023f */
[----:B------:R-:W-:Y:S01]  /*09d0*/  @UP1 ULDC UR12, c[0x0][0x2c0] ;  /* 0x0000b000000c1ab9 */ /* 0x000fe20000000800 */
[----:B------:R-:W-:Y:S02]  /*09e0*/  @UP1 UMOV UR13, 0x1 ;  /* 0x00000001000d1882 */ /* 0x000fe40000000000 */
[----:B------:R-:W-:Y:S02]  /*09f0*/  @UP2 USEL UR14, UR6, UR14, !UP0 ;  /* 0x0000000e060e2287 */ /* 0x000fe4000c000000 */
[----:B------:R-:W-:Y:S02]  /*0a00*/  @!UP0 UIADD3 UR9, UR21, UR8, URZ ;  /* 0x0000000815098290 */ /* 0x000fe4000fffe03f */
[----:B------:R-:W-:Y:S01]  /*0a10*/  @UP2 USHF.R.S32.HI UR6, URZ, 0x1f, UR14 ;  /* 0x0000001f3f062899 */ /* 0x000fe2000801140e */
[----:B------:R-:W-:Y:S02]  /*0a20*/  @!UP0 UMOV UR10, UR20 ;  /* 0x00000014000a8c82 */ /* 0x000fe40008000000 */
[----:B------:R-:W-:-:S04]  /*0a30*/  @UP2 UMOV UR22, UR14 ;  /* 0x0000000e00162c82 */ /* 0x000fc80008000000 */
[----:B------:R-:W-:Y:S01]  /*0a40*/  @UP2 UMOV UR23, UR6 ;  /* 0x0000000600172c82 */ /* 0x000fe20008000000 */
[----:B------:R-:W-:Y:S05]  /*0a50*/  @P0 BRA `(.L_x_2506) ;  /* 0x0000000000180947 */ /* 0x000fea0003800000 */
[----:B------:R-:W-:Y:S01]  /*0a60*/  UISETP.NE.AND UP0, UPT, UR5, URZ, UPT ;  /* 0x0000003f0500728c */ /* 0x000fe2000bf05270 */
[----:B------:R-:W-:Y:S01]  /*0a70*/  ULDC UR11, c[0x0][0x2c4] ;  /* 0x0000b100000b7ab9 */ /* 0x000fe20000000800 */
[----:B------:R-:W-:Y:S01]  /*0a80*/  ULDC UR13, c[0x0][0x270] ;  /* 0x00009c00000d7ab9 */ /* 0x000fe20000000800 */
[----:B------:R-:W-:-:S08]  /*0a90*/  UMOV UR12, 0x1 ;  /* 0x00000001000c7882 */ /* 0x000fd00000000000 */
[----:B------:R-:W-:Y:S02]  /*0aa0*/  @UP0 ULDC UR11, c[0x0][0x2e4] ;  /* 0x0000b900000b0ab9 */ /* 0x000fe40000000800 */
[----:B------:R-:W-:-:S12]  /*0ab0*/  UIMAD UR13, UR11, UR13, URZ ;  /* 0x0000000d0b0d72a4 */ /* 0x000fd8000f8e023f */
.L_x_2506:
[----:B------:R-:W-:Y:S01]  /*0ac0*/  USHF.R.S32.HI UR5, URZ, 0x1f, UR4 ;  /* 0x0000001f3f057899 */ /* 0x000fe20008011404 */
[----:B------:R-:W-:Y:S01]  /*0ad0*/  SHF.R.S32.HI R8, RZ, 0x3, R8 ;  /* 0x00000003ff087819 */ /* 0x000fe20000011408 */
[----:B------:R-:W-:Y:S01]  /*0ae0*/  ULDC.64 UR6, c[0x0][0x2a0] ;  /* 0x0000a80000067ab9 */ /* 0x000fe20000000a00 */
[----:B------:R-:W-:Y:S01]  /*0af0*/  IADD3 R2, P0, R14, UR10, RZ ;  /* 0x0000000a0e027c10 */ /* 0x000fe2000ff1e0ff */
[----:B------:R-:W-:Y:S01]  /*0b00*/  UIMAD UR5, UR5, UR6, URZ ;  /* 0x00000006050572a4 */ /* 0x000fe2000f8e023f */
[----:B------:R-:W-:Y:S01]  /*0b10*/  ISETP.GE.AND P4, PT, R8, UR16, PT ;  /* 0x0000001008007c0c */ /* 0x000fe2000bf86270 */
[----:B------:R-:W-:Y:S01]  /*0b20*/  IMAD.U32 R12, RZ, RZ, UR6 ;  /* 0x00000006ff0c7e24 */ /* 0x000fe2000f8e00ff */
[----:B------:R-:W-:Y:S01]  /*0b30*/  LEA.HI.X.SX32 R3, R14, UR9, 0x1, P0 ;  /* 0x000000090e037c11 */ /* 0x000fe200080f0eff */
[----:B------:R-:W-:Y:S01]  /*0b40*/  UIMAD UR7, UR4, UR7, UR5 ;  /* 0x00000007040772a4 */ /* 0x000fe2000f8e0205 */
[----:B------:R-:W-:Y:S01]  /*0b50*/  SHF.R.S32.HI R9, RZ, 0x1f, R8 ;  /* 0x0000001fff097819 */ /* 0x000fe20000011408 */
[----:B------:R-:W-:Y:S01]  /*0b60*/  UIMAD UR5, UR18, UR13, URZ ;  /* 0x0000000d120572a4 */ /* 0x000fe2000f8e023f */
[----:B------:R-:W-:Y:S01]  /*0b70*/  VIADD R17, R8, 0x10 ;  /* 0x0000001008117836 */ /* 0x000fe20000000000 */
[----:B------:R-:W-:Y:S01]  /*0b80*/  UIMAD UR6, UR27, UR12, URZ ;  /* 0x0000000c1b0672a4 */ /* 0x000fe2000f8e023f */
[----:B------:R-:W-:Y:S01]  /*0b90*/  IMAD.WIDE.U32 R12, R12, UR4, R2 ;  /* 0x000000040c0c7c25 */ /* 0x000fe2000f8e0002 */
[----:B------:R-:W-:Y:S01]  /*0ba0*/  USEL UR5, UR5, URZ, !UP2 ;  /* 0x0000003f05057287 */ /* 0x000fe2000d000000 */
[C---:B------:R-:W-:Y:S01]  /*0bb0*/  IADD3 R20, R8.reuse, 0x30, RZ ;  /* 0x0000003008147810 */ /* 0x040fe20007ffe0ff */
[----:B------:R-:W-:Y:S01]  /*0bc0*/  BSSY B0, `(.L_x_2507) ;  /* 0x000001f000007945 */ /* 0x000fe20003800000 */
[----:B------:R-:W-:Y:S01]  /*0bd0*/  VIADD R18, R8, 0x20 ;  /* 0x0000002008127836 */ /* 0x000fe20000000000 */
[----:B------:R-:W-:Y:S01]  /*0be0*/  UIMAD UR11, UR4, UR11, UR5 ;  /* 0x0000000b040b72a4 */ /* 0x000fe2000f8e0205 */
[----:B------:R-:W-:Y:S01]  /*0bf0*/  IMAD.U32 R6, RZ, RZ, UR15 ;  /* 0x0000000fff067e24 */ /* 0x000fe2000f8e00ff */
[----:B------:R-:W-:Y:S01]  /*0c00*/  USHF.R.S32.HI UR4, URZ, 0x1f, UR6 ;  /* 0x0000001f3f047899 */ /* 0x000fe20008011406 */
[----:B------:R-:W-:Y:S01]  /*0c10*/  IADD3 R11, R13, UR7, RZ ;  /* 0x000000070d0b7c10 */ /* 0x000fe2000fffe0ff */
[----:B------:R-:W-:Y:S01]  /*0c20*/  USHF.R.S32.HI UR5, URZ, 0x1f, UR11 ;  /* 0x0000001f3f057899 */ /* 0x000fe2000801140b */
[----:B------:R-:W-:Y:S01]  /*0c30*/  ISETP.NE.AND P1, PT, R0, RZ, PT ;  /* 0x000000ff0000720c */ /* 0x000fe20003f25270 */
[----:B------:R-:W-:Y:S01]  /*0c40*/  UIADD3 UR6, UP1, UP0, UR6, UR22, UR11 ;  /* 0x0000001606067290 */ /* 0x000fe2000f83e00b */
[----:B------:R-:W-:Y:S01]  /*0c50*/  ISETP.GE.AND P0, PT, R17, UR16, PT ;  /* 0x0000001011007c0c */ /* 0x000fe2000bf06270 */
[----:B------:R-:W-:Y:S01]  /*0c60*/  IMAD.WIDE R6, R6, 0x80, R8 ;  /* 0x0000008006067825 */ /* 0x000fe200078e0208 */
[----:B------:R-:W-:Y:S01]  /*0c70*/  ISETP.GE.AND P3, PT, R18, UR16, PT ;  /* 0x0000001012007c0c */ /* 0x000fe2000bf66270 */
[----:B------:R-:W-:Y:S01]  /*0c80*/  UIADD3.X UR22, UR4, UR23, UR5, UP1, UP0 ;  /* 0x0000001704167290 */ /* 0x000fe20008fe0405 */
[----:B------:R-:W-:Y:S01]  /*0c90*/  ISETP.GE.AND P2, PT, R20, UR16, PT ;  /* 0x0000001014007c0c */ /* 0x000fe2000bf46270 */
[----:B------:R-:W-:-:S02]  /*0ca0*/  VIADD R22, R8, 0x40 ;  /* 0x0000004008167836 */ /* 0x000fc40000000000 */
[----:B------:R-:W-:Y:S01]  /*0cb0*/  VIADD R15, R14, 0x40 ;  /* 0x000000400e0f7836 */ /* 0x000fe20000000000 */
[----:B------:R-:W-:Y:S09]  /*0cc0*/  @P4 BRA `(.L_x_2508) ;  /* 0x0000000000384947 */ /* 0x000ff20003800000 */
        /* <DEDUP_REMOVED lines=14> */
.L_x_2508:
[----:B------:R-:W-:Y:S05]  /*0db0*/  BSYNC B0 ;  /* 0x0000000000007941 */ /* 0x000fea0003800000 */
.L_x_2507:
        /* <DEDUP_REMOVED lines=21> */
.L_x_2510:
[----:B------:R-:W-:Y:S05]  /*0f10*/  BSYNC B0 ;  /* 0x0000000000007941 */ /* 0x000fea0003800000 */
.L_x_2509:
        /* <DEDUP_REMOVED lines=21> */
.L_x_2512:
[----:B------:R-:W-:Y:S05]  /*1070*/  BSYNC B0 ;  /* 0x0000000000007941 */ /* 0x000fea0003800000 */
.L_x_2511:
        /* <DEDUP_REMOVED lines=21> */
.L_x_2514:
[----:B------:R-:W-:Y:S05]  /*11d0*/  BSYNC B0 ;  /* 0x0000000000007941 */ /* 0x000fea0003800000 */
.L_x_2513:
        /* <DEDUP_REMOVED lines=20> */
.L_x_2516:
[----:B------:R-:W-:Y:S05]  /*1320*/  BSYNC B0 ;  /* 0x0000000000007941 */ /* 0x000fea0003800000 */
.L_x_2515:
        /* <DEDUP_REMOVED lines=20> */
.L_x_2518:
[----:B------:R-:W-:Y:S05]  /*1470*/  BSYNC B0 ;  /* 0x0000000000007941 */ /* 0x000fea0003800000 */
.L_x_2517:
        /* <DEDUP_REMOVED lines=20> */
.L_x_2520:
[----:B------:R-:W-:Y:S05]  /*15c0*/  BSYNC B0 ;  /* 0x0000000000007941 */ /* 0x000fea0003800000 */
.L_x_2519:
        /* <DEDUP_REMOVED lines=20> */
.L_x_2522:
[----:B------:R-:W-:Y:S05]  /*1710*/  BSYNC B0 ;  /* 0x0000000000007941 */ /* 0x000fea0003800000 */
.L_x_2521:
        /* <DEDUP_REMOVED lines=10> */
.L_x_2524:
[----:B------:R-:W-:Y:S05]  /*17c0*/  BSYNC B0 ;  /* 0x0000000000007941 */ /* 0x000fea0003800000 */
.L_x_2523:
        /* <DEDUP_REMOVED lines=15> */
.L_x_2526:
[----:B------:R-:W-:Y:S05]  /*18c0*/  BSYNC B0 ;  /* 0x0000000000007941 */ /* 0x000fea0003800000 */
.L_x_2525:
        /* <DEDUP_REMOVED lines=10> */
.L_x_2528:
[----:B------:R-:W-:Y:S05]  /*1970*/  BSYNC B0 ;  /* 0x0000000000007941 */ /* 0x000fea0003800000 */
.L_x_2527:
        /* <DEDUP_REMOVED lines=10> */
.L_x_2530:
[----:B------:R-:W-:Y:S05]  /*1a20*/  BSYNC B0 ;  /* 0x0000000000007941 */ /* 0x000fea0003800000 */
.L_x_2529:
        /* <DEDUP_REMOVED lines=10> */
.L_x_2532:
[----:B------:R-:W-:Y:S05]  /*1ad0*/  BSYNC B0 ;  /* 0x0000000000007941 */ /* 0x000fea0003800000 */
.L_x_2531:
        /* <DEDUP_REMOVED lines=10> */
.L_x_2534:
[----:B------:R-:W-:Y:S05]  /*1b80*/  BSYNC B0 ;  /* 0x0000000000007941 */ /* 0x000fea0003800000 */
.L_x_2533:
        /* <DEDUP_REMOVED lines=10> */
.L_x_2536:
[----:B------:R-:W-:Y:S05]  /*1c30*/  BSYNC B0 ;  /* 0x0000000000007941 */ /* 0x000fea0003800000 */
.L_x_2535:
        /* <DEDUP_REMOVED lines=10> */
.L_x_2505:
[----:B------:R-:W1:Y:S01]  /*1ce0*/  LDC R14, c[0x0][0x278] ;  /* 0x00009e00ff0e7b82 */ /* 0x000e620000000800 */
[----:B------:R-:W2:Y:S01]  /*1cf0*/  S2R R7, SR_CTAID.Z ;  /* 0x0000000000077919 */ /* 0x000ea20000002700 */
[----:B------:R-:W-:Y:S01]  /*1d00*/  LEA.HI R5, R17, R93, RZ, 0x3 ;  /* 0x0000005d11057211 */ /* 0x000fe200078f18ff */
[----:B------:R-:W-:Y:S02]  /*1d10*/  UIADD3 UR5, -UR27, UR16, URZ ;  /* 0x000000101b057290 */ /* 0x000fe4000fffe13f */
[----:B------:R-:W-:Y:S01]  /*1d20*/  UISETP.NE.AND UP0, UPT, UR14, -0x1, UPT ;  /* 0xffffffff0e00788c */ /* 0x000fe2000bf05270 */
[----:B------:R-:W-:Y:S01]  /*1d30*/  SHF.R.S32.HI R6, RZ, 0x3, R5 ;  /* 0x00000003ff067819 */ /* 0x000fe20000011405 */
[----:B------:R-:W-:Y:S01]  /*1d40*/  ULDC UR9, c[0x0][0x270] ;  /* 0x00009c0000097ab9 */ /* 0x000fe20000000800 */
[----:B------:R-:W-:Y:S02]  /*1d50*/  UISETP.NE.AND UP1, UPT, UR8, -0x1, UPT ;  /* 0xffffffff0800788c */ /* 0x000fe4000bf25270 */
[----:B------:R-:W-:Y:S01]  /*1d60*/  UIMAD UR9, UR18, UR9, UR4 ;  /* 0x00000009120972a4 */ /* 0x000fe2000f8e0204 */
[----:B------:R-:W-:-:S03]  /*1d70*/  VIADD R4, R6, 0x20 ;  /* 0x0000002006047836 */ /* 0x000fc60000000000 */
[----:B------:R-:W-:Y:S02]  /*1d80*/  USHF.L.U32 UR20, UR9, 0x5, URZ ;  /* 0x0000000509147899 */ /* 0x000fe4000800063f */
[----:B------:R-:W-:Y:S01]  /*1d90*/  ISETP.GE.AND P3, PT, R4, UR5, PT ;  /* 0x0000000504007c0c */ /* 0x000fe2000bf66270 */
[----:B------:R-:W-:Y:S01]  /*1da0*/  @UP0 ULDC.64 UR6, c[0x0][0x240] ;  /* 0x0000900000060ab9 */ /* 0x000fe20000000a00 */
[----:B------:R-:W-:Y:S02]  /*1db0*/  USHF.R.S32.HI UR11, URZ, 0x1f, UR20 ;  /* 0x0000001f3f0b7899 */ /* 0x000fe40008011414 */
[----:B------:R-:W-:Y:S01]  /*1dc0*/  IADD3 R102, P4, P0, R8, UR20, R88 ;  /* 0x0000001408667c10 */ /* 0x000fe2000f89e058 */
[----:B------:R-:W-:Y:S01]  /*1dd0*/  @UP0 UIMAD.WIDE.U32 UR32, UR14, UR6, URZ ;  /* 0x000000060e2002a5 */ /* 0x000fe2000f8e003f */
[----:B------:R-:W-:Y:S01]  /*1de0*/  IMAD.U32 R8, RZ, RZ, UR15 ;  /* 0x0000000fff087e24 */ /* 0x000fe2000f8e00ff */
[----:B------:R-:W-:Y:S01]  /*1df0*/  @!UP0 USHF.R.S32.HI UR10, URZ, 0x1f, UR18 ;  /* 0x0000001f3f0a8899 */ /* 0x000fe20008011412 */
[----:B-1----:R-:W-:Y:S01]  /*1e00*/  IABS R0, R14 ;  /* 0x0000000e00007213 */ /* 0x002fe20000000000 */
[----:B------:R-:W-:Y:S01]  /*1e10*/  @UP0 UIMAD UR17, UR14, UR7, UR33 ;  /* 0x000000070e1102a4 */ /* 0x000fe2000f8e0221 */
[----:B------:R1:W-:Y:S01]  /*1e20*/  STL [R1+0xb8], R102 ;  /* 0x0000b86601007387 */ /* 0x0003e20000100800 */
[----:B------:R-:W-:-:S02]  /*1e30*/  @UP1 UIADD3 UR33, UR30, UR8, URZ ;  /* 0x000000081e211290 */ /* 0x000fc4000fffe03f */
[----:B------:R-:W-:Y:S01]  /*1e40*/  IMAD.MOV.U32 R10, RZ, RZ, R0 ;  /* 0x000000ffff0a7224 */ /* 0x000fe200078e0000 */
[----:B------:R-:W-:Y:S01]  /*1e50*/  @!UP0 ULDC.64 UR6, c[0x0][0x228] ;  /* 0x00008a0000068ab9 */ /* 0x000fe20000000a00 */
[----:B------:R-:W-:Y:S01]  /*1e60*/  ULDC UR20, c[0x0][0x2d8] ;  /* 0x0000b60000147ab9 */ /* 0x000fe20000000800 */
[----:B------:R-:W-:Y:S01]  /*1e70*/  @!UP0 UIMAD UR10, UR10, UR6, URZ ;  /* 0x000000060a0a82a4 */ /* 0x000fe2000f8e023f */
[----:B------:R-:W3:Y:S01]  /*1e80*/  I2F.RP R2, R10 ;  /* 0x0000000a00027306 */ /* 0x000ee20000209400 */
[----:B--2---:R-:W-:Y:S01]  /*1e90*/  IABS R7, R7 ;  /* 0x0000000700077213 */ /* 0x004fe20000000000 */
[----:B------:R-:W-:Y:S02]  /*1ea0*/  @!UP0 UIMAD.WIDE.U32 UR36, UR18, UR6, URZ ;  /* 0x00000006122482a5 */ /* 0x000fe4000f8e003f */
[----:B------:R-:W-:Y:S01]  /*1eb0*/  @!UP0 UIMAD UR7, UR18, UR7, UR10 ;  /* 0x00000007120782a4 */ /* 0x000fe2000f8e020a */
[----:B------:R-:W-:Y:S02]  /*1ec0*/  ULDC UR6, c[0x0][0x2d4] ;  /* 0x0000b50000067ab9 */ /* 0x000fe40000000800 */
[----:B------:R-:W-:-:S02]  /*1ed0*/  UIMAD UR6, UR9, UR6, UR27 ;  /* 0x00000006090672a4 */ /* 0x000fc4000f8e021b */
[----:B------:R-:W-:Y:S02]  /*1ee0*/  @!UP0 UIADD3 UR17, UR37, UR7, URZ ;  /* 0x0000000725118290 */ /* 0x000fe4000fffe03f */
[----:B------:R-:W-:Y:S01]  /*1ef0*/  UIMAD UR23, UR6, UR20, URZ ;  /* 0x00000014061772a4 */ /* 0x000fe2000f8e023f */
[----:B------:R-:W-:Y:S01]  /*1f00*/  @!UP0 UMOV UR32, UR36 ;  /* 0x0000002400208c82 */ /* 0x000fe20008000000 */
[----:B---3--:R-:W2:Y:S02]  /*1f10*/  MUFU.RCP R2, R2 ;  /* 0x0000000200027308 */ /* 0x008ea40000001000 */
[----:B--2---:R-:W-:-:S06]  /*1f20*/  VIADD R2, R2, 0xffffffe ;  /* 0x0ffffffe02027836 */ /* 0x004fcc0000000000 */
[----:B------:R-:W2:Y:S02]  /*1f30*/  F2I.FTZ.U32.TRUNC.NTZ R3, R2 ;  /* 0x0000000200037305 */ /* 0x000ea4000021f000 */
[----:B--2---:R-:W-:Y:S02]  /*1f40*/  IMAD.MOV R0, RZ, RZ, -R3 ;  /* 0x000000ffff007224 */ /* 0x004fe400078e0a03 */
[C---:B------:R-:W-:Y:S02]  /*1f50*/  VIADD R2, R6.reuse, 0x30 ;  /* 0x0000003006027836 */ /* 0x040fe40000000000 */
[----:B------:R-:W-:Y:S02]  /*1f60*/  IMAD.MOV.U32 R4, RZ, RZ, R0 ;  /* 0x000000ffff047224 */ /* 0x000fe400078e0000 */
[----:B------:R-:W-:Y:S01]  /*1f70*/  VIADD R0, R6, 0x40 ;  /* 0x0000004006007836 */ /* 0x000fe20000000000 */
[----:B------:R-:W-:Y:S01]  /*1f80*/  ISETP.GE.AND P2, PT, R2, UR5, PT ;  /* 0x0000000502007c0c */ /* 0x000fe2000bf46270 */
[----:B------:R-:W-:-:S02]  /*1f90*/  IMAD R4, R4, R10, RZ ;  /* 0x0000000a04047224 */ /* 0x000fc400078e02ff */
[----:B------:R-:W-:Y:S01]  /*1fa0*/  IMAD.MOV.U32 R2, RZ, RZ, RZ ;  /* 0x000000ffff027224 */ /* 0x000fe200078e00ff */
[----:B------:R-:W-:Y:S02]  /*1fb0*/  ISETP.GE.AND P1, PT, R0, UR5, PT ;  /* 0x0000000500007c0c */ /* 0x000fe4000bf26270 */
[----:B------:R-:W-:Y:S01]  /*1fc0*/  LOP3.LUT R0, R5, 0xfffffff8, RZ, 0xc0, !PT ;  /* 0xfffffff805007812 */ /* 0x000fe200078ec0ff */
[----:B------:R-:W-:Y:S01]  /*1fd0*/  IMAD.HI.U32 R3, R3, R4, R2 ;  /* 0x0000000403037227 */ /* 0x000fe200078e0002 */
[----:B------:R-:W-:-:S03]  /*1fe0*/  SHF.R.S32.HI R5, RZ, 0x1f, R88 ;  /* 0x0000001fff057819 */ /* 0x000fc60000011458 */
[----:B------:R-:W-:Y:S01]  /*1ff0*/  IMAD.SHL.U32 R2, R6, 0x40, RZ ;  /* 0x0000004006027824 */ /* 0x000fe200078e00ff */
[----:B------:R-:W-:Y:S01]  /*2000*/  IADD3.X R94, R9, UR11, R5, P4, P0 ;  /* 0x0000000b095e7c10 */ /* 0x000fe2000a7e0405 */
[----:B------:R-:W-:Y:S01]  /*2010*/  IMAD.IADD R18, R93, 0x1, -R0 ;  /* 0x000000015d127824 */ /* 0x000fe200078e0a00 */
[----:B------:R-:W-:Y:S01]  /*2020*/  PLOP3.LUT P0, PT, PT, PT, UP1, 0x80, 0x0 ;  /* 0x000000000000781c */ /* 0x000fe20003f0f018 */
[----:B------:R-:W-:Y:S01]  /*2030*/  IMAD.HI.U32 R0, R3, R7, RZ ;  /* 0x0000000703007227 */ /* 0x000fe200078e00ff */
[----:B------:R-:W-:Y:S01]  /*2040*/  LOP3.LUT R2, R2, 0x1c0, RZ, 0xc0, !PT ;  /* 0x000001c002027812 */ /* 0x000fe200078ec0ff */
[----:B------:R-:W-:Y:S02]  /*2050*/  @UP1 ULDC.64 UR10, c[0x0][0x248] ;  /* 0x00009200000a1ab9 */ /* 0x000fe40000000a00 */
[----:B------:R-:W-:Y:S01]  /*2060*/  IMAD.SHL.U32 R136, R18, 0x8, RZ ;  /* 0x0000000812887824 */ /* 0x000fe200078e00ff */
[----:B------:R-:W-:Y:S01]  /*2070*/  SHF.R.U32.HI R4, RZ, 0x3, R2 ;  /* 0x00000003ff047819 */ /* 0x000fe20000011602 */
[----:B------:R-:W-:-:S02]  /*2080*/  @UP1 UIMAD.WIDE.U32 UR34, UR33, UR10, URZ ;  /* 0x0000000a212212a5 */ /* 0x000fc4000f8e003f */
[----:B------:R-:W-:Y:S01]  /*2090*/  @UP1 UIMAD UR33, UR33, UR11, URZ ;  /* 0x0000000b212112a4 */ /* 0x000fe2000f8e023f */
[----:B------:R-:W-:Y:S01]  /*20a0*/  LOP3.LUT R3, R2, 0x38, R136, 0xf8, !PT ;  /* 0x0000003802037812 */ /* 0x000fe200078ef888 */
[----:B------:R-:W-:Y:S01]  /*20b0*/  IMAD.MOV R2, RZ, RZ, -R0 ;  /* 0x000000ffff027224 */ /* 0x000fe200078e0a00 */
[----:B------:R-:W-:Y:S01]  /*20c0*/  SHF.R.S32.HI R137, RZ, 0x1f, R136 ;  /* 0x0000001fff897819 */ /* 0x000fe20000011488 */
[----:B------:R-:W-:Y:S01]  /*20d0*/  @UP1 UIADD3 UR33, UR35, UR33, URZ ;  /* 0x0000002123211290 */ /* 0x000fe2000fffe03f */
[----:B------:R-:W-:Y:S01]  /*20e0*/  LOP3.LUT R4, R3, R4, RZ, 0x3c, !PT ;  /* 0x0000000403047212 */ /* 0x000fe200078e3cff */
[C---:B------:R-:W-:Y:S01]  /*20f0*/  IMAD R2, R10.reuse, R2, R7 ;  /* 0x000000020a027224 */ /* 0x040fe200078e0207 */
[----:B------:R-:W-:Y:S02]  /*2100*/  LEA.HI R3, R17, R93, RZ, 0x6 ;  /* 0x0000005d11037211 */ /* 0x000fe400078f30ff */
[----:B------:R-:W-:Y:S02]  /*2110*/  SHF.R.S32.HI R7, RZ, 0x1f, R6 ;  /* 0x0000001fff077819 */ /* 0x000fe40000011406 */
[----:B------:R-:W-:Y:S01]  /*2120*/  ISETP.GT.U32.AND P5, PT, R10, R2, PT ;  /* 0x000000020a00720c */ /* 0x000fe20003fa4070 */
[----:B------:R-:W-:-:S02]  /*2130*/  IMAD.SHL.U32 R3, R3, 0x8, RZ ;  /* 0x0000000803037824 */ /* 0x000fc400078e00ff */
[----:B------:R-:W-:-:S03]  /*2140*/  IMAD.WIDE R8, R8, 0x80, R6 ;  /* 0x0000008008087825 */ /* 0x000fc600078e0206 */
[----:B------:R-:W-:Y:S01]  /*2150*/  LOP3.LUT R210, R4, 0xfffffe00, R3, 0xf8, !PT ;  /* 0xfffffe0004d27812 */ /* 0x000fe200078ef803 */
[----:B-1----:R-:W-:Y:S06]  /*2160*/  @P0 BRA `(.L_x_2537) ;  /* 0x0000000000300947 */ /* 0x002fec0003800000 */
        /* <DEDUP_REMOVED lines=12> */
.L_x_2537:
[----:B------:R-:W-:Y:S01]  /*2230*/  @UP1 UIADD3 UR7, UR30, UR8, URZ ;  /* 0x000000081e071290 */ /* 0x000fe2000fffe03f */
[----:B------:R-:W-:Y:S01]  /*2240*/  @!P5 IMAD.IADD R2, R2, 0x1, -R10 ;  /* 0x000000010202d824 */ /* 0x000fe200078e0a0a */
[----:B------:R-:W-:Y:S01]  /*2250*/  LOP3.LUT R3, R14, UR4, RZ, 0x3c, !PT ;  /* 0x000000040e037c12 */ /* 0x000fe2000f8e3cff */
[----:B------:R-:W-:Y:S01]  /*2260*/  @UP1 ULDC.64 UR8, c[0x0][0x250] ;  /* 0x0000940000081ab9 */ /* 0x000fe20000000a00 */
[----:B------:R-:W-:Y:S02]  /*2270*/  USHF.R.S32.HI UR31, URZ, 0x1f, UR4 ;  /* 0x0000001f3f1f7899 */ /* 0x000fe40008011404 */
[----:B------:R-:W-:Y:S01]  /*2280*/  @UP1 UIMAD.WIDE.U32 UR36, UR7, UR8, URZ ;  /* 0x00000008072412a5 */ /* 0x000fe2000f8e003f */
[----:B------:R-:W-:Y:S01]  /*2290*/  ISETP.GE.U32.AND P6, PT, R2, R10, PT ;  /* 0x0000000a0200720c */ /* 0x000fe20003fc6070 */
[----:B------:R-:W-:Y:S01]  /*22a0*/  @UP1 UIMAD UR7, UR7, UR9, URZ ;  /* 0x00000009070712a4 */ /* 0x000fe2000f8e023f */
[----:B------:R-:W-:Y:S02]  /*22b0*/  ISETP.GE.AND P4, PT, R3, RZ, PT ;  /* 0x000000ff0300720c */ /* 0x000fe40003f86270 */
[----:B------:R-:W-:Y:S01]  /*22c0*/  P2R R2, PR, RZ, 0x40 ;  /* 0x00000040ff027803 */ /* 0x000fe20000000000 */
[----:B------:R-:W-:Y:S01]  /*22d0*/  @UP1 UIADD3 UR7, UR37, UR7, URZ ;  /* 0x0000000725071290 */ /* 0x000fe2000fffe03f */
[----:B------:R-:W-:Y:S01]  /*22e0*/  ISETP.NE.AND P6, PT, R14, RZ, PT ;  /* 0x000000ff0e00720c */ /* 0x000fe20003fc5270 */
[----:B------:R-:W-:Y:S01]  /*22f0*/  @UP1 UMOV UR6, UR36 ;  /* 0x0000002400061c82 */ /* 0x000fe20008000000 */
        /* <DEDUP_REMOVED lines=12> */
[----:B------:R-:W-:Y:S01]  /*23c0*/  UIADD3 UR7, UR37, UR7, URZ ;  /* 0x0000000725077290 */ /* 0x000fe2000fffe03f */
[----:B------:R-:W-:-:S11]  /*23d0*/  UMOV UR6, UR36 ;  /* 0x0000002400067c82 */ /* 0x000fd60008000000 */
.L_x_2538:
[----:B------:R-:W-:Y:S01]  /*23e0*/  ISETP.NE.AND P0, PT, R2, RZ, PT ;  /* 0x000000ff0200720c */ /* 0x000fe20003f05270 */
[----:B------:R-:W-:Y:S01]  /*23f0*/  IMAD R10, R7, UR10, RZ ;  /* 0x0000000a070a7c24 */ /* 0x000fe2000f8e02ff */
[----:B------:R-:W-:Y:S01]  /*2400*/  @!P5 IADD3 R0, R0, 0x1, RZ ;  /* 0x000000010000d810 */ /* 0x000fe20007ffe0ff */
[--C-:B------:R-:W-:Y:S01]  /*2410*/  IMAD.WIDE.U32 R4, R6, UR10, R136.reuse ;  /* 0x0000000a06047c25 */ /* 0x100fe2000f8e0088 */
[----:B------:R-:W1:Y:S01]  /*2420*/  S2UR UR18, SR_CgaCtaId ;  /* 0x00000000001279c3 */ /* 0x000e620000008800 */
[----:B------:R-:W-:Y:S01]  /*2430*/  IADD3 R98, R136, 0x40, RZ ;  /* 0x0000004088627810 */ /* 0x000fe20007ffe0ff */
[----:B------:R-:W-:Y:S01]  /*2440*/  BSSY B0, `(.L_x_2539) ;  /* 0x0000042000007945 */ /* 0x000fe20003800000 */
[C---:B------:R-:W-:Y:S01]  /*2450*/  IMAD.WIDE.U32 R2, R6.reuse, UR8, R136 ;  /* 0x0000000806027c25 */ /* 0x040fe2000f8e0088 */
[----:B------:R-:W-:-:S03]  /*2460*/  IADD3 R16, R6, 0x10, RZ ;  /* 0x0000001006107810 */ /* 0x000fc60007ffe0ff */
[----:B------:R-:W-:Y:S02]  /*2470*/  IMAD R11, R7, UR8, RZ ;  /* 0x00000008070b7c24 */ /* 0x000fe4000f8e02ff */
[----:B------:R-:W-:Y:S02]  /*2480*/  @P0 VIADD R0, R0, 0x1 ;  /* 0x0000000100000836 */ /* 0x000fe40000000000 */
[----:B------:R-:W-:Y:S01]  /*2490*/  IMAD R13, R6, UR11, R10 ;  /* 0x0000000b060d7c24 */ /* 0x000fe2000f8e020a */
[----:B------:R-:W-:Y:S01]  /*24a0*/  IADD3 R10, P5, R4, UR34, RZ ;  /* 0x00000022040a7c10 */ /* 0x000fe2000ffbe0ff */
[----:B------:R-:W-:Y:S01]  /*24b0*/  IMAD R12, R6, UR9, R11 ;  /* 0x00000009060c7c24 */ /* 0x000fe2000f8e020b */
[----:B------:R-:W-:Y:S02]  /*24c0*/  IADD3 R4, P0, R2, UR6, RZ ;  /* 0x0000000602047c10 */ /* 0x000fe4000ff1e0ff */
[----:B------:R-:W-:Y:S02]  /*24d0*/  @!P4 IADD3 R0, -R0, RZ, RZ ;  /* 0x000000ff0000c210 */ /* 0x000fe40007ffe1ff */
[----:B------:R-:W-:-:S02]  /*24e0*/  IADD3 R2, P4, R136, UR32, RZ ;  /* 0x0000002088027c10 */ /* 0x000fc4000ff9e0ff */
[----:B------:R-:W-:Y:S02]  /*24f0*/  IADD3.X R11, R5, UR33, R13, P5, !PT ;  /* 0x00000021050b7c10 */ /* 0x000fe4000affe40d */
[----:B------:R-:W-:Y:S01]  /*2500*/  IADD3.X R5, R3, UR7, R12, P0, !PT ;  /* 0x0000000703057c10 */ /* 0x000fe200087fe40c */
[----:B------:R-:W-:Y:S01]  /*2510*/  ULDC.64 UR6, c[0x0][0x258] ;  /* 0x0000960000067ab9 */ /* 0x000fe20000000a00 */
[----:B------:R-:W-:Y:S01]  /*2520*/  IADD3.X R3, R137, UR17, RZ, P4, !PT ;  /* 0x0000001189037c10 */ /* 0x000fe2000a7fe4ff */
[----:B------:R-:W-:Y:S01]  /*2530*/  UIMAD UR17, UR31, UR6, URZ ;  /* 0x000000061f1172a4 */ /* 0x000fe2000f8e023f */
[----:B------:R-:W-:Y:S01]  /*2540*/  @!P6 LOP3.LUT R0, RZ, R14, RZ, 0x33, !PT ;  /* 0x0000000eff00e212 */ /* 0x000fe200078e33ff */
[----:B------:R-:W-:Y:S01]  /*2550*/  IMAD.U32 R12, RZ, RZ, UR6 ;  /* 0x00000006ff0c7e24 */ /* 0x000fe2000f8e00ff */
[----:B------:R-:W-:Y:S01]  /*2560*/  ULDC.64 UR30, c[0x0][0x260] ;  /* 0x00009800001e7ab9 */ /* 0x000fe20000000a00 */
[----:B------:R-:W-:Y:S01]  /*2570*/  UIMAD UR17, UR4, UR7, UR17 ;  /* 0x00000007041172a4 */ /* 0x000fe2000f8e0211 */
[----:B------:R-:W-:Y:S01]  /*2580*/  ISETP.GE.AND P4, PT, R6, UR5, PT ;  /* 0x0000000506007c0c */ /* 0x000fe2000bf86270 */
[----:B------:R-:W-:Y:S01]  /*2590*/  IMAD.WIDE.U32 R24, R0, UR30, R10 ;  /* 0x0000001e00187c25 */ /* 0x000fe2000f8e000a */
[----:B------:R-:W-:Y:S01]  /*25a0*/  ULDC.64 UR6, c[0x0][0x268] ;  /* 0x00009a0000067ab9 */ /* 0x000fe20000000a00 */
[----:B------:R-:W-:-:S02]  /*25b0*/  SHF.R.S32.HI R14, RZ, 0x1f, R0 ;  /* 0x0000001fff0e7819 */ /* 0x000fc40000011400 */
[----:B------:R-:W-:Y:S01]  /*25c0*/  IMAD.WIDE.U32 R22, R0, UR6, R4 ;  /* 0x0000000600167c25 */ /* 0x000fe2000f8e0004 */
[----:B------:R2:W-:Y:S01]  /*25d0*/  STL.64 [R1+0xa0], R24 ;  /* 0x0000a01801007387 */ /* 0x0005e20000100a00 */
[----:B------:R-:W-:Y:S02]  /*25e0*/  ISETP.GE.AND P0, PT, R16, UR5, PT ;  /* 0x0000000510007c0c */ /* 0x000fe4000bf06270 */
[----:B------:R-:W-:Y:S01]  /*25f0*/  IMAD.WIDE.U32 R12, R12, UR4, R2 ;  /* 0x000000040c0c7c25 */ /* 0x000fe2000f8e0002 */
[----:B------:R2:W-:Y:S01]  /*2600*/  STL.64 [R1+0xb0], R22 ;  /* 0x0000b01601007387 */ /* 0x0005e20000100a00 */
[----:B------:R-:W-:Y:S02]  /*2610*/  UMOV UR4, 0x400 ;  /* 0x0000040000047882 */ /* 0x000fe40000000000 */
[C---:B------:R-:W-:Y:S01]  /*2620*/  IMAD R2, R14.reuse, UR30, RZ ;  /* 0x0000001e0e027c24 */ /* 0x040fe2000f8e02ff */
[----:B------:R2:W-:Y:S01]  /*2630*/  STL [R1+0x6c], R98 ;  /* 0x00006c6201007387 */ /* 0x0005e20000100800 */
[----:B------:R-:W-:Y:S01]  /*2640*/  IMAD R14, R14, UR6, RZ ;  /* 0x000000060e0e7c24 */ /* 0x000fe2000f8e02ff */
[----:B-1----:R-:W-:Y:S01]  /*2650*/  ULEA UR4, UR18, UR4, 0x18 ;  /* 0x0000000412047291 */ /* 0x002fe2000f8ec03f */
[C---:B------:R-:W-:Y:S01]  /*2660*/  IMAD R19, R0.reuse, UR31, R2 ;  /* 0x0000001f00137c24 */ /* 0x040fe2000f8e0202 */
[----:B------:R-:W-:Y:S01]  /*2670*/  IADD3 R11, R13, UR17, RZ ;  /* 0x000000110d0b7c10 */ /* 0x000fe2000fffe0ff */
[----:B------:R-:W-:-:S02]  /*2680*/  IMAD R20, R0, UR7, R14 ;  /* 0x0000000700147c24 */ /* 0x000fc4000f8e020e */
[----:B------:R-:W-:Y:S01]  /*2690*/  VIADD R14, R6, 0x50 ;  /* 0x00000050060e7836 */ /* 0x000fe20000000000 */
        /* <DEDUP_REMOVED lines=28> */
.L_x_2540:
[----:B------:R-:W-:Y:S05]  /*2860*/  BSYNC B0 ;  /* 0x0000000000007941 */ /* 0x000fea0003800000 */
.L_x_2539:
        /* <DEDUP_REMOVED lines=33> */
.L_x_2542:
[----:B------:R-:W-:Y:S05]  /*2a80*/  BSYNC B0 ;  /* 0x0000000000007941 */ /* 0x000fea0003800000 */
.L_x_2541:
        /* <DEDUP_REMOVED lines=34> */
.L_x_2544:
[----:B------:R-:W-:Y:S05]  /*2cb0*/  BSYNC B0 ;  /* 0x0000000000007941 */ /* 0x000fea0003800000 */
.L_x_2543:
        /* <DEDUP_REMOVED lines=33> */
.L_x_2546:
[----:B------:R-:W-:Y:S05]  /*2ed0*/  BSYNC B0 ;  /* 0x0000000000007941 */ /* 0x000fea0003800000 */
.L_x_2545:
        /* <DEDUP_REMOVED lines=32> */
.L_x_2548:
[----:B------:R-:W-:Y:S05]  /*30e0*/  BSYNC B0 ;  /* 0x0000000000007941 */ /* 0x000fea0003800000 */
.L_x_2547:
[----:B------:R-:W-:Y:S01]  /*30f0*/  ISETP.GE.AND P3, PT, R16, UR17, PT ;  /* 0x0000001110007c0c */ /* 0x000fe2000bf66270 */
[----:B------:R-:W-:Y:S01]  /*3100*/  BSSY B0, `(.L_x_2549) ;  /* 0x0000021000007945 */ /* 0x000fe20003800000 */
[----:B------:R-:W-:-:S04]  /*3110*/  LEA.HI R16, R17, R93, RZ, 0x4 ;  /* 0x0000005d11107211 */ /* 0x000fc800078f20ff */
[----:B------:R-:W-:Y:S01]  /*3120*/  LOP3.LUT R17, R16, 0xfffffff0, RZ, 0xc0, !PT ;  /* 0xfffffff010117812 */ /* 0x000fe200078ec0ff */
        /* <DEDUP_REMOVED lines=30> */
.L_x_2550:
[----:B------:R-:W-:Y:S05]  /*3310*/  BSYNC B0 ;  /* 0x0000000000007941 */ /* 0x000fea0003800000 */
.L_x_2549:
        /* <DEDUP_REMOVED lines=31> */
.L_x_2552:
[----:B------:R-:W-:Y:S05]  /*3510*/  BSYNC B0 ;  /* 0x0000000000007941 */ /* 0x000fea0003800000 */
.L_x_2551:
[----:B------:R-:W-:Y:S04]  /*3520*/  BSSY B0, `(.L_x_2553) ;  /* 0x000001f000007945 */ /* 0x000fe80003800000 */
        /* <DEDUP_REMOVED lines=30> */
.L_x_2554:
[----:B------:R-:W-:Y:S05]  /*3710*/  BSYNC B0 ;  /* 0x0000000000007941 */ /* 0x000fea0003800000 */
.L_x_2553:
[----:B------:R-:W-:Y:S01]  /*3720*/  IMAD.IADD R97, R25, 0x1, R19 ;  /* 0x0000000119617824 */ /* 0x000fe200078e0213 */
[----:B------:R-:W-:Y:S01]  /*3730*/  USHF.L.U64.HI UR30, UR10, 0x5, UR11 ;  /* 0x000000050a1e7899 */ /* 0x000fe2000801020b */
[----:B------:R-:W-:Y:S01]  /*3740*/  IMAD.MOV.U32 R96, RZ, RZ, R24 ;  /* 0x000000ffff607224 */ /* 0x000fe200078e0018 */
[----:B------:R-:W-:Y:S01]  /*3750*/  ISETP.GE.AND P0, PT, R6, UR17, PT ;  /* 0x0000001106007c0c */ /* 0x000fe2000bf06270 */
[----:B------:R-:W-:Y:S01]  /*3760*/  IMAD.IADD R8, R93, 0x1, -R17 ;  /* 0x000000015d087824 */ /* 0x000fe200078e0a11 */
[----:B------:R-:W-:Y:S01]  /*3770*/  USHF.R.S32.HI UR36, URZ, 0x1f, UR18 ;  /* 0x0000001f3f247899 */ /* 0x000fe20008011412 */
[----:B-1-34-:R-:W-:Y:S01]  /*3780*/  SHF.R.S32.HI R5, RZ, 0x4, R16 ;  /* 0x00000004ff057819 */ /* 0x01afe20000011410 */
[----:B------:R1:W-:Y:S01]  /*3790*/  STL.64 [R1+0x98], R96 ;  /* 0x0000986001007387 */ /* 0x0003e20000100a00 */
[----:B------:R-:W-:Y:S01]  /*37a0*/  IMAD.SHL.U32 R7, R18, 0x40, RZ ;  /* 0x0000004012077824 */ /* 0x000fe200078e00ff */
[----:B------:R-:W-:Y:S01]  /*37b0*/  SHF.R.S32.HI R2, RZ, 0x1f, R8 ;  /* 0x0000001fff027819 */ /* 0x000fe20000011408 */
[----:B------:R-:W-:Y:S01]  /*37c0*/  USHF.L.U32 UR31, UR10, 0x5, URZ ;  /* 0x000000050a1f7899 */ /* 0x000fe2000800063f */
[----:B------:R-:W-:Y:S01]  /*37d0*/  IMAD.U32 R13, RZ, RZ, UR18 ;  /* 0x00000012ff0d7e24 */ /* 0x000fe2000f8e00ff */
[----:B------:R-:W-:Y:S01]  /*37e0*/  UIMAD UR6, UR30, UR18, URZ ;  /* 0x000000121e0672a4 */ /* 0x000fe2000f8e023f */
[C---:B------:R-:W-:Y:S01]  /*37f0*/  ISETP.GE.AND P5, PT, R6.reuse, UR17, PT ;  /* 0x0000001106007c0c */ /* 0x040fe2000bfa6270 */
[----:B------:R-:W-:Y:S01]  /*3800*/  IMAD.SHL.U32 R6, R6, 0x8, RZ ;  /* 0x0000000806067824 */ /* 0x000fe200078e00ff */
[----:B------:R-:W-:Y:S01]  /*3810*/  LEA.HI R0, R16, R5, RZ, 0x1 ;  /* 0x0000000510007211 */ /* 0x000fe200078f08ff */
[----:B------:R-:W-:Y:S01]  /*3820*/  UIMAD UR6, UR36, UR31, UR6 ;  /* 0x0000001f240672a4 */ /* 0x000fe2000f8e0206 */
[----:B------:R-:W-:Y:S01]  /*3830*/  LEA.HI R11, R2, R8, RZ, 0x3 ;  /* 0x00000008020b7211 */ /* 0x000fe200078f18ff */
[----:B------:R-:W-:Y:S01]  /*3840*/  IMAD.WIDE.U32 R2, R13, UR31, R96 ;  /* 0x0000001f0d027c25 */ /* 0x000fe2000f8e0060 */
[----:B------:R-:W-:Y:S01]  /*3850*/  LOP3.LUT R7, R7, 0x1c0, RZ, 0xc0, !PT ;  /* 0x000001c007077812 */ /* 0x000fe200078ec0ff */
[----:B------:R-:W-:Y:S01]  /*3860*/  BSSY B0, `(.L_x_2555) ;  /* 0x000001c000007945 */ /* 0x000fe20003800000 */
[----:B------:R-:W-:-:S02]  /*3870*/  LOP3.LUT R0, R0, 0xfffffffe, RZ, 0xc0, !PT ;  /* 0xfffffffe00007812 */ /* 0x000fc400078ec0ff */
[----:B------:R-:W-:Y:S02]  /*3880*/  LOP3.LUT R4, R11, 0xfffffff8, RZ, 0xc0, !PT ;  /* 0xfffffff80b047812 */ /* 0x000fe400078ec0ff */
[----:B------:R-:W-:Y:S01]  /*3890*/  LOP3.LUT R12, R7, 0x8, R6, 0xf8, !PT ;  /* 0x00000008070c7812 */ /* 0x000fe200078ef806 */
[----:B------:R-:W-:Y:S02]  /*38a0*/  VIADD R6, R3, UR6 ;  /* 0x0000000603067c36 */ /* 0x000fe40008000000 */
[----:B------:R-:W-:Y:S02]  /*38b0*/  IMAD.IADD R10, R5, 0x1, -R0 ;  /* 0x00000001050a7824 */ /* 0x000fe400078e0a00 */
[----:B------:R-:W-:Y:S01]  /*38c0*/  IMAD.IADD R14, R8, 0x1, -R4 ;  /* 0x00000001080e7824 */ /* 0x000fe200078e0a04 */
[----:B------:R-:W-:Y:S06]  /*38d0*/  @P0 BRA `(.L_x_2556) ;  /* 0x0000000000500947 */ /* 0x000fec0003800000 */
        /* <DEDUP_REMOVED lines=20> */
.L_x_2556:
[----:B------:R-:W-:Y:S05]  /*3a20*/  BSYNC B0 ;  /* 0x0000000000007941 */ /* 0x000fea0003800000 */
.L_x_2555:
[----:B------:R-:W-:Y:S01]  /*3a30*/  USHF.L.U64.HI UR32, UR10, 0x4, UR11 ;  /* 0x000000040a207899 */ /* 0x000fe2000801020b */
[----:B------:R-:W-:Y:S01]  /*3a40*/  BSSY B0, `(.L_x_2557) ;  /* 0x000001a000007945 */ /* 0x000fe20003800000 */
[----:B------:R-:W-:Y:S01]  /*3a50*/  USHF.L.U32 UR33, UR10, 0x4, URZ ;  /* 0x000000040a217899 */ /* 0x000fe2000800063f */
[----:B------:R-:W-:Y:S02]  /*3a60*/  SHF.R.U32.HI R7, RZ, 0x3, R7 ;  /* 0x00000003ff077819 */ /* 0x000fe40000011607 */
[----:B------:R-:W-:Y:S09]  /*3a70*/  @P2 BRA `(.L_x_2558) ;  /* 0x0000000000582947 */ /* 0x000ff20003800000 */
[----:B------:R-:W-:Y:S01]  /*3a80*/  ULDC UR6, c[0x0][0x2d0] ;  /* 0x0000b40000067ab9 */ /* 0x000fe20000000800 */
[----:B------:R-:W-:Y:S02]  /*3a90*/  IADD3 R0, P2, R2, UR33, RZ ;  /* 0x0000002102007c10 */ /* 0x000fe4000ff5e0ff */
[----:B------:R-:W-:Y:S02]  /*3aa0*/  ISETP.GE.AND P1, PT, R136, UR6, PT ;  /* 0x0000000688007c0c */ /* 0x000fe4000bf26270 */
[----:B------:R-:W-:Y:S02]  /*3ab0*/  ISETP.GE.AND P0, PT, R98, UR6, PT ;  /* 0x0000000662007c0c */ /* 0x000fe4000bf06270 */
[----:B---34-:R-:W-:-:S09]  /*3ac0*/  IADD3.X R4, R6, UR32, RZ, P2, !PT ;  /* 0x0000002006047c10 */ /* 0x018fd200097fe4ff */
        /* <DEDUP_REMOVED lines=17> */
.L_x_2558:
[----:B------:R-:W-:Y:S05]  /*3be0*/  BSYNC B0 ;  /* 0x0000000000007941 */ /* 0x000fea0003800000 */
.L_x_2557:
[----:B------:R-:W0:Y:S01]  /*3bf0*/  LDGDEPBAR ;  /* 0x00000000000079af */ /* 0x000e220000000000 */
[----:B------:R-:W-:Y:S01]  /*3c00*/  IADD3 R9, R23, R20, RZ ;  /* 0x0000001417097210 */ /* 0x000fe20007ffe0ff */
[----:B------:R-:W-:Y:S01]  /*3c10*/  IMAD.MOV.U32 R8, RZ, RZ, R22 ;  /* 0x000000ffff087224 */ /* 0x000fe200078e0016 */
[----:B------:R-:W-:Y:S01]  /*3c20*/  USHF.L.U64.HI UR34, UR8, 0x5, UR9 ;  /* 0x0000000508227899 */ /* 0x000fe20008010209 */
[----:B------:R-:W-:Y:S01]  /*3c30*/  IMAD.SHL.U32 R0, R14, 0x40, RZ ;  /* 0x000000400e007824 */ /* 0x000fe200078e00ff */
[----:B---34-:R-:W-:Y:S01]  /*3c40*/  LOP3.LUT R3, R12, R7, RZ, 0x3c, !PT ;  /* 0x000000070c037212 */ /* 0x018fe200078e3cff */
[----:B------:R-:W-:Y:S01]  /*3c50*/  IMAD.SHL.U32 R5, R11, 0x40, RZ ;  /* 0x000000400b057824 */ /* 0x000fe200078e00ff */
[----:B------:R3:W-:Y:S01]  /*3c60*/  STL.64 [R1+0xa8], R8 ;  /* 0x0000a80801007387 */ /* 0x0007e20000100a00 */
[----:B------:R-:W-:Y:S01]  /*3c70*/  IMAD.SHL.U32 R4, R10, 0x8, RZ ;  /* 0x000000080a047824 */ /* 0x000fe200078e00ff */
[----:B------:R-:W-:Y:S01]  /*3c80*/  USHF.L.U32 UR35, UR8, 0x5, URZ ;  /* 0x0000000508237899 */ /* 0x000fe2000800063f */
[----:B------:R-:W-:Y:S01]  /*3c90*/  LOP3.LUT R2, R0, 0x1c0, RZ, 0xc0, !PT ;  /* 0x000001c000027812 */ /* 0x000fe200078ec0ff */
[----:B------:R-:W-:Y:S01]  /*3ca0*/  UIMAD UR6, UR34, UR18, URZ ;  /* 0x00000012220672a4 */ /* 0x000fe2000f8e023f */
[----:B------:R-:W-:Y:S01]  /*3cb0*/  IMAD R0, R10, 0x200, R3 ;  /* 0x000002000a007824 */ /* 0x000fe200078e0203 */
[----:B------:R-:W-:Y:S01]  /*3cc0*/  LOP3.LUT R90, R5, 0xfffffe00, RZ, 0xc0, !PT ;  /* 0xfffffe00055a7812 */ /* 0x000fe200078ec0ff */
[----:B------:R-:W-:Y:S01]  /*3cd0*/  BSSY B0, `(.L_x_2559) ;  /* 0x0000023000007945 */ /* 0x000fe20003800000 */
[----:B------:R-:W-:Y:S01]  /*3ce0*/  LOP3.LUT R3, R2, 0x8, R4, 0xf8, !PT ;  /* 0x0000000802037812 */ /* 0x000fe200078ef804 */
[----:B------:R-:W-:Y:S01]  /*3cf0*/  UIMAD UR6, UR36, UR35, UR6 ;  /* 0x00000023240672a4 */ /* 0x000fe2000f8e0206 */
[----:B------:R-:W-:Y:S01]  /*3d00*/  IMAD.WIDE.U32 R4, R13, UR35, R8 ;  /* 0x000000230d047c25 */ /* 0x000fe2000f8e0008 */
[----:B------:R-:W-:-:S02]  /*3d10*/  SHF.R.S32.HI R95, RZ, 0x5, R92 ;  /* 0x00000005ff5f7819 */ /* 0x000fc4000001145c */
[----:B------:R-:W-:Y:S02]  /*3d20*/  SHF.R.U32.HI R2, RZ, 0x3, R2 ;  /* 0x00000003ff027819 */ /* 0x000fe40000011602 */
[----:B------:R-:W-:Y:S01]  /*3d30*/  IADD3 R6, R5, UR6, RZ ;  /* 0x0000000605067c10 */ /* 0x000fe2000fffe0ff */
[----:B------:R-:W-:Y:S01]  /*3d40*/  IMAD R7, R95, 0x400, R90 ;  /* 0x000004005f077824 */ /* 0x000fe200078e025a */
[----:B------:R-:W-:-:S04]  /*3d50*/  DEPBAR.LE SB0, 0x0 ;  /* 0x000080000000791a */ /* 0x000fc80000000000 */
[----:B------:R-:W-:Y:S01]  /*3d60*/  BAR.SYNC.DEFER_BLOCKING 0x0 ;  /* 0x0000000000007b1d */ /* 0x000fe20000010000 */
[----:B------:R-:W-:Y:S02]  /*3d70*/  LOP3.LUT R89, R3, R2, RZ, 0x3c, !PT ;  /* 0x0000000203597212 */ /* 0x000fe400078e3cff */
[----:B------:R-:W-:-:S03]  /*3d80*/  LEA R91, R95, UR27, 0x4 ;  /* 0x0000001b5f5b7c11 */ /* 0x000fc6000f8e20ff */
[----:B------:R3:W-:Y:S04]  /*3d90*/  @P5 STS.128 [R210+0xa000], RZ ;  /* 0x00a000ffd2005388 */ /* 0x0007e80000000c00 */
[----:B------:R3:W-:Y:S01]  /*3da0*/  @P5 STS.128 [R210+0xb000], RZ ;  /* 0x00b000ffd2005388 */ /* 0x0007e20000000c00 */
[----:B------:R-:W-:Y:S05]  /*3db0*/  @P5 BRA `(.L_x_2560) ;  /* 0x0000000000505947 */ /* 0x000fea0003800000 */
[----:B------:R-:W-:Y:S02]  /*3dc0*/  ULDC UR6, c[0x0][0x2d0] ;  /* 0x0000b40000067ab9 */ /* 0x000fe40000000800 */
[----:B------:R-:W-:Y:S02]  /*3dd0*/  ISETP.GE.AND P1, PT, R136, UR6, PT ;  /* 0x0000000688007c0c */ /* 0x000fe4000bf26270 */
[----:B------:R-:W-:-:S11]  /*3de0*/  ISETP.GE.AND P0, PT, R98, UR6, PT ;  /* 0x0000000662007c0c */ /* 0x000fd6000bf06270 */
[----:B------:R-:W4:Y:S01]  /*3df0*/  @!P1 LDC.64 R2, c[0x0][0x220] ;  /* 0x00008800ff029b82 */ /* 0x000f220000000a00 */
[----:B------:R1:W-:Y:S01]  /*3e00*/  @P1 STS.128 [R210+0xa000], RZ ;  /* 0x00a000ffd2001388 */ /* 0x0003e20000000c00 */
[----:B----4-:R-:W-:-:S04]  /*3e10*/  @!P1 LEA R2, P2, R4, R2, 0x1 ;  /* 0x0000000204029211 */ /* 0x010fc800078408ff */
        /* <DEDUP_REMOVED lines=14> */
.L_x_2560:
[----:B------:R-:W-:Y:S05]  /*3f00*/  BSYNC B0 ;  /* 0x0000000000007941 */ /* 0x000fea0003800000 */
.L_x_2559:
[----:B------:R2:W-:Y:S01]  /*3f10*/  @P3 STS.128 [R210+0xa800], RZ ;  /* 0x00a800ffd2003388 */ /* 0x0005e20000000c00 */
[----:B------:R-:W-:Y:S01]  /*3f20*/  UIADD3 UR37, UR26, 0x1, -UR16 ;  /* 0x000000011a257890 */ /* 0x000fe2000fffe810 */
[----:B-1--4-:R-:W-:Y:S01]  /*3f30*/  IMAD.IADD R2, R89, 0x1, R7 ;  /* 0x0000000159027824 */ /* 0x012fe200078e0207 */
[----:B------:R-:W-:Y:S01]  /*3f40*/  R2P PR, R14, 0x6 ;  /* 0x000000060e007804 */ /* 0x000fe20000000000 */
[----:B------:R2:W-:Y:S01]  /*3f50*/  @P3 STS.128 [R210+0xb800], RZ ;  /* 0x00b800ffd2003388 */ /* 0x0005e20000000c00 */
[----:B------:R-:W-:Y:S01]  /*3f60*/  IMAD.MOV.U32 R3, RZ, RZ, 0x10 ;  /* 0x00000010ff037424 */ /* 0x000fe200078e00ff */
[----:B------:R-:W-:Y:S01]  /*3f70*/  UIADD3 UR36, UR26, -UR22, -UR16 ;  /* 0x800000161a247290 */ /* 0x000fe2000fffe810 */
[----:B------:R-:W-:Y:S01]  /*3f80*/  IMAD.MOV.U32 R7, RZ, RZ, 0x20 ;  /* 0x00000020ff077424 */ /* 0x000fe200078e00ff */
[----:B------:R-:W-:Y:S01]  /*3f90*/  USHF.L.U64.HI UR17, UR8, 0x4, UR9 ;  /* 0x0000000408117899 */ /* 0x000fe20008010209 */
[----:B------:R-:W-:Y:S01]  /*3fa0*/  BSSY B0, `(.L_x_2561) ;  /* 0x000001e000007945 */ /* 0x000fe20003800000 */
[----:B------:R-:W-:Y:S01]  /*3fb0*/  USHF.L.U32 UR22, UR8, 0x4, URZ ;  /* 0x0000000408167899 */ /* 0x000fe2000800063f */
[----:B------:R-:W-:Y:S01]  /*3fc0*/  LEA R191, R2, UR4, 0x1 ;  /* 0x0000000402bf7c11 */ /* 0x000fe2000f8e08ff */
[----:B------:R-:W-:Y:S01]  /*3fd0*/  UIADD3 UR37, UR37, UR21, URZ ;  /* 0x0000001525257290 */ /* 0x000fe2000fffe03f */
[----:B------:R-:W-:-:S02]  /*3fe0*/  LEA R189, R0, UR4, 0x1 ;  /* 0x0000000400bd7c11 */ /* 0x000fc4000f8e08ff */
[----:B------:R-:W-:Y:S02]  /*3ff0*/  SEL R3, R3, 0xfffffff0, !P1 ;  /* 0xfffffff003037807 */ /* 0x000fe40004800000 */
[----:B------:R-:W-:Y:S01]  /*4000*/  SEL R2, R7, 0xffffffe0, !P2 ;  /* 0xffffffe007027807 */ /* 0x000fe20005000000 */
[----:B------:R-:W-:Y:S06]  /*4010*/  @P3 BRA `(.L_x_2562) ;  /* 0x0000000000583947 */ /* 0x000fec0003800000 */
[----:B------:R-:W-:Y:S01]  /*4020*/  ULDC UR6, c[0x0][0x2d0] ;  /* 0x0000b40000067ab9 */ /* 0x000fe20000000800 */
[----:B------:R-:W-:Y:S02]  /*4030*/  IADD3 R0, P2, R4, UR22, RZ ;  /* 0x0000001604007c10 */ /* 0x000fe4000ff5e0ff */
[----:B------:R-:W-:Y:S02]  /*4040*/  ISETP.GE.AND P1, PT, R136, UR6, PT ;  /* 0x0000000688007c0c */ /* 0x000fe4000bf26270 */
[----:B------:R-:W-:Y:S02]  /*4050*/  ISETP.GE.AND P0, PT, R98, UR6, PT ;  /* 0x0000000662007c0c */ /* 0x000fe4000bf06270 */
[----:B------:R-:W-:-:S09]  /*4060*/  IADD3.X R6, R6, UR17, RZ, P2, !PT ;  /* 0x0000001106067c10 */ /* 0x000fd200097fe4ff */
        /* <DEDUP_REMOVED lines=17> */
.L_x_2562:
[----:B------:R-:W-:Y:S05]  /*4180*/  BSYNC B0 ;  /* 0x0000000000007941 */ /* 0x000fea0003800000 */
.L_x_2561:
[----:B--2---:R-:W-:Y:S01]  /*4190*/  LDSM.16.M88.4 R20, [R189+0x8000] ;  /* 0x00800000bd14783b */ /* 0x004fe20000000200 */
[----:B------:R-:W-:Y:S01]  /*41a0*/  R2P PR, R18, 0x6 ;  /* 0x0000000612007804 */ /* 0x000fe20000000000 */
[C---:B------:R-:W-:Y:S01]  /*41b0*/  VIADD R0, R189.reuse, 0x8000 ;  /* 0x00008000bd007836 */ /* 0x040fe20000000000 */
[----:B------:R-:W-:Y:S01]  /*41c0*/  UMOV UR44, UR18 ;  /* 0x00000012002c7c82 */ /* 0x000fe20008000000 */
[----:B-1--4-:R-:W1:Y:S01]  /*41d0*/  LDSM.16.M88.4 R4, [R191+0x2000] ;  /* 0x00200000bf04783b */ /* 0x012e620000000200 */
[----:B------:R-:W-:Y:S01]  /*41e0*/  VIADD R200, R189, 0x8020 ;  /* 0x00008020bdc87836 */ /* 0x000fe20000000000 */
[----:B------:R-:W-:Y:S01]  /*41f0*/  UISETP.GT.AND UP0, UPT, UR44, UR12, UPT ;  /* 0x0000000c2c00728c */ /* 0x000fe2000bf04270 */
[--C-:B------:R-:W-:Y:S01]  /*4200*/  IMAD R193, R3, 0x2, R191.reuse ;  /* 0x0000000203c17824 */ /* 0x100fe200078e02bf */
[----:B------:R-:W2:Y:S01]  /*4210*/  LDSM.16.M88.4 R32, [R189+0x8800] ;  /* 0x00880000bd20783b */ /* 0x000ea20000000200 */
[C---:B------:R-:W-:Y:S01]  /*4220*/  IMAD R199, R2.reuse, 0x2, R191 ;  /* 0x0000000202c77824 */ /* 0x040fe200078e02bf */
[----:B------:R-:W-:Y:S01]  /*4230*/  UIADD3 UR27, UR28, -0x4ab325aa, URZ ;  /* 0xb54cda561c1b7890 */ /* 0x000fe2000fffe03f */
[----:B------:R-:W-:Y:S01]  /*4240*/  IMAD R198, R2, 0x2, R193 ;  /* 0x0000000202c67824 */ /* 0x000fe200078e02c1 */
[----:B------:R-:W4:Y:S01]  /*4250*/  LDSM.16.M88.4 R12, [R191] ;  /* 0x00000000bf0c783b */ /* 0x000f220000000200 */
[----:B------:R-:W-:Y:S01]  /*4260*/  PLOP3.LUT P0, PT, PT, PT, UP0, 0x80, 0x0 ;  /* 0x000000000000781c */ /* 0x000fe20003f0f008 */
[----:B------:R-:W-:Y:S01]  /*4270*/  @P1 VIADD R200, R0, 0xffffffe0 ;  /* 0xffffffe000c81836 */ /* 0x000fe20000000000 */
[----:B------:R-:W-:Y:S01]  /*4280*/  UIADD3 UR21, UR29, 0x646e171e, URZ ;  /* 0x646e171e1d157890 */ /* 0x000fe2000fffe03f */
[----:B---3--:R-:W-:Y:S01]  /*4290*/  LDSM.16.M88.4 R8, [R193+0x2000] ;  /* 0x00200000c108783b */ /* 0x008fe20000000200 */
[----:B------:R-:W-:-:S02]  /*42a0*/  IMAD.MOV.U32 R0, RZ, RZ, 0x40 ;  /* 0x00000040ff007424 */ /* 0x000fc400078e00ff */
[----:B------:R-:W-:Y:S01]  /*42b0*/  IMAD.SHL.U32 R93, R93, 0x2, RZ ;  /* 0x000000025d5d7824 */ /* 0x000fe200078e00ff */
[----:B------:R-:W3:Y:S01]  /*42c0*/  LDSM.16.M88.4 R28, [R200] ;  /* 0x00000000c81c783b */ /* 0x000ee20000000200 */
[----:B------:R-:W-:Y:S01]  /*42d0*/  VIADD R203, R200, 0x800 ;  /* 0x00000800c8cb7836 */ /* 0x000fe20000000000 */
[----:B------:R-:W-:Y:S01]  /*42e0*/  SEL R0, R0, 0xffffffc0, !P2 ;  /* 0xffffffc000007807 */ /* 0x000fe20005000000 */
[C---:B------:R-:W-:Y:S01]  /*42f0*/  VIADD R202, R200.reuse, 0x1000 ;  /* 0x00001000c8ca7836 */ /* 0x040fe20000000000 */
[----:B------:R-:W5:Y:S01]  /*4300*/  LDSM.16.M88.4 R36, [R200+0x800] ;  /* 0x00080000c824783b */ /* 0x000f620000000200 */
[----:B------:R-:W-:Y:S01]  /*4310*/  LOP3.LUT R101, R93, 0x6, RZ, 0xc0, !PT ;  /* 0x000000065d657812 */ /* 0x000fe200078ec0ff */
[----:B------:R-:W-:Y:S02]  /*4320*/  VIADD R201, R200, 0x1800 ;  /* 0x00001800c8c97836 */ /* 0x000fe40000000000 */
[----:B------:R-:W5:Y:S01]  /*4330*/  LDSM.16.M88.4 R16, [R193] ;  /* 0x00000000c110783b */ /* 0x000f620000000200 */
[----:B------:R-:W-:-:S02]  /*4340*/  IMAD.IADD R197, R189, 0x1, R0 ;  /* 0x00000001bdc57824 */ /* 0x000fc400078e0200 */
[----:B------:R-:W-:Y:S01]  /*4350*/  IMAD.IADD R196, R0, 0x1, R200 ;  /* 0x0000000100c47824 */ /* 0x000fe200078e02c8 */
[----:B------:R-:W-:Y:S01]  /*4360*/  LDSM.16.M88.4 R24, [R199] ;  /* 0x00000000c718783b */ /* 0x000fe20000000200 */
[----:B------:R-:W-:-:S03]  /*4370*/  SHF.R.S32.HI R0, RZ, 0x1f, R92 ;  /* 0x0000001fff007819 */ /* 0x000fc6000001145c */
[----:B------:R-:W-:Y:S01]  /*4380*/  LDSM.16.M88.4 R64, [R197+0x8800] ;  /* 0x00880000c540783b */ /* 0x000fe20000000200 */
[----:B------:R-:W-:-:S03]  /*4390*/  LEA.HI R0, R0, R95, RZ, 0x2 ;  /* 0x0000005f00007211 */ /* 0x000fc600078f10ff */
[----:B------:R-:W0:Y:S01]  /*43a0*/  LDGDEPBAR ;  /* 0x00000000000079af */ /* 0x000e220000000000 */
[----:B------:R-:W-:Y:S01]  /*43b0*/  LOP3.LUT R0, R0, 0xffffffc, RZ, 0xc0, !PT ;  /* 0x0ffffffc00007812 */ /* 0x000fe200078ec0ff */
[C---:B-1----:R-:W-:Y:S06]  /*43c0*/  HMMA.16816.F32 R52, R4.reuse, R20, RZ ;  /* 0x000000140434723c */ /* 0x042fec00000018ff */
[C---:B------:R-:W-:Y:S06]  /*43d0*/  HMMA.16816.F32 R48, R4.reuse, R22, RZ ;  /* 0x000000160430723c */ /* 0x040fec00000018ff */
[C---:B--2---:R-:W-:Y:S06]  /*43e0*/  HMMA.16816.F32 R44, R4.reuse, R32, RZ ;  /* 0x00000020042c723c */ /* 0x044fec00000018ff */
[----:B------:R-:W-:Y:S01]  /*43f0*/  HMMA.16816.F32 R40, R4, R34, RZ ;  /* 0x000000220428723c */ /* 0x000fe200000018ff */
[----:B------:R-:W-:Y:S05]  /*4400*/  LDSM.16.M88.4 R4, [R199+0x2000] ;  /* 0x00200000c704783b */ /* 0x000fea0000000200 */
[C---:B----4-:R-:W-:Y:S06]  /*4410*/  HMMA.16816.F32 R60, R12.reuse, R20, RZ ;  /* 0x000000140c3c723c */ /* 0x050fec00000018ff */
[C---:B------:R-:W-:Y:S01]  /*4420*/  HMMA.16816.F32 R56, R12.reuse, R22, RZ ;  /* 0x000000160c38723c */ /* 0x040fe200000018ff */
[----:B------:R-:W1:Y:S05]  /*4430*/  LDSM.16.M88.4 R20, [R197+0x8000] ;  /* 0x00800000c514783b */ /* 0x000e6a0000000200 */
[----:B------:R-:W-:Y:S06]  /*4440*/  HMMA.16816.F32 R84, R12, R32, RZ ;  /* 0x000000200c54723c */ /* 0x000fec00000018ff */
[----:B---3--:R-:W-:Y:S06]  /*4450*/  HMMA.16816.F32 R76, R8, R28, R52 ;  /* 0x0000001c084c723c */ /* 0x008fec0000001834 */
[----:B------:R-:W-:Y:S01]  /*4460*/  HMMA.16816.F32 R80, R12, R34, RZ ;  /* 0x000000220c50723c */ /* 0x000fe200000018ff */
[----:B------:R-:W-:Y:S05]  /*4470*/  LDSM.16.M88.4 R12, [R198] ;  /* 0x00000000c60c783b */ /* 0x000fea0000000200 */
[C---:B------:R-:W-:Y:S01]  /*4480*/  HMMA.16816.F32 R68, R8.reuse, R30, R48 ;  /* 0x0000001e0844723c */ /* 0x040fe20000001830 */
[----:B------:R-:W-:Y:S05]  /*4490*/  LDSM.16.M88.4 R48, [R196+0x800] ;  /* 0x00080000c430783b */ /* 0x000fea0000000200 */
[C---:B-----5:R-:W-:Y:S06]  /*44a0*/  HMMA.16816.F32 R72, R8.reuse, R36, R44 ;  /* 0x000000240848723c */ /* 0x060fec000000182c */
[----:B------:R-:W-:Y:S01]  /*44b0*/  HMMA.16816.F32 R40, R8, R38, R40 ;  /* 0x000000260828723c */ /* 0x000fe20000001828 */
[----:B------:R-:W-:Y:S05]  /*44c0*/  LDSM.16.M88.4 R8, [R198+0x2000] ;  /* 0x00200000c608783b */ /* 0x000fea0000000200 */
[C---:B------:R-:W-:Y:S06]  /*44d0*/  HMMA.16816.F32 R32, R16.reuse, R28, R60 ;  /* 0x0000001c1020723c */ /* 0x040fec000000183c */
[C---:B------:R-:W-:Y:S01]  /*44e0*/  HMMA.16816.F32 R44, R16.reuse, R30, R56 ;  /* 0x0000001e102c723c */ /* 0x040fe20000001838 */
[----:B------:R-:W2:Y:S05]  /*44f0*/  LDSM.16.M88.4 R28, [R196] ;  /* 0x00000000c41c783b */ /* 0x000eaa0000000200 */
[----:B------:R-:W-:Y:S06]  /*4500*/  HMMA.16816.F32 R84, R16, R36, R84 ;  /* 0x000000241054723c */ /* 0x000fec0000001854 */
[----:B-1----:R-:W-:Y:S06]  /*4510*/  HMMA.16816.F32 R60, R4, R20, R76 ;  /* 0x00000014043c723c */ /* 0x002fec000000184c */
[----:B------:R-:W-:Y:S06]  /*4520*/  HMMA.16816.F32 R52, R16, R38, R80 ;  /* 0x000000261034723c */ /* 0x000fec0000001850 */
[C---:B------:R-:W-:Y:S01]  /*4530*/  HMMA.16816.F32 R56, R4.reuse, R22, R68 ;  /* 0x000000160438723c */ /* 0x040fe20000001844 */
[----:B------:R-:W-:Y:S05]  /*4540*/  LDSM.16.M88.4 R68, [R189+0x9800] ;  /* 0x00980000bd44783b */ /* 0x000fea0000000200 */
[C---:B------:R-:W-:Y:S06]  /*4550*/  HMMA.16816.F32 R72, R4.reuse, R64, R72 ;  /* 0x000000400448723c */ /* 0x040fec0000001848 */
[----:B------:R-:W-:Y:S01]  /*4560*/  HMMA.16816.F32 R40, R4, R66, R40 ;  /* 0x000000420428723c */ /* 0x000fe20000001828 */
[----:B------:R-:W-:Y:S05]  /*4570*/  LDSM.16.M88.4 R4, [R191+0x6000] ;  /* 0x00600000bf04783b */ /* 0x000fea0000000200 */
[C---:B------:R-:W-:Y:S01]  /*4580*/  HMMA.16816.F32 R36, R24.reuse, R20, R32 ;  /* 0x000000141824723c */ /* 0x040fe20000001820 */
[----:B------:R-:W1:Y:S05]  /*4590*/  LDSM.16.M88.4 R32, [R189+0x9000] ;  /* 0x00900000bd20783b */ /* 0x000e6a0000000200 */
[C---:B------:R-:W-:Y:S01]  /*45a0*/  HMMA.16816.F32 R16, R24.reuse, R22, R44 ;  /* 0x000000161810723c */ /* 0x040fe2000000182c */
[----:B------:R-:W3:Y:S05]  /*45b0*/  LDSM.16.M88.4 R20, [R191+0x4000] ;  /* 0x00400000bf14783b */ /* 0x000eea0000000200 */
[----:B------:R-:W-:Y:S06]  /*45c0*/  HMMA.16816.F32 R80, R24, R64, R84 ;  /* 0x000000401850723c */ /* 0x000fec0000001854 */
[----:B--2---:R-:W-:Y:S06]  /*45d0*/  HMMA.16816.F32 R44, R8, R28, R60 ;  /* 0x0000001c082c723c */ /* 0x004fec000000183c */
[----:B------:R-:W-:Y:S01]  /*45e0*/  HMMA.16816.F32 R52, R24, R66, R52 ;  /* 0x000000421834723c */ /* 0x000fe20000001834 */
[----:B------:R-:W-:Y:S05]  /*45f0*/  LDSM.16.M88.4 R24, [R193+0x4000] ;  /* 0x00400000c118783b */ /* 0x000fea0000000200 */
[C---:B------:R-:W-:Y:S06]  /*4600*/  HMMA.16816.F32 R56, R8.reuse, R30, R56 ;  /* 0x0000001e0838723c */ /* 0x040fec0000001838 */
[C---:B------:R-:W-:Y:S06]  /*4610*/  HMMA.16816.F32 R76, R8.reuse, R48, R72 ;  /* 0x00000030084c723c */ /* 0x040fec0000001848 */
[----:B------:R-:W-:Y:S01]  /*4620*/  HMMA.16816.F32 R64, R8, R50, R40 ;  /* 0x000000320840723c */ /* 0x000fe20000001828 */
[----:B------:R-:W-:Y:S05]  /*4630*/  LDSM.16.M88.4 R40, [R200+0x1800] ;  /* 0x00180000c828783b */ /* 0x000fea0000000200 */
[C---:B------:R-:W-:Y:S06]  /*4640*/  HMMA.16816.F32 R36, R12.reuse, R28, R36 ;  /* 0x0000001c0c24723c */ /* 0x040fec0000001824 */
[C---:B------:R-:W-:Y:S01]  /*4650*/  HMMA.16816.F32 R8, R12.reuse, R30, R16 ;  /* 0x0000001e0c08723c */ /* 0x040fe20000001810 */
[----:B------:R-:W-:Y:S04]  /*4660*/  LDSM.16.M88.4 R16, [R193+0x6000] ;  /* 0x00600000c110783b */ /* 0x000fe80000000200 */
[----:B------:R-:W2:Y:S01]  /*4670*/  LDSM.16.M88.4 R28, [R200+0x1000] ;  /* 0x00100000c81c783b */ /* 0x000ea20000000200 */
[----:B------:R-:W-:Y:S06]  /*4680*/  HMMA.16816.F32 R80, R12, R48, R80 ;  /* 0x000000300c50723c */ /* 0x000fec0000001850 */
[----:B-1----:R-:W-:Y:S06]  /*4690*/  HMMA.16816.F32 R60, R4, R32, R44 ;  /* 0x00000020043c723c */ /* 0x002fec000000182c */
[----:B------:R-:W-:Y:S01]  /*46a0*/  HMMA.16816.F32 R72, R12, R50, R52 ;  /* 0x000000320c48723c */ /* 0x000fe20000001834 */
[----:B------:R-:W-:Y:S05]  /*46b0*/  LDSM.16.M88.4 R12, [R199+0x4000] ;  /* 0x00400000c70c783b */ /* 0x000fea0000000200 */
[C---:B------:R-:W-:Y:S06]  /*46c0*/  HMMA.16816.F32 R56, R4.reuse, R34, R56 ;  /* 0x000000220438723c */ /* 0x040fec0000001838 */
[C---:B------:R-:W-:Y:S06]  /*46d0*/  HMMA.16816.F32 R52, R4.reuse, R68, R76 ;  /* 0x000000440434723c */ /* 0x040fec000000184c */
[----:B------:R-:W-:Y:S06]  /*46e0*/  HMMA.16816.F32 R48, R4, R70, R64 ;  /* 0x000000460430723c */ /* 0x000fec0000001840 */
[C---:B---3--:R-:W-:Y:S01]  /*46f0*/  HMMA.16816.F32 R44, R20.reuse, R32, R36 ;  /* 0x00000020142c723c */ /* 0x048fe20000001824 */
[----:B------:R-:W-:Y:S05]  /*4700*/  LDSM.16.M88.4 R36, [R197+0x9000] ;  /* 0x00900000c524783b */ /* 0x000fea0000000200 */
[C---:B------:R-:W-:Y:S01]  /*4710*/  HMMA.16816.F32 R4, R20.reuse, R34, R8 ;  /* 0x000000221404723c */ /* 0x040fe20000001808 */
[----:B------:R-:W1:Y:S04]  /*4720*/  LDSM.16.M88.4 R8, [R199+0x6000] ;  /* 0x00600000c708783b */ /* 0x000e680000000200 */
[----:B------:R-:W3:Y:S01]  /*4730*/  LDSM.16.M88.4 R32, [R197+0x9800] ;  /* 0x00980000c520783b */ /* 0x000ee20000000200 */
        /* <DEDUP_REMOVED lines=10> */
[----:B------:R-:W2:Y:S04]  /*47e0*/  LDSM.16.M88.4 R4, [R198+0x6000] ;  /* 0x00600000c604783b */ /* 0x000ea80000000200 */
[----:B------:R-:W4:Y:S01]  /*47f0*/  LDSM.16.M88.4 R28, [R196+0x1800] ;  /* 0x00180000c41c783b */ /* 0x000f220000000200 */
[----:B------:R-:W-:Y:S01]  /*4800*/  HMMA.16816.F32 R48, R24, R40, R76 ;  /* 0x000000281830723c */ /* 0x000fe2000000184c */
[----:B------:R-:W-:-:S05]  /*4810*/  DEPBAR.LE SB0, 0x0 ;  /* 0x000080000000791a */ /* 0x000fca0000000000 */
[----:B------:R-:W-:Y:S06]  /*4820*/  HMMA.16816.F32 R40, R24, R42, R72 ;  /* 0x0000002a1828723c */ /* 0x000fec0000001848 */
[C---:B-1----:R-:W-:Y:S06]  /*4830*/  HMMA.16816.F32 R64, R8.reuse, R36, R64 ;  /* 0x000000240840723c */ /* 0x042fec0000001840 */
[C---:B------:R-:W-:Y:S06]  /*4840*/  HMMA.16816.F32 R60, R8.reuse, R38, R60 ;  /* 0x00000026083c723c */ /* 0x040fec000000183c */
[C---:B---3--:R-:W-:Y:S06]  /*4850*/  HMMA.16816.F32 R56, R8.reuse, R32, R56 ;  /* 0x000000200838723c */ /* 0x048fec0000001838 */
[----:B------:R-:W-:Y:S06]  /*4860*/  HMMA.16816.F32 R24, R8, R34, R68 ;  /* 0x000000220818723c */ /* 0x000fec0000001844 */
[C---:B------:R-:W-:Y:S06]  /*4870*/  HMMA.16816.F32 R8, R12.reuse, R36, R52 ;  /* 0x000000240c08723c */ /* 0x040fec0000001834 */
[C---:B------:R-:W-:Y:S06]  /*4880*/  HMMA.16816.F32 R36, R12.reuse, R38, R44 ;  /* 0x000000260c24723c */ /* 0x040fec000000182c */
[C---:B------:R-:W-:Y:S06]  /*4890*/  HMMA.16816.F32 R44, R12.reuse, R32, R48 ;  /* 0x000000200c2c723c */ /* 0x040fec0000001830 */
[----:B------:R-:W-:Y:S06]  /*48a0*/  HMMA.16816.F32 R12, R12, R34, R40 ;  /* 0x000000220c0c723c */ /* 0x000fec0000001828 */
[C---:B--2---:R-:W-:Y:S06]  /*48b0*/  HMMA.16816.F32 R64, R4.reuse, R20, R64 ;  /* 0x000000140440723c */ /* 0x044fec0000001840 */
[C---:B------:R-:W-:Y:S06]  /*48c0*/  HMMA.16816.F32 R60, R4.reuse, R22, R60 ;  /* 0x00000016043c723c */ /* 0x040fec000000183c */
[C---:B----4-:R-:W-:Y:S06]  /*48d0*/  HMMA.16816.F32 R56, R4.reuse, R28, R56 ;  /* 0x0000001c0438723c */ /* 0x050fec0000001838 */
[----:B------:R-:W-:Y:S06]  /*48e0*/  HMMA.16816.F32 R32, R4, R30, R24 ;  /* 0x0000001e0420723c */ /* 0x000fec0000001818 */
[----:B------:R-:W-:Y:S01]  /*48f0*/  HMMA.16816.F32 R24, R16, R20, R8 ;  /* 0x000000141018723c */ /* 0x000fe20000001808 */
[----:B------:R-:W-:Y:S01]  /*4900*/  IMAD.U32 R5, RZ, RZ, UR15 ;  /* 0x0000000fff057e24 */ /* 0x000fe2000f8e00ff */
[----:B------:R-:W-:-:S03]  /*4910*/  SHF.R.S32.HI R4, RZ, 0x1f, R88 ;  /* 0x0000001fff047819 */ /* 0x000fc60000011458 */
[----:B------:R-:W-:Y:S01]  /*4920*/  IMAD R100, R5, 0x8, R95 ;  /* 0x0000000805647824 */ /* 0x000fe200078e025f */
[----:B------:R-:W-:Y:S01]  /*4930*/  IADD3 R5, R95, -R0, RZ ;  /* 0x800000005f057210 */ /* 0x000fe20007ffe0ff */
[C---:B------:R-:W-:Y:S01]  /*4940*/  HMMA.16816.F32 R36, R16.reuse, R22, R36 ;  /* 0x000000161024723c */ /* 0x040fe20000001824 */
[----:B------:R-:W-:Y:S02]  /*4950*/  LEA.HI R20, R4, R88, RZ, 0x2 ;  /* 0x0000005804147211 */ /* 0x000fe400078f10ff */
[----:B------:R1:W-:Y:S02]  /*4960*/  STL [R1+0x60], R100 ;  /* 0x0000606401007387 */ /* 0x0003e40000100800 */
[----:B------:R-:W-:Y:S01]  /*4970*/  SHF.R.S32.HI R4, RZ, 0x2, R20 ;  /* 0x00000002ff047819 */ /* 0x000fe20000011414 */
[----:B------:R-:W-:Y:S04]  /*4980*/  HMMA.16816.F32 R44, R16, R28, R44 ;  /* 0x0000001c102c723c */ /* 0x000fe8000000182c */
[----:B------:R-:W-:-:S02]  /*4990*/  IMAD R21, R5, 0x10, R4 ;  /* 0x0000001005157824 */ /* 0x000fc400078e0204 */
[----:B------:R-:W-:Y:S01]  /*49a0*/  IMAD.IADD R0, R4, 0x1, R91 ;  /* 0x0000000104007824 */ /* 0x000fe200078e025b */
[----:B------:R-:W-:Y:S01]  /*49b0*/  HMMA.16816.F32 R16, R16, R30, R12 ;  /* 0x0000001e1010723c */ /* 0x000fe2000000180c */
[----:B------:R-:W-:Y:S02]  /*49c0*/  IMAD.U32 R5, RZ, RZ, UR26 ;  /* 0x0000001aff057e24 */ /* 0x000fe4000f8e00ff */
[----:B------:R-:W-:Y:S01]  /*49d0*/  IMAD.U32 R4, RZ, RZ, UR37 ;  /* 0x00000025ff047e24 */ /* 0x000fe2000f8e00ff */
[C---:B------:R-:W-:Y:S01]  /*49e0*/  IADD3 R7, R0.reuse, 0x40, RZ ;  /* 0x0000004000077810 */ /* 0x040fe20007ffe0ff */
[C---:B------:R-:W-:Y:S01]  /*49f0*/  VIADD R6, R0.reuse, 0x8 ;  /* 0x0000000800067836 */ /* 0x040fe20000000000 */
[C---:B------:R-:W-:Y:S01]  /*4a00*/  VIADDMNMX R223, R0.reuse, UR37, R5, PT ;  /* 0x0000002500df7c46 */ /* 0x040fe2000b800105 */
[----:B------:R-:W-:Y:S01]  /*4a10*/  VIADD R8, R0, 0x48 ;  /* 0x0000004800087836 */ /* 0x000fe20000000000 */
[C-C-:B------:R-:W-:Y:S02]  /*4a20*/  IADD3 R5, R4.reuse, 0x8, R0.reuse ;  /* 0x0000000804057810 */ /* 0x140fe40007ffe000 */
[----:B------:R-:W-:-:S02]  /*4a30*/  IADD3 R9, R4, 0x40, R0 ;  /* 0x0000004004097810 */ /* 0x000fc40007ffe000 */
[----:B------:R-:W-:Y:S02]  /*4a40*/  IADD3 R4, R4, 0x48, R0 ;  /* 0x0000004804047810 */ /* 0x000fe40007ffe000 */
[----:B------:R-:W-:Y:S02]  /*4a50*/  VIADDMNMX R219, R0, UR36, RZ, !PT ;  /* 0x0000002400db7c46 */ /* 0x000fe4000f8001ff */
[----:B------:R-:W-:Y:S02]  /*4a60*/  VIADDMNMX R218, R6, UR36, RZ, !PT ;  /* 0x0000002406da7c46 */ /* 0x000fe4000f8001ff */
[----:B------:R-:W-:Y:S02]  /*4a70*/  VIADDMNMX R217, R7, UR36, RZ, !PT ;  /* 0x0000002407d97c46 */ /* 0x000fe4000f8001ff */
[----:B------:R-:W-:Y:S02]  /*4a80*/  VIADDMNMX R216, R8, UR36, RZ, !PT ;  /* 0x0000002408d87c46 */ /* 0x000fe4000f8001ff */
[----:B------:R-:W-:-:S02]  /*4a90*/  VIMNMX R222, R5, UR26, PT ;  /* 0x0000001a05de7c48 */ /* 0x000fc4000bfe0100 */
[----:B------:R-:W-:Y:S02]  /*4aa0*/  VIMNMX R221, R9, UR26, PT ;  /* 0x0000001a09dd7c48 */ /* 0x000fe4000bfe0100 */
[----:B------:R-:W-:Y:S01]  /*4ab0*/  VIMNMX R220, R4, UR26, PT ;  /* 0x0000001a04dc7c48 */ /* 0x000fe2000bfe0100 */
[----:B------:R-:W-:Y:S06]  /*4ac0*/  BAR.SYNC.DEFER_BLOCKING 0x0 ;  /* 0x0000000000007b1d */ /* 0x000fec0000010000 */
[----:B-1----:R-:W-:Y:S05]  /*4ad0*/  @!P0 BRA `(.L_x_2563) ;  /* 0x0000000000c08947 */ /* 0x002fea0003800000 */
[----:B------:R-:W-:Y:S01]  /*4ae0*/  ULDC UR6, c[0x0][0x2d0] ;  /* 0x0000b40000067ab9 */ /* 0x000fe20000000800 */
[----:B------:R-:W-:Y:S01]  /*4af0*/  UIADD3 UR26, UR19, -0x2, URZ ;  /* 0xfffffffe131a7890 */ /* 0x000fe2000fffe03f */
[----:B------:R-:W-:Y:S01]  /*4b00*/  ISETP.GE.AND P3, PT, R136, UR6, PT ;  /* 0x0000000688007c0c */ /* 0x000fe2000bf66270 */
[----:B------:R-:W-:Y:S01]  /*4b10*/  BSSY B0, `(.L_x_2564) ;  /* 0x000002b000007945 */ /* 0x000fe20003800000 */
[----:B------:R-:W-:Y:S01]  /*4b20*/  ISETP.GE.AND P2, PT, R98, UR6, PT ;  /* 0x0000000662007c0c */ /* 0x000fe2000bf46270 */
[----:B------:R-:W-:Y:S02]  /*4b30*/  USHF.R.S32.HI UR7, URZ, 0x1f, UR26 ;  /* 0x0000001f3f077899 */ /* 0x000fe4000801141a */
[----:B------:R-:W-:Y:S01]  /*4b40*/  UIMAD UR6, UR30, UR26, URZ ;  /* 0x0000001a1e0672a4 */ /* 0x000fe2000f8e023f */
[----:B------:R-:W-:-:S03]  /*4b50*/  IMAD.U32 R0, RZ, RZ, UR26 ;  /* 0x0000001aff007e24 */ /* 0x000fc6000f8e00ff */
[----:B------:R-:W-:Y:S01]  /*4b60*/  UIMAD UR6, UR7, UR31, UR6 ;  /* 0x0000001f070672a4 */ /* 0x000fe2000f8e0206 */
[----:B------:R-:W-:-:S03]  /*4b70*/  IMAD.WIDE.U32 R4, R0, UR31, R96 ;  /* 0x0000001f00047c25 */ /* 0x000fc6000f8e0060 */
[----:B------:R-:W1:Y:S01]  /*4b80*/  @!P3 LDC.64 R6, c[0x0][0x218] ;  /* 0x00008600ff06bb82 */ /* 0x000e620000000a00 */
[----:B------:R2:W-:Y:S01]  /*4b90*/  @P3 STS.128 [R210+0x8000], RZ ;  /* 0x008000ffd2003388 */ /* 0x0005e20000000c00 */
[----:B------:R-:W-:Y:S01]  /*4ba0*/  VIADD R5, R5, UR6 ;  /* 0x0000000605057c36 */ /* 0x000fe20008000000 */
[----:B------:R-:W-:-:S04]  /*4bb0*/  IADD3 R0, P4, R4, UR33, RZ ;  /* 0x0000002104007c10 */ /* 0x000fc8000ff9e0ff */
        /* <DEDUP_REMOVED lines=32> */
.L_x_2565:
[----:B------:R-:W-:Y:S05]  /*4dc0*/  BSYNC B0 ;  /* 0x0000000000007941 */ /* 0x000fea0003800000 */
.L_x_2564:
[----:B------:R-:W0:Y:S02]  /*4dd0*/  LDGDEPBAR ;  /* 0x00000000000079af */ /* 0x000e240000000000 */
.L_x_2563:
[----:B-1----:R-:W-:Y:S01]  /*4de0*/  IMAD.U32 R4, RZ, RZ, UR18 ;  /* 0x00000012ff047e24 */ /* 0x002fe2000f8e00ff */
[----:B------:R-:W-:Y:S01]  /*4df0*/  LOP3.LUT R0, R20, 0x7ffffffc, RZ, 0xc0, !PT ;  /* 0x7ffffffc14007812 */ /* 0x000fe200078ec0ff */
[----:B------:R-:W-:Y:S01]  /*4e00*/  ULOP3.LUT UR6, UR44, UR29, URZ, 0x3c, !UPT ;  /* 0x0000001d2c067292 */ /* 0x000fe2000f8e3c3f */
[----:B------:R-:W-:Y:S01]  /*4e10*/  IMAD.WIDE.U32 R22, R102, -0x2daee0ad, RZ ;  /* 0xd2511f5366167825 */ /* 0x000fe200078e00ff */
[----:B------:R-:W-:Y:S01]  /*4e20*/  UIADD3 UR26, UR28, -0x61c88647, URZ ;  /* 0x9e3779b91c1a7890 */ /* 0x000fe2000fffe03f */
[----:B------:R-:W-:Y:S01]  /*4e30*/  LOP3.LUT R28, R94, UR28, RZ, 0x3c, !PT ;  /* 0x0000001c5e1c7c12 */ /* 0x000fe2000f8e3cff */
[----:B------:R-:W-:Y:S01]  /*4e40*/  UIADD3 UR45, UR29, -0x4498517b, URZ ;  /* 0xbb67ae851d2d7890 */ /* 0x000fe2000fffe03f */
[----:B------:R-:W-:Y:S01]  /*4e50*/  IMAD R4, R4, 0x20, R101 ;  /* 0x0000002004047824 */ /* 0x000fe200078e0265 */
[----:B------:R-:W-:Y:S01]  /*4e60*/  UIADD3 UR41, UR29, 0x76cf5d0a, URZ ;  /* 0x76cf5d0a1d297890 */ /* 0x000fe2000fffe03f */
[----:B--2---:R-:W-:Y:S01]  /*4e70*/  IMAD.IADD R6, R88, 0x1, -R0 ;  /* 0x0000000158067824 */ /* 0x004fe200078e0a00 */
[----:B------:R-:W-:Y:S01]  /*4e80*/  LOP3.LUT R0, R23, UR6, RZ, 0x3c, !PT ;  /* 0x0000000617007c12 */ /* 0x000fe2000f8e3cff */
[C---:B------:R-:W-:Y:S01]  /*4e90*/  VIADD R5, R4.reuse, 0x1 ;  /* 0x0000000104057836 */ /* 0x040fe20000000000 */
[-C--:B------:R-:W-:Y:S01]  /*4ea0*/  ISETP.GE.AND P6, PT, R4, R223.reuse, PT ;  /* 0x000000df0400720c */ /* 0x080fe20003fc6270 */
[----:B------:R-:W-:Y:S01]  /*4eb0*/  IMAD.SHL.U32 R6, R6, 0x2, RZ ;  /* 0x0000000206067824 */ /* 0x000fe200078e00ff */
[-C--:B------:R-:W-:Y:S01]  /*4ec0*/  ISETP.GE.AND P4, PT, R4, R222.reuse, PT ;  /* 0x000000de0400720c */ /* 0x080fe20003f86270 */
[----:B------:R-:W-:Y:S01]  /*4ed0*/  VIADD R9, R100, 0x4 ;  /* 0x0000000464097836 */ /* 0x000fe20000000000 */
[----:B------:R-:W-:Y:S01]  /*4ee0*/  ISETP.GE.AND P5, PT, R5, R223, PT ;  /* 0x000000df0500720c */ /* 0x000fe20003fa6270 */
[----:B------:R-:W-:Y:S01]  /*4ef0*/  IMAD R111, R21, UR20, R6 ;  /* 0x00000014156f7c24 */ /* 0x000fe2000f8e0206 */
[C---:B------:R-:W-:Y:S01]  /*4f00*/  ISETP.GE.AND P3, PT, R5.reuse, R222, PT ;  /* 0x000000de0500720c */ /* 0x040fe20003f66270 */
[----:B------:R-:W-:Y:S01]  /*4f10*/  VIADD R6, R4, 0x8 ;  /* 0x0000000804067836 */ /* 0x000fe20000000000 */
[C---:B------:R-:W-:Y:S01]  /*4f20*/  ISETP.GE.AND P2, PT, R5.reuse, R221, PT ;  /* 0x000000dd0500720c */ /* 0x040fe20003f46270 */
[----:B------:R-:W-:Y:S01]  /*4f30*/  IMAD.WIDE.U32 R78, R100, -0x326172a9, RZ ;  /* 0xcd9e8d57644e7825 */ /* 0x000fe200078e00ff */
[C---:B------:R-:W-:Y:S01]  /*4f40*/  ISETP.GE.AND P1, PT, R5.reuse, R220, PT ;  /* 0x000000dc0500720c */ /* 0x040fe20003f26270 */
[----:B------:R-:W-:Y:S01]  /*4f50*/  UIADD3 UR40, UR28, -0x255992d5, URZ ;  /* 0xdaa66d2b1c287890 */ /* 0x000fe2000fffe03f */
[----:B------:R-:W-:Y:S01]  /*4f60*/  ISETP.LT.OR P5, PT, R5, R219, P5 ;  /* 0x000000db0500720c */ /* 0x000fe20002fa1670 */
[----:B------:R-:W-:Y:S01]  /*4f70*/  IMAD.WIDE.U32 R10, R9, -0x326172a9, RZ ;  /* 0xcd9e8d57090a7825 */ /* 0x000fe200078e00ff */
[C---:B------:R-:W-:Y:S01]  /*4f80*/  ISETP.LT.OR P3, PT, R5.reuse, R218, P3 ;  /* 0x000000da0500720c */ /* 0x040fe20001f61670 */
[----:B------:R-:W-:Y:S01]  /*4f90*/  UIADD3 UR42, UR28, 0x3c6ef372, URZ ;  /* 0x3c6ef3721c2a7890 */ /* 0x000fe2000fffe03f */
[C---:B------:R-:W-:Y:S01]  /*4fa0*/  ISETP.LT.OR P2, PT, R5.reuse, R217, P2 ;  /* 0x000000d90500720c */ /* 0x040fe20001741670 */
[----:B------:R-:W-:Y:S01]  /*4fb0*/  IMAD.WIDE.U32 R12, R0, -0x326172a9, RZ ;  /* 0xcd9e8d57000c7825 */ /* 0x000fe200078e00ff */
[----:B------:R-:W-:Y:S01]  /*4fc0*/  ISETP.LT.OR P1, PT, R5, R216, P1 ;  /* 0x000000d80500720c */ /* 0x000fe20000f21670 */
[----:B------:R-:W-:Y:S01]  /*4fd0*/  STL.64 [R1+0x18], R22 ;  /* 0x0000181601007387 */ /* 0x000fe20000100a00 */
[C---:B------:R-:W-:Y:S01]  /*4fe0*/  ISETP.LT.OR P6, PT, R4.reuse, R219, P6 ;  /* 0x000000db0400720c */ /* 0x040fe200037c1670 */
[----:B------:R-:W-:Y:S01]  /*4ff0*/  VIADD R5, R4, 0x9 ;  /* 0x0000000904057836 */ /* 0x000fe20000000000 */
[----:B------:R-:W-:Y:S01]  /*5000*/  FSEL R41, R25, -INF , !P5 ;  /* 0xff80000019297808 */ /* 0x000fe20006800000 */
[----:B------:R1:W-:Y:S01]  /*5010*/  STL [R1+0x64], R28 ;  /* 0x0000641c01007387 */ /* 0x0003e20000100800 */
[----:B------:R-:W-:Y:S01]  /*5020*/  FSEL R40, R24, -INF , !P6 ;  /* 0xff80000018287808 */ /* 0x000fe20007000000 */
[----:B------:R-:W-:Y:S01]  /*5030*/  UIADD3 UR39, UR29, 0x32370b8f, URZ ;  /* 0x32370b8f1d277890 */ /* 0x000fe2000fffe03f */
[----:B------:R-:W-:Y:S01]  /*5040*/  FSEL R49, R27, -INF , !P3 ;  /* 0xff8000001b317808 */ /* 0x000fe20005800000 */
[----:B------:R-:W-:Y:S01]  /*5050*/  STL.64 [R1+0x90], R78 ;  /* 0x0000904e01007387 */ /* 0x000fe20000100a00 */
[----:B------:R-:W-:Y:S01]  /*5060*/  FSEL R67, R67, -INF , !P1 ;  /* 0xff80000043437808 */ /* 0x000fe20004800000 */
[----:B------:R-:W-:Y:S01]  /*5070*/  UIADD3 UR37, UR29, -0x126145ec, URZ ;  /* 0xed9eba141d257890 */ /* 0x000fe2000fffe03f */
[C---:B------:R-:W-:Y:S01]  /*5080*/  ISETP.GE.AND P6, PT, R4.reuse, R221, PT ;  /* 0x000000dd0400720c */ /* 0x040fe20003fc6270 */
[----:B------:R-:W-:Y:S01]  /*5090*/  UIADD3 UR38, UR28, 0x78dde6e4, URZ ;  /* 0x78dde6e41c267890 */ /* 0x000fe2000fffe03f */
[----:B------:R-:W-:Y:S01]  /*50a0*/  ISETP.GE.AND P5, PT, R4, R220, PT ;  /* 0x000000dc0400720c */ /* 0x000fe20003fa6270 */
[----:B------:R-:W-:Y:S01]  /*50b0*/  UIADD3 UR18, UR29, -0x56f99767, URZ ;  /* 0xa90668991d127890 */ /* 0x000fe2000fffe03f */
[-C--:B------:R-:W-:Y:S01]  /*50c0*/  ISETP.GE.AND P3, PT, R6, R223.reuse, PT ;  /* 0x000000df0600720c */ /* 0x080fe20003f66270 */
[----:B------:R-:W-:Y:S01]  /*50d0*/  UIADD3 UR36, UR28, 0x1715609d, URZ ;  /* 0x1715609d1c247890 */ /* 0x000fe2000fffe03f */
[----:B------:R-:W-:Y:S01]  /*50e0*/  ISETP.GE.AND P1, PT, R5, R223, PT ;  /* 0x000000df0500720c */ /* 0x000fe20003f26270 */
[----:B------:R-:W-:Y:S01]  /*50f0*/  ULDC UR43, c[0x0][0x2ec] ;  /* 0x0000bb00002b7ab9 */ /* 0x000fe20000000800 */
[----:B------:R-:W-:Y:S01]  /*5100*/  ISETP.LT.OR P4, PT, R4, R218, P4 ;  /* 0x000000da0400720c */ /* 0x000fe20002781670 */
[----:B------:R-:W-:Y:S01]  /*5110*/  IMAD.IADD R0, R90, 0x1, R89 ;  /* 0x000000015a007824 */ /* 0x000fe200078e0259 */
[C---:B------:R-:W-:Y:S01]  /*5120*/  ISETP.LT.OR P6, PT, R4.reuse, R217, P6 ;  /* 0x000000d90400720c */ /* 0x040fe200037c1670 */
[----:B------:R-:W-:Y:S01]  /*5130*/  ULDC.64 UR6, c[0x0][0x2a8] ;  /* 0x0000aa0000067ab9 */ /* 0x000fe20000000a00 */
[----:B------:R-:W-:-:S02]  /*5140*/  ISETP.LT.OR P5, PT, R4, R216, P5 ;  /* 0x000000d80400720c */ /* 0x000fc40002fa1670 */
[-C--:B------:R-:W-:Y:S02]  /*5150*/  ISETP.LT.OR P3, PT, R6, R219.reuse, P3 ;  /* 0x000000db0600720c */ /* 0x080fe40001f61670 */
[----:B------:R-:W-:Y:S02]  /*5160*/  ISETP.LT.OR P1, PT, R5, R219, P1 ;  /* 0x000000db0500720c */ /* 0x000fe40000f21670 */
[----:B------:R-:W-:Y:S01]  /*5170*/  FSEL R48, R26, -INF , !P4 ;  /* 0xff8000001a307808 */ /* 0x000fe20006000000 */
[----:B------:R-:W-:Y:S01]  /*5180*/  IMAD.WIDE.U32 R26, R9, -0x326172a9, RZ ;  /* 0xcd9e8d57091a7825 */ /* 0x000fe200078e00ff */
        /* <DEDUP_REMOVED lines=24> */
[----:B------:R-:W-:Y:S02]  /*5310*/  ISETP.LT.OR P1, PT, R5, R219, P1 ;  /* 0x000000db0500720c */ /* 0x000fe40000f21670 */
        /* <DEDUP_REMOVED lines=11> */
[----:B------:R-:W-:Y:S02]  /*53d0*/  ISETP.GE.AND P2, PT, R6, R220, PT ;  /* 0x000000dc0600720c */ /* 0x000fe40003f46270 */
[C---:B------:R-:W-:Y:S02]  /*53e0*/  ISETP.LT.OR P5, PT, R5.reuse, R218, P5 ;  /* 0x000000da0500720c */ /* 0x040fe40002fa1670 */
[CC--:B------:R-:W-:Y:S02]  /*53f0*/  ISETP.LT.OR P3, PT, R5.reuse, R217.reuse, P3 ;  /* 0x000000d90500720c */ /* 0x0c0fe40001f61670 */
[----:B------:R-:W-:Y:S01]  /*5400*/  ISETP.LT.OR P1, PT, R5, R216, P1 ;  /* 0x000000d80500720c */ /* 0x000fe20000f21670 */
[----:B------:R-:W-:Y:S01]  /*5410*/  VIADD R5, R4, 0x18 ;  /* 0x0000001804057836 */ /* 0x000fe20000000000 */
[----:B------:R-:W-:Y:S01]  /*5420*/  ISETP.LT.OR P6, PT, R6, R218, P6 ;  /* 0x000000da0600720c */ /* 0x000fe200037c1670 */
[----:B------:R-:W-:Y:S01]  /*5430*/  VIADD R4, R4, 0x19 ;  /* 0x0000001904047836 */ /* 0x000fe20000000000 */
        /* <DEDUP_REMOVED lines=10> */
[----:B------:R-:W-:Y:S02]  /*54e0*/  FSEL R57, R57, -INF , !P3 ;  /* 0xff80000039397808 */ /* 0x000fe40005800000 */
[----:B------:R-:W-:Y:S02]  /*54f0*/  ISETP.GE.AND P3, PT, R4, R223, PT ;  /* 0x000000df0400720c */ /* 0x000fe40003f66270 */
[----:B------:R-:W-:-:S02]  /*5500*/  ISETP.LT.OR P5, PT, R5, R219, P5 ;  /* 0x000000db0500720c */ /* 0x000fc40002fa1670 */
[C---:B------:R-:W-:Y:S02]  /*5510*/  ISETP.LT.OR P6, PT, R5.reuse, R218, P6 ;  /* 0x000000da0500720c */ /* 0x040fe400037c1670 */
[C---:B------:R-:W-:Y:S02]  /*5520*/  ISETP.LT.OR P4, PT, R5.reuse, R217, P4 ;  /* 0x000000d90500720c */ /* 0x040fe40002781670 */
[----:B------:R-:W-:Y:S02]  /*5530*/  ISETP.LT.OR P2, PT, R5, R216, P2 ;  /* 0x000000d80500720c */ /* 0x000fe40001741670 */
[----:B------:R-:W-:Y:S02]  /*5540*/  FSEL R69, R59, -INF , !P1 ;  /* 0xff8000003b457808 */ /* 0x000fe40004800000 */
[----:B------:R-:W-:Y:S02]  /*5550*/  ISETP.LT.OR P1, PT, R4, R219, P3 ;  /* 0x000000db0400720c */ /* 0x000fe40001f21670 */
[----:B------:R-:W-:-:S02]  /*5560*/  LOP3.LUT R5, R79, R28, RZ, 0x3c, !PT ;  /* 0x0000001c4f057212 */ /* 0x000fc400078e3cff */
[----:B------:R-:W-:Y:S02]  /*5570*/  LOP3.LUT R7, R11, R28, RZ, 0x3c, !PT ;  /* 0x0000001c0b077212 */ /* 0x000fe400078e3cff */
[----:B------:R-:W-:Y:S01]  /*5580*/  LOP3.LUT R8, R13, UR26, R10, 0x96, !PT ;  /* 0x0000001a0d087c12 */ /* 0x000fe2000f8e960a */
[----:B------:R-:W-:Y:S01]  /*5590*/  IMAD.WIDE.U32 R20, R5, -0x2daee0ad, RZ ;  /* 0xd2511f5305147825 */ /* 0x000fe200078e00ff */
[----:B------:R-:W-:Y:S02]  /*55a0*/  FSEL R44, R16, -INF , !P5 ;  /* 0xff800000102c7808 */ /* 0x000fe40006800000 */
[----:B------:R-:W-:Y:S01]  /*55b0*/  FSEL R45, R17, -INF , !P1 ;  /* 0xff800000112d7808 */ /* 0x000fe20004800000 */
[----:B------:R-:W-:Y:S01]  /*55c0*/  IMAD.WIDE.U32 R6, R7, -0x2daee0ad, RZ ;  /* 0xd2511f5307067825 */ /* 0x000fe200078e00ff */
[C---:B------:R-:W-:Y:S01]  /*55d0*/  ISETP.GE.AND P5, PT, R4.reuse, R222, PT ;  /* 0x000000de0400720c */ /* 0x040fe20003fa6270 */
[----:B------:R2:W-:Y:S01]  /*55e0*/  STL.64 [R1+0x30], R20 ;  /* 0x0000301401007387 */ /* 0x0005e20000100a00 */
[----:B------:R-:W-:Y:S01]  /*55f0*/  ISETP.GE.AND P3, PT, R4, R221, PT ;  /* 0x000000dd0400720c */ /* 0x000fe20003f66270 */
[----:B------:R-:W-:Y:S01]  /*5600*/  IMAD.WIDE.U32 R14, R8, -0x2daee0ad, RZ ;  /* 0xd2511f53080e7825 */ /* 0x000fe200078e00ff */
[C---:B------:R-:W-:Y:S01]  /*5610*/  ISETP.GE.AND P1, PT, R4.reuse, R220, PT ;  /* 0x000000dc0400720c */ /* 0x040fe20003f26270 */
[----:B------:R3:W-:Y:S01]  /*5620*/  STL.64 [R1+0x20], R26 ;  /* 0x0000201a01007387 */ /* 0x0007e20000100a00 */
[----:B------:R-:W-:-:S02]  /*5630*/  ISETP.LT.OR P5, PT, R4, R218, P5 ;  /* 0x000000da0400720c */ /* 0x000fc40002fa1670 */
[C---:B------:R-:W-:Y:S02]  /*5640*/  ISETP.LT.OR P3, PT, R4.reuse, R217, P3 ;  /* 0x000000d90400720c */ /* 0x040fe40001f61670 */
[----:B------:R-:W-:Y:S02]  /*5650*/  ISETP.LT.OR P1, PT, R4, R216, P1 ;  /* 0x000000d80400720c */ /* 0x000fe40000f21670 */
[--C-:B------:R-:W-:Y:S02]  /*5660*/  LOP3.LUT R4, R21, UR45, R22.reuse, 0x96, !PT ;  /* 0x0000002d15047c12 */ /* 0x100fe4000f8e9616 */
[----:B------:R-:W-:Y:S02]  /*5670*/  LOP3.LUT R5, R7, UR45, R22, 0x96, !PT ;  /* 0x0000002d07057c12 */ /* 0x000fe4000f8e9616 */
[----:B------:R-:W-:Y:S01]  /*5680*/  LOP3.LUT R6, R15, UR41, R6, 0x96, !PT ;  /* 0x000000290f067c12 */ /* 0x000fe2000f8e9606 */
[----:B------:R-:W-:Y:S01]  /*5690*/  IMAD.WIDE.U32 R30, R4, -0x326172a9, RZ ;  /* 0xcd9e8d57041e7825 */ /* 0x000fe200078e00ff */
[----:B------:R-:W-:-:S02]  /*56a0*/  FSEL R55, R32, -INF , !P4 ;  /* 0xff80000020377808 */ /* 0x000fc40006000000 */
[----:B------:R-:W-:Y:S01]  /*56b0*/  FSEL R54, R33, -INF , !P3 ;  /* 0xff80000021367808 */ /* 0x000fe20005800000 */
[----:B------:R-:W-:Y:S01]  /*56c0*/  IMAD.WIDE.U32 R4, R5, -0x326172a9, RZ ;  /* 0xcd9e8d5705047825 */ /* 0x000fe200078e00ff */
[----:B------:R-:W-:Y:S01]  /*56d0*/  FSEL R72, R18, -INF , !P6 ;  /* 0xff80000012487808 */ /* 0x000fe20007000000 */
[----:B------:R-:W-:Y:S01]  /*56e0*/  STL.64 [R1], R30 ;  /* 0x0000001e01007387 */ /* 0x000fe20000100a00 */
[----:B------:R-:W-:Y:S01]  /*56f0*/  LOP3.LUT R8, R31, UR42, R12, 0x96, !PT ;  /* 0x0000002a1f087c12 */ /* 0x000fe2000f8e960c */
[----:B------:R-:W-:Y:S01]  /*5700*/  IMAD.WIDE.U32 R32, R6, -0x326172a9, RZ ;  /* 0xcd9e8d5706207825 */ /* 0x000fe200078e00ff */
[----:B------:R-:W-:Y:S02]  /*5710*/  LOP3.LUT R6, R13, UR26, R78, 0x96, !PT ;  /* 0x0000001a0d067c12 */ /* 0x000fe4000f8e964e */
[----:B------:R-:W-:Y:S01]  /*5720*/  LOP3.LUT R9, R27, R28, RZ, 0x3c, !PT ;  /* 0x0000001c1b097212 */ /* 0x000fe200078e3cff */
[----:B-1----:R-:W-:Y:S01]  /*5730*/  IMAD.WIDE.U32 R28, R8, -0x2daee0ad, RZ ;  /* 0xd2511f53081c7825 */ /* 0x002fe200078e00ff */
[----:B------:R-:W-:-:S02]  /*5740*/  LOP3.LUT R24, R33, UR40, R4, 0x96, !PT ;  /* 0x0000002821187c12 */ /* 0x000fc4000f8e9604 */
[----:B------:R-:W-:Y:S01]  /*5750*/  FMNMX.FTZ R4, R40, R41, !PT ;  /* 0x0000002928047209 */ /* 0x000fe20007810000 */
[----:B------:R-:W-:Y:S01]  /*5760*/  IMAD.WIDE.U32 R6, R6, -0x2daee0ad, RZ ;  /* 0xd2511f5306067825 */ /* 0x000fe200078e00ff */
[----:B------:R-:W-:Y:S02]  /*5770*/  FSEL R59, R34, -INF , !P2 ;  /* 0xff800000223b7808 */ /* 0x000fe40005000000 */
[----:B------:R-:W-:Y:S01]  /*5780*/  FMNMX.FTZ R18, R42, R4, !PT ;  /* 0x000000042a127209 */ /* 0x000fe20007810000 */
[----:B------:R-:W-:Y:S01]  /*5790*/  IMAD.WIDE.U32 R24, R24, -0x2daee0ad, RZ ;  /* 0xd2511f5318187825 */ /* 0x000fe200078e00ff */
[----:B------:R-:W-:Y:S02]  /*57a0*/  FSEL R58, R35, -INF , !P1 ;  /* 0xff800000233a7808 */ /* 0x000fe40004800000 */
[----:B------:R-:W-:Y:S01]  /*57b0*/  FMNMX.FTZ R18, R43, R18, !PT ;  /* 0x000000122b127209 */ /* 0x000fe20007810000 */
[----:B------:R-:W-:Y:S01]  /*57c0*/  IMAD.WIDE.U32 R34, R9, -0x2daee0ad, RZ ;  /* 0xd2511f5309227825 */ /* 0x000fe200078e00ff */
[----:B------:R-:W-:-:S02]  /*57d0*/  LOP3.LUT R8, R7, UR41, R20, 0x96, !PT ;  /* 0x0000002907087c12 */ /* 0x000fc4000f8e9614 */
[----:B------:R-:W-:Y:S02]  /*57e0*/  FMNMX.FTZ R18, R38, R18, !PT ;  /* 0x0000001226127209 */ /* 0x000fe40007810000 */
[----:B------:R-:W-:Y:S01]  /*57f0*/  LOP3.LUT R7, R7, UR41, R20, 0x96, !PT ;  /* 0x0000002907077c12 */ /* 0x000fe2000f8e9614 */
[----:B------:R1:W-:Y:S01]  /*5800*/  STL.64 [R1+0x38], R34 ;  /* 0x0000382201007387 */ /* 0x0003e20000100a00 */
[----:B------:R-:W-:Y:S02]  /*5810*/  FMNMX.FTZ R18, R39, R18, !PT ;  /* 0x0000001227127209 */ /* 0x000fe40007810000 */
[C-C-:B------:R-:W-:Y:S02]  /*5820*/  LOP3.LUT R11, R29.reuse, UR39, R6.reuse, 0x96, !PT ;  /* 0x000000271d0b7c12 */ /* 0x140fe4000f8e9606 */
[----:B------:R-:W-:Y:S02]  /*5830*/  FMNMX.FTZ R18, R44, R18, !PT ;  /* 0x000000122c127209 */ /* 0x000fe40007810000 */
[----:B--2---:R-:W-:-:S02]  /*5840*/  LOP3.LUT R21, R29, UR39, R6, 0x96, !PT ;  /* 0x000000271d157c12 */ /* 0x004fc4000f8e9606 */
[----:B------:R-:W-:Y:S02]  /*5850*/  LOP3.LUT R10, R13, UR26, R26, 0x96, !PT ;  /* 0x0000001a0d0a7c12 */ /* 0x000fe4000f8e961a */
[----:B------:R-:W-:Y:S01]  /*5860*/  LOP3.LUT R6, R35, UR45, R22, 0x96, !PT ;  /* 0x0000002d23067c12 */ /* 0x000fe2000f8e9616 */
[----:B------:R-:W-:Y:S01]  /*5870*/  IMAD.WIDE.U32 R22, R7, -0x326172a9, RZ ;  /* 0xcd9e8d5707167825 */ /* 0x000fe200078e00ff */
[----:B------:R-:W-:Y:S02]  /*5880*/  FMNMX.FTZ R18, R45, R18, !PT ;  /* 0x000000122d127209 */ /* 0x000fe40007810000 */
[----:B------:R-:W-:Y:S01]  /*5890*/  LOP3.LUT R5, R5, UR42, R12, 0x96, !PT ;  /* 0x0000002a05057c12 */ /* 0x000fe2000f8e960c */
[----:B------:R-:W-:Y:S01]  /*58a0*/  IMAD.WIDE.U32 R16, R10, -0x2daee0ad, RZ ;  /* 0xd2511f530a107825 */ /* 0x000fe200078e00ff */
[----:B------:R-:W-:Y:S02]  /*58b0*/  LOP3.LUT R10, R23, UR40, R30, 0x96, !PT ;  /* 0x00000028170a7c12 */ /* 0x000fe4000f8e961e */
[----:B------:R-:W2:Y:S01]  /*58c0*/  SHFL.BFLY PT, R23, R18, 0x2, 0x1f ;  /* 0x0c401f0012177f89 */ /* 0x000ea200000e0000 */
[----:B------:R-:W-:Y:S01]  /*58d0*/  IMAD.WIDE.U32 R4, R5, -0x2daee0ad, RZ ;  /* 0xd2511f5305047825 */ /* 0x000fe200078e00ff */
[----:B------:R-:W-:-:S02]  /*58e0*/  FSEL R71, R19, -INF , !P5 ;  /* 0xff80000013477808 */ /* 0x000fc40006800000 */
[----:B------:R-:W-:Y:S01]  /*58f0*/  LEA R190, R0, UR4, 0x1 ;  /* 0x0000000400be7c11 */ /* 0x000fe2000f8e08ff */
[----:B------:R-:W-:Y:S01]  /*5900*/  IMAD.WIDE.U32 R12, R8, -0x326172a9, RZ ;  /* 0xcd9e8d57080c7825 */ /* 0x000fe200078e00ff */
[----:B---3--:R-:W-:Y:S01]  /*5910*/  LOP3.LUT R26, R5, UR39, R14, 0x96, !PT ;  /* 0x00000027051a7c12 */ /* 0x008fe2000f8e960e */
[----:B------:R-:W-:Y:S01]  /*5920*/  ULEA UR4, UR19, UR23, 0x5 ;  /* 0x0000001713047291 */ /* 0x000fe2000f8e283f */
[----:B------:R-:W-:Y:S01]  /*5930*/  LOP3.LUT R8, R17, UR41, R34, 0x96, !PT ;  /* 0x0000002911087c12 */ /* 0x000fe2000f8e9622 */
[----:B-1----:R-:W-:Y:S01]  /*5940*/  IMAD.WIDE.U32 R34, R6, -0x326172a9, RZ ;  /* 0xcd9e8d5706227825 */ /* 0x002fe200078e00ff */
[----:B------:R-:W-:Y:S01]  /*5950*/  LOP3.LUT R14, R13, UR40, R30, 0x96, !PT ;  /* 0x000000280d0e7c12 */ /* 0x000fe2000f8e961e */
[----:B------:R-:W-:Y:S01]  /*5960*/  LDSM.16.MT88.4 R224, [R190+0xa000] ;  /* 0x00a00000bee0783b */ /* 0x000fe20000004200 */
[----:B------:R-:W-:Y:S01]  /*5970*/  LOP3.LUT R6, R5, UR39, R16, 0x96, !PT ;  /* 0x0000002705067c12 */ /* 0x000fe2000f8e9610 */
[----:B------:R-:W-:Y:S01]  /*5980*/  IMAD.WIDE.U32 R30, R11, -0x326172a9, RZ ;  /* 0xcd9e8d570b1e7825 */ /* 0x000fe200078e00ff */
[----:B------:R-:W-:Y:S01]  /*5990*/  LOP3.LUT R5, R25, UR37, R4, 0x96, !PT ;  /* 0x0000002519057c12 */ /* 0x000fe2000f8e9604 */
[----:B------:R1:W-:Y:S01]  /*59a0*/  STL.64 [R1+0x28], R34 ;  /* 0x0000282201007387 */ /* 0x0003e20000100a00 */
[----:B------:R-:W-:Y:S01]  /*59b0*/  UIADD3 UR4, UR4, -0x20, URZ ;  /* 0xffffffe004047890 */ /* 0x000fe2000fffe03f */
[----:B------:R-:W-:Y:S01]  /*59c0*/  IMAD.WIDE.U32 R14, R14, -0x2daee0ad, RZ ;  /* 0xd2511f530e0e7825 */ /* 0x000fe200078e00ff */
[----:B------:R-:W-:Y:S01]  /*59d0*/  LOP3.LUT R19, R31, UR38, R12, 0x96, !PT ;  /* 0x000000261f137c12 */ /* 0x000fe2000f8e960c */
[----:B------:R-:W-:Y:S02]  /*59e0*/  LDSM.16.MT88.4 R172, [R190+0xb000] ;  /* 0x00b00000beac783b */ /* 0x000fe40000004200 */
[----:B------:R-:W-:Y:S01]  /*59f0*/  IMAD.WIDE.U32 R10, R10, -0x2daee0ad, RZ ;  /* 0xd2511f530a0a7825 */ /* 0x000fe200078e00ff */
[--C-:B------:R-:W-:Y:S01]  /*5a00*/  LOP3.LUT R20, R15, UR37, R28.reuse, 0x96, !PT ;  /* 0x000000250f147c12 */ /* 0x100fe2000f8e961c */
[----:B------:R-:W-:Y:S01]  /*5a10*/  LDSM.16.MT88.4 R164, [R190+0xa800] ;  /* 0x00a80000bea4783b */ /* 0x000fe20000004200 */
[----:B--2---:R-:W-:Y:S01]  /*5a20*/  FMNMX.FTZ R18, R18, R23, !PT ;  /* 0x0000001712127209 */ /* 0x004fe20007810000 */
[----:B------:R-:W-:Y:S01]  /*5a30*/  IMAD.WIDE.U32 R8, R8, -0x326172a9, RZ ;  /* 0xcd9e8d5708087825 */ /* 0x000fe200078e00ff */
[----:B------:R-:W-:-:S03]  /*5a40*/  LOP3.LUT R15, R11, UR37, R28, 0x96, !PT ;  /* 0x000000250b0f7c12 */ /* 0x000fc6000f8e961c */
[----:B------:R-:W-:Y:S01]  /*5a50*/  IMAD.WIDE.U32 R28, R21, -0x326172a9, RZ ;  /* 0xcd9e8d57151c7825 */ /* 0x000fe200078e00ff */
[----:B------:R-:W-:Y:S01]  /*5a60*/  LOP3.LUT R16, R9, UR40, R34, 0x96, !PT ;  /* 0x0000002809107c12 */ /* 0x000fe2000f8e9622 */
[----:B------:R-:W2:Y:S02]  /*5a70*/  SHFL.BFLY PT, R134, R18, 0x1, 0x1f ;  /* 0x0c201f0012867f89 */ /* 0x000ea400000e0000 */
[----:B------:R-:W-:Y:S01]  /*5a80*/  IMAD.WIDE.U32 R36, R5, -0x326172a9, RZ ;  /* 0xcd9e8d5705247825 */ /* 0x000fe200078e00ff */
[----:B------:R-:W-:Y:S02]  /*5a90*/  FMNMX.FTZ R5, R48, R49, !PT ;  /* 0x0000003130057209 */ /* 0x000fe40007810000 */
[----:B------:R-:W-:Y:S01]  /*5aa0*/  LOP3.LUT R9, R29, UR38, R22, 0x96, !PT ;  /* 0x000000261d097c12 */ /* 0x000fe2000f8e9616 */
[----:B------:R-:W-:Y:S01]  /*5ab0*/  IMAD.WIDE.U32 R16, R16, -0x2daee0ad, RZ ;  /* 0xd2511f5310107825 */ /* 0x000fe200078e00ff */
[----:B------:R-:W-:-:S03]  /*5ac0*/  FMNMX.FTZ R5, R50, R5, !PT ;  /* 0x0000000532057209 */ /* 0x000fc60007810000 */
[----:B------:R-:W-:Y:S01]  /*5ad0*/  IMAD.WIDE.U32 R12, R26, -0x326172a9, RZ ;  /* 0xcd9e8d571a0c7825 */ /* 0x000fe200078e00ff */
[----:B------:R-:W-:Y:S02]  /*5ae0*/  LOP3.LUT R11, R17, UR37, R4, 0x96, !PT ;  /* 0x00000025110b7c12 */ /* 0x000fe4000f8e9604 */
[----:B------:R-:W-:Y:S01]  /*5af0*/  FMNMX.FTZ R5, R51, R5, !PT ;  /* 0x0000000533057209 */ /* 0x000fe20007810000 */
[----:B------:R-:W-:Y:S01]  /*5b00*/  IMAD.WIDE.U32 R6, R6, -0x326172a9, RZ ;  /* 0xcd9e8d5706067825 */ /* 0x000fe200078e00ff */
[----:B------:R-:W-:Y:S02]  /*5b10*/  LOP3.LUT R13, R13, UR38, R32, 0x96, !PT ;  /* 0x000000260d0d7c12 */ /* 0x000fe4000f8e9620 */
[----:B------:R-:W-:Y:S01]  /*5b20*/  FMNMX.FTZ R4, R64, R65, !PT ;  /* 0x0000004140047209 */ /* 0x000fe20007810000 */
[----:B-1----:R-:W-:Y:S01]  /*5b30*/  IMAD.WIDE.U32 R34, R9, -0x2daee0ad, RZ ;  /* 0xd2511f5309227825 */ /* 0x002fe200078e00ff */
[----:B------:R-:W-:Y:S02]  /*5b40*/  LOP3.LUT R22, R7, UR38, R8, 0x96, !PT ;  /* 0x0000002607167c12 */ /* 0x000fe4000f8e9608 */
[----:B------:R-:W-:Y:S01]  /*5b50*/  FMNMX.FTZ R8, R52, R5, !PT ;  /* 0x0000000534087209 */ /* 0x000fe20007810000 */
[----:B------:R-:W-:Y:S01]  /*5b60*/  IMAD.WIDE.U32 R32, R19, -0x2daee0ad, RZ ;  /* 0xd2511f5313207825 */ /* 0x000fe200078e00ff */
[----:B------:R-:W-:-:S02]  /*5b70*/  LOP3.LUT R19, R35, UR18, R10, 0x96, !PT ;  /* 0x0000001223137c12 */ /* 0x000fc4000f8e960a */
[----:B------:R-:W-:Y:S01]  /*5b80*/  FMNMX.FTZ R10, R53, R4, !PT ;  /* 0x00000004350a7209 */ /* 0x000fe20007810000 */
[----:B------:R-:W-:Y:S01]  /*5b90*/  IMAD.WIDE.U32 R20, R20, -0x326172a9, RZ ;  /* 0xcd9e8d5714147825 */ /* 0x000fe200078e00ff */
[----:B------:R-:W-:Y:S02]  /*5ba0*/  FMNMX.FTZ R8, R75, R8, !PT ;  /* 0x000000084b087209 */ /* 0x000fe40007810000 */
[----:B------:R-:W-:Y:S01]  /*5bb0*/  FMNMX.FTZ R10, R62, R10, !PT ;  /* 0x0000000a3e0a7209 */ /* 0x000fe20007810000 */
[----:B------:R-:W-:Y:S01]  /*5bc0*/  IMAD.WIDE.U32 R26, R11, -0x326172a9, RZ ;  /* 0xcd9e8d570b1a7825 */ /* 0x000fe200078e00ff */
[----:B------:R-:W-:Y:S02]  /*5bd0*/  LOP3.LUT R30, R21, UR36, R30, 0x96, !PT ;  /* 0x00000024151e7c12 */ /* 0x000fe4000f8e961e */
[----:B------:R-:W-:Y:S01]  /*5be0*/  FMNMX.FTZ R10, R56, R10, !PT ;  /* 0x0000000a380a7209 */ /* 0x000fe20007810000 */
[----:B------:R-:W-:Y:S01]  /*5bf0*/  IMAD.WIDE.U32 R4, R13, -0x2daee0ad, RZ ;  /* 0xd2511f530d047825 */ /* 0x000fe200078e00ff */
[----:B------:R-:W-:-:S02]  /*5c00*/  LOP3.LUT R21, R27, UR36, R6, 0x96, !PT ;  /* 0x000000241b157c12 */ /* 0x000fc4000f8e9606 */
[----:B------:R-:W-:Y:S01]  /*5c10*/  LOP3.LUT R7, R37, UR36, R12, 0x96, !PT ;  /* 0x0000002425077c12 */ /* 0x000fe2000f8e960c */
[----:B------:R-:W-:Y:S01]  /*5c20*/  IMAD.WIDE.U32 R22, R22, -0x2daee0ad, RZ ;  /* 0xd2511f5316167825 */ /* 0x000fe200078e00ff */
[----:B------:R-:W-:Y:S02]  /*5c30*/  LOP3.LUT R27, R5, UR18, R24, 0x96, !PT ;  /* 0x00000012051b7c12 */ /* 0x000fe4000f8e9618 */
[----:B------:R-:W-:Y:S01]  /*5c40*/  FMNMX.FTZ R5, R72, R8, !PT ;  /* 0x0000000848057209 */ /* 0x000fe20007810000 */
[----:B------:R-:W-:Y:S01]  /*5c50*/  IMAD.WIDE.U32 R6, R7, -0x2daee0ad, RZ ;  /* 0xd2511f5307067825 */ /* 0x000fe200078e00ff */
[----:B------:R-:W-:Y:S02]  /*5c60*/  FMNMX.FTZ R10, R57, R10, !PT ;  /* 0x0000000a390a7209 */ /* 0x000fe40007810000 */
[----:B------:R-:W-:Y:S01]  /*5c70*/  FMNMX.FTZ R5, R71, R5, !PT ;  /* 0x0000000547057209 */ /* 0x000fe20007810000 */
[--C-:B------:R-:W-:Y:S01]  /*5c80*/  IMAD R192, R3, 0x2, R190.reuse ;  /* 0x0000000203c07824 */ /* 0x100fe200078e02be */
[----:B------:R-:W-:Y:S01]  /*5c90*/  FMNMX.FTZ R10, R55, R10, !PT ;  /* 0x0000000a370a7209 */ /* 0x000fe20007810000 */
[----:B------:R-:W-:Y:S01]  /*5ca0*/  IMAD R195, R2, 0x2, R190 ;  /* 0x0000000202c37824 */ /* 0x000fe200078e02be */
[----:B--2---:R-:W-:Y:S01]  /*5cb0*/  FMNMX.FTZ R134, R18, R134, !PT ;  /* 0x0000008612867209 */ /* 0x004fe20007810000 */
[----:B------:R-:W1:Y:S01]  /*5cc0*/  SHFL.BFLY PT, R13, R5, 0x2, 0x1f ;  /* 0x0c401f00050d7f89 */ /* 0x000e6200000e0000 */
[----:B------:R-:W-:Y:S01]  /*5cd0*/  FMNMX.FTZ R10, R54, R10, !PT ;  /* 0x0000000a360a7209 */ /* 0x000fe20007810000 */
[----:B------:R-:W-:Y:S01]  /*5ce0*/  IMAD R194, R2, 0x2, R192 ;  /* 0x0000000202c27824 */ /* 0x000fe200078e02c0 */
[----:B------:R-:W-:Y:S01]  /*5cf0*/  LOP3.LUT R35, R7, UR21, R4, 0x96, !PT ;  /* 0x0000001507237c12 */ /* 0x000fe2000f8e9604 */
[----:B------:R-:W-:Y:S01]  /*5d00*/  FMUL.FTZ R11, R134, UR43 ;  /* 0x0000002b860b7c20 */ /* 0x000fe20008410000 */
[----:B------:R-:W-:Y:S01]  /*5d10*/  FMNMX.FTZ R4, R66, R67, !PT ;  /* 0x0000004342047209 */ /* 0x000fe20007810000 */
[----:B------:R-:W2:Y:S01]  /*5d20*/  SHFL.BFLY PT, R135, R10, 0x2, 0x1f ;  /* 0x0c401f000a877f89 */ /* 0x000ea200000e0000 */
[----:B------:R-:W-:Y:S01]  /*5d30*/  LOP3.LUT R17, R33, UR18, R14, 0x96, !PT ;  /* 0x0000001221117c12 */ /* 0x000fe2000f8e960e */
[----:B------:R-:W-:Y:S01]  /*5d40*/  IMAD.WIDE.U32 R14, R15, -0x326172a9, RZ ;  /* 0xcd9e8d570f0e7825 */ /* 0x000fe200078e00ff */
[----:B------:R-:W-:Y:S01]  /*5d50*/  FSETP.NEU.FTZ.AND P1, PT, R134, -INF , PT ;  /* 0xff8000008600780b */ /* 0x000fe20003f3d000 */
[----:B------:R-:W-:Y:S01]  /*5d60*/  LDSM.16.MT88.4 R236, [R192+0xa000] ;  /* 0x00a00000c0ec783b */ /* 0x000fe20000004200 */
[----:B------:R-:W-:Y:S01]  /*5d70*/  FMNMX.FTZ R12, R68, R4, !PT ;  /* 0x00000004440c7209 */ /* 0x000fe20007810000 */
[----:B------:R-:W-:Y:S01]  /*5d80*/  IMAD.WIDE.U32 R8, R17, -0x326172a9, RZ ;  /* 0xcd9e8d5711087825 */ /* 0x000fe200078e00ff */
[----:B------:R-:W-:Y:S01]  /*5d90*/  FSEL R4, R11, RZ, P1 ;  /* 0x000000ff0b047208 */ /* 0x000fe20000800000 */
[----:B------:R-:W-:Y:S01]  /*5da0*/  LDSM.16.MT88.4 R184, [R195+0xa000] ;  /* 0x00a00000c3b8783b */ /* 0x000fe20000004200 */
[----:B------:R-:W-:-:S02]  /*5db0*/  FMNMX.FTZ R11, R70, R12, !PT ;  /* 0x0000000c460b7209 */ /* 0x000fc40007810000 */
[C---:B------:R-:W-:Y:S01]  /*5dc0*/  LOP3.LUT R29, R6.reuse, 0xff, RZ, 0xc0, !PT ;  /* 0x000000ff061d7812 */ /* 0x040fe200078ec0ff */
[----:B------:R-:W-:Y:S01]  /*5dd0*/  LDSM.16.MT88.4 R232, [R194+0xa000] ;  /* 0x00a00000c2e8783b */ /* 0x000fe20000004200 */
[----:B------:R-:W-:Y:S02]  /*5de0*/  LOP3.LUT R88, R6, 0xffff, RZ, 0xc0, !PT ;  /* 0x0000ffff06587812 */ /* 0x000fe400078ec0ff */
[--C-:B------:R-:W-:Y:S01]  /*5df0*/  SHF.R.U32.HI R89, RZ, 0x10, R6.reuse ;  /* 0x00000010ff597819 */ /* 0x100fe20000011606 */
[----:B------:R-:W-:Y:S01]  /*5e00*/  LDSM.16.MT88.4 R204, [R192+0xb000] ;  /* 0x00b00000c0cc783b */ /* 0x000fe20000004200 */
[----:B------:R-:W-:Y:S01]  /*5e10*/  SHF.R.U32.HI R85, RZ, 0x18, R6 ;  /* 0x00000018ff557819 */ /* 0x000fe20000011606 */
[----:B------:R-:W-:Y:S01]  /*5e20*/  FFMA.FTZ R6, R40, UR43, -R4 ;  /* 0x0000002b28067c23 */ /* 0x000fe20008010804 */
[C---:B------:R-:W-:Y:S01]  /*5e30*/  LOP3.LUT R40, R8.reuse, 0xff, RZ, 0xc0, !PT ;  /* 0x000000ff08287812 */ /* 0x040fe200078ec0ff */
[----:B------:R-:W-:Y:S01]  /*5e40*/  LDSM.16.MT88.4 R156, [R192+0xa800] ;  /* 0x00a80000c09c783b */ /* 0x000fe20000004200 */
[----:B------:R-:W-:Y:S01]  /*5e50*/  LOP3.LUT R149, R8, 0xffff, RZ, 0xc0, !PT ;  /* 0x0000ffff08957812 */ /* 0x000fe200078ec0ff */
[----:B------:R3:W-:Y:S01]  /*5e60*/  MUFU.EX2 R104, R6 ;  /* 0x0000000600687308 */ /* 0x0007e20000000800 */
[----:B------:R-:W-:-:S02]  /*5e70*/  SHF.R.U32.HI R151, RZ, 0x10, R8 ;  /* 0x00000010ff977819 */ /* 0x000fc40000011608 */
[----:B------:R-:W-:Y:S02]  /*5e80*/  SHF.R.U32.HI R150, RZ, 0x18, R8 ;  /* 0x00000018ff967819 */ /* 0x000fe40000011608 */
[----:B------:R-:W-:Y:S01]  /*5e90*/  FMNMX.FTZ R8, R63, R11, !PT ;  /* 0x0000000b3f087209 */ /* 0x000fe20007810000 */
[----:B------:R-:W-:Y:S01]  /*5ea0*/  FFMA.FTZ R11, R42, UR43, -R4 ;  /* 0x0000002b2a0b7c23 */ /* 0x000fe20008010804 */
[----:B------:R-:W-:Y:S01]  /*5eb0*/  LOP3.LUT R46, R9, UR27, R20, 0x96, !PT ;  /* 0x0000001b092e7c12 */ /* 0x000fe2000f8e9614 */
[----:B------:R-:W-:Y:S01]  /*5ec0*/  FFMA.FTZ R9, R41, UR43, -R4 ;  /* 0x0000002b29097c23 */ /* 0x000fe20008010804 */
[----:B------:R-:W-:Y:S01]  /*5ed0*/  FMNMX.FTZ R132, R69, R8, !PT ;  /* 0x0000000845847209 */ /* 0x000fe20007810000 */
[----:B------:R-:W-:Y:S01]  /*5ee0*/  MUFU.EX2 R105, R11 ;  /* 0x0000000b00697308 */ /* 0x000fe20000000800 */
[----:B-1----:R-:W-:Y:S02]  /*5ef0*/  FMNMX.FTZ R5, R5, R13, !PT ;  /* 0x0000000d05057209 */ /* 0x002fe40007810000 */
[----:B------:R-:W-:-:S02]  /*5f00*/  FMNMX.FTZ R132, R59, R132, !PT ;  /* 0x000000843b847209 */ /* 0x000fc40007810000 */
[----:B--2---:R-:W-:Y:S01]  /*5f10*/  FMNMX.FTZ R135, R10, R135, !PT ;  /* 0x000000870a877209 */ /* 0x004fe20007810000 */
[----:B------:R-:W1:Y:S01]  /*5f20*/  SHFL.BFLY PT, R133, R5, 0x1, 0x1f ;  /* 0x0c201f0005857f89 */ /* 0x000e6200000e0000 */
[----:B------:R-:W-:Y:S01]  /*5f30*/  FMNMX.FTZ R132, R58, R132, !PT ;  /* 0x000000843a847209 */ /* 0x000fe20007810000 */
[----:B------:R2:W-:Y:S01]  /*5f40*/  MUFU.EX2 R103, R9 ;  /* 0x0000000900677308 */ /* 0x0005e20000000800 */
[----:B---3--:R-:W-:Y:S01]  /*5f50*/  IMAD.WIDE.U32 R6, R30, -0x2daee0ad, RZ ;  /* 0xd2511f531e067825 */ /* 0x008fe200078e00ff */
[----:B------:R-:W-:-:S03]  /*5f60*/  LOP3.LUT R28, R15, UR36, R28, 0x96, !PT ;  /* 0x000000240f1c7c12 */ /* 0x000fc6000f8e961c */
[----:B------:R-:W-:Y:S01]  /*5f70*/  FFMA.FTZ R10, R39, UR43, -R4 ;  /* 0x0000002b270a7c23 */ /* 0x000fe20008010804 */
[----:B------:R-:W3:Y:S01]  /*5f80*/  SHFL.BFLY PT, R15, R135, 0x1, 0x1f ;  /* 0x0c201f00870f7f89 */ /* 0x000ee200000e0000 */
[----:B------:R-:W-:Y:S02]  /*5f90*/  LOP3.LUT R16, R23, UR18, R16, 0x96, !PT ;  /* 0x0000001217107c12 */ /* 0x000fe4000f8e9610 */
[C---:B------:R-:W-:Y:S01]  /*5fa0*/  LOP3.LUT R106, R6.reuse, 0xff, RZ, 0xc0, !PT ;  /* 0x000000ff066a7812 */ /* 0x040fe200078ec0ff */
[----:B------:R-:W-:Y:S01]  /*5fb0*/  MUFU.EX2 R126, R10 ;  /* 0x0000000a007e7308 */ /* 0x000fe20000000800 */
[----:B------:R-:W-:Y:S02]  /*5fc0*/  LOP3.LUT R115, R6, 0xffff, RZ, 0xc0, !PT ;  /* 0x0000ffff06737812 */ /* 0x000fe400078ec0ff */
[--C-:B------:R-:W-:Y:S02]  /*5fd0*/  SHF.R.U32.HI R116, RZ, 0x10, R6.reuse ;  /* 0x00000010ff747819 */ /* 0x100fe40000011606 */
[----:B------:R-:W-:Y:S01]  /*5fe0*/  SHF.R.U32.HI R107, RZ, 0x18, R6 ;  /* 0x00000018ff6b7819 */ /* 0x000fe20000011606 */
[----:B------:R-:W-:Y:S01]  /*5ff0*/  FFMA.FTZ R6, R43, UR43, -R4 ;  /* 0x0000002b2b067c23 */ /* 0x000fe20008010804 */
[----:B------:R-:W-:Y:S01]  /*6000*/  LOP3.LUT R61, R7, UR21, R32, 0x96, !PT ;  /* 0x00000015073d7c12 */ /* 0x000fe2000f8e9620 */
[----:B--2---:R-:W-:-:S02]  /*6010*/  IMAD.WIDE.U32 R8, R19, -0x326172a9, RZ ;  /* 0xcd9e8d5713087825 */ /* 0x004fc400078e00ff */
[----:B------:R2:W4:Y:S01]  /*6020*/  MUFU.EX2 R109, R6 ;  /* 0x00000006006d7308 */ /* 0x0005220000000800 */
[----:B------:R-:W-:Y:S02]  /*6030*/  ISETP.LE.U32.AND P5, PT, R29, UR13, PT ;  /* 0x0000000d1d007c0c */ /* 0x000fe4000bfa3070 */
[----:B------:R-:W-:Y:S02]  /*6040*/  SHF.R.U32.HI R2, RZ, 0x10, R35 ;  /* 0x00000010ff027819 */ /* 0x000fe40000011623 */
[----:B------:R-:W-:Y:S02]  /*6050*/  LOP3.LUT R13, R9, UR27, R14, 0x96, !PT ;  /* 0x0000001b090d7c12 */ /* 0x000fe4000f8e960e */
[----:B------:R-:W5:Y:S01]  /*6060*/  SHFL.BFLY PT, R14, R132, 0x2, 0x1f ;  /* 0x0c401f00840e7f89 */ /* 0x000f6200000e0000 */
[----:B-1----:R-:W-:Y:S02]  /*6070*/  FMNMX.FTZ R133, R5, R133, !PT ;  /* 0x0000008505857209 */ /* 0x002fe40007810000 */
[----:B------:R-:W-:-:S02]  /*6080*/  LOP3.LUT R33, R8, 0xff, RZ, 0xc0, !PT ;  /* 0x000000ff08217812 */ /* 0x000fc400078ec0ff */
[--C-:B------:R-:W-:Y:S02]  /*6090*/  SHF.R.U32.HI R32, RZ, 0x10, R8.reuse ;  /* 0x00000010ff207819 */ /* 0x100fe40000011608 */
[----:B------:R-:W-:Y:S02]  /*60a0*/  SHF.R.U32.HI R30, RZ, 0x18, R8 ;  /* 0x00000018ff1e7819 */ /* 0x000fe40000011608 */
[----:B------:R-:W-:Y:S01]  /*60b0*/  FSETP.NEU.FTZ.AND P1, PT, R133, -INF , PT ;  /* 0xff8000008500780b */ /* 0x000fe20003f3d000 */
[----:B--2---:R-:W-:Y:S01]  /*60c0*/  IMAD.WIDE.U32 R6, R28, -0x2daee0ad, RZ ;  /* 0xd2511f531c067825 */ /* 0x004fe200078e00ff */
[----:B------:R-:W-:-:S03]  /*60d0*/  LOP3.LUT R28, R8, 0xffff, RZ, 0xc0, !PT ;  /* 0x0000ffff081c7812 */ /* 0x000fc600078ec0ff */
[----:B------:R-:W-:Y:S01]  /*60e0*/  FFMA.FTZ R9, R38, UR43, -R4 ;  /* 0x0000002b26097c23 */ /* 0x000fe20008010804 */
[----:B---3--:R-:W-:Y:S02]  /*60f0*/  FMNMX.FTZ R135, R135, R15, !PT ;  /* 0x0000000f87877209 */ /* 0x008fe40007810000 */
[C---:B------:R-:W-:Y:S01]  /*6100*/  LOP3.LUT R17, R6.reuse, 0xffff, RZ, 0xc0, !PT ;  /* 0x0000ffff06117812 */ /* 0x040fe200078ec0ff */
[----:B------:R1:W-:Y:S01]  /*6110*/  MUFU.EX2 R110, R9 ;  /* 0x00000009006e7308 */ /* 0x0003e20000000800 */
[----:B------:R-:W-:Y:S02]  /*6120*/  LOP3.LUT R25, R6, 0xff, RZ, 0xc0, !PT ;  /* 0x000000ff06197812 */ /* 0x000fe400078ec0ff */
[--C-:B------:R-:W-:Y:S02]  /*6130*/  SHF.R.U32.HI R19, RZ, 0x10, R6.reuse ;  /* 0x00000010ff137819 */ /* 0x100fe40000011606 */
[----:B------:R-:W-:Y:S01]  /*6140*/  SHF.R.U32.HI R24, RZ, 0x18, R6 ;  /* 0x00000018ff187819 */ /* 0x000fe20000011606 */
[----:B------:R-:W-:Y:S01]  /*6150*/  FFMA.FTZ R6, R44, UR43, -R4 ;  /* 0x0000002b2c067c23 */ /* 0x000fe20008010804 */
[----:B------:R-:W-:Y:S01]  /*6160*/  LOP3.LUT R12, R7, UR21, R34, 0x96, !PT ;  /* 0x00000015070c7c12 */ /* 0x000fe2000f8e9622 */
[----:B------:R-:W-:Y:S01]  /*6170*/  FFMA.FTZ R7, R45, UR43, -R4 ;  /* 0x0000002b2d077c23 */ /* 0x000fe20008010804 */
[----:B-----5:R-:W-:Y:S01]  /*6180*/  FMNMX.FTZ R132, R132, R14, !PT ;  /* 0x0000000e84847209 */ /* 0x020fe20007810000 */
[----:B------:R2:W-:Y:S01]  /*6190*/  MUFU.EX2 R125, R6 ;  /* 0x00000006007d7308 */ /* 0x0005e20000000800 */
[----:B------:R-:W-:Y:S01]  /*61a0*/  IMAD.WIDE.U32 R4, R27, -0x326172a9, RZ ;  /* 0xcd9e8d571b047825 */ /* 0x000fe200078e00ff */
[----:B----4-:R-:W-:-:S02]  /*61b0*/  F2FP.F16.F32.PACK_AB R0, R109, R105 ;  /* 0x000000696d00723e */ /* 0x010fc400000000ff */
[----:B------:R-:W-:Y:S02]  /*61c0*/  LOP3.LUT R2, R2, 0xff, RZ, 0xc0, !PT ;  /* 0x000000ff02027812 */ /* 0x000fe400078ec0ff */
[----:B------:R-:W-:Y:S01]  /*61d0*/  LOP3.LUT R10, R5, UR27, R36, 0x96, !PT ;  /* 0x0000001b050a7c12 */ /* 0x000fe2000f8e9624 */
[----:B-1----:R-:W-:Y:S01]  /*61e0*/  IMAD.WIDE.U32 R8, R21, -0x2daee0ad, RZ ;  /* 0xd2511f5315087825 */ /* 0x002fe200078e00ff */
[C---:B------:R-:W-:Y:S01]  /*61f0*/  LOP3.LUT R34, R4.reuse, 0xffff, RZ, 0xc0, !PT ;  /* 0x0000ffff04227812 */ /* 0x040fe200078ec0ff */
[----:B------:R1:W-:Y:S02]  /*6200*/  MUFU.EX2 R124, R7 ;  /* 0x00000007007c7308 */ /* 0x0003e40000000800 */
[----:B------:R-:W-:Y:S01]  /*6210*/  FMUL.FTZ R5, R135, UR43 ;  /* 0x0000002b87057c20 */ /* 0x000fe20008410000 */
[----:B------:R-:W-:Y:S02]  /*6220*/  LOP3.LUT R15, R4, 0xff, RZ, 0xc0, !PT ;  /* 0x000000ff040f7812 */ /* 0x000fe400078ec0ff */
[----:B------:R-:W-:-:S02]  /*6230*/  LOP3.LUT R11, R9, UR21, R22, 0x96, !PT ;  /* 0x00000015090b7c12 */ /* 0x000fc4000f8e9616 */
[C---:B------:R-:W-:Y:S01]  /*6240*/  LOP3.LUT R20, R8.reuse, 0xffff, RZ, 0xc0, !PT ;  /* 0x0000ffff08147812 */ /* 0x040fe200078ec0ff */
[----:B--2---:R-:W-:Y:S01]  /*6250*/  FMUL.FTZ R6, R133, UR43 ;  /* 0x0000002b85067c20 */ /* 0x004fe20008410000 */
[----:B------:R-:W-:Y:S02]  /*6260*/  LOP3.LUT R23, R8, 0xff, RZ, 0xc0, !PT ;  /* 0x000000ff08177812 */ /* 0x000fe400078ec0ff */
[--C-:B------:R-:W-:Y:S02]  /*6270*/  SHF.R.U32.HI R22, RZ, 0x10, R8.reuse ;  /* 0x00000010ff167819 */ /* 0x100fe40000011608 */
[----:B------:R-:W-:Y:S01]  /*6280*/  SHF.R.U32.HI R21, RZ, 0x18, R8 ;  /* 0x00000018ff157819 */ /* 0x000fe20000011608 */
[----:B------:R-:W-:Y:S01]  /*6290*/  IMAD.WIDE.U32 R8, R16, -0x326172a9, RZ ;  /* 0xcd9e8d5710087825 */ /* 0x000fe200078e00ff */
[----:B------:R-:W-:Y:S01]  /*62a0*/  FSEL R6, R6, RZ, P1 ;  /* 0x000000ff06067208 */ /* 0x000fe20000800000 */
[----:B------:R-:W2:Y:S01]  /*62b0*/  SHFL.BFLY PT, R16, R132, 0x1, 0x1f ;  /* 0x0c201f0084107f89 */ /* 0x000ea200000e0000 */
[----:B------:R-:W-:-:S02]  /*62c0*/  FSETP.NEU.FTZ.AND P1, PT, R135, -INF , PT ;  /* 0xff8000008700780b */ /* 0x000fc40003f3d000 */
[----:B------:R-:W-:Y:S01]  /*62d0*/  SHF.R.U32.HI R18, RZ, 0x10, R4 ;  /* 0x00000010ff127819 */ /* 0x000fe20000011604 */
[----:B-1----:R-:W-:Y:S01]  /*62e0*/  FFMA.FTZ R7, R48, UR43, -R6 ;  /* 0x0000002b30077c23 */ /* 0x002fe20008010806 */
[----:B------:R-:W-:Y:S02]  /*62f0*/  SHF.R.U32.HI R14, RZ, 0x18, R4 ;  /* 0x00000018ff0e7819 */ /* 0x000fe40000011604 */
[----:B------:R-:W-:Y:S01]  /*6300*/  FSEL R4, R5, RZ, P1 ;  /* 0x000000ff05047208 */ /* 0x000fe20000800000 */
[----:B------:R1:W-:Y:S01]  /*6310*/  MUFU.EX2 R102, R7 ;  /* 0x0000000700667308 */ /* 0x0003e20000000800 */
[----:B------:R-:W-:Y:S02]  /*6320*/  LOP3.LUT R27, R8, 0xff, RZ, 0xc0, !PT ;  /* 0x000000ff081b7812 */ /* 0x000fe400078ec0ff */
[----:B------:R-:W-:Y:S01]  /*6330*/  SHF.R.U32.HI R29, RZ, 0x10, R8 ;  /* 0x00000010ff1d7819 */ /* 0x000fe20000011608 */
[----:B------:R-:W-:Y:S01]  /*6340*/  FFMA.FTZ R5, R64, UR43, -R4 ;  /* 0x0000002b40057c23 */ /* 0x000fe20008010804 */
[----:B------:R-:W-:-:S02]  /*6350*/  SHF.R.U32.HI R31, RZ, 0x18, R8 ;  /* 0x00000018ff1f7819 */ /* 0x000fc40000011608 */
[----:B------:R-:W-:Y:S01]  /*6360*/  ISETP.LE.U32.AND P2, PT, R15, UR13, PT ;  /* 0x0000000d0f007c0c */ /* 0x000fe2000bf43070 */
[----:B------:R3:W-:Y:S01]  /*6370*/  MUFU.EX2 R100, R5 ;  /* 0x0000000500647308 */ /* 0x0007e20000000800 */
[----:B------:R-:W-:Y:S02]  /*6380*/  SHF.R.U32.HI R15, RZ, 0x8, R28 ;  /* 0x00000008ff0f7819 */ /* 0x000fe4000001161c */
[----:B------:R-:W-:Y:S02]  /*6390*/  ISETP.LE.U32.AND P1, PT, R14, UR13, PT ;  /* 0x0000000d0e007c0c */ /* 0x000fe4000bf23070 */
[----:B------:R-:W-:Y:S02]  /*63a0*/  LOP3.LUT R14, R10, 0xff, RZ, 0xc0, !PT ;  /* 0x000000ff0a0e7812 */ /* 0x000fe400078ec0ff */
[----:B------:R-:W-:Y:S01]  /*63b0*/  PRMT R33, R33, 0x5410, R15 ;  /* 0x0000541021217816 */ /* 0x000fe2000000000f */
[--C-:B------:R-:W-:Y:S01]  /*63c0*/  FFMA.FTZ R15, R51, UR43, -R6.reuse ;  /* 0x0000002b330f7c23 */ /* 0x100fe20008010806 */
[----:B-1----:R-:W-:Y:S01]  /*63d0*/  FFMA.FTZ R7, R49, UR43, -R6 ;  /* 0x0000002b31077c23 */ /* 0x002fe20008010806 */
[----:B--2---:R-:W-:-:S02]  /*63e0*/  FMNMX.FTZ R132, R132, R16, !PT ;  /* 0x0000001084847209 */ /* 0x004fc40007810000 */
[----:B------:R-:W-:Y:S01]  /*63f0*/  ISETP.LE.U32.AND P6, PT, R14, UR13, PT ;  /* 0x0000000d0e007c0c */ /* 0x000fe2000bfc3070 */
[----:B------:R1:W-:Y:S01]  /*6400*/  MUFU.EX2 R101, R7 ;  /* 0x0000000700657308 */ /* 0x0003e20000000800 */
[----:B------:R-:W-:Y:S02]  /*6410*/  FSETP.NEU.FTZ.AND P3, PT, R132, -INF , PT ;  /* 0xff8000008400780b */ /* 0x000fe40003f7d000 */
[----:B------:R-:W-:Y:S02]  /*6420*/  SHF.R.U32.HI R14, RZ, 0x8, R20 ;  /* 0x00000008ff0e7819 */ /* 0x000fe40000011614 */
[----:B---3--:R-:W-:Y:S02]  /*6430*/  LOP3.LUT R5, R35, 0xff, RZ, 0xc0, !PT ;  /* 0x000000ff23057812 */ /* 0x008fe400078ec0ff */
[----:B------:R-:W-:Y:S01]  /*6440*/  SHF.R.U32.HI R16, RZ, 0x8, R17 ;  /* 0x00000008ff107819 */ /* 0x000fe20000011611 */
[----:B------:R2:W-:Y:S01]  /*6450*/  MUFU.EX2 R108, R15 ;  /* 0x0000000f006c7308 */ /* 0x0005e20000000800 */
[----:B------:R-:W-:-:S02]  /*6460*/  ISETP.LE.U32.AND P4, PT, R5, UR13, PT ;  /* 0x0000000d05007c0c */ /* 0x000fc4000bf83070 */
[----:B------:R-:W-:Y:S02]  /*6470*/  LOP3.LUT R5, R10, 0xffff, RZ, 0xc0, !PT ;  /* 0x0000ffff0a057812 */ /* 0x000fe400078ec0ff */
[----:B------:R-:W-:Y:S02]  /*6480*/  LOP3.LUT R17, R19, 0xff, RZ, 0xc0, !PT ;  /* 0x000000ff13117812 */ /* 0x000fe400078ec0ff */
[----:B------:R-:W-:Y:S02]  /*6490*/  SHF.R.U32.HI R5, RZ, 0x8, R5 ;  /* 0x00000008ff057819 */ /* 0x000fe40000011605 */
[----:B-1----:R-:W-:Y:S02]  /*64a0*/  LOP3.LUT R7, R9, UR27, R26, 0x96, !PT ;  /* 0x0000001b09077c12 */ /* 0x002fe4000f8e961a */
[----:B------:R-:W-:Y:S01]  /*64b0*/  LOP3.LUT R26, R8, 0xffff, RZ, 0xc0, !PT ;  /* 0x0000ffff081a7812 */ /* 0x000fe200078ec0ff */
[----:B------:R-:W-:Y:S01]  /*64c0*/  FFMA.FTZ R8, R65, UR43, -R4 ;  /* 0x0000002b41087c23 */ /* 0x000fe20008010804 */
[----:B------:R-:W-:-:S02]  /*64d0*/  LOP3.LUT R9, R32, 0xff, RZ, 0xc0, !PT ;  /* 0x000000ff20097812 */ /* 0x000fc400078ec0ff */
[----:B------:R-:W-:Y:S01]  /*64e0*/  PRMT R24, R17, 0x5410, R24 ;  /* 0x0000541011187816 */ /* 0x000fe20000000018 */
[----:B------:R1:W3:Y:S01]  /*64f0*/  MUFU.EX2 R95, R8 ;  /* 0x00000008005f7308 */ /* 0x0002e20000000800 */
[----:B------:R-:W-:Y:S01]  /*6500*/  PRMT R28, R9, 0x5410, R30 ;  /* 0x00005410091c7816 */ /* 0x000fe2000000001e */
[----:B------:R-:W-:Y:S01]  /*6510*/  FMUL.FTZ R9, R132, UR43 ;  /* 0x0000002b84097c20 */ /* 0x000fe20008410000 */
[----:B------:R-:W-:Y:S01]  /*6520*/  PRMT R30, R23, 0x5410, R14 ;  /* 0x00005410171e7816 */ /* 0x000fe2000000000e */
[----:B------:R-:W-:Y:S01]  /*6530*/  FFMA.FTZ R14, R52, UR43, -R6 ;  /* 0x0000002b340e7c23 */ /* 0x000fe20008010806 */
[----:B------:R-:W-:Y:S01]  /*6540*/  SHF.R.U32.HI R17, RZ, 0x18, R13 ;  /* 0x00000018ff117819 */ /* 0x000fe2000001160d */
[----:B--2---:R-:W-:Y:S01]  /*6550*/  FFMA.FTZ R15, R62, UR43, -R4 ;  /* 0x0000002b3e0f7c23 */ /* 0x004fe20008010804 */
[----:B------:R-:W-:Y:S01]  /*6560*/  PRMT R25, R25, 0x5410, R16 ;  /* 0x0000541019197816 */ /* 0x000fe20000000010 */
[----:B------:R2:W-:Y:S01]  /*6570*/  MUFU.EX2 R252, R14 ;  /* 0x0000000e00fc7308 */ /* 0x0005e20000000800 */
[----:B------:R-:W-:-:S07]  /*6580*/  LOP3.LUT R16, R12, 0xff, RZ, 0xc0, !PT ;  /* 0x000000ff0c107812 */ /* 0x000fce00078ec0ff */
[----:B------:R-:W-:Y:S01]  /*6590*/  MUFU.EX2 R92, R15 ;  /* 0x0000000f005c7308 */ /* 0x000fe20000000800 */
[----:B-1----:R-:W-:Y:S02]  /*65a0*/  FFMA.FTZ R8, R50, UR43, -R6 ;  /* 0x0000002b32087c23 */ /* 0x002fe40008010806 */
[----:B------:R-:W-:Y:S05]  /*65b0*/  LDSM.16.MT88.4 R48, [R195+0xa800] ;  /* 0x00a80000c330783b */ /* 0x000fea0000004200 */
[----:B------:R1:W-:Y:S01]  /*65c0*/  MUFU.EX2 R94, R8 ;  /* 0x00000008005e7308 */ /* 0x0003e20000000800 */
[----:B--2---:R-:W-:-:S07]  /*65d0*/  FFMA.FTZ R14, R53, UR43, -R4 ;  /* 0x0000002b350e7c23 */ /* 0x004fce0008010804 */
[----:B------:R-:W-:Y:S01]  /*65e0*/  MUFU.EX2 R78, R14 ;  /* 0x0000000e004e7308 */ /* 0x000fe20000000800 */
[----:B-1----:R-:W-:Y:S02]  /*65f0*/  LOP3.LUT R8, R5, 0xffff, RZ, 0xc0, !PT ;  /* 0x0000ffff05087812 */ /* 0x002fe400078ec0ff */
[----:B------:R-:W-:Y:S02]  /*6600*/  FSEL R5, R9, RZ, P3 ;  /* 0x000000ff09057208 */ /* 0x000fe40001800000 */
[----:B------:R-:W-:Y:S02]  /*6610*/  ISETP.LE.U32.AND P3, PT, R8, UR13, PT ;  /* 0x0000000d08007c0c */ /* 0x000fe4000bf63070 */
[----:B---3--:R-:W-:Y:S01]  /*6620*/  F2FP.F16.F32.PACK_AB R8, R95, R100 ;  /* 0x000000645f08723e */ /* 0x008fe200000000ff */
[----:B------:R-:W-:-:S03]  /*6630*/  FFMA.FTZ R9, R66, UR43, -R5 ;  /* 0x0000002b42097c23 */ /* 0x000fc60008010805 */
[C---:B------:R-:W-:Y:S01]  /*6640*/  PRMT R47, R8.reuse, 0x7610, R47 ;  /* 0x00007610082f7816 */ /* 0x040fe2000000002f */
[----:B------:R1:W-:Y:S01]  /*6650*/  MUFU.EX2 R93, R9 ;  /* 0x00000009005d7308 */ /* 0x0003e20000000800 */
[----:B------:R-:W-:Y:S01]  /*6660*/  PRMT R60, R8, 0x7632, R60 ;  /* 0x00007632083c7816 */ /* 0x000fe2000000003c */
[----:B------:R-:W-:Y:S02]  /*6670*/  FFMA.FTZ R8, R67, UR43, -R5 ;  /* 0x0000002b43087c23 */ /* 0x000fe40008010805 */
[----:B------:R-:W-:Y:S01]  /*6680*/  @!P6 HADD2 R74, -R47.H0_H0, -RZ.H0_H0 ;  /* 0xa00000ff2f4ae230 */ /* 0x000fe20000000900 */
[----:B------:R-:W-:Y:S01]  /*6690*/  PRMT R37, R47, 0x5410, R60 ;  /* 0x000054102f257816 */ /* 0x000fe2000000003c */
[----:B------:R-:W-:Y:S01]  /*66a0*/  @!P3 HADD2 R73, -R60.H0_H0, -RZ.H0_H0 ;  /* 0xa00000ff3c49b230 */ /* 0x000fe20000000900 */
[----:B------:R-:W2:Y:S01]  /*66b0*/  LDSM.16.MT88.4 R64, [R194+0xa800] ;  /* 0x00a80000c240783b */ /* 0x000ea20000004200 */
[----:B------:R3:W4:Y:S01]  /*66c0*/  MUFU.EX2 R79, R8 ;  /* 0x00000008004f7308 */ /* 0x0007220000000800 */
[----:B------:R-:W-:-:S02]  /*66d0*/  @!P6 PRMT R47, R74, 0x5410, RZ ;  /* 0x000054104a2fe816 */ /* 0x000fc400000000ff */
[----:B------:R-:W-:Y:S02]  /*66e0*/  @!P3 PRMT R60, R73, 0x5410, RZ ;  /* 0x00005410493cb816 */ /* 0x000fe400000000ff */
[----:B-1----:R-:W-:-:S04]  /*66f0*/  LOP3.LUT R9, R22, 0xff, RZ, 0xc0, !PT ;  /* 0x000000ff16097812 */ /* 0x002fc800078ec0ff */
[----:B------:R-:W-:Y:S02]  /*6700*/  PRMT R32, R9, 0x5410, R21 ;  /* 0x0000541009207816 */ /* 0x000fe40000000015 */
[----:B------:R-:W-:Y:S02]  /*6710*/  SHF.R.U32.HI R9, RZ, 0x18, R10 ;  /* 0x00000018ff097819 */ /* 0x000fe4000001160a */
[----:B---3--:R-:W-:Y:S02]  /*6720*/  LOP3.LUT R8, R18, 0xff, RZ, 0xc0, !PT ;  /* 0x000000ff12087812 */ /* 0x008fe400078ec0ff */
[----:B------:R-:W-:Y:S02]  /*6730*/  ISETP.LE.U32.AND P6, PT, R9, UR13, PT ;  /* 0x0000000d09007c0c */ /* 0x000fe4000bfc3070 */
[----:B------:R-:W-:Y:S02]  /*6740*/  ISETP.LE.U32.AND P3, PT, R8, UR13, PT ;  /* 0x0000000d08007c0c */ /* 0x000fe4000bf63070 */
[----:B------:R-:W-:-:S02]  /*6750*/  LOP3.LUT R8, R13, 0xffff, RZ, 0xc0, !PT ;  /* 0x0000ffff0d087812 */ /* 0x000fc400078ec0ff */
[----:B------:R-:W-:Y:S02]  /*6760*/  SHF.R.U32.HI R9, RZ, 0x10, R13 ;  /* 0x00000010ff097819 */ /* 0x000fe4000001160d */
[----:B------:R-:W-:Y:S02]  /*6770*/  SHF.R.U32.HI R14, RZ, 0x8, R8 ;  /* 0x00000008ff0e7819 */ /* 0x000fe40000011608 */
[----:B------:R-:W-:Y:S02]  /*6780*/  LOP3.LUT R8, R9, 0xff, RZ, 0xc0, !PT ;  /* 0x000000ff09087812 */ /* 0x000fe400078ec0ff */
[----:B----4-:R-:W-:Y:S02]  /*6790*/  F2FP.F16.F32.PACK_AB R9, R79, R93 ;  /* 0x0000005d4f09723e */ /* 0x010fe400000000ff */
[----:B------:R-:W-:Y:S02]  /*67a0*/  LOP3.LUT R18, R13, 0xff, RZ, 0xc0, !PT ;  /* 0x000000ff0d127812 */ /* 0x000fe400078ec0ff */
[----:B------:R-:W-:Y:S01]  /*67b0*/  PRMT R22, R8, 0x5410, R17 ;  /* 0x0000541008167816 */ /* 0x000fe20000000011 */
[----:B------:R-:W-:Y:S01]  /*67c0*/  FFMA.FTZ R8, R56, UR43, -R4 ;  /* 0x0000002b38087c23 */ /* 0x000fe20008010804 */
[----:B------:R-:W-:-:S02]  /*67d0*/  LOP3.LUT R13, R12, 0xffff, RZ, 0xc0, !PT ;  /* 0x0000ffff0c0d7812 */ /* 0x000fc400078ec0ff */
[C---:B------:R-:W-:Y:S01]  /*67e0*/  PRMT R45, R9.reuse, 0x7632, R45 ;  /* 0x00007632092d7816 */ /* 0x040fe2000000002d */
[----:B------:R1:W-:Y:S01]  /*67f0*/  MUFU.EX2 R251, R8 ;  /* 0x0000000800fb7308 */ /* 0x0003e20000000800 */
[----:B------:R-:W-:Y:S02]  /*6800*/  SHF.R.U32.HI R13, RZ, 0x8, R13 ;  /* 0x00000008ff0d7819 */ /* 0x000fe4000001160d */
[----:B------:R-:W-:Y:S01]  /*6810*/  PRMT R44, R9, 0x7610, R44 ;  /* 0x00007610092c7816 */ /* 0x000fe2000000002c */
[----:B------:R-:W-:Y:S01]  /*6820*/  @!P6 HADD2 R76, -R45.H0_H0, -RZ.H0_H0 ;  /* 0xa00000ff2d4ce230 */ /* 0x000fe20000000900 */
[----:B------:R-:W-:Y:S02]  /*6830*/  SHF.R.U32.HI R9, RZ, 0x10, R12 ;  /* 0x00000010ff097819 */ /* 0x000fe4000001160c */
[----:B------:R-:W-:Y:S02]  /*6840*/  PRMT R23, R18, 0x5410, R14 ;  /* 0x0000541012177816 */ /* 0x000fe4000000000e */
[----:B------:R-:W-:-:S02]  /*6850*/  PRMT R14, R16, 0x5410, R13 ;  /* 0x00005410100e7816 */ /* 0x000fc4000000000d */
[----:B------:R-:W-:Y:S01]  /*6860*/  SHF.R.U32.HI R13, RZ, 0x18, R12 ;  /* 0x00000018ff0d7819 */ /* 0x000fe2000001160c */
[----:B------:R-:W-:Y:S01]  /*6870*/  FFMA.FTZ R12, R57, UR43, -R4 ;  /* 0x0000002b390c7c23 */ /* 0x000fe20008010804 */
[----:B------:R-:W-:Y:S02]  /*6880*/  LOP3.LUT R9, R9, 0xff, RZ, 0xc0, !PT ;  /* 0x000000ff09097812 */ /* 0x000fe400078ec0ff */
[----:B------:R-:W-:Y:S01]  /*6890*/  PRMT R36, R44, 0x5410, R45 ;  /* 0x000054102c247816 */ /* 0x000fe2000000002d */
[----:B------:R3:W-:Y:S01]  /*68a0*/  MUFU.EX2 R250, R12 ;  /* 0x0000000c00fa7308 */ /* 0x0007e20000000800 */
[----:B-1----:R-:W-:Y:S02]  /*68b0*/  SHF.R.U32.HI R8, RZ, 0x10, R10 ;  /* 0x00000010ff087819 */ /* 0x002fe4000001160a */
[----:B------:R-:W-:Y:S02]  /*68c0*/  @!P6 PRMT R45, R76, 0x5410, RZ ;  /* 0x000054104c2de816 */ /* 0x000fe400000000ff */
[----:B------:R-:W-:-:S02]  /*68d0*/  LOP3.LUT R8, R8, 0xff, RZ, 0xc0, !PT ;  /* 0x000000ff08087812 */ /* 0x000fc400078ec0ff */
[----:B------:R-:W-:Y:S01]  /*68e0*/  PRMT R15, R9, 0x5410, R13 ;  /* 0x00005410090f7816 */ /* 0x000fe2000000000d */
[--C-:B------:R-:W-:Y:S01]  /*68f0*/  FFMA.FTZ R13, R54, UR43, -R4.reuse ;  /* 0x0000002b360d7c23 */ /* 0x100fe20008010804 */
[----:B------:R-:W-:Y:S01]  /*6900*/  ISETP.LE.U32.AND P6, PT, R8, UR13, PT ;  /* 0x0000000d08007c0c */ /* 0x000fe2000bfc3070 */
[----:B------:R-:W-:Y:S01]  /*6910*/  FFMA.FTZ R8, R55, UR43, -R4 ;  /* 0x0000002b37087c23 */ /* 0x000fe20008010804 */
[C---:B------:R-:W-:Y:S01]  /*6920*/  LOP3.LUT R4, R11.reuse, 0xffff, RZ, 0xc0, !PT ;  /* 0x0000ffff0b047812 */ /* 0x040fe200078ec0ff */
[----:B------:R-:W-:Y:S01]  /*6930*/  MUFU.EX2 R248, R13 ;  /* 0x0000000d00f87308 */ /* 0x000fe20000000800 */
[----:B------:R-:W-:Y:S02]  /*6940*/  SHF.R.U32.HI R9, RZ, 0x10, R11 ;  /* 0x00000010ff097819 */ /* 0x000fe4000001160b */
[----:B------:R-:W-:Y:S02]  /*6950*/  SHF.R.U32.HI R10, RZ, 0x8, R26 ;  /* 0x00000008ff0a7819 */ /* 0x000fe4000001161a */
[----:B---3--:R-:W-:-:S02]  /*6960*/  LOP3.LUT R12, R11, 0xff, RZ, 0xc0, !PT ;  /* 0x000000ff0b0c7812 */ /* 0x008fc400078ec0ff */
[----:B------:R-:W-:Y:S01]  /*6970*/  SHF.R.U32.HI R11, RZ, 0x18, R11 ;  /* 0x00000018ff0b7819 */ /* 0x000fe2000001160b */
[----:B------:R1:W-:Y:S01]  /*6980*/  MUFU.EX2 R249, R8 ;  /* 0x0000000800f97308 */ /* 0x0003e20000000800 */
[----:B------:R-:W-:Y:S01]  /*6990*/  PRMT R16, R27, 0x5410, R10 ;  /* 0x000054101b107816 */ /* 0x000fe2000000000a */
[----:B------:R-:W-:Y:S01]  /*69a0*/  @!P6 HADD2 R77, -R44.H0_H0, -RZ.H0_H0 ;  /* 0xa00000ff2c4de230 */ /* 0x000fe20000000900 */
[----:B------:R-:W-:-:S04]  /*69b0*/  LOP3.LUT R10, R29, 0xff, RZ, 0xc0, !PT ;  /* 0x000000ff1d0a7812 */ /* 0x000fc800078ec0ff */
[----:B------:R-:W-:Y:S01]  /*69c0*/  @!P6 PRMT R44, R77, 0x5410, RZ ;  /* 0x000054104d2ce816 */ /* 0x000fe200000000ff */
[----:B------:R-:W-:Y:S01]  /*69d0*/  IMAD.MOV.U32 R77, RZ, RZ, R126 ;  /* 0x000000ffff4d7224 */ /* 0x000fe200078e007e */
[----:B------:R-:W-:Y:S01]  /*69e0*/  PRMT R19, R10, 0x5410, R31 ;  /* 0x000054100a137816 */ /* 0x000fe2000000001f */
[----:B------:R-:W-:-:S04]  /*69f0*/  FFMA.FTZ R10, R70, UR43, -R5 ;  /* 0x0000002b460a7c23 */ /* 0x000fc80008010805 */
[----:B------:R3:W-:Y:S01]  /*6a00*/  MUFU.EX2 R76, R10 ;  /* 0x0000000a004c7308 */ /* 0x0007e20000000800 */
[----:B-1----:R-:W-:Y:S02]  /*6a10*/  SHF.R.U32.HI R8, RZ, 0x8, R4 ;  /* 0x00000008ff087819 */ /* 0x002fe40000011604 */
[----:B------:R-:W-:Y:S02]  /*6a20*/  LOP3.LUT R4, R9, 0xff, RZ, 0xc0, !PT ;  /* 0x000000ff09047812 */ /* 0x000fe400078ec0ff */
[----:B------:R-:W-:Y:S01]  /*6a30*/  PRMT R18, R12, 0x5410, R8 ;  /* 0x000054100c127816 */ /* 0x000fe20000000008 */
[----:B------:R-:W-:Y:S01]  /*6a40*/  FFMA.FTZ R8, R68, UR43, -R5 ;  /* 0x0000002b44087c23 */ /* 0x000fe20008010805 */
[----:B------:R-:W-:Y:S01]  /*6a50*/  PRMT R17, R4, 0x5410, R11 ;  /* 0x0000541004117816 */ /* 0x000fe2000000000b */
[----:B------:R-:W-:Y:S01]  /*6a60*/  IMAD.U32 R12, RZ, RZ, UR13 ;  /* 0x0000000dff0c7e24 */ /* 0x000fe2000f8e00ff */
[----:B------:R-:W-:Y:S01]  /*6a70*/  SHF.R.U32.HI R4, RZ, 0x8, R34 ;  /* 0x00000008ff047819 */ /* 0x000fe20000011622 */
[----:B------:R1:W4:Y:S01]  /*6a80*/  MUFU.EX2 R62, R8 ;  /* 0x00000008003e7308 */ /* 0x0003220000000800 */
[----:B------:R-:W-:-:S02]  /*6a90*/  LOP3.LUT R9, R7, 0xffff, RZ, 0xc0, !PT ;  /* 0x0000ffff07097812 */ /* 0x000fc400078ec0ff */
[----:B------:R-:W-:Y:S02]  /*6aa0*/  LOP3.LUT R4, R4, 0xffff, RZ, 0xc0, !PT ;  /* 0x0000ffff04047812 */ /* 0x000fe400078ec0ff */
[----:B------:R-:W-:Y:S02]  /*6ab0*/  LOP3.LUT R11, R7, 0xff, RZ, 0xc0, !PT ;  /* 0x000000ff070b7812 */ /* 0x000fe400078ec0ff */
[----:B------:R-:W-:Y:S02]  /*6ac0*/  ISETP.LE.U32.AND P6, PT, R4, UR13, PT ;  /* 0x0000000d04007c0c */ /* 0x000fe4000bfc3070 */
[----:B------:R-:W-:Y:S02]  /*6ad0*/  SHF.R.U32.HI R9, RZ, 0x8, R9 ;  /* 0x00000008ff097819 */ /* 0x000fe40000011609 */
[----:B---3--:R-:W-:Y:S02]  /*6ae0*/  F2FP.F16.F32.PACK_AB R10, R92, R78 ;  /* 0x0000004e5c0a723e */ /* 0x008fe400000000ff */
[----:B------:R-:W-:-:S02]  /*6af0*/  PRMT R11, R11, 0x5410, R9 ;  /* 0x000054100b0b7816 */ /* 0x000fc40000000009 */
[----:B------:R-:W-:Y:S02]  /*6b00*/  PRMT R231, R10, 0x7610, R231 ;  /* 0x000076100ae77816 */ /* 0x000fe400000000e7 */
[--C-:B-1----:R-:W-:Y:S02]  /*6b10*/  SHF.R.U32.HI R8, RZ, 0x10, R7.reuse ;  /* 0x00000010ff087819 */ /* 0x102fe40000011607 */
[----:B------:R-:W-:Y:S01]  /*6b20*/  SHF.R.U32.HI R7, RZ, 0x18, R7 ;  /* 0x00000018ff077819 */ /* 0x000fe20000011607 */
[----:B------:R-:W-:Y:S01]  /*6b30*/  @!P2 HADD2 R80, -R231.H0_H0, -RZ.H0_H0 ;  /* 0xa00000ffe750a230 */ /* 0x000fe20000000900 */
[----:B------:R-:W-:Y:S01]  /*6b40*/  LOP3.LUT R4, R8, 0xff, RZ, 0xc0, !PT ;  /* 0x000000ff08047812 */ /* 0x000fe200078ec0ff */
[----:B------:R-:W-:Y:S01]  /*6b50*/  FFMA.FTZ R8, R63, UR43, -R5 ;  /* 0x0000002b3f087c23 */ /* 0x000fe20008010805 */
[----:B------:R-:W-:Y:S01]  /*6b60*/  PRMT R230, R10, 0x7632, R230 ;  /* 0x000076320ae67816 */ /* 0x000fe200000000e6 */
[----:B------:R-:W-:Y:S01]  /*6b70*/  IMAD.MOV.U32 R63, RZ, RZ, R125 ;  /* 0x000000ffff3f7224 */ /* 0x000fe200078e007d */
[----:B------:R-:W-:Y:S01]  /*6b80*/  PRMT R9, R4, 0x5410, R7 ;  /* 0x0000541004097816 */ /* 0x000fe20000000007 */
[----:B------:R1:W-:Y:S01]  /*6b90*/  MUFU.EX2 R247, R8 ;  /* 0x0000000800f77308 */ /* 0x0003e20000000800 */
[----:B------:R-:W-:Y:S01]  /*6ba0*/  LEA R4, R12, UR13, 0x10 ;  /* 0x0000000d0c047c11 */ /* 0x000fe2000f8e80ff */
[----:B------:R-:W-:Y:S01]  /*6bb0*/  FFMA.FTZ R7, R59, UR43, -R5 ;  /* 0x0000002b3b077c23 */ /* 0x000fe20008010805 */
[----:B------:R-:W-:Y:S01]  /*6bc0*/  F2FP.F16.F32.PACK_AB R3, R124, R63 ;  /* 0x0000003f7c03723e */ /* 0x000fe200000000ff */
[----:B------:R-:W-:Y:S01]  /*6bd0*/  @!P6 HADD2 R82, -R230.H0_H0, -RZ.H0_H0 ;  /* 0xa00000ffe652e230 */ /* 0x000fe20000000900 */
[----:B------:R-:W-:-:S02]  /*6be0*/  PRMT R31, R231, 0x5410, R230 ;  /* 0x00005410e71f7816 */ /* 0x000fc400000000e6 */
[--C-:B------:R-:W-:Y:S01]  /*6bf0*/  HSET2.LE.AND R29, R17, R4.reuse, PT ;  /* 0x00000004111d7233 */ /* 0x100fe20003803000 */
[----:B------:R3:W-:Y:S01]  /*6c00*/  MUFU.EX2 R245, R7 ;  /* 0x0000000700f57308 */ /* 0x0007e20000000800 */
[--C-:B------:R-:W-:Y:S01]  /*6c10*/  HSET2.LE.AND R17, R9, R4.reuse, PT ;  /* 0x0000000409117233 */ /* 0x100fe20003803000 */
[----:B------:R-:W-:Y:S01]  /*6c20*/  FFMA.FTZ R9, R71, UR43, -R6 ;  /* 0x0000002b47097c23 */ /* 0x000fe20008010806 */
[--C-:B------:R-:W-:Y:S02]  /*6c30*/  HSET2.LE.AND R13, R28, R4.reuse, PT ;  /* 0x000000041c0d7233 */ /* 0x100fe40003803000 */
[--C-:B------:R-:W-:Y:S02]  /*6c40*/  HSET2.LE.AND R28, R18, R4.reuse, PT ;  /* 0x00000004121c7233 */ /* 0x100fe40003803000 */
[--C-:B------:R-:W-:Y:S01]  /*6c50*/  HSET2.LE.AND R12, R33, R4.reuse, PT ;  /* 0x00000004210c7233 */ /* 0x100fe20003803000 */
[----:B------:R-:W-:Y:S01]  /*6c60*/  MUFU.EX2 R241, R9 ;  /* 0x0000000900f17308 */ /* 0x000fe20000000800 */
[--C-:B-1----:R-:W-:Y:S01]  /*6c70*/  FFMA.FTZ R8, R69, UR43, -R5.reuse ;  /* 0x0000002b45087c23 */ /* 0x102fe20008010805 */
[----:B------:R-:W-:Y:S01]  /*6c80*/  FFMA.FTZ R5, R58, UR43, -R5 ;  /* 0x0000002b3a057c23 */ /* 0x000fe20008010805 */
[----:B------:R-:W-:-:S02]  /*6c90*/  HSET2.LE.AND R20, R25, R4, PT ;  /* 0x0000000419147233 */ /* 0x000fc40003803000 */
[--C-:B------:R-:W-:Y:S02]  /*6ca0*/  HSET2.LE.AND R21, R24, R4.reuse, PT ;  /* 0x0000000418157233 */ /* 0x100fe40003803000 */
[--C-:B------:R-:W-:Y:S01]  /*6cb0*/  HSET2.LE.AND R30, R30, R4.reuse, PT ;  /* 0x000000041e1e7233 */ /* 0x100fe20003803000 */
[----:B------:R1:W-:Y:S01]  /*6cc0*/  MUFU.EX2 R246, R8 ;  /* 0x0000000800f67308 */ /* 0x0003e20000000800 */
[----:B---3--:R-:W-:Y:S01]  /*6cd0*/  FFMA.FTZ R7, R72, UR43, -R6 ;  /* 0x0000002b48077c23 */ /* 0x008fe20008010806 */
[--C-:B------:R-:W-:Y:S02]  /*6ce0*/  HSET2.LE.AND R32, R32, R4.reuse, PT ;  /* 0x0000000420207233 */ /* 0x100fe40003803000 */
[--C-:B------:R-:W-:Y:S02]  /*6cf0*/  HSET2.LE.AND R10, R22, R4.reuse, PT ;  /* 0x00000004160a7233 */ /* 0x100fe40003803000 */
[--C-:B------:R-:W-:Y:S02]  /*6d00*/  HSET2.LE.AND R14, R14, R4.reuse, PT ;  /* 0x000000040e0e7233 */ /* 0x100fe40003803000 */
[----:B------:R-:W-:Y:S01]  /*6d10*/  MUFU.EX2 R244, R5 ;  /* 0x0000000500f47308 */ /* 0x000fe20000000800 */
[----:B------:R-:W-:-:S02]  /*6d20*/  HSET2.LE.AND R15, R15, R4, PT ;  /* 0x000000040f0f7233 */ /* 0x000fc40003803000 */
[--C-:B------:R-:W-:Y:S02]  /*6d30*/  HSET2.LE.AND R16, R16, R4.reuse, PT ;  /* 0x0000000410107233 */ /* 0x100fe40003803000 */
[--C-:B------:R-:W-:Y:S02]  /*6d40*/  HSET2.LE.AND R19, R19, R4.reuse, PT ;  /* 0x0000000413137233 */ /* 0x100fe40003803000 */
[--C-:B------:R-:W-:Y:S01]  /*6d50*/  HSET2.LE.AND R18, R11, R4.reuse, PT ;  /* 0x000000040b127233 */ /* 0x100fe20003803000 */
[----:B------:R-:W3:Y:S01]  /*6d60*/  MUFU.EX2 R242, R7 ;  /* 0x0000000700f27308 */ /* 0x000ee20000000800 */
[----:B-1----:R-:W-:Y:S01]  /*6d70*/  HSET2.LE.AND R8, R23, R4, PT ;  /* 0x0000000417087233 */ /* 0x002fe20003803000 */
[----:B------:R-:W-:Y:S01]  /*6d80*/  FFMA.FTZ R4, R75, UR43, -R6 ;  /* 0x0000002b4b047c23 */ /* 0x000fe20008010806 */
[----:B----4-:R-:W-:Y:S02]  /*6d90*/  F2FP.F16.F32.PACK_AB R6, R76, R62 ;  /* 0x0000003e4c06723e */ /* 0x010fe400000000ff */
[----:B------:R-:W-:-:S02]  /*6da0*/  PRMT R23, R0, 0x7610, R23 ;  /* 0x0000761000177816 */ /* 0x000fc40000000017 */
[----:B------:R-:W-:Y:S01]  /*6db0*/  PRMT R22, R0, 0x7632, R22 ;  /* 0x0000763200167816 */ /* 0x000fe20000000016 */
[----:B------:R1:W4:Y:S01]  /*6dc0*/  MUFU.EX2 R243, R4 ;  /* 0x0000000400f37308 */ /* 0x0003220000000800 */
[----:B------:R-:W-:Y:S02]  /*6dd0*/  F2FP.F16.F32.PACK_AB R0, R77, R110 ;  /* 0x0000006e4d00723e */ /* 0x000fe400000000ff */
[C---:B------:R-:W-:Y:S02]  /*6de0*/  PRMT R229, R6.reuse, 0x7632, R229 ;  /* 0x0000763206e57816 */ /* 0x040fe400000000e5 */
[----:B------:R-:W-:Y:S02]  /*6df0*/  PRMT R228, R6, 0x7610, R228 ;  /* 0x0000761006e47816 */ /* 0x000fe400000000e4 */
[----:B------:R-:W-:Y:S01]  /*6e00*/  F2FP.F16.F32.PACK_AB R6, R103, R104 ;  /* 0x000000686706723e */ /* 0x000fe200000000ff */
[----:B------:R-:W-:Y:S01]  /*6e10*/  @!P1 HADD2 R81, -R229.H0_H0, -RZ.H0_H0 ;  /* 0xa00000ffe5519230 */ /* 0x000fe20000000900 */
[C---:B------:R-:W-:Y:S01]  /*6e20*/  PRMT R181, R0.reuse, 0x7610, R181 ;  /* 0x0000761000b57816 */ /* 0x040fe200000000b5 */
[----:B------:R-:W-:Y:S01]  /*6e30*/  @!P3 HADD2 R83, -R228.H0_H0, -RZ.H0_H0 ;  /* 0xa00000ffe453b230 */ /* 0x000fe20000000900 */
[----:B------:R-:W-:-:S02]  /*6e40*/  PRMT R180, R0, 0x7632, R180 ;  /* 0x0000763200b47816 */ /* 0x000fc400000000b4 */
[----:B---3--:R-:W-:Y:S02]  /*6e50*/  F2FP.F16.F32.PACK_AB R0, R241, R242 ;  /* 0x000000f2f100723e */ /* 0x008fe400000000ff */
[----:B------:R-:W-:Y:S02]  /*6e60*/  PRMT R27, R6, 0x7610, R27 ;  /* 0x00007610061b7816 */ /* 0x000fe4000000001b */
[----:B-1----:R-:W-:Y:S02]  /*6e70*/  F2FP.F16.F32.PACK_AB R4, R246, R247 ;  /* 0x000000f7f604723e */ /* 0x002fe400000000ff */
[----:B------:R-:W-:Y:S02]  /*6e80*/  PRMT R26, R6, 0x7632, R26 ;  /* 0x00007632061a7816 */ /* 0x000fe4000000001a */
[C---:B------:R-:W-:Y:S02]  /*6e90*/  PRMT R213, R4.reuse, 0x7610, R213 ;  /* 0x0000761004d57816 */ /* 0x040fe400000000d5 */
[----:B------:R-:W-:-:S02]  /*6ea0*/  PRMT R212, R4, 0x7632, R212 ;  /* 0x0000763204d47816 */ /* 0x000fc400000000d4 */
[----:B------:R-:W-:Y:S02]  /*6eb0*/  F2FP.F16.F32.PACK_AB R4, R244, R245 ;  /* 0x000000f5f404723e */ /* 0x000fe400000000ff */
[----:B------:R-:W-:Y:S02]  /*6ec0*/  PRMT R139, R0, 0x7610, R139 ;  /* 0x00007610008b7816 */ /* 0x000fe4000000008b */
[C---:B------:R-:W-:Y:S02]  /*6ed0*/  PRMT R208, R4.reuse, 0x7610, R208 ;  /* 0x0000761004d07816 */ /* 0x040fe400000000d0 */
[----:B------:R-:W-:Y:S02]  /*6ee0*/  PRMT R188, R4, 0x7632, R188 ;  /* 0x0000763204bc7816 */ /* 0x000fe400000000bc */
[----:B------:R-:W-:Y:S02]  /*6ef0*/  F2FP.F16.F32.PACK_AB R4, R101, R102 ;  /* 0x000000666504723e */ /* 0x000fe400000000ff */
[----:B------:R-:W-:-:S02]  /*6f00*/  PRMT R138, R0, 0x7632, R138 ;  /* 0x00007632008a7816 */ /* 0x000fc4000000008a */
[----:B------:R-:W-:Y:S02]  /*6f10*/  PRMT R0, R27, 0x5410, R26 ;  /* 0x000054101b007816 */ /* 0x000fe4000000001a */
[C---:B------:R-:W-:Y:S02]  /*6f20*/  PRMT R25, R4.reuse, 0x7610, R25 ;  /* 0x0000761004197816 */ /* 0x040fe40000000019 */
[----:B------:R-:W-:Y:S02]  /*6f30*/  PRMT R24, R4, 0x7632, R24 ;  /* 0x0000763204187816 */ /* 0x000fe40000000018 */
[----:B------:R-:W-:Y:S02]  /*6f40*/  LOP3.LUT R8, R8, R0, RZ, 0xc0, !PT ;  /* 0x0000000008087212 */ /* 0x000fe400078ec0ff */
[----:B------:R-:W-:Y:S02]  /*6f50*/  PRMT R0, R25, 0x5410, R24 ;  /* 0x0000541019007816 */ /* 0x000fe40000000018 */
[----:B------:R-:W-:-:S02]  /*6f60*/  F2FP.F16.F32.PACK_AB R4, R108, R94 ;  /* 0x0000005e6c04723e */ /* 0x000fc400000000ff */
[----:B------:R-:W-:Y:S02]  /*6f70*/  LOP3.LUT R9, R10, R0, RZ, 0xc0, !PT ;  /* 0x000000000a097212 */ /* 0x000fe400078ec0ff */
[----:B------:R-:W-:Y:S02]  /*6f80*/  PRMT R0, R23, 0x5410, R22 ;  /* 0x0000541017007816 */ /* 0x000fe40000000016 */
[C---:B------:R-:W-:Y:S02]  /*6f90*/  PRMT R183, R4.reuse, 0x7610, R183 ;  /* 0x0000761004b77816 */ /* 0x040fe400000000b7 */
[----:B------:R-:W-:Y:S02]  /*6fa0*/  PRMT R182, R4, 0x7632, R182 ;  /* 0x0000763204b67816 */ /* 0x000fe400000000b6 */
[----:B------:R-:W-:Y:S02]  /*6fb0*/  LOP3.LUT R10, R12, R0, RZ, 0xc0, !PT ;  /* 0x000000000c0a7212 */ /* 0x000fe400078ec0ff */
[----:B------:R-:W-:-:S02]  /*6fc0*/  PRMT R0, R183, 0x5410, R182 ;  /* 0x00005410b7007816 */ /* 0x000fc400000000b6 */
[----:B----4-:R-:W-:Y:S02]  /*6fd0*/  F2FP.F16.F32.PACK_AB R4, R243, R252 ;  /* 0x000000fcf304723e */ /* 0x010fe400000000ff */
[----:B------:R-:W-:Y:S02]  /*6fe0*/  LOP3.LUT R11, R13, R0, RZ, 0xc0, !PT ;  /* 0x000000000d0b7212 */ /* 0x000fe400078ec0ff */
[----:B------:R-:W-:Y:S02]  /*6ff0*/  PRMT R0, R181, 0x5410, R180 ;  /* 0x00005410b5007816 */ /* 0x000fe400000000b4 */
[C---:B------:R-:W-:Y:S02]  /*7000*/  PRMT R179, R4.reuse, 0x7610, R179 ;  /* 0x0000761004b37816 */ /* 0x040fe400000000b3 */
[----:B------:R-:W-:Y:S01]  /*7010*/  PRMT R178, R4, 0x7632, R178 ;  /* 0x0000763204b27816 */ /* 0x000fe200000000b2 */
[----:B------:R-:W-:Y:S01]  /*7020*/  HMMA.16816.F32 R168, R8, R224, RZ ;  /* 0x000000e008a8723c */ /* 0x000fe200000018ff */
[----:B------:R-:W-:-:S02]  /*7030*/  LOP3.LUT R128, R14, R0, RZ, 0xc0, !PT ;  /* 0x000000000e807212 */ /* 0x000fc400078ec0ff */
[----:B------:R-:W-:Y:S02]  /*7040*/  PRMT R0, R179, 0x5410, R178 ;  /* 0x00005410b3007816 */ /* 0x000fe400000000b2 */
[----:B------:R-:W-:Y:S01]  /*7050*/  PRMT R177, R3, 0x7610, R177 ;  /* 0x0000761003b17816 */ /* 0x000fe200000000b1 */
[C---:B------:R-:W-:Y:S01]  /*7060*/  HMMA.16816.F32 R160, R8.reuse, R236, RZ ;  /* 0x000000ec08a0723c */ /* 0x040fe200000018ff */
[----:B------:R-:W-:Y:S02]  /*7070*/  LOP3.LUT R129, R15, R0, RZ, 0xc0, !PT ;  /* 0x000000000f817212 */ /* 0x000fe400078ec0ff */
[----:B------:R-:W-:Y:S01]  /*7080*/  PRMT R0, R228, 0x5410, R229 ;  /* 0x00005410e4007816 */ /* 0x000fe200000000e5 */
[----:B------:R-:W-:Y:S01]  /*7090*/  LDSM.16.MT88.4 R12, [R194+0xb800] ;  /* 0x00b80000c20c783b */ /* 0x000fe20000004200 */
[----:B------:R-:W-:Y:S01]  /*70a0*/  PRMT R176, R3, 0x7632, R176 ;  /* 0x0000763203b07816 */ /* 0x000fe200000000b0 */
[----:B------:R-:W-:Y:S01]  /*70b0*/  HMMA.16816.F32 R52, R8, R232, RZ ;  /* 0x000000e80834723c */ /* 0x000fe200000018ff */
[----:B------:R-:W-:-:S02]  /*70c0*/  LOP3.LUT R7, R19, R0, RZ, 0xc0, !PT ;  /* 0x0000000013077212 */ /* 0x000fc400078ec0ff */
[----:B------:R-:W-:Y:S02]  /*70d0*/  PRMT R0, R177, 0x5410, R176 ;  /* 0x00005410b1007816 */ /* 0x000fe400000000b0 */
[----:B------:R-:W-:Y:S01]  /*70e0*/  F2FP.F16.F32.PACK_AB R5, R250, R251 ;  /* 0x000000fbfa05723e */ /* 0x000fe200000000ff */
[----:B------:R-:W-:Y:S01]  /*70f0*/  HMMA.16816.F32 R68, R8, R172, RZ ;  /* 0x000000ac0844723c */ /* 0x000fe200000018ff */
[----:B------:R-:W-:Y:S02]  /*7100*/  LOP3.LUT R130, R20, R0, RZ, 0xc0, !PT ;  /* 0x0000000014827212 */ /* 0x000fe400078ec0ff */
[----:B------:R-:W-:Y:S02]  /*7110*/  PRMT R0, R139, 0x5410, R138 ;  /* 0x000054108b007816 */ /* 0x000fe4000000008a */
[C---:B------:R-:W-:Y:S02]  /*7120*/  PRMT R215, R5.reuse, 0x7610, R215 ;  /* 0x0000761005d77816 */ /* 0x040fe400000000d7 */
[----:B------:R-:W-:-:S02]  /*7130*/  PRMT R214, R5, 0x7632, R214 ;  /* 0x0000763205d67816 */ /* 0x000fc400000000d6 */
[----:B------:R-:W-:Y:S01]  /*7140*/  LOP3.LUT R131, R21, R0, RZ, 0xc0, !PT ;  /* 0x0000000015837212 */ /* 0x000fe200078ec0ff */
[----:B------:R-:W-:Y:S01]  /*7150*/  @!P4 HADD2 R84, -R215.H0_H0, -RZ.H0_H0 ;  /* 0xa00000ffd754c230 */ /* 0x000fe20000000900 */
[----:B------:R-:W-:Y:S01]  /*7160*/  PRMT R0, R215, 0x5410, R214 ;  /* 0x00005410d7007816 */ /* 0x000fe200000000d6 */
[----:B------:R-:W-:Y:S01]  /*7170*/  FADD.FTZ R21, R93, R79 ;  /* 0x0000004f5d157221 */ /* 0x000fe20000010000 */
[----:B------:R-:W-:Y:S02]  /*7180*/  F2FP.F16.F32.PACK_AB R5, R248, R249 ;  /* 0x000000f9f805723e */ /* 0x000fe400000000ff */
[----:B------:R-:W-:Y:S01]  /*7190*/  LOP3.LUT R6, R16, R31, RZ, 0xc0, !PT ;  /* 0x0000001f10067212 */ /* 0x000fe200078ec0ff */
[----:B------:R-:W-:Y:S01]  /*71a0*/  IMAD.MOV.U32 R31, RZ, RZ, R124 ;  /* 0x000000ffff1f7224 */ /* 0x000fe200078e007c */
[----:B------:R-:W-:Y:S01]  /*71b0*/  LOP3.LUT R124, R28, R0, RZ, 0xc0, !PT ;  /* 0x000000001c7c7212 */ /* 0x000fe200078ec0ff */
[----:B------:R-:W-:Y:S01]  /*71c0*/  HMMA.16816.F32 R168, R128, R164, R168 ;  /* 0x000000a480a8723c */ /* 0x000fe200000018a8 */
[----:B------:R-:W-:-:S02]  /*71d0*/  PRMT R0, R213, 0x5410, R212 ;  /* 0x00005410d5007816 */ /* 0x000fc400000000d4 */
[C---:B------:R-:W-:Y:S02]  /*71e0*/  PRMT R211, R5.reuse, 0x7610, R211 ;  /* 0x0000761005d37816 */ /* 0x040fe400000000d3 */
[----:B------:R-:W-:Y:S01]  /*71f0*/  PRMT R209, R5, 0x7632, R209 ;  /* 0x0000763205d17816 */ /* 0x000fe200000000d1 */
[C---:B------:R-:W-:Y:S01]  /*7200*/  HMMA.16816.F32 R160, R128.reuse, R156, R160 ;  /* 0x0000009c80a0723c */ /* 0x040fe200000018a0 */
[----:B------:R-:W-:Y:S01]  /*7210*/  LOP3.LUT R125, R29, R0, RZ, 0xc0, !PT ;  /* 0x000000001d7d7212 */ /* 0x000fe200078ec0ff */
[----:B------:R-:W-:Y:S01]  /*7220*/  @!P5 HADD2 R91, -R211.H0_H0, -RZ.H0_H0 ;  /* 0xa00000ffd35bd230 */ /* 0x000fe20000000900 */
[----:B------:R-:W-:Y:S01]  /*7230*/  PRMT R0, R211, 0x5410, R209 ;  /* 0x00005410d3007816 */ /* 0x000fe200000000d1 */
[----:B------:R-:W-:Y:S01]  /*7240*/  FADD.FTZ R29, R62, R21 ;  /* 0x000000153e1d7221 */ /* 0x000fe20000010000 */
[----:B------:R-:W-:Y:S01]  /*7250*/  @!P2 PRMT R231, R80, 0x5410, RZ ;  /* 0x0000541050e7a816 */ /* 0x000fe200000000ff */
[----:B--2---:R-:W-:Y:S01]  /*7260*/  HMMA.16816.F32 R52, R128, R64, R52 ;  /* 0x000000408034723c */ /* 0x004fe20000001834 */
[----:B------:R-:W-:Y:S01]  /*7270*/  LOP3.LUT R126, R30, R0, RZ, 0xc0, !PT ;  /* 0x000000001e7e7212 */ /* 0x000fe200078ec0ff */
[----:B------:R-:W-:Y:S01]  /*7280*/  IMAD.U32 R30, RZ, RZ, UR4 ;  /* 0x00000004ff1e7e24 */ /* 0x000fe2000f8e00ff */
[----:B------:R-:W-:-:S02]  /*7290*/  LOP3.LUT R0, R35, 0xffff, RZ, 0xc0, !PT ;  /* 0x0000ffff23007812 */ /* 0x000fc400078ec0ff */
[----:B------:R-:W-:Y:S02]  /*72a0*/  ISETP.LE.U32.AND P2, PT, R2, UR13, PT ;  /* 0x0000000d02007c0c */ /* 0x000fe4000bf43070 */
[----:B------:R-:W-:Y:S02]  /*72b0*/  SHF.R.U32.HI R3, RZ, 0x8, R0 ;  /* 0x00000008ff037819 */ /* 0x000fe40000011600 */
[----:B------:R-:W-:Y:S02]  /*72c0*/  PRMT R0, R208, 0x5410, R188 ;  /* 0x00005410d0007816 */ /* 0x000fe400000000bc */
[----:B------:R-:W-:Y:S02]  /*72d0*/  LOP3.LUT R3, R3, 0xffff, RZ, 0xc0, !PT ;  /* 0x0000ffff03037812 */ /* 0x000fe400078ec0ff */
[----:B------:R-:W-:Y:S02]  /*72e0*/  @!P6 PRMT R230, R82, 0x5410, RZ ;  /* 0x0000541052e6e816 */ /* 0x000fe400000000ff */
[----:B------:R-:W-:Y:S01]  /*72f0*/  ISETP.LE.U32.AND P6, PT, R3, UR13, PT ;  /* 0x0000000d03007c0c */ /* 0x000fe2000bfc3070 */
[----:B------:R-:W-:Y:S01]  /*7300*/  FADD.FTZ R3, R100, R95 ;  /* 0x0000005f64037221 */ /* 0x000fe20000010000 */
[----:B------:R-:W-:Y:S01]  /*7310*/  LOP3.LUT R127, R32, R0, RZ, 0xc0, !PT ;  /* 0x00000000207f7212 */ /* 0x000fe200078ec0ff */
[----:B------:R-:W-:Y:S01]  /*7320*/  @!P2 HADD2 R87, -R213.H0_H0, -RZ.H0_H0 ;  /* 0xa00000ffd557a230 */ /* 0x000fe20000000900 */
[----:B------:R-:W-:Y:S01]  /*7330*/  SHF.R.U32.HI R0, RZ, 0x18, R35 ;  /* 0x00000018ff007819 */ /* 0x000fe20000011623 */
[----:B------:R-:W-:Y:S01]  /*7340*/  FADD.FTZ R3, R78, R3 ;  /* 0x000000034e037221 */ /* 0x000fe20000010000 */
[----:B------:R-:W-:Y:S01]  /*7350*/  @!P4 PRMT R215, R84, 0x5410, RZ ;  /* 0x0000541054d7c816 */ /* 0x000fe200000000ff */
[----:B------:R-:W-:Y:S01]  /*7360*/  LDSM.16.MT88.4 R32, [R195+0xb000] ;  /* 0x00b00000c320783b */ /* 0x000fe20000004200 */
[----:B------:R-:W-:-:S02]  /*7370*/  ISETP.LE.U32.AND P4, PT, R0, UR13, PT ;  /* 0x0000000d00007c0c */ /* 0x000fc4000bf83070 */
[----:B------:R-:W-:Y:S02]  /*7380*/  SHF.R.U32.HI R0, RZ, 0x8, R88 ;  /* 0x00000008ff007819 */ /* 0x000fe40000011658 */
[----:B------:R-:W-:Y:S01]  /*7390*/  @!P2 PRMT R213, R87, 0x5410, RZ ;  /* 0x0000541057d5a816 */ /* 0x000fe200000000ff */
[----:B------:R-:W-:Y:S01]  /*73a0*/  @!P6 HADD2 R86, -R214.H0_H0, -RZ.H0_H0 ;  /* 0xa00000ffd656e230 */ /* 0x000fe20000000900 */
[----:B------:R-:W-:Y:S02]  /*73b0*/  LOP3.LUT R0, R0, 0xffff, RZ, 0xc0, !PT ;  /* 0x0000ffff00007812 */ /* 0x000fe400078ec0ff */
[----:B------:R-:W-:Y:S02]  /*73c0*/  LOP3.LUT R2, R89, 0xff, RZ, 0xc0, !PT ;  /* 0x000000ff59027812 */ /* 0x000fe400078ec0ff */
[----:B------:R-:W-:Y:S02]  /*73d0*/  ISETP.LE.U32.AND P2, PT, R0, UR13, PT ;  /* 0x0000000d00007c0c */ /* 0x000fe4000bf43070 */
[----:B------:R-:W-:Y:S01]  /*73e0*/  LOP3.LUT R0, R46, 0xffff, RZ, 0xc0, !PT ;  /* 0x0000ffff2e007812 */ /* 0x000fe200078ec0ff */
[----:B------:R-:W-:Y:S01]  /*73f0*/  @!P4 HADD2 R90, -R212.H0_H0, -RZ.H0_H0 ;  /* 0xa00000ffd45ac230 */ /* 0x000fe20000000900 */
[----:B------:R-:W-:-:S02]  /*7400*/  @!P6 PRMT R214, R86, 0x5410, RZ ;  /* 0x0000541056d6e816 */ /* 0x000fc400000000ff */
[----:B------:R-:W-:Y:S02]  /*7410*/  ISETP.LE.U32.AND P6, PT, R2, UR13, PT ;  /* 0x0000000d02007c0c */ /* 0x000fe4000bfc3070 */
[----:B------:R-:W-:Y:S02]  /*7420*/  SHF.R.U32.HI R0, RZ, 0x8, R0 ;  /* 0x00000008ff007819 */ /* 0x000fe40000011600 */
[----:B------:R-:W-:Y:S02]  /*7430*/  LOP3.LUT R2, R46, 0xff, RZ, 0xc0, !PT ;  /* 0x000000ff2e027812 */ /* 0x000fe400078ec0ff */
[----:B------:R-:W-:Y:S01]  /*7440*/  LOP3.LUT R0, R0, 0xffff, RZ, 0xc0, !PT ;  /* 0x0000ffff00007812 */ /* 0x000fe200078ec0ff */
[----:B------:R-:W-:Y:S01]  /*7450*/  @!P2 HADD2 R96, -R209.H0_H0, -RZ.H0_H0 ;  /* 0xa00000ffd160a230 */ /* 0x000fe20000000900 */
[----:B------:R-:W-:Y:S02]  /*7460*/  @!P4 PRMT R212, R90, 0x5410, RZ ;  /* 0x000054105ad4c816 */ /* 0x000fe400000000ff */
[----:B------:R-:W-:-:S02]  /*7470*/  @!P5 PRMT R211, R91, 0x5410, RZ ;  /* 0x000054105bd3d816 */ /* 0x000fc400000000ff */
[----:B------:R-:W-:Y:S01]  /*7480*/  ISETP.LE.U32.AND P4, PT, R2, UR13, PT ;  /* 0x0000000d02007c0c */ /* 0x000fe2000bf83070 */
[----:B------:R-:W-:Y:S01]  /*7490*/  @!P6 HADD2 R97, -R208.H0_H0, -RZ.H0_H0 ;  /* 0xa00000ffd061e230 */ /* 0x000fe20000000900 */
[----:B------:R-:W-:Y:S02]  /*74a0*/  ISETP.LE.U32.AND P5, PT, R0, UR13, PT ;  /* 0x0000000d00007c0c */ /* 0x000fe4000bfa3070 */
[--C-:B------:R-:W-:Y:S02]  /*74b0*/  SHF.R.U32.HI R0, RZ, 0x10, R46.reuse ;  /* 0x00000010ff007819 */ /* 0x100fe4000001162e */
[----:B------:R-:W-:Y:S02]  /*74c0*/  @!P1 PRMT R229, R81, 0x5410, RZ ;  /* 0x0000541051e59816 */ /* 0x000fe400000000ff */
[----:B------:R-:W-:Y:S02]  /*74d0*/  LOP3.LUT R2, R0, 0xff, RZ, 0xc0, !PT ;  /* 0x000000ff00027812 */ /* 0x000fe400078ec0ff */
[----:B------:R-:W-:-:S02]  /*74e0*/  SHF.R.U32.HI R0, RZ, 0x18, R46 ;  /* 0x00000018ff007819 */ /* 0x000fc4000001162e */
[----:B------:R-:W-:Y:S01]  /*74f0*/  ISETP.LE.U32.AND P1, PT, R85, UR13, PT ;  /* 0x0000000d55007c0c */ /* 0x000fe2000bf23070 */
[----:B------:R-:W-:Y:S01]  /*7500*/  @!P4 HADD2 R99, -R27.H0_H0, -RZ.H0_H0 ;  /* 0xa00000ff1b63c230 */ /* 0x000fe20000000900 */
[----:B------:R-:W-:Y:S01]  /*7510*/  @!P6 PRMT R208, R97, 0x5410, RZ ;  /* 0x0000541061d0e816 */ /* 0x000fe200000000ff */
[----:B------:R-:W-:Y:S01]  /*7520*/  @!P5 HADD2 R112, -R26.H0_H0, -RZ.H0_H0 ;  /* 0xa00000ff1a70d230 */ /* 0x000fe20000000900 */
[----:B------:R-:W-:Y:S01]  /*7530*/  ISETP.LE.U32.AND P6, PT, R0, UR13, PT ;  /* 0x0000000d00007c0c */ /* 0x000fe2000bfc3070 */
[----:B------:R-:W-:Y:S01]  /*7540*/  HMMA.16816.F32 R84, R8, R204, RZ ;  /* 0x000000cc0854723c */ /* 0x000fe200000018ff */
[----:B------:R-:W-:Y:S02]  /*7550*/  SHF.R.U32.HI R0, RZ, 0x8, R149 ;  /* 0x00000008ff007819 */ /* 0x000fe40000011695 */
[----:B------:R-:W-:Y:S02]  /*7560*/  @!P4 PRMT R27, R99, 0x5410, RZ ;  /* 0x00005410631bc816 */ /* 0x000fe400000000ff */
[----:B------:R-:W-:-:S02]  /*7570*/  LOP3.LUT R0, R0, 0xffff, RZ, 0xc0, !PT ;  /* 0x0000ffff00007812 */ /* 0x000fc400078ec0ff */
[----:B------:R-:W-:Y:S01]  /*7580*/  LOP3.LUT R4, R18, R37, RZ, 0xc0, !PT ;  /* 0x0000002512047212 */ /* 0x000fe200078ec0ff */
[----:B------:R-:W-:Y:S01]  /*7590*/  @!P1 HADD2 R98, -R188.H0_H0, -RZ.H0_H0 ;  /* 0xa00000ffbc629230 */ /* 0x000fe20000000900 */
[----:B------:R-:W-:Y:S02]  /*75a0*/  ISETP.LE.U32.AND P4, PT, R0, UR13, PT ;  /* 0x0000000d00007c0c */ /* 0x000fe4000bf83070 */
[----:B------:R-:W-:Y:S01]  /*75b0*/  LOP3.LUT R5, R17, R36, RZ, 0xc0, !PT ;  /* 0x0000002411057212 */ /* 0x000fe200078ec0ff */
[----:B------:R-:W-:Y:S01]  /*75c0*/  @!P6 HADD2 R114, -R24.H0_H0, -RZ.H0_H0 ;  /* 0xa00000ff1872e230 */ /* 0x000fe20000000900 */
[----:B------:R-:W-:Y:S01]  /*75d0*/  LOP3.LUT R0, R61, 0xffff, RZ, 0xc0, !PT ;  /* 0x0000ffff3d007812 */ /* 0x000fe200078ec0ff */
[----:B------:R-:W1:Y:S01]  /*75e0*/  LDSM.16.MT88.4 R16, [R194+0xb000] ;  /* 0x00b00000c210783b */ /* 0x000e620000004200 */
[----:B------:R-:W-:Y:S01]  /*75f0*/  @!P3 PRMT R228, R83, 0x5410, RZ ;  /* 0x0000541053e4b816 */ /* 0x000fe200000000ff */
[----:B------:R-:W-:Y:S01]  /*7600*/  HMMA.16816.F32 R36, R8, R184, RZ ;  /* 0x000000b80824723c */ /* 0x000fe200000018ff */
[----:B------:R-:W-:Y:S01]  /*7610*/  @!P1 PRMT R188, R98, 0x5410, RZ ;  /* 0x0000541062bc9816 */ /* 0x000fe200000000ff */
[----:B------:R-:W2:Y:S01]  /*7620*/  LDSM.16.MT88.4 R80, [R190+0xb800] ;  /* 0x00b80000be50783b */ /* 0x000ea20000004200 */
[----:B------:R-:W-:-:S02]  /*7630*/  ISETP.LE.U32.AND P3, PT, R40, UR13, PT ;  /* 0x0000000d28007c0c */ /* 0x000fc4000bf63070 */
[----:B------:R-:W-:Y:S01]  /*7640*/  ISETP.LE.U32.AND P1, PT, R150, UR13, PT ;  /* 0x0000000d96007c0c */ /* 0x000fe2000bf23070 */
[----:B------:R-:W-:Y:S01]  /*7650*/  @!P4 HADD2 R118, -R22.H0_H0, -RZ.H0_H0 ;  /* 0xa00000ff1676c230 */ /* 0x000fe20000000900 */
[----:B------:R-:W-:Y:S01]  /*7660*/  SHF.R.U32.HI R0, RZ, 0x8, R0 ;  /* 0x00000008ff007819 */ /* 0x000fe20000011600 */
[C---:B------:R-:W-:Y:S01]  /*7670*/  HMMA.16816.F32 R152, R4.reuse, R224, RZ ;  /* 0x000000e00498723c */ /* 0x040fe200000018ff */
[----:B------:R-:W-:Y:S02]  /*7680*/  @!P2 PRMT R209, R96, 0x5410, RZ ;  /* 0x0000541060d1a816 */ /* 0x000fe400000000ff */
[----:B------:R-:W-:Y:S01]  /*7690*/  LOP3.LUT R0, R0, 0xffff, RZ, 0xc0, !PT ;  /* 0x0000ffff00007812 */ /* 0x000fe200078ec0ff */
[----:B------:R-:W3:Y:S01]  /*76a0*/  LDSM.16.MT88.4 R96, [R192+0xb800] ;  /* 0x00b80000c060783b */ /* 0x000ee20000004200 */
[----:B------:R-:W-:Y:S01]  /*76b0*/  ISETP.LE.U32.AND P2, PT, R2, UR13, PT ;  /* 0x0000000d02007c0c */ /* 0x000fe2000bf43070 */
[C---:B------:R-:W-:Y:S01]  /*76c0*/  HMMA.16816.F32 R144, R4.reuse, R236, RZ ;  /* 0x000000ec0490723c */ /* 0x040fe200000018ff */
[----:B------:R-:W-:Y:S01]  /*76d0*/  @!P4 PRMT R22, R118, 0x5410, RZ ;  /* 0x000054107616c816 */ /* 0x000fe200000000ff */
[----:B------:R-:W-:Y:S01]  /*76e0*/  @!P3 HADD2 R117, -R23.H0_H0, -RZ.H0_H0 ;  /* 0xa00000ff1775b230 */ /* 0x000fe20000000900 */
[----:B------:R-:W-:Y:S01]  /*76f0*/  LOP3.LUT R2, R151, 0xff, RZ, 0xc0, !PT ;  /* 0x000000ff97027812 */ /* 0x000fe200078ec0ff */
[----:B------:R-:W-:Y:S01]  /*7700*/  @!P1 HADD2 R120, -R182.H0_H0, -RZ.H0_H0 ;  /* 0xa00000ffb6789230 */ /* 0x000fe20000000900 */
[----:B------:R-:W-:Y:S01]  /*7710*/  ISETP.LE.U32.AND P4, PT, R0, UR13, PT ;  /* 0x0000000d00007c0c */ /* 0x000fe2000bf83070 */
[----:B------:R-:W-:Y:S01]  /*7720*/  HMMA.16816.F32 R40, R4, R184, RZ ;  /* 0x000000b80428723c */ /* 0x000fe200000018ff */
[----:B------:R-:W-:-:S02]  /*7730*/  SHF.R.U32.HI R0, RZ, 0x10, R61 ;  /* 0x00000010ff007819 */ /* 0x000fc4000001163d */
[----:B------:R-:W-:Y:S02]  /*7740*/  @!P6 PRMT R24, R114, 0x5410, RZ ;  /* 0x000054107218e816 */ /* 0x000fe400000000ff */
[----:B------:R-:W-:Y:S01]  /*7750*/  ISETP.LE.U32.AND P6, PT, R2, UR13, PT ;  /* 0x0000000d02007c0c */ /* 0x000fe2000bfc3070 */
[----:B------:R-:W-:Y:S01]  /*7760*/  @!P2 HADD2 R113, -R25.H0_H0, -RZ.H0_H0 ;  /* 0xa00000ff1971a230 */ /* 0x000fe20000000900 */
[----:B------:R-:W-:Y:S01]  /*7770*/  LOP3.LUT R2, R61, 0xff, RZ, 0xc0, !PT ;  /* 0x000000ff3d027812 */ /* 0x000fe200078ec0ff */
[C---:B------:R-:W-:Y:S01]  /*7780*/  HMMA.16816.F32 R56, R4.reuse, R232, RZ ;  /* 0x000000e80438723c */ /* 0x040fe200000018ff */
[----:B------:R-:W-:Y:S02]  /*7790*/  LOP3.LUT R0, R0, 0xff, RZ, 0xc0, !PT ;  /* 0x000000ff00007812 */ /* 0x000fe400078ec0ff */
[----:B------:R-:W-:Y:S01]  /*77a0*/  @!P3 PRMT R23, R117, 0x5410, RZ ;  /* 0x000054107517b816 */ /* 0x000fe200000000ff */
[----:B------:R-:W-:Y:S01]  /*77b0*/  @!P4 HADD2 R122, -R180.H0_H0, -RZ.H0_H0 ;  /* 0xa00000ffb47ac230 */ /* 0x000fe20000000900 */
[----:B------:R-:W-:Y:S01]  /*77c0*/  @!P1 PRMT R182, R120, 0x5410, RZ ;  /* 0x0000541078b69816 */ /* 0x000fe200000000ff */
[----:B------:R-:W-:Y:S01]  /*77d0*/  HMMA.16816.F32 R72, R4, R172, RZ ;  /* 0x000000ac0448723c */ /* 0x000fe200000018ff */
[----:B------:R-:W-:-:S02]  /*77e0*/  ISETP.LE.U32.AND P3, PT, R2, UR13, PT ;  /* 0x0000000d02007c0c */ /* 0x000fc4000bf63070 */
[----:B------:R-:W-:Y:S01]  /*77f0*/  ISETP.LE.U32.AND P1, PT, R0, UR13, PT ;  /* 0x0000000d00007c0c */ /* 0x000fe2000bf23070 */
[----:B------:R-:W-:Y:S01]  /*7800*/  @!P6 HADD2 R119, -R183.H0_H0, -RZ.H0_H0 ;  /* 0xa00000ffb777e230 */ /* 0x000fe20000000900 */
[----:B------:R-:W-:Y:S01]  /*7810*/  SHF.R.U32.HI R2, RZ, 0x18, R61 ;  /* 0x00000018ff027819 */ /* 0x000fe2000001163d */
[----:B------:R-:W-:Y:S01]  /*7820*/  HMMA.16816.F32 R88, R4, R204, RZ ;  /* 0x000000cc0458723c */ /* 0x000fe200000018ff */
[----:B------:R-:W-:Y:S02]  /*7830*/  SHF.R.U32.HI R0, RZ, 0x8, R115 ;  /* 0x00000008ff007819 */ /* 0x000fe40000011673 */
[----:B------:R-:W-:Y:S02]  /*7840*/  @!P6 PRMT R183, R119, 0x5410, RZ ;  /* 0x0000541077b7e816 */ /* 0x000fe400000000ff */
[----:B------:R-:W-:Y:S01]  /*7850*/  ISETP.LE.U32.AND P6, PT, R2, UR13, PT ;  /* 0x0000000d02007c0c */ /* 0x000fe2000bfc3070 */
[----:B------:R-:W-:Y:S01]  /*7860*/  HMMA.16816.F32 R152, R124, R164, R152 ;  /* 0x000000a47c98723c */ /* 0x000fe20000001898 */
[----:B------:R-:W-:Y:S01]  /*7870*/  LOP3.LUT R2, R116, 0xff, RZ, 0xc0, !PT ;  /* 0x000000ff74027812 */ /* 0x000fe200078ec0ff */
[----:B------:R-:W-:Y:S01]  /*7880*/  @!P3 HADD2 R121, -R181.H0_H0, -RZ.H0_H0 ;  /* 0xa00000ffb579b230 */ /* 0x000fe20000000900 */
[----:B------:R-:W-:Y:S01]  /*7890*/  LOP3.LUT R0, R0, 0xffff, RZ, 0xc0, !PT ;  /* 0x0000ffff00007812 */ /* 0x000fe200078ec0ff */
[----:B------:R-:W-:Y:S01]  /*78a0*/  @!P1 HADD2 R123, -R179.H0_H0, -RZ.H0_H0 ;  /* 0xa00000ffb37b9230 */ /* 0x000fe20000000900 */
[----:B------:R-:W-:Y:S01]  /*78b0*/  @!P4 PRMT R180, R122, 0x5410, RZ ;  /* 0x000054107ab4c816 */ /* 0x000fe200000000ff */
[----:B-1----:R-:W-:Y:S01]  /*78c0*/  HMMA.16816.F32 R116, R8, R16, RZ ;  /* 0x000000100874723c */ /* 0x002fe200000018ff */
[----:B------:R-:W-:-:S02]  /*78d0*/  @!P3 PRMT R181, R121, 0x5410, RZ ;  /* 0x0000541079b5b816 */ /* 0x000fc400000000ff */
[----:B------:R-:W-:Y:S02]  /*78e0*/  @!P1 PRMT R179, R123, 0x5410, RZ ;  /* 0x000054107bb39816 */ /* 0x000fe400000000ff */
[----:B------:R-:W-:Y:S01]  /*78f0*/  ISETP.LE.U32.AND P3, PT, R2, UR13, PT ;  /* 0x0000000d02007c0c */ /* 0x000fe2000bf63070 */
[----:B------:R-:W-:Y:S01]  /*7900*/  HMMA.16816.F32 R120, R4, R16, RZ ;  /* 0x000000100478723c */ /* 0x000fe200000018ff */
[----:B------:R-:W-:Y:S01]  /*7910*/  ISETP.LE.U32.AND P4, PT, R0, UR13, PT ;  /* 0x0000000d00007c0c */ /* 0x000fe2000bf83070 */
[----:B------:R-:W-:Y:S01]  /*7920*/  FADD.FTZ R2, R104, R103 ;  /* 0x0000006768027221 */ /* 0x000fe20000010000 */
[----:B------:R-:W-:Y:S01]  /*7930*/  FADD.FTZ R0, R102, R101 ;  /* 0x0000006566007221 */ /* 0x000fe20000010000 */
[----:B------:R-:W-:Y:S01]  /*7940*/  @!P5 PRMT R26, R112, 0x5410, RZ ;  /* 0x00005410701ad816 */ /* 0x000fe200000000ff */
[----:B------:R-:W-:Y:S02]  /*7950*/  @!P6 HADD2 R140, -R178.H0_H0, -RZ.H0_H0 ;  /* 0xa00000ffb28ce230 */ /* 0x000fe40000000900 */
[----:B------:R-:W-:Y:S01]  /*7960*/  FADD.FTZ R28, R105, R2 ;  /* 0x00000002691c7221 */ /* 0x000fe20000010000 */
[----:B------:R-:W-:Y:S01]  /*7970*/  FADD.FTZ R20, R94, R0 ;  /* 0x000000005e147221 */ /* 0x000fe20000010000 */
[----:B------:R-:W-:Y:S01]  /*7980*/  SHF.R.S32.HI R2, RZ, 0x1f, R111 ;  /* 0x0000001fff027819 */ /* 0x000fe2000001146f */
[-C--:B------:R-:W-:Y:S01]  /*7990*/  HMMA.16816.F32 R100, R8, R32.reuse, RZ ;  /* 0x000000200864723c */ /* 0x080fe200000018ff */
[----:B------:R-:W-:Y:S01]  /*79a0*/  IADD3 R0, P1, R111, UR4, RZ ;  /* 0x000000046f007c10 */ /* 0x000fe2000ff3e0ff */
[----:B------:R-:W-:Y:S01]  /*79b0*/  FADD.FTZ R240, R108, R20 ;  /* 0x000000146cf07221 */ /* 0x000fe20000010000 */
[----:B------:R-:W-:Y:S01]  /*79c0*/  @!P2 PRMT R25, R113, 0x5410, RZ ;  /* 0x000054107119a816 */ /* 0x000fe200000000ff */
[----:B------:R-:W-:Y:S01]  /*79d0*/  USHF.L.U32 UR4, UR20, 0x6, URZ ;  /* 0x0000000614047899 */ /* 0x000fe2000800063f */
[----:B------:R-:W-:Y:S01]  /*79e0*/  LEA.HI.X.SX32 R2, R30, R2, 0x1, P1 ;  /* 0x000000021e027211 */ /* 0x000fe200008f0eff */
[----:B------:R-:W1:Y:S01]  /*79f0*/  LDSM.16.MT88.4 R112, [R195+0xb800] ;  /* 0x00b80000c370783b */ /* 0x000e620000004200 */
[----:B------:R-:W-:Y:S01]  /*7a00*/  LEA R20, P1, R0, UR6, 0x1 ;  /* 0x0000000600147c11 */ /* 0x000fe2000f8208ff */
[----:B------:R-:W-:Y:S01]  /*7a10*/  USHF.L.U32 UR6, UR20, 0x3, URZ ;  /* 0x0000000314067899 */ /* 0x000fe2000800063f */
[----:B------:R-:W-:Y:S01]  /*7a20*/  ISETP.LE.U32.AND P5, PT, R106, UR13, PT ;  /* 0x0000000d6a007c0c */ /* 0x000fe2000bfa3070 */
[----:B------:R-:W-:Y:S01]  /*7a30*/  UIMAD UR20, UR20, 0x48, URZ ;  /* 0x00000048141478a4 */ /* 0x000fe2000f8e023f */
[----:B------:R-:W-:Y:S01]  /*7a40*/  ISETP.LE.U32.AND P2, PT, R107, UR13, PT ;  /* 0x0000000d6b007c0c */ /* 0x000fe2000bf43070 */
[----:B------:R-:W-:Y:S01]  /*7a50*/  FADD.FTZ R28, R109, R28 ;  /* 0x0000001c6d1c7221 */ /* 0x000fe20000010000 */
[----:B------:R-:W-:Y:S01]  /*7a60*/  LEA.HI.X R21, R0, UR7, R2, 0x1, P1 ;  /* 0x0000000700157c11 */ /* 0x000fe200088f0c02 */
[----:B------:R-:W-:Y:S01]  /*7a70*/  IMAD.U32 R0, RZ, RZ, UR6 ;  /* 0x00000006ff007e24 */ /* 0x000fe2000f8e00ff */
[----:B------:R-:W-:Y:S01]  /*7a80*/  HMMA.16816.F32 R104, R4, R32, RZ ;  /* 0x000000200468723c */ /* 0x000fe200000018ff */
[----:B------:R-:W-:-:S02]  /*7a90*/  IMAD.U32 R30, RZ, RZ, UR4 ;  /* 0x00000004ff1e7e24 */ /* 0x000fc4000f8e00ff */
[----:B------:R-:W-:Y:S01]  /*7aa0*/  FADD.FTZ R17, R92, R3 ;  /* 0x000000035c117221 */ /* 0x000fe20000010000 */
[----:B------:R-:W-:Y:S01]  /*7ab0*/  FADD.FTZ R3, R76, R29 ;  /* 0x0000001d4c037221 */ /* 0x000fe20000010000 */
[----:B------:R-:W-:Y:S01]  /*7ac0*/  FADD.FTZ R16, R110, R28 ;  /* 0x0000001c6e107221 */ /* 0x000fe20000010000 */
[----:B------:R-:W-:Y:S01]  /*7ad0*/  @!P4 HADD2 R141, -R176.H0_H0, -RZ.H0_H0 ;  /* 0xa00000ffb08dc230 */ /* 0x000fe20000000900 */
[----:B------:R-:W-:Y:S01]  /*7ae0*/  HMMA.16816.F32 R116, R128, R12, R116 ;  /* 0x0000000c8074723c */ /* 0x000fe20000001874 */
[----:B------:R-:W-:-:S04]  /*7af0*/  IMAD.WIDE R32, R0, 0x2, R20 ;  /* 0x0000000200207825 */ /* 0x000fc800078e0214 */
[----:B------:R-:W-:Y:S01]  /*7b00*/  @!P5 HADD2 R148, -R177.H0_H0, -RZ.H0_H0 ;  /* 0xa00000ffb194d230 */ /* 0x000fe20000000900 */
[----:B------:R4:W-:Y:S01]  /*7b10*/  STG.E.U16 desc[UR24][R20.64], R27 ;  /* 0x0000001b14007986 */ /* 0x0009e2000c101518 */
[----:B------:R-:W-:Y:S02]  /*7b20*/  @!P3 HADD2 R143, -R139.H0_H0, -RZ.H0_H0 ;  /* 0xa00000ff8b8fb230 */ /* 0x000fe40000000900 */
[----:B------:R-:W-:Y:S01]  /*7b30*/  IMAD.U32 R0, RZ, RZ, UR20 ;  /* 0x00000014ff007e24 */ /* 0x000fe2000f8e00ff */
[----:B------:R-:W-:Y:S01]  /*7b40*/  HMMA.16816.F32 R120, R124, R12, R120 ;  /* 0x0000000c7c78723c */ /* 0x000fe20000001878 */
[----:B------:R-:W-:Y:S01]  /*7b50*/  @!P2 HADD2 R142, -R138.H0_H0, -RZ.H0_H0 ;  /* 0xa00000ff8a8ea230 */ /* 0x000fe20000000900 */
[----:B------:R-:W-:Y:S01]  /*7b60*/  STG.E.U16 desc[UR24][R20.64+0x2], R26 ;  /* 0x0000021a14007986 */ /* 0x000fe2000c101518 */
[----:B------:R-:W-:Y:S01]  /*7b70*/  IMAD.WIDE R28, R0, 0x2, R20 ;  /* 0x00000002001c7825 */ /* 0x000fe200078e0214 */
[----:B------:R-:W-:-:S03]  /*7b80*/  @!P6 PRMT R178, R140, 0x5410, RZ ;  /* 0x000054108cb2e816 */ /* 0x000fc600000000ff */
[----:B------:R-:W-:Y:S01]  /*7b90*/  FADD.FTZ R2, R252, R240 ;  /* 0x000000f0fc027221 */ /* 0x000fe20000010000 */
[----:B------:R-:W-:Y:S01]  /*7ba0*/  STG.E.U16 desc[UR24][R32.64], R25 ;  /* 0x0000001920007986 */ /* 0x000fe2000c101518 */
[----:B------:R-:W-:Y:S01]  /*7bb0*/  IMAD.MOV.U32 R13, RZ, RZ, R31 ;  /* 0x000000ffff0d7224 */ /* 0x000fe200078e001f */
[----:B------:R-:W-:Y:S01]  /*7bc0*/  @!P5 PRMT R177, R148, 0x5410, RZ ;  /* 0x0000541094b1d816 */ /* 0x000fe200000000ff */
[----:B------:R-:W-:Y:S01]  /*7bd0*/  IMAD.WIDE R30, R30, 0x2, R20 ;  /* 0x000000021e1e7825 */ /* 0x000fe200078e0214 */
[----:B------:R-:W-:Y:S01]  /*7be0*/  STG.E.U16 desc[UR24][R32.64+0x2], R24 ;  /* 0x0000021820007986 */ /* 0x000fe2000c101518 */
[----:B------:R-:W-:Y:S01]  /*7bf0*/  @!P4 PRMT R176, R141, 0x5410, RZ ;  /* 0x000054108db0c816 */ /* 0x000fe200000000ff */
[----:B------:R-:W-:Y:S01]  /*7c00*/  HMMA.16816.F32 R148, R4, R226, RZ ;  /* 0x000000e20494723c */ /* 0x000fe200000018ff */
[----:B------:R-:W-:Y:S01]  /*7c10*/  @!P3 PRMT R139, R143, 0x5410, RZ ;  /* 0x000054108f8bb816 */ /* 0x000fe200000000ff */
[----:B------:R-:W-:Y:S01]  /*7c20*/  STG.E.U16 desc[UR24][R30.64], R47 ;  /* 0x0000002f1e007986 */ /* 0x000fe2000c101518 */
[----:B------:R-:W-:Y:S01]  /*7c30*/  @!P2 PRMT R138, R142, 0x5410, RZ ;  /* 0x000054108e8aa816 */ /* 0x000fe200000000ff */
[----:B------:R-:W-:-:S02]  /*7c40*/  IMAD.MOV.U32 R12, RZ, RZ, R63 ;  /* 0x000000ffff0c7224 */ /* 0x000fc400078e003f */
[----:B------:R-:W-:Y:S01]  /*7c50*/  FADD.FTZ R0, R251, R17 ;  /* 0x00000011fb007221 */ /* 0x000fe20000010000 */
[----:B------:R5:W-:Y:S01]  /*7c60*/  STG.E.U16 desc[UR24][R30.64+0x2], R60 ;  /* 0x0000023c1e007986 */ /* 0x000be2000c101518 */
[C---:B------:R-:W-:Y:S01]  /*7c70*/  HMMA.16816.F32 R140, R4.reuse, R238, RZ ;  /* 0x000000ee048c723c */ /* 0x040fe200000018ff */
[----:B------:R-:W-:Y:S01]  /*7c80*/  FADD.FTZ R3, R247, R3 ;  /* 0x00000003f7037221 */ /* 0x000fe20000010000 */
[----:B------:R-:W-:Y:S01]  /*7c90*/  FADD.FTZ R0, R250, R0 ;  /* 0x00000000fa007221 */ /* 0x000fe20000010000 */
[----:B------:R-:W-:Y:S01]  /*7ca0*/  STG.E.U16 desc[UR24][R28.64], R44 ;  /* 0x0000002c1c007986 */ /* 0x000fe2000c101518 */
[----:B----4-:R-:W-:Y:S02]  /*7cb0*/  IMAD.MOV.U32 R27, RZ, RZ, R77 ;  /* 0x000000ffff1b7224 */ /* 0x010fe400078e004d */
[----:B------:R-:W-:Y:S01]  /*7cc0*/  HMMA.16816.F32 R92, R4, R206, RZ ;  /* 0x000000ce045c723c */ /* 0x000fe200000018ff */
[----:B------:R4:W-:Y:S01]  /*7cd0*/  STG.E.U16 desc[UR24][R28.64+0x2], R45 ;  /* 0x0000022d1c007986 */ /* 0x0009e2000c101518 */
[----:B------:R-:W-:-:S03]  /*7ce0*/  FADD.FTZ R0, R249, R0 ;  /* 0x00000000f9007221 */ /* 0x000fc60000010000 */
[----:B------:R-:W-:Y:S01]  /*7cf0*/  STG.E.U16 desc[UR24][R20.64+0x10], R23 ;  /* 0x0000101714007986 */ /* 0x000fe2000c101518 */
[C---:B------:R-:W-:Y:S03]  /*7d00*/  HMMA.16816.F32 R76, R4.reuse, R174, RZ ;  /* 0x000000ae044c723c */ /* 0x040fe600000018ff */
[----:B------:R-:W-:Y:S03]  /*7d10*/  STG.E.U16 desc[UR24][R20.64+0x12], R22 ;  /* 0x0000121614007986 */ /* 0x000fe6000c101518 */
[----:B------:R-:W-:Y:S01]  /*7d20*/  HMMA.16816.F32 R108, R4, R34, RZ ;  /* 0x00000022046c723c */ /* 0x000fe200000018ff */
[----:B------:R-:W-:Y:S04]  /*7d30*/  STG.E.U16 desc[UR24][R32.64+0x10], R183 ;  /* 0x000010b720007986 */ /* 0x000fe8000c101518 */
[----:B------:R-:W-:Y:S01]  /*7d40*/  STG.E.U16 desc[UR24][R32.64+0x12], R182 ;  /* 0x000012b620007986 */ /* 0x000fe2000c101518 */
[----:B------:R-:W-:Y:S03]  /*7d50*/  HMMA.16816.F32 R144, R124, R156, R144 ;  /* 0x0000009c7c90723c */ /* 0x000fe60000001890 */
[----:B------:R-:W-:Y:S03]  /*7d60*/  STG.E.U16 desc[UR24][R30.64+0x10], R231 ;  /* 0x000010e71e007986 */ /* 0x000fe6000c101518 */
[C---:B-----5:R-:W-:Y:S01]  /*7d70*/  HMMA.16816.F32 R60, R4.reuse, R234, RZ ;  /* 0x000000ea043c723c */ /* 0x060fe200000018ff */
[----:B------:R-:W-:Y:S04]  /*7d80*/  STG.E.U16 desc[UR24][R30.64+0x12], R230 ;  /* 0x000012e61e007986 */ /* 0x000fe8000c101518 */
[----:B------:R-:W-:Y:S01]  /*7d90*/  STG.E.U16 desc[UR24][R28.64+0x10], R228 ;  /* 0x000010e41c007986 */ /* 0x000fe2000c101518 */
[C---:B----4-:R-:W-:Y:S03]  /*7da0*/  HMMA.16816.F32 R44, R4.reuse, R186, RZ ;  /* 0x000000ba042c723c */ /* 0x050fe600000018ff */
[----:B------:R4:W-:Y:S03]  /*7db0*/  STG.E.U16 desc[UR24][R28.64+0x12], R229 ;  /* 0x000012e51c007986 */ /* 0x0009e6000c101518 */
[----:B------:R-:W-:Y:S01]  /*7dc0*/  HMMA.16816.F32 R4, R4, R18, RZ ;  /* 0x000000120404723c */ /* 0x000fe200000018ff */
[----:B------:R-:W-:Y:S04]  /*7dd0*/  STG.E.U16 desc[UR24][R20.64+0x20], R181 ;  /* 0x000020b514007986 */ /* 0x000fe8000c101518 */
[----:B------:R-:W-:Y:S01]  /*7de0*/  STG.E.U16 desc[UR24][R20.64+0x22], R180 ;  /* 0x000022b414007986 */ /* 0x000fe2000c101518 */
[C---:B------:R-:W-:Y:S03]  /*7df0*/  HMMA.16816.F32 R40, R124.reuse, R48, R40 ;  /* 0x000000307c28723c */ /* 0x040fe60000001828 */
[----:B------:R-:W-:Y:S03]  /*7e00*/  STG.E.U16 desc[UR24][R32.64+0x20], R179 ;  /* 0x000020b320007986 */ /* 0x000fe6000c101518 */
[C---:B------:R-:W-:Y:S01]  /*7e10*/  HMMA.16816.F32 R56, R124.reuse, R64, R56 ;  /* 0x000000407c38723c */ /* 0x040fe20000001838 */
[----:B------:R-:W-:Y:S04]  /*7e20*/  STG.E.U16 desc[UR24][R32.64+0x22], R178 ;  /* 0x000022b220007986 */ /* 0x000fe8000c101518 */
[----:B------:R-:W-:Y:S01]  /*7e30*/  STG.E.U16 desc[UR24][R30.64+0x20], R215 ;  /* 0x000020d71e007986 */ /* 0x000fe2000c101518 */
[C---:B--2---:R-:W-:Y:S03]  /*7e40*/  HMMA.16816.F32 R72, R124.reuse, R80, R72 ;  /* 0x000000507c48723c */ /* 0x044fe60000001848 */
[----:B------:R-:W-:Y:S03]  /*7e50*/  STG.E.U16 desc[UR24][R30.64+0x22], R214 ;  /* 0x000022d61e007986 */ /* 0x000fe6000c101518 */
[----:B---3--:R-:W-:Y:S01]  /*7e60*/  HMMA.16816.F32 R88, R124, R96, R88 ;  /* 0x000000607c58723c */ /* 0x008fe20000001858 */
[----:B------:R-:W-:Y:S01]  /*7e70*/  STG.E.U16 desc[UR24][R28.64+0x20], R213 ;  /* 0x000020d51c007986 */ /* 0x000fe2000c101518 */
[----:B----4-:R-:W-:-:S03]  /*7e80*/  FADD.FTZ R229, R248, R0 ;  /* 0x00000000f8e57221 */ /* 0x010fc60000010000 */
[----:B------:R-:W-:Y:S01]  /*7e90*/  STG.E.U16 desc[UR24][R28.64+0x22], R212 ;  /* 0x000022d41c007986 */ /* 0x000fe2000c101518 */
[C---:B-1----:R-:W-:Y:S03]  /*7ea0*/  HMMA.16816.F32 R104, R124.reuse, R112, R104 ;  /* 0x000000707c68723c */ /* 0x042fe60000001868 */
[----:B------:R-:W-:Y:S03]  /*7eb0*/  STG.E.U16 desc[UR24][R20.64+0x30], R177 ;  /* 0x000030b114007986 */ /* 0x000fe6000c101518 */
[C---:B------:R-:W-:Y:S01]  /*7ec0*/  HMMA.16816.F32 R148, R124.reuse, R166, R148 ;  /* 0x000000a67c94723c */ /* 0x040fe20000001894 */
[----:B------:R-:W-:Y:S04]  /*7ed0*/  STG.E.U16 desc[UR24][R20.64+0x32], R176 ;  /* 0x000032b014007986 */ /* 0x000fe8000c101518 */
[----:B------:R-:W-:Y:S01]  /*7ee0*/  STG.E.U16 desc[UR24][R32.64+0x30], R139 ;  /* 0x0000308b20007986 */ /* 0x000fe2000c101518 */
[C---:B------:R-:W-:Y:S03]  /*7ef0*/  HMMA.16816.F32 R140, R124.reuse, R158, R140 ;  /* 0x0000009e7c8c723c */ /* 0x040fe6000000188c */
[----:B------:R-:W-:Y:S03]  /*7f00*/  STG.E.U16 desc[UR24][R32.64+0x32], R138 ;  /* 0x0000328a20007986 */ /* 0x000fe6000c101518 */
[C---:B------:R-:W-:Y:S01]  /*7f10*/  HMMA.16816.F32 R44, R124.reuse, R50, R44 ;  /* 0x000000327c2c723c */ /* 0x040fe2000000182c */
[----:B------:R1:W-:Y:S04]  /*7f20*/  STG.E.U16 desc[UR24][R30.64+0x30], R211 ;  /* 0x000030d31e007986 */ /* 0x0003e8000c101518 */
[----:B------:R2:W-:Y:S01]  /*7f30*/  STG.E.U16 desc[UR24][R30.64+0x32], R209 ;  /* 0x000032d11e007986 */ /* 0x0005e2000c101518 */
[C---:B------:R-:W-:Y:S03]  /*7f40*/  HMMA.16816.F32 R60, R124.reuse, R66, R60 ;  /* 0x000000427c3c723c */ /* 0x040fe6000000183c */
[----:B------:R2:W-:Y:S03]  /*7f50*/  STG.E.U16 desc[UR24][R28.64+0x30], R208 ;  /* 0x000030d01c007986 */ /* 0x0005e6000c101518 */
[C---:B------:R-:W-:Y:S01]  /*7f60*/  HMMA.16816.F32 R76, R124.reuse, R82, R76 ;  /* 0x000000527c4c723c */ /* 0x040fe2000000184c */
[----:B------:R2:W-:Y:S05]  /*7f70*/  STG.E.U16 desc[UR24][R28.64+0x32], R188 ;  /* 0x000032bc1c007986 */ /* 0x0005ea000c101518 */
[C---:B------:R-:W-:Y:S06]  /*7f80*/  HMMA.16816.F32 R92, R124.reuse, R98, R92 ;  /* 0x000000627c5c723c */ /* 0x040fec000000185c */
[C---:B------:R-:W-:Y:S06]  /*7f90*/  HMMA.16816.F32 R108, R124.reuse, R114, R108 ;  /* 0x000000727c6c723c */ /* 0x040fec000000186c */
[----:B------:R-:W-:Y:S06]  /*7fa0*/  HMMA.16816.F32 R124, R124, R14, R4 ;  /* 0x0000000e7c7c723c */ /* 0x000fec0000001804 */
[----:B------:R-:W-:Y:S06]  /*7fb0*/  HMMA.16816.F32 R4, R8, R34, RZ ;  /* 0x000000220804723c */ /* 0x000fec00000018ff */
[----:B------:R-:W-:Y:S06]  /*7fc0*/  HMMA.16816.F32 R100, R128, R112, R100 ;  /* 0x000000708064723c */ /* 0x000fec0000001864 */
[C---:B------:R-:W-:Y:S06]  /*7fd0*/  HMMA.16816.F32 R204, R8.reuse, R206, RZ ;  /* 0x000000ce08cc723c */ /* 0x040fec00000018ff */
[----:B------:R-:W-:Y:S06]  /*7fe0*/  HMMA.16816.F32 R224, R8, R226, RZ ;  /* 0x000000e208e0723c */ /* 0x000fec00000018ff */
[----:B------:R-:W-:Y:S06]  /*7ff0*/  HMMA.16816.F32 R112, R128, R114, R4 ;  /* 0x000000728070723c */ /* 0x000fec0000001804 */
[----:B------:R-:W-:Y:S01]  /*8000*/  HMMA.16816.F32 R236, R8, R238, RZ ;  /* 0x000000ee08ec723c */ /* 0x000fe200000018ff */
[----:B------:R-:W-:Y:S01]  /*8010*/  FADD.FTZ R5, R27, R16 ;  /* 0x000000101b057221 */ /* 0x000fe20000010000 */
[----:B------:R-:W-:Y:S01]  /*8020*/  FADD.FTZ R4, R243, R2 ;  /* 0x00000002f3047221 */ /* 0x000fe20000010000 */
[----:B------:R-:W-:-:S02]  /*8030*/  FADD.FTZ R2, R246, R3 ;  /* 0x00000003f6027221 */ /* 0x000fc40000010000 */
[----:B------:R-:W-:Y:S01]  /*8040*/  FADD.FTZ R5, R12, R5 ;  /* 0x000000050c057221 */ /* 0x000fe20000010000 */
[C---:B------:R-:W-:Y:S01]  /*8050*/  HMMA.16816.F32 R184, R8.reuse, R186, RZ ;  /* 0x000000ba08b8723c */ /* 0x040fe200000018ff */
[----:B------:R-:W-:Y:S01]  /*8060*/  FADD.FTZ R4, R242, R4 ;  /* 0x00000004f2047221 */ /* 0x000fe20000010000 */
[----:B------:R-:W-:Y:S01]  /*8070*/  FADD.FTZ R2, R245, R2 ;  /* 0x00000002f5027221 */ /* 0x000fe20000010000 */
[----:B-1----:R-:W-:Y:S02]  /*8080*/  FADD.FTZ R211, R13, R5 ;  /* 0x000000050dd37221 */ /* 0x002fe40000010000 */
[----:B------:R-:W-:Y:S01]  /*8090*/  FADD.FTZ R231, R241, R4 ;  /* 0x00000004f1e77221 */ /* 0x000fe20000010000 */
[C---:B------:R-:W-:Y:S01]  /*80a0*/  HMMA.16816.F32 R232, R8.reuse, R234, RZ ;  /* 0x000000ea08e8723c */ /* 0x040fe200000018ff */
[----:B------:R-:W-:Y:S01]  /*80b0*/  FADD.FTZ R230, R244, R2 ;  /* 0x00000002f4e67221 */ /* 0x000fe20000010000 */
[----:B------:R2:W-:Y:S04]  /*80c0*/  STL [R1+0x68], R211 ;  /* 0x000068d301007387 */ /* 0x0005e80000100800 */
[C---:B------:R-:W-:Y:S06]  /*80d0*/  HMMA.16816.F32 R172, R8.reuse, R174, RZ ;  /* 0x000000ae08ac723c */ /* 0x040fec00000018ff */
[----:B------:R-:W-:Y:S06]  /*80e0*/  HMMA.16816.F32 R8, R8, R18, RZ ;  /* 0x000000120808723c */ /* 0x000fec00000018ff */
[C---:B------:R-:W-:Y:S06]  /*80f0*/  HMMA.16816.F32 R84, R128.reuse, R96, R84 ;  /* 0x000000608054723c */ /* 0x040fec0000001854 */
[C---:B------:R-:W-:Y:S06]  /*8100*/  HMMA.16816.F32 R36, R128.reuse, R48, R36 ;  /* 0x000000308024723c */ /* 0x040fec0000001824 */
[C---:B------:R-:W-:Y:S06]  /*8110*/  HMMA.16816.F32 R68, R128.reuse, R80, R68 ;  /* 0x000000508044723c */ /* 0x040fec0000001844 */
[C---:B------:R-:W-:Y:S06]  /*8120*/  HMMA.16816.F32 R96, R128.reuse, R98, R204 ;  /* 0x000000628060723c */ /* 0x040fec00000018cc */
[----:B------:R-:W-:Y:S01]  /*8130*/  HMMA.16816.F32 R164, R128, R166, R224 ;  /* 0x000000a680a4723c */ /* 0x000fe200000018e0 */
[----:B------:R-:W-:-:S04]  /*8140*/  IADD3 R204, P1, R20, -0x40, RZ ;  /* 0xffffffc014cc7810 */ /* 0x000fc80007f3e0ff */
[----:B------:R-:W-:Y:S01]  /*8150*/  IADD3.X R205, R21, -0x1, RZ, P1, !PT ;  /* 0xffffffff15cd7810 */ /* 0x000fe20000ffe4ff */
[C---:B------:R-:W-:Y:S06]  /*8160*/  HMMA.16816.F32 R156, R128.reuse, R158, R236 ;  /* 0x0000009e809c723c */ /* 0x040fec00000018ec */
[C---:B------:R-:W-:Y:S06]  /*8170*/  HMMA.16816.F32 R48, R128.reuse, R50, R184 ;  /* 0x000000328030723c */ /* 0x040fec00000018b8 */
[C---:B------:R-:W-:Y:S06]  /*8180*/  HMMA.16816.F32 R64, R128.reuse, R66, R232 ;  /* 0x000000428040723c */ /* 0x040fec00000018e8 */
[C---:B------:R-:W-:Y:S06]  /*8190*/  HMMA.16816.F32 R80, R128.reuse, R82, R172 ;  /* 0x000000528050723c */ /* 0x040fec00000018ac */
        /* <DEDUP_REMOVED lines=43> */
[----:B------:R-:W-:-:S03]  /*8450*/  PLOP3.LUT P2, PT, PT, PT, UP0, 0x80, 0x0 ;  /* 0x000000000000781c */ /* 0x000fc60003f4f008 */
        /* <DEDUP_REMOVED lines=10> */
[----:B------:R-:W3:Y:S04]  /*8500*/  LDSM.16.M88.4 R12, [R191+0x2000] ;  /* 0x00200000bf0c783b */ /* 0x000ee80000000200 */
[----:B------:R-:W4:Y:S04]  /*8510*/  LDSM.16.M88.4 R172, [R189+0x8800] ;  /* 0x00880000bdac783b */ /* 0x000f280000000200 */
[----:B------:R-:W5:Y:S04]  /*8520*/  LDSM.16.M88.4 R16, [R191] ;  /* 0x00000000bf10783b */ /* 0x000f680000000200 */
[----:B------:R-:W-:Y:S04]  /*8530*/  LDSM.16.M88.4 R24, [R203] ;  /* 0x00000000cb18783b */ /* 0x000fe80000000200 */
[----:B-1----:R-:W-:Y:S04]  /*8540*/  LDSM.16.M88.4 R8, [R193] ;  /* 0x00000000c108783b */ /* 0x002fe80000000200 */
[----:B--2---:R-:W1:Y:S04]  /*8550*/  LDSM.16.M88.4 R4, [R193+0x2000] ;  /* 0x00200000c104783b */ /* 0x004e680000000200 */
[----:B------:R-:W2:Y:S04]  /*8560*/  LDSM.16.M88.4 R136, [R200] ;  /* 0x00000000c888783b */ /* 0x000ea80000000200 */
[----:B------:R-:W0:Y:S01]  /*8570*/  LDGDEPBAR ;  /* 0x00000000000079af */ /* 0x000e220000000000 */
[C---:B---3--:R-:W-:Y:S06]  /*8580*/  HMMA.16816.F32 R224, R12.reuse, R176, RZ ;  /* 0x000000b00ce0723c */ /* 0x048fec00000018ff */
[C---:B----4-:R-:W-:Y:S06]  /*8590*/  HMMA.16816.F32 R204, R12.reuse, R172, RZ ;  /* 0x000000ac0ccc723c */ /* 0x050fec00000018ff */
[C---:B------:R-:W-:Y:S06]  /*85a0*/  HMMA.16816.F32 R212, R12.reuse, R178, RZ ;  /* 0x000000b20cd4723c */ /* 0x040fec00000018ff */
[----:B------:R-:W-:Y:S06]  /*85b0*/  HMMA.16816.F32 R184, R12, R174, RZ ;  /* 0x000000ae0cb8723c */ /* 0x000fec00000018ff */
[C---:B-----5:R-:W-:Y:S06]  /*85c0*/  HMMA.16816.F32 R180, R16.reuse, R176, RZ ;  /* 0x000000b010b4723c */ /* 0x060fec00000018ff */
[C---:B------:R-:W-:Y:S06]  /*85d0*/  HMMA.16816.F32 R232, R16.reuse, R178, RZ ;  /* 0x000000b210e8723c */ /* 0x040fec00000018ff */
[C---:B------:R-:W-:Y:S06]  /*85e0*/  HMMA.16816.F32 R12, R16.reuse, R172, RZ ;  /* 0x000000ac100c723c */ /* 0x040fec00000018ff */
[----:B------:R-:W-:Y:S06]  /*85f0*/  HMMA.16816.F32 R16, R16, R174, RZ ;  /* 0x000000ae1010723c */ /* 0x000fec00000018ff */
[C---:B-1----:R-:W-:Y:S06]  /*8600*/  HMMA.16816.F32 R172, R4.reuse, R24, R204 ;  /* 0x0000001804ac723c */ /* 0x042fec00000018cc */
[----:B------:R-:W-:Y:S06]  /*8610*/  HMMA.16816.F32 R184, R4, R26, R184 ;  /* 0x0000001a04b8723c */ /* 0x000fec00000018b8 */
[----:B------:R-:W-:Y:S01]  /*8620*/  HMMA.16816.F32 R176, R8, R24, R12 ;  /* 0x0000001808b0723c */ /* 0x000fe2000000180c */
[----:B------:R-:W-:Y:S05]  /*8630*/  LDSM.16.M88.4 R12, [R197+0x8800] ;  /* 0x00880000c50c783b */ /* 0x000fea0000000200 */
[C---:B--2---:R-:W-:Y:S06]  /*8640*/  HMMA.16816.F32 R224, R4.reuse, R136, R224 ;  /* 0x0000008804e0723c */ /* 0x044fec00000018e0 */
[----:B------:R-:W-:Y:S01]  /*8650*/  HMMA.16816.F32 R204, R4, R138, R212 ;  /* 0x0000008a04cc723c */ /* 0x000fe200000018d4 */
[----:B------:R-:W1:Y:S05]  /*8660*/  LDSM.16.M88.4 R4, [R199+0x2000] ;  /* 0x00200000c704783b */ /* 0x000e6a0000000200 */
[C---:B------:R-:W-:Y:S01]  /*8670*/  HMMA.16816.F32 R24, R8.reuse, R26, R16 ;  /* 0x0000001a0818723c */ /* 0x040fe20000001810 */
[----:B------:R-:W2:Y:S05]  /*8680*/  LDSM.16.M88.4 R16, [R197+0x8000] ;  /* 0x00800000c510783b */ /* 0x000eaa0000000200 */
[C---:B------:R-:W-:Y:S06]  /*8690*/  HMMA.16816.F32 R180, R8.reuse, R136, R180 ;  /* 0x0000008808b4723c */ /* 0x040fec00000018b4 */
[----:B------:R-:W-:Y:S01]  /*86a0*/  HMMA.16816.F32 R136, R8, R138, R232 ;  /* 0x0000008a0888723c */ /* 0x000fe200000018e8 */
[----:B------:R-:W3:Y:S05]  /*86b0*/  LDSM.16.M88.4 R8, [R199] ;  /* 0x00000000c708783b */ /* 0x000eea0000000200 */
[C---:B-1----:R-:W-:Y:S06]  /*86c0*/  HMMA.16816.F32 R184, R4.reuse, R14, R184 ;  /* 0x0000000e04b8723c */ /* 0x042fec00000018b8 */
[C---:B--2---:R-:W-:Y:S06]  /*86d0*/  HMMA.16816.F32 R212, R4.reuse, R16, R224 ;  /* 0x0000001004d4723c */ /* 0x044fec00000018e0 */
[----:B------:R-:W-:Y:S06]  /*86e0*/  HMMA.16816.F32 R224, R4, R12, R172 ;  /* 0x0000000c04e0723c */ /* 0x000fec00000018ac */
[-C--:B---3--:R-:W-:Y:S06]  /*86f0*/  HMMA.16816.F32 R172, R8, R18.reuse, R136 ;  /* 0x0000001208ac723c */ /* 0x088fec0000001888 */
[----:B------:R-:W-:Y:S01]  /*8700*/  HMMA.16816.F32 R204, R4, R18, R204 ;  /* 0x0000001204cc723c */ /* 0x000fe200000018cc */
[----:B------:R-:W-:Y:S05]  /*8710*/  LDSM.16.M88.4 R4, [R198+0x2000] ;  /* 0x00200000c604783b */ /* 0x000fea0000000200 */
[C---:B------:R-:W-:Y:S01]  /*8720*/  HMMA.16816.F32 R180, R8.reuse, R16, R180 ;  /* 0x0000001008b4723c */ /* 0x040fe200000018b4 */
[----:B------:R-:W1:Y:S05]  /*8730*/  LDSM.16.M88.4 R16, [R196] ;  /* 0x00000000c410783b */ /* 0x000e6a0000000200 */
[C---:B------:R-:W-:Y:S06]  /*8740*/  HMMA.16816.F32 R136, R8.reuse, R12, R176 ;  /* 0x0000000c0888723c */ /* 0x040fec00000018b0 */
[----:B------:R-:W-:Y:S01]  /*8750*/  HMMA.16816.F32 R24, R8, R14, R24 ;  /* 0x0000000e0818723c */ /* 0x000fe20000001818 */
[----:B------:R-:W2:Y:S04]  /*8760*/  LDSM.16.M88.4 R12, [R196+0x800] ;  /* 0x00080000c40c783b */ /* 0x000ea80000000200 */
[----:B------:R-:W3:Y:S01]  /*8770*/  LDSM.16.M88.4 R8, [R198] ;  /* 0x00000000c608783b */ /* 0x000ee20000000200 */
[C---:B-1----:R-:W-:Y:S06]  /*8780*/  HMMA.16816.F32 R212, R4.reuse, R16, R212 ;  /* 0x0000001004d4723c */ /* 0x042fec00000018d4 */
[C---:B------:R-:W-:Y:S06]  /*8790*/  HMMA.16816.F32 R204, R4.reuse, R18, R204 ;  /* 0x0000001204cc723c */ /* 0x040fec00000018cc */
[C---:B--2---:R-:W-:Y:S06]  /*87a0*/  HMMA.16816.F32 R224, R4.reuse, R12, R224 ;  /* 0x0000000c04e0723c */ /* 0x044fec00000018e0 */
[----:B------:R-:W-:Y:S01]  /*87b0*/  HMMA.16816.F32 R184, R4, R14, R184 ;  /* 0x0000000e04b8723c */ /* 0x000fe200000018b8 */
[----:B------:R-:W-:Y:S05]  /*87c0*/  LDSM.16.M88.4 R4, [R191+0x6000] ;  /* 0x00600000bf04783b */ /* 0x000fea0000000200 */
[C---:B---3--:R-:W-:Y:S06]  /*87d0*/  HMMA.16816.F32 R176, R8.reuse, R16, R180 ;  /* 0x0000001008b0723c */ /* 0x048fec00000018b4 */
[C---:B------:R-:W-:Y:S01]  /*87e0*/  HMMA.16816.F32 R172, R8.reuse, R18, R172 ;  /* 0x0000001208ac723c */ /* 0x040fe200000018ac */
[----:B------:R-:W1:Y:S05]  /*87f0*/  LDSM.16.M88.4 R16, [R189+0x9000] ;  /* 0x00900000bd10783b */ /* 0x000e6a0000000200 */
[C---:B------:R-:W-:Y:S06]  /*8800*/  HMMA.16816.F32 R136, R8.reuse, R12, R136 ;  /* 0x0000000c0888723c */ /* 0x040fec0000001888 */
[----:B------:R-:W-:Y:S01]  /*8810*/  HMMA.16816.F32 R24, R8, R14, R24 ;  /* 0x0000000e0818723c */ /* 0x000fe20000001818 */
[----:B------:R-:W2:Y:S04]  /*8820*/  LDSM.16.M88.4 R12, [R189+0x9800] ;  /* 0x00980000bd0c783b */ /* 0x000ea80000000200 */
[----:B------:R-:W3:Y:S01]  /*8830*/  LDSM.16.M88.4 R8, [R191+0x4000] ;  /* 0x00400000bf08783b */ /* 0x000ee20000000200 */
[C---:B-1----:R-:W-:Y:S06]  /*8840*/  HMMA.16816.F32 R212, R4.reuse, R16, R212 ;  /* 0x0000001004d4723c */ /* 0x042fec00000018d4 */
[C---:B------:R-:W-:Y:S06]  /*8850*/  HMMA.16816.F32 R204, R4.reuse, R18, R204 ;  /* 0x0000001204cc723c */ /* 0x040fec00000018cc */
[C---:B--2---:R-:W-:Y:S06]  /*8860*/  HMMA.16816.F32 R224, R4.reuse, R12, R224 ;  /* 0x0000000c04e0723c */ /* 0x044fec00000018e0 */
[----:B------:R-:W-:Y:S01]  /*8870*/  HMMA.16816.F32 R180, R4, R14, R184 ;  /* 0x0000000e04b4723c */ /* 0x000fe200000018b8 */
[----:B------:R-:W-:Y:S05]  /*8880*/  LDSM.16.M88.4 R4, [R193+0x6000] ;  /* 0x00600000c104783b */ /* 0x000fea0000000200 */
[C---:B---3--:R-:W-:Y:S06]  /*8890*/  HMMA.16816.F32 R176, R8.reuse, R16, R176 ;  /* 0x0000001008b0723c */ /* 0x048fec00000018b0 */
[C---:B------:R-:W-:Y:S01]  /*88a0*/  HMMA.16816.F32 R172, R8.reuse, R18, R172 ;  /* 0x0000001208ac723c */ /* 0x040fe200000018ac */
[----:B------:R-:W1:Y:S05]  /*88b0*/  LDSM.16.M88.4 R16, [R202] ;  /* 0x00000000ca10783b */ /* 0x000e6a0000000200 */
[C---:B------:R-:W-:Y:S06]  /*88c0*/  HMMA.16816.F32 R136, R8.reuse, R12, R136 ;  /* 0x0000000c0888723c */ /* 0x040fec0000001888 */
[----:B------:R-:W-:Y:S01]  /*88d0*/  HMMA.16816.F32 R24, R8, R14, R24 ;  /* 0x0000000e0818723c */ /* 0x000fe20000001818 */
[----:B------:R-:W2:Y:S04]  /*88e0*/  LDSM.16.M88.4 R12, [R201] ;  /* 0x00000000c90c783b */ /* 0x000ea80000000200 */
        /* <DEDUP_REMOVED lines=25> */
[----:B------:R-:W-:-:S04]  /*8a80*/  DEPBAR.LE SB0, 0x0 ;  /* 0x000080000000791a */ /* 0x000fc80000000000 */
[C---:B-1----:R-:W-:Y:S06]  /*8a90*/  HMMA.16816.F32 R212, R4.reuse, R16, R212 ;  /* 0x0000001004d4723c */ /* 0x042fec00000018d4 */
[C---:B------:R-:W-:Y:S06]  /*8aa0*/  HMMA.16816.F32 R204, R4.reuse, R18, R204 ;  /* 0x0000001204cc723c */ /* 0x040fec00000018cc */
[C---:B--2---:R-:W-:Y:S06]  /*8ab0*/  HMMA.16816.F32 R184, R4.reuse, R12, R184 ;  /* 0x0000000c04b8723c */ /* 0x044fec00000018b8 */
        /* <DEDUP_REMOVED lines=8> */
[----:B------:R-:W2:Y:S01]  /*8b40*/  LDL.64 R22, [R1+0x98] ;  /* 0x0000980001167983 */ /* 0x000ea20000100a00 */
[----:B------:R-:W1:Y:S01]  /*8b50*/  @!P1 LDC.64 R4, c[0x0][0x218] ;  /* 0x00008600ff049b82 */ /* 0x000e620000000a00 */
[----:B------:R-:W-:Y:S01]  /*8b60*/  UIADD3 UR6, UR19, -0x3, URZ ;  /* 0xfffffffd13067890 */ /* 0x000fe2000fffe03f */
[----:B------:R-:W-:Y:S01]  /*8b70*/  BSSY B0, `(.L_x_2568) ;  /* 0x0000029000007945 */ /* 0x000fe20003800000 */
[----:B------:R3:W-:Y:S02]  /*8b80*/  @P1 STS.128 [R210+0x8000], RZ ;  /* 0x008000ffd2001388 */ /* 0x0007e40000000c00 */
[----:B------:R-:W-:Y:S02]  /*8b90*/  USHF.R.S32.HI UR4, URZ, 0x1f, UR6 ;  /* 0x0000001f3f047899 */ /* 0x000fe40008011406 */
[----:B------:R-:W-:Y:S01]  /*8ba0*/  IMAD.U32 R2, RZ, RZ, UR6 ;  /* 0x00000006ff027e24 */ /* 0x000fe2000f8e00ff */
[----:B------:R-:W4:Y:S01]  /*8bb0*/  @!P0 LDC.64 R6, c[0x0][0x218] ;  /* 0x00008600ff068b82 */ /* 0x000f220000000a00 */
[----:B------:R-:W-:-:S04]  /*8bc0*/  UIMAD UR6, UR30, UR6, URZ ;  /* 0x000000061e0672a4 */ /* 0x000fc8000f8e023f */
[----:B------:R-:W-:-:S03]  /*8bd0*/  UIMAD UR4, UR4, UR31, UR6 ;  /* 0x0000001f040472a4 */ /* 0x000fc6000f8e0206 */
[----:B------:R-:W5:Y:S01]  /*8be0*/  @!P1 LDC.64 R8, c[0x0][0x218] ;  /* 0x00008600ff089b82 */ /* 0x000f620000000a00 */
[----:B--2---:R-:W-:-:S04]  /*8bf0*/  IMAD.WIDE.U32 R2, R2, UR31, R22 ;  /* 0x0000001f02027c25 */ /* 0x004fc8000f8e0016 */
[----:B------:R-:W-:Y:S01]  /*8c00*/  VIADD R3, R3, UR4 ;  /* 0x0000000403037c36 */ /* 0x000fe20008000000 */
[C---:B-1----:R-:W-:Y:S02]  /*8c10*/  @!P1 LEA R4, P2, R2.reuse, R4, 0x1 ;  /* 0x0000000402049211 */ /* 0x042fe400078408ff */
[C---:B------:R-:W-:Y:S02]  /*8c20*/  IADD3 R0, P3, R2.reuse, UR33, RZ ;  /* 0x0000002102007c10 */ /* 0x040fe4000ff7e0ff */
[----:B------:R-:W-:-:S05]  /*8c30*/  @!P1 LEA.HI.X R5, R2, R5, R3, 0x1, P2 ;  /* 0x0000000502059211 */ /* 0x000fca00010f0c03 */
[----:B------:R-:W-:Y:S01]  /*8c40*/  @!PT LDS RZ, [RZ] ;  /* 0x00000000fffff984 */ /* 0x000fe20000000800 */
[----:B------:R-:W-:Y:S01]  /*8c50*/  @!PT LDS RZ, [RZ] ;  /* 0x00000000fffff984 */ /* 0x000fe20000000800 */
[----:B------:R-:W-:Y:S01]  /*8c60*/  @!PT LDS RZ, [RZ] ;  /* 0x00000000fffff984 */ /* 0x000fe20000000800 */
[----:B------:R4:W-:Y:S04]  /*8c70*/  @!P1 LDGSTS.E.BYPASS.LTC128B.128 [R210+0x8000], desc[UR24][R4.64] ;  /* 0x0800000004d29fae */ /* 0x0009e8000b901d58 */
[----:B------:R3:W-:Y:S01]  /*8c80*/  @P0 STS.128 [R210+0x9000], RZ ;  /* 0x009000ffd2000388 */ /* 0x0007e20000000c00 */
[C---:B----4-:R-:W-:Y:S02]  /*8c90*/  @!P0 LEA R4, P2, R2.reuse, R6, 0x1 ;  /* 0x0000000602048211 */ /* 0x050fe400078408ff */
[----:B------:R-:W-:Y:S02]  /*8ca0*/  IADD3.X R6, R3, UR32, RZ, P3, !PT ;  /* 0x0000002003067c10 */ /* 0x000fe40009ffe4ff */
[----:B------:R-:W-:Y:S02]  /*8cb0*/  @!P0 LEA.HI.X R5, R2, R7, R3, 0x1, P2 ;  /* 0x0000000702058211 */ /* 0x000fe400010f0c03 */
[----:B-----5:R-:W-:-:S03]  /*8cc0*/  @!P1 LEA R2, P2, R0, R8, 0x1 ;  /* 0x0000000800029211 */ /* 0x020fc600078408ff */
        /* <DEDUP_REMOVED lines=19> */
.L_x_2569:
[----:B------:R-:W-:Y:S05]  /*8e00*/  BSYNC B0 ;  /* 0x0000000000007941 */ /* 0x000fea0003800000 */
.L_x_2568:
[----:B------:R-:W0:Y:S02]  /*8e10*/  LDGDEPBAR ;  /* 0x00000000000079af */ /* 0x000e240000000000 */
.L_x_2567:
[----:B------:R-:W2:Y:S01]  /*8e20*/  LDL R188, [R1+0x60] ;  /* 0x0000600001bc7983 */ /* 0x000ea20000100800 */
[----:B------:R-:W4:Y:S01]  /*8e30*/  S2R R252, SR_TID.X ;  /* 0x0000000000fc7919 */ /* 0x000f220000002100 */
[----:B------:R-:W-:Y:S02]  /*8e40*/  IMAD.U32 R0, RZ, RZ, UR44 ;  /* 0x0000002cff007e24 */ /* 0x000fe4000f8e00ff */
[----:B------:R-:W2:Y:S04]  /*8e50*/  LDL.64 R248, [R1+0x90] ;  /* 0x0000900001f87983 */ /* 0x000ea80000100a00 */
[----:B------:R-:W2:Y:S04]  /*8e60*/  LDL.64 R22, [R1+0x30] ;  /* 0x0000300001167983 */ /* 0x000ea80000100a00 */
[----:B------:R-:W2:Y:S04]  /*8e70*/  LDL.64 R226, [R1+0x18] ;  /* 0x0000180001e27983 */ /* 0x000ea80000100a00 */
[----:B------:R-:W2:Y:S01]  /*8e80*/  LDL R209, [R1+0x64] ;  /* 0x0000640001d17983 */ /* 0x000ea20000100800 */
[----:B----4-:R-:W-:-:S05]  /*8e90*/  IMAD.SHL.U32 R252, R252, 0x2, RZ ;  /* 0x00000002fcfc7824 */ /* 0x010fca00078e00ff */
[----:B------:R-:W-:-:S05]  /*8ea0*/  LOP3.LUT R252, R252, 0x6, RZ, 0xc0, !PT ;  /* 0x00000006fcfc7812 */ /* 0x000fca00078ec0ff */
[----:B------:R-:W-:-:S04]  /*8eb0*/  IMAD R0, R0, 0x20, R252 ;  /* 0x0000002000007824 */ /* 0x000fc800078e02fc */
[C---:B------:R-:W-:Y:S01]  /*8ec0*/  VIADD R10, R0.reuse, 0x1 ;  /* 0x00000001000a7836 */ /* 0x040fe20000000000 */
[C---:B------:R-:W-:Y:S01]  /*8ed0*/  ISETP.GE.AND P3, PT, R0.reuse, R223, PT ;  /* 0x000000df0000720c */ /* 0x040fe20003f66270 */
[----:B------:R-:W-:-:S03]  /*8ee0*/  VIADD R9, R0, 0x8 ;  /* 0x0000000800097836 */ /* 0x000fc60000000000 */
[----:B------:R-:W-:Y:S02]  /*8ef0*/  ISETP.LT.OR P3, PT, R0, R219, P3 ;  /* 0x000000db0000720c */ /* 0x000fe40001f61670 */
[-C--:B------:R-:W-:Y:S01]  /*8f00*/  ISETP.GE.AND P2, PT, R10, R223.reuse, PT ;  /* 0x000000df0a00720c */ /* 0x080fe20003f46270 */
[----:B------:R-:W-:Y:S01]  /*8f10*/  VIADD R8, R0, 0x9 ;  /* 0x0000000900087836 */ /* 0x000fe20000000000 */
[----:B------:R-:W-:Y:S02]  /*8f20*/  ISETP.GE.AND P6, PT, R9, R223, PT ;  /* 0x000000df0900720c */ /* 0x000fe40003fc6270 */
[----:B------:R-:W-:Y:S02]  /*8f30*/  FSEL R11, R176, -INF , !P3 ;  /* 0xff800000b00b7808 */ /* 0x000fe40005800000 */
[----:B------:R-:W-:Y:S01]  /*8f40*/  ISETP.LT.OR P2, PT, R10, R219, P2 ;  /* 0x000000db0a00720c */ /* 0x000fe20001741670 */
[----:B------:R-:W-:Y:S01]  /*8f50*/  VIADD R7, R0, 0x10 ;  /* 0x0000001000077836 */ /* 0x000fe20000000000 */
[----:B------:R-:W-:-:S02]  /*8f60*/  ISETP.GE.AND P5, PT, R8, R223, PT ;  /* 0x000000df0800720c */ /* 0x000fc40003fa6270 */
[----:B------:R-:W-:Y:S02]  /*8f70*/  FSEL R18, R177, -INF , !P2 ;  /* 0xff800000b1127808 */ /* 0x000fe40005000000 */
[----:B------:R-:W-:Y:S02]  /*8f80*/  ISETP.LT.OR P6, PT, R9, R219, P6 ;  /* 0x000000db0900720c */ /* 0x000fe400037c1670 */
[----:B-1-3--:R-:W-:Y:S01]  /*8f90*/  FMNMX.FTZ R2, R134, R11, !PT ;  /* 0x0000000b86027209 */ /* 0x00afe20007810000 */
[----:B------:R-:W-:Y:S01]  /*8fa0*/  VIADD R6, R0, 0x11 ;  /* 0x0000001100067836 */ /* 0x000fe20000000000 */
[----:B------:R-:W-:Y:S02]  /*8fb0*/  ISETP.GE.AND P4, PT, R7, R223, PT ;  /* 0x000000df0700720c */ /* 0x000fe40003f86270 */
[----:B------:R-:W-:Y:S02]  /*8fc0*/  ISETP.LT.OR P5, PT, R8, R219, P5 ;  /* 0x000000db0800720c */ /* 0x000fe40002fa1670 */
[----:B------:R-:W-:-:S02]  /*8fd0*/  FSEL R17, R172, -INF , !P6 ;  /* 0xff800000ac117808 */ /* 0x000fc40007000000 */
[----:B------:R-:W-:Y:S01]  /*8fe0*/  FMNMX.FTZ R2, R18, R2, !PT ;  /* 0x0000000212027209 */ /* 0x000fe20007810000 */
[----:B------:R-:W-:Y:S01]  /*8ff0*/  VIADD R5, R0, 0x18 ;  /* 0x0000001800057836 */ /* 0x000fe20000000000 */
[----:B------:R-:W-:Y:S02]  /*9000*/  ISETP.GE.AND P3, PT, R6, R223, PT ;  /* 0x000000df0600720c */ /* 0x000fe40003f66270 */
[----:B------:R-:W-:Y:S02]  /*9010*/  ISETP.LT.OR P4, PT, R7, R219, P4 ;  /* 0x000000db0700720c */ /* 0x000fe40002781670 */
[----:B------:R-:W-:Y:S02]  /*9020*/  FSEL R16, R173, -INF , !P5 ;  /* 0xff800000ad107808 */ /* 0x000fe40006800000 */
[----:B------:R-:W-:Y:S01]  /*9030*/  FMNMX.FTZ R2, R17, R2, !PT ;  /* 0x0000000211027209 */ /* 0x000fe20007810000 */
[----:B------:R-:W-:Y:S01]  /*9040*/  VIADD R4, R0, 0x19 ;  /* 0x0000001900047836 */ /* 0x000fe20000000000 */
[----:B------:R-:W-:-:S02]  /*9050*/  ISETP.GE.AND P2, PT, R5, R223, PT ;  /* 0x000000df0500720c */ /* 0x000fc40003f46270 */
[----:B------:R-:W-:Y:S02]  /*9060*/  ISETP.LT.OR P3, PT, R6, R219, P3 ;  /* 0x000000db0600720c */ /* 0x000fe40001f61670 */
        /* <DEDUP_REMOVED lines=10> */
[----:B------:R-:W-:-:S04]  /*9110*/  FMNMX.FTZ R2, R13, R2, !PT ;  /* 0x000000020d027209 */ /* 0x000fc80007810000 */
[----:B------:R-:W-:-:S05]  /*9120*/  FMNMX.FTZ R2, R12, R2, !PT ;  /* 0x000000020c027209 */ /* 0x000fca0007810000 */
[----:B------:R-:W1:Y:S02]  /*9130*/  SHFL.BFLY PT, R3, R2, 0x2, 0x1f ;  /* 0x0c401f0002037f89 */ /* 0x000e6400000e0000 */
[----:B-1----:R-:W-:-:S05]  /*9140*/  FMNMX.FTZ R2, R2, R3, !PT ;  /* 0x0000000302027209 */ /* 0x002fca0007810000 */
[----:B------:R-:W1:Y:S02]  /*9150*/  SHFL.BFLY PT, R3, R2, 0x1, 0x1f ;  /* 0x0c201f0002037f89 */ /* 0x000e6400000e0000 */
[----:B-1----:R-:W-:-:S04]  /*9160*/  FMNMX.FTZ R208, R2, R3, !PT ;  /* 0x0000000302d07209 */ /* 0x002fc80007810000 */
[C---:B------:R-:W-:Y:S01]  /*9170*/  FSETP.NEU.FTZ.AND P2, PT, R208.reuse, -INF , PT ;  /* 0xff800000d000780b */ /* 0x040fe20003f5d000 */
[----:B------:R-:W-:-:S03]  /*9180*/  FMUL.FTZ R3, R208, UR43 ;  /* 0x0000002bd0037c20 */ /* 0x000fc60008410000 */
[----:B------:R-:W-:Y:S02]  /*9190*/  FSEL R2, R208, RZ, P2 ;  /* 0x000000ffd0027208 */ /* 0x000fe40001000000 */
[----:B------:R-:W-:-:S03]  /*91a0*/  FSEL R3, R3, RZ, P2 ;  /* 0x000000ff03037208 */ /* 0x000fc60001000000 */
[----:B------:R-:W-:-:S04]  /*91b0*/  FADD.FTZ R2, R134, -R2 ;  /* 0x8000000286027221 */ /* 0x000fc80000010000 */
[----:B------:R-:W-:Y:S01]  /*91c0*/  FMUL.FTZ R2, R2, UR43 ;  /* 0x0000002b02027c20 */ /* 0x000fe20008410000 */
[--C-:B------:R-:W-:Y:S01]  /*91d0*/  FFMA.FTZ R11, R11, UR43, -R3.reuse ;  /* 0x0000002b0b0b7c23 */ /* 0x100fe20008010803 */
[----:B------:R1:W-:Y:S01]  /*91e0*/  STL [R1+0x110], R190 ;  /* 0x000110be01007387 */ /* 0x0003e20000100800 */
[--C-:B------:R-:W-:Y:S01]  /*91f0*/  FFMA.FTZ R18, R18, UR43, -R3.reuse ;  /* 0x0000002b12127c23 */ /* 0x100fe20008010803 */
[--C-:B------:R-:W-:Y:S01]  /*9200*/  FFMA.FTZ R134, R17, UR43, -R3.reuse ;  /* 0x0000002b11867c23 */ /* 0x100fe20008010803 */
[--C-:B------:R-:W-:Y:S01]  /*9210*/  FFMA.FTZ R136, R16, UR43, -R3.reuse ;  /* 0x0000002b10887c23 */ /* 0x100fe20008010803 */
[----:B------:R3:W-:Y:S01]  /*9220*/  STL [R1+0xf4], R192 ;  /* 0x0000f4c001007387 */ /* 0x0007e20000100800 */
[----:B------:R-:W4:Y:S01]  /*9230*/  MUFU.EX2 R2, R2 ;  /* 0x0000000200027308 */ /* 0x000f220000000800 */
[--C-:B------:R-:W-:Y:S01]  /*9240*/  FFMA.FTZ R137, R15, UR43, -R3.reuse ;  /* 0x0000002b0f897c23 */ /* 0x100fe20008010803 */
[--C-:B------:R-:W-:Y:S01]  /*9250*/  FFMA.FTZ R172, R14, UR43, -R3.reuse ;  /* 0x0000002b0eac7c23 */ /* 0x100fe20008010803 */
[----:B------:R3:W-:Y:S01]  /*9260*/  STL [R1+0xf0], R195 ;  /* 0x0000f0c301007387 */ /* 0x0007e20000100800 */
[--C-:B------:R-:W-:Y:S01]  /*9270*/  FFMA.FTZ R173, R13, UR43, -R3.reuse ;  /* 0x0000002b0dad7c23 */ /* 0x100fe20008010803 */
[----:B------:R-:W-:-:S02]  /*9280*/  FFMA.FTZ R176, R12, UR43, -R3 ;  /* 0x0000002b0cb07c23 */ /* 0x000fc40008010803 */
[----:B------:R-:W-:Y:S01]  /*9290*/  STL [R1+0xec], R194 ;  /* 0x0000ecc201007387 */ /* 0x000fe20000100800 */
[----:B------:R-:W3:Y:S03]  /*92a0*/  MUFU.EX2 R3, R11 ;  /* 0x0000000b00037308 */ /* 0x000ee60000000800 */
[----:B------:R-:W-:Y:S04]  /*92b0*/  STL [R1+0xe8], R210 ;  /* 0x0000e8d201007387 */ /* 0x000fe80000100800 */
[----:B------:R3:W-:Y:S04]  /*92c0*/  STL [R1+0xe4], R203 ;  /* 0x0000e4cb01007387 */ /* 0x0007e80000100800 */
[----:B------:R3:W-:Y:S04]  /*92d0*/  STL [R1+0xe0], R202 ;  /* 0x0000e0ca01007387 */ /* 0x0007e80000100800 */
[----:B------:R-:W-:Y:S04]  /*92e0*/  STL [R1+0xdc], R201 ;  /* 0x0000dcc901007387 */ /* 0x000fe80000100800 */
[----:B------:R-:W-:Y:S04]  /*92f0*/  STL [R1+0xd8], R200 ;  /* 0x0000d8c801007387 */ /* 0x000fe80000100800 */
[----:B------:R3:W-:Y:S04]  /*9300*/  STL [R1+0xd4], R199 ;  /* 0x0000d4c701007387 */ /* 0x0007e80000100800 */
[----:B------:R3:W-:Y:S04]  /*9310*/  STL [R1+0xd0], R198 ;  /* 0x0000d0c601007387 */ /* 0x0007e80000100800 */
[----:B------:R-:W-:Y:S04]  /*9320*/  STL [R1+0xcc], R197 ;  /* 0x0000ccc501007387 */ /* 0x000fe80000100800 */
[----:B------:R-:W-:Y:S04]  /*9330*/  STL [R1+0xc8], R196 ;  /* 0x0000c8c401007387 */ /* 0x000fe80000100800 */
[----:B------:R3:W-:Y:S04]  /*9340*/  STL [R1+0xc4], R193 ;  /* 0x0000c4c101007387 */ /* 0x0007e80000100800 */
[----:B------:R-:W-:Y:S04]  /*9350*/  STL [R1+0xc0], R191 ;  /* 0x0000c0bf01007387 */ /* 0x000fe80000100800 */
[----:B------:R-:W-:Y:S01]  /*9360*/  STL [R1+0xbc], R189 ;  /* 0x0000bcbd01007387 */ /* 0x000fe20000100800 */
[----:B----4-:R-:W-:-:S03]  /*9370*/  FMUL.FTZ R245, R164, R2 ;  /* 0x00000002a4f57220 */ /* 0x010fc60000410000 */
[----:B------:R-:W-:Y:S01]  /*9380*/  STL [R1+0xf8], R252 ;  /* 0x0000f8fc01007387 */ /* 0x000fe20000100800 */
[----:B------:R-:W-:-:S03]  /*9390*/  FMUL.FTZ R244, R157, R2 ;  /* 0x000000029df47220 */ /* 0x000fc60000410000 */
[----:B------:R-:W-:Y:S01]  /*93a0*/  STL [R1+0xfc], R223 ;  /* 0x0000fcdf01007387 */ /* 0x000fe20000100800 */
[-C--:B------:R-:W-:Y:S01]  /*93b0*/  FMUL.FTZ R168, R168, R2.reuse ;  /* 0x00000002a8a87220 */ /* 0x080fe20000410000 */
[-C--:B------:R-:W-:Y:S02]  /*93c0*/  FMUL.FTZ R169, R169, R2.reuse ;  /* 0x00000002a9a97220 */ /* 0x080fe40000410000 */
[----:B------:R4:W-:Y:S01]  /*93d0*/  STL [R1+0x100], R219 ;  /* 0x000100db01007387 */ /* 0x0009e20000100800 */
[-C--:B-1----:R-:W-:Y:S01]  /*93e0*/  FMUL.FTZ R190, R165, R2.reuse ;  /* 0x00000002a5be7220 */ /* 0x082fe20000410000 */
[-C--:B------:R-:W-:Y:S01]  /*93f0*/  FMUL.FTZ R160, R160, R2.reuse ;  /* 0x00000002a0a07220 */ /* 0x080fe20000410000 */
[-C--:B------:R-:W-:Y:S01]  /*9400*/  FMUL.FTZ R161, R161, R2.reuse ;  /* 0x00000002a1a17220 */ /* 0x080fe20000410000 */
[----:B------:R1:W-:Y:S01]  /*9410*/  STL [R1+0x104], R208 ;  /* 0x000104d001007387 */ /* 0x0003e20000100800 */
[-C--:B------:R-:W-:Y:S01]  /*9420*/  FMUL.FTZ R19, R156, R2.reuse ;  /* 0x000000029c137220 */ /* 0x080fe20000410000 */
[-C--:B------:R-:W-:Y:S01]  /*9430*/  FMUL.FTZ R239, R36, R2.reuse ;  /* 0x0000000224ef7220 */ /* 0x080fe20000410000 */
[-C--:B------:R-:W-:Y:S01]  /*9440*/  FMUL.FTZ R238, R37, R2.reuse ;  /* 0x0000000225ee7220 */ /* 0x080fe20000410000 */
[-C--:B------:R-:W-:Y:S01]  /*9450*/  FMUL.FTZ R224, R48, R2.reuse ;  /* 0x0000000230e07220 */ /* 0x080fe20000410000 */
[-C--:B------:R-:W-:Y:S01]  /*9460*/  FMUL.FTZ R237, R49, R2.reuse ;  /* 0x0000000231ed7220 */ /* 0x080fe20000410000 */
        /* <DEDUP_REMOVED lines=15> */
[-C--:B----4-:R-:W-:Y:S01]  /*9560*/  FMUL.FTZ R219, R53, R2.reuse ;  /* 0x0000000235db7220 */ /* 0x090fe20000410000 */
[-C--:B------:R-:W-:Y:S01]  /*9570*/  FMUL.FTZ R117, R117, R2.reuse ;  /* 0x0000000275757220 */ /* 0x080fe20000410000 */
[-C--:B------:R-:W-:Y:S01]  /*9580*/  FMUL.FTZ R250, R128, R2.reuse ;  /* 0x0000000280fa7220 */ /* 0x080fe20000410000 */
[-C--:B------:R-:W-:Y:S01]  /*9590*/  FMUL.FTZ R247, R129, R2.reuse ;  /* 0x0000000281f77220 */ /* 0x080fe20000410000 */
[-C--:B-1----:R-:W-:Y:S01]  /*95a0*/  FMUL.FTZ R208, R52, R2.reuse ;  /* 0x0000000234d07220 */ /* 0x082fe20000410000 */
[----:B------:R-:W-:-:S02]  /*95b0*/  FFMA.FTZ R11, R211, R2, R3 ;  /* 0x00000002d30b7223 */ /* 0x000fc40000010003 */
[----:B------:R-:W1:Y:S01]  /*95c0*/  MUFU.EX2 R2, R18 ;  /* 0x0000001200027308 */ /* 0x000e620000000800 */
[-C--:B------:R-:W-:Y:S02]  /*95d0*/  ISETP.GE.AND P4, PT, R0, R222.reuse, PT ;  /* 0x000000de0000720c */ /* 0x080fe40003f86270 */
[----:B------:R-:W-:Y:S02]  /*95e0*/  ISETP.GE.AND P2, PT, R10, R222, PT ;  /* 0x000000de0a00720c */ /* 0x000fe40003f46270 */
[-C--:B------:R-:W-:Y:S02]  /*95f0*/  ISETP.LT.OR P4, PT, R0, R218.reuse, P4 ;  /* 0x000000da0000720c */ /* 0x080fe40002781670 */
[----:B------:R-:W-:Y:S02]  /*9600*/  ISETP.LT.OR P2, PT, R10, R218, P2 ;  /* 0x000000da0a00720c */ /* 0x000fe40001741670 */
[----:B------:R-:W-:Y:S01]  /*9610*/  ISETP.GE.AND P3, PT, R9, R222, PT ;  /* 0x000000de0900720c */ /* 0x000fe20003f66270 */
[----:B-1----:R-:W-:Y:S01]  /*9620*/  FADD.FTZ R36, R2, R11 ;  /* 0x0000000b02247221 */ /* 0x002fe20000010000 */
[----:B------:R-:W-:-:S02]  /*9630*/  FSEL R11, R178, -INF , !P4 ;  /* 0xff800000b20b7808 */ /* 0x000fc40006000000 */
[----:B------:R-:W-:Y:S02]  /*9640*/  F2FP.F16.F32.PACK_AB R37, R2, R3 ;  /* 0x000000030225723e */ /* 0x000fe400000000ff */
[----:B------:R-:W-:Y:S02]  /*9650*/  FSEL R18, R179, -INF , !P2 ;  /* 0xff800000b3127808 */ /* 0x000fe40005000000 */
[----:B------:R-:W-:Y:S02]  /*9660*/  ISETP.GE.AND P2, PT, R8, R222, PT ;  /* 0x000000de0800720c */ /* 0x000fe40003f46270 */
[----:B------:R-:W-:Y:S02]  /*9670*/  ISETP.LT.OR P3, PT, R9, R218, P3 ;  /* 0x000000da0900720c */ /* 0x000fe40001f61670 */
[----:B------:R-:W-:Y:S02]  /*9680*/  FMNMX.FTZ R2, R133, R11, !PT ;  /* 0x0000000b85027209 */ /* 0x000fe40007810000 */
[----:B------:R-:W-:-:S02]  /*9690*/  ISETP.GE.AND P4, PT, R7, R222, PT ;  /* 0x000000de0700720c */ /* 0x000fc40003f86270 */
[----:B------:R-:W-:Y:S02]  /*96a0*/  ISETP.LT.OR P2, PT, R8, R218, P2 ;  /* 0x000000da0800720c */ /* 0x000fe40001741670 */
[----:B------:R-:W-:Y:S02]  /*96b0*/  FSEL R17, R174, -INF , !P3 ;  /* 0xff800000ae117808 */ /* 0x000fe40005800000 */
[----:B------:R-:W-:Y:S02]  /*96c0*/  FMNMX.FTZ R2, R18, R2, !PT ;  /* 0x0000000212027209 */ /* 0x000fe40007810000 */
[----:B------:R-:W-:Y:S02]  /*96d0*/  ISETP.GE.AND P3, PT, R6, R222, PT ;  /* 0x000000de0600720c */ /* 0x000fe40003f66270 */
[----:B------:R-:W-:Y:S02]  /*96e0*/  FSEL R16, R175, -INF , !P2 ;  /* 0xff800000af107808 */ /* 0x000fe40005000000 */
[----:B------:R-:W-:-:S02]  /*96f0*/  ISETP.LT.OR P4, PT, R7, R218, P4 ;  /* 0x000000da0700720c */ /* 0x000fc40002781670 */
[----:B------:R-:W-:Y:S02]  /*9700*/  FMNMX.FTZ R2, R17, R2, !PT ;  /* 0x0000000211027209 */ /* 0x000fe40007810000 */
[----:B------:R-:W-:Y:S02]  /*9710*/  ISETP.LT.OR P3, PT, R6, R218, P3 ;  /* 0x000000da0600720c */ /* 0x000fe40001f61670 */
[----:B------:R-:W-:Y:S02]  /*9720*/  ISETP.GE.AND P2, PT, R5, R222, PT ;  /* 0x000000de0500720c */ /* 0x000fe40003f46270 */
[----:B------:R-:W-:Y:S02]  /*9730*/  FSEL R15, R138, -INF , !P4 ;  /* 0xff8000008a0f7808 */ /* 0x000fe40006000000 */
[----:B------:R-:W-:Y:S02]  /*9740*/  FMNMX.FTZ R2, R16, R2, !PT ;  /* 0x0000000210027209 */ /* 0x000fe40007810000 */
[----:B------:R-:W-:-:S02]  /*9750*/  FSEL R14, R139, -INF , !P3 ;  /* 0xff8000008b0e7808 */ /* 0x000fc40005800000 */
[C---:B------:R-:W-:Y:S02]  /*9760*/  ISETP.GE.AND P3, PT, R4.reuse, R222, PT ;  /* 0x000000de0400720c */ /* 0x040fe40003f66270 */
[----:B------:R-:W-:Y:S02]  /*9770*/  ISETP.LT.OR P2, PT, R5, R218, P2 ;  /* 0x000000da0500720c */ /* 0x000fe40001741670 */
[----:B------:R-:W-:Y:S02]  /*9780*/  FMNMX.FTZ R2, R15, R2, !PT ;  /* 0x000000020f027209 */ /* 0x000fe40007810000 */
[----:B------:R-:W-:Y:S02]  /*9790*/  ISETP.LT.OR P3, PT, R4, R218, P3 ;  /* 0x000000da0400720c */ /* 0x000fe40001f61670 */
[----:B------:R-:W-:Y:S02]  /*97a0*/  FSEL R13, R26, -INF , !P2 ;  /* 0xff8000001a0d7808 */ /* 0x000fe40005000000 */
[----:B------:R-:W-:-:S02]  /*97b0*/  FMNMX.FTZ R2, R14, R2, !PT ;  /* 0x000000020e027209 */ /* 0x000fc40007810000 */
[----:B------:R-:W-:Y:S02]  /*97c0*/  FSEL R12, R27, -INF , !P3 ;  /* 0xff8000001b0c7808 */ /* 0x000fe40005800000 */
[----:B------:R-:W-:-:S04]  /*97d0*/  FMNMX.FTZ R2, R13, R2, !PT ;  /* 0x000000020d027209 */ /* 0x000fc80007810000 */
[----:B------:R-:W-:-:S05]  /*97e0*/  FMNMX.FTZ R2, R12, R2, !PT ;  /* 0x000000020c027209 */ /* 0x000fca0007810000 */
[----:B------:R-:W1:Y:S02]  /*97f0*/  SHFL.BFLY PT, R3, R2, 0x2, 0x1f ;  /* 0x0c401f0002037f89 */ /* 0x000e6400000e0000 */
[----:B-1----:R-:W-:-:S05]  /*9800*/  FMNMX.FTZ R2, R2, R3, !PT ;  /* 0x0000000302027209 */ /* 0x002fca0007810000 */
[----:B------:R-:W1:Y:S01]  /*9810*/  SHFL.BFLY PT, R3, R2, 0x1, 0x1f ;  /* 0x0c201f0002037f89 */ /* 0x000e6200000e0000 */
[----:B--2---:R-:W-:Y:S01]  /*9820*/  IMAD.MOV.U32 R211, RZ, RZ, R188 ;  /* 0x000000ffffd37224 */ /* 0x004fe200078e00bc */
[----:B-1----:R-:W-:-:S04]  /*9830*/  FMNMX.FTZ R188, R2, R3, !PT ;  /* 0x0000000302bc7209 */ /* 0x002fc80007810000 */
[----:B------:R-:W-:-:S04]  /*9840*/  FSETP.NEU.FTZ.AND P2, PT, R188, -INF , PT ;  /* 0xff800000bc00780b */ /* 0x000fc80003f5d000 */
[----:B------:R-:W-:-:S05]  /*9850*/  FSEL R2, R188, RZ, P2 ;  /* 0x000000ffbc027208 */ /* 0x000fca0001000000 */
[----:B------:R-:W-:-:S04]  /*9860*/  FADD.FTZ R2, R133, -R2 ;  /* 0x8000000285027221 */ /* 0x000fc80000010000 */
[----:B------:R-:W-:-:S06]  /*9870*/  FMUL.FTZ R2, R2, UR43 ;  /* 0x0000002b02027c20 */ /* 0x000fcc0008410000 */
[----:B------:R-:W1:Y:S01]  /*9880*/  MUFU.EX2 R2, R2 ;  /* 0x0000000200027308 */ /* 0x000e620000000800 */
[----:B------:R1:W-:Y:S04]  /*9890*/  STL [R1+0x108], R160 ;  /* 0x000108a001007387 */ /* 0x0003e80000100800 */
[----:B------:R2:W-:Y:S01]  /*98a0*/  STL [R1+0x10c], R161 ;  /* 0x00010ca101007387 */ /* 0x0005e20000100800 */
[-C--:B-1----:R-:W-:Y:S01]  /*98b0*/  FMUL.FTZ R160, R103, R2.reuse ;  /* 0x0000000267a07220 */ /* 0x082fe20000410000 */
[----:B--2---:R-:W-:Y:S02]  /*98c0*/  FMUL.FTZ R161, R102, R2 ;  /* 0x0000000266a17220 */ /* 0x004fe40000410000 */
[----:B------:R-:W2:Y:S01]  /*98d0*/  LDL.LU.64 R102, [R1] ;  /* 0x0000000001667983 */ /* 0x000ea20000300a00 */
[----:B------:R-:W-:Y:S01]  /*98e0*/  FMUL.FTZ R3, R188, UR43 ;  /* 0x0000002bbc037c20 */ /* 0x000fe20008410000 */
[----:B------:R-:W-:-:S04]  /*98f0*/  ISETP.GE.AND P6, PT, R0, R221, PT ;  /* 0x000000dd0000720c */ /* 0x000fc80003fc6270 */
[----:B------:R-:W-:Y:S02]  /*9900*/  FSEL R3, R3, RZ, P2 ;  /* 0x000000ff03037208 */ /* 0x000fe40001000000 */
[----:B------:R-:W-:-:S03]  /*9910*/  ISETP.LT.OR P6, PT, R0, R217, P6 ;  /* 0x000000d90000720c */ /* 0x000fc600037c1670 */
[----:B------:R-:W-:Y:S01]  /*9920*/  FFMA.FTZ R11, R11, UR43, -R3 ;  /* 0x0000002b0b0b7c23 */ /* 0x000fe20008010803 */
[-C--:B------:R-:W-:Y:S01]  /*9930*/  ISETP.GE.AND P2, PT, R0, R220.reuse, PT ;  /* 0x000000dc0000720c */ /* 0x080fe20003f46270 */
[----:B------:R-:W-:Y:S01]  /*9940*/  IMAD.MOV.U32 R65, RZ, RZ, R19 ;  /* 0x000000ffff417224 */ /* 0x000fe200078e0013 */
[----:B------:R-:W-:Y:S01]  /*9950*/  FSEL R19, R212, -INF , !P6 ;  /* 0xff800000d4137808 */ /* 0x000fe20007000000 */
[----:B------:R-:W1:Y:S01]  /*9960*/  MUFU.EX2 R24, R11 ;  /* 0x0000000b00187308 */ /* 0x000e620000000800 */
[-C--:B------:R-:W-:Y:S02]  /*9970*/  ISETP.GE.AND P5, PT, R10, R221.reuse, PT ;  /* 0x000000dd0a00720c */ /* 0x080fe40003fa6270 */
[C---:B------:R-:W-:Y:S02]  /*9980*/  ISETP.GE.AND P4, PT, R9.reuse, R221, PT ;  /* 0x000000dd0900720c */ /* 0x040fe40003f86270 */
[----:B------:R-:W-:Y:S02]  /*9990*/  ISETP.GE.AND P6, PT, R9, R220, PT ;  /* 0x000000dc0900720c */ /* 0x000fe40003fc6270 */
[----:B------:R-:W-:-:S02]  /*99a0*/  ISETP.LT.OR P2, PT, R0, R216, P2 ;  /* 0x000000d80000720c */ /* 0x000fc40001741670 */
[C---:B------:R-:W-:Y:S02]  /*99b0*/  ISETP.GE.AND P3, PT, R10.reuse, R220, PT ;  /* 0x000000dc0a00720c */ /* 0x040fe40003f66270 */
[CC--:B------:R-:W-:Y:S02]  /*99c0*/  ISETP.LT.OR P5, PT, R10.reuse, R217.reuse, P5 ;  /* 0x000000d90a00720c */ /* 0x0c0fe40002fa1670 */
[C---:B------:R-:W-:Y:S02]  /*99d0*/  ISETP.LT.OR P4, PT, R9.reuse, R217, P4 ;  /* 0x000000d90900720c */ /* 0x040fe40002781670 */
[-C--:B------:R-:W-:Y:S02]  /*99e0*/  ISETP.LT.OR P6, PT, R9, R216.reuse, P6 ;  /* 0x000000d80900720c */ /* 0x080fe400037c1670 */
[----:B------:R-:W-:Y:S02]  /*99f0*/  ISETP.LT.OR P3, PT, R10, R216, P3 ;  /* 0x000000d80a00720c */ /* 0x000fe40001f61670 */
[----:B------:R-:W-:Y:S01]  /*9a00*/  FSEL R9, R214, -INF , !P2 ;  /* 0xff800000d6097808 */ /* 0x000fe20005000000 */
[----:B------:R-:W-:Y:S01]  /*9a10*/  IMAD.MOV.U32 R81, RZ, RZ, R23 ;  /* 0x000000ffff517224 */ /* 0x000fe200078e0017 */
[----:B------:R-:W-:Y:S01]  /*9a20*/  ISETP.GE.AND P2, PT, R8, R221, PT ;  /* 0x000000dd0800720c */ /* 0x000fe20003f46270 */
[----:B------:R-:W-:Y:S01]  /*9a30*/  FFMA.FTZ R64, R17, UR43, -R3 ;  /* 0x0000002b11407c23 */ /* 0x000fe20008010803 */
[----:B------:R-:W-:-:S02]  /*9a40*/  FSEL R23, R213, -INF , !P5 ;  /* 0xff800000d5177808 */ /* 0x000fc40006800000 */
[----:B------:R-:W-:Y:S02]  /*9a50*/  ISETP.GE.AND P5, PT, R8, R220, PT ;  /* 0x000000dc0800720c */ /* 0x000fe40003fa6270 */
[----:B------:R-:W-:Y:S02]  /*9a60*/  FSEL R17, R215, -INF , !P3 ;  /* 0xff800000d7117808 */ /* 0x000fe40005800000 */
[----:B------:R-:W-:Y:S01]  /*9a70*/  FMNMX.FTZ R0, R132, R9, !PT ;  /* 0x0000000984007209 */ /* 0x000fe20007810000 */
[----:B------:R-:W-:Y:S01]  /*9a80*/  IMAD.MOV.U32 R80, RZ, RZ, R22 ;  /* 0x000000ffff507224 */ /* 0x000fe200078e0016 */
[----:B------:R-:W-:Y:S01]  /*9a90*/  ISETP.LT.OR P2, PT, R8, R217, P2 ;  /* 0x000000d90800720c */ /* 0x000fe20001741670 */
[--C-:B------:R-:W-:Y:S01]  /*9aa0*/  FFMA.FTZ R69, R16, UR43, -R3.reuse ;  /* 0x0000002b10457c23 */ /* 0x100fe20008010803 */
[C---:B------:R-:W-:Y:S02]  /*9ab0*/  ISETP.GE.AND P3, PT, R7.reuse, R221, PT ;  /* 0x000000dd0700720c */ /* 0x040fe40003f66270 */
[----:B------:R-:W-:Y:S01]  /*9ac0*/  FSEL R22, R204, -INF , !P4 ;  /* 0xff800000cc167808 */ /* 0x000fe20006000000 */
[----:B------:R-:W-:Y:S01]  /*9ad0*/  FFMA.FTZ R26, R18, UR43, -R3 ;  /* 0x0000002b121a7c23 */ /* 0x000fe20008010803 */
[----:B------:R-:W-:Y:S01]  /*9ae0*/  ISETP.LT.OR P5, PT, R8, R216, P5 ;  /* 0x000000d80800720c */ /* 0x000fe20002fa1670 */
[----:B------:R-:W-:Y:S01]  /*9af0*/  FMUL.FTZ R243, R166, R2 ;  /* 0x00000002a6f37220 */ /* 0x000fe20000410000 */
[----:B------:R-:W-:Y:S01]  /*9b00*/  ISETP.GE.AND P4, PT, R7, R220, PT ;  /* 0x000000dc0700720c */ /* 0x000fe20003f86270 */
[----:B------:R-:W-:Y:S01]  /*9b10*/  FMUL.FTZ R242, R167, R2 ;  /* 0x00000002a7f27220 */ /* 0x000fe20000410000 */
[----:B------:R-:W-:-:S02]  /*9b20*/  FSEL R16, R206, -INF , !P6 ;  /* 0xff800000ce107808 */ /* 0x000fc40007000000 */
[----:B------:R-:W-:Y:S01]  /*9b30*/  FMNMX.FTZ R0, R17, R0, !PT ;  /* 0x0000000011007209 */ /* 0x000fe20007810000 */
        /* <DEDUP_REMOVED lines=28> */
[----:B-1----:R-:W-:Y:S01]  /*9d00*/  FFMA.FTZ R96, R231, R2, R24 ;  /* 0x00000002e7607223 */ /* 0x002fe20000010018 */
[----:B------:R-:W-:Y:S01]  /*9d10*/  FSEL R18, R205, -INF , !P2 ;  /* 0xff800000cd127808 */ /* 0x000fe20005000000 */
[----:B------:R-:W-:Y:S01]  /*9d20*/  FFMA.FTZ R85, R14, UR43, -R3 ;  /* 0x0000002b0e557c23 */ /* 0x000fe20008010803 */
[----:B------:R-:W-:-:S02]  /*9d30*/  ISETP.LT.OR P3, PT, R7, R217, P3 ;  /* 0x000000d90700720c */ /* 0x000fc40001f61670 */
[----:B------:R-:W-:Y:S02]  /*9d40*/  ISETP.LT.OR P4, PT, R7, R216, P4 ;  /* 0x000000d80700720c */ /* 0x000fe40002781670 */
[----:B------:R-:W-:Y:S01]  /*9d50*/  FMNMX.FTZ R0, R16, R0, !PT ;  /* 0x0000000010007209 */ /* 0x000fe20007810000 */
[--C-:B------:R-:W-:Y:S01]  /*9d60*/  FFMA.FTZ R84, R15, UR43, -R3.reuse ;  /* 0x0000002b0f547c23 */ /* 0x100fe20008010803 */
[----:B------:R-:W-:Y:S01]  /*9d70*/  ISETP.GE.AND P2, PT, R6, R220, PT ;  /* 0x000000dc0600720c */ /* 0x000fe20003f46270 */
[--C-:B------:R-:W-:Y:S01]  /*9d80*/  FFMA.FTZ R101, R13, UR43, -R3.reuse ;  /* 0x0000002b0d657c23 */ /* 0x100fe20008010803 */
[----:B------:R-:W-:Y:S01]  /*9d90*/  FMNMX.FTZ R2, R135, R19, !PT ;  /* 0x0000001387027209 */ /* 0x000fe20007810000 */
[----:B------:R-:W-:Y:S01]  /*9da0*/  FFMA.FTZ R112, R12, UR43, -R3 ;  /* 0x0000002b0c707c23 */ /* 0x000fe20008010803 */
[----:B------:R-:W-:Y:S02]  /*9db0*/  FSEL R14, R207, -INF , !P5 ;  /* 0xff800000cf0e7808 */ /* 0x000fe40006800000 */
[C---:B------:R-:W-:Y:S01]  /*9dc0*/  ISETP.GE.AND P6, PT, R6.reuse, R221, PT ;  /* 0x000000dd0600720c */ /* 0x040fe20003fc6270 */
[----:B------:R-:W-:Y:S01]  /*9dd0*/  IMAD.MOV.U32 R98, RZ, RZ, R224 ;  /* 0x000000ffff627224 */ /* 0x000fe200078e00e0 */
[----:B------:R-:W-:Y:S01]  /*9de0*/  ISETP.LT.OR P2, PT, R6, R216, P2 ;  /* 0x000000d80600720c */ /* 0x000fe20001741670 */
[----:B------:R-:W-:Y:S01]  /*9df0*/  IMAD.MOV.U32 R129, RZ, RZ, R237 ;  /* 0x000000ffff817224 */ /* 0x000fe200078e00ed */
[----:B------:R-:W-:Y:S01]  /*9e00*/  FSEL R15, R184, -INF , !P3 ;  /* 0xff800000b80f7808 */ /* 0x000fe20005800000 */
[----:B------:R-:W-:Y:S01]  /*9e10*/  ULOP3.LUT UR4, UR44, UR29, URZ, 0x3c, !UPT ;  /* 0x0000001d2c047292 */ /* 0x000fe2000f8e3c3f */
[----:B------:R-:W-:Y:S01]  /*9e20*/  FMNMX.FTZ R2, R23, R2, !PT ;  /* 0x0000000217027209 */ /* 0x000fe20007810000 */
[----:B------:R-:W-:Y:S01]  /*9e30*/  MUFU.EX2 R26, R26 ;  /* 0x0000001a001a7308 */ /* 0x000fe20000000800 */
[----:B------:R-:W-:Y:S01]  /*9e40*/  ISETP.GE.AND P3, PT, R5, R220, PT ;  /* 0x000000dc0500720c */ /* 0x000fe20003f66270 */
[----:B------:R-:W3:Y:S01]  /*9e50*/  LDL.LU.64 R130, [R1+0x20] ;  /* 0x0000200001827983 */ /* 0x000ee20000300a00 */
[----:B------:R-:W-:-:S02]  /*9e60*/  FSEL R13, R186, -INF , !P4 ;  /* 0xff800000ba0d7808 */ /* 0x000fc40006000000 */
[----:B------:R-:W-:Y:S02]  /*9e70*/  FMNMX.FTZ R0, R14, R0, !PT ;  /* 0x000000000e007209 */ /* 0x000fe40007810000 */
[----:B------:R-:W-:Y:S02]  /*9e80*/  FSEL R12, R187, -INF , !P2 ;  /* 0xff800000bb0c7808 */ /* 0x000fe40005000000 */
[----:B------:R-:W-:Y:S02]  /*9e90*/  FMNMX.FTZ R2, R22, R2, !PT ;  /* 0x0000000216027209 */ /* 0x000fe40007810000 */
[----:B------:R-:W-:Y:S02]  /*9ea0*/  ISETP.LT.OR P3, PT, R5, R216, P3 ;  /* 0x000000d80500720c */ /* 0x000fe40001f61670 */
[----:B------:R-:W-:Y:S02]  /*9eb0*/  ISETP.GE.AND P2, PT, R4, R220, PT ;  /* 0x000000dc0400720c */ /* 0x000fe40003f46270 */
[----:B------:R-:W-:-:S02]  /*9ec0*/  FMNMX.FTZ R0, R13, R0, !PT ;  /* 0x000000000d007209 */ /* 0x000fc40007810000 */
[----:B------:R-:W-:Y:S02]  /*9ed0*/  ISETP.LT.OR P6, PT, R6, R217, P6 ;  /* 0x000000d90600720c */ /* 0x000fe400037c1670 */
[----:B------:R-:W-:Y:S02]  /*9ee0*/  ISETP.GE.AND P5, PT, R5, R221, PT ;  /* 0x000000dd0500720c */ /* 0x000fe40003fa6270 */
[----:B------:R-:W-:Y:S02]  /*9ef0*/  FMNMX.FTZ R2, R18, R2, !PT ;  /* 0x0000000212027209 */ /* 0x000fe40007810000 */
[----:B------:R-:W-:Y:S02]  /*9f00*/  ISETP.LT.OR P2, PT, R4, R216, P2 ;  /* 0x000000d80400720c */ /* 0x000fe40001741670 */
[----:B------:R-:W-:Y:S02]  /*9f10*/  FSEL R7, R182, -INF , !P3 ;  /* 0xff800000b6077808 */ /* 0x000fe40005800000 */
[----:B------:R-:W-:-:S02]  /*9f20*/  FMNMX.FTZ R0, R12, R0, !PT ;  /* 0x000000000c007209 */ /* 0x000fc40007810000 */
[----:B------:R-:W-:Y:S02]  /*9f30*/  ISETP.LT.OR P5, PT, R5, R217, P5 ;  /* 0x000000d90500720c */ /* 0x000fe40002fa1670 */
[----:B------:R-:W-:Y:S02]  /*9f40*/  ISETP.GE.AND P4, PT, R4, R221, PT ;  /* 0x000000dd0400720c */ /* 0x000fe40003f86270 */
[----:B------:R-:W-:Y:S02]  /*9f50*/  FSEL R11, R185, -INF , !P6 ;  /* 0xff800000b90b7808 */ /* 0x000fe40007000000 */
[----:B------:R-:W-:Y:S02]  /*9f60*/  FMNMX.FTZ R2, R15, R2, !PT ;  /* 0x000000020f027209 */ /* 0x000fe40007810000 */
        /* <DEDUP_REMOVED lines=8> */
[----:B------:R-:W1:Y:S03]  /*9ff0*/  SHFL.BFLY PT, R3, R0, 0x2, 0x1f ;  /* 0x0c401f0000037f89 */ /* 0x000e6600000e0000 */
[----:B------:R-:W-:-:S05]  /*a000*/  FMNMX.FTZ R2, R8, R2, !PT ;  /* 0x0000000208027209 */ /* 0x000fca0007810000 */
[----:B------:R-:W4:Y:S01]  /*a010*/  SHFL.BFLY PT, R4, R2, 0x2, 0x1f ;  /* 0x0c401f0002047f89 */ /* 0x000f2200000e0000 */
[----:B-1----:R-:W-:-:S05]  /*a020*/  FMNMX.FTZ R0, R0, R3, !PT ;  /* 0x0000000300007209 */ /* 0x002fca0007810000 */
[----:B------:R-:W1:Y:S01]  /*a030*/  SHFL.BFLY PT, R3, R0, 0x1, 0x1f ;  /* 0x0c201f0000037f89 */ /* 0x000e6200000e0000 */
[----:B----4-:R-:W-:-:S05]  /*a040*/  FMNMX.FTZ R2, R2, R4, !PT ;  /* 0x0000000402027209 */ /* 0x010fca0007810000 */
[----:B------:R-:W4:Y:S01]  /*a050*/  SHFL.BFLY PT, R4, R2, 0x1, 0x1f ;  /* 0x0c201f0002047f89 */ /* 0x000f2200000e0000 */
[----:B------:R-:W-:Y:S01]  /*a060*/  IMAD.MOV.U32 R224, RZ, RZ, R209 ;  /* 0x000000ffffe07224 */ /* 0x000fe200078e00d1 */
[----:B-1----:R-:W-:-:S04]  /*a070*/  FMNMX.FTZ R209, R0, R3, !PT ;  /* 0x0000000300d17209 */ /* 0x002fc80007810000 */
[C---:B------:R-:W-:Y:S01]  /*a080*/  FSETP.NEU.FTZ.AND P2, PT, R209.reuse, -INF , PT ;  /* 0xff800000d100780b */ /* 0x040fe20003f5d000 */
[C---:B------:R-:W-:Y:S01]  /*a090*/  FMUL.FTZ R3, R209.reuse, UR43 ;  /* 0x0000002bd1037c20 */ /* 0x040fe20008410000 */
[----:B----4-:R-:W-:Y:S02]  /*a0a0*/  FMNMX.FTZ R237, R2, R4, !PT ;  /* 0x0000000402ed7209 */ /* 0x010fe40007810000 */
[----:B------:R-:W-:Y:S02]  /*a0b0*/  FSEL R2, R209, RZ, P2 ;  /* 0x000000ffd1027208 */ /* 0x000fe40001000000 */
[----:B------:R-:W-:-:S03]  /*a0c0*/  FSEL R3, R3, RZ, P2 ;  /* 0x000000ff03037208 */ /* 0x000fc60001000000 */
[----:B------:R-:W-:Y:S02]  /*a0d0*/  FADD.FTZ R2, R132, -R2 ;  /* 0x8000000284027221 */ /* 0x000fe40000010000 */
[--C-:B------:R-:W-:Y:S02]  /*a0e0*/  FFMA.FTZ R0, R9, UR43, -R3.reuse ;  /* 0x0000002b09007c23 */ /* 0x100fe40008010803 */
[----:B------:R-:W-:Y:S01]  /*a0f0*/  FMUL.FTZ R2, R2, UR43 ;  /* 0x0000002b02027c20 */ /* 0x000fe20008410000 */
[----:B------:R-:W-:Y:S01]  /*a100*/  FFMA.FTZ R4, R17, UR43, -R3 ;  /* 0x0000002b11047c23 */ /* 0x000fe20008010803 */
[----:B------:R1:W-:Y:S01]  /*a110*/  MUFU.EX2 R5, R0 ;  /* 0x0000000000057308 */ /* 0x0003e20000000800 */
[----:B------:R-:W-:-:S07]  /*a120*/  FSETP.NEU.FTZ.AND P5, PT, R237, -INF , PT ;  /* 0xff800000ed00780b */ /* 0x000fce0003fbd000 */
[----:B------:R-:W4:Y:S08]  /*a130*/  MUFU.EX2 R2, R2 ;  /* 0x0000000200027308 */ /* 0x000f300000000800 */
[----:B------:R-:W4:Y:S01]  /*a140*/  MUFU.EX2 R4, R4 ;  /* 0x0000000400047308 */ /* 0x000f220000000800 */
[----:B-1----:R-:W-:Y:S01]  /*a150*/  FMUL.FTZ R0, R237, UR43 ;  /* 0x0000002bed007c20 */ /* 0x002fe20008410000 */
[----:B------:R-:W-:-:S04]  /*a160*/  IMAD.MOV.U32 R182, RZ, RZ, R80 ;  /* 0x000000ffffb67224 */ /* 0x000fc800078e0050 */
[----:B------:R-:W-:Y:S01]  /*a170*/  FSEL R0, R0, RZ, P5 ;  /* 0x000000ff00007208 */ /* 0x000fe20002800000 */
[----:B------:R-:W-:Y:S02]  /*a180*/  IMAD.MOV.U32 R183, RZ, RZ, R81 ;  /* 0x000000ffffb77224 */ /* 0x000fe400078e0051 */
[----:B------:R-:W-:Y:S02]  /*a190*/  IMAD.MOV.U32 R80, RZ, RZ, R65 ;  /* 0x000000ffff507224 */ /* 0x000fe400078e0041 */
        /* <DEDUP_REMOVED lines=8> */
[----:B----4-:R-:W-:Y:S01]  /*a220*/  FFMA.FTZ R0, R230, R2, R5 ;  /* 0x00000002e6007223 */ /* 0x010fe20000010005 */
[----:B------:R-:W-:-:S03]  /*a230*/  FFMA.FTZ R99, R12, UR43, -R3 ;  /* 0x0000002b0c637c23 */ /* 0x000fc60008010803 */
[----:B------:R-:W-:Y:S01]  /*a240*/  FADD.FTZ R12, R4, R0 ;  /* 0x00000000040c7221 */ /* 0x000fe20000010000 */
[----:B------:R-:W-:-:S05]  /*a250*/  LOP3.LUT R0, R227, UR4, RZ, 0x3c, !PT ;  /* 0x00000004e3007c12 */ /* 0x000fca000f8e3cff */
[----:B------:R-:W-:Y:S01]  /*a260*/  IMAD.WIDE.U32 R114, R0, -0x326172a9, RZ ;  /* 0xcd9e8d5700727825 */ /* 0x000fe200078e00ff */
[----:B------:R-:W-:-:S04]  /*a270*/  F2FP.F16.F32.PACK_AB R100, R4, R5 ;  /* 0x000000050464723e */ /* 0x000fc800000000ff */
[----:B------:R-:W-:-:S05]  /*a280*/  LOP3.LUT R0, R115, UR26, R248, 0x96, !PT ;  /* 0x0000001a73007c12 */ /* 0x000fca000f8e96f8 */
[----:B------:R-:W-:-:S04]  /*a290*/  IMAD.WIDE.U32 R4, R0, -0x2daee0ad, RZ ;  /* 0xd2511f5300047825 */ /* 0x000fc800078e00ff */
[--C-:B------:R-:W-:Y:S01]  /*a2a0*/  FFMA.FTZ R86, R7, UR43, -R3.reuse ;  /* 0x0000002b07567c23 */ /* 0x100fe20008010803 */
[----:B------:R-:W-:Y:S01]  /*a2b0*/  LOP3.LUT R0, R5, UR41, R182, 0x96, !PT ;  /* 0x0000002905007c12 */ /* 0x000fe2000f8e96b6 */
[----:B------:R-:W-:-:S04]  /*a2c0*/  FFMA.FTZ R87, R6, UR43, -R3 ;  /* 0x0000002b06577c23 */ /* 0x000fc80008010803 */
[----:B------:R-:W-:Y:S01]  /*a2d0*/  IMAD.WIDE.U32 R6, R0, -0x326172a9, RZ ;  /* 0xcd9e8d5700067825 */ /* 0x000fe200078e00ff */
[----:B--2---:R-:W-:-:S03]  /*a2e0*/  LOP3.LUT R0, R103, UR42, R114, 0x96, !PT ;  /* 0x0000002a67007c12 */ /* 0x004fc6000f8e9672 */
[--C-:B------:R-:W-:Y:S01]  /*a2f0*/  FFMA.FTZ R10, R16, UR43, -R3.reuse ;  /* 0x0000002b100a7c23 */ /* 0x100fe20008010803 */
[--C-:B------:R-:W-:Y:S01]  /*a300*/  FFMA.FTZ R14, R14, UR43, -R3.reuse ;  /* 0x0000002b0e0e7c23 */ /* 0x100fe20008010803 */
[----:B------:R-:W-:Y:S01]  /*a310*/  FFMA.FTZ R97, R13, UR43, -R3 ;  /* 0x0000002b0d617c23 */ /* 0x000fe20008010803 */
[----:B------:R-:W-:Y:S01]  /*a320*/  LOP3.LUT R3, R7, UR40, R102, 0x96, !PT ;  /* 0x0000002807037c12 */ /* 0x000fe2000f8e9666 */
[----:B------:R-:W-:-:S05]  /*a330*/  IMAD.WIDE.U32 R8, R0, -0x2daee0ad, RZ ;  /* 0xd2511f5300087825 */ /* 0x000fca00078e00ff */
[----:B------:R-:W-:Y:S01]  /*a340*/  LOP3.LUT R0, R9, UR39, R4, 0x96, !PT ;  /* 0x0000002709007c12 */ /* 0x000fe2000f8e9604 */
[----:B------:R-:W-:-:S05]  /*a350*/  IMAD.WIDE.U32 R4, R3, -0x2daee0ad, RZ ;  /* 0xd2511f5303047825 */ /* 0x000fca00078e00ff */
[----:B------:R-:W-:Y:S01]  /*a360*/  LOP3.LUT R3, R5, UR37, R8, 0x96, !PT ;  /* 0x0000002505037c12 */ /* 0x000fe2000f8e9608 */
[----:B------:R-:W-:-:S05]  /*a370*/  IMAD.WIDE.U32 R8, R0, -0x326172a9, RZ ;  /* 0xcd9e8d5700087825 */ /* 0x000fca00078e00ff */
[----:B------:R-:W-:-:S05]  /*a380*/  LOP3.LUT R0, R9, UR38, R6, 0x96, !PT ;  /* 0x0000002609007c12 */ /* 0x000fca000f8e9606 */
[----:B------:R-:W-:-:S05]  /*a390*/  IMAD.WIDE.U32 R22, R0, -0x2daee0ad, RZ ;  /* 0xd2511f5300167825 */ /* 0x000fca00078e00ff */
[----:B------:R-:W-:Y:S01]  /*a3a0*/  LOP3.LUT R0, R23, UR18, R4, 0x96, !PT ;  /* 0x0000001217007c12 */ /* 0x000fe2000f8e9604 */
[----:B------:R-:W-:-:S04]  /*a3b0*/  IMAD.WIDE.U32 R6, R3, -0x326172a9, RZ ;  /* 0xcd9e8d5703067825 */ /* 0x000fc800078e00ff */
[----:B------:R-:W-:-:S05]  /*a3c0*/  IMAD.WIDE.U32 R4, R0, -0x326172a9, RZ ;  /* 0xcd9e8d5700047825 */ /* 0x000fca00078e00ff */
[----:B------:R-:W-:-:S04]  /*a3d0*/  LOP3.LUT R0, R5, UR27, R6, 0x96, !PT ;  /* 0x0000001b05007c12 */ /* 0x000fc8000f8e9606 */
[----:B------:R-:W-:-:S04]  /*a3e0*/  LOP3.LUT R3, R0, 0xff, RZ, 0xc0, !PT ;  /* 0x000000ff00037812 */ /* 0x000fc800078ec0ff */
[----:B------:R-:W-:Y:S02]  /*a3f0*/  ISETP.LE.U32.AND P6, PT, R3, UR13, PT ;  /* 0x0000000d03007c0c */ /* 0x000fe4000bfc3070 */
[----:B------:R-:W-:Y:S02]  /*a400*/  LOP3.LUT R3, R0, 0xffff, RZ, 0xc0, !PT ;  /* 0x0000ffff00037812 */ /* 0x000fe400078ec0ff */
[----:B------:R-:W-:Y:S02]  /*a410*/  LOP3.LUT R11, R7, UR36, R8, 0x96, !PT ;  /* 0x00000024070b7c12 */ /* 0x000fe4000f8e9608 */
[----:B------:R-:W1:Y:S01]  /*a420*/  MUFU.EX2 R7, R134 ;  /* 0x0000008600077308 */ /* 0x000e620000000800 */
[----:B------:R-:W-:-:S04]  /*a430*/  SHF.R.U32.HI R3, RZ, 0x8, R3 ;  /* 0x00000008ff037819 */ /* 0x000fc80000011603 */
[----:B------:R-:W-:-:S03]  /*a440*/  LOP3.LUT R3, R3, 0xffff, RZ, 0xc0, !PT ;  /* 0x0000ffff03037812 */ /* 0x000fc600078ec0ff */
[----:B------:R-:W2:Y:S01]  /*a450*/  MUFU.EX2 R6, R136 ;  /* 0x0000008800067308 */ /* 0x000ea20000000800 */
[--C-:B------:R-:W-:Y:S02]  /*a460*/  SHF.R.U32.HI R8, RZ, 0x10, R0.reuse ;  /* 0x00000010ff087819 */ /* 0x100fe40000011600 */
[----:B------:R-:W-:Y:S02]  /*a470*/  SHF.R.U32.HI R0, RZ, 0x18, R0 ;  /* 0x00000018ff007819 */ /* 0x000fe40000011600 */
[----:B------:R-:W-:-:S03]  /*a480*/  ISETP.LE.U32.AND P4, PT, R3, UR13, PT ;  /* 0x0000000d03007c0c */ /* 0x000fc6000bf83070 */
[----:B------:R-:W4:Y:S01]  /*a490*/  MUFU.EX2 R3, R10 ;  /* 0x0000000a00037308 */ /* 0x000f220000000800 */
[----:B------:R-:W-:Y:S02]  /*a4a0*/  LOP3.LUT R8, R8, 0xff, RZ, 0xc0, !PT ;  /* 0x000000ff08087812 */ /* 0x000fe400078ec0ff */
[----:B------:R-:W-:Y:S02]  /*a4b0*/  ISETP.LE.U32.AND P2, PT, R0, UR13, PT ;  /* 0x0000000d00007c0c */ /* 0x000fe4000bf43070 */
[----:B------:R-:W-:-:S03]  /*a4c0*/  ISETP.LE.U32.AND P3, PT, R8, UR13, PT ;  /* 0x0000000d08007c0c */ /* 0x000fc6000bf63070 */
[----:B------:R-:W4:Y:S01]  /*a4d0*/  MUFU.EX2 R0, R14 ;  /* 0x0000000e00007308 */ /* 0x000f220000000800 */
[----:B-1----:R-:W-:Y:S01]  /*a4e0*/  FADD.FTZ R8, R7, R36 ;  /* 0x0000002407087221 */ /* 0x002fe20000010000 */
[----:B--2---:R-:W-:-:S03]  /*a4f0*/  F2FP.F16.F32.PACK_AB R9, R6, R7 ;  /* 0x000000070609723e */ /* 0x004fc600000000ff */
[----:B------:R-:W-:Y:S01]  /*a500*/  FADD.FTZ R8, R6, R8 ;  /* 0x0000000806087221 */ /* 0x000fe20000010000 */
[----:B------:R-:W-:Y:S01]  /*a510*/  F2FP.F16.F32.PACK_AB R6, R26, R24 ;  /* 0x000000181a06723e */ /* 0x000fe200000000ff */
[----:B------:R-:W-:Y:S02]  /*a520*/  IMAD.MOV.U32 R118, RZ, RZ, R129 ;  /* 0x000000ffff767224 */ /* 0x000fe400078e0081 */
[----:B----4-:R-:W-:Y:S01]  /*a530*/  FADD.FTZ R7, R3, R12 ;  /* 0x0000000c03077221 */ /* 0x010fe20000010000 */
[C---:B------:R-:W-:Y:S01]  /*a540*/  PRMT R19, R6.reuse, 0x7610, R19 ;  /* 0x0000761006137816 */ /* 0x040fe20000000013 */
[----:B------:R-:W-:Y:S01]  /*a550*/  IMAD.MOV.U32 R129, RZ, RZ, R80 ;  /* 0x000000ffff817224 */ /* 0x000fe200078e0050 */
[----:B------:R-:W-:-:S03]  /*a560*/  PRMT R18, R6, 0x7632, R18 ;  /* 0x0000763206127816 */ /* 0x000fc60000000012 */
[----:B------:R-:W-:Y:S02]  /*a570*/  @!P3 HADD2 R27, -R19.H0_H0, -RZ.H0_H0 ;  /* 0xa00000ff131bb230 */ /* 0x000fe40000000900 */
[C---:B------:R-:W-:Y:S01]  /*a580*/  FADD.FTZ R80, R0.reuse, R7 ;  /* 0x0000000700507221 */ /* 0x040fe20000010000 */
[----:B------:R-:W-:Y:S02]  /*a590*/  F2FP.F16.F32.PACK_AB R48, R0, R3 ;  /* 0x000000030030723e */ /* 0x000fe400000000ff */
[----:B------:R-:W-:Y:S01]  /*a5a0*/  LOP3.LUT R0, R4, 0xff, RZ, 0xc0, !PT ;  /* 0x000000ff04007812 */ /* 0x000fe200078ec0ff */
[----:B------:R-:W1:Y:S01]  /*a5b0*/  MUFU.EX2 R3, R137 ;  /* 0x0000008900037308 */ /* 0x000e620000000800 */
[----:B------:R-:W-:Y:S02]  /*a5c0*/  PRMT R102, R19, 0x5410, R18 ;  /* 0x0000541013667816 */ /* 0x000fe40000000012 */
[----:B------:R-:W-:Y:S02]  /*a5d0*/  @!P3 PRMT R19, R27, 0x5410, RZ ;  /* 0x000054101b13b816 */ /* 0x000fe400000000ff */
[----:B------:R-:W-:-:S02]  /*a5e0*/  ISETP.LE.U32.AND P3, PT, R0, UR13, PT ;  /* 0x0000000d00007c0c */ /* 0x000fc4000bf63070 */
[C---:B------:R-:W-:Y:S01]  /*a5f0*/  PRMT R13, R37.reuse, 0x7632, R13 ;  /* 0x00007632250d7816 */ /* 0x040fe2000000000d */
[----:B------:R-:W2:Y:S01]  /*a600*/  MUFU.EX2 R0, R172 ;  /* 0x000000ac00007308 */ /* 0x000ea20000000800 */
[--C-:B------:R-:W-:Y:S02]  /*a610*/  SHF.R.U32.HI R7, RZ, 0x10, R4.reuse ;  /* 0x00000010ff077819 */ /* 0x100fe40000011604 */
[----:B------:R-:W-:Y:S01]  /*a620*/  LOP3.LUT R5, R4, 0xffff, RZ, 0xc0, !PT ;  /* 0x0000ffff04057812 */ /* 0x000fe200078ec0ff */
[----:B------:R-:W-:Y:S01]  /*a630*/  @!P4 HADD2 R35, -R13.H0_H0, -RZ.H0_H0 ;  /* 0xa00000ff0d23c230 */ /* 0x000fe20000000900 */
[----:B------:R-:W-:Y:S02]  /*a640*/  PRMT R15, R37, 0x7610, R15 ;  /* 0x00007610250f7816 */ /* 0x000fe4000000000f */
[----:B------:R-:W-:Y:S02]  /*a650*/  SHF.R.U32.HI R6, RZ, 0x18, R4 ;  /* 0x00000018ff067819 */ /* 0x000fe40000011604 */
[----:B------:R-:W-:-:S02]  /*a660*/  LOP3.LUT R4, R7, 0xff, RZ, 0xc0, !PT ;  /* 0x000000ff07047812 */ /* 0x000fc400078ec0ff */
[----:B------:R-:W-:Y:S01]  /*a670*/  SHF.R.U32.HI R5, RZ, 0x8, R5 ;  /* 0x00000008ff057819 */ /* 0x000fe20000011605 */
[----:B------:R-:W-:Y:S01]  /*a680*/  @!P2 HADD2 R25, -R18.H0_H0, -RZ.H0_H0 ;  /* 0xa00000ff1219a230 */ /* 0x000fe20000000900 */
[----:B------:R-:W-:Y:S01]  /*a690*/  PRMT R103, R15, 0x5410, R13 ;  /* 0x000054100f677816 */ /* 0x000fe2000000000d */
[----:B------:R-:W-:Y:S01]  /*a6a0*/  @!P6 HADD2 R34, -R15.H0_H0, -RZ.H0_H0 ;  /* 0xa00000ff0f22e230 */ /* 0x000fe20000000900 */
[----:B------:R-:W-:Y:S02]  /*a6b0*/  @!P4 PRMT R13, R35, 0x5410, RZ ;  /* 0x00005410230dc816 */ /* 0x000fe400000000ff */
[----:B------:R-:W-:Y:S01]  /*a6c0*/  ISETP.LE.U32.AND P4, PT, R4, UR13, PT ;  /* 0x0000000d04007c0c */ /* 0x000fe2000bf83070 */
[----:B-1----:R-:W-:Y:S01]  /*a6d0*/  FADD.FTZ R4, R3, R8 ;  /* 0x0000000803047221 */ /* 0x002fe20000010000 */
[----:B------:R-:W-:Y:S02]  /*a6e0*/  LOP3.LUT R5, R5, 0xffff, RZ, 0xc0, !PT ;  /* 0x0000ffff05057812 */ /* 0x000fe400078ec0ff */
[----:B------:R-:W-:Y:S01]  /*a6f0*/  @!P2 PRMT R18, R25, 0x5410, RZ ;  /* 0x000054101912a816 */ /* 0x000fe200000000ff */
[----:B--2---:R-:W-:Y:S01]  /*a700*/  FADD.FTZ R8, R0, R4 ;  /* 0x0000000400087221 */ /* 0x004fe20000010000 */
[----:B------:R-:W-:-:S02]  /*a710*/  @!P6 PRMT R15, R34, 0x5410, RZ ;  /* 0x00005410220fe816 */ /* 0x000fc400000000ff */
[----:B------:R-:W-:Y:S01]  /*a720*/  ISETP.LE.U32.AND P2, PT, R5, UR13, PT ;  /* 0x0000000d05007c0c */ /* 0x000fe2000bf43070 */
[----:B------:R-:W-:Y:S01]  /*a730*/  IMAD.WIDE.U32 R4, R11, -0x2daee0ad, RZ ;  /* 0xd2511f530b047825 */ /* 0x000fe200078e00ff */
[----:B------:R-:W-:Y:S02]  /*a740*/  ISETP.LE.U32.AND P6, PT, R6, UR13, PT ;  /* 0x0000000d06007c0c */ /* 0x000fe4000bfc3070 */
[----:B------:R-:W1:Y:S01]  /*a750*/  MUFU.EX2 R6, R173 ;  /* 0x000000ad00067308 */ /* 0x000e620000000800 */
[----:B------:R-:W-:Y:S02]  /*a760*/  F2FP.F16.F32.PACK_AB R10, R0, R3 ;  /* 0x00000003000a723e */ /* 0x000fe400000000ff */
[----:B------:R-:W-:Y:S02]  /*a770*/  LOP3.LUT R3, R5, UR21, R22, 0x96, !PT ;  /* 0x0000001505037c12 */ /* 0x000fe4000f8e9616 */
[----:B------:R-:W-:-:S03]  /*a780*/  PRMT R25, R9, 0x7610, R25 ;  /* 0x0000761009197816 */ /* 0x000fc60000000019 */
[----:B------:R-:W2:Y:S01]  /*a790*/  MUFU.EX2 R0, R176 ;  /* 0x000000b000007308 */ /* 0x000ea20000000800 */
[----:B------:R-:W-:Y:S01]  /*a7a0*/  SHF.R.U32.HI R7, RZ, 0x10, R3 ;  /* 0x00000010ff077819 */ /* 0x000fe20000011603 */
[----:B------:R-:W-:Y:S01]  /*a7b0*/  @!P3 HADD2 R38, -R25.H0_H0, -RZ.H0_H0 ;  /* 0xa00000ff1926b230 */ /* 0x000fe20000000900 */
[----:B------:R-:W-:Y:S01]  /*a7c0*/  PRMT R24, R9, 0x7632, R24 ;  /* 0x0000763209187816 */ /* 0x000fe20000000018 */
[----:B------:R-:W-:Y:S01]  /*a7d0*/  IMAD.MOV.U32 R119, RZ, RZ, R98 ;  /* 0x000000ffff777224 */ /* 0x000fe200078e0062 */
[----:B------:R-:W-:Y:S02]  /*a7e0*/  LOP3.LUT R7, R7, 0xff, RZ, 0xc0, !PT ;  /* 0x000000ff07077812 */ /* 0x000fe400078ec0ff */
[----:B------:R-:W-:Y:S01]  /*a7f0*/  PRMT R98, R25, 0x5410, R24 ;  /* 0x0000541019627816 */ /* 0x000fe20000000018 */
[----:B------:R-:W-:Y:S01]  /*a800*/  MUFU.EX2 R27, R64 ;  /* 0x00000040001b7308 */ /* 0x000fe20000000800 */
[----:B------:R-:W-:Y:S02]  /*a810*/  @!P3 PRMT R25, R38, 0x5410, RZ ;  /* 0x000054102619b816 */ /* 0x000fe400000000ff */
[----:B------:R-:W-:Y:S01]  /*a820*/  ISETP.LE.U32.AND P3, PT, R7, UR13, PT ;  /* 0x0000000d07007c0c */ /* 0x000fe2000bf63070 */
[----:B-1----:R-:W-:-:S04]  /*a830*/  FADD.FTZ R7, R6, R8 ;  /* 0x0000000806077221 */ /* 0x002fc80000010000 */
[----:B------:R-:W1:Y:S01]  /*a840*/  MUFU.EX2 R35, R69 ;  /* 0x0000004500237308 */ /* 0x000e620000000800 */
[C---:B--2---:R-:W-:Y:S01]  /*a850*/  FADD.FTZ R7, R0.reuse, R7 ;  /* 0x0000000700077221 */ /* 0x044fe20000010000 */
[----:B------:R-:W-:Y:S02]  /*a860*/  F2FP.F16.F32.PACK_AB R37, R0, R6 ;  /* 0x000000060025723e */ /* 0x000fe400000000ff */
[----:B------:R-:W-:Y:S02]  /*a870*/  LOP3.LUT R0, R3, 0xff, RZ, 0xc0, !PT ;  /* 0x000000ff03007812 */ /* 0x000fe400078ec0ff */
[----:B------:R-:W-:Y:S01]  /*a880*/  FSEL R6, R237, RZ, P5 ;  /* 0x000000ffed067208 */ /* 0x000fe20002800000 */
[----:B------:R-:W-:Y:S01]  /*a890*/  @!P2 HADD2 R53, -R24.H0_H0, -RZ.H0_H0 ;  /* 0xa00000ff1835a230 */ /* 0x000fe20000000900 */
[----:B------:R-:W-:Y:S02]  /*a8a0*/  ISETP.LE.U32.AND P5, PT, R0, UR13, PT ;  /* 0x0000000d00007c0c */ /* 0x000fe4000bfa3070 */
[----:B------:R-:W-:Y:S01]  /*a8b0*/  SHF.R.U32.HI R0, RZ, 0x18, R3 ;  /* 0x00000018ff007819 */ /* 0x000fe20000011603 */
[----:B------:R-:W-:Y:S01]  /*a8c0*/  FADD.FTZ R6, R135, -R6 ;  /* 0x8000000687067221 */ /* 0x000fe20000010000 */
[----:B------:R-:W-:-:S02]  /*a8d0*/  @!P2 PRMT R24, R53, 0x5410, RZ ;  /* 0x000054103518a816 */ /* 0x000fc400000000ff */
[----:B------:R-:W-:Y:S01]  /*a8e0*/  ISETP.LE.U32.AND P2, PT, R0, UR13, PT ;  /* 0x0000000d00007c0c */ /* 0x000fe2000bf43070 */
[----:B------:R-:W-:Y:S01]  /*a8f0*/  FMUL.FTZ R0, R6, UR43 ;  /* 0x0000002b06007c20 */ /* 0x000fe20008410000 */
[----:B-1----:R-:W-:-:S04]  /*a900*/  F2FP.F16.F32.PACK_AB R6, R35, R27 ;  /* 0x0000001b2306723e */ /* 0x002fc800000000ff */
[C---:B------:R-:W-:Y:S01]  /*a910*/  PRMT R180, R6.reuse, 0x7610, R180 ;  /* 0x0000761006b47816 */ /* 0x040fe200000000b4 */
[----:B------:R1:W-:Y:S01]  /*a920*/  STL [R1+0x68], R7 ;  /* 0x0000680701007387 */ /* 0x0003e20000100800 */
[----:B------:R-:W-:-:S03]  /*a930*/  PRMT R179, R6, 0x7632, R179 ;  /* 0x0000763206b37816 */ /* 0x000fc600000000b3 */
[----:B------:R-:W-:Y:S01]  /*a940*/  @!P4 HADD2 R68, -R180.H0_H0, -RZ.H0_H0 ;  /* 0xa00000ffb444c230 */ /* 0x000fe20000000900 */
[----:B------:R-:W2:Y:S01]  /*a950*/  LDL.LU.64 R8, [R1+0x28] ;  /* 0x0000280001087983 */ /* 0x000ea20000300a00 */
[----:B------:R-:W-:-:S03]  /*a960*/  PRMT R53, R180, 0x5410, R179 ;  /* 0x00005410b4357816 */ /* 0x000fc600000000b3 */
[----:B------:R-:W-:Y:S02]  /*a970*/  @!P4 PRMT R180, R68, 0x5410, RZ ;  /* 0x0000541044b4c816 */ /* 0x000fe400000000ff */
[----:B------:R-:W4:Y:S01]  /*a980*/  LDL.LU.64 R68, [R1+0x38] ;  /* 0x0000380001447983 */ /* 0x000f220000300a00 */
[----:B------:R-:W-:Y:S08]  /*a990*/  MUFU.EX2 R22, R17 ;  /* 0x0000001100167308 */ /* 0x000ff00000000800 */
[----:B------:R-:W1:Y:S08]  /*a9a0*/  MUFU.EX2 R0, R0 ;  /* 0x0000000000007308 */ /* 0x000e700000000800 */
[----:B------:R-:W-:Y:S08]  /*a9b0*/  MUFU.EX2 R34, R84 ;  /* 0x0000005400227308 */ /* 0x000ff00000000800 */
[----:B------:R-:W1:Y:S01]  /*a9c0*/  MUFU.EX2 R36, R85 ;  /* 0x0000005500247308 */ /* 0x000e620000000800 */
[----:B---3--:R-:W-:Y:S01]  /*a9d0*/  LOP3.LUT R16, R115, UR26, R130, 0x96, !PT ;  /* 0x0000001a73107c12 */ /* 0x008fe2000f8e9682 */
[----:B------:R-:W-:Y:S01]  /*a9e0*/  IMAD.MOV.U32 R204, RZ, RZ, R236 ;  /* 0x000000ffffcc7224 */ /* 0x000fe200078e00ec */
[----:B------:R-:W-:Y:S01]  /*a9f0*/  PRMT R178, R10, 0x7610, R178 ;  /* 0x000076100ab27816 */ /* 0x000fe200000000b2 */
[----:B------:R-:W-:-:S02]  /*aa00*/  IMAD.MOV.U32 R214, RZ, RZ, R157 ;  /* 0x000000ffffd67224 */ /* 0x000fc400078e009d */
[-C--:B-1----:R-:W-:Y:S01]  /*aa10*/  FFMA.FTZ R38, R229, R0.reuse, R22 ;  /* 0x00000000e5267223 */ /* 0x082fe20000010016 */
[----:B------:R-:W-:Y:S02]  /*aa20*/  IMAD.MOV.U32 R131, RZ, RZ, R156 ;  /* 0x000000ffff837224 */ /* 0x000fe400078e009c */
[-C--:B------:R-:W-:Y:S01]  /*aa30*/  FMUL.FTZ R152, R152, R0.reuse ;  /* 0x0000000098987220 */ /* 0x080fe20000410000 */
[----:B------:R-:W-:Y:S02]  /*aa40*/  IMAD.MOV.U32 R130, RZ, RZ, R165 ;  /* 0x000000ffff827224 */ /* 0x000fe400078e00a5 */
[-C--:B------:R-:W-:Y:S01]  /*aa50*/  FMUL.FTZ R153, R153, R0.reuse ;  /* 0x0000000099997220 */ /* 0x080fe20000410000 */
[----:B------:R-:W-:Y:S02]  /*aa60*/  IMAD.MOV.U32 R215, RZ, RZ, R164 ;  /* 0x000000ffffd77224 */ /* 0x000fe400078e00a4 */
        /* <DEDUP_REMOVED lines=37> */
[----:B------:R-:W-:Y:S01]  /*acc0*/  @!P6 HADD2 R45, -R179.H0_H0, -RZ.H0_H0 ;  /* 0xa00000ffb32de230 */ /* 0x000fe20000000900 */
[----:B------:R-:W-:Y:S01]  /*acd0*/  LOP3.LUT R3, R3, 0xffff, RZ, 0xc0, !PT ;  /* 0x0000ffff03037812 */ /* 0x000fe200078ec0ff */
[----:B------:R-:W-:Y:S01]  /*ace0*/  @!P5 HADD2 R44, -R178.H0_H0, -RZ.H0_H0 ;  /* 0xa00000ffb22cd230 */ /* 0x000fe20000000900 */
[----:B------:R-:W-:-:S02]  /*acf0*/  PRMT R177, R10, 0x7632, R177 ;  /* 0x000076320ab17816 */ /* 0x000fc400000000b1 */
[C---:B------:R-:W-:Y:S02]  /*ad00*/  PRMT R176, R0.reuse, 0x7610, R176 ;  /* 0x0000761000b07816 */ /* 0x040fe400000000b0 */
[----:B------:R-:W-:Y:S02]  /*ad10*/  PRMT R175, R0, 0x7632, R175 ;  /* 0x0000763200af7816 */ /* 0x000fe400000000af */
[----:B------:R-:W-:Y:S02]  /*ad20*/  SHF.R.U32.HI R3, RZ, 0x8, R3 ;  /* 0x00000008ff037819 */ /* 0x000fe40000011603 */
[----:B------:R-:W-:Y:S02]  /*ad30*/  LOP3.LUT R0, R4, 0xff, RZ, 0xc0, !PT ;  /* 0x000000ff04007812 */ /* 0x000fe400078ec0ff */
[----:B------:R-:W-:Y:S02]  /*ad40*/  @!P6 PRMT R179, R45, 0x5410, RZ ;  /* 0x000054102db3e816 */ /* 0x000fe400000000ff */
[----:B------:R-:W-:Y:S01]  /*ad50*/  PRMT R45, R178, 0x5410, R177 ;  /* 0x00005410b22d7816 */ /* 0x000fe200000000b1 */
[----:B------:R-:W-:Y:S01]  /*ad60*/  IMAD.WIDE.U32 R6, R16, -0x2daee0ad, RZ ;  /* 0xd2511f5310067825 */ /* 0x000fe200078e00ff */
[----:B------:R-:W-:-:S02]  /*ad70*/  @!P5 PRMT R178, R44, 0x5410, RZ ;  /* 0x000054102cb2d816 */ /* 0x000fc400000000ff */
[----:B------:R-:W-:Y:S02]  /*ad80*/  LOP3.LUT R3, R3, 0xffff, RZ, 0xc0, !PT ;  /* 0x0000ffff03037812 */ /* 0x000fe400078ec0ff */
[----:B------:R-:W-:Y:S02]  /*ad90*/  ISETP.LE.U32.AND P5, PT, R0, UR13, PT ;  /* 0x0000000d00007c0c */ /* 0x000fe4000bfa3070 */
[----:B------:R-:W-:Y:S02]  /*ada0*/  ISETP.LE.U32.AND P4, PT, R3, UR13, PT ;  /* 0x0000000d03007c0c */ /* 0x000fe4000bf83070 */
[----:B------:R-:W-:Y:S02]  /*adb0*/  LOP3.LUT R14, R4, 0xffff, RZ, 0xc0, !PT ;  /* 0x0000ffff040e7812 */ /* 0x000fe400078ec0ff */
[--C-:B------:R-:W-:Y:S02]  /*adc0*/  SHF.R.U32.HI R23, RZ, 0x10, R4.reuse ;  /* 0x00000010ff177819 */ /* 0x100fe40000011604 */
[----:B------:R-:W-:Y:S01]  /*add0*/  SHF.R.U32.HI R12, RZ, 0x18, R4 ;  /* 0x00000018ff0c7819 */ /* 0x000fe20000011604 */
[----:B------:R-:W-:Y:S01]  /*ade0*/  @!P3 HADD2 R50, -R176.H0_H0, -RZ.H0_H0 ;  /* 0xa00000ffb032b230 */ /* 0x000fe20000000900 */
[----:B------:R-:W-:-:S04]  /*adf0*/  PRMT R44, R176, 0x5410, R175 ;  /* 0x00005410b02c7816 */ /* 0x000fc800000000af */
[----:B------:R-:W-:Y:S01]  /*ae00*/  @!P3 PRMT R176, R50, 0x5410, RZ ;  /* 0x0000541032b0b816 */ /* 0x000fe200000000ff */
[----:B------:R-:W-:Y:S01]  /*ae10*/  IMAD.MOV.U32 R181, RZ, RZ, R207 ;  /* 0x000000ffffb57224 */ /* 0x000fe200078e00cf */
[C---:B------:R-:W-:Y:S01]  /*ae20*/  PRMT R174, R37.reuse, 0x7610, R174 ;  /* 0x0000761025ae7816 */ /* 0x040fe200000000ae */
[----:B------:R-:W-:Y:S02]  /*ae30*/  IMAD.MOV.U32 R207, RZ, RZ, R130 ;  /* 0x000000ffffcf7224 */ /* 0x000fe400078e0082 */
[----:B------:R-:W-:Y:S01]  /*ae40*/  IMAD.MOV.U32 R130, RZ, RZ, R239 ;  /* 0x000000ffff827224 */ /* 0x000fe200078e00ef */
[----:B------:R-:W-:Y:S01]  /*ae50*/  PRMT R173, R37, 0x7632, R173 ;  /* 0x0000763225ad7816 */ /* 0x000fe200000000ad */
[----:B------:R-:W-:Y:S01]  /*ae60*/  MUFU.EX2 R239, R112 ;  /* 0x0000007000ef7308 */ /* 0x000fe20000000800 */
[----:B------:R-:W-:Y:S02]  /*ae70*/  @!P5 HADD2 R39, -R174.H0_H0, -RZ.H0_H0 ;  /* 0xa00000ffae27d230 */ /* 0x000fe40000000900 */
[----:B------:R-:W-:-:S03]  /*ae80*/  PRMT R37, R174, 0x5410, R173 ;  /* 0x00005410ae257816 */ /* 0x000fc600000000ad */
[----:B------:R-:W-:Y:S01]  /*ae90*/  @!P5 PRMT R174, R39, 0x5410, RZ ;  /* 0x0000541027aed816 */ /* 0x000fe200000000ff */
[----:B------:R-:W-:Y:S02]  /*aea0*/  @!P4 HADD2 R51, -R177.H0_H0, -RZ.H0_H0 ;  /* 0xa00000ffb133c230 */ /* 0x000fe40000000900 */
[----:B------:R-:W-:Y:S02]  /*aeb0*/  @!P2 HADD2 R49, -R175.H0_H0, -RZ.H0_H0 ;  /* 0xa00000ffaf31a230 */ /* 0x000fe40000000900 */
[----:B------:R-:W-:Y:S01]  /*aec0*/  IMAD.MOV.U32 R230, RZ, RZ, R204 ;  /* 0x000000ffffe67224 */ /* 0x000fe200078e00cc */
[----:B------:R-:W-:Y:S01]  /*aed0*/  @!P4 PRMT R177, R51, 0x5410, RZ ;  /* 0x0000541033b1c816 */ /* 0x000fe200000000ff */
[----:B------:R-:W-:Y:S02]  /*aee0*/  IMAD.MOV.U32 R51, RZ, RZ, R205 ;  /* 0x000000ffff337224 */ /* 0x000fe400078e00cd */
[----:B------:R-:W-:Y:S02]  /*aef0*/  IMAD.MOV.U32 R229, RZ, RZ, R206 ;  /* 0x000000ffffe57224 */ /* 0x000fe400078e00ce */
[----:B------:R-:W-:-:S02]  /*af00*/  IMAD.MOV.U32 R204, RZ, RZ, R215 ;  /* 0x000000ffffcc7224 */ /* 0x000fc400078e00d7 */
[-C--:B------:R-:W-:Y:S01]  /*af10*/  FMUL.FTZ R215, R75, R2.reuse ;  /* 0x000000024bd77220 */ /* 0x080fe20000410000 */
[----:B------:R-:W-:Y:S02]  /*af20*/  IMAD.MOV.U32 R205, RZ, RZ, R214 ;  /* 0x000000ffffcd7224 */ /* 0x000fe400078e00d6 */
[-C--:B------:R-:W-:Y:S01]  /*af30*/  FMUL.FTZ R214, R74, R2.reuse ;  /* 0x000000024ad67220 */ /* 0x080fe20000410000 */
[----:B------:R-:W-:Y:S01]  /*af40*/  IMAD.MOV.U32 R206, RZ, RZ, R131 ;  /* 0x000000ffffce7224 */ /* 0x000fe200078e0083 */
[----:B------:R-:W-:Y:S01]  /*af50*/  @!P2 PRMT R175, R49, 0x5410, RZ ;  /* 0x0000541031afa816 */ /* 0x000fe200000000ff */
[----:B------:R-:W-:Y:S01]  /*af60*/  IMAD.MOV.U32 R64, RZ, RZ, R186 ;  /* 0x000000ffff407224 */ /* 0x000fe200078e00ba */
[----:B------:R-:W-:Y:S01]  /*af70*/  ISETP.LE.U32.AND P2, PT, R12, UR13, PT ;  /* 0x0000000d0c007c0c */ /* 0x000fe2000bf43070 */
        /* <DEDUP_REMOVED lines=38> */
[----:B------:R-:W-:-:S02]  /*b1e0*/  PRMT R135, R48, 0x7632, R135 ;  /* 0x0000763230877816 */ /* 0x000fc40000000087 */
[----:B--2---:R-:W-:-:S05]  /*b1f0*/  LOP3.LUT R0, R9, UR42, R114, 0x96, !PT ;  /* 0x0000002a09007c12 */ /* 0x004fca000f8e9672 */
[----:B------:R-:W-:Y:S01]  /*b200*/  IMAD.WIDE.U32 R4, R0, -0x2daee0ad, RZ ;  /* 0xd2511f5300047825 */ /* 0x000fe200078e00ff */
[----:B----4-:R-:W-:-:S04]  /*b210*/  LOP3.LUT R3, R7, UR41, R68, 0x96, !PT ;  /* 0x0000002907037c12 */ /* 0x010fc8000f8e9644 */
[----:B------:R-:W-:Y:S01]  /*b220*/  LOP3.LUT R6, R5, UR39, R6, 0x96, !PT ;  /* 0x0000002705067c12 */ /* 0x000fe2000f8e9606 */
[----:B------:R-:W-:-:S04]  /*b230*/  IMAD.WIDE.U32 R10, R3, -0x326172a9, RZ ;  /* 0xcd9e8d57030a7825 */ /* 0x000fc800078e00ff */
[----:B------:R-:W-:Y:S01]  /*b240*/  IMAD.WIDE.U32 R6, R6, -0x326172a9, RZ ;  /* 0xcd9e8d5706067825 */ /* 0x000fe200078e00ff */
[----:B------:R-:W-:-:S05]  /*b250*/  LOP3.LUT R0, R11, UR40, R8, 0x96, !PT ;  /* 0x000000280b007c12 */ /* 0x000fca000f8e9608 */
[----:B------:R-:W-:Y:S01]  /*b260*/  IMAD.WIDE.U32 R8, R0, -0x2daee0ad, RZ ;  /* 0xd2511f5300087825 */ /* 0x000fe200078e00ff */
[----:B------:R-:W-:-:S05]  /*b270*/  LOP3.LUT R0, R7, UR38, R10, 0x96, !PT ;  /* 0x0000002607007c12 */ /* 0x000fca000f8e960a */
[----:B------:R-:W-:Y:S01]  /*b280*/  IMAD.WIDE.U32 R16, R0, -0x2daee0ad, RZ ;  /* 0xd2511f5300107825 */ /* 0x000fe200078e00ff */
[----:B------:R-:W-:-:S04]  /*b290*/  LOP3.LUT R3, R9, UR37, R4, 0x96, !PT ;  /* 0x0000002509037c12 */ /* 0x000fc8000f8e9604 */
[----:B------:R-:W-:-:S05]  /*b2a0*/  LOP3.LUT R0, R17, UR18, R8, 0x96, !PT ;  /* 0x0000001211007c12 */ /* 0x000fca000f8e9608 */
[----:B------:R-:W-:-:S03]  /*b2b0*/  IMAD.WIDE.U32 R4, R0, -0x326172a9, RZ ;  /* 0xcd9e8d5700047825 */ /* 0x000fc600078e00ff */
[----:B------:R-:W-:-:S04]  /*b2c0*/  LOP3.LUT R0, R4, 0xff, RZ, 0xc0, !PT ;  /* 0x000000ff04007812 */ /* 0x000fc800078ec0ff */
[----:B------:R-:W-:Y:S02]  /*b2d0*/  ISETP.LE.U32.AND P3, PT, R0, UR13, PT ;  /* 0x0000000d00007c0c */ /* 0x000fe4000bf63070 */
[----:B------:R-:W-:-:S04]  /*b2e0*/  SHF.R.U32.HI R0, RZ, 0x8, R14 ;  /* 0x00000008ff007819 */ /* 0x000fc8000001160e */
[----:B------:R-:W-:Y:S01]  /*b2f0*/  LOP3.LUT R0, R0, 0xffff, RZ, 0xc0, !PT ;  /* 0x0000ffff00007812 */ /* 0x000fe200078ec0ff */
[----:B------:R-:W-:-:S03]  /*b300*/  IMAD.WIDE.U32 R8, R3, -0x326172a9, RZ ;  /* 0xcd9e8d5703087825 */ /* 0x000fc600078e00ff */
[----:B------:R-:W-:Y:S01]  /*b310*/  ISETP.LE.U32.AND P6, PT, R0, UR13, PT ;  /* 0x0000000d00007c0c */ /* 0x000fe2000bfc3070 */
[----:B------:R-:W-:Y:S02]  /*b320*/  IMAD.MOV.U32 R68, RZ, RZ, R244 ;  /* 0x000000ffff447224 */ /* 0x000fe400078e00f4 */
[----:B------:R-:W1:Y:S01]  /*b330*/  MUFU.EX2 R244, R101 ;  /* 0x0000006500f47308 */ /* 0x000e620000000800 */
[----:B------:R-:W-:Y:S02]  /*b340*/  LOP3.LUT R11, R9, UR36, R6, 0x96, !PT ;  /* 0x00000024090b7c12 */ /* 0x000fe4000f8e9606 */
[----:B------:R-:W-:Y:S02]  /*b350*/  LOP3.LUT R9, R5, UR27, R8, 0x96, !PT ;  /* 0x0000001b05097c12 */ /* 0x000fe4000f8e9608 */
[----:B------:R-:W-:Y:S02]  /*b360*/  LOP3.LUT R0, R23, 0xff, RZ, 0xc0, !PT ;  /* 0x000000ff17007812 */ /* 0x000fe400078ec0ff */
[----:B------:R-:W-:-:S02]  /*b370*/  LOP3.LUT R5, R4, 0xffff, RZ, 0xc0, !PT ;  /* 0x0000ffff04057812 */ /* 0x000fc400078ec0ff */
[----:B------:R-:W-:Y:S02]  /*b380*/  ISETP.LE.U32.AND P5, PT, R0, UR13, PT ;  /* 0x0000000d00007c0c */ /* 0x000fe4000bfa3070 */
[----:B------:R-:W-:Y:S01]  /*b390*/  SHF.R.U32.HI R0, RZ, 0x8, R5 ;  /* 0x00000008ff007819 */ /* 0x000fe20000011605 */
[----:B------:R-:W-:-:S03]  /*b3a0*/  @!P6 HADD2 R40, -R173.H0_H0, -RZ.H0_H0 ;  /* 0xa00000ffad28e230 */ /* 0x000fc60000000900 */
[----:B------:R-:W-:Y:S02]  /*b3b0*/  LOP3.LUT R0, R0, 0xffff, RZ, 0xc0, !PT ;  /* 0x0000ffff00007812 */ /* 0x000fe400078ec0ff */
[----:B------:R-:W-:Y:S02]  /*b3c0*/  @!P6 PRMT R173, R40, 0x5410, RZ ;  /* 0x0000541028ade816 */ /* 0x000fe400000000ff */
[----:B------:R-:W-:Y:S02]  /*b3d0*/  ISETP.LE.U32.AND P6, PT, R0, UR13, PT ;  /* 0x0000000d00007c0c */ /* 0x000fe4000bfc3070 */
[----:B-1----:R-:W-:-:S04]  /*b3e0*/  F2FP.F16.F32.PACK_AB R0, R239, R244 ;  /* 0x000000f4ef00723e */ /* 0x002fc800000000ff */
[C---:B------:R-:W-:Y:S02]  /*b3f0*/  PRMT R172, R0.reuse, 0x7610, R172 ;  /* 0x0000761000ac7816 */ /* 0x040fe400000000ac */
[----:B------:R-:W-:Y:S02]  /*b400*/  PRMT R139, R0, 0x7632, R139 ;  /* 0x00007632008b7816 */ /* 0x000fe4000000008b */
[----:B------:R-:W1:Y:S01]  /*b410*/  MUFU.EX2 R0, R65 ;  /* 0x0000004100007308 */ /* 0x000e620000000800 */
[----:B------:R-:W-:Y:S02]  /*b420*/  IMAD.MOV.U32 R69, RZ, RZ, R235 ;  /* 0x000000ffff457224 */ /* 0x000fe400078e00eb */
[----:B------:R-:W-:Y:S02]  /*b430*/  @!P5 HADD2 R41, -R172.H0_H0, -RZ.H0_H0 ;  /* 0xa00000ffac29d230 */ /* 0x000fe40000000900 */
[----:B------:R-:W-:Y:S01]  /*b440*/  FMUL.FTZ R235, R95, R2 ;  /* 0x000000025feb7220 */ /* 0x000fe20000410000 */
[----:B------:R-:W-:-:S02]  /*b450*/  LOP3.LUT R2, R9, 0xff, RZ, 0xc0, !PT ;  /* 0x000000ff09027812 */ /* 0x000fc400078ec0ff */
[----:B------:R-:W-:Y:S02]  /*b460*/  PRMT R39, R172, 0x5410, R139 ;  /* 0x00005410ac277816 */ /* 0x000fe4000000008b */
[----:B------:R-:W-:Y:S02]  /*b470*/  SHF.R.U32.HI R3, RZ, 0x18, R4 ;  /* 0x00000018ff037819 */ /* 0x000fe40000011604 */
[----:B------:R-:W-:Y:S02]  /*b480*/  @!P5 PRMT R172, R41, 0x5410, RZ ;  /* 0x0000541029acd816 */ /* 0x000fe400000000ff */
[----:B------:R-:W-:Y:S02]  /*b490*/  ISETP.LE.U32.AND P5, PT, R2, UR13, PT ;  /* 0x0000000d02007c0c */ /* 0x000fe4000bfa3070 */
[----:B------:R-:W-:Y:S02]  /*b4a0*/  LOP3.LUT R2, R9, 0xffff, RZ, 0xc0, !PT ;  /* 0x0000ffff09027812 */ /* 0x000fe400078ec0ff */
[----:B------:R-:W-:-:S02]  /*b4b0*/  ISETP.LE.U32.AND P4, PT, R3, UR13, PT ;  /* 0x0000000d03007c0c */ /* 0x000fc4000bf83070 */
[----:B-1----:R-:W-:Y:S02]  /*b4c0*/  F2FP.F16.F32.PACK_AB R3, R0, R22 ;  /* 0x000000160003723e */ /* 0x002fe400000000ff */
[----:B------:R-:W-:Y:S01]  /*b4d0*/  SHF.R.U32.HI R2, RZ, 0x8, R2 ;  /* 0x00000008ff027819 */ /* 0x000fe20000011602 */
[----:B------:R-:W-:Y:S01]  /*b4e0*/  @!P2 HADD2 R42, -R139.H0_H0, -RZ.H0_H0 ;  /* 0xa00000ff8b2aa230 */ /* 0x000fe20000000900 */
[--C-:B------:R-:W-:Y:S02]  /*b4f0*/  SHF.R.U32.HI R7, RZ, 0x10, R4.reuse ;  /* 0x00000010ff077819 */ /* 0x100fe40000011604 */
[C---:B------:R-:W-:Y:S02]  /*b500*/  PRMT R4, R3.reuse, 0x7610, R4 ;  /* 0x0000761003047816 */ /* 0x040fe40000000004 */
[----:B------:R-:W-:Y:S01]  /*b510*/  LOP3.LUT R2, R2, 0xffff, RZ, 0xc0, !PT ;  /* 0x0000ffff02027812 */ /* 0x000fe200078ec0ff */
[----:B------:R-:W-:Y:S01]  /*b520*/  MUFU.EX2 R6, R66 ;  /* 0x0000004200067308 */ /* 0x000fe20000000800 */
[----:B------:R-:W-:Y:S01]  /*b530*/  @!P2 PRMT R139, R42, 0x5410, RZ ;  /* 0x000054102a8ba816 */ /* 0x000fe200000000ff */
[----:B------:R-:W-:Y:S01]  /*b540*/  @!P5 HADD2 R43, -R4.H0_H0, -RZ.H0_H0 ;  /* 0xa00000ff042bd230 */ /* 0x000fe20000000900 */
[----:B------:R-:W-:-:S02]  /*b550*/  PRMT R14, R3, 0x7632, R14 ;  /* 0x00007632030e7816 */ /* 0x000fc4000000000e */
[----:B------:R-:W-:Y:S02]  /*b560*/  ISETP.LE.U32.AND P2, PT, R2, UR13, PT ;  /* 0x0000000d02007c0c */ /* 0x000fe4000bf43070 */
[----:B------:R-:W-:Y:S01]  /*b570*/  LOP3.LUT R2, R7, 0xff, RZ, 0xc0, !PT ;  /* 0x000000ff07027812 */ /* 0x000fe200078ec0ff */
[----:B------:R-:W1:Y:S01]  /*b580*/  MUFU.EX2 R5, R67 ;  /* 0x0000004300057308 */ /* 0x000e620000000800 */
[----:B------:R-:W-:Y:S02]  /*b590*/  PRMT R41, R4, 0x5410, R14 ;  /* 0x0000541004297816 */ /* 0x000fe4000000000e */
[----:B------:R-:W-:Y:S02]  /*b5a0*/  @!P5 PRMT R4, R43, 0x5410, RZ ;  /* 0x000054102b04d816 */ /* 0x000fe400000000ff */
[----:B------:R-:W-:Y:S01]  /*b5b0*/  ISETP.LE.U32.AND P5, PT, R2, UR13, PT ;  /* 0x0000000d02007c0c */ /* 0x000fe2000bfa3070 */
[----:B------:R-:W-:-:S04]  /*b5c0*/  IMAD.WIDE.U32 R2, R11, -0x2daee0ad, RZ ;  /* 0xd2511f530b027825 */ /* 0x000fc800078e00ff */
[----:B------:R-:W-:Y:S01]  /*b5d0*/  FADD.FTZ R10, R0, R38 ;  /* 0x00000026000a7221 */ /* 0x000fe20000010000 */
[----:B------:R-:W-:Y:S01]  /*b5e0*/  PRMT R136, R48, 0x7610, R136 ;  /* 0x0000761030887816 */ /* 0x000fe20000000088 */
[----:B------:R-:W-:Y:S01]  /*b5f0*/  @!P4 HADD2 R57, -R135.H0_H0, -RZ.H0_H0 ;  /* 0xa00000ff8739c230 */ /* 0x000fe20000000900 */
[----:B------:R-:W-:Y:S01]  /*b600*/  LOP3.LUT R0, R3, UR21, R16, 0x96, !PT ;  /* 0x0000001503007c12 */ /* 0x000fe2000f8e9610 */
[----:B------:R-:W-:Y:S01]  /*b610*/  IMAD.MOV.U32 R73, RZ, RZ, R129 ;  /* 0x000000ffff497224 */ /* 0x000fe200078e0081 */
[----:B------:R-:W-:Y:S02]  /*b620*/  PRMT R38, R136, 0x5410, R135 ;  /* 0x0000541088267816 */ /* 0x000fe40000000087 */
[----:B------:R-:W-:Y:S01]  /*b630*/  LOP3.LUT R7, R0, 0xffff, RZ, 0xc0, !PT ;  /* 0x0000ffff00077812 */ /* 0x000fe200078ec0ff */
[----:B------:R-:W-:Y:S01]  /*b640*/  IMAD.MOV.U32 R129, RZ, RZ, R238 ;  /* 0x000000ffff817224 */ /* 0x000fe200078e00ee */
[----:B-1----:R-:W-:Y:S01]  /*b650*/  F2FP.F16.F32.PACK_AB R8, R5, R6 ;  /* 0x000000060508723e */ /* 0x002fe200000000ff */
[----:B------:R-:W-:Y:S01]  /*b660*/  MUFU.EX2 R11, R70 ;  /* 0x00000046000b7308 */ /* 0x000fe20000000800 */
[----:B------:R-:W-:Y:S01]  /*b670*/  @!P4 PRMT R135, R57, 0x5410, RZ ;  /* 0x000054103987c816 */ /* 0x000fe200000000ff */
[----:B------:R-:W-:Y:S01]  /*b680*/  IMAD.MOV.U32 R57, RZ, RZ, R190 ;  /* 0x000000ffff397224 */ /* 0x000fe200078e00be */
[----:B------:R-:W-:Y:S01]  /*b690*/  SHF.R.U32.HI R7, RZ, 0x8, R7 ;  /* 0x00000008ff077819 */ /* 0x000fe20000011607 */
[----:B------:R-:W2:Y:S01]  /*b6a0*/  LDL.LU R190, [R1+0x110] ;  /* 0x0001100001be7983 */ /* 0x000ea20000300800 */
[----:B------:R-:W-:Y:S01]  /*b6b0*/  @!P2 HADD2 R46, -R14.H0_H0, -RZ.H0_H0 ;  /* 0xa00000ff0e2ea230 */ /* 0x000fe20000000900 */
[----:B------:R-:W-:-:S02]  /*b6c0*/  PRMT R138, R8, 0x7610, R138 ;  /* 0x00007610088a7816 */ /* 0x000fc4000000008a */
[----:B------:R-:W1:Y:S01]  /*b6d0*/  MUFU.EX2 R238, R81 ;  /* 0x0000005100ee7308 */ /* 0x000e620000000800 */
[----:B------:R-:W-:Y:S02]  /*b6e0*/  LOP3.LUT R7, R7, 0xffff, RZ, 0xc0, !PT ;  /* 0x0000ffff07077812 */ /* 0x000fe400078ec0ff */
[----:B------:R-:W-:Y:S01]  /*b6f0*/  @!P2 PRMT R14, R46, 0x5410, RZ ;  /* 0x000054102e0ea816 */ /* 0x000fe200000000ff */
[----:B------:R-:W-:Y:S01]  /*b700*/  @!P3 HADD2 R47, -R138.H0_H0, -RZ.H0_H0 ;  /* 0xa00000ff8a2fb230 */ /* 0x000fe20000000900 */
[----:B------:R-:W-:Y:S02]  /*b710*/  PRMT R137, R8, 0x7632, R137 ;  /* 0x0000763208897816 */ /* 0x000fe40000000089 */
[----:B------:R-:W-:Y:S02]  /*b720*/  ISETP.LE.U32.AND P2, PT, R7, UR13, PT ;  /* 0x0000000d07007c0c */ /* 0x000fe4000bf43070 */
[----:B------:R-:W-:Y:S02]  /*b730*/  LOP3.LUT R7, R0, 0xff, RZ, 0xc0, !PT ;  /* 0x000000ff00077812 */ /* 0x000fe400078ec0ff */
[----:B------:R-:W-:-:S02]  /*b740*/  PRMT R40, R138, 0x5410, R137 ;  /* 0x000054108a287816 */ /* 0x000fc40000000089 */
[----:B------:R-:W-:Y:S02]  /*b750*/  @!P3 PRMT R138, R47, 0x5410, RZ ;  /* 0x000054102f8ab816 */ /* 0x000fe400000000ff */
[----:B------:R-:W-:Y:S01]  /*b760*/  ISETP.LE.U32.AND P3, PT, R7, UR13, PT ;  /* 0x0000000d07007c0c */ /* 0x000fe2000bf63070 */
[----:B------:R-:W-:Y:S01]  /*b770*/  FADD.FTZ R7, R6, R10 ;  /* 0x0000000a06077221 */ /* 0x000fe20000010000 */
[----:B-1----:R-:W-:-:S04]  /*b780*/  F2FP.F16.F32.PACK_AB R6, R238, R11 ;  /* 0x0000000bee06723e */ /* 0x002fc800000000ff */
[C---:B------:R-:W-:Y:S02]  /*b790*/  PRMT R134, R6.reuse, 0x7610, R134 ;  /* 0x0000761006867816 */ /* 0x040fe40000000086 */
[----:B------:R-:W-:Y:S01]  /*b7a0*/  PRMT R133, R6, 0x7632, R133 ;  /* 0x0000763206857816 */ /* 0x000fe20000000085 */
[----:B------:R-:W-:Y:S01]  /*b7b0*/  IMAD.MOV.U32 R47, RZ, RZ, R75 ;  /* 0x000000ffff2f7224 */ /* 0x000fe200078e004b */
[----:B------:R-:W-:-:S03]  /*b7c0*/  LOP3.LUT R6, R2, 0xff, RZ, 0xc0, !PT ;  /* 0x000000ff02067812 */ /* 0x000fc600078ec0ff */
[----:B------:R-:W-:Y:S02]  /*b7d0*/  @!P3 HADD2 R56, -R134.H0_H0, -RZ.H0_H0 ;  /* 0xa00000ff8638b230 */ /* 0x000fe40000000900 */
[----:B------:R-:W-:Y:S01]  /*b7e0*/  IMAD.MOV.U32 R78, RZ, RZ, R51 ;  /* 0x000000ffff4e7224 */ /* 0x000fe200078e0033 */
[----:B------:R-:W-:Y:S01]  /*b7f0*/  PRMT R51, R134, 0x5410, R133 ;  /* 0x0000541086337816 */ /* 0x000fe20000000085 */
[----:B------:R-:W-:Y:S02]  /*b800*/  IMAD.MOV.U32 R75, RZ, RZ, R64 ;  /* 0x000000ffff4b7224 */ /* 0x000fe400078e0040 */
[----:B------:R-:W-:Y:S01]  /*b810*/  IMAD.MOV.U32 R94, RZ, RZ, R247 ;  /* 0x000000ffff5e7224 */ /* 0x000fe200078e00f7 */
[----:B------:R-:W-:Y:S01]  /*b820*/  @!P3 PRMT R134, R56, 0x5410, RZ ;  /* 0x000054103886b816 */ /* 0x000fe200000000ff */
[----:B------:R-:W-:Y:S02]  /*b830*/  IMAD.MOV.U32 R64, RZ, RZ, R246 ;  /* 0x000000ffff407224 */ /* 0x000fe400078e00f6 */
[----:B------:R-:W-:-:S02]  /*b840*/  @!P5 HADD2 R54, -R136.H0_H0, -RZ.H0_H0 ;  /* 0xa00000ff8836d230 */ /* 0x000fc40000000900 */
[----:B------:R-:W-:Y:S01]  /*b850*/  IMAD.MOV.U32 R247, RZ, RZ, R236 ;  /* 0x000000fffff77224 */ /* 0x000fe200078e00ec */
[----:B------:R-:W-:Y:S01]  /*b860*/  ISETP.LE.U32.AND P3, PT, R6, UR13, PT ;  /* 0x0000000d06007c0c */ /* 0x000fe2000bf63070 */
[----:B------:R-:W-:Y:S01]  /*b870*/  IMAD.MOV.U32 R246, RZ, RZ, R211 ;  /* 0x000000fffff67224 */ /* 0x000fe200078e00d3 */
[----:B------:R-:W-:Y:S01]  /*b880*/  MUFU.EX2 R236, R82 ;  /* 0x0000005200ec7308 */ /* 0x000fe20000000800 */
[----:B------:R-:W-:Y:S01]  /*b890*/  @!P2 HADD2 R55, -R133.H0_H0, -RZ.H0_H0 ;  /* 0xa00000ff8537a230 */ /* 0x000fe20000000900 */
[--C-:B------:R-:W-:Y:S02]  /*b8a0*/  SHF.R.U32.HI R6, RZ, 0x18, R2.reuse ;  /* 0x00000018ff067819 */ /* 0x100fe40000011602 */
[----:B------:R-:W-:Y:S02]  /*b8b0*/  LOP3.LUT R3, R2, 0xffff, RZ, 0xc0, !PT ;  /* 0x0000ffff02037812 */ /* 0x000fe400078ec0ff */
[----:B------:R-:W-:Y:S02]  /*b8c0*/  SHF.R.U32.HI R8, RZ, 0x10, R2 ;  /* 0x00000010ff087819 */ /* 0x000fe40000011602 */
[----:B------:R-:W1:Y:S01]  /*b8d0*/  MUFU.EX2 R211, R83 ;  /* 0x0000005300d37308 */ /* 0x000e620000000800 */
[----:B------:R-:W-:-:S02]  /*b8e0*/  SHF.R.U32.HI R2, RZ, 0x18, R9 ;  /* 0x00000018ff027819 */ /* 0x000fc40000011609 */
[----:B------:R-:W-:Y:S02]  /*b8f0*/  @!P5 PRMT R136, R54, 0x5410, RZ ;  /* 0x000054103688d816 */ /* 0x000fe400000000ff */
[----:B------:R-:W-:Y:S02]  /*b900*/  @!P2 PRMT R133, R55, 0x5410, RZ ;  /* 0x000054103785a816 */ /* 0x000fe400000000ff */
[----:B------:R-:W-:Y:S02]  /*b910*/  ISETP.LE.U32.AND P5, PT, R2, UR13, PT ;  /* 0x0000000d02007c0c */ /* 0x000fe4000bfa3070 */
[----:B------:R-:W-:Y:S02]  /*b920*/  ISETP.LE.U32.AND P2, PT, R6, UR13, PT ;  /* 0x0000000d06007c0c */ /* 0x000fe4000bf43070 */
[----:B------:R-:W-:Y:S02]  /*b930*/  SHF.R.U32.HI R2, RZ, 0x10, R9 ;  /* 0x00000010ff027819 */ /* 0x000fe40000011609 */
[----:B------:R-:W-:-:S02]  /*b940*/  SHF.R.U32.HI R6, RZ, 0x8, R3 ;  /* 0x00000008ff067819 */ /* 0x000fc40000011603 */
[----:B------:R-:W-:Y:S02]  /*b950*/  LOP3.LUT R3, R2, 0xff, RZ, 0xc0, !PT ;  /* 0x000000ff02037812 */ /* 0x000fe400078ec0ff */
[----:B------:R-:W-:Y:S01]  /*b960*/  LOP3.LUT R2, R6, 0xffff, RZ, 0xc0, !PT ;  /* 0x0000ffff06027812 */ /* 0x000fe200078ec0ff */
[----:B------:R-:W-:-:S03]  /*b970*/  FADD.FTZ R12, R26, R96 ;  /* 0x000000601a0c7221 */ /* 0x000fc60000010000 */
[----:B------:R-:W-:Y:S02]  /*b980*/  ISETP.LE.U32.AND P4, PT, R2, UR13, PT ;  /* 0x0000000d02007c0c */ /* 0x000fe4000bf83070 */
[----:B-1----:R-:W-:Y:S01]  /*b990*/  F2FP.F16.F32.PACK_AB R2, R211, R236 ;  /* 0x000000ecd302723e */ /* 0x002fe200000000ff */
[----:B------:R-:W-:-:S03]  /*b9a0*/  FADD.FTZ R12, R27, R12 ;  /* 0x0000000c1b0c7221 */ /* 0x000fc60000010000 */
[C---:B------:R-:W-:Y:S01]  /*b9b0*/  PRMT R132, R2.reuse, 0x7610, R132 ;  /* 0x0000761002847816 */ /* 0x040fe20000000084 */
[----:B------:R-:W-:Y:S02]  /*b9c0*/  IMAD.MOV.U32 R66, RZ, RZ, R182 ;  /* 0x000000ffff427224 */ /* 0x000fe400078e00b6 */
[----:B------:R-:W-:Y:S01]  /*b9d0*/  FADD.FTZ R6, R35, R12 ;  /* 0x0000000c23067221 */ /* 0x000fe20000010000 */
[----:B------:R-:W-:Y:S01]  /*b9e0*/  IMAD.MOV.U32 R67, RZ, RZ, R183 ;  /* 0x000000ffff437224 */ /* 0x000fe200078e00b7 */
[----:B------:R-:W-:Y:S01]  /*b9f0*/  MUFU.EX2 R182, R87 ;  /* 0x0000005700b67308 */ /* 0x000fe20000000800 */
[----:B------:R-:W-:Y:S01]  /*ba00*/  @!P3 HADD2 R58, -R132.H0_H0, -RZ.H0_H0 ;  /* 0xa00000ff843ab230 */ /* 0x000fe20000000900 */
[----:B------:R-:W-:Y:S02]  /*ba10*/  PRMT R35, R2, 0x7632, R35 ;  /* 0x0000763202237816 */ /* 0x000fe40000000023 */
[----:B------:R-:W-:-:S04]  /*ba20*/  LOP3.LUT R2, R8, 0xff, RZ, 0xc0, !PT ;  /* 0x000000ff08027812 */ /* 0x000fc800078ec0ff */
[----:B------:R-:W1:Y:S01]  /*ba30*/  MUFU.EX2 R183, R86 ;  /* 0x0000005600b77308 */ /* 0x000e620000000800 */
[----:B------:R-:W-:Y:S01]  /*ba40*/  @!P6 HADD2 R52, -R137.H0_H0, -RZ.H0_H0 ;  /* 0xa00000ff8934e230 */ /* 0x000fe20000000900 */
[----:B------:R-:W-:Y:S02]  /*ba50*/  PRMT R50, R132, 0x5410, R35 ;  /* 0x0000541084327816 */ /* 0x000fe40000000023 */
[----:B------:R-:W-:Y:S02]  /*ba60*/  @!P3 PRMT R132, R58, 0x5410, RZ ;  /* 0x000054103a84b816 */ /* 0x000fe400000000ff */
[----:B------:R-:W-:Y:S02]  /*ba70*/  ISETP.LE.U32.AND P3, PT, R2, UR13, PT ;  /* 0x0000000d02007c0c */ /* 0x000fe4000bf63070 */
[----:B------:R-:W-:Y:S01]  /*ba80*/  SHF.R.U32.HI R2, RZ, 0x10, R0 ;  /* 0x00000010ff027819 */ /* 0x000fe20000011600 */
[----:B------:R-:W-:Y:S01]  /*ba90*/  @!P4 HADD2 R59, -R35.H0_H0, -RZ.H0_H0 ;  /* 0xa00000ff233bc230 */ /* 0x000fe20000000900 */
[----:B------:R-:W-:-:S02]  /*baa0*/  @!P6 PRMT R137, R52, 0x5410, RZ ;  /* 0x000054103489e816 */ /* 0x000fc400000000ff */
[----:B------:R-:W-:Y:S02]  /*bab0*/  ISETP.LE.U32.AND P6, PT, R3, UR13, PT ;  /* 0x0000000d03007c0c */ /* 0x000fe4000bfc3070 */
[----:B------:R-:W-:Y:S01]  /*bac0*/  LOP3.LUT R3, R2, 0xff, RZ, 0xc0, !PT ;  /* 0x000000ff02037812 */ /* 0x000fe200078ec0ff */
[----:B------:R-:W-:Y:S01]  /*bad0*/  IMAD.MOV.U32 R46, RZ, RZ, R74 ;  /* 0x000000ffff2e7224 */ /* 0x000fe200078e004a */
[----:B------:R-:W-:Y:S01]  /*bae0*/  @!P4 PRMT R35, R59, 0x5410, RZ ;  /* 0x000054103b23c816 */ /* 0x000fe200000000ff */
[----:B------:R-:W-:Y:S01]  /*baf0*/  IMAD.MOV.U32 R74, RZ, RZ, R181 ;  /* 0x000000ffff4a7224 */ /* 0x000fe200078e00b5 */
[----:B------:R-:W-:Y:S01]  /*bb00*/  MUFU.EX2 R2, R97 ;  /* 0x0000006100027308 */ /* 0x000fe20000000800 */
[----:B------:R-:W-:Y:S02]  /*bb10*/  ISETP.LE.U32.AND P4, PT, R3, UR13, PT ;  /* 0x0000000d03007c0c */ /* 0x000fe4000bf83070 */
[----:B-1----:R-:W-:-:S05]  /*bb20*/  F2FP.F16.F32.PACK_AB R3, R182, R183 ;  /* 0x000000b7b603723e */ /* 0x002fca00000000ff */
[----:B------:R-:W1:Y:S01]  /*bb30*/  MUFU.EX2 R181, R99 ;  /* 0x0000006300b57308 */ /* 0x000e620000000800 */
[C---:B------:R-:W-:Y:S02]  /*bb40*/  PRMT R27, R3.reuse, 0x7610, R27 ;  /* 0x00007610031b7816 */ /* 0x040fe4000000001b */
[----:B------:R-:W-:-:S03]  /*bb50*/  PRMT R26, R3, 0x7632, R26 ;  /* 0x00007632031a7816 */ /* 0x000fc6000000001a */
[----:B------:R-:W-:Y:S01]  /*bb60*/  @!P3 HADD2 R60, -R27.H0_H0, -RZ.H0_H0 ;  /* 0xa00000ff1b3cb230 */ /* 0x000fe20000000900 */
[----:B------:R-:W-:Y:S02]  /*bb70*/  SHF.R.U32.HI R0, RZ, 0x18, R0 ;  /* 0x00000018ff007819 */ /* 0x000fe40000011600 */
[----:B------:R-:W-:Y:S02]  /*bb80*/  PRMT R49, R27, 0x5410, R26 ;  /* 0x000054101b317816 */ /* 0x000fe4000000001a */
[----:B------:R-:W-:Y:S02]  /*bb90*/  @!P3 PRMT R27, R60, 0x5410, RZ ;  /* 0x000054103c1bb816 */ /* 0x000fe400000000ff */
[----:B------:R-:W-:Y:S01]  /*bba0*/  ISETP.LE.U32.AND P3, PT, R0, UR13, PT ;  /* 0x0000000d00007c0c */ /* 0x000fe2000bf63070 */
[----:B------:R-:W-:Y:S01]  /*bbb0*/  IMAD.MOV.U32 R79, RZ, RZ, R128 ;  /* 0x000000ffff4f7224 */ /* 0x000fe200078e0080 */
[----:B-1----:R-:W-:Y:S01]  /*bbc0*/  F2FP.F16.F32.PACK_AB R0, R181, R2 ;  /* 0x00000002b500723e */ /* 0x002fe200000000ff */
[----:B------:R-:W-:-:S02]  /*bbd0*/  IMAD.MOV.U32 R42, RZ, RZ, R248 ;  /* 0x000000ffff2a7224 */ /* 0x000fc400078e00f8 */
[----:B------:R-:W-:Y:S01]  /*bbe0*/  FADD.FTZ R5, R5, R7 ;  /* 0x0000000705057221 */ /* 0x000fe20000010000 */
[----:B------:R-:W-:Y:S01]  /*bbf0*/  IMAD.MOV.U32 R101, RZ, RZ, R94 ;  /* 0x000000ffff657224 */ /* 0x000fe200078e005e */
[----:B------:R-:W-:Y:S01]  /*bc00*/  PRMT R23, R0, 0x7632, R23 ;  /* 0x0000763200177816 */ /* 0x000fe20000000017 */
[----:B------:R-:W-:Y:S02]  /*bc10*/  IMAD.MOV.U32 R95, RZ, RZ, R79 ;  /* 0x000000ffff5f7224 */ /* 0x000fe400078e004f */
[----:B------:R-:W-:Y:S01]  /*bc20*/  FADD.FTZ R7, R34, R6 ;  /* 0x0000000622077221 */ /* 0x000fe20000010000 */
[----:B------:R-:W-:Y:S02]  /*bc30*/  IMAD.MOV.U32 R94, RZ, RZ, R78 ;  /* 0x000000ffff5e7224 */ /* 0x000fe400078e004e */
[----:B------:R-:W-:Y:S01]  /*bc40*/  FADD.FTZ R248, R2, R80 ;  /* 0x0000005002f87221 */ /* 0x000fe20000010000 */
[----:B------:R-:W-:Y:S02]  /*bc50*/  IMAD.MOV.U32 R79, RZ, RZ, R75 ;  /* 0x000000ffff4f7224 */ /* 0x000fe400078e004b */
[----:B------:R-:W-:-:S02]  /*bc60*/  @!P4 HADD2 R62, -R0.H0_H0, -RZ.H0_H0 ;  /* 0xa00000ff003ec230 */ /* 0x000fc40000000900 */
[----:B------:R-:W-:Y:S01]  /*bc70*/  IMAD.MOV.U32 R78, RZ, RZ, R74 ;  /* 0x000000ffff4e7224 */ /* 0x000fe200078e004a */
[C---:B------:R-:W-:Y:S01]  /*bc80*/  @P4 PRMT R34, R0.reuse, 0x7610, R34 ;  /* 0x0000761000224816 */ /* 0x040fe20000000022 */
[----:B------:R-:W-:Y:S01]  /*bc90*/  IMAD.MOV.U32 R75, RZ, RZ, R93 ;  /* 0x000000ffff4b7224 */ /* 0x000fe200078e005d */
[----:B------:R-:W-:Y:S01]  /*bca0*/  PRMT R48, R0, 0x5410, R23 ;  /* 0x0000541000307816 */ /* 0x000fe20000000017 */
[----:B------:R-:W-:Y:S01]  /*bcb0*/  IMAD.MOV.U32 R74, RZ, RZ, R92 ;  /* 0x000000ffff4a7224 */ /* 0x000fe200078e005c */
[----:B------:R-:W-:Y:S01]  /*bcc0*/  LOP3.LUT R2, R115, UR26, R42, 0x96, !PT ;  /* 0x0000001a73027c12 */ /* 0x000fe2000f8e962a */
[----:B------:R-:W-:Y:S01]  /*bcd0*/  IMAD.MOV.U32 R93, RZ, RZ, R77 ;  /* 0x000000ffff5d7224 */ /* 0x000fe200078e004d */
[----:B------:R-:W-:Y:S01]  /*bce0*/  LOP3.LUT R0, R67, UR45, R46, 0x96, !PT ;  /* 0x0000002d43007c12 */ /* 0x000fe2000f8e962e */
        /* <DEDUP_REMOVED lines=9> */
[----:B------:R-:W-:-:S04]  /*bd80*/  IMAD.WIDE.U32 R2, R2, -0x2daee0ad, RZ ;  /* 0xd2511f5302027825 */ /* 0x000fc800078e00ff */
[----:B------:R-:W-:Y:S01]  /*bd90*/  IMAD.WIDE.U32 R240, R0, -0x326172a9, RZ ;  /* 0xcd9e8d5700f07825 */ /* 0x000fe200078e00ff */
[----:B------:R-:W-:-:S04]  /*bda0*/  LOP3.LUT R0, R3, UR41, R66, 0x96, !PT ;  /* 0x0000002903007c12 */ /* 0x000fc8000f8e9642 */
[----:B------:R-:W-:Y:S01]  /*bdb0*/  LOP3.LUT R3, R241, UR42, R114, 0x96, !PT ;  /* 0x0000002af1037c12 */ /* 0x000fe2000f8e9672 */
[----:B------:R1:W-:Y:S04]  /*bdc0*/  STG.E.U16 desc[UR24][R20.64+-0x3e], R13 ;  /* 0xffffc20d14007986 */ /* 0x0003e8000c101518 */
[----:B------:R-:W-:-:S04]  /*bdd0*/  IMAD.WIDE.U32 R8, R3, -0x2daee0ad, RZ ;  /* 0xd2511f5303087825 */ /* 0x000fc800078e00ff */
[----:B------:R-:W-:Y:S02]  /*bde0*/  IMAD.MOV.U32 R43, RZ, RZ, R249 ;  /* 0x000000ffff2b7224 */ /* 0x000fe400078e00f9 */
[----:B------:R-:W-:Y:S01]  /*bdf0*/  FADD.FTZ R249, R11, R5 ;  /* 0x000000050bf97221 */ /* 0x000fe20000010000 */
[----:B-1----:R-:W-:Y:S01]  /*be00*/  IMAD.WIDE.U32 R12, R0, -0x326172a9, RZ ;  /* 0xcd9e8d57000c7825 */ /* 0x002fe200078e00ff */
[----:B------:R-:W-:-:S05]  /*be10*/  LOP3.LUT R0, R9, UR39, R2, 0x96, !PT ;  /* 0x0000002709007c12 */ /* 0x000fca000f8e9602 */
[----:B------:R-:W-:Y:S01]  /*be20*/  IMAD.WIDE.U32 R10, R0, -0x326172a9, RZ ;  /* 0xcd9e8d57000a7825 */ /* 0x000fe200078e00ff */
[----:B------:R-:W-:-:S04]  /*be30*/  LOP3.LUT R3, R13, UR40, R240, 0x96, !PT ;  /* 0x000000280d037c12 */ /* 0x000fc8000f8e96f0 */
[----:B------:R-:W-:Y:S01]  /*be40*/  LOP3.LUT R0, R11, UR38, R12, 0x96, !PT ;  /* 0x000000260b007c12 */ /* 0x000fe2000f8e960c */
[----:B------:R-:W-:-:S04]  /*be50*/  IMAD.WIDE.U32 R2, R3, -0x2daee0ad, RZ ;  /* 0xd2511f5303027825 */ /* 0x000fc800078e00ff */
[----:B------:R-:W-:Y:S01]  /*be60*/  IMAD.WIDE.U32 R12, R0, -0x2daee0ad, RZ ;  /* 0xd2511f53000c7825 */ /* 0x000fe200078e00ff */
[----:B------:R-:W-:-:S04]  /*be70*/  LOP3.LUT R3, R3, UR37, R8, 0x96, !PT ;  /* 0x0000002503037c12 */ /* 0x000fc8000f8e9608 */
[----:B------:R-:W-:Y:S01]  /*be80*/  LOP3.LUT R2, R13, UR18, R2, 0x96, !PT ;  /* 0x000000120d027c12 */ /* 0x000fe2000f8e9602 */
[----:B------:R-:W-:-:S04]  /*be90*/  IMAD.WIDE.U32 R8, R3, -0x326172a9, RZ ;  /* 0xcd9e8d5703087825 */ /* 0x000fc800078e00ff */
[----:B------:R-:W-:Y:S01]  /*bea0*/  IMAD.WIDE.U32 R2, R2, -0x326172a9, RZ ;  /* 0xcd9e8d5702027825 */ /* 0x000fe200078e00ff */
[----:B------:R-:W-:Y:S03]  /*beb0*/  STG.E.U16 desc[UR24][R20.64+-0x40], R15 ;  /* 0xffffc00f14007986 */ /* 0x000fe6000c101518 */
[----:B------:R-:W-:Y:S02]  /*bec0*/  IMAD.MOV.U32 R128, RZ, RZ, R245 ;  /* 0x000000ffff807224 */ /* 0x000fe400078e00f5 */
[----:B------:R-:W-:Y:S01]  /*bed0*/  FADD.FTZ R245, R36, R7 ;  /* 0x0000000724f57221 */ /* 0x000fe20000010000 */
[----:B------:R-:W-:Y:S01]  /*bee0*/  SHF.R.U32.HI R7, RZ, 0x10, R2 ;  /* 0x00000010ff077819 */ /* 0x000fe20000011602 */
[----:B------:R-:W-:Y:S01]  /*bef0*/  STG.E.U16 desc[UR24][R32.64+-0x40], R19 ;  /* 0xffffc01320007986 */ /* 0x000fe2000c101518 */
[----:B------:R-:W-:-:S03]  /*bf00*/  LOP3.LUT R0, R3, UR27, R8, 0x96, !PT ;  /* 0x0000001b03007c12 */ /* 0x000fc6000f8e9608 */
[----:B------:R-:W-:Y:S01]  /*bf10*/  STG.E.U16 desc[UR24][R32.64+-0x3e], R18 ;  /* 0xffffc21220007986 */ /* 0x000fe2000c101518 */
[C---:B------:R-:W-:Y:S02]  /*bf20*/  LOP3.LUT R3, R2.reuse, 0xffff, RZ, 0xc0, !PT ;  /* 0x0000ffff02037812 */ /* 0x040fe400078ec0ff */
[----:B------:R-:W-:Y:S01]  /*bf30*/  LOP3.LUT R8, R2, 0xff, RZ, 0xc0, !PT ;  /* 0x000000ff02087812 */ /* 0x000fe200078ec0ff */
[----:B------:R1:W-:Y:S01]  /*bf40*/  STG.E.U16 desc[UR24][R30.64+-0x40], R4 ;  /* 0xffffc0041e007986 */ /* 0x0003e2000c101518 */
[----:B------:R-:W-:-:S04]  /*bf50*/  SHF.R.U32.HI R3, RZ, 0x8, R3 ;  /* 0x00000008ff037819 */ /* 0x000fc80000011603 */
[----:B------:R-:W-:Y:S02]  /*bf60*/  PRMT R16, R8, 0x5410, R3 ;  /* 0x0000541008107816 */ /* 0x000fe40000000003 */
[----:B------:R-:W-:Y:S02]  /*bf70*/  LOP3.LUT R10, R9, UR36, R10, 0x96, !PT ;  /* 0x00000024090a7c12 */ /* 0x000fe4000f8e960a */
[----:B-1----:R-:W-:Y:S02]  /*bf80*/  SHF.R.U32.HI R4, RZ, 0x18, R2 ;  /* 0x00000018ff047819 */ /* 0x002fe40000011602 */
[----:B------:R-:W-:-:S04]  /*bf90*/  LOP3.LUT R2, R7, 0xff, RZ, 0xc0, !PT ;  /* 0x000000ff07027812 */ /* 0x000fc800078ec0ff */
[----:B------:R-:W-:Y:S02]  /*bfa0*/  PRMT R15, R2, 0x5410, R4 ;  /* 0x00005410020f7816 */ /* 0x000fe40000000004 */
[----:B------:R-:W-:-:S04]  /*bfb0*/  LOP3.LUT R2, R0, 0xffff, RZ, 0xc0, !PT ;  /* 0x0000ffff00027812 */ /* 0x000fc800078ec0ff */
[----:B------:R-:W-:Y:S02]  /*bfc0*/  SHF.R.U32.HI R3, RZ, 0x8, R2 ;  /* 0x00000008ff037819 */ /* 0x000fe40000011602 */
[----:B------:R-:W-:-:S04]  /*bfd0*/  LOP3.LUT R2, R0, 0xff, RZ, 0xc0, !PT ;  /* 0x000000ff00027812 */ /* 0x000fc800078ec0ff */
[----:B------:R-:W-:Y:S02]  /*bfe0*/  PRMT R11, R2, 0x5410, R3 ;  /* 0x00005410020b7816 */ /* 0x000fe40000000003 */
[--C-:B------:R-:W-:Y:S02]  /*bff0*/  SHF.R.U32.HI R3, RZ, 0x10, R0.reuse ;  /* 0x00000010ff037819 */ /* 0x100fe40000011600 */
[----:B------:R-:W-:Y:S02]  /*c000*/  SHF.R.U32.HI R2, RZ, 0x18, R0 ;  /* 0x00000018ff027819 */ /* 0x000fe40000011600 */
[----:B------:R-:W-:-:S04]  /*c010*/  LOP3.LUT R0, R3, 0xff, RZ, 0xc0, !PT ;  /* 0x000000ff03007812 */ /* 0x000fc800078ec0ff */
[----:B------:R-:W-:Y:S01]  /*c020*/  PRMT R9, R0, 0x5410, R2 ;  /* 0x0000541000097816 */ /* 0x000fe20000000002 */
[----:B------:R-:W-:-:S04]  /*c030*/  IMAD.WIDE.U32 R2, R10, -0x2daee0ad, RZ ;  /* 0xd2511f530a027825 */ /* 0x000fc800078e00ff */
[----:B------:R-:W-:Y:S02]  /*c040*/  IMAD.U32 R0, RZ, RZ, UR13 ;  /* 0x0000000dff007e24 */ /* 0x000fe4000f8e00ff */
[----:B------:R-:W-:Y:S01]  /*c050*/  IMAD.MOV.U32 R7, RZ, RZ, 0x7054 ;  /* 0x00007054ff077424 */ /* 0x000fe200078e00ff */
[----:B------:R-:W-:-:S04]  /*c060*/  LOP3.LUT R4, R3, UR21, R12, 0x96, !PT ;  /* 0x0000001503047c12 */ /* 0x000fc8000f8e960c */
[----:B------:R-:W-:Y:S02]  /*c070*/  PRMT R0, R0, R7, UR13 ;  /* 0x0000000d00007e16 */ /* 0x000fe40008000007 */
[----:B------:R-:W-:-:S04]  /*c080*/  LOP3.LUT R7, R4, 0xffff, RZ, 0xc0, !PT ;  /* 0x0000ffff04077812 */ /* 0x000fc800078ec0ff */
[----:B------:R-:W-:Y:S02]  /*c090*/  SHF.R.U32.HI R8, RZ, 0x8, R7 ;  /* 0x00000008ff087819 */ /* 0x000fe40000011607 */
[----:B------:R-:W-:-:S04]  /*c0a0*/  LOP3.LUT R7, R4, 0xff, RZ, 0xc0, !PT ;  /* 0x000000ff04077812 */ /* 0x000fc800078ec0ff */
[----:B------:R-:W-:Y:S02]  /*c0b0*/  PRMT R13, R7, 0x5410, R8 ;  /* 0x00005410070d7816 */ /* 0x000fe40000000008 */
[--C-:B------:R-:W-:Y:S02]  /*c0c0*/  SHF.R.U32.HI R8, RZ, 0x10, R4.reuse ;  /* 0x00000010ff087819 */ /* 0x100fe40000011604 */
[----:B------:R-:W-:Y:S02]  /*c0d0*/  SHF.R.U32.HI R7, RZ, 0x18, R4 ;  /* 0x00000018ff077819 */ /* 0x000fe40000011604 */
[----:B------:R-:W-:Y:S02]  /*c0e0*/  LOP3.LUT R4, R8, 0xff, RZ, 0xc0, !PT ;  /* 0x000000ff08047812 */ /* 0x000fe400078ec0ff */
[----:B------:R-:W-:Y:S02]  /*c0f0*/  LOP3.LUT R3, R2, 0xffff, RZ, 0xc0, !PT ;  /* 0x0000ffff02037812 */ /* 0x000fe400078ec0ff */
[----:B------:R-:W-:-:S02]  /*c100*/  PRMT R12, R4, 0x5410, R7 ;  /* 0x00005410040c7816 */ /* 0x000fc40000000007 */
[----:B------:R-:W-:Y:S02]  /*c110*/  SHF.R.U32.HI R4, RZ, 0x8, R3 ;  /* 0x00000008ff047819 */ /* 0x000fe40000011603 */
[----:B------:R-:W-:-:S04]  /*c120*/  LOP3.LUT R3, R2, 0xff, RZ, 0xc0, !PT ;  /* 0x000000ff02037812 */ /* 0x000fc800078ec0ff */
[----:B------:R-:W-:Y:S02]  /*c130*/  PRMT R7, R3, 0x5410, R4 ;  /* 0x0000541003077816 */ /* 0x000fe40000000004 */
[--C-:B------:R-:W-:Y:S02]  /*c140*/  SHF.R.U32.HI R4, RZ, 0x10, R2.reuse ;  /* 0x00000010ff047819 */ /* 0x100fe40000011602 */
[----:B------:R-:W-:Y:S02]  /*c150*/  SHF.R.U32.HI R3, RZ, 0x18, R2 ;  /* 0x00000018ff037819 */ /* 0x000fe40000011602 */
[----:B------:R-:W-:Y:S01]  /*c160*/  LOP3.LUT R2, R4, 0xff, RZ, 0xc0, !PT ;  /* 0x000000ff04027812 */ /* 0x000fe200078ec0ff */
[----:B------:R1:W-:Y:S01]  /*c170*/  STG.E.U16 desc[UR24][R30.64+-0x3e], R14 ;  /* 0xffffc20e1e007986 */ /* 0x0003e2000c101518 */
[----:B------:R-:W-:Y:S02]  /*c180*/  IMAD.MOV.U32 R112, RZ, RZ, R78 ;  /* 0x000000ffff707224 */ /* 0x000fe400078e004e */
[----:B------:R-:W-:-:S02]  /*c190*/  IMAD.MOV.U32 R78, RZ, RZ, R77 ;  /* 0x000000ffff4e7224 */ /* 0x000fc400078e004d */
[----:B------:R-:W-:Y:S02]  /*c1a0*/  IMAD.MOV.U32 R77, RZ, RZ, R131 ;  /* 0x000000ffff4d7224 */ /* 0x000fe400078e0083 */
[----:B------:R-:W-:Y:S01]  /*c1b0*/  IMAD.MOV.U32 R131, RZ, RZ, R128 ;  /* 0x000000ffff837224 */ /* 0x000fe200078e0080 */
[----:B-1----:R-:W-:Y:S02]  /*c1c0*/  PRMT R14, R2, 0x5410, R3 ;  /* 0x00005410020e7816 */ /* 0x002fe40000000003 */
[----:B------:R-:W-:-:S05]  /*c1d0*/  HSET2.LE.AND R2, R16, R0, PT ;  /* 0x0000000010027233 */ /* 0x000fca0003803000 */
[----:B------:R-:W-:Y:S02]  /*c1e0*/  LOP3.LUT R10, R2, R98, RZ, 0xc0, !PT ;  /* 0x00000062020a7212 */ /* 0x000fe400078ec0ff */
[--C-:B------:R-:W-:Y:S02]  /*c1f0*/  HSET2.LE.AND R2, R15, R0.reuse, PT ;  /* 0x000000000f027233 */ /* 0x100fe40003803000 */
[----:B------:R-:W-:-:S03]  /*c200*/  HSET2.LE.AND R3, R11, R0, PT ;  /* 0x000000000b037233 */ /* 0x000fc60003803000 */
[----:B------:R-:W-:Y:S02]  /*c210*/  LOP3.LUT R11, R2, R53, RZ, 0xc0, !PT ;  /* 0x00000035020b7212 */ /* 0x000fe400078ec0ff */
[----:B------:R-:W-:Y:S01]  /*c220*/  HSET2.LE.AND R2, R13, R0, PT ;  /* 0x000000000d027233 */ /* 0x000fe20003803000 */
[----:B------:R-:W-:-:S04]  /*c230*/  IMAD.MOV.U32 R42, RZ, RZ, R247 ;  /* 0x000000ffff2a7224 */ /* 0x000fc800078e00f7 */
[----:B------:R-:W-:Y:S01]  /*c240*/  LOP3.LUT R128, R2, R45, RZ, 0xc0, !PT ;  /* 0x0000002d02807212 */ /* 0x000fe200078ec0ff */
[----:B------:R-:W-:-:S04]  /*c250*/  VIADD R2, R246, 0x4 ;  /* 0x00000004f6027836 */ /* 0x000fc80000000000 */
[----:B------:R-:W-:Y:S01]  /*c260*/  IMAD.WIDE.U32 R246, R2, -0x326172a9, RZ ;  /* 0xcd9e8d5702f67825 */ /* 0x000fe200078e00ff */
[----:B------:R-:W-:-:S04]  /*c270*/  UIADD3 UR4, UR29, -0x4498517b, URZ ;  /* 0xbb67ae851d047890 */ /* 0x000fc8000fffe03f */
[----:B------:R-:W-:Y:S01]  /*c280*/  LOP3.LUT R2, R247, R42, RZ, 0x3c, !PT ;  /* 0x0000002af7027212 */ /* 0x000fe200078e3cff */
[----:B------:R-:W-:Y:S02]  /*c290*/  IMAD.MOV.U32 R66, RZ, RZ, R64 ;  /* 0x000000ffff427224 */ /* 0x000fe400078e0040 */
[----:B------:R-:W-:Y:S02]  /*c2a0*/  IMAD.MOV.U32 R42, RZ, RZ, R251 ;  /* 0x000000ffff2a7224 */ /* 0x000fe400078e00fb */
[----:B------:R-:W-:Y:S02]  /*c2b0*/  IMAD.MOV.U32 R64, RZ, RZ, R250 ;  /* 0x000000ffff407224 */ /* 0x000fe400078e00fa */
[----:B------:R-:W-:Y:S01]  /*c2c0*/  IMAD.WIDE.U32 R250, R2, -0x2daee0ad, RZ ;  /* 0xd2511f5302fa7825 */ /* 0x000fe200078e00ff */
[----:B------:R-:W-:-:S03]  /*c2d0*/  PRMT R5, R100, 0x7632, R5 ;  /* 0x0000763264057816 */ /* 0x000fc60000000005 */
[----:B------:R-:W-:Y:S01]  /*c2e0*/  IMAD.MOV.U32 R65, RZ, RZ, R101 ;  /* 0x000000ffff417224 */ /* 0x000fe200078e0065 */
[----:B------:R-:W-:Y:S01]  /*c2f0*/  LOP3.LUT R2, R251, UR4, R46, 0x96, !PT ;  /* 0x00000004fb027c12 */ /* 0x000fe2000f8e962e */
[----:B------:R-:W-:Y:S01]  /*c300*/  IMAD.MOV.U32 R101, RZ, RZ, R95 ;  /* 0x000000ffff657224 */ /* 0x000fe200078e005f */
[--C-:B------:R-:W-:Y:S01]  /*c310*/  HSET2.LE.AND R4, R9, R0.reuse, PT ;  /* 0x0000000009047233 */ /* 0x100fe20003803000 */
[----:B------:R-:W-:Y:S01]  /*c320*/  IMAD.MOV.U32 R95, RZ, RZ, R94 ;  /* 0x000000ffff5f7224 */ /* 0x000fe200078e005e */
[----:B------:R-:W-:Y:S01]  /*c330*/  LOP3.LUT R8, R3, R103, RZ, 0xc0, !PT ;  /* 0x0000006703087212 */ /* 0x000fe200078ec0ff */
[----:B------:R-:W-:Y:S01]  /*c340*/  @!P5 HADD2 R72, -R5.H0_H0, -RZ.H0_H0 ;  /* 0xa00000ff0548d230 */ /* 0x000fe20000000900 */
[----:B------:R-:W-:Y:S01]  /*c350*/  PRMT R6, R100, 0x7610, R6 ;  /* 0x0000761064067816 */ /* 0x000fe20000000006 */
[----:B------:R-:W-:Y:S01]  /*c360*/  IMAD.MOV.U32 R94, RZ, RZ, R75 ;  /* 0x000000ffff5e7224 */ /* 0x000fe200078e004b */
[----:B------:R-:W-:Y:S01]  /*c370*/  HSET2.LE.AND R3, R12, R0, PT ;  /* 0x000000000c037233 */ /* 0x000fe20003803000 */
[----:B------:R-:W-:-:S02]  /*c380*/  IMAD.MOV.U32 R75, RZ, RZ, R76 ;  /* 0x000000ffff4b7224 */ /* 0x000fc400078e004c */
[----:B------:R-:W-:Y:S02]  /*c390*/  IMAD.MOV.U32 R58, RZ, RZ, R243 ;  /* 0x000000ffff3a7224 */ /* 0x000fe400078e00f3 */
[----:B------:R-:W-:Y:S02]  /*c3a0*/  IMAD.MOV.U32 R59, RZ, RZ, R242 ;  /* 0x000000ffff3b7224 */ /* 0x000fe400078e00f2 */
[----:B------:R-:W-:Y:S02]  /*c3b0*/  IMAD.MOV.U32 R76, RZ, RZ, R73 ;  /* 0x000000ffff4c7224 */ /* 0x000fe400078e0049 */
[----:B------:R-:W-:Y:S01]  /*c3c0*/  IMAD.WIDE.U32 R242, R2, -0x326172a9, RZ ;  /* 0xcd9e8d5702f27825 */ /* 0x000fe200078e00ff */
[----:B------:R-:W-:Y:S02]  /*c3d0*/  PRMT R17, R6, 0x5410, R5 ;  /* 0x0000541006117816 */ /* 0x000fe40000000005 */
[----:B------:R-:W-:Y:S01]  /*c3e0*/  LOP3.LUT R9, R4, R102, RZ, 0xc0, !PT ;  /* 0x0000006604097212 */ /* 0x000fe200078ec0ff */
[----:B------:R-:W-:Y:S01]  /*c3f0*/  IMAD.MOV.U32 R73, RZ, RZ, R68 ;  /* 0x000000ffff497224 */ /* 0x000fe200078e0044 */
[----:B------:R-:W-:Y:S01]  /*c400*/  @!P5 PRMT R5, R72, 0x5410, RZ ;  /* 0x000054104805d816 */ /* 0x000fe200000000ff */
[----:B------:R-:W-:Y:S01]  /*c410*/  IMAD.MOV.U32 R96, RZ, RZ, R79 ;  /* 0x000000ffff607224 */ /* 0x000fe200078e004f */
[----:B------:R-:W-:Y:S01]  /*c420*/  HSET2.LE.AND R4, R7, R0, PT ;  /* 0x0000000007047233 */ /* 0x000fe20003803000 */
[----:B------:R-:W-:Y:S01]  /*c430*/  IMAD.MOV.U32 R68, RZ, RZ, R129 ;  /* 0x000000ffff447224 */ /* 0x000fe200078e0081 */
[----:B------:R-:W-:Y:S01]  /*c440*/  LOP3.LUT R129, R3, R44, RZ, 0xc0, !PT ;  /* 0x0000002c03817212 */ /* 0x000fe200078ec0ff */
[----:B------:R-:W-:Y:S01]  /*c450*/  IMAD.MOV.U32 R79, RZ, RZ, R74 ;  /* 0x000000ffff4f7224 */ /* 0x000fe200078e004a */
[----:B------:R-:W-:Y:S01]  /*c460*/  LOP3.LUT R3, R115, UR26, R246, 0x96, !PT ;  /* 0x0000001a73037c12 */ /* 0x000fe2000f8e96f6 */
[----:B------:R-:W-:Y:S01]  /*c470*/  IMAD.MOV.U32 R74, RZ, RZ, R93 ;  /* 0x000000ffff4a7224 */ /* 0x000fe200078e005d */
[----:B------:R-:W-:Y:S01]  /*c480*/  LOP3.LUT R2, R243, UR42, R114, 0x96, !PT ;  /* 0x0000002af3027c12 */ /* 0x000fe2000f8e9672 */
[----:B------:R-:W-:-:S02]  /*c490*/  IMAD.MOV.U32 R93, RZ, RZ, R92 ;  /* 0x000000ffff5d7224 */ /* 0x000fc400078e005c */
[----:B------:R-:W-:Y:S01]  /*c4a0*/  IMAD.MOV.U32 R92, RZ, RZ, R69 ;  /* 0x000000ffff5c7224 */ /* 0x000fe200078e0045 */
[----:B------:R1:W-:Y:S01]  /*c4b0*/  STG.E.U16 desc[UR24][R28.64+-0x3e], R5 ;  /* 0xffffc2051c007986 */ /* 0x0003e2000c101518 */
[----:B------:R-:W-:Y:S01]  /*c4c0*/  IMAD.MOV.U32 R69, RZ, RZ, R130 ;  /* 0x000000ffff457224 */ /* 0x000fe200078e0082 */
[----:B------:R-:W-:Y:S01]  /*c4d0*/  LOP3.LUT R130, R4, R37, RZ, 0xc0, !PT ;  /* 0x0000002504827212 */ /* 0x000fe200078ec0ff */
[----:B------:R-:W-:Y:S02]  /*c4e0*/  @!P6 HADD2 R71, -R6.H0_H0, -RZ.H0_H0 ;  /* 0xa00000ff0647e230 */ /* 0x000fe40000000900 */
[----:B------:R-:W-:-:S03]  /*c4f0*/  IMAD.WIDE.U32 R12, R2, -0x2daee0ad, RZ ;  /* 0xd2511f53020c7825 */ /* 0x000fc600078e00ff */
[----:B------:R-:W-:-:S05]  /*c500*/  @!P6 PRMT R6, R71, 0x5410, RZ ;  /* 0x000054104706e816 */ /* 0x000fca00000000ff */
[----:B------:R3:W-:Y:S01]  /*c510*/  STG.E.U16 desc[UR24][R28.64+-0x40], R6 ;  /* 0xffffc0061c007986 */ /* 0x0007e2000c101518 */
[----:B-1----:R-:W-:-:S05]  /*c520*/  IMAD.WIDE.U32 R4, R3, -0x2daee0ad, RZ ;  /* 0xd2511f5303047825 */ /* 0x002fca00078e00ff */
[----:B------:R-:W-:Y:S02]  /*c530*/  LOP3.LUT R3, R5, UR41, R250, 0x96, !PT ;  /* 0x0000002905037c12 */ /* 0x000fe4000f8e96fa */
[----:B------:R-:W-:-:S03]  /*c540*/  LOP3.LUT R2, R13, UR39, R4, 0x96, !PT ;  /* 0x000000270d027c12 */ /* 0x000fc6000f8e9604 */
[----:B------:R-:W-:-:S04]  /*c550*/  IMAD.WIDE.U32 R4, R3, -0x326172a9, RZ ;  /* 0xcd9e8d5703047825 */ /* 0x000fc800078e00ff */
[----:B---3--:R-:W-:Y:S01]  /*c560*/  IMAD.WIDE.U32 R6, R2, -0x326172a9, RZ ;  /* 0xcd9e8d5702067825 */ /* 0x008fe200078e00ff */
[----:B------:R-:W-:-:S04]  /*c570*/  LOP3.LUT R2, R5, UR40, R242, 0x96, !PT ;  /* 0x0000002805027c12 */ /* 0x000fc8000f8e96f2 */
[----:B------:R-:W-:Y:S01]  /*c580*/  LOP3.LUT R3, R7, UR38, R4, 0x96, !PT ;  /* 0x0000002607037c12 */ /* 0x000fe2000f8e9604 */
[----:B------:R-:W-:Y:S01]  /*c590*/  STG.E.U16 desc[UR24][R20.64+-0x30], R25 ;  /* 0xffffd01914007986 */ /* 0x000fe2000c101518 */
[----:B------:R-:W-:-:S03]  /*c5a0*/  IMAD.WIDE.U32 R4, R2, -0x2daee0ad, RZ ;  /* 0xd2511f5302047825 */ /* 0x000fc600078e00ff */
[----:B------:R1:W-:Y:S01]  /*c5b0*/  STG.E.U16 desc[UR24][R20.64+-0x2e], R24 ;  /* 0xffffd21814007986 */ /* 0x0003e2000c101518 */
[----:B------:R-:W-:Y:S02]  /*c5c0*/  HSET2.LE.AND R2, R14, R0, PT ;  /* 0x000000000e027233 */ /* 0x000fe40003803000 */
[----:B------:R-:W-:Y:S01]  /*c5d0*/  LOP3.LUT R5, R5, UR37, R12, 0x96, !PT ;  /* 0x0000002505057c12 */ /* 0x000fe2000f8e960c */
[----:B------:R-:W-:Y:S01]  /*c5e0*/  IMAD.MOV.U32 R56, RZ, RZ, R131 ;  /* 0x000000ffff387224 */ /* 0x000fe200078e0083 */
[----:B--2---:R-:W2:Y:S01]  /*c5f0*/  LDSM.16.MT88.4 R12, [R190+0xa000] ;  /* 0x00a00000be0c783b */ /* 0x004ea20000004200 */
[----:B------:R-:W-:Y:S01]  /*c600*/  LOP3.LUT R131, R2, R39, RZ, 0xc0, !PT ;  /* 0x0000002702837212 */ /* 0x000fe200078ec0ff */
[----:B-1----:R-:W-:-:S05]  /*c610*/  IMAD.WIDE.U32 R24, R3, -0x2daee0ad, RZ ;  /* 0xd2511f5303187825 */ /* 0x002fca00078e00ff */
[----:B------:R-:W-:Y:S01]  /*c620*/  LOP3.LUT R4, R25, UR18, R4, 0x96, !PT ;  /* 0x0000001219047c12 */ /* 0x000fe2000f8e9604 */
[----:B------:R-:W-:-:S04]  /*c630*/  IMAD.WIDE.U32 R2, R5, -0x326172a9, RZ ;  /* 0xcd9e8d5705027825 */ /* 0x000fc800078e00ff */
[----:B------:R-:W-:Y:S01]  /*c640*/  IMAD.WIDE.U32 R4, R4, -0x326172a9, RZ ;  /* 0xcd9e8d5704047825 */ /* 0x000fe200078e00ff */
[----:B------:R-:W-:Y:S02]  /*c650*/  LOP3.LUT R22, R3, UR36, R6, 0x96, !PT ;  /* 0x0000002403167c12 */ /* 0x000fe4000f8e9606 */
[C---:B------:R-:W-:Y:S02]  /*c660*/  LOP3.LUT R3, R4.reuse, 0xffff, RZ, 0xc0, !PT ;  /* 0x0000ffff04037812 */ /* 0x040fe400078ec0ff */
[----:B------:R-:W-:Y:S02]  /*c670*/  SHF.R.U32.HI R7, RZ, 0x10, R4 ;  /* 0x00000010ff077819 */ /* 0x000fe40000011604 */
[----:B------:R-:W-:Y:S02]  /*c680*/  LOP3.LUT R6, R4, 0xff, RZ, 0xc0, !PT ;  /* 0x000000ff04067812 */ /* 0x000fe400078ec0ff */
[----:B------:R-:W-:Y:S02]  /*c690*/  SHF.R.U32.HI R3, RZ, 0x8, R3 ;  /* 0x00000008ff037819 */ /* 0x000fe40000011603 */
[----:B------:R-:W-:-:S02]  /*c6a0*/  LOP3.LUT R2, R5, UR27, R2, 0x96, !PT ;  /* 0x0000001b05027c12 */ /* 0x000fc4000f8e9602 */
[----:B------:R-:W-:Y:S02]  /*c6b0*/  SHF.R.U32.HI R4, RZ, 0x18, R4 ;  /* 0x00000018ff047819 */ /* 0x000fe40000011604 */
[----:B------:R-:W-:Y:S02]  /*c6c0*/  LOP3.LUT R7, R7, 0xff, RZ, 0xc0, !PT ;  /* 0x000000ff07077812 */ /* 0x000fe400078ec0ff */
[----:B------:R-:W-:Y:S02]  /*c6d0*/  PRMT R6, R6, 0x5410, R3 ;  /* 0x0000541006067816 */ /* 0x000fe40000000003 */
[----:B------:R-:W-:Y:S02]  /*c6e0*/  LOP3.LUT R3, R2, 0xffff, RZ, 0xc0, !PT ;  /* 0x0000ffff02037812 */ /* 0x000fe400078ec0ff */
[----:B------:R-:W-:Y:S02]  /*c6f0*/  PRMT R7, R7, 0x5410, R4 ;  /* 0x0000541007077816 */ /* 0x000fe40000000004 */
[----:B------:R-:W-:-:S02]  /*c700*/  SHF.R.U32.HI R4, RZ, 0x8, R3 ;  /* 0x00000008ff047819 */ /* 0x000fc40000011603 */
[----:B------:R-:W-:-:S04]  /*c710*/  LOP3.LUT R3, R2, 0xff, RZ, 0xc0, !PT ;  /* 0x000000ff02037812 */ /* 0x000fc800078ec0ff */
[----:B------:R-:W-:Y:S02]  /*c720*/  PRMT R5, R3, 0x5410, R4 ;  /* 0x0000541003057816 */ /* 0x000fe40000000004 */
[--C-:B------:R-:W-:Y:S02]  /*c730*/  SHF.R.U32.HI R4, RZ, 0x10, R2.reuse ;  /* 0x00000010ff047819 */ /* 0x100fe40000011602 */
[----:B------:R-:W-:Y:S02]  /*c740*/  SHF.R.U32.HI R3, RZ, 0x18, R2 ;  /* 0x00000018ff037819 */ /* 0x000fe40000011602 */
[----:B------:R-:W-:-:S04]  /*c750*/  LOP3.LUT R2, R4, 0xff, RZ, 0xc0, !PT ;  /* 0x000000ff04027812 */ /* 0x000fc800078ec0ff */
[----:B------:R-:W-:Y:S02]  /*c760*/  PRMT R16, R2, 0x5410, R3 ;  /* 0x0000541002107816 */ /* 0x000fe40000000003 */
[----:B------:R-:W-:Y:S02]  /*c770*/  HSET2.LE.AND R3, R7, R0, PT ;  /* 0x0000000007037233 */ /* 0x000fe40003803000 */
[----:B------:R-:W-:Y:S01]  /*c780*/  @!P4 PRMT R34, R62, 0x5410, RZ ;  /* 0x000054103e22c816 */ /* 0x000fe200000000ff */
[----:B------:R-:W-:Y:S02]  /*c790*/  IMAD.MOV.U32 R62, RZ, RZ, R74 ;  /* 0x000000ffff3e7224 */ /* 0x000fe400078e004a */
[----:B------:R-:W-:Y:S01]  /*c7a0*/  LOP3.LUT R7, R3, R38, RZ, 0xc0, !PT ;  /* 0x0000002603077212 */ /* 0x000fe200078ec0ff */
[----:B------:R-:W-:Y:S01]  /*c7b0*/  IMAD.MOV.U32 R74, RZ, RZ, R68 ;  /* 0x000000ffff4a7224 */ /* 0x000fe200078e0044 */
[----:B--2---:R-:W-:Y:S01]  /*c7c0*/  HMMA.16816.F32 R36, R8, R14, R56 ;  /* 0x0000000e0824723c */ /* 0x004fe20000001838 */
[----:B------:R-:W-:-:S02]  /*c7d0*/  IMAD.MOV.U32 R68, RZ, RZ, R161 ;  /* 0x000000ffff447224 */ /* 0x000fc400078e00a1 */
[----:B------:R-:W2:Y:S04]  /*c7e0*/  LDL.LU R161, [R1+0x10c] ;  /* 0x00010c0001a17983 */ /* 0x000ea80000300800 */
[----:B------:R-:W-:Y:S02]  /*c7f0*/  IMAD.MOV.U32 R59, RZ, RZ, R73 ;  /* 0x000000ffff3b7224 */ /* 0x000fe400078e0049 */
[----:B------:R-:W-:Y:S02]  /*c800*/  IMAD.MOV.U32 R73, RZ, RZ, R69 ;  /* 0x000000ffff497224 */ /* 0x000fe400078e0045 */
[----:B------:R-:W-:Y:S02]  /*c810*/  IMAD.MOV.U32 R58, RZ, RZ, R76 ;  /* 0x000000ffff3a7224 */ /* 0x000fe400078e004c */
[----:B------:R-:W-:-:S02]  /*c820*/  IMAD.MOV.U32 R69, RZ, RZ, R160 ;  /* 0x000000ffff457224 */ /* 0x000fc400078e00a0 */
[----:B------:R-:W-:Y:S01]  /*c830*/  IMAD.MOV.U32 R57, RZ, RZ, R77 ;  /* 0x000000ffff397224 */ /* 0x000fe200078e004d */
[----:B------:R-:W2:Y:S01]  /*c840*/  LDL.LU R160, [R1+0x108] ;  /* 0x0001080001a07983 */ /* 0x000ea20000300800 */
[----:B------:R-:W-:Y:S02]  /*c850*/  IMAD.MOV.U32 R76, RZ, RZ, R208 ;  /* 0x000000ffff4c7224 */ /* 0x000fe400078e00d0 */
[----:B------:R-:W-:Y:S01]  /*c860*/  IMAD.MOV.U32 R60, RZ, RZ, R78 ;  /* 0x000000ffff3c7224 */ /* 0x000fe200078e004e */
[----:B------:R-:W3:Y:S01]  /*c870*/  LDL.LU R208, [R1+0x104] ;  /* 0x0001040001d07983 */ /* 0x000ee20000300800 */
[----:B------:R-:W-:Y:S02]  /*c880*/  IMAD.MOV.U32 R77, RZ, RZ, R219 ;  /* 0x000000ffff4d7224 */ /* 0x000fe400078e00db */
[----:B------:R-:W-:Y:S01]  /*c890*/  IMAD.MOV.U32 R87, RZ, RZ, R79 ;  /* 0x000000ffff577224 */ /* 0x000fe200078e004f */
[----:B------:R1:W5:Y:S01]  /*c8a0*/  LDL.LU R219, [R1+0x100] ;  /* 0x0001000001db7983 */ /* 0x0003620000300800 */
[----:B------:R-:W-:-:S02]  /*c8b0*/  IMAD.MOV.U32 R78, RZ, RZ, R223 ;  /* 0x000000ffff4e7224 */ /* 0x000fc400078e00df */
[----:B------:R-:W-:Y:S01]  /*c8c0*/  IMAD.MOV.U32 R56, RZ, RZ, R92 ;  /* 0x000000ffff387224 */ /* 0x000fe200078e005c */
[----:B------:R1:W5:Y:S01]  /*c8d0*/  LDL.LU R223, [R1+0xfc] ;  /* 0x0000fc0001df7983 */ /* 0x0003620000300800 */
[----:B------:R-:W-:Y:S02]  /*c8e0*/  IMAD.MOV.U32 R79, RZ, RZ, R252 ;  /* 0x000000ffff4f7224 */ /* 0x000fe400078e00fc */
[----:B------:R-:W-:Y:S01]  /*c8f0*/  IMAD.MOV.U32 R92, RZ, RZ, R192 ;  /* 0x000000ffff5c7224 */ /* 0x000fe200078e00c0 */
[----:B------:R1:W5:Y:S04]  /*c900*/  LDL.LU R252, [R1+0xf8] ;  /* 0x0000f80001fc7983 */ /* 0x0003680000300800 */
[----:B------:R-:W4:Y:S01]  /*c910*/  LDL.LU R192, [R1+0xf4] ;  /* 0x0000f40001c07983 */ /* 0x000f220000300800 */
[----:B------:R-:W-:-:S05]  /*c920*/  @!P3 HADD2 R63, -R23.H0_H0, -RZ.H0_H0 ;  /* 0xa00000ff173fb230 */ /* 0x000fca0000000900 */
[----:B------:R-:W-:Y:S01]  /*c930*/  @!P3 PRMT R23, R63, 0x5410, RZ ;  /* 0x000054103f17b816 */ /* 0x000fe200000000ff */
[----:B------:R-:W-:Y:S02]  /*c940*/  IMAD.MOV.U32 R63, RZ, RZ, R93 ;  /* 0x000000ffff3f7224 */ /* 0x000fe400078e005d */
[----:B------:R-:W-:Y:S02]  /*c950*/  IMAD.MOV.U32 R93, RZ, RZ, R195 ;  /* 0x000000ffff5d7224 */ /* 0x000fe400078e00c3 */
[----:B------:R-:W3:Y:S01]  /*c960*/  LDL.LU R195, [R1+0xf0] ;  /* 0x0000f00001c37983 */ /* 0x000ee20000300800 */
[----:B------:R-:W-:Y:S02]  /*c970*/  IMAD.MOV.U32 R86, RZ, RZ, R94 ;  /* 0x000000ffff567224 */ /* 0x000fe400078e005e */
[----:B------:R-:W-:Y:S02]  /*c980*/  IMAD.MOV.U32 R94, RZ, RZ, R194 ;  /* 0x000000ffff5e7224 */ /* 0x000fe400078e00c2 */
[----:B------:R-:W3:Y:S01]  /*c990*/  LDL.LU R194, [R1+0xec] ;  /* 0x0000ec0001c27983 */ /* 0x000ee20000300800 */
[----:B------:R-:W-:-:S02]  /*c9a0*/  HSET2.LE.AND R2, R6, R0, PT ;  /* 0x0000000006027233 */ /* 0x000fc40003803000 */
[----:B------:R-:W-:-:S03]  /*c9b0*/  HSET2.LE.AND R4, R5, R0, PT ;  /* 0x0000000005047233 */ /* 0x000fc60003803000 */
[----:B------:R-:W-:Y:S02]  /*c9c0*/  LOP3.LUT R6, R2, R40, RZ, 0xc0, !PT ;  /* 0x0000002802067212 */ /* 0x000fe400078ec0ff */
[----:B------:R-:W-:Y:S02]  /*c9d0*/  HSET2.LE.AND R2, R16, R0, PT ;  /* 0x0000000010027233 */ /* 0x000fe40003803000 */
[----:B------:R-:W-:-:S03]  /*c9e0*/  LOP3.LUT R4, R4, R41, RZ, 0xc0, !PT ;  /* 0x0000002904047212 */ /* 0x000fc600078ec0ff */
[----:B------:R-:W-:Y:S01]  /*c9f0*/  LOP3.LUT R5, R2, R17, RZ, 0xc0, !PT ;  /* 0x0000001102057212 */ /* 0x000fe200078ec0ff */
[-C--:B------:R-:W-:Y:S06]  /*ca00*/  HMMA.16816.F32 R168, R8, R12.reuse, R168 ;  /* 0x0000000c08a8723c */ /* 0x080fec00000018a8 */
[C---:B------:R-:W-:Y:S06]  /*ca10*/  HMMA.16816.F32 R152, R4.reuse, R12, R152 ;  /* 0x0000000c0498723c */ /* 0x040fec0000001898 */
[----:B------:R-:W-:Y:S01]  /*ca20*/  HMMA.16816.F32 R148, R4, R14, R148 ;  /* 0x0000000e0494723c */ /* 0x000fe20000001894 */
[----:B------:R-:W-:-:S05]  /*ca30*/  @!P2 HADD2 R61, -R26.H0_H0, -RZ.H0_H0 ;  /* 0xa00000ff1a3da230 */ /* 0x000fca0000000900 */
[----:B------:R-:W-:Y:S01]  /*ca40*/  @!P2 PRMT R26, R61, 0x5410, RZ ;  /* 0x000054103d1aa816 */ /* 0x000fe200000000ff */
[----:B------:R-:W-:Y:S02]  /*ca50*/  IMAD.MOV.U32 R61, RZ, RZ, R75 ;  /* 0x000000ffff3d7224 */ /* 0x000fe400078e004b */
[----:B------:R-:W-:Y:S02]  /*ca60*/  IMAD.MOV.U32 R67, RZ, RZ, R42 ;  /* 0x000000ffff437224 */ /* 0x000fe400078e002a */
[----:B------:R-:W-:Y:S02]  /*ca70*/  IMAD.MOV.U32 R99, RZ, RZ, R95 ;  /* 0x000000ffff637224 */ /* 0x000fe400078e005f */
        /* <DEDUP_REMOVED lines=8> */
[----:B------:R1:W5:Y:S01]  /*cb00*/  LDL.LU R202, [R1+0xe0] ;  /* 0x0000e00001ca7983 */ /* 0x0003620000300800 */
[----:B------:R-:W-:-:S03]  /*cb10*/  IMAD.MOV.U32 R16, RZ, RZ, R199 ;  /* 0x000000ffff107224 */ /* 0x000fc600078e00c7 */
[----:B------:R1:W5:Y:S01]  /*cb20*/  LDL.LU R201, [R1+0xdc] ;  /* 0x0000dc0001c97983 */ /* 0x0003620000300800 */
[----:B------:R-:W-:-:S03]  /*cb30*/  IMAD.MOV.U32 R17, RZ, RZ, R198 ;  /* 0x000000ffff117224 */ /* 0x000fc600078e00c6 */
[----:B------:R1:W5:Y:S01]  /*cb40*/  LDL.LU R200, [R1+0xd8] ;  /* 0x0000d80001c87983 */ /* 0x0003620000300800 */
[----:B------:R-:W-:-:S03]  /*cb50*/  IMAD.MOV.U32 R18, RZ, RZ, R197 ;  /* 0x000000ffff127224 */ /* 0x000fc600078e00c5 */
        /* <DEDUP_REMOVED lines=9> */
[----:B------:R1:W5:Y:S04]  /*cbf0*/  LDL.LU R193, [R1+0xc4] ;  /* 0x0000c40001c17983 */ /* 0x0003680000300800 */
[----:B------:R1:W5:Y:S04]  /*cc00*/  LDL.LU R191, [R1+0xc0] ;  /* 0x0000c00001bf7983 */ /* 0x0003680000300800 */
[----:B------:R1:W5:Y:S04]  /*cc10*/  LDL.LU R189, [R1+0xbc] ;  /* 0x0000bc0001bd7983 */ /* 0x0003680000300800 */
[----:B----4-:R-:W2:Y:S02]  /*cc20*/  LDSM.16.MT88.4 R12, [R192+0xa000] ;  /* 0x00a00000c00c783b */ /* 0x010ea40000004200 */
[-C--:B--2---:R-:W-:Y:S06]  /*cc30*/  HMMA.16816.F32 R160, R8, R12.reuse, R160 ;  /* 0x0000000c08a0723c */ /* 0x084fec00000018a0 */
[C---:B------:R-:W-:Y:S06]  /*cc40*/  HMMA.16816.F32 R144, R4.reuse, R12, R144 ;  /* 0x0000000c0490723c */ /* 0x040fec0000001890 */
[-C--:B------:R-:W-:Y:S06]  /*cc50*/  HMMA.16816.F32 R140, R4, R14.reuse, R140 ;  /* 0x0000000e048c723c */ /* 0x080fec000000188c */
[C---:B------:R-:W-:Y:S01]  /*cc60*/  HMMA.16816.F32 R40, R8.reuse, R14, R60 ;  /* 0x0000000e0828723c */ /* 0x040fe2000000183c */
[----:B---3--:R-:W2:Y:S05]  /*cc70*/  LDSM.16.MT88.4 R12, [R195+0xa000] ;  /* 0x00a00000c30c783b */ /* 0x008eaa0000004200 */
[-C--:B--2---:R-:W-:Y:S06]  /*cc80*/  HMMA.16816.F32 R44, R8, R12.reuse, R56 ;  /* 0x0000000c082c723c */ /* 0x084fec0000001838 */
[C---:B------:R-:W-:Y:S06]  /*cc90*/  HMMA.16816.F32 R52, R4.reuse, R12, R116 ;  /* 0x0000000c0434723c */ /* 0x040fec0000001874 */
[-C--:B------:R-:W-:Y:S06]  /*cca0*/  HMMA.16816.F32 R56, R4, R14.reuse, R156 ;  /* 0x0000000e0438723c */ /* 0x080fec000000189c */
[----:B------:R-:W-:Y:S01]  /*ccb0*/  HMMA.16816.F32 R60, R8, R14, R84 ;  /* 0x0000000e083c723c */ /* 0x000fe20000001854 */
[----:B------:R-:W2:Y:S01]  /*ccc0*/  LDSM.16.MT88.4 R12, [R194+0xa000] ;  /* 0x00a00000c20c783b */ /* 0x000ea20000004200 */
[----:B------:R-:W-:-:S02]  /*ccd0*/  IMAD.MOV.U32 R158, RZ, RZ, R68 ;  /* 0x000000ffff9e7224 */ /* 0x000fc400078e0044 */
[----:B------:R-:W-:Y:S02]  /*cce0*/  IMAD.MOV.U32 R159, RZ, RZ, R69 ;  /* 0x000000ffff9f7224 */ /* 0x000fe400078e0045 */
[----:B------:R-:W-:Y:S02]  /*ccf0*/  IMAD.MOV.U32 R156, RZ, RZ, R74 ;  /* 0x000000ffff9c7224 */ /* 0x000fe400078e004a */
[----:B------:R-:W-:Y:S01]  /*cd00*/  IMAD.MOV.U32 R157, RZ, RZ, R73 ;  /* 0x000000ffff9d7224 */ /* 0x000fe200078e0049 */
[-C--:B--2---:R-:W-:Y:S06]  /*cd10*/  HMMA.16816.F32 R68, R8, R12.reuse, R76 ;  /* 0x0000000c0844723c */ /* 0x084fec000000184c */
[C---:B------:R-:W-:Y:S01]  /*cd20*/  HMMA.16816.F32 R72, R4.reuse, R12, R164 ;  /* 0x0000000c0448723c */ /* 0x040fe200000018a4 */
[----:B------:R-:W-:Y:S01]  /*cd30*/  IMAD.WIDE.U32 R2, R22, -0x2daee0ad, RZ ;  /* 0xd2511f5316027825 */ /* 0x000fe200078e00ff */
[----:B------:R-:W-:Y:S04]  /*cd40*/  LDSM.16.MT88.4 R164, [R190+0xa800] ;  /* 0x00a80000bea4783b */ /* 0x000fe80000004200 */
        /* <DEDUP_REMOVED lines=11> */
[----:B------:R-:W-:Y:S01]  /*ce00*/  HMMA.16816.F32 R224, R8, R14, R16 ;  /* 0x0000000e08e0723c */ /* 0x000fe20000001810 */
[----:B------:R-:W2:Y:S04]  /*ce10*/  LDSM.16.MT88.4 R16, [R195+0xb000] ;  /* 0x00b00000c310783b */ /* 0x000ea80000004200 */
[----:B------:R-:W3:Y:S01]  /*ce20*/  LDSM.16.MT88.4 R12, [R194+0xb000] ;  /* 0x00b00000c20c783b */ /* 0x000ee20000004200 */
[C---:B--2---:R-:W-:Y:S06]  /*ce30*/  HMMA.16816.F32 R104, R4.reuse, R16, R104 ;  /* 0x000000100468723c */ /* 0x044fec0000001868 */
[C---:B------:R-:W-:Y:S06]  /*ce40*/  HMMA.16816.F32 R108, R4.reuse, R18, R108 ;  /* 0x00000012046c723c */ /* 0x040fec000000186c */
[C---:B---3--:R-:W-:Y:S06]  /*ce50*/  HMMA.16816.F32 R120, R4.reuse, R12, R120 ;  /* 0x0000000c0478723c */ /* 0x048fec0000001878 */
[----:B------:R-:W-:Y:S07]  /*ce60*/  HMMA.16816.F32 R116, R4, R14, R124 ;  /* 0x0000000e0474723c */ /* 0x000fee000000187c */
[----:B------:R-:W-:-:S02]  /*ce70*/  LOP3.LUT R4, R3, UR21, R24, 0x96, !PT ;  /* 0x0000001503047c12 */ /* 0x000fc4000f8e9618 */
[--C-:B------:R-:W-:Y:S02]  /*ce80*/  SHF.R.U32.HI R6, RZ, 0x10, R2.reuse ;  /* 0x00000010ff067819 */ /* 0x100fe40000011602 */
[C---:B------:R-:W-:Y:S02]  /*ce90*/  LOP3.LUT R3, R2.reuse, 0xffff, RZ, 0xc0, !PT ;  /* 0x0000ffff02037812 */ /* 0x040fe400078ec0ff */
[----:B------:R-:W-:Y:S02]  /*cea0*/  LOP3.LUT R7, R2, 0xff, RZ, 0xc0, !PT ;  /* 0x000000ff02077812 */ /* 0x000fe400078ec0ff */
[----:B------:R-:W-:Y:S02]  /*ceb0*/  SHF.R.U32.HI R5, RZ, 0x18, R2 ;  /* 0x00000018ff057819 */ /* 0x000fe40000011602 */
[----:B------:R-:W-:Y:S01]  /*cec0*/  LOP3.LUT R2, R6, 0xff, RZ, 0xc0, !PT ;  /* 0x000000ff06027812 */ /* 0x000fe200078ec0ff */
[C---:B------:R-:W-:Y:S01]  /*ced0*/  HMMA.16816.F32 R212, R8.reuse, R16, R156 ;  /* 0x0000001008d4723c */ /* 0x040fe2000000189c */
[----:B------:R-:W-:Y:S01]  /*cee0*/  SHF.R.U32.HI R3, RZ, 0x8, R3 ;  /* 0x00000008ff037819 */ /* 0x000fe20000011603 */
[----:B------:R-:W2:Y:S04]  /*cef0*/  LDSM.16.MT88.4 R156, [R192+0xa800] ;  /* 0x00a80000c09c783b */ /* 0x000ea80000004200 */
[----:B------:R-:W-:Y:S01]  /*cf00*/  HMMA.16816.F32 R232, R8, R12, R96 ;  /* 0x0000000c08e8723c */ /* 0x000fe20000001860 */
[----:B------:R-:W-:Y:S01]  /*cf10*/  PRMT R7, R7, 0x5410, R3 ;  /* 0x0000541007077816 */ /* 0x000fe20000000003 */
[----:B------:R-:W-:Y:S01]  /*cf20*/  LDSM.16.MT88.4 R96, [R192+0xb800] ;  /* 0x00b80000c060783b */ /* 0x000fe20000004200 */
[----:B------:R-:W-:-:S03]  /*cf30*/  SHF.R.U32.HI R3, RZ, 0x10, R4 ;  /* 0x00000010ff037819 */ /* 0x000fc60000011604 */
[C---:B------:R-:W-:Y:S01]  /*cf40*/  HMMA.16816.F32 R16, R8.reuse, R18, R112 ;  /* 0x000000120810723c */ /* 0x040fe20000001870 */
[----:B------:R-:W-:Y:S01]  /*cf50*/  SHF.R.U32.HI R6, RZ, 0x18, R4 ;  /* 0x00000018ff067819 */ /* 0x000fe20000011604 */
[----:B------:R-:W-:Y:S04]  /*cf60*/  LDSM.16.MT88.4 R112, [R195+0xb800] ;  /* 0x00b80000c370783b */ /* 0x000fe80000004200 */
[----:B------:R-:W-:Y:S01]  /*cf70*/  HMMA.16816.F32 R12, R8, R14, R64 ;  /* 0x0000000e080c723c */ /* 0x000fe20000001840 */
[----:B------:R-:W-:Y:S01]  /*cf80*/  LOP3.LUT R3, R3, 0xff, RZ, 0xc0, !PT ;  /* 0x000000ff03037812 */ /* 0x000fe200078ec0ff */
[----:B------:R-:W-:Y:S05]  /*cf90*/  LDSM.16.MT88.4 R64, [R194+0xa800] ;  /* 0x00a80000c240783b */ /* 0x000fea0000004200 */
[----:B------:R-:W-:-:S02]  /*cfa0*/  PRMT R8, R2, 0x5410, R5 ;  /* 0x0000541002087816 */ /* 0x000fc40000000005 */
[C---:B------:R-:W-:Y:S02]  /*cfb0*/  LOP3.LUT R2, R4.reuse, 0xffff, RZ, 0xc0, !PT ;  /* 0x0000ffff04027812 */ /* 0x040fe400078ec0ff */
[----:B------:R-:W-:Y:S02]  /*cfc0*/  LOP3.LUT R5, R4, 0xff, RZ, 0xc0, !PT ;  /* 0x000000ff04057812 */ /* 0x000fe400078ec0ff */
[----:B------:R-:W-:Y:S02]  /*cfd0*/  SHF.R.U32.HI R4, RZ, 0x8, R2 ;  /* 0x00000008ff047819 */ /* 0x000fe40000011602 */
[----:B------:R-:W-:Y:S02]  /*cfe0*/  HSET2.LE.AND R2, R7, R0, PT ;  /* 0x0000000007027233 */ /* 0x000fe40003803000 */
[----:B------:R-:W-:Y:S02]  /*cff0*/  PRMT R5, R5, 0x5410, R4 ;  /* 0x0000541005057816 */ /* 0x000fe40000000004 */
[----:B------:R-:W-:-:S02]  /*d000*/  PRMT R4, R3, 0x5410, R6 ;  /* 0x0000541003047816 */ /* 0x000fc40000000006 */
[----:B------:R-:W-:Y:S02]  /*d010*/  LOP3.LUT R126, R2, R50, RZ, 0xc0, !PT ;  /* 0x00000032027e7212 */ /* 0x000fe400078ec0ff */
[--C-:B------:R-:W-:Y:S02]  /*d020*/  HSET2.LE.AND R2, R8, R0.reuse, PT ;  /* 0x0000000008027233 */ /* 0x100fe40003803000 */
[--C-:B------:R-:W-:Y:S02]  /*d030*/  HSET2.LE.AND R3, R5, R0.reuse, PT ;  /* 0x0000000005037233 */ /* 0x100fe40003803000 */
[----:B------:R-:W-:Y:S02]  /*d040*/  HSET2.LE.AND R4, R4, R0, PT ;  /* 0x0000000004047233 */ /* 0x000fe40003803000 */
[----:B------:R-:W-:Y:S02]  /*d050*/  LOP3.LUT R127, R2, R49, RZ, 0xc0, !PT ;  /* 0x00000031027f7212 */ /* 0x000fe400078ec0ff */
[----:B------:R-:W-:-:S02]  /*d060*/  LOP3.LUT R124, R3, R51, RZ, 0xc0, !PT ;  /* 0x00000033037c7212 */ /* 0x000fc400078ec0ff */
[----:B------:R-:W-:Y:S02]  /*d070*/  LOP3.LUT R125, R4, R48, RZ, 0xc0, !PT ;  /* 0x00000030047d7212 */ /* 0x000fe400078ec0ff */
[----:B------:R-:W3:Y:S01]  /*d080*/  LDSM.16.MT88.4 R48, [R195+0xa800] ;  /* 0x00a80000c330783b */ /* 0x000ee20000004200 */
[-C--:B------:R-:W-:Y:S03]  /*d090*/  HMMA.16816.F32 R168, R128, R164.reuse, R168 ;  /* 0x000000a480a8723c */ /* 0x080fe600000018a8 */
[----:B------:R-:W-:Y:S03]  /*d0a0*/  LDSM.16.MT88.4 R4, [R194+0xb800] ;  /* 0x00b80000c204783b */ /* 0x000fe60000004200 */
        /* <DEDUP_REMOVED lines=14> */
[----:B------:R-:W-:Y:S01]  /*d190*/  HMMA.16816.F32 R64, R128, R66, R80 ;  /* 0x000000428040723c */ /* 0x000fe20000001850 */
[----:B------:R-:W2:Y:S04]  /*d1a0*/  LDSM.16.MT88.4 R80, [R190+0xb800] ;  /* 0x00b80000be50783b */ /* 0x000ea80000004200 */
        /* <DEDUP_REMOVED lines=12> */
[----:B------:R-:W-:-:S03]  /*d270*/  UISETP.GT.AND UP0, UPT, UR44, UR12, UPT ;  /* 0x0000000c2c00728c */ /* 0x000fc6000bf04270 */
[----:B------:R-:W-:Y:S04]  /*d280*/  STG.E.U16 desc[UR24][R28.64+-0x20], R34 ;  /* 0xffffe0221c007986 */ /* 0x000fe8000c101518 */
[----:B------:R-:W-:Y:S04]  /*d290*/  STG.E.U16 desc[UR24][R28.64+-0x1e], R23 ;  /* 0xffffe2171c007986 */ /* 0x000fe8000c101518 */
[----:B------:R-:W-:Y:S04]  /*d2a0*/  STG.E.U16 desc[UR24][R20.64+-0x10], R174 ;  /* 0xfffff0ae14007986 */ /* 0x000fe8000c101518 */
[----:B------:R-:W-:Y:S04]  /*d2b0*/  STG.E.U16 desc[UR24][R20.64+-0xe], R173 ;  /* 0xfffff2ad14007986 */ /* 0x000fe8000c101518 */
[----:B------:R-:W-:Y:S04]  /*d2c0*/  STG.E.U16 desc[UR24][R32.64+-0x10], R172 ;  /* 0xfffff0ac20007986 */ /* 0x000fe8000c101518 */
[----:B------:R-:W-:Y:S04]  /*d2d0*/  STG.E.U16 desc[UR24][R32.64+-0xe], R139 ;  /* 0xfffff28b20007986 */ /* 0x000fe8000c101518 */
[----:B------:R4:W-:Y:S04]  /*d2e0*/  STG.E.U16 desc[UR24][R30.64+-0x10], R132 ;  /* 0xfffff0841e007986 */ /* 0x0009e8000c101518 */
[----:B------:R1:W-:Y:S04]  /*d2f0*/  STG.E.U16 desc[UR24][R30.64+-0xe], R35 ;  /* 0xfffff2231e007986 */ /* 0x0003e8000c101518 */
[----:B------:R1:W-:Y:S04]  /*d300*/  STG.E.U16 desc[UR24][R28.64+-0x10], R27 ;  /* 0xfffff01b1c007986 */ /* 0x0003e8000c101518 */
[----:B------:R1:W-:Y:S01]  /*d310*/  STG.E.U16 desc[UR24][R28.64+-0xe], R26 ;  /* 0xfffff21a1c007986 */ /* 0x0003e2000c101518 */
[----:B------:R-:W-:Y:S01]  /*d320*/  PLOP3.LUT P2, PT, PT, PT, UP0, 0x80, 0x0 ;  /* 0x000000000000781c */ /* 0x000fe20003f4f008 */
[----:B------:R-:W-:Y:S01]  /*d330*/  FADD.FTZ R3, R238, R249 ;  /* 0x000000f9ee037221 */ /* 0x000fe20000010000 */
[----:B------:R-:W-:Y:S01]  /*d340*/  FADD.FTZ R2, R181, R248 ;  /* 0x000000f8b5027221 */ /* 0x000fe20000010000 */
[----:B--2---:R-:W-:Y:S02]  /*d350*/  HMMA.16816.F32 R76, R124, R82, R92 ;  /* 0x000000527c4c723c */ /* 0x004fe4000000185c */
[----:B------:R-:W-:Y:S01]  /*d360*/  FADD.FTZ R3, R236, R3 ;  /* 0x00000003ec037221 */ /* 0x000fe20000010000 */
[----:B------:R-:W-:-:S03]  /*d370*/  FADD.FTZ R2, R183, R2 ;  /* 0x00000002b7027221 */ /* 0x000fc60000010000 */
[C---:B------:R-:W-:Y:S06]  /*d380*/  HMMA.16816.F32 R72, R124.reuse, R80, R84 ;  /* 0x000000507c48723c */ /* 0x040fec0000001854 */
[C---:B------:R-:W-:Y:S06]  /*d390*/  HMMA.16816.F32 R88, R124.reuse, R96, R88 ;  /* 0x000000607c58723c */ /* 0x040fec0000001858 */
[C---:B------:R-:W-:Y:S06]  /*d3a0*/  HMMA.16816.F32 R92, R124.reuse, R98, R100 ;  /* 0x000000627c5c723c */ /* 0x040fec0000001864 */
[C---:B------:R-:W-:Y:S06]  /*d3b0*/  HMMA.16816.F32 R104, R124.reuse, R112, R104 ;  /* 0x000000707c68723c */ /* 0x040fec0000001868 */
[C---:B------:R-:W-:Y:S06]  /*d3c0*/  HMMA.16816.F32 R108, R124.reuse, R114, R108 ;  /* 0x000000727c6c723c */ /* 0x040fec000000186c */
[----:B------:R-:W-:Y:S01]  /*d3d0*/  HMMA.16816.F32 R120, R124, R4, R120 ;  /* 0x000000047c78723c */ /* 0x000fe20000001878 */
[----:B---3--:R-:W-:-:S05]  /*d3e0*/  IMAD.MOV.U32 R133, RZ, RZ, R188 ;  /* 0x000000ffff857224 */ /* 0x008fca00078e00bc */
[----:B------:R-:W-:Y:S01]  /*d3f0*/  HMMA.16816.F32 R124, R124, R6, R116 ;  /* 0x000000067c7c723c */ /* 0x000fe20000001874 */
[----:B------:R-:W-:-:S05]  /*d400*/  IMAD.MOV.U32 R134, RZ, RZ, R208 ;  /* 0x000000ffff867224 */ /* 0x000fca00078e00d0 */
[----:B------:R-:W-:Y:S01]  /*d410*/  HMMA.16816.F32 R68, R128, R80, R204 ;  /* 0x000000508044723c */ /* 0x000fe200000018cc */
[----:B----4-:R-:W-:-:S05]  /*d420*/  IMAD.MOV.U32 R132, RZ, RZ, R209 ;  /* 0x000000ffff847224 */ /* 0x010fca00078e00d1 */
[----:B------:R-:W-:Y:S01]  /*d430*/  HMMA.16816.F32 R84, R128, R96, R228 ;  /* 0x000000608054723c */ /* 0x000fe200000018e4 */
[----:B------:R-:W-:-:S05]  /*d440*/  IADD3 R204, P3, R20, -0x80, RZ ;  /* 0xffffff8014cc7810 */ /* 0x000fca0007f7e0ff */
[----:B------:R-:W-:Y:S01]  /*d450*/  HMMA.16816.F32 R100, R128, R112, R212 ;  /* 0x000000708064723c */ /* 0x000fe200000018d4 */
[----:B------:R-:W-:Y:S01]  /*d460*/  FADD.FTZ R231, R244, R245 ;  /* 0x000000f5f4e77221 */ /* 0x000fe20000010000 */
[----:B------:R-:W-:-:S04]  /*d470*/  FADD.FTZ R229, R211, R3 ;  /* 0x00000003d3e57221 */ /* 0x000fc80000010000 */
[----:B------:R-:W-:Y:S01]  /*d480*/  HMMA.16816.F32 R80, R128, R82, R184 ;  /* 0x000000528050723c */ /* 0x000fe200000018b8 */
[----:B------:R-:W-:Y:S01]  /*d490*/  FADD.FTZ R231, R239, R231 ;  /* 0x000000e7efe77221 */ /* 0x000fe20000010000 */
[----:B------:R-:W-:-:S04]  /*d4a0*/  FADD.FTZ R230, R182, R2 ;  /* 0x00000002b6e67221 */ /* 0x000fc80000010000 */
[----:B------:R-:W-:Y:S01]  /*d4b0*/  HMMA.16816.F32 R96, R128, R98, R224 ;  /* 0x000000628060723c */ /* 0x000fe200000018e0 */
[----:B------:R-:W-:Y:S01]  /*d4c0*/  IADD3.X R205, R21, -0x1, RZ, P3, !PT ;  /* 0xffffffff15cd7810 */ /* 0x000fe20001ffe4ff */
[----:B------:R-:W-:-:S04]  /*d4d0*/  IMAD.MOV.U32 R135, RZ, RZ, R237 ;  /* 0x000000ffff877224 */ /* 0x000fc800078e00ed */
        /* <DEDUP_REMOVED lines=20> */
[----:B------:R-:W4:Y:S03]  /*d620*/  @!P1 LDC.64 R10, c[0x0][0x220] ;  /* 0x00008800ff0a9b82 */ /* 0x000f260000000a00 */
[----:B------:R-:W-:-:S05]  /*d630*/  IMAD.U32 R4, RZ, RZ, UR4 ;  /* 0x00000004ff047e24 */ /* 0x000fca000f8e00ff */
[----:B------:R-:W4:Y:S01]  /*d640*/  @!P0 LDC.64 R6, c[0x0][0x220] ;  /* 0x00008800ff068b82 */ /* 0x000f220000000a00 */
[----:B-----5:R-:W-:Y:S01]  /*d650*/  @P1 STS.128 [R210+0xa000], RZ ;  /* 0x00a000ffd2001388 */ /* 0x020fe20000000c00 */
[----:B--2---:R-:W-:-:S04]  /*d660*/  LEA R2, P3, R2, R206, 0x5 ;  /* 0x000000ce02027211 */ /* 0x004fc800078628ff */
[C---:B------:R-:W-:Y:S02]  /*d670*/  IADD3 R3, P2, R2.reuse, UR22, RZ ;  /* 0x0000001602037c10 */ /* 0x040fe4000ff5e0ff */
[----:B---3--:R-:W-:Y:S02]  /*d680*/  LEA.HI.X R4, R5, R25, R4, 0x5, P3 ;  /* 0x0000001905047211 */ /* 0x008fe400018f2c04 */
[C---:B-1----:R-:W-:Y:S02]  /*d690*/  @!P1 LEA R12, P5, R2.reuse, R12, 0x1 ;  /* 0x0000000c020c9211 */ /* 0x042fe400078a08ff */
[----:B----4-:R-:W-:Y:S02]  /*d6a0*/  @!P0 LEA R8, P3, R2, R8, 0x1 ;  /* 0x0000000802088211 */ /* 0x010fe400078608ff */
        /* <DEDUP_REMOVED lines=28> */
[----:B-1----:R-:W1:Y:S04]  /*d870*/  LDSM.16.M88.4 R12, [R191+0x2000] ;  /* 0x00200000bf0c783b */ /* 0x002e680000000200 */
[----:B------:R-:W4:Y:S04]  /*d880*/  LDSM.16.M88.4 R136, [R189+0x8800] ;  /* 0x00880000bd88783b */ /* 0x000f280000000200 */
[----:B------:R-:W4:Y:S04]  /*d890*/  LDSM.16.M88.4 R16, [R191] ;  /* 0x00000000bf10783b */ /* 0x000f280000000200 */
[----:B------:R-:W-:Y:S04]  /*d8a0*/  LDSM.16.M88.4 R24, [R203] ;  /* 0x00000000cb18783b */ /* 0x000fe80000000200 */
[----:B--2---:R-:W-:Y:S04]  /*d8b0*/  LDSM.16.M88.4 R8, [R193] ;  /* 0x00000000c108783b */ /* 0x004fe80000000200 */
[----:B---3--:R-:W2:Y:S04]  /*d8c0*/  LDSM.16.M88.4 R4, [R193+0x2000] ;  /* 0x00200000c104783b */ /* 0x008ea80000000200 */
[----:B------:R-:W3:Y:S04]  /*d8d0*/  LDSM.16.M88.4 R132, [R200] ;  /* 0x00000000c884783b */ /* 0x000ee80000000200 */
[----:B------:R-:W0:Y:S01]  /*d8e0*/  LDGDEPBAR ;  /* 0x00000000000079af */ /* 0x000e220000000000 */
[C---:B-1----:R-:W-:Y:S06]  /*d8f0*/  HMMA.16816.F32 R212, R12.reuse, R172, RZ ;  /* 0x000000ac0cd4723c */ /* 0x042fec00000018ff */
[C---:B----4-:R-:W-:Y:S06]  /*d900*/  HMMA.16816.F32 R184, R12.reuse, R136, RZ ;  /* 0x000000880cb8723c */ /* 0x050fec00000018ff */
[C---:B------:R-:W-:Y:S06]  /*d910*/  HMMA.16816.F32 R204, R12.reuse, R174, RZ ;  /* 0x000000ae0ccc723c */ /* 0x040fec00000018ff */
[----:B------:R-:W-:Y:S06]  /*d920*/  HMMA.16816.F32 R180, R12, R138, RZ ;  /* 0x0000008a0cb4723c */ /* 0x000fec00000018ff */
[C---:B------:R-:W-:Y:S06]  /*d930*/  HMMA.16816.F32 R176, R16.reuse, R172, RZ ;  /* 0x000000ac10b0723c */ /* 0x040fec00000018ff */
[C---:B------:R-:W-:Y:S06]  /*d940*/  HMMA.16816.F32 R224, R16.reuse, R174, RZ ;  /* 0x000000ae10e0723c */ /* 0x040fec00000018ff */
[C---:B------:R-:W-:Y:S06]  /*d950*/  HMMA.16816.F32 R12, R16.reuse, R136, RZ ;  /* 0x00000088100c723c */ /* 0x040fec00000018ff */
[----:B------:R-:W-:Y:S06]  /*d960*/  HMMA.16816.F32 R16, R16, R138, RZ ;  /* 0x0000008a1010723c */ /* 0x000fec00000018ff */
[C---:B--2---:R-:W-:Y:S06]  /*d970*/  HMMA.16816.F32 R136, R4.reuse, R24, R184 ;  /* 0x000000180488723c */ /* 0x044fec00000018b8 */
[----:B------:R-:W-:Y:S06]  /*d980*/  HMMA.16816.F32 R180, R4, R26, R180 ;  /* 0x0000001a04b4723c */ /* 0x000fec00000018b4 */
[----:B------:R-:W-:Y:S01]  /*d990*/  HMMA.16816.F32 R172, R8, R24, R12 ;  /* 0x0000001808ac723c */ /* 0x000fe2000000180c */
[----:B------:R-:W-:Y:S05]  /*d9a0*/  LDSM.16.M88.4 R12, [R197+0x8800] ;  /* 0x00880000c50c783b */ /* 0x000fea0000000200 */
[C---:B---3--:R-:W-:Y:S06]  /*d9b0*/  HMMA.16816.F32 R212, R4.reuse, R132, R212 ;  /* 0x0000008404d4723c */ /* 0x048fec00000018d4 */
        /* <DEDUP_REMOVED lines=70> */
[-C--:B--2---:R-:W-:Y:S06]  /*de20*/  HMMA.16816.F32 R204, R4, R16.reuse, R204 ;  /* 0x0000001004cc723c */ /* 0x084fec00000018cc */
[C---:B---3--:R-:W-:Y:S06]  /*de30*/  HMMA.16816.F32 R176, R8.reuse, R16, R172 ;  /* 0x0000001008b0723c */ /* 0x048fec00000018ac */
[-C--:B------:R-:W-:Y:S06]  /*de40*/  HMMA.16816.F32 R172, R8, R18.reuse, R136 ;  /* 0x0000001208ac723c */ /* 0x080fec0000001888 */
        /* <DEDUP_REMOVED lines=24> */
[C---:B-1----:R-:W-:Y:S02]  /*dfd0*/  @!P1 LEA R6, P2, R2.reuse, R6, 0x1 ;  /* 0x0000000602069211 */ /* 0x042fe400078408ff */
[C---:B------:R-:W-:Y:S02]  /*dfe0*/  IADD3 R3, P3, R2.reuse, UR33, RZ ;  /* 0x0000002102037c10 */ /* 0x040fe4000ff7e0ff */
[C---:B------:R-:W-:Y:S02]  /*dff0*/  @!P1 LEA.HI.X R7, R2.reuse, R7, R4, 0x1, P2 ;  /* 0x0000000702079211 */ /* 0x040fe400010f0c04 */
[----:B-----5:R-:W-:-:S03]  /*e000*/  @!P0 LEA R8, P2, R2, R8, 0x1 ;  /* 0x0000000802088211 */ /* 0x020fc600078408ff */
[----:B------:R-:W-:Y:S01]  /*e010*/  @!PT LDS RZ, [RZ] ;  /* 0x00000000fffff984 */ /* 0x000fe20000000800 */
[----:B------:R-:W-:Y:S01]  /*e020*/  @!PT LDS RZ, [RZ] ;  /* 0x00000000fffff984 */ /* 0x000fe20000000800 */
[----:B------:R-:W-:Y:S01]  /*e030*/  @!PT LDS RZ, [RZ] ;  /* 0x00000000fffff984 */ /* 0x000fe20000000800 */
[----:B------:R4:W-:Y:S01]  /*e040*/  @!P1 LDGSTS.E.BYPASS.LTC128B.128 [R210+0x8000], desc[UR24][R6.64] ;  /* 0x0800000006d29fae */ /* 0x0009e2000b901d58 */
[----:B------:R-:W-:Y:S02]  /*e050*/  @!P0 LEA.HI.X R9, R2, R9, R4, 0x1, P2 ;  /* 0x0000000902098211 */ /* 0x000fe400010f0c04 */
[----:B------:R-:W-:Y:S01]  /*e060*/  IADD3.X R4, R4, UR32, RZ, P3, !PT ;  /* 0x0000002004047c10 */ /* 0x000fe20009ffe4ff */
[----:B------:R1:W-:Y:S04]  /*e070*/  @P0 STS.128 [R210+0x9000], RZ ;  /* 0x009000ffd2000388 */ /* 0x0003e80000000c00 */
[----:B------:R-:W-:Y:S01]  /*e080*/  @!PT LDS RZ, [RZ] ;  /* 0x00000000fffff984 */ /* 0x000fe20000000800 */
[----:B------:R-:W-:Y:S01]  /*e090*/  @!PT LDS RZ, [RZ] ;  /* 0x00000000fffff984 */ /* 0x000fe20000000800 */
[----:B------:R-:W-:Y:S01]  /*e0a0*/  @!PT LDS RZ, [RZ] ;  /* 0x00000000fffff984 */ /* 0x000fe20000000800 */
[----:B------:R1:W-:Y:S04]  /*e0b0*/  @!P0 LDGSTS.E.BYPASS.LTC128B.128 [R210+0x9000], desc[UR24][R8.64+0x80] ;  /* 0x0900008008d28fae */ /* 0x0003e8000b901d58 */
        /* <DEDUP_REMOVED lines=16> */
.L_x_2572:
[----:B------:R-:W-:Y:S05]  /*e1c0*/  BSYNC B0 ;  /* 0x0000000000007941 */ /* 0x000fea0003800000 */
.L_x_2571:
[----:B------:R-:W0:Y:S02]  /*e1d0*/  LDGDEPBAR ;  /* 0x00000000000079af */ /* 0x000e240000000000 */
.L_x_2570:
[----:B-1----:R-:W3:Y:S04]  /*e1e0*/  LDL.64 R6, [R1+0x30] ;  /* 0x0000300001067983 */ /* 0x002ee80000100a00 */
[----:B------:R-:W4:Y:S01]  /*e1f0*/  LDL.64 R4, [R1+0x18] ;  /* 0x0000180001047983 */ /* 0x000f220000100a00 */
[----:B--2---:R-:W-:-:S03]  /*e200*/  IMAD.U32 R2, RZ, RZ, UR44 ;  /* 0x0000002cff027e24 */ /* 0x004fc6000f8e00ff */
[----:B------:R-:W-:Y:S01]  /*e210*/  STL [R1+0xf8], R190 ;  /* 0x0000f8be01007387 */ /* 0x000fe20000100800 */
[----:B------:R-:W-:-:S03]  /*e220*/  IMAD R2, R2, 0x20, R252 ;  /* 0x0000002002027824 */ /* 0x000fc600078e02fc */
        /* <DEDUP_REMOVED lines=15> */
[----:B------:R-:W2:Y:S01]  /*e320*/  LDL.LU R211, [R1+0x68] ;  /* 0x0000680001d37983 */ /* 0x000ea20000300800 */
[C---:B------:R-:W-:Y:S01]  /*e330*/  VIADD R11, R2.reuse, 0x1 ;  /* 0x00000001020b7836 */ /* 0x040fe20000000000 */
[C---:B------:R-:W-:Y:S01]  /*e340*/  ISETP.GE.AND P3, PT, R2.reuse, R223, PT ;  /* 0x000000df0200720c */ /* 0x040fe20003f66270 */
[----:B------:R-:W-:-:S03]  /*e350*/  VIADD R10, R2, 0x8 ;  /* 0x00000008020a7836 */ /* 0x000fc60000000000 */
[C---:B------:R-:W-:Y:S02]  /*e360*/  ISETP.LT.OR P3, PT, R2.reuse, R219, P3 ;  /* 0x000000db0200720c */ /* 0x040fe40001f61670 */
[CC--:B------:R-:W-:Y:S01]  /*e370*/  ISETP.GE.AND P2, PT, R11.reuse, R223.reuse, PT ;  /* 0x000000df0b00720c */ /* 0x0c0fe20003f46270 */
        /* <DEDUP_REMOVED lines=18> */
[----:B------:R-:W-:Y:S01]  /*e4a0*/  FMNMX.FTZ R3, R16, R3, !PT ;  /* 0x0000000310037209 */ /* 0x000fe20007810000 */
[----:B------:R-:W-:Y:S04]  /*e4b0*/  STL [R1+0xfc], R223 ;  /* 0x0000fcdf01007387 */ /* 0x000fe80000100800 */
[----:B------:R-:W-:Y:S01]  /*e4c0*/  STL [R1+0x100], R219 ;  /* 0x000100db01007387 */ /* 0x000fe20000100800 */
[----:B------:R-:W-:-:S04]  /*e4d0*/  ISETP.GE.AND P5, PT, R2, R221, PT ;  /* 0x000000dd0200720c */ /* 0x000fc80003fa6270 */
[C---:B------:R-:W-:Y:S01]  /*e4e0*/  ISETP.LT.OR P5, PT, R2.reuse, R217, P5 ;  /* 0x000000d90200720c */ /* 0x040fe20002fa1670 */
[----:B---3--:R-:W-:Y:S02]  /*e4f0*/  IMAD.MOV.U32 R23, RZ, RZ, R7 ;  /* 0x000000ffff177224 */ /* 0x008fe400078e0007 */
[C---:B------:R-:W-:Y:S02]  /*e500*/  VIADD R7, R2.reuse, 0x11 ;  /* 0x0000001102077836 */ /* 0x040fe40000000000 */
[----:B------:R-:W-:Y:S02]  /*e510*/  IMAD.MOV.U32 R22, RZ, RZ, R6 ;  /* 0x000000ffff167224 */ /* 0x000fe400078e0006 */
[C---:B------:R-:W-:Y:S01]  /*e520*/  VIADD R6, R2.reuse, 0x18 ;  /* 0x0000001802067836 */ /* 0x040fe20000000000 */
[CC--:B------:R-:W-:Y:S01]  /*e530*/  ISETP.GE.AND P3, PT, R7.reuse, R223.reuse, PT ;  /* 0x000000df0700720c */ /* 0x0c0fe20003f66270 */
[----:B----4-:R-:W-:Y:S02]  /*e540*/  IMAD.MOV.U32 R35, RZ, RZ, R5 ;  /* 0x000000ffff237224 */ /* 0x010fe400078e0005 */
[----:B------:R-:W-:Y:S01]  /*e550*/  VIADD R5, R2, 0x19 ;  /* 0x0000001902057836 */ /* 0x000fe20000000000 */
[----:B------:R-:W-:Y:S01]  /*e560*/  ISETP.GE.AND P2, PT, R6, R223, PT ;  /* 0x000000df0600720c */ /* 0x000fe20003f46270 */
[----:B------:R-:W-:Y:S01]  /*e570*/  IMAD.MOV.U32 R34, RZ, RZ, R4 ;  /* 0x000000ffff227224 */ /* 0x000fe200078e0004 */
[----:B------:R-:W-:-:S02]  /*e580*/  ISETP.LT.OR P3, PT, R7, R219, P3 ;  /* 0x000000db0700720c */ /* 0x000fc40001f61670 */
[----:B------:R-:W-:Y:S02]  /*e590*/  ISETP.GE.AND P4, PT, R5, R223, PT ;  /* 0x000000df0500720c */ /* 0x000fe40003f86270 */
[-C--:B------:R-:W-:Y:S02]  /*e5a0*/  ISETP.LT.OR P2, PT, R6, R219.reuse, P2 ;  /* 0x000000db0600720c */ /* 0x080fe40001741670 */
[----:B------:R-:W-:Y:S02]  /*e5b0*/  FSEL R15, R137, -INF , !P3 ;  /* 0xff800000890f7808 */ /* 0x000fe40005800000 */
        /* <DEDUP_REMOVED lines=8> */
[----:B------:R-:W1:Y:S02]  /*e640*/  SHFL.BFLY PT, R4, R3, 0x1, 0x1f ;  /* 0x0c201f0003047f89 */ /* 0x000e6400000e0000 */
[----:B-1----:R-:W-:-:S04]  /*e650*/  FMNMX.FTZ R134, R3, R4, !PT ;  /* 0x0000000403867209 */ /* 0x002fc80007810000 */
[----:B------:R-:W-:-:S04]  /*e660*/  FSETP.NEU.FTZ.AND P2, PT, R134, -INF , PT ;  /* 0xff8000008600780b */ /* 0x000fc80003f5d000 */
[C---:B------:R-:W-:Y:S01]  /*e670*/  FSEL R3, R134.reuse, RZ, P2 ;  /* 0x000000ff86037208 */ /* 0x040fe20001000000 */
[----:B------:R-:W-:-:S04]  /*e680*/  FMUL.FTZ R4, R134, UR43 ;  /* 0x0000002b86047c20 */ /* 0x000fc80008410000 */
[----:B------:R-:W-:-:S04]  /*e690*/  FADD.FTZ R3, R208, -R3 ;  /* 0x80000003d0037221 */ /* 0x000fc80000010000 */
[----:B------:R-:W-:Y:S01]  /*e6a0*/  FMUL.FTZ R3, R3, UR43 ;  /* 0x0000002b03037c20 */ /* 0x000fe20008410000 */
[----:B------:R-:W-:-:S05]  /*e6b0*/  FSEL R4, R4, RZ, P2 ;  /* 0x000000ff04047208 */ /* 0x000fca0001000000 */
[----:B------:R-:W1:Y:S01]  /*e6c0*/  MUFU.EX2 R3, R3 ;  /* 0x0000000300037308 */ /* 0x000e620000000800 */
[--C-:B------:R-:W-:Y:S01]  /*e6d0*/  FFMA.FTZ R12, R12, UR43, -R4.reuse ;  /* 0x0000002b0c0c7c23 */ /* 0x100fe20008010804 */
[--C-:B------:R-:W-:Y:S01]  /*e6e0*/  FFMA.FTZ R19, R19, UR43, -R4.reuse ;  /* 0x0000002b13137c23 */ /* 0x100fe20008010804 */
[--C-:B------:R-:W-:Y:S01]  /*e6f0*/  FFMA.FTZ R135, R18, UR43, -R4.reuse ;  /* 0x0000002b12877c23 */ /* 0x100fe20008010804 */
[--C-:B------:R-:W-:Y:S01]  /*e700*/  FFMA.FTZ R136, R17, UR43, -R4.reuse ;  /* 0x0000002b11887c23 */ /* 0x100fe20008010804 */
[--C-:B------:R-:W-:Y:S01]  /*e710*/  FFMA.FTZ R137, R16, UR43, -R4.reuse ;  /* 0x0000002b10897c23 */ /* 0x100fe20008010804 */
[--C-:B------:R-:W-:Y:S01]  /*e720*/  FFMA.FTZ R172, R15, UR43, -R4.reuse ;  /* 0x0000002b0fac7c23 */ /* 0x100fe20008010804 */
[--C-:B------:R-:W-:Y:S01]  /*e730*/  FFMA.FTZ R173, R14, UR43, -R4.reuse ;  /* 0x0000002b0ead7c23 */ /* 0x100fe20008010804 */
[----:B------:R-:W-:Y:S02]  /*e740*/  FFMA.FTZ R176, R13, UR43, -R4 ;  /* 0x0000002b0db07c23 */ /* 0x000fe40008010804 */
[----:B------:R-:W2:Y:S01]  /*e750*/  MUFU.EX2 R4, R12 ;  /* 0x0000000c00047308 */ /* 0x000ea20000000800 */
[----:B------:R3:W-:Y:S01]  /*e760*/  STL [R1+0x104], R134 ;  /* 0x0001048601007387 */ /* 0x0007e20000100800 */
[-C--:B-1----:R-:W-:Y:S01]  /*e770*/  FMUL.FTZ R168, R168, R3.reuse ;  /* 0x00000003a8a87220 */ /* 0x082fe20000410000 */
[-C--:B------:R-:W-:Y:S01]  /*e780*/  FMUL.FTZ R169, R169, R3.reuse ;  /* 0x00000003a9a97220 */ /* 0x080fe20000410000 */
[-C--:B------:R-:W-:Y:S01]  /*e790*/  FMUL.FTZ R232, R164, R3.reuse ;  /* 0x00000003a4e87220 */ /* 0x080fe20000410000 */
[----:B------:R-:W-:-:S02]  /*e7a0*/  FMUL.FTZ R233, R165, R3 ;  /* 0x00000003a5e97220 */ /* 0x000fc40000410000 */
[----:B------:R-:W-:Y:S01]  /*e7b0*/  STL [R1+0x108], R168 ;  /* 0x000108a801007387 */ /* 0x000fe20000100800 */
[-C--:B------:R-:W-:Y:S01]  /*e7c0*/  FMUL.FTZ R160, R160, R3.reuse ;  /* 0x00000003a0a07220 */ /* 0x080fe20000410000 */
[-C--:B------:R-:W-:Y:S02]  /*e7d0*/  FMUL.FTZ R161, R161, R3.reuse ;  /* 0x00000003a1a17220 */ /* 0x080fe40000410000 */
[----:B------:R-:W-:Y:S01]  /*e7e0*/  STL [R1+0x10c], R169 ;  /* 0x00010ca901007387 */ /* 0x000fe20000100800 */
[-C--:B------:R-:W-:Y:S01]  /*e7f0*/  FMUL.FTZ R132, R156, R3.reuse ;  /* 0x000000039c847220 */ /* 0x080fe20000410000 */
        /* <DEDUP_REMOVED lines=25> */
[-C--:B--2---:R-:W-:Y:S01]  /*e990*/  FFMA.FTZ R12, R211, R3.reuse, R4 ;  /* 0x00000003d30c7223 */ /* 0x084fe20000010004 */
[----:B-1----:R-:W-:-:S02]  /*e9a0*/  FMUL.FTZ R232, R49, R3 ;  /* 0x0000000331e87220 */ /* 0x002fc40000410000 */
[----:B------:R-:W1:Y:S01]  /*e9b0*/  MUFU.EX2 R3, R19 ;  /* 0x0000001300037308 */ /* 0x000e620000000800 */
[-C--:B------:R-:W-:Y:S02]  /*e9c0*/  ISETP.GE.AND P3, PT, R10, R222.reuse, PT ;  /* 0x000000de0a00720c */ /* 0x080fe40003f66270 */
[----:B------:R-:W-:Y:S02]  /*e9d0*/  ISETP.GE.AND P4, PT, R2, R222, PT ;  /* 0x000000de0200720c */ /* 0x000fe40003f86270 */
[-C--:B------:R-:W-:Y:S02]  /*e9e0*/  ISETP.LT.OR P3, PT, R10, R218.reuse, P3 ;  /* 0x000000da0a00720c */ /* 0x080fe40001f61670 */
[----:B------:R-:W-:Y:S01]  /*e9f0*/  ISETP.LT.OR P4, PT, R2, R218, P4 ;  /* 0x000000da0200720c */ /* 0x000fe20002781670 */
[----:B------:R-:W-:Y:S01]  /*ea00*/  IMAD.MOV.U32 R244, RZ, RZ, R34 ;  /* 0x000000fffff47224 */ /* 0x000fe200078e0022 */
[----:B------:R-:W-:Y:S02]  /*ea10*/  FSEL R18, R174, -INF , !P3 ;  /* 0xff800000ae127808 */ /* 0x000fe40005800000 */
[----:B------:R-:W-:Y:S01]  /*ea20*/  ISETP.GE.AND P3, PT, R7, R222, PT ;  /* 0x000000de0700720c */ /* 0x000fe20003f66270 */
[----:B-1----:R-:W-:Y:S01]  /*ea30*/  FADD.FTZ R34, R3, R12 ;  /* 0x0000000c03227221 */ /* 0x002fe20000010000 */
[----:B------:R-:W-:-:S02]  /*ea40*/  FSEL R12, R178, -INF , !P4 ;  /* 0xff800000b20c7808 */ /* 0x000fc40006000000 */
[C---:B------:R-:W-:Y:S02]  /*ea50*/  ISETP.GE.AND P4, PT, R8.reuse, R222, PT ;  /* 0x000000de0800720c */ /* 0x040fe40003f86270 */
[-C--:B------:R-:W-:Y:S02]  /*ea60*/  ISETP.LT.OR P3, PT, R7, R218.reuse, P3 ;  /* 0x000000da0700720c */ /* 0x080fe40001f61670 */
[----:B------:R-:W-:Y:S02]  /*ea70*/  ISETP.LT.OR P4, PT, R8, R218, P4 ;  /* 0x000000da0800720c */ /* 0x000fe40002781670 */
[----:B------:R-:W-:Y:S02]  /*ea80*/  FSEL R15, R139, -INF , !P3 ;  /* 0xff8000008b0f7808 */ /* 0x000fe40005800000 */
[----:B------:R-:W-:Y:S02]  /*ea90*/  FSEL R16, R138, -INF , !P4 ;  /* 0xff8000008a107808 */ /* 0x000fe40006000000 */
[----:B------:R-:W-:-:S02]  /*eaa0*/  ISETP.GE.AND P3, PT, R5, R222, PT ;  /* 0x000000de0500720c */ /* 0x000fc40003f66270 */
[----:B------:R-:W-:Y:S02]  /*eab0*/  ISETP.GE.AND P4, PT, R11, R221, PT ;  /* 0x000000dd0b00720c */ /* 0x000fe40003f86270 */
[----:B------:R-:W-:Y:S02]  /*eac0*/  ISETP.LT.OR P3, PT, R5, R218, P3 ;  /* 0x000000da0500720c */ /* 0x000fe40001f61670 */
[----:B------:R-:W-:Y:S02]  /*ead0*/  ISETP.LT.OR P4, PT, R11, R217, P4 ;  /* 0x000000d90b00720c */ /* 0x000fe40002781670 */
[----:B------:R-:W-:Y:S02]  /*eae0*/  FSEL R13, R27, -INF , !P3 ;  /* 0xff8000001b0d7808 */ /* 0x000fe40005800000 */
[----:B------:R-:W-:Y:S02]  /*eaf0*/  FSEL R25, R204, -INF , !P5 ;  /* 0xff800000cc197808 */ /* 0x000fe40006800000 */
[----:B------:R-:W-:-:S02]  /*eb00*/  FSEL R27, R205, -INF , !P4 ;  /* 0xff800000cd1b7808 */ /* 0x000fc40006000000 */
[----:B------:R-:W2:Y:S01]  /*eb10*/  LDL.64 R204, [R1+0x90] ;  /* 0x0000900001cc7983 */ /* 0x000ea20000100a00 */
[----:B------:R-:W-:-:S04]  /*eb20*/  ISETP.GE.AND P2, PT, R11, R222, PT ;  /* 0x000000de0b00720c */ /* 0x000fc80003f46270 */
[----:B------:R-:W-:Y:S02]  /*eb30*/  ISETP.LT.OR P2, PT, R11, R218, P2 ;  /* 0x000000da0b00720c */ /* 0x000fe40001741670 */
[----:B------:R-:W-:Y:S02]  /*eb40*/  F2FP.F16.F32.PACK_AB R80, R3, R4 ;  /* 0x000000040350723e */ /* 0x000fe400000000ff */
[----:B------:R-:W-:Y:S02]  /*eb50*/  FSEL R19, R179, -INF , !P2 ;  /* 0xff800000b3137808 */ /* 0x000fe40005000000 */
[C---:B------:R-:W-:Y:S02]  /*eb60*/  ISETP.GE.AND P2, PT, R9.reuse, R222, PT ;  /* 0x000000de0900720c */ /* 0x040fe40003f46270 */
[----:B------:R-:W-:Y:S02]  /*eb70*/  FMNMX.FTZ R3, R188, R12, !PT ;  /* 0x0000000cbc037209 */ /* 0x000fe40007810000 */
[----:B------:R-:W-:-:S02]  /*eb80*/  ISETP.LT.OR P2, PT, R9, R218, P2 ;  /* 0x000000da0900720c */ /* 0x000fc40001741670 */
        /* <DEDUP_REMOVED lines=8> */
[----:B------:R-:W-:-:S04]  /*ec10*/  FMNMX.FTZ R3, R15, R3, !PT ;  /* 0x000000030f037209 */ /* 0x000fc80007810000 */
[----:B------:R-:W-:-:S04]  /*ec20*/  FMNMX.FTZ R3, R14, R3, !PT ;  /* 0x000000030e037209 */ /* 0x000fc80007810000 */
[----:B------:R-:W-:-:S05]  /*ec30*/  FMNMX.FTZ R3, R13, R3, !PT ;  /* 0x000000030d037209 */ /* 0x000fca0007810000 */
[----:B------:R-:W1:Y:S02]  /*ec40*/  SHFL.BFLY PT, R4, R3, 0x2, 0x1f ;  /* 0x0c401f0003047f89 */ /* 0x000e6400000e0000 */
[----:B-1----:R-:W-:-:S05]  /*ec50*/  FMNMX.FTZ R3, R3, R4, !PT ;  /* 0x0000000403037209 */ /* 0x002fca0007810000 */
[----:B------:R-:W1:Y:S01]  /*ec60*/  SHFL.BFLY PT, R4, R3, 0x1, 0x1f ;  /* 0x0c201f0003047f89 */ /* 0x000e6200000e0000 */
[----:B------:R-:W-:Y:S01]  /*ec70*/  IMAD.MOV.U32 R97, RZ, RZ, R133 ;  /* 0x000000ffff617224 */ /* 0x000fe200078e0085 */
[----:B-1----:R-:W-:-:S04]  /*ec80*/  FMNMX.FTZ R133, R3, R4, !PT ;  /* 0x0000000403857209 */ /* 0x002fc80007810000 */
[----:B------:R-:W-:-:S04]  /*ec90*/  FSETP.NEU.FTZ.AND P2, PT, R133, -INF , PT ;  /* 0xff8000008500780b */ /* 0x000fc80003f5d000 */
[----:B------:R-:W-:-:S05]  /*eca0*/  FSEL R3, R133, RZ, P2 ;  /* 0x000000ff85037208 */ /* 0x000fca0001000000 */
[----:B------:R-:W-:-:S04]  /*ecb0*/  FADD.FTZ R3, R188, -R3 ;  /* 0x80000003bc037221 */ /* 0x000fc80000010000 */
[----:B------:R-:W-:Y:S01]  /*ecc0*/  FMUL.FTZ R3, R3, UR43 ;  /* 0x0000002b03037c20 */ /* 0x000fe20008410000 */
[----:B------:R-:W-:Y:S01]  /*ecd0*/  FMUL.FTZ R4, R133, UR43 ;  /* 0x0000002b85047c20 */ /* 0x000fe20008410000 */
[----:B------:R-:W-:-:S04]  /*ece0*/  ISETP.GE.AND P3, PT, R2, R220, PT ;  /* 0x000000dc0200720c */ /* 0x000fc80003f66270 */
[----:B------:R-:W1:Y:S01]  /*ecf0*/  MUFU.EX2 R3, R3 ;  /* 0x0000000300037308 */ /* 0x000e620000000800 */
[----:B------:R-:W-:Y:S02]  /*ed00*/  FSEL R4, R4, RZ, P2 ;  /* 0x000000ff04047208 */ /* 0x000fe40001000000 */
[C---:B------:R-:W-:Y:S02]  /*ed10*/  ISETP.GE.AND P2, PT, R10.reuse, R221, PT ;  /* 0x000000dd0a00720c */ /* 0x040fe40003f46270 */
[----:B------:R-:W-:Y:S01]  /*ed20*/  ISETP.GE.AND P5, PT, R10, R220, PT ;  /* 0x000000dc0a00720c */ /* 0x000fe20003fa6270 */
[----:B------:R-:W-:Y:S01]  /*ed30*/  FFMA.FTZ R12, R12, UR43, -R4 ;  /* 0x0000002b0c0c7c23 */ /* 0x000fe20008010804 */
[----:B------:R-:W-:Y:S02]  /*ed40*/  ISETP.LT.OR P3, PT, R2, R216, P3 ;  /* 0x000000d80200720c */ /* 0x000fe40001f61670 */
[C---:B------:R-:W-:Y:S02]  /*ed50*/  ISETP.GE.AND P6, PT, R11.reuse, R220, PT ;  /* 0x000000dc0b00720c */ /* 0x040fe40003fc6270 */
[C---:B------:R-:W-:Y:S01]  /*ed60*/  ISETP.LT.OR P2, PT, R10.reuse, R217, P2 ;  /* 0x000000d90a00720c */ /* 0x040fe20001741670 */
[----:B------:R-:W-:Y:S01]  /*ed70*/  IMAD.MOV.U32 R245, RZ, RZ, R35 ;  /* 0x000000fffff57224 */ /* 0x000fe200078e0023 */
[-C--:B------:R-:W-:Y:S01]  /*ed80*/  ISETP.LT.OR P5, PT, R10, R216.reuse, P5 ;  /* 0x000000d80a00720c */ /* 0x080fe20002fa1670 */
[----:B------:R3:W4:Y:S01]  /*ed90*/  MUFU.EX2 R35, R12 ;  /* 0x0000000c00237308 */ /* 0x0007220000000800 */
[----:B------:R-:W-:-:S02]  /*eda0*/  ISETP.LT.OR P6, PT, R11, R216, P6 ;  /* 0x000000d80b00720c */ /* 0x000fc400037c1670 */
[----:B------:R-:W-:Y:S02]  /*edb0*/  FSEL R10, R206, -INF , !P3 ;  /* 0xff800000ce0a7808 */ /* 0x000fe40005800000 */
[----:B------:R-:W-:Y:S02]  /*edc0*/  FSEL R26, R184, -INF , !P2 ;  /* 0xff800000b81a7808 */ /* 0x000fe40005000000 */
[-C--:B------:R-:W-:Y:S02]  /*edd0*/  ISETP.GE.AND P2, PT, R8, R220.reuse, PT ;  /* 0x000000dc0800720c */ /* 0x080fe40003f46270 */
[C---:B------:R-:W-:Y:S02]  /*ede0*/  ISETP.GE.AND P3, PT, R9.reuse, R221, PT ;  /* 0x000000dd0900720c */ /* 0x040fe40003f66270 */
[----:B------:R-:W-:Y:S02]  /*edf0*/  ISETP.GE.AND P4, PT, R9, R220, PT ;  /* 0x000000dc0900720c */ /* 0x000fe40003f86270 */
[----:B------:R-:W-:Y:S01]  /*ee00*/  FMNMX.FTZ R2, R209, R10, !PT ;  /* 0x0000000ad1027209 */ /* 0x000fe20007810000 */
[----:B-1----:R-:W-:Y:S01]  /*ee10*/  FMUL.FTZ R211, R82, R3 ;  /* 0x0000000352d37220 */ /* 0x002fe20000410000 */
[----:B------:R-:W-:-:S02]  /*ee20*/  ISETP.LT.OR P2, PT, R8, R216, P2 ;  /* 0x000000d80800720c */ /* 0x000fc40001741670 */
[----:B---3--:R-:W-:Y:S01]  /*ee30*/  FSEL R12, R207, -INF , !P6 ;  /* 0xff800000cf0c7808 */ /* 0x008fe20007000000 */
[----:B------:R-:W-:Y:S01]  /*ee40*/  IMAD.MOV.U32 R82, RZ, RZ, R22 ;  /* 0x000000ffff527224 */ /* 0x000fe200078e0016 */
[----:B------:R-:W-:Y:S01]  /*ee50*/  ISETP.LT.OR P3, PT, R9, R217, P3 ;  /* 0x000000d90900720c */ /* 0x000fe20001f61670 */
[----:B------:R-:W-:Y:S01]  /*ee60*/  FMUL.FTZ R249, R83, R3 ;  /* 0x0000000353f97220 */ /* 0x000fe20000410000 */
[----:B------:R-:W-:Y:S01]  /*ee70*/  ISETP.LT.OR P4, PT, R9, R216, P4 ;  /* 0x000000d80900720c */ /* 0x000fe20002781670 */
[----:B------:R-:W-:Y:S01]  /*ee80*/  IMAD.MOV.U32 R83, RZ, RZ, R23 ;  /* 0x000000ffff537224 */ /* 0x000fe200078e0017 */
[----:B------:R-:W-:Y:S02]  /*ee90*/  FSEL R22, R186, -INF , !P5 ;  /* 0xff800000ba167808 */ /* 0x000fe40006800000 */
[----:B------:R-:W-:Y:S01]  /*eea0*/  FMNMX.FTZ R2, R12, R2, !PT ;  /* 0x000000020c027209 */ /* 0x000fe20007810000 */
[----:B------:R-:W-:Y:S01]  /*eeb0*/  FFMA.FTZ R52, R19, UR43, -R4 ;  /* 0x0000002b13347c23 */ /* 0x000fe20008010804 */
[----:B------:R-:W-:-:S02]  /*eec0*/  FSEL R23, R214, -INF , !P2 ;  /* 0xff800000d6177808 */ /* 0x000fc40005000000 */
[----:B------:R-:W-:Y:S02]  /*eed0*/  FSEL R24, R185, -INF , !P3 ;  /* 0xff800000b9187808 */ /* 0x000fe40005800000 */
[-C--:B------:R-:W-:Y:S02]  /*eee0*/  ISETP.GE.AND P2, PT, R6, R220.reuse, PT ;  /* 0x000000dc0600720c */ /* 0x080fe40003f46270 */
[----:B------:R-:W-:Y:S02]  /*eef0*/  ISETP.GE.AND P3, PT, R7, R220, PT ;  /* 0x000000dc0700720c */ /* 0x000fe40003f66270 */
[----:B------:R-:W-:Y:S02]  /*ef00*/  FSEL R19, R187, -INF , !P4 ;  /* 0xff800000bb137808 */ /* 0x000fe40006000000 */
[----:B------:R-:W-:Y:S02]  /*ef10*/  FMNMX.FTZ R2, R22, R2, !PT ;  /* 0x0000000216027209 */ /* 0x000fe40007810000 */
[-C--:B------:R-:W-:Y:S01]  /*ef20*/  ISETP.LT.OR P2, PT, R6, R216.reuse, P2 ;  /* 0x000000d80600720c */ /* 0x080fe20001741670 */
[----:B------:R-:W-:Y:S01]  /*ef30*/  IMAD.MOV.U32 R48, RZ, RZ, R190 ;  /* 0x000000ffff307224 */ /* 0x000fe200078e00be */
[----:B------:R-:W-:Y:S01]  /*ef40*/  ISETP.LT.OR P3, PT, R7, R216, P3 ;  /* 0x000000d80700720c */ /* 0x000fe20001f61670 */
[----:B------:R-:W-:Y:S01]  /*ef50*/  IMAD.MOV.U32 R69, RZ, RZ, R189 ;  /* 0x000000ffff457224 */ /* 0x000fe200078e00bd */
[----:B------:R-:W-:Y:S01]  /*ef60*/  FMNMX.FTZ R2, R19, R2, !PT ;  /* 0x0000000213027209 */ /* 0x000fe20007810000 */
[-C--:B------:R-:W-:Y:S01]  /*ef70*/  FMUL.FTZ R234, R166, R3.reuse ;  /* 0x00000003a6ea7220 */ /* 0x080fe20000410000 */
        /* <DEDUP_REMOVED lines=30> */
[----:B----4-:R-:W-:Y:S01]  /*f160*/  FFMA.FTZ R49, R231, R3, R35 ;  /* 0x00000003e7317223 */ /* 0x010fe20000010023 */
[----:B------:R-:W-:Y:S01]  /*f170*/  FFMA.FTZ R81, R18, UR43, -R4 ;  /* 0x0000002b12517c23 */ /* 0x000fe20008010804 */
[----:B------:R-:W-:-:S02]  /*f180*/  FSEL R17, R182, -INF , !P2 ;  /* 0xff800000b6117808 */ /* 0x000fc40005000000 */
[----:B------:R-:W-:Y:S02]  /*f190*/  FMNMX.FTZ R3, R237, R25, !PT ;  /* 0x00000019ed037209 */ /* 0x000fe40007810000 */
[----:B------:R-:W-:Y:S02]  /*f1a0*/  FSEL R18, R215, -INF , !P3 ;  /* 0xff800000d7127808 */ /* 0x000fe40005800000 */
[----:B------:R-:W-:Y:S02]  /*f1b0*/  ISETP.GE.AND P2, PT, R5, R220, PT ;  /* 0x000000dc0500720c */ /* 0x000fe40003f46270 */
[----:B------:R-:W-:Y:S02]  /*f1c0*/  FMNMX.FTZ R2, R23, R2, !PT ;  /* 0x0000000217027209 */ /* 0x000fe40007810000 */
[----:B------:R-:W-:Y:S02]  /*f1d0*/  ISETP.GE.AND P6, PT, R8, R221, PT ;  /* 0x000000dd0800720c */ /* 0x000fe40003fc6270 */
[----:B------:R-:W-:-:S02]  /*f1e0*/  FMNMX.FTZ R3, R27, R3, !PT ;  /* 0x000000031b037209 */ /* 0x000fc40007810000 */
[----:B------:R-:W-:Y:S02]  /*f1f0*/  ISETP.LT.OR P2, PT, R5, R216, P2 ;  /* 0x000000d80500720c */ /* 0x000fe40001741670 */
[----:B------:R-:W-:Y:S01]  /*f200*/  FMNMX.FTZ R2, R18, R2, !PT ;  /* 0x0000000212027209 */ /* 0x000fe20007810000 */
[----:B------:R-:W-:Y:S01]  /*f210*/  FFMA.FTZ R113, R13, UR43, -R4 ;  /* 0x0000002b0d717c23 */ /* 0x000fe20008010804 */
[----:B------:R-:W-:Y:S02]  /*f220*/  ISETP.GE.AND P3, PT, R5, R221, PT ;  /* 0x000000dd0500720c */ /* 0x000fe40003f66270 */
[----:B------:R-:W-:Y:S02]  /*f230*/  ISETP.LT.OR P6, PT, R8, R217, P6 ;  /* 0x000000d90800720c */ /* 0x000fe400037c1670 */
[----:B------:R-:W-:Y:S02]  /*f240*/  ISETP.GE.AND P5, PT, R7, R221, PT ;  /* 0x000000dd0700720c */ /* 0x000fe40003fa6270 */
[----:B------:R-:W-:-:S02]  /*f250*/  FMNMX.FTZ R3, R26, R3, !PT ;  /* 0x000000031a037209 */ /* 0x000fc40007810000 */
[----:B------:R-:W-:Y:S02]  /*f260*/  FSEL R13, R183, -INF , !P2 ;  /* 0xff800000b70d7808 */ /* 0x000fe40005000000 */
[----:B------:R-:W-:Y:S02]  /*f270*/  FMNMX.FTZ R2, R17, R2, !PT ;  /* 0x0000000211027209 */ /* 0x000fe40007810000 */
[-C--:B------:R-:W-:Y:S02]  /*f280*/  ISETP.LT.OR P3, PT, R5, R217.reuse, P3 ;  /* 0x000000d90500720c */ /* 0x080fe40001f61670 */
[----:B------:R-:W-:Y:S02]  /*f290*/  ISETP.LT.OR P5, PT, R7, R217, P5 ;  /* 0x000000d90700720c */ /* 0x000fe40002fa1670 */
[----:B------:R-:W-:Y:S02]  /*f2a0*/  ISETP.GE.AND P4, PT, R6, R221, PT ;  /* 0x000000dd0600720c */ /* 0x000fe40003f86270 */
[----:B------:R-:W-:-:S02]  /*f2b0*/  FSEL R5, R212, -INF , !P6 ;  /* 0xff800000d4057808 */ /* 0x000fc40007000000 */
[----:B------:R-:W-:Y:S02]  /*f2c0*/  FMNMX.FTZ R3, R24, R3, !PT ;  /* 0x0000000318037209 */ /* 0x000fe40007810000 */
[----:B------:R-:W-:Y:S01]  /*f2d0*/  FMNMX.FTZ R2, R13, R2, !PT ;  /* 0x000000020d027209 */ /* 0x000fe20007810000 */
[--C-:B------:R-:W-:Y:S01]  /*f2e0*/  FFMA.FTZ R85, R16, UR43, -R4.reuse ;  /* 0x0000002b10557c23 */ /* 0x100fe20008010804 */
[----:B------:R-:W-:Y:S02]  /*f2f0*/  ISETP.LT.OR P4, PT, R6, R217, P4 ;  /* 0x000000d90600720c */ /* 0x000fe40002781670 */
[----:B------:R-:W-:Y:S02]  /*f300*/  FSEL R16, R213, -INF , !P5 ;  /* 0xff800000d5107808 */ /* 0x000fe40006800000 */
[----:B------:R-:W-:Y:S01]  /*f310*/  FMNMX.FTZ R3, R5, R3, !PT ;  /* 0x0000000305037209 */ /* 0x000fe20007810000 */
[----:B------:R-:W1:Y:S01]  /*f320*/  SHFL.BFLY PT, R6, R2, 0x2, 0x1f ;  /* 0x0c401f0002067f89 */ /* 0x000e6200000e0000 */
[----:B------:R-:W-:Y:S01]  /*f330*/  FFMA.FTZ R96, R15, UR43, -R4 ;  /* 0x0000002b0f607c23 */ /* 0x000fe20008010804 */
[----:B------:R-:W-:-:S02]  /*f340*/  FSEL R15, R180, -INF , !P4 ;  /* 0xff800000b40f7808 */ /* 0x000fc40006000000 */
[----:B------:R-:W-:Y:S01]  /*f350*/  FMNMX.FTZ R3, R16, R3, !PT ;  /* 0x0000000310037209 */ /* 0x000fe20007810000 */
[----:B------:R-:W-:Y:S01]  /*f360*/  FFMA.FTZ R112, R14, UR43, -R4 ;  /* 0x0000002b0e707c23 */ /* 0x000fe20008010804 */
[----:B------:R-:W-:Y:S02]  /*f370*/  FSEL R14, R181, -INF , !P3 ;  /* 0xff800000b50e7808 */ /* 0x000fe40005800000 */
[----:B------:R-:W-:-:S04]  /*f380*/  FMNMX.FTZ R3, R15, R3, !PT ;  /* 0x000000030f037209 */ /* 0x000fc80007810000 */
[----:B------:R-:W-:-:S05]  /*f390*/  FMNMX.FTZ R3, R14, R3, !PT ;  /* 0x000000030e037209 */ /* 0x000fca0007810000 */
[----:B------:R-:W3:Y:S01]  /*f3a0*/  SHFL.BFLY PT, R4, R3, 0x2, 0x1f ;  /* 0x0c401f0003047f89 */ /* 0x000ee200000e0000 */
[----:B-1----:R-:W-:-:S05]  /*f3b0*/  FMNMX.FTZ R2, R2, R6, !PT ;  /* 0x0000000602027209 */ /* 0x002fca0007810000 */
[----:B------:R-:W1:Y:S01]  /*f3c0*/  SHFL.BFLY PT, R6, R2, 0x1, 0x1f ;  /* 0x0c201f0002067f89 */ /* 0x000e6200000e0000 */
[----:B---3--:R-:W-:-:S05]  /*f3d0*/  FMNMX.FTZ R4, R3, R4, !PT ;  /* 0x0000000403047209 */ /* 0x008fca0007810000 */
[----:B------:R-:W3:Y:S01]  /*f3e0*/  SHFL.BFLY PT, R7, R4, 0x1, 0x1f ;  /* 0x0c201f0004077f89 */ /* 0x000ee200000e0000 */
[----:B------:R-:W-:Y:S01]  /*f3f0*/  IMAD.MOV.U32 R100, RZ, RZ, R132 ;  /* 0x000000ffff647224 */ /* 0x000fe200078e0084 */
[----:B-1----:R-:W-:-:S04]  /*f400*/  FMNMX.FTZ R132, R2, R6, !PT ;  /* 0x0000000602847209 */ /* 0x002fc80007810000 */
[C---:B------:R-:W-:Y:S01]  /*f410*/  FSETP.NEU.FTZ.AND P2, PT, R132.reuse, -INF , PT ;  /* 0xff8000008400780b */ /* 0x040fe20003f5d000 */
[----:B------:R-:W-:Y:S01]  /*f420*/  FMUL.FTZ R3, R132, UR43 ;  /* 0x0000002b84037c20 */ /* 0x000fe20008410000 */
[----:B------:R3:W-:Y:S04]  /*f430*/  MUFU.EX2 R11, R135 ;  /* 0x00000087000b7308 */ /* 0x0007e80000000800 */
[----:B------:R-:W-:-:S05]  /*f440*/  FSEL R3, R3, RZ, P2 ;  /* 0x000000ff03037208 */ /* 0x000fca0001000000 */
[----:B------:R-:W-:-:S04]  /*f450*/  FFMA.FTZ R2, R10, UR43, -R3 ;  /* 0x0000002b0a027c23 */ /* 0x000fc80008010803 */
[----:B------:R1:W-:Y:S01]  /*f460*/  MUFU.EX2 R8, R2 ;  /* 0x0000000200087308 */ /* 0x0003e20000000800 */
[----:B---3--:R-:W-:Y:S02]  /*f470*/  FMNMX.FTZ R135, R4, R7, !PT ;  /* 0x0000000704877209 */ /* 0x008fe40007810000 */
[----:B------:R-:W-:-:S05]  /*f480*/  FSEL R4, R132, RZ, P2 ;  /* 0x000000ff84047208 */ /* 0x000fca0001000000 */
[----:B------:R-:W-:Y:S01]  /*f490*/  FADD.FTZ R4, R209, -R4 ;  /* 0x80000004d1047221 */ /* 0x000fe20000010000 */
[----:B-1----:R-:W-:-:S04]  /*f4a0*/  FFMA.FTZ R2, R12, UR43, -R3 ;  /* 0x0000002b0c027c23 */ /* 0x002fc80008010803 */
[----:B------:R1:W-:Y:S01]  /*f4b0*/  MUFU.EX2 R7, R2 ;  /* 0x0000000200077308 */ /* 0x0003e20000000800 */
[----:B------:R-:W-:Y:S01]  /*f4c0*/  FSETP.NEU.FTZ.AND P5, PT, R135, -INF , PT ;  /* 0xff8000008700780b */ /* 0x000fe20003fbd000 */
[--C-:B------:R-:W-:Y:S01]  /*f4d0*/  FFMA.FTZ R6, R22, UR43, -R3.reuse ;  /* 0x0000002b16067c23 */ /* 0x100fe20008010803 */
[----:B------:R-:W-:Y:S01]  /*f4e0*/  FFMA.FTZ R10, R19, UR43, -R3 ;  /* 0x0000002b130a7c23 */ /* 0x000fe20008010803 */
[----:B-1----:R-:W-:Y:S01]  /*f4f0*/  FMUL.FTZ R2, R4, UR43 ;  /* 0x0000002b04027c20 */ /* 0x002fe20008410000 */
[----:B------:R-:W-:-:S05]  /*f500*/  FMUL.FTZ R4, R135, UR43 ;  /* 0x0000002b87047c20 */ /* 0x000fca0008410000 */
[----:B------:R-:W1:Y:S01]  /*f510*/  MUFU.EX2 R2, R2 ;  /* 0x0000000200027308 */ /* 0x000e620000000800 */
[----:B------:R-:W-:Y:S01]  /*f520*/  FSEL R4, R4, RZ, P5 ;  /* 0x000000ff04047208 */ /* 0x000fe20002800000 */
[----:B------:R-:W-:-:S06]  /*f530*/  IMAD.MOV.U32 R208, RZ, RZ, R82 ;  /* 0x000000ffffd07224 */ /* 0x000fcc00078e0052 */
[----:B------:R-:W3:Y:S01]  /*f540*/  MUFU.EX2 R6, R6 ;  /* 0x0000000600067308 */ /* 0x000ee20000000800 */
[--C-:B------:R-:W-:Y:S01]  /*f550*/  FFMA.FTZ R82, R5, UR43, -R4.reuse ;  /* 0x0000002b05527c23 */ /* 0x100fe20008010804 */
[----:B------:R-:W-:Y:S02]  /*f560*/  IMAD.MOV.U32 R209, RZ, RZ, R83 ;  /* 0x000000ffffd17224 */ /* 0x000fe400078e0053 */
[----:B------:R-:W-:Y:S01]  /*f570*/  FFMA.FTZ R25, R25, UR43, -R4 ;  /* 0x0000002b19197c23 */ /* 0x000fe20008010804 */
[----:B------:R-:W-:-:S03]  /*f580*/  IMAD.MOV.U32 R103, RZ, RZ, R97 ;  /* 0x000000ffff677224 */ /* 0x000fc600078e0061 */
[----:B------:R-:W4:Y:S01]  /*f590*/  MUFU.EX2 R5, R10 ;  /* 0x0000000a00057308 */ /* 0x000f220000000800 */
[----:B------:R-:W-:Y:S02]  /*f5a0*/  IMAD.MOV.U32 R158, RZ, RZ, R69 ;  /* 0x000000ffff9e7224 */ /* 0x000fe400078e0045 */
[----:B------:R-:W-:Y:S01]  /*f5b0*/  FFMA.FTZ R66, R26, UR43, -R4 ;  /* 0x0000002b1a427c23 */ /* 0x000fe20008010804 */
[----:B------:R-:W-:Y:S02]  /*f5c0*/  IMAD.MOV.U32 R167, RZ, RZ, R48 ;  /* 0x000000ffffa77224 */ /* 0x000fe400078e0030 */
[--C-:B------:R-:W-:Y:S01]  /*f5d0*/  FFMA.FTZ R48, R27, UR43, -R4.reuse ;  /* 0x0000002b1b307c23 */ /* 0x100fe20008010804 */
[--C-:B------:R-:W-:Y:S01]  /*f5e0*/  FFMA.FTZ R69, R24, UR43, -R4.reuse ;  /* 0x0000002b18457c23 */ /* 0x100fe20008010804 */
[--C-:B------:R-:W-:Y:S01]  /*f5f0*/  FFMA.FTZ R83, R16, UR43, -R4.reuse ;  /* 0x0000002b10537c23 */ /* 0x100fe20008010804 */
[--C-:B------:R-:W-:Y:S01]  /*f600*/  FFMA.FTZ R86, R15, UR43, -R4.reuse ;  /* 0x0000002b0f567c23 */ /* 0x100fe20008010804 */
[----:B------:R-:W-:Y:S01]  /*f610*/  FFMA.FTZ R97, R14, UR43, -R4 ;  /* 0x0000002b0e617c23 */ /* 0x000fe20008010804 */
[----:B-1----:R-:W-:Y:S01]  /*f620*/  FFMA.FTZ R4, R230, R2, R8 ;  /* 0x00000002e6047223 */ /* 0x002fe20000010008 */
[----:B------:R-:W-:-:S02]  /*f630*/  IMAD.MOV.U32 R130, RZ, RZ, R100 ;  /* 0x000000ffff827224 */ /* 0x000fc400078e0064 */
[--C-:B------:R-:W-:Y:S01]  /*f640*/  FFMA.FTZ R100, R23, UR43, -R3.reuse ;  /* 0x0000002b17647c23 */ /* 0x100fe20008010803 */
[--C-:B------:R-:W-:Y:S01]  /*f650*/  FFMA.FTZ R101, R18, UR43, -R3.reuse ;  /* 0x0000002b12657c23 */ /* 0x100fe20008010803 */
[--C-:B------:R-:W-:Y:S01]  /*f660*/  FFMA.FTZ R87, R17, UR43, -R3.reuse ;  /* 0x0000002b11577c23 */ /* 0x100fe20008010803 */
[----:B------:R-:W-:Y:S01]  /*f670*/  FFMA.FTZ R98, R13, UR43, -R3 ;  /* 0x0000002b0d627c23 */ /* 0x000fe20008010803 */
[----:B------:R-:W-:Y:S01]  /*f680*/  FADD.FTZ R3, R7, R4 ;  /* 0x0000000407037221 */ /* 0x000fe20000010000 */
[----:B------:R-:W-:-:S03]  /*f690*/  ULOP3.LUT UR4, UR44, UR29, URZ, 0x3c, !UPT ;  /* 0x0000001d2c047292 */ /* 0x000fc6000f8e3c3f */
[----:B---3--:R-:W-:-:S04]  /*f6a0*/  FADD.FTZ R3, R6, R3 ;  /* 0x0000000306037221 */ /* 0x008fc80000010000 */
[----:B----4-:R-:W-:Y:S01]  /*f6b0*/  FADD.FTZ R99, R5, R3 ;  /* 0x0000000305637221 */ /* 0x010fe20000010000 */
[----:B------:R-:W-:Y:S01]  /*f6c0*/  LOP3.LUT R3, R245, UR4, RZ, 0x3c, !PT ;  /* 0x00000004f5037c12 */ /* 0x000fe2000f8e3cff */
[----:B------:R-:W1:Y:S04]  /*f6d0*/  MUFU.EX2 R9, R136 ;  /* 0x0000008800097308 */ /* 0x000e680000000800 */
[----:B------:R-:W-:-:S05]  /*f6e0*/  IMAD.WIDE.U32 R114, R3, -0x326172a9, RZ ;  /* 0xcd9e8d5703727825 */ /* 0x000fca00078e00ff */
[----:B--2---:R-:W-:-:S05]  /*f6f0*/  LOP3.LUT R3, R115, UR26, R204, 0x96, !PT ;  /* 0x0000001a73037c12 */ /* 0x004fca000f8e96cc */
[----:B------:R-:W-:Y:S01]  /*f700*/  IMAD.WIDE.U32 R22, R3, -0x2daee0ad, RZ ;  /* 0xd2511f5303167825 */ /* 0x000fe200078e00ff */
[----:B------:R-:W-:-:S03]  /*f710*/  LOP3.LUT R3, R241, UR42, R114, 0x96, !PT ;  /* 0x0000002af1037c12 */ /* 0x000fc6000f8e9672 */
[----:B------:R-:W-:Y:S01]  /*f720*/  FADD.FTZ R4, R11, R34 ;  /* 0x000000220b047221 */ /* 0x000fe20000010000 */
[----:B------:R-:W-:Y:S02]  /*f730*/  F2FP.F16.F32.PACK_AB R102, R7, R8 ;  /* 0x000000080766723e */ /* 0x000fe400000000ff */
[----:B------:R-:W-:Y:S01]  /*f740*/  F2FP.F16.F32.PACK_AB R70, R5, R6 ;  /* 0x000000060546723e */ /* 0x000fe200000000ff */
[----:B------:R-:W-:-:S04]  /*f750*/  IMAD.WIDE.U32 R6, R3, -0x2daee0ad, RZ ;  /* 0xd2511f5303067825 */ /* 0x000fc800078e00ff */
[----:B-1----:R-:W-:Y:S01]  /*f760*/  FADD.FTZ R12, R9, R4 ;  /* 0x00000004090c7221 */ /* 0x002fe20000010000 */
[----:B------:R-:W-:Y:S02]  /*f770*/  LOP3.LUT R4, R23, UR41, R208, 0x96, !PT ;  /* 0x0000002917047c12 */ /* 0x000fe4000f8e96d0 */
[----:B------:R-:W-:Y:S02]  /*f780*/  LOP3.LUT R3, R7, UR39, R22, 0x96, !PT ;  /* 0x0000002707037c12 */ /* 0x000fe4000f8e9616 */
[----:B------:R-:W-:Y:S01]  /*f790*/  F2FP.F16.F32.PACK_AB R14, R9, R11 ;  /* 0x0000000b090e723e */ /* 0x000fe200000000ff */
[----:B------:R-:W-:-:S04]  /*f7a0*/  IMAD.WIDE.U32 R4, R4, -0x326172a9, RZ ;  /* 0xcd9e8d5704047825 */ /* 0x000fc800078e00ff */
        /* <DEDUP_REMOVED lines=8> */
[----:B------:R-:W-:-:S05]  /*f830*/  IMAD.WIDE.U32 R4, R3, -0x326172a9, RZ ;  /* 0xcd9e8d5703047825 */ /* 0x000fca00078e00ff */
[----:B------:R-:W-:-:S04]  /*f840*/  LOP3.LUT R3, R5, UR27, R6, 0x96, !PT ;  /* 0x0000001b05037c12 */ /* 0x000fc8000f8e9606 */
[----:B------:R-:W-:-:S04]  /*f850*/  LOP3.LUT R6, R3, 0xff, RZ, 0xc0, !PT ;  /* 0x000000ff03067812 */ /* 0x000fc800078ec0ff */
[----:B------:R-:W-:Y:S02]  /*f860*/  ISETP.LE.U32.AND P4, PT, R6, UR13, PT ;  /* 0x0000000d06007c0c */ /* 0x000fe4000bf83070 */
[----:B------:R-:W-:Y:S01]  /*f870*/  LOP3.LUT R6, R3, 0xffff, RZ, 0xc0, !PT ;  /* 0x0000ffff03067812 */ /* 0x000fe200078ec0ff */
[----:B------:R-:W1:Y:S03]  /*f880*/  MUFU.EX2 R9, R137 ;  /* 0x0000008900097308 */ /* 0x000e660000000800 */
[----:B------:R-:W-:Y:S02]  /*f890*/  SHF.R.U32.HI R6, RZ, 0x8, R6 ;  /* 0x00000008ff067819 */ /* 0x000fe40000011606 */
[----:B------:R-:W-:Y:S02]  /*f8a0*/  LOP3.LUT R13, R7, UR36, R8, 0x96, !PT ;  /* 0x00000024070d7c12 */ /* 0x000fe4000f8e9608 */
[----:B------:R-:W-:Y:S01]  /*f8b0*/  LOP3.LUT R6, R6, 0xffff, RZ, 0xc0, !PT ;  /* 0x0000ffff06067812 */ /* 0x000fe200078ec0ff */
[----:B------:R-:W2:Y:S03]  /*f8c0*/  MUFU.EX2 R8, R172 ;  /* 0x000000ac00087308 */ /* 0x000ea60000000800 */
[----:B------:R-:W-:-:S05]  /*f8d0*/  ISETP.LE.U32.AND P2, PT, R6, UR13, PT ;  /* 0x0000000d06007c0c */ /* 0x000fca000bf43070 */
[----:B------:R-:W3:Y:S01]  /*f8e0*/  MUFU.EX2 R7, R173 ;  /* 0x000000ad00077308 */ /* 0x000ee20000000800 */
[----:B------:R-:W-:-:S07]  /*f8f0*/  SHF.R.U32.HI R11, RZ, 0x18, R3 ;  /* 0x00000018ff0b7819 */ /* 0x000fce0000011603 */
[----:B------:R-:W4:Y:S01]  /*f900*/  MUFU.EX2 R6, R176 ;  /* 0x000000b000067308 */ /* 0x000f220000000800 */
[----:B------:R-:W-:Y:S01]  /*f910*/  ISETP.LE.U32.AND P6, PT, R11, UR13, PT ;  /* 0x0000000d0b007c0c */ /* 0x000fe2000bfc3070 */
[----:B-1----:R-:W-:Y:S01]  /*f920*/  FADD.FTZ R11, R9, R12 ;  /* 0x0000000c090b7221 */ /* 0x002fe20000010000 */
[----:B------:R-:W-:-:S03]  /*f930*/  SHF.R.U32.HI R3, RZ, 0x10, R3 ;  /* 0x00000010ff037819 */ /* 0x000fc60000011603 */
[----:B--2---:R-:W-:Y:S01]  /*f940*/  FADD.FTZ R11, R8, R11 ;  /* 0x0000000b080b7221 */ /* 0x004fe20000010000 */
[----:B------:R-:W-:-:S04]  /*f950*/  LOP3.LUT R3, R3, 0xff, RZ, 0xc0, !PT ;  /* 0x000000ff03037812 */ /* 0x000fc800078ec0ff */
[----:B------:R-:W-:Y:S01]  /*f960*/  ISETP.LE.U32.AND P3, PT, R3, UR13, PT ;  /* 0x0000000d03007c0c */ /* 0x000fe2000bf63070 */
[----:B---3--:R-:W-:Y:S01]  /*f970*/  FADD.FTZ R3, R7, R11 ;  /* 0x0000000b07037221 */ /* 0x008fe20000010000 */
[C---:B----4-:R-:W-:Y:S02]  /*f980*/  F2FP.F16.F32.PACK_AB R36, R6.reuse, R7 ;  /* 0x000000070624723e */ /* 0x050fe400000000ff */
[----:B------:R-:W1:Y:S01]  /*f990*/  MUFU.EX2 R7, R52 ;  /* 0x0000003400077308 */ /* 0x000e620000000800 */
[----:B------:R-:W-:Y:S01]  /*f9a0*/  FADD.FTZ R3, R6, R3 ;  /* 0x0000000306037221 */ /* 0x000fe20000010000 */
[----:B------:R-:W-:-:S04]  /*f9b0*/  PRMT R18, R80, 0x7610, R18 ;  /* 0x0000761050127816 */ /* 0x000fc80000000012 */
[----:B------:R2:W-:Y:S01]  /*f9c0*/  STL [R1+0x68], R3 ;  /* 0x0000680301007387 */ /* 0x0005e20000100800 */
[----:B------:R-:W-:Y:S01]  /*f9d0*/  FSEL R6, R135, RZ, P5 ;  /* 0x000000ff87067208 */ /* 0x000fe20002800000 */
[----:B------:R-:W-:Y:S01]  /*f9e0*/  @!P4 HADD2 R54, -R18.H0_H0, -RZ.H0_H0 ;  /* 0xa00000ff1236c230 */ /* 0x000fe20000000900 */
[----:B------:R-:W-:Y:S02]  /*f9f0*/  PRMT R17, R80, 0x7632, R17 ;  /* 0x0000763250117816 */ /* 0x000fe40000000011 */
[----:B------:R-:W-:Y:S02]  /*fa00*/  F2FP.F16.F32.PACK_AB R9, R8, R9 ;  /* 0x000000090809723e */ /* 0x000fe400000000ff */
[----:B------:R-:W-:Y:S02]  /*fa10*/  LOP3.LUT R5, R4, 0xffff, RZ, 0xc0, !PT ;  /* 0x0000ffff04057812 */ /* 0x000fe400078ec0ff */
[----:B------:R-:W-:Y:S02]  /*fa20*/  SHF.R.U32.HI R8, RZ, 0x10, R4 ;  /* 0x00000010ff087819 */ /* 0x000fe40000011604 */
[----:B------:R-:W-:-:S02]  /*fa30*/  PRMT R80, R18, 0x5410, R17 ;  /* 0x0000541012507816 */ /* 0x000fc40000000011 */
[----:B------:R-:W-:Y:S02]  /*fa40*/  @!P4 PRMT R18, R54, 0x5410, RZ ;  /* 0x000054103612c816 */ /* 0x000fe400000000ff */
[----:B--2---:R-:W-:-:S04]  /*fa50*/  LOP3.LUT R3, R4, 0xff, RZ, 0xc0, !PT ;  /* 0x000000ff04037812 */ /* 0x004fc800078ec0ff */
[----:B------:R-:W-:Y:S02]  /*fa60*/  ISETP.LE.U32.AND P5, PT, R3, UR13, PT ;  /* 0x0000000d03007c0c */ /* 0x000fe4000bfa3070 */
[----:B------:R-:W-:Y:S02]  /*fa70*/  SHF.R.U32.HI R3, RZ, 0x18, R4 ;  /* 0x00000018ff037819 */ /* 0x000fe40000011604 */
[----:B-1----:R-:W-:Y:S02]  /*fa80*/  F2FP.F16.F32.PACK_AB R4, R7, R35 ;  /* 0x000000230704723e */ /* 0x002fe400000000ff */
[----:B------:R-:W-:Y:S02]  /*fa90*/  ISETP.LE.U32.AND P4, PT, R3, UR13, PT ;  /* 0x0000000d03007c0c */ /* 0x000fe4000bf83070 */
[----:B------:R-:W-:Y:S01]  /*faa0*/  SHF.R.U32.HI R3, RZ, 0x8, R5 ;  /* 0x00000008ff037819 */ /* 0x000fe20000011605 */
[----:B------:R-:W-:Y:S01]  /*fab0*/  @!P2 HADD2 R55, -R17.H0_H0, -RZ.H0_H0 ;  /* 0xa00000ff1137a230 */ /* 0x000fe20000000900 */
[----:B------:R-:W-:-:S02]  /*fac0*/  PRMT R15, R4, 0x7632, R15 ;  /* 0x00007632040f7816 */ /* 0x000fc4000000000f */
[----:B------:R-:W-:Y:S02]  /*fad0*/  LOP3.LUT R3, R3, 0xffff, RZ, 0xc0, !PT ;  /* 0x0000ffff03037812 */ /* 0x000fe400078ec0ff */
[----:B------:R-:W-:Y:S01]  /*fae0*/  @!P2 PRMT R17, R55, 0x5410, RZ ;  /* 0x000054103711a816 */ /* 0x000fe200000000ff */
[----:B------:R-:W-:Y:S01]  /*faf0*/  @!P6 HADD2 R64, -R15.H0_H0, -RZ.H0_H0 ;  /* 0xa00000ff0f40e230 */ /* 0x000fe20000000900 */
[----:B------:R-:W-:Y:S02]  /*fb00*/  PRMT R16, R4, 0x7610, R16 ;  /* 0x0000761004107816 */ /* 0x000fe40000000010 */
[----:B------:R-:W-:Y:S01]  /*fb10*/  ISETP.LE.U32.AND P2, PT, R3, UR13, PT ;  /* 0x0000000d03007c0c */ /* 0x000fe2000bf43070 */
[----:B------:R-:W-:Y:S01]  /*fb20*/  FADD.FTZ R6, R237, -R6 ;  /* 0x80000006ed067221 */ /* 0x000fe20000010000 */
[----:B------:R-:W-:Y:S02]  /*fb30*/  LOP3.LUT R3, R8, 0xff, RZ, 0xc0, !PT ;  /* 0x000000ff08037812 */ /* 0x000fe400078ec0ff */
[----:B------:R-:W-:-:S02]  /*fb40*/  PRMT R54, R16, 0x5410, R15 ;  /* 0x0000541010367816 */ /* 0x000fc4000000000f */
[----:B------:R-:W-:Y:S02]  /*fb50*/  @!P6 PRMT R15, R64, 0x5410, RZ ;  /* 0x00005410400fe816 */ /* 0x000fe400000000ff */
[----:B------:R-:W-:Y:S01]  /*fb60*/  ISETP.LE.U32.AND P6, PT, R3, UR13, PT ;  /* 0x0000000d03007c0c */ /* 0x000fe2000bfc3070 */
[----:B------:R-:W-:Y:S01]  /*fb70*/  FMUL.FTZ R3, R6, UR43 ;  /* 0x0000002b06037c20 */ /* 0x000fe20008410000 */
[----:B------:R-:W-:Y:S08]  /*fb80*/  MUFU.EX2 R25, R25 ;  /* 0x0000001900197308 */ /* 0x000ff00000000800 */
[----:B------:R-:W1:Y:S01]  /*fb90*/  MUFU.EX2 R3, R3 ;  /* 0x0000000300037308 */ /* 0x000e620000000800 */
[----:B------:R-:W-:-:S02]  /*fba0*/  PRMT R26, R14, 0x7610, R26 ;  /* 0x000076100e1a7816 */ /* 0x000fc4000000001a */
[----:B------:R-:W-:Y:S01]  /*fbb0*/  PRMT R187, R14, 0x7632, R187 ;  /* 0x000076320ebb7816 */ /* 0x000fe200000000bb */
[----:B------:R-:W-:Y:S02]  /*fbc0*/  @!P3 HADD2 R65, -R16.H0_H0, -RZ.H0_H0 ;  /* 0xa00000ff1041b230 */ /* 0x000fe40000000900 */
[----:B------:R-:W-:-:S04]  /*fbd0*/  IMAD.WIDE.U32 R4, R13, -0x2daee0ad, RZ ;  /* 0xd2511f530d047825 */ /* 0x000fc800078e00ff */
[----:B------:R-:W-:Y:S01]  /*fbe0*/  @!P5 HADD2 R68, -R26.H0_H0, -RZ.H0_H0 ;  /* 0xa00000ff1a44d230 */ /* 0x000fe20000000900 */
[----:B------:R2:W-:Y:S01]  /*fbf0*/  MUFU.EX2 R27, R81 ;  /* 0x00000051001b7308 */ /* 0x0005e20000000800 */
[----:B------:R-:W-:Y:S02]  /*fc00*/  IMAD.MOV.U32 R231, RZ, RZ, R131 ;  /* 0x000000ffffe77224 */ /* 0x000fe400078e0083 */
[----:B------:R-:W-:Y:S02]  /*fc10*/  @!P2 HADD2 R67, -R187.H0_H0, -RZ.H0_H0 ;  /* 0xa00000ffbb43a230 */ /* 0x000fe40000000900 */
[----:B------:R-:W-:Y:S02]  /*fc20*/  IMAD.MOV.U32 R241, RZ, RZ, R167 ;  /* 0x000000fffff17224 */ /* 0x000fe400078e00a7 */
[----:B------:R-:W-:Y:S01]  /*fc30*/  IMAD.MOV.U32 R213, RZ, RZ, R166 ;  /* 0x000000ffffd57224 */ /* 0x000fe200078e00a6 */
[----:B------:R3:W4:Y:S01]  /*fc40*/  MUFU.EX2 R24, R84 ;  /* 0x0000005400187308 */ /* 0x0007220000000800 */
[----:B------:R-:W-:Y:S01]  /*fc50*/  IMAD.MOV.U32 R166, RZ, RZ, R116 ;  /* 0x000000ffffa67224 */ /* 0x000fe200078e0074 */
[----:B------:R-:W-:Y:S01]  /*fc60*/  @!P3 PRMT R16, R65, 0x5410, RZ ;  /* 0x000054104110b816 */ /* 0x000fe200000000ff */
[----:B------:R-:W-:-:S02]  /*fc70*/  IMAD.MOV.U32 R167, RZ, RZ, R117 ;  /* 0x000000ffffa77224 */ /* 0x000fc400078e0075 */
[-C--:B-1----:R-:W-:Y:S01]  /*fc80*/  FFMA.FTZ R35, R229, R3.reuse, R25 ;  /* 0x00000003e5237223 */ /* 0x082fe20000010019 */
[----:B------:R-:W-:Y:S01]  /*fc90*/  LOP3.LUT R6, R5, UR21, R10, 0x96, !PT ;  /* 0x0000001505067c12 */ /* 0x000fe2000f8e960a */
[----:B------:R-:W-:Y:S02]  /*fca0*/  IMAD.MOV.U32 R65, RZ, RZ, R236 ;  /* 0x000000ffff417224 */ /* 0x000fe400078e00ec */
[-C--:B------:R-:W-:Y:S01]  /*fcb0*/  FMUL.FTZ R229, R77, R3.reuse ;  /* 0x000000034de57220 */ /* 0x080fe20000410000 */
[----:B------:R-:W-:Y:S01]  /*fcc0*/  PRMT R52, R26, 0x5410, R187 ;  /* 0x000054101a347816 */ /* 0x000fe200000000bb */
[----:B--2---:R-:W-:Y:S02]  /*fcd0*/  IMAD.MOV.U32 R81, RZ, RZ, R231 ;  /* 0x000000ffff517224 */ /* 0x004fe400078e00e7 */
[----:B------:R-:W-:Y:S01]  /*fce0*/  FMUL.FTZ R231, R79, R2 ;  /* 0x000000024fe77220 */ /* 0x000fe20000410000 */
[----:B------:R-:W-:Y:S02]  /*fcf0*/  IMAD.MOV.U32 R214, RZ, RZ, R103 ;  /* 0x000000ffffd67224 */ /* 0x000fe400078e0067 */
[-C--:B------:R-:W-:Y:S01]  /*fd00*/  FMUL.FTZ R236, R92, R3.reuse ;  /* 0x000000035cec7220 */ /* 0x080fe20000410000 */
[----:B------:R-:W-:Y:S01]  /*fd10*/  FMUL.FTZ R237, R93, R3 ;  /* 0x000000035ded7220 */ /* 0x000fe20000410000 */
[----:B------:R-:W-:Y:S01]  /*fd20*/  @!P5 PRMT R26, R68, 0x5410, RZ ;  /* 0x00005410441ad816 */ /* 0x000fe200000000ff */
[----:B------:R-:W-:Y:S01]  /*fd30*/  IMAD.MOV.U32 R79, RZ, RZ, R129 ;  /* 0x000000ffff4f7224 */ /* 0x000fe200078e0081 */
[----:B------:R-:W-:Y:S01]  /*fd40*/  @!P2 PRMT R187, R67, 0x5410, RZ ;  /* 0x0000541043bba816 */ /* 0x000fe200000000ff */
        /* <DEDUP_REMOVED lines=16> */
[----:B---3--:R-:W-:-:S02]  /*fe50*/  IMAD.MOV.U32 R84, RZ, RZ, R226 ;  /* 0x000000ffff547224 */ /* 0x008fc400078e00e2 */
        /* <DEDUP_REMOVED lines=26> */
[----:B------:R-:W-:Y:S01]  /*10000*/  LOP3.LUT R2, R6, 0xff, RZ, 0xc0, !PT ;  /* 0x000000ff06027812 */ /* 0x000fe200078ec0ff */
[----:B------:R-:W-:Y:S01]  /*10010*/  IMAD.MOV.U32 R215, RZ, RZ, R130 ;  /* 0x000000ffffd77224 */ /* 0x000fe200078e0082 */
[----:B------:R-:W-:Y:S01]  /*10020*/  LOP3.LUT R34, R115, UR26, R246, 0x96, !PT ;  /* 0x0000001a73227c12 */ /* 0x000fe2000f8e96f6 */
[----:B------:R-:W-:Y:S01]  /*10030*/  IMAD.MOV.U32 R247, RZ, RZ, R157 ;  /* 0x000000fffff77224 */ /* 0x000fe200078e009d */
[----:B------:R-:W-:Y:S01]  /*10040*/  ISETP.LE.U32.AND P5, PT, R2, UR13, PT ;  /* 0x0000000d02007c0c */ /* 0x000fe2000bfa3070 */
[----:B------:R-:W-:Y:S01]  /*10050*/  IMAD.MOV.U32 R246, RZ, RZ, R156 ;  /* 0x000000fffff67224 */ /* 0x000fe200078e009c */
[----:B------:R-:W-:Y:S01]  /*10060*/  SHF.R.U32.HI R2, RZ, 0x18, R6 ;  /* 0x00000018ff027819 */ /* 0x000fe20000011606 */
        /* <DEDUP_REMOVED lines=35> */
[----:B----4-:R-:W-:-:S02]  /*102a0*/  F2FP.F16.F32.PACK_AB R3, R24, R27 ;  /* 0x0000001b1803723e */ /* 0x010fc400000000ff */
[----:B------:R-:W-:-:S05]  /*102b0*/  ISETP.LE.U32.AND P2, PT, R2, UR13, PT ;  /* 0x0000000d02007c0c */ /* 0x000fca000bf43070 */
[----:B------:R-:W1:Y:S01]  /*102c0*/  MUFU.EX2 R19, R96 ;  /* 0x0000006000137308 */ /* 0x000e620000000800 */
[----:B------:R-:W-:Y:S02]  /*102d0*/  LOP3.LUT R2, R6, 0xffff, RZ, 0xc0, !PT ;  /* 0x0000ffff06027812 */ /* 0x000fe400078ec0ff */
[C---:B------:R-:W-:Y:S02]  /*102e0*/  PRMT R186, R3.reuse, 0x7632, R186 ;  /* 0x0000763203ba7816 */ /* 0x040fe400000000ba */
[----:B------:R-:W-:Y:S02]  /*102f0*/  SHF.R.U32.HI R2, RZ, 0x8, R2 ;  /* 0x00000008ff027819 */ /* 0x000fe40000011602 */
[----:B------:R-:W-:Y:S01]  /*10300*/  PRMT R185, R3, 0x7610, R185 ;  /* 0x0000761003b97816 */ /* 0x000fe200000000b9 */
[----:B------:R-:W-:Y:S01]  /*10310*/  @!P4 HADD2 R39, -R186.H0_H0, -RZ.H0_H0 ;  /* 0xa00000ffba27c230 */ /* 0x000fe20000000900 */
[----:B------:R-:W-:Y:S02]  /*10320*/  LOP3.LUT R2, R2, 0xffff, RZ, 0xc0, !PT ;  /* 0x0000ffff02027812 */ /* 0x000fe400078ec0ff */
[----:B------:R-:W-:-:S02]  /*10330*/  PRMT R45, R185, 0x5410, R186 ;  /* 0x00005410b92d7816 */ /* 0x000fc400000000ba */
[----:B------:R-:W-:Y:S02]  /*10340*/  @!P4 PRMT R186, R39, 0x5410, RZ ;  /* 0x0000541027bac816 */ /* 0x000fe400000000ff */
[----:B------:R-:W-:Y:S02]  /*10350*/  ISETP.LE.U32.AND P4, PT, R2, UR13, PT ;  /* 0x0000000d02007c0c */ /* 0x000fe4000bf83070 */
[----:B-1----:R-:W-:Y:S01]  /*10360*/  F2FP.F16.F32.PACK_AB R2, R19, R14 ;  /* 0x0000000e1302723e */ /* 0x002fe200000000ff */
[----:B------:R-:W-:Y:S01]  /*10370*/  @!P6 HADD2 R40, -R185.H0_H0, -RZ.H0_H0 ;  /* 0xa00000ffb928e230 */ /* 0x000fe20000000900 */
[----:B------:R-:W-:Y:S02]  /*10380*/  PRMT R184, R9, 0x7610, R184 ;  /* 0x0000761009b87816 */ /* 0x000fe400000000b8 */
[C---:B------:R-:W-:Y:S02]  /*10390*/  PRMT R182, R2.reuse, 0x7610, R182 ;  /* 0x0000761002b67816 */ /* 0x040fe400000000b6 */
[----:B------:R-:W-:-:S02]  /*103a0*/  PRMT R181, R2, 0x7632, R181 ;  /* 0x0000763202b57816 */ /* 0x000fc400000000b5 */
[----:B------:R-:W-:Y:S01]  /*103b0*/  LOP3.LUT R2, R4, 0xff, RZ, 0xc0, !PT ;  /* 0x000000ff04027812 */ /* 0x000fe200078ec0ff */
[----:B------:R-:W-:Y:S01]  /*103c0*/  @!P5 HADD2 R42, -R184.H0_H0, -RZ.H0_H0 ;  /* 0xa00000ffb82ad230 */ /* 0x000fe20000000900 */
[----:B------:R-:W-:Y:S02]  /*103d0*/  PRMT R183, R9, 0x7632, R183 ;  /* 0x0000763209b77816 */ /* 0x000fe400000000b7 */
[----:B------:R-:W-:Y:S02]  /*103e0*/  @!P6 PRMT R185, R40, 0x5410, RZ ;  /* 0x0000541028b9e816 */ /* 0x000fe400000000ff */
[----:B------:R-:W-:Y:S02]  /*103f0*/  ISETP.LE.U32.AND P6, PT, R2, UR13, PT ;  /* 0x0000000d02007c0c */ /* 0x000fe4000bfc3070 */
[----:B------:R-:W-:Y:S02]  /*10400*/  SHF.R.U32.HI R2, RZ, 0x18, R4 ;  /* 0x00000018ff027819 */ /* 0x000fe40000011604 */
[----:B------:R-:W-:-:S02]  /*10410*/  PRMT R43, R184, 0x5410, R183 ;  /* 0x00005410b82b7816 */ /* 0x000fc400000000b7 */
[----:B------:R-:W-:Y:S01]  /*10420*/  @!P5 PRMT R184, R42, 0x5410, RZ ;  /* 0x000054102ab8d816 */ /* 0x000fe200000000ff */
[----:B------:R-:W-:Y:S01]  /*10430*/  FADD.FTZ R13, R7, R49 ;  /* 0x00000031070d7221 */ /* 0x000fe20000010000 */
[----:B------:R-:W-:Y:S02]  /*10440*/  ISETP.LE.U32.AND P5, PT, R2, UR13, PT ;  /* 0x0000000d02007c0c */ /* 0x000fe4000bfa3070 */
[----:B------:R-:W-:Y:S01]  /*10450*/  SHF.R.U32.HI R8, RZ, 0x10, R6 ;  /* 0x00000010ff087819 */ /* 0x000fe20000011606 */
[----:B------:R-:W-:Y:S01]  /*10460*/  IMAD.WIDE.U32 R6, R34, -0x2daee0ad, RZ ;  /* 0xd2511f5322067825 */ /* 0x000fe200078e00ff */
[----:B------:R-:W-:Y:S02]  /*10470*/  LOP3.LUT R2, R243, UR42, R114, 0x96, !PT ;  /* 0x0000002af3027c12 */ /* 0x000fe4000f8e9672 */
[----:B------:R-:W-:Y:S02]  /*10480*/  LOP3.LUT R10, R4, 0xffff, RZ, 0xc0, !PT ;  /* 0x0000ffff040a7812 */ /* 0x000fe400078ec0ff */
[----:B------:R-:W-:Y:S01]  /*10490*/  SHF.R.U32.HI R12, RZ, 0x10, R4 ;  /* 0x00000010ff0c7819 */ /* 0x000fe20000011604 */
[----:B------:R-:W-:Y:S01]  /*104a0*/  IMAD.WIDE.U32 R4, R2, -0x2daee0ad, RZ ;  /* 0xd2511f5302047825 */ /* 0x000fe200078e00ff */
[----:B------:R-:W-:-:S04]  /*104b0*/  LOP3.LUT R3, R7, UR41, R250, 0x96, !PT ;  /* 0x0000002907037c12 */ /* 0x000fc8000f8e96fa */
[----:B------:R-:W-:Y:S01]  /*104c0*/  LOP3.LUT R2, R5, UR39, R6, 0x96, !PT ;  /* 0x0000002705027c12 */ /* 0x000fe2000f8e9606 */
[----:B------:R-:W-:-:S04]  /*104d0*/  IMAD.WIDE.U32 R6, R3, -0x326172a9, RZ ;  /* 0xcd9e8d5703067825 */ /* 0x000fc800078e00ff */
[----:B------:R-:W-:Y:S01]  /*104e0*/  IMAD.WIDE.U32 R2, R2, -0x326172a9, RZ ;  /* 0xcd9e8d5702027825 */ /* 0x000fe200078e00ff */
[----:B------:R-:W-:Y:S02]  /*104f0*/  LOP3.LUT R7, R7, UR40, R242, 0x96, !PT ;  /* 0x0000002807077c12 */ /* 0x000fe4000f8e96f2 */
[----:B------:R-:W-:Y:S02]  /*10500*/  LOP3.LUT R8, R8, 0xff, RZ, 0xc0, !PT ;  /* 0x000000ff08087812 */ /* 0x000fe400078ec0ff */
[----:B------:R-:W-:Y:S01]  /*10510*/  LOP3.LUT R3, R3, UR38, R6, 0x96, !PT ;  /* 0x0000002603037c12 */ /* 0x000fe2000f8e9606 */
[----:B------:R-:W-:Y:S01]  /*10520*/  IMAD.WIDE.U32 R6, R7, -0x2daee0ad, RZ ;  /* 0xd2511f5307067825 */ /* 0x000fe200078e00ff */
[----:B------:R-:W-:-:S03]  /*10530*/  ISETP.LE.U32.AND P3, PT, R8, UR13, PT ;  /* 0x0000000d08007c0c */ /* 0x000fc6000bf63070 */
[----:B------:R-:W-:Y:S01]  /*10540*/  IMAD.WIDE.U32 R8, R3, -0x2daee0ad, RZ ;  /* 0xd2511f5303087825 */ /* 0x000fe200078e00ff */
[----:B------:R-:W-:-:S04]  /*10550*/  LOP3.LUT R7, R7, UR37, R4, 0x96, !PT ;  /* 0x0000002507077c12 */ /* 0x000fc8000f8e9604 */
[----:B------:R-:W-:Y:S01]  /*10560*/  LOP3.LUT R3, R9, UR18, R6, 0x96, !PT ;  /* 0x0000001209037c12 */ /* 0x000fe2000f8e9606 */
[----:B------:R-:W-:-:S04]  /*10570*/  IMAD.WIDE.U32 R6, R7, -0x326172a9, RZ ;  /* 0xcd9e8d5707067825 */ /* 0x000fc800078e00ff */
[----:B------:R-:W-:Y:S01]  /*10580*/  @!P2 HADD2 R37, -R181.H0_H0, -RZ.H0_H0 ;  /* 0xa00000ffb525a230 */ /* 0x000fe20000000900 */
[----:B------:R-:W-:Y:S01]  /*10590*/  LOP3.LUT R11, R7, UR36, R2, 0x96, !PT ;  /* 0x00000024070b7c12 */ /* 0x000fe2000f8e9602 */
[----:B------:R-:W-:Y:S01]  /*105a0*/  IMAD.WIDE.U32 R2, R3, -0x326172a9, RZ ;  /* 0xcd9e8d5703027825 */ /* 0x000fe200078e00ff */
[----:B------:R-:W-:Y:S01]  /*105b0*/  PRMT R39, R182, 0x5410, R181 ;  /* 0x00005410b6277816 */ /* 0x000fe200000000b5 */
[----:B------:R-:W1:Y:S01]  /*105c0*/  MUFU.EX2 R4, R48 ;  /* 0x0000003000047308 */ /* 0x000e620000000800 */
[----:B------:R-:W-:Y:S02]  /*105d0*/  LOP3.LUT R5, R2, 0xff, RZ, 0xc0, !PT ;  /* 0x000000ff02057812 */ /* 0x000fe400078ec0ff */
[----:B------:R-:W-:Y:S02]  /*105e0*/  @!P2 PRMT R181, R37, 0x5410, RZ ;  /* 0x0000541025b5a816 */ /* 0x000fe400000000ff */
[----:B------:R-:W-:Y:S02]  /*105f0*/  ISETP.LE.U32.AND P2, PT, R5, UR13, PT ;  /* 0x0000000d05007c0c */ /* 0x000fe4000bf43070 */
[----:B------:R-:W-:Y:S01]  /*10600*/  SHF.R.U32.HI R5, RZ, 0x8, R10 ;  /* 0x00000008ff057819 */ /* 0x000fe2000001160a */
[----:B------:R-:W-:Y:S01]  /*10610*/  @!P4 HADD2 R41, -R183.H0_H0, -RZ.H0_H0 ;  /* 0xa00000ffb729c230 */ /* 0x000fe20000000900 */
[----:B------:R-:W-:-:S02]  /*10620*/  LOP3.LUT R6, R3, UR27, R6, 0x96, !PT ;  /* 0x0000001b03067c12 */ /* 0x000fc4000f8e9606 */
[----:B------:R-:W-:Y:S02]  /*10630*/  LOP3.LUT R7, R2, 0xffff, RZ, 0xc0, !PT ;  /* 0x0000ffff02077812 */ /* 0x000fe400078ec0ff */
[--C-:B------:R-:W-:Y:S02]  /*10640*/  SHF.R.U32.HI R10, RZ, 0x10, R2.reuse ;  /* 0x00000010ff0a7819 */ /* 0x100fe40000011602 */
[----:B------:R-:W-:Y:S02]  /*10650*/  SHF.R.U32.HI R3, RZ, 0x18, R2 ;  /* 0x00000018ff037819 */ /* 0x000fe40000011602 */
[----:B------:R-:W-:Y:S01]  /*10660*/  LOP3.LUT R2, R5, 0xffff, RZ, 0xc0, !PT ;  /* 0x0000ffff05027812 */ /* 0x000fe200078ec0ff */
[----:B------:R-:W-:Y:S01]  /*10670*/  @!P3 HADD2 R38, -R182.H0_H0, -RZ.H0_H0 ;  /* 0xa00000ffb626b230 */ /* 0x000fe20000000900 */
[----:B------:R-:W-:Y:S02]  /*10680*/  @!P4 PRMT R183, R41, 0x5410, RZ ;  /* 0x0000541029b7c816 */ /* 0x000fe400000000ff */
[----:B------:R-:W-:-:S02]  /*10690*/  PRMT R180, R36, 0x7610, R180 ;  /* 0x0000761024b47816 */ /* 0x000fc400000000b4 */
[----:B------:R-:W-:Y:S01]  /*106a0*/  ISETP.LE.U32.AND P4, PT, R2, UR13, PT ;  /* 0x0000000d02007c0c */ /* 0x000fe2000bf83070 */
[----:B------:R-:W-:Y:S02]  /*106b0*/  IMAD.MOV.U32 R94, RZ, RZ, R244 ;  /* 0x000000ffff5e7224 */ /* 0x000fe400078e00f4 */
[----:B------:R-:W-:Y:S01]  /*106c0*/  IMAD.MOV.U32 R95, RZ, RZ, R245 ;  /* 0x000000ffff5f7224 */ /* 0x000fe200078e00f5 */
[----:B------:R-:W-:Y:S01]  /*106d0*/  MUFU.EX2 R244, R113 ;  /* 0x0000007100f47308 */ /* 0x000fe20000000800 */
[----:B------:R-:W-:Y:S01]  /*106e0*/  @!P6 HADD2 R44, -R180.H0_H0, -RZ.H0_H0 ;  /* 0xa00000ffb42ce230 */ /* 0x000fe20000000900 */
[----:B------:R-:W-:Y:S02]  /*106f0*/  PRMT R179, R36, 0x7632, R179 ;  /* 0x0000763224b37816 */ /* 0x000fe400000000b3 */
[----:B------:R-:W-:-:S04]  /*10700*/  @!P3 PRMT R182, R38, 0x5410, RZ ;  /* 0x0000541026b6b816 */ /* 0x000fc800000000ff */
[----:B------:R-:W2:Y:S01]  /*10710*/  MUFU.EX2 R245, R112 ;  /* 0x0000007000f57308 */ /* 0x000ea20000000800 */
[----:B------:R-:W-:Y:S02]  /*10720*/  ISETP.LE.U32.AND P3, PT, R3, UR13, PT ;  /* 0x0000000d03007c0c */ /* 0x000fe4000bf63070 */
[----:B------:R-:W-:Y:S02]  /*10730*/  LOP3.LUT R2, R12, 0xff, RZ, 0xc0, !PT ;  /* 0x000000ff0c027812 */ /* 0x000fe400078ec0ff */
[----:B-1----:R-:W-:Y:S02]  /*10740*/  F2FP.F16.F32.PACK_AB R3, R4, R25 ;  /* 0x000000190403723e */ /* 0x002fe400000000ff */
[----:B------:R-:W-:Y:S02]  /*10750*/  PRMT R25, R180, 0x5410, R179 ;  /* 0x00005410b4197816 */ /* 0x000fe400000000b3 */
[----:B------:R-:W-:Y:S02]  /*10760*/  @!P6 PRMT R180, R44, 0x5410, RZ ;  /* 0x000054102cb4e816 */ /* 0x000fe400000000ff */
[----:B------:R-:W-:Y:S01]  /*10770*/  ISETP.LE.U32.AND P6, PT, R2, UR13, PT ;  /* 0x0000000d02007c0c */ /* 0x000fe2000bfc3070 */
[----:B------:R-:W-:Y:S01]  /*10780*/  @!P4 HADD2 R46, -R179.H0_H0, -RZ.H0_H0 ;  /* 0xa00000ffb32ec230 */ /* 0x000fe20000000900 */
[----:B------:R-:W-:Y:S01]  /*10790*/  SHF.R.U32.HI R2, RZ, 0x8, R7 ;  /* 0x00000008ff027819 */ /* 0x000fe20000011607 */
[----:B------:R-:W3:Y:S03]  /*107a0*/  LDL R44, [R1+0x60] ;  /* 0x00006000012c7983 */ /* 0x000ee60000100800 */
[----:B------:R-:W-:-:S02]  /*107b0*/  LOP3.LUT R2, R2, 0xffff, RZ, 0xc0, !PT ;  /* 0x0000ffff02027812 */ /* 0x000fc400078ec0ff */
[----:B------:R-:W-:Y:S02]  /*107c0*/  @!P4 PRMT R179, R46, 0x5410, RZ ;  /* 0x000054102eb3c816 */ /* 0x000fe400000000ff */
[----:B------:R-:W-:Y:S02]  /*107d0*/  ISETP.LE.U32.AND P4, PT, R2, UR13, PT ;  /* 0x0000000d02007c0c */ /* 0x000fe4000bf83070 */
[----:B--2---:R-:W-:-:S04]  /*107e0*/  F2FP.F16.F32.PACK_AB R2, R244, R245 ;  /* 0x000000f5f402723e */ /* 0x004fc800000000ff */
[C---:B------:R-:W-:Y:S02]  /*107f0*/  PRMT R178, R2.reuse, 0x7610, R178 ;  /* 0x0000761002b27816 */ /* 0x040fe400000000b2 */
[----:B------:R-:W-:-:S03]  /*10800*/  PRMT R177, R2, 0x7632, R177 ;  /* 0x0000763202b17816 */ /* 0x000fc600000000b1 */
[----:B------:R-:W-:Y:S01]  /*10810*/  @!P6 HADD2 R47, -R178.H0_H0, -RZ.H0_H0 ;  /* 0xa00000ffb22fe230 */ /* 0x000fe20000000900 */
[----:B------:R-:W-:-:S04]  /*10820*/  PRMT R36, R178, 0x5410, R177 ;  /* 0x00005410b2247816 */ /* 0x000fc800000000b1 */
[----:B------:R-:W-:Y:S02]  /*10830*/  @!P6 PRMT R178, R47, 0x5410, RZ ;  /* 0x000054102fb2e816 */ /* 0x000fe400000000ff */
[----:B------:R-:W2:Y:S01]  /*10840*/  LDL R47, [R1+0x64] ;  /* 0x00006400012f7983 */ /* 0x000ea20000100800 */
[----:B------:R-:W-:Y:S01]  /*10850*/  LOP3.LUT R2, R6, 0xff, RZ, 0xc0, !PT ;  /* 0x000000ff06027812 */ /* 0x000fe200078ec0ff */
[----:B------:R-:W-:-:S03]  /*10860*/  FADD.FTZ R9, R4, R35 ;  /* 0x0000002304097221 */ /* 0x000fc60000010000 */
[----:B------:R-:W-:Y:S02]  /*10870*/  ISETP.LE.U32.AND P6, PT, R2, UR13, PT ;  /* 0x0000000d02007c0c */ /* 0x000fe4000bfc3070 */
[----:B------:R-:W-:Y:S01]  /*10880*/  LOP3.LUT R2, R6, 0xffff, RZ, 0xc0, !PT ;  /* 0x0000ffff06027812 */ /* 0x000fe200078ec0ff */
[----:B------:R-:W1:Y:S01]  /*10890*/  MUFU.EX2 R4, R66 ;  /* 0x0000004200047308 */ /* 0x000e620000000800 */
[----:B------:R-:W-:Y:S02]  /*108a0*/  @!P5 HADD2 R50, -R177.H0_H0, -RZ.H0_H0 ;  /* 0xa00000ffb132d230 */ /* 0x000fe40000000900 */
[----:B------:R-:W-:Y:S02]  /*108b0*/  SHF.R.U32.HI R2, RZ, 0x8, R2 ;  /* 0x00000008ff027819 */ /* 0x000fe40000011602 */
[----:B------:R-:W-:-:S03]  /*108c0*/  PRMT R5, R3, 0x7610, R5 ;  /* 0x0000761003057816 */ /* 0x000fc60000000005 */
[----:B------:R-:W4:Y:S01]  /*108d0*/  MUFU.EX2 R7, R69 ;  /* 0x0000004500077308 */ /* 0x000f220000000800 */
[----:B------:R-:W-:Y:S01]  /*108e0*/  LOP3.LUT R2, R2, 0xffff, RZ, 0xc0, !PT ;  /* 0x0000ffff02027812 */ /* 0x000fe200078ec0ff */
[--C-:B------:R-:W-:Y:S01]  /*108f0*/  FADD.FTZ R12, R27, R13.reuse ;  /* 0x0000000d1b0c7221 */ /* 0x100fe20000010000 */
        /* <DEDUP_REMOVED lines=8> */
[----:B------:R-:W-:-:S04]  /*10980*/  IMAD.WIDE.U32 R2, R11, -0x2daee0ad, RZ ;  /* 0xd2511f530b027825 */ /* 0x000fc800078e00ff */
[----:B-1----:R-:W-:Y:S01]  /*10990*/  FADD.FTZ R10, R4, R9 ;  /* 0x00000009040a7221 */ /* 0x002fe20000010000 */
[----:B----4-:R-:W-:Y:S02]  /*109a0*/  F2FP.F16.F32.PACK_AB R9, R7, R4 ;  /* 0x000000040709723e */ /* 0x010fe400000000ff */
[----:B------:R-:W-:Y:S02]  /*109b0*/  LOP3.LUT R4, R3, UR21, R8, 0x96, !PT ;  /* 0x0000001503047c12 */ /* 0x000fe4000f8e9608 */
[C---:B------:R-:W-:Y:S02]  /*109c0*/  PRMT R176, R9.reuse, 0x7610, R176 ;  /* 0x0000761009b07816 */ /* 0x040fe400000000b0 */
[----:B------:R-:W-:Y:S02]  /*109d0*/  LOP3.LUT R3, R2, 0xffff, RZ, 0xc0, !PT ;  /* 0x0000ffff02037812 */ /* 0x000fe400078ec0ff */
[----:B------:R-:W-:Y:S01]  /*109e0*/  PRMT R175, R9, 0x7632, R175 ;  /* 0x0000763209af7816 */ /* 0x000fe200000000af */
[----:B------:R-:W-:Y:S01]  /*109f0*/  @!P2 HADD2 R56, -R176.H0_H0, -RZ.H0_H0 ;  /* 0xa00000ffb038a230 */ /* 0x000fe20000000900 */
[----:B------:R-:W-:-:S02]  /*10a00*/  SHF.R.U32.HI R3, RZ, 0x8, R3 ;  /* 0x00000008ff037819 */ /* 0x000fc40000011603 */
[----:B------:R-:W-:Y:S01]  /*10a10*/  LOP3.LUT R8, R2, 0xff, RZ, 0xc0, !PT ;  /* 0x000000ff02087812 */ /* 0x000fe200078ec0ff */
[----:B------:R-:W-:Y:S01]  /*10a20*/  @!P4 HADD2 R57, -R175.H0_H0, -RZ.H0_H0 ;  /* 0xa00000ffaf39c230 */ /* 0x000fe20000000900 */
[--C-:B------:R-:W-:Y:S02]  /*10a30*/  SHF.R.U32.HI R11, RZ, 0x10, R2.reuse ;  /* 0x00000010ff0b7819 */ /* 0x100fe40000011602 */
[----:B------:R-:W-:Y:S02]  /*10a40*/  SHF.R.U32.HI R2, RZ, 0x18, R2 ;  /* 0x00000018ff027819 */ /* 0x000fe40000011602 */
[----:B------:R-:W-:Y:S01]  /*10a50*/  LOP3.LUT R3, R3, 0xffff, RZ, 0xc0, !PT ;  /* 0x0000ffff03037812 */ /* 0x000fe200078ec0ff */
[----:B------:R-:W-:Y:S01]  /*10a60*/  IMAD.MOV.U32 R96, RZ, RZ, R79 ;  /* 0x000000ffff607224 */ /* 0x000fe200078e004f */
[----:B------:R-:W-:Y:S01]  /*10a70*/  PRMT R38, R176, 0x5410, R175 ;  /* 0x00005410b0267816 */ /* 0x000fe200000000af */
[----:B------:R-:W-:Y:S01]  /*10a80*/  IMAD.MOV.U32 R79, RZ, RZ, R241 ;  /* 0x000000ffff4f7224 */ /* 0x000fe200078e00f1 */
[----:B------:R-:W-:Y:S01]  /*10a90*/  @!P2 PRMT R176, R56, 0x5410, RZ ;  /* 0x0000541038b0a816 */ /* 0x000fe200000000ff */
[----:B------:R-:W-:Y:S01]  /*10aa0*/  MUFU.EX2 R241, R83 ;  /* 0x0000005300f17308 */ /* 0x000fe20000000800 */
[----:B------:R-:W-:-:S02]  /*10ab0*/  ISETP.LE.U32.AND P2, PT, R2, UR13, PT ;  /* 0x0000000d02007c0c */ /* 0x000fc4000bf43070 */
[----:B------:R-:W-:Y:S01]  /*10ac0*/  @!P4 PRMT R175, R57, 0x5410, RZ ;  /* 0x0000541039afc816 */ /* 0x000fe200000000ff */
[----:B------:R-:W-:Y:S01]  /*10ad0*/  IMAD.MOV.U32 R56, RZ, RZ, R94 ;  /* 0x000000ffff387224 */ /* 0x000fe200078e005e */
[----:B------:R-:W-:Y:S01]  /*10ae0*/  ISETP.LE.U32.AND P4, PT, R3, UR13, PT ;  /* 0x0000000d03007c0c */ /* 0x000fe2000bf83070 */
[----:B------:R-:W-:Y:S01]  /*10af0*/  IMAD.MOV.U32 R42, RZ, RZ, R93 ;  /* 0x000000ffff2a7224 */ /* 0x000fe200078e005d */
[----:B------:R-:W-:Y:S01]  /*10b00*/  LOP3.LUT R3, R4, 0xffff, RZ, 0xc0, !PT ;  /* 0x0000ffff04037812 */ /* 0x000fe200078ec0ff */
[----:B------:R-:W1:Y:S01]  /*10b10*/  MUFU.EX2 R2, R82 ;  /* 0x0000005200027308 */ /* 0x000e620000000800 */
[----:B------:R-:W-:Y:S01]  /*10b20*/  PRMT R174, R70, 0x7610, R174 ;  /* 0x0000761046ae7816 */ /* 0x000fe200000000ae */
[----:B------:R-:W-:Y:S02]  /*10b30*/  IMAD.MOV.U32 R94, RZ, RZ, R68 ;  /* 0x000000ffff5e7224 */ /* 0x000fe400078e0044 */
[----:B------:R-:W-:Y:S02]  /*10b40*/  IMAD.MOV.U32 R93, RZ, RZ, R246 ;  /* 0x000000ffff5d7224 */ /* 0x000fe400078e00f6 */
[----:B------:R-:W-:-:S02]  /*10b50*/  IMAD.MOV.U32 R68, RZ, RZ, R55 ;  /* 0x000000ffff447224 */ /* 0x000fc400078e0037 */
[----:B------:R-:W-:Y:S01]  /*10b60*/  IMAD.MOV.U32 R246, RZ, RZ, R214 ;  /* 0x000000fffff67224 */ /* 0x000fe200078e00d6 */
[----:B------:R-:W-:Y:S01]  /*10b70*/  SHF.R.U32.HI R3, RZ, 0x8, R3 ;  /* 0x00000008ff037819 */ /* 0x000fe20000011603 */
[----:B------:R-:W-:Y:S02]  /*10b80*/  IMAD.MOV.U32 R55, RZ, RZ, R240 ;  /* 0x000000ffff377224 */ /* 0x000fe400078e00f0 */
[----:B------:R-:W-:Y:S01]  /*10b90*/  IMAD.MOV.U32 R214, RZ, RZ, R211 ;  /* 0x000000ffffd67224 */ /* 0x000fe200078e00d3 */
[----:B------:R-:W-:Y:S01]  /*10ba0*/  MUFU.EX2 R240, R86 ;  /* 0x0000005600f07308 */ /* 0x000fe20000000800 */
[----:B------:R-:W-:Y:S01]  /*10bb0*/  PRMT R173, R70, 0x7632, R173 ;  /* 0x0000763246ad7816 */ /* 0x000fe200000000ad */
[----:B------:R-:W-:Y:S01]  /*10bc0*/  @!P6 HADD2 R58, -R174.H0_H0, -RZ.H0_H0 ;  /* 0xa00000ffae3ae230 */ /* 0x000fe20000000900 */
[----:B------:R-:W-:Y:S01]  /*10bd0*/  LOP3.LUT R3, R3, 0xffff, RZ, 0xc0, !PT ;  /* 0x0000ffff03037812 */ /* 0x000fe200078ec0ff */
[----:B------:R-:W-:-:S04]  /*10be0*/  @!P5 HADD2 R53, -R13.H0_H0, -RZ.H0_H0 ;  /* 0xa00000ff0d35d230 */ /* 0x000fc80000000900 */
[----:B------:R-:W4:Y:S01]  /*10bf0*/  MUFU.EX2 R211, R97 ;  /* 0x0000006100d37308 */ /* 0x000f220000000800 */
[----:B------:R-:W-:Y:S02]  /*10c00*/  PRMT R37, R174, 0x5410, R173 ;  /* 0x00005410ae257816 */ /* 0x000fe400000000ad */
[----:B------:R-:W-:Y:S01]  /*10c10*/  @!P6 PRMT R174, R58, 0x5410, RZ ;  /* 0x000054103aaee816 */ /* 0x000fe200000000ff */
[----:B------:R-:W-:Y:S01]  /*10c20*/  @!P3 HADD2 R59, -R173.H0_H0, -RZ.H0_H0 ;  /* 0xa00000ffad3bb230 */ /* 0x000fe20000000900 */
[----:B------:R-:W-:Y:S02]  /*10c30*/  ISETP.LE.U32.AND P6, PT, R3, UR13, PT ;  /* 0x0000000d03007c0c */ /* 0x000fe4000bfc3070 */
[----:B------:R-:W-:Y:S02]  /*10c40*/  @!P5 PRMT R13, R53, 0x5410, RZ ;  /* 0x00005410350dd816 */ /* 0x000fe400000000ff */
[----:B------:R-:W-:Y:S01]  /*10c50*/  ISETP.LE.U32.AND P5, PT, R8, UR13, PT ;  /* 0x0000000d08007c0c */ /* 0x000fe2000bfa3070 */
[----:B------:R-:W-:Y:S01]  /*10c60*/  FADD.FTZ R7, R7, R10 ;  /* 0x0000000a07077221 */ /* 0x000fe20000010000 */
[----:B------:R-:W-:Y:S01]  /*10c70*/  LOP3.LUT R8, R4, 0xff, RZ, 0xc0, !PT ;  /* 0x000000ff04087812 */ /* 0x000fe200078ec0ff */
[----:B------:R-:W-:Y:S01]  /*10c80*/  IMAD.MOV.U32 R57, RZ, RZ, R95 ;  /* 0x000000ffff397224 */ /* 0x000fe200078e005f */
[----:B-1----:R-:W-:Y:S01]  /*10c90*/  F2FP.F16.F32.PACK_AB R3, R241, R2 ;  /* 0x00000002f103723e */ /* 0x002fe200000000ff */
[----:B------:R-:W-:Y:S01]  /*10ca0*/  IMAD.MOV.U32 R95, RZ, RZ, R67 ;  /* 0x000000ffff5f7224 */ /* 0x000fe200078e0043 */
[----:B------:R-:W-:Y:S01]  /*10cb0*/  @!P3 PRMT R173, R59, 0x5410, RZ ;  /* 0x000054103badb816 */ /* 0x000fe200000000ff */
[----:B------:R-:W-:Y:S01]  /*10cc0*/  IMAD.MOV.U32 R67, RZ, RZ, R64 ;  /* 0x000000ffff437224 */ /* 0x000fe200078e0040 */
[----:B------:R-:W-:Y:S01]  /*10cd0*/  ISETP.LE.U32.AND P3, PT, R8, UR13, PT ;  /* 0x0000000d08007c0c */ /* 0x000fe2000bf63070 */
[----:B------:R-:W-:Y:S01]  /*10ce0*/  FADD.FTZ R64, R2, R7 ;  /* 0x0000000702407221 */ /* 0x000fe20000010000 */
[----:B------:R-:W-:-:S02]  /*10cf0*/  PRMT R139, R3, 0x7632, R139 ;  /* 0x00007632038b7816 */ /* 0x000fc4000000008b */
[----:B----4-:R-:W-:Y:S02]  /*10d00*/  F2FP.F16.F32.PACK_AB R2, R211, R240 ;  /* 0x000000f0d302723e */ /* 0x010fe400000000ff */
[----:B------:R-:W-:Y:S01]  /*10d10*/  PRMT R172, R3, 0x7610, R172 ;  /* 0x0000761003ac7816 */ /* 0x000fe200000000ac */
[----:B------:R-:W-:Y:S01]  /*10d20*/  @!P6 HADD2 R62, -R139.H0_H0, -RZ.H0_H0 ;  /* 0xa00000ff8b3ee230 */ /* 0x000fe20000000900 */
[C---:B------:R-:W-:Y:S02]  /*10d30*/  PRMT R138, R2.reuse, 0x7610, R138 ;  /* 0x00007610028a7816 */ /* 0x040fe4000000008a */
[----:B------:R-:W-:Y:S02]  /*10d40*/  PRMT R137, R2, 0x7632, R137 ;  /* 0x0000763202897816 */ /* 0x000fe40000000089 */
[----:B------:R-:W-:Y:S01]  /*10d50*/  SHF.R.U32.HI R2, RZ, 0x18, R6 ;  /* 0x00000018ff027819 */ /* 0x000fe20000011606 */
[----:B------:R-:W-:Y:S01]  /*10d60*/  IMAD.MOV.U32 R251, RZ, RZ, R84 ;  /* 0x000000fffffb7224 */ /* 0x000fe200078e0054 */
[----:B------:R-:W-:Y:S01]  /*10d70*/  PRMT R51, R172, 0x5410, R139 ;  /* 0x00005410ac337816 */ /* 0x000fe2000000008b */
[----:B------:R-:W-:Y:S01]  /*10d80*/  IMAD.MOV.U32 R84, RZ, RZ, R247 ;  /* 0x000000ffff547224 */ /* 0x000fe200078e00f7 */
[----:B------:R-:W-:Y:S01]  /*10d90*/  @!P6 PRMT R139, R62, 0x5410, RZ ;  /* 0x000054103e8be816 */ /* 0x000fe200000000ff */
[----:B------:R-:W-:Y:S01]  /*10da0*/  IMAD.MOV.U32 R247, RZ, RZ, R188 ;  /* 0x000000fffff77224 */ /* 0x000fe200078e00bc */
[----:B------:R-:W-:Y:S01]  /*10db0*/  ISETP.LE.U32.AND P6, PT, R2, UR13, PT ;  /* 0x0000000d02007c0c */ /* 0x000fe2000bfc3070 */
[----:B------:R-:W-:Y:S01]  /*10dc0*/  @!P3 HADD2 R60, -R172.H0_H0, -RZ.H0_H0 ;  /* 0xa00000ffac3cb230 */ /* 0x000fe20000000900 */
[----:B------:R-:W1:Y:S01]  /*10dd0*/  MUFU.EX2 R2, R100 ;  /* 0x0000006400027308 */ /* 0x000e620000000800 */
[----:B------:R-:W-:Y:S01]  /*10de0*/  IMAD.MOV.U32 R112, RZ, RZ, R208 ;  /* 0x000000ffff707224 */ /* 0x000fe200078e00d0 */
[----:B------:R-:W-:Y:S01]  /*10df0*/  LOP3.LUT R3, R11, 0xff, RZ, 0xc0, !PT ;  /* 0x000000ff0b037812 */ /* 0x000fe200078ec0ff */
[----:B------:R-:W-:-:S02]  /*10e00*/  IMAD.MOV.U32 R113, RZ, RZ, R209 ;  /* 0x000000ffff717224 */ /* 0x000fc400078e00d1 */
[----:B------:R-:W-:-:S03]  /*10e10*/  FADD.FTZ R9, R24, R12 ;  /* 0x0000000c18097221 */ /* 0x000fc60000010000 */
[----:B------:R-:W4:Y:S01]  /*10e20*/  MUFU.EX2 R188, R101 ;  /* 0x0000006500bc7308 */ /* 0x000f220000000800 */
[----:B------:R-:W-:Y:S02]  /*10e30*/  @!P3 PRMT R172, R60, 0x5410, RZ ;  /* 0x000054103cacb816 */ /* 0x000fe400000000ff */
[----:B------:R-:W-:-:S05]  /*10e40*/  ISETP.LE.U32.AND P3, PT, R3, UR13, PT ;  /* 0x0000000d03007c0c */ /* 0x000fca000bf63070 */
[----:B------:R-:W-:Y:S01]  /*10e50*/  MUFU.EX2 R209, R87 ;  /* 0x0000005700d17308 */ /* 0x000fe20000000800 */
[----:B------:R-:W-:-:S07]  /*10e60*/  FADD.FTZ R3, R14, R9 ;  /* 0x000000090e037221 */ /* 0x000fce0000010000 */
[----:B------:R-:W4:Y:S01]  /*10e70*/  MUFU.EX2 R208, R98 ;  /* 0x0000006200d07308 */ /* 0x000f220000000800 */
[----:B------:R-:W-:Y:S02]  /*10e80*/  IMAD.MOV.U32 R85, RZ, RZ, R92 ;  /* 0x000000ffff557224 */ /* 0x000fe400078e005c */
[----:B------:R-:W-:Y:S02]  /*10e90*/  IMAD.MOV.U32 R92, RZ, RZ, R65 ;  /* 0x000000ffff5c7224 */ /* 0x000fe400078e0041 */
[----:B------:R-:W-:Y:S01]  /*10ea0*/  FADD.FTZ R65, R19, R3 ;  /* 0x0000000313417221 */ /* 0x000fe20000010000 */
[----:B------:R-:W-:Y:S01]  /*10eb0*/  IMAD.MOV.U32 R41, RZ, RZ, R78 ;  /* 0x000000ffff297224 */ /* 0x000fe200078e004e */
[----:B------:R-:W-:Y:S01]  /*10ec0*/  SHF.R.U32.HI R3, RZ, 0x10, R6 ;  /* 0x00000010ff037819 */ /* 0x000fe20000011606 */
[----:B------:R-:W-:Y:S02]  /*10ed0*/  IMAD.MOV.U32 R78, RZ, RZ, R213 ;  /* 0x000000ffff4e7224 */ /* 0x000fe400078e00d5 */
[----:B------:R-:W-:-:S02]  /*10ee0*/  @!P5 HADD2 R61, -R138.H0_H0, -RZ.H0_H0 ;  /* 0xa00000ff8a3dd230 */ /* 0x000fc40000000900 */
[----:B------:R-:W-:Y:S01]  /*10ef0*/  IMAD.MOV.U32 R213, RZ, RZ, R212 ;  /* 0x000000ffffd57224 */ /* 0x000fe200078e00d4 */
[----:B------:R-:W-:Y:S01]  /*10f00*/  LOP3.LUT R3, R3, 0xff, RZ, 0xc0, !PT ;  /* 0x000000ff03037812 */ /* 0x000fe200078ec0ff */
[----:B------:R-:W-:Y:S01]  /*10f10*/  IMAD.MOV.U32 R212, RZ, RZ, R215 ;  /* 0x000000ffffd47224 */ /* 0x000fe200078e00d7 */
[----:B------:R-:W-:Y:S01]  /*10f20*/  UIADD3 UR4, UR29, -0x4498517b, URZ ;  /* 0xbb67ae851d047890 */ /* 0x000fe2000fffe03f */
[----:B------:R-:W-:Y:S02]  /*10f30*/  IMAD.MOV.U32 R215, RZ, RZ, R252 ;  /* 0x000000ffffd77224 */ /* 0x000fe400078e00fc */
[----:B-1----:R-:W-:Y:S01]  /*10f40*/  FADD.FTZ R252, R2, R99 ;  /* 0x0000006302fc7221 */ /* 0x002fe20000010000 */
[----:B------:R-:W-:Y:S01]  /*10f50*/  PRMT R50, R138, 0x5410, R137 ;  /* 0x000054108a327816 */ /* 0x000fe20000000089 */
[----:B------:R-:W-:Y:S01]  /*10f60*/  @!P4 HADD2 R63, -R137.H0_H0, -RZ.H0_H0 ;  /* 0xa00000ff893fc230 */ /* 0x000fe20000000900 */
[----:B----4-:R-:W-:Y:S02]  /*10f70*/  F2FP.F16.F32.PACK_AB R2, R188, R2 ;  /* 0x00000002bc02723e */ /* 0x010fe400000000ff */
[----:B------:R-:W-:-:S02]  /*10f80*/  @!P5 PRMT R138, R61, 0x5410, RZ ;  /* 0x000054103d8ad816 */ /* 0x000fc400000000ff */
[----:B------:R-:W-:Y:S02]  /*10f90*/  F2FP.F16.F32.PACK_AB R6, R208, R209 ;  /* 0x000000d1d006723e */ /* 0x000fe400000000ff */
[----:B------:R-:W-:Y:S02]  /*10fa0*/  ISETP.LE.U32.AND P5, PT, R3, UR13, PT ;  /* 0x0000000d03007c0c */ /* 0x000fe4000bfa3070 */
[----:B------:R-:W-:Y:S02]  /*10fb0*/  SHF.R.U32.HI R3, RZ, 0x18, R4 ;  /* 0x00000018ff037819 */ /* 0x000fe40000011604 */
[C---:B------:R-:W-:Y:S02]  /*10fc0*/  PRMT R34, R2.reuse, 0x7610, R34 ;  /* 0x0000761002227816 */ /* 0x040fe40000000022 */
[----:B------:R-:W-:Y:S02]  /*10fd0*/  PRMT R27, R2, 0x7632, R27 ;  /* 0x00007632021b7816 */ /* 0x000fe4000000001b */
[----:B------:R-:W-:-:S02]  /*10fe0*/  PRMT R136, R6, 0x7610, R136 ;  /* 0x0000761006887816 */ /* 0x000fc40000000088 */
[----:B------:R-:W-:Y:S02]  /*10ff0*/  LOP3.LUT R2, R113, UR4, R56, 0x96, !PT ;  /* 0x0000000471027c12 */ /* 0x000fe4000f8e9638 */
[----:B------:R-:W-:Y:S02]  /*11000*/  @!P4 PRMT R137, R63, 0x5410, RZ ;  /* 0x000054103f89c816 */ /* 0x000fe400000000ff */
[----:B------:R-:W-:Y:S02]  /*11010*/  ISETP.LE.U32.AND P4, PT, R3, UR13, PT ;  /* 0x0000000d03007c0c */ /* 0x000fe4000bf83070 */
[----:B------:R-:W-:Y:S01]  /*11020*/  SHF.R.U32.HI R3, RZ, 0x10, R4 ;  /* 0x00000010ff037819 */ /* 0x000fe20000011604 */
[----:B------:R-:W-:Y:S01]  /*11030*/  @!P3 HADD2 R71, -R136.H0_H0, -RZ.H0_H0 ;  /* 0xa00000ff8847b230 */ /* 0x000fe20000000900 */
[----:B------:R-:W-:Y:S01]  /*11040*/  PRMT R35, R6, 0x7632, R35 ;  /* 0x0000763206237816 */ /* 0x000fe20000000023 */
[----:B------:R-:W-:Y:S01]  /*11050*/  IMAD.WIDE.U32 R242, R2, -0x326172a9, RZ ;  /* 0xcd9e8d5702f27825 */ /* 0x000fe200078e00ff */
[----:B------:R-:W-:-:S02]  /*11060*/  LOP3.LUT R2, R23, UR41, R112, 0x96, !PT ;  /* 0x0000002917027c12 */ /* 0x000fc4000f8e9670 */
[----:B------:R-:W-:Y:S02]  /*11070*/  LOP3.LUT R3, R3, 0xff, RZ, 0xc0, !PT ;  /* 0x000000ff03037812 */ /* 0x000fe400078ec0ff */
[----:B------:R-:W-:Y:S01]  /*11080*/  PRMT R49, R136, 0x5410, R35 ;  /* 0x0000541088317816 */ /* 0x000fe20000000023 */
[----:B------:R-:W-:Y:S01]  /*11090*/  IMAD.WIDE.U32 R8, R2, -0x326172a9, RZ ;  /* 0xcd9e8d5702087825 */ /* 0x000fe200078e00ff */
[----:B------:R-:W-:Y:S02]  /*110a0*/  @!P3 PRMT R136, R71, 0x5410, RZ ;  /* 0x000054104788b816 */ /* 0x000fe400000000ff */
[----:B------:R-:W-:Y:S02]  /*110b0*/  ISETP.LE.U32.AND P3, PT, R3, UR13, PT ;  /* 0x0000000d03007c0c */ /* 0x000fe4000bf63070 */
[----:B------:R-:W-:Y:S02]  /*110c0*/  LOP3.LUT R3, R243, UR42, R114, 0x96, !PT ;  /* 0x0000002af3037c12 */ /* 0x000fe4000f8e9672 */
[----:B------:R-:W-:-:S03]  /*110d0*/  LOP3.LUT R2, R9, UR40, R242, 0x96, !PT ;  /* 0x0000002809027c12 */ /* 0x000fc6000f8e96f2 */
[----:B------:R-:W-:-:S04]  /*110e0*/  IMAD.WIDE.U32 R10, R3, -0x2daee0ad, RZ ;  /* 0xd2511f53030a7825 */ /* 0x000fc800078e00ff */
[----:B------:R-:W-:Y:S01]  /*110f0*/  IMAD.WIDE.U32 R2, R2, -0x2daee0ad, RZ ;  /* 0xd2511f5302027825 */ /* 0x000fe200078e00ff */
[----:B------:R-:W-:-:S04]  /*11100*/  LOP3.LUT R4, R11, UR39, R22, 0x96, !PT ;  /* 0x000000270b047c12 */ /* 0x000fc8000f8e9616 */
[----:B------:R-:W-:Y:S01]  /*11110*/  LOP3.LUT R12, R3, UR37, R10, 0x96, !PT ;  /* 0x00000025030c7c12 */ /* 0x000fe2000f8e960a */
[----:B------:R-:W-:-:S05]  /*11120*/  IMAD.WIDE.U32 R10, R4, -0x326172a9, RZ ;  /* 0xcd9e8d57040a7825 */ /* 0x000fca00078e00ff */
[----:B------:R-:W-:-:S05]  /*11130*/  LOP3.LUT R3, R11, UR38, R8, 0x96, !PT ;  /* 0x000000260b037c12 */ /* 0x000fca000f8e9608 */
[----:B------:R-:W-:Y:S01]  /*11140*/  IMAD.WIDE.U32 R8, R3, -0x2daee0ad, RZ ;  /* 0xd2511f5303087825 */ /* 0x000fe200078e00ff */
[----:B------:R-:W-:Y:S04]  /*11150*/  STG.E.U16 desc[UR24][R20.64+-0x80], R18 ;  /* 0xffff801214007986 */ /* 0x000fe8000c101518 */
[----:B------:R-:W-:Y:S01]  /*11160*/  LOP3.LUT R2, R9, UR18, R2, 0x96, !PT ;  /* 0x0000001209027c12 */ /* 0x000fe2000f8e9602 */
[----:B------:R-:W-:Y:S04]  /*11170*/  STG.E.U16 desc[UR24][R20.64+-0x7e], R17 ;  /* 0xffff821114007986 */ /* 0x000fe8000c101518 */
[----:B------:R-:W-:Y:S01]  /*11180*/  STG.E.U16 desc[UR24][R32.64+-0x80], R16 ;  /* 0xffff801020007986 */ /* 0x000fe2000c101518 */
[----:B------:R-:W-:-:S03]  /*11190*/  IMAD.WIDE.U32 R2, R2, -0x326172a9, RZ ;  /* 0xcd9e8d5702027825 */ /* 0x000fc600078e00ff */
[----:B------:R-:W-:Y:S04]  /*111a0*/  STG.E.U16 desc[UR24][R32.64+-0x7e], R15 ;  /* 0xffff820f20007986 */ /* 0x000fe8000c101518 */
[----:B------:R1:W-:Y:S01]  /*111b0*/  STG.E.U16 desc[UR24][R30.64+-0x80], R5 ;  /* 0xffff80051e007986 */ /* 0x0003e2000c101518 */
[----:B------:R-:W-:Y:S01]  /*111c0*/  SHF.R.U32.HI R9, RZ, 0x10, R2 ;  /* 0x00000010ff097819 */ /* 0x000fe20000011602 */
[----:B-1----:R-:W-:-:S05]  /*111d0*/  IMAD.WIDE.U32 R4, R12, -0x326172a9, RZ ;  /* 0xcd9e8d570c047825 */ /* 0x002fca00078e00ff */
[----:B------:R-:W-:Y:S02]  /*111e0*/  LOP3.LUT R11, R5, UR36, R10, 0x96, !PT ;  /* 0x00000024050b7c12 */ /* 0x000fe4000f8e960a */
[----:B------:R-:W-:Y:S02]  /*111f0*/  LOP3.LUT R4, R3, UR27, R4, 0x96, !PT ;  /* 0x0000001b03047c12 */ /* 0x000fe4000f8e9604 */
[C---:B------:R-:W-:Y:S02]  /*11200*/  LOP3.LUT R3, R2.reuse, 0xffff, RZ, 0xc0, !PT ;  /* 0x0000ffff02037812 */ /* 0x040fe400078ec0ff */
[----:B------:R-:W-:Y:S02]  /*11210*/  LOP3.LUT R10, R2, 0xff, RZ, 0xc0, !PT ;  /* 0x000000ff020a7812 */ /* 0x000fe400078ec0ff */
[----:B------:R-:W-:Y:S02]  /*11220*/  SHF.R.U32.HI R5, RZ, 0x18, R2 ;  /* 0x00000018ff057819 */ /* 0x000fe40000011602 */
[----:B------:R-:W-:-:S02]  /*11230*/  LOP3.LUT R2, R9, 0xff, RZ, 0xc0, !PT ;  /* 0x000000ff09027812 */ /* 0x000fc400078ec0ff */
[----:B------:R-:W-:Y:S02]  /*11240*/  SHF.R.U32.HI R3, RZ, 0x8, R3 ;  /* 0x00000008ff037819 */ /* 0x000fe40000011603 */
[----:B------:R-:W-:Y:S02]  /*11250*/  PRMT R16, R2, 0x5410, R5 ;  /* 0x0000541002107816 */ /* 0x000fe40000000005 */
[----:B------:R-:W-:Y:S02]  /*11260*/  LOP3.LUT R2, R4, 0xffff, RZ, 0xc0, !PT ;  /* 0x0000ffff04027812 */ /* 0x000fe400078ec0ff */
[----:B------:R-:W-:Y:S02]  /*11270*/  PRMT R10, R10, 0x5410, R3 ;  /* 0x000054100a0a7816 */ /* 0x000fe40000000003 */
[----:B------:R-:W-:Y:S02]  /*11280*/  SHF.R.U32.HI R3, RZ, 0x8, R2 ;  /* 0x00000008ff037819 */ /* 0x000fe40000011602 */
[----:B------:R-:W-:-:S02]  /*11290*/  LOP3.LUT R2, R4, 0xff, RZ, 0xc0, !PT ;  /* 0x000000ff04027812 */ /* 0x000fc400078ec0ff */
[--C-:B------:R-:W-:Y:S02]  /*112a0*/  SHF.R.U32.HI R5, RZ, 0x10, R4.reuse ;  /* 0x00000010ff057819 */ /* 0x100fe40000011604 */
[----:B------:R-:W-:Y:S01]  /*112b0*/  PRMT R15, R2, 0x5410, R3 ;  /* 0x00005410020f7816 */ /* 0x000fe20000000003 */
[----:B------:R-:W-:Y:S01]  /*112c0*/  IMAD.WIDE.U32 R2, R11, -0x2daee0ad, RZ ;  /* 0xd2511f530b027825 */ /* 0x000fe200078e00ff */
[----:B------:R-:W-:Y:S02]  /*112d0*/  SHF.R.U32.HI R9, RZ, 0x18, R4 ;  /* 0x00000018ff097819 */ /* 0x000fe40000011604 */
[----:B------:R-:W-:Y:S02]  /*112e0*/  LOP3.LUT R5, R5, 0xff, RZ, 0xc0, !PT ;  /* 0x000000ff05057812 */ /* 0x000fe400078ec0ff */
[----:B------:R-:W-:Y:S02]  /*112f0*/  LOP3.LUT R4, R3, UR21, R8, 0x96, !PT ;  /* 0x0000001503047c12 */ /* 0x000fe4000f8e9608 */
[----:B------:R-:W-:-:S02]  /*11300*/  PRMT R9, R5, 0x5410, R9 ;  /* 0x0000541005097816 */ /* 0x000fc40000000009 */
        /* <DEDUP_REMOVED lines=14> */
[----:B------:R-:W-:-:S04]  /*113f0*/  LOP3.LUT R2, R4, 0xff, RZ, 0xc0, !PT ;  /* 0x000000ff04027812 */ /* 0x000fc800078ec0ff */
[----:B------:R-:W-:Y:S02]  /*11400*/  PRMT R17, R2, 0x5410, R3 ;  /* 0x0000541002117816 */ /* 0x000fe40000000003 */
[----:B------:R-:W-:-:S05]  /*11410*/  HSET2.LE.AND R2, R10, R0, PT ;  /* 0x000000000a027233 */ /* 0x000fca0003803000 */
[----:B------:R-:W-:Y:S02]  /*11420*/  LOP3.LUT R10, R2, R52, RZ, 0xc0, !PT ;  /* 0x00000034020a7212 */ /* 0x000fe400078ec0ff */
[----:B------:R-:W-:Y:S01]  /*11430*/  HSET2.LE.AND R2, R16, R0, PT ;  /* 0x0000000010027233 */ /* 0x000fe20003803000 */
[----:B------:R-:W-:-:S04]  /*11440*/  IMAD.MOV.U32 R113, RZ, RZ, R96 ;  /* 0x000000ffff717224 */ /* 0x000fc800078e0060 */
[----:B------:R-:W-:Y:S02]  /*11450*/  LOP3.LUT R11, R2, R45, RZ, 0xc0, !PT ;  /* 0x0000002d020b7212 */ /* 0x000fe400078ec0ff */
[----:B------:R-:W-:Y:S01]  /*11460*/  HSET2.LE.AND R2, R14, R0, PT ;  /* 0x000000000e027233 */ /* 0x000fe20003803000 */
[----:B------:R-:W-:Y:S02]  /*11470*/  IMAD.MOV.U32 R250, RZ, RZ, R81 ;  /* 0x000000fffffa7224 */ /* 0x000fe400078e0051 */
[----:B------:R-:W-:Y:S02]  /*11480*/  IMAD.MOV.U32 R112, RZ, RZ, R77 ;  /* 0x000000ffff707224 */ /* 0x000fe400078e004d */
[----:B------:R-:W-:Y:S01]  /*11490*/  IMAD.MOV.U32 R77, RZ, RZ, R128 ;  /* 0x000000ffff4d7224 */ /* 0x000fe200078e0080 */
[----:B------:R-:W-:Y:S01]  /*114a0*/  LOP3.LUT R128, R2, R43, RZ, 0xc0, !PT ;  /* 0x0000002b02807212 */ /* 0x000fe200078ec0ff */
[----:B------:R-:W-:Y:S02]  /*114b0*/  IMAD.MOV.U32 R46, RZ, RZ, R113 ;  /* 0x000000ffff2e7224 */ /* 0x000fe400078e0071 */
[----:B---3--:R-:W-:-:S02]  /*114c0*/  VIADD R2, R44, 0x4 ;  /* 0x000000042c027836 */ /* 0x008fc40000000000 */
        /* <DEDUP_REMOVED lines=17> */
[----:B------:R-:W-:-:S05]  /*115e0*/  IMAD.WIDE.U32 R248, R2, -0x326172a9, RZ ;  /* 0xcd9e8d5702f87825 */ /* 0x000fca00078e00ff */
[----:B--2---:R-:W-:Y:S01]  /*115f0*/  LOP3.LUT R2, R249, R47, RZ, 0x3c, !PT ;  /* 0x0000002ff9027212 */ /* 0x004fe200078e3cff */
[----:B------:R-:W-:Y:S02]  /*11600*/  IMAD.MOV.U32 R66, RZ, RZ, R46 ;  /* 0x000000ffff427224 */ /* 0x000fe400078e002e */
[----:B------:R-:W-:Y:S02]  /*11610*/  IMAD.MOV.U32 R47, RZ, RZ, R44 ;  /* 0x000000ffff2f7224 */ /* 0x000fe400078e002c */
[----:B------:R-:W-:Y:S02]  /*11620*/  IMAD.MOV.U32 R46, RZ, RZ, R113 ;  /* 0x000000ffff2e7224 */ /* 0x000fe400078e0071 */
[----:B------:R-:W-:Y:S02]  /*11630*/  IMAD.MOV.U32 R44, RZ, RZ, R112 ;  /* 0x000000ffff2c7224 */ /* 0x000fe400078e0070 */
[----:B------:R-:W-:Y:S02]  /*11640*/  IMAD.MOV.U32 R113, RZ, RZ, R250 ;  /* 0x000000ffff717224 */ /* 0x000fe400078e00fa */
[----:B------:R-:W-:-:S02]  /*11650*/  IMAD.MOV.U32 R112, RZ, RZ, R251 ;  /* 0x000000ffff707224 */ /* 0x000fc400078e00fb */
[----:B------:R-:W-:-:S04]  /*11660*/  IMAD.WIDE.U32 R250, R2, -0x2daee0ad, RZ ;  /* 0xd2511f5302fa7825 */ /* 0x000fc800078e00ff */
[----:B------:R-:W-:Y:S01]  /*11670*/  IMAD.MOV.U32 R53, RZ, RZ, R232 ;  /* 0x000000ffff357224 */ /* 0x000fe200078e00e8 */
[----:B------:R-:W-:Y:S01]  /*11680*/  LOP3.LUT R2, R251, UR4, R56, 0x96, !PT ;  /* 0x00000004fb027c12 */ /* 0x000fe2000f8e9638 */
[----:B------:R-:W-:Y:S01]  /*11690*/  IMAD.MOV.U32 R97, RZ, RZ, R66 ;  /* 0x000000ffff617224 */ /* 0x000fe200078e0042 */
[----:B------:R-:W2:Y:S01]  /*116a0*/  LDL.LU R232, [R1+0x110] ;  /* 0x0001100001e87983 */ /* 0x000ea20000300800 */
[----:B------:R-:W-:Y:S02]  /*116b0*/  IMAD.MOV.U32 R70, RZ, RZ, R113 ;  /* 0x000000ffff467224 */ /* 0x000fe400078e0071 */
[----:B------:R-:W-:Y:S02]  /*116c0*/  IMAD.MOV.U32 R69, RZ, RZ, R169 ;  /* 0x000000ffff457224 */ /* 0x000fe400078e00a9 */
[----:B------:R-:W-:Y:S01]  /*116d0*/  IMAD.MOV.U32 R113, RZ, RZ, R41 ;  /* 0x000000ffff717224 */ /* 0x000fe200078e0029 */
[----:B------:R-:W3:Y:S01]  /*116e0*/  LDL.LU R169, [R1+0x10c] ;  /* 0x00010c0001a97983 */ /* 0x000ee20000300800 */
[----:B------:R-:W-:-:S02]  /*116f0*/  IMAD.MOV.U32 R66, RZ, RZ, R168 ;  /* 0x000000ffff427224 */ /* 0x000fc400078e00a8 */
[----:B------:R-:W-:Y:S01]  /*11700*/  IMAD.MOV.U32 R24, RZ, RZ, R44 ;  /* 0x000000ffff187224 */ /* 0x000fe200078e002c */
[----:B------:R-:W3:Y:S01]  /*11710*/  LDL.LU R168, [R1+0x108] ;  /* 0x0001080001a87983 */ /* 0x000ee20000300800 */
[----:B------:R-:W-:Y:S02]  /*11720*/  IMAD.MOV.U32 R82, RZ, RZ, R85 ;  /* 0x000000ffff527224 */ /* 0x000fe400078e0055 */
[----:B------:R-:W-:Y:S02]  /*11730*/  IMAD.MOV.U32 R41, RZ, RZ, R213 ;  /* 0x000000ffff297224 */ /* 0x000fe400078e00d5 */
[----:B------:R-:W-:Y:S02]  /*11740*/  IMAD.MOV.U32 R56, RZ, RZ, R134 ;  /* 0x000000ffff387224 */ /* 0x000fe400078e0086 */
[----:B------:R-:W-:Y:S01]  /*11750*/  IMAD.MOV.U32 R85, RZ, RZ, R55 ;  /* 0x000000ffff557224 */ /* 0x000fe200078e0037 */
[----:B------:R1:W5:Y:S01]  /*11760*/  LDL.LU R134, [R1+0x104] ;  /* 0x0001040001867983 */ /* 0x0003620000300800 */
[----:B------:R-:W-:-:S02]  /*11770*/  IMAD.MOV.U32 R44, RZ, RZ, R214 ;  /* 0x000000ffff2c7224 */ /* 0x000fc400078e00d6 */
[----:B------:R-:W-:Y:S02]  /*11780*/  IMAD.MOV.U32 R213, RZ, RZ, R219 ;  /* 0x000000ffffd57224 */ /* 0x000fe400078e00db */
[----:B------:R-:W-:Y:S01]  /*11790*/  IMAD.MOV.U32 R55, RZ, RZ, R215 ;  /* 0x000000ffff377224 */ /* 0x000fe200078e00d7 */
[----:B------:R1:W5:Y:S01]  /*117a0*/  LDL.LU R219, [R1+0x100] ;  /* 0x0001000001db7983 */ /* 0x0003620000300800 */
[----:B------:R-:W-:Y:S02]  /*117b0*/  IMAD.MOV.U32 R214, RZ, RZ, R223 ;  /* 0x000000ffffd67224 */ /* 0x000fe400078e00df */
[----:B------:R-:W-:Y:S01]  /*117c0*/  IMAD.MOV.U32 R215, RZ, RZ, R190 ;  /* 0x000000ffffd77224 */ /* 0x000fe200078e00be */
[----:B------:R1:W5:Y:S04]  /*117d0*/  LDL.LU R223, [R1+0xfc] ;  /* 0x0000fc0001df7983 */ /* 0x0003680000300800 */
[----:B------:R-:W4:Y:S01]  /*117e0*/  LDL.LU R190, [R1+0xf8] ;  /* 0x0000f80001be7983 */ /* 0x000f220000300800 */
[----:B------:R-:W-:-:S02]  /*117f0*/  IMAD.MOV.U32 R57, RZ, RZ, R42 ;  /* 0x000000ffff397224 */ /* 0x000fc400078e002a */
[----:B------:R-:W-:Y:S02]  /*11800*/  IMAD.MOV.U32 R42, RZ, RZ, R212 ;  /* 0x000000ffff2a7224 */ /* 0x000fe400078e00d4 */
[----:B------:R-:W-:Y:S02]  /*11810*/  IMAD.MOV.U32 R212, RZ, RZ, R192 ;  /* 0x000000ffffd47224 */ /* 0x000fe400078e00c0 */
[----:B------:R-:W2:Y:S01]  /*11820*/  LDL.LU R192, [R1+0xf4] ;  /* 0x0000f40001c07983 */ /* 0x000ea20000300800 */
[----:B------:R-:W-:-:S03]  /*11830*/  IMAD.MOV.U32 R83, RZ, RZ, R195 ;  /* 0x000000ffff537224 */ /* 0x000fc600078e00c3 */
[----:B------:R-:W2:Y:S01]  /*11840*/  LDL.LU R195, [R1+0xf0] ;  /* 0x0000f00001c37983 */ /* 0x000ea20000300800 */
[----:B------:R-:W-:-:S03]  /*11850*/  IMAD.MOV.U32 R59, RZ, RZ, R194 ;  /* 0x000000ffff3b7224 */ /* 0x000fc600078e00c2 */
[----:B------:R-:W2:Y:S01]  /*11860*/  LDL.LU R194, [R1+0xec] ;  /* 0x0000ec0001c27983 */ /* 0x000ea20000300800 */
[--C-:B------:R-:W-:Y:S01]  /*11870*/  HSET2.LE.AND R3, R15, R0.reuse, PT ;  /* 0x000000000f037233 */ /* 0x100fe20003803000 */
[----:B------:R-:W-:Y:S01]  /*11880*/  IMAD.MOV.U32 R99, RZ, RZ, R46 ;  /* 0x000000ffff637224 */ /* 0x000fe200078e002e */
[--C-:B------:R-:W-:Y:S01]  /*11890*/  HSET2.LE.AND R4, R9, R0.reuse, PT ;  /* 0x0000000009047233 */ /* 0x100fe20003803000 */
[----:B------:R-:W-:Y:S02]  /*118a0*/  IMAD.MOV.U32 R98, RZ, RZ, R47 ;  /* 0x000000ffff627224 */ /* 0x000fe400078e002f */
[----:B------:R-:W-:Y:S01]  /*118b0*/  LOP3.LUT R8, R3, R80, RZ, 0xc0, !PT ;  /* 0x0000005003087212 */ /* 0x000fe200078ec0ff */
[----:B------:R-:W-:Y:S01]  /*118c0*/  IMAD.MOV.U32 R46, RZ, RZ, R95 ;  /* 0x000000ffff2e7224 */ /* 0x000fe200078e005f */
[----:B------:R-:W-:Y:S01]  /*118d0*/  HSET2.LE.AND R3, R12, R0, PT ;  /* 0x000000000c037233 */ /* 0x000fe20003803000 */
[----:B------:R-:W-:Y:S02]  /*118e0*/  IMAD.MOV.U32 R95, RZ, RZ, R246 ;  /* 0x000000ffff5f7224 */ /* 0x000fe400078e00f6 */
[----:B------:R-:W-:-:S02]  /*118f0*/  IMAD.MOV.U32 R47, RZ, RZ, R247 ;  /* 0x000000ffff2f7224 */ /* 0x000fc400078e00f7 */
[----:B------:R-:W-:Y:S01]  /*11900*/  IMAD.WIDE.U32 R246, R2, -0x326172a9, RZ ;  /* 0xcd9e8d5702f67825 */ /* 0x000fe200078e00ff */
[----:B------:R-:W-:Y:S02]  /*11910*/  LOP3.LUT R9, R4, R54, RZ, 0xc0, !PT ;  /* 0x0000003604097212 */ /* 0x000fe400078ec0ff */
[----:B------:R-:W-:Y:S01]  /*11920*/  HSET2.LE.AND R4, R5, R0, PT ;  /* 0x0000000005047233 */ /* 0x000fe20003803000 */
[----:B------:R-:W-:Y:S01]  /*11930*/  IMAD.MOV.U32 R81, RZ, RZ, R129 ;  /* 0x000000ffff517224 */ /* 0x000fe200078e0081 */
[----:B------:R-:W-:Y:S02]  /*11940*/  LOP3.LUT R129, R3, R39, RZ, 0xc0, !PT ;  /* 0x0000002703817212 */ /* 0x000fe400078ec0ff */
[C---:B------:R-:W-:Y:S02]  /*11950*/  PRMT R7, R102.reuse, 0x7610, R7 ;  /* 0x0000761066077816 */ /* 0x040fe40000000007 */
[----:B------:R-:W-:Y:S02]  /*11960*/  PRMT R6, R102, 0x7632, R6 ;  /* 0x0000763266067816 */ /* 0x000fe40000000006 */
[----:B------:R-:W-:-:S02]  /*11970*/  LOP3.LUT R3, R115, UR26, R248, 0x96, !PT ;  /* 0x0000001a73037c12 */ /* 0x000fc4000f8e96f8 */
[----:B------:R-:W-:Y:S01]  /*11980*/  LOP3.LUT R2, R247, UR42, R114, 0x96, !PT ;  /* 0x0000002af7027c12 */ /* 0x000fe2000f8e9672 */
[----:B------:R-:W-:Y:S01]  /*11990*/  IMAD.MOV.U32 R96, RZ, RZ, R130 ;  /* 0x000000ffff607224 */ /* 0x000fe200078e0082 */
[----:B------:R-:W-:Y:S01]  /*119a0*/  LOP3.LUT R130, R4, R25, RZ, 0xc0, !PT ;  /* 0x0000001904827212 */ /* 0x000fe200078ec0ff */
[----:B------:R-:W-:Y:S01]  /*119b0*/  @!P5 HADD2 R73, -R7.H0_H0, -RZ.H0_H0 ;  /* 0xa00000ff0749d230 */ /* 0x000fe20000000900 */
[----:B------:R1:W-:Y:S01]  /*119c0*/  STG.E.U16 desc[UR24][R30.64+-0x7e], R13 ;  /* 0xffff820d1e007986 */ /* 0x0003e2000c101518 */
[----:B------:R-:W-:Y:S02]  /*119d0*/  @!P6 HADD2 R76, -R6.H0_H0, -RZ.H0_H0 ;  /* 0xa00000ff064ce230 */ /* 0x000fe40000000900 */
[----:B------:R-:W-:Y:S01]  /*119e0*/  IMAD.WIDE.U32 R4, R3, -0x2daee0ad, RZ ;  /* 0xd2511f5303047825 */ /* 0x000fe200078e00ff */
[----:B------:R-:W-:Y:S02]  /*119f0*/  PRMT R19, R7, 0x5410, R6 ;  /* 0x0000541007137816 */ /* 0x000fe40000000006 */
[----:B------:R-:W-:-:S02]  /*11a00*/  @!P5 PRMT R7, R73, 0x5410, RZ ;  /* 0x000054104907d816 */ /* 0x000fc400000000ff */
[----:B------:R-:W-:Y:S02]  /*11a10*/  @!P6 PRMT R6, R76, 0x5410, RZ ;  /* 0x000054104c06e816 */ /* 0x000fe400000000ff */
[----:B------:R-:W-:Y:S01]  /*11a20*/  LOP3.LUT R3, R5, UR41, R250, 0x96, !PT ;  /* 0x0000002905037c12 */ /* 0x000fe2000f8e96fa */
[----:B------:R-:W-:Y:S04]  /*11a30*/  STG.E.U16 desc[UR24][R28.64+-0x80], R7 ;  /* 0xffff80071c007986 */ /* 0x000fe8000c101518 */
[----:B------:R1:W-:Y:S02]  /*11a40*/  STG.E.U16 desc[UR24][R28.64+-0x7e], R6 ;  /* 0xffff82061c007986 */ /* 0x0003e4000c101518 */
[----:B-1----:R-:W-:-:S05]  /*11a50*/  IMAD.WIDE.U32 R12, R2, -0x2daee0ad, RZ ;  /* 0xd2511f53020c7825 */ /* 0x002fca00078e00ff */
[----:B------:R-:W-:Y:S01]  /*11a60*/  LOP3.LUT R2, R13, UR39, R4, 0x96, !PT ;  /* 0x000000270d027c12 */ /* 0x000fe2000f8e9604 */
[----:B------:R-:W-:-:S04]  /*11a70*/  IMAD.WIDE.U32 R4, R3, -0x326172a9, RZ ;  /* 0xcd9e8d5703047825 */ /* 0x000fc800078e00ff */
[----:B------:R-:W-:Y:S01]  /*11a80*/  IMAD.WIDE.U32 R6, R2, -0x326172a9, RZ ;  /* 0xcd9e8d5702067825 */ /* 0x000fe200078e00ff */
[----:B------:R-:W-:-:S04]  /*11a90*/  LOP3.LUT R2, R5, UR40, R246, 0x96, !PT ;  /* 0x0000002805027c12 */ /* 0x000fc8000f8e96f6 */
[----:B------:R-:W-:Y:S01]  /*11aa0*/  LOP3.LUT R3, R7, UR38, R4, 0x96, !PT ;  /* 0x0000002607037c12 */ /* 0x000fe2000f8e9604 */
[----:B------:R-:W-:Y:S02]  /*11ab0*/  IMAD.MOV.U32 R115, RZ, RZ, R82 ;  /* 0x000000ffff737224 */ /* 0x000fe400078e0052 */
[----:B------:R-:W-:Y:S02]  /*11ac0*/  IMAD.MOV.U32 R82, RZ, RZ, R70 ;  /* 0x000000ffff527224 */ /* 0x000fe400078e0046 */
[----:B------:R-:W-:Y:S02]  /*11ad0*/  IMAD.MOV.U32 R70, RZ, RZ, R24 ;  /* 0x000000ffff467224 */ /* 0x000fe400078e0018 */
[----:B------:R-:W-:Y:S01]  /*11ae0*/  IMAD.WIDE.U32 R4, R2, -0x2daee0ad, RZ ;  /* 0xd2511f5302047825 */ /* 0x000fe200078e00ff */
[----:B------:R-:W-:-:S03]  /*11af0*/  HSET2.LE.AND R2, R17, R0, PT ;  /* 0x0000000011027233 */ /* 0x000fc60003803000 */
[----:B------:R-:W-:Y:S01]  /*11b00*/  IMAD.WIDE.U32 R24, R3, -0x2daee0ad, RZ ;  /* 0xd2511f5303187825 */ /* 0x000fe200078e00ff */
[----:B------:R-:W-:-:S03]  /*11b10*/  LOP3.LUT R5, R5, UR37, R12, 0x96, !PT ;  /* 0x0000002505057c12 */ /* 0x000fc6000f8e960c */
[----:B------:R-:W-:Y:S01]  /*11b20*/  IMAD.MOV.U32 R114, RZ, RZ, R57 ;  /* 0x000000ffff727224 */ /* 0x000fe200078e0039 */
[----:B------:R-:W-:Y:S01]  /*11b30*/  LOP3.LUT R4, R25, UR18, R4, 0x96, !PT ;  /* 0x0000001219047c12 */ /* 0x000fe2000f8e9604 */
[----:B------:R-:W-:Y:S01]  /*11b40*/  IMAD.MOV.U32 R57, RZ, RZ, R131 ;  /* 0x000000ffff397224 */ /* 0x000fe200078e0083 */
[----:B------:R-:W-:Y:S01]  /*11b50*/  LOP3.LUT R131, R2, R36, RZ, 0xc0, !PT ;  /* 0x0000002402837212 */ /* 0x000fe200078ec0ff */
        /* <DEDUP_REMOVED lines=20> */
[--C-:B------:R-:W-:Y:S02]  /*11ca0*/  HSET2.LE.AND R2, R6, R0.reuse, PT ;  /* 0x0000000006027233 */ /* 0x100fe40003803000 */
[--C-:B------:R-:W-:Y:S02]  /*11cb0*/  HSET2.LE.AND R3, R7, R0.reuse, PT ;  /* 0x0000000007037233 */ /* 0x100fe40003803000 */
[--C-:B------:R-:W-:Y:S02]  /*11cc0*/  HSET2.LE.AND R4, R5, R0.reuse, PT ;  /* 0x0000000005047233 */ /* 0x100fe40003803000 */
[----:B------:R-:W-:Y:S02]  /*11cd0*/  LOP3.LUT R6, R2, R38, RZ, 0xc0, !PT ;  /* 0x0000002602067212 */ /* 0x000fe400078ec0ff */
[----:B------:R-:W-:-:S02]  /*11ce0*/  HSET2.LE.AND R2, R16, R0, PT ;  /* 0x0000000010027233 */ /* 0x000fc40003803000 */
[----:B------:R-:W-:Y:S02]  /*11cf0*/  LOP3.LUT R7, R3, R37, RZ, 0xc0, !PT ;  /* 0x0000002503077212 */ /* 0x000fe400078ec0ff */
[----:B------:R-:W-:Y:S02]  /*11d00*/  LOP3.LUT R4, R4, R40, RZ, 0xc0, !PT ;  /* 0x0000002804047212 */ /* 0x000fe400078ec0ff */
[----:B------:R-:W-:Y:S01]  /*11d10*/  LOP3.LUT R5, R2, R19, RZ, 0xc0, !PT ;  /* 0x0000001302057212 */ /* 0x000fe200078ec0ff */
[----:B------:R-:W-:Y:S02]  /*11d20*/  @!P2 HADD2 R72, -R35.H0_H0, -RZ.H0_H0 ;  /* 0xa00000ff2348a230 */ /* 0x000fe40000000900 */
[----:B------:R-:W-:Y:S02]  /*11d30*/  @!P3 HADD2 R75, -R34.H0_H0, -RZ.H0_H0 ;  /* 0xa00000ff224bb230 */ /* 0x000fe40000000900 */
[----:B------:R-:W-:Y:S01]  /*11d40*/  @!P4 HADD2 R74, -R27.H0_H0, -RZ.H0_H0 ;  /* 0xa00000ff1b4ac230 */ /* 0x000fe20000000900 */
[----:B------:R-:W-:Y:S01]  /*11d50*/  PRMT R48, R34, 0x5410, R27 ;  /* 0x0000541022307816 */ /* 0x000fe2000000001b */
[----:B------:R-:W-:Y:S01]  /*11d60*/  IMAD.MOV.U32 R73, RZ, RZ, R46 ;  /* 0x000000ffff497224 */ /* 0x000fe200078e002e */
[----:B------:R-:W-:Y:S01]  /*11d70*/  @!P2 PRMT R35, R72, 0x5410, RZ ;  /* 0x000054104823a816 */ /* 0x000fe200000000ff */
[----:B------:R-:W-:Y:S01]  /*11d80*/  IMAD.MOV.U32 R72, RZ, RZ, R47 ;  /* 0x000000ffff487224 */ /* 0x000fe200078e002f */
[----:B------:R-:W-:Y:S01]  /*11d90*/  @!P3 PRMT R34, R75, 0x5410, RZ ;  /* 0x000054104b22b816 */ /* 0x000fe200000000ff */
[----:B------:R-:W-:Y:S01]  /*11da0*/  IMAD.MOV.U32 R75, RZ, RZ, R95 ;  /* 0x000000ffff4b7224 */ /* 0x000fe200078e005f */
[----:B------:R-:W-:Y:S01]  /*11db0*/  @!P4 PRMT R27, R74, 0x5410, RZ ;  /* 0x000054104a1bc816 */ /* 0x000fe200000000ff */
[----:B------:R-:W-:-:S02]  /*11dc0*/  IMAD.MOV.U32 R74, RZ, RZ, R85 ;  /* 0x000000ffff4a7224 */ /* 0x000fc400078e0055 */
[----:B------:R-:W-:Y:S02]  /*11dd0*/  IMAD.MOV.U32 R58, RZ, RZ, R210 ;  /* 0x000000ffff3a7224 */ /* 0x000fe400078e00d2 */
[----:B------:R1:W5:Y:S01]  /*11de0*/  LDL.LU R210, [R1+0xe8] ;  /* 0x0000e80001d27983 */ /* 0x0003620000300800 */
[----:B------:R-:W-:Y:S02]  /*11df0*/  IMAD.MOV.U32 R86, RZ, RZ, R203 ;  /* 0x000000ffff567224 */ /* 0x000fe400078e00cb */
[----:B------:R-:W-:Y:S01]  /*11e00*/  IMAD.MOV.U32 R102, RZ, RZ, R70 ;  /* 0x000000ffff667224 */ /* 0x000fe200078e0046 */
[----:B------:R1:W5:Y:S01]  /*11e10*/  LDL.LU R203, [R1+0xe4] ;  /* 0x0000e40001cb7983 */ /* 0x0003620000300800 */
[----:B------:R-:W-:-:S03]  /*11e20*/  IMAD.MOV.U32 R18, RZ, RZ, R59 ;  /* 0x000000ffff127224 */ /* 0x000fc600078e003b */
[----:B----4-:R-:W3:Y:S02]  /*11e30*/  LDSM.16.MT88.4 R12, [R190+0xa000] ;  /* 0x00a00000be0c783b */ /* 0x010ee40000004200 */
[-C--:B---3--:R-:W-:Y:S06]  /*11e40*/  HMMA.16816.F32 R168, R8, R12.reuse, R168 ;  /* 0x0000000c08a8723c */ /* 0x088fec00000018a8 */
[C---:B------:R-:W-:Y:S06]  /*11e50*/  HMMA.16816.F32 R152, R4.reuse, R12, R152 ;  /* 0x0000000c0498723c */ /* 0x040fec0000001898 */
[-C--:B------:R-:W-:Y:S06]  /*11e60*/  HMMA.16816.F32 R148, R4, R14.reuse, R148 ;  /* 0x0000000e0494723c */ /* 0x080fec0000001894 */
[----:B--2---:R-:W-:Y:S01]  /*11e70*/  HMMA.16816.F32 R36, R8, R14, R232 ;  /* 0x0000000e0824723c */ /* 0x004fe200000018e8 */
[----:B------:R-:W2:Y:S06]  /*11e80*/  LDSM.16.MT88.4 R12, [R192+0xa000] ;  /* 0x00a00000c00c783b */ /* 0x000eac0000004200 */
[----:B------:R-:W-:-:S02]  /*11e90*/  IMAD.MOV.U32 R233, RZ, RZ, R41 ;  /* 0x000000ffffe97224 */ /* 0x000fc400078e0029 */
[----:B------:R-:W-:Y:S02]  /*11ea0*/  IMAD.MOV.U32 R234, RZ, RZ, R42 ;  /* 0x000000ffffea7224 */ /* 0x000fe400078e002a */
[----:B------:R-:W-:Y:S02]  /*11eb0*/  IMAD.MOV.U32 R70, RZ, RZ, R202 ;  /* 0x000000ffff467224 */ /* 0x000fe400078e00ca */
[----:B------:R-:W-:Y:S01]  /*11ec0*/  IMAD.MOV.U32 R63, RZ, RZ, R66 ;  /* 0x000000ffff3f7224 */ /* 0x000fe200078e0042 */
[----:B------:R1:W5:Y:S01]  /*11ed0*/  LDL.LU R202, [R1+0xe0] ;  /* 0x0000e00001ca7983 */ /* 0x0003620000300800 */
[----:B------:R-:W-:Y:S01]  /*11ee0*/  IMAD.MOV.U32 R59, RZ, RZ, R84 ;  /* 0x000000ffff3b7224 */ /* 0x000fe200078e0054 */
[-C--:B--2---:R-:W-:Y:S06]  /*11ef0*/  HMMA.16816.F32 R160, R8, R12.reuse, R160 ;  /* 0x0000000c08a0723c */ /* 0x084fec00000018a0 */
[C---:B------:R-:W-:Y:S06]  /*11f00*/  HMMA.16816.F32 R144, R4.reuse, R12, R144 ;  /* 0x0000000c0490723c */ /* 0x040fec0000001890 */
[-C--:B------:R-:W-:Y:S06]  /*11f10*/  HMMA.16816.F32 R140, R4, R14.reuse, R140 ;  /* 0x0000000e048c723c */ /* 0x080fec000000188c */
[----:B------:R-:W-:Y:S01]  /*11f20*/  HMMA.16816.F32 R40, R8, R14, R72 ;  /* 0x0000000e0828723c */ /* 0x000fe20000001848 */
[----:B------:R-:W2:Y:S01]  /*11f30*/  LDSM.16.MT88.4 R12, [R195+0xa000] ;  /* 0x00a00000c30c783b */ /* 0x000ea20000004200 */
[----:B------:R-:W-:-:S02]  /*11f40*/  IMAD.MOV.U32 R71, RZ, RZ, R201 ;  /* 0x000000ffff477224 */ /* 0x000fc400078e00c9 */
[----:B------:R-:W-:Y:S01]  /*11f50*/  IMAD.MOV.U32 R66, RZ, RZ, R67 ;  /* 0x000000ffff427224 */ /* 0x000fe200078e0043 */
[----:B------:R1:W5:Y:S01]  /*11f60*/  LDL.LU R201, [R1+0xdc] ;  /* 0x0000dc0001c97983 */ /* 0x0003620000300800 */
[----:B------:R-:W-:Y:S02]  /*11f70*/  IMAD.MOV.U32 R85, RZ, RZ, R68 ;  /* 0x000000ffff557224 */ /* 0x000fe400078e0044 */
[----:B------:R-:W-:Y:S02]  /*11f80*/  IMAD.MOV.U32 R84, RZ, RZ, R200 ;  /* 0x000000ffff547224 */ /* 0x000fe400078e00c8 */
[----:B------:R-:W-:Y:S01]  /*11f90*/  IMAD.MOV.U32 R19, RZ, RZ, R58 ;  /* 0x000000ffff137224 */ /* 0x000fe200078e003a */
[----:B------:R1:W5:Y:S01]  /*11fa0*/  LDL.LU R200, [R1+0xd8] ;  /* 0x0000d80001c87983 */ /* 0x0003620000300800 */
[----:B------:R-:W-:Y:S02]  /*11fb0*/  IMAD.MOV.U32 R62, RZ, RZ, R69 ;  /* 0x000000ffff3e7224 */ /* 0x000fe400078e0045 */
[----:B------:R-:W-:-:S02]  /*11fc0*/  IMAD.MOV.U32 R68, RZ, RZ, R77 ;  /* 0x000000ffff447224 */ /* 0x000fc400078e004d */
[----:B------:R-:W-:Y:S02]  /*11fd0*/  IMAD.MOV.U32 R67, RZ, RZ, R199 ;  /* 0x000000ffff437224 */ /* 0x000fe400078e00c7 */
[----:B------:R-:W-:Y:S01]  /*11fe0*/  IMAD.MOV.U32 R100, RZ, RZ, R57 ;  /* 0x000000ffff647224 */ /* 0x000fe200078e0039 */
[----:B------:R1:W5:Y:S01]  /*11ff0*/  LDL.LU R199, [R1+0xd4] ;  /* 0x0000d40001c77983 */ /* 0x0003620000300800 */
        /* <DEDUP_REMOVED lines=19> */
[----:B------:R1:W5:Y:S01]  /*12130*/  LDL.LU R189, [R1+0xbc] ;  /* 0x0000bc0001bd7983 */ /* 0x0003620000300800 */
[----:B------:R-:W-:Y:S01]  /*12140*/  IMAD.MOV.U32 R232, RZ, RZ, R44 ;  /* 0x000000ffffe87224 */ /* 0x000fe200078e002c */
[----:B--2---:R-:W-:Y:S01]  /*12150*/  HMMA.16816.F32 R60, R8, R14, R60 ;  /* 0x0000000e083c723c */ /* 0x004fe2000000183c */
[----:B------:R-:W-:-:S05]  /*12160*/  IMAD.MOV.U32 R235, RZ, RZ, R55 ;  /* 0x000000ffffeb7224 */ /* 0x000fca00078e0037 */
[-C--:B------:R-:W-:Y:S06]  /*12170*/  HMMA.16816.F32 R44, R8, R12.reuse, R56 ;  /* 0x0000000c082c723c */ /* 0x080fec0000001838 */
[C---:B------:R-:W-:Y:S06]  /*12180*/  HMMA.16816.F32 R52, R4.reuse, R12, R116 ;  /* 0x0000000c0434723c */ /* 0x040fec0000001874 */
[----:B------:R-:W-:Y:S01]  /*12190*/  HMMA.16816.F32 R56, R4, R14, R156 ;  /* 0x0000000e0438723c */ /* 0x000fe2000000189c */
[----:B------:R-:W2:Y:S01]  /*121a0*/  LDSM.16.MT88.4 R12, [R194+0xa000] ;  /* 0x00a00000c20c783b */ /* 0x000ea20000004200 */
[----:B------:R-:W-:-:S02]  /*121b0*/  IMAD.MOV.U32 R17, RZ, RZ, R83 ;  /* 0x000000ffff117224 */ /* 0x000fc400078e0053 */
[----:B------:R-:W-:-:S03]  /*121c0*/  IMAD.MOV.U32 R101, RZ, RZ, R82 ;  /* 0x000000ffff657224 */ /* 0x000fc600078e0052 */
[----:B------:R-:W-:Y:S02]  /*121d0*/  IMAD.MOV.U32 R158, RZ, RZ, R79 ;  /* 0x000000ffff9e7224 */ /* 0x000fe400078e004f */
[----:B------:R-:W-:Y:S01]  /*121e0*/  IMAD.MOV.U32 R159, RZ, RZ, R78 ;  /* 0x000000ffff9f7224 */ /* 0x000fe200078e004e */
[-C--:B--2---:R-:W-:Y:S06]  /*121f0*/  HMMA.16816.F32 R72, R4, R12.reuse, R164 ;  /* 0x0000000c0448723c */ /* 0x084fec00000018a4 */
[----:B------:R-:W-:Y:S01]  /*12200*/  HMMA.16816.F32 R68, R8, R12, R68 ;  /* 0x0000000c0844723c */ /* 0x000fe20000001844 */
[----:B------:R-:W-:-:S02]  /*12210*/  IMAD.MOV.U32 R166, RZ, RZ, R77 ;  /* 0x000000ffffa67224 */ /* 0x000fc400078e004d */
[----:B------:R-:W-:-:S03]  /*12220*/  IMAD.MOV.U32 R167, RZ, RZ, R81 ;  /* 0x000000ffffa77224 */ /* 0x000fc600078e0051 */
[-C--:B------:R-:W-:Y:S06]  /*12230*/  HMMA.16816.F32 R76, R4, R14.reuse, R204 ;  /* 0x0000000e044c723c */ /* 0x080fec00000018cc */
[----:B------:R-:W-:Y:S01]  /*12240*/  HMMA.16816.F32 R80, R8, R14, R92 ;  /* 0x0000000e0850723c */ /* 0x000fe2000000185c */
[----:B------:R-:W2:Y:S01]  /*12250*/  LDSM.16.MT88.4 R12, [R190+0xb000] ;  /* 0x00b00000be0c783b */ /* 0x000ea20000004200 */
[----:B------:R-:W-:Y:S02]  /*12260*/  IMAD.MOV.U32 R16, RZ, RZ, R86 ;  /* 0x000000ffff107224 */ /* 0x000fe400078e0056 */
[----:B------:R-:W-:-:S02]  /*12270*/  IMAD.MOV.U32 R157, RZ, RZ, R85 ;  /* 0x000000ffff9d7224 */ /* 0x000fc400078e0055 */
[----:B------:R-:W-:Y:S01]  /*12280*/  IMAD.MOV.U32 R164, RZ, RZ, R84 ;  /* 0x000000ffffa47224 */ /* 0x000fe200078e0054 */
[-C--:B--2---:R-:W-:Y:S06]  /*12290*/  HMMA.16816.F32 R212, R8, R12.reuse, R212 ;  /* 0x0000000c08d4723c */ /* 0x084fec00000018d4 */
[C---:B------:R-:W-:Y:S06]  /*122a0*/  HMMA.16816.F32 R84, R4.reuse, R12, R224 ;  /* 0x0000000c0454723c */ /* 0x040fec00000018e0 */
[-C--:B------:R-:W-:Y:S06]  /*122b0*/  HMMA.16816.F32 R92, R4, R14.reuse, R228 ;  /* 0x0000000e045c723c */ /* 0x080fec00000018e4 */
[----:B------:R-:W-:Y:S01]  /*122c0*/  HMMA.16816.F32 R204, R8, R14, R232 ;  /* 0x0000000e08cc723c */ /* 0x000fe200000018e8 */
[----:B------:R-:W2:Y:S01]  /*122d0*/  LDSM.16.MT88.4 R12, [R192+0xb000] ;  /* 0x00b00000c00c783b */ /* 0x000ea20000004200 */
[----:B------:R-:W-:-:S04]  /*122e0*/  IMAD.WIDE.U32 R2, R22, -0x2daee0ad, RZ ;  /* 0xd2511f5316027825 */ /* 0x000fc800078e00ff */
[-C--:B--2---:R-:W-:Y:S06]  /*122f0*/  HMMA.16816.F32 R232, R8, R12.reuse, R100 ;  /* 0x0000000c08e8723c */ /* 0x084fec0000001864 */
[C---:B------:R-:W-:Y:S06]  /*12300*/  HMMA.16816.F32 R88, R4.reuse, R12, R88 ;  /* 0x0000000c0458723c */ /* 0x040fec0000001858 */
[-C--:B------:R-:W-:Y:S06]  /*12310*/  HMMA.16816.F32 R100, R4, R14.reuse, R236 ;  /* 0x0000000e0464723c */ /* 0x080fec00000018ec */
[----:B------:R-:W-:Y:S01]  /*12320*/  HMMA.16816.F32 R228, R8, R14, R16 ;  /* 0x0000000e08e4723c */ /* 0x000fe20000001810 */
[----:B------:R-:W2:Y:S04]  /*12330*/  LDSM.16.MT88.4 R16, [R195+0xb000] ;  /* 0x00b00000c310783b */ /* 0x000ea80000004200 */
[----:B------:R-:W3:Y:S01]  /*12340*/  LDSM.16.MT88.4 R12, [R194+0xb000] ;  /* 0x00b00000c20c783b */ /* 0x000ee20000004200 */
[----:B------:R-:W-:-:S02]  /*12350*/  IMAD.MOV.U32 R165, RZ, RZ, R67 ;  /* 0x000000ffffa57224 */ /* 0x000fc400078e0043 */
[----:B------:R-:W-:Y:S01]  /*12360*/  IMAD.MOV.U32 R156, RZ, RZ, R66 ;  /* 0x000000ffff9c7224 */ /* 0x000fe200078e0042 */
[----:B------:R4:W-:Y:S01]  /*12370*/  STG.E.U16 desc[UR24][R20.64+-0x70], R26 ;  /* 0xffff901a14007986 */ /* 0x0009e2000c101518 */
        /* <DEDUP_REMOVED lines=13> */
[C---:B------:R-:W-:Y:S01]  /*12450*/  HMMA.16816.F32 R236, R8.reuse, R12, R112 ;  /* 0x0000000c08ec723c */ /* 0x040fe20000001870 */
[----:B------:R-:W-:Y:S01]  /*12460*/  PRMT R7, R7, 0x5410, R3 ;  /* 0x0000541007077816 */ /* 0x000fe20000000003 */
[----:B------:R-:W-:Y:S01]  /*12470*/  IMAD.MOV.U32 R23, RZ, RZ, R65 ;  /* 0x000000ffff177224 */ /* 0x000fe200078e0041 */
[----:B------:R-:W-:Y:S01]  /*12480*/  SHF.R.U32.HI R3, RZ, 0x10, R4 ;  /* 0x00000010ff037819 */ /* 0x000fe20000011604 */
[----:B----4-:R-:W-:Y:S01]  /*12490*/  IMAD.MOV.U32 R26, RZ, RZ, R64 ;  /* 0x000000ffff1a7224 */ /* 0x010fe200078e0040 */
[----:B------:R-:W-:Y:S01]  /*124a0*/  SHF.R.U32.HI R6, RZ, 0x18, R4 ;  /* 0x00000018ff067819 */ /* 0x000fe20000011604 */
[C---:B------:R-:W-:Y:S06]  /*124b0*/  HMMA.16816.F32 R16, R8.reuse, R18, R156 ;  /* 0x000000120810723c */ /* 0x040fec000000189c */
[----:B------:R-:W-:Y:S01]  /*124c0*/  HMMA.16816.F32 R12, R8, R14, R96 ;  /* 0x0000000e080c723c */ /* 0x000fe20000001860 */
[----:B------:R-:W-:Y:S01]  /*124d0*/  LOP3.LUT R3, R3, 0xff, RZ, 0xc0, !PT ;  /* 0x000000ff03037812 */ /* 0x000fe200078ec0ff */
[----:B------:R-:W3:Y:S04]  /*124e0*/  LDSM.16.MT88.4 R156, [R192+0xa800] ;  /* 0x00a80000c09c783b */ /* 0x000ee80000004200 */
[----:B------:R-:W-:Y:S01]  /*124f0*/  LDSM.16.MT88.4 R64, [R194+0xa800] ;  /* 0x00a80000c240783b */ /* 0x000fe20000004200 */
[----:B------:R-:W-:-:S02]  /*12500*/  PRMT R8, R2, 0x5410, R5 ;  /* 0x0000541002087816 */ /* 0x000fc40000000005 */
[C---:B------:R-:W-:Y:S01]  /*12510*/  LOP3.LUT R2, R4.reuse, 0xffff, RZ, 0xc0, !PT ;  /* 0x0000ffff04027812 */ /* 0x040fe200078ec0ff */
[----:B------:R-:W-:Y:S01]  /*12520*/  LDSM.16.MT88.4 R96, [R192+0xb800] ;  /* 0x00b80000c060783b */ /* 0x000fe20000004200 */
[----:B------:R-:W-:Y:S02]  /*12530*/  LOP3.LUT R5, R4, 0xff, RZ, 0xc0, !PT ;  /* 0x000000ff04057812 */ /* 0x000fe400078ec0ff */
[----:B------:R-:W-:Y:S01]  /*12540*/  SHF.R.U32.HI R4, RZ, 0x8, R2 ;  /* 0x00000008ff047819 */ /* 0x000fe20000011602 */
[----:B------:R-:W-:Y:S01]  /*12550*/  LDSM.16.MT88.4 R112, [R195+0xb800] ;  /* 0x00b80000c370783b */ /* 0x000fe20000004200 */
        /* <DEDUP_REMOVED lines=10> */
[----:B------:R-:W4:Y:S01]  /*12600*/  LDSM.16.MT88.4 R48, [R195+0xa800] ;  /* 0x00a80000c330783b */ /* 0x000f220000004200 */
[-C--:B--2---:R-:W-:Y:S03]  /*12610*/  HMMA.16816.F32 R168, R128, R164.reuse, R168 ;  /* 0x000000a480a8723c */ /* 0x084fe600000018a8 */
[----:B------:R-:W-:Y:S03]  /*12620*/  LDSM.16.MT88.4 R4, [R194+0xb800] ;  /* 0x00b80000c204783b */ /* 0x000fe60000004200 */
        /* <DEDUP_REMOVED lines=16> */
[----:B------:R1:W-:Y:S04]  /*12730*/  STG.E.U16 desc[UR24][R20.64+-0x6e], R187 ;  /* 0xffff92bb14007986 */ /* 0x0003e8000c101518 */
        /* <DEDUP_REMOVED lines=11> */
[----:B------:R1:W-:Y:S01]  /*127f0*/  STG.E.U16 desc[UR24][R30.64+-0x5e], R139 ;  /* 0xffffa28b1e007986 */ /* 0x0003e2000c101518 */
[----:B------:R-:W-:-:S03]  /*12800*/  UISETP.GT.AND UP0, UPT, UR44, UR12, UPT ;  /* 0x0000000c2c00728c */ /* 0x000fc6000bf04270 */
        /* <DEDUP_REMOVED lines=21> */
[----:B------:R-:W-:Y:S06]  /*12960*/  HMMA.16816.F32 R120, R124, R4, R120 ;  /* 0x000000047c78723c */ /* 0x000fec0000001878 */
[C---:B------:R-:W-:Y:S06]  /*12970*/  HMMA.16816.F32 R68, R128.reuse, R80, R212 ;  /* 0x000000508044723c */ /* 0x040fec00000018d4 */
[----:B------:R-:W-:Y:S06]  /*12980*/  HMMA.16816.F32 R84, R128, R96, R232 ;  /* 0x000000608054723c */ /* 0x000fec00000018e8 */
[----:B------:R-:W-:Y:S06]  /*12990*/  HMMA.16816.F32 R124, R124, R6, R116 ;  /* 0x000000067c7c723c */ /* 0x000fec0000001874 */
[C---:B------:R-:W-:Y:S06]  /*129a0*/  HMMA.16816.F32 R80, R128.reuse, R82, R204 ;  /* 0x000000528050723c */ /* 0x040fec00000018cc */
        /* <DEDUP_REMOVED lines=9> */
[----:B------:R-:W-:-:S05]  /*12a40*/  IADD3.X R205, R21, -0x1, RZ, P3, !PT ;  /* 0xffffffff15cd7810 */ /* 0x000fca0001ffe4ff */
        /* <DEDUP_REMOVED lines=204> */
.L_x_2575:
[----:B------:R-:W-:Y:S05]  /*13710*/  BSYNC B0 ;  /* 0x0000000000007941 */ /* 0x000fea0003800000 */
.L_x_2574:
[----:B------:R-:W0:Y:S02]  /*13720*/  LDGDEPBAR ;  /* 0x00000000000079af */ /* 0x000e240000000000 */
.L_x_2573:
[----:B-1----:R-:W3:Y:S04]  /*13730*/  LDL.64 R6, [R1+0x18] ;  /* 0x0000180001067983 */ /* 0x002ee80000100a00 */
[----:B------:R-:W4:Y:S01]  /*13740*/  LDL.64 R4, [R1+0x30] ;  /* 0x0000300001047983 */ /* 0x000f220000100a00 */
[----:B--2---:R-:W-:-:S03]  /*13750*/  IMAD.U32 R2, RZ, RZ, UR44 ;  /* 0x0000002cff027e24 */ /* 0x004fc6000f8e00ff */
        /* <DEDUP_REMOVED lines=17> */
[----:B------:R-:W1:Y:S02]  /*13870*/  S2R R3, SR_TID.X ;  /* 0x0000000000037919 */ /* 0x000e640000002100 */
[----:B-1----:R-:W-:-:S05]  /*13880*/  IMAD.SHL.U32 R3, R3, 0x2, RZ ;  /* 0x0000000203037824 */ /* 0x002fca00078e00ff */
[----:B------:R-:W-:-:S05]  /*13890*/  LOP3.LUT R3, R3, 0x6, RZ, 0xc0, !PT ;  /* 0x0000000603037812 */ /* 0x000fca00078ec0ff */
[----:B------:R-:W-:-:S04]  /*138a0*/  IMAD R2, R2, 0x20, R3 ;  /* 0x0000002002027824 */ /* 0x000fc800078e0203 */
        /* <DEDUP_REMOVED lines=26> */
[----:B---3--:R-:W-:Y:S02]  /*13a50*/  IMAD.MOV.U32 R245, RZ, RZ, R7 ;  /* 0x000000fffff57224 */ /* 0x008fe400078e0007 */
[----:B------:R-:W-:Y:S02]  /*13a60*/  VIADD R7, R2, 0x11 ;  /* 0x0000001102077836 */ /* 0x000fe40000000000 */
[----:B------:R-:W-:-:S02]  /*13a70*/  IMAD.MOV.U32 R244, RZ, RZ, R6 ;  /* 0x000000fffff47224 */ /* 0x000fc400078e0006 */
[C---:B------:R-:W-:Y:S01]  /*13a80*/  VIADD R6, R2.reuse, 0x18 ;  /* 0x0000001802067836 */ /* 0x040fe20000000000 */
[CC--:B------:R-:W-:Y:S01]  /*13a90*/  ISETP.GE.AND P3, PT, R7.reuse, R223.reuse, PT ;  /* 0x000000df0700720c */ /* 0x0c0fe20003f66270 */
[----:B----4-:R-:W-:Y:S02]  /*13aa0*/  IMAD.MOV.U32 R235, RZ, RZ, R5 ;  /* 0x000000ffffeb7224 */ /* 0x010fe400078e0005 */
[----:B------:R-:W-:Y:S01]  /*13ab0*/  VIADD R5, R2, 0x19 ;  /* 0x0000001902057836 */ /* 0x000fe20000000000 */
[C---:B------:R-:W-:Y:S01]  /*13ac0*/  ISETP.GE.AND P2, PT, R6.reuse, R223, PT ;  /* 0x000000df0600720c */ /* 0x040fe20003f46270 */
[----:B------:R-:W-:Y:S01]  /*13ad0*/  IMAD.MOV.U32 R234, RZ, RZ, R4 ;  /* 0x000000ffffea7224 */ /* 0x000fe200078e0004 */
[----:B------:R-:W-:Y:S02]  /*13ae0*/  ISETP.LT.OR P3, PT, R7, R219, P3 ;  /* 0x000000db0700720c */ /* 0x000fe40001f61670 */
[----:B------:R-:W-:Y:S02]  /*13af0*/  ISETP.GE.AND P4, PT, R5, R223, PT ;  /* 0x000000df0500720c */ /* 0x000fe40003f86270 */
[----:B------:R-:W-:-:S02]  /*13b00*/  ISETP.LT.OR P2, PT, R6, R219, P2 ;  /* 0x000000db0600720c */ /* 0x000fc40001741670 */
[----:B------:R-:W-:Y:S02]  /*13b10*/  FSEL R15, R137, -INF , !P3 ;  /* 0xff800000890f7808 */ /* 0x000fe40005800000 */
        /* <DEDUP_REMOVED lines=13> */
[----:B------:R-:W-:Y:S01]  /*13bf0*/  FADD.FTZ R3, R134, -R3 ;  /* 0x8000000386037221 */ /* 0x000fe20000010000 */
[----:B------:R-:W-:-:S03]  /*13c00*/  FSEL R4, R4, RZ, P2 ;  /* 0x000000ff04047208 */ /* 0x000fc60001000000 */
[----:B------:R-:W-:Y:S02]  /*13c10*/  FMUL.FTZ R3, R3, UR43 ;  /* 0x0000002b03037c20 */ /* 0x000fe40008410000 */
[----:B------:R-:W-:-:S04]  /*13c20*/  FFMA.FTZ R12, R12, UR43, -R4 ;  /* 0x0000002b0c0c7c23 */ /* 0x000fc80008010804 */
[----:B------:R-:W1:Y:S01]  /*13c30*/  MUFU.EX2 R3, R3 ;  /* 0x0000000300037308 */ /* 0x000e620000000800 */
        /* <DEDUP_REMOVED lines=8> */
[----:B------:R-:W-:Y:S01]  /*13cc0*/  STL [R1+0x104], R239 ;  /* 0x000104ef01007387 */ /* 0x000fe20000100800 */
[-C--:B-1----:R-:W-:Y:S01]  /*13cd0*/  FMUL.FTZ R168, R168, R3.reuse ;  /* 0x00000003a8a87220 */ /* 0x082fe20000410000 */
[-C--:B------:R-:W-:Y:S01]  /*13ce0*/  FMUL.FTZ R232, R164, R3.reuse ;  /* 0x00000003a4e87220 */ /* 0x080fe20000410000 */
        /* <DEDUP_REMOVED lines=28> */
[-C--:B-1----:R-:W-:Y:S01]  /*13eb0*/  FMUL.FTZ R168, R69, R3.reuse ;  /* 0x0000000345a87220 */ /* 0x082fe20000410000 */
[-C--:B------:R-:W-:Y:S01]  /*13ec0*/  FMUL.FTZ R208, R128, R3.reuse ;  /* 0x0000000380d07220 */ /* 0x080fe20000410000 */
[-C--:B------:R-:W-:Y:S01]  /*13ed0*/  FMUL.FTZ R23, R129, R3.reuse ;  /* 0x0000000381177220 */ /* 0x080fe20000410000 */
[----:B--2---:R-:W-:-:S02]  /*13ee0*/  FFMA.FTZ R12, R211, R3, R4 ;  /* 0x00000003d30c7223 */ /* 0x004fc40000010004 */
[----:B------:R-:W1:Y:S01]  /*13ef0*/  MUFU.EX2 R3, R19 ;  /* 0x0000001300037308 */ /* 0x000e620000000800 */
[CC--:B------:R-:W-:Y:S02]  /*13f00*/  ISETP.GE.AND P4, PT, R2.reuse, R222.reuse, PT ;  /* 0x000000de0200720c */ /* 0x0c0fe40003f86270 */
[C---:B------:R-:W-:Y:S02]  /*13f10*/  ISETP.GE.AND P2, PT, R11.reuse, R222, PT ;  /* 0x000000de0b00720c */ /* 0x040fe40003f46270 */
[-C--:B------:R-:W-:Y:S01]  /*13f20*/  ISETP.LT.OR P4, PT, R2, R218.reuse, P4 ;  /* 0x000000da0200720c */ /* 0x080fe20002781670 */
[----:B------:R-:W-:Y:S01]  /*13f30*/  IMAD.MOV.U32 R49, RZ, RZ, R35 ;  /* 0x000000ffff317224 */ /* 0x000fe200078e0023 */
        /* <DEDUP_REMOVED lines=23> */
[-C--:B------:R-:W-:Y:S02]  /*140b0*/  ISETP.LT.OR P2, PT, R6, R218.reuse, P2 ;  /* 0x000000da0600720c */ /* 0x080fe40001741670 */
        /* <DEDUP_REMOVED lines=10> */
[CC--:B------:R-:W-:Y:S02]  /*14160*/  ISETP.GE.AND P5, PT, R2.reuse, R221.reuse, PT ;  /* 0x000000dd0200720c */ /* 0x0c0fe40003fa6270 */
[C---:B------:R-:W-:Y:S02]  /*14170*/  ISETP.GE.AND P4, PT, R11.reuse, R221, PT ;  /* 0x000000dd0b00720c */ /* 0x040fe40003f86270 */
[CC--:B------:R-:W-:Y:S02]  /*14180*/  ISETP.LT.OR P5, PT, R2.reuse, R217.reuse, P5 ;  /* 0x000000d90200720c */ /* 0x0c0fe40002fa1670 */
[----:B------:R-:W-:Y:S02]  /*14190*/  ISETP.LT.OR P4, PT, R11, R217, P4 ;  /* 0x000000d90b00720c */ /* 0x000fe40002781670 */
[----:B------:R-:W-:Y:S02]  /*141a0*/  ISETP.GE.AND P3, PT, R2, R220, PT ;  /* 0x000000dc0200720c */ /* 0x000fe40003f66270 */
[----:B------:R-:W-:-:S02]  /*141b0*/  FSEL R25, R212, -INF , !P5 ;  /* 0xff800000d4197808 */ /* 0x000fc40006800000 */
[----:B-1----:R-:W-:-:S04]  /*141c0*/  FMNMX.FTZ R237, R3, R4, !PT ;  /* 0x0000000403ed7209 */ /* 0x002fc80007810000 */
[C---:B------:R-:W-:Y:S01]  /*141d0*/  FSETP.NEU.FTZ.AND P2, PT, R237.reuse, -INF , PT ;  /* 0xff800000ed00780b */ /* 0x040fe20003f5d000 */
[----:B------:R-:W-:Y:S01]  /*141e0*/  FMUL.FTZ R4, R237, UR43 ;  /* 0x0000002bed047c20 */ /* 0x000fe20008410000 */
[----:B------:R-:W-:-:S04]  /*141f0*/  FSEL R27, R213, -INF , !P4 ;  /* 0xff800000d51b7808 */ /* 0x000fc80006000000 */
[----:B------:R-:W-:Y:S02]  /*14200*/  FSEL R4, R4, RZ, P2 ;  /* 0x000000ff04047208 */ /* 0x000fe40001000000 */
[----:B------:R-:W-:Y:S02]  /*14210*/  FSEL R3, R237, RZ, P2 ;  /* 0x000000ffed037208 */ /* 0x000fe40001000000 */
[CC--:B------:R-:W-:Y:S02]  /*14220*/  ISETP.GE.AND P5, PT, R10.reuse, R220.reuse, PT ;  /* 0x000000dc0a00720c */ /* 0x0c0fe40003fa6270 */
[----:B------:R-:W-:Y:S01]  /*14230*/  ISETP.GE.AND P4, PT, R9, R220, PT ;  /* 0x000000dc0900720c */ /* 0x000fe20003f86270 */
[----:B------:R-:W-:Y:S01]  /*14240*/  FFMA.FTZ R52, R19, UR43, -R4 ;  /* 0x0000002b13347c23 */ /* 0x000fe20008010804 */
[----:B------:R-:W-:Y:S01]  /*14250*/  ISETP.GE.AND P2, PT, R10, R221, PT ;  /* 0x000000dd0a00720c */ /* 0x000fe20003f46270 */
[----:B------:R-:W-:Y:S01]  /*14260*/  IMAD.MOV.U32 R19, RZ, RZ, R22 ;  /* 0x000000ffff137224 */ /* 0x000fe200078e0016 */
[----:B------:R-:W-:-:S02]  /*14270*/  ISETP.LT.OR P3, PT, R2, R216, P3 ;  /* 0x000000d80200720c */ /* 0x000fc40001f61670 */
[CC--:B------:R-:W-:Y:S02]  /*14280*/  ISETP.LT.OR P5, PT, R10.reuse, R216.reuse, P5 ;  /* 0x000000d80a00720c */ /* 0x0c0fe40002fa1670 */
[----:B------:R-:W-:Y:S02]  /*14290*/  ISETP.LT.OR P4, PT, R9, R216, P4 ;  /* 0x000000d80900720c */ /* 0x000fe40002781670 */
[----:B------:R-:W-:Y:S02]  /*142a0*/  ISETP.LT.OR P2, PT, R10, R217, P2 ;  /* 0x000000d90a00720c */ /* 0x000fe40001741670 */
[----:B------:R-:W-:Y:S01]  /*142b0*/  FSEL R10, R214, -INF , !P3 ;  /* 0xff800000d60a7808 */ /* 0x000fe20005800000 */
[----:B------:R-:W-:Y:S01]  /*142c0*/  IMAD.MOV.U32 R214, RZ, RZ, R19 ;  /* 0x000000ffffd67224 */ /* 0x000fe200078e0013 */
[----:B------:R-:W-:Y:S02]  /*142d0*/  FSEL R22, R206, -INF , !P5 ;  /* 0xff800000ce167808 */ /* 0x000fe40006800000 */
[----:B------:R-:W-:-:S02]  /*142e0*/  FSEL R19, R207, -INF , !P4 ;  /* 0xff800000cf137808 */ /* 0x000fc40006000000 */
[----:B------:R-:W2:Y:S01]  /*142f0*/  LDL.64 R206, [R1+0x90] ;  /* 0x0000900001ce7983 */ /* 0x000ea20000100a00 */
[----:B------:R-:W-:-:S04]  /*14300*/  FADD.FTZ R3, R133, -R3 ;  /* 0x8000000385037221 */ /* 0x000fc80000010000 */
[----:B------:R-:W-:Y:S01]  /*14310*/  FMUL.FTZ R3, R3, UR43 ;  /* 0x0000002b03037c20 */ /* 0x000fe20008410000 */
[----:B------:R-:W-:Y:S01]  /*14320*/  FFMA.FTZ R12, R12, UR43, -R4 ;  /* 0x0000002b0c0c7c23 */ /* 0x000fe20008010804 */
[----:B------:R-:W-:-:S04]  /*14330*/  IMAD.MOV.U32 R80, RZ, RZ, R34 ;  /* 0x000000ffff507224 */ /* 0x000fc800078e0022 */
[----:B------:R-:W1:Y:S01]  /*14340*/  MUFU.EX2 R3, R3 ;  /* 0x0000000300037308 */ /* 0x000e620000000800 */
[----:B------:R-:W-:-:S07]  /*14350*/  ISETP.GE.AND P6, PT, R11, R220, PT ;  /* 0x000000dc0b00720c */ /* 0x000fce0003fc6270 */
[----:B------:R3:W4:Y:S01]  /*14360*/  MUFU.EX2 R34, R12 ;  /* 0x0000000c00227308 */ /* 0x0007220000000800 */
[----:B------:R-:W-:Y:S02]  /*14370*/  ISETP.LT.OR P6, PT, R11, R216, P6 ;  /* 0x000000d80b00720c */ /* 0x000fe400037c1670 */
[----:B------:R-:W-:Y:S02]  /*14380*/  FSEL R26, R204, -INF , !P2 ;  /* 0xff800000cc1a7808 */ /* 0x000fe40005000000 */
[C---:B------:R-:W-:Y:S02]  /*14390*/  ISETP.GE.AND P3, PT, R9.reuse, R221, PT ;  /* 0x000000dd0900720c */ /* 0x040fe40003f66270 */
[----:B------:R-:W-:Y:S01]  /*143a0*/  ISETP.GE.AND P2, PT, R8, R220, PT ;  /* 0x000000dc0800720c */ /* 0x000fe20003f46270 */
[----:B------:R-:W-:Y:S01]  /*143b0*/  FFMA.FTZ R96, R16, UR43, -R4 ;  /* 0x0000002b10607c23 */ /* 0x000fe20008010804 */
[----:B------:R-:W-:Y:S01]  /*143c0*/  FMNMX.FTZ R2, R132, R10, !PT ;  /* 0x0000000a84027209 */ /* 0x000fe20007810000 */
[----:B------:R-:W-:Y:S01]  /*143d0*/  IMAD.MOV.U32 R16, RZ, RZ, R234 ;  /* 0x000000ffff107224 */ /* 0x000fe200078e00ea */
[----:B------:R-:W-:-:S02]  /*143e0*/  ISETP.LT.OR P3, PT, R9, R217, P3 ;  /* 0x000000d90900720c */ /* 0x000fc40001f61670 */
[----:B------:R-:W-:Y:S01]  /*143f0*/  ISETP.LT.OR P2, PT, R8, R216, P2 ;  /* 0x000000d80800720c */ /* 0x000fe20001741670 */
[-C--:B-1----:R-:W-:Y:S01]  /*14400*/  FMUL.FTZ R234, R166, R3.reuse ;  /* 0x00000003a6ea7220 */ /* 0x082fe20000410000 */
[----:B---3--:R-:W-:Y:S01]  /*14410*/  FSEL R12, R215, -INF , !P6 ;  /* 0xff800000d70c7808 */ /* 0x008fe20007000000 */
[----:B------:R-:W-:Y:S02]  /*14420*/  IMAD.MOV.U32 R166, RZ, RZ, R23 ;  /* 0x000000ffffa67224 */ /* 0x000fe400078e0017 */
[----:B------:R-:W-:Y:S01]  /*14430*/  FFMA.FTZ R85, R17, UR43, -R4 ;  /* 0x0000002b11557c23 */ /* 0x000fe20008010804 */
[----:B------:R-:W-:Y:S02]  /*14440*/  FSEL R24, R205, -INF , !P3 ;  /* 0xff800000cd187808 */ /* 0x000fe40005800000 */
[----:B------:R-:W-:Y:S01]  /*14450*/  FMNMX.FTZ R2, R12, R2, !PT ;  /* 0x000000020c027209 */ /* 0x000fe20007810000 */
[----:B------:R-:W-:Y:S01]  /*14460*/  IMAD.MOV.U32 R17, RZ, RZ, R235 ;  /* 0x000000ffff117224 */ /* 0x000fe200078e00eb */
[----:B------:R-:W-:Y:S01]  /*14470*/  FSEL R23, R186, -INF , !P2 ;  /* 0xff800000ba177808 */ /* 0x000fe20005000000 */
[-C--:B------:R-:W-:Y:S01]  /*14480*/  FMUL.FTZ R211, R50, R3.reuse ;  /* 0x0000000332d37220 */ /* 0x080fe20000410000 */
[-C--:B------:R-:W-:Y:S01]  /*14490*/  ISETP.GE.AND P3, PT, R7, R220.reuse, PT ;  /* 0x000000dc0700720c */ /* 0x080fe20003f66270 */
[-C--:B------:R-:W-:Y:S01]  /*144a0*/  FMUL.FTZ R170, R170, R3.reuse ;  /* 0x00000003aaaa7220 */ /* 0x080fe20000410000 */
[----:B------:R-:W-:Y:S01]  /*144b0*/  ISETP.GE.AND P2, PT, R6, R220, PT ;  /* 0x000000dc0600720c */ /* 0x000fe20003f46270 */
        /* <DEDUP_REMOVED lines=30> */
[----:B------:R-:W-:-:S02]  /*146a0*/  FMNMX.FTZ R2, R22, R2, !PT ;  /* 0x0000000216027209 */ /* 0x000fc40007810000 */
[----:B------:R-:W-:Y:S02]  /*146b0*/  FMNMX.FTZ R3, R135, R25, !PT ;  /* 0x0000001987037209 */ /* 0x000fe40007810000 */
[-C--:B------:R-:W-:Y:S02]  /*146c0*/  ISETP.LT.OR P3, PT, R7, R216.reuse, P3 ;  /* 0x000000d80700720c */ /* 0x080fe40001f61670 */
[----:B------:R-:W-:Y:S01]  /*146d0*/  ISETP.LT.OR P2, PT, R6, R216, P2 ;  /* 0x000000d80600720c */ /* 0x000fe20001741670 */
[----:B------:R-:W-:Y:S01]  /*146e0*/  FFMA.FTZ R84, R18, UR43, -R4 ;  /* 0x0000002b12547c23 */ /* 0x000fe20008010804 */
[----:B------:R-:W-:Y:S01]  /*146f0*/  ISETP.GE.AND P6, PT, R8, R221, PT ;  /* 0x000000dd0800720c */ /* 0x000fe20003fc6270 */
[----:B------:R-:W-:Y:S01]  /*14700*/  IMAD.MOV.U32 R205, RZ, RZ, R17 ;  /* 0x000000ffffcd7224 */ /* 0x000fe200078e0011 */
[----:B------:R-:W-:Y:S02]  /*14710*/  FMNMX.FTZ R2, R19, R2, !PT ;  /* 0x0000000213027209 */ /* 0x000fe40007810000 */
[----:B------:R-:W-:-:S02]  /*14720*/  FMNMX.FTZ R3, R27, R3, !PT ;  /* 0x000000031b037209 */ /* 0x000fc40007810000 */
[----:B------:R-:W-:Y:S02]  /*14730*/  FSEL R18, R187, -INF , !P3 ;  /* 0xff800000bb127808 */ /* 0x000fe40005800000 */
[----:B------:R-:W-:Y:S02]  /*14740*/  FSEL R17, R182, -INF , !P2 ;  /* 0xff800000b6117808 */ /* 0x000fe40005000000 */
[C---:B------:R-:W-:Y:S02]  /*14750*/  ISETP.GE.AND P3, PT, R5.reuse, R221, PT ;  /* 0x000000dd0500720c */ /* 0x040fe40003f66270 */
[----:B------:R-:W-:Y:S02]  /*14760*/  ISETP.GE.AND P2, PT, R5, R220, PT ;  /* 0x000000dc0500720c */ /* 0x000fe40003f46270 */
[----:B------:R-:W-:Y:S02]  /*14770*/  ISETP.LT.OR P6, PT, R8, R217, P6 ;  /* 0x000000d90800720c */ /* 0x000fe400037c1670 */
[----:B------:R-:W-:-:S02]  /*14780*/  ISETP.GE.AND P5, PT, R7, R221, PT ;  /* 0x000000dd0700720c */ /* 0x000fc40003fa6270 */
[----:B------:R-:W-:Y:S02]  /*14790*/  FMNMX.FTZ R2, R23, R2, !PT ;  /* 0x0000000217027209 */ /* 0x000fe40007810000 */
[----:B------:R-:W-:Y:S02]  /*147a0*/  FMNMX.FTZ R3, R26, R3, !PT ;  /* 0x000000031a037209 */ /* 0x000fe40007810000 */
[CC--:B------:R-:W-:Y:S02]  /*147b0*/  ISETP.LT.OR P3, PT, R5.reuse, R217.reuse, P3 ;  /* 0x000000d90500720c */ /* 0x0c0fe40001f61670 */
[----:B------:R-:W-:Y:S02]  /*147c0*/  ISETP.LT.OR P2, PT, R5, R216, P2 ;  /* 0x000000d80500720c */ /* 0x000fe40001741670 */
[----:B------:R-:W-:Y:S02]  /*147d0*/  ISETP.LT.OR P5, PT, R7, R217, P5 ;  /* 0x000000d90700720c */ /* 0x000fe40002fa1670 */
[----:B------:R-:W-:-:S02]  /*147e0*/  ISETP.GE.AND P4, PT, R6, R221, PT ;  /* 0x000000dd0600720c */ /* 0x000fc40003f86270 */
[----:B------:R-:W-:Y:S02]  /*147f0*/  FMNMX.FTZ R2, R18, R2, !PT ;  /* 0x0000000212027209 */ /* 0x000fe40007810000 */
[----:B------:R-:W-:Y:S02]  /*14800*/  FSEL R5, R184, -INF , !P6 ;  /* 0xff800000b8057808 */ /* 0x000fe40007000000 */
[----:B------:R-:W-:Y:S01]  /*14810*/  FMNMX.FTZ R3, R24, R3, !PT ;  /* 0x0000000318037209 */ /* 0x000fe20007810000 */
[----:B------:R-:W-:Y:S01]  /*14820*/  FFMA.FTZ R113, R13, UR43, -R4 ;  /* 0x0000002b0d717c23 */ /* 0x000fe20008010804 */
[----:B------:R-:W-:Y:S01]  /*14830*/  IMAD.MOV.U32 R204, RZ, RZ, R16 ;  /* 0x000000ffffcc7224 */ /* 0x000fe200078e0010 */
[----:B------:R-:W-:Y:S02]  /*14840*/  ISETP.LT.OR P4, PT, R6, R217, P4 ;  /* 0x000000d90600720c */ /* 0x000fe40002781670 */
[----:B------:R-:W-:Y:S02]  /*14850*/  FSEL R13, R183, -INF , !P2 ;  /* 0xff800000b70d7808 */ /* 0x000fe40005000000 */
[----:B------:R-:W-:-:S02]  /*14860*/  FMNMX.FTZ R2, R17, R2, !PT ;  /* 0x0000000211027209 */ /* 0x000fc40007810000 */
[----:B------:R-:W-:Y:S02]  /*14870*/  FSEL R16, R185, -INF , !P5 ;  /* 0xff800000b9107808 */ /* 0x000fe40006800000 */
[----:B------:R-:W-:Y:S01]  /*14880*/  FMNMX.FTZ R3, R5, R3, !PT ;  /* 0x0000000305037209 */ /* 0x000fe20007810000 */
[--C-:B------:R-:W-:Y:S01]  /*14890*/  FFMA.FTZ R97, R15, UR43, -R4.reuse ;  /* 0x0000002b0f617c23 */ /* 0x100fe20008010804 */
[----:B------:R-:W-:Y:S02]  /*148a0*/  FMNMX.FTZ R2, R13, R2, !PT ;  /* 0x000000020d027209 */ /* 0x000fe40007810000 */
[----:B------:R-:W-:Y:S02]  /*148b0*/  FSEL R15, R180, -INF , !P4 ;  /* 0xff800000b40f7808 */ /* 0x000fe40006000000 */
[----:B------:R-:W-:Y:S01]  /*148c0*/  FMNMX.FTZ R3, R16, R3, !PT ;  /* 0x0000000310037209 */ /* 0x000fe20007810000 */
[----:B------:R-:W-:Y:S01]  /*148d0*/  FFMA.FTZ R112, R14, UR43, -R4 ;  /* 0x0000002b0e707c23 */ /* 0x000fe20008010804 */
[----:B------:R-:W-:Y:S01]  /*148e0*/  FSEL R14, R181, -INF , !P3 ;  /* 0xff800000b50e7808 */ /* 0x000fe20005800000 */
[----:B------:R-:W1:Y:S01]  /*148f0*/  SHFL.BFLY PT, R4, R2, 0x2, 0x1f ;  /* 0x0c401f0002047f89 */ /* 0x000e6200000e0000 */
[----:B------:R-:W-:-:S04]  /*14900*/  FMNMX.FTZ R3, R15, R3, !PT ;  /* 0x000000030f037209 */ /* 0x000fc80007810000 */
[----:B------:R-:W-:-:S05]  /*14910*/  FMNMX.FTZ R3, R14, R3, !PT ;  /* 0x000000030e037209 */ /* 0x000fca0007810000 */
[----:B------:R-:W3:Y:S01]  /*14920*/  SHFL.BFLY PT, R6, R3, 0x2, 0x1f ;  /* 0x0c401f0003067f89 */ /* 0x000ee200000e0000 */
[----:B-1----:R-:W-:-:S05]  /*14930*/  FMNMX.FTZ R2, R2, R4, !PT ;  /* 0x0000000402027209 */ /* 0x002fca0007810000 */
[----:B------:R-:W1:Y:S01]  /*14940*/  SHFL.BFLY PT, R4, R2, 0x1, 0x1f ;  /* 0x0c201f0002047f89 */ /* 0x000e6200000e0000 */
[----:B---3--:R-:W-:-:S05]  /*14950*/  FMNMX.FTZ R3, R3, R6, !PT ;  /* 0x0000000603037209 */ /* 0x008fca0007810000 */
[----:B------:R-:W3:Y:S01]  /*14960*/  SHFL.BFLY PT, R6, R3, 0x1, 0x1f ;  /* 0x0c201f0003067f89 */ /* 0x000ee200000e0000 */
[----:B------:R-:W-:Y:S02]  /*14970*/  IMAD.MOV.U32 R130, RZ, RZ, R209 ;  /* 0x000000ffff827224 */ /* 0x000fe400078e00d1 */
[----:B------:R-:W-:Y:S01]  /*14980*/  IMAD.MOV.U32 R167, RZ, RZ, R208 ;  /* 0x000000ffffa77224 */ /* 0x000fe200078e00d0 */
[----:B-1----:R-:W-:-:S04]  /*14990*/  FMNMX.FTZ R209, R2, R4, !PT ;  /* 0x0000000402d17209 */ /* 0x002fc80007810000 */
[C---:B------:R-:W-:Y:S01]  /*149a0*/  FSETP.NEU.FTZ.AND P2, PT, R209.reuse, -INF , PT ;  /* 0xff800000d100780b */ /* 0x040fe20003f5d000 */
[----:B------:R-:W-:Y:S01]  /*149b0*/  FMUL.FTZ R2, R209, UR43 ;  /* 0x0000002bd1027c20 */ /* 0x000fe20008410000 */
[----:B---3--:R-:W-:Y:S02]  /*149c0*/  FMNMX.FTZ R208, R3, R6, !PT ;  /* 0x0000000603d07209 */ /* 0x008fe40007810000 */
[----:B------:R-:W-:Y:S02]  /*149d0*/  FSEL R3, R209, RZ, P2 ;  /* 0x000000ffd1037208 */ /* 0x000fe40001000000 */
[----:B------:R-:W-:-:S03]  /*149e0*/  FSEL R4, R2, RZ, P2 ;  /* 0x000000ff02047208 */ /* 0x000fc60001000000 */
[----:B------:R-:W-:Y:S02]  /*149f0*/  FADD.FTZ R3, R132, -R3 ;  /* 0x8000000384037221 */ /* 0x000fe40000010000 */
[--C-:B------:R-:W-:Y:S02]  /*14a00*/  FFMA.FTZ R2, R10, UR43, -R4.reuse ;  /* 0x0000002b0a027c23 */ /* 0x100fe40008010804 */
[----:B------:R-:W-:Y:S02]  /*14a10*/  FMUL.FTZ R3, R3, UR43 ;  /* 0x0000002b03037c20 */ /* 0x000fe40008410000 */
[----:B------:R1:W-:Y:S01]  /*14a20*/  MUFU.EX2 R8, R2 ;  /* 0x0000000200087308 */ /* 0x0003e20000000800 */
[----:B------:R-:W-:Y:S01]  /*14a30*/  FSETP.NEU.FTZ.AND P5, PT, R208, -INF , PT ;  /* 0xff800000d000780b */ /* 0x000fe20003fbd000 */
[----:B------:R-:W-:-:S06]  /*14a40*/  FFMA.FTZ R6, R22, UR43, -R4 ;  /* 0x0000002b16067c23 */ /* 0x000fcc0008010804 */
[----:B------:R-:W3:Y:S01]  /*14a50*/  MUFU.EX2 R3, R3 ;  /* 0x0000000300037308 */ /* 0x000ee20000000800 */
[----:B-1----:R-:W-:-:S07]  /*14a60*/  FFMA.FTZ R2, R12, UR43, -R4 ;  /* 0x0000002b0c027c23 */ /* 0x002fce0008010804 */
[----:B------:R1:W4:Y:S01]  /*14a70*/  MUFU.EX2 R7, R2 ;  /* 0x0000000200077308 */ /* 0x0003220000000800 */
[----:B------:R-:W-:Y:S01]  /*14a80*/  FFMA.FTZ R10, R19, UR43, -R4 ;  /* 0x0000002b130a7c23 */ /* 0x000fe20008010804 */
[----:B------:R-:W-:-:S06]  /*14a90*/  IMAD.MOV.U32 R131, RZ, RZ, R80 ;  /* 0x000000ffff837224 */ /* 0x000fcc00078e0050 */
[----:B------:R-:W4:Y:S01]  /*14aa0*/  MUFU.EX2 R6, R6 ;  /* 0x0000000600067308 */ /* 0x000f220000000800 */
[----:B-1----:R-:W-:-:S05]  /*14ab0*/  FMUL.FTZ R2, R208, UR43 ;  /* 0x0000002bd0027c20 */ /* 0x002fca0008410000 */
[----:B------:R-:W-:Y:S01]  /*14ac0*/  FSEL R2, R2, RZ, P5 ;  /* 0x000000ff02027208 */ /* 0x000fe20002800000 */
[----:B------:R-:W-:-:S04]  /*14ad0*/  IMAD.MOV.U32 R119, RZ, RZ, R69 ;  /* 0x000000ffff777224 */ /* 0x000fc800078e0045 */
[----:B------:R-:W-:Y:S02]  /*14ae0*/  FFMA.FTZ R80, R5, UR43, -R2 ;  /* 0x0000002b05507c23 */ /* 0x000fe40008010802 */
[----:B------:R-:W1:Y:S01]  /*14af0*/  MUFU.EX2 R5, R10 ;  /* 0x0000000a00057308 */ /* 0x000e620000000800 */
[----:B------:R-:W-:Y:S02]  /*14b00*/  IMAD.MOV.U32 R118, RZ, RZ, R68 ;  /* 0x000000ffff767224 */ /* 0x000fe400078e0044 */
[--C-:B------:R-:W-:Y:S01]  /*14b10*/  FFMA.FTZ R25, R25, UR43, -R2.reuse ;  /* 0x0000002b19197c23 */ /* 0x100fe20008010802 */
[----:B------:R-:W-:Y:S02]  /*14b20*/  IMAD.MOV.U32 R231, RZ, RZ, R49 ;  /* 0x000000ffffe77224 */ /* 0x000fe400078e0031 */
[--C-:B------:R-:W-:Y:S01]  /*14b30*/  FFMA.FTZ R49, R27, UR43, -R2.reuse ;  /* 0x0000002b1b317c23 */ /* 0x100fe20008010802 */
[--C-:B------:R-:W-:Y:S01]  /*14b40*/  FFMA.FTZ R68, R26, UR43, -R2.reuse ;  /* 0x0000002b1a447c23 */ /* 0x100fe20008010802 */
[--C-:B------:R-:W-:Y:S01]  /*14b50*/  FFMA.FTZ R69, R24, UR43, -R2.reuse ;  /* 0x0000002b18457c23 */ /* 0x100fe20008010802 */
[--C-:B------:R-:W-:Y:S01]  /*14b60*/  FFMA.FTZ R82, R16, UR43, -R2.reuse ;  /* 0x0000002b10527c23 */ /* 0x100fe20008010802 */
[--C-:B------:R-:W-:Y:S01]  /*14b70*/  FFMA.FTZ R83, R15, UR43, -R2.reuse ;  /* 0x0000002b0f537c23 */ /* 0x100fe20008010802 */
[----:B------:R-:W-:Y:S01]  /*14b80*/  FFMA.FTZ R86, R14, UR43, -R2 ;  /* 0x0000002b0e567c23 */ /* 0x000fe20008010802 */
[----:B---3--:R-:W-:Y:S01]  /*14b90*/  FFMA.FTZ R2, R230, R3, R8 ;  /* 0x00000003e6027223 */ /* 0x008fe20000010008 */
[----:B------:R-:W-:-:S03]  /*14ba0*/  ULOP3.LUT UR4, UR44, UR29, URZ, 0x3c, !UPT ;  /* 0x0000001d2c047292 */ /* 0x000fc6000f8e3c3f */
[----:B----4-:R-:W-:-:S04]  /*14bb0*/  FADD.FTZ R2, R7, R2 ;  /* 0x0000000207027221 */ /* 0x010fc80000010000 */
[----:B------:R-:W-:-:S04]  /*14bc0*/  FADD.FTZ R2, R6, R2 ;  /* 0x0000000206027221 */ /* 0x000fc80000010000 */
[----:B-1----:R-:W-:Y:S01]  /*14bd0*/  FADD.FTZ R99, R5, R2 ;  /* 0x0000000205637221 */ /* 0x002fe20000010000 */
[----:B------:R-:W-:Y:S01]  /*14be0*/  LOP3.LUT R2, R245, UR4, RZ, 0x3c, !PT ;  /* 0x00000004f5027c12 */ /* 0x000fe2000f8e3cff */
[----:B------:R-:W1:Y:S04]  /*14bf0*/  MUFU.EX2 R11, R134 ;  /* 0x00000086000b7308 */ /* 0x000e680000000800 */
[----:B------:R-:W-:-:S04]  /*14c00*/  IMAD.WIDE.U32 R114, R2, -0x326172a9, RZ ;  /* 0xcd9e8d5702727825 */ /* 0x000fc800078e00ff */
[----:B------:R-:W3:Y:S01]  /*14c10*/  MUFU.EX2 R9, R136 ;  /* 0x0000008800097308 */ /* 0x000ee20000000800 */
[----:B--2---:R-:W-:Y:S01]  /*14c20*/  LOP3.LUT R2, R115, UR26, R206, 0x96, !PT ;  /* 0x0000001a73027c12 */ /* 0x004fe2000f8e96ce */
[----:B------:R-:W-:Y:S02]  /*14c30*/  IMAD.MOV.U32 R158, RZ, RZ, R101 ;  /* 0x000000ffff9e7224 */ /* 0x000fe400078e0065 */
[----:B------:R-:W-:Y:S02]  /*14c40*/  FFMA.FTZ R101, R23, UR43, -R4 ;  /* 0x0000002b17657c23 */ /* 0x000fe40008010804 */
[----:B------:R-:W-:Y:S01]  /*14c50*/  IMAD.WIDE.U32 R22, R2, -0x2daee0ad, RZ ;  /* 0xd2511f5302167825 */ /* 0x000fe200078e00ff */
[----:B------:R-:W-:-:S03]  /*14c60*/  LOP3.LUT R2, R243, UR42, R114, 0x96, !PT ;  /* 0x0000002af3027c12 */ /* 0x000fc6000f8e9672 */
[--C-:B------:R-:W-:Y:S01]  /*14c70*/  FFMA.FTZ R87, R17, UR43, -R4.reuse ;  /* 0x0000002b11577c23 */ /* 0x100fe20008010804 */
[----:B------:R-:W-:Y:S02]  /*14c80*/  IMAD.MOV.U32 R212, RZ, RZ, R159 ;  /* 0x000000ffffd47224 */ /* 0x000fe400078e009f */
[----:B------:R-:W-:Y:S01]  /*14c90*/  FFMA.FTZ R98, R13, UR43, -R4 ;  /* 0x0000002b0d627c23 */ /* 0x000fe20008010804 */
[----:B------:R-:W-:Y:S02]  /*14ca0*/  IMAD.MOV.U32 R159, RZ, RZ, R100 ;  /* 0x000000ffff9f7224 */ /* 0x000fe400078e0064 */
[----:B------:R-:W-:Y:S01]  /*14cb0*/  FFMA.FTZ R100, R18, UR43, -R4 ;  /* 0x0000002b12647c23 */ /* 0x000fe20008010804 */
[----:B------:R-:W-:Y:S01]  /*14cc0*/  F2FP.F16.F32.PACK_AB R102, R7, R8 ;  /* 0x000000080766723e */ /* 0x000fe200000000ff */
[----:B-1----:R-:W-:Y:S01]  /*14cd0*/  FADD.FTZ R4, R11, R35 ;  /* 0x000000230b047221 */ /* 0x002fe20000010000 */
[----:B------:R-:W-:Y:S01]  /*14ce0*/  F2FP.F16.F32.PACK_AB R70, R5, R6 ;  /* 0x000000060546723e */ /* 0x000fe200000000ff */
[----:B------:R-:W-:-:S04]  /*14cf0*/  IMAD.WIDE.U32 R6, R2, -0x2daee0ad, RZ ;  /* 0xd2511f5302067825 */ /* 0x000fc800078e00ff */
[----:B---3--:R-:W-:Y:S01]  /*14d00*/  FADD.FTZ R12, R9, R4 ;  /* 0x00000004090c7221 */ /* 0x008fe20000010000 */
        /* <DEDUP_REMOVED lines=65> */
[----:B------:R-:W-:Y:S01]  /*15120*/  IMAD.WIDE.U32 R4, R13, -0x2daee0ad, RZ ;  /* 0xd2511f530d047825 */ /* 0x000fe200078e00ff */
[----:B------:R-:W-:Y:S04]  /*15130*/  MUFU.EX2 R26, R25 ;  /* 0x00000019001a7308 */ /* 0x000fe80000000800 */
[----:B------:R-:W-:-:S04]  /*15140*/  LOP3.LUT R6, R5, UR21, R10, 0x96, !PT ;  /* 0x0000001505067c12 */ /* 0x000fc8000f8e960a */
[----:B------:R-:W1:Y:S01]  /*15150*/  MUFU.EX2 R2, R2 ;  /* 0x0000000200027308 */ /* 0x000e620000000800 */
[----:B------:R-:W-:Y:S01]  /*15160*/  SHF.R.U32.HI R8, RZ, 0x10, R6 ;  /* 0x00000010ff087819 */ /* 0x000fe20000011606 */
[----:B------:R-:W-:Y:S01]  /*15170*/  @!P3 HADD2 R65, -R17.H0_H0, -RZ.H0_H0 ;  /* 0xa00000ff1141b230 */ /* 0x000fe20000000900 */
[----:B------:R-:W-:Y:S02]  /*15180*/  PRMT R27, R15, 0x7610, R27 ;  /* 0x000076100f1b7816 */ /* 0x000fe4000000001b */
[----:B------:R-:W-:-:S03]  /*15190*/  LOP3.LUT R8, R8, 0xff, RZ, 0xc0, !PT ;  /* 0x000000ff08087812 */ /* 0x000fc600078ec0ff */
[----:B------:R2:W-:Y:S01]  /*151a0*/  MUFU.EX2 R34, R84 ;  /* 0x0000005400227308 */ /* 0x0005e20000000800 */
[----:B------:R-:W-:-:S07]  /*151b0*/  PRMT R182, R15, 0x7632, R182 ;  /* 0x000076320fb67816 */ /* 0x000fce00000000b6 */
[----:B------:R-:W3:Y:S01]  /*151c0*/  MUFU.EX2 R25, R85 ;  /* 0x0000005500197308 */ /* 0x000ee20000000800 */
[----:B------:R-:W-:Y:S01]  /*151d0*/  @!P3 PRMT R17, R65, 0x5410, RZ ;  /* 0x000054104111b816 */ /* 0x000fe200000000ff */
[----:B------:R-:W-:Y:S01]  /*151e0*/  IMAD.MOV.U32 R206, RZ, RZ, R212 ;  /* 0x000000ffffce7224 */ /* 0x000fe200078e00d4 */
[----:B------:R-:W-:Y:S01]  /*151f0*/  ISETP.LE.U32.AND P3, PT, R8, UR13, PT ;  /* 0x0000000d08007c0c */ /* 0x000fe2000bf63070 */
[----:B------:R-:W-:Y:S02]  /*15200*/  IMAD.MOV.U32 R24, RZ, RZ, R117 ;  /* 0x000000ffff187224 */ /* 0x000fe400078e0075 */
[----:B------:R-:W-:Y:S02]  /*15210*/  @!P5 HADD2 R67, -R27.H0_H0, -RZ.H0_H0 ;  /* 0xa00000ff1b43d230 */ /* 0x000fe40000000900 */
[----:B------:R-:W-:Y:S02]  /*15220*/  IMAD.MOV.U32 R55, RZ, RZ, R116 ;  /* 0x000000ffff377224 */ /* 0x000fe400078e0074 */
[----:B-1----:R-:W-:Y:S01]  /*15230*/  FFMA.FTZ R35, R229, R2, R26 ;  /* 0x00000002e5237223 */ /* 0x002fe2000001001a */
        /* <DEDUP_REMOVED lines=10> */
[----:B--2---:R-:W-:Y:S02]  /*152e0*/  IMAD.MOV.U32 R84, RZ, RZ, R224 ;  /* 0x000000ffff547224 */ /* 0x004fe400078e00e0 */
        /* <DEDUP_REMOVED lines=27> */
[----:B------:R-:W-:Y:S01]  /*154a0*/  @!P2 HADD2 R66, -R182.H0_H0, -RZ.H0_H0 ;  /* 0xa00000ffb642a230 */ /* 0x000fe20000000900 */
[----:B------:R-:W-:Y:S01]  /*154b0*/  LOP3.LUT R2, R6, 0xff, RZ, 0xc0, !PT ;  /* 0x000000ff06027812 */ /* 0x000fe200078ec0ff */
[----:B------:R-:W-:Y:S01]  /*154c0*/  FMUL.FTZ R215, R79, R3 ;  /* 0x000000034fd77220 */ /* 0x000fe20000410000 */
[----:B------:R-:W-:Y:S01]  /*154d0*/  PRMT R52, R27, 0x5410, R182 ;  /* 0x000054101b347816 */ /* 0x000fe200000000b6 */
[----:B------:R-:W-:Y:S01]  /*154e0*/  IMAD.MOV.U32 R79, RZ, RZ, R226 ;  /* 0x000000ffff4f7224 */ /* 0x000fe200078e00e2 */
[----:B------:R-:W-:Y:S01]  /*154f0*/  @!P5 PRMT R27, R67, 0x5410, RZ ;  /* 0x00005410431bd816 */ /* 0x000fe200000000ff */
[----:B------:R-:W-:Y:S01]  /*15500*/  IMAD.MOV.U32 R242, RZ, RZ, R204 ;  /* 0x000000fffff27224 */ /* 0x000fe200078e00cc */
[----:B------:R-:W-:Y:S01]  /*15510*/  LOP3.LUT R14, R115, UR26, R248, 0x96, !PT ;  /* 0x0000001a730e7c12 */ /* 0x000fe2000f8e96f8 */
[----:B------:R-:W-:-:S02]  /*15520*/  IMAD.MOV.U32 R243, RZ, RZ, R205 ;  /* 0x000000fffff37224 */ /* 0x000fc400078e00cd */
[-C--:B------:R-:W-:Y:S01]  /*15530*/  FMUL.FTZ R226, R94, R3.reuse ;  /* 0x000000035ee27220 */ /* 0x080fe20000410000 */
[----:B------:R-:W-:Y:S01]  /*15540*/  IMAD.MOV.U32 R249, RZ, RZ, R231 ;  /* 0x000000fffff97224 */ /* 0x000fe200078e00e7 */
[----:B------:R-:W-:Y:S01]  /*15550*/  ISETP.LE.U32.AND P5, PT, R2, UR13, PT ;  /* 0x0000000d02007c0c */ /* 0x000fe2000bfa3070 */
[----:B------:R-:W-:Y:S01]  /*15560*/  IMAD.MOV.U32 R207, RZ, RZ, R130 ;  /* 0x000000ffffcf7224 */ /* 0x000fe200078e0082 */
[----:B------:R-:W-:Y:S01]  /*15570*/  @!P2 PRMT R182, R66, 0x5410, RZ ;  /* 0x0000541042b6a816 */ /* 0x000fe200000000ff */
[----:B------:R-:W-:Y:S01]  /*15580*/  IMAD.MOV.U32 R204, RZ, RZ, R214 ;  /* 0x000000ffffcc7224 */ /* 0x000fe200078e00d6 */
[----:B------:R-:W-:Y:S01]  /*15590*/  SHF.R.U32.HI R2, RZ, 0x18, R6 ;  /* 0x00000018ff027819 */ /* 0x000fe20000011606 */
        /* <DEDUP_REMOVED lines=37> */
[----:B---3--:R-:W-:Y:S01]  /*157f0*/  F2FP.F16.F32.PACK_AB R3, R25, R34 ;  /* 0x000000221903723e */ /* 0x008fe200000000ff */
[----:B------:R-:W-:Y:S01]  /*15800*/  IMAD.MOV.U32 R85, RZ, RZ, R15 ;  /* 0x000000ffff557224 */ /* 0x000fe200078e000f */
[----:B------:R-:W-:Y:S01]  /*15810*/  ISETP.LE.U32.AND P2, PT, R2, UR13, PT ;  /* 0x0000000d02007c0c */ /* 0x000fe2000bf43070 */
[----:B------:R-:W-:Y:S01]  /*15820*/  IMAD.MOV.U32 R229, RZ, RZ, R24 ;  /* 0x000000ffffe57224 */ /* 0x000fe200078e0018 */
[----:B------:R-:W-:Y:S01]  /*15830*/  LOP3.LUT R2, R6, 0xffff, RZ, 0xc0, !PT ;  /* 0x0000ffff06027812 */ /* 0x000fe200078ec0ff */
[----:B------:R-:W-:Y:S01]  /*15840*/  MUFU.EX2 R15, R96 ;  /* 0x00000060000f7308 */ /* 0x000fe20000000800 */
[----:B------:R-:W-:-:S02]  /*15850*/  PRMT R181, R3, 0x7632, R181 ;  /* 0x0000763203b57816 */ /* 0x000fc400000000b5 */
[----:B------:R-:W-:-:S05]  /*15860*/  SHF.R.U32.HI R2, RZ, 0x8, R2 ;  /* 0x00000008ff027819 */ /* 0x000fca0000011602 */
[----:B------:R-:W1:Y:S01]  /*15870*/  MUFU.EX2 R24, R97 ;  /* 0x0000006100187308 */ /* 0x000e620000000800 */
[----:B------:R-:W-:Y:S01]  /*15880*/  @!P4 HADD2 R39, -R181.H0_H0, -RZ.H0_H0 ;  /* 0xa00000ffb527c230 */ /* 0x000fe20000000900 */
[----:B------:R-:W-:Y:S02]  /*15890*/  PRMT R180, R3, 0x7610, R180 ;  /* 0x0000761003b47816 */ /* 0x000fe400000000b4 */
[----:B------:R-:W-:Y:S02]  /*158a0*/  LOP3.LUT R2, R2, 0xffff, RZ, 0xc0, !PT ;  /* 0x0000ffff02027812 */ /* 0x000fe400078ec0ff */
[----:B------:R-:W-:Y:S02]  /*158b0*/  PRMT R45, R180, 0x5410, R181 ;  /* 0x00005410b42d7816 */ /* 0x000fe400000000b5 */
[----:B------:R-:W-:Y:S02]  /*158c0*/  @!P4 PRMT R181, R39, 0x5410, RZ ;  /* 0x0000541027b5c816 */ /* 0x000fe400000000ff */
[----:B------:R-:W-:-:S02]  /*158d0*/  ISETP.LE.U32.AND P4, PT, R2, UR13, PT ;  /* 0x0000000d02007c0c */ /* 0x000fc4000bf83070 */
[C---:B------:R-:W-:Y:S02]  /*158e0*/  PRMT R179, R9.reuse, 0x7610, R179 ;  /* 0x0000761009b37816 */ /* 0x040fe400000000b3 */
[----:B------:R-:W-:Y:S02]  /*158f0*/  PRMT R178, R9, 0x7632, R178 ;  /* 0x0000763209b27816 */ /* 0x000fe400000000b2 */
[----:B-1----:R-:W-:Y:S01]  /*15900*/  F2FP.F16.F32.PACK_AB R2, R24, R15 ;  /* 0x0000000f1802723e */ /* 0x002fe200000000ff */
[----:B------:R-:W-:-:S03]  /*15910*/  @!P5 HADD2 R42, -R179.H0_H0, -RZ.H0_H0 ;  /* 0xa00000ffb32ad230 */ /* 0x000fc60000000900 */
[C---:B------:R-:W-:Y:S02]  /*15920*/  PRMT R176, R2.reuse, 0x7632, R176 ;  /* 0x0000763202b07816 */ /* 0x040fe400000000b0 */
[----:B------:R-:W-:Y:S01]  /*15930*/  PRMT R177, R2, 0x7610, R177 ;  /* 0x0000761002b17816 */ /* 0x000fe200000000b1 */
[----:B------:R-:W-:Y:S01]  /*15940*/  @!P4 HADD2 R41, -R178.H0_H0, -RZ.H0_H0 ;  /* 0xa00000ffb229c230 */ /* 0x000fe20000000900 */
[----:B------:R-:W-:Y:S01]  /*15950*/  LOP3.LUT R2, R4, 0xff, RZ, 0xc0, !PT ;  /* 0x000000ff04027812 */ /* 0x000fe200078ec0ff */
[----:B------:R-:W-:Y:S01]  /*15960*/  @!P2 HADD2 R37, -R176.H0_H0, -RZ.H0_H0 ;  /* 0xa00000ffb025a230 */ /* 0x000fe20000000900 */
[----:B------:R-:W-:Y:S02]  /*15970*/  PRMT R43, R179, 0x5410, R178 ;  /* 0x00005410b32b7816 */ /* 0x000fe400000000b2 */
[----:B------:R-:W-:Y:S02]  /*15980*/  @!P5 PRMT R179, R42, 0x5410, RZ ;  /* 0x000054102ab3d816 */ /* 0x000fe400000000ff */
[----:B------:R-:W-:-:S02]  /*15990*/  ISETP.LE.U32.AND P5, PT, R2, UR13, PT ;  /* 0x0000000d02007c0c */ /* 0x000fc4000bfa3070 */
[----:B------:R-:W-:Y:S02]  /*159a0*/  SHF.R.U32.HI R2, RZ, 0x18, R4 ;  /* 0x00000018ff027819 */ /* 0x000fe40000011604 */
[----:B------:R-:W-:Y:S02]  /*159b0*/  @!P4 PRMT R178, R41, 0x5410, RZ ;  /* 0x0000541029b2c816 */ /* 0x000fe400000000ff */
[----:B------:R-:W-:Y:S01]  /*159c0*/  PRMT R41, R177, 0x5410, R176 ;  /* 0x00005410b1297816 */ /* 0x000fe200000000b0 */
[----:B------:R-:W-:Y:S01]  /*159d0*/  IMAD.MOV.U32 R77, RZ, RZ, R13 ;  /* 0x000000ffff4d7224 */ /* 0x000fe200078e000d */
[----:B------:R-:W-:Y:S01]  /*159e0*/  @!P2 PRMT R176, R37, 0x5410, RZ ;  /* 0x0000541025b0a816 */ /* 0x000fe200000000ff */
[----:B------:R-:W-:Y:S01]  /*159f0*/  FADD.FTZ R13, R7, R50 ;  /* 0x00000032070d7221 */ /* 0x000fe20000010000 */
[----:B------:R-:W-:Y:S01]  /*15a00*/  ISETP.LE.U32.AND P2, PT, R2, UR13, PT ;  /* 0x0000000d02007c0c */ /* 0x000fe2000bf43070 */
[----:B------:R-:W-:Y:S01]  /*15a10*/  IMAD.MOV.U32 R95, RZ, RZ, R84 ;  /* 0x000000ffff5f7224 */ /* 0x000fe200078e0054 */
[----:B------:R-:W-:Y:S01]  /*15a20*/  LOP3.LUT R2, R247, UR42, R114, 0x96, !PT ;  /* 0x0000002af7027c12 */ /* 0x000fe2000f8e9672 */
[----:B------:R-:W-:-:S04]  /*15a30*/  IMAD.WIDE.U32 R6, R14, -0x2daee0ad, RZ ;  /* 0xd2511f530e067825 */ /* 0x000fc800078e00ff */
[----:B------:R-:W-:Y:S02]  /*15a40*/  IMAD.MOV.U32 R84, RZ, RZ, R55 ;  /* 0x000000ffff547224 */ /* 0x000fe400078e0037 */
[----:B------:R-:W-:Y:S01]  /*15a50*/  IMAD.MOV.U32 R78, RZ, RZ, R8 ;  /* 0x000000ffff4e7224 */ /* 0x000fe200078e0008 */
[----:B------:R-:W-:Y:S01]  /*15a60*/  LOP3.LUT R8, R4, 0xffff, RZ, 0xc0, !PT ;  /* 0x0000ffff04087812 */ /* 0x000fe200078ec0ff */
[----:B------:R-:W-:Y:S01]  /*15a70*/  IMAD.MOV.U32 R55, RZ, RZ, R12 ;  /* 0x000000ffff377224 */ /* 0x000fe200078e000c */
[----:B------:R-:W-:Y:S01]  /*15a80*/  SHF.R.U32.HI R12, RZ, 0x10, R4 ;  /* 0x00000010ff0c7819 */ /* 0x000fe20000011604 */
        /* <DEDUP_REMOVED lines=8> */
[----:B------:R-:W-:Y:S02]  /*15b10*/  IMAD.MOV.U32 R93, RZ, RZ, R10 ;  /* 0x000000ffff5d7224 */ /* 0x000fe400078e000a */
[----:B------:R-:W-:Y:S01]  /*15b20*/  IMAD.MOV.U32 R92, RZ, RZ, R11 ;  /* 0x000000ffff5c7224 */ /* 0x000fe200078e000b */
[----:B------:R-:W-:Y:S01]  /*15b30*/  LOP3.LUT R7, R7, UR37, R4, 0x96, !PT ;  /* 0x0000002507077c12 */ /* 0x000fe2000f8e9604 */
[----:B------:R-:W-:-:S05]  /*15b40*/  IMAD.WIDE.U32 R10, R3, -0x2daee0ad, RZ ;  /* 0xd2511f53030a7825 */ /* 0x000fca00078e00ff */
[----:B------:R-:W-:Y:S01]  /*15b50*/  LOP3.LUT R3, R11, UR18, R6, 0x96, !PT ;  /* 0x000000120b037c12 */ /* 0x000fe2000f8e9606 */
[----:B------:R-:W-:-:S04]  /*15b60*/  IMAD.WIDE.U32 R6, R7, -0x326172a9, RZ ;  /* 0xcd9e8d5707067825 */ /* 0x000fc800078e00ff */
[----:B------:R-:W-:Y:S01]  /*15b70*/  @!P3 HADD2 R38, -R177.H0_H0, -RZ.H0_H0 ;  /* 0xa00000ffb126b230 */ /* 0x000fe20000000900 */
[----:B------:R-:W-:Y:S01]  /*15b80*/  LOP3.LUT R14, R7, UR36, R2, 0x96, !PT ;  /* 0x00000024070e7c12 */ /* 0x000fe2000f8e9602 */
[----:B------:R-:W-:-:S03]  /*15b90*/  IMAD.WIDE.U32 R2, R3, -0x326172a9, RZ ;  /* 0xcd9e8d5703027825 */ /* 0x000fc600078e00ff */
[----:B------:R-:W-:Y:S02]  /*15ba0*/  @!P3 PRMT R177, R38, 0x5410, RZ ;  /* 0x0000541026b1b816 */ /* 0x000fe400000000ff */
[----:B------:R-:W-:Y:S01]  /*15bb0*/  LOP3.LUT R5, R2, 0xff, RZ, 0xc0, !PT ;  /* 0x000000ff02057812 */ /* 0x000fe200078ec0ff */
[----:B------:R-:W-:-:S03]  /*15bc0*/  @!P6 HADD2 R40, -R180.H0_H0, -RZ.H0_H0 ;  /* 0xa00000ffb428e230 */ /* 0x000fc60000000900 */
[----:B------:R-:W-:Y:S02]  /*15bd0*/  ISETP.LE.U32.AND P3, PT, R5, UR13, PT ;  /* 0x0000000d05007c0c */ /* 0x000fe4000bf63070 */
[----:B------:R-:W-:Y:S02]  /*15be0*/  SHF.R.U32.HI R5, RZ, 0x8, R8 ;  /* 0x00000008ff057819 */ /* 0x000fe40000011608 */
[----:B------:R-:W-:Y:S02]  /*15bf0*/  LOP3.LUT R6, R3, UR27, R6, 0x96, !PT ;  /* 0x0000001b03067c12 */ /* 0x000fe4000f8e9606 */
[----:B------:R-:W-:Y:S02]  /*15c00*/  LOP3.LUT R7, R2, 0xffff, RZ, 0xc0, !PT ;  /* 0x0000ffff02077812 */ /* 0x000fe400078ec0ff */
[--C-:B------:R-:W-:Y:S02]  /*15c10*/  SHF.R.U32.HI R9, RZ, 0x10, R2.reuse ;  /* 0x00000010ff097819 */ /* 0x100fe40000011602 */
[----:B------:R-:W-:-:S02]  /*15c20*/  SHF.R.U32.HI R3, RZ, 0x18, R2 ;  /* 0x00000018ff037819 */ /* 0x000fc40000011602 */
[----:B------:R-:W-:Y:S02]  /*15c30*/  LOP3.LUT R2, R5, 0xffff, RZ, 0xc0, !PT ;  /* 0x0000ffff05027812 */ /* 0x000fe400078ec0ff */
[----:B------:R-:W-:Y:S02]  /*15c40*/  @!P6 PRMT R180, R40, 0x5410, RZ ;  /* 0x0000541028b4e816 */ /* 0x000fe400000000ff */
[----:B------:R-:W-:Y:S02]  /*15c50*/  PRMT R175, R36, 0x7610, R175 ;  /* 0x0000761024af7816 */ /* 0x000fe400000000af */
[----:B------:R-:W-:Y:S01]  /*15c60*/  ISETP.LE.U32.AND P6, PT, R2, UR13, PT ;  /* 0x0000000d02007c0c */ /* 0x000fe2000bfc3070 */
[----:B------:R-:W-:Y:S02]  /*15c70*/  IMAD.MOV.U32 R250, RZ, RZ, R244 ;  /* 0x000000fffffa7224 */ /* 0x000fe400078e00f4 */
[----:B------:R-:W-:Y:S01]  /*15c80*/  IMAD.MOV.U32 R251, RZ, RZ, R245 ;  /* 0x000000fffffb7224 */ /* 0x000fe200078e00f5 */
[----:B------:R-:W-:Y:S01]  /*15c90*/  MUFU.EX2 R244, R113 ;  /* 0x0000007100f47308 */ /* 0x000fe20000000800 */
[----:B------:R-:W-:Y:S01]  /*15ca0*/  @!P5 HADD2 R44, -R175.H0_H0, -RZ.H0_H0 ;  /* 0xa00000ffaf2cd230 */ /* 0x000fe20000000900 */
[----:B------:R-:W-:-:S02]  /*15cb0*/  PRMT R174, R36, 0x7632, R174 ;  /* 0x0000763224ae7816 */ /* 0x000fc400000000ae */
[----:B------:R-:W-:-:S04]  /*15cc0*/  LOP3.LUT R2, R12, 0xff, RZ, 0xc0, !PT ;  /* 0x000000ff0c027812 */ /* 0x000fc800078ec0ff */
[----:B------:R-:W1:Y:S01]  /*15cd0*/  MUFU.EX2 R245, R112 ;  /* 0x0000007000f57308 */ /* 0x000e620000000800 */
[----:B------:R-:W-:Y:S02]  /*15ce0*/  PRMT R37, R175, 0x5410, R174 ;  /* 0x00005410af257816 */ /* 0x000fe400000000ae */
[----:B------:R-:W-:Y:S02]  /*15cf0*/  @!P5 PRMT R175, R44, 0x5410, RZ ;  /* 0x000054102cafd816 */ /* 0x000fe400000000ff */
        /* <DEDUP_REMOVED lines=8> */
[----:B------:R-:W-:-:S03]  /*15d80*/  PRMT R172, R2, 0x7632, R172 ;  /* 0x0000763202ac7816 */ /* 0x000fc600000000ac */
[----:B------:R-:W-:Y:S01]  /*15d90*/  @!P5 HADD2 R47, -R173.H0_H0, -RZ.H0_H0 ;  /* 0xa00000ffad2fd230 */ /* 0x000fe20000000900 */
[----:B------:R-:W-:Y:S02]  /*15da0*/  LOP3.LUT R2, R6, 0xff, RZ, 0xc0, !PT ;  /* 0x000000ff06027812 */ /* 0x000fe400078ec0ff */
[----:B------:R-:W-:Y:S01]  /*15db0*/  PRMT R38, R173, 0x5410, R172 ;  /* 0x00005410ad267816 */ /* 0x000fe200000000ac */
[----:B------:R-:W1:Y:S01]  /*15dc0*/  MUFU.EX2 R4, R49 ;  /* 0x0000003100047308 */ /* 0x000e620000000800 */
[----:B------:R-:W-:Y:S02]  /*15dd0*/  @!P5 PRMT R173, R47, 0x5410, RZ ;  /* 0x000054102fadd816 */ /* 0x000fe400000000ff */
[----:B------:R-:W-:Y:S02]  /*15de0*/  ISETP.LE.U32.AND P5, PT, R2, UR13, PT ;  /* 0x0000000d02007c0c */ /* 0x000fe4000bfa3070 */
[----:B------:R-:W-:Y:S01]  /*15df0*/  LOP3.LUT R2, R6, 0xffff, RZ, 0xc0, !PT ;  /* 0x0000ffff06027812 */ /* 0x000fe200078ec0ff */
[----:B------:R-:W-:-:S03]  /*15e00*/  @!P2 HADD2 R48, -R172.H0_H0, -RZ.H0_H0 ;  /* 0xa00000ffac30a230 */ /* 0x000fc60000000900 */
[----:B------:R-:W-:-:S04]  /*15e10*/  SHF.R.U32.HI R2, RZ, 0x8, R2 ;  /* 0x00000008ff027819 */ /* 0x000fc80000011602 */
[----:B------:R-:W-:Y:S02]  /*15e20*/  LOP3.LUT R2, R2, 0xffff, RZ, 0xc0, !PT ;  /* 0x0000ffff02027812 */ /* 0x000fe400078ec0ff */
[----:B------:R-:W-:Y:S02]  /*15e30*/  @!P2 PRMT R172, R48, 0x5410, RZ ;  /* 0x0000541030aca816 */ /* 0x000fe400000000ff */
[----:B------:R-:W-:Y:S02]  /*15e40*/  ISETP.LE.U32.AND P2, PT, R2, UR13, PT ;  /* 0x0000000d02007c0c */ /* 0x000fe4000bf43070 */
[----:B------:R-:W-:Y:S02]  /*15e50*/  ISETP.LE.U32.AND P4, PT, R3, UR13, PT ;  /* 0x0000000d03007c0c */ /* 0x000fe4000bf83070 */
[----:B-1----:R-:W-:Y:S01]  /*15e60*/  F2FP.F16.F32.PACK_AB R3, R4, R26 ;  /* 0x0000001a0403723e */ /* 0x002fe200000000ff */
[--C-:B------:R-:W-:Y:S01]  /*15e70*/  FADD.FTZ R12, R34, R13.reuse ;  /* 0x0000000d220c7221 */ /* 0x100fe20000010000 */
[----:B------:R1:W-:Y:S02]  /*15e80*/  MUFU.EX2 R8, R69 ;  /* 0x0000004500087308 */ /* 0x0003e40000000800 */
[----:B------:R-:W-:-:S02]  /*15e90*/  PRMT R13, R3, 0x7632, R13 ;  /* 0x00007632030d7816 */ /* 0x000fc4000000000d */
[----:B------:R-:W-:-:S03]  /*15ea0*/  PRMT R5, R3, 0x7610, R5 ;  /* 0x0000761003057816 */ /* 0x000fc60000000005 */
[----:B------:R-:W-:Y:S01]  /*15eb0*/  @!P2 HADD2 R53, -R13.H0_H0, -RZ.H0_H0 ;  /* 0xa00000ff0d35a230 */ /* 0x000fe20000000900 */
[----:B------:R-:W-:Y:S01]  /*15ec0*/  PRMT R42, R5, 0x5410, R13 ;  /* 0x00005410052a7816 */ /* 0x000fe2000000000d */
[----:B-1----:R-:W2:Y:S03]  /*15ed0*/  LDL R69, [R1+0x60] ;  /* 0x0000600001457983 */ /* 0x002ea60000100800 */
[----:B------:R-:W-:Y:S02]  /*15ee0*/  @!P2 PRMT R13, R53, 0x5410, RZ ;  /* 0x00005410350da816 */ /* 0x000fe400000000ff */
[----:B------:R-:W3:Y:S01]  /*15ef0*/  LDL R53, [R1+0x64] ;  /* 0x0000640001357983 */ /* 0x000ee20000100800 */
[----:B------:R-:W-:Y:S01]  /*15f00*/  @!P5 HADD2 R51, -R5.H0_H0, -RZ.H0_H0 ;  /* 0xa00000ff0533d230 */ /* 0x000fe20000000900 */
[----:B------:R-:W1:Y:S01]  /*15f10*/  MUFU.EX2 R7, R68 ;  /* 0x0000004400077308 */ /* 0x000e620000000800 */
[----:B------:R-:W-:-:S03]  /*15f20*/  LOP3.LUT R2, R9, 0xff, RZ, 0xc0, !PT ;  /* 0x000000ff09027812 */ /* 0x000fc600078ec0ff */
[----:B------:R-:W-:Y:S02]  /*15f30*/  @!P5 PRMT R5, R51, 0x5410, RZ ;  /* 0x000054103305d816 */ /* 0x000fe400000000ff */
[----:B------:R-:W-:Y:S01]  /*15f40*/  ISETP.LE.U32.AND P5, PT, R2, UR13, PT ;  /* 0x0000000d02007c0c */ /* 0x000fe2000bfa3070 */
[----:B------:R-:W-:-:S04]  /*15f50*/  IMAD.WIDE.U32 R2, R14, -0x2daee0ad, RZ ;  /* 0xd2511f530e027825 */ /* 0x000fc800078e00ff */
[----:B------:R-:W-:Y:S01]  /*15f60*/  FADD.FTZ R11, R4, R35 ;  /* 0x00000023040b7221 */ /* 0x000fe20000010000 */
[----:B------:R-:W-:Y:S01]  /*15f70*/  LOP3.LUT R4, R3, UR21, R10, 0x96, !PT ;  /* 0x0000001503047c12 */ /* 0x000fe2000f8e960a */
[----:B------:R-:W-:Y:S02]  /*15f80*/  IMAD.MOV.U32 R96, RZ, RZ, R230 ;  /* 0x000000ffff607224 */ /* 0x000fe400078e00e6 */
[----:B------:R-:W-:Y:S01]  /*15f90*/  IMAD.MOV.U32 R230, RZ, RZ, R231 ;  /* 0x000000ffffe67224 */ /* 0x000fe200078e00e7 */
[----:B------:R-:W-:Y:S01]  /*15fa0*/  LOP3.LUT R9, R4, 0xffff, RZ, 0xc0, !PT ;  /* 0x0000ffff04097812 */ /* 0x000fe200078ec0ff */
[----:B------:R-:W-:Y:S01]  /*15fb0*/  IMAD.MOV.U32 R231, RZ, RZ, R130 ;  /* 0x000000ffffe77224 */ /* 0x000fe200078e0082 */
[----:B-1----:R-:W-:Y:S01]  /*15fc0*/  F2FP.F16.F32.PACK_AB R10, R8, R7 ;  /* 0x00000007080a723e */ /* 0x002fe200000000ff */
[----:B------:R-:W-:Y:S02]  /*15fd0*/  IMAD.MOV.U32 R130, RZ, RZ, R129 ;  /* 0x000000ffff827224 */ /* 0x000fe400078e0081 */
[----:B------:R-:W-:Y:S01]  /*15fe0*/  FADD.FTZ R11, R7, R11 ;  /* 0x0000000b070b7221 */ /* 0x000fe20000010000 */
[----:B------:R-:W-:Y:S01]  /*15ff0*/  IMAD.MOV.U32 R129, RZ, RZ, R241 ;  /* 0x000000ffff817224 */ /* 0x000fe200078e00f1 */
[----:B------:R-:W-:Y:S01]  /*16000*/  MUFU.EX2 R7, R80 ;  /* 0x0000005000077308 */ /* 0x000fe20000000800 */
[----:B------:R-:W-:-:S02]  /*16010*/  SHF.R.U32.HI R9, RZ, 0x8, R9 ;  /* 0x00000008ff097819 */ /* 0x000fc40000011609 */
[----:B------:R-:W-:-:S05]  /*16020*/  PRMT R139, R10, 0x7610, R139 ;  /* 0x000076100a8b7816 */ /* 0x000fca000000008b */
[----:B------:R-:W1:Y:S01]  /*16030*/  MUFU.EX2 R241, R82 ;  /* 0x0000005200f17308 */ /* 0x000e620000000800 */
[----:B------:R-:W-:Y:S01]  /*16040*/  LOP3.LUT R9, R9, 0xffff, RZ, 0xc0, !PT ;  /* 0x0000ffff09097812 */ /* 0x000fe200078ec0ff */
[----:B------:R-:W-:Y:S01]  /*16050*/  @!P3 HADD2 R56, -R139.H0_H0, -RZ.H0_H0 ;  /* 0xa00000ff8b38b230 */ /* 0x000fe20000000900 */
[----:B------:R-:W-:Y:S02]  /*16060*/  PRMT R138, R10, 0x7632, R138 ;  /* 0x000076320a8a7816 */ /* 0x000fe4000000008a */
[----:B------:R-:W-:Y:S02]  /*16070*/  ISETP.LE.U32.AND P2, PT, R9, UR13, PT ;  /* 0x0000000d09007c0c */ /* 0x000fe4000bf43070 */
[----:B------:R-:W-:Y:S02]  /*16080*/  LOP3.LUT R9, R4, 0xff, RZ, 0xc0, !PT ;  /* 0x000000ff04097812 */ /* 0x000fe400078ec0ff */
[----:B------:R-:W-:Y:S02]  /*16090*/  PRMT R40, R139, 0x5410, R138 ;  /* 0x000054108b287816 */ /* 0x000fe4000000008a */
[----:B------:R-:W-:-:S02]  /*160a0*/  @!P3 PRMT R139, R56, 0x5410, RZ ;  /* 0x00005410388bb816 */ /* 0x000fc400000000ff */
[----:B------:R-:W-:Y:S01]  /*160b0*/  ISETP.LE.U32.AND P3, PT, R9, UR13, PT ;  /* 0x0000000d09007c0c */ /* 0x000fe2000bf63070 */
[----:B------:R-:W-:Y:S01]  /*160c0*/  FADD.FTZ R11, R8, R11 ;  /* 0x0000000b080b7221 */ /* 0x000fe20000010000 */
[----:B-1----:R-:W-:-:S04]  /*160d0*/  F2FP.F16.F32.PACK_AB R8, R241, R7 ;  /* 0x00000007f108723e */ /* 0x002fc800000000ff */
[C---:B------:R-:W-:Y:S02]  /*160e0*/  PRMT R135, R8.reuse, 0x7610, R135 ;  /* 0x0000761008877816 */ /* 0x040fe40000000087 */
[----:B------:R-:W-:Y:S02]  /*160f0*/  PRMT R134, R8, 0x7632, R134 ;  /* 0x0000763208867816 */ /* 0x000fe40000000086 */
[----:B------:R-:W-:-:S03]  /*16100*/  PRMT R137, R70, 0x7610, R137 ;  /* 0x0000761046897816 */ /* 0x000fc60000000089 */
[----:B------:R-:W-:Y:S01]  /*16110*/  @!P3 HADD2 R60, -R135.H0_H0, -RZ.H0_H0 ;  /* 0xa00000ff873cb230 */ /* 0x000fe20000000900 */
[----:B------:R-:W-:Y:S01]  /*16120*/  LOP3.LUT R8, R2, 0xff, RZ, 0xc0, !PT ;  /* 0x000000ff02087812 */ /* 0x000fe200078ec0ff */
[----:B------:R-:W-:Y:S01]  /*16130*/  IMAD.MOV.U32 R246, RZ, RZ, R248 ;  /* 0x000000fffff67224 */ /* 0x000fe200078e00f8 */
[----:B------:R-:W-:Y:S01]  /*16140*/  PRMT R51, R135, 0x5410, R134 ;  /* 0x0000541087337816 */ /* 0x000fe20000000086 */
[----:B------:R-:W-:Y:S01]  /*16150*/  IMAD.MOV.U32 R247, RZ, RZ, R249 ;  /* 0x000000fffff77224 */ /* 0x000fe200078e00f9 */
[----:B------:R-:W-:Y:S01]  /*16160*/  @!P3 PRMT R135, R60, 0x5410, RZ ;  /* 0x000054103c87b816 */ /* 0x000fe200000000ff */
[----:B------:R-:W-:Y:S02]  /*16170*/  IMAD.MOV.U32 R248, RZ, RZ, R206 ;  /* 0x000000fffff87224 */ /* 0x000fe400078e00ce */
[----:B------:R-:W-:Y:S02]  /*16180*/  IMAD.MOV.U32 R249, RZ, RZ, R204 ;  /* 0x000000fffff97224 */ /* 0x000fe400078e00cc */
[----:B------:R-:W-:-:S02]  /*16190*/  @!P5 HADD2 R58, -R137.H0_H0, -RZ.H0_H0 ;  /* 0xa00000ff893ad230 */ /* 0x000fc40000000900 */
[----:B------:R-:W-:Y:S01]  /*161a0*/  IMAD.MOV.U32 R206, RZ, RZ, R240 ;  /* 0x000000ffffce7224 */ /* 0x000fe200078e00f0 */
[----:B------:R-:W-:Y:S01]  /*161b0*/  PRMT R136, R70, 0x7632, R136 ;  /* 0x0000763246887816 */ /* 0x000fe20000000088 */
[----:B------:R-:W-:Y:S01]  /*161c0*/  IMAD.MOV.U32 R204, RZ, RZ, R238 ;  /* 0x000000ffffcc7224 */ /* 0x000fe200078e00ee */
[----:B------:R-:W-:Y:S01]  /*161d0*/  MUFU.EX2 R240, R83 ;  /* 0x0000005300f07308 */ /* 0x000fe20000000800 */
[----:B------:R-:W-:Y:S02]  /*161e0*/  ISETP.LE.U32.AND P3, PT, R8, UR13, PT ;  /* 0x0000000d08007c0c */ /* 0x000fe4000bf63070 */
[--C-:B------:R-:W-:Y:S02]  /*161f0*/  SHF.R.U32.HI R8, RZ, 0x18, R2.reuse ;  /* 0x00000018ff087819 */ /* 0x100fe40000011602 */
[----:B------:R-:W-:Y:S02]  /*16200*/  LOP3.LUT R3, R2, 0xffff, RZ, 0xc0, !PT ;  /* 0x0000ffff02037812 */ /* 0x000fe400078ec0ff */
[----:B------:R-:W-:Y:S01]  /*16210*/  SHF.R.U32.HI R9, RZ, 0x10, R2 ;  /* 0x00000010ff097819 */ /* 0x000fe20000011602 */
[----:B------:R-:W1:Y:S01]  /*16220*/  MUFU.EX2 R238, R86 ;  /* 0x0000005600ee7308 */ /* 0x000e620000000800 */
[----:B------:R-:W-:-:S02]  /*16230*/  SHF.R.U32.HI R2, RZ, 0x18, R6 ;  /* 0x00000018ff027819 */ /* 0x000fc40000011606 */
[----:B------:R-:W-:Y:S02]  /*16240*/  PRMT R39, R137, 0x5410, R136 ;  /* 0x0000541089277816 */ /* 0x000fe40000000088 */
[----:B------:R-:W-:Y:S02]  /*16250*/  @!P5 PRMT R137, R58, 0x5410, RZ ;  /* 0x000054103a89d816 */ /* 0x000fe400000000ff */
[----:B------:R-:W-:Y:S02]  /*16260*/  ISETP.LE.U32.AND P5, PT, R2, UR13, PT ;  /* 0x0000000d02007c0c */ /* 0x000fe4000bfa3070 */
[----:B------:R-:W-:Y:S02]  /*16270*/  SHF.R.U32.HI R2, RZ, 0x10, R6 ;  /* 0x00000010ff027819 */ /* 0x000fe40000011606 */
[----:B------:R-:W-:Y:S01]  /*16280*/  SHF.R.U32.HI R6, RZ, 0x8, R3 ;  /* 0x00000008ff067819 */ /* 0x000fe20000011603 */
[----:B------:R-:W-:Y:S01]  /*16290*/  @!P4 HADD2 R61, -R136.H0_H0, -RZ.H0_H0 ;  /* 0xa00000ff883dc230 */ /* 0x000fe20000000900 */
[----:B------:R-:W-:-:S02]  /*162a0*/  LOP3.LUT R3, R2, 0xff, RZ, 0xc0, !PT ;  /* 0x000000ff02037812 */ /* 0x000fc400078ec0ff */
[----:B------:R-:W-:Y:S02]  /*162b0*/  LOP3.LUT R2, R6, 0xffff, RZ, 0xc0, !PT ;  /* 0x0000ffff06027812 */ /* 0x000fe400078ec0ff */
[----:B------:R-:W-:Y:S02]  /*162c0*/  @!P4 PRMT R136, R61, 0x5410, RZ ;  /* 0x000054103d88c816 */ /* 0x000fe400000000ff */
[----:B------:R-:W-:Y:S02]  /*162d0*/  ISETP.LE.U32.AND P4, PT, R2, UR13, PT ;  /* 0x0000000d02007c0c */ /* 0x000fe4000bf83070 */
[----:B-1----:R-:W-:Y:S01]  /*162e0*/  F2FP.F16.F32.PACK_AB R2, R238, R240 ;  /* 0x000000f0ee02723e */ /* 0x002fe200000000ff */
[----:B------:R-:W-:Y:S02]  /*162f0*/  IMAD.MOV.U32 R113, RZ, RZ, R207 ;  /* 0x000000ffff717224 */ /* 0x000fe400078e00cf */
[----:B------:R-:W-:Y:S01]  /*16300*/  IMAD.MOV.U32 R44, RZ, RZ, R205 ;  /* 0x000000ffff2c7224 */ /* 0x000fe200078e00cd */
[----:B------:R-:W-:Y:S01]  /*16310*/  PRMT R133, R2, 0x7610, R133 ;  /* 0x0000761002857816 */ /* 0x000fe20000000085 */
[----:B------:R-:W-:-:S02]  /*16320*/  IMAD.MOV.U32 R207, RZ, RZ, R236 ;  /* 0x000000ffffcf7224 */ /* 0x000fc400078e00ec */
[----:B------:R-:W-:Y:S01]  /*16330*/  IMAD.MOV.U32 R205, RZ, RZ, R211 ;  /* 0x000000ffffcd7224 */ /* 0x000fe200078e00d3 */
[----:B------:R-:W-:Y:S01]  /*16340*/  MUFU.EX2 R236, R87 ;  /* 0x0000005700ec7308 */ /* 0x000fe20000000800 */
[----:B------:R-:W-:Y:S02]  /*16350*/  @!P6 HADD2 R57, -R138.H0_H0, -RZ.H0_H0 ;  /* 0xa00000ff8a39e230 */ /* 0x000fe40000000900 */
[----:B------:R-:W-:Y:S01]  /*16360*/  FADD.FTZ R10, R25, R12 ;  /* 0x0000000c190a7221 */ /* 0x000fe20000010000 */
[----:B------:R-:W-:-:S04]  /*16370*/  PRMT R132, R2, 0x7632, R132 ;  /* 0x0000763202847816 */ /* 0x000fc80000000084 */
[----:B------:R-:W1:Y:S01]  /*16380*/  MUFU.EX2 R211, R98 ;  /* 0x0000006200d37308 */ /* 0x000e620000000800 */
[----:B------:R-:W-:Y:S01]  /*16390*/  @!P3 HADD2 R63, -R133.H0_H0, -RZ.H0_H0 ;  /* 0xa00000ff853fb230 */ /* 0x000fe20000000900 */
[----:B------:R-:W-:Y:S02]  /*163a0*/  @!P6 PRMT R138, R57, 0x5410, RZ ;  /* 0x00005410398ae816 */ /* 0x000fe400000000ff */
[----:B------:R-:W-:Y:S02]  /*163b0*/  LOP3.LUT R2, R9, 0xff, RZ, 0xc0, !PT ;  /* 0x000000ff09027812 */ /* 0x000fe400078ec0ff */
[----:B------:R-:W-:Y:S01]  /*163c0*/  ISETP.LE.U32.AND P6, PT, R3, UR13, PT ;  /* 0x0000000d03007c0c */ /* 0x000fe2000bfc3070 */
[----:B------:R-:W-:Y:S01]  /*163d0*/  FADD.FTZ R3, R15, R10 ;  /* 0x0000000a0f037221 */ /* 0x000fe20000010000 */
[----:B------:R-:W-:Y:S01]  /*163e0*/  PRMT R50, R133, 0x5410, R132 ;  /* 0x0000541085327816 */ /* 0x000fe20000000084 */
[----:B------:R-:W-:Y:S01]  /*163f0*/  @!P4 HADD2 R62, -R132.H0_H0, -RZ.H0_H0 ;  /* 0xa00000ff843ec230 */ /* 0x000fe20000000900 */
[----:B------:R-:W-:-:S02]  /*16400*/  @!P3 PRMT R133, R63, 0x5410, RZ ;  /* 0x000054103f85b816 */ /* 0x000fc400000000ff */
[----:B------:R-:W-:Y:S01]  /*16410*/  ISETP.LE.U32.AND P3, PT, R2, UR13, PT ;  /* 0x0000000d02007c0c */ /* 0x000fe2000bf63070 */
[----:B------:R-:W-:Y:S01]  /*16420*/  IMAD.MOV.U32 R56, RZ, RZ, R250 ;  /* 0x000000ffff387224 */ /* 0x000fe200078e00fa */
[----:B------:R-:W-:Y:S01]  /*16430*/  SHF.R.U32.HI R2, RZ, 0x18, R4 ;  /* 0x00000018ff027819 */ /* 0x000fe20000011604 */
[----:B------:R-:W-:Y:S02]  /*16440*/  IMAD.MOV.U32 R250, RZ, RZ, R131 ;  /* 0x000000fffffa7224 */ /* 0x000fe400078e0083 */
[----:B------:R-:W-:Y:S01]  /*16450*/  FADD.FTZ R97, R24, R3 ;  /* 0x0000000318617221 */ /* 0x000fe20000010000 */
[----:B------:R-:W-:Y:S01]  /*16460*/  IMAD.MOV.U32 R131, RZ, RZ, R188 ;  /* 0x000000ffff837224 */ /* 0x000fe200078e00bc */
[----:B------:R-:W-:Y:S01]  /*16470*/  @!P4 PRMT R132, R62, 0x5410, RZ ;  /* 0x000054103e84c816 */ /* 0x000fe200000000ff */
[----:B------:R-:W4:Y:S01]  /*16480*/  MUFU.EX2 R3, R101 ;  /* 0x0000006500037308 */ /* 0x000f220000000800 */
[----:B------:R-:W-:Y:S02]  /*16490*/  ISETP.LE.U32.AND P4, PT, R2, UR13, PT ;  /* 0x0000000d02007c0c */ /* 0x000fe4000bf83070 */
[----:B-1----:R-:W-:Y:S01]  /*164a0*/  F2FP.F16.F32.PACK_AB R2, R211, R236 ;  /* 0x000000ecd302723e */ /* 0x002fe200000000ff */
[----:B------:R-:W-:-:S04]  /*164b0*/  UIADD3 UR4, UR29, -0x4498517b, URZ ;  /* 0xbb67ae851d047890 */ /* 0x000fc8000fffe03f */
[----:B------:R-:W1:Y:S01]  /*164c0*/  MUFU.EX2 R188, R100 ;  /* 0x0000006400bc7308 */ /* 0x000e620000000800 */
[----:B------:R-:W-:Y:S01]  /*164d0*/  IMAD.MOV.U32 R47, RZ, RZ, R243 ;  /* 0x000000ffff2f7224 */ /* 0x000fe200078e00f3 */
[C---:B------:R-:W-:Y:S01]  /*164e0*/  PRMT R35, R2.reuse, 0x7632, R35 ;  /* 0x0000763202237816 */ /* 0x040fe20000000023 */
[----:B------:R-:W-:Y:S01]  /*164f0*/  @!P3 HADD2 R71, -R2.H0_H0, -RZ.H0_H0 ;  /* 0xa00000ff0247b230 */ /* 0x000fe20000000900 */
[C---:B------:R-:W-:Y:S02]  /*16500*/  @P3 PRMT R183, R2.reuse, 0x7610, R183 ;  /* 0x0000761002b73816 */ /* 0x040fe400000000b7 */
[----:B------:R-:W-:Y:S01]  /*16510*/  PRMT R49, R2, 0x5410, R35 ;  /* 0x0000541002317816 */ /* 0x000fe20000000023 */
[----:B------:R-:W-:Y:S01]  /*16520*/  IMAD.MOV.U32 R46, RZ, RZ, R242 ;  /* 0x000000ffff2e7224 */ /* 0x000fe200078e00f2 */
[----:B------:R-:W-:Y:S01]  /*16530*/  LOP3.LUT R2, R47, UR4, R56, 0x96, !PT ;  /* 0x000000042f027c12 */ /* 0x000fe2000f8e9638 */
[----:B------:R-:W-:Y:S02]  /*16540*/  IMAD.MOV.U32 R57, RZ, RZ, R251 ;  /* 0x000000ffff397224 */ /* 0x000fe400078e00fb */
[----:B------:R-:W-:-:S02]  /*16550*/  @!P2 HADD2 R59, -R134.H0_H0, -RZ.H0_H0 ;  /* 0xa00000ff863ba230 */ /* 0x000fc40000000900 */
[----:B------:R-:W-:Y:S02]  /*16560*/  IMAD.MOV.U32 R251, RZ, RZ, R252 ;  /* 0x000000fffffb7224 */ /* 0x000fe400078e00fc */
[----:B----4-:R-:W-:Y:S01]  /*16570*/  FADD.FTZ R252, R3, R99 ;  /* 0x0000006303fc7221 */ /* 0x010fe20000010000 */
[----:B------:R-:W-:Y:S01]  /*16580*/  IMAD.WIDE.U32 R242, R2, -0x326172a9, RZ ;  /* 0xcd9e8d5702f27825 */ /* 0x000fe200078e00ff */
[----:B------:R-:W-:Y:S02]  /*16590*/  LOP3.LUT R2, R23, UR41, R46, 0x96, !PT ;  /* 0x0000002917027c12 */ /* 0x000fe4000f8e962e */
[----:B-1----:R-:W-:Y:S02]  /*165a0*/  F2FP.F16.F32.PACK_AB R3, R188, R3 ;  /* 0x00000003bc03723e */ /* 0x002fe400000000ff */
[----:B------:R-:W-:Y:S02]  /*165b0*/  @!P2 PRMT R134, R59, 0x5410, RZ ;  /* 0x000054103b86a816 */ /* 0x000fe400000000ff */
[----:B------:R-:W-:Y:S01]  /*165c0*/  ISETP.LE.U32.AND P2, PT, R8, UR13, PT ;  /* 0x0000000d08007c0c */ /* 0x000fe2000bf43070 */
[----:B------:R-:W-:Y:S01]  /*165d0*/  IMAD.WIDE.U32 R8, R2, -0x326172a9, RZ ;  /* 0xcd9e8d5702087825 */ /* 0x000fe200078e00ff */
[----:B------:R-:W-:-:S02]  /*165e0*/  PRMT R34, R3, 0x7610, R34 ;  /* 0x0000761003227816 */ /* 0x000fc40000000022 */
[----:B------:R-:W-:Y:S02]  /*165f0*/  PRMT R26, R3, 0x7632, R26 ;  /* 0x00007632031a7816 */ /* 0x000fe4000000001a */
[----:B------:R-:W-:Y:S02]  /*16600*/  LOP3.LUT R3, R243, UR42, R114, 0x96, !PT ;  /* 0x0000002af3037c12 */ /* 0x000fe4000f8e9672 */
[----:B------:R-:W-:Y:S01]  /*16610*/  SHF.R.U32.HI R4, RZ, 0x10, R4 ;  /* 0x00000010ff047819 */ /* 0x000fe20000011604 */
[----:B------:R-:W-:Y:S02]  /*16620*/  IMAD.MOV.U32 R112, RZ, RZ, R96 ;  /* 0x000000ffff707224 */ /* 0x000fe400078e0060 */
[----:B------:R-:W-:Y:S01]  /*16630*/  FADD.FTZ R96, R7, R11 ;  /* 0x0000000b07607221 */ /* 0x000fe20000010000 */
[----:B------:R-:W-:Y:S01]  /*16640*/  LOP3.LUT R2, R9, UR40, R242, 0x96, !PT ;  /* 0x0000002809027c12 */ /* 0x000fe2000f8e96f2 */
[----:B------:R-:W-:Y:S01]  /*16650*/  IMAD.WIDE.U32 R10, R3, -0x2daee0ad, RZ ;  /* 0xd2511f53030a7825 */ /* 0x000fe200078e00ff */
[----:B------:R-:W-:-:S02]  /*16660*/  LOP3.LUT R4, R4, 0xff, RZ, 0xc0, !PT ;  /* 0x000000ff04047812 */ /* 0x000fc400078ec0ff */
[----:B------:R-:W-:Y:S01]  /*16670*/  @!P3 PRMT R183, R71, 0x5410, RZ ;  /* 0x0000541047b7b816 */ /* 0x000fe200000000ff */
[----:B------:R-:W-:Y:S01]  /*16680*/  IMAD.WIDE.U32 R2, R2, -0x2daee0ad, RZ ;  /* 0xd2511f5302027825 */ /* 0x000fe200078e00ff */
[----:B------:R-:W-:Y:S02]  /*16690*/  ISETP.LE.U32.AND P3, PT, R4, UR13, PT ;  /* 0x0000000d04007c0c */ /* 0x000fe4000bf63070 */
[----:B------:R-:W-:Y:S02]  /*166a0*/  LOP3.LUT R4, R11, UR39, R22, 0x96, !PT ;  /* 0x000000270b047c12 */ /* 0x000fe4000f8e9616 */
[----:B------:R-:W-:-:S03]  /*166b0*/  LOP3.LUT R12, R3, UR37, R10, 0x96, !PT ;  /* 0x00000025030c7c12 */ /* 0x000fc6000f8e960a */
        /* <DEDUP_REMOVED lines=49> */
[--C-:B------:R-:W-:Y:S01]  /*169d0*/  HSET2.LE.AND R2, R16, R0.reuse, PT ;  /* 0x0000000010027233 */ /* 0x100fe20003803000 */
[----:B------:R-:W-:Y:S02]  /*169e0*/  IMAD.MOV.U32 R46, RZ, RZ, R113 ;  /* 0x000000ffff2e7224 */ /* 0x000fe400078e0071 */
[----:B------:R-:W-:Y:S02]  /*169f0*/  IMAD.MOV.U32 R113, RZ, RZ, R112 ;  /* 0x000000ffff717224 */ /* 0x000fe400078e0070 */
[----:B------:R-:W-:Y:S02]  /*16a00*/  LOP3.LUT R11, R2, R45, RZ, 0xc0, !PT ;  /* 0x0000002d020b7212 */ /* 0x000fe400078ec0ff */
[----:B------:R-:W-:Y:S01]  /*16a10*/  HSET2.LE.AND R2, R14, R0, PT ;  /* 0x000000000e027233 */ /* 0x000fe20003803000 */
[----:B------:R-:W-:-:S02]  /*16a20*/  IMAD.MOV.U32 R112, RZ, RZ, R55 ;  /* 0x000000ffff707224 */ /* 0x000fc400078e0037 */
[----:B------:R-:W-:Y:S02]  /*16a30*/  IMAD.MOV.U32 R68, RZ, RZ, R229 ;  /* 0x000000ffff447224 */ /* 0x000fe400078e00e5 */
[----:B------:R-:W-:Y:S02]  /*16a40*/  IMAD.MOV.U32 R47, RZ, RZ, R84 ;  /* 0x000000ffff2f7224 */ /* 0x000fe400078e0054 */
[----:B------:R-:W-:Y:S02]  /*16a50*/  IMAD.MOV.U32 R55, RZ, RZ, R230 ;  /* 0x000000ffff377224 */ /* 0x000fe400078e00e6 */
[----:B------:R-:W-:Y:S01]  /*16a60*/  IMAD.MOV.U32 R230, RZ, RZ, R128 ;  /* 0x000000ffffe67224 */ /* 0x000fe200078e0080 */
[----:B------:R-:W-:Y:S01]  /*16a70*/  LOP3.LUT R128, R2, R43, RZ, 0xc0, !PT ;  /* 0x0000002b02807212 */ /* 0x000fe200078ec0ff */
[----:B--2---:R-:W-:Y:S02]  /*16a80*/  VIADD R2, R69, 0x4 ;  /* 0x0000000445027836 */ /* 0x004fe40000000000 */
        /* <DEDUP_REMOVED lines=10> */
[----:B------:R-:W-:-:S04]  /*16b30*/  IMAD.WIDE.U32 R248, R2, -0x326172a9, RZ ;  /* 0xcd9e8d5702f87825 */ /* 0x000fc800078e00ff */
[----:B------:R-:W-:Y:S01]  /*16b40*/  IMAD.MOV.U32 R82, RZ, RZ, R80 ;  /* 0x000000ffff527224 */ /* 0x000fe200078e0050 */
[----:B---3--:R-:W-:Y:S01]  /*16b50*/  LOP3.LUT R2, R249, R53, RZ, 0x3c, !PT ;  /* 0x00000035f9027212 */ /* 0x008fe200078e3cff */
        /* <DEDUP_REMOVED lines=9> */
[----:B------:R-:W-:-:S04]  /*16bf0*/  IMAD.WIDE.U32 R250, R2, -0x2daee0ad, RZ ;  /* 0xd2511f5302fa7825 */ /* 0x000fc800078e00ff */
[----:B------:R-:W-:Y:S01]  /*16c00*/  IMAD.MOV.U32 R70, RZ, RZ, R205 ;  /* 0x000000ffff467224 */ /* 0x000fe200078e00cd */
[----:B------:R-:W-:Y:S01]  /*16c10*/  LOP3.LUT R2, R251, UR4, R56, 0x96, !PT ;  /* 0x00000004fb027c12 */ /* 0x000fe2000f8e9638 */
[----:B------:R-:W-:Y:S02]  /*16c20*/  IMAD.MOV.U32 R56, RZ, RZ, R206 ;  /* 0x000000ffff387224 */ /* 0x000fe400078e00ce */
[----:B------:R-:W-:Y:S02]  /*16c30*/  IMAD.MOV.U32 R205, RZ, RZ, R168 ;  /* 0x000000ffffcd7224 */ /* 0x000fe400078e00a8 */
[----:B------:R-:W-:Y:S01]  /*16c40*/  IMAD.MOV.U32 R57, RZ, RZ, R207 ;  /* 0x000000ffff397224 */ /* 0x000fe200078e00cf */
[----:B------:R-:W2:Y:S01]  /*16c50*/  LDL.LU R168, [R1+0x108] ;  /* 0x0001080001a87983 */ /* 0x000ea20000300800 */
[----:B------:R-:W-:Y:S02]  /*16c60*/  IMAD.MOV.U32 R206, RZ, RZ, R239 ;  /* 0x000000ffffce7224 */ /* 0x000fe400078e00ef */
[----:B------:R-:W-:Y:S01]  /*16c70*/  IMAD.MOV.U32 R25, RZ, RZ, R204 ;  /* 0x000000ffff197224 */ /* 0x000fe200078e00cc */
[----:B------:R-:W3:Y:S01]  /*16c80*/  LDL.LU R239, [R1+0x104] ;  /* 0x0001040001ef7983 */ /* 0x000ee20000300800 */
[----:B------:R-:W-:-:S02]  /*16c90*/  IMAD.MOV.U32 R207, RZ, RZ, R219 ;  /* 0x000000ffffcf7224 */ /* 0x000fc400078e00db */
[----:B------:R-:W-:Y:S01]  /*16ca0*/  IMAD.MOV.U32 R204, RZ, RZ, R223 ;  /* 0x000000ffffcc7224 */ /* 0x000fe200078e00df */
[----:B------:R1:W5:Y:S01]  /*16cb0*/  LDL.LU R219, [R1+0x100] ;  /* 0x0001000001db7983 */ /* 0x0003620000300800 */
[----:B------:R-:W-:-:S03]  /*16cc0*/  IMAD.MOV.U32 R60, RZ, RZ, R190 ;  /* 0x000000ffff3c7224 */ /* 0x000fc600078e00be */
[----:B------:R1:W5:Y:S04]  /*16cd0*/  LDL.LU R223, [R1+0xfc] ;  /* 0x0000fc0001df7983 */ /* 0x0003680000300800 */
[----:B------:R-:W4:Y:S01]  /*16ce0*/  LDL.LU R190, [R1+0xf8] ;  /* 0x0000f80001be7983 */ /* 0x000f220000300800 */
[----:B------:R-:W-:Y:S02]  /*16cf0*/  IMAD.MOV.U32 R61, RZ, RZ, R82 ;  /* 0x000000ffff3d7224 */ /* 0x000fe400078e0052 */
[----:B------:R-:W-:Y:S02]  /*16d00*/  IMAD.MOV.U32 R58, RZ, RZ, R53 ;  /* 0x000000ffff3a7224 */ /* 0x000fe400078e0035 */
[----:B------:R-:W-:Y:S02]  /*16d10*/  IMAD.MOV.U32 R82, RZ, RZ, R46 ;  /* 0x000000ffff527224 */ /* 0x000fe400078e002e */
[----:B------:R-:W-:-:S02]  /*16d20*/  IMAD.MOV.U32 R53, RZ, RZ, R47 ;  /* 0x000000ffff357224 */ /* 0x000fc400078e002f */
[----:B------:R-:W-:Y:S02]  /*16d30*/  IMAD.MOV.U32 R46, RZ, RZ, R44 ;  /* 0x000000ffff2e7224 */ /* 0x000fe400078e002c */
[----:B------:R-:W-:Y:S02]  /*16d40*/  IMAD.MOV.U32 R47, RZ, RZ, R246 ;  /* 0x000000ffff2f7224 */ /* 0x000fe400078e00f6 */
[----:B------:R-:W-:Y:S02]  /*16d50*/  IMAD.MOV.U32 R44, RZ, RZ, R247 ;  /* 0x000000ffff2c7224 */ /* 0x000fe400078e00f7 */
[----:B------:R-:W-:-:S05]  /*16d60*/  IMAD.WIDE.U32 R246, R2, -0x326172a9, RZ ;  /* 0xcd9e8d5702f67825 */ /* 0x000fca00078e00ff */
[----:B------:R-:W-:Y:S01]  /*16d70*/  LOP3.LUT R2, R247, UR42, R114, 0x96, !PT ;  /* 0x0000002af7027c12 */ /* 0x000fe2000f8e9672 */
[----:B------:R-:W-:Y:S02]  /*16d80*/  IMAD.MOV.U32 R114, RZ, RZ, R61 ;  /* 0x000000ffff727224 */ /* 0x000fe400078e003d */
[----:B------:R-:W-:Y:S02]  /*16d90*/  IMAD.MOV.U32 R61, RZ, RZ, R192 ;  /* 0x000000ffff3d7224 */ /* 0x000fe400078e00c0 */
[----:B------:R-:W3:Y:S01]  /*16da0*/  LDL.LU R192, [R1+0xf4] ;  /* 0x0000f40001c07983 */ /* 0x000ee20000300800 */
[----:B------:R-:W-:-:S03]  /*16db0*/  IMAD.MOV.U32 R83, RZ, RZ, R195 ;  /* 0x000000ffff537224 */ /* 0x000fc600078e00c3 */
[----:B------:R-:W3:Y:S01]  /*16dc0*/  LDL.LU R195, [R1+0xf0] ;  /* 0x0000f00001c37983 */ /* 0x000ee20000300800 */
[----:B------:R-:W-:Y:S02]  /*16dd0*/  IMAD.MOV.U32 R71, RZ, RZ, R77 ;  /* 0x000000ffff477224 */ /* 0x000fe400078e004d */
[----:B------:R-:W-:Y:S02]  /*16de0*/  IMAD.MOV.U32 R77, RZ, RZ, R194 ;  /* 0x000000ffff4d7224 */ /* 0x000fe400078e00c2 */
[----:B------:R-:W3:Y:S01]  /*16df0*/  LDL.LU R194, [R1+0xec] ;  /* 0x0000ec0001c27983 */ /* 0x000ee20000300800 */
[--C-:B------:R-:W-:Y:S02]  /*16e00*/  HSET2.LE.AND R3, R15, R0.reuse, PT ;  /* 0x000000000f037233 */ /* 0x100fe40003803000 */
[----:B------:R-:W-:-:S03]  /*16e10*/  HSET2.LE.AND R4, R9, R0, PT ;  /* 0x0000000009047233 */ /* 0x000fc60003803000 */
[----:B------:R-:W-:Y:S02]  /*16e20*/  LOP3.LUT R8, R3, R81, RZ, 0xc0, !PT ;  /* 0x0000005103087212 */ /* 0x000fe400078ec0ff */
[--C-:B------:R-:W-:Y:S01]  /*16e30*/  HSET2.LE.AND R3, R12, R0.reuse, PT ;  /* 0x000000000c037233 */ /* 0x100fe20003803000 */
[----:B------:R-:W-:Y:S01]  /*16e40*/  IMAD.MOV.U32 R229, RZ, RZ, R129 ;  /* 0x000000ffffe57224 */ /* 0x000fe200078e0081 */
[----:B------:R-:W-:Y:S02]  /*16e50*/  LOP3.LUT R9, R4, R54, RZ, 0xc0, !PT ;  /* 0x0000003604097212 */ /* 0x000fe400078ec0ff */
[----:B------:R-:W-:Y:S02]  /*16e60*/  HSET2.LE.AND R4, R5, R0, PT ;  /* 0x0000000005047233 */ /* 0x000fe40003803000 */
[----:B------:R-:W-:Y:S02]  /*16e70*/  LOP3.LUT R129, R3, R41, RZ, 0xc0, !PT ;  /* 0x0000002903817212 */ /* 0x000fe400078ec0ff */
[----:B------:R-:W-:-:S02]  /*16e80*/  PRMT R7, R102, 0x7610, R7 ;  /* 0x0000761066077816 */ /* 0x000fc40000000007 */
[----:B------:R-:W-:Y:S02]  /*16e90*/  PRMT R6, R102, 0x7632, R6 ;  /* 0x0000763266067816 */ /* 0x000fe40000000006 */
[----:B------:R-:W-:Y:S01]  /*16ea0*/  LOP3.LUT R3, R115, UR26, R248, 0x96, !PT ;  /* 0x0000001a73037c12 */ /* 0x000fe2000f8e96f8 */
[----:B------:R-:W-:Y:S02]  /*16eb0*/  IMAD.MOV.U32 R84, RZ, RZ, R231 ;  /* 0x000000ffff547224 */ /* 0x000fe400078e00e7 */
[----:B------:R-:W-:Y:S01]  /*16ec0*/  IMAD.MOV.U32 R231, RZ, RZ, R130 ;  /* 0x000000ffffe77224 */ /* 0x000fe200078e0082 */
[----:B------:R-:W-:Y:S01]  /*16ed0*/  LOP3.LUT R130, R4, R37, RZ, 0xc0, !PT ;  /* 0x0000002504827212 */ /* 0x000fe200078ec0ff */
[----:B------:R-:W-:Y:S01]  /*16ee0*/  @!P6 HADD2 R76, -R7.H0_H0, -RZ.H0_H0 ;  /* 0xa00000ff074ce230 */ /* 0x000fe20000000900 */
[----:B------:R1:W-:Y:S01]  /*16ef0*/  STG.E.U16 desc[UR24][R30.64+-0xbe], R13 ;  /* 0xffff420d1e007986 */ /* 0x0003e2000c101518 */
[----:B------:R-:W-:Y:S02]  /*16f00*/  @!P5 HADD2 R75, -R6.H0_H0, -RZ.H0_H0 ;  /* 0xa00000ff064bd230 */ /* 0x000fe40000000900 */
[----:B------:R-:W-:Y:S01]  /*16f10*/  IMAD.WIDE.U32 R4, R3, -0x2daee0ad, RZ ;  /* 0xd2511f5303047825 */ /* 0x000fe200078e00ff */
[----:B------:R-:W-:-:S02]  /*16f20*/  PRMT R36, R7, 0x5410, R6 ;  /* 0x0000541007247816 */ /* 0x000fc40000000006 */
[----:B------:R-:W-:Y:S02]  /*16f30*/  @!P6 PRMT R7, R76, 0x5410, RZ ;  /* 0x000054104c07e816 */ /* 0x000fe400000000ff */
        /* <DEDUP_REMOVED lines=12> */
[----:B------:R-:W-:Y:S01]  /*17000*/  IMAD.WIDE.U32 R4, R2, -0x2daee0ad, RZ ;  /* 0xd2511f5302047825 */ /* 0x000fe200078e00ff */
[----:B------:R-:W-:-:S03]  /*17010*/  HSET2.LE.AND R2, R17, R0, PT ;  /* 0x0000000011027233 */ /* 0x000fc60003803000 */
[----:B------:R-:W-:Y:S01]  /*17020*/  IMAD.WIDE.U32 R24, R3, -0x2daee0ad, RZ ;  /* 0xd2511f5303187825 */ /* 0x000fe200078e00ff */
[----:B------:R-:W-:-:S04]  /*17030*/  LOP3.LUT R5, R5, UR37, R12, 0x96, !PT ;  /* 0x0000002505057c12 */ /* 0x000fc8000f8e960c */
        /* <DEDUP_REMOVED lines=31> */
[----:B------:R-:W-:Y:S02]  /*17230*/  IMAD.MOV.U32 R45, RZ, RZ, R82 ;  /* 0x000000ffff2d7224 */ /* 0x000fe400078e0052 */
[----:B------:R-:W-:Y:S01]  /*17240*/  @!P3 HADD2 R74, -R34.H0_H0, -RZ.H0_H0 ;  /* 0xa00000ff224ab230 */ /* 0x000fe20000000900 */
[----:B------:R-:W-:Y:S01]  /*17250*/  PRMT R48, R34, 0x5410, R26 ;  /* 0x0000541022307816 */ /* 0x000fe2000000001a */
[----:B------:R-:W-:Y:S02]  /*17260*/  @!P4 HADD2 R73, -R26.H0_H0, -RZ.H0_H0 ;  /* 0xa00000ff1a49c230 */ /* 0x000fe40000000900 */
[----:B------:R-:W-:Y:S01]  /*17270*/  IMAD.MOV.U32 R62, RZ, RZ, R70 ;  /* 0x000000ffff3e7224 */ /* 0x000fe200078e0046 */
[----:B------:R-:W-:Y:S01]  /*17280*/  @!P3 PRMT R34, R74, 0x5410, RZ ;  /* 0x000054104a22b816 */ /* 0x000fe200000000ff */
[----:B------:R-:W-:-:S02]  /*17290*/  IMAD.MOV.U32 R74, RZ, RZ, R69 ;  /* 0x000000ffff4a7224 */ /* 0x000fc400078e0045 */
[----:B------:R-:W-:Y:S01]  /*172a0*/  IMAD.MOV.U32 R70, RZ, RZ, R92 ;  /* 0x000000ffff467224 */ /* 0x000fe200078e005c */
[----:B----4-:R-:W2:Y:S02]  /*172b0*/  LDSM.16.MT88.4 R12, [R190+0xa000] ;  /* 0x00a00000be0c783b */ /* 0x010ea40000004200 */
[-C--:B--2---:R-:W-:Y:S06]  /*172c0*/  HMMA.16816.F32 R168, R8, R12.reuse, R168 ;  /* 0x0000000c08a8723c */ /* 0x084fec00000018a8 */
[C---:B------:R-:W-:Y:S06]  /*172d0*/  HMMA.16816.F32 R152, R4.reuse, R12, R152 ;  /* 0x0000000c0498723c */ /* 0x040fec0000001898 */
[-C--:B------:R-:W-:Y:S06]  /*172e0*/  HMMA.16816.F32 R148, R4, R14.reuse, R148 ;  /* 0x0000000e0494723c */ /* 0x080fec0000001894 */
[----:B------:R-:W-:Y:S01]  /*172f0*/  HMMA.16816.F32 R36, R8, R14, R232 ;  /* 0x0000000e0824723c */ /* 0x000fe200000018e8 */
[----:B---3--:R-:W1:Y:S01]  /*17300*/  LDSM.16.MT88.4 R12, [R192+0xa000] ;  /* 0x00a00000c00c783b */ /* 0x008e620000004200 */
[----:B------:R-:W-:Y:S01]  /*17310*/  IMAD.MOV.U32 R69, RZ, RZ, R93 ;  /* 0x000000ffff457224 */ /* 0x000fe200078e005d */
[----:B------:R-:W-:Y:S01]  /*17320*/  @!P4 PRMT R26, R73, 0x5410, RZ ;  /* 0x00005410491ac816 */ /* 0x000fe200000000ff */
[----:B------:R-:W-:-:S02]  /*17330*/  IMAD.MOV.U32 R92, RZ, RZ, R210 ;  /* 0x000000ffff5c7224 */ /* 0x000fc400078e00d2 */
[----:B------:R-:W-:Y:S01]  /*17340*/  IMAD.MOV.U32 R63, RZ, RZ, R56 ;  /* 0x000000ffff3f7224 */ /* 0x000fe200078e0038 */
[----:B------:R2:W5:Y:S01]  /*17350*/  LDL.LU R210, [R1+0xe8] ;  /* 0x0000e80001d27983 */ /* 0x0005620000300800 */
[----:B------:R-:W-:Y:S02]  /*17360*/  IMAD.MOV.U32 R82, RZ, RZ, R94 ;  /* 0x000000ffff527224 */ /* 0x000fe400078e005e */
[----:B------:R-:W-:Y:S02]  /*17370*/  IMAD.MOV.U32 R93, RZ, RZ, R203 ;  /* 0x000000ffff5d7224 */ /* 0x000fe400078e00cb */
[----:B------:R-:W-:Y:S01]  /*17380*/  IMAD.MOV.U32 R73, RZ, RZ, R80 ;  /* 0x000000ffff497224 */ /* 0x000fe200078e0050 */
[----:B------:R2:W5:Y:S01]  /*17390*/  LDL.LU R203, [R1+0xe4] ;  /* 0x0000e40001cb7983 */ /* 0x0005620000300800 */
[----:B------:R-:W-:Y:S01]  /*173a0*/  IMAD.MOV.U32 R56, RZ, RZ, R95 ;  /* 0x000000ffff387224 */ /* 0x000fe200078e005f */
[-C--:B-1----:R-:W-:Y:S06]  /*173b0*/  HMMA.16816.F32 R160, R8, R12.reuse, R160 ;  /* 0x0000000c08a0723c */ /* 0x082fec00000018a0 */
[C---:B------:R-:W-:Y:S06]  /*173c0*/  HMMA.16816.F32 R144, R4.reuse, R12, R144 ;  /* 0x0000000c0490723c */ /* 0x040fec0000001890 */
[-C--:B------:R-:W-:Y:S06]  /*173d0*/  HMMA.16816.F32 R140, R4, R14.reuse, R140 ;  /* 0x0000000e048c723c */ /* 0x080fec000000188c */
[----:B------:R-:W-:Y:S01]  /*173e0*/  HMMA.16816.F32 R40, R8, R14, R44 ;  /* 0x0000000e0828723c */ /* 0x000fe2000000182c */
[----:B------:R-:W1:Y:S01]  /*173f0*/  LDSM.16.MT88.4 R12, [R195+0xa000] ;  /* 0x00a00000c30c783b */ /* 0x000e620000004200 */
[----:B------:R-:W-:-:S02]  /*17400*/  IMAD.MOV.U32 R94, RZ, RZ, R202 ;  /* 0x000000ffff5e7224 */ /* 0x000fc400078e00ca */
[----:B------:R-:W-:Y:S01]  /*17410*/  IMAD.MOV.U32 R80, RZ, RZ, R79 ;  /* 0x000000ffff507224 */ /* 0x000fe200078e004f */
[----:B------:R2:W5:Y:S01]  /*17420*/  LDL.LU R202, [R1+0xe0] ;  /* 0x0000e00001ca7983 */ /* 0x0005620000300800 */
[----:B------:R-:W-:Y:S02]  /*17430*/  IMAD.MOV.U32 R95, RZ, RZ, R201 ;  /* 0x000000ffff5f7224 */ /* 0x000fe400078e00c9 */
[----:B------:R-:W-:Y:S02]  /*17440*/  @!P2 HADD2 R72, -R35.H0_H0, -RZ.H0_H0 ;  /* 0xa00000ff2348a230 */ /* 0x000fe40000000900 */
[----:B------:R-:W-:Y:S01]  /*17450*/  IMAD.MOV.U32 R79, RZ, RZ, R78 ;  /* 0x000000ffff4f7224 */ /* 0x000fe200078e004e */
[----:B------:R2:W5:Y:S01]  /*17460*/  LDL.LU R201, [R1+0xdc] ;  /* 0x0000dc0001c97983 */ /* 0x0005620000300800 */
        /* <DEDUP_REMOVED lines=9> */
[----:B------:R-:W-:Y:S01]  /*17500*/  IMAD.MOV.U32 R16, RZ, RZ, R196 ;  /* 0x000000ffff107224 */ /* 0x000fe200078e00c4 */
[----:B------:R-:W-:Y:S01]  /*17510*/  @!P2 PRMT R35, R72, 0x5410, RZ ;  /* 0x000054104823a816 */ /* 0x000fe200000000ff */
        /* <DEDUP_REMOVED lines=8> */
[----:B------:R-:W-:Y:S02]  /*175a0*/  IMAD.MOV.U32 R61, RZ, RZ, R57 ;  /* 0x000000ffff3d7224 */ /* 0x000fe400078e0039 */
[----:B------:R-:W-:Y:S01]  /*175b0*/  IMAD.MOV.U32 R72, RZ, RZ, R53 ;  /* 0x000000ffff487224 */ /* 0x000fe200078e0035 */
[----:B------:R2:W5:Y:S01]  /*175c0*/  LDL.LU R191, [R1+0xc0] ;  /* 0x0000c00001bf7983 */ /* 0x0005620000300800 */
[----:B------:R-:W-:-:S02]  /*175d0*/  IMAD.MOV.U32 R75, RZ, RZ, R68 ;  /* 0x000000ffff4b7224 */ /* 0x000fc400078e0044 */
[----:B------:R-:W-:Y:S02]  /*175e0*/  IMAD.MOV.U32 R19, RZ, RZ, R189 ;  /* 0x000000ffff137224 */ /* 0x000fe400078e00bd */
[----:B------:R2:W5:Y:S01]  /*175f0*/  LDL.LU R189, [R1+0xbc] ;  /* 0x0000bc0001bd7983 */ /* 0x0005620000300800 */
[----:B------:R-:W-:Y:S02]  /*17600*/  IMAD.MOV.U32 R68, RZ, RZ, R85 ;  /* 0x000000ffff447224 */ /* 0x000fe400078e0055 */
[----:B------:R-:W-:Y:S02]  /*17610*/  IMAD.MOV.U32 R85, RZ, RZ, R55 ;  /* 0x000000ffff557224 */ /* 0x000fe400078e0037 */
[----:B-1----:R-:W-:Y:S01]  /*17620*/  HMMA.16816.F32 R52, R4, R12, R64 ;  /* 0x0000000c0434723c */ /* 0x002fe20000001840 */
[----:B------:R-:W-:-:S05]  /*17630*/  IMAD.MOV.U32 R233, RZ, RZ, R59 ;  /* 0x000000ffffe97224 */ /* 0x000fca00078e003b */
[----:B------:R-:W-:Y:S01]  /*17640*/  HMMA.16816.F32 R44, R8, R12, R72 ;  /* 0x0000000c082c723c */ /* 0x000fe20000001848 */
[----:B------:R-:W-:-:S05]  /*17650*/  IMAD.MOV.U32 R64, RZ, RZ, R56 ;  /* 0x000000ffff407224 */ /* 0x000fca00078e0038 */
[-C--:B------:R-:W-:Y:S06]  /*17660*/  HMMA.16816.F32 R56, R4, R14.reuse, R116 ;  /* 0x0000000e0438723c */ /* 0x080fec0000001874 */
[----:B------:R-:W-:Y:S01]  /*17670*/  HMMA.16816.F32 R60, R8, R14, R60 ;  /* 0x0000000e083c723c */ /* 0x000fe2000000183c */
[----:B------:R-:W1:Y:S01]  /*17680*/  LDSM.16.MT88.4 R12, [R194+0xa000] ;  /* 0x00a00000c20c783b */ /* 0x000e620000004200 */
[----:B------:R-:W-:Y:S02]  /*17690*/  IMAD.MOV.U32 R232, RZ, RZ, R83 ;  /* 0x000000ffffe87224 */ /* 0x000fe400078e0053 */
[----:B------:R-:W-:-:S02]  /*176a0*/  IMAD.MOV.U32 R65, RZ, RZ, R82 ;  /* 0x000000ffff417224 */ /* 0x000fc400078e0052 */
[----:B------:R-:W-:Y:S02]  /*176b0*/  IMAD.MOV.U32 R66, RZ, RZ, R80 ;  /* 0x000000ffff427224 */ /* 0x000fe400078e0050 */
[----:B------:R-:W-:Y:S01]  /*176c0*/  IMAD.MOV.U32 R67, RZ, RZ, R79 ;  /* 0x000000ffff437224 */ /* 0x000fe200078e004f */
[-C--:B-1----:R-:W-:Y:S06]  /*176d0*/  HMMA.16816.F32 R72, R4, R12.reuse, R156 ;  /* 0x0000000c0448723c */ /* 0x082fec000000189c */
[----:B------:R-:W-:Y:S01]  /*176e0*/  HMMA.16816.F32 R68, R8, R12, R68 ;  /* 0x0000000c0844723c */ /* 0x000fe20000001844 */
[----:B------:R-:W-:-:S02]  /*176f0*/  IMAD.MOV.U32 R156, RZ, RZ, R78 ;  /* 0x000000ffff9c7224 */ /* 0x000fc400078e004e */
[----:B------:R-:W-:-:S03]  /*17700*/  IMAD.MOV.U32 R158, RZ, RZ, R77 ;  /* 0x000000ffff9e7224 */ /* 0x000fc600078e004d */
[-C--:B------:R-:W-:Y:S06]  /*17710*/  HMMA.16816.F32 R76, R4, R14.reuse, R164 ;  /* 0x0000000e044c723c */ /* 0x080fec00000018a4 */
[----:B------:R-:W-:Y:S01]  /*17720*/  HMMA.16816.F32 R80, R8, R14, R92 ;  /* 0x0000000e0850723c */ /* 0x000fe2000000185c */
[----:B------:R-:W1:Y:S01]  /*17730*/  LDSM.16.MT88.4 R12, [R190+0xb000] ;  /* 0x00b00000be0c783b */ /* 0x000e620000004200 */
[----:B------:R-:W-:Y:S02]  /*17740*/  IMAD.MOV.U32 R157, RZ, RZ, R85 ;  /* 0x000000ffff9d7224 */ /* 0x000fe400078e0055 */
[----:B------:R-:W-:Y:S01]  /*17750*/  IMAD.MOV.U32 R159, RZ, RZ, R84 ;  /* 0x000000ffff9f7224 */ /* 0x000fe200078e0054 */
[----:B------:R-:W-:Y:S01]  /*17760*/  LDSM.16.MT88.4 R164, [R190+0xa800] ;  /* 0x00a80000bea4783b */ /* 0x000fe20000004200 */
[-C--:B-1----:R-:W-:Y:S06]  /*17770*/  HMMA.16816.F32 R84, R4, R12.reuse, R184 ;  /* 0x0000000c0454723c */ /* 0x082fec00000018b8 */
[----:B------:R-:W-:Y:S06]  /*17780*/  HMMA.16816.F32 R204, R8, R12, R204 ;  /* 0x0000000c08cc723c */ /* 0x000fec00000018cc */
[-C--:B------:R-:W-:Y:S06]  /*17790*/  HMMA.16816.F32 R92, R4, R14.reuse, R212 ;  /* 0x0000000e045c723c */ /* 0x080fec00000018d4 */
[----:B------:R-:W-:Y:S01]  /*177a0*/  HMMA.16816.F32 R184, R8, R14, R100 ;  /* 0x0000000e08b8723c */ /* 0x000fe20000001864 */
[----:B------:R-:W1:Y:S01]  /*177b0*/  LDSM.16.MT88.4 R12, [R192+0xb000] ;  /* 0x00b00000c00c783b */ /* 0x000e620000004200 */
[----:B------:R-:W-:-:S04]  /*177c0*/  IMAD.WIDE.U32 R2, R22, -0x2daee0ad, RZ ;  /* 0xd2511f5316027825 */ /* 0x000fc800078e00ff */
[----:B-1----:R-:W-:Y:S06]  /*177d0*/  HMMA.16816.F32 R100, R4, R14, R224 ;  /* 0x0000000e0464723c */ /* 0x002fec00000018e0 */
[-C--:B------:R-:W-:Y:S06]  /*177e0*/  HMMA.16816.F32 R228, R8, R12.reuse, R228 ;  /* 0x0000000c08e4723c */ /* 0x080fec00000018e4 */
[----:B------:R-:W-:Y:S06]  /*177f0*/  HMMA.16816.F32 R88, R4, R12, R88 ;  /* 0x0000000c0458723c */ /* 0x000fec0000001858 */
[----:B------:R-:W-:Y:S01]  /*17800*/  HMMA.16816.F32 R224, R8, R14, R16 ;  /* 0x0000000e08e0723c */ /* 0x000fe20000001810 */
[----:B------:R-:W1:Y:S04]  /*17810*/  LDSM.16.MT88.4 R16, [R195+0xb000] ;  /* 0x00b00000c310783b */ /* 0x000e680000004200 */
[----:B------:R-:W3:Y:S01]  /*17820*/  LDSM.16.MT88.4 R12, [R194+0xb000] ;  /* 0x00b00000c20c783b */ /* 0x000ee20000004200 */
[C---:B-1----:R-:W-:Y:S06]  /*17830*/  HMMA.16816.F32 R104, R4.reuse, R16, R104 ;  /* 0x000000100468723c */ /* 0x042fec0000001868 */
        /* <DEDUP_REMOVED lines=11> */
[----:B------:R-:W1:Y:S04]  /*178f0*/  LDSM.16.MT88.4 R156, [R192+0xa800] ;  /* 0x00a80000c09c783b */ /* 0x000e680000004200 */
[----:B------:R-:W-:Y:S01]  /*17900*/  HMMA.16816.F32 R232, R8, R12, R232 ;  /* 0x0000000c08e8723c */ /* 0x000fe200000018e8 */
[----:B------:R-:W-:-:S02]  /*17910*/  PRMT R7, R7, 0x5410, R3 ;  /* 0x0000541007077816 */ /* 0x000fc40000000003 */
[----:B------:R-:W-:-:S03]  /*17920*/  SHF.R.U32.HI R3, RZ, 0x10, R4 ;  /* 0x00000010ff037819 */ /* 0x000fc60000011604 */
[C---:B------:R-:W-:Y:S01]  /*17930*/  HMMA.16816.F32 R16, R8.reuse, R18, R64 ;  /* 0x000000120810723c */ /* 0x040fe20000001840 */
[----:B------:R-:W-:Y:S01]  /*17940*/  SHF.R.U32.HI R6, RZ, 0x18, R4 ;  /* 0x00000018ff067819 */ /* 0x000fe20000011604 */
[----:B------:R-:W-:Y:S04]  /*17950*/  LDSM.16.MT88.4 R64, [R194+0xa800] ;  /* 0x00a80000c240783b */ /* 0x000fe80000004200 */
[----:B------:R-:W-:Y:S01]  /*17960*/  HMMA.16816.F32 R12, R8, R14, R112 ;  /* 0x0000000e080c723c */ /* 0x000fe20000001870 */
[----:B------:R-:W-:Y:S01]  /*17970*/  LOP3.LUT R3, R3, 0xff, RZ, 0xc0, !PT ;  /* 0x000000ff03037812 */ /* 0x000fe200078ec0ff */
[----:B------:R3:W-:Y:S04]  /*17980*/  STG.E.U16 desc[UR24][R20.64+-0xb0], R27 ;  /* 0xffff501b14007986 */ /* 0x0007e8000c101518 */
[----:B------:R-:W-:Y:S01]  /*17990*/  HMMA.16816.F32 R168, R128, R164, R168 ;  /* 0x000000a480a8723c */ /* 0x000fe200000018a8 */
[----:B------:R-:W-:Y:S01]  /*179a0*/  PRMT R8, R2, 0x5410, R5 ;  /* 0x0000541002087816 */ /* 0x000fe20000000005 */
[----:B------:R-:W-:Y:S01]  /*179b0*/  IMAD.MOV.U32 R23, RZ, RZ, R97 ;  /* 0x000000ffff177224 */ /* 0x000fe200078e0061 */
[C---:B------:R-:W-:Y:S01]  /*179c0*/  LOP3.LUT R2, R4.reuse, 0xffff, RZ, 0xc0, !PT ;  /* 0x0000ffff04027812 */ /* 0x040fe200078ec0ff */
[----:B------:R-:W-:Y:S01]  /*179d0*/  LDSM.16.MT88.4 R112, [R195+0xb800] ;  /* 0x00b80000c370783b */ /* 0x000fe20000004200 */
[----:B------:R-:W-:-:S02]  /*179e0*/  LOP3.LUT R5, R4, 0xff, RZ, 0xc0, !PT ;  /* 0x000000ff04057812 */ /* 0x000fc400078ec0ff */
[----:B------:R-:W-:Y:S02]  /*179f0*/  SHF.R.U32.HI R4, RZ, 0x8, R2 ;  /* 0x00000008ff047819 */ /* 0x000fe40000011602 */
[--C-:B------:R-:W-:Y:S02]  /*17a00*/  HSET2.LE.AND R2, R7, R0.reuse, PT ;  /* 0x0000000007027233 */ /* 0x100fe40003803000 */
[----:B------:R-:W-:Y:S02]  /*17a10*/  PRMT R5, R5, 0x5410, R4 ;  /* 0x0000541005057816 */ /* 0x000fe40000000004 */
[----:B------:R-:W-:Y:S02]  /*17a20*/  PRMT R4, R3, 0x5410, R6 ;  /* 0x0000541003047816 */ /* 0x000fe40000000006 */
[----:B------:R-:W-:Y:S02]  /*17a30*/  LOP3.LUT R126, R2, R50, RZ, 0xc0, !PT ;  /* 0x00000032027e7212 */ /* 0x000fe400078ec0ff */
[----:B------:R-:W-:-:S02]  /*17a40*/  HSET2.LE.AND R2, R8, R0, PT ;  /* 0x0000000008027233 */ /* 0x000fc40003803000 */
[--C-:B------:R-:W-:Y:S02]  /*17a50*/  HSET2.LE.AND R3, R5, R0.reuse, PT ;  /* 0x0000000005037233 */ /* 0x100fe40003803000 */
[----:B------:R-:W-:Y:S02]  /*17a60*/  HSET2.LE.AND R4, R4, R0, PT ;  /* 0x0000000004047233 */ /* 0x000fe40003803000 */
[----:B------:R-:W-:Y:S02]  /*17a70*/  LOP3.LUT R127, R2, R49, RZ, 0xc0, !PT ;  /* 0x00000031027f7212 */ /* 0x000fe400078ec0ff */
[----:B------:R-:W-:Y:S02]  /*17a80*/  LOP3.LUT R124, R3, R51, RZ, 0xc0, !PT ;  /* 0x00000033037c7212 */ /* 0x000fe400078ec0ff */
[----:B------:R-:W-:Y:S02]  /*17a90*/  LOP3.LUT R125, R4, R48, RZ, 0xc0, !PT ;  /* 0x00000030047d7212 */ /* 0x000fe400078ec0ff */
[----:B------:R-:W4:Y:S01]  /*17aa0*/  LDSM.16.MT88.4 R48, [R195+0xa800] ;  /* 0x00a80000c330783b */ /* 0x000f220000004200 */
[----:B-1----:R-:W-:Y:S01]  /*17ab0*/  HMMA.16816.F32 R160, R128, R156, R160 ;  /* 0x0000009c80a0723c */ /* 0x002fe200000018a0 */
[----:B---3--:R-:W-:-:S02]  /*17ac0*/  IMAD.MOV.U32 R27, RZ, RZ, R96 ;  /* 0x000000ffff1b7224 */ /* 0x008fc400078e0060 */
[----:B------:R-:W-:Y:S03]  /*17ad0*/  LDSM.16.MT88.4 R96, [R192+0xb800] ;  /* 0x00b80000c060783b */ /* 0x000fe60000004200 */
[C---:B------:R-:W-:Y:S01]  /*17ae0*/  HMMA.16816.F32 R152, R124.reuse, R164, R152 ;  /* 0x000000a47c98723c */ /* 0x040fe20000001898 */
[----:B------:R-:W-:Y:S05]  /*17af0*/  LDSM.16.MT88.4 R4, [R194+0xb800] ;  /* 0x00b80000c204783b */ /* 0x000fea0000004200 */
[-C--:B------:R-:W-:Y:S06]  /*17b00*/  HMMA.16816.F32 R148, R124, R166.reuse, R148 ;  /* 0x000000a67c94723c */ /* 0x080fec0000001894 */
[----:B------:R-:W-:Y:S06]  /*17b10*/  HMMA.16816.F32 R164, R128, R166, R36 ;  /* 0x000000a680a4723c */ /* 0x000fec0000001824 */
        /* <DEDUP_REMOVED lines=11> */
[----:B------:R-:W1:Y:S04]  /*17bd0*/  LDSM.16.MT88.4 R80, [R190+0xb800] ;  /* 0x00b80000be50783b */ /* 0x000e680000004200 */
        /* <DEDUP_REMOVED lines=12> */
[----:B------:R-:W-:Y:S01]  /*17ca0*/  STG.E.U16 desc[UR24][R30.64+-0x9e], R134 ;  /* 0xffff62861e007986 */ /* 0x000fe2000c101518 */
        /* <DEDUP_REMOVED lines=14> */
[----:B-1----:R-:W-:Y:S02]  /*17d90*/  HMMA.16816.F32 R76, R124, R82, R92 ;  /* 0x000000527c4c723c */ /* 0x002fe4000000185c */
        /* <DEDUP_REMOVED lines=230> */
.L_x_2578:
[----:B------:R-:W-:Y:S05]  /*18c00*/  BSYNC B0 ;  /* 0x0000000000007941 */ /* 0x000fea0003800000 */
.L_x_2577:
[----:B------:R-:W0:Y:S02]  /*18c10*/  LDGDEPBAR ;  /* 0x00000000000079af */ /* 0x000e240000000000 */
.L_x_2576:
[----:B------:R-:W3:Y:S01]  /*18c20*/  LDL.LU.64 R4, [R1+0x30] ;  /* 0x0000300001047983 */ /* 0x000ee20000300a00 */
[----:B--2---:R-:W-:Y:S01]  /*18c30*/  IMAD.U32 R2, RZ, RZ, UR44 ;  /* 0x0000002cff027e24 */ /* 0x004fe2000f8e00ff */
[----:B------:R-:W2:Y:S02]  /*18c40*/  S2R R3, SR_TID.X ;  /* 0x0000000000037919 */ /* 0x000ea40000002100 */
[----:B------:R-:W-:Y:S04]  /*18c50*/  STL [R1+0xec], R29 ;  /* 0x0000ec1d01007387 */ /* 0x000fe80000100800 */
[----:B------:R-:W-:Y:S04]  /*18c60*/  STL [R1+0xe8], R210 ;  /* 0x0000e8d201007387 */ /* 0x000fe80000100800 */
[----:B------:R4:W-:Y:S04]  /*18c70*/  STL.64 [R1+0xe0], R202 ;  /* 0x0000e0ca01007387 */ /* 0x0009e80000100a00 */
[----:B------:R-:W-:Y:S04]  /*18c80*/  STL [R1+0xdc], R201 ;  /* 0x0000dcc901007387 */ /* 0x000fe80000100800 */
[----:B------:R-:W-:Y:S04]  /*18c90*/  STL [R1+0xd8], R200 ;  /* 0x0000d8c801007387 */ /* 0x000fe80000100800 */
[----:B------:R-:W-:Y:S04]  /*18ca0*/  STL [R1+0xd4], R199 ;  /* 0x0000d4c701007387 */ /* 0x000fe80000100800 */
[----:B------:R-:W-:Y:S01]  /*18cb0*/  STL [R1+0xd0], R198 ;  /* 0x0000d0c601007387 */ /* 0x000fe20000100800 */
[----:B--2---:R-:W-:-:S03]  /*18cc0*/  IMAD.SHL.U32 R3, R3, 0x2, RZ ;  /* 0x0000000203037824 */ /* 0x004fc600078e00ff */
[----:B------:R-:W-:Y:S02]  /*18cd0*/  STL [R1+0xcc], R197 ;  /* 0x0000ccc501007387 */ /* 0x000fe40000100800 */
[----:B------:R-:W-:Y:S02]  /*18ce0*/  LOP3.LUT R3, R3, 0x6, RZ, 0xc0, !PT ;  /* 0x0000000603037812 */ /* 0x000fe400078ec0ff */
[----:B------:R-:W-:Y:S03]  /*18cf0*/  STL [R1+0xc8], R196 ;  /* 0x0000c8c401007387 */ /* 0x000fe60000100800 */
[----:B------:R-:W-:Y:S01]  /*18d00*/  IMAD R2, R2, 0x20, R3 ;  /* 0x0000002002027824 */ /* 0x000fe200078e0203 */
[----:B------:R-:W-:Y:S03]  /*18d10*/  STL [R1+0xc4], R193 ;  /* 0x0000c4c101007387 */ /* 0x000fe60000100800 */
[C---:B------:R-:W-:Y:S01]  /*18d20*/  VIADD R3, R2.reuse, 0x1 ;  /* 0x0000000102037836 */ /* 0x040fe20000000000 */
[C---:B------:R-:W-:Y:S01]  /*18d30*/  ISETP.GE.AND P4, PT, R2.reuse, R223, PT ;  /* 0x000000df0200720c */ /* 0x040fe20003f86270 */
[----:B------:R-:W-:Y:S03]  /*18d40*/  STL [R1+0xc0], R191 ;  /* 0x0000c0bf01007387 */ /* 0x000fe60000100800 */
[----:B------:R-:W-:Y:S01]  /*18d50*/  ISETP.GE.AND P0, PT, R3, R222, PT ;  /* 0x000000de0300720c */ /* 0x000fe20003f06270 */
[----:B------:R-:W-:Y:S01]  /*18d60*/  STL [R1+0xbc], R189 ;  /* 0x0000bcbd01007387 */ /* 0x000fe20000100800 */
[----:B------:R-:W-:-:S02]  /*18d70*/  ISETP.LT.OR P4, PT, R2, R219, P4 ;  /* 0x000000db0200720c */ /* 0x000fc40002781670 */
[C---:B------:R-:W-:Y:S01]  /*18d80*/  ISETP.LT.OR P0, PT, R3.reuse, R218, P0 ;  /* 0x000000da0300720c */ /* 0x040fe20000701670 */
[----:B------:R-:W2:Y:S01]  /*18d90*/  LDL.LU R236, [R1+0x68] ;  /* 0x0000680001ec7983 */ /* 0x000ea20000300800 */
[----:B-1----:R-:W-:Y:S02]  /*18da0*/  FSEL R7, R172, -INF , !P4 ;  /* 0xff800000ac077808 */ /* 0x002fe40006000000 */
[C---:B------:R-:W-:Y:S01]  /*18db0*/  ISETP.GE.AND P3, PT, R3.reuse, R223, PT ;  /* 0x000000df0300720c */ /* 0x040fe20003f66270 */
[----:B----4-:R-:W4:Y:S01]  /*18dc0*/  LDL.LU.64 R202, [R1+0x18] ;  /* 0x0000180001ca7983 */ /* 0x010f220000300a00 */
[C---:B------:R-:W-:Y:S02]  /*18dd0*/  ISETP.GE.AND P5, PT, R3.reuse, R221, PT ;  /* 0x000000dd0300720c */ /* 0x040fe40003fa6270 */
[----:B------:R-:W-:Y:S02]  /*18de0*/  ISETP.GE.AND P2, PT, R3, R220, PT ;  /* 0x000000dc0300720c */ /* 0x000fe40003f46270 */
[----:B------:R-:W-:-:S02]  /*18df0*/  FSEL R172, R175, -INF , !P0 ;  /* 0xff800000afac7808 */ /* 0x000fc40004000000 */
[C---:B------:R-:W-:Y:S02]  /*18e00*/  ISETP.GE.AND P0, PT, R2.reuse, R220, PT ;  /* 0x000000dc0200720c */ /* 0x040fe40003f06270 */
[C---:B------:R-:W-:Y:S02]  /*18e10*/  ISETP.LT.OR P3, PT, R3.reuse, R219, P3 ;  /* 0x000000db0300720c */ /* 0x040fe40001f61670 */
[C---:B------:R-:W-:Y:S02]  /*18e20*/  ISETP.LT.OR P5, PT, R3.reuse, R217, P5 ;  /* 0x000000d90300720c */ /* 0x040fe40002fa1670 */
[----:B------:R-:W-:Y:S01]  /*18e30*/  ISETP.LT.OR P2, PT, R3, R216, P2 ;  /* 0x000000d80300720c */ /* 0x000fe20001741670 */
[C---:B------:R-:W-:Y:S01]  /*18e40*/  VIADD R3, R2.reuse, 0x9 ;  /* 0x0000000902037836 */ /* 0x040fe20000000000 */
[C---:B------:R-:W-:Y:S02]  /*18e50*/  ISETP.GE.AND P1, PT, R2.reuse, R222, PT ;  /* 0x000000de0200720c */ /* 0x040fe40003f26270 */
[----:B------:R-:W-:-:S02]  /*18e60*/  ISETP.LT.OR P0, PT, R2, R216, P0 ;  /* 0x000000d80200720c */ /* 0x000fc40000701670 */
[----:B------:R-:W-:Y:S02]  /*18e70*/  FSEL R24, R173, -INF , !P3 ;  /* 0xff800000ad187808 */ /* 0x000fe40005800000 */
[----:B------:R-:W-:Y:S02]  /*18e80*/  ISETP.LT.OR P1, PT, R2, R218, P1 ;  /* 0x000000da0200720c */ /* 0x000fe40000f21670 */
[----:B------:R-:W-:Y:S02]  /*18e90*/  FSEL R173, R206, -INF , !P0 ;  /* 0xff800000cead7808 */ /* 0x000fe40004000000 */
[----:B------:R-:W-:Y:S02]  /*18ea0*/  ISETP.GE.AND P0, PT, R3, R223, PT ;  /* 0x000000df0300720c */ /* 0x000fe40003f06270 */
[----:B------:R-:W-:Y:S02]  /*18eb0*/  FSEL R17, R174, -INF , !P1 ;  /* 0xff800000ae117808 */ /* 0x000fe40004800000 */
[----:B------:R-:W-:-:S02]  /*18ec0*/  ISETP.GE.AND P1, PT, R2, R221, PT ;  /* 0x000000dd0200720c */ /* 0x000fc40003f26270 */
[----:B------:R-:W-:Y:S02]  /*18ed0*/  ISETP.LT.OR P0, PT, R3, R219, P0 ;  /* 0x000000db0300720c */ /* 0x000fe40000701670 */
[----:B------:R-:W-:Y:S02]  /*18ee0*/  ISETP.LT.OR P1, PT, R2, R217, P1 ;  /* 0x000000d90200720c */ /* 0x000fe40000f21670 */
[----:B------:R-:W-:Y:S02]  /*18ef0*/  FSEL R18, R177, -INF , !P0 ;  /* 0xff800000b1127808 */ /* 0x000fe40004000000 */
[C---:B------:R-:W-:Y:S02]  /*18f00*/  ISETP.GE.AND P0, PT, R3.reuse, R220, PT ;  /* 0x000000dc0300720c */ /* 0x040fe40003f06270 */
[----:B------:R-:W-:Y:S02]  /*18f10*/  FSEL R25, R204, -INF , !P1 ;  /* 0xff800000cc197808 */ /* 0x000fe40004800000 */
[----:B------:R-:W-:-:S02]  /*18f20*/  ISETP.LT.OR P0, PT, R3, R216, P0 ;  /* 0x000000d80300720c */ /* 0x000fc40000701670 */
[----:B------:R-:W-:Y:S01]  /*18f30*/  FSEL R139, R205, -INF , !P5 ;  /* 0xff800000cd8b7808 */ /* 0x000fe20006800000 */
[----:B---3--:R-:W-:Y:S02]  /*18f40*/  IMAD.MOV.U32 R234, RZ, RZ, R4 ;  /* 0x000000ffffea7224 */ /* 0x008fe400078e0004 */
[----:B------:R-:W-:Y:S02]  /*18f50*/  VIADD R4, R2, 0x8 ;  /* 0x0000000802047836 */ /* 0x000fe40000000000 */
[----:B------:R-:W-:-:S03]  /*18f60*/  IMAD.MOV.U32 R235, RZ, RZ, R5 ;  /* 0x000000ffffeb7224 */ /* 0x000fc600078e0005 */
[C---:B------:R-:W-:Y:S02]  /*18f70*/  ISETP.GE.AND P6, PT, R4.reuse, R223, PT ;  /* 0x000000df0400720c */ /* 0x040fe40003fc6270 */
[C---:B------:R-:W-:Y:S02]  /*18f80*/  ISETP.GE.AND P3, PT, R4.reuse, R222, PT ;  /* 0x000000de0400720c */ /* 0x040fe40003f66270 */
[C---:B------:R-:W-:Y:S02]  /*18f90*/  ISETP.LT.OR P6, PT, R4.reuse, R219, P6 ;  /* 0x000000db0400720c */ /* 0x040fe400037c1670 */
[----:B------:R-:W-:Y:S02]  /*18fa0*/  ISETP.LT.OR P3, PT, R4, R218, P3 ;  /* 0x000000da0400720c */ /* 0x000fe40001f61670 */
[----:B------:R-:W-:Y:S02]  /*18fb0*/  FSEL R19, R176, -INF , !P6 ;  /* 0xff800000b0137808 */ /* 0x000fe40007000000 */
[----:B------:R-:W-:-:S02]  /*18fc0*/  FSEL R137, R178, -INF , !P3 ;  /* 0xff800000b2897808 */ /* 0x000fc40005800000 */
[C---:B------:R-:W-:Y:S02]  /*18fd0*/  ISETP.GE.AND P6, PT, R3.reuse, R222, PT ;  /* 0x000000de0300720c */ /* 0x040fe40003fc6270 */
[CC--:B------:R-:W-:Y:S02]  /*18fe0*/  ISETP.GE.AND P3, PT, R3.reuse, R221.reuse, PT ;  /* 0x000000dd0300720c */ /* 0x0c0fe40003f66270 */
[C---:B------:R-:W-:Y:S02]  /*18ff0*/  ISETP.GE.AND P4, PT, R4.reuse, R221, PT ;  /* 0x000000dd0400720c */ /* 0x040fe40003f86270 */
[----:B------:R-:W-:Y:S02]  /*19000*/  ISETP.GE.AND P1, PT, R4, R220, PT ;  /* 0x000000dc0400720c */ /* 0x000fe40003f26270 */
[C---:B------:R-:W-:Y:S02]  /*19010*/  ISETP.LT.OR P6, PT, R3.reuse, R218, P6 ;  /* 0x000000da0300720c */ /* 0x040fe400037c1670 */
[-C--:B------:R-:W-:Y:S01]  /*19020*/  ISETP.LT.OR P3, PT, R3, R217.reuse, P3 ;  /* 0x000000d90300720c */ /* 0x080fe20001f61670 */
[----:B------:R-:W-:Y:S01]  /*19030*/  VIADD R3, R2, 0x10 ;  /* 0x0000001002037836 */ /* 0x000fe20000000000 */
[----:B------:R-:W-:-:S02]  /*19040*/  ISETP.LT.OR P4, PT, R4, R217, P4 ;  /* 0x000000d90400720c */ /* 0x000fc40002781670 */
[----:B------:R-:W-:Y:S01]  /*19050*/  ISETP.LT.OR P1, PT, R4, R216, P1 ;  /* 0x000000d80400720c */ /* 0x000fe20000f21670 */
[----:B------:R-:W-:Y:S01]  /*19060*/  VIADD R4, R2, 0x11 ;  /* 0x0000001102047836 */ /* 0x000fe20000000000 */
[-C--:B------:R-:W-:Y:S02]  /*19070*/  ISETP.GE.AND P5, PT, R3, R223.reuse, PT ;  /* 0x000000df0300720c */ /* 0x080fe40003fa6270 */
[----:B------:R-:W-:Y:S02]  /*19080*/  FSEL R34, R179, -INF , !P6 ;  /* 0xff800000b3227808 */ /* 0x000fe40007000000 */
[----:B------:R-:W-:Y:S02]  /*19090*/  FSEL R138, R184, -INF , !P4 ;  /* 0xff800000b88a7808 */ /* 0x000fe40006000000 */
[----:B------:R-:W-:Y:S02]  /*190a0*/  ISETP.GE.AND P4, PT, R3, R222, PT ;  /* 0x000000de0300720c */ /* 0x000fe40003f86270 */
[----:B------:R-:W-:-:S02]  /*190b0*/  ISETP.GE.AND P6, PT, R4, R223, PT ;  /* 0x000000df0400720c */ /* 0x000fc40003fc6270 */
[CC--:B------:R-:W-:Y:S02]  /*190c0*/  ISETP.LT.OR P5, PT, R3.reuse, R219.reuse, P5 ;  /* 0x000000db0300720c */ /* 0x0c0fe40002fa1670 */
[----:B------:R-:W-:Y:S02]  /*190d0*/  ISETP.LT.OR P4, PT, R3, R218, P4 ;  /* 0x000000da0300720c */ /* 0x000fe40002781670 */
[----:B------:R-:W-:Y:S02]  /*190e0*/  ISETP.LT.OR P6, PT, R4, R219, P6 ;  /* 0x000000db0400720c */ /* 0x000fe400037c1670 */
[----:B------:R-:W-:Y:S02]  /*190f0*/  FSEL R16, R132, -INF , !P5 ;  /* 0xff80000084107808 */ /* 0x000fe40006800000 */
[----:B------:R-:W-:Y:S02]  /*19100*/  ISETP.GE.AND P5, PT, R4, R222, PT ;  /* 0x000000de0400720c */ /* 0x000fe40003fa6270 */
[----:B------:R-:W-:-:S02]  /*19110*/  FSEL R27, R134, -INF , !P4 ;  /* 0xff800000861b7808 */ /* 0x000fc40006000000 */
[----:B------:R-:W-:Y:S02]  /*19120*/  FSEL R15, R133, -INF , !P6 ;  /* 0xff800000850f7808 */ /* 0x000fe40007000000 */
[C---:B------:R-:W-:Y:S02]  /*19130*/  ISETP.GE.AND P4, PT, R3.reuse, R221, PT ;  /* 0x000000dd0300720c */ /* 0x040fe40003f86270 */
[C---:B------:R-:W-:Y:S02]  /*19140*/  ISETP.GE.AND P6, PT, R3.reuse, R220, PT ;  /* 0x000000dc0300720c */ /* 0x040fe40003fc6270 */
[----:B------:R-:W-:Y:S02]  /*19150*/  ISETP.LT.OR P5, PT, R4, R218, P5 ;  /* 0x000000da0400720c */ /* 0x000fe40002fa1670 */
[C---:B------:R-:W-:Y:S02]  /*19160*/  ISETP.LT.OR P4, PT, R3.reuse, R217, P4 ;  /* 0x000000d90300720c */ /* 0x040fe40002781670 */
[----:B------:R-:W-:Y:S01]  /*19170*/  ISETP.LT.OR P6, PT, R3, R216, P6 ;  /* 0x000000d80300720c */ /* 0x000fe200037c1670 */
[----:B------:R-:W-:Y:S01]  /*19180*/  VIADD R3, R2, 0x18 ;  /* 0x0000001802037836 */ /* 0x000fe20000000000 */
[----:B------:R-:W-:-:S02]  /*19190*/  FSEL R23, R135, -INF , !P5 ;  /* 0xff80000087177808 */ /* 0x000fc40006800000 */
[----:B------:R-:W-:Y:S02]  /*191a0*/  FSEL R136, R185, -INF , !P3 ;  /* 0xff800000b9887808 */ /* 0x000fe40005800000 */
[C---:B------:R-:W-:Y:S02]  /*191b0*/  ISETP.GE.AND P3, PT, R4.reuse, R221, PT ;  /* 0x000000dd0400720c */ /* 0x040fe40003f66270 */
[----:B------:R-:W-:Y:S02]  /*191c0*/  ISETP.GE.AND P5, PT, R4, R220, PT ;  /* 0x000000dc0400720c */ /* 0x000fe40003fa6270 */
[----:B------:R-:W-:Y:S02]  /*191d0*/  FSEL R132, R212, -INF , !P4 ;  /* 0xff800000d4847808 */ /* 0x000fe40006000000 */
[C---:B------:R-:W-:Y:S02]  /*191e0*/  ISETP.LT.OR P3, PT, R4.reuse, R217, P3 ;  /* 0x000000d90400720c */ /* 0x040fe40001f61670 */
[----:B------:R-:W-:-:S02]  /*191f0*/  ISETP.LT.OR P5, PT, R4, R216, P5 ;  /* 0x000000d80400720c */ /* 0x000fc40002fa1670 */
[----:B------:R-:W-:Y:S02]  /*19200*/  ISETP.GE.AND P4, PT, R3, R223, PT ;  /* 0x000000df0300720c */ /* 0x000fe40003f86270 */
[----:B------:R-:W-:Y:S02]  /*19210*/  FMNMX.FTZ R4, R239, R7, !PT ;  /* 0x00000007ef047209 */ /* 0x000fe40007810000 */
[----:B------:R-:W-:Y:S02]  /*19220*/  ISETP.LT.OR P4, PT, R3, R219, P4 ;  /* 0x000000db0300720c */ /* 0x000fe40002781670 */
[----:B------:R-:W-:Y:S02]  /*19230*/  FMNMX.FTZ R4, R24, R4, !PT ;  /* 0x0000000418047209 */ /* 0x000fe40007810000 */
[----:B------:R-:W-:Y:S02]  /*19240*/  FSEL R10, R180, -INF , !P4 ;  /* 0xff800000b40a7808 */ /* 0x000fe40006000000 */
[----:B------:R-:W-:-:S02]  /*19250*/  FMNMX.FTZ R5, R19, R4, !PT ;  /* 0x0000000413057209 */ /* 0x000fc40007810000 */
[----:B------:R-:W-:Y:S02]  /*19260*/  ISETP.GE.AND P4, PT, R3, R222, PT ;  /* 0x000000de0300720c */ /* 0x000fe40003f86270 */
[----:B------:R-:W-:Y:S01]  /*19270*/  FMNMX.FTZ R4, R237, R17, !PT ;  /* 0x00000011ed047209 */ /* 0x000fe20007810000 */
[----:B------:R-:W-:Y:S01]  /*19280*/  VIADD R2, R2, 0x19 ;  /* 0x0000001902027836 */ /* 0x000fe20000000000 */
[----:B------:R-:W-:Y:S02]  /*19290*/  ISETP.LT.OR P4, PT, R3, R218, P4 ;  /* 0x000000da0300720c */ /* 0x000fe40002781670 */
[----:B------:R-:W-:Y:S02]  /*192a0*/  FMNMX.FTZ R4, R172, R4, !PT ;  /* 0x00000004ac047209 */ /* 0x000fe40007810000 */
[----:B------:R-:W-:Y:S02]  /*192b0*/  FMNMX.FTZ R5, R18, R5, !PT ;  /* 0x0000000512057209 */ /* 0x000fe40007810000 */
[----:B------:R-:W-:-:S02]  /*192c0*/  FSEL R14, R182, -INF , !P4 ;  /* 0xff800000b60e7808 */ /* 0x000fc40006000000 */
[----:B------:R-:W-:Y:S02]  /*192d0*/  FMNMX.FTZ R4, R137, R4, !PT ;  /* 0x0000000489047209 */ /* 0x000fe40007810000 */
[----:B------:R-:W-:Y:S02]  /*192e0*/  ISETP.GE.AND P4, PT, R2, R223, PT ;  /* 0x000000df0200720c */ /* 0x000fe40003f86270 */
[----:B------:R-:W-:Y:S02]  /*192f0*/  FMNMX.FTZ R5, R16, R5, !PT ;  /* 0x0000000510057209 */ /* 0x000fe40007810000 */
[----:B------:R-:W-:Y:S02]  /*19300*/  FMNMX.FTZ R4, R34, R4, !PT ;  /* 0x0000000422047209 */ /* 0x000fe40007810000 */
[----:B------:R-:W-:Y:S02]  /*19310*/  ISETP.LT.OR P4, PT, R2, R219, P4 ;  /* 0x000000db0200720c */ /* 0x000fe40002781670 */
[----:B------:R-:W-:-:S02]  /*19320*/  FMNMX.FTZ R5, R15, R5, !PT ;  /* 0x000000050f057209 */ /* 0x000fc40007810000 */
[----:B------:R-:W-:Y:S02]  /*19330*/  FMNMX.FTZ R4, R27, R4, !PT ;  /* 0x000000041b047209 */ /* 0x000fe40007810000 */
[----:B------:R-:W-:Y:S02]  /*19340*/  FSEL R6, R181, -INF , !P4 ;  /* 0xff800000b5067808 */ /* 0x000fe40006000000 */
[----:B------:R-:W-:Y:S02]  /*19350*/  FMNMX.FTZ R5, R10, R5, !PT ;  /* 0x000000050a057209 */ /* 0x000fe40007810000 */
[----:B------:R-:W-:Y:S02]  /*19360*/  FMNMX.FTZ R8, R23, R4, !PT ;  /* 0x0000000417087209 */ /* 0x000fe40007810000 */
[----:B------:R-:W-:Y:S02]  /*19370*/  FMNMX.FTZ R4, R6, R5, !PT ;  /* 0x0000000506047209 */ /* 0x000fe40007810000 */
[----:B------:R-:W-:-:S02]  /*19380*/  ISETP.GE.AND P4, PT, R2, R222, PT ;  /* 0x000000de0200720c */ /* 0x000fc40003f86270 */
[----:B------:R-:W-:Y:S02]  /*19390*/  FMNMX.FTZ R5, R14, R8, !PT ;  /* 0x000000080e057209 */ /* 0x000fe40007810000 */
[----:B------:R-:W1:Y:S01]  /*193a0*/  SHFL.BFLY PT, R8, R4, 0x2, 0x1f ;  /* 0x0c401f0004087f89 */ /* 0x000e6200000e0000 */
[----:B------:R-:W-:-:S04]  /*193b0*/  ISETP.LT.OR P4, PT, R2, R218, P4 ;  /* 0x000000da0200720c */ /* 0x000fc80002781670 */
[----:B------:R-:W-:-:S04]  /*193c0*/  FSEL R11, R183, -INF , !P4 ;  /* 0xff800000b70b7808 */ /* 0x000fc80006000000 */
[----:B------:R-:W-:Y:S02]  /*193d0*/  FMNMX.FTZ R5, R11, R5, !PT ;  /* 0x000000050b057209 */ /* 0x000fe40007810000 */
[----:B------:R-:W-:-:S03]  /*193e0*/  FSEL R22, R213, -INF , !P3 ;  /* 0xff800000d5167808 */ /* 0x000fc60005800000 */
[----:B------:R-:W3:Y:S01]  /*193f0*/  SHFL.BFLY PT, R9, R5, 0x2, 0x1f ;  /* 0x0c401f0005097f89 */ /* 0x000ee200000e0000 */
[C---:B------:R-:W-:Y:S02]  /*19400*/  ISETP.GE.AND P3, PT, R3.reuse, R221, PT ;  /* 0x000000dd0300720c */ /* 0x040fe40003f66270 */
[C---:B------:R-:W-:Y:S02]  /*19410*/  ISETP.GE.AND P4, PT, R3.reuse, R220, PT ;  /* 0x000000dc0300720c */ /* 0x040fe40003f86270 */
[C---:B------:R-:W-:Y:S02]  /*19420*/  ISETP.LT.OR P3, PT, R3.reuse, R217, P3 ;  /* 0x000000d90300720c */ /* 0x040fe40001f61670 */
[----:B------:R-:W-:Y:S02]  /*19430*/  ISETP.LT.OR P4, PT, R3, R216, P4 ;  /* 0x000000d80300720c */ /* 0x000fe40002781670 */
[----:B-1----:R-:W-:Y:S02]  /*19440*/  FMNMX.FTZ R3, R4, R8, !PT ;  /* 0x0000000804037209 */ /* 0x002fe40007810000 */
[----:B------:R-:W-:-:S04]  /*19450*/  FMNMX.FTZ R4, R208, R25, !PT ;  /* 0x00000019d0047209 */ /* 0x000fc80007810000 */
[----:B------:R-:W-:-:S04]  /*19460*/  FMNMX.FTZ R4, R139, R4, !PT ;  /* 0x000000048b047209 */ /* 0x000fc80007810000 */
[----:B------:R-:W-:-:S04]  /*19470*/  FMNMX.FTZ R4, R138, R4, !PT ;  /* 0x000000048a047209 */ /* 0x000fc80007810000 */
[----:B------:R-:W-:Y:S02]  /*19480*/  FMNMX.FTZ R4, R136, R4, !PT ;  /* 0x0000000488047209 */ /* 0x000fe40007810000 */
[----:B---3--:R-:W-:Y:S02]  /*19490*/  FMNMX.FTZ R5, R5, R9, !PT ;  /* 0x0000000905057209 */ /* 0x008fe40007810000 */
[----:B------:R-:W-:Y:S02]  /*194a0*/  FSEL R9, R224, -INF , !P3 ;  /* 0xff800000e0097808 */ /* 0x000fe40005800000 */
[----:B------:R-:W-:Y:S02]  /*194b0*/  ISETP.GE.AND P3, PT, R2, R221, PT ;  /* 0x000000dd0200720c */ /* 0x000fe40003f66270 */
[----:B------:R-:W-:Y:S02]  /*194c0*/  FMNMX.FTZ R4, R132, R4, !PT ;  /* 0x0000000484047209 */ /* 0x000fe40007810000 */
[----:B------:R-:W-:-:S02]  /*194d0*/  ISETP.LT.OR P3, PT, R2, R217, P3 ;  /* 0x000000d90200720c */ /* 0x000fc40001f61670 */
[----:B------:R-:W-:Y:S02]  /*194e0*/  FMNMX.FTZ R4, R22, R4, !PT ;  /* 0x0000000416047209 */ /* 0x000fe40007810000 */
[----:B------:R-:W-:Y:S02]  /*194f0*/  FSEL R8, R225, -INF , !P3 ;  /* 0xff800000e1087808 */ /* 0x000fe40005800000 */
[----:B------:R-:W-:Y:S02]  /*19500*/  FMNMX.FTZ R4, R9, R4, !PT ;  /* 0x0000000409047209 */ /* 0x000fe40007810000 */
[----:B------:R-:W-:Y:S02]  /*19510*/  ISETP.GE.AND P3, PT, R2, R220, PT ;  /* 0x000000dc0200720c */ /* 0x000fe40003f66270 */
[----:B------:R-:W-:Y:S02]  /*19520*/  FMNMX.FTZ R4, R8, R4, !PT ;  /* 0x0000000408047209 */ /* 0x000fe40007810000 */
[----:B------:R-:W-:-:S03]  /*19530*/  ISETP.LT.OR P3, PT, R2, R216, P3 ;  /* 0x000000d80200720c */ /* 0x000fc60001f61670 */
[----:B------:R-:W1:Y:S04]  /*19540*/  SHFL.BFLY PT, R2, R4, 0x2, 0x1f ;  /* 0x0c401f0004027f89 */ /* 0x000e6800000e0000 */
[----:B------:R-:W3:Y:S04]  /*19550*/  SHFL.BFLY PT, R35, R3, 0x1, 0x1f ;  /* 0x0c201f0003237f89 */ /* 0x000ee800000e0000 */
[----:B------:R-:W2:Y:S01]  /*19560*/  SHFL.BFLY PT, R133, R5, 0x1, 0x1f ;  /* 0x0c201f0005857f89 */ /* 0x000ea200000e0000 */
[----:B-1----:R-:W-:-:S05]  /*19570*/  FMNMX.FTZ R4, R4, R2, !PT ;  /* 0x0000000204047209 */ /* 0x002fca0007810000 */
[----:B------:R-:W1:Y:S01]  /*19580*/  SHFL.BFLY PT, R135, R4, 0x1, 0x1f ;  /* 0x0c201f0004877f89 */ /* 0x000e6200000e0000 */
[----:B---3--:R-:W-:Y:S02]  /*19590*/  FMNMX.FTZ R134, R3, R35, !PT ;  /* 0x0000002303867209 */ /* 0x008fe40007810000 */
[----:B------:R-:W-:Y:S02]  /*195a0*/  FSEL R35, R207, -INF , !P2 ;  /* 0xff800000cf237808 */ /* 0x000fe40005000000 */
[C---:B------:R-:W-:Y:S01]  /*195b0*/  FSETP.NEU.FTZ.AND P2, PT, R134.reuse, -INF , PT ;  /* 0xff8000008600780b */ /* 0x040fe20003f5d000 */
[----:B------:R-:W-:Y:S01]  /*195c0*/  FMUL.FTZ R2, R134, UR43 ;  /* 0x0000002b86027c20 */ /* 0x000fe20008410000 */
[----:B--2---:R-:W-:-:S04]  /*195d0*/  FMNMX.FTZ R133, R5, R133, !PT ;  /* 0x0000008505857209 */ /* 0x004fc80007810000 */
[----:B------:R-:W-:Y:S02]  /*195e0*/  FSEL R2, R2, RZ, P2 ;  /* 0x000000ff02027208 */ /* 0x000fe40001000000 */
[----:B------:R-:W-:-:S03]  /*195f0*/  FSEL R5, R186, -INF , !P1 ;  /* 0xff800000ba057808 */ /* 0x000fc60004800000 */
        /* <DEDUP_REMOVED lines=8> */
[C---:B------:R-:W-:Y:S01]  /*19680*/  FMUL.FTZ R2, R133.reuse, UR43 ;  /* 0x0000002b85027c20 */ /* 0x040fe20008410000 */
[----:B------:R-:W-:Y:S02]  /*19690*/  FSETP.NEU.FTZ.AND P1, PT, R133, -INF , PT ;  /* 0xff8000008500780b */ /* 0x000fe40003f3d000 */
[----:B-1----:R-:W-:-:S02]  /*196a0*/  FMNMX.FTZ R135, R4, R135, !PT ;  /* 0x0000008704877209 */ /* 0x002fc40007810000 */
[----:B------:R-:W-:Y:S02]  /*196b0*/  FSEL R2, R2, RZ, P1 ;  /* 0x000000ff02027208 */ /* 0x000fe40000800000 */
[----:B------:R-:W-:Y:S02]  /*196c0*/  FMNMX.FTZ R3, R209, R173, !PT ;  /* 0x000000add1037209 */ /* 0x000fe40007810000 */
[----:B------:R-:W-:Y:S01]  /*196d0*/  FSEL R4, R187, -INF , !P0 ;  /* 0xff800000bb047808 */ /* 0x000fe20004000000 */
        /* <DEDUP_REMOVED lines=9> */
[----:B------:R-:W-:-:S02]  /*19770*/  FSETP.NEU.FTZ.AND P0, PT, R135, -INF , PT ;  /* 0xff8000008700780b */ /* 0x000fc40003f1d000 */
[----:B------:R-:W-:Y:S02]  /*19780*/  FMNMX.FTZ R3, R35, R3, !PT ;  /* 0x0000000323037209 */ /* 0x000fe40007810000 */
[----:B------:R-:W-:Y:S02]  /*19790*/  FSEL R2, R2, RZ, P0 ;  /* 0x000000ff02027208 */ /* 0x000fe40000000000 */
[----:B------:R-:W-:-:S03]  /*197a0*/  FMNMX.FTZ R3, R5, R3, !PT ;  /* 0x0000000305037209 */ /* 0x000fc60007810000 */
        /* <DEDUP_REMOVED lines=8> */
[----:B------:R-:W-:Y:S02]  /*19830*/  FSEL R2, R214, -INF , !P6 ;  /* 0xff800000d6027808 */ /* 0x000fe40007000000 */
[----:B------:R-:W-:-:S02]  /*19840*/  FMNMX.FTZ R6, R4, R3, !PT ;  /* 0x0000000304067209 */ /* 0x000fc40007810000 */
[----:B------:R-:W-:Y:S02]  /*19850*/  FSEL R3, R134, RZ, P2 ;  /* 0x000000ff86037208 */ /* 0x000fe40001000000 */
[----:B------:R-:W-:Y:S02]  /*19860*/  FSEL R11, R215, -INF , !P5 ;  /* 0xff800000d70b7808 */ /* 0x000fe40006800000 */
[----:B------:R-:W-:Y:S01]  /*19870*/  FMNMX.FTZ R6, R2, R6, !PT ;  /* 0x0000000602067209 */ /* 0x000fe20007810000 */
[----:B------:R-:W-:Y:S01]  /*19880*/  FADD.FTZ R17, R239, -R3 ;  /* 0x80000003ef117221 */ /* 0x000fe20000010000 */
[----:B------:R-:W-:Y:S02]  /*19890*/  FSEL R15, R226, -INF , !P4 ;  /* 0xff800000e20f7808 */ /* 0x000fe40006000000 */
[----:B------:R-:W-:Y:S02]  /*198a0*/  FMNMX.FTZ R132, R11, R6, !PT ;  /* 0x000000060b847209 */ /* 0x000fe40007810000 */
[----:B------:R-:W-:-:S02]  /*198b0*/  FSEL R3, R133, RZ, P1 ;  /* 0x000000ff85037208 */ /* 0x000fc40000800000 */
[----:B------:R-:W-:Y:S02]  /*198c0*/  FSEL R14, R227, -INF , !P3 ;  /* 0xff800000e30e7808 */ /* 0x000fe40005800000 */
[----:B------:R-:W-:Y:S01]  /*198d0*/  FMNMX.FTZ R132, R15, R132, !PT ;  /* 0x000000840f847209 */ /* 0x000fe20007810000 */
[----:B------:R-:W-:Y:S01]  /*198e0*/  FADD.FTZ R22, R237, -R3 ;  /* 0x80000003ed167221 */ /* 0x000fe20000010000 */
[----:B------:R-:W-:Y:S02]  /*198f0*/  FSEL R3, R135, RZ, P0 ;  /* 0x000000ff87037208 */ /* 0x000fe40000000000 */
[----:B------:R-:W-:-:S03]  /*19900*/  FMNMX.FTZ R132, R14, R132, !PT ;  /* 0x000000840e847209 */ /* 0x000fc60007810000 */
[----:B------:R-:W-:Y:S02]  /*19910*/  FADD.FTZ R19, R208, -R3 ;  /* 0x80000003d0137221 */ /* 0x000fe40000010000 */
[----:B------:R-:W1:Y:S02]  /*19920*/  SHFL.BFLY PT, R3, R132, 0x2, 0x1f ;  /* 0x0c401f0084037f89 */ /* 0x000e6400000e0000 */
[----:B-1----:R-:W-:-:S05]  /*19930*/  FMNMX.FTZ R132, R132, R3, !PT ;  /* 0x0000000384847209 */ /* 0x002fca0007810000 */
[----:B------:R-:W1:Y:S02]  /*19940*/  SHFL.BFLY PT, R3, R132, 0x1, 0x1f ;  /* 0x0c201f0084037f89 */ /* 0x000e6400000e0000 */
[----:B-1----:R-:W-:-:S04]  /*19950*/  FMNMX.FTZ R132, R132, R3, !PT ;  /* 0x0000000384847209 */ /* 0x002fc80007810000 */
[----:B------:R-:W-:-:S04]  /*19960*/  FSETP.NEU.FTZ.AND P0, PT, R132, -INF , PT ;  /* 0xff8000008400780b */ /* 0x000fc80003f1d000 */
[----:B------:R-:W-:-:S05]  /*19970*/  FSEL R3, R132, RZ, P0 ;  /* 0x000000ff84037208 */ /* 0x000fca0000000000 */
[----:B------:R-:W-:Y:S01]  /*19980*/  FADD.FTZ R6, R209, -R3 ;  /* 0x80000003d1067221 */ /* 0x000fe20000010000 */
[----:B------:R-:W-:-:S05]  /*19990*/  FMUL.FTZ R3, R132, UR43 ;  /* 0x0000002b84037c20 */ /* 0x000fca0008410000 */
[----:B------:R-:W-:-:S05]  /*199a0*/  FSEL R3, R3, RZ, P0 ;  /* 0x000000ff03037208 */ /* 0x000fca0000000000 */
[--C-:B------:R-:W-:Y:S01]  /*199b0*/  FFMA.FTZ R8, R5, UR43, -R3.reuse ;  /* 0x0000002b05087c23 */ /* 0x100fe20008010803 */
[--C-:B------:R-:W-:Y:S01]  /*199c0*/  FFMA.FTZ R10, R173, UR43, -R3.reuse ;  /* 0x0000002bad0a7c23 */ /* 0x100fe20008010803 */
[----:B------:R-:W-:Y:S01]  /*199d0*/  FMUL.FTZ R5, R6, UR43 ;  /* 0x0000002b06057c20 */ /* 0x000fe20008410000 */
[----:B------:R-:W-:-:S04]  /*199e0*/  FFMA.FTZ R9, R35, UR43, -R3 ;  /* 0x0000002b23097c23 */ /* 0x000fc80008010803 */
[----:B------:R-:W-:Y:S08]  /*199f0*/  MUFU.EX2 R10, R10 ;  /* 0x0000000a000a7308 */ /* 0x000ff00000000800 */
[----:B------:R-:W1:Y:S01]  /*19a00*/  MUFU.EX2 R5, R5 ;  /* 0x0000000500057308 */ /* 0x000e620000000800 */
[----:B------:R-:W-:-:S07]  /*19a10*/  FFMA.FTZ R6, R2, UR43, -R3 ;  /* 0x0000002b02067c23 */ /* 0x000fce0008010803 */
[----:B------:R-:W2:Y:S08]  /*19a20*/  MUFU.EX2 R9, R9 ;  /* 0x0000000900097308 */ /* 0x000eb00000000800 */
[----:B------:R3:W-:Y:S01]  /*19a30*/  MUFU.EX2 R16, R7 ;  /* 0x0000000700107308 */ /* 0x0007e20000000800 */
[----:B------:R-:W-:-:S07]  /*19a40*/  FMUL.FTZ R2, R17, UR43 ;  /* 0x0000002b11027c20 */ /* 0x000fce0008410000 */
[----:B------:R-:W4:Y:S01]  /*19a50*/  MUFU.EX2 R8, R8 ;  /* 0x0000000800087308 */ /* 0x000f220000000800 */
[--C-:B---3--:R-:W-:Y:S01]  /*19a60*/  FFMA.FTZ R7, R4, UR43, -R3.reuse ;  /* 0x0000002b04077c23 */ /* 0x108fe20008010803 */
[----:B------:R-:W-:-:S06]  /*19a70*/  FFMA.FTZ R4, R11, UR43, -R3 ;  /* 0x0000002b0b047c23 */ /* 0x000fcc0008010803 */
[----:B------:R-:W-:Y:S01]  /*19a80*/  MUFU.EX2 R6, R6 ;  /* 0x0000000600067308 */ /* 0x000fe20000000800 */
[----:B-1----:R-:W-:-:S07]  /*19a90*/  FFMA.FTZ R230, R230, R5, R10 ;  /* 0x00000005e6e67223 */ /* 0x002fce000001000a */
[----:B------:R-:W1:Y:S01]  /*19aa0*/  MUFU.EX2 R7, R7 ;  /* 0x0000000700077308 */ /* 0x000e620000000800 */
[--C-:B------:R-:W-:Y:S01]  /*19ab0*/  FFMA.FTZ R139, R15, UR43, -R3.reuse ;  /* 0x0000002b0f8b7c23 */ /* 0x100fe20008010803 */
[----:B------:R-:W-:Y:S01]  /*19ac0*/  FFMA.FTZ R173, R14, UR43, -R3 ;  /* 0x0000002b0ead7c23 */ /* 0x000fe20008010803 */
[----:B--2---:R-:W-:-:S05]  /*19ad0*/  FADD.FTZ R3, R9, R230 ;  /* 0x000000e609037221 */ /* 0x004fca0000010000 */
[----:B------:R-:W2:Y:S01]  /*19ae0*/  MUFU.EX2 R4, R4 ;  /* 0x0000000400047308 */ /* 0x000ea20000000800 */
[----:B----4-:R-:W-:-:S07]  /*19af0*/  FADD.FTZ R3, R8, R3 ;  /* 0x0000000308037221 */ /* 0x010fce0000010000 */
[----:B------:R-:W3:Y:S01]  /*19b00*/  MUFU.EX2 R2, R2 ;  /* 0x0000000200027308 */ /* 0x000ee20000000800 */
[----:B-1----:R-:W-:-:S04]  /*19b10*/  FADD.FTZ R3, R7, R3 ;  /* 0x0000000307037221 */ /* 0x002fc80000010000 */
[----:B------:R-:W-:-:S04]  /*19b20*/  FADD.FTZ R3, R6, R3 ;  /* 0x0000000306037221 */ /* 0x000fc80000010000 */
[C---:B--2---:R-:W-:Y:S01]  /*19b30*/  FADD.FTZ R29, R4.reuse, R3 ;  /* 0x00000003041d7221 */ /* 0x044fe20000010000 */
[----:B------:R-:W-:Y:S02]  /*19b40*/  F2FP.F16.F32.PACK_AB R228, R4, R6 ;  /* 0x0000000604e4723e */ /* 0x000fe400000000ff */
[----:B------:R-:W-:Y:S01]  /*19b50*/  F2FP.F16.F32.PACK_AB R230, R9, R10 ;  /* 0x0000000a09e6723e */ /* 0x000fe200000000ff */
[-C--:B---3--:R-:W-:Y:S01]  /*19b60*/  FMUL.FTZ R4, R69, R2.reuse ;  /* 0x0000000245047220 */ /* 0x088fe20000410000 */
[-C--:B------:R-:W-:Y:S01]  /*19b70*/  FMUL.FTZ R198, R84, R2.reuse ;  /* 0x0000000254c67220 */ /* 0x080fe20000410000 */
[-C--:B------:R-:W-:Y:S02]  /*19b80*/  FMUL.FTZ R9, R101, R2.reuse ;  /* 0x0000000265097220 */ /* 0x080fe40000410000 */
[----:B------:R-:W-:Y:S02]  /*19b90*/  IMAD.MOV.U32 R84, RZ, RZ, R4 ;  /* 0x000000ffff547224 */ /* 0x000fe400078e0004 */
[----:B------:R-:W-:-:S02]  /*19ba0*/  FMUL.FTZ R4, R100, R2 ;  /* 0x0000000264047220 */ /* 0x000fc40000410000 */
[----:B------:R-:W2:Y:S01]  /*19bb0*/  LDL.LU.64 R100, [R1+0x90] ;  /* 0x0000900001647983 */ /* 0x000ea20000300a00 */
[----:B------:R-:W-:-:S04]  /*19bc0*/  FMUL.FTZ R22, R22, UR43 ;  /* 0x0000002b16167c20 */ /* 0x000fc80008410000 */
[----:B------:R-:W1:Y:S01]  /*19bd0*/  MUFU.EX2 R3, R22 ;  /* 0x0000001600037308 */ /* 0x000e620000000800 */
[----:B------:R-:W-:Y:S01]  /*19be0*/  F2FP.F16.F32.PACK_AB R35, R7, R8 ;  /* 0x000000080723723e */ /* 0x000fe200000000ff */
[-C--:B------:R-:W-:Y:S01]  /*19bf0*/  FFMA.FTZ R15, R236, R2.reuse, R16 ;  /* 0x00000002ec0f7223 */ /* 0x080fe20000010010 */
[-C--:B------:R-:W-:Y:S01]  /*19c00*/  FMUL.FTZ R11, R48, R2.reuse ;  /* 0x00000002300b7220 */ /* 0x080fe20000410000 */
[----:B------:R-:W-:-:S04]  /*19c10*/  FMUL.FTZ R244, R96, R2 ;  /* 0x0000000260f47220 */ /* 0x000fc80000410000 */
        /* <DEDUP_REMOVED lines=28> */
[-C--:B-1----:R-:W-:Y:S01]  /*19de0*/  FMUL.FTZ R6, R51, R3.reuse ;  /* 0x0000000333067220 */ /* 0x082fe20000410000 */
[----:B------:R-:W-:Y:S01]  /*19df0*/  MUFU.EX2 R18, R18 ;  /* 0x0000001200127308 */ /* 0x000fe20000000800 */
[----:B------:R-:W-:Y:S01]  /*19e00*/  ULOP3.LUT UR4, UR44, UR29, URZ, 0x3c, !UPT ;  /* 0x0000001d2c047292 */ /* 0x000fe2000f8e3c3f */
[-C--:B------:R-:W-:Y:S01]  /*19e10*/  FMUL.FTZ R22, R54, R3.reuse ;  /* 0x0000000336167220 */ /* 0x080fe20000410000 */
[----:B------:R-:W-:Y:S01]  /*19e20*/  FMUL.FTZ R189, R99, R3 ;  /* 0x0000000363bd7220 */ /* 0x000fe20000410000 */
[----:B------:R-:W-:-:S02]  /*19e30*/  IMAD.MOV.U32 R81, RZ, RZ, R235 ;  /* 0x000000ffff517224 */ /* 0x000fc400078e00eb */
[-C--:B------:R-:W-:Y:S01]  /*19e40*/  FMUL.FTZ R235, R83, R3.reuse ;  /* 0x0000000353eb7220 */ /* 0x080fe20000410000 */
[----:B------:R-:W-:Y:S01]  /*19e50*/  IMAD.MOV.U32 R99, RZ, RZ, R6 ;  /* 0x000000ffff637224 */ /* 0x000fe200078e0006 */
[----:B------:R-:W1:Y:S01]  /*19e60*/  MUFU.EX2 R2, R2 ;  /* 0x0000000200027308 */ /* 0x000e620000000800 */
[-C--:B------:R-:W-:Y:S01]  /*19e70*/  FMUL.FTZ R196, R86, R3.reuse ;  /* 0x0000000356c47220 */ /* 0x080fe20000410000 */
[-C--:B------:R-:W-:Y:S01]  /*19e80*/  FMUL.FTZ R193, R87, R3.reuse ;  /* 0x0000000357c17220 */ /* 0x080fe20000410000 */
        /* <DEDUP_REMOVED lines=29> */
[-C--:B----4-:R-:W-:Y:S01]  /*1a060*/  FFMA.FTZ R22, R231, R3.reuse, R17 ;  /* 0x00000003e7167223 */ /* 0x090fe20000010011 */
[-C--:B------:R-:W-:Y:S01]  /*1a070*/  FMUL.FTZ R29, R130, R3.reuse ;  /* 0x00000003821d7220 */ /* 0x080fe20000410000 */
[----:B------:R-:W-:Y:S01]  /*1a080*/  FMUL.FTZ R131, R131, R3 ;  /* 0x0000000383837220 */ /* 0x000fe20000410000 */
[----:B------:R-:W-:-:S05]  /*1a090*/  LOP3.LUT R3, R203, UR4, RZ, 0x3c, !PT ;  /* 0x00000004cb037c12 */ /* 0x000fca000f8e3cff */
[----:B------:R-:W-:-:S04]  /*1a0a0*/  IMAD.WIDE.U32 R70, R3, -0x326172a9, RZ ;  /* 0xcd9e8d5703467825 */ /* 0x000fc800078e00ff */
[-C--:B-1----:R-:W-:Y:S01]  /*1a0b0*/  FFMA.FTZ R19, R229, R2.reuse, R18 ;  /* 0x00000002e5137223 */ /* 0x082fe20000010012 */
[-C--:B------:R-:W-:Y:S01]  /*1a0c0*/  FMUL.FTZ R152, R152, R2.reuse ;  /* 0x0000000298987220 */ /* 0x080fe20000410000 */
        /* <DEDUP_REMOVED lines=41> */
[----:B------:R-:W-:-:S04]  /*1a360*/  IMAD.MOV.U32 R130, RZ, RZ, R14 ;  /* 0x000000ffff827224 */ /* 0x000fc800078e000e */
[----:B------:R-:W-:Y:S02]  /*1a370*/  IMAD.MOV.U32 R249, RZ, RZ, R130 ;  /* 0x000000fffff97224 */ /* 0x000fe400078e0082 */
[----:B------:R-:W-:Y:S02]  /*1a380*/  IMAD.MOV.U32 R130, RZ, RZ, R118 ;  /* 0x000000ffff827224 */ /* 0x000fe400078e0076 */
[----:B------:R-:W-:Y:S02]  /*1a390*/  IMAD.MOV.U32 R118, RZ, RZ, R87 ;  /* 0x000000ffff767224 */ /* 0x000fe400078e0057 */
[----:B------:R-:W-:Y:S02]  /*1a3a0*/  IMAD.MOV.U32 R76, RZ, RZ, R231 ;  /* 0x000000ffff4c7224 */ /* 0x000fe400078e00e7 */
[----:B------:R-:W-:Y:S02]  /*1a3b0*/  IMAD.MOV.U32 R231, RZ, RZ, R102 ;  /* 0x000000ffffe77224 */ /* 0x000fe400078e0066 */
[----:B------:R-:W-:Y:S01]  /*1a3c0*/  FMUL.FTZ R102, R46, R5 ;  /* 0x000000052e667220 */ /* 0x000fe20000410000 */
[----:B------:R-:W-:Y:S01]  /*1a3d0*/  LOP3.LUT R14, R71, UR26, R248, 0x96, !PT ;  /* 0x0000001a470e7c12 */ /* 0x000fe2000f8e96f8 */
[----:B------:R-:W-:-:S02]  /*1a3e0*/  IMAD.MOV.U32 R46, RZ, RZ, R130 ;  /* 0x000000ffff2e7224 */ /* 0x000fc400078e0082 */
[-C--:B------:R-:W-:Y:S01]  /*1a3f0*/  FMUL.FTZ R130, R78, R5.reuse ;  /* 0x000000054e827220 */ /* 0x080fe20000410000 */
[----:B------:R-:W-:Y:S02]  /*1a400*/  IMAD.MOV.U32 R248, RZ, RZ, R229 ;  /* 0x000000fffff87224 */ /* 0x000fe400078e00e5 */
        /* <DEDUP_REMOVED lines=26> */
[----:B--2---:R-:W-:Y:S01]  /*1a5b0*/  LOP3.LUT R3, R71, UR26, R100, 0x96, !PT ;  /* 0x0000001a47037c12 */ /* 0x004fe2000f8e9664 */
[-C--:B------:R-:W-:Y:S01]  /*1a5c0*/  FMUL.FTZ R100, R44, R2.reuse ;  /* 0x000000022c647220 */ /* 0x080fe20000410000 */
[----:B------:R-:W-:Y:S01]  /*1a5d0*/  FMUL.FTZ R101, R45, R2 ;  /* 0x000000022d657220 */ /* 0x000fe20000410000 */
[----:B------:R-:W-:-:S02]  /*1a5e0*/  LOP3.LUT R2, R243, UR42, R70, 0x96, !PT ;  /* 0x0000002af3027c12 */ /* 0x000fc4000f8e9646 */
        /* <DEDUP_REMOVED lines=8> */
[----:B------:R-:W-:Y:S02]  /*1a670*/  IMAD.MOV.U32 R243, RZ, RZ, R11 ;  /* 0x000000fffff37224 */ /* 0x000fe400078e000b */
[----:B------:R-:W-:Y:S02]  /*1a680*/  IMAD.MOV.U32 R242, RZ, RZ, R10 ;  /* 0x000000fffff27224 */ /* 0x000fe400078e000a */
        /* <DEDUP_REMOVED lines=9> */
[----:B------:R-:W-:-:S04]  /*1a720*/  LOP3.LUT R6, R4, 0xffff, RZ, 0xc0, !PT ;  /* 0x0000ffff04067812 */ /* 0x000fc800078ec0ff */
[----:B------:R-:W-:-:S04]  /*1a730*/  SHF.R.U32.HI R6, RZ, 0x8, R6 ;  /* 0x00000008ff067819 */ /* 0x000fc80000011606 */
[----:B------:R-:W-:-:S04]  /*1a740*/  LOP3.LUT R6, R6, 0xffff, RZ, 0xc0, !PT ;  /* 0x0000ffff06067812 */ /* 0x000fc800078ec0ff */
[----:B------:R-:W-:Y:S02]  /*1a750*/  ISETP.LE.U32.AND P1, PT, R6, UR13, PT ;  /* 0x0000000d06007c0c */ /* 0x000fe4000bf23070 */
[--C-:B------:R-:W-:Y:S02]  /*1a760*/  SHF.R.U32.HI R6, RZ, 0x10, R4.reuse ;  /* 0x00000010ff067819 */ /* 0x100fe40000011604 */
[----:B------:R-:W-:-:S04]  /*1a770*/  SHF.R.U32.HI R4, RZ, 0x18, R4 ;  /* 0x00000018ff047819 */ /* 0x000fc80000011604 */
[----:B------:R-:W-:Y:S02]  /*1a780*/  ISETP.LE.U32.AND P0, PT, R4, UR13, PT ;  /* 0x0000000d04007c0c */ /* 0x000fe4000bf03070 */
[----:B------:R-:W-:-:S04]  /*1a790*/  LOP3.LUT R4, R2, 0xff, RZ, 0xc0, !PT ;  /* 0x000000ff02047812 */ /* 0x000fc800078ec0ff */
[----:B------:R-:W-:Y:S02]  /*1a7a0*/  ISETP.LE.U32.AND P2, PT, R4, UR13, PT ;  /* 0x0000000d04007c0c */ /* 0x000fe4000bf43070 */
[----:B------:R-:W-:Y:S02]  /*1a7b0*/  SHF.R.U32.HI R4, RZ, 0x10, R2 ;  /* 0x00000010ff047819 */ /* 0x000fe40000011602 */
[----:B------:R-:W-:Y:S02]  /*1a7c0*/  LOP3.LUT R8, R7, UR36, R8, 0x96, !PT ;  /* 0x0000002407087c12 */ /* 0x000fe4000f8e9608 */
[----:B------:R-:W-:Y:S02]  /*1a7d0*/  LOP3.LUT R7, R2, 0xffff, RZ, 0xc0, !PT ;  /* 0x0000ffff02077812 */ /* 0x000fe400078ec0ff */
[----:B------:R-:W-:-:S04]  /*1a7e0*/  LOP3.LUT R3, R4, 0xff, RZ, 0xc0, !PT ;  /* 0x000000ff04037812 */ /* 0x000fc800078ec0ff */
[----:B------:R-:W-:Y:S02]  /*1a7f0*/  ISETP.LE.U32.AND P5, PT, R3, UR13, PT ;  /* 0x0000000d03007c0c */ /* 0x000fe4000bfa3070 */
[----:B------:R-:W1:Y:S01]  /*1a800*/  MUFU.EX2 R3, R174 ;  /* 0x000000ae00037308 */ /* 0x000e620000000800 */
[----:B------:R-:W-:Y:S01]  /*1a810*/  SHF.R.U32.HI R2, RZ, 0x18, R2 ;  /* 0x00000018ff027819 */ /* 0x000fe20000011602 */
[----:B------:R-:W-:Y:S01]  /*1a820*/  IMAD.MOV.U32 R11, RZ, RZ, R118 ;  /* 0x000000ffff0b7224 */ /* 0x000fe200078e0076 */
[----:B------:R-:W-:Y:S02]  /*1a830*/  LOP3.LUT R6, R6, 0xff, RZ, 0xc0, !PT ;  /* 0x000000ff06067812 */ /* 0x000fe400078ec0ff */
[----:B------:R-:W-:Y:S02]  /*1a840*/  ISETP.LE.U32.AND P4, PT, R2, UR13, PT ;  /* 0x0000000d02007c0c */ /* 0x000fe4000bf83070 */
[----:B------:R-:W-:Y:S02]  /*1a850*/  ISETP.LE.U32.AND P3, PT, R6, UR13, PT ;  /* 0x0000000d06007c0c */ /* 0x000fe4000bf63070 */
[----:B------:R-:W-:-:S02]  /*1a860*/  MOV R6, R86 ;  /* 0x0000005600067202 */ /* 0x000fc40000000f00 */
[C---:B-1----:R-:W-:Y:S01]  /*1a870*/  F2FP.F16.F32.PACK_AB R2, R3.reuse, R16 ;  /* 0x000000100302723e */ /* 0x042fe200000000ff */
[----:B------:R-:W-:Y:S02]  /*1a880*/  IMAD.MOV.U32 R16, RZ, RZ, R11 ;  /* 0x000000ffff107224 */ /* 0x000fe400078e000b */
[--C-:B------:R-:W-:Y:S01]  /*1a890*/  FADD.FTZ R11, R3, R15.reuse ;  /* 0x0000000f030b7221 */ /* 0x100fe20000010000 */
[----:B------:R-:W-:Y:S01]  /*1a8a0*/  PRMT R15, R2, 0x7610, R15 ;  /* 0x00007610020f7816 */ /* 0x000fe2000000000f */
[----:B------:R-:W-:Y:S01]  /*1a8b0*/  IMAD.MOV.U32 R4, RZ, RZ, R119 ;  /* 0x000000ffff047224 */ /* 0x000fe200078e0077 */
[----:B------:R-:W-:Y:S01]  /*1a8c0*/  SHF.R.U32.HI R3, RZ, 0x8, R7 ;  /* 0x00000008ff037819 */ /* 0x000fe20000011607 */
        /* <DEDUP_REMOVED lines=10> */
[----:B------:R-:W-:Y:S01]  /*1a970*/  PRMT R214, R2, 0x7632, R214 ;  /* 0x0000763202d67816 */ /* 0x000fe200000000d6 */
[----:B------:R-:W-:Y:S01]  /*1a980*/  IMAD.MOV.U32 R5, RZ, RZ, R6 ;  /* 0x000000ffff057224 */ /* 0x000fe200078e0006 */
[----:B------:R-:W-:Y:S01]  /*1a990*/  LOP3.LUT R2, R3, 0xffff, RZ, 0xc0, !PT ;  /* 0x0000ffff03027812 */ /* 0x000fe200078ec0ff */
[----:B------:R-:W-:Y:S01]  /*1a9a0*/  IMAD.MOV.U32 R3, RZ, RZ, R45 ;  /* 0x000000ffff037224 */ /* 0x000fe200078e002d */
[----:B------:R-:W-:-:S02]  /*1a9b0*/  PRMT R45, R15, 0x5410, R214 ;  /* 0x000054100f2d7816 */ /* 0x000fc400000000d6 */
[----:B------:R-:W-:Y:S01]  /*1a9c0*/  @!P6 PRMT R15, R12, 0x5410, RZ ;  /* 0x000054100c0fe816 */ /* 0x000fe200000000ff */
[----:B------:R-:W-:Y:S01]  /*1a9d0*/  IMAD.MOV.U32 R12, RZ, RZ, R5 ;  /* 0x000000ffff0c7224 */ /* 0x000fe200078e0005 */
[----:B------:R-:W-:Y:S01]  /*1a9e0*/  ISETP.LE.U32.AND P6, PT, R2, UR13, PT ;  /* 0x0000000d02007c0c */ /* 0x000fe2000bfc3070 */
[----:B------:R1:W-:Y:S01]  /*1a9f0*/  MUFU.EX2 R5, R23 ;  /* 0x0000001700057308 */ /* 0x0003e20000000800 */
[----:B------:R-:W-:-:S07]  /*1aa00*/  IMAD.MOV.U32 R7, RZ, RZ, R210 ;  /* 0x000000ffff077224 */ /* 0x000fce00078e00d2 */
[----:B------:R-:W2:Y:S01]  /*1aa10*/  MUFU.EX2 R6, R172 ;  /* 0x000000ac00067308 */ /* 0x000ea20000000800 */
[----:B-1----:R-:W-:Y:S02]  /*1aa20*/  IMAD.MOV.U32 R23, RZ, RZ, R3 ;  /* 0x000000ffff177224 */ /* 0x002fe400078e0003 */
[----:B------:R-:W-:-:S04]  /*1aa30*/  IMAD.WIDE.U32 R2, R8, -0x2daee0ad, RZ ;  /* 0xd2511f5308027825 */ /* 0x000fc800078e00ff */
[----:B------:R-:W-:Y:S01]  /*1aa40*/  IMAD.MOV.U32 R8, RZ, RZ, R4 ;  /* 0x000000ffff087224 */ /* 0x000fe200078e0004 */
[----:B------:R-:W-:Y:S01]  /*1aa50*/  LOP3.LUT R4, R3, UR21, R10, 0x96, !PT ;  /* 0x0000001503047c12 */ /* 0x000fe2000f8e960a */
[----:B------:R-:W-:-:S03]  /*1aa60*/  IMAD.MOV.U32 R10, RZ, RZ, R7 ;  /* 0x000000ffff0a7224 */ /* 0x000fc600078e0007 */
[----:B------:R-:W-:Y:S01]  /*1aa70*/  SHF.R.U32.HI R7, RZ, 0x10, R4 ;  /* 0x00000010ff077819 */ /* 0x000fe20000011604 */
[----:B------:R-:W-:-:S03]  /*1aa80*/  @!P1 HADD2 R13, -R214.H0_H0, -RZ.H0_H0 ;  /* 0xa00000ffd60d9230 */ /* 0x000fc60000000900 */
[----:B------:R-:W-:Y:S02]  /*1aa90*/  LOP3.LUT R7, R7, 0xff, RZ, 0xc0, !PT ;  /* 0x000000ff07077812 */ /* 0x000fe400078ec0ff */
[----:B--2---:R-:W-:Y:S01]  /*1aaa0*/  F2FP.F16.F32.PACK_AB R9, R6, R17 ;  /* 0x000000110609723e */ /* 0x004fe200000000ff */
[----:B------:R-:W-:Y:S01]  /*1aab0*/  IMAD.MOV.U32 R17, RZ, RZ, R8 ;  /* 0x000000ffff117224 */ /* 0x000fe200078e0008 */
[----:B------:R-:W-:Y:S01]  /*1aac0*/  @!P1 PRMT R214, R13, 0x5410, RZ ;  /* 0x000054100dd69816 */ /* 0x000fe200000000ff */
[----:B------:R-:W-:Y:S01]  /*1aad0*/  MUFU.EX2 R8, R175 ;  /* 0x000000af00087308 */ /* 0x000fe20000000800 */
[----:B------:R-:W-:Y:S02]  /*1aae0*/  ISETP.LE.U32.AND P1, PT, R7, UR13, PT ;  /* 0x0000000d07007c0c */ /* 0x000fe4000bf23070 */
[----:B------:R-:W-:-:S05]  /*1aaf0*/  PRMT R213, R9, 0x7632, R213 ;  /* 0x0000763209d57816 */ /* 0x000fca00000000d5 */
[----:B------:R-:W1:Y:S01]  /*1ab00*/  MUFU.EX2 R7, R177 ;  /* 0x000000b100077308 */ /* 0x000e620000000800 */
[----:B------:R-:W-:Y:S01]  /*1ab10*/  PRMT R212, R9, 0x7610, R212 ;  /* 0x0000761009d47816 */ /* 0x000fe200000000d4 */
[----:B------:R-:W-:Y:S01]  /*1ab20*/  FADD.FTZ R9, R6, R22 ;  /* 0x0000001606097221 */ /* 0x000fe20000010000 */
[----:B------:R-:W-:Y:S02]  /*1ab30*/  @!P0 HADD2 R26, -R213.H0_H0, -RZ.H0_H0 ;  /* 0xa00000ffd51a8230 */ /* 0x000fe40000000900 */
[----:B------:R-:W-:Y:S01]  /*1ab40*/  IMAD.MOV.U32 R22, RZ, RZ, R27 ;  /* 0x000000ffff167224 */ /* 0x000fe200078e001b */
[C---:B------:R-:W-:Y:S01]  /*1ab50*/  F2FP.F16.F32.PACK_AB R34, R5.reuse, R18 ;  /* 0x000000120522723e */ /* 0x040fe200000000ff */
[----:B------:R-:W-:Y:S02]  /*1ab60*/  @!P3 HADD2 R36, -R212.H0_H0, -RZ.H0_H0 ;  /* 0xa00000ffd424b230 */ /* 0x000fe40000000900 */
[----:B------:R-:W-:Y:S01]  /*1ab70*/  FADD.FTZ R27, R5, R19 ;  /* 0x00000013051b7221 */ /* 0x000fe20000010000 */
[----:B------:R-:W-:Y:S01]  /*1ab80*/  LOP3.LUT R5, R4, 0xff, RZ, 0xc0, !PT ;  /* 0x000000ff04057812 */ /* 0x000fe200078ec0ff */
[----:B------:R-:W-:Y:S01]  /*1ab90*/  IMAD.MOV.U32 R13, RZ, RZ, R57 ;  /* 0x000000ffff0d7224 */ /* 0x000fe200078e0039 */
[----:B------:R-:W-:-:S02]  /*1aba0*/  SHF.R.U32.HI R6, RZ, 0x18, R4 ;  /* 0x00000018ff067819 */ /* 0x000fc40000011604 */
[----:B------:R-:W-:Y:S02]  /*1abb0*/  PRMT R57, R212, 0x5410, R213 ;  /* 0x00005410d4397816 */ /* 0x000fe400000000d5 */
[----:B------:R-:W-:Y:S02]  /*1abc0*/  @!P0 PRMT R213, R26, 0x5410, RZ ;  /* 0x000054101ad58816 */ /* 0x000fe400000000ff */
[----:B------:R-:W-:Y:S02]  /*1abd0*/  @!P3 PRMT R212, R36, 0x5410, RZ ;  /* 0x0000541024d4b816 */ /* 0x000fe400000000ff */
[----:B------:R-:W-:Y:S02]  /*1abe0*/  ISETP.LE.U32.AND P0, PT, R6, UR13, PT ;  /* 0x0000000d06007c0c */ /* 0x000fe4000bf03070 */
[----:B------:R-:W-:Y:S02]  /*1abf0*/  ISETP.LE.U32.AND P3, PT, R5, UR13, PT ;  /* 0x0000000d05007c0c */ /* 0x000fe4000bf63070 */
[----:B-1----:R-:W-:Y:S01]  /*1ac00*/  F2FP.F16.F32.PACK_AB R6, R7, R8 ;  /* 0x000000080706723e */ /* 0x002fe200000000ff */
[----:B------:R-:W1:Y:S01]  /*1ac10*/  MUFU.EX2 R5, R137 ;  /* 0x0000008900057308 */ /* 0x000e620000000800 */
[----:B------:R-:W-:Y:S01]  /*1ac20*/  IMAD.MOV.U32 R36, RZ, RZ, R12 ;  /* 0x000000ffff247224 */ /* 0x000fe200078e000c */
[----:B------:R-:W-:-:S02]  /*1ac30*/  LOP3.LUT R4, R4, 0xffff, RZ, 0xc0, !PT ;  /* 0x0000ffff04047812 */ /* 0x000fc400078ec0ff */
[----:B------:R-:W-:-:S04]  /*1ac40*/  PRMT R211, R6, 0x7610, R211 ;  /* 0x0000761006d37816 */ /* 0x000fc800000000d3 */
[----:B------:R-:W2:Y:S01]  /*1ac50*/  MUFU.EX2 R12, R176 ;  /* 0x000000b0000c7308 */ /* 0x000ea20000000800 */
[----:B------:R-:W-:Y:S01]  /*1ac60*/  SHF.R.U32.HI R4, RZ, 0x8, R4 ;  /* 0x00000008ff047819 */ /* 0x000fe20000011604 */
[----:B------:R-:W-:Y:S02]  /*1ac70*/  IMAD.MOV.U32 R26, RZ, RZ, R23 ;  /* 0x000000ffff1a7224 */ /* 0x000fe400078e0017 */
[----:B------:R-:W-:Y:S01]  /*1ac80*/  @!P2 HADD2 R37, -R211.H0_H0, -RZ.H0_H0 ;  /* 0xa00000ffd325a230 */ /* 0x000fe20000000900 */
[----:B------:R-:W-:Y:S01]  /*1ac90*/  PRMT R209, R6, 0x7632, R209 ;  /* 0x0000763206d17816 */ /* 0x000fe200000000d1 */
[----:B------:R-:W-:Y:S01]  /*1aca0*/  IMAD.MOV.U32 R19, RZ, RZ, R46 ;  /* 0x000000ffff137224 */ /* 0x000fe200078e002e */
[----:B------:R-:W-:Y:S01]  /*1acb0*/  LOP3.LUT R4, R4, 0xffff, RZ, 0xc0, !PT ;  /* 0x0000ffff04047812 */ /* 0x000fe200078ec0ff */
[----:B------:R-:W-:Y:S01]  /*1acc0*/  MUFU.EX2 R18, R178 ;  /* 0x000000b200127308 */ /* 0x000fe20000000800 */
[----:B------:R-:W-:Y:S02]  /*1acd0*/  PRMT R46, R211, 0x5410, R209 ;  /* 0x00005410d32e7816 */ /* 0x000fe400000000d1 */
[----:B------:R-:W-:-:S05]  /*1ace0*/  @!P2 PRMT R211, R37, 0x5410, RZ ;  /* 0x0000541025d3a816 */ /* 0x000fca00000000ff */
[----:B------:R-:W3:Y:S01]  /*1acf0*/  MUFU.EX2 R23, R181 ;  /* 0x000000b500177308 */ /* 0x000ee20000000800 */
[----:B------:R-:W-:Y:S01]  /*1ad00*/  ISETP.LE.U32.AND P2, PT, R4, UR13, PT ;  /* 0x0000000d04007c0c */ /* 0x000fe2000bf43070 */
[----:B------:R-:W-:Y:S01]  /*1ad10*/  FADD.FTZ R4, R8, R11 ;  /* 0x0000000b08047221 */ /* 0x000fe20000010000 */
[----:B------:R-:W-:Y:S02]  /*1ad20*/  IMAD.MOV.U32 R8, RZ, RZ, R25 ;  /* 0x000000ffff087224 */ /* 0x000fe400078e0019 */
[----:B-1----:R-:W-:Y:S01]  /*1ad30*/  FADD.FTZ R25, R5, R9 ;  /* 0x0000000905197221 */ /* 0x002fe20000010000 */
[----:B------:R-:W-:Y:S01]  /*1ad40*/  IMAD.MOV.U32 R37, RZ, RZ, R16 ;  /* 0x000000ffff257224 */ /* 0x000fe200078e0010 */
[----:B--2---:R-:W-:Y:S01]  /*1ad50*/  F2FP.F16.F32.PACK_AB R5, R12, R5 ;  /* 0x000000050c05723e */ /* 0x004fe200000000ff */
[----:B------:R-:W-:Y:S01]  /*1ad60*/  IMAD.MOV.U32 R9, RZ, RZ, R22 ;  /* 0x000000ffff097224 */ /* 0x000fe200078e0016 */
[----:B------:R-:W-:Y:S02]  /*1ad70*/  MUFU.EX2 R16, R179 ;  /* 0x000000b300107308 */ /* 0x000fe40000000800 */
[----:B------:R-:W-:-:S06]  /*1ad80*/  PRMT R208, R5, 0x7610, R208 ;  /* 0x0000761005d07816 */ /* 0x000fcc00000000d0 */
[----:B------:R-:W1:Y:S01]  /*1ad90*/  MUFU.EX2 R22, R180 ;  /* 0x000000b400167308 */ /* 0x000e620000000800 */
[----:B------:R-:W-:Y:S01]  /*1ada0*/  PRMT R207, R5, 0x7632, R207 ;  /* 0x0000763205cf7816 */ /* 0x000fe200000000cf */
[----:B------:R-:W-:Y:S01]  /*1adb0*/  @!P6 HADD2 R38, -R209.H0_H0, -RZ.H0_H0 ;  /* 0xa00000ffd126e230 */ /* 0x000fe20000000900 */
[----:B---3--:R-:W-:Y:S01]  /*1adc0*/  F2FP.F16.F32.PACK_AB R5, R23, R18 ;  /* 0x000000121705723e */ /* 0x008fe200000000ff */
[----:B------:R-:W-:-:S03]  /*1add0*/  @!P5 HADD2 R39, -R208.H0_H0, -RZ.H0_H0 ;  /* 0xa00000ffd027d230 */ /* 0x000fc60000000900 */
[----:B------:R-:W-:Y:S01]  /*1ade0*/  PRMT R206, R5, 0x7610, R206 ;  /* 0x0000761005ce7816 */ /* 0x000fe200000000ce */
[----:B------:R-:W-:Y:S01]  /*1adf0*/  @!P4 HADD2 R42, -R207.H0_H0, -RZ.H0_H0 ;  /* 0xa00000ffcf2ac230 */ /* 0x000fe20000000900 */
[----:B------:R-:W-:Y:S01]  /*1ae00*/  @!P6 PRMT R209, R38, 0x5410, RZ ;  /* 0x0000541026d1e816 */ /* 0x000fe200000000ff */
[----:B------:R-:W-:Y:S01]  /*1ae10*/  IMAD.MOV.U32 R38, RZ, RZ, R36 ;  /* 0x000000ffff267224 */ /* 0x000fe200078e0024 */
[----:B------:R-:W-:Y:S01]  /*1ae20*/  PRMT R36, R208, 0x5410, R207 ;  /* 0x00005410d0247816 */ /* 0x000fe200000000cf */
[----:B------:R-:W-:Y:S01]  /*1ae30*/  @!P3 HADD2 R43, -R206.H0_H0, -RZ.H0_H0 ;  /* 0xa00000ffce2bb230 */ /* 0x000fe20000000900 */
[----:B------:R-:W-:Y:S01]  /*1ae40*/  @!P5 PRMT R208, R39, 0x5410, RZ ;  /* 0x0000541027d0d816 */ /* 0x000fe200000000ff */
[----:B------:R-:W-:Y:S01]  /*1ae50*/  IMAD.MOV.U32 R39, RZ, RZ, R26 ;  /* 0x000000ffff277224 */ /* 0x000fe200078e001a */
[----:B------:R-:W-:Y:S01]  /*1ae60*/  PRMT R205, R5, 0x7632, R205 ;  /* 0x0000763205cd7816 */ /* 0x000fe200000000cd */
[----:B------:R-:W-:Y:S01]  /*1ae70*/  FADD.FTZ R26, R7, R4 ;  /* 0x00000004071a7221 */ /* 0x000fe20000010000 */
[----:B-1----:R-:W-:-:S02]  /*1ae80*/  F2FP.F16.F32.PACK_AB R4, R22, R16 ;  /* 0x000000101604723e */ /* 0x002fc400000000ff */
[----:B------:R-:W-:Y:S01]  /*1ae90*/  @!P4 PRMT R207, R42, 0x5410, RZ ;  /* 0x000054102acfc816 */ /* 0x000fe200000000ff */
[----:B------:R-:W-:Y:S01]  /*1aea0*/  IMAD.MOV.U32 R42, RZ, RZ, R98 ;  /* 0x000000ffff2a7224 */ /* 0x000fe200078e0062 */
[----:B------:R-:W-:Y:S01]  /*1aeb0*/  PRMT R98, R206, 0x5410, R205 ;  /* 0x00005410ce627816 */ /* 0x000fe200000000cd */
[----:B------:R-:W-:Y:S01]  /*1aec0*/  IMAD.MOV.U32 R5, RZ, RZ, R19 ;  /* 0x000000ffff057224 */ /* 0x000fe200078e0013 */
[----:B------:R-:W-:Y:S01]  /*1aed0*/  @!P3 PRMT R206, R43, 0x5410, RZ ;  /* 0x000054102bceb816 */ /* 0x000fe200000000ff */
[----:B------:R-:W-:Y:S01]  /*1aee0*/  IMAD.MOV.U32 R43, RZ, RZ, R10 ;  /* 0x000000ffff2b7224 */ /* 0x000fe200078e000a */
[C---:B------:R-:W-:Y:S02]  /*1aef0*/  PRMT R204, R4.reuse, 0x7610, R204 ;  /* 0x0000761004cc7816 */ /* 0x040fe400000000cc */
[----:B------:R-:W-:Y:S01]  /*1af00*/  PRMT R188, R4, 0x7632, R188 ;  /* 0x0000763204bc7816 */ /* 0x000fe200000000bc */
[----:B------:R-:W-:Y:S01]  /*1af10*/  @!P2 HADD2 R44, -R205.H0_H0, -RZ.H0_H0 ;  /* 0xa00000ffcd2ca230 */ /* 0x000fe20000000900 */
[----:B------:R-:W-:-:S02]  /*1af20*/  LOP3.LUT R4, R2, 0xff, RZ, 0xc0, !PT ;  /* 0x000000ff02047812 */ /* 0x000fc400078ec0ff */
[----:B------:R-:W-:Y:S02]  /*1af30*/  LOP3.LUT R11, R2, 0xffff, RZ, 0xc0, !PT ;  /* 0x0000ffff020b7812 */ /* 0x000fe400078ec0ff */
[--C-:B------:R-:W-:Y:S02]  /*1af40*/  SHF.R.U32.HI R19, RZ, 0x10, R2.reuse ;  /* 0x00000010ff137819 */ /* 0x100fe40000011602 */
[----:B------:R-:W-:Y:S01]  /*1af50*/  SHF.R.U32.HI R10, RZ, 0x18, R2 ;  /* 0x00000018ff0a7819 */ /* 0x000fe20000011602 */
[----:B------:R-:W-:Y:S01]  /*1af60*/  IMAD.WIDE.U32 R6, R14, -0x2daee0ad, RZ ;  /* 0xd2511f530e067825 */ /* 0x000fe200078e00ff */
[----:B------:R-:W-:-:S03]  /*1af70*/  LOP3.LUT R2, R247, UR42, R70, 0x96, !PT ;  /* 0x0000002af7027c12 */ /* 0x000fc6000f8e9646 */
[----:B------:R-:W-:Y:S01]  /*1af80*/  @!P0 HADD2 R40, -R188.H0_H0, -RZ.H0_H0 ;  /* 0xa00000ffbc288230 */ /* 0x000fe20000000900 */
[----:B------:R-:W-:Y:S01]  /*1af90*/  @!P2 PRMT R205, R44, 0x5410, RZ ;  /* 0x000054102ccda816 */ /* 0x000fe200000000ff */
[----:B------:R-:W-:Y:S01]  /*1afa0*/  IMAD.MOV.U32 R44, RZ, RZ, R97 ;  /* 0x000000ffff2c7224 */ /* 0x000fe200078e0061 */
[----:B------:R-:W-:Y:S01]  /*1afb0*/  ISETP.LE.U32.AND P5, PT, R4, UR13, PT ;  /* 0x0000000d04007c0c */ /* 0x000fe2000bfa3070 */
[----:B------:R-:W-:Y:S01]  /*1afc0*/  IMAD.WIDE.U32 R2, R2, -0x2daee0ad, RZ ;  /* 0xd2511f5302027825 */ /* 0x000fe200078e00ff */
[----:B------:R-:W-:Y:S02]  /*1afd0*/  LOP3.LUT R4, R7, UR41, R250, 0x96, !PT ;  /* 0x0000002907047c12 */ /* 0x000fe4000f8e96fa */
[----:B------:R-:W-:Y:S02]  /*1afe0*/  PRMT R97, R204, 0x5410, R188 ;  /* 0x00005410cc617816 */ /* 0x000fe400000000bc */
[----:B------:R-:W-:Y:S01]  /*1aff0*/  @!P0 PRMT R188, R40, 0x5410, RZ ;  /* 0x0000541028bc8816 */ /* 0x000fe200000000ff */
[----:B------:R-:W-:Y:S01]  /*1b000*/  IMAD.MOV.U32 R40, RZ, RZ, R5 ;  /* 0x000000ffff287224 */ /* 0x000fe200078e0005 */
[----:B------:R-:W-:Y:S01]  /*1b010*/  LOP3.LUT R5, R3, UR39, R6, 0x96, !PT ;  /* 0x0000002703057c12 */ /* 0x000fe2000f8e9606 */
[----:B------:R-:W-:-:S04]  /*1b020*/  IMAD.WIDE.U32 R6, R4, -0x326172a9, RZ ;  /* 0xcd9e8d5704067825 */ /* 0x000fc800078e00ff */
[----:B------:R-:W-:Y:S01]  /*1b030*/  @!P1 HADD2 R41, -R204.H0_H0, -RZ.H0_H0 ;  /* 0xa00000ffcc299230 */ /* 0x000fe20000000900 */
[----:B------:R-:W-:Y:S01]  /*1b040*/  LOP3.LUT R3, R7, UR40, R246, 0x96, !PT ;  /* 0x0000002807037c12 */ /* 0x000fe2000f8e96f6 */
[----:B------:R-:W-:-:S03]  /*1b050*/  IMAD.MOV.U32 R251, RZ, RZ, R44 ;  /* 0x000000fffffb7224 */ /* 0x000fc600078e002c */
[----:B------:R-:W-:Y:S01]  /*1b060*/  @!P1 PRMT R204, R41, 0x5410, RZ ;  /* 0x0000541029cc9816 */ /* 0x000fe200000000ff */
[----:B------:R-:W-:Y:S02]  /*1b070*/  IMAD.MOV.U32 R41, RZ, RZ, R9 ;  /* 0x000000ffff297224 */ /* 0x000fe400078e0009 */
[----:B------:R-:W-:Y:S02]  /*1b080*/  IMAD.MOV.U32 R44, RZ, RZ, R8 ;  /* 0x000000ffff2c7224 */ /* 0x000fe400078e0008 */
[----:B------:R-:W-:-:S04]  /*1b090*/  IMAD.WIDE.U32 R8, R3, -0x2daee0ad, RZ ;  /* 0xd2511f5303087825 */ /* 0x000fc800078e00ff */
[----:B------:R-:W-:Y:S01]  /*1b0a0*/  IMAD.WIDE.U32 R4, R5, -0x326172a9, RZ ;  /* 0xcd9e8d5705047825 */ /* 0x000fe200078e00ff */
[----:B------:R-:W-:-:S04]  /*1b0b0*/  LOP3.LUT R3, R9, UR37, R2, 0x96, !PT ;  /* 0x0000002509037c12 */ /* 0x000fc8000f8e9602 */
[----:B------:R-:W-:-:S05]  /*1b0c0*/  LOP3.LUT R2, R5, UR38, R6, 0x96, !PT ;  /* 0x0000002605027c12 */ /* 0x000fca000f8e9606 */
[----:B------:R-:W-:-:S05]  /*1b0d0*/  IMAD.WIDE.U32 R6, R2, -0x2daee0ad, RZ ;  /* 0xd2511f5302067825 */ /* 0x000fca00078e00ff */
[----:B------:R-:W-:Y:S01]  /*1b0e0*/  LOP3.LUT R2, R7, UR18, R8, 0x96, !PT ;  /* 0x0000001207027c12 */ /* 0x000fe2000f8e9608 */
[----:B------:R-:W-:-:S04]  /*1b0f0*/  IMAD.WIDE.U32 R8, R3, -0x326172a9, RZ ;  /* 0xcd9e8d5703087825 */ /* 0x000fc800078e00ff */
[----:B------:R-:W-:Y:S01]  /*1b100*/  IMAD.WIDE.U32 R2, R2, -0x326172a9, RZ ;  /* 0xcd9e8d5702027825 */ /* 0x000fe200078e00ff */
[----:B------:R-:W-:Y:S02]  /*1b110*/  LOP3.LUT R9, R9, UR36, R4, 0x96, !PT ;  /* 0x0000002409097c12 */ /* 0x000fe4000f8e9604 */
[----:B------:R-:W-:Y:S02]  /*1b120*/  LOP3.LUT R4, R2, 0xff, RZ, 0xc0, !PT ;  /* 0x000000ff02047812 */ /* 0x000fe400078ec0ff */
[--C-:B------:R-:W-:Y:S02]  /*1b130*/  SHF.R.U32.HI R7, RZ, 0x10, R2.reuse ;  /* 0x00000010ff077819 */ /* 0x100fe40000011602 */
[----:B------:R-:W-:Y:S01]  /*1b140*/  MOV R250, R43 ;  /* 0x0000002b00fa7202 */ /* 0x000fe20000000f00 */
[----:B------:R-:W-:Y:S01]  /*1b150*/  IMAD.MOV.U32 R43, RZ, RZ, R13 ;  /* 0x000000ffff2b7224 */ /* 0x000fe200078e000d */
[----:B------:R-:W-:Y:S02]  /*1b160*/  ISETP.LE.U32.AND P6, PT, R4, UR13, PT ;  /* 0x0000000d04007c0c */ /* 0x000fe4000bfc3070 */
[----:B------:R-:W-:-:S02]  /*1b170*/  SHF.R.U32.HI R4, RZ, 0x18, R2 ;  /* 0x00000018ff047819 */ /* 0x000fc40000011602 */
[----:B------:R-:W-:Y:S02]  /*1b180*/  LOP3.LUT R13, R2, 0xffff, RZ, 0xc0, !PT ;  /* 0x0000ffff020d7812 */ /* 0x000fe400078ec0ff */
[----:B------:R-:W-:Y:S02]  /*1b190*/  LOP3.LUT R2, R7, 0xff, RZ, 0xc0, !PT ;  /* 0x000000ff07027812 */ /* 0x000fe400078ec0ff */
[----:B------:R-:W-:Y:S02]  /*1b1a0*/  LOP3.LUT R5, R3, UR27, R8, 0x96, !PT ;  /* 0x0000001b03057c12 */ /* 0x000fe4000f8e9608 */
[----:B------:R-:W-:Y:S01]  /*1b1b0*/  ISETP.LE.U32.AND P4, PT, R2, UR13, PT ;  /* 0x0000000d02007c0c */ /* 0x000fe2000bf83070 */
[----:B------:R-:W-:Y:S01]  /*1b1c0*/  IMAD.WIDE.U32 R2, R9, -0x2daee0ad, RZ ;  /* 0xd2511f5309027825 */ /* 0x000fe200078e00ff */
[----:B------:R-:W1:Y:S01]  /*1b1d0*/  MUFU.EX2 R8, R138 ;  /* 0x0000008a00087308 */ /* 0x000e620000000800 */
[----:B------:R-:W-:Y:S02]  /*1b1e0*/  ISETP.LE.U32.AND P1, PT, R4, UR13, PT ;  /* 0x0000000d04007c0c */ /* 0x000fe4000bf23070 */
[----:B------:R-:W-:Y:S01]  /*1b1f0*/  IMAD.MOV.U32 R246, RZ, RZ, R17 ;  /* 0x000000fffff67224 */ /* 0x000fe200078e0011 */
[----:B------:R-:W-:-:S04]  /*1b200*/  LOP3.LUT R4, R3, UR21, R6, 0x96, !PT ;  /* 0x0000001503047c12 */ /* 0x000fc8000f8e9606 */
[----:B------:R-:W2:Y:S01]  /*1b210*/  MUFU.EX2 R7, R136 ;  /* 0x0000008800077308 */ /* 0x000ea20000000800 */
[----:B------:R-:W-:Y:S01]  /*1b220*/  LOP3.LUT R17, R2, 0xffff, RZ, 0xc0, !PT ;  /* 0x0000ffff02117812 */ /* 0x000fe200078ec0ff */
[----:B------:R-:W-:Y:S02]  /*1b230*/  IMAD.MOV.U32 R247, RZ, RZ, R76 ;  /* 0x000000fffff77224 */ /* 0x000fe400078e004c */
[----:B------:R-:W-:Y:S01]  /*1b240*/  IMAD.MOV.U32 R3, RZ, RZ, R249 ;  /* 0x000000ffff037224 */ /* 0x000fe200078e00f9 */
[----:B------:R-:W-:Y:S01]  /*1b250*/  ISETP.LE.U32.AND P3, PT, R10, UR13, PT ;  /* 0x0000000d0a007c0c */ /* 0x000fe2000bf63070 */
[----:B------:R-:W-:Y:S02]  /*1b260*/  IMAD.MOV.U32 R9, RZ, RZ, R24 ;  /* 0x000000ffff097224 */ /* 0x000fe400078e0018 */
[----:B------:R-:W-:Y:S01]  /*1b270*/  MUFU.EX2 R76, R182 ;  /* 0x000000b6004c7308 */ /* 0x000fe20000000800 */
[----:B------:R-:W-:Y:S02]  /*1b280*/  LOP3.LUT R14, R2, 0xff, RZ, 0xc0, !PT ;  /* 0x000000ff020e7812 */ /* 0x000fe400078ec0ff */
[----:B------:R-:W-:-:S02]  /*1b290*/  SHF.R.U32.HI R24, RZ, 0x10, R2 ;  /* 0x00000010ff187819 */ /* 0x000fc40000011602 */
[----:B------:R-:W-:-:S03]  /*1b2a0*/  SHF.R.U32.HI R10, RZ, 0x18, R2 ;  /* 0x00000018ff0a7819 */ /* 0x000fc60000011602 */
[----:B------:R-:W3:Y:S01]  /*1b2b0*/  MUFU.EX2 R249, R185 ;  /* 0x000000b900f97308 */ /* 0x000ee20000000800 */
[----:B------:R-:W-:Y:S01]  /*1b2c0*/  SHF.R.U32.HI R2, RZ, 0x8, R11 ;  /* 0x00000008ff027819 */ /* 0x000fe2000001160b */
[----:B------:R-:W-:-:S03]  /*1b2d0*/  IMAD.MOV.U32 R11, RZ, RZ, R3 ;  /* 0x000000ffff0b7224 */ /* 0x000fc600078e0003 */
[----:B------:R-:W-:Y:S02]  /*1b2e0*/  LOP3.LUT R2, R2, 0xffff, RZ, 0xc0, !PT ;  /* 0x0000ffff02027812 */ /* 0x000fe400078ec0ff */
[----:B------:R-:W-:Y:S01]  /*1b2f0*/  LOP3.LUT R3, R19, 0xff, RZ, 0xc0, !PT ;  /* 0x000000ff13037812 */ /* 0x000fe200078ec0ff */
[----:B------:R-:W-:Y:S01]  /*1b300*/  IMAD.MOV.U32 R19, RZ, RZ, R9 ;  /* 0x000000ffff137224 */ /* 0x000fe200078e0009 */
[----:B------:R-:W-:Y:S01]  /*1b310*/  ISETP.LE.U32.AND P0, PT, R2, UR13, PT ;  /* 0x0000000d02007c0c */ /* 0x000fe2000bf03070 */
[----:B------:R-:W-:Y:S01]  /*1b320*/  FADD.FTZ R9, R12, R25 ;  /* 0x000000190c097221 */ /* 0x000fe20000010000 */
[----:B-1----:R-:W-:Y:S01]  /*1b330*/  FADD.FTZ R2, R8, R27 ;  /* 0x0000001b08027221 */ /* 0x002fe20000010000 */
[----:B--2---:R-:W-:Y:S01]  /*1b340*/  F2FP.F16.F32.PACK_AB R6, R7, R8 ;  /* 0x000000080706723e */ /* 0x004fe200000000ff */
[----:B------:R-:W-:Y:S02]  /*1b350*/  IMAD.MOV.U32 R12, RZ, RZ, R227 ;  /* 0x000000ffff0c7224 */ /* 0x000fe400078e00e3 */
[----:B------:R-:W-:Y:S01]  /*1b360*/  IMAD.MOV.U32 R8, RZ, RZ, R252 ;  /* 0x000000ffff087224 */ /* 0x000fe200078e00fc */
[----:B------:R-:W-:Y:S01]  /*1b370*/  MUFU.EX2 R227, R183 ;  /* 0x000000b700e37308 */ /* 0x000fe20000000800 */
[----:B------:R-:W-:Y:S01]  /*1b380*/  ISETP.LE.U32.AND P2, PT, R3, UR13, PT ;  /* 0x0000000d03007c0c */ /* 0x000fe2000bf43070 */
[----:B------:R-:W-:Y:S01]  /*1b390*/  IMAD.MOV.U32 R25, RZ, RZ, R11 ;  /* 0x000000ffff197224 */ /* 0x000fe200078e000b */
[----:B---3--:R-:W-:-:S05]  /*1b3a0*/  F2FP.F16.F32.PACK_AB R3, R249, R76 ;  /* 0x0000004cf903723e */ /* 0x008fca00000000ff */
[----:B------:R-:W1:Y:S01]  /*1b3b0*/  MUFU.EX2 R252, R184 ;  /* 0x000000b800fc7308 */ /* 0x000e620000000800 */
[----:B------:R-:W-:Y:S01]  /*1b3c0*/  FADD.FTZ R11, R7, R2 ;  /* 0x00000002070b7221 */ /* 0x000fe20000010000 */
[----:B------:R-:W-:Y:S02]  /*1b3d0*/  LOP3.LUT R2, R5, 0xffff, RZ, 0xc0, !PT ;  /* 0x0000ffff05027812 */ /* 0x000fe400078ec0ff */
[C---:B------:R-:W-:Y:S02]  /*1b3e0*/  PRMT R187, R3.reuse, 0x7610, R187 ;  /* 0x0000761003bb7816 */ /* 0x040fe400000000bb */
[----:B------:R-:W-:Y:S02]  /*1b3f0*/  SHF.R.U32.HI R2, RZ, 0x8, R2 ;  /* 0x00000008ff027819 */ /* 0x000fe40000011602 */
[----:B------:R-:W-:Y:S01]  /*1b400*/  PRMT R186, R3, 0x7632, R186 ;  /* 0x0000763203ba7816 */ /* 0x000fe200000000ba */
[----:B------:R-:W-:Y:S01]  /*1b410*/  @!P5 HADD2 R47, -R187.H0_H0, -RZ.H0_H0 ;  /* 0xa00000ffbb2fd230 */ /* 0x000fe20000000900 */
[----:B------:R-:W-:Y:S01]  /*1b420*/  LOP3.LUT R2, R2, 0xffff, RZ, 0xc0, !PT ;  /* 0x0000ffff02027812 */ /* 0x000fe200078ec0ff */
[----:B------:R-:W-:Y:S01]  /*1b430*/  IMAD.MOV.U32 R27, RZ, RZ, R96 ;  /* 0x000000ffff1b7224 */ /* 0x000fe200078e0060 */
[----:B------:R-:W-:Y:S01]  /*1b440*/  PRMT R96, R187, 0x5410, R186 ;  /* 0x00005410bb607816 */ /* 0x000fe200000000ba */
[----:B------:R-:W-:Y:S01]  /*1b450*/  @!P0 HADD2 R50, -R186.H0_H0, -RZ.H0_H0 ;  /* 0xa00000ffba328230 */ /* 0x000fe20000000900 */
[----:B------:R-:W-:-:S02]  /*1b460*/  @!P5 PRMT R187, R47, 0x5410, RZ ;  /* 0x000054102fbbd816 */ /* 0x000fc400000000ff */
[----:B------:R-:W-:Y:S02]  /*1b470*/  ISETP.LE.U32.AND P5, PT, R2, UR13, PT ;  /* 0x0000000d02007c0c */ /* 0x000fe4000bfa3070 */
[----:B-1----:R-:W-:Y:S02]  /*1b480*/  F2FP.F16.F32.PACK_AB R3, R252, R227 ;  /* 0x000000e3fc03723e */ /* 0x002fe400000000ff */
[----:B------:R-:W-:Y:S01]  /*1b490*/  LOP3.LUT R2, R5, 0xff, RZ, 0xc0, !PT ;  /* 0x000000ff05027812 */ /* 0x000fe200078ec0ff */
[----:B------:R-:W-:Y:S01]  /*1b4a0*/  IMAD.MOV.U32 R79, RZ, RZ, R29 ;  /* 0x000000ffff4f7224 */ /* 0x000fe200078e001d */
[----:B------:R-:W-:Y:S02]  /*1b4b0*/  PRMT R185, R3, 0x7610, R185 ;  /* 0x0000761003b97816 */ /* 0x000fe400000000b9 */
[----:B------:R-:W-:Y:S01]  /*1b4c0*/  @!P0 PRMT R186, R50, 0x5410, RZ ;  /* 0x0000541032ba8816 */ /* 0x000fe200000000ff */
[----:B------:R-:W-:Y:S01]  /*1b4d0*/  IMAD.MOV.U32 R50, RZ, RZ, R25 ;  /* 0x000000ffff327224 */ /* 0x000fe200078e0019 */
[----:B------:R-:W-:Y:S01]  /*1b4e0*/  ISETP.LE.U32.AND P0, PT, R2, UR13, PT ;  /* 0x0000000d02007c0c */ /* 0x000fe2000bf03070 */
[----:B------:R-:W-:Y:S01]  /*1b4f0*/  IMAD.MOV.U32 R25, RZ, RZ, R247 ;  /* 0x000000ffff197224 */ /* 0x000fe200078e00f7 */
[----:B------:R-:W-:Y:S01]  /*1b500*/  SHF.R.U32.HI R2, RZ, 0x8, R13 ;  /* 0x00000008ff027819 */ /* 0x000fe2000001160d */
[----:B------:R-:W-:-:S02]  /*1b510*/  IMAD.MOV.U32 R247, RZ, RZ, R250 ;  /* 0x000000fffff77224 */ /* 0x000fc400078e00fa */
[----:B------:R-:W-:Y:S02]  /*1b520*/  @!P2 HADD2 R51, -R185.H0_H0, -RZ.H0_H0 ;  /* 0xa00000ffb933a230 */ /* 0x000fe40000000900 */
[----:B------:R-:W-:Y:S01]  /*1b530*/  IMAD.MOV.U32 R250, RZ, RZ, R251 ;  /* 0x000000fffffa7224 */ /* 0x000fe200078e00fb */
[----:B------:R-:W-:Y:S01]  /*1b540*/  PRMT R184, R3, 0x7632, R184 ;  /* 0x0000763203b87816 */ /* 0x000fe200000000b8 */
[----:B------:R-:W-:Y:S01]  /*1b550*/  IMAD.MOV.U32 R251, RZ, RZ, R79 ;  /* 0x000000fffffb7224 */ /* 0x000fe200078e004f */
[----:B------:R-:W-:Y:S01]  /*1b560*/  PRMT R182, R34, 0x7632, R182 ;  /* 0x0000763222b67816 */ /* 0x000fe200000000b6 */
[----:B------:R-:W-:Y:S01]  /*1b570*/  IMAD.MOV.U32 R79, RZ, RZ, R78 ;  /* 0x000000ffff4f7224 */ /* 0x000fe200078e004e */
[----:B------:R-:W-:Y:S01]  /*1b580*/  LOP3.LUT R2, R2, 0xffff, RZ, 0xc0, !PT ;  /* 0x0000ffff02027812 */ /* 0x000fe200078ec0ff */
[----:B------:R-:W-:Y:S01]  /*1b590*/  IMAD.MOV.U32 R78, RZ, RZ, R99 ;  /* 0x000000ffff4e7224 */ /* 0x000fe200078e0063 */
[----:B------:R-:W-:Y:S01]  /*1b5a0*/  PRMT R183, R34, 0x7610, R183 ;  /* 0x0000761022b77816 */ /* 0x000fe200000000b7 */
[----:B------:R-:W-:Y:S01]  /*1b5b0*/  IMAD.MOV.U32 R99, RZ, RZ, R83 ;  /* 0x000000ffff637224 */ /* 0x000fe200078e0053 */
[----:B------:R-:W-:Y:S01]  /*1b5c0*/  PRMT R83, R185, 0x5410, R184 ;  /* 0x00005410b9537816 */ /* 0x000fe200000000b8 */
[----:B------:R-:W-:Y:S01]  /*1b5d0*/  @!P5 HADD2 R53, -R182.H0_H0, -RZ.H0_H0 ;  /* 0xa00000ffb635d230 */ /* 0x000fe20000000900 */
[----:B------:R-:W-:Y:S01]  /*1b5e0*/  @!P2 PRMT R185, R51, 0x5410, RZ ;  /* 0x0000541033b9a816 */ /* 0x000fe200000000ff */
[----:B------:R-:W-:Y:S01]  /*1b5f0*/  IMAD.MOV.U32 R47, RZ, RZ, R8 ;  /* 0x000000ffff2f7224 */ /* 0x000fe200078e0008 */
[----:B------:R-:W-:Y:S01]  /*1b600*/  ISETP.LE.U32.AND P2, PT, R2, UR13, PT ;  /* 0x0000000d02007c0c */ /* 0x000fe2000bf43070 */
[----:B------:R-:W-:Y:S01]  /*1b610*/  FADD.FTZ R8, R18, R26 ;  /* 0x0000001a12087221 */ /* 0x000fe20000010000 */
[----:B------:R-:W-:Y:S01]  /*1b620*/  SHF.R.U32.HI R2, RZ, 0x18, R5 ;  /* 0x00000018ff027819 */ /* 0x000fe20000011605 */
[----:B------:R-:W2:Y:S01]  /*1b630*/  LDL.LU R29, [R1+0xec] ;  /* 0x0000ec00011d7983 */ /* 0x000ea20000300800 */
[----:B------:R-:W-:-:S02]  /*1b640*/  PRMT R18, R183, 0x5410, R182 ;  /* 0x00005410b7127816 */ /* 0x000fc400000000b6 */
[C---:B------:R-:W-:Y:S02]  /*1b650*/  PRMT R181, R6.reuse, 0x7610, R181 ;  /* 0x0000761006b57816 */ /* 0x040fe400000000b5 */
[----:B------:R-:W-:Y:S01]  /*1b660*/  PRMT R180, R6, 0x7632, R180 ;  /* 0x0000763206b47816 */ /* 0x000fe200000000b4 */
[----:B------:R-:W-:Y:S01]  /*1b670*/  IMAD.MOV.U32 R26, RZ, RZ, R12 ;  /* 0x000000ffff1a7224 */ /* 0x000fe200078e000c */
[----:B------:R-:W-:Y:S01]  /*1b680*/  @!P5 PRMT R182, R53, 0x5410, RZ ;  /* 0x0000541035b6d816 */ /* 0x000fe200000000ff */
[----:B------:R-:W-:Y:S01]  /*1b690*/  @!P0 HADD2 R52, -R183.H0_H0, -RZ.H0_H0 ;  /* 0xa00000ffb7348230 */ /* 0x000fe20000000900 */
[----:B------:R-:W-:Y:S01]  /*1b6a0*/  ISETP.LE.U32.AND P5, PT, R2, UR13, PT ;  /* 0x0000000d02007c0c */ /* 0x000fe2000bfa3070 */
[----:B------:R1:W5:Y:S01]  /*1b6b0*/  LDL.LU R210, [R1+0xe8] ;  /* 0x0000e80001d27983 */ /* 0x0003620000300800 */
[----:B------:R-:W-:Y:S01]  /*1b6c0*/  SHF.R.U32.HI R2, RZ, 0x10, R5 ;  /* 0x00000010ff027819 */ /* 0x000fe20000011605 */
[----:B------:R-:W-:Y:S02]  /*1b6d0*/  @!P6 HADD2 R55, -R181.H0_H0, -RZ.H0_H0 ;  /* 0xa00000ffb537e230 */ /* 0x000fe40000000900 */
[----:B------:R-:W-:Y:S01]  /*1b6e0*/  IMAD.MOV.U32 R12, RZ, RZ, R19 ;  /* 0x000000ffff0c7224 */ /* 0x000fe200078e0013 */
[----:B------:R-:W-:-:S02]  /*1b6f0*/  LOP3.LUT R2, R2, 0xff, RZ, 0xc0, !PT ;  /* 0x000000ff02027812 */ /* 0x000fc400078ec0ff */
[----:B------:R-:W-:Y:S02]  /*1b700*/  PRMT R19, R181, 0x5410, R180 ;  /* 0x00005410b5137816 */ /* 0x000fe400000000b4 */
[----:B------:R-:W-:Y:S02]  /*1b710*/  @!P6 PRMT R181, R55, 0x5410, RZ ;  /* 0x0000541037b5e816 */ /* 0x000fe400000000ff */
[----:B------:R-:W-:Y:S02]  /*1b720*/  ISETP.LE.U32.AND P6, PT, R2, UR13, PT ;  /* 0x0000000d02007c0c */ /* 0x000fe4000bfc3070 */
[----:B------:R-:W-:Y:S01]  /*1b730*/  SHF.R.U32.HI R2, RZ, 0x8, R17 ;  /* 0x00000008ff027819 */ /* 0x000fe20000011611 */
[----:B------:R-:W-:-:S03]  /*1b740*/  @!P2 HADD2 R56, -R180.H0_H0, -RZ.H0_H0 ;  /* 0xa00000ffb438a230 */ /* 0x000fc60000000900 */
[----:B------:R-:W-:Y:S02]  /*1b750*/  LOP3.LUT R2, R2, 0xffff, RZ, 0xc0, !PT ;  /* 0x0000ffff02027812 */ /* 0x000fe400078ec0ff */
[----:B------:R-:W-:Y:S01]  /*1b760*/  @!P2 PRMT R180, R56, 0x5410, RZ ;  /* 0x0000541038b4a816 */ /* 0x000fe200000000ff */
[----:B------:R-:W-:Y:S01]  /*1b770*/  IMAD.MOV.U32 R53, RZ, RZ, R203 ;  /* 0x000000ffff357224 */ /* 0x000fe200078e00cb */
[----:B------:R-:W-:Y:S01]  /*1b780*/  @!P0 PRMT R183, R52, 0x5410, RZ ;  /* 0x0000541034b78816 */ /* 0x000fe200000000ff */
[----:B------:R-:W-:Y:S01]  /*1b790*/  IMAD.MOV.U32 R52, RZ, RZ, R202 ;  /* 0x000000ffff347224 */ /* 0x000fe200078e00ca */
[----:B------:R-:W-:Y:S01]  /*1b7a0*/  ISETP.LE.U32.AND P2, PT, R2, UR13, PT ;  /* 0x0000000d02007c0c */ /* 0x000fe2000bf43070 */
[----:B------:R1:W5:Y:S01]  /*1b7b0*/  LDL.LU.64 R202, [R1+0xe0] ;  /* 0x0000e00001ca7983 */ /* 0x0003620000300a00 */
[----:B------:R-:W-:Y:S08]  /*1b7c0*/  MUFU.EX2 R2, R225 ;  /* 0x000000e100027308 */ /* 0x000ff00000000800 */
[----:B------:R3:W-:Y:S02]  /*1b7d0*/  MUFU.EX2 R225, R232 ;  /* 0x000000e800e17308 */ /* 0x0007e40000000800 */
[----:B---3--:R-:W3:Y:S06]  /*1b7e0*/  LDL R232, [R1+0x60] ;  /* 0x0000600001e87983 */ /* 0x008eec0000100800 */
[----:B------:R-:W4:Y:S01]  /*1b7f0*/  MUFU.EX2 R3, R224 ;  /* 0x000000e000037308 */ /* 0x000f220000000800 */
[C---:B------:R-:W-:Y:S01]  /*1b800*/  PRMT R178, R35.reuse, 0x7632, R178 ;  /* 0x0000763223b27816 */ /* 0x040fe200000000b2 */
[----:B------:R-:W-:Y:S01]  /*1b810*/  @!P3 HADD2 R54, -R184.H0_H0, -RZ.H0_H0 ;  /* 0xa00000ffb836b230 */ /* 0x000fe20000000900 */
[----:B------:R-:W-:-:S02]  /*1b820*/  PRMT R179, R35, 0x7610, R179 ;  /* 0x0000761023b37816 */ /* 0x000fc400000000b3 */
[C---:B------:R-:W-:Y:S01]  /*1b830*/  LOP3.LUT R5, R4.reuse, 0xffff, RZ, 0xc0, !PT ;  /* 0x0000ffff04057812 */ /* 0x040fe200078ec0ff */
[----:B------:R-:W-:Y:S01]  /*1b840*/  @!P1 HADD2 R59, -R178.H0_H0, -RZ.H0_H0 ;  /* 0xa00000ffb23b9230 */ /* 0x000fe20000000900 */
[----:B------:R-:W-:Y:S01]  /*1b850*/  LOP3.LUT R6, R4, 0xff, RZ, 0xc0, !PT ;  /* 0x000000ff04067812 */ /* 0x000fe200078ec0ff */
[----:B------:R-:W-:Y:S01]  /*1b860*/  @!P4 HADD2 R58, -R179.H0_H0, -RZ.H0_H0 ;  /* 0xa00000ffb33ac230 */ /* 0x000fe20000000900 */
[----:B------:R-:W-:Y:S01]  /*1b870*/  @!P3 PRMT R184, R54, 0x5410, RZ ;  /* 0x0000541036b8b816 */ /* 0x000fe200000000ff */
[----:B------:R-:W-:Y:S01]  /*1b880*/  FADD.FTZ R7, R16, R9 ;  /* 0x0000000910077221 */ /* 0x000fe20000010000 */
[----:B------:R-:W-:Y:S01]  /*1b890*/  SHF.R.U32.HI R5, RZ, 0x8, R5 ;  /* 0x00000008ff057819 */ /* 0x000fe20000011605 */
        /* <DEDUP_REMOVED lines=8> */
[----:B------:R-:W-:-:S03]  /*1b920*/  LOP3.LUT R5, R5, 0xffff, RZ, 0xc0, !PT ;  /* 0x0000ffff05057812 */ /* 0x000fc600078ec0ff */
[----:B------:R-:W1:Y:S01]  /*1b930*/  MUFU.EX2 R224, R173 ;  /* 0x000000ad00e07308 */ /* 0x000e620000000800 */
[----:B------:R-:W-:Y:S02]  /*1b940*/  IMAD.MOV.U32 R52, RZ, RZ, R226 ;  /* 0x000000ffff347224 */ /* 0x000fe400078e00e2 */
[----:B----4-:R-:W-:Y:S01]  /*1b950*/  FADD.FTZ R6, R3, R11 ;  /* 0x0000000b03067221 */ /* 0x010fe20000010000 */
[----:B------:R-:W-:Y:S02]  /*1b960*/  F2FP.F16.F32.PACK_AB R3, R2, R3 ;  /* 0x000000030203723e */ /* 0x000fe400000000ff */
[----:B------:R-:W-:Y:S02]  /*1b970*/  ISETP.LE.U32.AND P4, PT, R5, UR13, PT ;  /* 0x0000000d05007c0c */ /* 0x000fe4000bf83070 */
[----:B------:R-:W4:Y:S01]  /*1b980*/  MUFU.EX2 R226, R233 ;  /* 0x000000e900e27308 */ /* 0x000f220000000800 */
[C---:B------:R-:W-:Y:S02]  /*1b990*/  PRMT R177, R3.reuse, 0x7610, R177 ;  /* 0x0000761003b17816 */ /* 0x040fe400000000b1 */
[----:B------:R-:W-:-:S03]  /*1b9a0*/  PRMT R176, R3, 0x7632, R176 ;  /* 0x0000763203b07816 */ /* 0x000fc600000000b0 */
[----:B------:R-:W-:Y:S01]  /*1b9b0*/  @!P1 HADD2 R60, -R177.H0_H0, -RZ.H0_H0 ;  /* 0xa00000ffb13c9230 */ /* 0x000fe20000000900 */
[----:B------:R-:W-:Y:S01]  /*1b9c0*/  LOP3.LUT R3, R24, 0xff, RZ, 0xc0, !PT ;  /* 0x000000ff18037812 */ /* 0x000fe200078ec0ff */
[----:B------:R-:W-:Y:S01]  /*1b9d0*/  FADD.FTZ R51, R2, R6 ;  /* 0x0000000602337221 */ /* 0x000fe20000010000 */
[----:B------:R-:W-:Y:S01]  /*1b9e0*/  MOV R34, R82 ;  /* 0x0000005200227202 */ /* 0x000fe20000000f00 */
[----:B------:R-:W-:Y:S01]  /*1b9f0*/  UIADD3 UR4, UR29, -0x4498517b, URZ ;  /* 0xbb67ae851d047890 */ /* 0x000fe2000fffe03f */
[----:B------:R-:W-:Y:S01]  /*1ba00*/  ISETP.LE.U32.AND P3, PT, R14, UR13, PT ;  /* 0x0000000d0e007c0c */ /* 0x000fe2000bf63070 */
[----:B------:R-:W-:Y:S01]  /*1ba10*/  IMAD.MOV.U32 R11, RZ, RZ, R81 ;  /* 0x000000ffff0b7224 */ /* 0x000fe200078e0051 */
[----:B------:R-:W-:Y:S01]  /*1ba20*/  PRMT R82, R177, 0x5410, R176 ;  /* 0x00005410b1527816 */ /* 0x000fe200000000b0 */
[----:B------:R-:W-:Y:S01]  /*1ba30*/  @!P4 HADD2 R61, -R176.H0_H0, -RZ.H0_H0 ;  /* 0xa00000ffb03dc230 */ /* 0x000fe20000000900 */
[----:B-1----:R-:W-:Y:S02]  /*1ba40*/  F2FP.F16.F32.PACK_AB R2, R224, R215 ;  /* 0x000000d7e002723e */ /* 0x002fe400000000ff */
[----:B------:R-:W-:-:S02]  /*1ba50*/  @!P1 PRMT R177, R60, 0x5410, RZ ;  /* 0x000054103cb19816 */ /* 0x000fc400000000ff */
[----:B------:R-:W-:Y:S02]  /*1ba60*/  ISETP.LE.U32.AND P1, PT, R3, UR13, PT ;  /* 0x0000000d03007c0c */ /* 0x000fe4000bf23070 */
[----:B------:R-:W-:Y:S01]  /*1ba70*/  ISETP.LE.U32.AND P0, PT, R10, UR13, PT ;  /* 0x0000000d0a007c0c */ /* 0x000fe2000bf03070 */
[----:B------:R-:W-:Y:S01]  /*1ba80*/  IMAD.MOV.U32 R10, RZ, RZ, R80 ;  /* 0x000000ffff0a7224 */ /* 0x000fe200078e0050 */
[----:B------:R-:W-:Y:S02]  /*1ba90*/  SHF.R.U32.HI R3, RZ, 0x18, R4 ;  /* 0x00000018ff037819 */ /* 0x000fe40000011604 */
[----:B----4-:R-:W-:Y:S02]  /*1baa0*/  F2FP.F16.F32.PACK_AB R5, R226, R225 ;  /* 0x000000e1e205723e */ /* 0x010fe400000000ff */
[C---:B------:R-:W-:Y:S02]  /*1bab0*/  PRMT R173, R2.reuse, 0x7610, R173 ;  /* 0x0000761002ad7816 */ /* 0x040fe400000000ad */
[----:B------:R-:W-:-:S02]  /*1bac0*/  PRMT R136, R2, 0x7632, R136 ;  /* 0x0000763202887816 */ /* 0x000fc40000000088 */
[----:B------:R-:W-:Y:S02]  /*1bad0*/  LOP3.LUT R2, R11, UR4, R58, 0x96, !PT ;  /* 0x000000040b027c12 */ /* 0x000fe4000f8e963a */
[----:B------:R-:W-:Y:S02]  /*1bae0*/  @!P4 PRMT R176, R61, 0x5410, RZ ;  /* 0x000054103db0c816 */ /* 0x000fe400000000ff */
[----:B------:R-:W-:Y:S02]  /*1baf0*/  ISETP.LE.U32.AND P4, PT, R3, UR13, PT ;  /* 0x0000000d03007c0c */ /* 0x000fe4000bf83070 */
[----:B------:R-:W-:Y:S02]  /*1bb00*/  PRMT R175, R5, 0x7610, R175 ;  /* 0x0000761005af7816 */ /* 0x000fe400000000af */
[----:B------:R-:W-:Y:S02]  /*1bb10*/  SHF.R.U32.HI R3, RZ, 0x10, R4 ;  /* 0x00000010ff037819 */ /* 0x000fe40000011604 */
[----:B------:R-:W-:Y:S01]  /*1bb20*/  LOP3.LUT R4, R49, UR41, R10, 0x96, !PT ;  /* 0x0000002931047c12 */ /* 0x000fe2000f8e960a */
[----:B------:R-:W-:-:S04]  /*1bb30*/  IMAD.WIDE.U32 R10, R2, -0x326172a9, RZ ;  /* 0xcd9e8d57020a7825 */ /* 0x000fc800078e00ff */
[----:B------:R-:W-:Y:S01]  /*1bb40*/  @!P3 HADD2 R63, -R175.H0_H0, -RZ.H0_H0 ;  /* 0xa00000ffaf3fb230 */ /* 0x000fe20000000900 */
[----:B------:R-:W-:Y:S02]  /*1bb50*/  PRMT R174, R5, 0x7632, R174 ;  /* 0x0000763205ae7816 */ /* 0x000fe400000000ae */
[----:B------:R-:W-:Y:S02]  /*1bb60*/  LOP3.LUT R3, R3, 0xff, RZ, 0xc0, !PT ;  /* 0x000000ff03037812 */ /* 0x000fe400078ec0ff */
[----:B------:R-:W-:Y:S01]  /*1bb70*/  LOP3.LUT R2, R11, UR42, R70, 0x96, !PT ;  /* 0x0000002a0b027c12 */ /* 0x000fe2000f8e9646 */
[----:B------:R-:W-:Y:S01]  /*1bb80*/  IMAD.MOV.U32 R13, RZ, RZ, R50 ;  /* 0x000000ffff0d7224 */ /* 0x000fe200078e0032 */
[----:B------:R-:W-:Y:S01]  /*1bb90*/  PRMT R81, R175, 0x5410, R174 ;  /* 0x00005410af517816 */ /* 0x000fe200000000ae */
[----:B------:R-:W-:Y:S01]  /*1bba0*/  IMAD.MOV.U32 R50, RZ, RZ, R26 ;  /* 0x000000ffff327224 */ /* 0x000fe200078e001a */
[----:B------:R-:W-:Y:S01]  /*1bbb0*/  @!P3 PRMT R175, R63, 0x5410, RZ ;  /* 0x000054103fafb816 */ /* 0x000fe200000000ff */
[----:B------:R-:W-:Y:S01]  /*1bbc0*/  IMAD.MOV.U32 R26, RZ, RZ, R77 ;  /* 0x000000ffff1a7224 */ /* 0x000fe200078e004d */
[----:B------:R-:W-:Y:S01]  /*1bbd0*/  ISETP.LE.U32.AND P3, PT, R3, UR13, PT ;  /* 0x0000000d03007c0c */ /* 0x000fe2000bf63070 */
[----:B------:R-:W-:Y:S01]  /*1bbe0*/  FADD.FTZ R77, R23, R8 ;  /* 0x00000008174d7221 */ /* 0x000fe20000010000 */
[----:B------:R-:W-:-:S04]  /*1bbf0*/  IMAD.WIDE.U32 R2, R2, -0x2daee0ad, RZ ;  /* 0xd2511f5302027825 */ /* 0x000fc800078e00ff */
[----:B------:R-:W-:Y:S01]  /*1bc00*/  IMAD.WIDE.U32 R8, R4, -0x326172a9, RZ ;  /* 0xcd9e8d5704087825 */ /* 0x000fe200078e00ff */
[----:B------:R-:W-:-:S04]  /*1bc10*/  LOP3.LUT R6, R3, UR39, R48, 0x96, !PT ;  /* 0x0000002703067c12 */ /* 0x000fc8000f8e9630 */
[----:B------:R-:W-:-:S05]  /*1bc20*/  LOP3.LUT R3, R9, UR40, R10, 0x96, !PT ;  /* 0x0000002809037c12 */ /* 0x000fca000f8e960a */
[----:B------:R-:W-:-:S05]  /*1bc30*/  IMAD.WIDE.U32 R4, R3, -0x2daee0ad, RZ ;  /* 0xd2511f5303047825 */ /* 0x000fca00078e00ff */
[----:B------:R-:W-:Y:S01]  /*1bc40*/  LOP3.LUT R5, R5, UR37, R2, 0x96, !PT ;  /* 0x0000002505057c12 */ /* 0x000fe2000f8e9602 */
[----:B------:R-:W-:-:S05]  /*1bc50*/  IMAD.WIDE.U32 R2, R6, -0x326172a9, RZ ;  /* 0xcd9e8d5706027825 */ /* 0x000fca00078e00ff */
[----:B------:R-:W-:Y:S01]  /*1bc60*/  LOP3.LUT R3, R3, UR38, R8, 0x96, !PT ;  /* 0x0000002603037c12 */ /* 0x000fe2000f8e9608 */
[----:B------:R-:W-:Y:S02]  /*1bc70*/  IMAD.MOV.U32 R59, RZ, RZ, R53 ;  /* 0x000000ffff3b7224 */ /* 0x000fe400078e0035 */
[----:B------:R-:W-:Y:S02]  /*1bc80*/  IMAD.MOV.U32 R53, RZ, RZ, R34 ;  /* 0x000000ffff357224 */ /* 0x000fe400078e0022 */
[----:B------:R-:W-:-:S05]  /*1bc90*/  IMAD.WIDE.U32 R34, R3, -0x2daee0ad, RZ ;  /* 0xd2511f5303227825 */ /* 0x000fca00078e00ff */
[----:B------:R-:W-:Y:S01]  /*1bca0*/  LOP3.LUT R3, R35, UR18, R4, 0x96, !PT ;  /* 0x0000001223037c12 */ /* 0x000fe2000f8e9604 */
[----:B------:R-:W-:-:S05]  /*1bcb0*/  IMAD.WIDE.U32 R4, R5, -0x326172a9, RZ ;  /* 0xcd9e8d5705047825 */ /* 0x000fca00078e00ff */
[----:B------:R-:W-:Y:S01]  /*1bcc0*/  LOP3.LUT R35, R5, UR36, R2, 0x96, !PT ;  /* 0x0000002405237c12 */ /* 0x000fe2000f8e9602 */
[----:B------:R-:W-:-:S05]  /*1bcd0*/  IMAD.WIDE.U32 R2, R3, -0x326172a9, RZ ;  /* 0xcd9e8d5703027825 */ /* 0x000fca00078e00ff */
[----:B------:R-:W-:-:S04]  /*1bce0*/  LOP3.LUT R4, R3, UR27, R4, 0x96, !PT ;  /* 0x0000001b03047c12 */ /* 0x000fc8000f8e9604 */
[----:B------:R-:W-:-:S04]  /*1bcf0*/  LOP3.LUT R5, R4, 0xffff, RZ, 0xc0, !PT ;  /* 0x0000ffff04057812 */ /* 0x000fc800078ec0ff */
[----:B------:R-:W-:Y:S02]  /*1bd00*/  SHF.R.U32.HI R6, RZ, 0x8, R5 ;  /* 0x00000008ff067819 */ /* 0x000fe40000011605 */
[----:B------:R-:W-:Y:S01]  /*1bd10*/  LOP3.LUT R5, R4, 0xff, RZ, 0xc0, !PT ;  /* 0x000000ff04057812 */ /* 0x000fe200078ec0ff */
[----:B------:R-:W-:-:S03]  /*1bd20*/  FADD.FTZ R17, R22, R7 ;  /* 0x0000000716117221 */ /* 0x000fc60000010000 */
[----:B------:R-:W-:Y:S02]  /*1bd30*/  PRMT R7, R5, 0x5410, R6 ;  /* 0x0000541005077816 */ /* 0x000fe40000000006 */
[--C-:B------:R-:W-:Y:S02]  /*1bd40*/  SHF.R.U32.HI R6, RZ, 0x10, R4.reuse ;  /* 0x00000010ff067819 */ /* 0x100fe40000011604 */
[----:B------:R-:W-:Y:S02]  /*1bd50*/  SHF.R.U32.HI R5, RZ, 0x18, R4 ;  /* 0x00000018ff057819 */ /* 0x000fe40000011604 */
[----:B------:R-:W-:Y:S02]  /*1bd60*/  LOP3.LUT R4, R6, 0xff, RZ, 0xc0, !PT ;  /* 0x000000ff06047812 */ /* 0x000fe400078ec0ff */
[----:B------:R-:W-:Y:S01]  /*1bd70*/  LOP3.LUT R3, R2, 0xffff, RZ, 0xc0, !PT ;  /* 0x0000ffff02037812 */ /* 0x000fe200078ec0ff */
[----:B------:R-:W-:Y:S01]  /*1bd80*/  IMAD.MOV.U32 R55, RZ, RZ, R13 ;  /* 0x000000ffff377224 */ /* 0x000fe200078e000d */
[----:B------:R-:W-:-:S02]  /*1bd90*/  PRMT R13, R4, 0x5410, R5 ;  /* 0x00005410040d7816 */ /* 0x000fc40000000005 */
[----:B------:R-:W-:Y:S02]  /*1bda0*/  SHF.R.U32.HI R4, RZ, 0x8, R3 ;  /* 0x00000008ff047819 */ /* 0x000fe40000011603 */
[----:B------:R-:W-:Y:S01]  /*1bdb0*/  LOP3.LUT R3, R2, 0xff, RZ, 0xc0, !PT ;  /* 0x000000ff02037812 */ /* 0x000fe200078ec0ff */
[----:B------:R-:W-:Y:S02]  /*1bdc0*/  IMAD.MOV.U32 R56, RZ, RZ, R27 ;  /* 0x000000ffff387224 */ /* 0x000fe400078e001b */
[----:B------:R-:W-:Y:S01]  /*1bdd0*/  IMAD.MOV.U32 R27, RZ, RZ, R12 ;  /* 0x000000ffff1b7224 */ /* 0x000fe200078e000c */
[----:B------:R-:W-:Y:S02]  /*1bde0*/  PRMT R12, R3, 0x5410, R4 ;  /* 0x00005410030c7816 */ /* 0x000fe40000000004 */
[--C-:B------:R-:W-:Y:S02]  /*1bdf0*/  SHF.R.U32.HI R3, RZ, 0x10, R2.reuse ;  /* 0x00000010ff037819 */ /* 0x100fe40000011602 */
[----:B------:R-:W-:-:S02]  /*1be00*/  SHF.R.U32.HI R4, RZ, 0x18, R2 ;  /* 0x00000018ff047819 */ /* 0x000fc40000011602 */
[----:B------:R-:W-:-:S05]  /*1be10*/  HSET2.LE.AND R2, R7, R0, PT ;  /* 0x0000000007027233 */ /* 0x000fca0003803000 */
[----:B------:R-:W-:Y:S01]  /*1be20*/  LOP3.LUT R8, R2, R45, RZ, 0xc0, !PT ;  /* 0x0000002d02087212 */ /* 0x000fe200078ec0ff */
[----:B---3--:R-:W-:Y:S02]  /*1be30*/  VIADD R2, R232, 0x4 ;  /* 0x00000004e8027836 */ /* 0x008fe40000000000 */
[----:B------:R-:W3:Y:S01]  /*1be40*/  LDL R232, [R1+0x64] ;  /* 0x0000640001e87983 */ /* 0x000ee20000100800 */
[----:B------:R-:W-:-:S04]  /*1be50*/  LOP3.LUT R3, R3, 0xff, RZ, 0xc0, !PT ;  /* 0x000000ff03037812 */ /* 0x000fc800078ec0ff */
[----:B------:R-:W-:Y:S01]  /*1be60*/  PRMT R9, R3, 0x5410, R4 ;  /* 0x0000541003097816 */ /* 0x000fe20000000004 */
[----:B------:R-:W-:-:S03]  /*1be70*/  IMAD.WIDE.U32 R2, R2, -0x326172a9, RZ ;  /* 0xcd9e8d5702027825 */ /* 0x000fc600078e00ff */
[----:B------:R-:W-:-:S05]  /*1be80*/  LOP3.LUT R4, R71, UR26, R2, 0x96, !PT ;  /* 0x0000001a47047c12 */ /* 0x000fca000f8e9602 */
[----:B------:R-:W-:Y:S01]  /*1be90*/  IMAD.WIDE.U32 R10, R4, -0x2daee0ad, RZ ;  /* 0xd2511f53040a7825 */ /* 0x000fe200078e00ff */
[C---:B------:R-:W-:Y:S02]  /*1bea0*/  PRMT R172, R230.reuse, 0x7610, R172 ;  /* 0x00007610e6ac7816 */ /* 0x040fe400000000ac */
[----:B------:R-:W-:Y:S01]  /*1beb0*/  PRMT R139, R230, 0x7632, R139 ;  /* 0x00007632e68b7816 */ /* 0x000fe2000000008b */
[----:B------:R-:W-:Y:S01]  /*1bec0*/  IMAD.MOV.U32 R230, RZ, RZ, R25 ;  /* 0x000000ffffe67224 */ /* 0x000fe200078e0019 */
[C---:B------:R-:W-:Y:S01]  /*1bed0*/  PRMT R138, R228.reuse, 0x7610, R138 ;  /* 0x00007610e48a7816 */ /* 0x040fe2000000008a */
[----:B------:R-:W-:Y:S01]  /*1bee0*/  @!P0 HADD2 R64, -R136.H0_H0, -RZ.H0_H0 ;  /* 0xa00000ff88408230 */ /* 0x000fe20000000900 */
[----:B------:R-:W-:-:S03]  /*1bef0*/  PRMT R137, R228, 0x7632, R137 ;  /* 0x00007632e4897816 */ /* 0x000fc60000000089 */
[----:B------:R-:W-:Y:S01]  /*1bf00*/  @!P3 HADD2 R69, -R138.H0_H0, -RZ.H0_H0 ;  /* 0xa00000ff8a45b230 */ /* 0x000fe20000000900 */
[----:B------:R-:W-:Y:S02]  /*1bf10*/  PRMT R80, R173, 0x5410, R136 ;  /* 0x00005410ad507816 */ /* 0x000fe40000000088 */
[----:B------:R-:W-:Y:S02]  /*1bf20*/  @!P0 PRMT R136, R64, 0x5410, RZ ;  /* 0x0000541040888816 */ /* 0x000fe400000000ff */
[----:B------:R-:W-:Y:S01]  /*1bf30*/  PRMT R64, R138, 0x5410, R137 ;  /* 0x000054108a407816 */ /* 0x000fe20000000089 */
[----:B------:R-:W-:Y:S01]  /*1bf40*/  IMAD.MOV.U32 R228, RZ, RZ, R27 ;  /* 0x000000ffffe47224 */ /* 0x000fe200078e001b */
[----:B------:R-:W-:Y:S01]  /*1bf50*/  @!P3 PRMT R138, R69, 0x5410, RZ ;  /* 0x00005410458ab816 */ /* 0x000fe200000000ff */
[----:B------:R-:W-:Y:S01]  /*1bf60*/  IMAD.MOV.U32 R69, RZ, RZ, R26 ;  /* 0x000000ffff457224 */ /* 0x000fe200078e001a */
[----:B------:R-:W-:Y:S01]  /*1bf70*/  PRMT R14, R172, 0x5410, R139 ;  /* 0x00005410ac0e7816 */ /* 0x000fe2000000008b */
[----:B------:R-:W-:Y:S01]  /*1bf80*/  STG.E.U16 desc[UR24][R20.64+-0x100], R15 ;  /* 0xffff000f14007986 */ /* 0x000fe2000c101518 */
[----:B------:R-:W-:-:S02]  /*1bf90*/  IMAD.MOV.U32 R60, RZ, RZ, R40 ;  /* 0x000000ffff3c7224 */ /* 0x000fc400078e0028 */
[----:B------:R-:W-:Y:S02]  /*1bfa0*/  IMAD.MOV.U32 R61, RZ, RZ, R41 ;  /* 0x000000ffff3d7224 */ /* 0x000fe400078e0029 */
[----:B------:R-:W-:Y:S02]  /*1bfb0*/  IMAD.MOV.U32 R63, RZ, RZ, R43 ;  /* 0x000000ffff3f7224 */ /* 0x000fe400078e002b */
[----:B------:R-:W-:Y:S02]  /*1bfc0*/  @!P2 HADD2 R62, -R174.H0_H0, -RZ.H0_H0 ;  /* 0xa00000ffae3ea230 */ /* 0x000fe40000000900 */
[----:B------:R-:W-:Y:S02]  /*1bfd0*/  @!P1 HADD2 R65, -R173.H0_H0, -RZ.H0_H0 ;  /* 0xa00000ffad419230 */ /* 0x000fe40000000900 */
[----:B------:R-:W-:Y:S01]  /*1bfe0*/  @!P6 HADD2 R66, -R172.H0_H0, -RZ.H0_H0 ;  /* 0xa00000ffac42e230 */ /* 0x000fe20000000900 */
[----:B------:R-:W-:Y:S01]  /*1bff0*/  @!P2 PRMT R174, R62, 0x5410, RZ ;  /* 0x000054103eaea816 */ /* 0x000fe200000000ff */
[----:B------:R-:W-:-:S02]  /*1c000*/  @!P5 HADD2 R67, -R139.H0_H0, -RZ.H0_H0 ;  /* 0xa00000ff8b43d230 */ /* 0x000fc40000000900 */
[----:B------:R-:W-:Y:S01]  /*1c010*/  IMAD.MOV.U32 R62, RZ, RZ, R44 ;  /* 0x000000ffff3e7224 */ /* 0x000fe200078e002c */
[----:B------:R-:W-:Y:S01]  /*1c020*/  @!P1 PRMT R173, R65, 0x5410, RZ ;  /* 0x0000541041ad9816 */ /* 0x000fe200000000ff */
[----:B------:R-:W-:Y:S01]  /*1c030*/  IMAD.MOV.U32 R233, RZ, RZ, R55 ;  /* 0x000000ffffe97224 */ /* 0x000fe200078e0037 */
[----:B------:R-:W-:Y:S01]  /*1c040*/  @!P6 PRMT R172, R66, 0x5410, RZ ;  /* 0x0000541042ace816 */ /* 0x000fe200000000ff */
[----:B------:R-:W-:Y:S01]  /*1c050*/  IMAD.MOV.U32 R66, RZ, RZ, R52 ;  /* 0x000000ffff427224 */ /* 0x000fe200078e0034 */
[----:B------:R-:W-:Y:S01]  /*1c060*/  @!P5 PRMT R139, R67, 0x5410, RZ ;  /* 0x00005410438bd816 */ /* 0x000fe200000000ff */
[----:B------:R-:W-:Y:S02]  /*1c070*/  IMAD.MOV.U32 R67, RZ, RZ, R53 ;  /* 0x000000ffff437224 */ /* 0x000fe400078e0035 */
[----:B------:R-:W-:Y:S02]  /*1c080*/  IMAD.MOV.U32 R65, RZ, RZ, R54 ;  /* 0x000000ffff417224 */ /* 0x000fe400078e0036 */
[----:B------:R-:W-:Y:S01]  /*1c090*/  IMAD.MOV.U32 R71, RZ, RZ, R47 ;  /* 0x000000ffff477224 */ /* 0x000fe200078e002f */
[----:B---3--:R-:W-:-:S05]  /*1c0a0*/  LOP3.LUT R3, R3, R232, RZ, 0x3c, !PT ;  /* 0x000000e803037212 */ /* 0x008fca00078e3cff */
[----:B------:R-:W-:-:S05]  /*1c0b0*/  IMAD.WIDE.U32 R2, R3, -0x2daee0ad, RZ ;  /* 0xd2511f5303027825 */ /* 0x000fca00078e00ff */
[----:B------:R-:W-:-:S05]  /*1c0c0*/  LOP3.LUT R3, R3, UR4, R58, 0x96, !PT ;  /* 0x0000000403037c12 */ /* 0x000fca000f8e963a */
[----:B------:R-:W-:Y:S01]  /*1c0d0*/  IMAD.WIDE.U32 R4, R3, -0x326172a9, RZ ;  /* 0xcd9e8d5703047825 */ /* 0x000fe200078e00ff */
[----:B------:R-:W-:-:S04]  /*1c0e0*/  LOP3.LUT R6, R11, UR41, R2, 0x96, !PT ;  /* 0x000000290b067c12 */ /* 0x000fc8000f8e9602 */
[----:B------:R-:W-:-:S05]  /*1c0f0*/  LOP3.LUT R2, R5, UR42, R70, 0x96, !PT ;  /* 0x0000002a05027c12 */ /* 0x000fca000f8e9646 */
[----:B------:R-:W-:-:S05]  /*1c100*/  IMAD.WIDE.U32 R2, R2, -0x2daee0ad, RZ ;  /* 0xd2511f5302027825 */ /* 0x000fca00078e00ff */
[----:B------:R-:W-:Y:S01]  /*1c110*/  LOP3.LUT R5, R3, UR39, R10, 0x96, !PT ;  /* 0x0000002703057c12 */ /* 0x000fe2000f8e960a */
[----:B------:R-:W-:-:S04]  /*1c120*/  IMAD.WIDE.U32 R10, R6, -0x326172a9, RZ ;  /* 0xcd9e8d57060a7825 */ /* 0x000fc800078e00ff */
[----:B------:R-:W-:Y:S01]  /*1c130*/  IMAD.WIDE.U32 R22, R5, -0x326172a9, RZ ;  /* 0xcd9e8d5705167825 */ /* 0x000fe200078e00ff */
[----:B------:R-:W-:-:S05]  /*1c140*/  LOP3.LUT R3, R11, UR40, R4, 0x96, !PT ;  /* 0x000000280b037c12 */ /* 0x000fca000f8e9604 */
[----:B------:R-:W-:Y:S01]  /*1c150*/  IMAD.WIDE.U32 R6, R3, -0x2daee0ad, RZ ;  /* 0xd2511f5303067825 */ /* 0x000fe200078e00ff */
[----:B------:R-:W-:-:S05]  /*1c160*/  LOP3.LUT R3, R23, UR38, R10, 0x96, !PT ;  /* 0x0000002617037c12 */ /* 0x000fca000f8e960a */
[----:B------:R-:W-:Y:S01]  /*1c170*/  IMAD.WIDE.U32 R24, R3, -0x2daee0ad, RZ ;  /* 0xd2511f5303187825 */ /* 0x000fe200078e00ff */
[----:B------:R-:W-:Y:S02]  /*1c180*/  LOP3.LUT R7, R7, UR37, R2, 0x96, !PT ;  /* 0x0000002507077c12 */ /* 0x000fe4000f8e9602 */
[--C-:B------:R-:W-:Y:S02]  /*1c190*/  HSET2.LE.AND R2, R13, R0.reuse, PT ;  /* 0x000000000d027233 */ /* 0x100fe40003803000 */
[--C-:B------:R-:W-:Y:S02]  /*1c1a0*/  HSET2.LE.AND R3, R12, R0.reuse, PT ;  /* 0x000000000c037233 */ /* 0x100fe40003803000 */
[----:B------:R-:W-:Y:S02]  /*1c1b0*/  LOP3.LUT R6, R25, UR18, R6, 0x96, !PT ;  /* 0x0000001219067c12 */ /* 0x000fe4000f8e9606 */
[----:B------:R-:W-:Y:S01]  /*1c1c0*/  HSET2.LE.AND R4, R9, R0, PT ;  /* 0x0000000009047233 */ /* 0x000fe20003803000 */
[----:B------:R-:W-:Y:S01]  /*1c1d0*/  IMAD.WIDE.U32 R26, R7, -0x326172a9, RZ ;  /* 0xcd9e8d57071a7825 */ /* 0x000fe200078e00ff */
[----:B------:R-:W-:-:S02]  /*1c1e0*/  LOP3.LUT R9, R2, R57, RZ, 0xc0, !PT ;  /* 0x0000003902097212 */ /* 0x000fc400078ec0ff */
[----:B------:R-:W-:Y:S01]  /*1c1f0*/  LOP3.LUT R10, R3, R46, RZ, 0xc0, !PT ;  /* 0x0000002e030a7212 */ /* 0x000fe200078ec0ff */
[----:B------:R-:W-:Y:S01]  /*1c200*/  IMAD.WIDE.U32 R2, R6, -0x326172a9, RZ ;  /* 0xcd9e8d5706027825 */ /* 0x000fe200078e00ff */
[----:B------:R-:W-:-:S04]  /*1c210*/  LOP3.LUT R11, R4, R36, RZ, 0xc0, !PT ;  /* 0x00000024040b7212 */ /* 0x000fc800078ec0ff */
[----:B------:R-:W-:-:S04]  /*1c220*/  LOP3.LUT R5, R3, UR27, R26, 0x96, !PT ;  /* 0x0000001b03057c12 */ /* 0x000fc8000f8e961a */
[----:B------:R-:W-:-:S04]  /*1c230*/  LOP3.LUT R4, R5, 0xffff, RZ, 0xc0, !PT ;  /* 0x0000ffff05047812 */ /* 0x000fc800078ec0ff */
[----:B------:R-:W-:Y:S02]  /*1c240*/  SHF.R.U32.HI R6, RZ, 0x8, R4 ;  /* 0x00000008ff067819 */ /* 0x000fe40000011604 */
[----:B------:R-:W-:Y:S02]  /*1c250*/  LOP3.LUT R4, R5, 0xff, RZ, 0xc0, !PT ;  /* 0x000000ff05047812 */ /* 0x000fe400078ec0ff */
[--C-:B------:R-:W-:Y:S02]  /*1c260*/  SHF.R.U32.HI R7, RZ, 0x10, R5.reuse ;  /* 0x00000010ff077819 */ /* 0x100fe40000011605 */
[----:B------:R-:W-:Y:S02]  /*1c270*/  PRMT R4, R4, 0x5410, R6 ;  /* 0x0000541004047816 */ /* 0x000fe40000000006 */
[----:B------:R-:W-:Y:S02]  /*1c280*/  SHF.R.U32.HI R6, RZ, 0x18, R5 ;  /* 0x00000018ff067819 */ /* 0x000fe40000011605 */
[----:B------:R-:W-:-:S02]  /*1c290*/  LOP3.LUT R5, R7, 0xff, RZ, 0xc0, !PT ;  /* 0x000000ff07057812 */ /* 0x000fc400078ec0ff */
[C---:B------:R-:W-:Y:S02]  /*1c2a0*/  LOP3.LUT R3, R2.reuse, 0xffff, RZ, 0xc0, !PT ;  /* 0x0000ffff02037812 */ /* 0x040fe400078ec0ff */
[----:B------:R-:W-:Y:S02]  /*1c2b0*/  PRMT R12, R5, 0x5410, R6 ;  /* 0x00005410050c7816 */ /* 0x000fe40000000006 */
        /* <DEDUP_REMOVED lines=9> */
[----:B------:R-:W1:Y:S01]  /*1c350*/  LDSM.16.MT88.4 R12, [R190+0xa000] ;  /* 0x00a00000be0c783b */ /* 0x000e620000004200 */
[--C-:B------:R-:W-:Y:S02]  /*1c360*/  HSET2.LE.AND R4, R4, R0.reuse, PT ;  /* 0x0000000004047233 */ /* 0x100fe40003803000 */
[--C-:B------:R-:W-:Y:S02]  /*1c370*/  HSET2.LE.AND R3, R6, R0.reuse, PT ;  /* 0x0000000006037233 */ /* 0x100fe40003803000 */
[----:B------:R-:W-:Y:S02]  /*1c380*/  HSET2.LE.AND R7, R7, R0, PT ;  /* 0x0000000007077233 */ /* 0x000fe40003803000 */
[----:B------:R-:W-:Y:S02]  /*1c390*/  LOP3.LUT R4, R4, R18, RZ, 0xc0, !PT ;  /* 0x0000001204047212 */ /* 0x000fe400078ec0ff */
[----:B------:R-:W-:-:S02]  /*1c3a0*/  LOP3.LUT R6, R3, R19, RZ, 0xc0, !PT ;  /* 0x0000001303067212 */ /* 0x000fc400078ec0ff */
[----:B------:R-:W-:Y:S01]  /*1c3b0*/  LOP3.LUT R7, R7, R16, RZ, 0xc0, !PT ;  /* 0x0000001007077212 */ /* 0x000fe200078ec0ff */
        /* <DEDUP_REMOVED lines=8> */
[----:B------:R-:W-:-:S04]  /*1c440*/  IMAD.MOV.U32 R70, RZ, RZ, R42 ;  /* 0x000000ffff467224 */ /* 0x000fc800078e002a */
[-C--:B-1----:R-:W-:Y:S06]  /*1c450*/  HMMA.16816.F32 R160, R8, R12.reuse, R160 ;  /* 0x0000000c08a0723c */ /* 0x082fec00000018a0 */
[C---:B------:R-:W-:Y:S06]  /*1c460*/  HMMA.16816.F32 R144, R4.reuse, R12, R144 ;  /* 0x0000000c0490723c */ /* 0x040fec0000001890 */
[-C--:B------:R-:W-:Y:S06]  /*1c470*/  HMMA.16816.F32 R140, R4, R14.reuse, R140 ;  /* 0x0000000e048c723c */ /* 0x080fec000000188c */
[----:B------:R-:W-:Y:S01]  /*1c480*/  HMMA.16816.F32 R40, R8, R14, R156 ;  /* 0x0000000e0828723c */ /* 0x000fe2000000189c */
[----:B------:R-:W1:Y:S01]  /*1c490*/  LDSM.16.MT88.4 R12, [R195+0xa000] ;  /* 0x00a00000c30c783b */ /* 0x000e620000004200 */
[----:B------:R-:W-:-:S02]  /*1c4a0*/  IMAD.MOV.U32 R232, RZ, RZ, R56 ;  /* 0x000000ffffe87224 */ /* 0x000fc400078e0038 */
[----:B------:R-:W-:Y:S02]  /*1c4b0*/  @!P4 HADD2 R68, -R137.H0_H0, -RZ.H0_H0 ;  /* 0xa00000ff8944c230 */ /* 0x000fe40000000900 */
[----:B------:R-:W-:Y:S02]  /*1c4c0*/  IMAD.MOV.U32 R48, RZ, RZ, R201 ;  /* 0x000000ffff307224 */ /* 0x000fe400078e00c9 */
[----:B------:R-:W-:Y:S01]  /*1c4d0*/  IMAD.MOV.U32 R49, RZ, RZ, R200 ;  /* 0x000000ffff317224 */ /* 0x000fe200078e00c8 */
[----:B------:R-:W-:Y:S02]  /*1c4e0*/  MOV R156, R71 ;  /* 0x00000047009c7202 */ /* 0x000fe40000000f00 */
[----:B------:R-:W-:Y:S01]  /*1c4f0*/  @!P4 PRMT R137, R68, 0x5410, RZ ;  /* 0x000054104489c816 */ /* 0x000fe200000000ff */
[----:B------:R-:W-:Y:S01]  /*1c500*/  IMAD.MOV.U32 R68, RZ, RZ, R199 ;  /* 0x000000ffff447224 */ /* 0x000fe200078e00c7 */
[----:B------:R-:W-:Y:S01]  /*1c510*/  STG.E.U16 desc[UR24][R20.64+-0xfe], R214 ;  /* 0xffff02d614007986 */ /* 0x000fe2000c101518 */
        /* <DEDUP_REMOVED lines=9> */
[----:B------:R-:W-:Y:S02]  /*1c5b0*/  IMAD.MOV.U32 R165, RZ, RZ, R67 ;  /* 0x000000ffffa57224 */ /* 0x000fe400078e0043 */
[----:B------:R-:W-:Y:S02]  /*1c5c0*/  IMAD.MOV.U32 R166, RZ, RZ, R66 ;  /* 0x000000ffffa67224 */ /* 0x000fe400078e0042 */
[----:B------:R-:W-:Y:S02]  /*1c5d0*/  IMAD.MOV.U32 R167, RZ, RZ, R65 ;  /* 0x000000ffffa77224 */ /* 0x000fe400078e0041 */
[----:B------:R-:W-:-:S02]  /*1c5e0*/  IMAD.MOV.U32 R3, RZ, RZ, R232 ;  /* 0x000000ffff037224 */ /* 0x000fc400078e00e8 */
[----:B------:R-:W-:Y:S02]  /*1c5f0*/  IMAD.MOV.U32 R164, RZ, RZ, R69 ;  /* 0x000000ffffa47224 */ /* 0x000fe400078e0045 */
[----:B------:R-:W-:Y:S01]  /*1c600*/  IMAD.MOV.U32 R16, RZ, RZ, R233 ;  /* 0x000000ffff107224 */ /* 0x000fe200078e00e9 */
[----:B------:R-:W-:Y:S01]  /*1c610*/  STG.E.U16 desc[UR24][R32.64+-0x100], R212 ;  /* 0xffff00d420007986 */ /* 0x000fe2000c101518 */
[----:B------:R-:W-:Y:S02]  /*1c620*/  IMAD.MOV.U32 R67, RZ, RZ, R79 ;  /* 0x000000ffff437224 */ /* 0x000fe400078e004f */
[----:B------:R-:W-:Y:S01]  /*1c630*/  IMAD.MOV.U32 R232, RZ, RZ, R78 ;  /* 0x000000ffffe87224 */ /* 0x000fe200078e004e */
[----:B------:R-:W-:Y:S01]  /*1c640*/  STG.E.U16 desc[UR24][R32.64+-0xfe], R213 ;  /* 0xffff02d520007986 */ /* 0x000fe2000c101518 */
[----:B------:R-:W-:Y:S02]  /*1c650*/  IMAD.MOV.U32 R66, RZ, RZ, R77 ;  /* 0x000000ffff427224 */ /* 0x000fe400078e004d */
[----:B------:R-:W-:Y:S01]  /*1c660*/  IMAD.MOV.U32 R65, RZ, RZ, R76 ;  /* 0x000000ffff417224 */ /* 0x000fe200078e004c */
[----:B------:R3:W5:Y:S01]  /*1c670*/  LDL.LU R200, [R1+0xd8] ;  /* 0x0000d80001c87983 */ /* 0x0007620000300800 */
[----:B------:R-:W-:Y:S01]  /*1c680*/  IMAD.MOV.U32 R103, RZ, RZ, R70 ;  /* 0x000000ffff677224 */ /* 0x000fe200078e0046 */
[----:B-1----:R-:W-:Y:S01]  /*1c690*/  HMMA.16816.F32 R228, R8, R12, R228 ;  /* 0x0000000c08e4723c */ /* 0x002fe200000018e4 */
        /* <DEDUP_REMOVED lines=8> */
[----:B------:R-:W-:Y:S04]  /*1c720*/  STG.E.U16 desc[UR24][R30.64+-0x100], R183 ;  /* 0xffff00b71e007986 */ /* 0x000fe8000c101518 */
[----:B------:R-:W-:Y:S01]  /*1c730*/  STG.E.U16 desc[UR24][R30.64+-0xfe], R182 ;  /* 0xffff02b61e007986 */ /* 0x000fe2000c101518 */
[----:B------:R-:W-:Y:S03]  /*1c740*/  HMMA.16816.F32 R116, R8, R14, R156 ;  /* 0x0000000e0874723c */ /* 0x000fe6000000189c */
        /* <DEDUP_REMOVED lines=9> */
[----:B------:R-:W4:Y:S01]  /*1c7e0*/  LDSM.16.MT88.4 R16, [R195+0xb000] ;  /* 0x00b00000c310783b */ /* 0x000f220000004200 */
[-C--:B-1----:R-:W-:Y:S06]  /*1c7f0*/  HMMA.16816.F32 R236, R8, R12.reuse, R164 ;  /* 0x0000000c08ec723c */ /* 0x082fec00000018a4 */
[C---:B------:R-:W-:Y:S06]  /*1c800*/  HMMA.16816.F32 R72, R4.reuse, R12, R72 ;  /* 0x0000000c0448723c */ /* 0x040fec0000001848 */
[-C--:B------:R-:W-:Y:S06]  /*1c810*/  HMMA.16816.F32 R84, R4, R14.reuse, R128 ;  /* 0x0000000e0454723c */ /* 0x080fec0000001880 */
[----:B------:R-:W-:Y:S01]  /*1c820*/  HMMA.16816.F32 R232, R8, R14, R232 ;  /* 0x0000000e08e8723c */ /* 0x000fe200000018e8 */
[----:B------:R-:W1:Y:S01]  /*1c830*/  LDSM.16.MT88.4 R12, [R192+0xb000] ;  /* 0x00b00000c00c783b */ /* 0x000e620000004200 */
[----:B------:R-:W-:-:S02]  /*1c840*/  IMAD.MOV.U32 R2, RZ, RZ, R246 ;  /* 0x000000ffff027224 */ /* 0x000fc400078e00f6 */
[----:B------:R-:W-:Y:S02]  /*1c850*/  IMAD.MOV.U32 R50, RZ, RZ, R249 ;  /* 0x000000ffff327224 */ /* 0x000fe400078e00f9 */
[----:B------:R-:W-:Y:S02]  /*1c860*/  IMAD.MOV.U32 R248, RZ, RZ, R198 ;  /* 0x000000fffff87224 */ /* 0x000fe400078e00c6 */
[----:B------:R-:W-:Y:S02]  /*1c870*/  IMAD.MOV.U32 R249, RZ, RZ, R197 ;  /* 0x000000fffff97224 */ /* 0x000fe400078e00c5 */
[----:B------:R-:W-:Y:S02]  /*1c880*/  IMAD.MOV.U32 R250, RZ, RZ, R196 ;  /* 0x000000fffffa7224 */ /* 0x000fe400078e00c4 */
[----:B------:R-:W-:Y:S02]  /*1c890*/  IMAD.MOV.U32 R251, RZ, RZ, R193 ;  /* 0x000000fffffb7224 */ /* 0x000fe400078e00c1 */
[----:B------:R-:W-:Y:S01]  /*1c8a0*/  IMAD.MOV.U32 R247, RZ, RZ, R189 ;  /* 0x000000fffff77224 */ /* 0x000fe200078e00bd */
[----:B----4-:R-:W-:Y:S01]  /*1c8b0*/  HMMA.16816.F32 R100, R8, R16, R100 ;  /* 0x000000100864723c */ /* 0x010fe20000001864 */
[----:B------:R-:W-:-:S02]  /*1c8c0*/  IMAD.MOV.U32 R246, RZ, RZ, R191 ;  /* 0x000000fffff67224 */ /* 0x000fc400078e00bf */
[----:B------:R-:W-:Y:S02]  /*1c8d0*/  IMAD.MOV.U32 R113, RZ, RZ, R3 ;  /* 0x000000ffff717224 */ /* 0x000fe400078e0003 */
[----:B------:R-:W-:Y:S01]  /*1c8e0*/  IMAD.MOV.U32 R158, RZ, RZ, R49 ;  /* 0x000000ffff9e7224 */ /* 0x000fe200078e0031 */
[----:B------:R-:W-:Y:S01]  /*1c8f0*/  MOV R159, R67 ;  /* 0x00000043009f7202 */ /* 0x000fe20000000f00 */
[C---:B-1----:R-:W-:Y:S06]  /*1c900*/  HMMA.16816.F32 R88, R4.reuse, R12, R88 ;  /* 0x0000000c0458723c */ /* 0x042fec0000001858 */
[----:B------:R-:W-:Y:S01]  /*1c910*/  HMMA.16816.F32 R92, R4, R14, R92 ;  /* 0x0000000e045c723c */ /* 0x000fe2000000185c */
[----:B------:R-:W-:Y:S01]  /*1c920*/  IMAD.MOV.U32 R115, RZ, RZ, R2 ;  /* 0x000000ffff737224 */ /* 0x000fe200078e0002 */
[----:B--2---:R-:W-:Y:S04]  /*1c930*/  STG.E.U16 desc[UR24][R28.64+-0x100], R172 ;  /* 0xffff00ac1c007986 */ /* 0x004fe8000c101518 */
[C---:B------:R-:W-:Y:S01]  /*1c940*/  HMMA.16816.F32 R248, R8.reuse, R12, R248 ;  /* 0x0000000c08f8723c */ /* 0x040fe200000018f8 */
[----:B------:R-:W-:Y:S01]  /*1c950*/  IMAD.MOV.U32 R166, RZ, RZ, R66 ;  /* 0x000000ffffa67224 */ /* 0x000fe200078e0042 */
[----:B------:R-:W-:Y:S04]  /*1c960*/  STG.E.U16 desc[UR24][R28.64+-0xfe], R139 ;  /* 0xffff028b1c007986 */ /* 0x000fe8000c101518 */
[----:B------:R-:W-:Y:S01]  /*1c970*/  HMMA.16816.F32 R244, R8, R14, R244 ;  /* 0x0000000e08f4723c */ /* 0x000fe200000018f4 */
[----:B------:R-:W1:Y:S01]  /*1c980*/  LDSM.16.MT88.4 R12, [R194+0xb000] ;  /* 0x00b00000c20c783b */ /* 0x000e620000004200 */
[----:B------:R-:W-:-:S02]  /*1c990*/  IMAD.MOV.U32 R49, RZ, RZ, R51 ;  /* 0x000000ffff317224 */ /* 0x000fc400078e0033 */
[----:B------:R-:W-:Y:S01]  /*1c9a0*/  IMAD.MOV.U32 R167, RZ, RZ, R65 ;  /* 0x000000ffffa77224 */ /* 0x000fe200078e0041 */
[----:B------:R3:W5:Y:S01]  /*1c9b0*/  LDL.LU R198, [R1+0xd0] ;  /* 0x0000d00001c67983 */ /* 0x0007620000300800 */
[----:B------:R-:W-:Y:S01]  /*1c9c0*/  IMAD.MOV.U32 R51, RZ, RZ, R99 ;  /* 0x000000ffff337224 */ /* 0x000fe200078e0063 */
[C---:B------:R-:W-:Y:S01]  /*1c9d0*/  HMMA.16816.F32 R104, R4.reuse, R16, R104 ;  /* 0x000000100468723c */ /* 0x040fe20000001868 */
[----:B------:R-:W-:Y:S02]  /*1c9e0*/  IMAD.MOV.U32 R99, RZ, RZ, R100 ;  /* 0x000000ffff637224 */ /* 0x000fe400078e0064 */
[----:B------:R-:W-:Y:S02]  /*1c9f0*/  IMAD.MOV.U32 R67, RZ, RZ, R101 ;  /* 0x000000ffff437224 */ /* 0x000fe400078e0065 */
[----:B------:R-:W-:Y:S01]  /*1ca00*/  IMAD.MOV.U32 R66, RZ, RZ, R102 ;  /* 0x000000ffff427224 */ /* 0x000fe200078e0066 */
[----:B------:R-:W-:Y:S01]  /*1ca10*/  HMMA.16816.F32 R108, R4, R18, R108 ;  /* 0x00000012046c723c */ /* 0x000fe2000000186c */
[----:B------:R-:W-:-:S02]  /*1ca20*/  IMAD.MOV.U32 R65, RZ, RZ, R103 ;  /* 0x000000ffff417224 */ /* 0x000fc400078e0067 */
[----:B------:R-:W-:-:S03]  /*1ca30*/  IMAD.WIDE.U32 R2, R35, -0x2daee0ad, RZ ;  /* 0xd2511f5323027825 */ /* 0x000fc600078e00ff */
[----:B------:R-:W-:Y:S06]  /*1ca40*/  HMMA.16816.F32 R240, R8, R18, R240 ;  /* 0x0000001208f0723c */ /* 0x000fec00000018f0 */
[C---:B-1----:R-:W-:Y:S01]  /*1ca50*/  HMMA.16816.F32 R120, R4.reuse, R12, R120 ;  /* 0x0000000c0478723c */ /* 0x042fe20000001878 */
[----:B------:R-:W-:Y:S01]  /*1ca60*/  IMAD.MOV.U32 R26, RZ, RZ, R167 ;  /* 0x000000ffff1a7224 */ /* 0x000fe200078e00a7 */
[----:B------:R-:W-:Y:S04]  /*1ca70*/  STG.E.U16 desc[UR24][R20.64+-0xf0], R211 ;  /* 0xffff10d314007986 */ /* 0x000fe8000c101518 */
[----:B------:R-:W-:Y:S01]  /*1ca80*/  HMMA.16816.F32 R100, R4, R14, R124 ;  /* 0x0000000e0464723c */ /* 0x000fe2000000187c */
[----:B------:R-:W-:Y:S04]  /*1ca90*/  STG.E.U16 desc[UR24][R20.64+-0xee], R209 ;  /* 0xffff12d114007986 */ /* 0x000fe8000c101518 */
[----:B------:R3:W5:Y:S01]  /*1caa0*/  LDL.LU R197, [R1+0xcc] ;  /* 0x0000cc0001c57983 */ /* 0x0007620000300800 */
[C---:B------:R-:W-:Y:S06]  /*1cab0*/  HMMA.16816.F32 R4, R8.reuse, R12, R112 ;  /* 0x0000000c0804723c */ /* 0x040fec0000001870 */
[----:B------:R-:W-:Y:S01]  /*1cac0*/  HMMA.16816.F32 R16, R8, R14, R156 ;  /* 0x0000000e0810723c */ /* 0x000fe2000000189c */
[----:B------:R-:W-:Y:S01]  /*1cad0*/  SHF.R.U32.HI R12, RZ, 0x18, R2 ;  /* 0x00000018ff0c7819 */ /* 0x000fe20000011602 */
[----:B------:R-:W-:Y:S01]  /*1cae0*/  IMAD.MOV.U32 R35, RZ, RZ, R166 ;  /* 0x000000ffff237224 */ /* 0x000fe200078e00a6 */
[----:B------:R-:W-:Y:S04]  /*1caf0*/  LDSM.16.MT88.4 R156, [R192+0xa800] ;  /* 0x00a80000c09c783b */ /* 0x000fe80000004200 */
[----:B------:R-:W-:Y:S01]  /*1cb00*/  LOP3.LUT R11, R2, 0xff, RZ, 0xc0, !PT ;  /* 0x000000ff020b7812 */ /* 0x000fe200078ec0ff */
[----:B------:R-:W1:Y:S01]  /*1cb10*/  LDSM.16.MT88.4 R164, [R190+0xa800] ;  /* 0x00a80000bea4783b */ /* 0x000e620000004200 */
[----:B------:R-:W-:Y:S01]  /*1cb20*/  SHF.R.U32.HI R10, RZ, 0x10, R2 ;  /* 0x00000010ff0a7819 */ /* 0x000fe20000011602 */
[----:B------:R-:W-:-:S02]  /*1cb30*/  IMAD.MOV.U32 R23, RZ, RZ, R51 ;  /* 0x000000ffff177224 */ /* 0x000fc400078e0033 */
[----:B------:R-:W-:Y:S01]  /*1cb40*/  IMAD.MOV.U32 R25, RZ, RZ, R66 ;  /* 0x000000ffff197224 */ /* 0x000fe200078e0042 */
[----:B------:R-:W-:Y:S04]  /*1cb50*/  STG.E.U16 desc[UR24][R32.64+-0xf0], R208 ;  /* 0xffff10d020007986 */ /* 0x000fe8000c101518 */
[----:B------:R-:W-:Y:S01]  /*1cb60*/  STG.E.U16 desc[UR24][R32.64+-0xee], R207 ;  /* 0xffff12cf20007986 */ /* 0x000fe2000c101518 */
[----:B------:R-:W-:Y:S01]  /*1cb70*/  IMAD.MOV.U32 R115, RZ, RZ, R4 ;  /* 0x000000ffff737224 */ /* 0x000fe200078e0004 */
[----:B------:R-:W-:Y:S01]  /*1cb80*/  LOP3.LUT R4, R27, UR36, R22, 0x96, !PT ;  /* 0x000000241b047c12 */ /* 0x000fe2000f8e9616 */
[----:B------:R-:W-:Y:S01]  /*1cb90*/  IMAD.MOV.U32 R114, RZ, RZ, R5 ;  /* 0x000000ffff727224 */ /* 0x000fe200078e0005 */
[----:B------:R-:W-:Y:S01]  /*1cba0*/  LOP3.LUT R5, R3, UR21, R34, 0x96, !PT ;  /* 0x0000001503057c12 */ /* 0x000fe2000f8e9622 */
[----:B------:R-:W-:Y:S01]  /*1cbb0*/  IMAD.MOV.U32 R113, RZ, RZ, R6 ;  /* 0x000000ffff717224 */ /* 0x000fe200078e0006 */
[----:B------:R-:W-:Y:S01]  /*1cbc0*/  LOP3.LUT R6, R2, 0xffff, RZ, 0xc0, !PT ;  /* 0x0000ffff02067812 */ /* 0x000fe200078ec0ff */
[----:B------:R-:W-:Y:S01]  /*1cbd0*/  IMAD.WIDE.U32 R2, R4, -0x2daee0ad, RZ ;  /* 0xd2511f5304027825 */ /* 0x000fe200078e00ff */
[----:B------:R3:W5:Y:S02]  /*1cbe0*/  LDL.LU R196, [R1+0xc8] ;  /* 0x0000c80001c47983 */ /* 0x0007640000300800 */
[----:B------:R-:W-:-:S02]  /*1cbf0*/  SHF.R.U32.HI R6, RZ, 0x8, R6 ;  /* 0x00000008ff067819 */ /* 0x000fc40000011606 */
[----:B------:R-:W-:Y:S01]  /*1cc00*/  SHF.R.U32.HI R8, RZ, 0x10, R2 ;  /* 0x00000010ff087819 */ /* 0x000fe20000011602 */
[----:B------:R-:W-:Y:S01]  /*1cc10*/  IMAD.MOV.U32 R112, RZ, RZ, R7 ;  /* 0x000000ffff707224 */ /* 0x000fe200078e0007 */
[----:B------:R-:W-:Y:S01]  /*1cc20*/  LOP3.LUT R4, R3, UR21, R24, 0x96, !PT ;  /* 0x0000001503047c12 */ /* 0x000fe2000f8e9618 */
[----:B------:R-:W-:Y:S01]  /*1cc30*/  IMAD.MOV.U32 R27, RZ, RZ, R48 ;  /* 0x000000ffff1b7224 */ /* 0x000fe200078e0030 */
[----:B------:R-:W-:Y:S01]  /*1cc40*/  PRMT R14, R11, 0x5410, R6 ;  /* 0x000054100b0e7816 */ /* 0x000fe20000000006 */
[----:B------:R-:W-:Y:S01]  /*1cc50*/  IMAD.MOV.U32 R22, RZ, RZ, R49 ;  /* 0x000000ffff167224 */ /* 0x000fe200078e0031 */
[C---:B------:R-:W-:Y:S01]  /*1cc60*/  LOP3.LUT R3, R2.reuse, 0xffff, RZ, 0xc0, !PT ;  /* 0x0000ffff02037812 */ /* 0x040fe200078ec0ff */
[----:B------:R-:W-:Y:S01]  /*1cc70*/  IMAD.MOV.U32 R15, RZ, RZ, R50 ;  /* 0x000000ffff0f7224 */ /* 0x000fe200078e0032 */
[----:B------:R-:W-:Y:S01]  /*1cc80*/  LOP3.LUT R9, R2, 0xff, RZ, 0xc0, !PT ;  /* 0x000000ff02097812 */ /* 0x000fe200078ec0ff */
[----:B------:R-:W2:Y:S01]  /*1cc90*/  LDSM.16.MT88.4 R48, [R195+0xa800] ;  /* 0x00a80000c330783b */ /* 0x000ea20000004200 */
[----:B------:R-:W-:-:S02]  /*1cca0*/  SHF.R.U32.HI R7, RZ, 0x18, R2 ;  /* 0x00000018ff077819 */ /* 0x000fc40000011602 */
[----:B------:R-:W-:Y:S01]  /*1ccb0*/  LOP3.LUT R6, R10, 0xff, RZ, 0xc0, !PT ;  /* 0x000000ff0a067812 */ /* 0x000fe200078ec0ff */
[----:B------:R-:W-:Y:S01]  /*1ccc0*/  IMAD.MOV.U32 R34, RZ, RZ, R65 ;  /* 0x000000ffff227224 */ /* 0x000fe200078e0041 */
[----:B------:R-:W-:Y:S01]  /*1ccd0*/  LOP3.LUT R2, R8, 0xff, RZ, 0xc0, !PT ;  /* 0x000000ff08027812 */ /* 0x000fe200078ec0ff */
[----:B------:R-:W-:Y:S01]  /*1cce0*/  STG.E.U16 desc[UR24][R30.64+-0xf0], R181 ;  /* 0xffff10b51e007986 */ /* 0x000fe2000c101518 */
[----:B------:R-:W-:Y:S02]  /*1ccf0*/  PRMT R13, R6, 0x5410, R12 ;  /* 0x00005410060d7816 */ /* 0x000fe4000000000c */
[----:B------:R-:W-:Y:S01]  /*1cd00*/  SHF.R.U32.HI R3, RZ, 0x8, R3 ;  /* 0x00000008ff037819 */ /* 0x000fe20000011603 */
[----:B------:R-:W-:Y:S01]  /*1cd10*/  STG.E.U16 desc[UR24][R30.64+-0xee], R180 ;  /* 0xffff12b41e007986 */ /* 0x000fe2000c101518 */
[----:B------:R-:W-:Y:S02]  /*1cd20*/  PRMT R12, R2, 0x5410, R7 ;  /* 0x00005410020c7816 */ /* 0x000fe40000000007 */
[----:B------:R-:W-:Y:S01]  /*1cd30*/  LOP3.LUT R2, R5, 0xffff, RZ, 0xc0, !PT ;  /* 0x0000ffff05027812 */ /* 0x000fe200078ec0ff */
[----:B------:R3:W5:Y:S01]  /*1cd40*/  LDL.LU R193, [R1+0xc4] ;  /* 0x0000c40001c17983 */ /* 0x0007620000300800 */
[----:B------:R-:W-:-:S02]  /*1cd50*/  PRMT R11, R9, 0x5410, R3 ;  /* 0x00005410090b7816 */ /* 0x000fc40000000003 */
[----:B------:R-:W-:Y:S02]  /*1cd60*/  SHF.R.U32.HI R3, RZ, 0x8, R2 ;  /* 0x00000008ff037819 */ /* 0x000fe40000011602 */
[----:B------:R-:W-:Y:S02]  /*1cd70*/  SHF.R.U32.HI R8, RZ, 0x18, R5 ;  /* 0x00000018ff087819 */ /* 0x000fe40000011605 */
[----:B------:R-:W-:Y:S01]  /*1cd80*/  SHF.R.U32.HI R6, RZ, 0x10, R4 ;  /* 0x00000010ff067819 */ /* 0x000fe20000011604 */
[----:B------:R-:W-:Y:S01]  /*1cd90*/  IMAD.MOV.U32 R24, RZ, RZ, R67 ;  /* 0x000000ffff187224 */ /* 0x000fe200078e0043 */
[----:B------:R-:W-:Y:S01]  /*1cda0*/  LOP3.LUT R2, R5, 0xff, RZ, 0xc0, !PT ;  /* 0x000000ff05027812 */ /* 0x000fe200078ec0ff */
[----:B------:R-:W-:Y:S03]  /*1cdb0*/  STG.E.U16 desc[UR24][R28.64+-0xf0], R179 ;  /* 0xffff10b31c007986 */ /* 0x000fe6000c101518 */
[----:B------:R-:W-:Y:S01]  /*1cdc0*/  PRMT R10, R2, 0x5410, R3 ;  /* 0x00005410020a7816 */ /* 0x000fe20000000003 */
[----:B------:R-:W-:Y:S01]  /*1cdd0*/  STG.E.U16 desc[UR24][R28.64+-0xee], R178 ;  /* 0xffff12b21c007986 */ /* 0x000fe2000c101518 */
[----:B------:R-:W-:-:S02]  /*1cde0*/  SHF.R.U32.HI R3, RZ, 0x10, R5 ;  /* 0x00000010ff037819 */ /* 0x000fc40000011605 */
[C---:B------:R-:W-:Y:S01]  /*1cdf0*/  LOP3.LUT R2, R4.reuse, 0xffff, RZ, 0xc0, !PT ;  /* 0x0000ffff04027812 */ /* 0x040fe200078ec0ff */
[----:B------:R3:W5:Y:S01]  /*1ce00*/  LDL.LU R191, [R1+0xc0] ;  /* 0x0000c00001bf7983 */ /* 0x0007620000300800 */
[----:B------:R-:W-:Y:S02]  /*1ce10*/  LOP3.LUT R7, R4, 0xff, RZ, 0xc0, !PT ;  /* 0x000000ff04077812 */ /* 0x000fe400078ec0ff */
[----:B------:R-:W-:Y:S01]  /*1ce20*/  SHF.R.U32.HI R5, RZ, 0x18, R4 ;  /* 0x00000018ff057819 */ /* 0x000fe20000011604 */
[----:B------:R-:W-:Y:S01]  /*1ce30*/  STG.E.U16 desc[UR24][R20.64+-0xe0], R206 ;  /* 0xffff20ce14007986 */ /* 0x000fe2000c101518 */
[----:B------:R-:W-:Y:S02]  /*1ce40*/  LOP3.LUT R4, R3, 0xff, RZ, 0xc0, !PT ;  /* 0x000000ff03047812 */ /* 0x000fe400078ec0ff */
[----:B------:R-:W-:Y:S01]  /*1ce50*/  SHF.R.U32.HI R3, RZ, 0x8, R2 ;  /* 0x00000008ff037819 */ /* 0x000fe20000011602 */
[----:B------:R-:W-:Y:S01]  /*1ce60*/  STG.E.U16 desc[UR24][R20.64+-0xde], R205 ;  /* 0xffff22cd14007986 */ /* 0x000fe2000c101518 */
[----:B------:R-:W-:-:S02]  /*1ce70*/  LOP3.LUT R2, R6, 0xff, RZ, 0xc0, !PT ;  /* 0x000000ff06027812 */ /* 0x000fc400078ec0ff */
[----:B------:R-:W-:Y:S01]  /*1ce80*/  PRMT R8, R4, 0x5410, R8 ;  /* 0x0000541004087816 */ /* 0x000fe20000000008 */
[----:B------:R3:W5:Y:S01]  /*1ce90*/  LDL.LU R189, [R1+0xbc] ;  /* 0x0000bc0001bd7983 */ /* 0x0007620000300800 */
[----:B------:R-:W-:Y:S02]  /*1cea0*/  PRMT R6, R7, 0x5410, R3 ;  /* 0x0000541007067816 */ /* 0x000fe40000000003 */
[----:B------:R-:W-:Y:S02]  /*1ceb0*/  PRMT R9, R2, 0x5410, R5 ;  /* 0x0000541002097816 */ /* 0x000fe40000000005 */
[--C-:B------:R-:W-:Y:S02]  /*1cec0*/  HSET2.LE.AND R3, R8, R0.reuse, PT ;  /* 0x0000000008037233 */ /* 0x100fe40003803000 */
[--C-:B------:R-:W-:Y:S02]  /*1ced0*/  HSET2.LE.AND R4, R14, R0.reuse, PT ;  /* 0x000000000e047233 */ /* 0x100fe40003803000 */
[----:B------:R-:W-:-:S02]  /*1cee0*/  HSET2.LE.AND R5, R13, R0, PT ;  /* 0x000000000d057233 */ /* 0x000fc40003803000 */
[--C-:B------:R-:W-:Y:S02]  /*1cef0*/  HSET2.LE.AND R7, R11, R0.reuse, PT ;  /* 0x000000000b077233 */ /* 0x100fe40003803000 */
[--C-:B------:R-:W-:Y:S02]  /*1cf00*/  HSET2.LE.AND R2, R10, R0.reuse, PT ;  /* 0x000000000a027233 */ /* 0x100fe40003803000 */
[--C-:B------:R-:W-:Y:S02]  /*1cf10*/  HSET2.LE.AND R8, R12, R0.reuse, PT ;  /* 0x000000000c087233 */ /* 0x100fe40003803000 */
[--C-:B------:R-:W-:Y:S02]  /*1cf20*/  HSET2.LE.AND R6, R6, R0.reuse, PT ;  /* 0x0000000006067233 */ /* 0x100fe40003803000 */
[----:B------:R-:W-:Y:S01]  /*1cf30*/  HSET2.LE.AND R0, R9, R0, PT ;  /* 0x0000000009007233 */ /* 0x000fe20003803000 */
[----:B------:R-:W-:Y:S01]  /*1cf40*/  IMAD.MOV.U32 R9, RZ, RZ, R114 ;  /* 0x000000ffff097224 */ /* 0x000fe200078e0072 */
[----:B------:R-:W-:Y:S01]  /*1cf50*/  LOP3.LUT R127, R8, R80, RZ, 0xc0, !PT ;  /* 0x00000050087f7212 */ /* 0x000fe200078ec0ff */
        /* <DEDUP_REMOVED lines=8> */
[----:B------:R-:W4:Y:S01]  /*1cfe0*/  LDSM.16.MT88.4 R64, [R194+0xa800] ;  /* 0x00a80000c240783b */ /* 0x000f220000004200 */
[----:B------:R-:W-:-:S02]  /*1cff0*/  LOP3.LUT R131, R5, R83, RZ, 0xc0, !PT ;  /* 0x0000005305837212 */ /* 0x000fc400078ec0ff */
[----:B------:R-:W-:Y:S01]  /*1d000*/  LOP3.LUT R124, R6, R82, RZ, 0xc0, !PT ;  /* 0x00000052067c7212 */ /* 0x000fe200078ec0ff */
[----:B------:R-:W-:Y:S01]  /*1d010*/  LDSM.16.MT88.4 R96, [R192+0xb800] ;  /* 0x00b80000c060783b */ /* 0x000fe20000004200 */
[----:B------:R-:W-:-:S03]  /*1d020*/  LOP3.LUT R126, R7, R81, RZ, 0xc0, !PT ;  /* 0x00000051077e7212 */ /* 0x000fc600078ec0ff */
[----:B------:R-:W3:Y:S04]  /*1d030*/  LDSM.16.MT88.4 R80, [R190+0xb800] ;  /* 0x00b80000be50783b */ /* 0x000ee80000004200 */
[----:B------:R-:W3:Y:S04]  /*1d040*/  LDSM.16.MT88.4 R112, [R195+0xb800] ;  /* 0x00b80000c370783b */ /* 0x000ee80000004200 */
[----:B------:R-:W3:Y:S01]  /*1d050*/  LDSM.16.MT88.4 R4, [R194+0xb800] ;  /* 0x00b80000c204783b */ /* 0x000ee20000004200 */
[-C--:B-1----:R-:W-:Y:S06]  /*1d060*/  HMMA.16816.F32 R168, R128, R164.reuse, R168 ;  /* 0x000000a480a8723c */ /* 0x082fec00000018a8 */
[C---:B------:R-:W-:Y:S06]  /*1d070*/  HMMA.16816.F32 R152, R124.reuse, R164, R152 ;  /* 0x000000a47c98723c */ /* 0x040fec0000001898 */
[----:B------:R-:W-:Y:S01]  /*1d080*/  HMMA.16816.F32 R148, R124, R166, R148 ;  /* 0x000000a67c94723c */ /* 0x000fe20000001894 */
[----:B------:R-:W-:-:S05]  /*1d090*/  FADD.FTZ R0, R26, R35 ;  /* 0x000000231a007221 */ /* 0x000fca0000010000 */
[C---:B------:R-:W-:Y:S06]  /*1d0a0*/  HMMA.16816.F32 R164, R128.reuse, R166, R36 ;  /* 0x000000a680a4723c */ /* 0x040fec0000001824 */
[-C--:B------:R-:W-:Y:S06]  /*1d0b0*/  HMMA.16816.F32 R160, R128, R156.reuse, R160 ;  /* 0x0000009c80a0723c */ /* 0x080fec00000018a0 */
[C---:B------:R-:W-:Y:S06]  /*1d0c0*/  HMMA.16816.F32 R144, R124.reuse, R156, R144 ;  /* 0x0000009c7c90723c */ /* 0x040fec0000001890 */
[-C--:B------:R-:W-:Y:S06]  /*1d0d0*/  HMMA.16816.F32 R140, R124, R158.reuse, R140 ;  /* 0x0000009e7c8c723c */ /* 0x080fec000000188c */
[C---:B------:R-:W-:Y:S06]  /*1d0e0*/  HMMA.16816.F32 R156, R128.reuse, R158, R40 ;  /* 0x0000009e809c723c */ /* 0x040fec0000001828 */
[-C--:B--2---:R-:W-:Y:S06]  /*1d0f0*/  HMMA.16816.F32 R36, R128, R48.reuse, R44 ;  /* 0x000000308024723c */ /* 0x084fec000000182c */
[C---:B------:R-:W-:Y:S06]  /*1d100*/  HMMA.16816.F32 R40, R124.reuse, R48, R52 ;  /* 0x000000307c28723c */ /* 0x040fec0000001834 */
[-C--:B------:R-:W-:Y:S01]  /*1d110*/  HMMA.16816.F32 R44, R124, R50.reuse, R56 ;  /* 0x000000327c2c723c */ /* 0x080fe20000001838 */
[----:B------:R1:W-:Y:S05]  /*1d120*/  STG.E.U16 desc[UR24][R32.64+-0xe0], R204 ;  /* 0xffff20cc20007986 */ /* 0x0003ea000c101518 */
[----:B------:R-:W-:Y:S01]  /*1d130*/  HMMA.16816.F32 R48, R128, R50, R60 ;  /* 0x000000328030723c */ /* 0x000fe2000000183c */
[----:B------:R2:W-:Y:S05]  /*1d140*/  STG.E.U16 desc[UR24][R32.64+-0xde], R188 ;  /* 0xffff22bc20007986 */ /* 0x0005ea000c101518 */
[----:B----4-:R-:W-:Y:S01]  /*1d150*/  HMMA.16816.F32 R60, R124, R66, R76 ;  /* 0x000000427c3c723c */ /* 0x010fe2000000184c */
[----:B------:R2:W-:Y:S01]  /*1d160*/  STG.E.U16 desc[UR24][R30.64+-0xe0], R177 ;  /* 0xffff20b11e007986 */ /* 0x0005e2000c101518 */
[----:B------:R-:W-:-:S04]  /*1d170*/  FADD.FTZ R0, R15, R0 ;  /* 0x000000000f007221 */ /* 0x000fc80000010000 */
[C---:B------:R-:W-:Y:S01]  /*1d180*/  HMMA.16816.F32 R56, R124.reuse, R64, R68 ;  /* 0x000000407c38723c */ /* 0x040fe20000001844 */
[----:B------:R2:W-:Y:S05]  /*1d190*/  STG.E.U16 desc[UR24][R30.64+-0xde], R176 ;  /* 0xffff22b01e007986 */ /* 0x0005ea000c101518 */
[C---:B---3--:R-:W-:Y:S01]  /*1d1a0*/  HMMA.16816.F32 R72, R124.reuse, R80, R72 ;  /* 0x000000507c48723c */ /* 0x048fe20000001848 */
[----:B------:R2:W-:Y:S05]  /*1d1b0*/  STG.E.U16 desc[UR24][R28.64+-0xe0], R138 ;  /* 0xffff208a1c007986 */ /* 0x0005ea000c101518 */
[C---:B------:R-:W-:Y:S01]  /*1d1c0*/  HMMA.16816.F32 R76, R124.reuse, R82, R84 ;  /* 0x000000527c4c723c */ /* 0x040fe20000001854 */
[----:B------:R2:W-:Y:S05]  /*1d1d0*/  STG.E.U16 desc[UR24][R28.64+-0xde], R137 ;  /* 0xffff22891c007986 */ /* 0x0005ea000c101518 */
[C---:B------:R-:W-:Y:S06]  /*1d1e0*/  HMMA.16816.F32 R88, R124.reuse, R96, R88 ;  /* 0x000000607c58723c */ /* 0x040fec0000001858 */
[C---:B------:R-:W-:Y:S06]  /*1d1f0*/  HMMA.16816.F32 R92, R124.reuse, R98, R92 ;  /* 0x000000627c5c723c */ /* 0x040fec000000185c */
[C---:B------:R-:W-:Y:S06]  /*1d200*/  HMMA.16816.F32 R104, R124.reuse, R112, R104 ;  /* 0x000000707c68723c */ /* 0x040fec0000001868 */
[C---:B------:R-:W-:Y:S06]  /*1d210*/  HMMA.16816.F32 R108, R124.reuse, R114, R108 ;  /* 0x000000727c6c723c */ /* 0x040fec000000186c */
[C---:B------:R-:W-:Y:S01]  /*1d220*/  HMMA.16816.F32 R120, R124.reuse, R4, R120 ;  /* 0x000000047c78723c */ /* 0x040fe20000001878 */
[----:B------:R2:W-:Y:S05]  /*1d230*/  STG.E.U16 desc[UR24][R20.64+-0xd0], R187 ;  /* 0xffff30bb14007986 */ /* 0x0005ea000c101518 */
[----:B------:R-:W-:Y:S01]  /*1d240*/  HMMA.16816.F32 R124, R124, R6, R100 ;  /* 0x000000067c7c723c */ /* 0x000fe20000001864 */
[----:B------:R2:W-:Y:S06]  /*1d250*/  STG.E.U16 desc[UR24][R20.64+-0xce], R186 ;  /* 0xffff32ba14007986 */ /* 0x0005ec000c101518 */
[----:B------:R-:W-:-:S02]  /*1d260*/  IMAD.MOV.U32 R100, RZ, RZ, R14 ;  /* 0x000000ffff647224 */ /* 0x000fc400078e000e */
[----:B------:R-:W-:Y:S02]  /*1d270*/  IMAD.MOV.U32 R101, RZ, RZ, R24 ;  /* 0x000000ffff657224 */ /* 0x000fe400078e0018 */
[----:B------:R-:W-:Y:S02]  /*1d280*/  IMAD.MOV.U32 R102, RZ, RZ, R25 ;  /* 0x000000ffff667224 */ /* 0x000fe400078e0019 */
[----:B------:R-:W-:Y:S01]  /*1d290*/  IMAD.MOV.U32 R103, RZ, RZ, R34 ;  /* 0x000000ffff677224 */ /* 0x000fe200078e0022 */
[----:B------:R2:W-:Y:S01]  /*1d2a0*/  STG.E.U16 desc[UR24][R32.64+-0xd0], R185 ;  /* 0xffff30b920007986 */ /* 0x0005e2000c101518 */
[C---:B------:R-:W-:Y:S03]  /*1d2b0*/  HMMA.16816.F32 R52, R128.reuse, R64, R228 ;  /* 0x000000408034723c */ /* 0x040fe600000018e4 */
[----:B------:R2:W-:Y:S03]  /*1d2c0*/  STG.E.U16 desc[UR24][R32.64+-0xce], R184 ;  /* 0xffff32b820007986 */ /* 0x0005e6000c101518 */
[C---:B------:R-:W-:Y:S01]  /*1d2d0*/  HMMA.16816.F32 R64, R128.reuse, R66, R116 ;  /* 0x000000428040723c */ /* 0x040fe20000001874 */
[----:B------:R2:W-:Y:S04]  /*1d2e0*/  STG.E.U16 desc[UR24][R30.64+-0xd0], R175 ;  /* 0xffff30af1e007986 */ /* 0x0005e8000c101518 */
[----:B------:R2:W-:Y:S01]  /*1d2f0*/  STG.E.U16 desc[UR24][R30.64+-0xce], R174 ;  /* 0xffff32ae1e007986 */ /* 0x0005e2000c101518 */
[C---:B------:R-:W-:Y:S03]  /*1d300*/  HMMA.16816.F32 R68, R128.reuse, R80, R236 ;  /* 0x000000508044723c */ /* 0x040fe600000018ec */
[----:B------:R2:W-:Y:S03]  /*1d310*/  STG.E.U16 desc[UR24][R28.64+-0xd0], R173 ;  /* 0xffff30ad1c007986 */ /* 0x0005e6000c101518 */
[C---:B------:R-:W-:Y:S01]  /*1d320*/  HMMA.16816.F32 R84, R128.reuse, R96, R248 ;  /* 0x000000608054723c */ /* 0x040fe200000018f8 */
[----:B------:R2:W-:Y:S04]  /*1d330*/  STG.E.U16 desc[UR24][R28.64+-0xce], R136 ;  /* 0xffff32881c007986 */ /* 0x0005e8000c101518 */
[----:B------:R2:W-:Y:S01]  /*1d340*/  STL [R1+0x68], R0 ;  /* 0x0000680001007387 */ /* 0x0005e20000100800 */
[C---:B------:R-:W-:Y:S06]  /*1d350*/  HMMA.16816.F32 R100, R128.reuse, R112, R100 ;  /* 0x000000708064723c */ /* 0x040fec0000001864 */
[C---:B------:R-:W-:Y:S06]  /*1d360*/  HMMA.16816.F32 R80, R128.reuse, R82, R232 ;  /* 0x000000528050723c */ /* 0x040fec00000018e8 */
[C---:B------:R-:W-:Y:S06]  /*1d370*/  HMMA.16816.F32 R96, R128.reuse, R98, R244 ;  /* 0x000000628060723c */ /* 0x040fec00000018f4 */
[C---:B------:R-:W-:Y:S06]  /*1d380*/  HMMA.16816.F32 R112, R128.reuse, R114, R240 ;  /* 0x000000728070723c */ /* 0x040fec00000018f0 */
[C---:B------:R-:W-:Y:S06]  /*1d390*/  HMMA.16816.F32 R116, R128.reuse, R4, R8 ;  /* 0x000000048074723c */ /* 0x040fec0000001808 */
[----:B------:R-:W-:Y:S01]  /*1d3a0*/  HMMA.16816.F32 R128, R128, R6, R16 ;  /* 0x000000068080723c */ /* 0x000fe20000001810 */
[----:B------:R-:W-:Y:S01]  /*1d3b0*/  FADD.FTZ R231, R227, R27 ;  /* 0x0000001be3e77221 */ /* 0x000fe20000010000 */
[----:B------:R-:W-:Y:S01]  /*1d3c0*/  FADD.FTZ R229, R225, R22 ;  /* 0x00000016e1e57221 */ /* 0x000fe20000010000 */
[----:B-1----:R-:W-:Y:S01]  /*1d3d0*/  IADD3 R204, P0, R20, -0x140, RZ ;  /* 0xfffffec014cc7810 */ /* 0x002fe20007f1e0ff */
[----:B------:R-:W-:Y:S01]  /*1d3e0*/  FADD.FTZ R230, R215, R23 ;  /* 0x00000017d7e67221 */ /* 0x000fe20000010000 */
[----:B------:R-:W-:Y:S01]  /*1d3f0*/  FADD.FTZ R231, R252, R231 ;  /* 0x000000e7fce77221 */ /* 0x000fe20000010000 */
[----:B------:R-:W-:Y:S01]  /*1d400*/  FADD.FTZ R229, R226, R229 ;  /* 0x000000e5e2e57221 */ /* 0x000fe20000010000 */
[----:B------:R-:W-:Y:S01]  /*1d410*/  IADD3.X R205, R21, -0x1, RZ, P0, !PT ;  /* 0xffffffff15cd7810 */ /* 0x000fe200007fe4ff */
[----:B--2---:R-:W-:-:S15]  /*1d420*/  FADD.FTZ R230, R224, R230 ;  /* 0x000000e6e0e67221 */ /* 0x004fde0000010000 */
[----:B------:R-:W-:-:S01]  /*1d430*/  NOP ;  /* 0x0000000000007918 */ /* 0x000fc20000000000 */
.L_x_2566:
[----:B------:R-:W-:-:S06]  /*1d440*/  UISETP.GT.AND UP0, UPT, UR44, UR12, UPT ;  /* 0x0000000c2c00728c */ /* 0x000fcc000bf04270 */
[----:B------:R-:W-:-:S13]  /*1d450*/  PLOP3.LUT P0, PT, PT, PT, UP0, 0x80, 0x0 ;  /* 0x000000000000781c */ /* 0x000fda0003f0f008 */
[----:B------:R-:W-:Y:S05]  /*1d460*/  @!P0 BRA `(.L_x_2579) ;  /* 0x0000004c00248947 */ /* 0x000fea0003800000 */
[----:B------:R-:W2:Y:S01]  /*1d470*/  LDL.LU R4, [R1+0x60] ;  /* 0x0000600001047983 */ /* 0x000ea20000300800 */
[----:B------:R-:W-:Y:S01]  /*1d480*/  ULDC UR6, c[0x0][0x2d0] ;  /* 0x0000b40000067ab9 */ /* 0x000fe20000000800 */
[----:B------:R-:W1:Y:S01]  /*1d490*/  S2R R2, SR_TID.X ;  /* 0x0000000000027919 */ /* 0x000e620000002100 */
[----:B------:R-:W-:Y:S01]  /*1d4a0*/  IMAD.U32 R211, RZ, RZ, UR13 ;  /* 0x0000000dffd37e24 */ /* 0x000fe2000f8e00ff */
[----:B------:R-:W-:Y:S01]  /*1d4b0*/  ULDC UR4, c[0x0][0x2d8] ;  /* 0x0000b60000047ab9 */ /* 0x000fe20000000800 */
[----:B------:R-:W-:Y:S01]  /*1d4c0*/  IMAD.MOV.U32 R138, RZ, RZ, R133 ;  /* 0x000000ffff8a7224 */ /* 0x000fe200078e0085 */
[----:B------:R-:W3:Y:S01]  /*1d4d0*/  LDL.LU R3, [R1+0xb8] ;  /* 0x0000b80001037983 */ /* 0x000ee20000300800 */
[----:B-----5:R-:W-:Y:S01]  /*1d4e0*/  MOV R137, R134 ;  /* 0x0000008600897202 */ /* 0x020fe20000000f00 */
[----:B------:R-:W-:Y:S01]  /*1d4f0*/  IMAD.MOV.U32 R139, RZ, RZ, R135 ;  /* 0x000000ffff8b7224 */ /* 0x000fe200078e0087 */
[----:B------:R-:W-:Y:S01]  /*1d500*/  MOV R136, R132 ;  /* 0x0000008400887202 */ /* 0x000fe20000000f00 */
[----:B------:R-:W4:Y:S01]  /*1d510*/  LDL.LU R6, [R1+0x64] ;  /* 0x0000640001067983 */ /* 0x000f220000300800 */
[----:B------:R-:W-:-:S02]  /*1d520*/  USHF.L.U32 UR11, UR4, 0x3, URZ ;  /* 0x00000003040b7899 */ /* 0x000fc4000800063f */
[----:B------:R-:W-:Y:S02]  /*1d530*/  UIMAD UR31, UR4, 0x48, URZ ;  /* 0x00000048041f78a4 */ /* 0x000fe4000f8e023f */
[----:B------:R-:W-:Y:S02]  /*1d540*/  USHF.R.S32.HI UR20, URZ, 0x1f, UR4 ;  /* 0x0000001f3f147899 */ /* 0x000fe40008011404 */
[----:B------:R-:W-:Y:S02]  /*1d550*/  UIMAD.WIDE.U32 UR46, UR4, 0x70, URZ ;  /* 0x00000070042e78a5 */ /* 0x000fe4000f8e003f */
[----:B------:R-:W-:Y:S02]  /*1d560*/  UIMAD UR4, UR4, 0x38, UR11 ;  /* 0x00000038040478a4 */ /* 0x000fe4000f8e020b */
[----:B------:R-:W-:Y:S02]  /*1d570*/  USHF.R.S32.HI UR7, URZ, 0x1f, UR11 ;  /* 0x0000001f3f077899 */ /* 0x000fe4000801140b */
[----:B------:R-:W-:-:S02]  /*1d580*/  UIADD3 UR4, UR4, 0x1, URZ ;  /* 0x0000000104047890 */ /* 0x000fc4000fffe03f */
[----:B------:R-:W-:Y:S02]  /*1d590*/  UIMAD UR20, UR20, 0x70, URZ ;  /* 0x00000070141478a4 */ /* 0x000fe4000f8e023f */
[----:B------:R-:W-:Y:S02]  /*1d5a0*/  USHF.R.S32.HI UR23, URZ, 0x1f, UR4 ;  /* 0x0000001f3f177899 */ /* 0x000fe40008011404 */
[----:B------:R-:W-:Y:S02]  /*1d5b0*/  USHF.L.U32 UR19, UR11, 0x1, URZ ;  /* 0x000000010b137899 */ /* 0x000fe4000800063f */
[----:B------:R-:W-:Y:S02]  /*1d5c0*/  USHF.L.U32 UR43, UR31, 0x1, URZ ;  /* 0x000000011f2b7899 */ /* 0x000fe4000800063f */
[----:B------:R-:W-:Y:S01]  /*1d5d0*/  USHF.L.U64.HI UR11, UR11, 0x1, UR7 ;  /* 0x000000010b0b7899 */ /* 0x000fe20008010207 */
[----:B-1----:R-:W-:Y:S01]  /*1d5e0*/  SHF.R.S32.HI R0, RZ, 0x1f, R2 ;  /* 0x0000001fff007819 */ /* 0x002fe20000011402 */
[----:B------:R-:W-:-:S02]  /*1d5f0*/  USHF.L.U32 UR30, UR4, 0x1, URZ ;  /* 0x00000001041e7899 */ /* 0x000fc4000800063f */
[----:B------:R-:W-:Y:S01]  /*1d600*/  USHF.L.U64.HI UR23, UR4, 0x1, UR23 ;  /* 0x0000000104177899 */ /* 0x000fe20008010217 */
[----:B------:R-:W-:Y:S01]  /*1d610*/  LEA.HI R0, R0, R2, RZ, 0x3 ;  /* 0x0000000200007211 */ /* 0x000fe200078f18ff */
[----:B------:R-:W-:Y:S01]  /*1d620*/  UIADD3 UR20, UR47, UR20, URZ ;  /* 0x000000142f147290 */ /* 0x000fe2000fffe03f */
[----:B------:R-:W-:Y:S02]  /*1d630*/  ULDC UR9, c[0x0][0x2d0] ;  /* 0x0000b40000097ab9 */ /* 0x000fe40000000800 */
[----:B------:R-:W-:Y:S01]  /*1d640*/  LOP3.LUT R0, R0, 0xfffffff8, RZ, 0xc0, !PT ;  /* 0xfffffff800007812 */ /* 0x000fe200078ec0ff */
[----:B------:R-:W-:-:S04]  /*1d650*/  ULDC UR4, c[0x0][0x2ec] ;  /* 0x0000bb0000047ab9 */ /* 0x000fc80000000800 */
[----:B------:R-:W-:-:S05]  /*1d660*/  IMAD.IADD R0, R2, 0x1, -R0 ;  /* 0x0000000102007824 */ /* 0x000fca00078e0a00 */
[----:B------:R-:W-:-:S04]  /*1d670*/  SHF.L.U32 R0, R0, 0x3, RZ ;  /* 0x0000000300007819 */ /* 0x000fc800000006ff */
[----:B------:R-:W-:Y:S01]  /*1d680*/  ISETP.GE.AND P4, PT, R0, UR6, PT ;  /* 0x0000000600007c0c */ /* 0x000fe2000bf86270 */
[----:B------:R-:W-:Y:S01]  /*1d690*/  USHF.R.S32.HI UR6, URZ, 0x1f, UR31 ;  /* 0x0000001f3f067899 */ /* 0x000fe2000801141f */
[----:B------:R-:W-:-:S03]  /*1d6a0*/  MOV R0, 0x7054 ;  /* 0x0000705400007802 */ /* 0x000fc60000000f00 */
[----:B------:R-:W-:Y:S01]  /*1d6b0*/  USHF.L.U64.HI UR31, UR31, 0x1, UR6 ;  /* 0x000000011f1f7899 */ /* 0x000fe20008010206 */
[----:B------:R-:W-:Y:S02]  /*1d6c0*/  PRMT R211, R211, R0, UR13 ;  /* 0x0000000dd3d37e16 */ /* 0x000fe40008000000 */
[----:B------:R-:W-:-:S05]  /*1d6d0*/  ULDC.64 UR6, c[0x0][0x248] ;  /* 0x0000920000067ab9 */ /* 0x000fca0000000a00 */
[----:B------:R-:W1:Y:S08]  /*1d6e0*/  @!P4 LDC.64 R10, c[0x0][0x220] ;  /* 0x00008800ff0acb82 */ /* 0x000e700000000a00 */
[----:B------:R-:W1:Y:S02]  /*1d6f0*/  @!P4 LDC.64 R8, c[0x0][0x220] ;  /* 0x00008800ff08cb82 */ /* 0x000e640000000a00 */
[----:B-1----:R-:W-:Y:S04]  /*1d700*/  @!P4 STL.64 [R1+0x90], R10 ;  /* 0x0000900a0100c387 */ /* 0x002fe80000100a00 */
[----:B------:R1:W-:Y:S01]  /*1d710*/  @!P4 STL.64 [R1+0x88], R8 ;  /* 0x000088080100c387 */ /* 0x0003e20000100a00 */
[----:B--2---:R-:W-:-:S02]  /*1d720*/  VIADD R0, R4, 0x4 ;  /* 0x0000000404007836 */ /* 0x004fc40000000000 */
[----:B-1----:R-:W-:-:S04]  /*1d730*/  IMAD.WIDE.U32 R8, R4, -0x326172a9, RZ ;  /* 0xcd9e8d5704087825 */ /* 0x002fc800078e00ff */
[----:B------:R-:W-:Y:S01]  /*1d740*/  IMAD.WIDE.U32 R4, R0, -0x326172a9, RZ ;  /* 0xcd9e8d5700047825 */ /* 0x000fe200078e00ff */
[----:B------:R-:W-:Y:S03]  /*1d750*/  STL.64 [R1+0x78], R8 ;  /* 0x0000780801007387 */ /* 0x000fe60000100a00 */
[----:B---3--:R-:W-:Y:S01]  /*1d760*/  IMAD.WIDE.U32 R242, R3, -0x2daee0ad, RZ ;  /* 0xd2511f5303f27825 */ /* 0x008fe200078e00ff */
[----:B------:R1:W-:Y:S01]  /*1d770*/  STL.64 [R1+0x70], R4 ;  /* 0x0000700401007387 */ /* 0x0003e20000100a00 */
[-C--:B----4-:R-:W-:Y:S02]  /*1d780*/  LOP3.LUT R0, R9, R6.reuse, RZ, 0x3c, !PT ;  /* 0x0000000609007212 */ /* 0x090fe400078e3cff */
[----:B------:R-:W-:Y:S02]  /*1d790*/  LOP3.LUT R2, R5, R6, RZ, 0x3c, !PT ;  /* 0x0000000605027212 */ /* 0x000fe400078e3cff */
[----:B------:R-:W2:Y:S04]  /*1d7a0*/  LDL.LU.64 R6, [R1+0xa8] ;  /* 0x0000a80001067983 */ /* 0x000ea80000300a00 */
[----:B-1----:R-:W3:Y:S01]  /*1d7b0*/  LDL.LU.64 R4, [R1+0xb0] ;  /* 0x0000b00001047983 */ /* 0x002ee20000300a00 */
[----:B------:R-:W-:-:S04]  /*1d7c0*/  IMAD.WIDE.U32 R8, R0, -0x2daee0ad, RZ ;  /* 0xd2511f5300087825 */ /* 0x000fc800078e00ff */
[----:B------:R-:W-:Y:S01]  /*1d7d0*/  IMAD.WIDE.U32 R2, R2, -0x2daee0ad, RZ ;  /* 0xd2511f5302027825 */ /* 0x000fe200078e00ff */
[----:B------:R-:W-:Y:S04]  /*1d7e0*/  STL.64 [R1+0x60], R8 ;  /* 0x0000600801007387 */ /* 0x000fe80000100a00 */
[----:B------:R2:W-:Y:S02]  /*1d7f0*/  STL.64 [R1+0x58], R2 ;  /* 0x0000580201007387 */ /* 0x0005e40000100a00 */
[----:B--2---:R-:W-:Y:S01]  /*1d800*/  IMAD.MOV.U32 R3, RZ, RZ, R7 ;  /* 0x000000ffff037224 */ /* 0x004fe200078e0007 */
[----:B---3--:R-:W-:-:S05]  /*1d810*/  MOV R2, R4 ;  /* 0x0000000400027202 */ /* 0x008fca0000000f00 */
[----:B------:R1:W-:Y:S01]  /*1d820*/  STL.64 [R1+0x80], R2 ;  /* 0x0000800201007387 */ /* 0x0003e20000100a00 */
[----:B------:R-:W-:Y:S05]  /*1d830*/  BRA `(.L_x_2580) ;  /* 0x0000000000c47947 */ /* 0x000fea0003800000 */
.L_x_2582:
        /* <DEDUP_REMOVED lines=27> */
[C---:B----4-:R-:W-:Y:S01]  /*1d9f0*/  @!P4 LEA R8, P3, R2.reuse, R8, 0x1 ;  /* 0x000000080208c211 */ /* 0x050fe200078608ff */
[----:B------:R1:W-:Y:S01]  /*1da00*/  @P0 STS.128 [R210+0x9000], RZ ;  /* 0x009000ffd2000388 */ /* 0x0003e20000000c00 */
[----:B------:R-:W-:Y:S02]  /*1da10*/  IADD3.X R5, R3, UR32, RZ, P1, !PT ;  /* 0x0000002003057c10 */ /* 0x000fe40008ffe4ff */
[C---:B------:R-:W-:Y:S01]  /*1da20*/  @!P0 LEA R4, P1, R2.reuse, R14, 0x1 ;  /* 0x0000000e02048211 */ /* 0x040fe200078208ff */
[----:B------:R-:W-:Y:S01]  /*1da30*/  @!PT LDS RZ, [RZ] ;  /* 0x00000000fffff984 */ /* 0x000fe20000000800 */
[----:B------:R-:W-:Y:S01]  /*1da40*/  @!PT LDS RZ, [RZ] ;  /* 0x00000000fffff984 */ /* 0x000fe20000000800 */
[----:B------:R-:W-:Y:S01]  /*1da50*/  @!PT LDS RZ, [RZ] ;  /* 0x00000000fffff984 */ /* 0x000fe20000000800 */
[----:B------:R1:W-:Y:S01]  /*1da60*/  @!P0 LDGSTS.E.BYPASS.LTC128B.128 [R210+0x9000], desc[UR24][R6.64+0x80] ;  /* 0x0900008006d28fae */ /* 0x0003e2000b901d58 */
[C-C-:B------:R-:W-:Y:S02]  /*1da70*/  @!P4 LEA.HI.X R9, R2.reuse, R9, R5.reuse, 0x1, P3 ;  /* 0x000000090209c211 */ /* 0x140fe400018f0c05 */
[----:B------:R-:W-:Y:S01]  /*1da80*/  @!P0 LEA.HI.X R5, R2, R15, R5, 0x1, P1 ;  /* 0x0000000f02058211 */ /* 0x000fe200008f0c05 */
        /* <DEDUP_REMOVED lines=12> */
.L_x_2580:
[----:B------:R-:W2:Y:S01]  /*1db50*/  LDL R0, [R1+0x6c] ;  /* 0x00006c0001007983 */ /* 0x000ea20000100800 */
        /* <DEDUP_REMOVED lines=13> */
[----:B------:R-:W-:Y:S05]  /*1dc30*/  @P4 STS.128 [R210+0xa000], RZ ;  /* 0x00a000ffd2004388 */ /* 0x000fea0000000c00 */
[----:B------:R-:W5:Y:S05]  /*1dc40*/  LDL.64 R224, [R1+0x60] ;  /* 0x0000600001e07983 */ /* 0x000f6a0000100a00 */
[----:B------:R-:W5:Y:S01]  /*1dc50*/  LDL.64 R226, [R1+0x78] ;  /* 0x0000780001e27983 */ /* 0x000f620000100a00 */
[----:B--2---:R-:W-:Y:S01]  /*1dc60*/  ISETP.GE.AND P0, PT, R0, UR9, PT ;  /* 0x0000000900007c0c */ /* 0x004fe2000bf06270 */
[----:B---3--:R-:W-:Y:S04]  /*1dc70*/  IMAD.WIDE.U32 R2, R2, UR35, R8 ;  /* 0x0000002302027c25 */ /* 0x008fe8000f8e0008 */
[----:B------:R-:W-:Y:S01]  /*1dc80*/  VIADD R3, R3, UR8 ;  /* 0x0000000803037c36 */ /* 0x000fe20008000000 */
[C---:B----4-:R-:W-:Y:S01]  /*1dc90*/  @!P4 LEA R10, P5, R2.reuse, R5, 0x1 ;  /* 0x00000005020ac211 */ /* 0x050fe200078a08ff */
[----:B------:R-:W-:Y:S01]  /*1dca0*/  ULOP3.LUT UR8, UR10, UR29, URZ, 0x3c, !UPT ;  /* 0x0000001d0a087292 */ /* 0x000fe2000f8e3c3f */
        /* <DEDUP_REMOVED lines=10> */
[----:B------:R-:W-:Y:S02]  /*1dd50*/  @!P4 LEA.HI.X R9, R0, R14, R5, 0x1, P3 ;  /* 0x0000000e0009c211 */ /* 0x000fe400018f0c05 */
        /* <DEDUP_REMOVED lines=30> */
[CC--:B------:R-:W-:Y:S03]  /*1df40*/  ISETP.GE.AND P1, PT, R0.reuse, R219.reuse, PT ;  /* 0x000000db0000720c */ /* 0x0c0fe60003f26270 */
[----:B------:R-:W-:Y:S01]  /*1df50*/  LDSM.16.M88.4 R172, [R193] ;  /* 0x00000000c1ac783b */ /* 0x000fe20000000200 */
[CC--:B------:R-:W-:Y:S01]  /*1df60*/  ISETP.GE.AND P5, PT, R0.reuse, R218.reuse, PT ;  /* 0x000000da0000720c */ /* 0x0c0fe20003fa6270 */
[----:B------:R-:W-:Y:S01]  /*1df70*/  VIADD R3, R0, 0x8 ;  /* 0x0000000800037836 */ /* 0x000fe20000000000 */
[----:B------:R-:W-:Y:S02]  /*1df80*/  ISETP.GE.AND P6, PT, R2, R219, PT ;  /* 0x000000db0200720c */ /* 0x000fe40003fc6270 */
[----:B------:R-:W4:Y:S01]  /*1df90*/  LDSM.16.M88.4 R176, [R200] ;  /* 0x00000000c8b0783b */ /* 0x000f220000000200 */
[-C--:B------:R-:W-:Y:S02]  /*1dfa0*/  ISETP.GE.OR P1, PT, R0, R223.reuse, !P1 ;  /* 0x000000df0000720c */ /* 0x080fe40004f26670 */
[C---:B------:R-:W-:Y:S02]  /*1dfb0*/  ISETP.GE.OR P6, PT, R2.reuse, R223, !P6 ;  /* 0x000000df0200720c */ /* 0x040fe400077c6670 */
[----:B------:R-:W5:Y:S01]  /*1dfc0*/  LDSM.16.M88.4 R180, [R193+0x2000] ;  /* 0x00200000c1b4783b */ /* 0x000f620000000200 */
[C---:B------:R-:W-:Y:S02]  /*1dfd0*/  ISETP.GE.AND P3, PT, R2.reuse, R218, PT ;  /* 0x000000da0200720c */ /* 0x040fe40003f66270 */
[C---:B------:R-:W-:Y:S02]  /*1dfe0*/  ISETP.GE.AND P2, PT, R2.reuse, R217, PT ;  /* 0x000000d90200720c */ /* 0x040fe40003f46270 */
[CC--:B------:R-:W-:Y:S02]  /*1dff0*/  ISETP.GE.OR P3, PT, R2.reuse, R222.reuse, !P3 ;  /* 0x000000de0200720c */ /* 0x0c0fe40005f66670 */
[----:B------:R-:W-:Y:S02]  /*1e000*/  ISETP.GE.OR P2, PT, R2, R221, !P2 ;  /* 0x000000dd0200720c */ /* 0x000fe40005746670 */
[----:B------:R-:W-:Y:S01]  /*1e010*/  ISETP.GE.OR P5, PT, R0, R222, !P5 ;  /* 0x000000de0000720c */ /* 0x000fe20006fa6670 */
[-C--:B--2---:R-:W-:Y:S06]  /*1e020*/  HMMA.16816.F32 R4, R32, R16.reuse, RZ ;  /* 0x000000102004723c */ /* 0x084fec00000018ff */
[C---:B-1----:R-:W-:Y:S06]  /*1e030*/  HMMA.16816.F32 R8, R28.reuse, R16, RZ ;  /* 0x000000101c08723c */ /* 0x042fec00000018ff */
[-C--:B------:R-:W-:Y:S06]  /*1e040*/  HMMA.16816.F32 R12, R28, R18.reuse, RZ ;  /* 0x000000121c0c723c */ /* 0x080fec00000018ff */
[C---:B------:R-:W-:Y:S06]  /*1e050*/  HMMA.16816.F32 R16, R32.reuse, R18, RZ ;  /* 0x000000122010723c */ /* 0x040fec00000018ff */
[-C--:B---3--:R-:W-:Y:S06]  /*1e060*/  HMMA.16816.F32 R20, R32, R132.reuse, RZ ;  /* 0x000000842014723c */ /* 0x088fec00000018ff */
[C---:B------:R-:W-:Y:S06]  /*1e070*/  HMMA.16816.F32 R24, R28.reuse, R132, RZ ;  /* 0x000000841c18723c */ /* 0x040fec00000018ff */
[-C--:B------:R-:W-:Y:S06]  /*1e080*/  HMMA.16816.F32 R28, R28, R134.reuse, RZ ;  /* 0x000000861c1c723c */ /* 0x080fec00000018ff */
[----:B------:R-:W-:Y:S01]  /*1e090*/  HMMA.16816.F32 R32, R32, R134, RZ ;  /* 0x000000862020723c */ /* 0x000fe200000018ff */
[----:B------:R-:W1:Y:S05]  /*1e0a0*/  LDSM.16.M88.4 R132, [R203] ;  /* 0x00000000cb84783b */ /* 0x000e6a0000000200 */
[-C--:B----4-:R-:W-:Y:S06]  /*1e0b0*/  HMMA.16816.F32 R4, R172, R176.reuse, R4 ;  /* 0x000000b0ac04723c */ /* 0x090fec0000001804 */
[C---:B-----5:R-:W-:Y:S06]  /*1e0c0*/  HMMA.16816.F32 R8, R180.reuse, R176, R8 ;  /* 0x000000b0b408723c */ /* 0x060fec0000001808 */
        /* <DEDUP_REMOVED lines=76> */
[----:B------:R-:W-:Y:S01]  /*1e590*/  FSEL R188, R4, -INF , !P1 ;  /* 0xff80000004bc7808 */ /* 0x000fe20004800000 */
[-C--:B---3--:R-:W-:Y:S03]  /*1e5a0*/  HMMA.16816.F32 R20, R180, R176.reuse, R20 ;  /* 0x000000b0b414723c */ /* 0x088fe60000001814 */
[-C--:B------:R-:W-:Y:S02]  /*1e5b0*/  ISETP.GE.AND P1, PT, R2, R216.reuse, PT ;  /* 0x000000d80200720c */ /* 0x080fe40003f26270 */
[----:B------:R-:W-:Y:S01]  /*1e5c0*/  FSEL R206, R5, -INF , !P6 ;  /* 0xff80000005ce7808 */ /* 0x000fe20007000000 */
[C---:B------:R-:W-:Y:S04]  /*1e5d0*/  HMMA.16816.F32 R24, R172.reuse, R176, R24 ;  /* 0x000000b0ac18723c */ /* 0x040fe80000001818 */
[----:B------:R-:W-:Y:S02]  /*1e5e0*/  ISETP.GE.AND P6, PT, R0, R216, PT ;  /* 0x000000d80000720c */ /* 0x000fe40003fc6270 */
[-C--:B------:R-:W-:Y:S01]  /*1e5f0*/  ISETP.GE.OR P1, PT, R2, R220.reuse, !P1 ;  /* 0x000000dc0200720c */ /* 0x080fe20004f26670 */
[C---:B------:R-:W-:Y:S01]  /*1e600*/  VIADD R2, R0.reuse, 0x9 ;  /* 0x0000000900027836 */ /* 0x040fe20000000000 */
[----:B------:R-:W-:Y:S01]  /*1e610*/  ISETP.GE.OR P6, PT, R0, R220, !P6 ;  /* 0x000000dc0000720c */ /* 0x000fe200077c6670 */
[-C--:B------:R-:W-:Y:S03]  /*1e620*/  HMMA.16816.F32 R28, R172, R178.reuse, R28 ;  /* 0x000000b2ac1c723c */ /* 0x080fe6000000181c */
[----:B------:R-:W-:Y:S02]  /*1e630*/  FSEL R186, R6, -INF , !P5 ;  /* 0xff80000006ba7808 */ /* 0x000fe40006800000 */
[----:B------:R-:W-:Y:S01]  /*1e640*/  FSEL R209, R7, -INF , !P3 ;  /* 0xff80000007d17808 */ /* 0x000fe20005800000 */
[----:B------:R-:W-:Y:S04]  /*1e650*/  HMMA.16816.F32 R32, R180, R178, R32 ;  /* 0x000000b2b420723c */ /* 0x000fe80000001820 */
[-C--:B------:R-:W-:Y:S02]  /*1e660*/  ISETP.GE.AND P5, PT, R0, R217.reuse, PT ;  /* 0x000000d90000720c */ /* 0x080fe40003fa6270 */
[----:B------:R-:W-:Y:S02]  /*1e670*/  FSEL R184, R10, -INF , !P6 ;  /* 0xff8000000ab87808 */ /* 0x000fe40007000000 */
[----:B------:R-:W-:Y:S02]  /*1e680*/  FSEL R213, R9, -INF , !P2 ;  /* 0xff80000009d57808 */ /* 0x000fe40005000000 */
[CC--:B------:R-:W-:Y:S02]  /*1e690*/  ISETP.GE.AND P6, PT, R3.reuse, R217.reuse, PT ;  /* 0x000000d90300720c */ /* 0x0c0fe40003fc6270 */
[C---:B------:R-:W-:Y:S02]  /*1e6a0*/  ISETP.GE.AND P2, PT, R3.reuse, R216, PT ;  /* 0x000000d80300720c */ /* 0x040fe40003f46270 */
[----:B------:R-:W-:Y:S02]  /*1e6b0*/  ISETP.GE.AND P3, PT, R2, R217, PT ;  /* 0x000000d90200720c */ /* 0x000fe40003f66270 */
[-C--:B------:R-:W-:Y:S02]  /*1e6c0*/  ISETP.GE.OR P5, PT, R0, R221.reuse, !P5 ;  /* 0x000000dd0000720c */ /* 0x080fe40006fa6670 */
[CC--:B------:R-:W-:Y:S02]  /*1e6d0*/  ISETP.GE.OR P6, PT, R3.reuse, R221.reuse, !P6 ;  /* 0x000000dd0300720c */ /* 0x0c0fe400077c6670 */
[----:B------:R-:W-:Y:S02]  /*1e6e0*/  ISETP.GE.OR P2, PT, R3, R220, !P2 ;  /* 0x000000dc0300720c */ /* 0x000fe40005746670 */
        /* <DEDUP_REMOVED lines=11> */
[----:B------:R-:W-:Y:S02]  /*1e7a0*/  ISETP.GE.OR P1, PT, R2, R220, !P1 ;  /* 0x000000dc0200720c */ /* 0x000fe40004f26670 */
[CC--:B------:R-:W-:Y:S02]  /*1e7b0*/  ISETP.GE.OR P5, PT, R3.reuse, R223.reuse, !P5 ;  /* 0x000000df0300720c */ /* 0x0c0fe40006fa6670 */
[-C--:B------:R-:W-:Y:S01]  /*1e7c0*/  ISETP.GE.OR P6, PT, R3, R222.reuse, !P6 ;  /* 0x000000de0300720c */ /* 0x080fe200077c6670 */
[----:B------:R-:W-:Y:S01]  /*1e7d0*/  VIADD R3, R0, 0x10 ;  /* 0x0000001000037836 */ /* 0x000fe20000000000 */
[C---:B------:R-:W-:Y:S02]  /*1e7e0*/  ISETP.GE.OR P2, PT, R2.reuse, R223, !P2 ;  /* 0x000000df0200720c */ /* 0x040fe40005746670 */
[----:B------:R-:W-:Y:S01]  /*1e7f0*/  ISETP.GE.OR P3, PT, R2, R222, !P3 ;  /* 0x000000de0200720c */ /* 0x000fe20005f66670 */
[----:B------:R-:W-:Y:S01]  /*1e800*/  VIADD R2, R0, 0x11 ;  /* 0x0000001100027836 */ /* 0x000fe20000000000 */
[----:B------:R-:W-:Y:S02]  /*1e810*/  FSEL R187, R15, -INF , !P1 ;  /* 0xff8000000fbb7808 */ /* 0x000fe40004800000 */
[----:B------:R-:W-:Y:S02]  /*1e820*/  FSEL R19, R19, -INF , !P3 ;  /* 0xff80000013137808 */ /* 0x000fe40005800000 */
[C---:B------:R-:W-:Y:S02]  /*1e830*/  ISETP.GE.AND P3, PT, R3.reuse, R218, PT ;  /* 0x000000da0300720c */ /* 0x040fe40003f66270 */
[C---:B------:R-:W-:Y:S02]  /*1e840*/  ISETP.GE.AND P1, PT, R2.reuse, R219, PT ;  /* 0x000000db0200720c */ /* 0x040fe40003f26270 */
[----:B------:R-:W-:Y:S02]  /*1e850*/  ISETP.GE.OR P3, PT, R3, R222, !P3 ;  /* 0x000000de0300720c */ /* 0x000fe40005f66670 */
[----:B------:R-:W-:Y:S02]  /*1e860*/  ISETP.GE.OR P1, PT, R2, R223, !P1 ;  /* 0x000000df0200720c */ /* 0x000fe40004f26670 */
[----:B------:R-:W-:Y:S02]  /*1e870*/  FSEL R18, R18, -INF , !P6 ;  /* 0xff80000012127808 */ /* 0x000fe40007000000 */
[----:B------:R-:W-:Y:S02]  /*1e880*/  FSEL R22, R22, -INF , !P3 ;  /* 0xff80000016167808 */ /* 0x000fe40005800000 */
[----:B------:R-:W-:Y:S02]  /*1e890*/  FSEL R21, R21, -INF , !P1 ;  /* 0xff80000015157808 */ /* 0x000fe40004800000 */
[C---:B------:R-:W-:Y:S02]  /*1e8a0*/  ISETP.GE.AND P6, PT, R2.reuse, R218, PT ;  /* 0x000000da0200720c */ /* 0x040fe40003fc6270 */
[C---:B------:R-:W-:Y:S02]  /*1e8b0*/  ISETP.GE.AND P3, PT, R2.reuse, R217, PT ;  /* 0x000000d90200720c */ /* 0x040fe40003f66270 */
[C---:B------:R-:W-:Y:S02]  /*1e8c0*/  ISETP.GE.AND P1, PT, R2.reuse, R216, PT ;  /* 0x000000d80200720c */ /* 0x040fe40003f26270 */
[C---:B------:R-:W-:Y:S02]  /*1e8d0*/  ISETP.GE.OR P6, PT, R2.reuse, R222, !P6 ;  /* 0x000000de0200720c */ /* 0x040fe400077c6670 */
[C---:B------:R-:W-:Y:S02]  /*1e8e0*/  ISETP.GE.OR P3, PT, R2.reuse, R221, !P3 ;  /* 0x000000dd0200720c */ /* 0x040fe40005f66670 */
[----:B------:R-:W-:Y:S01]  /*1e8f0*/  ISETP.GE.OR P1, PT, R2, R220, !P1 ;  /* 0x000000dc0200720c */ /* 0x000fe20004f26670 */
[C---:B------:R-:W-:Y:S01]  /*1e900*/  VIADD R2, R0.reuse, 0x18 ;  /* 0x0000001800027836 */ /* 0x040fe20000000000 */
[----:B------:R-:W-:Y:S01]  /*1e910*/  FSEL R17, R17, -INF , !P2 ;  /* 0xff80000011117808 */ /* 0x000fe20005000000 */
[----:B------:R-:W-:Y:S01]  /*1e920*/  VIADD R0, R0, 0x19 ;  /* 0x0000001900007836 */ /* 0x000fe20000000000 */
[----:B------:R-:W-:Y:S02]  /*1e930*/  ISETP.GE.AND P2, PT, R3, R219, PT ;  /* 0x000000db0300720c */ /* 0x000fe40003f46270 */
[----:B------:R-:W-:Y:S02]  /*1e940*/  FSEL R27, R27, -INF , !P1 ;  /* 0xff8000001b1b7808 */ /* 0x000fe40004800000 */
[C---:B------:R-:W-:Y:S02]  /*1e950*/  ISETP.GE.AND P1, PT, R2.reuse, R217, PT ;  /* 0x000000d90200720c */ /* 0x040fe40003f26270 */
[C---:B------:R-:W-:Y:S02]  /*1e960*/  ISETP.GE.OR P2, PT, R3.reuse, R223, !P2 ;  /* 0x000000df0300720c */ /* 0x040fe40005746670 */
[----:B------:R-:W-:Y:S02]  /*1e970*/  ISETP.GE.OR P1, PT, R2, R221, !P1 ;  /* 0x000000dd0200720c */ /* 0x000fe40004f26670 */
[----:B------:R-:W-:Y:S02]  /*1e980*/  FSEL R20, R20, -INF , !P2 ;  /* 0xff80000014147808 */ /* 0x000fe40005000000 */
[CC--:B------:R-:W-:Y:S02]  /*1e990*/  ISETP.GE.AND P2, PT, R3.reuse, R216.reuse, PT ;  /* 0x000000d80300720c */ /* 0x0c0fe40003f46270 */
[----:B------:R-:W-:Y:S02]  /*1e9a0*/  FSEL R28, R28, -INF , !P1 ;  /* 0xff8000001c1c7808 */ /* 0x000fe40004800000 */
[C---:B------:R-:W-:Y:S02]  /*1e9b0*/  ISETP.GE.AND P1, PT, R0.reuse, R216, PT ;  /* 0x000000d80000720c */ /* 0x040fe40003f26270 */
[-C--:B------:R-:W-:Y:S02]  /*1e9c0*/  ISETP.GE.OR P2, PT, R3, R220.reuse, !P2 ;  /* 0x000000dc0300720c */ /* 0x080fe40005746670 */
[----:B------:R-:W-:Y:S02]  /*1e9d0*/  ISETP.GE.OR P1, PT, R0, R220, !P1 ;  /* 0x000000dc0000720c */ /* 0x000fe40004f26670 */
[----:B------:R-:W-:Y:S02]  /*1e9e0*/  FSEL R176, R16, -INF , !P5 ;  /* 0xff80000010b07808 */ /* 0x000fe40006800000 */
[----:B------:R-:W-:Y:S02]  /*1e9f0*/  FSEL R26, R26, -INF , !P2 ;  /* 0xff8000001a1a7808 */ /* 0x000fe40005000000 */
[----:B------:R-:W-:Y:S02]  /*1ea00*/  FSEL R25, R25, -INF , !P3 ;  /* 0xff80000019197808 */ /* 0x000fe40005800000 */
[-C--:B------:R-:W-:Y:S02]  /*1ea10*/  ISETP.GE.AND P5, PT, R3, R217.reuse, PT ;  /* 0x000000d90300720c */ /* 0x080fe40003fa6270 */
[----:B------:R-:W-:Y:S02]  /*1ea20*/  ISETP.GE.AND P2, PT, R2, R216, PT ;  /* 0x000000d80200720c */ /* 0x000fe40003f46270 */
[----:B------:R-:W-:Y:S02]  /*1ea30*/  ISETP.GE.AND P3, PT, R0, R217, PT ;  /* 0x000000d90000720c */ /* 0x000fe40003f66270 */
[----:B------:R-:W-:Y:S02]  /*1ea40*/  FSEL R31, R31, -INF , !P1 ;  /* 0xff8000001f1f7808 */ /* 0x000fe40004800000 */
[----:B------:R-:W-:Y:S02]  /*1ea50*/  PLOP3.LUT P1, PT, PT, PT, UP0, 0x80, 0x0 ;  /* 0x000000000000781c */ /* 0x000fe40003f2f008 */
[-C--:B------:R-:W-:Y:S02]  /*1ea60*/  ISETP.GE.OR P5, PT, R3, R221.reuse, !P5 ;  /* 0x000000dd0300720c */ /* 0x080fe40006fa6670 */
[----:B------:R-:W-:Y:S02]  /*1ea70*/  ISETP.GE.OR P2, PT, R2, R220, !P2 ;  /* 0x000000dc0200720c */ /* 0x000fe40005746670 */
[----:B------:R-:W-:Y:S02]  /*1ea80*/  ISETP.GE.OR P3, PT, R0, R221, !P3 ;  /* 0x000000dd0000720c */ /* 0x000fe40005f66670 */
[----:B------:R-:W-:Y:S01]  /*1ea90*/  LOP3.LUT R10, R243, UR8, RZ, 0x3c, !PT ;  /* 0x00000008f30a7c12 */ /* 0x000fe2000f8e3cff */
[----:B------:R-:W-:Y:S01]  /*1eaa0*/  UIADD3 UR8, UR29, -0x4498517b, URZ ;  /* 0xbb67ae851d087890 */ /* 0x000fe2000fffe03f */
[----:B------:R-:W-:Y:S02]  /*1eab0*/  FSEL R23, R23, -INF , !P6 ;  /* 0xff80000017177808 */ /* 0x000fe40007000000 */
[----:B------:R-:W-:Y:S01]  /*1eac0*/  FSEL R24, R24, -INF , !P5 ;  /* 0xff80000018187808 */ /* 0x000fe20006800000 */
[----:B------:R-:W-:Y:S01]  /*1ead0*/  IMAD.WIDE.U32 R10, R10, -0x326172a9, RZ ;  /* 0xcd9e8d570a0a7825 */ /* 0x000fe200078e00ff */
[----:B------:R-:W-:Y:S02]  /*1eae0*/  FSEL R30, R30, -INF , !P2 ;  /* 0xff8000001e1e7808 */ /* 0x000fe40005000000 */
[----:B------:R-:W-:Y:S02]  /*1eaf0*/  FSEL R29, R29, -INF , !P3 ;  /* 0xff8000001d1d7808 */ /* 0x000fe40005800000 */
[CC--:B------:R-:W-:Y:S02]  /*1eb00*/  ISETP.GE.AND P6, PT, R2.reuse, R219.reuse, PT ;  /* 0x000000db0200720c */ /* 0x0c0fe40003fc6270 */
[-C--:B------:R-:W-:Y:S02]  /*1eb10*/  ISETP.GE.AND P5, PT, R2, R218.reuse, PT ;  /* 0x000000da0200720c */ /* 0x080fe40003fa6270 */
[C---:B------:R-:W-:Y:S02]  /*1eb20*/  ISETP.GE.AND P2, PT, R0.reuse, R219, PT ;  /* 0x000000db0000720c */ /* 0x040fe40003f46270 */
[----:B------:R-:W-:Y:S02]  /*1eb30*/  ISETP.GE.AND P3, PT, R0, R218, PT ;  /* 0x000000da0000720c */ /* 0x000fe40003f66270 */
[CC--:B------:R-:W-:Y:S02]  /*1eb40*/  ISETP.GE.OR P6, PT, R2.reuse, R223.reuse, !P6 ;  /* 0x000000df0200720c */ /* 0x0c0fe400077c6670 */
[-C--:B------:R-:W-:Y:S02]  /*1eb50*/  ISETP.GE.OR P5, PT, R2, R222.reuse, !P5 ;  /* 0x000000de0200720c */ /* 0x080fe40006fa6670 */
[C---:B------:R-:W-:Y:S02]  /*1eb60*/  ISETP.GE.OR P2, PT, R0.reuse, R223, !P2 ;  /* 0x000000df0000720c */ /* 0x040fe40005746670 */
[----:B------:R-:W-:Y:S02]  /*1eb70*/  ISETP.GE.OR P3, PT, R0, R222, !P3 ;  /* 0x000000de0000720c */ /* 0x000fe40005f66670 */
[----:B------:R-:W-:Y:S02]  /*1eb80*/  LOP3.LUT R173, R225, UR8, R242, 0x96, !PT ;  /* 0x00000008e1ad7c12 */ /* 0x000fe4000f8e96f2 */
[----:B------:R-:W-:Y:S02]  /*1eb90*/  FSEL R32, R32, -INF , !P6 ;  /* 0xff80000020207808 */ /* 0x000fe40007000000 */
[----:B------:R-:W-:Y:S02]  /*1eba0*/  FSEL R34, R34, -INF , !P5 ;  /* 0xff80000022227808 */ /* 0x000fe40006800000 */
[----:B------:R-:W-:Y:S02]  /*1ebb0*/  FSEL R33, R33, -INF , !P2 ;  /* 0xff80000021217808 */ /* 0x000fe40005000000 */
[----:B------:R-:W-:Y:S02]  /*1ebc0*/  FSEL R35, R35, -INF , !P3 ;  /* 0xff80000023237808 */ /* 0x000fe40005800000 */
[----:B------:R-:W-:Y:S02]  /*1ebd0*/  LOP3.LUT R172, R11, UR26, R226, 0x96, !PT ;  /* 0x0000001a0bac7c12 */ /* 0x000fe4000f8e96e2 */
[----:B------:R-:W-:Y:S01]  /*1ebe0*/  FMNMX.FTZ R16, R185, R139, !PT ;  /* 0x0000008bb9107209 */ /* 0x000fe20007810000 */
[----:B------:R-:W-:Y:S06]  /*1ebf0*/  @P1 BRA `(.L_x_2582) ;  /* 0xffffffec00101947 */ /* 0x000fec000383ffff */
.L_x_2581:
[----:B------:R-:W-:Y:S01]  /*1ec00*/  FMNMX.FTZ R0, R184, R136, !PT ;  /* 0x00000088b8007209 */ /* 0x000fe20007810000 */
[----:B------:R-:W-:Y:S01]  /*1ec10*/  UISETP.GT.AND UP0, UPT, UR10, UR12, UPT ;  /* 0x0000000c0a00728c */ /* 0x000fe2000bf04270 */
[----:B------:R-:W-:Y:S01]  /*1ec20*/  FMNMX.FTZ R3, R188, R137, !PT ;  /* 0x00000089bc037209 */ /* 0x000fe20007810000 */
[----:B------:R-:W-:Y:S01]  /*1ec30*/  UMOV UR44, UR10 ;  /* 0x0000000a002c7c82 */ /* 0x000fe20008000000 */
[----:B------:R-:W-:Y:S02]  /*1ec40*/  FMNMX.FTZ R2, R186, R138, !PT ;  /* 0x0000008aba027209 */ /* 0x000fe40007810000 */
[----:B-1----:R-:W-:Y:S02]  /*1ec50*/  FMNMX.FTZ R5, R213, R16, !PT ;  /* 0x00000010d5057209 */ /* 0x002fe40007810000 */
        /* <DEDUP_REMOVED lines=11> */
[----:B------:R-:W-:Y:S01]  /*1ed10*/  IMAD.WIDE.U32 R4, R173, -0x326172a9, RZ ;  /* 0xcd9e8d57ad047825 */ /* 0x000fe200078e00ff */
        /* <DEDUP_REMOVED lines=15> */
[----:B------:R-:W-:Y:S01]  /*1ee10*/  FMNMX.FTZ R0, R30, R0, !PT ;  /* 0x000000001e007209 */ /* 0x000fe20007810000 */
[----:B------:R-:W1:Y:S03]  /*1ee20*/  SHFL.BFLY PT, R12, R134, 0x2, 0x1f ;  /* 0x0c401f00860c7f89 */ /* 0x000e6600000e0000 */
[----:B------:R-:W-:Y:S05]  /*1ee30*/  FMNMX.FTZ R132, R31, R0, !PT ;  /* 0x000000001f847209 */ /* 0x000fea0007810000 */
[----:B------:R-:W2:Y:S01]  /*1ee40*/  SHFL.BFLY PT, R8, R135, 0x2, 0x1f ;  /* 0x0c401f0087087f89 */ /* 0x000ea200000e0000 */
[----:B------:R-:W-:Y:S02]  /*1ee50*/  LOP3.LUT R6, R3, UR41, R224, 0x96, !PT ;  /* 0x0000002903067c12 */ /* 0x000fe4000f8e96e0 */
[----:B------:R-:W-:Y:S05]  /*1ee60*/  LOP3.LUT R0, R5, UR42, R10, 0x96, !PT ;  /* 0x0000002a05007c12 */ /* 0x000fea000f8e960a */
[----:B------:R-:W3:Y:S01]  /*1ee70*/  SHFL.BFLY PT, R13, R133, 0x2, 0x1f ;  /* 0x0c401f00850d7f89 */ /* 0x000ee200000e0000 */
[----:B------:R-:W-:Y:S07]  /*1ee80*/  IMAD.WIDE.U32 R6, R6, -0x326172a9, RZ ;  /* 0xcd9e8d5706067825 */ /* 0x000fee00078e00ff */
[----:B------:R-:W4:Y:S01]  /*1ee90*/  SHFL.BFLY PT, R9, R132, 0x2, 0x1f ;  /* 0x0c401f0084097f89 */ /* 0x000f2200000e0000 */
[----:B------:R-:W-:Y:S01]  /*1eea0*/  IMAD.WIDE.U32 R172, R0, -0x2daee0ad, RZ ;  /* 0xd2511f5300ac7825 */ /* 0x000fe200078e00ff */
[----:B------:R-:W-:Y:S04]  /*1eeb0*/  LOP3.LUT R3, R7, UR40, R4, 0x96, !PT ;  /* 0x0000002807037c12 */ /* 0x000fe8000f8e9604 */
[----:B------:R-:W-:Y:S01]  /*1eec0*/  LOP3.LUT R14, R173, UR39, R2, 0x96, !PT ;  /* 0x00000027ad0e7c12 */ /* 0x000fe2000f8e9602 */
[----:B------:R-:W-:Y:S01]  /*1eed0*/  IMAD.WIDE.U32 R2, R3, -0x2daee0ad, RZ ;  /* 0xd2511f5303027825 */ /* 0x000fe200078e00ff */
[----:B-1----:R-:W-:Y:S03]  /*1eee0*/  FMNMX.FTZ R134, R134, R12, !PT ;  /* 0x0000000c86867209 */ /* 0x002fe60007810000 */
[----:B------:R-:W-:Y:S01]  /*1eef0*/  IMAD.WIDE.U32 R14, R14, -0x326172a9, RZ ;  /* 0xcd9e8d570e0e7825 */ /* 0x000fe200078e00ff */
[----:B------:R-:W-:Y:S02]  /*1ef00*/  LOP3.LUT R3, R3, UR37, R172, 0x96, !PT ;  /* 0x0000002503037c12 */ /* 0x000fe4000f8e96ac */
[----:B--2---:R-:W-:Y:S01]  /*1ef10*/  FMNMX.FTZ R135, R135, R8, !PT ;  /* 0x0000000887877209 */ /* 0x004fe20007810000 */
[----:B------:R-:W1:Y:S01]  /*1ef20*/  SHFL.BFLY PT, R5, R134, 0x1, 0x1f ;  /* 0x0c201f0086057f89 */ /* 0x000e6200000e0000 */
[----:B------:R-:W-:Y:S01]  /*1ef30*/  LOP3.LUT R6, R15, UR38, R6, 0x96, !PT ;  /* 0x000000260f067c12 */ /* 0x000fe2000f8e9606 */
[----:B------:R-:W-:Y:S01]  /*1ef40*/  IMAD.WIDE.U32 R174, R3, -0x326172a9, RZ ;  /* 0xcd9e8d5703ae7825 */ /* 0x000fe200078e00ff */
[----:B---3--:R-:W-:Y:S05]  /*1ef50*/  FMNMX.FTZ R133, R133, R13, !PT ;  /* 0x0000000d85857209 */ /* 0x008fea0007810000 */
[----:B------:R-:W2:Y:S01]  /*1ef60*/  SHFL.BFLY PT, R0, R135, 0x1, 0x1f ;  /* 0x0c201f0087007f89 */ /* 0x000ea200000e0000 */
[----:B------:R-:W-:Y:S01]  /*1ef70*/  IMAD.WIDE.U32 R180, R6, -0x2daee0ad, RZ ;  /* 0xd2511f5306b47825 */ /* 0x000fe200078e00ff */
[----:B----4-:R-:W-:Y:S06]  /*1ef80*/  FMNMX.FTZ R132, R132, R9, !PT ;  /* 0x0000000984847209 */ /* 0x010fec0007810000 */
[----:B------:R-:W3:Y:S01]  /*1ef90*/  SHFL.BFLY PT, R7, R133, 0x1, 0x1f ;  /* 0x0c201f0085077f89 */ /* 0x000ee200000e0000 */
[----:B------:R-:W-:Y:S02]  /*1efa0*/  LOP3.LUT R228, R175, UR36, R14, 0x96, !PT ;  /* 0x00000024afe47c12 */ /* 0x000fe4000f8e960e */
[----:B------:R-:W-:Y:S05]  /*1efb0*/  LOP3.LUT R172, R181, UR18, R2, 0x96, !PT ;  /* 0x00000012b5ac7c12 */ /* 0x000fea000f8e9602 */
[----:B------:R-:W4:Y:S01]  /*1efc0*/  SHFL.BFLY PT, R4, R132, 0x1, 0x1f ;  /* 0x0c201f0084047f89 */ /* 0x000f2200000e0000 */
[----:B------:R-:W-:Y:S05]  /*1efd0*/  IMAD.WIDE.U32 R172, R172, -0x326172a9, RZ ;  /* 0xcd9e8d57acac7825 */ /* 0x000fea00078e00ff */
[----:B------:R-:W-:Y:S02]  /*1efe0*/  LOP3.LUT R8, R173, UR27, R174, 0x96, !PT ;  /* 0x0000001bad087c12 */ /* 0x000fe4000f8e96ae */
[----:B-1----:R-:W-:Y:S02]  /*1eff0*/  FMNMX.FTZ R134, R134, R5, !PT ;  /* 0x0000000586867209 */ /* 0x002fe40007810000 */
[----:B--2---:R-:W-:Y:S03]  /*1f000*/  FMNMX.FTZ R135, R135, R0, !PT ;  /* 0x0000000087877209 */ /* 0x004fe60007810000 */
[C---:B------:R-:W-:Y:S01]  /*1f010*/  FMUL.FTZ R6, R134.reuse, UR4 ;  /* 0x0000000486067c20 */ /* 0x040fe20008410000 */
[----:B------:R-:W-:Y:S02]  /*1f020*/  FSETP.NEU.FTZ.AND P3, PT, R134, -INF , PT ;  /* 0xff8000008600780b */ /* 0x000fe40003f7d000 */
[----:B---3--:R-:W-:Y:S01]  /*1f030*/  FMNMX.FTZ R133, R133, R7, !PT ;  /* 0x0000000785857209 */ /* 0x008fe20007810000 */
[C---:B------:R-:W-:Y:S01]  /*1f040*/  FMUL.FTZ R7, R135.reuse, UR4 ;  /* 0x0000000487077c20 */ /* 0x040fe20008410000 */
[----:B------:R-:W-:Y:S02]  /*1f050*/  FSETP.NEU.FTZ.AND P1, PT, R135, -INF , PT ;  /* 0xff8000008700780b */ /* 0x000fe40003f3d000 */
[----:B------:R-:W-:Y:S02]  /*1f060*/  FSETP.NEU.FTZ.AND P2, PT, R133, -INF , PT ;  /* 0xff8000008500780b */ /* 0x000fe40003f5d000 */
[----:B----4-:R-:W-:Y:S02]  /*1f070*/  FMNMX.FTZ R132, R132, R4, !PT ;  /* 0x0000000484847209 */ /* 0x010fe40007810000 */
[----:B------:R-:W-:Y:S02]  /*1f080*/  FSEL R4, R134, RZ, P3 ;  /* 0x000000ff86047208 */ /* 0x000fe40001800000 */
[----:B------:R-:W-:Y:S01]  /*1f090*/  FSEL R0, R135, RZ, P1 ;  /* 0x000000ff87007208 */ /* 0x000fe20000800000 */
[----:B------:R-:W-:Y:S01]  /*1f0a0*/  FMUL.FTZ R9, R132, UR4 ;  /* 0x0000000484097c20 */ /* 0x000fe20008410000 */
[----:B------:R-:W-:Y:S01]  /*1f0b0*/  FSEL R3, R133, RZ, P2 ;  /* 0x000000ff85037208 */ /* 0x000fe20001000000 */
[----:B------:R-:W-:Y:S01]  /*1f0c0*/  FADD.FTZ R5, -R4, R137 ;  /* 0x0000008904057221 */ /* 0x000fe20000010100 */
[----:B------:R-:W-:Y:S01]  /*1f0d0*/  FSEL R6, R6, RZ, P3 ;  /* 0x000000ff06067208 */ /* 0x000fe20001800000 */
[----:B------:R-:W-:Y:S01]  /*1f0e0*/  FADD.FTZ R0, -R0, R139 ;  /* 0x0000008b00007221 */ /* 0x000fe20000010100 */
[C---:B------:R-:W-:Y:S01]  /*1f0f0*/  FSETP.NEU.FTZ.AND P0, PT, R132.reuse, -INF , PT ;  /* 0xff8000008400780b */ /* 0x040fe20003f1d000 */
[----:B------:R-:W-:Y:S01]  /*1f100*/  FADD.FTZ R4, -R3, R138 ;  /* 0x0000008a03047221 */ /* 0x000fe20000010100 */
[----:B------:R-:W-:Y:S01]  /*1f110*/  FSEL R7, R7, RZ, P1 ;  /* 0x000000ff07077208 */ /* 0x000fe20000800000 */
[----:B------:R-:W2:Y:S01]  /*1f120*/  LDL.64 R138, [R1+0x70] ;  /* 0x00007000018a7983 */ /* 0x000ea20000100a00 */
[----:B------:R-:W-:Y:S01]  /*1f130*/  FSEL R2, R132, RZ, P0 ;  /* 0x000000ff84027208 */ /* 0x000fe20000000000 */
[--C-:B------:R-:W-:Y:S01]  /*1f140*/  FFMA.FTZ R13, R188, UR4, -R6.reuse ;  /* 0x00000004bc0d7c23 */ /* 0x100fe20008010806 */
[--C-:B------:R-:W-:Y:S01]  /*1f150*/  FFMA.FTZ R188, R20, UR4, -R6.reuse ;  /* 0x0000000414bc7c23 */ /* 0x100fe20008010806 */
[--C-:B------:R-:W-:Y:S01]  /*1f160*/  FFMA.FTZ R224, R21, UR4, -R6.reuse ;  /* 0x0000000415e07c23 */ /* 0x100fe20008010806 */
[----:B------:R-:W-:Y:S01]  /*1f170*/  FMUL.FTZ R3, R133, UR4 ;  /* 0x0000000485037c20 */ /* 0x000fe20008410000 */
[----:B------:R-:W3:Y:S01]  /*1f180*/  LDL.64 R20, [R1+0x58] ;  /* 0x0000580001147983 */ /* 0x000ee20000100a00 */
[--C-:B------:R-:W-:Y:S01]  /*1f190*/  FFMA.FTZ R183, R176, UR4, -R6.reuse ;  /* 0x00000004b0b77c23 */ /* 0x100fe20008010806 */
[--C-:B------:R-:W-:Y:S01]  /*1f1a0*/  FFMA.FTZ R182, R17, UR4, -R6.reuse ;  /* 0x0000000411b67c23 */ /* 0x100fe20008010806 */
[----:B------:R-:W-:Y:S01]  /*1f1b0*/  FFMA.FTZ R178, R208, UR4, -R7 ;  /* 0x00000004d0b27c23 */ /* 0x000fe20008010807 */
[----:B------:R-:W-:Y:S01]  /*1f1c0*/  FSEL R3, R3, RZ, P2 ;  /* 0x000000ff03037208 */ /* 0x000fe20001000000 */
[--C-:B------:R-:W-:Y:S01]  /*1f1d0*/  FFMA.FTZ R15, R206, UR4, -R6.reuse ;  /* 0x00000004ce0f7c23 */ /* 0x100fe20008010806 */
[--C-:B------:R-:W-:Y:S01]  /*1f1e0*/  FFMA.FTZ R233, R32, UR4, -R6.reuse ;  /* 0x0000000420e97c23 */ /* 0x100fe20008010806 */
[----:B------:R-:W-:Y:S01]  /*1f1f0*/  FFMA.FTZ R234, R33, UR4, -R6 ;  /* 0x0000000421ea7c23 */ /* 0x000fe20008010806 */
[----:B------:R-:W-:Y:S01]  /*1f200*/  FSEL R6, R9, RZ, P0 ;  /* 0x000000ff09067208 */ /* 0x000fe20000000000 */
[----:B------:R-:W-:Y:S01]  /*1f210*/  FFMA.FTZ R181, R18, UR4, -R3 ;  /* 0x0000000412b57c23 */ /* 0x000fe20008010803 */
[----:B------:R-:W-:Y:S01]  /*1f220*/  IADD3 R208, P0, R204, UR19, RZ ;  /* 0x00000013ccd07c10 */ /* 0x000fe2000ff1e0ff */
[----:B------:R-:W4:Y:S01]  /*1f230*/  LDL.LU R18, [R1+0x68] ;  /* 0x0000680001127983 */ /* 0x000f220000300800 */
[----:B------:R-:W-:Y:S01]  /*1f240*/  FFMA.FTZ R9, R185, UR4, -R7 ;  /* 0x00000004b9097c23 */ /* 0x000fe20008010807 */
[----:B------:R-:W-:Y:S01]  /*1f250*/  FMUL.FTZ R0, R0, UR4 ;  /* 0x0000000400007c20 */ /* 0x000fe20008410000 */
[--C-:B------:R-:W-:Y:S01]  /*1f260*/  FFMA.FTZ R12, R186, UR4, -R3.reuse ;  /* 0x00000004ba0c7c23 */ /* 0x100fe20008010803 */
[----:B------:R1:W5:Y:S01]  /*1f270*/  LDL.S16 R137, [R1] ;  /* 0x0000000001897983 */ /* 0x0003620000100600 */
[----:B------:R1:W-:Y:S01]  /*1f280*/  MUFU.EX2 R215, R9 ;  /* 0x0000000900d77308 */ /* 0x0003e20000000800 */
[--C-:B------:R-:W-:Y:S01]  /*1f290*/  FFMA.FTZ R179, R19, UR4, -R3.reuse ;  /* 0x0000000413b37c23 */ /* 0x100fe20008010803 */
[--C-:B------:R-:W-:Y:S01]  /*1f2a0*/  FFMA.FTZ R14, R209, UR4, -R3.reuse ;  /* 0x00000004d10e7c23 */ /* 0x100fe20008010803 */
[----:B------:R-:W-:Y:S01]  /*1f2b0*/  IADD3.X R209, R205, UR11, RZ, P0, !PT ;  /* 0x0000000bcdd17c10 */ /* 0x000fe200087fe4ff */
[--C-:B------:R-:W-:Y:S01]  /*1f2c0*/  FFMA.FTZ R185, R22, UR4, -R3.reuse ;  /* 0x0000000416b97c23 */ /* 0x100fe20008010803 */
[--C-:B------:R-:W-:Y:S01]  /*1f2d0*/  FFMA.FTZ R238, R34, UR4, -R3.reuse ;  /* 0x0000000422ee7c23 */ /* 0x100fe20008010803 */
[--C-:B------:R-:W-:Y:S01]  /*1f2e0*/  FFMA.FTZ R186, R23, UR4, -R3.reuse ;  /* 0x0000000417ba7c23 */ /* 0x100fe20008010803 */
[----:B------:R-:W-:Y:S01]  /*1f2f0*/  FFMA.FTZ R240, R35, UR4, -R3 ;  /* 0x0000000423f07c23 */ /* 0x000fe20008010803 */
[----:B------:R-:W-:Y:S02]  /*1f300*/  LOP3.LUT R3, R8, 0xff, RZ, 0xc0, !PT ;  /* 0x000000ff08037812 */ /* 0x000fe400078ec0ff */
[----:B------:R-:W1:Y:S01]  /*1f310*/  MUFU.EX2 R0, R0 ;  /* 0x0000000000007308 */ /* 0x000e620000000800 */
[----:B------:R-:W-:Y:S01]  /*1f320*/  FFMA.FTZ R213, R213, UR4, -R7 ;  /* 0x00000004d5d57c23 */ /* 0x000fe20008010807 */
[--C-:B------:R-:W-:Y:S01]  /*1f330*/  FFMA.FTZ R176, R214, UR4, -R6.reuse ;  /* 0x00000004d6b07c23 */ /* 0x100fe20008010806 */
[----:B------:R-:W-:Y:S01]  /*1f340*/  ISETP.LE.U32.AND P5, PT, R3, UR13, PT ;  /* 0x0000000d03007c0c */ /* 0x000fe2000bfa3070 */
[----:B------:R-:W-:Y:S01]  /*1f350*/  FFMA.FTZ R177, R212, UR4, -R6 ;  /* 0x00000004d4b17c23 */ /* 0x000fe20008010806 */
[----:B------:R-:W-:Y:S01]  /*1f360*/  LOP3.LUT R3, R8, 0xffff, RZ, 0xc0, !PT ;  /* 0x0000ffff08037812 */ /* 0x000fe200078ec0ff */
[----:B------:R-:W-:Y:S01]  /*1f370*/  FADD.FTZ R2, -R2, R136 ;  /* 0x0000008802027221 */ /* 0x000fe20000010100 */
[----:B------:R-:W-:Y:S01]  /*1f380*/  FMUL.FTZ R4, R4, UR4 ;  /* 0x0000000404047c20 */ /* 0x000fe20008410000 */
[----:B-1----:R-:W-:Y:S01]  /*1f390*/  FFMA.FTZ R9, R184, UR4, -R6 ;  /* 0x00000004b8097c23 */ /* 0x002fe20008010806 */
[----:B------:R-:W-:Y:S01]  /*1f3a0*/  SHF.R.U32.HI R3, RZ, 0x8, R3 ;  /* 0x00000008ff037819 */ /* 0x000fe20000011603 */
[--C-:B------:R-:W-:Y:S01]  /*1f3b0*/  FFMA.FTZ R184, R24, UR4, -R7.reuse ;  /* 0x0000000418b87c23 */ /* 0x100fe20008010807 */
[----:B------:R1:W-:Y:S01]  /*1f3c0*/  MUFU.EX2 R17, R13 ;  /* 0x0000000d00117308 */ /* 0x0003e20000000800 */
[----:B------:R-:W-:Y:S01]  /*1f3d0*/  FMUL.FTZ R2, R2, UR4 ;  /* 0x0000000402027c20 */ /* 0x000fe20008410000 */
[----:B------:R-:W-:Y:S01]  /*1f3e0*/  LOP3.LUT R3, R3, 0xffff, RZ, 0xc0, !PT ;  /* 0x0000ffff03037812 */ /* 0x000fe200078ec0ff */
[--C-:B------:R-:W-:Y:S01]  /*1f3f0*/  FFMA.FTZ R226, R25, UR4, -R7.reuse ;  /* 0x0000000419e27c23 */ /* 0x100fe20008010807 */
[--C-:B------:R-:W-:Y:S01]  /*1f400*/  FFMA.FTZ R236, R28, UR4, -R7.reuse ;  /* 0x000000041cec7c23 */ /* 0x100fe20008010807 */
[----:B------:R-:W-:Y:S01]  /*1f410*/  FFMA.FTZ R237, R29, UR4, -R7 ;  /* 0x000000041ded7c23 */ /* 0x000fe20008010807 */
[----:B------:R-:W-:Y:S01]  /*1f420*/  ISETP.LE.U32.AND P3, PT, R3, UR13, PT ;  /* 0x0000000d03007c0c */ /* 0x000fe2000bf63070 */
[C---:B------:R-:W-:Y:S01]  /*1f430*/  FMUL.FTZ R24, R0.reuse, R144 ;  /* 0x0000009000187220 */ /* 0x040fe20000410000 */
[--C-:B------:R-:W-:Y:S01]  /*1f440*/  SHF.R.U32.HI R3, RZ, 0x18, R8.reuse ;  /* 0x00000018ff037819 */ /* 0x100fe20000011608 */
[----:B------:R2:W4:Y:S01]  /*1f450*/  LDL.S16 R144, [R1+0x34] ;  /* 0x0000340001907983 */ /* 0x0005220000100600 */
[----:B------:R-:W-:Y:S01]  /*1f460*/  SHF.R.U32.HI R8, RZ, 0x10, R8 ;  /* 0x00000010ff087819 */ /* 0x000fe20000011608 */
[----:B------:R-:W-:Y:S01]  /*1f470*/  FFMA.FTZ R175, R0, R229, R215 ;  /* 0x000000e500af7223 */ /* 0x000fe200000100d7 */
[----:B------:R-:W-:Y:S01]  /*1f480*/  ISETP.LE.U32.AND P1, PT, R3, UR13, PT ;  /* 0x0000000d03007c0c */ /* 0x000fe2000bf23070 */
[----:B------:R-:W-:Y:S01]  /*1f490*/  MUFU.EX2 R136, R15 ;  /* 0x0000000f00887308 */ /* 0x000fe20000000800 */
[----:B------:R-:W-:Y:S01]  /*1f4a0*/  LOP3.LUT R8, R8, 0xff, RZ, 0xc0, !PT ;  /* 0x000000ff08087812 */ /* 0x000fe200078ec0ff */
[C---:B------:R-:W-:Y:S01]  /*1f4b0*/  FMUL.FTZ R25, R0.reuse, R145 ;  /* 0x0000009100197220 */ /* 0x040fe20000410000 */
[C---:B------:R-:W-:Y:S01]  /*1f4c0*/  FMUL.FTZ R28, R0.reuse, R140 ;  /* 0x0000008c001c7220 */ /* 0x040fe20000410000 */
[----:B-1----:R-:W-:Y:S01]  /*1f4d0*/  FMUL.FTZ R13, R0, R149 ;  /* 0x00000095000d7220 */ /* 0x002fe20000410000 */
        /* <DEDUP_REMOVED lines=27> */
[--C-:B------:R-:W-:Y:S01]  /*1f690*/  FFMA.FTZ R225, R26, UR4, -R6.reuse ;  /* 0x000000041ae17c23 */ /* 0x100fe20008010806 */
[--C-:B------:R-:W-:Y:S03]  /*1f6a0*/  FFMA.FTZ R227, R27, UR4, -R6.reuse ;  /* 0x000000041be37c23 */ /* 0x100fe60008010806 */
[----:B------:R1:W-:Y:S01]  /*1f6b0*/  MUFU.EX2 R232, R9 ;  /* 0x0000000900e87308 */ /* 0x0003e20000000800 */
[--C-:B------:R-:W-:Y:S01]  /*1f6c0*/  FFMA.FTZ R235, R30, UR4, -R6.reuse ;  /* 0x000000041eeb7c23 */ /* 0x100fe20008010806 */
[--C-:B------:R-:W-:Y:S01]  /*1f6d0*/  FFMA.FTZ R239, R31, UR4, -R6.reuse ;  /* 0x000000041fef7c23 */ /* 0x100fe20008010806 */
[----:B------:R-:W-:Y:S01]  /*1f6e0*/  FFMA.FTZ R207, R207, UR4, -R7 ;  /* 0x00000004cfcf7c23 */ /* 0x000fe20008010807 */
[--C-:B------:R-:W-:Y:S01]  /*1f6f0*/  FFMA.FTZ R187, R187, UR4, -R6.reuse ;  /* 0x00000004bbbb7c23 */ /* 0x100fe20008010806 */
[C---:B------:R-:W-:Y:S01]  /*1f700*/  FMUL.FTZ R120, R0.reuse, R120 ;  /* 0x0000007800787220 */ /* 0x040fe20000410000 */
[C---:B------:R-:W-:Y:S04]  /*1f710*/  FMUL.FTZ R121, R0.reuse, R121 ;  /* 0x0000007900797220 */ /* 0x040fe80000410000 */
[----:B------:R1:W-:Y:S10]  /*1f720*/  MUFU.EX2 R16, R12 ;  /* 0x0000000c00107308 */ /* 0x0003f40000000800 */
[----:B------:R-:W1:Y:S02]  /*1f730*/  MUFU.EX2 R23, R14 ;  /* 0x0000000e00177308 */ /* 0x000e640000000800 */
[C---:B-1----:R-:W-:Y:S08]  /*1f740*/  FMUL.FTZ R9, R0.reuse, R153 ;  /* 0x0000009900097220 */ /* 0x042ff00000410000 */
[----:B------:R-:W-:Y:S01]  /*1f750*/  MUFU.EX2 R153, R181 ;  /* 0x000000b500997308 */ /* 0x000fe20000000800 */
[----:B------:R-:W-:Y:S09]  /*1f760*/  FMUL.FTZ R12, R0, R148 ;  /* 0x00000094000c7220 */ /* 0x000ff20000410000 */
[----:B------:R-:W1:Y:S01]  /*1f770*/  MUFU.EX2 R0, R4 ;  /* 0x0000000400007308 */ /* 0x000e620000000800 */
[----:B------:R-:W-:Y:S04]  /*1f780*/  F2FP.F16.F32.PACK_AB R7, R23, R16 ;  /* 0x000000101707723e */ /* 0x000fe800000000ff */
[C---:B------:R-:W-:Y:S05]  /*1f790*/  PRMT R6, R7.reuse, 0x7632, R6 ;  /* 0x0000763207067816 */ /* 0x040fea0000000006 */
[----:B------:R-:W-:Y:S01]  /*1f7a0*/  MUFU.EX2 R229, R237 ;  /* 0x000000ed00e57308 */ /* 0x000fe20000000800 */
[----:B------:R-:W-:Y:S01]  /*1f7b0*/  PRMT R141, R7, 0x5410, R6 ;  /* 0x00005410078d7816 */ /* 0x000fe20000000006 */
[----:B------:R-:W-:Y:S05]  /*1f7c0*/  @!P1 HADD2 R252, -R6.H0_H0, -RZ.H0_H0 ;  /* 0xa00000ff06fc9230 */ /* 0x000fea0000000900 */
[----:B------:R-:W-:Y:S01]  /*1f7d0*/  @!P1 PRMT R6, R252, 0x5410, RZ ;  /* 0x00005410fc069816 */ /* 0x000fe200000000ff */
        /* <DEDUP_REMOVED lines=24> */
[----:B--2---:R-:W-:Y:S01]  /*1f960*/  LOP3.LUT R22, R11, UR26, R138, 0x96, !PT ;  /* 0x0000001a0b167c12 */ /* 0x004fe2000f8e968a */
[----:B------:R2:W2:Y:S01]  /*1f970*/  LDL.S16 R139, [R1+0x4] ;  /* 0x00000400018b7983 */ /* 0x0004a20000100600 */
[----:B---3--:R-:W-:Y:S05]  /*1f980*/  LOP3.LUT R3, R21, UR8, R242, 0x96, !PT ;  /* 0x0000000815037c12 */ /* 0x008fea000f8e96f2 */
[----:B------:R-:W-:Y:S02]  /*1f990*/  IMAD.WIDE.U32 R34, R3, -0x326172a9, RZ ;  /* 0xcd9e8d5703227825 */ /* 0x000fe400078e00ff */
[----:B------:R1:W3:Y:S03]  /*1f9a0*/  MUFU.EX2 R3, R2 ;  /* 0x0000000200037308 */ /* 0x0002e60000000800 */
[----:B------:R-:W-:Y:S01]  /*1f9b0*/  LOP3.LUT R138, R35, UR42, R10, 0x96, !PT ;  /* 0x0000002a238a7c12 */ /* 0x000fe2000f8e960a */
[----:B------:R-:W-:Y:S01]  /*1f9c0*/  FMUL.FTZ R35, R0, R159 ;  /* 0x0000009f00237220 */ /* 0x000fe20000410000 */
[----:B-----5:R-:W-:Y:S02]  /*1f9d0*/  @!P2 HADD2 R137, -R7.H0_H0, -RZ.H0_H0 ;  /* 0xa00000ff0789a230 */ /* 0x020fe40000000900 */
[----:B-1----:R-:W-:Y:S01]  /*1f9e0*/  FMUL.FTZ R2, R5, UR4 ;  /* 0x0000000405027c20 */ /* 0x002fe20008410000 */
[C---:B---3--:R-:W-:Y:S01]  /*1f9f0*/  FMUL.FTZ R15, R3.reuse, R151 ;  /* 0x00000097030f7220 */ /* 0x048fe20000410000 */
[C---:B------:R-:W-:Y:S01]  /*1fa00*/  FFMA.FTZ R148, R3.reuse, R230, R232 ;  /* 0x000000e603947223 */ /* 0x040fe200000100e8 */
[C---:B------:R-:W-:Y:S01]  /*1fa10*/  FMUL.FTZ R10, R3.reuse, R154 ;  /* 0x0000009a030a7220 */ /* 0x040fe20000410000 */
[C---:B------:R-:W-:Y:S01]  /*1fa20*/  FMUL.FTZ R11, R3.reuse, R155 ;  /* 0x0000009b030b7220 */ /* 0x040fe20000410000 */
[C---:B------:R-:W-:Y:S01]  /*1fa30*/  FMUL.FTZ R14, R3.reuse, R150 ;  /* 0x00000096030e7220 */ /* 0x040fe20000410000 */
[----:B------:R-:W-:Y:S01]  /*1fa40*/  LOP3.LUT R150, R172, 0xff, RZ, 0xc0, !PT ;  /* 0x000000ffac967812 */ /* 0x000fe200078ec0ff */
[----:B------:R-:W4:Y:S01]  /*1fa50*/  MUFU.EX2 R2, R2 ;  /* 0x0000000200027308 */ /* 0x000f220000000800 */
        /* <DEDUP_REMOVED lines=29> */
[----:B----4-:R-:W-:Y:S01]  /*1fc30*/  FFMA.FTZ R19, R2, R18, R17 ;  /* 0x0000001202137223 */ /* 0x010fe20000010011 */
[----:B------:R-:W-:Y:S02]  /*1fc40*/  IMAD.MOV.U32 R154, RZ, RZ, R20 ;  /* 0x000000ffff9a7224 */ /* 0x000fe400078e0014 */
[----:B------:R-:W-:Y:S01]  /*1fc50*/  FFMA.FTZ R18, R0, R231, R16 ;  /* 0x000000e700127223 */ /* 0x000fe20000010010 */
        /* <DEDUP_REMOVED lines=33> */
[----:B------:R-:W-:Y:S01]  /*1fe70*/  PRMT R2, R3, 0x7632, R2 ;  /* 0x0000763203027816 */ /* 0x000fe20000000002 */
[----:B------:R-:W-:Y:S02]  /*1fe80*/  @!P5 HADD2 R249, -R3.H0_H0, -RZ.H0_H0 ;  /* 0xa00000ff03f9d230 */ /* 0x000fe40000000900 */
[--C-:B------:R-:W-:Y:S01]  /*1fe90*/  FADD.FTZ R145, R23, R18.reuse ;  /* 0x0000001217917221 */ /* 0x100fe20000010000 */
[----:B------:R-:W-:Y:S01]  /*1fea0*/  PRMT R23, R137, 0x7610, R23 ;  /* 0x0000761089177816 */ /* 0x000fe20000000017 */
[----:B------:R-:W-:Y:S01]  /*1feb0*/  MUFU.EX2 R147, R182 ;  /* 0x000000b600937308 */ /* 0x000fe20000000800 */
[----:B------:R-:W-:Y:S02]  /*1fec0*/  FADD.FTZ R136, R136, R19 ;  /* 0x0000001388887221 */ /* 0x000fe40000010000 */
[----:B------:R-:W-:Y:S01]  /*1fed0*/  @!P2 PRMT R7, R23, 0x5410, RZ ;  /* 0x000054101707a816 */ /* 0x000fe200000000ff */
[----:B------:R-:W-:Y:S06]  /*1fee0*/  FMUL.FTZ R23, R0, R163 ;  /* 0x000000a300177220 */ /* 0x000fec0000410000 */
[----:B------:R-:W-:Y:S10]  /*1fef0*/  MUFU.EX2 R155, R178 ;  /* 0x000000b2009b7308 */ /* 0x000ff40000000800 */
[----:B------:R1:W-:Y:S10]  /*1ff00*/  MUFU.EX2 R156, R207 ;  /* 0x000000cf009c7308 */ /* 0x0003f40000000800 */
[----:B------:R-:W-:Y:S10]  /*1ff10*/  MUFU.EX2 R231, R240 ;  /* 0x000000f000e77308 */ /* 0x000ff40000000800 */
[----:B------:R-:W-:Y:S01]  /*1ff20*/  MUFU.EX2 R230, R239 ;  /* 0x000000ef00e67308 */ /* 0x000fe20000000800 */
[----:B--2---:R-:W-:Y:S05]  /*1ff30*/  @!P3 HADD2 R139, -R2.H0_H0, -RZ.H0_H0 ;  /* 0xa00000ff028bb230 */ /* 0x004fea0000000900 */
[----:B------:R-:W-:Y:S01]  /*1ff40*/  PRMT R18, R139, 0x7610, R18 ;  /* 0x000076108b127816 */ /* 0x000fe20000000012 */
[----:B------:R2:W-:Y:S04]  /*1ff50*/  @!P3 STL.S16 [R1+0x4], R139 ;  /* 0x0000048b0100b387 */ /* 0x0005e80000100600 */
[----:B------:R3:W-:Y:S01]  /*1ff60*/  @!P2 STL.S16 [R1], R137 ;  /* 0x000000890100a387 */ /* 0x0007e20000100600 */
[----:B--2---:R-:W-:Y:S01]  /*1ff70*/  IMAD.WIDE.U32 R138, R138, -0x2daee0ad, RZ ;  /* 0xd2511f538a8a7825 */ /* 0x004fe200078e00ff */
[----:B---3--:R-:W-:Y:S02]  /*1ff80*/  PRMT R137, R3, 0x5410, R2 ;  /* 0x0000541003897816 */ /* 0x008fe40000000002 */
[----:B------:R-:W-:Y:S02]  /*1ff90*/  @!P5 PRMT R3, R249, 0x5410, RZ ;  /* 0x00005410f903d816 */ /* 0x000fe400000000ff */
[----:B------:R-:W-:Y:S01]  /*1ffa0*/  @!P3 PRMT R2, R18, 0x5410, RZ ;  /* 0x000054101202b816 */ /* 0x000fe200000000ff */
[----:B------:R-:W-:Y:S04]  /*1ffb0*/  IMAD.WIDE.U32 R18, R22, -0x2daee0ad, RZ ;  /* 0xd2511f5316127825 */ /* 0x000fe800078e00ff */
[C---:B------:R-:W-:Y:S01]  /*1ffc0*/  FMUL.FTZ R22, R0.reuse, R162 ;  /* 0x000000a200167220 */ /* 0x040fe20000410000 */
[----:B------:R-:W-:Y:S01]  /*1ffd0*/  STG.E.U16 desc[UR24][R204.64], R3 ;  /* 0x00000003cc007986 */ /* 0x000fe2000c101518 */
[----:B------:R-:W-:Y:S03]  /*1ffe0*/  MUFU.EX2 R162, R188 ;  /* 0x000000bc00a27308 */ /* 0x000fe60000000800 */
[----:B------:R-:W-:Y:S04]  /*1fff0*/  STG.E.U16 desc[UR24][R204.64+0x2], R2 ;  /* 0x00000202cc007986 */ /* 0x000fe8000c101518 */
[----:B------:R2:W-:Y:S04]  /*20000*/  STG.E.U16 desc[UR24][R208.64], R7 ;  /* 0x00000007d0007986 */ /* 0x0005e8000c101518 */
[----:B------:R3:W-:Y:S01]  /*20010*/  STG.E.U16 desc[UR24][R208.64+0x2], R6 ;  /* 0x00000206d0007986 */ /* 0x0007e2000c101518 */
[----:B--2---:R-:W-:Y:S02]  /*20020*/  LOP3.LUT R7, R19, UR41, R154, 0x96, !PT ;  /* 0x0000002913077c12 */ /* 0x004fe4000f8e969a */
[----:B------:R-:W-:Y:S03]  /*20030*/  MUFU.EX2 R154, R187 ;  /* 0x000000bb009a7308 */ /* 0x000fe60000000800 */
[----:B---3--:R-:W-:Y:S05]  /*20040*/  IMAD.WIDE.U32 R6, R7, -0x326172a9, RZ ;  /* 0xcd9e8d5707067825 */ /* 0x008fea00078e00ff */
[----:B------:R-:W-:Y:S01]  /*20050*/  LOP3.LUT R2, R7, UR40, R34, 0x96, !PT ;  /* 0x0000002807027c12 */ /* 0x000fe2000f8e9622 */
[----:B------:R-:W-:Y:S01]  /*20060*/  FMUL.FTZ R34, R0, R158 ;  /* 0x0000009e00227220 */ /* 0x000fe20000410000 */
[----:B------:R-:W-:Y:S01]  /*20070*/  LOP3.LUT R7, R139, UR39, R18, 0x96, !PT ;  /* 0x000000278b077c12 */ /* 0x000fe2000f8e9612 */
[----:B------:R-:W-:Y:S02]  /*20080*/  MUFU.EX2 R158, R177 ;  /* 0x000000b1009e7308 */ /* 0x000fe40000000800 */
[----:B------:R-:W-:Y:S04]  /*20090*/  IMAD.WIDE.U32 R2, R2, -0x2daee0ad, RZ ;  /* 0xd2511f5302027825 */ /* 0x000fe800078e00ff */
[----:B------:R-:W-:Y:S01]  /*200a0*/  IMAD.WIDE.U32 R18, R7, -0x326172a9, RZ ;  /* 0xcd9e8d5707127825 */ /* 0x000fe200078e00ff */
[----:B------:R-:W-:Y:S04]  /*200b0*/  LOP3.LUT R138, R3, UR37, R138, 0x96, !PT ;  /* 0x00000025038a7c12 */ /* 0x000fe8000f8e968a */
[----:B------:R-:W-:Y:S01]  /*200c0*/  LOP3.LUT R6, R19, UR38, R6, 0x96, !PT ;  /* 0x0000002613067c12 */ /* 0x000fe2000f8e9606 */
[----:B------:R-:W-:Y:S04]  /*200d0*/  IMAD.WIDE.U32 R138, R138, -0x326172a9, RZ ;  /* 0xcd9e8d578a8a7825 */ /* 0x000fe800078e00ff */
[----:B------:R-:W-:Y:S02]  /*200e0*/  FMUL.FTZ R19, R0, R167 ;  /* 0x000000a700137220 */ /* 0x000fe40000410000 */
[----:B------:R-:W-:Y:S01]  /*200f0*/  MUFU.EX2 R167, R227 ;  /* 0x000000e300a77308 */ /* 0x000fe20000000800 */
[----:B------:R-:W-:Y:S01]  /*20100*/  IMAD.WIDE.U32 R168, R6, -0x2daee0ad, RZ ;  /* 0xd2511f5306a87825 */ /* 0x000fe200078e00ff */
[----:B------:R-:W-:Y:S02]  /*20110*/  LOP3.LUT R206, R139, UR36, R18, 0x96, !PT ;  /* 0x000000248bce7c12 */ /* 0x000fe4000f8e9612 */
[----:B------:R-:W-:Y:S02]  /*20120*/  IADD3 R6, P0, R208, UR46, RZ ;  /* 0x0000002ed0067c10 */ /* 0x000fe4000ff1e0ff */
[----:B------:R-:W-:Y:S01]  /*20130*/  LOP3.LUT R142, R169, UR18, R2, 0x96, !PT ;  /* 0x00000012a98e7c12 */ /* 0x000fe2000f8e9602 */
[----:B-1----:R-:W-:Y:S01]  /*20140*/  IMAD.WIDE.U32 R206, R206, -0x2daee0ad, RZ ;  /* 0xd2511f53cece7825 */ /* 0x002fe200078e00ff */
[----:B------:R-:W-:Y:S02]  /*20150*/  IADD3.X R7, R209, UR20, RZ, P0, !PT ;  /* 0x00000014d1077c10 */ /* 0x000fe400087fe4ff */
[----:B------:R-:W-:Y:S01]  /*20160*/  MUFU.EX2 R169, R225 ;  /* 0x000000e100a97308 */ /* 0x000fe20000000800 */
[----:B------:R-:W-:Y:S01]  /*20170*/  IADD3 R214, P0, R204, UR30, RZ ;  /* 0x0000001eccd67c10 */ /* 0x000fe2000ff1e0ff */
[----:B------:R-:W-:Y:S05]  /*20180*/  IMAD.WIDE.U32 R142, R142, -0x326172a9, RZ ;  /* 0xcd9e8d578e8e7825 */ /* 0x000fea00078e00ff */
[C-C-:B------:R-:W-:Y:S03]  /*20190*/  LOP3.LUT R3, R143.reuse, UR27, R138.reuse, 0x96, !PT ;  /* 0x0000001b8f037c12 */ /* 0x140fe6000f8e968a */
[----:B------:R-:W-:Y:S01]  /*201a0*/  MUFU.EX2 R227, R235 ;  /* 0x000000eb00e37308 */ /* 0x000fe20000000800 */
[----:B------:R-:W-:Y:S02]  /*201b0*/  LOP3.LUT R138, R143, UR27, R138, 0x96, !PT ;  /* 0x0000001b8f8a7c12 */ /* 0x000fe4000f8e968a */
[----:B------:R-:W-:Y:S04]  /*201c0*/  LOP3.LUT R2, R3, 0xff, RZ, 0xc0, !PT ;  /* 0x000000ff03027812 */ /* 0x000fe800078ec0ff */
[----:B------:R-:W-:Y:S02]  /*201d0*/  ISETP.LE.U32.AND P1, PT, R2, UR13, PT ;  /* 0x0000000d02007c0c */ /* 0x000fe4000bf23070 */
[C---:B------:R-:W-:Y:S01]  /*201e0*/  F2FP.F16.F32.PACK_AB R2, R140.reuse, R215 ;  /* 0x000000d78c02723e */ /* 0x040fe200000000ff */
[----:B------:R-:W-:Y:S01]  /*201f0*/  FADD.FTZ R140, R140, R175 ;  /* 0x000000af8c8c7221 */ /* 0x000fe20000010000 */
[C---:B------:R-:W-:Y:S02]  /*20200*/  IADD3.X R215, R205.reuse, UR23, RZ, P0, !PT ;  /* 0x00000017cdd77c10 */ /* 0x040fe400087fe4ff */
[----:B------:R-:W-:Y:S02]  /*20210*/  PRMT R139, R2, 0x7632, R139 ;  /* 0x00007632028b7816 */ /* 0x000fe4000000008b */
[----:B------:R-:W-:Y:S02]  /*20220*/  IADD3 R212, P0, R204, UR43, RZ ;  /* 0x0000002bccd47c10 */ /* 0x000fe4000ff1e0ff */
[----:B------:R-:W-:Y:S02]  /*20230*/  PRMT R146, R2, 0x5410, R139 ;  /* 0x0000541002927816 */ /* 0x000fe4000000008b */
[----:B------:R-:W-:Y:S01]  /*20240*/  IADD3.X R213, R205, UR31, RZ, P0, !PT ;  /* 0x0000001fcdd57c10 */ /* 0x000fe200087fe4ff */
[----:B------:R-:W-:Y:S05]  /*20250*/  @!P1 HADD2 R144, -R2.H0_H0, -RZ.H0_H0 ;  /* 0xa00000ff02909230 */ /* 0x000fea0000000900 */
[----:B------:R-:W-:Y:S01]  /*20260*/  PRMT R18, R144, 0x7610, R18 ;  /* 0x0000761090127816 */ /* 0x000fe20000000012 */
[----:B------:R1:W-:Y:S03]  /*20270*/  @!P1 STL.S16 [R1+0x34], R144 ;  /* 0x0000349001009387 */ /* 0x0003e60000100600 */
[----:B------:R-:W-:Y:S01]  /*20280*/  @!P1 PRMT R2, R18, 0x5410, RZ ;  /* 0x0000541012029816 */ /* 0x000fe200000000ff */
[----:B------:R2:W3:Y:S01]  /*20290*/  LDL.S16 R165, [R1+0x48] ;  /* 0x0000480001a57983 */ /* 0x0004e20000100600 */
[----:B------:R-:W-:Y:S03]  /*202a0*/  FMUL.FTZ R18, R0, R166 ;  /* 0x000000a600127220 */ /* 0x000fe60000410000 */
[----:B------:R4:W-:Y:S04]  /*202b0*/  STG.E.U16 desc[UR24][R6.64], R2 ;  /* 0x0000000206007986 */ /* 0x0009e8000c101518 */
[----:B-1----:R2:W5:Y:S01]  /*202c0*/  LDL.S16 R144, [R1+0x54] ;  /* 0x0000540001907983 */ /* 0x0025620000100600 */
[----:B----4-:R-:W-:Y:S01]  /*202d0*/  LOP3.LUT R2, R172, 0xffff, RZ, 0xc0, !PT ;  /* 0x0000ffffac027812 */ /* 0x010fe200078ec0ff */
[C---:B------:R-:W-:Y:S01]  /*202e0*/  FMUL.FTZ R6, R0.reuse, R170 ;  /* 0x000000aa00067220 */ /* 0x040fe20000410000 */
[----:B------:R-:W-:Y:S01]  /*202f0*/  FMUL.FTZ R7, R0, R171 ;  /* 0x000000ab00077220 */ /* 0x000fe20000410000 */
[----:B------:R-:W-:Y:S01]  /*20300*/  MUFU.EX2 R170, R226 ;  /* 0x000000e200aa7308 */ /* 0x000fe20000000800 */
[----:B------:R-:W-:Y:S04]  /*20310*/  SHF.R.U32.HI R2, RZ, 0x8, R2 ;  /* 0x00000008ff027819 */ /* 0x000fe80000011602 */
[----:B------:R-:W-:Y:S02]  /*20320*/  LOP3.LUT R149, R2, 0xffff, RZ, 0xc0, !PT ;  /* 0x0000ffff02957812 */ /* 0x000fe400078ec0ff */
[--C-:B------:R-:W-:Y:S04]  /*20330*/  SHF.R.U32.HI R2, RZ, 0x10, R172.reuse ;  /* 0x00000010ff027819 */ /* 0x100fe800000116ac */
[----:B------:R-:W-:Y:S04]  /*20340*/  LOP3.LUT R2, R2, 0xff, RZ, 0xc0, !PT ;  /* 0x000000ff02027812 */ /* 0x000fe800078ec0ff */
[----:B------:R-:W-:Y:S02]  /*20350*/  ISETP.LE.U32.AND P6, PT, R2, UR13, PT ;  /* 0x0000000d02007c0c */ /* 0x000fe4000bfc3070 */
[----:B------:R-:W-:Y:S04]  /*20360*/  SHF.R.U32.HI R2, RZ, 0x18, R172 ;  /* 0x00000018ff027819 */ /* 0x000fe800000116ac */
[----:B------:R-:W-:Y:S02]  /*20370*/  ISETP.LE.U32.AND P5, PT, R2, UR13, PT ;  /* 0x0000000d02007c0c */ /* 0x000fe4000bfa3070 */
[----:B------:R-:W-:Y:S04]  /*20380*/  LOP3.LUT R2, R3, 0xffff, RZ, 0xc0, !PT ;  /* 0x0000ffff03027812 */ /* 0x000fe800078ec0ff */
[----:B------:R-:W-:Y:S04]  /*20390*/  SHF.R.U32.HI R2, RZ, 0x8, R2 ;  /* 0x00000008ff027819 */ /* 0x000fe80000011602 */
[----:B------:R-:W-:Y:S04]  /*203a0*/  LOP3.LUT R2, R2, 0xffff, RZ, 0xc0, !PT ;  /* 0x0000ffff02027812 */ /* 0x000fe800078ec0ff */
[----:B------:R-:W-:Y:S02]  /*203b0*/  ISETP.LE.U32.AND P3, PT, R2, UR13, PT ;  /* 0x0000000d02007c0c */ /* 0x000fe4000bf63070 */
[--C-:B------:R-:W-:Y:S02]  /*203c0*/  SHF.R.U32.HI R2, RZ, 0x10, R3.reuse ;  /* 0x00000010ff027819 */ /* 0x100fe40000011603 */
[----:B------:R-:W-:Y:S02]  /*203d0*/  SHF.R.U32.HI R3, RZ, 0x18, R3 ;  /* 0x00000018ff037819 */ /* 0x000fe40000011603 */
[----:B------:R-:W-:Y:S02]  /*203e0*/  LOP3.LUT R2, R2, 0xff, RZ, 0xc0, !PT ;  /* 0x000000ff02027812 */ /* 0x000fe400078ec0ff */
[----:B------:R-:W-:Y:S02]  /*203f0*/  ISETP.LE.U32.AND P1, PT, R3, UR13, PT ;  /* 0x0000000d03007c0c */ /* 0x000fe4000bf23070 */
[----:B------:R-:W-:Y:S01]  /*20400*/  ISETP.LE.U32.AND P2, PT, R2, UR13, PT ;  /* 0x0000000d02007c0c */ /* 0x000fe2000bf43070 */
[----:B------:R-:W1:Y:S02]  /*20410*/  MUFU.EX2 R3, R183 ;  /* 0x000000b700037308 */ /* 0x000e640000000800 */
[----:B-----5:R-:W-:Y:S05]  /*20420*/  @!P3 HADD2 R144, -R139.H0_H0, -RZ.H0_H0 ;  /* 0xa00000ff8b90b230 */ /* 0x020fea0000000900 */
[----:B------:R-:W-:Y:S01]  /*20430*/  PRMT R2, R144, 0x7610, R2 ;  /* 0x0000761090027816 */ /* 0x000fe20000000002 */
[----:B------:R4:W-:Y:S03]  /*20440*/  @!P3 STL.S16 [R1+0x54], R144 ;  /* 0x000054900100b387 */ /* 0x0009e60000100600 */
[----:B------:R-:W-:Y:S01]  /*20450*/  @!P3 PRMT R139, R2, 0x5410, RZ ;  /* 0x00005410028bb816 */ /* 0x000fe200000000ff */
[----:B------:R2:W5:Y:S01]  /*20460*/  LDL.S16 R151, [R1+0x50] ;  /* 0x0000500001977983 */ /* 0x0005620000100600 */
[----:B------:R-:W-:Y:S01]  /*20470*/  ISETP.LE.U32.AND P3, PT, R149, UR13, PT ;  /* 0x0000000d95007c0c */ /* 0x000fe2000bf63070 */
[----:B-1----:R-:W-:Y:S01]  /*20480*/  FADD.FTZ R2, R3, R136 ;  /* 0x0000008803027221 */ /* 0x002fe20000010000 */
[----:B------:R-:W-:Y:S01]  /*20490*/  F2FP.F16.F32.PACK_AB R3, R147, R3 ;  /* 0x000000039303723e */ /* 0x000fe200000000ff */
[----:B------:R2:W2:Y:S01]  /*204a0*/  LDL.S16 R161, [R1+0x3c] ;  /* 0x00003c0001a17983 */ /* 0x0004a20000100600 */
[----:B------:R-:W-:Y:S01]  /*204b0*/  FADD.FTZ R136, R153, R145 ;  /* 0x0000009199887221 */ /* 0x000fe20000010000 */
[----:B------:R-:W-:Y:S01]  /*204c0*/  FADD.FTZ R147, R147, R2 ;  /* 0x0000000293937221 */ /* 0x000fe20000010000 */
[----:B------:R-:W-:Y:S01]  /*204d0*/  PRMT R152, R3, 0x7632, R152 ;  /* 0x0000763203987816 */ /* 0x000fe20000000098 */
[----:B------:R1:W2:Y:S01]  /*204e0*/  LDL.S16 R160, [R1+0x38] ;  /* 0x0000380001a07983 */ /* 0x0002a20000100600 */
[----:B------:R-:W-:Y:S03]  /*204f0*/  MUFU.EX2 R149, R186 ;  /* 0x000000ba00957308 */ /* 0x000fe60000000800 */
[----:B------:R-:W-:Y:S07]  /*20500*/  STG.E.U16 desc[UR24][R214.64], R139 ;  /* 0x0000008bd6007986 */ /* 0x000fee000c101518 */
[----:B------:R-:W-:Y:S10]  /*20510*/  MUFU.EX2 R186, R236 ;  /* 0x000000ec00ba7308 */ /* 0x000ff40000000800 */
[----:B----4-:R-:W4:Y:S02]  /*20520*/  MUFU.EX2 R144, R176 ;  /* 0x000000b000907308 */ /* 0x010f240000000800 */
[C---:B----4-:R-:W-:Y:S01]  /*20530*/  F2FP.F16.F32.PACK_AB R0, R144.reuse, R232 ;  /* 0x000000e89000723e */ /* 0x050fe200000000ff */
[----:B------:R-:W-:Y:S07]  /*20540*/  FADD.FTZ R144, R144, R148 ;  /* 0x0000009490907221 */ /* 0x000fee0000010000 */
[----:B------:R-:W4:Y:S01]  /*20550*/  MUFU.EX2 R148, R179 ;  /* 0x000000b300947308 */ /* 0x000f220000000800 */
[----:B------:R-:W-:Y:S01]  /*20560*/  PRMT R2, R0, 0x7632, R2 ;  /* 0x0000763200027816 */ /* 0x000fe20000000002 */
[----:B---3--:R-:W-:Y:S05]  /*20570*/  @!P2 HADD2 R165, -R0.H0_H0, -RZ.H0_H0 ;  /* 0xa00000ff00a5a230 */ /* 0x008fea0000000900 */
[----:B------:R-:W-:Y:S01]  /*20580*/  PRMT R157, R165, 0x7610, R157 ;  /* 0x00007610a59d7816 */ /* 0x000fe2000000009d */
[----:B------:R3:W-:Y:S01]  /*20590*/  @!P2 STL.S16 [R1+0x48], R165 ;  /* 0x000048a50100a387 */ /* 0x0007e20000100600 */
[C---:B----4-:R-:W-:Y:S01]  /*205a0*/  F2FP.F16.F32.PACK_AB R153, R148.reuse, R153 ;  /* 0x000000999499723e */ /* 0x050fe200000000ff */
[----:B------:R-:W-:Y:S01]  /*205b0*/  FADD.FTZ R145, R148, R136 ;  /* 0x0000008894917221 */ /* 0x000fe20000010000 */
[----:B------:R-:W-:Y:S01]  /*205c0*/  PRMT R148, R0, 0x5410, R2 ;  /* 0x0000541000947816 */ /* 0x000fe20000000002 */
[----:B------:R-:W-:Y:S01]  /*205d0*/  FADD.FTZ R136, R155, R140 ;  /* 0x0000008c9b887221 */ /* 0x000fe20000010000 */
[----:B------:R-:W-:Y:S02]  /*205e0*/  @!P2 PRMT R0, R157, 0x5410, RZ ;  /* 0x000054109d00a816 */ /* 0x000fe400000000ff */
[----:B------:R-:W-:Y:S01]  /*205f0*/  ISETP.LE.U32.AND P2, PT, R150, UR13, PT ;  /* 0x0000000d96007c0c */ /* 0x000fe2000bf43070 */
[----:B------:R-:W4:Y:S01]  /*20600*/  MUFU.EX2 R157, R185 ;  /* 0x000000b9009d7308 */ /* 0x000f220000000800 */
[----:B------:R-:W-:Y:S01]  /*20610*/  LOP3.LUT R140, R142, 0xff, RZ, 0xc0, !PT ;  /* 0x000000ff8e8c7812 */ /* 0x000fe200078ec0ff */
[----:B------:R-:W-:Y:S01]  /*20620*/  STG.E.U16 desc[UR24][R212.64], R0 ;  /* 0x00000000d4007986 */ /* 0x000fe2000c101518 */
[C---:B------:R-:W-:Y:S01]  /*20630*/  F2FP.F16.F32.PACK_AB R155, R156.reuse, R155 ;  /* 0x0000009b9c9b723e */ /* 0x040fe200000000ff */
[----:B------:R-:W-:Y:S01]  /*20640*/  FADD.FTZ R156, R156, R136 ;  /* 0x000000889c9c7221 */ /* 0x000fe20000010000 */
[----:B------:R-:W-:Y:S01]  /*20650*/  ISETP.LE.U32.AND P0, PT, R140, UR13, PT ;  /* 0x0000000d8c007c0c */ /* 0x000fe2000bf03070 */
[----:B------:R-:W-:Y:S01]  /*20660*/  FADD.FTZ R136, R158, R144 ;  /* 0x000000909e887221 */ /* 0x000fe20000010000 */
[----:B------:R-:W-:Y:S02]  /*20670*/  LOP3.LUT R140, R142, 0xffff, RZ, 0xc0, !PT ;  /* 0x0000ffff8e8c7812 */ /* 0x000fe400078ec0ff */
[----:B------:R-:W-:Y:S02]  /*20680*/  SHF.R.U32.HI R144, RZ, 0x10, R142 ;  /* 0x00000010ff907819 */ /* 0x000fe4000001168e */
[----:B------:R-:W-:Y:S02]  /*20690*/  SHF.R.U32.HI R140, RZ, 0x8, R140 ;  /* 0x00000008ff8c7819 */ /* 0x000fe4000001168c */
[C---:B------:R-:W-:Y:S01]  /*206a0*/  F2FP.F16.F32.PACK_AB R158, R154.reuse, R158 ;  /* 0x0000009e9a9e723e */ /* 0x040fe200000000ff */
[----:B------:R-:W-:Y:S01]  /*206b0*/  FADD.FTZ R154, R154, R136 ;  /* 0x000000889a9a7221 */ /* 0x000fe20000010000 */
[----:B------:R-:W-:Y:S02]  /*206c0*/  LOP3.LUT R144, R144, 0xff, RZ, 0xc0, !PT ;  /* 0x000000ff90907812 */ /* 0x000fe400078ec0ff */
[----:B------:R-:W-:Y:S02]  /*206d0*/  LOP3.LUT R136, R140, 0xffff, RZ, 0xc0, !PT ;  /* 0x0000ffff8c887812 */ /* 0x000fe400078ec0ff */
[----:B------:R-:W-:Y:S02]  /*206e0*/  PRMT R140, R3, 0x5410, R152 ;  /* 0x00005410038c7816 */ /* 0x000fe40000000098 */
[----:B----4-:R-:W-:Y:S02]  /*206f0*/  F2FP.F16.F32.PACK_AB R163, R149, R157 ;  /* 0x0000009d95a3723e */ /* 0x010fe400000000ff */
[----:B------:R-:W-:Y:S02]  /*20700*/  LOP3.LUT R143, R142, 0xffff, RZ, 0xc0, !PT ;  /* 0x0000ffff8e8f7812 */ /* 0x000fe400078ec0ff */
[----:B------:R-:W-:Y:S02]  /*20710*/  F2FP.F16.F32.PACK_AB R185, R230, R227 ;  /* 0x000000e3e6b9723e */ /* 0x000fe400000000ff */
[----:B------:R-:W-:Y:S01]  /*20720*/  SHF.R.U32.HI R143, RZ, 0x8, R143 ;  /* 0x00000008ff8f7819 */ /* 0x000fe2000001168f */
[----:B-----5:R-:W-:Y:S02]  /*20730*/  @!P1 HADD2 R151, -R2.H0_H0, -RZ.H0_H0 ;  /* 0xa00000ff02979230 */ /* 0x020fe40000000900 */
[----:B--2---:R-:W-:Y:S03]  /*20740*/  @!P2 HADD2 R161, -R3.H0_H0, -RZ.H0_H0 ;  /* 0xa00000ff03a1a230 */ /* 0x004fe60000000900 */
[----:B------:R-:W-:Y:S01]  /*20750*/  PRMT R164, R151, 0x7610, R164 ;  /* 0x0000761097a47816 */ /* 0x000fe200000000a4 */
[----:B------:R2:W-:Y:S01]  /*20760*/  @!P1 STL.S16 [R1+0x50], R151 ;  /* 0x0000509701009387 */ /* 0x0005e20000100600 */
[----:B------:R-:W-:Y:S01]  /*20770*/  @!P3 HADD2 R160, -R152.H0_H0, -RZ.H0_H0 ;  /* 0xa00000ff98a0b230 */ /* 0x000fe20000000900 */
[----:B------:R-:W-:Y:S02]  /*20780*/  PRMT R159, R161, 0x7610, R159 ;  /* 0x00007610a19f7816 */ /* 0x000fe4000000009f */
[----:B------:R4:W-:Y:S01]  /*20790*/  @!P2 STL.S16 [R1+0x3c], R161 ;  /* 0x00003ca10100a387 */ /* 0x0009e20000100600 */
[----:B------:R-:W-:Y:S01]  /*207a0*/  @!P1 PRMT R2, R164, 0x5410, RZ ;  /* 0x00005410a4029816 */ /* 0x000fe200000000ff */
[----:B---3--:R-:W-:Y:S01]  /*207b0*/  IMAD.WIDE.U32 R164, R228, -0x2daee0ad, RZ ;  /* 0xd2511f53e4a47825 */ /* 0x008fe200078e00ff */
[----:B------:R-:W-:Y:S01]  /*207c0*/  @!P2 PRMT R3, R159, 0x5410, RZ ;  /* 0x000054109f03a816 */ /* 0x000fe200000000ff */
[----:B------:R3:W-:Y:S01]  /*207d0*/  @!P3 STL.S16 [R1+0x38], R160 ;  /* 0x000038a00100b387 */ /* 0x0007e20000100600 */
[----:B------:R-:W-:Y:S01]  /*207e0*/  PRMT R150, R160, 0x7610, R150 ;  /* 0x00007610a0967816 */ /* 0x000fe20000000096 */
[----:B------:R5:W-:Y:S01]  /*207f0*/  MUFU.EX2 R159, R184 ;  /* 0x000000b8009f7308 */ /* 0x000be20000000800 */
[----:B------:R-:W-:Y:S01]  /*20800*/  ISETP.LE.U32.AND P2, PT, R144, UR13, PT ;  /* 0x0000000d90007c0c */ /* 0x000fe2000bf43070 */
[----:B------:R1:W3:Y:S01]  /*20810*/  LDL.S16 R183, [R1+0x4c] ;  /* 0x00004c0001b77983 */ /* 0x0002e20000100600 */
[----:B------:R-:W-:Y:S01]  /*20820*/  ISETP.LE.U32.AND P1, PT, R136, UR13, PT ;  /* 0x0000000d88007c0c */ /* 0x000fe2000bf23070 */
[----:B------:R-:W-:Y:S01]  /*20830*/  FADD.FTZ R136, R162, R147 ;  /* 0x00000093a2887221 */ /* 0x000fe20000010000 */
[----:B------:R-:W-:Y:S01]  /*20840*/  SHF.R.U32.HI R144, RZ, 0x18, R142 ;  /* 0x00000018ff907819 */ /* 0x000fe2000001168e */
[----:B------:R1:W3:Y:S01]  /*20850*/  LDL.S16 R182, [R1+0x2c] ;  /* 0x00002c0001b67983 */ /* 0x0002e20000100600 */
[----:B------:R-:W-:Y:S02]  /*20860*/  @!P3 PRMT R152, R150, 0x5410, RZ ;  /* 0x000054109698b816 */ /* 0x000fe400000000ff */
[----:B------:R-:W-:Y:S01]  /*20870*/  ISETP.LE.U32.AND P3, PT, R144, UR13, PT ;  /* 0x0000000d90007c0c */ /* 0x000fe2000bf63070 */
[----:B------:R1:W3:Y:S01]  /*20880*/  LDL.S16 R179, [R1+0x44] ;  /* 0x0000440001b37983 */ /* 0x0002e20000100600 */
[----:B------:R-:W-:Y:S01]  /*20890*/  LOP3.LUT R150, R172, 0xffff, RZ, 0xc0, !PT ;  /* 0x0000ffffac967812 */ /* 0x000fe200078ec0ff */
[----:B------:R-:W-:Y:S01]  /*208a0*/  FADD.FTZ R144, R157, R145 ;  /* 0x000000919d907221 */ /* 0x000fe20000010000 */
[C---:B------:R-:W-:Y:S01]  /*208b0*/  LOP3.LUT R157, R165.reuse, UR21, R180, 0x96, !PT ;  /* 0x00000015a59d7c12 */ /* 0x040fe2000f8e96b4 */
[----:B------:R1:W3:Y:S01]  /*208c0*/  LDL.S16 R175, [R1+0x30] ;  /* 0x0000300001af7983 */ /* 0x0002e20000100600 */
[----:B------:R-:W-:Y:S01]  /*208d0*/  SHF.R.U32.HI R150, RZ, 0x8, R150 ;  /* 0x00000008ff967819 */ /* 0x000fe20000011696 */
[----:B--2---:R-:W2:Y:S01]  /*208e0*/  MUFU.EX2 R151, R224 ;  /* 0x000000e000977308 */ /* 0x004ea20000000800 */
[----:B------:R-:W-:Y:S01]  /*208f0*/  LOP3.LUT R166, R165, UR21, R180, 0x96, !PT ;  /* 0x00000015a5a67c12 */ /* 0x000fe2000f8e96b4 */
[----:B------:R1:W-:Y:S01]  /*20900*/  STG.E.U16 desc[UR24][R212.64+0x2], R2 ;  /* 0x00000202d4007986 */ /* 0x0003e2000c101518 */
[----:B----4-:R-:W-:Y:S02]  /*20910*/  SHF.R.U32.HI R161, RZ, 0x18, R142 ;  /* 0x00000018ffa17819 */ /* 0x010fe4000001168e */
[----:B-----5:R-:W-:Y:S01]  /*20920*/  PRMT R184, R185, 0x7632, R184 ;  /* 0x00007632b9b87816 */ /* 0x020fe200000000b8 */
[----:B------:R-:W-:Y:S01]  /*20930*/  STG.E.U16 desc[UR24][R204.64+0x10], R3 ;  /* 0x00001003cc007986 */ /* 0x000fe2000c101518 */
[----:B---3--:R-:W-:Y:S03]  /*20940*/  SHF.R.U32.HI R160, RZ, 0x10, R172 ;  /* 0x00000010ffa07819 */ /* 0x008fe600000116ac */
[----:B------:R3:W4:Y:S01]  /*20950*/  LDL.S16 R178, [R1+0x1c] ;  /* 0x00001c0001b27983 */ /* 0x0007220000100600 */
[----:B------:R-:W-:Y:S03]  /*20960*/  LOP3.LUT R160, R160, 0xff, RZ, 0xc0, !PT ;  /* 0x000000ffa0a07812 */ /* 0x000fe600078ec0ff */
[----:B------:R-:W-:Y:S01]  /*20970*/  STG.E.U16 desc[UR24][R204.64+0x12], R152 ;  /* 0x00001298cc007986 */ /* 0x000fe2000c101518 */
[C---:B--2---:R-:W-:Y:S01]  /*20980*/  F2FP.F16.F32.PACK_AB R162, R151.reuse, R162 ;  /* 0x000000a297a2723e */ /* 0x044fe200000000ff */
[----:B------:R-:W-:Y:S01]  /*20990*/  FADD.FTZ R171, R151, R136 ;  /* 0x0000008897ab7221 */ /* 0x000fe20000010000 */
[----:B------:R-:W-:Y:S01]  /*209a0*/  LOP3.LUT R136, R173, UR27, R174, 0x96, !PT ;  /* 0x0000001bad887c12 */ /* 0x000fe2000f8e96ae */
[----:B------:R-:W-:Y:S01]  /*209b0*/  FADD.FTZ R224, R149, R144 ;  /* 0x0000009095e07221 */ /* 0x000fe20000010000 */
[----:B------:R-:W-:Y:S02]  /*209c0*/  LOP3.LUT R151, R142, 0xff, RZ, 0xc0, !PT ;  /* 0x000000ff8e977812 */ /* 0x000fe400078ec0ff */
[C---:B------:R-:W-:Y:S02]  /*209d0*/  LOP3.LUT R144, R136.reuse, 0xffff, RZ, 0xc0, !PT ;  /* 0x0000ffff88907812 */ /* 0x040fe400078ec0ff */
[----:B------:R-:W-:Y:S02]  /*209e0*/  LOP3.LUT R145, R136, 0xff, RZ, 0xc0, !PT ;  /* 0x000000ff88917812 */ /* 0x000fe400078ec0ff */
[----:B------:R-:W-:Y:S02]  /*209f0*/  SHF.R.U32.HI R144, RZ, 0x8, R144 ;  /* 0x00000008ff907819 */ /* 0x000fe40000011690 */
[----:B------:R-:W-:Y:S02]  /*20a00*/  PRMT R151, R151, 0x5410, R143 ;  /* 0x0000541097977816 */ /* 0x000fe4000000008f */
[----:B------:R-:W-:Y:S02]  /*20a10*/  PRMT R149, R145, 0x5410, R144 ;  /* 0x0000541091957816 */ /* 0x000fe40000000090 */
[----:B------:R-:W-:Y:S02]  /*20a20*/  LOP3.LUT R144, R172, 0xff, RZ, 0xc0, !PT ;  /* 0x000000ffac907812 */ /* 0x000fe400078ec0ff */
[----:B------:R-:W-:Y:S02]  /*20a30*/  SHF.R.U32.HI R145, RZ, 0x18, R136 ;  /* 0x00000018ff917819 */ /* 0x000fe40000011688 */
[----:B------:R-:W-:Y:S02]  /*20a40*/  PRMT R150, R144, 0x5410, R150 ;  /* 0x0000541090967816 */ /* 0x000fe40000000096 */
[----:B------:R-:W-:Y:S02]  /*20a50*/  SHF.R.U32.HI R144, RZ, 0x10, R136 ;  /* 0x00000010ff907819 */ /* 0x000fe40000011688 */
[----:B------:R-:W-:Y:S02]  /*20a60*/  SHF.R.U32.HI R172, RZ, 0x18, R172 ;  /* 0x00000018ffac7819 */ /* 0x000fe400000116ac */
[----:B------:R-:W-:Y:S02]  /*20a70*/  LOP3.LUT R136, R144, 0xff, RZ, 0xc0, !PT ;  /* 0x000000ff90887812 */ /* 0x000fe400078ec0ff */
[----:B------:R-:W-:Y:S02]  /*20a80*/  SHF.R.U32.HI R144, RZ, 0x18, R138 ;  /* 0x00000018ff907819 */ /* 0x000fe4000001168a */
[----:B------:R-:W-:Y:S02]  /*20a90*/  PRMT R147, R136, 0x5410, R145 ;  /* 0x0000541088937816 */ /* 0x000fe40000000091 */
[--C-:B------:R-:W-:Y:S02]  /*20aa0*/  HSET2.LE.AND R136, R149, R211.reuse, PT ;  /* 0x000000d395887233 */ /* 0x100fe40003803000 */
[----:B------:R-:W-:Y:S02]  /*20ab0*/  SHF.R.U32.HI R149, RZ, 0x10, R142 ;  /* 0x00000010ff957819 */ /* 0x000fe4000001168e */
[----:B------:R-:W-:Y:S02]  /*20ac0*/  SHF.R.U32.HI R142, RZ, 0x10, R138 ;  /* 0x00000010ff8e7819 */ /* 0x000fe4000001168a */
[----:B------:R-:W-:Y:S02]  /*20ad0*/  LOP3.LUT R136, R136, R137, RZ, 0xc0, !PT ;  /* 0x0000008988887212 */ /* 0x000fe400078ec0ff */
[----:B------:R-:W-:Y:S02]  /*20ae0*/  LOP3.LUT R137, R138, 0xffff, RZ, 0xc0, !PT ;  /* 0x0000ffff8a897812 */ /* 0x000fe400078ec0ff */
[----:B------:R-:W-:Y:S02]  /*20af0*/  LOP3.LUT R142, R142, 0xff, RZ, 0xc0, !PT ;  /* 0x000000ff8e8e7812 */ /* 0x000fe400078ec0ff */
[----:B------:R-:W-:Y:S02]  /*20b00*/  SHF.R.U32.HI R143, RZ, 0x8, R137 ;  /* 0x00000008ff8f7819 */ /* 0x000fe40000011689 */
[--C-:B------:R-:W-:Y:S02]  /*20b10*/  HSET2.LE.AND R137, R147, R211.reuse, PT ;  /* 0x000000d393897233 */ /* 0x100fe40003803000 */
[----:B------:R-:W-:Y:S01]  /*20b20*/  PRMT R147, R142, 0x5410, R144 ;  /* 0x000054108e937816 */ /* 0x000fe20000000090 */
[--C-:B------:R-:W-:Y:S01]  /*20b30*/  FADD.FTZ R144, R159, R156.reuse ;  /* 0x0000009c9f907221 */ /* 0x100fe20000010000 */
[C---:B------:R-:W-:Y:S02]  /*20b40*/  F2FP.F16.F32.PACK_AB R159, R170.reuse, R159 ;  /* 0x0000009faa9f723e */ /* 0x040fe400000000ff */
[----:B------:R-:W-:Y:S01]  /*20b50*/  PRMT R156, R155, 0x7632, R156 ;  /* 0x000076329b9c7816 */ /* 0x000fe2000000009c */
[----:B------:R-:W-:Y:S01]  /*20b60*/  FADD.FTZ R170, R170, R144 ;  /* 0x00000090aaaa7221 */ /* 0x000fe20000010000 */
[--C-:B------:R-:W-:Y:S01]  /*20b70*/  FADD.FTZ R144, R169, R154.reuse ;  /* 0x0000009aa9907221 */ /* 0x100fe20000010000 */
[----:B------:R-:W-:Y:S02]  /*20b80*/  PRMT R154, R153, 0x7632, R154 ;  /* 0x00007632999a7816 */ /* 0x000fe4000000009a */
[----:B------:R-:W-:Y:S01]  /*20b90*/  LOP3.LUT R145, R138, 0xff, RZ, 0xc0, !PT ;  /* 0x000000ff8a917812 */ /* 0x000fe200078ec0ff */
[----:B------:R-:W-:Y:S01]  /*20ba0*/  FADD.FTZ R226, R167, R144 ;  /* 0x00000090a7e27221 */ /* 0x000fe20000010000 */
[----:B------:R-:W-:Y:S02]  /*20bb0*/  PRMT R139, R153, 0x5410, R154 ;  /* 0x00005410998b7816 */ /* 0x000fe4000000009a */
[--C-:B------:R-:W-:Y:S02]  /*20bc0*/  HSET2.LE.AND R138, R150, R211.reuse, PT ;  /* 0x000000d3968a7233 */ /* 0x100fe40003803000 */
[----:B------:R-:W-:Y:S02]  /*20bd0*/  PRMT R145, R145, 0x5410, R143 ;  /* 0x0000541091917816 */ /* 0x000fe4000000008f */
[----:B------:R-:W-:Y:S02]  /*20be0*/  LOP3.LUT R137, R137, R141, RZ, 0xc0, !PT ;  /* 0x0000008d89897212 */ /* 0x000fe400078ec0ff */
[----:B------:R-:W-:Y:S02]  /*20bf0*/  LOP3.LUT R138, R138, R140, RZ, 0xc0, !PT ;  /* 0x0000008c8a8a7212 */ /* 0x000fe400078ec0ff */
[----:B------:R-:W2:Y:S01]  /*20c00*/  LDSM.16.MT88.4 R140, [R190+0xa000] ;  /* 0x00a00000be8c783b */ /* 0x000ea20000004200 */
[----:B------:R-:W-:Y:S02]  /*20c10*/  PRMT R160, R160, 0x5410, R172 ;  /* 0x00005410a0a07816 */ /* 0x000fe400000000ac */
[--C-:B------:R-:W-:Y:S02]  /*20c20*/  HSET2.LE.AND R145, R145, R211.reuse, PT ;  /* 0x000000d391917233 */ /* 0x100fe40003803000 */
[--C-:B------:R-:W-:Y:S02]  /*20c30*/  HSET2.LE.AND R147, R147, R211.reuse, PT ;  /* 0x000000d393937233 */ /* 0x100fe40003803000 */
[--C-:B------:R-:W-:Y:S02]  /*20c40*/  HSET2.LE.AND R144, R160, R211.reuse, PT ;  /* 0x000000d3a0907233 */ /* 0x100fe40003803000 */
[----:B------:R-:W-:Y:S02]  /*20c50*/  LOP3.LUT R149, R149, 0xff, RZ, 0xc0, !PT ;  /* 0x000000ff95957812 */ /* 0x000fe400078ec0ff */
[----:B------:R-:W-:Y:S02]  /*20c60*/  PRMT R0, R155, 0x5410, R156 ;  /* 0x000054109b007816 */ /* 0x000fe4000000009c */
[----:B------:R-:W-:Y:S02]  /*20c70*/  LOP3.LUT R139, R144, R139, RZ, 0xc0, !PT ;  /* 0x0000008b908b7212 */ /* 0x000fe400078ec0ff */
[----:B------:R-:W-:Y:S02]  /*20c80*/  LOP3.LUT R144, R145, R146, RZ, 0xc0, !PT ;  /* 0x0000009291907212 */ /* 0x000fe400078ec0ff */
[----:B------:R-:W-:Y:S02]  /*20c90*/  PRMT R161, R149, 0x5410, R161 ;  /* 0x0000541095a17816 */ /* 0x000fe400000000a1 */
[--C-:B------:R-:W-:Y:S02]  /*20ca0*/  HSET2.LE.AND R146, R151, R211.reuse, PT ;  /* 0x000000d397927233 */ /* 0x100fe40003803000 */
[----:B------:R-:W-:Y:S02]  /*20cb0*/  LOP3.LUT R145, R147, R148, RZ, 0xc0, !PT ;  /* 0x0000009493917212 */ /* 0x000fe400078ec0ff */
[----:B------:R-:W5:Y:S01]  /*20cc0*/  LDSM.16.MT88.4 R148, [R192+0xa000] ;  /* 0x00a00000c094783b */ /* 0x000f620000004200 */
[----:B------:R-:W-:Y:S02]  /*20cd0*/  PRMT R160, R158, 0x7632, R160 ;  /* 0x000076329ea07816 */ /* 0x000fe400000000a0 */
[----:B------:R-:W-:Y:S02]  /*20ce0*/  LOP3.LUT R146, R146, R0, RZ, 0xc0, !PT ;  /* 0x0000000092927212 */ /* 0x000fe400078ec0ff */
[--C-:B------:R-:W-:Y:S02]  /*20cf0*/  HSET2.LE.AND R147, R161, R211.reuse, PT ;  /* 0x000000d3a1937233 */ /* 0x100fe40003803000 */
[----:B------:R-:W-:Y:S02]  /*20d00*/  PRMT R0, R158, 0x5410, R160 ;  /* 0x000054109e007816 */ /* 0x000fe400000000a0 */
[----:B------:R-:W-:Y:S02]  /*20d10*/  F2FP.F16.F32.PACK_AB R169, R167, R169 ;  /* 0x000000a9a7a9723e */ /* 0x000fe400000000ff */
[----:B------:R-:W-:Y:S02]  /*20d20*/  LOP3.LUT R147, R147, R0, RZ, 0xc0, !PT ;  /* 0x0000000093937212 */ /* 0x000fe400078ec0ff */
[----:B------:R-:W-:Y:S02]  /*20d30*/  LOP3.LUT R0, R157, 0xff, RZ, 0xc0, !PT ;  /* 0x000000ff9d007812 */ /* 0x000fe400078ec0ff */
[----:B-1----:R-:W-:Y:S01]  /*20d40*/  PRMT R2, R162, 0x7632, R2 ;  /* 0x00007632a2027816 */ /* 0x002fe20000000002 */
[-C--:B--2---:R-:W-:Y:S06]  /*20d50*/  HMMA.16816.F32 R4, R136, R140.reuse, R4 ;  /* 0x0000008c8804723c */ /* 0x084fec0000001804 */
[C---:B------:R-:W-:Y:S06]  /*20d60*/  HMMA.16816.F32 R8, R144.reuse, R140, R8 ;  /* 0x0000008c9008723c */ /* 0x040fec0000001808 */
[-C--:B------:R-:W-:Y:S06]  /*20d70*/  HMMA.16816.F32 R12, R144, R142.reuse, R12 ;  /* 0x0000008e900c723c */ /* 0x080fec000000180c */
[C---:B------:R-:W-:Y:S01]  /*20d80*/  HMMA.16816.F32 R16, R136.reuse, R142, R16 ;  /* 0x0000008e8810723c */ /* 0x040fe20000001810 */
[----:B------:R-:W1:Y:S05]  /*20d90*/  LDSM.16.MT88.4 R140, [R195+0xa000] ;  /* 0x00a00000c38c783b */ /* 0x000e6a0000004200 */
[-C--:B-----5:R-:W-:Y:S06]  /*20da0*/  HMMA.16816.F32 R20, R136, R148.reuse, R20 ;  /* 0x000000948814723c */ /* 0x0a0fec0000001814 */
[C---:B------:R-:W-:Y:S06]  /*20db0*/  HMMA.16816.F32 R24, R144.reuse, R148, R24 ;  /* 0x000000949018723c */ /* 0x040fec0000001818 */
[-C--:B------:R-:W-:Y:S06]  /*20dc0*/  HMMA.16816.F32 R28, R144, R150.reuse, R28 ;  /* 0x00000096901c723c */ /* 0x080fec000000181c */
[C---:B------:R-:W-:Y:S06]  /*20dd0*/  HMMA.16816.F32 R32, R136.reuse, R150, R32 ;  /* 0x000000968820723c */ /* 0x040fec0000001820 */
[-C--:B-1----:R-:W-:Y:S06]  /*20de0*/  HMMA.16816.F32 R36, R136, R140.reuse, R36 ;  /* 0x0000008c8824723c */ /* 0x082fec0000001824 */
[C---:B------:R-:W-:Y:S06]  /*20df0*/  HMMA.16816.F32 R40, R144.reuse, R140, R40 ;  /* 0x0000008c9028723c */ /* 0x040fec0000001828 */
[-C--:B------:R-:W-:Y:S05]  /*20e00*/  HMMA.16816.F32 R44, R144, R142.reuse, R44 ;  /* 0x0000008e902c723c */ /* 0x080fea000000182c */
[----:B------:R-:W-:Y:S01]  /*20e10*/  LOP3.LUT R140, R164, 0xff, RZ, 0xc0, !PT ;  /* 0x000000ffa48c7812 */ /* 0x000fe200078ec0ff */
[C---:B------:R-:W-:Y:S05]  /*20e20*/  HMMA.16816.F32 R48, R136.reuse, R142, R48 ;  /* 0x0000008e8830723c */ /* 0x040fea0000001830 */
[----:B------:R-:W-:Y:S02]  /*20e30*/  @!P6 HADD2 R183, -R153.H0_H0, -RZ.H0_H0 ;  /* 0xa00000ff99b7e230 */ /* 0x000fe40000000900 */
[----:B------:R-:W-:Y:S04]  /*20e40*/  @!P5 HADD2 R182, -R154.H0_H0, -RZ.H0_H0 ;  /* 0xa00000ff9ab6d230 */ /* 0x000fe80000000900 */
[----:B------:R-:W-:Y:S01]  /*20e50*/  PRMT R3, R183, 0x7610, R3 ;  /* 0x00007610b7037816 */ /* 0x000fe20000000003 */
[----:B------:R-:W-:Y:S01]  /*20e60*/  @!P6 STL.S16 [R1+0x4c], R183 ;  /* 0x00004cb70100e387 */ /* 0x000fe20000100600 */
[----:B------:R-:W-:Y:S02]  /*20e70*/  @!P0 HADD2 R179, -R155.H0_H0, -RZ.H0_H0 ;  /* 0xa00000ff9bb38230 */ /* 0x000fe40000000900 */
[----:B------:R-:W-:Y:S02]  /*20e80*/  @!P6 PRMT R153, R3, 0x5410, RZ ;  /* 0x000054100399e816 */ /* 0x000fe400000000ff */
[----:B------:R3:W2:Y:S01]  /*20e90*/  LDL.S16 R3, [R1+0x40] ;  /* 0x0000400001037983 */ /* 0x0006a20000100600 */
[----:B------:R-:W-:Y:S01]  /*20ea0*/  PRMT R176, R182, 0x7610, R176 ;  /* 0x00007610b6b07816 */ /* 0x000fe200000000b0 */
[----:B------:R-:W-:Y:S01]  /*20eb0*/  @!P1 HADD2 R175, -R156.H0_H0, -RZ.H0_H0 ;  /* 0xa00000ff9caf9230 */ /* 0x000fe20000000900 */
[----:B------:R-:W-:Y:S01]  /*20ec0*/  ISETP.LE.U32.AND P6, PT, R0, UR13, PT ;  /* 0x0000000d00007c0c */ /* 0x000fe2000bfc3070 */
[----:B------:R-:W-:Y:S01]  /*20ed0*/  @!P5 STL.S16 [R1+0x2c], R182 ;  /* 0x00002cb60100d387 */ /* 0x000fe20000100600 */
[----:B------:R-:W-:Y:S02]  /*20ee0*/  @!P5 PRMT R154, R176, 0x5410, RZ ;  /* 0x00005410b09ad816 */ /* 0x000fe400000000ff */
[----:B------:R-:W-:Y:S01]  /*20ef0*/  PRMT R152, R175, 0x7610, R152 ;  /* 0x00007610af987816 */ /* 0x000fe20000000098 */
[----:B------:R-:W-:Y:S01]  /*20f00*/  @!P0 STL.S16 [R1+0x44], R179 ;  /* 0x000044b301008387 */ /* 0x000fe20000100600 */
[----:B------:R-:W-:Y:S02]  /*20f10*/  LOP3.LUT R0, R157, 0xffff, RZ, 0xc0, !PT ;  /* 0x0000ffff9d007812 */ /* 0x000fe400078ec0ff */
[----:B------:R-:W-:Y:S01]  /*20f20*/  PRMT R167, R179, 0x7610, R167 ;  /* 0x00007610b3a77816 */ /* 0x000fe200000000a7 */
[----:B------:R3:W5:Y:S01]  /*20f30*/  LDL.S16 R176, [R1+0x28] ;  /* 0x0000280001b07983 */ /* 0x0007620000100600 */
[----:B----4-:R-:W-:Y:S01]  /*20f40*/  @!P2 HADD2 R178, -R158.H0_H0, -RZ.H0_H0 ;  /* 0xa00000ff9eb2a230 */ /* 0x010fe20000000900 */
[----:B------:R-:W-:Y:S02]  /*20f50*/  SHF.R.U32.HI R0, RZ, 0x8, R0 ;  /* 0x00000008ff007819 */ /* 0x000fe40000011600 */
[----:B------:R1:W-:Y:S01]  /*20f60*/  @!P1 STL.S16 [R1+0x30], R175 ;  /* 0x000030af01009387 */ /* 0x0003e20000100600 */
[----:B------:R-:W-:Y:S02]  /*20f70*/  @!P0 PRMT R155, R167, 0x5410, RZ ;  /* 0x00005410a79b8816 */ /* 0x000fe400000000ff */
[----:B------:R-:W-:Y:S01]  /*20f80*/  LOP3.LUT R0, R0, 0xffff, RZ, 0xc0, !PT ;  /* 0x0000ffff00007812 */ /* 0x000fe200078ec0ff */
[----:B------:R4:W-:Y:S01]  /*20f90*/  STG.E.U16 desc[UR24][R208.64+0x10], R153 ;  /* 0x00001099d0007986 */ /* 0x0009e2000c101518 */
[----:B------:R-:W-:Y:S02]  /*20fa0*/  @!P1 PRMT R156, R152, 0x5410, RZ ;  /* 0x00005410989c9816 */ /* 0x000fe400000000ff */
[----:B------:R-:W-:Y:S01]  /*20fb0*/  ISETP.LE.U32.AND P5, PT, R0, UR13, PT ;  /* 0x0000000d00007c0c */ /* 0x000fe2000bfa3070 */
[----:B------:R-:W-:Y:S01]  /*20fc0*/  STG.E.U16 desc[UR24][R208.64+0x12], R154 ;  /* 0x0000129ad0007986 */ /* 0x000fe2000c101518 */
[--C-:B------:R-:W-:Y:S02]  /*20fd0*/  SHF.R.U32.HI R0, RZ, 0x18, R157.reuse ;  /* 0x00000018ff007819 */ /* 0x100fe4000001169d */
[----:B------:R-:W-:Y:S01]  /*20fe0*/  SHF.R.U32.HI R157, RZ, 0x10, R157 ;  /* 0x00000010ff9d7819 */ /* 0x000fe2000001169d */
[----:B------:R-:W-:Y:S01]  /*20ff0*/  STG.E.U16 desc[UR24][R214.64+0xe], R155 ;  /* 0x00000e9bd6007986 */ /* 0x000fe2000c101518 */
[----:B------:R-:W-:Y:S02]  /*21000*/  ISETP.LE.U32.AND P0, PT, R0, UR13, PT ;  /* 0x0000000d00007c0c */ /* 0x000fe4000bf03070 */
[----:B------:R-:W-:Y:S01]  /*21010*/  LOP3.LUT R0, R157, 0xff, RZ, 0xc0, !PT ;  /* 0x000000ff9d007812 */ /* 0x000fe200078ec0ff */
[----:B------:R3:W-:Y:S01]  /*21020*/  STG.E.U16 desc[UR24][R214.64+0x10], R156 ;  /* 0x0000109cd6007986 */ /* 0x0007e2000c101518 */
[----:B------:R-:W-:Y:S02]  /*21030*/  LOP3.LUT R152, R207, UR21, R168, 0x96, !PT ;  /* 0x00000015cf987c12 */ /* 0x000fe4000f8e96a8 */
[----:B------:R-:W-:Y:S01]  /*21040*/  ISETP.LE.U32.AND P1, PT, R0, UR13, PT ;  /* 0x0000000d00007c0c */ /* 0x000fe2000bf23070 */
[----:B------:R-:W-:Y:S01]  /*21050*/  LDSM.16.MT88.4 R180, [R195+0xa800] ;  /* 0x00a80000c3b4783b */ /* 0x000fe20000004200 */
[----:B------:R-:W-:Y:S02]  /*21060*/  PRMT R148, R178, 0x7610, R148 ;  /* 0x00007610b2947816 */ /* 0x000fe40000000094 */
[----:B------:R-:W-:Y:S02]  /*21070*/  LOP3.LUT R0, R152, 0xff, RZ, 0xc0, !PT ;  /* 0x000000ff98007812 */ /* 0x000fe400078ec0ff */
[----:B------:R-:W-:Y:S02]  /*21080*/  @!P2 PRMT R158, R148, 0x5410, RZ ;  /* 0x00005410949ea816 */ /* 0x000fe400000000ff */
[----:B------:R-:W-:Y:S01]  /*21090*/  PRMT R157, R163, 0x7632, R157 ;  /* 0x00007632a39d7816 */ /* 0x000fe2000000009d */
[----:B-1----:R1:W5:Y:S04]  /*210a0*/  LDL.S16 R175, [R1+0x24] ;  /* 0x0000240001af7983 */ /* 0x0023680000100600 */
[----:B------:R-:W-:Y:S01]  /*210b0*/  @!P2 STL.S16 [R1+0x1c], R178 ;  /* 0x00001cb20100a387 */ /* 0x000fe20000100600 */
[----:B------:R-:W-:Y:S02]  /*210c0*/  ISETP.LE.U32.AND P2, PT, R0, UR13, PT ;  /* 0x0000000d00007c0c */ /* 0x000fe4000bf43070 */
[----:B------:R-:W-:Y:S01]  /*210d0*/  LOP3.LUT R0, R152, 0xffff, RZ, 0xc0, !PT ;  /* 0x0000ffff98007812 */ /* 0x000fe200078ec0ff */
[----:B----4-:R1:W4:Y:S03]  /*210e0*/  LDL.S16 R153, [R1+0x8] ;  /* 0x0000080001997983 */ /* 0x0103260000100600 */
[----:B------:R-:W-:Y:S01]  /*210f0*/  SHF.R.U32.HI R0, RZ, 0x8, R0 ;  /* 0x00000008ff007819 */ /* 0x000fe20000011600 */
[----:B------:R1:W4:Y:S01]  /*21100*/  LDL.S16 R167, [R1+0x20] ;  /* 0x0000200001a77983 */ /* 0x0003220000100600 */
[C---:B---3--:R-:W-:Y:S03]  /*21110*/  PRMT R156, R169.reuse, 0x7610, R156 ;  /* 0x00007610a99c7816 */ /* 0x048fe6000000009c */
[----:B------:R-:W3:Y:S08]  /*21120*/  LDSM.16.MT88.4 R148, [R194+0xa000] ;  /* 0x00a00000c294783b */ /* 0x000ef00000004200 */
[----:B------:R1:W-:Y:S02]  /*21130*/  STG.E.U16 desc[UR24][R212.64+0x10], R158 ;  /* 0x0000109ed4007986 */ /* 0x0003e4000c101518 */
[----:B-1----:R-:W-:Y:S02]  /*21140*/  PRMT R158, R169, 0x7632, R158 ;  /* 0x00007632a99e7816 */ /* 0x002fe4000000009e */
[----:B------:R-:W1:Y:S01]  /*21150*/  MUFU.EX2 R169, R233 ;  /* 0x000000e900a97308 */ /* 0x000e620000000800 */
[-C--:B---3--:R-:W-:Y:S06]  /*21160*/  HMMA.16816.F32 R52, R136, R148.reuse, R52 ;  /* 0x000000948834723c */ /* 0x088fec0000001834 */
[C---:B------:R-:W-:Y:S06]  /*21170*/  HMMA.16816.F32 R56, R144.reuse, R148, R56 ;  /* 0x000000949038723c */ /* 0x040fec0000001838 */
[-C--:B------:R-:W-:Y:S05]  /*21180*/  HMMA.16816.F32 R60, R144, R150.reuse, R60 ;  /* 0x00000096903c723c */ /* 0x080fea000000183c */
[----:B-1----:R-:W-:Y:S01]  /*21190*/  FADD.FTZ R225, R169, R171 ;  /* 0x000000aba9e17221 */ /* 0x002fe20000010000 */
[C---:B------:R-:W-:Y:S01]  /*211a0*/  HMMA.16816.F32 R64, R136.reuse, R150, R64 ;  /* 0x000000968840723c */ /* 0x040fe20000001840 */
[----:B------:R-:W-:Y:S04]  /*211b0*/  LDSM.16.MT88.4 R148, [R192+0xb000] ;  /* 0x00b00000c094783b */ /* 0x000fe80000004200 */
[----:B--2---:R-:W-:Y:S05]  /*211c0*/  @!P3 HADD2 R3, -R160.H0_H0, -RZ.H0_H0 ;  /* 0xa00000ffa003b230 */ /* 0x004fea0000000900 */
[----:B------:R1:W-:Y:S01]  /*211d0*/  @!P3 STL.S16 [R1+0x40], R3 ;  /* 0x000040030100b387 */ /* 0x0003e20000100600 */
[----:B------:R-:W-:Y:S04]  /*211e0*/  PRMT R177, R3, 0x7610, R177 ;  /* 0x0000761003b17816 */ /* 0x000fe800000000b1 */
[----:B------:R-:W-:Y:S05]  /*211f0*/  @!P3 PRMT R160, R177, 0x5410, RZ ;  /* 0x00005410b1a0b816 */ /* 0x000fea00000000ff */
[----:B------:R2:W-:Y:S01]  /*21200*/  STG.E.U16 desc[UR24][R212.64+0x12], R160 ;  /* 0x000012a0d4007986 */ /* 0x0005e2000c101518 */
[----:B-1----:R-:W-:Y:S02]  /*21210*/  LOP3.LUT R3, R0, 0xffff, RZ, 0xc0, !PT ;  /* 0x0000ffff00037812 */ /* 0x002fe400078ec0ff */
[----:B------:R-:W-:Y:S02]  /*21220*/  PRMT R0, R162, 0x7610, R0 ;  /* 0x00007610a2007816 */ /* 0x000fe40000000000 */
[----:B------:R-:W-:Y:S02]  /*21230*/  ISETP.LE.U32.AND P3, PT, R3, UR13, PT ;  /* 0x0000000d03007c0c */ /* 0x000fe4000bf63070 */
[----:B------:R-:W-:Y:S01]  /*21240*/  PRMT R162, R0, 0x5410, R2 ;  /* 0x0000541000a27816 */ /* 0x000fe20000000002 */
[----:B-----5:R-:W-:Y:S01]  /*21250*/  @!P6 HADD2 R176, -R0.H0_H0, -RZ.H0_H0 ;  /* 0xa00000ff00b0e230 */ /* 0x020fe20000000900 */
[--C-:B------:R-:W-:Y:S02]  /*21260*/  SHF.R.U32.HI R3, RZ, 0x18, R152.reuse ;  /* 0x00000018ff037819 */ /* 0x100fe40000011698 */
[----:B------:R-:W-:Y:S02]  /*21270*/  SHF.R.U32.HI R152, RZ, 0x10, R152 ;  /* 0x00000010ff987819 */ /* 0x000fe40000011698 */
[----:B------:R-:W-:Y:S01]  /*21280*/  @!P6 STL.S16 [R1+0x28], R176 ;  /* 0x000028b00100e387 */ /* 0x000fe20000100600 */
[----:B------:R-:W-:Y:S01]  /*21290*/  PRMT R174, R176, 0x7610, R174 ;  /* 0x00007610b0ae7816 */ /* 0x000fe200000000ae */
[----:B------:R-:W-:Y:S01]  /*212a0*/  @!P5 HADD2 R175, -R2.H0_H0, -RZ.H0_H0 ;  /* 0xa00000ff02afd230 */ /* 0x000fe20000000900 */
[----:B--2---:R-:W-:Y:S02]  /*212b0*/  PRMT R160, R159, 0x7632, R160 ;  /* 0x000076329fa07816 */ /* 0x004fe400000000a0 */
[----:B------:R-:W-:Y:S02]  /*212c0*/  @!P6 PRMT R0, R174, 0x5410, RZ ;  /* 0x00005410ae00e816 */ /* 0x000fe400000000ff */
[----:B------:R-:W-:Y:S01]  /*212d0*/  @!P5 STL.S16 [R1+0x24], R175 ;  /* 0x000024af0100d387 */ /* 0x000fe20000100600 */
[----:B------:R-:W-:Y:S02]  /*212e0*/  PRMT R173, R175, 0x7610, R173 ;  /* 0x00007610afad7816 */ /* 0x000fe400000000ad */
[----:B------:R-:W-:Y:S01]  /*212f0*/  ISETP.LE.U32.AND P6, PT, R3, UR13, PT ;  /* 0x0000000d03007c0c */ /* 0x000fe2000bfc3070 */
[----:B------:R2:W3:Y:S01]  /*21300*/  LDL.S16 R174, [R1+0x14] ;  /* 0x0000140001ae7983 */ /* 0x0004e20000100600 */
[----:B------:R-:W-:Y:S02]  /*21310*/  @!P5 PRMT R2, R173, 0x5410, RZ ;  /* 0x00005410ad02d816 */ /* 0x000fe400000000ff */
[----:B------:R-:W-:Y:S01]  /*21320*/  PRMT R3, R163, 0x7610, R3 ;  /* 0x00007610a3037816 */ /* 0x000fe20000000003 */
[----:B------:R2:W5:Y:S01]  /*21330*/  LDL.S16 R173, [R1+0x10] ;  /* 0x0000100001ad7983 */ /* 0x0005620000100600 */
[----:B----4-:R-:W-:Y:S01]  /*21340*/  @!P0 HADD2 R167, -R157.H0_H0, -RZ.H0_H0 ;  /* 0xa00000ff9da78230 */ /* 0x010fe20000000900 */
[----:B------:R-:W-:Y:S02]  /*21350*/  LOP3.LUT R152, R152, 0xff, RZ, 0xc0, !PT ;  /* 0x000000ff98987812 */ /* 0x000fe400078ec0ff */
[----:B------:R-:W-:Y:S01]  /*21360*/  @!P1 HADD2 R153, -R3.H0_H0, -RZ.H0_H0 ;  /* 0xa00000ff03999230 */ /* 0x000fe20000000900 */
[----:B------:R-:W-:Y:S01]  /*21370*/  PRMT R163, R3, 0x5410, R157 ;  /* 0x0000541003a37816 */ /* 0x000fe2000000009d */
[----:B------:R1:W-:Y:S01]  /*21380*/  STG.E.U16 desc[UR24][R204.64+0x20], R0 ;  /* 0x00002000cc007986 */ /* 0x0003e2000c101518 */
[----:B------:R-:W-:Y:S02]  /*21390*/  PRMT R154, R167, 0x7610, R154 ;  /* 0x00007610a79a7816 */ /* 0x000fe4000000009a */
[----:B------:R-:W-:Y:S01]  /*213a0*/  PRMT R155, R153, 0x7610, R155 ;  /* 0x00007610999b7816 */ /* 0x000fe2000000009b */
[----:B------:R4:W-:Y:S01]  /*213b0*/  @!P1 STL.S16 [R1+0x8], R153 ;  /* 0x0000089901009387 */ /* 0x0009e20000100600 */
[----:B------:R-:W-:Y:S02]  /*213c0*/  @!P0 PRMT R157, R154, 0x5410, RZ ;  /* 0x000054109a9d8816 */ /* 0x000fe400000000ff */
[----:B------:R-:W-:Y:S01]  /*213d0*/  @!P1 PRMT R3, R155, 0x5410, RZ ;  /* 0x000054109b039816 */ /* 0x000fe200000000ff */
[----:B------:R2:W-:Y:S01]  /*213e0*/  @!P0 STL.S16 [R1+0x20], R167 ;  /* 0x000020a701008387 */ /* 0x0005e20000100600 */
[----:B------:R-:W-:Y:S02]  /*213f0*/  ISETP.LE.U32.AND P0, PT, R152, UR13, PT ;  /* 0x0000000d98007c0c */ /* 0x000fe4000bf03070 */
[C---:B------:R-:W-:Y:S01]  /*21400*/  LOP3.LUT R154, R164.reuse, 0xffff, RZ, 0xc0, !PT ;  /* 0x0000ffffa49a7812 */ /* 0x040fe200078ec0ff */
[----:B------:R2:W-:Y:S01]  /*21410*/  STG.E.U16 desc[UR24][R204.64+0x22], R2 ;  /* 0x00002202cc007986 */ /* 0x0005e2000c101518 */
[C---:B------:R-:W-:Y:S02]  /*21420*/  LOP3.LUT R152, R164.reuse, 0xffff, RZ, 0xc0, !PT ;  /* 0x0000ffffa4987812 */ /* 0x040fe400078ec0ff */
[----:B------:R-:W-:Y:S01]  /*21430*/  LOP3.LUT R155, R164, 0xff, RZ, 0xc0, !PT ;  /* 0x000000ffa49b7812 */ /* 0x000fe200078ec0ff */
[----:B------:R2:W-:Y:S01]  /*21440*/  STG.E.U16 desc[UR24][R208.64+0x20], R3 ;  /* 0x00002003d0007986 */ /* 0x0005e2000c101518 */
[----:B------:R-:W-:Y:S02]  /*21450*/  SHF.R.U32.HI R165, RZ, 0x10, R164 ;  /* 0x00000010ffa57819 */ /* 0x000fe400000116a4 */
[----:B------:R-:W-:Y:S01]  /*21460*/  ISETP.LE.U32.AND P5, PT, R140, UR13, PT ;  /* 0x0000000d8c007c0c */ /* 0x000fe2000bfa3070 */
[----:B------:R-:W-:Y:S01]  /*21470*/  STG.E.U16 desc[UR24][R208.64+0x22], R157 ;  /* 0x0000229dd0007986 */ /* 0x000fe2000c101518 */
[----:B------:R-:W-:Y:S01]  /*21480*/  SHF.R.U32.HI R152, RZ, 0x8, R152 ;  /* 0x00000008ff987819 */ /* 0x000fe20000011698 */
[----:B------:R-:W-:Y:S02]  /*21490*/  @!P0 HADD2 R250, -R156.H0_H0, -RZ.H0_H0 ;  /* 0xa00000ff9cfa8230 */ /* 0x000fe40000000900 */
[----:B------:R-:W2:Y:S01]  /*214a0*/  LDSM.16.MT88.4 R140, [R190+0xb000] ;  /* 0x00b00000be8c783b */ /* 0x000ea20000004200 */
[----:B------:R-:W-:Y:S02]  /*214b0*/  LOP3.LUT R152, R152, 0xffff, RZ, 0xc0, !PT ;  /* 0x0000ffff98987812 */ /* 0x000fe400078ec0ff */
[----:B-1----:R-:W-:Y:S02]  /*214c0*/  SHF.R.U32.HI R0, RZ, 0x8, R154 ;  /* 0x00000008ff007819 */ /* 0x002fe4000001169a */
[--C-:B----4-:R-:W-:Y:S04]  /*214d0*/  SHF.R.U32.HI R153, RZ, 0x10, R164.reuse ;  /* 0x00000010ff997819 */ /* 0x110fe800000116a4 */
[----:B------:R-:W-:Y:S02]  /*214e0*/  LOP3.LUT R153, R153, 0xff, RZ, 0xc0, !PT ;  /* 0x000000ff99997812 */ /* 0x000fe400078ec0ff */
[--C-:B--2---:R-:W-:Y:S02]  /*214f0*/  SHF.R.U32.HI R167, RZ, 0x18, R164.reuse ;  /* 0x00000018ffa77819 */ /* 0x104fe400000116a4 */
[----:B------:R-:W-:Y:S02]  /*21500*/  ISETP.LE.U32.AND P1, PT, R153, UR13, PT ;  /* 0x0000000d99007c0c */ /* 0x000fe4000bf23070 */
[----:B------:R-:W-:Y:S02]  /*21510*/  SHF.R.U32.HI R153, RZ, 0x18, R164 ;  /* 0x00000018ff997819 */ /* 0x000fe400000116a4 */
[----:B------:R-:W-:Y:S02]  /*21520*/  LOP3.LUT R164, R207, UR21, R168, 0x96, !PT ;  /* 0x00000015cfa47c12 */ /* 0x000fe4000f8e96a8 */
[----:B------:R-:W-:Y:S02]  /*21530*/  PRMT R168, R159, 0x5410, R160 ;  /* 0x000054109fa87816 */ /* 0x000fe400000000a0 */
[----:B------:R-:W-:Y:S02]  /*21540*/  LOP3.LUT R2, R206, 0xff, RZ, 0xc0, !PT ;  /* 0x000000ffce027812 */ /* 0x000fe400078ec0ff */
[----:B------:R-:W-:Y:S04]  /*21550*/  LOP3.LUT R3, R166, 0xffff, RZ, 0xc0, !PT ;  /* 0x0000ffffa6037812 */ /* 0x000fe800078ec0ff */
[----:B------:R-:W-:Y:S01]  /*21560*/  SHF.R.U32.HI R3, RZ, 0x8, R3 ;  /* 0x00000008ff037819 */ /* 0x000fe20000011603 */
[-C--:B------:R-:W-:Y:S06]  /*21570*/  HMMA.16816.F32 R68, R136, R140.reuse, R68 ;  /* 0x0000008c8844723c */ /* 0x080fec0000001844 */
[C---:B------:R-:W-:Y:S06]  /*21580*/  HMMA.16816.F32 R72, R144.reuse, R140, R72 ;  /* 0x0000008c9048723c */ /* 0x040fec0000001848 */
[-C--:B------:R-:W-:Y:S05]  /*21590*/  HMMA.16816.F32 R76, R144, R142.reuse, R76 ;  /* 0x0000008e904c723c */ /* 0x080fea000000184c */
[----:B------:R-:W-:Y:S01]  /*215a0*/  LOP3.LUT R140, R165, 0xff, RZ, 0xc0, !PT ;  /* 0x000000ffa58c7812 */ /* 0x000fe200078ec0ff */
[C---:B------:R-:W-:Y:S05]  /*215b0*/  HMMA.16816.F32 R80, R136.reuse, R142, R80 ;  /* 0x0000008e8850723c */ /* 0x040fea0000001850 */
[----:B------:R-:W-:Y:S01]  /*215c0*/  PRMT R175, R140, 0x5410, R167 ;  /* 0x000054108caf7816 */ /* 0x000fe200000000a7 */
[-C--:B------:R-:W-:Y:S05]  /*215d0*/  HMMA.16816.F32 R84, R136, R148.reuse, R84 ;  /* 0x000000948854723c */ /* 0x080fea0000001854 */
[--C-:B------:R-:W-:Y:S01]  /*215e0*/  SHF.R.U32.HI R140, RZ, 0x10, R206.reuse ;  /* 0x00000010ff8c7819 */ /* 0x100fe200000116ce */
[C---:B------:R-:W-:Y:S05]  /*215f0*/  HMMA.16816.F32 R88, R144.reuse, R148, R88 ;  /* 0x000000949058723c */ /* 0x040fea0000001858 */
[--C-:B------:R-:W-:Y:S01]  /*21600*/  SHF.R.U32.HI R141, RZ, 0x18, R206.reuse ;  /* 0x00000018ff8d7819 */ /* 0x100fe200000116ce */
[-C--:B------:R-:W-:Y:S05]  /*21610*/  HMMA.16816.F32 R92, R144, R150.reuse, R92 ;  /* 0x00000096905c723c */ /* 0x080fea000000185c */
[----:B------:R-:W-:Y:S01]  /*21620*/  LOP3.LUT R140, R140, 0xff, RZ, 0xc0, !PT ;  /* 0x000000ff8c8c7812 */ /* 0x000fe200078ec0ff */
[C---:B------:R-:W-:Y:S01]  /*21630*/  HMMA.16816.F32 R96, R136.reuse, R150, R96 ;  /* 0x000000968860723c */ /* 0x040fe20000001860 */
[----:B------:R-:W1:Y:S04]  /*21640*/  MUFU.EX2 R150, R238 ;  /* 0x000000ee00967308 */ /* 0x000e680000000800 */
[----:B------:R-:W-:Y:S02]  /*21650*/  PRMT R179, R140, 0x5410, R141 ;  /* 0x000054108cb37816 */ /* 0x000fe4000000008d */
[----:B------:R-:W-:Y:S04]  /*21660*/  SHF.R.U32.HI R140, RZ, 0x10, R206 ;  /* 0x00000010ff8c7819 */ /* 0x000fe800000116ce */
[----:B------:R-:W-:Y:S02]  /*21670*/  LOP3.LUT R141, R166, 0xff, RZ, 0xc0, !PT ;  /* 0x000000ffa68d7812 */ /* 0x000fe400078ec0ff */
[--C-:B------:R-:W-:Y:S02]  /*21680*/  HSET2.LE.AND R175, R175, R211.reuse, PT ;  /* 0x000000d3afaf7233 */ /* 0x100fe40003803000 */
[--C-:B------:R-:W-:Y:S01]  /*21690*/  HSET2.LE.AND R179, R179, R211.reuse, PT ;  /* 0x000000d3b3b37233 */ /* 0x100fe20003803000 */
[----:B-1----:R-:W-:Y:S01]  /*216a0*/  FADD.FTZ R224, R150, R224 ;  /* 0x000000e096e07221 */ /* 0x002fe20000010000 */
[----:B---3--:R-:W-:Y:S02]  /*216b0*/  @!P2 HADD2 R174, -R159.H0_H0, -RZ.H0_H0 ;  /* 0xa00000ff9faea230 */ /* 0x008fe40000000900 */
[----:B-----5:R-:W-:Y:S03]  /*216c0*/  @!P3 HADD2 R173, -R160.H0_H0, -RZ.H0_H0 ;  /* 0xa00000ffa0adb230 */ /* 0x020fe60000000900 */
[----:B------:R1:W-:Y:S01]  /*216d0*/  @!P2 STL.S16 [R1+0x14], R174 ;  /* 0x000014ae0100a387 */ /* 0x0003e20000100600 */
[----:B------:R-:W-:Y:S03]  /*216e0*/  PRMT R172, R174, 0x7610, R172 ;  /* 0x00007610aeac7816 */ /* 0x000fe600000000ac */
[----:B------:R-:W-:Y:S01]  /*216f0*/  @!P3 STL.S16 [R1+0x10], R173 ;  /* 0x000010ad0100b387 */ /* 0x000fe20000100600 */
[----:B------:R-:W-:Y:S02]  /*21700*/  @!P2 PRMT R159, R172, 0x5410, RZ ;  /* 0x00005410ac9fa816 */ /* 0x000fe400000000ff */
[----:B------:R-:W-:Y:S01]  /*21710*/  PRMT R161, R173, 0x7610, R161 ;  /* 0x00007610ada17816 */ /* 0x000fe200000000a1 */
[----:B------:R2:W3:Y:S01]  /*21720*/  LDL.S16 R172, [R1+0xc] ;  /* 0x00000c0001ac7983 */ /* 0x0004e20000100600 */
[----:B------:R-:W-:Y:S02]  /*21730*/  ISETP.LE.U32.AND P2, PT, R152, UR13, PT ;  /* 0x0000000d98007c0c */ /* 0x000fe4000bf43070 */
[----:B------:R-:W-:Y:S01]  /*21740*/  @!P3 PRMT R160, R161, 0x5410, RZ ;  /* 0x00005410a1a0b816 */ /* 0x000fe200000000ff */
[----:B------:R-:W-:Y:S01]  /*21750*/  STG.E.U16 desc[UR24][R214.64+0x1e], R159 ;  /* 0x00001e9fd6007986 */ /* 0x000fe2000c101518 */
[----:B------:R-:W-:Y:S02]  /*21760*/  ISETP.LE.U32.AND P3, PT, R153, UR13, PT ;  /* 0x0000000d99007c0c */ /* 0x000fe4000bf63070 */
[----:B------:R-:W-:Y:S01]  /*21770*/  PRMT R161, R156, 0x5410, R158 ;  /* 0x000054109ca17816 */ /* 0x000fe2000000009e */
[----:B------:R-:W-:Y:S01]  /*21780*/  STG.E.U16 desc[UR24][R214.64+0x20], R160 ;  /* 0x000020a0d6007986 */ /* 0x000fe2000c101518 */
[----:B------:R-:W-:Y:S02]  /*21790*/  @!P0 PRMT R156, R250, 0x5410, RZ ;  /* 0x00005410fa9c8816 */ /* 0x000fe400000000ff */
[----:B------:R-:W-:Y:S03]  /*217a0*/  ISETP.LE.U32.AND P0, PT, R2, UR13, PT ;  /* 0x0000000d02007c0c */ /* 0x000fe6000bf03070 */
[----:B------:R-:W-:Y:S01]  /*217b0*/  STG.E.U16 desc[UR24][R212.64+0x20], R156 ;  /* 0x0000209cd4007986 */ /* 0x000fe2000c101518 */
[----:B-1----:R-:W-:Y:S02]  /*217c0*/  PRMT R174, R155, 0x5410, R0 ;  /* 0x000054109bae7816 */ /* 0x002fe40000000000 */
[----:B------:R-:W-:Y:S01]  /*217d0*/  LOP3.LUT R0, R206, 0xffff, RZ, 0xc0, !PT ;  /* 0x0000ffffce007812 */ /* 0x000fe200078ec0ff */
[----:B------:R-:W1:Y:S02]  /*217e0*/  LDSM.16.MT88.4 R152, [R195+0xb000] ;  /* 0x00b00000c398783b */ /* 0x000e640000004200 */
[--C-:B------:R-:W-:Y:S02]  /*217f0*/  HSET2.LE.AND R174, R174, R211.reuse, PT ;  /* 0x000000d3aeae7233 */ /* 0x100fe40003803000 */
[----:B------:R-:W-:Y:S04]  /*21800*/  SHF.R.U32.HI R0, RZ, 0x8, R0 ;  /* 0x00000008ff007819 */ /* 0x000fe80000011600 */
[----:B------:R-:W-:Y:S02]  /*21810*/  PRMT R178, R2, 0x5410, R0 ;  /* 0x0000541002b27816 */ /* 0x000fe40000000000 */
[----:B------:R-:W-:Y:S01]  /*21820*/  LOP3.LUT R0, R206, 0xffff, RZ, 0xc0, !PT ;  /* 0x0000ffffce007812 */ /* 0x000fe200078ec0ff */
[----:B------:R-:W-:Y:S01]  /*21830*/  FADD.FTZ R207, R186, R170 ;  /* 0x000000aabacf7221 */ /* 0x000fe20000010000 */
[----:B------:R-:W-:Y:S02]  /*21840*/  F2FP.F16.F32.PACK_AB R2, R234, R169 ;  /* 0x000000a9ea02723e */ /* 0x000fe400000000ff */
[----:B------:R-:W-:Y:S02]  /*21850*/  SHF.R.U32.HI R0, RZ, 0x8, R0 ;  /* 0x00000008ff007819 */ /* 0x000fe40000011600 */
[C---:B------:R-:W-:Y:S01]  /*21860*/  F2FP.F16.F32.PACK_AB R186, R229.reuse, R186 ;  /* 0x000000bae5ba723e */ /* 0x040fe200000000ff */
[----:B------:R-:W-:Y:S01]  /*21870*/  @!P5 HADD2 R251, -R2.H0_H0, -RZ.H0_H0 ;  /* 0xa00000ff02fbd230 */ /* 0x000fe20000000900 */
[----:B------:R-:W-:Y:S01]  /*21880*/  LOP3.LUT R0, R0, 0xffff, RZ, 0xc0, !PT ;  /* 0x0000ffff00007812 */ /* 0x000fe200078ec0ff */
[----:B------:R-:W-:Y:S01]  /*21890*/  FADD.FTZ R229, R229, R207 ;  /* 0x000000cfe5e57221 */ /* 0x000fe20000010000 */
[----:B------:R-:W-:Y:S01]  /*218a0*/  PRMT R187, R186, 0x7632, R187 ;  /* 0x00007632babb7816 */ /* 0x000fe200000000bb */
[----:B------:R-:W-:Y:S01]  /*218b0*/  @!P0 HADD2 R246, -R186.H0_H0, -RZ.H0_H0 ;  /* 0xa00000ffbaf68230 */ /* 0x000fe20000000900 */
[--C-:B------:R-:W-:Y:S02]  /*218c0*/  HSET2.LE.AND R178, R178, R211.reuse, PT ;  /* 0x000000d3b2b27233 */ /* 0x100fe40003803000 */
[----:B------:R-:W-:Y:S01]  /*218d0*/  SHF.R.U32.HI R206, RZ, 0x18, R206 ;  /* 0x00000018ffce7819 */ /* 0x000fe200000116ce */
[-C--:B-1----:R-:W-:Y:S06]  /*218e0*/  HMMA.16816.F32 R100, R136, R152.reuse, R100 ;  /* 0x000000988864723c */ /* 0x082fec0000001864 */
[C---:B------:R-:W-:Y:S06]  /*218f0*/  HMMA.16816.F32 R104, R144.reuse, R152, R104 ;  /* 0x000000989068723c */ /* 0x040fec0000001868 */
[-C--:B------:R-:W-:Y:S06]  /*21900*/  HMMA.16816.F32 R108, R144, R154.reuse, R108 ;  /* 0x0000009a906c723c */ /* 0x080fec000000186c */
[C---:B------:R-:W-:Y:S05]  /*21910*/  HMMA.16816.F32 R112, R136.reuse, R154, R112 ;  /* 0x0000009a8870723c */ /* 0x040fea0000001870 */
[----:B---3--:R-:W-:Y:S05]  /*21920*/  @!P6 HADD2 R172, -R158.H0_H0, -RZ.H0_H0 ;  /* 0xa00000ff9eace230 */ /* 0x008fea0000000900 */
[----:B------:R1:W-:Y:S01]  /*21930*/  @!P6 STL.S16 [R1+0xc], R172 ;  /* 0x00000cac0100e387 */ /* 0x0003e20000100600 */
[----:B------:R-:W-:Y:S03]  /*21940*/  PRMT R142, R172, 0x7610, R142 ;  /* 0x00007610ac8e7816 */ /* 0x000fe6000000008e */
[----:B------:R2:W3:Y:S01]  /*21950*/  LDL.S16 R165, [R1+0x18] ;  /* 0x0000180001a57983 */ /* 0x0004e20000100600 */
[----:B------:R-:W-:Y:S02]  /*21960*/  @!P6 PRMT R158, R142, 0x5410, RZ ;  /* 0x000054108e9ee816 */ /* 0x000fe400000000ff */
[----:B------:R-:W-:Y:S02]  /*21970*/  ISETP.LE.U32.AND P6, PT, R0, UR13, PT ;  /* 0x0000000d00007c0c */ /* 0x000fe4000bfc3070 */
[----:B------:R-:W-:Y:S01]  /*21980*/  PRMT R0, R2, 0x7632, R0 ;  /* 0x0000763202007816 */ /* 0x000fe20000000000 */
[----:B------:R-:W-:Y:S01]  /*21990*/  STG.E.U16 desc[UR24][R212.64+0x22], R158 ;  /* 0x0000229ed4007986 */ /* 0x000fe2000c101518 */
[----:B------:R-:W-:Y:S02]  /*219a0*/  LOP3.LUT R142, R140, 0xff, RZ, 0xc0, !PT ;  /* 0x000000ff8c8e7812 */ /* 0x000fe400078ec0ff */
[----:B------:R-:W-:Y:S01]  /*219b0*/  SHF.R.U32.HI R140, RZ, 0x10, R166 ;  /* 0x00000010ff8c7819 */ /* 0x000fe200000116a6 */
[----:B------:R-:W-:Y:S01]  /*219c0*/  LDSM.16.MT88.4 R156, [R192+0xa800] ;  /* 0x00a80000c09c783b */ /* 0x000fe20000004200 */
[----:B------:R-:W-:Y:S02]  /*219d0*/  PRMT R148, R2, 0x5410, R0 ;  /* 0x0000541002947816 */ /* 0x000fe40000000000 */
[----:B------:R-:W-:Y:S02]  /*219e0*/  @!P5 PRMT R2, R251, 0x5410, RZ ;  /* 0x00005410fb02d816 */ /* 0x000fe400000000ff */
[----:B------:R-:W-:Y:S01]  /*219f0*/  ISETP.LE.U32.AND P5, PT, R142, UR13, PT ;  /* 0x0000000d8e007c0c */ /* 0x000fe2000bfa3070 */
[----:B------:R-:W-:Y:S01]  /*21a00*/  @!P6 HADD2 R245, -R187.H0_H0, -RZ.H0_H0 ;  /* 0xa00000ffbbf5e230 */ /* 0x000fe20000000900 */
[----:B------:R-:W-:Y:S01]  /*21a10*/  LOP3.LUT R149, R140, 0xff, RZ, 0xc0, !PT ;  /* 0x000000ff8c957812 */ /* 0x000fe200078ec0ff */
[----:B------:R4:W-:Y:S01]  /*21a20*/  STG.E.U16 desc[UR24][R204.64+0x30], R2 ;  /* 0x00003002cc007986 */ /* 0x0009e2000c101518 */
[----:B------:R-:W-:Y:S02]  /*21a30*/  SHF.R.U32.HI R166, RZ, 0x18, R166 ;  /* 0x00000018ffa67819 */ /* 0x000fe400000116a6 */
[----:B-1----:R-:W-:Y:S02]  /*21a40*/  PRMT R172, R141, 0x5410, R3 ;  /* 0x000054108dac7816 */ /* 0x002fe40000000003 */
[----:B------:R-:W1:Y:S01]  /*21a50*/  LDSM.16.MT88.4 R140, [R194+0xb000] ;  /* 0x00b00000c28c783b */ /* 0x000e620000004200 */
[C---:B------:R-:W-:Y:S02]  /*21a60*/  LOP3.LUT R3, R164.reuse, 0xffff, RZ, 0xc0, !PT ;  /* 0x0000ffffa4037812 */ /* 0x040fe400078ec0ff */
[----:B------:R-:W-:Y:S02]  /*21a70*/  PRMT R166, R149, 0x5410, R166 ;  /* 0x0000541095a67816 */ /* 0x000fe400000000a6 */
[----:B------:R-:W-:Y:S01]  /*21a80*/  LOP3.LUT R149, R164, 0xff, RZ, 0xc0, !PT ;  /* 0x000000ffa4957812 */ /* 0x000fe200078ec0ff */
[----:B------:R-:W-:Y:S01]  /*21a90*/  @!P5 HADD2 R244, -R185.H0_H0, -RZ.H0_H0 ;  /* 0xa00000ffb9f4d230 */ /* 0x000fe20000000900 */
[----:B------:R-:W-:Y:S02]  /*21aa0*/  SHF.R.U32.HI R3, RZ, 0x8, R3 ;  /* 0x00000008ff037819 */ /* 0x000fe40000011603 */
[--C-:B------:R-:W-:Y:S02]  /*21ab0*/  HSET2.LE.AND R173, R166, R211.reuse, PT ;  /* 0x000000d3a6ad7233 */ /* 0x100fe40003803000 */
[----:B------:R-:W-:Y:S02]  /*21ac0*/  PRMT R149, R149, 0x5410, R3 ;  /* 0x0000541095957816 */ /* 0x000fe40000000003 */
[--C-:B------:R-:W-:Y:S02]  /*21ad0*/  SHF.R.U32.HI R3, RZ, 0x10, R164.reuse ;  /* 0x00000010ff037819 */ /* 0x100fe400000116a4 */
[----:B------:R-:W-:Y:S02]  /*21ae0*/  SHF.R.U32.HI R164, RZ, 0x18, R164 ;  /* 0x00000018ffa47819 */ /* 0x000fe400000116a4 */
[----:B------:R-:W-:Y:S02]  /*21af0*/  LOP3.LUT R3, R3, 0xff, RZ, 0xc0, !PT ;  /* 0x000000ff03037812 */ /* 0x000fe400078ec0ff */
[----:B------:R-:W-:Y:S02]  /*21b00*/  LOP3.LUT R173, R173, R163, RZ, 0xc0, !PT ;  /* 0x000000a3adad7212 */ /* 0x000fe400078ec0ff */
[----:B------:R-:W-:Y:S02]  /*21b10*/  PRMT R177, R3, 0x5410, R164 ;  /* 0x0000541003b17816 */ /* 0x000fe400000000a4 */
[C---:B------:R-:W-:Y:S01]  /*21b20*/  F2FP.F16.F32.PACK_AB R3, R231.reuse, R150 ;  /* 0x00000096e703723e */ /* 0x040fe200000000ff */
[----:B------:R-:W-:Y:S01]  /*21b30*/  FADD.FTZ R231, R231, R224 ;  /* 0x000000e0e7e77221 */ /* 0x000fe20000010000 */
[----:B------:R-:W-:Y:S02]  /*21b40*/  LOP3.LUT R174, R174, R148, RZ, 0xc0, !PT ;  /* 0x00000094aeae7212 */ /* 0x000fe400078ec0ff */
[----:B------:R-:W-:Y:S01]  /*21b50*/  PRMT R188, R3, 0x7632, R188 ;  /* 0x0000763203bc7816 */ /* 0x000fe200000000bc */
[----:B------:R-:W-:Y:S01]  /*21b60*/  @!P1 HADD2 R248, -R3.H0_H0, -RZ.H0_H0 ;  /* 0xa00000ff03f89230 */ /* 0x000fe20000000900 */
[--C-:B------:R-:W-:Y:S02]  /*21b70*/  HSET2.LE.AND R176, R149, R211.reuse, PT ;  /* 0x000000d395b07233 */ /* 0x100fe40003803000 */
[----:B----4-:R-:W-:Y:S01]  /*21b80*/  PRMT R2, R186, 0x5410, R187 ;  /* 0x00005410ba027816 */ /* 0x010fe200000000bb */
[----:B------:R-:W-:Y:S01]  /*21b90*/  @!P3 HADD2 R247, -R188.H0_H0, -RZ.H0_H0 ;  /* 0xa00000ffbcf7b230 */ /* 0x000fe20000000900 */
[----:B------:R-:W-:Y:S02]  /*21ba0*/  @!P0 PRMT R186, R246, 0x5410, RZ ;  /* 0x00005410f6ba8816 */ /* 0x000fe400000000ff */
[----:B------:R-:W-:Y:S02]  /*21bb0*/  @!P6 PRMT R187, R245, 0x5410, RZ ;  /* 0x00005410f5bbe816 */ /* 0x000fe400000000ff */
[----:B------:R-:W-:Y:S02]  /*21bc0*/  LOP3.LUT R176, R176, R168, RZ, 0xc0, !PT ;  /* 0x000000a8b0b07212 */ /* 0x000fe400078ec0ff */
[----:B------:R-:W-:Y:S01]  /*21bd0*/  LOP3.LUT R178, R178, R2, RZ, 0xc0, !PT ;  /* 0x00000002b2b27212 */ /* 0x000fe200078ec0ff */
[-C--:B-1----:R-:W-:Y:S03]  /*21be0*/  HMMA.16816.F32 R116, R136, R140.reuse, R116 ;  /* 0x0000008c8874723c */ /* 0x082fe60000001874 */
[----:B------:R-:W-:Y:S01]  /*21bf0*/  FADD.FTZ R2, R234, R225 ;  /* 0x000000e1ea027221 */ /* 0x000fe20000010000 */
[--C-:B------:R-:W-:Y:S02]  /*21c00*/  HSET2.LE.AND R172, R172, R211.reuse, PT ;  /* 0x000000d3acac7233 */ /* 0x100fe40003803000 */
[C---:B------:R-:W-:Y:S05]  /*21c10*/  HMMA.16816.F32 R120, R144.reuse, R140, R120 ;  /* 0x0000008c9078723c */ /* 0x040fea0000001878 */
[----:B------:R-:W-:Y:S01]  /*21c20*/  LOP3.LUT R172, R172, R162, RZ, 0xc0, !PT ;  /* 0x000000a2acac7212 */ /* 0x000fe200078ec0ff */
[-C--:B------:R-:W-:Y:S05]  /*21c30*/  HMMA.16816.F32 R124, R144, R142.reuse, R124 ;  /* 0x0000008e907c723c */ /* 0x080fea000000187c */
[----:B------:R-:W-:Y:S01]  /*21c40*/  PRMT R140, R3, 0x5410, R188 ;  /* 0x00005410038c7816 */ /* 0x000fe200000000bc */
[----:B------:R-:W-:Y:S01]  /*21c50*/  HMMA.16816.F32 R128, R136, R142, R128 ;  /* 0x0000008e8880723c */ /* 0x000fe20000001880 */
[----:B------:R-:W-:Y:S04]  /*21c60*/  LDSM.16.MT88.4 R136, [R194+0xa800] ;  /* 0x00a80000c288783b */ /* 0x000fe80000004200 */
[----:B------:R-:W-:Y:S02]  /*21c70*/  LOP3.LUT R175, R175, R140, RZ, 0xc0, !PT ;  /* 0x0000008cafaf7212 */ /* 0x000fe400078ec0ff */
[----:B------:R-:W-:Y:S04]  /*21c80*/  HSET2.LE.AND R177, R177, R211, PT ;  /* 0x000000d3b1b17233 */ /* 0x000fe80003803000 */
[----:B------:R-:W-:Y:S02]  /*21c90*/  @!P1 PRMT R3, R248, 0x5410, RZ ;  /* 0x00005410f8039816 */ /* 0x000fe400000000ff */
[----:B------:R-:W-:Y:S02]  /*21ca0*/  LOP3.LUT R177, R177, R161, RZ, 0xc0, !PT ;  /* 0x000000a1b1b17212 */ /* 0x000fe400078ec0ff */
[----:B------:R-:W-:Y:S02]  /*21cb0*/  @!P3 PRMT R188, R247, 0x5410, RZ ;  /* 0x00005410f7bcb816 */ /* 0x000fe400000000ff */
[----:B------:R-:W-:Y:S11]  /*21cc0*/  ISETP.LE.U32.AND P1, PT, R206, UR13, PT ;  /* 0x0000000dce007c0c */ /* 0x000ff6000bf23070 */
[----:B------:R-:W-:Y:S02]  /*21cd0*/  @!UPT UIADD3 URZ, URZ, URZ, URZ ;  /* 0x0000003f3f3ff290 */ /* 0x000fe4000fffe03f */
[----:B------:R-:W-:Y:S02]  /*21ce0*/  @!P1 HADD2 R241, -R184.H0_H0, -RZ.H0_H0 ;  /* 0xa00000ffb8f19230 */ /* 0x000fe40000000900 */
[----:B---3--:R-:W-:Y:S05]  /*21cf0*/  @!P2 HADD2 R165, -R0.H0_H0, -RZ.H0_H0 ;  /* 0xa00000ff00a5a230 */ /* 0x008fea0000000900 */
[----:B------:R-:W-:Y:S01]  /*21d00*/  PRMT R151, R165, 0x7610, R151 ;  /* 0x00007610a5977816 */ /* 0x000fe20000000097 */
[----:B------:R-:W-:Y:S03]  /*21d10*/  @!P2 STL.S16 [R1+0x18], R165 ;  /* 0x000018a50100a387 */ /* 0x000fe60000100600 */
[----:B------:R-:W-:Y:S01]  /*21d20*/  @!P2 PRMT R0, R151, 0x5410, RZ ;  /* 0x000054109700a816 */ /* 0x000fe200000000ff */
[----:B------:R-:W1:Y:S08]  /*21d30*/  LDSM.16.MT88.4 R164, [R190+0xa800] ;  /* 0x00a80000bea4783b */ /* 0x000e700000004200 */
[----:B------:R3:W-:Y:S04]  /*21d40*/  STG.E.U16 desc[UR24][R204.64+0x32], R0 ;  /* 0x00003200cc007986 */ /* 0x0007e8000c101518 */
[----:B------:R-:W-:Y:S04]  /*21d50*/  STG.E.U16 desc[UR24][R208.64+0x30], R3 ;  /* 0x00003003d0007986 */ /* 0x000fe8000c101518 */
[----:B------:R-:W-:Y:S04]  /*21d60*/  STG.E.U16 desc[UR24][R208.64+0x32], R188 ;  /* 0x000032bcd0007986 */ /* 0x000fe8000c101518 */
[----:B------:R-:W-:Y:S04]  /*21d70*/  STG.E.U16 desc[UR24][R214.64+0x2e], R186 ;  /* 0x00002ebad6007986 */ /* 0x000fe8000c101518 */
[----:B------:R-:W-:Y:S04]  /*21d80*/  STG.E.U16 desc[UR24][R214.64+0x30], R187 ;  /* 0x000030bbd6007986 */ /* 0x000fe8000c101518 */
[----:B------:R-:W-:Y:S01]  /*21d90*/  STL [R1+0x68], R2 ;  /* 0x0000680201007387 */ /* 0x000fe20000100800 */
[----:B---3--:R-:W-:Y:S02]  /*21da0*/  PRMT R0, R185, 0x5410, R184 ;  /* 0x00005410b9007816 */ /* 0x008fe400000000b8 */
[----:B------:R-:W-:Y:S02]  /*21db0*/  @!P5 PRMT R185, R244, 0x5410, RZ ;  /* 0x00005410f4b9d816 */ /* 0x000fe400000000ff */
[----:B------:R-:W-:Y:S01]  /*21dc0*/  LOP3.LUT R179, R179, R0, RZ, 0xc0, !PT ;  /* 0x00000000b3b37212 */ /* 0x000fe200078ec0ff */
[-C--:B-1----:R-:W-:Y:S01]  /*21dd0*/  HMMA.16816.F32 R168, R172, R164.reuse, R4 ;  /* 0x000000a4aca8723c */ /* 0x082fe20000001804 */
[----:B------:R-:W1:Y:S04]  /*21de0*/  LDSM.16.MT88.4 R4, [R190+0xb800] ;  /* 0x00b80000be04783b */ /* 0x000e680000004200 */
[----:B------:R-:W-:Y:S01]  /*21df0*/  @!P1 PRMT R184, R241, 0x5410, RZ ;  /* 0x00005410f1b89816 */ /* 0x000fe200000000ff */
[C---:B------:R-:W-:Y:S03]  /*21e00*/  HMMA.16816.F32 R152, R176.reuse, R164, R8 ;  /* 0x000000a4b098723c */ /* 0x040fe60000001808 */
[----:B------:R-:W3:Y:S02]  /*21e10*/  LDSM.16.MT88.4 R8, [R192+0xb800] ;  /* 0x00b80000c008783b */ /* 0x000ee40000004200 */
[----:B------:R-:W-:Y:S01]  /*21e20*/  IADD3 R204, P0, R204, -0x40, RZ ;  /* 0xffffffc0cccc7810 */ /* 0x000fe20007f1e0ff */
[-C--:B------:R-:W-:Y:S05]  /*21e30*/  HMMA.16816.F32 R148, R176, R166.reuse, R12 ;  /* 0x000000a6b094723c */ /* 0x080fea000000180c */
[----:B------:R-:W4:Y:S01]  /*21e40*/  LDSM.16.MT88.4 R12, [R195+0xb800] ;  /* 0x00b80000c30c783b */ /* 0x000f220000004200 */
[C---:B------:R-:W-:Y:S05]  /*21e50*/  HMMA.16816.F32 R164, R172.reuse, R166, R16 ;  /* 0x000000a6aca4723c */ /* 0x040fea0000001810 */
[----:B------:R-:W-:Y:S01]  /*21e60*/  IADD3.X R205, R205, -0x1, RZ, P0, !PT ;  /* 0xffffffffcdcd7810 */ /* 0x000fe200007fe4ff */
[-C--:B------:R-:W-:Y:S01]  /*21e70*/  HMMA.16816.F32 R160, R172, R156.reuse, R20 ;  /* 0x0000009caca0723c */ /* 0x080fe20000001814 */
[----:B------:R-:W5:Y:S01]  /*21e80*/  LDSM.16.MT88.4 R16, [R194+0xb800] ;  /* 0x00b80000c210783b */ /* 0x000f620000004200 */
[----:B------:R-:W-:Y:S03]  /*21e90*/  PLOP3.LUT P0, PT, PT, PT, UP0, 0x80, 0x0 ;  /* 0x000000000000781c */ /* 0x000fe60003f0f008 */
[----:B------:R-:W-:Y:S01]  /*21ea0*/  FADD.FTZ R0, R227, R226 ;  /* 0x000000e2e3007221 */ /* 0x000fe20000010000 */
[C---:B------:R-:W-:Y:S03]  /*21eb0*/  HMMA.16816.F32 R144, R176.reuse, R156, R24 ;  /* 0x0000009cb090723c */ /* 0x040fe60000001818 */
[----:B------:R2:W-:Y:S02]  /*21ec0*/  STG.E.U16 desc[UR24][R212.64+0x30], R185 ;  /* 0x000030b9d4007986 */ /* 0x0005e4000c101518 */
[----:B------:R-:W-:Y:S01]  /*21ed0*/  FADD.FTZ R230, R230, R0 ;  /* 0x00000000e6e67221 */ /* 0x000fe20000010000 */
[-C--:B------:R-:W-:Y:S01]  /*21ee0*/  HMMA.16816.F32 R140, R176, R158.reuse, R28 ;  /* 0x0000009eb08c723c */ /* 0x080fe2000000181c */
[----:B------:R2:W-:Y:S05]  /*21ef0*/  STG.E.U16 desc[UR24][R212.64+0x32], R184 ;  /* 0x000032b8d4007986 */ /* 0x0005ea000c101518 */
[C---:B------:R-:W-:Y:S06]  /*21f00*/  HMMA.16816.F32 R156, R172.reuse, R158, R32 ;  /* 0x0000009eac9c723c */ /* 0x040fec0000001820 */
[-C--:B------:R-:W-:Y:S06]  /*21f10*/  HMMA.16816.F32 R36, R172, R180.reuse, R36 ;  /* 0x000000b4ac24723c */ /* 0x080fec0000001824 */
[C---:B------:R-:W-:Y:S06]  /*21f20*/  HMMA.16816.F32 R40, R176.reuse, R180, R40 ;  /* 0x000000b4b028723c */ /* 0x040fec0000001828 */
[-C--:B------:R-:W-:Y:S06]  /*21f30*/  HMMA.16816.F32 R44, R176, R182.reuse, R44 ;  /* 0x000000b6b02c723c */ /* 0x080fec000000182c */
[C---:B------:R-:W-:Y:S06]  /*21f40*/  HMMA.16816.F32 R48, R172.reuse, R182, R48 ;  /* 0x000000b6ac30723c */ /* 0x040fec0000001830 */
[-C--:B------:R-:W-:Y:S06]  /*21f50*/  HMMA.16816.F32 R52, R172, R136.reuse, R52 ;  /* 0x00000088ac34723c */ /* 0x080fec0000001834 */
        /* <DEDUP_REMOVED lines=22> */
[----:B------:R-:W-:Y:S01]  /*220c0*/  HMMA.16816.F32 R128, R172, R18, R128 ;  /* 0x00000012ac80723c */ /* 0x000fe20000001880 */
[----:B------:R-:W-:Y:S11]  /*220d0*/  @!UPT UIADD3 URZ, URZ, URZ, URZ ;  /* 0x0000003f3f3ff290 */ /* 0x000ff6000fffe03f */
[----:B------:R-:W-:Y:S01]  /*220e0*/  @!UPT UIADD3 URZ, URZ, URZ, URZ ;  /* 0x0000003f3f3ff290 */ /* 0x000fe2000fffe03f */
[----:B--2---:R-:W-:Y:S11]  /*220f0*/  @P0 BRA `(.L_x_2580) ;  /* 0xffffffb800940947 */ /* 0x004ff6000383ffff */
.L_x_2579:
[----:B------:R-:W2:Y:S01]  /*22100*/  LDL.LU R3, [R1+0x68] ;  /* 0x0000680001037983 */ /* 0x000ea20000300800 */
[----:B------:R-:W1:Y:S01]  /*22110*/  S2UR UR4, SR_CgaCtaId ;  /* 0x00000000000479c3 */ /* 0x000e620000008800 */
[----:B------:R-:W-:Y:S01]  /*22120*/  UISETP.NE.AND UP0, UPT, UR14, -0x1, UPT ;  /* 0xffffffff0e00788c */ /* 0x000fe2000bf05270 */
[----:B------:R-:W-:Y:S01]  /*22130*/  IMAD.MOV.U32 R175, RZ, RZ, 0x20 ;  /* 0x00000020ffaf7424 */ /* 0x000fe200078e00ff */
[----:B------:R-:W3:Y:S01]  /*22140*/  SHFL.BFLY PT, R2, R231, 0x2, 0x1f ;  /* 0x0c401f00e7027f89 */ /* 0x000ee200000e0000 */
[----:B------:R-:W-:Y:S01]  /*22150*/  ULDC UR8, c[0x0][0x38c] ;  /* 0x0000e30000087ab9 */ /* 0x000fe20000000800 */
[----:B------:R-:W-:Y:S02]  /*22160*/  IMAD.MOV.U32 R136, RZ, RZ, 0x40 ;  /* 0x00000040ff887424 */ /* 0x000fe400078e00ff */
[----:B------:R-:W4:Y:S04]  /*22170*/  SHFL.BFLY PT, R4, R229, 0x2, 0x1f ;  /* 0x0c401f00e5047f89 */ /* 0x000f2800000e0000 */
[----:B------:R-:W4:Y:S01]  /*22180*/  SHFL.BFLY PT, R5, R230, 0x2, 0x1f ;  /* 0x0c401f00e6057f89 */ /* 0x000f2200000e0000 */
[----:B------:R-:W-:-:S02]  /*22190*/  @UP0 ULDC.64 UR6, c[0x0][0x298] ;  /* 0x0000a60000060ab9 */ /* 0x000fc40000000a00 */
[----:B------:R-:W-:Y:S01]  /*221a0*/  @UP0 UIMAD.WIDE.U32 UR10, UR14, UR6, URZ ;  /* 0x000000060e0a02a5 */ /* 0x000fe2000f8e003f */
[----:B------:R-:W4:Y:S02]  /*221b0*/  S2R R9, SR_TID.X ;  /* 0x0000000000097919 */ /* 0x000f240000002100 */
[----:B------:R-:W-:Y:S01]  /*221c0*/  UMOV UR6, 0x400 ;  /* 0x0000040000067882 */ /* 0x000fe20000000000 */
[----:B------:R-:W-:Y:S02]  /*221d0*/  @UP0 UIMAD UR7, UR14, UR7, UR11 ;  /* 0x000000070e0702a4 */ /* 0x000fe4000f8e020b */
[----:B-1----:R-:W-:Y:S01]  /*221e0*/  ULEA UR4, UR4, UR6, 0x18 ;  /* 0x0000000604047291 */ /* 0x002fe2000f8ec03f */
[----:B---3--:R-:W-:Y:S01]  /*221f0*/  FADD.FTZ R231, R2, R231 ;  /* 0x000000e702e77221 */ /* 0x008fe20000010000 */
[----:B----4-:R-:W-:Y:S01]  /*22200*/  FADD.FTZ R229, R4, R229 ;  /* 0x000000e504e57221 */ /* 0x010fe20000010000 */
[----:B------:R-:W-:Y:S02]  /*22210*/  IMAD.MOV.U32 R4, RZ, RZ, 0x3f800000 ;  /* 0x3f800000ff047424 */ /* 0x000fe400078e00ff */
[----:B------:R-:W-:-:S02]  /*22220*/  FADD.FTZ R230, R5, R230 ;  /* 0x000000e605e67221 */ /* 0x000fc40000010000 */
[----:B------:R-:W1:Y:S04]  /*22230*/  SHFL.BFLY PT, R2, R229, 0x1, 0x1f ;  /* 0x0c201f00e5027f89 */ /* 0x000e6800000e0000 */
[----:B------:R-:W3:Y:S01]  /*22240*/  SHFL.BFLY PT, R5, R230, 0x1, 0x1f ;  /* 0x0c201f00e6057f89 */ /* 0x000ee200000e0000 */
[----:B------:R-:W-:-:S04]  /*22250*/  SHF.R.S32.HI R172, RZ, 0x1f, R9 ;  /* 0x0000001fffac7819 */ /* 0x000fc80000011409 */
[----:B------:R-:W-:-:S04]  /*22260*/  LEA.HI R10, R172, R9, RZ, 0x5 ;  /* 0x00000009ac0a7211 */ /* 0x000fc800078f28ff */
[----:B------:R-:W-:Y:S01]  /*22270*/  SHF.R.S32.HI R8, RZ, 0x5, R10 ;  /* 0x00000005ff087819 */ /* 0x000fe2000001140a */
[----:B-1----:R-:W-:Y:S01]  /*22280*/  FADD.FTZ R173, R229, R2 ;  /* 0x00000002e5ad7221 */ /* 0x002fe20000010000 */
[----:B------:R-:W-:Y:S02]  /*22290*/  IMAD.MOV.U32 R2, RZ, RZ, 0x3f800000 ;  /* 0x3f800000ff027424 */ /* 0x000fe400078e00ff */
[----:B---3--:R-:W-:Y:S02]  /*222a0*/  FADD.FTZ R174, R230, R5 ;  /* 0x00000005e6ae7221 */ /* 0x008fe40000010000 */
[----:B------:R-:W-:-:S13]  /*222b0*/  FSETP.NE.FTZ.AND P6, PT, R173, RZ, PT ;  /* 0x000000ffad00720b */ /* 0x000fda0003fd5000 */
[----:B------:R-:W1:Y:S02]  /*222c0*/  @P6 MUFU.RCP R2, R173 ;  /* 0x000000ad00026308 */ /* 0x000e640000001000 */
[----:B-1----:R-:W-:Y:S01]  /*222d0*/  FMUL.FTZ R2, R2, UR8 ;  /* 0x0000000802027c20 */ /* 0x002fe20008410000 */
[----:B--2---:R-:W1:Y:S02]  /*222e0*/  SHFL.BFLY PT, R0, R3, 0x2, 0x1f ;  /* 0x0c401f0003007f89 */ /* 0x004e6400000e0000 */
[----:B-1----:R-:W-:Y:S02]  /*222f0*/  FADD.FTZ R0, R0, R3 ;  /* 0x0000000300007221 */ /* 0x002fe40000010000 */
[----:B------:R-:W1:Y:S04]  /*22300*/  SHFL.BFLY PT, R3, R231, 0x1, 0x1f ;  /* 0x0c201f00e7037f89 */ /* 0x000e6800000e0000 */
[----:B------:R-:W2:Y:S01]  /*22310*/  SHFL.BFLY PT, R6, R0, 0x1, 0x1f ;  /* 0x0c201f0000067f89 */ /* 0x000ea200000e0000 */
[----:B-1----:R-:W-:Y:S01]  /*22320*/  FADD.FTZ R231, R231, R3 ;  /* 0x00000003e7e77221 */ /* 0x002fe20000010000 */
[----:B------:R-:W-:-:S02]  /*22330*/  IMAD.MOV.U32 R3, RZ, RZ, 0x3f800000 ;  /* 0x3f800000ff037424 */ /* 0x000fc400078e00ff */
[----:B--2---:R-:W-:Y:S01]  /*22340*/  FADD.FTZ R137, R0, R6 ;  /* 0x0000000600897221 */ /* 0x004fe20000010000 */
[----:B------:R-:W-:Y:S02]  /*22350*/  LEA.HI R6, R172, R9, RZ, 0x2 ;  /* 0x00000009ac067211 */ /* 0x000fe400078f10ff */
[----:B------:R-:W-:Y:S02]  /*22360*/  FSETP.NE.FTZ.AND P5, PT, R231, RZ, PT ;  /* 0x000000ffe700720b */ /* 0x000fe40003fb5000 */
[----:B------:R-:W-:Y:S02]  /*22370*/  FSETP.NE.FTZ.AND P0, PT, R137, RZ, PT ;  /* 0x000000ff8900720b */ /* 0x000fe40003f15000 */
[--C-:B------:R-:W-:Y:S02]  /*22380*/  SHF.R.S32.HI R7, RZ, 0x2, R6.reuse ;  /* 0x00000002ff077819 */ /* 0x100fe40000011406 */
[----:B------:R-:W-:Y:S02]  /*22390*/  SHF.R.S32.HI R0, RZ, 0x1f, R6 ;  /* 0x0000001fff007819 */ /* 0x000fe40000011406 */
[----:B------:R-:W-:-:S02]  /*223a0*/  P2R R176, PR, RZ, 0x1 ;  /* 0x00000001ffb07803 */ /* 0x000fc40000000000 */
[----:B------:R-:W-:Y:S02]  /*223b0*/  LEA.HI R0, R0, R7, RZ, 0x3 ;  /* 0x0000000700007211 */ /* 0x000fe400078f18ff */
[----:B------:R-:W-:Y:S01]  /*223c0*/  LOP3.LUT R5, R6, 0x3ffffffc, RZ, 0xc0, !PT ;  /* 0x3ffffffc06057812 */ /* 0x000fe200078ec0ff */
[----:B------:R-:W1:Y:S01]  /*223d0*/  @P5 MUFU.RCP R3, R231 ;  /* 0x000000e700035308 */ /* 0x000e620000001000 */
[----:B------:R-:W-:Y:S02]  /*223e0*/  LOP3.LUT R0, R0, 0xfffffff8, RZ, 0xc0, !PT ;  /* 0xfffffff800007812 */ /* 0x000fe400078ec0ff */
[----:B------:R-:W-:Y:S01]  /*223f0*/  P2R R178, PR, RZ, 0x20 ;  /* 0x00000020ffb27803 */ /* 0x000fe20000000000 */
[----:B------:R-:W-:Y:S02]  /*22400*/  IMAD.IADD R6, R9, 0x1, -R5 ;  /* 0x0000000109067824 */ /* 0x000fe400078e0a05 */
[----:B------:R-:W-:Y:S02]  /*22410*/  IMAD.IADD R0, R7, 0x1, -R0 ;  /* 0x0000000107007824 */ /* 0x000fe400078e0a00 */
[----:B------:R-:W2:Y:S01]  /*22420*/  @P0 MUFU.RCP R4, R137 ;  /* 0x0000008900040308 */ /* 0x000ea20000001000 */
[----:B------:R-:W-:Y:S01]  /*22430*/  FSETP.NE.FTZ.AND P0, PT, R174, RZ, PT ;  /* 0x000000ffae00720b */ /* 0x000fe20003f15000 */
[----:B------:R-:W-:-:S02]  /*22440*/  IMAD.MOV.U32 R5, RZ, RZ, 0x3f800000 ;  /* 0x3f800000ff057424 */ /* 0x000fc400078e00ff */
[C---:B------:R-:W-:Y:S01]  /*22450*/  IMAD.SHL.U32 R7, R0.reuse, 0x40, RZ ;  /* 0x0000004000077824 */ /* 0x040fe200078e00ff */
[----:B------:R-:W-:Y:S01]  /*22460*/  R2P PR, R0, 0x6 ;  /* 0x0000000600007804 */ /* 0x000fe20000000000 */
[----:B------:R-:W-:-:S03]  /*22470*/  IMAD R8, R8, 0x200, R6 ;  /* 0x0000020008087824 */ /* 0x000fc600078e0206 */
[----:B------:R-:W-:Y:S01]  /*22480*/  LOP3.LUT R6, R7, 0x1c0, RZ, 0xc0, !PT ;  /* 0x000001c007067812 */ /* 0x000fe200078ec0ff */
[----:B-1----:R-:W-:Y:S01]  /*22490*/  FMUL.FTZ R3, R3, UR8 ;  /* 0x0000000803037c20 */ /* 0x002fe20008410000 */
[----:B------:R-:W-:Y:S02]  /*224a0*/  SEL R175, R175, 0xffffffe0, !P1 ;  /* 0xffffffe0afaf7807 */ /* 0x000fe40004800000 */
[----:B------:R-:W-:Y:S01]  /*224b0*/  PLOP3.LUT P1, PT, PT, PT, UP0, 0x80, 0x0 ;  /* 0x000000000000781c */ /* 0x000fe20003f2f008 */
[----:B------:R-:W1:Y:S01]  /*224c0*/  @P0 MUFU.RCP R5, R174 ;  /* 0x000000ae00050308 */ /* 0x000e620000001000 */
[----:B------:R-:W-:Y:S02]  /*224d0*/  LEA.HI R6, R6, R6, RZ, 0x1d ;  /* 0x0000000606067211 */ /* 0x000fe400078fe8ff */
[----:B------:R-:W-:Y:S01]  /*224e0*/  LOP3.LUT R7, R0, 0x1, RZ, 0xc0, !PT ;  /* 0x0000000100077812 */ /* 0x000fe200078ec0ff */
[----:B--2---:R-:W-:Y:S01]  /*224f0*/  FMUL.FTZ R4, R4, UR8 ;  /* 0x0000000804047c20 */ /* 0x004fe20008410000 */
[----:B------:R-:W-:Y:S01]  /*22500*/  SEL R136, R136, 0xffffffc0, !P2 ;  /* 0xffffffc088887807 */ /* 0x000fe20005000000 */
[----:B------:R-:W-:Y:S01]  /*22510*/  IMAD.U32 R6, R8, 0x2, R6 ;  /* 0x0000000208067824 */ /* 0x000fe200078e0006 */
[----:B------:R-:W-:-:S04]  /*22520*/  ISETP.NE.U32.AND P3, PT, R7, 0x1, PT ;  /* 0x000000010700780c */ /* 0x000fc80003f65070 */
[----:B------:R-:W-:Y:S01]  /*22530*/  LEA R28, R6, UR4, 0x1 ;  /* 0x00000004061c7c11 */ /* 0x000fe2000f8e08ff */
[----:B-1----:R-:W-:Y:S01]  /*22540*/  FMUL.FTZ R0, R5, UR8 ;  /* 0x0000000805007c20 */ /* 0x002fe20008410000 */
[----:B------:R-:W-:Y:S07]  /*22550*/  @P1 BRA `(.L_x_2583) ;  /* 0x00000000001c1947 */ /* 0x000fee0003800000 */
[----:B------:R-:W1:Y:S01]  /*22560*/  S2UR UR8, SR_CTAID.Y ;  /* 0x00000000000879c3 */ /* 0x000e620000002600 */
[----:B------:R-:W-:Y:S01]  /*22570*/  ULDC.64 UR6, c[0x0][0x290] ;  /* 0x0000a40000067ab9 */ /* 0x000fe20000000a00 */
[----:B-1----:R-:W-:Y:S02]  /*22580*/  USHF.R.S32.HI UR4, URZ, 0x1f, UR8 ;  /* 0x0000001f3f047899 */ /* 0x002fe40008011408 */
[----:B------:R-:W-:Y:S02]  /*22590*/  UIMAD.WIDE.U32 UR10, UR8, UR6, URZ ;  /* 0x00000006080a72a5 */ /* 0x000fe4000f8e003f */
[----:B------:R-:W-:-:S04]  /*225a0*/  UIMAD UR4, UR4, UR6, URZ ;  /* 0x00000006040472a4 */ /* 0x000fc8000f8e023f */
[----:B------:R-:W-:-:S04]  /*225b0*/  UIMAD UR7, UR8, UR7, UR4 ;  /* 0x00000007080772a4 */ /* 0x000fc8000f8e0204 */
[----:B------:R-:W-:-:S12]  /*225c0*/  UIADD3 UR7, UR11, UR7, URZ ;  /* 0x000000070b077290 */ /* 0x000fd8000fffe03f */
.L_x_2583:
[----:B------:R-:W-:Y:S01]  /*225d0*/  ULDC.U8 UR4, c[0x0][0x3d8] ;  /* 0x0000f60000047ab9 */ /* 0x000fe20000000000 */
[----:B------:R-:W-:Y:S01]  /*225e0*/  ULDC.U8 UR8, c[0x0][0x3d9] ;  /* 0x0000f64000087ab9 */ /* 0x000fe20000000000 */
[----:B------:R-:W-:Y:S01]  /*225f0*/  ISETP.NE.AND P1, PT, RZ, UR4, PT ;  /* 0x00000004ff007c0c */ /* 0x000fe2000bf25270 */
[C---:B------:R-:W-:Y:S01]  /*22600*/  VIADD R32, R28.reuse, 0xfffffff0 ;  /* 0xfffffff01c207836 */ /* 0x040fe20000000000 */
[----:B------:R-:W-:Y:S01]  /*22610*/  PLOP3.LUT P4, PT, PT, PT, PT, 0x8, 0x0 ;  /* 0x000000000000781c */ /* 0x000fe20003f8e170 */
[----:B------:R-:W-:Y:S01]  /*22620*/  @P3 VIADD R32, R28, 0x10 ;  /* 0x000000101c203836 */ /* 0x000fe20000000000 */
[----:B------:R-:W-:Y:S02]  /*22630*/  ISETP.NE.OR P2, PT, RZ, UR8, !P1 ;  /* 0x00000008ff007c0c */ /* 0x000fe4000cf45670 */
[----:B------:R-:W-:-:S11]  /*22640*/  CS2R R138, SRZ ;  /* 0x00000000008a7805 */ /* 0x000fd6000001ff00 */
        /* <DEDUP_REMOVED lines=8> */
.L_x_2584:
[----:B------:R-:W-:Y:S01]  /*226d0*/  LOP3.LUT R10, R10, 0xffffffe0, RZ, 0xc0, !PT ;  /* 0xffffffe00a0a7812 */ /* 0x000fe200078ec0ff */
[C---:B------:R-:W-:Y:S01]  /*226e0*/  FMUL.FTZ R5, R4.reuse, R169 ;  /* 0x000000a904057220 */ /* 0x040fe20000410000 */
        /* <DEDUP_REMOVED lines=38> */
[----:B------:R-:W-:Y:S01]  /*22950*/  LEA.HI R172, R172, R9, RZ, 0x3 ;  /* 0x00000009acac7211 */ /* 0x000fe200078f18ff */
        /* <DEDUP_REMOVED lines=91> */
[----:B------:R-:W1:Y:S01]  /*22f10*/  S2UR UR4, SR_CTAID.X ;  /* 0x00000000000479c3 */ /* 0x000e620000002500 */
[----:B------:R-:W-:Y:S01]  /*22f20*/  F2FP.F16.F32.PACK_AB R4, R4, R170 ;  /* 0x000000aa0404723e */ /* 0x000fe200000000ff */
[----:B------:R-:W-:Y:S01]  /*22f30*/  BSSY B0, `(.L_x_2585) ;  /* 0x0000101000007945 */ /* 0x000fe20003800000 */
[----:B------:R-:W-:Y:S01]  /*22f40*/  ISETP.NE.AND P3, PT, RZ, UR8, PT ;  /* 0x00000008ff007c0c */ /* 0x000fe2000bf65270 */
        /* <DEDUP_REMOVED lines=15> */
[----:B------:R4:W-:Y:S01]  /*23040*/  STS [R28+0x2000], R3 ;  /* 0x002000031c007388 */ /* 0x0009e20000000800 */
[----:B------:R-:W-:Y:S01]  /*23050*/  @!P3 PLOP3.LUT P2, PT, P1, PT, PT, 0x80, 0x0 ;  /* 0x000000000000b81c */ /* 0x000fe20000f4f070 */
[----:B-1----:R-:W-:Y:S01]  /*23060*/  UIMAD UR6, UR4, -0x80, UR16 ;  /* 0xffffff80040678a4 */ /* 0x002fe2000f8e0210 */
[----:B------:R-:W-:Y:S01]  /*23070*/  F2FP.F16.F32.PACK_AB R7, R7, R156 ;  /* 0x0000009c0707723e */ /* 0x000fe200000000ff */
[----:B------:R-:W-:Y:S01]  /*23080*/  STS [R32+0x2000], R12 ;  /* 0x0020000c20007388 */ /* 0x000fe20000000800 */
[----:B------:R-:W-:-:S02]  /*23090*/  F2FP.F16.F32.PACK_AB R8, R8, R144 ;  /* 0x000000900808723e */ /* 0x000fc400000000ff */
[----:B------:R-:W-:Y:S01]  /*230a0*/  F2FP.F16.F32.PACK_AB R14, R14, R146 ;  /* 0x000000920e0e723e */ /* 0x000fe200000000ff */
[----:B------:R-:W-:Y:S01]  /*230b0*/  STS [R32+0x2400], R11 ;  /* 0x0024000b20007388 */ /* 0x000fe20000000800 */
[----:B------:R-:W-:Y:S02]  /*230c0*/  F2FP.F16.F32.PACK_AB R20, R20, R140 ;  /* 0x0000008c1414723e */ /* 0x000fe400000000ff */
[----:B------:R-:W-:Y:S02]  /*230d0*/  F2FP.F16.F32.PACK_AB R19, R19, R142 ;  /* 0x0000008e1313723e */ /* 0x000fe400000000ff */
[----:B------:R-:W-:Y:S02]  /*230e0*/  F2FP.F16.F32.PACK_AB R18, R18, R16 ;  /* 0x000000101212723e */ /* 0x000fe400000000ff */
[----:B------:R-:W-:Y:S02]  /*230f0*/  F2FP.F16.F32.PACK_AB R17, R17, R15 ;  /* 0x0000000f1111723e */ /* 0x000fe400000000ff */
[----:B--2---:R-:W-:-:S02]  /*23100*/  IADD3 R0, R28, R175, RZ ;  /* 0x000000af1c007210 */ /* 0x004fc40007ffe0ff */
[----:B------:R-:W-:Y:S02]  /*23110*/  F2FP.F16.F32.PACK_AB R16, R27, R33 ;  /* 0x000000211b10723e */ /* 0x000fe400000000ff */
[----:B---3--:R-:W-:Y:S01]  /*23120*/  IADD3 R13, R175, R32, RZ ;  /* 0x00000020af0d7210 */ /* 0x008fe20007ffe0ff */
[----:B------:R1:W-:Y:S01]  /*23130*/  STS [R0], R10 ;  /* 0x0000000a00007388 */ /* 0x0003e20000000800 */
[----:B------:R-:W-:Y:S02]  /*23140*/  F2FP.F16.F32.PACK_AB R15, R51, R50 ;  /* 0x00000032330f723e */ /* 0x000fe400000000ff */
[----:B----4-:R-:W-:Y:S01]  /*23150*/  IADD3 R3, R28, R136, RZ ;  /* 0x000000881c037210 */ /* 0x010fe20007ffe0ff */
[----:B------:R-:W-:Y:S01]  /*23160*/  STS [R0+0x400], R9 ;  /* 0x0004000900007388 */ /* 0x000fe20000000800 */
[----:B------:R-:W-:Y:S02]  /*23170*/  IADD3 R5, R136, R32, RZ ;  /* 0x0000002088057210 */ /* 0x000fe40007ffe0ff */
[----:B------:R-:W-:Y:S01]  /*23180*/  F2FP.F16.F32.PACK_AB R21, R21, R40 ;  /* 0x000000281515723e */ /* 0x000fe200000000ff */
[----:B------:R2:W-:Y:S01]  /*23190*/  STS [R13+0x400], R6 ;  /* 0x000400060d007388 */ /* 0x0005e20000000800 */
[----:B------:R-:W-:-:S02]  /*231a0*/  F2FP.F16.F32.PACK_AB R22, R22, R42 ;  /* 0x0000002a1616723e */ /* 0x000fc400000000ff */
[----:B------:R-:W-:Y:S01]  /*231b0*/  F2FP.F16.F32.PACK_AB R43, R45, R44 ;  /* 0x0000002c2d2b723e */ /* 0x000fe200000000ff */
[----:B------:R-:W-:Y:S01]  /*231c0*/  STS [R13], R7 ;  /* 0x000000070d007388 */ /* 0x000fe20000000800 */
[----:B------:R-:W-:Y:S02]  /*231d0*/  F2FP.F16.F32.PACK_AB R42, R47, R46 ;  /* 0x0000002e2f2a723e */ /* 0x000fe400000000ff */
        /* <DEDUP_REMOVED lines=8> */
[----:B------:R-:W-:Y:S01]  /*23260*/  IADD3 R4, R13, R136, RZ ;  /* 0x000000880d047210 */ /* 0x000fe20007ffe0ff */
[----:B-1----:R-:W1:Y:S01]  /*23270*/  @P3 LDC.64 R10, c[0x0][0x2c0] ;  /* 0x0000b000ff0a3b82 */ /* 0x002e620000000a00 */
[----:B------:R-:W-:Y:S01]  /*23280*/  F2FP.F16.F32.PACK_AB R39, R39, R56 ;  /* 0x000000382727723e */ /* 0x000fe200000000ff */
[----:B------:R-:W-:Y:S01]  /*23290*/  STS [R13+0x2400], R19 ;  /* 0x002400130d007388 */ /* 0x000fe20000000800 */
[----:B------:R-:W-:Y:S02]  /*232a0*/  F2FP.F16.F32.PACK_AB R38, R38, R58 ;  /* 0x0000003a2626723e */ /* 0x000fe400000000ff */
[----:B------:R-:W-:Y:S01]  /*232b0*/  F2FP.F16.F32.PACK_AB R35, R35, R60 ;  /* 0x0000003c2323723e */ /* 0x000fe200000000ff */
[----:B------:R-:W-:Y:S01]  /*232c0*/  STS [R3], R18 ;  /* 0x0000001203007388 */ /* 0x000fe20000000800 */
[----:B------:R-:W-:Y:S01]  /*232d0*/  F2FP.F16.F32.PACK_AB R34, R34, R62 ;  /* 0x0000003e2222723e */ /* 0x000fe200000000ff */
[----:B--2---:R-:W2:Y:S01]  /*232e0*/  @!P3 LDC R6, c[0x0][0x2c4] ;  /* 0x0000b100ff06bb82 */ /* 0x004ea20000000800 */
[----:B------:R-:W-:Y:S01]  /*232f0*/  F2FP.F16.F32.PACK_AB R33, R69, R68 ;  /* 0x000000444521723e */ /* 0x000fe200000000ff */
[----:B------:R1:W-:Y:S01]  /*23300*/  STS [R3+0x400], R17 ;  /* 0x0004001103007388 */ /* 0x0003e20000000800 */
[----:B------:R-:W-:-:S02]  /*23310*/  F2FP.F16.F32.PACK_AB R31, R31, R70 ;  /* 0x000000461f1f723e */ /* 0x000fc400000000ff */
[----:B------:R-:W-:Y:S01]  /*23320*/  F2FP.F16.F32.PACK_AB R27, R81, R80 ;  /* 0x00000050511b723e */ /* 0x000fe200000000ff */
[----:B------:R1:W-:Y:S01]  /*23330*/  STS [R5], R16 ;  /* 0x0000001005007388 */ /* 0x0003e20000000800 */
[----:B------:R-:W-:Y:S01]  /*23340*/  F2FP.F16.F32.PACK_AB R26, R83, R82 ;  /* 0x00000052531a723e */ /* 0x000fe200000000ff */
[----:B------:R-:W1:Y:S01]  /*23350*/  @!P3 LDC R9, c[0x0][0x270] ;  /* 0x00009c00ff09bb82 */ /* 0x000e620000000800 */
[----:B------:R-:W-:Y:S01]  /*23360*/  F2FP.F16.F32.PACK_AB R30, R30, R72 ;  /* 0x000000481e1e723e */ /* 0x000fe200000000ff */
[----:B------:R-:W-:Y:S01]  /*23370*/  STS [R5+0x400], R15 ;  /* 0x0004000f05007388 */ /* 0x000fe20000000800 */
[----:B------:R-:W-:Y:S02]  /*23380*/  F2FP.F16.F32.PACK_AB R29, R29, R74 ;  /* 0x0000004a1d1d723e */ /* 0x000fe400000000ff */
[----:B------:R-:W-:Y:S01]  /*23390*/  F2FP.F16.F32.PACK_AB R25, R25, R76 ;  /* 0x0000004c1919723e */ /* 0x000fe200000000ff */
[----:B------:R-:W1:Y:S01]  /*233a0*/  S2R R12, SR_CTAID.Y ;  /* 0x00000000000c7919 */ /* 0x000e620000002600 */
        /* <DEDUP_REMOVED lines=8> */
[----:B--2---:R-:W1:Y:S01]  /*23430*/  @P2 LDC R6, c[0x0][0x2e4] ;  /* 0x0000b900ff062b82 */ /* 0x004e620000000800 */
[----:B------:R-:W-:Y:S01]  /*23440*/  F2FP.F16.F32.PACK_AB R48, R48, R88 ;  /* 0x000000583030723e */ /* 0x000fe200000000ff */
[----:B------:R-:W-:Y:S01]  /*23450*/  STS [R5+0x2000], R43 ;  /* 0x0020002b05007388 */ /* 0x000fe20000000800 */
[----:B------:R-:W-:Y:S02]  /*23460*/  F2FP.F16.F32.PACK_AB R47, R91, R90 ;  /* 0x0000005a5b2f723e */ /* 0x000fe400000000ff */
[----:B------:R-:W-:Y:S01]  /*23470*/  F2FP.F16.F32.PACK_AB R44, R93, R92 ;  /* 0x0000005c5d2c723e */ /* 0x000fe200000000ff */
[----:B------:R-:W-:Y:S01]  /*23480*/  STS [R5+0x2400], R42 ;  /* 0x0024002a05007388 */ /* 0x000fe20000000800 */
[----:B------:R-:W-:Y:S01]  /*23490*/  F2FP.F16.F32.PACK_AB R55, R55, R94 ;  /* 0x0000005e3737723e */ /* 0x000fe200000000ff */
[----:B----4-:R-:W2:Y:S01]  /*234a0*/  @P6 LDC R14, c[0x0][0x2e8] ;  /* 0x0000ba00ff0e6b82 */ /* 0x010ea20000000800 */
        /* <DEDUP_REMOVED lines=12> */
[----:B------:R-:W-:Y:S01]  /*23570*/  @P3 MOV R7, 0x1 ;  /* 0x0000000100073802 */ /* 0x000fe20000000f00 */
[----:B------:R-:W-:Y:S01]  /*23580*/  STS [R2+0x2000], R39 ;  /* 0x0020002702007388 */ /* 0x000fe20000000800 */
[----:B------:R-:W-:Y:S01]  /*23590*/  F2FP.F16.F32.PACK_AB R58, R117, R116 ;  /* 0x00000074753a723e */ /* 0x000fe200000000ff */
[----:B-1----:R-:W-:Y:S01]  /*235a0*/  @!P3 IMAD R7, R6, R9, RZ ;  /* 0x000000090607b224 */ /* 0x002fe200078e02ff */
[----:B------:R-:W-:Y:S01]  /*235b0*/  F2FP.F16.F32.PACK_AB R57, R119, R118 ;  /* 0x000000767739723e */ /* 0x000fe200000000ff */
[----:B------:R-:W-:Y:S01]  /*235c0*/  STS [R2+0x2400], R38 ;  /* 0x0024002602007388 */ /* 0x000fe20000000800 */
[----:B------:R-:W-:Y:S01]  /*235d0*/  F2FP.F16.F32.PACK_AB R56, R129, R128 ;  /* 0x000000808138723e */ /* 0x000fe200000000ff */
[----:B------:R-:W-:Y:S01]  /*235e0*/  IMAD R7, R12, R7, RZ ;  /* 0x000000070c077224 */ /* 0x000fe200078e02ff */
        /* <DEDUP_REMOVED lines=9> */
[----:B------:R-:W-:Y:S02]  /*23680*/  ISETP.NE.AND P1, PT, R176, RZ, PT ;  /* 0x000000ffb000720c */ /* 0x000fe40003f25270 */
[----:B------:R-:W-:Y:S01]  /*23690*/  @!P3 MOV R8, 0x1 ;  /* 0x000000010008b802 */ /* 0x000fe20000000f00 */
[----:B------:R-:W-:Y:S01]  /*236a0*/  STS [R28+0x4400], R31 ;  /* 0x0044001f1c007388 */ /* 0x000fe20000000800 */
[----:B------:R-:W-:Y:S02]  /*236b0*/  LEA.HI.SX32 R12, R172, 0x10, 0x1d ;  /* 0x00000010ac0c7811 */ /* 0x000fe400078feaff */
[----:B------:R-:W-:Y:S01]  /*236c0*/  MOV R17, 0x7f800000 ;  /* 0x7f80000000117802 */ /* 0x000fe20000000f00 */
[----:B------:R-:W-:Y:S01]  /*236d0*/  STS [R32+0x4000], R27 ;  /* 0x0040001b20007388 */ /* 0x000fe20000000800 */
[----:B------:R-:W-:-:S02]  /*236e0*/  MOV R16, 0x7f800000 ;  /* 0x7f80000000107802 */ /* 0x000fc40000000f00 */
[----:B------:R-:W-:Y:S01]  /*236f0*/  MOV R18, 0x7f800000 ;  /* 0x7f80000000127802 */ /* 0x000fe20000000f00 */
        /* <DEDUP_REMOVED lines=9> */
[----:B----4-:R-:W4:Y:S03]  /*23790*/  S2R R28, SR_CTAID.Z ;  /* 0x00000000001c7919 */ /* 0x010f260000002700 */
        /* <DEDUP_REMOVED lines=8> */
[----:B---3--:R-:W-:Y:S01]  /*23820*/  @P3 IMAD R0, R11, R10, RZ ;  /* 0x0000000a0b003224 */ /* 0x008fe200078e02ff */
[----:B------:R-:W-:Y:S01]  /*23830*/  @!P3 MOV R0, R6 ;  /* 0x000000060000b202 */ /* 0x000fe20000000f00 */
[----:B------:R-:W3:Y:S01]  /*23840*/  @P1 LDC R10, c[0x0][0x2e8] ;  /* 0x0000ba00ff0a1b82 */ /* 0x000ee20000000800 */
[----:B------:R-:W-:Y:S01]  /*23850*/  STS [R3+0x6000], R52 ;  /* 0x0060003403007388 */ /* 0x000fe20000000800 */
[----:B------:R-:W1:Y:S03]  /*23860*/  @P1 MUFU.LG2 R6, R137 ;  /* 0x0000008900061308 */ /* 0x000e660000000c00 */
[----:B------:R-:W-:Y:S03]  /*23870*/  STS [R3+0x6400], R61 ;  /* 0x0064003d03007388 */ /* 0x000fe60000000800 */
[----:B--2---:R-:W2:Y:S01]  /*23880*/  @P0 LDC R13, c[0x0][0x2e8] ;  /* 0x0000ba00ff0d0b82 */ /* 0x004ea20000000800 */
        /* <DEDUP_REMOVED lines=8> */
[----:B----4-:R-:W4:Y:S03]  /*23910*/  @P5 MUFU.LG2 R5, R231 ;  /* 0x000000e700055308 */ /* 0x010f260000000c00 */
[----:B------:R-:W-:Y:S04]  /*23920*/  STS [R4+0x6000], R66 ;  /* 0x0060004204007388 */ /* 0x000fe80000000800 */
[----:B------:R3:W-:Y:S01]  /*23930*/  STS [R4+0x6400], R65 ;  /* 0x0064004104007388 */ /* 0x0007e20000000800 */
[----:B------:R-:W-:Y:S06]  /*23940*/  BAR.SYNC.DEFER_BLOCKING 0x0 ;  /* 0x0000000000007b1d */ /* 0x000fec0000010000 */
[----:B------:R-:W4:Y:S01]  /*23950*/  S2R R15, SR_TID.X ;  /* 0x00000000000f7919 */ /* 0x000f220000002100 */
[----:B-1----:R-:W-:-:S02]  /*23960*/  SEL R2, R7, RZ, !P4 ;  /* 0x000000ff07027207 */ /* 0x002fc40006000000 */
[----:B------:R-:W-:Y:S02]  /*23970*/  SHF.R.S32.HI R7, RZ, 0x3, R172 ;  /* 0x00000003ff077819 */ /* 0x000fe400000114ac */
[----:B------:R-:W-:Y:S01]  /*23980*/  ISETP.GE.AND P4, PT, R12, UR6, PT ;  /* 0x000000060c007c0c */ /* 0x000fe2000bf86270 */
[----:B------:R-:W-:Y:S01]  /*23990*/  IMAD R2, R28, R0, R2 ;  /* 0x000000001c027224 */ /* 0x000fe200078e0202 */
[----:B------:R-:W-:Y:S01]  /*239a0*/  ISETP.GE.AND P5, PT, R7, UR6, PT ;  /* 0x0000000607007c0c */ /* 0x000fe2000bfa6270 */
[----:B------:R-:W-:Y:S01]  /*239b0*/  IMAD R0, R8, UR4, RZ ;  /* 0x0000000408007c24 */ /* 0x000fe2000f8e02ff */
[----:B---3--:R-:W1:Y:S01]  /*239c0*/  @P6 MUFU.LG2 R4, R173 ;  /* 0x000000ad00046308 */ /* 0x008e620000000c00 */
[----:B-----5:R3:W2:Y:S03]  /*239d0*/  LDS.128 R24, [R210+0x3800] ;  /* 0x00380000d2187984 */ /* 0x0206a60000000c00 */
[----:B------:R-:W-:-:S04]  /*239e0*/  SHF.L.U32 R0, R0, 0x7, RZ ;  /* 0x0000000700007819 */ /* 0x000fc800000006ff */
[----:B------:R-:W-:Y:S01]  /*239f0*/  IADD3 R11, P2, P1, R0, R138, R2 ;  /* 0x0000008a000b7210 */ /* 0x000fe2000795e002 */
[----:B------:R-:W3:Y:S01]  /*23a00*/  @P0 MUFU.LG2 R12, R174 ;  /* 0x000000ae000c0308 */ /* 0x000ee20000000c00 */
[----:B------:R-:W-:Y:S02]  /*23a10*/  SHF.R.S32.HI R3, RZ, 0x1f, R0 ;  /* 0x0000001fff037819 */ /* 0x000fe40000011400 */
[----:B------:R-:W-:Y:S02]  /*23a20*/  SHF.R.S32.HI R2, RZ, 0x1f, R2 ;  /* 0x0000001fff027819 */ /* 0x000fe40000011402 */
[----:B------:R-:W-:Y:S02]  /*23a30*/  LEA.HI.SX32 R0, R172, 0x20, 0x1d ;  /* 0x00000020ac007811 */ /* 0x000fe400078feaff */
[----:B------:R-:W-:Y:S02]  /*23a40*/  IADD3.X R7, R3, R139, R2, P2, P1 ;  /* 0x0000008b03077210 */ /* 0x000fe400017e2402 */
[----:B------:R-:W-:-:S02]  /*23a50*/  ISETP.NE.AND P2, PT, R176, RZ, PT ;  /* 0x000000ffb000720c */ /* 0x000fc40003f45270 */
[----:B------:R-:W-:Y:S02]  /*23a60*/  ISETP.NE.AND P1, PT, R178, RZ, PT ;  /* 0x000000ffb200720c */ /* 0x000fe40003f25270 */
[----:B------:R-:W-:Y:S02]  /*23a70*/  LEA.HI.SX32 R3, R172, 0x30, 0x1d ;  /* 0x00000030ac037811 */ /* 0x000fe400078feaff */
[----:B----4-:R-:W-:Y:S02]  /*23a80*/  SHF.R.S32.HI R23, RZ, 0x1f, R15 ;  /* 0x0000001fff177819 */ /* 0x010fe4000001140f */
[----:B------:R-:W-:Y:S02]  /*23a90*/  ISETP.GE.AND P3, PT, R0, UR6, PT ;  /* 0x0000000600007c0c */ /* 0x000fe4000bf66270 */
[----:B------:R-:W-:-:S03]  /*23aa0*/  LEA.HI R23, R23, R15, RZ, 0x3 ;  /* 0x0000000f17177211 */ /* 0x000fc600078f18ff */
[----:B------:R-:W-:Y:S02]  /*23ab0*/  @P2 FMUL.FTZ R2, R6, 0.69314718246459960938 ;  /* 0x3f31721806022820 */ /* 0x000fe40000410000 */
[----:B------:R-:W-:Y:S02]  /*23ac0*/  @P1 FMUL.FTZ R0, R5, 0.69314718246459960938 ;  /* 0x3f31721805001820 */ /* 0x000fe40000410000 */
[----:B------:R-:W-:Y:S01]  /*23ad0*/  @P2 FFMA.FTZ R17, R134, R10, R2 ;  /* 0x0000000a86112223 */ /* 0x000fe20000010002 */
[----:B------:R-:W-:Y:S01]  /*23ae0*/  ISETP.GE.AND P2, PT, R3, UR6, PT ;  /* 0x0000000603007c0c */ /* 0x000fe2000bf46270 */
[----:B-1----:R-:W-:Y:S01]  /*23af0*/  @P6 FMUL.FTZ R3, R4, 0.69314718246459960938 ;  /* 0x3f31721804036820 */ /* 0x002fe20000410000 */
[----:B------:R-:W-:Y:S01]  /*23b00*/  @P1 FFMA.FTZ R18, R133, R9, R0 ;  /* 0x0000000985121223 */ /* 0x000fe20000010000 */
[----:B------:R-:W-:Y:S02]  /*23b10*/  LEA.HI.SX32 R2, R172, 0x40, 0x1d ;  /* 0x00000040ac027811 */ /* 0x000fe400078feaff */
[----:B------:R-:W-:Y:S01]  /*23b20*/  @P6 FFMA.FTZ R16, R135, R14, R3 ;  /* 0x0000000e87106223 */ /* 0x000fe20000010003 */
[----:B------:R-:W-:-:S02]  /*23b30*/  LOP3.LUT P6, RZ, R177, 0x3, RZ, 0xc0, !PT ;  /* 0x00000003b1ff7812 */ /* 0x000fc400078cc0ff */
[----:B------:R-:W-:Y:S02]  /*23b40*/  LOP3.LUT R0, R23, 0xfffffff8, RZ, 0xc0, !PT ;  /* 0xfffffff817007812 */ /* 0x000fe400078ec0ff */
[----:B------:R-:W-:Y:S01]  /*23b50*/  ISETP.GE.AND P1, PT, R2, UR6, PT ;  /* 0x0000000602007c0c */ /* 0x000fe2000bf26270 */
[----:B---3--:R-:W-:Y:S01]  /*23b60*/  @P0 FMUL.FTZ R2, R12, 0.69314718246459960938 ;  /* 0x3f3172180c020820 */ /* 0x008fe20000410000 */
[----:B------:R-:W-:Y:S02]  /*23b70*/  IADD3 R0, -R0, R15, RZ ;  /* 0x0000000f00007210 */ /* 0x000fe40007ffe1ff */
[----:B------:R-:W-:Y:S01]  /*23b80*/  MOV R15, 0x7f800000 ;  /* 0x7f800000000f7802 */ /* 0x000fe20000000f00 */
[----:B--2---:R-:W-:Y:S01]  /*23b90*/  @P0 FFMA.FTZ R15, R132, R13, R2 ;  /* 0x0000000d840f0223 */ /* 0x004fe20000010002 */
[----:B------:R-:W-:-:S03]  /*23ba0*/  SHF.L.U32 R21, R0, 0x3, RZ ;  /* 0x0000000300157819 */ /* 0x000fc600000006ff */
[----:B------:R-:W-:Y:S05]  /*23bb0*/  @P6 BRA `(.L_x_2586) ;  /* 0x0000000000e06947 */ /* 0x000fea0003800000 */
[----:B------:R-:W1:Y:S01]  /*23bc0*/  S2R R4, SR_TID.X ;  /* 0x0000000000047919 */ /* 0x000e620000002100 */
[----:B------:R-:W-:Y:S02]  /*23bd0*/  P2R R22, PR, RZ, 0x4 ;  /* 0x00000004ff167803 */ /* 0x000fe40000000000 */
[----:B------:R-:W-:Y:S02]  /*23be0*/  P2R R20, PR, RZ, 0x2 ;  /* 0x00000002ff147803 */ /* 0x000fe40000000000 */
[----:B------:R-:W-:Y:S02]  /*23bf0*/  P2R R19, PR, RZ, 0x8 ;  /* 0x00000008ff137803 */ /* 0x000fe40000000000 */
        /* <DEDUP_REMOVED lines=14> */
[C---:B------:R-:W-:Y:S01]  /*23ce0*/  ISETP.GE.AND P2, PT, R0.reuse, UR5, PT ;  /* 0x0000000500007c0c */ /* 0x040fe2000bf46270 */
[----:B------:R-:W-:-:S03]  /*23cf0*/  VIADD R10, R0, 0x40 ;  /* 0x00000040000a7836 */ /* 0x000fc60000000000 */
[----:B------:R-:W-:Y:S02]  /*23d00*/  ISETP.GE.AND P1, PT, R2, UR5, PT ;  /* 0x0000000502007c0c */ /* 0x000fe4000bf26270 */
[----:B------:R-:W-:-:S07]  /*23d10*/  ISETP.GE.AND P3, PT, R10, UR5, PT ;  /* 0x000000050a007c0c */ /* 0x000fce000bf66270 */
[CC--:B------:R-:W-:Y:S02]  /*23d20*/  @!P2 IMAD R3, R0.reuse, R8.reuse, RZ ;  /* 0x000000080003a224 */ /* 0x0c0fe400078e02ff */
[----:B------:R-:W-:Y:S02]  /*23d30*/  VIADD R0, R0, 0x48 ;  /* 0x0000004800007836 */ /* 0x000fe40000000000 */
[----:B------:R-:W-:Y:S01]  /*23d40*/  @!P1 IMAD R2, R2, R8, RZ ;  /* 0x0000000802029224 */ /* 0x000fe200078e02ff */
[C---:B------:R-:W-:Y:S02]  /*23d50*/  @!P2 IADD3 R4, P0, R3.reuse, R11, RZ ;  /* 0x0000000b0304a210 */ /* 0x040fe40007f1e0ff */
[----:B------:R-:W-:Y:S02]  /*23d60*/  ISETP.GE.AND P6, PT, R0, UR5, PT ;  /* 0x0000000500007c0c */ /* 0x000fe4000bfc6270 */
[----:B------:R-:W-:Y:S02]  /*23d70*/  @!P2 LEA.HI.X.SX32 R6, R3, R7, 0x1, P0 ;  /* 0x000000070306a211 */ /* 0x000fe400000f0eff */
[----:B------:R-:W-:-:S04]  /*23d80*/  @!P1 IADD3 R5, P0, R2, R11, RZ ;  /* 0x0000000b02059210 */ /* 0x000fc80007f1e0ff */
[----:B------:R-:W-:Y:S01]  /*23d90*/  @!P1 LEA.HI.X.SX32 R13, R2, R7, 0x1, P0 ;  /* 0x00000007020d9211 */ /* 0x000fe200000f0eff */
[----:B------:R-:W-:-:S04]  /*23da0*/  @!P3 IMAD R2, R10, R8, RZ ;  /* 0x000000080a02b224 */ /* 0x000fc800078e02ff */
[----:B------:R-:W-:Y:S01]  /*23db0*/  @!P6 IMAD R0, R0, R8, RZ ;  /* 0x000000080000e224 */ /* 0x000fe200078e02ff */
[----:B------:R-:W-:-:S04]  /*23dc0*/  @!P3 IADD3 R12, P0, R2, R11, RZ ;  /* 0x0000000b020cb210 */ /* 0x000fc80007f1e0ff */
[----:B------:R-:W-:Y:S02]  /*23dd0*/  @!P3 LEA.HI.X.SX32 R14, R2, R7, 0x1, P0 ;  /* 0x00000007020eb211 */ /* 0x000fe400000f0eff */
[----:B------:R-:W1:Y:S01]  /*23de0*/  @!P2 LDC.64 R2, c[0x0][0x2b0] ;  /* 0x0000ac00ff02ab82 */ /* 0x000e620000000a00 */
        /* <DEDUP_REMOVED lines=21> */
.L_x_2586:
[----:B------:R-:W-:Y:S05]  /*23f40*/  BSYNC B0 ;  /* 0x0000000000007941 */ /* 0x000fea0003800000 */
.L_x_2585:
[----:B------:R1:W5:Y:S01]  /*23f50*/  LDL R29, [R1+0x6c] ;  /* 0x00006c00011d7983 */ /* 0x0003620000100800 */
[----:B--2---:R-:W-:Y:S01]  /*23f60*/  SHF.R.S32.HI R6, RZ, 0x1f, R28 ;  /* 0x0000001fff067819 */ /* 0x004fe2000001141c */
[----:B------:R-:W-:Y:S01]  /*23f70*/  ULDC.64 UR4, c[0x0][0x2a0] ;  /* 0x0000a80000047ab9 */ /* 0x000fe20000000a00 */
[----:B------:R-:W-:Y:S01]  /*23f80*/  SHF.R.S32.HI R0, RZ, 0x1f, R21 ;  /* 0x0000001fff007819 */ /* 0x000fe20000011415 */
[----:B------:R1:W2:Y:S01]  /*23f90*/  LDS.128 R16, [R210] ;  /* 0x00000000d2107984 */ /* 0x0002a20000000c00 */
[----:B------:R-:W-:Y:S01]  /*23fa0*/  IADD3 R4, P0, R21, UR10, RZ ;  /* 0x0000000a15047c10 */ /* 0x000fe2000ff1e0ff */
[----:B------:R-:W-:Y:S01]  /*23fb0*/  BSSY B0, `(.L_x_2587) ;  /* 0x000001d000007945 */ /* 0x000fe20003800000 */
[----:B------:R-:W-:Y:S01]  /*23fc0*/  LEA.HI.SX32 R3, R172, 0x50, 0x1d ;  /* 0x00000050ac037811 */ /* 0x000fe200078feaff */
[----:B------:R1:W3:Y:S01]  /*23fd0*/  LDS.128 R12, [R210+0x4000] ;  /* 0x00400000d20c7984 */ /* 0x0002e20000000c00 */
[----:B------:R-:W-:Y:S02]  /*23fe0*/  SHF.R.S32.HI R2, RZ, 0x3, R23 ;  /* 0x00000003ff027819 */ /* 0x000fe40000011417 */
[----:B------:R-:W-:Y:S01]  /*23ff0*/  IADD3.X R5, R0, UR7, RZ, P0, !PT ;  /* 0x0000000700057c10 */ /* 0x000fe200087fe4ff */
[----:B------:R-:W-:Y:S01]  /*24000*/  IMAD R0, R6, UR4, RZ ;  /* 0x0000000406007c24 */ /* 0x000fe2000f8e02ff */
[----:B------:R-:W-:Y:S01]  /*24010*/  ISETP.GE.AND P0, PT, R3, UR6, PT ;  /* 0x0000000603007c0c */ /* 0x000fe2000bf06270 */
[----:B------:R-:W-:Y:S01]  /*24020*/  IMAD.U32 R6, RZ, RZ, UR15 ;  /* 0x0000000fff067e24 */ /* 0x000fe2000f8e00ff */
[----:B------:R-:W-:Y:S01]  /*24030*/  SHF.R.S32.HI R3, RZ, 0x1f, R2 ;  /* 0x0000001fff037819 */ /* 0x000fe20000011402 */
[----:B------:R-:W-:Y:S01]  /*24040*/  IMAD R0, R28, UR5, R0 ;  /* 0x000000051c007c24 */ /* 0x000fe2000f8e0200 */
[----:B------:R-:W-:Y:S01]  /*24050*/  LEA.HI.SX32 R20, R172, 0x60, 0x1d ;  /* 0x00000060ac147811 */ /* 0x000fe200078feaff */
[----:B------:R-:W-:-:S04]  /*24060*/  IMAD.WIDE.U32 R10, R28, UR4, R4 ;  /* 0x000000041c0a7c25 */ /* 0x000fc8000f8e0004 */
        /* <DEDUP_REMOVED lines=17> */
.L_x_2588:
[----:B------:R-:W-:Y:S05]  /*24180*/  BSYNC B0 ;  /* 0x0000000000007941 */ /* 0x000fea0003800000 */
.L_x_2587:
[----:B--2-4-:R2:W4:Y:S01]  /*24190*/  LDS.128 R16, [R210+0x800] ;  /* 0x00080000d2107984 */ /* 0x0145220000000c00 */
[----:B------:R-:W-:Y:S01]  /*241a0*/  BSSY B0, `(.L_x_2589) ;  /* 0x0000016000007945 */ /* 0x000fe20003800000 */
[----:B------:R-:W-:Y:S02]  /*241b0*/  ISETP.GE.AND P5, PT, R20, UR6, PT ;  /* 0x0000000614007c0c */ /* 0x000fe4000bfa6270 */
[----:B---3--:R2:W3:Y:S01]  /*241c0*/  LDS.128 R12, [R210+0x4800] ;  /* 0x00480000d20c7984 */ /* 0x0084e20000000c00 */
[----:B------:R-:W-:Y:S01]  /*241d0*/  LEA.HI.SX32 R20, R172, 0x70, 0x1d ;  /* 0x00000070ac147811 */ /* 0x000fe200078feaff */
        /* <DEDUP_REMOVED lines=18> */
.L_x_2590:
[----:B------:R-:W-:Y:S05]  /*24300*/  BSYNC B0 ;  /* 0x0000000000007941 */ /* 0x000fea0003800000 */
.L_x_2589:
        /* <DEDUP_REMOVED lines=22> */
.L_x_2592:
[----:B------:R-:W-:Y:S05]  /*24470*/  BSYNC B0 ;  /* 0x0000000000007941 */ /* 0x000fea0003800000 */
.L_x_2591:
        /* <DEDUP_REMOVED lines=21> */
.L_x_2594:
[----:B------:R-:W-:Y:S05]  /*245d0*/  BSYNC B0 ;  /* 0x0000000000007941 */ /* 0x000fea0003800000 */
.L_x_2593:
        /* <DEDUP_REMOVED lines=21> */
.L_x_2596:
[----:B------:R-:W-:Y:S05]  /*24730*/  BSYNC B0 ;  /* 0x0000000000007941 */ /* 0x000fea0003800000 */
.L_x_2595:
        /* <DEDUP_REMOVED lines=21> */
.L_x_2598:
[----:B------:R-:W-:Y:S05]  /*24890*/  BSYNC B0 ;  /* 0x0000000000007941 */ /* 0x000fea0003800000 */
.L_x_2597:
        /* <DEDUP_REMOVED lines=21> */
.L_x_2600:
[----:B------:R-:W-:Y:S05]  /*249f0*/  BSYNC B0 ;  /* 0x0000000000007941 */ /* 0x000fea0003800000 */
.L_x_2599:
        /* <DEDUP_REMOVED lines=21> */
.L_x_2601:
        /* <DEDUP_REMOVED lines=11> */
.L_x_2950:


//--------------------- .text._ZN5flash16flash_fwd_kernelI23Flash_fwd_kernel_traitsILi128ELi128ELi32ELi4ELb0ELb0EN7cutlass6half_tE19Flash_kernel_traitsILi128ELi128ELi32ELi4ES3_EELb0ELb0ELb1ELb0ELb0ELb0ELb1ELb0EEEvNS_16Flash_fwd_paramsE --------------------------
	.section	.text._ZN5flash16flash_fwd_kernelI23Flash_fwd_kernel_traitsILi128ELi128ELi32ELi4ELb0ELb0EN7cutlass6half_tE19Flash_kernel_traitsILi128ELi128ELi32ELi4ES3_EELb0ELb0ELb1ELb0ELb0ELb0ELb1ELb0EEEvNS_16Flash_fwd_paramsE,"ax",@progbits
	.align	128
        .global         _ZN5flash16flash_fwd_kernelI23Flash_fwd_kernel_traitsILi128ELi128ELi32ELi4ELb0ELb0EN7cutlass6half_tE19Flash_kernel_traitsILi128ELi128ELi32ELi4ES3_EELb0ELb0ELb1ELb0ELb0ELb0ELb1ELb0EEEvNS_16Flash_fwd_paramsE
        .type           _ZN5flash16flash_fwd_kernelI23Flash_fwd_kernel_traitsILi128ELi128ELi32ELi4ELb0ELb0EN7cutlass6half_tE19Flash_kernel_traitsILi128ELi128ELi32ELi4ES3_EELb0ELb0ELb1ELb0ELb0ELb0ELb1ELb0EEEvNS_16Flash_fwd_paramsE,@function
        .size           _ZN5flash16flash_fwd_kernelI23Flash_fwd_kernel_traitsILi128ELi128ELi32ELi4ELb0ELb0EN7cutlass6half_tE19Flash_kernel_traitsILi128ELi128ELi32ELi4ES3_EELb0ELb0ELb1ELb0ELb0ELb0ELb1ELb0EEEvNS_16Flash_fwd_paramsE,(.L_x_2951 - _ZN5flash16flash_fwd_kernelI23Flash_fwd_kernel_traitsILi128ELi128ELi32ELi4ELb0ELb0EN7cutlass6half_tE19Flash_kernel_traitsILi128ELi128ELi32ELi4ES3_EELb0ELb0ELb1ELb0ELb0ELb0ELb1ELb0EEEvNS_16Flash_fwd_paramsE)
        .other          _ZN5flash16flash_fwd_kernelI23Flash_fwd_kernel_traitsILi128ELi128ELi32ELi4ELb0ELb0EN7cutlass6half_tE19Flash_kernel_traitsILi128ELi128ELi32ELi4ES3_EELb0ELb0ELb1ELb0ELb0ELb0ELb1ELb0EEEvNS_16Flash_fwd_paramsE,@"STO_CUDA_ENTRY STV_DEFAULT"
_ZN5flash16flash_fwd_kernelI23Flash_fwd_kernel_traitsILi128ELi128ELi32ELi4ELb0ELb0EN7cutlass6half_tE19Flash_kernel_traitsILi128ELi128ELi32ELi4ES3_EELb0ELb0ELb1ELb0ELb0ELb0ELb1ELb0EEEvNS_16Flash_fwd_paramsE:
.text._ZN5flash16flash_fwd_kernelI23Flash_fwd_kernel_traitsILi128ELi128ELi32ELi4ELb0ELb0EN7cutlass6half_tE19Flash_kernel_traitsILi128ELi128ELi32ELi4ES3_EELb0ELb0ELb1ELb0ELb0ELb0ELb1ELb0EEEvNS_16Flash_fwd_paramsE:
        /* <DEDUP_REMOVED lines=55> */
.L_x_2602:
[----:B------:R-:W-:-:S05]  /*0370*/  ULDC UR5, c[0x0][0x2c8] ;  /* 0x0000b20000057ab9 */ /* 0x000fca0000000800 */
.L_x_2603:
        /* <DEDUP_REMOVED lines=132> */
.L_x_2606:
[----:B------:R-:W-:Y:S05]  /*0bc0*/  BSYNC B0 ;  /* 0x0000000000007941 */ /* 0x000fea0003800000 */
.L_x_2605:
        /* <DEDUP_REMOVED lines=21> */
.L_x_2608:
[----:B------:R-:W-:Y:S05]  /*0d20*/  BSYNC B0 ;  /* 0x0000000000007941 */ /* 0x000fea0003800000 */
.L_x_2607:
        /* <DEDUP_REMOVED lines=21> */
.L_x_2610:
[----:B------:R-:W-:Y:S05]  /*0e80*/  BSYNC B0 ;  /* 0x0000000000007941 */ /* 0x000fea0003800000 */
.L_x_2609:
        /* <DEDUP_REMOVED lines=21> */
.L_x_2612:
[----:B------:R-:W-:Y:S05]  /*0fe0*/  BSYNC B0 ;  /* 0x0000000000007941 */ /* 0x000fea0003800000 */
.L_x_2611:
        /* <DEDUP_REMOVED lines=20> */
.L_x_2614:
[----:B------:R-:W-:Y:S05]  /*1130*/  BSYNC B0 ;  /* 0x0000000000007941 */ /* 0x000fea0003800000 */
.L_x_2613:
        /* <DEDUP_REMOVED lines=20> */
.L_x_2616:
[----:B------:R-:W-:Y:S05]  /*1280*/  BSYNC B0 ;  /* 0x0000000000007941 */ /* 0x000fea0003800000 */
.L_x_2615:
        /* <DEDUP_REMOVED lines=20> */
.L_x_2618:
[----:B------:R-:W-:Y:S05]  /*13d0*/  BSYNC B0 ;  /* 0x0000000000007941 */ /* 0x000fea0003800000 */
.L_x_2617:
        /* <DEDUP_REMOVED lines=20> */
.L_x_2620:
[----:B------:R-:W-:Y:S05]  /*1520*/  BSYNC B0 ;  /* 0x0000000000007941 */ /* 0x000fea0003800000 */
.L_x_2619:
        /* <DEDUP_REMOVED lines=10> */
.L_x_2622:
[----:B------:R-:W-:Y:S05]  /*15d0*/  BSYNC B0 ;  /* 0x0000000000007941 */ /* 0x000fea0003800000 */
.L_x_2621:
        /* <DEDUP_REMOVED lines=15> */
.L_x_2624:
[----:B------:R-:W-:Y:S05]  /*16d0*/  BSYNC B0 ;  /* 0x0000000000007941 */ /* 0x000fea0003800000 */
.L_x_2623:
        /* <DEDUP_REMOVED lines=10> */
.L_x_2626:
[----:B------:R-:W-:Y:S05]  /*1780*/  BSYNC B0 ;  /* 0x0000000000007941 */ /* 0x000fea0003800000 */
.L_x_2625:
        /* <DEDUP_REMOVED lines=10> */
.L_x_2628:
[----:B------:R-:W-:Y:S05]  /*1830*/  BSYNC B0 ;  /* 0x0000000000007941 */ /* 0x000fea0003800000 */
.L_x_2627:
        /* <DEDUP_REMOVED lines=10> */
.L_x_2630:
[----:B------:R-:W-:Y:S05]  /*18e0*/  BSYNC B0 ;  /* 0x0000000000007941 */ /* 0x000fea0003800000 */
.L_x_2629:
        /* <DEDUP_REMOVED lines=10> */
.L_x_2632:
[----:B------:R-:W-:Y:S05]  /*1990*/  BSYNC B0 ;  /* 0x0000000000007941 */ /* 0x000fea0003800000 */
.L_x_2631:
        /* <DEDUP_REMOVED lines=10> */
.L_x_2634:
[----:B------:R-:W-:Y:S05]  /*1a40*/  BSYNC B0 ;  /* 0x0000000000007941 */ /* 0x000fea0003800000 */
.L_x_2633:
        /* <DEDUP_REMOVED lines=10> */
.L_x_2604:
        /* <DEDUP_REMOVED lines=70> */
.L_x_2635:
        /* <DEDUP_REMOVED lines=32> */
.L_x_2636:
        /* <DEDUP_REMOVED lines=79> */
.L_x_2638:
[----:B------:R-:W-:Y:S05]  /*2640*/  BSYNC B0 ;  /* 0x0000000000007941 */ /* 0x000fea0003800000 */
.L_x_2637:
        /* <DEDUP_REMOVED lines=34> */
.L_x_2640:
[----:B------:R-:W-:Y:S05]  /*2870*/  BSYNC B0 ;  /* 0x0000000000007941 */ /* 0x000fea0003800000 */
.L_x_2639:
        /* <DEDUP_REMOVED lines=34> */
.L_x_2642:
[----:B------:R-:W-:Y:S05]  /*2aa0*/  BSYNC B0 ;  /* 0x0000000000007941 */ /* 0x000fea0003800000 */
.L_x_2641:
        /* <DEDUP_REMOVED lines=33> */
.L_x_2644:
[----:B------:R-:W-:Y:S05]  /*2cc0*/  BSYNC B0 ;  /* 0x0000000000007941 */ /* 0x000fea0003800000 */
.L_x_2643:
        /* <DEDUP_REMOVED lines=31> */
.L_x_2646:
[----:B------:R-:W-:Y:S05]  /*2ec0*/  BSYNC B0 ;  /* 0x0000000000007941 */ /* 0x000fea0003800000 */
.L_x_2645:
        /* <DEDUP_REMOVED lines=31> */
.L_x_2648:
[----:B------:R-:W-:Y:S05]  /*30c0*/  BSYNC B0 ;  /* 0x0000000000007941 */ /* 0x000fea0003800000 */
.L_x_2647:
        /* <DEDUP_REMOVED lines=31> */
.L_x_2650:
[----:B------:R-:W-:Y:S05]  /*32c0*/  BSYNC B0 ;  /* 0x0000000000007941 */ /* 0x000fea0003800000 */
.L_x_2649:
        /* <DEDUP_REMOVED lines=30> */
.L_x_2652:
[----:B------:R-:W-:Y:S05]  /*34b0*/  BSYNC B0 ;  /* 0x0000000000007941 */ /* 0x000fea0003800000 */
.L_x_2651:
[----:B------:R-:W-:Y:S01]  /*34c0*/  IMAD.IADD R127, R29, 0x1, R21 ;  /* 0x000000011d7f7824 */ /* 0x000fe200078e0215 */
[----:B------:R-:W-:Y:S01]  /*34d0*/  USHF.L.U32 UR31, UR10, 0x5, URZ ;  /* 0x000000050a1f7899 */ /* 0x000fe2000800063f */
[----:B------:R-:W-:Y:S01]  /*34e0*/  IMAD.MOV.U32 R126, RZ, RZ, R28 ;  /* 0x000000ffff7e7224 */ /* 0x000fe200078e001c */
[----:B------:R-:W-:Y:S01]  /*34f0*/  USHF.L.U64.HI UR30, UR10, 0x5, UR11 ;  /* 0x000000050a1e7899 */ /* 0x000fe2000801020b */
[----:B------:R-:W-:Y:S01]  /*3500*/  SHF.R.S32.HI R5, RZ, 0x4, R23 ;  /* 0x00000004ff057819 */ /* 0x000fe20000011417 */
[----:B------:R-:W-:Y:S01]  /*3510*/  BSSY B0, `(.L_x_2653) ;  /* 0x0000024000007945 */ /* 0x000fe20003800000 */
[C---:B------:R-:W-:Y:S01]  /*3520*/  ISETP.GE.AND P0, PT, R2.reuse, UR15, PT ;  /* 0x0000000f02007c0c */ /* 0x040fe2000bf06270 */
        /* <DEDUP_REMOVED lines=34> */
.L_x_2654:
[----:B------:R-:W-:Y:S05]  /*3750*/  BSYNC B0 ;  /* 0x0000000000007941 */ /* 0x000fea0003800000 */
.L_x_2653:
        /* <DEDUP_REMOVED lines=27> */
.L_x_2656:
[----:B------:R-:W-:Y:S05]  /*3910*/  BSYNC B0 ;  /* 0x0000000000007941 */ /* 0x000fea0003800000 */
.L_x_2655:
        /* <DEDUP_REMOVED lines=55> */
.L_x_2658:
[----:B------:R-:W-:Y:S05]  /*3c90*/  BSYNC B0 ;  /* 0x0000000000007941 */ /* 0x000fea0003800000 */
.L_x_2657:
        /* <DEDUP_REMOVED lines=29> */
.L_x_2660:
[----:B------:R-:W-:Y:S05]  /*3e70*/  BSYNC B0 ;  /* 0x0000000000007941 */ /* 0x000fea0003800000 */
.L_x_2659:
[----:B------:R-:W-:Y:S01]  /*3e80*/  LDSM.16.M88.4 R16, [R214] ;  /* 0x00000000d610783b */ /* 0x000fe20000000200 */
[----:B------:R-:W-:Y:S01]  /*3e90*/  R2P PR, R24, 0x6 ;  /* 0x0000000618007804 */ /* 0x000fe20000000000 */
[C---:B-1----:R-:W-:Y:S01]  /*3ea0*/  VIADD R2, R212.reuse, 0x8000 ;  /* 0x00008000d4027836 */ /* 0x042fe20000000000 */
[----:B------:R-:W-:Y:S01]  /*3eb0*/  ULDC UR32, c[0x0][0x39c] ;  /* 0x0000e70000207ab9 */ /* 0x000fe20000000800 */
[----:B------:R-:W1:Y:S01]  /*3ec0*/  LDSM.16.M88.4 R20, [R212+0x8000] ;  /* 0x00800000d414783b */ /* 0x000e620000000200 */
[----:B------:R-:W-:Y:S01]  /*3ed0*/  VIADD R223, R212, 0x8020 ;  /* 0x00008020d4df7836 */ /* 0x000fe20000000000 */
[----:B------:R-:W-:Y:S01]  /*3ee0*/  LOP3.LUT R3, R124, 0xffffffe0, RZ, 0xc0, !PT ;  /* 0xffffffe07c037812 */ /* 0x000fe200078ec0ff */
[--C-:B------:R-:W-:Y:S01]  /*3ef0*/  IMAD R216, R4, 0x2, R214.reuse ;  /* 0x0000000204d87824 */ /* 0x100fe200078e02d6 */
[----:B---34-:R-:W3:Y:S01]  /*3f00*/  LDSM.16.M88.4 R12, [R214+0x2000] ;  /* 0x00200000d60c783b */ /* 0x018ee20000000200 */
[C---:B------:R-:W-:Y:S01]  /*3f10*/  IMAD R222, R0.reuse, 0x2, R214 ;  /* 0x0000000200de7824 */ /* 0x040fe200078e02d6 */
[----:B------:R-:W-:Y:S01]  /*3f20*/  UIADD3 UR6, UR24, 0x1, -UR25 ;  /* 0x0000000118067890 */ /* 0x000fe2000fffe819 */
[----:B------:R-:W-:Y:S01]  /*3f30*/  IMAD R221, R0, 0x2, R216 ;  /* 0x0000000200dd7824 */ /* 0x000fe200078e02d8 */
[----:B--2---:R-:W-:Y:S01]  /*3f40*/  LDSM.16.M88.4 R28, [R216] ;  /* 0x00000000d81c783b */ /* 0x004fe20000000200 */
[----:B------:R-:W-:Y:S01]  /*3f50*/  LEA R6, R122, UR21, 0x4 ;  /* 0x000000157a067c11 */ /* 0x000fe2000f8e20ff */
[----:B------:R-:W-:Y:S01]  /*3f60*/  @P1 VIADD R223, R2, 0xffffffe0 ;  /* 0xffffffe002df1836 */ /* 0x000fe20000000000 */
[----:B------:R-:W-:Y:S01]  /*3f70*/  UIADD3 UR6, UR6, UR19, URZ ;  /* 0x0000001306067290 */ /* 0x000fe2000fffe03f */
[----:B------:R-:W-:Y:S01]  /*3f80*/  LDSM.16.M88.4 R8, [R216+0x2000] ;  /* 0x00200000d808783b */ /* 0x000fe20000000200 */
[----:B------:R-:W-:Y:S01]  /*3f90*/  IMAD.MOV.U32 R2, RZ, RZ, 0x40 ;  /* 0x00000040ff027424 */ /* 0x000fe200078e00ff */
[----:B------:R-:W-:Y:S01]  /*3fa0*/  UIADD3 UR20, UR24, -UR20, -UR25 ;  /* 0x8000001418147290 */ /* 0x000fe2000fffe819 */
[C---:B------:R-:W-:Y:S01]  /*3fb0*/  VIADD R226, R223.reuse, 0x800 ;  /* 0x00000800dfe27836 */ /* 0x040fe20000000000 */
[----:B------:R-:W2:Y:S01]  /*3fc0*/  LDSM.16.M88.4 R48, [R223] ;  /* 0x00000000df30783b */ /* 0x000ea20000000200 */
[----:B------:R-:W-:Y:S01]  /*3fd0*/  IMAD.U32 R7, RZ, RZ, UR6 ;  /* 0x00000006ff077e24 */ /* 0x000fe2000f8e00ff */
[----:B------:R-:W-:Y:S01]  /*3fe0*/  SEL R2, R2, 0xffffffc0, !P2 ;  /* 0xffffffc002027807 */ /* 0x000fe20005000000 */
[----:B------:R-:W-:Y:S01]  /*3ff0*/  UMOV UR19, UR17 ;  /* 0x0000001100137c82 */ /* 0x000fe20008000000 */
[----:B------:R-:W-:Y:S01]  /*4000*/  LDSM.16.M88.4 R44, [R222] ;  /* 0x00000000de2c783b */ /* 0x000fe20000000200 */
[----:B------:R-:W-:Y:S01]  /*4010*/  UISETP.GT.AND UP0, UPT, UR19, UR12, UPT ;  /* 0x0000000c1300728c */ /* 0x000fe2000bf04270 */
[----:B------:R-:W-:-:S02]  /*4020*/  VIADD R225, R223, 0x1000 ;  /* 0x00001000dfe17836 */ /* 0x000fc40000000000 */
[----:B------:R-:W-:Y:S01]  /*4030*/  IMAD.IADD R220, R212, 0x1, R2 ;  /* 0x00000001d4dc7824 */ /* 0x000fe200078e0202 */
[----:B------:R-:W4:Y:S01]  /*4040*/  LDSM.16.M88.4 R24, [R212+0x8800] ;  /* 0x00880000d418783b */ /* 0x000f220000000200 */
[----:B------:R-:W-:Y:S02]  /*4050*/  IMAD.IADD R219, R2, 0x1, R223 ;  /* 0x0000000102db7824 */ /* 0x000fe400078e02df */
[----:B------:R-:W-:Y:S01]  /*4060*/  VIADD R224, R223, 0x1800 ;  /* 0x00001800dfe07836 */ /* 0x000fe20000000000 */
[----:B------:R-:W5:Y:S04]  /*4070*/  LDSM.16.M88.4 R52, [R220+0x8000] ;  /* 0x00800000dc34783b */ /* 0x000f680000000200 */
[----:B------:R-:W5:Y:S04]  /*4080*/  LDSM.16.M88.4 R36, [R222+0x2000] ;  /* 0x00200000de24783b */ /* 0x000f680000000200 */
[----:B------:R-:W-:Y:S01]  /*4090*/  LDSM.16.M88.4 R60, [R219] ;  /* 0x00000000db3c783b */ /* 0x000fe20000000200 */
[-C--:B-1----:R-:W-:Y:S03]  /*40a0*/  HMMA.16816.F32 R32, R16, R20.reuse, RZ ;  /* 0x000000141020723c */ /* 0x082fe600000018ff */
[----:B------:R-:W-:Y:S04]  /*40b0*/  LDSM.16.M88.4 R56, [R223+0x800] ;  /* 0x00080000df38783b */ /* 0x000fe80000000200 */
[----:B------:R-:W-:Y:S01]  /*40c0*/  LDSM.16.M88.4 R100, [R212+0x9000] ;  /* 0x00900000d464783b */ /* 0x000fe20000000200 */
[C---:B---3--:R-:W-:Y:S03]  /*40d0*/  HMMA.16816.F32 R40, R12.reuse, R20, RZ ;  /* 0x000000140c28723c */ /* 0x048fe600000018ff */
[----:B------:R-:W-:Y:S03]  /*40e0*/  LDSM.16.M88.4 R96, [R223+0x1000] ;  /* 0x00100000df60783b */ /* 0x000fe60000000200 */
[-C--:B------:R-:W-:Y:S01]  /*40f0*/  HMMA.16816.F32 R64, R12, R22.reuse, RZ ;  /* 0x000000160c40723c */ /* 0x080fe200000018ff */
[----:B------:R-:W0:Y:S05]  /*4100*/  LDGDEPBAR ;  /* 0x00000000000079af */ /* 0x000e2a0000000000 */
[----:B------:R-:W-:Y:S06]  /*4110*/  HMMA.16816.F32 R20, R16, R22, RZ ;  /* 0x000000161014723c */ /* 0x000fec00000018ff */
[-C--:B--2---:R-:W-:Y:S01]  /*4120*/  HMMA.16816.F32 R68, R28, R48.reuse, R32 ;  /* 0x000000301c44723c */ /* 0x084fe20000001820 */
[----:B------:R-:W-:Y:S05]  /*4130*/  LDSM.16.M88.4 R32, [R221+0x2000] ;  /* 0x00200000dd20783b */ /* 0x000fea0000000200 */
[----:B------:R-:W-:Y:S01]  /*4140*/  HMMA.16816.F32 R72, R8, R48, R40 ;  /* 0x000000300848723c */ /* 0x000fe20000001828 */
[----:B------:R-:W1:Y:S05]  /*4150*/  LDSM.16.M88.4 R40, [R221] ;  /* 0x00000000dd28783b */ /* 0x000e6a0000000200 */
[C---:B----4-:R-:W-:Y:S06]  /*4160*/  HMMA.16816.F32 R76, R12.reuse, R24, RZ ;  /* 0x000000180c4c723c */ /* 0x050fec00000018ff */
[----:B------:R-:W-:Y:S06]  /*4170*/  HMMA.16816.F32 R84, R12, R26, RZ ;  /* 0x0000001a0c54723c */ /* 0x000fec00000018ff */
[----:B-----5:R-:W-:Y:S06]  /*4180*/  HMMA.16816.F32 R68, R44, R52, R68 ;  /* 0x000000342c44723c */ /* 0x020fec0000001844 */
[C---:B------:R-:W-:Y:S06]  /*4190*/  HMMA.16816.F32 R88, R16.reuse, R24, RZ ;  /* 0x000000181058723c */ /* 0x040fec00000018ff */
[----:B------:R-:W-:Y:S01]  /*41a0*/  HMMA.16816.F32 R80, R16, R26, RZ ;  /* 0x0000001a1050723c */ /* 0x000fe200000018ff */
[----:B------:R-:W2:Y:S04]  /*41b0*/  LDSM.16.M88.4 R24, [R214+0x4000] ;  /* 0x00400000d618783b */ /* 0x000ea80000000200 */
[----:B------:R-:W-:Y:S01]  /*41c0*/  LDSM.16.M88.4 R16, [R216+0x4000] ;  /* 0x00400000d810783b */ /* 0x000fe20000000200 */
[-C--:B------:R-:W-:Y:S06]  /*41d0*/  HMMA.16816.F32 R92, R8, R50.reuse, R64 ;  /* 0x00000032085c723c */ /* 0x080fec0000001840 */
[----:B------:R-:W-:Y:S01]  /*41e0*/  HMMA.16816.F32 R64, R28, R50, R20 ;  /* 0x000000321c40723c */ /* 0x000fe20000001814 */
[----:B------:R-:W3:Y:S04]  /*41f0*/  LDSM.16.M88.4 R48, [R220+0x8800] ;  /* 0x00880000dc30783b */ /* 0x000ee80000000200 */
[----:B------:R-:W4:Y:S01]  /*4200*/  LDSM.16.M88.4 R20, [R214+0x6000] ;  /* 0x00600000d614783b */ /* 0x000f220000000200 */
[----:B------:R-:W-:Y:S06]  /*4210*/  HMMA.16816.F32 R12, R36, R52, R72 ;  /* 0x00000034240c723c */ /* 0x000fec0000001848 */
[----:B-1----:R-:W-:Y:S06]  /*4220*/  HMMA.16816.F32 R68, R40, R60, R68 ;  /* 0x0000003c2844723c */ /* 0x002fec0000001844 */
[C---:B------:R-:W-:Y:S06]  /*4230*/  HMMA.16816.F32 R76, R8.reuse, R56, R76 ;  /* 0x00000038084c723c */ /* 0x040fec000000184c */
[----:B------:R-:W-:Y:S06]  /*4240*/  HMMA.16816.F32 R72, R8, R58, R84 ;  /* 0x0000003a0848723c */ /* 0x000fec0000001854 */
[C---:B------:R-:W-:Y:S01]  /*4250*/  HMMA.16816.F32 R112, R28.reuse, R56, R88 ;  /* 0x000000381c70723c */ /* 0x040fe20000001858 */
[----:B------:R-:W-:Y:S05]  /*4260*/  LDSM.16.M88.4 R88, [R220+0x9000] ;  /* 0x00900000dc58783b */ /* 0x000fea0000000200 */
[----:B------:R-:W-:Y:S01]  /*4270*/  HMMA.16816.F32 R116, R28, R58, R80 ;  /* 0x0000003a1c74723c */ /* 0x000fe20000001850 */
[----:B------:R-:W-:Y:S04]  /*4280*/  LDSM.16.M88.4 R80, [R222+0x4000] ;  /* 0x00400000de50783b */ /* 0x000fe80000000200 */
[----:B------:R-:W-:Y:S01]  /*4290*/  LDSM.16.M88.4 R28, [R219+0x800] ;  /* 0x00080000db1c783b */ /* 0x000fe20000000200 */
[----:B------:R-:W-:Y:S06]  /*42a0*/  HMMA.16816.F32 R56, R44, R54, R64 ;  /* 0x000000362c38723c */ /* 0x000fec0000001840 */
[----:B------:R-:W-:Y:S01]  /*42b0*/  HMMA.16816.F32 R8, R32, R60, R12 ;  /* 0x0000003c2008723c */ /* 0x000fe2000000180c */
[----:B------:R-:W1:Y:S05]  /*42c0*/  LDSM.16.M88.4 R12, [R216+0x6000] ;  /* 0x00600000d80c783b */ /* 0x000e6a0000000200 */
[----:B--2---:R-:W-:Y:S01]  /*42d0*/  HMMA.16816.F32 R64, R24, R100, R68 ;  /* 0x000000641840723c */ /* 0x004fe20000001844 */
[----:B------:R-:W-:Y:S05]  /*42e0*/  LDSM.16.M88.4 R68, [R221+0x4000] ;  /* 0x00400000dd44783b */ /* 0x000fea0000000200 */
[----:B------:R-:W-:Y:S01]  /*42f0*/  HMMA.16816.F32 R84, R36, R54, R92 ;  /* 0x000000362454723c */ /* 0x000fe2000000185c */
[----:B------:R-:W-:Y:S05]  /*4300*/  LDSM.16.M88.4 R92, [R219+0x1000] ;  /* 0x00100000db5c783b */ /* 0x000fea0000000200 */
[----:B------:R-:W-:Y:S06]  /*4310*/  HMMA.16816.F32 R52, R40, R62, R56 ;  /* 0x0000003e2834723c */ /* 0x000fec0000001838 */
[C---:B---3--:R-:W-:Y:S06]  /*4320*/  HMMA.16816.F32 R104, R36.reuse, R48, R76 ;  /* 0x000000302468723c */ /* 0x048fec000000184c */
[----:B------:R-:W-:Y:S06]  /*4330*/  HMMA.16816.F32 R108, R36, R50, R72 ;  /* 0x00000032246c723c */ /* 0x000fec0000001848 */
[----:B----4-:R-:W-:Y:S01]  /*4340*/  HMMA.16816.F32 R36, R20, R100, R8 ;  /* 0x000000641424723c */ /* 0x010fe20000001808 */
[----:B------:R-:W2:Y:S05]  /*4350*/  LDSM.16.M88.4 R8, [R222+0x6000] ;  /* 0x00600000de08783b */ /* 0x000eaa0000000200 */
[----:B------:R-:W-:Y:S06]  /*4360*/  HMMA.16816.F32 R64, R16, R96, R64 ;  /* 0x000000601040723c */ /* 0x000fec0000001840 */
[C---:B------:R-:W-:Y:S06]  /*4370*/  HMMA.16816.F32 R76, R44.reuse, R48, R112 ;  /* 0x000000302c4c723c */ /* 0x040fec0000001870 */
[----:B------:R-:W-:Y:S01]  /*4380*/  HMMA.16816.F32 R72, R44, R50, R116 ;  /* 0x000000322c48723c */ /* 0x000fe20000001874 */
[----:B------:R-:W-:Y:S05]  /*4390*/  LDSM.16.M88.4 R44, [R221+0x6000] ;  /* 0x00600000dd2c783b */ /* 0x000fea0000000200 */
[----:B------:R-:W-:Y:S06]  /*43a0*/  HMMA.16816.F32 R56, R24, R102, R52 ;  /* 0x000000661838723c */ /* 0x000fec0000001834 */
[----:B-1----:R-:W-:Y:S01]  /*43b0*/  HMMA.16816.F32 R48, R12, R96, R36 ;  /* 0x000000600c30723c */ /* 0x002fe20000001824 */
[----:B------:R-:W1:Y:S05]  /*43c0*/  LDSM.16.M88.4 R36, [R212+0x9800] ;  /* 0x00980000d424783b */ /* 0x000e6a0000000200 */
[----:B------:R-:W-:Y:S06]  /*43d0*/  HMMA.16816.F32 R64, R80, R88, R64 ;  /* 0x000000585040723c */ /* 0x000fec0000001840 */
[C---:B------:R-:W-:Y:S06]  /*43e0*/  HMMA.16816.F32 R112, R32.reuse, R62, R84 ;  /* 0x0000003e2070723c */ /* 0x040fec0000001854 */
[C---:B------:R-:W-:Y:S06]  /*43f0*/  HMMA.16816.F32 R104, R32.reuse, R28, R104 ;  /* 0x0000001c2068723c */ /* 0x040fec0000001868 */
[----:B------:R-:W-:Y:S06]  /*4400*/  HMMA.16816.F32 R84, R32, R30, R108 ;  /* 0x0000001e2054723c */ /* 0x000fec000000186c */
[C---:B------:R-:W-:Y:S06]  /*4410*/  HMMA.16816.F32 R60, R40.reuse, R28, R76 ;  /* 0x0000001c283c723c */ /* 0x040fec000000184c */
[----:B------:R-:W-:Y:S01]  /*4420*/  HMMA.16816.F32 R52, R40, R30, R72 ;  /* 0x0000001e2834723c */ /* 0x000fe20000001848 */
[----:B------:R-:W3:Y:S05]  /*4430*/  LDSM.16.M88.4 R28, [R223+0x1800] ;  /* 0x00180000df1c783b */ /* 0x000eea0000000200 */
[----:B------:R-:W-:Y:S06]  /*4440*/  HMMA.16816.F32 R40, R16, R98, R56 ;  /* 0x000000621028723c */ /* 0x000fec0000001838 */
[----:B--2---:R-:W-:Y:S06]  /*4450*/  HMMA.16816.F32 R32, R8, R88, R48 ;  /* 0x000000580820723c */ /* 0x004fec0000001830 */
[----:B------:R-:W-:Y:S06]  /*4460*/  HMMA.16816.F32 R72, R68, R92, R64 ;  /* 0x0000005c4448723c */ /* 0x000fec0000001840 */
[C---:B------:R-:W-:Y:S06]  /*4470*/  HMMA.16816.F32 R56, R20.reuse, R102, R112 ;  /* 0x000000661438723c */ /* 0x040fec0000001870 */
[C---:B-1----:R-:W-:Y:S06]  /*4480*/  HMMA.16816.F32 R64, R20.reuse, R36, R104 ;  /* 0x000000241440723c */ /* 0x042fec0000001868 */
[----:B------:R-:W-:Y:S06]  /*4490*/  HMMA.16816.F32 R76, R20, R38, R84 ;  /* 0x00000026144c723c */ /* 0x000fec0000001854 */
[----:B------:R-:W-:Y:S01]  /*44a0*/  HMMA.16816.F32 R20, R80, R90, R40 ;  /* 0x0000005a5014723c */ /* 0x000fe20000001828 */
[----:B------:R-:W-:-:S04]  /*44b0*/  FMUL.FTZ R2, R72, UR32 ;  /* 0x0000002048027c20 */ /* 0x000fc80008410000 */
[----:B------:R1:W-:Y:S01]  /*44c0*/  MUFU.TANH R88, R2 ;  /* 0x0000000200587308 */ /* 0x0003e20000002400 */
[----:B------:R-:W-:Y:S01]  /*44d0*/  HMMA.16816.F32 R48, R44, R92, R32 ;  /* 0x0000005c2c30723c */ /* 0x000fe20000001820 */
[----:B------:R-:W2:Y:S05]  /*44e0*/  LDSM.16.M88.4 R32, [R220+0x9800] ;  /* 0x00980000dc20783b */ /* 0x000eaa0000000200 */
[C---:B------:R-:W-:Y:S06]  /*44f0*/  HMMA.16816.F32 R60, R24.reuse, R36, R60 ;  /* 0x00000024183c723c */ /* 0x040fec000000183c */
[----:B------:R-:W-:Y:S01]  /*4500*/  HMMA.16816.F32 R84, R24, R38, R52 ;  /* 0x000000261854723c */ /* 0x000fe20000001834 */
[----:B-1----:R-:W-:-:S05]  /*4510*/  FMUL.FTZ R2, R73, UR32 ;  /* 0x0000002049027c20 */ /* 0x002fca0008410000 */
[----:B------:R-:W-:Y:S01]  /*4520*/  HMMA.16816.F32 R24, R12, R98, R56 ;  /* 0x000000620c18723c */ /* 0x000fe20000001838 */
[----:B------:R1:W-:Y:S05]  /*4530*/  MUFU.TANH R72, R2 ;  /* 0x0000000200487308 */ /* 0x0003ea0000002400 */
[----:B------:R-:W-:Y:S06]  /*4540*/  HMMA.16816.F32 R56, R68, R94, R20 ;  /* 0x0000005e4438723c */ /* 0x000fec0000001814 */
[-C--:B---3--:R-:W-:Y:S06]  /*4550*/  HMMA.16816.F32 R52, R12, R28.reuse, R64 ;  /* 0x0000001c0c34723c */ /* 0x088fec0000001840 */
[----:B------:R-:W-:Y:S01]  /*4560*/  HMMA.16816.F32 R36, R16, R28, R60 ;  /* 0x0000001c1024723c */ /* 0x000fe2000000183c */
[----:B-1----:R-:W-:-:S04]  /*4570*/  FMUL.FTZ R2, R74, UR32 ;  /* 0x000000204a027c20 */ /* 0x002fc80008410000 */
[----:B------:R1:W3:Y:S01]  /*4580*/  MUFU.TANH R92, R2 ;  /* 0x00000002005c7308 */ /* 0x0002e20000002400 */
[----:B------:R-:W-:Y:S01]  /*4590*/  HMMA.16816.F32 R40, R8, R90, R24 ;  /* 0x0000005a0828723c */ /* 0x000fe20000001818 */
[----:B------:R-:W4:Y:S01]  /*45a0*/  LDSM.16.M88.4 R24, [R219+0x1800] ;  /* 0x00180000db18783b */ /* 0x000f220000000200 */
[----:B------:R-:W-:-:S04]  /*45b0*/  DEPBAR.LE SB0, 0x0 ;  /* 0x000080000000791a */ /* 0x000fc80000000000 */
[-C--:B------:R-:W-:Y:S06]  /*45c0*/  HMMA.16816.F32 R12, R12, R30.reuse, R76 ;  /* 0x0000001e0c0c723c */ /* 0x080fec000000184c */
[----:B------:R-:W-:Y:S01]  /*45d0*/  HMMA.16816.F32 R16, R16, R30, R84 ;  /* 0x0000001e1010723c */ /* 0x000fe20000001854 */
[----:B-1----:R-:W-:-:S05]  /*45e0*/  FMUL.FTZ R2, R75, UR32 ;  /* 0x000000204b027c20 */ /* 0x002fca0008410000 */
[----:B--2---:R-:W-:Y:S01]  /*45f0*/  HMMA.16816.F32 R36, R80, R32, R36 ;  /* 0x000000205024723c */ /* 0x004fe20000001824 */
[----:B------:R1:W-:Y:S05]  /*4600*/  MUFU.TANH R65, R2 ;  /* 0x0000000200417308 */ /* 0x0003ea0000002400 */
[----:B------:R-:W-:Y:S06]  /*4610*/  HMMA.16816.F32 R40, R44, R94, R40 ;  /* 0x0000005e2c28723c */ /* 0x000fec0000001828 */
[C---:B------:R-:W-:Y:S06]  /*4620*/  HMMA.16816.F32 R20, R8.reuse, R32, R52 ;  /* 0x000000200814723c */ /* 0x040fec0000001834 */
[----:B------:R-:W-:Y:S01]  /*4630*/  HMMA.16816.F32 R28, R8, R34, R12 ;  /* 0x00000022081c723c */ /* 0x000fe2000000180c */
[----:B-1----:R-:W-:-:S04]  /*4640*/  FMUL.FTZ R2, R48, UR32 ;  /* 0x0000002030027c20 */ /* 0x002fc80008410000 */
[----:B------:R1:W-:Y:S01]  /*4650*/  MUFU.TANH R62, R2 ;  /* 0x00000002003e7308 */ /* 0x0003e20000002400 */
[----:B----4-:R-:W-:Y:S01]  /*4660*/  HMMA.16816.F32 R36, R68, R24, R36 ;  /* 0x000000184424723c */ /* 0x010fe20000001824 */
[----:B------:R-:W-:-:S05]  /*4670*/  IMAD.U32 R8, RZ, RZ, UR24 ;  /* 0x00000018ff087e24 */ /* 0x000fca000f8e00ff */
[----:B------:R-:W-:Y:S01]  /*4680*/  FMUL.FTZ R12, R42, UR32 ;  /* 0x000000202a0c7c20 */ /* 0x000fe20008410000 */
[----:B------:R-:W-:-:S05]  /*4690*/  FMUL.FTZ R13, R43, UR32 ;  /* 0x000000202b0d7c20 */ /* 0x000fca0008410000 */
[----:B------:R-:W-:Y:S01]  /*46a0*/  HMMA.16816.F32 R20, R44, R24, R20 ;  /* 0x000000182c14723c */ /* 0x000fe20000001814 */
[----:B-1----:R-:W-:-:S04]  /*46b0*/  FMUL.FTZ R2, R49, UR32 ;  /* 0x0000002031027c20 */ /* 0x002fc80008410000 */
[----:B------:R1:W-:Y:S02]  /*46c0*/  MUFU.TANH R64, R2 ;  /* 0x0000000200407308 */ /* 0x0003e40000002400 */
[----:B-1----:R-:W-:-:S06]  /*46d0*/  FMUL.FTZ R2, R50, UR32 ;  /* 0x0000002032027c20 */ /* 0x002fcc0008410000 */
[----:B------:R1:W2:Y:S02]  /*46e0*/  MUFU.TANH R60, R2 ;  /* 0x00000002003c7308 */ /* 0x0002a40000002400 */
[----:B-1----:R-:W-:-:S06]  /*46f0*/  FMUL.FTZ R2, R51, UR32 ;  /* 0x0000002033027c20 */ /* 0x002fcc0008410000 */
[----:B------:R1:W-:Y:S02]  /*4700*/  MUFU.TANH R63, R2 ;  /* 0x00000002003f7308 */ /* 0x0003e40000002400 */
[----:B-1----:R-:W-:-:S06]  /*4710*/  FMUL.FTZ R2, R56, UR32 ;  /* 0x0000002038027c20 */ /* 0x002fcc0008410000 */
[----:B------:R1:W-:Y:S02]  /*4720*/  MUFU.TANH R61, R2 ;  /* 0x00000002003d7308 */ /* 0x0003e40000002400 */
[----:B-1----:R-:W-:-:S06]  /*4730*/  FMUL.FTZ R2, R57, UR32 ;  /* 0x0000002039027c20 */ /* 0x002fcc0008410000 */
[----:B------:R1:W-:Y:S02]  /*4740*/  MUFU.TANH R51, R2 ;  /* 0x0000000200337308 */ /* 0x0003e40000002400 */
[C---:B-1----:R-:W-:Y:S02]  /*4750*/  IMAD.IADD R2, R125.reuse, 0x1, -R3 ;  /* 0x000000017d027824 */ /* 0x042fe400078e0a03 */
[----:B------:R-:W-:Y:S01]  /*4760*/  FMUL.FTZ R3, R58, UR32 ;  /* 0x000000203a037c20 */ /* 0x000fe20008410000 */
[----:B------:R-:W-:Y:S02]  /*4770*/  IMAD.SHL.U32 R125, R125, 0x2, RZ ;  /* 0x000000027d7d7824 */ /* 0x000fe400078e00ff */
[----:B------:R-:W-:Y:S01]  /*4780*/  SHF.R.S32.HI R5, RZ, 0x1f, R2 ;  /* 0x0000001fff057819 */ /* 0x000fe20000011402 */
[----:B------:R1:W-:Y:S02]  /*4790*/  MUFU.TANH R50, R3 ;  /* 0x0000000300327308 */ /* 0x0003e40000002400 */
[----:B------:R-:W-:-:S02]  /*47a0*/  LOP3.LUT R251, R125, 0x6, RZ, 0xc0, !PT ;  /* 0x000000067dfb7812 */ /* 0x000fc400078ec0ff */
[----:B------:R-:W-:Y:S01]  /*47b0*/  LEA.HI R2, R5, R2, RZ, 0x2 ;  /* 0x0000000205027211 */ /* 0x000fe200078f10ff */
[----:B------:R-:W-:-:S03]  /*47c0*/  FMUL.FTZ R5, R40, UR32 ;  /* 0x0000002028057c20 */ /* 0x000fc60008410000 */
[----:B------:R-:W-:Y:S01]  /*47d0*/  SHF.R.S32.HI R2, RZ, 0x2, R2 ;  /* 0x00000002ff027819 */ /* 0x000fe20000011402 */
[----:B------:R4:W-:Y:S04]  /*47e0*/  MUFU.TANH R40, R12 ;  /* 0x0000000c00287308 */ /* 0x0009e80000002400 */
[----:B------:R-:W-:Y:S01]  /*47f0*/  IMAD.IADD R6, R2, 0x1, R6 ;  /* 0x0000000102067824 */ /* 0x000fe200078e0206 */
[----:B------:R-:W-:-:S03]  /*4800*/  LOP3.LUT R2, R120, R121, RZ, 0xfc, !PT ;  /* 0x0000007978027212 */ /* 0x000fc600078efcff */
[C---:B------:R-:W-:Y:S01]  /*4810*/  VIADD R9, R6.reuse, 0x8 ;  /* 0x0000000806097836 */ /* 0x040fe20000000000 */
[C---:B------:R-:W-:Y:S01]  /*4820*/  VIADDMNMX R235, R6.reuse, UR6, R8, PT ;  /* 0x0000000606eb7c46 */ /* 0x040fe2000b800108 */
[C---:B------:R-:W-:Y:S01]  /*4830*/  VIADD R10, R6.reuse, 0x40 ;  /* 0x00000040060a7836 */ /* 0x040fe20000000000 */
[----:B------:R-:W-:Y:S01]  /*4840*/  IADD3 R8, R7, 0x8, R6 ;  /* 0x0000000807087810 */ /* 0x000fe20007ffe006 */
[----:B------:R-:W-:Y:S01]  /*4850*/  VIADD R11, R6, 0x48 ;  /* 0x00000048060b7836 */ /* 0x000fe20000000000 */
[----:B------:R-:W-:Y:S01]  /*4860*/  VIADDMNMX R230, R9, UR20, RZ, !PT ;  /* 0x0000001409e67c46 */ /* 0x000fe2000f8001ff */
[----:B-1----:R-:W-:Y:S01]  /*4870*/  FMUL.FTZ R3, R59, UR32 ;  /* 0x000000203b037c20 */ /* 0x002fe20008410000 */
[----:B------:R-:W-:Y:S01]  /*4880*/  VIADDMNMX R229, R10, UR20, RZ, !PT ;  /* 0x000000140ae57c46 */ /* 0x000fe2000f8001ff */
[----:B------:R1:W5:Y:S01]  /*4890*/  MUFU.TANH R48, R5 ;  /* 0x0000000500307308 */ /* 0x0003620000002400 */
[----:B------:R-:W-:Y:S02]  /*48a0*/  VIADDMNMX R228, R11, UR20, RZ, !PT ;  /* 0x000000140be47c46 */ /* 0x000fe4000f8001ff */
[----:B------:R-:W-:-:S02]  /*48b0*/  VIMNMX R234, R8, UR24, PT ;  /* 0x0000001808ea7c48 */ /* 0x000fc4000bfe0100 */
[----:B------:R-:W-:Y:S01]  /*48c0*/  HMMA.16816.F32 R8, R80, R34, R16 ;  /* 0x000000225008723c */ /* 0x000fe20000001810 */
[C-C-:B----4-:R-:W-:Y:S02]  /*48d0*/  IADD3 R12, R7.reuse, 0x40, R6.reuse ;  /* 0x00000040070c7810 */ /* 0x150fe40007ffe006 */
[----:B------:R4:W-:Y:S01]  /*48e0*/  MUFU.TANH R49, R3 ;  /* 0x0000000300317308 */ /* 0x0009e20000002400 */
[----:B------:R-:W-:Y:S02]  /*48f0*/  IADD3 R7, R7, 0x48, R6 ;  /* 0x0000004807077810 */ /* 0x000fe40007ffe006 */
[----:B------:R-:W-:Y:S01]  /*4900*/  VIADDMNMX R231, R6, UR20, RZ, !PT ;  /* 0x0000001406e77c46 */ /* 0x000fe2000f8001ff */
[----:B------:R-:W-:Y:S01]  /*4910*/  FMUL.FTZ R6, R36, UR32 ;  /* 0x0000002024067c20 */ /* 0x000fe20008410000 */
[----:B------:R-:W-:Y:S01]  /*4920*/  VIMNMX R233, R12, UR24, PT ;  /* 0x000000180ce97c48 */ /* 0x000fe2000bfe0100 */
[----:B------:R-:W-:Y:S01]  /*4930*/  FMUL.FTZ R12, R22, UR32 ;  /* 0x00000020160c7c20 */ /* 0x000fe20008410000 */
[----:B------:R-:W-:Y:S01]  /*4940*/  VIMNMX R232, R7, UR24, PT ;  /* 0x0000001807e87c48 */ /* 0x000fe2000bfe0100 */
[----:B------:R3:W-:Y:S01]  /*4950*/  MUFU.TANH R36, R6 ;  /* 0x0000000600247308 */ /* 0x0007e20000002400 */
[----:B-1----:R-:W-:Y:S01]  /*4960*/  FMUL.FTZ R5, R41, UR32 ;  /* 0x0000002029057c20 */ /* 0x002fe20008410000 */
[----:B------:R-:W-:-:S06]  /*4970*/  FMUL.FTZ R7, R23, UR32 ;  /* 0x0000002017077c20 */ /* 0x000fcc0008410000 */
[----:B------:R1:W-:Y:S01]  /*4980*/  MUFU.TANH R42, R5 ;  /* 0x00000005002a7308 */ /* 0x0003e20000002400 */
[----:B----4-:R-:W-:-:S04]  /*4990*/  IMAD.U32 R3, RZ, RZ, UR17 ;  /* 0x00000011ff037e24 */ /* 0x010fc8000f8e00ff */
[----:B------:R-:W-:Y:S01]  /*49a0*/  IMAD R3, R3, 0x20, R251 ;  /* 0x0000002003037824 */ /* 0x000fe200078e02fb */
[----:B------:R-:W-:Y:S02]  /*49b0*/  HMMA.16816.F32 R8, R68, R26, R8 ;  /* 0x0000001a4408723c */ /* 0x000fe40000001808 */
[----:B------:R-:W-:Y:S01]  /*49c0*/  MUFU.TANH R41, R13 ;  /* 0x0000000d00297308 */ /* 0x000fe20000002400 */
[----:B---3--:R-:W-:Y:S01]  /*49d0*/  FMUL.FTZ R6, R37, UR32 ;  /* 0x0000002025067c20 */ /* 0x008fe20008410000 */
[C---:B------:R-:W-:Y:S02]  /*49e0*/  ISETP.GE.AND P3, PT, R3.reuse, R234, PT ;  /* 0x000000ea0300720c */ /* 0x040fe40003f66270 */
[C---:B------:R-:W-:Y:S02]  /*49f0*/  ISETP.GE.AND P6, PT, R3.reuse, R235, PT ;  /* 0x000000eb0300720c */ /* 0x040fe40003fc6270 */
[C---:B------:R-:W-:Y:S02]  /*4a00*/  ISETP.LT.OR P3, PT, R3.reuse, R230, P3 ;  /* 0x000000e60300720c */ /* 0x040fe40001f61670 */
[----:B------:R3:W-:Y:S01]  /*4a10*/  MUFU.TANH R34, R6 ;  /* 0x0000000600227308 */ /* 0x0007e20000002400 */
[C---:B-1----:R-:W-:Y:S01]  /*4a20*/  VIADD R5, R3.reuse, 0x1 ;  /* 0x0000000103057836 */ /* 0x042fe20000000000 */
[----:B------:R-:W-:-:S02]  /*4a30*/  ISETP.LT.OR P6, PT, R3, R231, P6 ;  /* 0x000000e70300720c */ /* 0x000fc400037c1670 */
[----:B------:R-:W-:Y:S02]  /*4a40*/  FSEL R92, R92, -INF , !P3 ;  /* 0xff8000005c5c7808 */ /* 0x000fe40005800000 */
[C---:B------:R-:W-:Y:S02]  /*4a50*/  ISETP.GE.AND P0, PT, R5.reuse, R235, PT ;  /* 0x000000eb0500720c */ /* 0x040fe40003f06270 */
[C---:B------:R-:W-:Y:S01]  /*4a60*/  ISETP.GE.AND P4, PT, R5.reuse, R234, PT ;  /* 0x000000ea0500720c */ /* 0x040fe20003f86270 */
[----:B------:R1:W-:Y:S01]  /*4a70*/  MUFU.TANH R22, R12 ;  /* 0x0000000c00167308 */ /* 0x0003e20000002400 */
[CC--:B------:R-:W-:Y:S02]  /*4a80*/  ISETP.GE.AND P5, PT, R5.reuse, R233.reuse, PT ;  /* 0x000000e90500720c */ /* 0x0c0fe40003fa6270 */
[-C--:B------:R-:W-:Y:S02]  /*4a90*/  ISETP.GE.AND P2, PT, R5, R232.reuse, PT ;  /* 0x000000e80500720c */ /* 0x080fe40003f46270 */
[----:B------:R-:W-:Y:S01]  /*4aa0*/  FSEL R56, R88, -INF , !P6 ;  /* 0xff80000058387808 */ /* 0x000fe20007000000 */
[----:B------:R-:W-:Y:S01]  /*4ab0*/  FMUL.FTZ R10, R10, UR32 ;  /* 0x000000200a0a7c20 */ /* 0x000fe20008410000 */
[C---:B------:R-:W-:Y:S01]  /*4ac0*/  ISETP.GE.AND P3, PT, R3.reuse, R232, PT ;  /* 0x000000e80300720c */ /* 0x040fe20003f66270 */
[----:B---3--:R-:W-:Y:S01]  /*4ad0*/  FMUL.FTZ R6, R38, UR32 ;  /* 0x0000002026067c20 */ /* 0x008fe20008410000 */
[----:B------:R-:W-:Y:S01]  /*4ae0*/  ISETP.GE.AND P6, PT, R3, R233, PT ;  /* 0x000000e90300720c */ /* 0x000fe20003fc6270 */
[----:B------:R-:W-:Y:S01]  /*4af0*/  FMUL.FTZ R8, R8, UR32 ;  /* 0x0000002008087c20 */ /* 0x000fe20008410000 */
[C---:B------:R-:W-:Y:S01]  /*4b00*/  ISETP.LT.OR P0, PT, R5.reuse, R231, P0 ;  /* 0x000000e70500720c */ /* 0x040fe20000701670 */
[----:B------:R3:W-:Y:S01]  /*4b10*/  MUFU.TANH R33, R6 ;  /* 0x0000000600217308 */ /* 0x0007e20000002400 */
[----:B------:R-:W-:Y:S01]  /*4b20*/  ISETP.LT.OR P4, PT, R5, R230, P4 ;  /* 0x000000e60500720c */ /* 0x000fe20002781670 */
[----:B------:R-:W-:Y:S01]  /*4b30*/  FMUL.FTZ R9, R9, UR32 ;  /* 0x0000002009097c20 */ /* 0x000fe20008410000 */
[-C--:B------:R-:W-:Y:S01]  /*4b40*/  ISETP.LT.OR P5, PT, R5, R229.reuse, P5 ;  /* 0x000000e50500720c */ /* 0x080fe20002fa1670 */
[----:B------:R-:W-:Y:S01]  /*4b50*/  FMUL.FTZ R11, R11, UR32 ;  /* 0x000000200b0b7c20 */ /* 0x000fe20008410000 */
[-C--:B------:R-:W-:Y:S01]  /*4b60*/  ISETP.LT.OR P2, PT, R5, R228.reuse, P2 ;  /* 0x000000e40500720c */ /* 0x080fe20001741670 */
[C---:B------:R-:W-:Y:S01]  /*4b70*/  VIADD R5, R3.reuse, 0x8 ;  /* 0x0000000803057836 */ /* 0x040fe20000000000 */
[C---:B------:R-:W-:Y:S01]  /*4b80*/  ISETP.LT.OR P3, PT, R3.reuse, R228, P3 ;  /* 0x000000e40300720c */ /* 0x040fe20001f61670 */
[----:B-1----:R-:W-:Y:S01]  /*4b90*/  HMMA.16816.F32 R12, R44, R26, R28 ;  /* 0x0000001a2c0c723c */ /* 0x002fe2000000181c */
[----:B------:R-:W-:Y:S01]  /*4ba0*/  ISETP.LT.OR P6, PT, R3, R229, P6 ;  /* 0x000000e50300720c */ /* 0x000fe200037c1670 */
[----:B------:R-:W-:Y:S01]  /*4bb0*/  MUFU.TANH R10, R10 ;  /* 0x0000000a000a7308 */ /* 0x000fe20000002400 */
[----:B--2---:R-:W-:-:S02]  /*4bc0*/  FSEL R25, R60, -INF , !P3 ;  /* 0xff8000003c197808 */ /* 0x004fc40005800000 */
[----:B------:R-:W-:Y:S02]  /*4bd0*/  FSEL R24, R62, -INF , !P6 ;  /* 0xff8000003e187808 */ /* 0x000fe40007000000 */
[----:B------:R-:W-:Y:S01]  /*4be0*/  FSEL R60, R72, -INF , !P0 ;  /* 0xff800000483c7808 */ /* 0x000fe20004000000 */
[----:B---3--:R-:W-:Y:S01]  /*4bf0*/  FMUL.FTZ R6, R39, UR32 ;  /* 0x0000002027067c20 */ /* 0x008fe20008410000 */
[C---:B------:R-:W-:Y:S01]  /*4c00*/  ISETP.GE.AND P1, PT, R5.reuse, R235, PT ;  /* 0x000000eb0500720c */ /* 0x040fe20003f26270 */
[----:B------:R-:W-:Y:S01]  /*4c10*/  MUFU.TANH R7, R7 ;  /* 0x0000000700077308 */ /* 0x000fe20000002400 */
[C---:B------:R-:W-:Y:S02]  /*4c20*/  ISETP.GE.AND P6, PT, R5.reuse, R234, PT ;  /* 0x000000ea0500720c */ /* 0x040fe40003fc6270 */
[C---:B------:R-:W-:Y:S02]  /*4c30*/  ISETP.GE.AND P3, PT, R5.reuse, R233, PT ;  /* 0x000000e90500720c */ /* 0x040fe40003f66270 */
[----:B------:R-:W-:-:S02]  /*4c40*/  ISETP.GE.AND P0, PT, R5, R232, PT ;  /* 0x000000e80500720c */ /* 0x000fc40003f06270 */
[C---:B------:R-:W-:Y:S01]  /*4c50*/  ISETP.LT.OR P1, PT, R5.reuse, R231, P1 ;  /* 0x000000e70500720c */ /* 0x040fe20000f21670 */
[----:B------:R1:W-:Y:S01]  /*4c60*/  MUFU.TANH R35, R6 ;  /* 0x0000000600237308 */ /* 0x0003e20000002400 */
[C---:B------:R-:W-:Y:S02]  /*4c70*/  ISETP.LT.OR P6, PT, R5.reuse, R230, P6 ;  /* 0x000000e60500720c */ /* 0x040fe400037c1670 */
[C---:B------:R-:W-:Y:S02]  /*4c80*/  ISETP.LT.OR P3, PT, R5.reuse, R229, P3 ;  /* 0x000000e50500720c */ /* 0x040fe40001f61670 */
[----:B------:R-:W-:Y:S01]  /*4c90*/  ISETP.LT.OR P0, PT, R5, R228, P0 ;  /* 0x000000e40500720c */ /* 0x000fe20000701670 */
[----:B------:R-:W-:Y:S01]  /*4ca0*/  FMUL.FTZ R5, R21, UR32 ;  /* 0x0000002015057c20 */ /* 0x000fe20008410000 */
[----:B------:R-:W-:Y:S01]  /*4cb0*/  FSEL R62, R65, -INF , !P4 ;  /* 0xff800000413e7808 */ /* 0x000fe20006000000 */
[----:B------:R-:W-:Y:S01]  /*4cc0*/  MUFU.TANH R8, R8 ;  /* 0x0000000800087308 */ /* 0x000fe20000002400 */
[----:B------:R-:W-:Y:S01]  /*4cd0*/  FSEL R18, R64, -INF , !P5 ;  /* 0xff80000040127808 */ /* 0x000fe20006800000 */
[----:B------:R-:W-:Y:S01]  /*4ce0*/  FMUL.FTZ R14, R14, UR32 ;  /* 0x000000200e0e7c20 */ /* 0x000fe20008410000 */
[----:B-----5:R-:W-:Y:S01]  /*4cf0*/  FSEL R17, R48, -INF , !P3 ;  /* 0xff80000030117808 */ /* 0x020fe20005800000 */
[----:B------:R-:W-:Y:S01]  /*4d00*/  FMUL.FTZ R12, R12, UR32 ;  /* 0x000000200c0c7c20 */ /* 0x000fe20008410000 */
[----:B------:R-:W-:Y:S01]  /*4d10*/  FSEL R21, R63, -INF , !P2 ;  /* 0xff8000003f157808 */ /* 0x000fe20005000000 */
[----:B------:R-:W-:Y:S01]  /*4d20*/  FMUL.FTZ R13, R13, UR32 ;  /* 0x000000200d0d7c20 */ /* 0x000fe20008410000 */
[----:B------:R-:W-:Y:S01]  /*4d30*/  FSEL R61, R61, -INF , !P1 ;  /* 0xff8000003d3d7808 */ /* 0x000fe20004800000 */
[----:B------:R2:W-:Y:S01]  /*4d40*/  MUFU.TANH R23, R5 ;  /* 0x0000000500177308 */ /* 0x0005e20000002400 */
[----:B-1----:R-:W-:Y:S01]  /*4d50*/  FMUL.FTZ R6, R20, UR32 ;  /* 0x0000002014067c20 */ /* 0x002fe20008410000 */
[----:B------:R-:W-:Y:S01]  /*4d60*/  FSEL R20, R40, -INF , !P0 ;  /* 0xff80000028147808 */ /* 0x000fe20004000000 */
[----:B------:R-:W-:Y:S01]  /*4d70*/  FMUL.FTZ R15, R15, UR32 ;  /* 0x000000200f0f7c20 */ /* 0x000fe20008410000 */
[----:B------:R-:W-:-:S04]  /*4d80*/  FSEL R63, R50, -INF , !P6 ;  /* 0xff800000323f7808 */ /* 0x000fc80007000000 */
[----:B------:R1:W3:Y:S08]  /*4d90*/  MUFU.TANH R32, R6 ;  /* 0x0000000600207308 */ /* 0x0002f00000002400 */
[----:B------:R-:W4:Y:S01]  /*4da0*/  MUFU.TANH R14, R14 ;  /* 0x0000000e000e7308 */ /* 0x000f220000002400 */
[----:B--2---:R-:W-:-:S05]  /*4db0*/  VIADD R5, R3, 0x10 ;  /* 0x0000001003057836 */ /* 0x004fca0000000000 */
[C---:B------:R-:W-:Y:S02]  /*4dc0*/  ISETP.GE.AND P5, PT, R5.reuse, R235, PT ;  /* 0x000000eb0500720c */ /* 0x040fe40003fa6270 */
[----:B------:R-:W-:Y:S01]  /*4dd0*/  ISETP.GE.AND P3, PT, R5, R234, PT ;  /* 0x000000ea0500720c */ /* 0x000fe20003f66270 */
[----:B-1----:R-:W-:Y:S01]  /*4de0*/  VIADD R6, R3, 0x9 ;  /* 0x0000000903067836 */ /* 0x002fe20000000000 */
[C---:B------:R-:W-:Y:S01]  /*4df0*/  ISETP.GE.AND P0, PT, R5.reuse, R233, PT ;  /* 0x000000e90500720c */ /* 0x040fe20003f06270 */
[----:B------:R-:W-:Y:S01]  /*4e00*/  MUFU.TANH R9, R9 ;  /* 0x0000000900097308 */ /* 0x000fe20000002400 */
[C---:B------:R-:W-:Y:S02]  /*4e10*/  ISETP.LT.OR P5, PT, R5.reuse, R231, P5 ;  /* 0x000000e70500720c */ /* 0x040fe40002fa1670 */
[----:B------:R-:W-:Y:S02]  /*4e20*/  ISETP.GE.AND P4, PT, R6, R235, PT ;  /* 0x000000eb0600720c */ /* 0x000fe40003f86270 */
[----:B------:R-:W-:-:S02]  /*4e30*/  ISETP.LT.OR P3, PT, R5, R230, P3 ;  /* 0x000000e60500720c */ /* 0x000fc40001f61670 */
[C---:B------:R-:W-:Y:S01]  /*4e40*/  ISETP.LT.OR P4, PT, R6.reuse, R231, P4 ;  /* 0x000000e70600720c */ /* 0x040fe20002781670 */
[----:B------:R-:W-:Y:S01]  /*4e50*/  MUFU.TANH R11, R11 ;  /* 0x0000000b000b7308 */ /* 0x000fe20000002400 */
[----:B------:R-:W-:Y:S02]  /*4e60*/  ISETP.LT.OR P0, PT, R5, R229, P0 ;  /* 0x000000e50500720c */ /* 0x000fe40000701670 */
[----:B------:R-:W-:Y:S02]  /*4e70*/  FSEL R30, R51, -INF , !P4 ;  /* 0xff800000331e7808 */ /* 0x000fe40006000000 */
[C---:B------:R-:W-:Y:S02]  /*4e80*/  ISETP.GE.AND P4, PT, R5.reuse, R232, PT ;  /* 0x000000e80500720c */ /* 0x040fe40003f86270 */
[C---:B------:R-:W-:Y:S01]  /*4e90*/  ISETP.GE.AND P2, PT, R6.reuse, R234, PT ;  /* 0x000000ea0600720c */ /* 0x040fe20003f46270 */
[----:B------:R-:W1:Y:S01]  /*4ea0*/  MUFU.TANH R12, R12 ;  /* 0x0000000c000c7308 */ /* 0x000e620000002400 */
[----:B------:R-:W-:Y:S01]  /*4eb0*/  ISETP.LT.OR P4, PT, R5, R228, P4 ;  /* 0x000000e40500720c */ /* 0x000fe20002781670 */
[----:B------:R-:W-:Y:S01]  /*4ec0*/  VIADD R5, R3, 0x18 ;  /* 0x0000001803057836 */ /* 0x000fe20000000000 */
[----:B------:R-:W-:-:S02]  /*4ed0*/  ISETP.GE.AND P1, PT, R6, R233, PT ;  /* 0x000000e90600720c */ /* 0x000fc40003f26270 */
[----:B------:R-:W-:Y:S02]  /*4ee0*/  ISETP.GE.AND P6, PT, R6, R232, PT ;  /* 0x000000e80600720c */ /* 0x000fe40003fc6270 */
[----:B---3--:R-:W-:Y:S01]  /*4ef0*/  FSEL R27, R32, -INF , !P0 ;  /* 0xff800000201b7808 */ /* 0x008fe20004000000 */
[----:B------:R-:W2:Y:S01]  /*4f00*/  MUFU.TANH R13, R13 ;  /* 0x0000000d000d7308 */ /* 0x000ea20000002400 */
[C---:B------:R-:W-:Y:S02]  /*4f10*/  ISETP.LT.OR P2, PT, R6.reuse, R230, P2 ;  /* 0x000000e60600720c */ /* 0x040fe40001741670 */
[C---:B------:R-:W-:Y:S02]  /*4f20*/  ISETP.LT.OR P1, PT, R6.reuse, R229, P1 ;  /* 0x000000e50600720c */ /* 0x040fe40000f21670 */
[----:B------:R-:W-:Y:S01]  /*4f30*/  ISETP.LT.OR P6, PT, R6, R228, P6 ;  /* 0x000000e40600720c */ /* 0x000fe200037c1670 */
[----:B------:R-:W-:Y:S01]  /*4f40*/  VIADD R6, R3, 0x11 ;  /* 0x0000001103067836 */ /* 0x000fe20000000000 */
[----:B------:R-:W-:Y:S01]  /*4f50*/  ISETP.GE.AND P0, PT, R5, R234, PT ;  /* 0x000000ea0500720c */ /* 0x000fe20003f06270 */
[----:B------:R-:W3:Y:S01]  /*4f60*/  MUFU.TANH R15, R15 ;  /* 0x0000000f000f7308 */ /* 0x000ee20000002400 */
[----:B------:R-:W-:Y:S01]  /*4f70*/  FSEL R31, R49, -INF , !P2 ;  /* 0xff800000311f7808 */ /* 0x000fe20005000000 */
[----:B------:R-:W-:Y:S01]  /*4f80*/  VIADD R3, R3, 0x19 ;  /* 0x0000001903037836 */ /* 0x000fe20000000000 */
[----:B------:R-:W-:Y:S01]  /*4f90*/  BAR.SYNC.DEFER_BLOCKING 0x0 ;  /* 0x0000000000007b1d */ /* 0x000fe20000010000 */
[----:B------:R-:W-:-:S02]  /*4fa0*/  ISETP.LT.OR P0, PT, R5, R230, P0 ;  /* 0x000000e60500720c */ /* 0x000fc40000701670 */
[-C--:B------:R-:W-:Y:S02]  /*4fb0*/  ISETP.GE.AND P2, PT, R6, R235.reuse, PT ;  /* 0x000000eb0600720c */ /* 0x080fe40003f46270 */
        /* <DEDUP_REMOVED lines=9> */
[----:B------:R-:W-:Y:S02]  /*5050*/  PLOP3.LUT P0, PT, PT, PT, UP0, 0x80, 0x0 ;  /* 0x000000000000781c */ /* 0x000fe40003f0f008 */
[----:B------:R-:W-:-:S02]  /*5060*/  ISETP.LT.OR P2, PT, R6, R231, P2 ;  /* 0x000000e70600720c */ /* 0x000fc40001741670 */
[C---:B------:R-:W-:Y:S02]  /*5070*/  ISETP.LT.OR P6, PT, R6.reuse, R230, P6 ;  /* 0x000000e60600720c */ /* 0x040fe400037c1670 */
[C---:B------:R-:W-:Y:S02]  /*5080*/  ISETP.LT.OR P5, PT, R6.reuse, R229, P5 ;  /* 0x000000e50600720c */ /* 0x040fe40002fa1670 */
[----:B------:R-:W-:Y:S02]  /*5090*/  ISETP.LT.OR P3, PT, R6, R228, P3 ;  /* 0x000000e40600720c */ /* 0x000fe40001f61670 */
[----:B------:R-:W-:Y:S02]  /*50a0*/  ISETP.LT.OR P1, PT, R5, R231, P1 ;  /* 0x000000e70500720c */ /* 0x000fe40000f21670 */
[----:B------:R-:W-:Y:S02]  /*50b0*/  FSEL R130, R34, -INF , !P2 ;  /* 0xff80000022827808 */ /* 0x000fe40005000000 */
[----:B------:R-:W-:-:S02]  /*50c0*/  FSEL R29, R22, -INF , !P4 ;  /* 0xff800000161d7808 */ /* 0x000fc40006000000 */
        /* <DEDUP_REMOVED lines=9> */
[----:B------:R-:W-:Y:S02]  /*5160*/  ISETP.GE.AND P1, PT, R3, R232, PT ;  /* 0x000000e80300720c */ /* 0x000fe40003f26270 */
[C---:B------:R-:W-:Y:S02]  /*5170*/  ISETP.LT.OR P2, PT, R5.reuse, R228, P2 ;  /* 0x000000e40500720c */ /* 0x040fe40001741670 */
[----:B------:R-:W-:-:S02]  /*5180*/  ISETP.LT.OR P4, PT, R5, R229, P4 ;  /* 0x000000e50500720c */ /* 0x000fc40002781670 */
[C---:B------:R-:W-:Y:S02]  /*5190*/  ISETP.LT.OR P6, PT, R3.reuse, R231, P6 ;  /* 0x000000e70300720c */ /* 0x040fe400037c1670 */
[C---:B------:R-:W-:Y:S02]  /*51a0*/  ISETP.LT.OR P5, PT, R3.reuse, R230, P5 ;  /* 0x000000e60300720c */ /* 0x040fe40002fa1670 */
[C---:B------:R-:W-:Y:S02]  /*51b0*/  ISETP.LT.OR P3, PT, R3.reuse, R229, P3 ;  /* 0x000000e50300720c */ /* 0x040fe40001f61670 */
[----:B------:R-:W-:Y:S02]  /*51c0*/  ISETP.LT.OR P1, PT, R3, R228, P1 ;  /* 0x000000e40300720c */ /* 0x000fe40000f21670 */
[----:B----4-:R-:W-:Y:S02]  /*51d0*/  FSEL R26, R14, -INF , !P2 ;  /* 0xff8000000e1a7808 */ /* 0x010fe40005000000 */
[----:B-1----:R-:W-:-:S02]  /*51e0*/  FSEL R22, R12, -INF , !P4 ;  /* 0xff8000000c167808 */ /* 0x002fc40006000000 */
[----:B------:R-:W-:Y:S02]  /*51f0*/  FSEL R128, R9, -INF , !P6 ;  /* 0xff80000009807808 */ /* 0x000fe40007000000 */
[----:B------:R-:W-:Y:S02]  /*5200*/  FSEL R139, R11, -INF , !P5 ;  /* 0xff8000000b8b7808 */ /* 0x000fe40006800000 */
[----:B--2---:R-:W-:Y:S02]  /*5210*/  FSEL R14, R13, -INF , !P3 ;  /* 0xff8000000d0e7808 */ /* 0x004fe40005800000 */
[----:B---3--:R-:W-:Y:S01]  /*5220*/  FSEL R15, R15, -INF , !P1 ;  /* 0xff8000000f0f7808 */ /* 0x008fe20004800000 */
        /* <DEDUP_REMOVED lines=46> */
.L_x_2663:
[----:B------:R-:W-:Y:S05]  /*5510*/  BSYNC B0 ;  /* 0x0000000000007941 */ /* 0x000fea0003800000 */
.L_x_2662:
[----:B------:R-:W0:Y:S02]  /*5520*/  LDGDEPBAR ;  /* 0x00000000000079af */ /* 0x000e240000000000 */
.L_x_2661:
        /* <DEDUP_REMOVED lines=101> */
[----:B------:R-:W-:Y:S01]  /*5b80*/  LDSM.16.MT88.4 R20, [R217+0xa800] ;  /* 0x00a80000d914783b */ /* 0x000fe20000004200 */
[----:B---3--:R-:W-:Y:S01]  /*5b90*/  F2FP.F16.F32.PACK_AB R124, R240, R239 ;  /* 0x000000eff07c723e */ /* 0x008fe200000000ff */
[----:B------:R1:W-:Y:S01]  /*5ba0*/  MUFU.EX2 R242, R9 ;  /* 0x0000000900f27308 */ /* 0x0003e20000000800 */
[C---:B------:R-:W-:Y:S06]  /*5bb0*/  HMMA.16816.F32 R56, R4.reuse, R32, RZ ;  /* 0x000000200438723c */ /* 0x040fec00000018ff */
[C---:B------:R-:W-:Y:S01]  /*5bc0*/  HMMA.16816.F32 R72, R4.reuse, R52, RZ ;  /* 0x000000340448723c */ /* 0x040fe200000018ff */
[----:B------:R3:W4:Y:S05]  /*5bd0*/  MUFU.EX2 R241, R8 ;  /* 0x0000000800f17308 */ /* 0x00072a0000000800 */
[C---:B------:R-:W-:Y:S01]  /*5be0*/  HMMA.16816.F32 R88, R4.reuse, R48, RZ ;  /* 0x000000300458723c */ /* 0x040fe200000018ff */
[----:B-1----:R-:W1:Y:S05]  /*5bf0*/  SHFL.BFLY PT, R9, R0, 0x1, 0x1f ;  /* 0x0c201f0000097f89 */ /* 0x002e6a00000e0000 */
[----:B------:R-:W-:Y:S01]  /*5c00*/  HMMA.16816.F32 R104, R4, R64, RZ ;  /* 0x000000400468723c */ /* 0x000fe200000018ff */
[----:B---3--:R-:W-:-:S05]  /*5c10*/  FFMA.FTZ R8, R29, UR17, -R3 ;  /* 0x000000111d087c23 */ /* 0x008fca0008010803 */
[C---:B--2---:R-:W-:Y:S01]  /*5c20*/  HMMA.16816.F32 R120, R4.reuse, R16, RZ ;  /* 0x000000100478723c */ /* 0x044fe200000018ff */
[----:B----4-:R-:W-:Y:S01]  /*5c30*/  F2FP.F16.F32.PACK_AB R126, R241, R242 ;  /* 0x000000f2f17e723e */ /* 0x010fe200000000ff */
        /* <DEDUP_REMOVED lines=18> */
[----:B------:R-:W-:Y:S01]  /*5d60*/  LDSM.16.MT88.4 R24, [R213+0xb800] ;  /* 0x00b80000d518783b */ /* 0x000fe20000004200 */
[----:B---3--:R-:W-:-:S03]  /*5d70*/  F2FP.F16.F32.PACK_AB R125, R236, R211 ;  /* 0x000000d3ec7d723e */ /* 0x008fc600000000ff */
[----:B------:R1:W-:Y:S01]  /*5d80*/  MUFU.EX2 R237, R8 ;  /* 0x0000000800ed7308 */ /* 0x0003e20000000800 */
[----:B------:R-:W-:Y:S01]  /*5d90*/  F2FP.F16.F32.PACK_AB R4, R207, R210 ;  /* 0x000000d2cf04723e */ /* 0x000fe200000000ff */
[----:B------:R-:W2:Y:S06]  /*5da0*/  LDSM.16.MT88.4 R12, [R218+0xa800] ;  /* 0x00a80000da0c783b */ /* 0x000eac0000004200 */
[----:B------:R3:W4:Y:S01]  /*5db0*/  MUFU.EX2 R238, R3 ;  /* 0x0000000300ee7308 */ /* 0x0007220000000800 */
[----:B-1----:R-:W-:-:S05]  /*5dc0*/  FMUL.FTZ R8, R135, UR17 ;  /* 0x0000001187087c20 */ /* 0x002fca0008410000 */
[----:B------:R-:W-:Y:S01]  /*5dd0*/  FSEL R0, R8, RZ, P1 ;  /* 0x000000ff08007208 */ /* 0x000fe20000800000 */
[----:B---3--:R-:W-:Y:S01]  /*5de0*/  FFMA.FTZ R3, R30, UR17, -R2 ;  /* 0x000000111e037c23 */ /* 0x008fe20008010802 */
[----:B----4-:R-:W-:-:S03]  /*5df0*/  F2FP.F16.F32.PACK_AB R127, R238, R237 ;  /* 0x000000edee7f723e */ /* 0x010fc600000000ff */
[----:B------:R1:W3:Y:S04]  /*5e00*/  MUFU.EX2 R209, R3 ;  /* 0x0000000300d17308 */ /* 0x0002e80000000800 */
[C---:B------:R-:W-:Y:S06]  /*5e10*/  HMMA.16816.F32 R144, R124.reuse, R156, R144 ;  /* 0x0000009c7c90723c */ /* 0x040fec0000001890 */
[C---:B------:R-:W-:Y:S06]  /*5e20*/  HMMA.16816.F32 R160, R124.reuse, R172, R160 ;  /* 0x000000ac7ca0723c */ /* 0x040fec00000018a0 */
[----:B--2---:R-:W-:Y:S01]  /*5e30*/  HMMA.16816.F32 R40, R124, R12, R40 ;  /* 0x0000000c7c28723c */ /* 0x004fe20000001828 */
[----:B-1----:R-:W-:Y:S01]  /*5e40*/  FFMA.FTZ R3, R92, UR17, -R0 ;  /* 0x000000115c037c23 */ /* 0x002fe20008010800 */
        /* <DEDUP_REMOVED lines=157> */
[C---:B------:R-:W-:Y:S02]  /*6820*/  ISETP.GE.AND P4, PT, R0.reuse, R235, PT ;  /* 0x000000eb0000720c */ /* 0x040fe40003f86270 */
[----:B------:R-:W-:Y:S01]  /*6830*/  @!PT LDS RZ, [RZ] ;  /* 0x00000000fffff984 */ /* 0x000fe20000000800 */
[----:B------:R-:W-:Y:S01]  /*6840*/  @!PT LDS RZ, [RZ] ;  /* 0x00000000fffff984 */ /* 0x000fe20000000800 */
[----:B------:R-:W-:Y:S01]  /*6850*/  @!PT LDS RZ, [RZ] ;  /* 0x00000000fffff984 */ /* 0x000fe20000000800 */
[----:B------:R2:W-:Y:S01]  /*6860*/  @!P2 LDGSTS.E.BYPASS.LTC128B.128 [R227+0xb800], desc[UR22][R4.64+0x80] ;  /* 0x0b80008004e3afae */ /* 0x0005e2000b901d56 */
[C---:B------:R-:W-:Y:S02]  /*6870*/  ISETP.GE.AND P1, PT, R0.reuse, R234, PT ;  /* 0x000000ea0000720c */ /* 0x040fe40003f26270 */
[C---:B------:R-:W-:Y:S01]  /*6880*/  ISETP.GE.AND P0, PT, R0.reuse, R233, PT ;  /* 0x000000e90000720c */ /* 0x040fe20003f06270 */
[----:B------:R-:W-:Y:S01]  /*6890*/  LDSM.16.M88.4 R28, [R212+0x8000] ;  /* 0x00800000d41c783b */ /* 0x000fe20000000200 */
[C---:B------:R-:W-:Y:S02]  /*68a0*/  ISETP.LT.OR P4, PT, R0.reuse, R231, P4 ;  /* 0x000000e70000720c */ /* 0x040fe40002781670 */
[C---:B------:R-:W-:Y:S01]  /*68b0*/  ISETP.LT.OR P1, PT, R0.reuse, R230, P1 ;  /* 0x000000e60000720c */ /* 0x040fe20000f21670 */
[----:B------:R-:W-:Y:S01]  /*68c0*/  LDSM.16.M88.4 R24, [R212+0x8800] ;  /* 0x00880000d418783b */ /* 0x000fe20000000200 */
[----:B------:R-:W-:-:S02]  /*68d0*/  ISETP.LT.OR P0, PT, R0, R229, P0 ;  /* 0x000000e50000720c */ /* 0x000fc40000701670 */
[----:B------:R-:W-:Y:S01]  /*68e0*/  ISETP.GE.AND P5, PT, R2, R235, PT ;  /* 0x000000eb0200720c */ /* 0x000fe20003fa6270 */
[----:B------:R-:W-:Y:S01]  /*68f0*/  LDSM.16.M88.4 R32, [R223] ;  /* 0x00000000df20783b */ /* 0x000fe20000000200 */
[----:B------:R-:W-:Y:S02]  /*6900*/  ISETP.GE.AND P6, PT, R0, R232, PT ;  /* 0x000000e80000720c */ /* 0x000fe40003fc6270 */
[----:B------:R-:W-:Y:S01]  /*6910*/  ISETP.LT.OR P5, PT, R2, R231, P5 ;  /* 0x000000e70200720c */ /* 0x000fe20002fa1670 */
        /* <DEDUP_REMOVED lines=13> */
[C---:B------:R-:W-:Y:S01]  /*69f0*/  HMMA.16816.F32 R192, R4.reuse, R30, RZ ;  /* 0x0000001e04c0723c */ /* 0x040fe200000018ff */
[----:B------:R-:W1:Y:S05]  /*6a00*/  LDSM.16.M88.4 R28, [R220+0x8000] ;  /* 0x00800000dc1c783b */ /* 0x000e6a0000000200 */
[----:B------:R-:W-:Y:S01]  /*6a10*/  HMMA.16816.F32 R184, R4, R26, RZ ;  /* 0x0000001a04b8723c */ /* 0x000fe200000018ff */
[----:B------:R-:W2:Y:S05]  /*6a20*/  LDSM.16.M88.4 R4, [R222] ;  /* 0x00000000de04783b */ /* 0x000eaa0000000200 */
[C---:B------:R-:W-:Y:S06]  /*6a30*/  HMMA.16816.F32 R200, R8.reuse, R24, RZ ;  /* 0x0000001808c8723c */ /* 0x040fec00000018ff */
[----:B------:R-:W-:Y:S01]  /*6a40*/  HMMA.16816.F32 R208, R8, R26, RZ ;  /* 0x0000001a08d0723c */ /* 0x000fe200000018ff */
[----:B------:R-:W-:Y:S04]  /*6a50*/  LDSM.16.M88.4 R8, [R221+0x2000] ;  /* 0x00200000dd08783b */ /* 0x000fe80000000200 */
[----:B------:R-:W4:Y:S01]  /*6a60*/  LDSM.16.M88.4 R24, [R219] ;  /* 0x00000000db18783b */ /* 0x000f220000000200 */
[C---:B------:R-:W-:Y:S06]  /*6a70*/  HMMA.16816.F32 R240, R12.reuse, R32, R196 ;  /* 0x000000200cf0723c */ /* 0x040fec00000018c4 */
[C---:B------:R-:W-:Y:S06]  /*6a80*/  HMMA.16816.F32 R236, R12.reuse, R140, R188 ;  /* 0x0000008c0cec723c */ /* 0x040fec00000018bc */
[C---:B------:R-:W-:Y:S06]  /*6a90*/  HMMA.16816.F32 R196, R12.reuse, R34, R192 ;  /* 0x000000220cc4723c */ /* 0x040fec00000018c0 */
[----:B------:R-:W-:Y:S01]  /*6aa0*/  HMMA.16816.F32 R184, R12, R142, R184 ;  /* 0x0000008e0cb8723c */ /* 0x000fe200000018b8 */
[----:B------:R-:W-:Y:S05]  /*6ab0*/  LDSM.16.M88.4 R12, [R221] ;  /* 0x00000000dd0c783b */ /* 0x000fea0000000200 */
[C---:B---3--:R-:W-:Y:S06]  /*6ac0*/  HMMA.16816.F32 R188, R20.reuse, R32, R204 ;  /* 0x0000002014bc723c */ /* 0x048fec00000018cc */
[C---:B------:R-:W-:Y:S01]  /*6ad0*/  HMMA.16816.F32 R32, R20.reuse, R34, R180 ;  /* 0x000000221420723c */ /* 0x040fe200000018b4 */
[----:B------:R-:W3:Y:S05]  /*6ae0*/  LDSM.16.M88.4 R180, [R219+0x800] ;  /* 0x00080000dbb4783b */ /* 0x000eea0000000200 */
[C---:B------:R-:W-:Y:S06]  /*6af0*/  HMMA.16816.F32 R200, R20.reuse, R140, R200 ;  /* 0x0000008c14c8723c */ /* 0x040fec00000018c8 */
[----:B------:R-:W-:Y:S06]  /*6b00*/  HMMA.16816.F32 R192, R20, R142, R208 ;  /* 0x0000008e14c0723c */ /* 0x000fec00000018d0 */
        /* <DEDUP_REMOVED lines=9> */
[C---:B------:R-:W-:Y:S06]  /*6ba0*/  HMMA.16816.F32 R200, R4.reuse, R176, R200 ;  /* 0x000000b004c8723c */ /* 0x040fec00000018c8 */
[----:B------:R-:W-:Y:S01]  /*6bb0*/  HMMA.16816.F32 R176, R4, R178, R192 ;  /* 0x000000b204b0723c */ /* 0x000fe200000018c0 */
[----:B------:R-:W1:Y:S05]  /*6bc0*/  LDSM.16.M88.4 R4, [R214+0x6000] ;  /* 0x00600000d604783b */ /* 0x000e6a0000000200 */
[C---:B----4-:R-:W-:Y:S06]  /*6bd0*/  HMMA.16816.F32 R192, R8.reuse, R24, R204 ;  /* 0x0000001808c0723c */ /* 0x050fec00000018cc */
[C---:B------:R-:W-:Y:S06]  /*6be0*/  HMMA.16816.F32 R204, R8.reuse, R26, R196 ;  /* 0x0000001a08cc723c */ /* 0x040fec00000018c4 */
[C---:B---3--:R-:W-:Y:S06]  /*6bf0*/  HMMA.16816.F32 R208, R8.reuse, R180, R208 ;  /* 0x000000b408d0723c */ /* 0x048fec00000018d0 */
[----:B------:R-:W-:Y:S01]  /*6c00*/  HMMA.16816.F32 R196, R8, R182, R16 ;  /* 0x000000b608c4723c */ /* 0x000fe20000001810 */
[----:B------:R-:W-:Y:S05]  /*6c10*/  LDSM.16.M88.4 R16, [R225] ;  /* 0x00000000e110783b */ /* 0x000fea0000000200 */
[C---:B------:R-:W-:Y:S06]  /*6c20*/  HMMA.16816.F32 R8, R12.reuse, R24, R140 ;  /* 0x000000180c08723c */ /* 0x040fec000000188c */
[----:B------:R-:W-:Y:S01]  /*6c30*/  HMMA.16816.F32 R188, R12, R26, R20 ;  /* 0x0000001a0cbc723c */ /* 0x000fe20000001814 */
[----:B------:R-:W2:Y:S04]  /*6c40*/  LDSM.16.M88.4 R24, [R216+0x4000] ;  /* 0x00400000d818783b */ /* 0x000ea80000000200 */
[----:B------:R-:W3:Y:S01]  /*6c50*/  LDSM.16.M88.4 R20, [R216+0x6000] ;  /* 0x00600000d814783b */ /* 0x000ee20000000200 */
[----:B-1----:R-:W-:Y:S06]  /*6c60*/  HMMA.16816.F32 R140, R4, R32, R192 ;  /* 0x00000020048c723c */ /* 0x002fec00000018c0 */
[----:B------:R-:W-:Y:S06]  /*6c70*/  HMMA.16816.F32 R240, R12, R180, R200 ;  /* 0x000000b40cf0723c */ /* 0x000fec00000018c8 */
[----:B------:R-:W-:Y:S06]  /*6c80*/  HMMA.16816.F32 R8, R28, R32, R8 ;  /* 0x000000201c08723c */ /* 0x000fec0000001808 */
[----:B------:R-:W-:Y:S01]  /*6c90*/  HMMA.16816.F32 R236, R12, R182, R176 ;  /* 0x000000b60cec723c */ /* 0x000fe200000018b0 */
[----:B------:R-:W-:Y:S04]  /*6ca0*/  LDSM.16.M88.4 R176, [R220+0x9000] ;  /* 0x00900000dcb0783b */ /* 0x000fe80000000200 */
[----:B------:R-:W1:Y:S01]  /*6cb0*/  LDSM.16.M88.4 R12, [R222+0x4000] ;  /* 0x00400000de0c783b */ /* 0x000e620000000200 */
[C---:B------:R-:W-:Y:S06]  /*6cc0*/  HMMA.16816.F32 R192, R4.reuse, R34, R204 ;  /* 0x0000002204c0723c */ /* 0x040fec00000018cc */
[C---:B------:R-:W-:Y:S06]  /*6cd0*/  HMMA.16816.F32 R208, R4.reuse, R184, R208 ;  /* 0x000000b804d0723c */ /* 0x040fec00000018d0 */
[----:B------:R-:W-:Y:S01]  /*6ce0*/  HMMA.16816.F32 R244, R4, R186, R196 ;  /* 0x000000ba04f4723c */ /* 0x000fe200000018c4 */
[----:B------:R-:W4:Y:S05]  /*6cf0*/  LDSM.16.M88.4 R4, [R222+0x6000] ;  /* 0x00600000de04783b */ /* 0x000f2a0000000200 */
[----:B------:R-:W-:Y:S01]  /*6d00*/  HMMA.16816.F32 R180, R28, R34, R188 ;  /* 0x000000221cb4723c */ /* 0x000fe200000018bc */
[----:B------:R-:W-:Y:S05]  /*6d10*/  LDSM.16.M88.4 R32, [R219+0x1000] ;  /* 0x00100000db20783b */ /* 0x000fea0000000200 */
[-C--:B--2---:R-:W-:Y:S01]  /*6d20*/  HMMA.16816.F32 R188, R24, R16.reuse, R8 ;  /* 0x0000001018bc723c */ /* 0x084fe20000001808 */
[----:B------:R-:W2:Y:S05]  /*6d30*/  LDSM.16.M88.4 R8, [R221+0x4000] ;  /* 0x00400000dd08783b */ /* 0x000eaa0000000200 */
[C---:B---3--:R-:W-:Y:S06]  /*6d40*/  HMMA.16816.F32 R140, R20.reuse, R16, R140 ;  /* 0x00000010148c723c */ /* 0x048fec000000188c */
[-C--:B------:R-:W-:Y:S06]  /*6d50*/  HMMA.16816.F32 R200, R20, R18.reuse, R192 ;  /* 0x0000001214c8723c */ /* 0x080fec00000018c0 */
[----:B------:R-:W-:Y:S01]  /*6d60*/  HMMA.16816.F32 R196, R24, R18, R180 ;  /* 0x0000001218c4723c */ /* 0x000fe200000018b4 */
[----:B------:R-:W3:Y:S05]  /*6d70*/  LDSM.16.M88.4 R16, [R221+0x6000] ;  /* 0x00600000dd10783b */ /* 0x000eea0000000200 */
[-C--:B-1----:R-:W-:Y:S06]  /*6d80*/  HMMA.16816.F32 R188, R12, R176.reuse, R188 ;  /* 0x000000b00cbc723c */ /* 0x082fec00000018bc */
[----:B----4-:R-:W-:Y:S01]  /*6d90*/  HMMA.16816.F32 R180, R4, R176, R140 ;  /* 0x000000b004b4723c */ /* 0x010fe2000000188c */
[----:B------:R-:W1:Y:S05]  /*6da0*/  LDSM.16.M88.4 R140, [R224] ;  /* 0x00000000e08c783b */ /* 0x000e6a0000000200 */
[----:B------:R-:W-:-:S12]  /*6db0*/  HMMA.16816.F32 R204, R28, R186, R236 ;  /* 0x000000ba1ccc723c */ /* 0x000fd800000018ec */
[----:B--2---:R-:W-:Y:S06]  /*6dc0*/  HMMA.16816.F32 R192, R8, R32, R188 ;  /* 0x0000002008c0723c */ /* 0x004fec00000018bc */
[----:B------:R-:W-:Y:S01]  /*6dd0*/  HMMA.16816.F32 R188, R28, R184, R240 ;  /* 0x000000b81cbc723c */ /* 0x000fe200000018f0 */
[----:B------:R-:W2:Y:S05]  /*6de0*/  LDSM.16.M88.4 R28, [R220+0x9800] ;  /* 0x00980000dc1c783b */ /* 0x000eaa0000000200 */
[----:B---3--:R-:W-:Y:S06]  /*6df0*/  HMMA.16816.F32 R184, R16, R32, R180 ;  /* 0x0000002010b8723c */ /* 0x008fec00000018b4 */
[-C--:B------:R-:W-:Y:S06]  /*6e00*/  HMMA.16816.F32 R180, R12, R178.reuse, R196 ;  /* 0x000000b20cb4723c */ /* 0x080fec00000018c4 */
[----:B------:R-:W-:Y:S01]  /*6e10*/  HMMA.16816.F32 R176, R4, R178, R200 ;  /* 0x000000b204b0723c */ /* 0x000fe200000018c8 */
[----:B------:R-:W-:Y:S01]  /*6e20*/  FMUL.FTZ R192, R192, UR32 ;  /* 0x00000020c0c07c20 */ /* 0x000fe20008410000 */
[----:B------:R-:W-:Y:S01]  /*6e30*/  FMUL.FTZ R193, R193, UR32 ;  /* 0x00000020c1c17c20 */ /* 0x000fe20008410000 */
[----:B------:R-:W-:Y:S01]  /*6e40*/  FMUL.FTZ R194, R194, UR32 ;  /* 0x00000020c2c27c20 */ /* 0x000fe20008410000 */
[----:B------:R-:W-:Y:S01]  /*6e50*/  FMUL.FTZ R195, R195, UR32 ;  /* 0x00000020c3c37c20 */ /* 0x000fe20008410000 */
[----:B------:R-:W-:Y:S01]  /*6e60*/  MUFU.TANH R139, R192 ;  /* 0x000000c0008b7308 */ /* 0x000fe20000002400 */
[-C--:B-1----:R-:W-:Y:S06]  /*6e70*/  HMMA.16816.F32 R188, R24, R140.reuse, R188 ;  /* 0x0000008c18bc723c */ /* 0x082fec00000018bc */
[----:B------:R-:W-:Y:S01]  /*6e80*/  HMMA.16816.F32 R200, R20, R140, R208 ;  /* 0x0000008c14c8723c */ /* 0x000fe200000018d0 */
[----:B------:R-:W-:Y:S01]  /*6e90*/  MUFU.TANH R236, R193 ;  /* 0x000000c100ec7308 */ /* 0x000fe20000002400 */
[----:B------:R-:W-:Y:S01]  /*6ea0*/  FMUL.FTZ R184, R184, UR32 ;  /* 0x00000020b8b87c20 */ /* 0x000fe20008410000 */
[----:B------:R-:W-:Y:S01]  /*6eb0*/  FMUL.FTZ R185, R185, UR32 ;  /* 0x00000020b9b97c20 */ /* 0x000fe20008410000 */
[----:B------:R-:W-:Y:S01]  /*6ec0*/  FMUL.FTZ R186, R186, UR32 ;  /* 0x00000020baba7c20 */ /* 0x000fe20008410000 */
[----:B------:R-:W-:Y:S01]  /*6ed0*/  FMUL.FTZ R187, R187, UR32 ;  /* 0x00000020bbbb7c20 */ /* 0x000fe20008410000 */
[----:B------:R-:W-:Y:S03]  /*6ee0*/  HMMA.16816.F32 R24, R24, R142, R204 ;  /* 0x0000008e1818723c */ /* 0x000fe600000018cc */
[----:B------:R-:W1:Y:S03]  /*6ef0*/  MUFU.TANH R3, R194 ;  /* 0x000000c200037308 */ /* 0x000e660000002400 */
[----:B------:R-:W-:Y:S05]  /*6f00*/  HMMA.16816.F32 R196, R16, R34, R176 ;  /* 0x0000002210c4723c */ /* 0x000fea00000018b0 */
[----:B------:R3:W-:Y:S01]  /*6f10*/  MUFU.TANH R138, R195 ;  /* 0x000000c3008a7308 */ /* 0x0007e20000002400 */
[C---:B--2---:R-:W-:Y:S07]  /*6f20*/  HMMA.16816.F32 R176, R12.reuse, R28, R188 ;  /* 0x0000001c0cb0723c */ /* 0x044fee00000018bc */
[----:B------:R-:W-:Y:S05]  /*6f30*/  MUFU.TANH R184, R184 ;  /* 0x000000b800b87308 */ /* 0x000fea0000002400 */
[----:B------:R-:W-:Y:S03]  /*6f40*/  HMMA.16816.F32 R12, R12, R30, R24 ;  /* 0x0000001e0c0c723c */ /* 0x000fe60000001818 */
[----:B------:R-:W2:Y:S03]  /*6f50*/  MUFU.TANH R185, R185 ;  /* 0x000000b900b97308 */ /* 0x000ea60000002400 */
[----:B---3--:R-:W-:Y:S01]  /*6f60*/  HMMA.16816.F32 R192, R8, R34, R180 ;  /* 0x0000002208c0723c */ /* 0x008fe200000018b4 */
[----:B------:R-:W3:Y:S01]  /*6f70*/  LDSM.16.M88.4 R32, [R219+0x1800] ;  /* 0x00180000db20783b */ /* 0x000ee20000000200 */
[----:B------:R-:W-:Y:S01]  /*6f80*/  FMUL.FTZ R196, R196, UR32 ;  /* 0x00000020c4c47c20 */ /* 0x000fe20008410000 */
[----:B-1----:R-:W-:Y:S01]  /*6f90*/  FSEL R27, R3, -INF , !P1 ;  /* 0xff800000031b7808 */ /* 0x002fe20004800000 */
[----:B------:R-:W-:Y:S01]  /*6fa0*/  FMUL.FTZ R198, R198, UR32 ;  /* 0x00000020c6c67c20 */ /* 0x000fe20008410000 */
[----:B------:R-:W-:Y:S01]  /*6fb0*/  MUFU.TANH R186, R186 ;  /* 0x000000ba00ba7308 */ /* 0x000fe20000002400 */
[----:B------:R-:W-:Y:S01]  /*6fc0*/  HMMA.16816.F32 R180, R20, R142, R244 ;  /* 0x0000008e14b4723c */ /* 0x000fe200000018f4 */
[----:B------:R-:W-:Y:S01]  /*6fd0*/  ISETP.GE.AND P1, PT, R2, R233, PT ;  /* 0x000000e90200720c */ /* 0x000fe20003f26270 */
[----:B------:R-:W-:Y:S01]  /*6fe0*/  FMUL.FTZ R199, R199, UR32 ;  /* 0x00000020c7c77c20 */ /* 0x000fe20008410000 */
[----:B------:R-:W-:Y:S01]  /*6ff0*/  FMUL.FTZ R197, R197, UR32 ;  /* 0x00000020c5c57c20 */ /* 0x000fe20008410000 */
[----:B------:R-:W-:-:S04]  /*7000*/  DEPBAR.LE SB0, 0x0 ;  /* 0x000080000000791a */ /* 0x000fc80000000000 */
[----:B------:R-:W-:Y:S01]  /*7010*/  HMMA.16816.F32 R20, R4, R28, R200 ;  /* 0x0000001c0414723c */ /* 0x000fe200000018c8 */
[----:B------:R-:W1:Y:S01]  /*7020*/  MUFU.TANH R187, R187 ;  /* 0x000000bb00bb7308 */ /* 0x000e620000002400 */
[----:B------:R-:W-:-:S05]  /*7030*/  ISETP.LT.OR P1, PT, R2, R229, P1 ;  /* 0x000000e50200720c */ /* 0x000fca0000f21670 */
[----:B--2---:R-:W-:Y:S02]  /*7040*/  FSEL R29, R185, -INF , !P1 ;  /* 0xff800000b91d7808 */ /* 0x004fe40004800000 */
[----:B------:R-:W-:Y:S01]  /*7050*/  MUFU.TANH R196, R196 ;  /* 0x000000c400c47308 */ /* 0x000fe20000002400 */
[----:B------:R-:W-:Y:S01]  /*7060*/  FMUL.FTZ R192, R192, UR32 ;  /* 0x00000020c0c07c20 */ /* 0x000fe20008410000 */
[----:B------:R-:W-:Y:S01]  /*7070*/  FMUL.FTZ R194, R194, UR32 ;  /* 0x00000020c2c27c20 */ /* 0x000fe20008410000 */
[----:B------:R-:W-:Y:S01]  /*7080*/  FMUL.FTZ R193, R193, UR32 ;  /* 0x00000020c1c17c20 */ /* 0x000fe20008410000 */
[----:B------:R-:W-:-:S03]  /*7090*/  FMUL.FTZ R195, R195, UR32 ;  /* 0x00000020c3c37c20 */ /* 0x000fc60008410000 */
[----:B------:R-:W-:Y:S01]  /*70a0*/  HMMA.16816.F32 R180, R4, R30, R180 ;  /* 0x0000001e04b4723c */ /* 0x000fe200000018b4 */
[----:B------:R-:W2:Y:S06]  /*70b0*/  MUFU.TANH R192, R192 ;  /* 0x000000c000c07308 */ /* 0x000eac0000002400 */
[----:B------:R-:W-:Y:S02]  /*70c0*/  FSEL R30, R184, -INF , !P0 ;  /* 0xff800000b81e7808 */ /* 0x000fe40004000000 */
[C---:B------:R-:W-:Y:S01]  /*70d0*/  ISETP.GE.AND P0, PT, R2.reuse, R232, PT ;  /* 0x000000e80200720c */ /* 0x040fe20003f06270 */
[----:B------:R-:W4:Y:S01]  /*70e0*/  MUFU.TANH R194, R194 ;  /* 0x000000c200c27308 */ /* 0x000f220000002400 */
[----:B---3--:R-:W-:Y:S02]  /*70f0*/  HMMA.16816.F32 R140, R8, R32, R176 ;  /* 0x00000020088c723c */ /* 0x008fe400000018b0 */
[----:B------:R-:W-:-:S04]  /*7100*/  ISETP.LT.OR P0, PT, R2, R228, P0 ;  /* 0x000000e40200720c */ /* 0x000fc80000701670 */
[----:B------:R-:W-:Y:S01]  /*7110*/  HMMA.16816.F32 R4, R16, R32, R20 ;  /* 0x000000201004723c */ /* 0x000fe20000001814 */
[----:B------:R-:W-:Y:S01]  /*7120*/  MUFU.TANH R193, R193 ;  /* 0x000000c100c17308 */ /* 0x000fe20000002400 */
[----:B-1----:R-:W-:-:S05]  /*7130*/  FSEL R28, R187, -INF , !P0 ;  /* 0xff800000bb1c7808 */ /* 0x002fca0004000000 */
[----:B------:R-:W-:Y:S02]  /*7140*/  FSEL R22, R139, -INF , !P4 ;  /* 0xff8000008b167808 */ /* 0x000fe40006000000 */
[----:B------:R-:W-:Y:S01]  /*7150*/  ISETP.GE.AND P4, PT, R2, R234, PT ;  /* 0x000000ea0200720c */ /* 0x000fe20003f86270 */
[----:B------:R-:W-:Y:S01]  /*7160*/  MUFU.TANH R195, R195 ;  /* 0x000000c300c37308 */ /* 0x000fe20000002400 */
[----:B------:R-:W-:Y:S02]  /*7170*/  FSEL R21, R186, -INF , !P6 ;  /* 0xff800000ba157808 */ /* 0x000fe40007000000 */
[----:B------:R-:W-:Y:S01]  /*7180*/  ISETP.LT.OR P4, PT, R2, R230, P4 ;  /* 0x000000e60200720c */ /* 0x000fe20002781670 */
[----:B------:R-:W-:Y:S01]  /*7190*/  VIADD R2, R0, 0x8 ;  /* 0x0000000800027836 */ /* 0x000fe20000000000 */
[----:B------:R-:W-:Y:S02]  /*71a0*/  FSEL R23, R236, -INF , !P5 ;  /* 0xff800000ec177808 */ /* 0x000fe40006800000 */
[----:B------:R-:W-:Y:S01]  /*71b0*/  FSEL R26, R138, -INF , !P4 ;  /* 0xff8000008a1a7808 */ /* 0x000fe20006000000 */
[----:B------:R-:W-:Y:S01]  /*71c0*/  FMUL.FTZ R140, R140, UR32 ;  /* 0x000000208c8c7c20 */ /* 0x000fe20008410000 */
[----:B------:R-:W-:Y:S01]  /*71d0*/  FMUL.FTZ R141, R141, UR32 ;  /* 0x000000208d8d7c20 */ /* 0x000fe20008410000 */
[----:B------:R-:W-:Y:S01]  /*71e0*/  FMUL.FTZ R142, R142, UR32 ;  /* 0x000000208e8e7c20 */ /* 0x000fe20008410000 */
[----:B------:R-:W-:Y:S01]  /*71f0*/  FMUL.FTZ R3, R143, UR32 ;  /* 0x000000208f037c20 */ /* 0x000fe20008410000 */
[----:B------:R-:W-:Y:S01]  /*7200*/  MUFU.TANH R132, R140 ;  /* 0x0000008c00847308 */ /* 0x000fe20000002400 */
[----:B------:R-:W-:Y:S01]  /*7210*/  ISETP.GE.AND P6, PT, R2, R235, PT ;  /* 0x000000eb0200720c */ /* 0x000fe20003fc6270 */
[----:B------:R-:W-:Y:S01]  /*7220*/  FMUL.FTZ R4, R4, UR32 ;  /* 0x0000002004047c20 */ /* 0x000fe20008410000 */
[C---:B------:R-:W-:Y:S01]  /*7230*/  ISETP.GE.AND P5, PT, R2.reuse, R234, PT ;  /* 0x000000ea0200720c */ /* 0x040fe20003fa6270 */
[----:B------:R-:W-:Y:S01]  /*7240*/  FMUL.FTZ R7, R7, UR32 ;  /* 0x0000002007077c20 */ /* 0x000fe20008410000 */
[C---:B------:R-:W-:Y:S01]  /*7250*/  ISETP.GE.AND P4, PT, R2.reuse, R233, PT ;  /* 0x000000e90200720c */ /* 0x040fe20003f86270 */
[----:B------:R-:W-:Y:S01]  /*7260*/  FMUL.FTZ R5, R5, UR32 ;  /* 0x0000002005057c20 */ /* 0x000fe20008410000 */
[C---:B------:R-:W-:Y:S01]  /*7270*/  ISETP.GE.AND P1, PT, R2.reuse, R232, PT ;  /* 0x000000e80200720c */ /* 0x040fe20003f26270 */
[----:B------:R-:W-:Y:S01]  /*7280*/  MUFU.TANH R133, R141 ;  /* 0x0000008d00857308 */ /* 0x000fe20000002400 */
[----:B------:R-:W-:Y:S01]  /*7290*/  ISETP.LT.OR P6, PT, R2, R231, P6 ;  /* 0x000000e70200720c */ /* 0x000fe200037c1670 */
[----:B------:R-:W-:Y:S01]  /*72a0*/  FMUL.FTZ R6, R6, UR32 ;  /* 0x0000002006067c20 */ /* 0x000fe20008410000 */
[----:B------:R-:W-:-:S02]  /*72b0*/  ISETP.LT.OR P5, PT, R2, R230, P5 ;  /* 0x000000e60200720c */ /* 0x000fc40002fa1670 */
[C---:B------:R-:W-:Y:S02]  /*72c0*/  ISETP.LT.OR P4, PT, R2.reuse, R229, P4 ;  /* 0x000000e50200720c */ /* 0x040fe40002781670 */
[----:B------:R-:W-:Y:S01]  /*72d0*/  ISETP.LT.OR P1, PT, R2, R228, P1 ;  /* 0x000000e40200720c */ /* 0x000fe20000f21670 */
[----:B------:R1:W-:Y:S01]  /*72e0*/  MUFU.TANH R31, R142 ;  /* 0x0000008e001f7308 */ /* 0x0003e20000002400 */
[----:B------:R-:W-:Y:S01]  /*72f0*/  VIADD R2, R0, 0x9 ;  /* 0x0000000900027836 */ /* 0x000fe20000000000 */
[----:B--2---:R-:W-:Y:S02]  /*7300*/  FSEL R20, R192, -INF , !P6 ;  /* 0xff800000c0147808 */ /* 0x004fe40007000000 */
[----:B----4-:R-:W-:Y:S02]  /*7310*/  FSEL R24, R194, -INF , !P5 ;  /* 0xff800000c2187808 */ /* 0x010fe40006800000 */
[----:B------:R-:W-:Y:S02]  /*7320*/  FSEL R25, R196, -INF , !P4 ;  /* 0xff800000c4197808 */ /* 0x000fe40006000000 */
[----:B------:R-:W2:Y:S01]  /*7330*/  MUFU.TANH R198, R198 ;  /* 0x000000c600c67308 */ /* 0x000ea20000002400 */
[----:B------:R-:W-:-:S02]  /*7340*/  ISETP.GE.AND P0, PT, R2, R235, PT ;  /* 0x000000eb0200720c */ /* 0x000fc40003f06270 */
[C---:B------:R-:W-:Y:S02]  /*7350*/  ISETP.GE.AND P6, PT, R2.reuse, R234, PT ;  /* 0x000000ea0200720c */ /* 0x040fe40003fc6270 */
[C---:B------:R-:W-:Y:S02]  /*7360*/  ISETP.GE.AND P5, PT, R2.reuse, R233, PT ;  /* 0x000000e90200720c */ /* 0x040fe40003fa6270 */
[C---:B------:R-:W-:Y:S01]  /*7370*/  ISETP.GE.AND P4, PT, R2.reuse, R232, PT ;  /* 0x000000e80200720c */ /* 0x040fe20003f86270 */
[----:B------:R-:W3:Y:S01]  /*7380*/  MUFU.TANH R199, R199 ;  /* 0x000000c700c77308 */ /* 0x000ee20000002400 */
[-C--:B-1----:R-:W-:Y:S01]  /*7390*/  HMMA.16816.F32 R140, R8, R34.reuse, R12 ;  /* 0x00000022088c723c */ /* 0x082fe2000000180c */
[C---:B------:R-:W-:Y:S02]  /*73a0*/  ISETP.LT.OR P0, PT, R2.reuse, R231, P0 ;  /* 0x000000e70200720c */ /* 0x040fe40000701670 */
[C---:B------:R-:W-:Y:S02]  /*73b0*/  ISETP.LT.OR P6, PT, R2.reuse, R230, P6 ;  /* 0x000000e60200720c */ /* 0x040fe400037c1670 */
[C---:B------:R-:W-:Y:S01]  /*73c0*/  ISETP.LT.OR P5, PT, R2.reuse, R229, P5 ;  /* 0x000000e50200720c */ /* 0x040fe20002fa1670 */
[----:B------:R-:W-:Y:S01]  /*73d0*/  HMMA.16816.F32 R32, R16, R34, R180 ;  /* 0x000000221020723c */ /* 0x000fe200000018b4 */
[----:B------:R1:W-:Y:S01]  /*73e0*/  MUFU.TANH R8, R4 ;  /* 0x0000000400087308 */ /* 0x0003e20000002400 */
[----:B------:R-:W-:Y:S01]  /*73f0*/  ISETP.LT.OR P4, PT, R2, R228, P4 ;  /* 0x000000e40200720c */ /* 0x000fe20002781670 */
[----:B------:R-:W-:Y:S01]  /*7400*/  VIADD R2, R0, 0x10 ;  /* 0x0000001000027836 */ /* 0x000fe20000000000 */
[----:B--2---:R-:W-:-:S02]  /*7410*/  FSEL R15, R198, -INF , !P1 ;  /* 0xff800000c60f7808 */ /* 0x004fc40004800000 */
[----:B------:R-:W-:Y:S02]  /*7420*/  FSEL R11, R193, -INF , !P0 ;  /* 0xff800000c10b7808 */ /* 0x000fe40004000000 */
[----:B------:R-:W-:Y:S01]  /*7430*/  FSEL R14, R195, -INF , !P6 ;  /* 0xff800000c30e7808 */ /* 0x000fe20007000000 */
[----:B------:R-:W2:Y:S01]  /*7440*/  MUFU.TANH R197, R197 ;  /* 0x000000c500c57308 */ /* 0x000ea20000002400 */
[C---:B------:R-:W-:Y:S02]  /*7450*/  ISETP.GE.AND P1, PT, R2.reuse, R235, PT ;  /* 0x000000eb0200720c */ /* 0x040fe40003f26270 */
[C---:B------:R-:W-:Y:S02]  /*7460*/  ISETP.GE.AND P0, PT, R2.reuse, R234, PT ;  /* 0x000000ea0200720c */ /* 0x040fe40003f06270 */
[C---:B------:R-:W-:Y:S02]  /*7470*/  ISETP.GE.AND P6, PT, R2.reuse, R233, PT ;  /* 0x000000e90200720c */ /* 0x040fe40003fc6270 */
[----:B------:R-:W-:Y:S01]  /*7480*/  ISETP.LT.OR P1, PT, R2, R231, P1 ;  /* 0x000000e70200720c */ /* 0x000fe20000f21670 */
[----:B------:R4:W5:Y:S01]  /*7490*/  MUFU.TANH R10, R3 ;  /* 0x00000003000a7308 */ /* 0x0009620000002400 */
[----:B------:R-:W-:Y:S01]  /*74a0*/  FMUL.FTZ R140, R140, UR32 ;  /* 0x000000208c8c7c20 */ /* 0x000fe20008410000 */
[C---:B------:R-:W-:Y:S01]  /*74b0*/  ISETP.LT.OR P0, PT, R2.reuse, R230, P0 ;  /* 0x000000e60200720c */ /* 0x040fe20000701670 */
[----:B------:R-:W-:Y:S01]  /*74c0*/  FMUL.FTZ R141, R141, UR32 ;  /* 0x000000208d8d7c20 */ /* 0x000fe20008410000 */
[----:B------:R-:W-:Y:S01]  /*74d0*/  ISETP.LT.OR P6, PT, R2, R229, P6 ;  /* 0x000000e50200720c */ /* 0x000fe200037c1670 */
[----:B-1----:R-:W-:Y:S01]  /*74e0*/  FMUL.FTZ R4, R142, UR32 ;  /* 0x000000208e047c20 */ /* 0x002fe20008410000 */
[----:B---3--:R-:W-:Y:S01]  /*74f0*/  FSEL R13, R199, -INF , !P4 ;  /* 0xff800000c70d7808 */ /* 0x008fe20006000000 */
[----:B------:R-:W-:Y:S01]  /*7500*/  FMUL.FTZ R32, R32, UR32 ;  /* 0x0000002020207c20 */ /* 0x000fe20008410000 */
[----:B------:R-:W-:Y:S01]  /*7510*/  MUFU.TANH R177, R7 ;  /* 0x0000000700b17308 */ /* 0x000fe20000002400 */
[----:B------:R-:W-:Y:S01]  /*7520*/  FSEL R182, R132, -INF , !P1 ;  /* 0xff80000084b67808 */ /* 0x000fe20004800000 */
[----:B------:R-:W-:Y:S01]  /*7530*/  FMUL.FTZ R33, R33, UR32 ;  /* 0x0000002021217c20 */ /* 0x000fe20008410000 */
[----:B------:R-:W-:-:S02]  /*7540*/  FSEL R190, R31, -INF , !P0 ;  /* 0xff8000001fbe7808 */ /* 0x000fc40004000000 */
[----:B--2---:R-:W-:Y:S01]  /*7550*/  FSEL R16, R197, -INF , !P5 ;  /* 0xff800000c5107808 */ /* 0x004fe20006800000 */
[----:B------:R-:W-:Y:S01]  /*7560*/  BAR.SYNC.DEFER_BLOCKING 0x0 ;  /* 0x0000000000007b1d */ /* 0x000fe20000010000 */
[----:B------:R-:W-:Y:S01]  /*7570*/  ISETP.GE.AND P5, PT, R2, R232, PT ;  /* 0x000000e80200720c */ /* 0x000fe20003fa6270 */
[----:B----4-:R-:W-:-:S03]  /*7580*/  VIADD R3, R0, 0x11 ;  /* 0x0000001100037836 */ /* 0x010fc60000000000 */
[----:B------:R-:W-:Y:S01]  /*7590*/  ISETP.LT.OR P5, PT, R2, R228, P5 ;  /* 0x000000e40200720c */ /* 0x000fe20002fa1670 */
[----:B------:R1:W2:Y:S01]  /*75a0*/  MUFU.TANH R9, R5 ;  /* 0x0000000500097308 */ /* 0x0002a20000002400 */
[C---:B------:R-:W-:Y:S01]  /*75b0*/  VIADD R2, R0.reuse, 0x18 ;  /* 0x0000001800027836 */ /* 0x040fe20000000000 */
[C---:B------:R-:W-:Y:S01]  /*75c0*/  ISETP.GE.AND P4, PT, R3.reuse, R235, PT ;  /* 0x000000eb0300720c */ /* 0x040fe20003f86270 */
[----:B------:R-:W-:Y:S01]  /*75d0*/  VIADD R0, R0, 0x19 ;  /* 0x0000001900007836 */ /* 0x000fe20000000000 */
[C---:B------:R-:W-:Y:S02]  /*75e0*/  ISETP.GE.AND P1, PT, R3.reuse, R234, PT ;  /* 0x000000ea0300720c */ /* 0x040fe40003f26270 */
[C---:B------:R-:W-:Y:S02]  /*75f0*/  ISETP.GE.AND P0, PT, R3.reuse, R233, PT ;  /* 0x000000e90300720c */ /* 0x040fe40003f06270 */
[----:B------:R-:W3:Y:S01]  /*7600*/  MUFU.TANH R176, R6 ;  /* 0x0000000600b07308 */ /* 0x000ee20000002400 */
[----:B------:R-:W-:-:S02]  /*7610*/  ISETP.LT.OR P4, PT, R3, R231, P4 ;  /* 0x000000e70300720c */ /* 0x000fc40002781670 */
[C---:B------:R-:W-:Y:S02]  /*7620*/  ISETP.LT.OR P1, PT, R3.reuse, R230, P1 ;  /* 0x000000e60300720c */ /* 0x040fe40000f21670 */
[----:B------:R-:W-:Y:S02]  /*7630*/  ISETP.LT.OR P0, PT, R3, R229, P0 ;  /* 0x000000e50300720c */ /* 0x000fe40000701670 */
[----:B------:R-:W-:Y:S01]  /*7640*/  FSEL R183, R133, -INF , !P4 ;  /* 0xff80000085b77808 */ /* 0x000fe20006000000 */
[----:B------:R4:W4:Y:S01]  /*7650*/  MUFU.TANH R7, R140 ;  /* 0x0000008c00077308 */ /* 0x0009220000002400 */
[----:B-----5:R-:W-:Y:S01]  /*7660*/  FSEL R191, R10, -INF , !P1 ;  /* 0xff8000000abf7808 */ /* 0x020fe20004800000 */
[----:B-1----:R-:W-:Y:S01]  /*7670*/  FMUL.FTZ R5, R143, UR32 ;  /* 0x000000208f057c20 */ /* 0x002fe20008410000 */
[----:B--2---:R-:W-:Y:S02]  /*7680*/  FSEL R142, R9, -INF , !P0 ;  /* 0xff800000098e7808 */ /* 0x004fe40004000000 */
[----:B------:R-:W-:-:S02]  /*7690*/  ISETP.GE.AND P4, PT, R2, R234, PT ;  /* 0x000000ea0200720c */ /* 0x000fc40003f86270 */
[----:B------:R-:W-:Y:S01]  /*76a0*/  ISETP.GE.AND P1, PT, R2, R233, PT ;  /* 0x000000e90200720c */ /* 0x000fe20003f26270 */
[----:B------:R-:W-:Y:S01]  /*76b0*/  MUFU.TANH R6, R141 ;  /* 0x0000008d00067308 */ /* 0x000fe20000002400 */
[----:B---3--:R-:W-:Y:S02]  /*76c0*/  FSEL R176, R176, -INF , !P5 ;  /* 0xff800000b0b07808 */ /* 0x008fe40006800000 */
[C---:B------:R-:W-:Y:S02]  /*76d0*/  ISETP.GE.AND P5, PT, R2.reuse, R235, PT ;  /* 0x000000eb0200720c */ /* 0x040fe40003fa6270 */
[C---:B------:R-:W-:Y:S02]  /*76e0*/  ISETP.GE.AND P0, PT, R2.reuse, R232, PT ;  /* 0x000000e80200720c */ /* 0x040fe40003f06270 */
[----:B------:R-:W-:Y:S01]  /*76f0*/  ISETP.LT.OR P5, PT, R2, R231, P5 ;  /* 0x000000e70200720c */ /* 0x000fe20002fa1670 */
[----:B------:R-:W1:Y:S01]  /*7700*/  MUFU.TANH R4, R4 ;  /* 0x0000000400047308 */ /* 0x000e620000002400 */
[----:B----4-:R-:W-:-:S02]  /*7710*/  FSEL R140, R8, -INF , !P6 ;  /* 0xff800000088c7808 */ /* 0x010fc40007000000 */
[C---:B------:R-:W-:Y:S02]  /*7720*/  ISETP.GE.AND P6, PT, R3.reuse, R232, PT ;  /* 0x000000e80300720c */ /* 0x040fe40003fc6270 */
[----:B------:R-:W-:Y:S02]  /*7730*/  ISETP.LT.OR P4, PT, R2, R230, P4 ;  /* 0x000000e60200720c */ /* 0x000fe40002781670 */
[-C--:B------:R-:W-:Y:S01]  /*7740*/  ISETP.LT.OR P6, PT, R3, R228.reuse, P6 ;  /* 0x000000e40300720c */ /* 0x080fe200037c1670 */
[----:B------:R-:W-:Y:S01]  /*7750*/  FMUL.FTZ R3, R34, UR32 ;  /* 0x0000002022037c20 */ /* 0x000fe20008410000 */
[----:B------:R-:W2:Y:S01]  /*7760*/  MUFU.TANH R141, R32 ;  /* 0x00000020008d7308 */ /* 0x000ea20000002400 */
[C---:B------:R-:W-:Y:S02]  /*7770*/  ISETP.LT.OR P1, PT, R2.reuse, R229, P1 ;  /* 0x000000e50200720c */ /* 0x040fe40000f21670 */
[----:B------:R-:W-:Y:S01]  /*7780*/  ISETP.LT.OR P0, PT, R2, R228, P0 ;  /* 0x000000e40200720c */ /* 0x000fe20000701670 */
[----:B------:R-:W-:Y:S01]  /*7790*/  FMUL.FTZ R2, R35, UR32 ;  /* 0x0000002023027c20 */ /* 0x000fe20008410000 */
[----:B------:R-:W-:-:S02]  /*77a0*/  FSEL R177, R177, -INF , !P6 ;  /* 0xff800000b1b17808 */ /* 0x000fc40007000000 */
[----:B------:R-:W-:Y:S01]  /*77b0*/  FSEL R181, R7, -INF , !P5 ;  /* 0xff80000007b57808 */ /* 0x000fe20006800000 */
[----:B------:R-:W3:Y:S01]  /*77c0*/  MUFU.TANH R3, R3 ;  /* 0x0000000300037308 */ /* 0x000ee20000002400 */
[----:B-1----:R-:W-:Y:S02]  /*77d0*/  FSEL R189, R4, -INF , !P4 ;  /* 0xff80000004bd7808 */ /* 0x002fe40006000000 */
[C---:B------:R-:W-:Y:S02]  /*77e0*/  ISETP.GE.AND P6, PT, R0.reuse, R235, PT ;  /* 0x000000eb0000720c */ /* 0x040fe40003fc6270 */
[C---:B------:R-:W-:Y:S02]  /*77f0*/  ISETP.GE.AND P5, PT, R0.reuse, R234, PT ;  /* 0x000000ea0000720c */ /* 0x040fe40003fa6270 */
[----:B------:R-:W-:Y:S01]  /*7800*/  ISETP.GE.AND P4, PT, R0, R233, PT ;  /* 0x000000e90000720c */ /* 0x000fe20003f86270 */
[----:B------:R-:W1:Y:S01]  /*7810*/  MUFU.TANH R5, R5 ;  /* 0x0000000500057308 */ /* 0x000e620000002400 */
[----:B--2---:R-:W-:-:S02]  /*7820*/  FSEL R141, R141, -INF , !P1 ;  /* 0xff8000008d8d7808 */ /* 0x004fc40004800000 */
[C---:B------:R-:W-:Y:S02]  /*7830*/  ISETP.GE.AND P1, PT, R0.reuse, R232, PT ;  /* 0x000000e80000720c */ /* 0x040fe40003f26270 */
[C---:B------:R-:W-:Y:S02]  /*7840*/  ISETP.LT.OR P6, PT, R0.reuse, R231, P6 ;  /* 0x000000e70000720c */ /* 0x040fe400037c1670 */
[C---:B------:R-:W-:Y:S01]  /*7850*/  ISETP.LT.OR P5, PT, R0.reuse, R230, P5 ;  /* 0x000000e60000720c */ /* 0x040fe20002fa1670 */
[----:B------:R-:W2:Y:S01]  /*7860*/  MUFU.TANH R143, R33 ;  /* 0x00000021008f7308 */ /* 0x000ea20000002400 */
[----:B---3--:R-:W-:Y:S02]  /*7870*/  FSEL R179, R3, -INF , !P0 ;  /* 0xff80000003b37808 */ /* 0x008fe40004000000 */
[----:B------:R-:W-:Y:S02]  /*7880*/  PLOP3.LUT P0, PT, PT, PT, UP0, 0x80, 0x0 ;  /* 0x000000000000781c */ /* 0x000fe40003f0f008 */
[----:B------:R-:W-:-:S02]  /*7890*/  ISETP.LT.OR P4, PT, R0, R229, P4 ;  /* 0x000000e50000720c */ /* 0x000fc40002781670 */
[----:B------:R-:W-:Y:S01]  /*78a0*/  ISETP.LT.OR P1, PT, R0, R228, P1 ;  /* 0x000000e40000720c */ /* 0x000fe20000f21670 */
[----:B------:R-:W3:Y:S01]  /*78b0*/  MUFU.TANH R2, R2 ;  /* 0x0000000200027308 */ /* 0x000ee20000002400 */
[----:B------:R-:W-:Y:S02]  /*78c0*/  FSEL R180, R6, -INF , !P6 ;  /* 0xff80000006b47808 */ /* 0x000fe40007000000 */
[----:B-1----:R-:W-:Y:S02]  /*78d0*/  FSEL R188, R5, -INF , !P5 ;  /* 0xff80000005bc7808 */ /* 0x002fe40006800000 */
[----:B--2---:R-:W-:Y:S02]  /*78e0*/  FSEL R143, R143, -INF , !P4 ;  /* 0xff8000008f8f7808 */ /* 0x004fe40006000000 */
[----:B---3--:R-:W-:Y:S01]  /*78f0*/  FSEL R178, R2, -INF , !P1 ;  /* 0xff80000002b27808 */ /* 0x008fe20004800000 */
        /* <DEDUP_REMOVED lines=50> */
.L_x_2667:
[----:B------:R-:W-:Y:S05]  /*7c20*/  BSYNC B0 ;  /* 0x0000000000007941 */ /* 0x000fea0003800000 */
.L_x_2666:
[----:B------:R-:W0:Y:S02]  /*7c30*/  LDGDEPBAR ;  /* 0x00000000000079af */ /* 0x000e240000000000 */
.L_x_2665:
        /* <DEDUP_REMOVED lines=37> */
[----:B------:R-:W2:Y:S01]  /*7e90*/  SHFL.BFLY PT, R8, R3, 0x2, 0x1f ;  /* 0x0c401f0003087f89 */ /* 0x000ea200000e0000 */
[----:B-1----:R-:W-:Y:S02]  /*7ea0*/  FMNMX.FTZ R238, R0, R7, !PT ;  /* 0x0000000700ee7209 */ /* 0x002fe40007810000 */
[----:B------:R-:W-:Y:S02]  /*7eb0*/  FMNMX.FTZ R0, R176, R4, !PT ;  /* 0x00000004b0007209 */ /* 0x000fe40007810000 */
[----:B------:R-:W1:Y:S01]  /*7ec0*/  SHFL.BFLY PT, R4, R2, 0x1, 0x1f ;  /* 0x0c201f0002047f89 */ /* 0x000e6200000e0000 */
[----:B------:R-:W-:Y:S01]  /*7ed0*/  FMUL.FTZ R12, R238, UR17 ;  /* 0x00000011ee0c7c20 */ /* 0x000fe20008410000 */
[----:B------:R-:W-:-:S02]  /*7ee0*/  FMNMX.FTZ R0, R177, R0, !PT ;  /* 0x00000000b1007209 */ /* 0x000fc40007810000 */
[----:B------:R-:W-:Y:S02]  /*7ef0*/  FSETP.NEU.FTZ.AND P6, PT, R238, -INF , PT ;  /* 0xff800000ee00780b */ /* 0x000fe40003fdd000 */
[----:B------:R-:W-:Y:S02]  /*7f00*/  FMNMX.FTZ R0, R179, R0, !PT ;  /* 0x00000000b3007209 */ /* 0x000fe40007810000 */
[----:B------:R-:W-:Y:S02]  /*7f10*/  FSEL R12, R12, RZ, P6 ;  /* 0x000000ff0c0c7208 */ /* 0x000fe40003000000 */
[----:B------:R-:W-:Y:S02]  /*7f20*/  FMNMX.FTZ R0, R178, R0, !PT ;  /* 0x00000000b2007209 */ /* 0x000fe40007810000 */
[----:B--2---:R-:W-:Y:S01]  /*7f30*/  FMNMX.FTZ R3, R3, R8, !PT ;  /* 0x0000000803037209 */ /* 0x004fe20007810000 */
[--C-:B------:R-:W-:Y:S01]  /*7f40*/  FFMA.FTZ R22, R22, UR17, -R12.reuse ;  /* 0x0000001116167c23 */ /* 0x100fe2000801080c */
[--C-:B------:R-:W-:Y:S01]  /*7f50*/  FFMA.FTZ R23, R23, UR17, -R12.reuse ;  /* 0x0000001117177c23 */ /* 0x100fe2000801080c */
[----:B------:R-:W2:Y:S01]  /*7f60*/  SHFL.BFLY PT, R5, R0, 0x2, 0x1f ;  /* 0x0c401f0000057f89 */ /* 0x000ea200000e0000 */
[--C-:B------:R-:W-:Y:S01]  /*7f70*/  FFMA.FTZ R20, R20, UR17, -R12.reuse ;  /* 0x0000001114147c23 */ /* 0x100fe2000801080c */
[----:B------:R-:W-:Y:S02]  /*7f80*/  MUFU.EX2 R248, R22 ;  /* 0x0000001600f87308 */ /* 0x000fe40000000800 */
[----:B------:R-:W3:Y:S01]  /*7f90*/  SHFL.BFLY PT, R6, R3, 0x1, 0x1f ;  /* 0x0c201f0003067f89 */ /* 0x000ee200000e0000 */
[----:B-1----:R-:W-:Y:S01]  /*7fa0*/  FMNMX.FTZ R239, R2, R4, !PT ;  /* 0x0000000402ef7209 */ /* 0x002fe20007810000 */
[----:B------:R-:W-:-:S04]  /*7fb0*/  FFMA.FTZ R2, R11, UR17, -R12 ;  /* 0x000000110b027c23 */ /* 0x000fc8000801080c */
[----:B------:R-:W-:Y:S01]  /*7fc0*/  MUFU.EX2 R247, R23 ;  /* 0x0000001700f77308 */ /* 0x000fe20000000800 */
[C---:B------:R-:W-:Y:S01]  /*7fd0*/  FSETP.NEU.FTZ.AND P5, PT, R239.reuse, -INF , PT ;  /* 0xff800000ef00780b */ /* 0x040fe20003fbd000 */
[----:B------:R-:W-:-:S06]  /*7fe0*/  FMUL.FTZ R4, R239, UR17 ;  /* 0x00000011ef047c20 */ /* 0x000fcc0008410000 */
[----:B------:R1:W-:Y:S01]  /*7ff0*/  MUFU.EX2 R249, R2 ;  /* 0x0000000200f97308 */ /* 0x0003e20000000800 */
[----:B------:R-:W-:Y:S02]  /*8000*/  FSEL R11, R4, RZ, P5 ;  /* 0x000000ff040b7208 */ /* 0x000fe40002800000 */
[----:B--2---:R-:W-:-:S03]  /*8010*/  FMNMX.FTZ R0, R0, R5, !PT ;  /* 0x0000000500007209 */ /* 0x004fc60007810000 */
[--C-:B------:R-:W-:Y:S01]  /*8020*/  FFMA.FTZ R27, R27, UR17, -R11.reuse ;  /* 0x000000111b1b7c23 */ /* 0x100fe2000801080b */
[--C-:B------:R-:W-:Y:S01]  /*8030*/  FFMA.FTZ R26, R26, UR17, -R11.reuse ;  /* 0x000000111a1a7c23 */ /* 0x100fe2000801080b */
[--C-:B------:R-:W-:Y:S01]  /*8040*/  FFMA.FTZ R24, R24, UR17, -R11.reuse ;  /* 0x0000001118187c23 */ /* 0x100fe2000801080b */
[----:B---3--:R-:W-:Y:S01]  /*8050*/  FMNMX.FTZ R237, R3, R6, !PT ;  /* 0x0000000603ed7209 */ /* 0x008fe20007810000 */
[----:B------:R-:W-:Y:S01]  /*8060*/  MUFU.EX2 R246, R20 ;  /* 0x0000001400f67308 */ /* 0x000fe20000000800 */
[----:B------:R-:W-:Y:S01]  /*8070*/  FSEL R3, R238, RZ, P6 ;  /* 0x000000ffee037208 */ /* 0x000fe20003000000 */
[----:B------:R-:W-:Y:S01]  /*8080*/  FFMA.FTZ R14, R14, UR17, -R11 ;  /* 0x000000110e0e7c23 */ /* 0x000fe2000801080b */
[C---:B------:R-:W-:Y:S01]  /*8090*/  FSETP.NEU.FTZ.AND P4, PT, R237.reuse, -INF , PT ;  /* 0xff800000ed00780b */ /* 0x040fe20003f9d000 */
[----:B------:R-:W-:Y:S02]  /*80a0*/  FMUL.FTZ R10, R237, UR17 ;  /* 0x00000011ed0a7c20 */ /* 0x000fe40008410000 */
[----:B------:R-:W-:Y:S01]  /*80b0*/  FADD.FTZ R3, R136, -R3 ;  /* 0x8000000388037221 */ /* 0x000fe20000010000 */
[----:B-1----:R-:W1:Y:S01]  /*80c0*/  SHFL.BFLY PT, R2, R0, 0x1, 0x1f ;  /* 0x0c201f0000027f89 */ /* 0x002e6200000e0000 */
[----:B------:R-:W-:Y:S01]  /*80d0*/  MUFU.EX2 R243, R27 ;  /* 0x0000001b00f37308 */ /* 0x000fe20000000800 */
[----:B------:R-:W-:Y:S01]  /*80e0*/  FSEL R10, R10, RZ, P4 ;  /* 0x000000ff0a0a7208 */ /* 0x000fe20002000000 */
[----:B------:R-:W-:-:S04]  /*80f0*/  FMUL.FTZ R9, R3, UR17 ;  /* 0x0000001103097c20 */ /* 0x000fc80008410000 */
[--C-:B------:R-:W-:Y:S01]  /*8100*/  FFMA.FTZ R30, R30, UR17, -R10.reuse ;  /* 0x000000111e1e7c23 */ /* 0x100fe2000801080a */
[--C-:B------:R-:W-:Y:S01]  /*8110*/  FFMA.FTZ R29, R29, UR17, -R10.reuse ;  /* 0x000000111d1d7c23 */ /* 0x100fe2000801080a */
[--C-:B------:R-:W-:Y:S01]  /*8120*/  FFMA.FTZ R25, R25, UR17, -R10.reuse ;  /* 0x0000001119197c23 */ /* 0x100fe2000801080a */
[----:B------:R-:W-:Y:S01]  /*8130*/  FFMA.FTZ R16, R16, UR17, -R10 ;  /* 0x0000001110107c23 */ /* 0x000fe2000801080a */
[----:B------:R-:W-:Y:S08]  /*8140*/  MUFU.EX2 R211, R30 ;  /* 0x0000001e00d37308 */ /* 0x000ff00000000800 */
[----:B------:R-:W2:Y:S01]  /*8150*/  MUFU.EX2 R210, R29 ;  /* 0x0000001d00d27308 */ /* 0x000ea20000000800 */
[----:B-1----:R-:W-:-:S02]  /*8160*/  FMNMX.FTZ R236, R0, R2, !PT ;  /* 0x0000000200ec7209 */ /* 0x002fc40007810000 */
[----:B------:R-:W-:-:S05]  /*8170*/  FSEL R2, R237, RZ, P4 ;  /* 0x000000ffed027208 */ /* 0x000fca0002000000 */
[----:B------:R-:W-:Y:S01]  /*8180*/  MUFU.EX2 R240, R25 ;  /* 0x0000001900f07308 */ /* 0x000fe20000000800 */
[C---:B------:R-:W-:Y:S01]  /*8190*/  FSETP.NEU.FTZ.AND P1, PT, R236.reuse, -INF , PT ;  /* 0xff800000ec00780b */ /* 0x040fe20003f3d000 */
[----:B------:R-:W-:Y:S01]  /*81a0*/  FMUL.FTZ R0, R236, UR17 ;  /* 0x00000011ec007c20 */ /* 0x000fe20008410000 */
[----:B------:R-:W-:Y:S02]  /*81b0*/  FADD.FTZ R3, R134, -R2 ;  /* 0x8000000286037221 */ /* 0x000fe40000010000 */
[----:B------:R-:W-:Y:S02]  /*81c0*/  FSEL R2, R236, RZ, P1 ;  /* 0x000000ffec027208 */ /* 0x000fe40000800000 */
[----:B------:R-:W-:Y:S01]  /*81d0*/  FSEL R0, R0, RZ, P1 ;  /* 0x000000ff00007208 */ /* 0x000fe20000800000 */
[----:B------:R-:W-:Y:S01]  /*81e0*/  FMUL.FTZ R3, R3, UR17 ;  /* 0x0000001103037c20 */ /* 0x000fe20008410000 */
[----:B------:R-:W1:Y:S01]  /*81f0*/  MUFU.EX2 R241, R16 ;  /* 0x0000001000f17308 */ /* 0x000e620000000800 */
[----:B------:R-:W-:Y:S01]  /*8200*/  FADD.FTZ R2, R137, -R2 ;  /* 0x8000000289027221 */ /* 0x000fe20000010000 */
[----:B--2---:R-:W-:Y:S01]  /*8210*/  F2FP.F16.F32.PACK_AB R4, R210, R211 ;  /* 0x000000d3d204723e */ /* 0x004fe200000000ff */
[--C-:B------:R-:W-:Y:S01]  /*8220*/  FFMA.FTZ R21, R21, UR17, -R0.reuse ;  /* 0x0000001115157c23 */ /* 0x100fe20008010800 */
[--C-:B------:R-:W-:Y:S01]  /*8230*/  FFMA.FTZ R28, R28, UR17, -R0.reuse ;  /* 0x000000111c1c7c23 */ /* 0x100fe20008010800 */
[----:B------:R-:W-:Y:S01]  /*8240*/  FMUL.FTZ R2, R2, UR17 ;  /* 0x0000001102027c20 */ /* 0x000fe20008410000 */
[--C-:B------:R-:W-:Y:S01]  /*8250*/  FFMA.FTZ R15, R15, UR17, -R0.reuse ;  /* 0x000000110f0f7c23 */ /* 0x100fe20008010800 */
[----:B------:R-:W-:Y:S01]  /*8260*/  FFMA.FTZ R13, R13, UR17, -R0 ;  /* 0x000000110d0d7c23 */ /* 0x000fe20008010800 */
[----:B------:R2:W-:Y:S01]  /*8270*/  MUFU.EX2 R206, R21 ;  /* 0x0000001500ce7308 */ /* 0x0005e20000000800 */
[----:B------:R-:W-:Y:S07]  /*8280*/  LDSM.16.MT88.4 R136, [R213+0xb000] ;  /* 0x00b00000d588783b */ /* 0x000fee0000004200 */
[----:B------:R-:W3:Y:S01]  /*8290*/  MUFU.EX2 R207, R28 ;  /* 0x0000001c00cf7308 */ /* 0x000ee20000000800 */
[----:B-1----:R-:W-:-:S07]  /*82a0*/  F2FP.F16.F32.PACK_AB R6, R241, R240 ;  /* 0x000000f0f106723e */ /* 0x002fce00000000ff */
[----:B------:R1:W-:Y:S01]  /*82b0*/  MUFU.EX2 R209, R15 ;  /* 0x0000000f00d17308 */ /* 0x0003e20000000800 */
[----:B--2---:R-:W-:Y:S07]  /*82c0*/  LDSM.16.MT88.4 R20, [R215+0xa000] ;  /* 0x00a00000d714783b */ /* 0x004fee0000004200 */
[----:B------:R-:W2:Y:S01]  /*82d0*/  MUFU.EX2 R208, R13 ;  /* 0x0000000d00d07308 */ /* 0x000ea20000000800 */
[----:B---3--:R-:W-:Y:S01]  /*82e0*/  F2FP.F16.F32.PACK_AB R5, R207, R206 ;  /* 0x000000cecf05723e */ /* 0x008fe200000000ff */
[----:B------:R-:W-:Y:S06]  /*82f0*/  LDSM.16.MT88.4 R28, [R218+0xb000] ;  /* 0x00b00000da1c783b */ /* 0x000fec0000004200 */
[----:B------:R-:W3:Y:S01]  /*8300*/  MUFU.EX2 R8, R3 ;  /* 0x0000000300087308 */ /* 0x000ee20000000800 */
[----:B-1----:R-:W-:-:S02]  /*8310*/  MOV R15, R17 ;  /* 0x00000011000f7202 */ /* 0x002fc40000000f00 */
[----:B------:R-:W1:Y:S05]  /*8320*/  LDSM.16.MT88.4 R16, [R213+0xa000] ;  /* 0x00a00000d510783b */ /* 0x000e6a0000004200 */
[----:B------:R-:W4:Y:S01]  /*8330*/  MUFU.EX2 R2, R2 ;  /* 0x0000000200027308 */ /* 0x000f220000000800 */
[----:B--2---:R-:W-:Y:S01]  /*8340*/  F2FP.F16.F32.PACK_AB R7, R208, R209 ;  /* 0x000000d1d007723e */ /* 0x004fe200000000ff */
[----:B------:R-:W-:-:S06]  /*8350*/  FFMA.FTZ R13, R140, UR17, -R10 ;  /* 0x000000118c0d7c23 */ /* 0x000fcc000801080a */
[----:B------:R-:W-:Y:S01]  /*8360*/  MUFU.EX2 R242, R26 ;  /* 0x0000001a00f27308 */ /* 0x000fe20000000800 */
[-C--:B---3--:R-:W-:Y:S01]  /*8370*/  FMUL.FTZ R40, R40, R8.reuse ;  /* 0x0000000828287220 */ /* 0x088fe20000410000 */
[-C--:B------:R-:W-:Y:S01]  /*8380*/  FMUL.FTZ R41, R41, R8.reuse ;  /* 0x0000000829297220 */ /* 0x080fe20000410000 */
[----:B------:R-:W-:Y:S01]  /*8390*/  FSEL R3, R239, RZ, P5 ;  /* 0x000000ffef037208 */ /* 0x000fe20002800000 */
[-C--:B------:R-:W-:Y:S01]  /*83a0*/  FMUL.FTZ R144, R144, R8.reuse ;  /* 0x0000000890907220 */ /* 0x080fe20000410000 */
[-C--:B------:R-:W-:Y:S01]  /*83b0*/  FMUL.FTZ R145, R145, R8.reuse ;  /* 0x0000000891917220 */ /* 0x080fe20000410000 */
[-C--:B------:R-:W-:Y:S01]  /*83c0*/  FMUL.FTZ R152, R152, R8.reuse ;  /* 0x0000000898987220 */ /* 0x080fe20000410000 */
[----:B------:R-:W-:Y:S01]  /*83d0*/  FMUL.FTZ R153, R153, R8 ;  /* 0x0000000899997220 */ /* 0x000fe20000410000 */
[----:B------:R2:W-:Y:S01]  /*83e0*/  MUFU.EX2 R244, R24 ;  /* 0x0000001800f47308 */ /* 0x0005e20000000800 */
[-C--:B----4-:R-:W-:Y:S01]  /*83f0*/  FMUL.FTZ R42, R42, R2.reuse ;  /* 0x000000022a2a7220 */ /* 0x090fe20000410000 */
[-C--:B------:R-:W-:Y:S01]  /*8400*/  FMUL.FTZ R43, R43, R2.reuse ;  /* 0x000000022b2b7220 */ /* 0x080fe20000410000 */
[----:B------:R-:W-:Y:S01]  /*8410*/  FADD.FTZ R3, R135, -R3 ;  /* 0x8000000387037221 */ /* 0x000fe20000010000 */
[-C--:B------:R-:W-:Y:S01]  /*8420*/  FMUL.FTZ R146, R146, R2.reuse ;  /* 0x0000000292927220 */ /* 0x080fe20000410000 */
[----:B------:R-:W3:Y:S01]  /*8430*/  LDSM.16.MT88.4 R132, [R217+0xa000] ;  /* 0x00a00000d984783b */ /* 0x000ee20000004200 */
[----:B------:R-:W-:Y:S01]  /*8440*/  FMUL.FTZ R147, R147, R2 ;  /* 0x0000000293937220 */ /* 0x000fe20000410000 */
[----:B------:R-:W-:Y:S01]  /*8450*/  FMUL.FTZ R3, R3, UR17 ;  /* 0x0000001103037c20 */ /* 0x000fe20008410000 */
[----:B------:R4:W-:Y:S01]  /*8460*/  MUFU.EX2 R245, R14 ;  /* 0x0000000e00f57308 */ /* 0x0009e20000000800 */
[C---:B------:R-:W-:Y:S01]  /*8470*/  HMMA.16816.F32 R196, R4.reuse, R32, R40 ;  /* 0x0000002004c4723c */ /* 0x040fe20000001828 */
[----:B------:R-:W-:Y:S01]  /*8480*/  LDSM.16.MT88.4 R40, [R217+0xb000] ;  /* 0x00b00000d928783b */ /* 0x000fe20000004200 */
[-C--:B------:R-:W-:Y:S01]  /*8490*/  FMUL.FTZ R160, R160, R8.reuse ;  /* 0x00000008a0a07220 */ /* 0x080fe20000410000 */
[-C--:B------:R-:W-:Y:S01]  /*84a0*/  FMUL.FTZ R161, R161, R8.reuse ;  /* 0x00000008a1a17220 */ /* 0x080fe20000410000 */
[-C--:B------:R-:W-:Y:S01]  /*84b0*/  FMUL.FTZ R168, R168, R8.reuse ;  /* 0x00000008a8a87220 */ /* 0x080fe20000410000 */
[----:B------:R-:W-:Y:S01]  /*84c0*/  FMUL.FTZ R169, R169, R8 ;  /* 0x00000008a9a97220 */ /* 0x000fe20000410000 */
[-C--:B------:R-:W-:Y:S01]  /*84d0*/  FMUL.FTZ R154, R154, R2.reuse ;  /* 0x000000029a9a7220 */ /* 0x080fe20000410000 */
[----:B------:R5:W-:Y:S01]  /*84e0*/  MUFU.EX2 R205, R13 ;  /* 0x0000000d00cd7308 */ /* 0x000be20000000800 */
[----:B--2---:R-:W2:Y:S01]  /*84f0*/  LDSM.16.MT88.4 R24, [R215+0xb000] ;  /* 0x00b00000d718783b */ /* 0x004ea20000004200 */
[----:B------:R-:W-:Y:S01]  /*8500*/  FMUL.FTZ R155, R155, R2 ;  /* 0x000000029b9b7220 */ /* 0x000fe20000410000 */
[----:B------:R-:W-:Y:S01]  /*8510*/  FMUL.FTZ R44, R44, R8 ;  /* 0x000000082c2c7220 */ /* 0x000fe20000410000 */
[-C--:B------:R-:W-:Y:S01]  /*8520*/  FMUL.FTZ R162, R162, R2.reuse ;  /* 0x00000002a2a27220 */ /* 0x080fe20000410000 */
[----:B------:R-:W-:Y:S01]  /*8530*/  FMUL.FTZ R163, R163, R2 ;  /* 0x00000002a3a37220 */ /* 0x000fe20000410000 */
[-C--:B------:R-:W-:Y:S01]  /*8540*/  FMUL.FTZ R45, R45, R8.reuse ;  /* 0x000000082d2d7220 */ /* 0x080fe20000410000 */
[-C--:B------:R-:W-:Y:S01]  /*8550*/  FMUL.FTZ R56, R56, R8.reuse ;  /* 0x0000000838387220 */ /* 0x080fe20000410000 */
[----:B------:R-:W1:Y:S01]  /*8560*/  MUFU.EX2 R9, R9 ;  /* 0x0000000900097308 */ /* 0x000e620000000800 */
[--C-:B----4-:R-:W-:Y:S01]  /*8570*/  FFMA.FTZ R14, R141, UR17, -R10.reuse ;  /* 0x000000118d0e7c23 */ /* 0x110fe2000801080a */
[----:B------:R-:W-:Y:S01]  /*8580*/  FMUL.FTZ R57, R57, R8 ;  /* 0x0000000839397220 */ /* 0x000fe20000410000 */
[-C--:B------:R-:W-:Y:S01]  /*8590*/  FMUL.FTZ R170, R170, R2.reuse ;  /* 0x00000002aaaa7220 */ /* 0x080fe20000410000 */
[----:B------:R-:W-:Y:S01]  /*85a0*/  FMUL.FTZ R171, R171, R2 ;  /* 0x00000002abab7220 */ /* 0x000fe20000410000 */
[-C--:B------:R-:W-:Y:S01]  /*85b0*/  FMUL.FTZ R60, R60, R8.reuse ;  /* 0x000000083c3c7220 */ /* 0x080fe20000410000 */
[-C--:B------:R-:W-:Y:S01]  /*85c0*/  FMUL.FTZ R61, R61, R8.reuse ;  /* 0x000000083d3d7220 */ /* 0x080fe20000410000 */
[-C--:B------:R-:W-:Y:S01]  /*85d0*/  FMUL.FTZ R72, R72, R8.reuse ;  /* 0x0000000848487220 */ /* 0x080fe20000410000 */
[----:B------:R-:W4:Y:S01]  /*85e0*/  MUFU.EX2 R3, R3 ;  /* 0x0000000300037308 */ /* 0x000f220000000800 */
[--C-:B-----5:R-:W-:Y:S01]  /*85f0*/  FFMA.FTZ R13, R142, UR17, -R10.reuse ;  /* 0x000000118e0d7c23 */ /* 0x120fe2000801080a */
[----:B------:R-:W-:Y:S01]  /*8600*/  FFMA.FTZ R10, R143, UR17, -R10 ;  /* 0x000000118f0a7c23 */ /* 0x000fe2000801080a */
[-C--:B------:R-:W-:Y:S01]  /*8610*/  FMUL.FTZ R73, R73, R8.reuse ;  /* 0x0000000849497220 */ /* 0x080fe20000410000 */
[-C--:B------:R-:W-:Y:S01]  /*8620*/  FMUL.FTZ R76, R76, R8.reuse ;  /* 0x000000084c4c7220 */ /* 0x080fe20000410000 */
        /* <DEDUP_REMOVED lines=8> */
[----:B------:R-:W-:Y:S01]  /*86b0*/  FMUL.FTZ R63, R63, R2 ;  /* 0x000000023f3f7220 */ /* 0x000fe20000410000 */
[-C--:B------:R-:W-:Y:S01]  /*86c0*/  FMUL.FTZ R89, R89, R8.reuse ;  /* 0x0000000859597220 */ /* 0x080fe20000410000 */
[----:B------:R-:W-:Y:S01]  /*86d0*/  FMUL.FTZ R92, R92, R8 ;  /* 0x000000085c5c7220 */ /* 0x000fe20000410000 */
[----:B------:R1:W2:Y:S01]  /*86e0*/  MUFU.EX2 R204, R13 ;  /* 0x0000000d00cc7308 */ /* 0x0002a20000000800 */
        /* <DEDUP_REMOVED lines=8> */
[--C-:B-----5:R-:W-:Y:S01]  /*8770*/  FFMA.FTZ R10, R177, UR17, -R0.reuse ;  /* 0x00000011b10a7c23 */ /* 0x120fe20008010800 */
[----:B------:R-:W-:Y:S01]  /*8780*/  FMUL.FTZ R91, R91, R2 ;  /* 0x000000025b5b7220 */ /* 0x000fe20000410000 */
[-C--:B------:R-:W-:Y:S01]  /*8790*/  FMUL.FTZ R108, R108, R8.reuse ;  /* 0x000000086c6c7220 */ /* 0x080fe20000410000 */
[-C--:B------:R-:W-:Y:S01]  /*87a0*/  FMUL.FTZ R109, R109, R8.reuse ;  /* 0x000000086d6d7220 */ /* 0x080fe20000410000 */
[----:B------:R5:W-:Y:S01]  /*87b0*/  MUFU.EX2 R200, R10 ;  /* 0x0000000a00c87308 */ /* 0x000be20000000800 */
[----:B------:R-:W-:Y:S01]  /*87c0*/  FMUL.FTZ R120, R120, R8 ;  /* 0x0000000878787220 */ /* 0x000fe20000410000 */
[-C--:B------:R-:W-:Y:S01]  /*87d0*/  FMUL.FTZ R94, R94, R2.reuse ;  /* 0x000000025e5e7220 */ /* 0x080fe20000410000 */
[----:B------:R-:W-:Y:S01]  /*87e0*/  FMUL.FTZ R95, R95, R2 ;  /* 0x000000025f5f7220 */ /* 0x000fe20000410000 */
[--C-:B-1----:R-:W-:Y:S01]  /*87f0*/  FFMA.FTZ R13, R176, UR17, -R0.reuse ;  /* 0x00000011b00d7c23 */ /* 0x102fe20008010800 */
        /* <DEDUP_REMOVED lines=12> */
[--C-:B-----5:R-:W-:Y:S01]  /*88c0*/  FFMA.FTZ R10, R179, UR17, -R0.reuse ;  /* 0x00000011b30a7c23 */ /* 0x120fe20008010800 */
[----:B------:R-:W-:Y:S01]  /*88d0*/  FFMA.FTZ R0, R178, UR17, -R0 ;  /* 0x00000011b2007c23 */ /* 0x000fe20008010800 */
[-C--:B------:R-:W-:Y:S01]  /*88e0*/  FMUL.FTZ R148, R148, R9.reuse ;  /* 0x0000000994947220 */ /* 0x080fe20000410000 */
[----:B------:R-:W-:Y:S01]  /*88f0*/  FMUL.FTZ R149, R149, R9 ;  /* 0x0000000995957220 */ /* 0x000fe20000410000 */
[-C--:B----4-:R-:W-:Y:S01]  /*8900*/  FMUL.FTZ R150, R150, R3.reuse ;  /* 0x0000000396967220 */ /* 0x090fe20000410000 */
        /* <DEDUP_REMOVED lines=18> */
[-C--:B------:R-:W-:Y:S01]  /*8a30*/  FMUL.FTZ R52, R52, R9.reuse ;  /* 0x0000000934347220 */ /* 0x080fe20000410000 */
[C---:B------:R-:W-:Y:S01]  /*8a40*/  HMMA.16816.F32 R44, R4.reuse, R34, R44 ;  /* 0x00000022042c723c */ /* 0x040fe2000000182c */
[----:B------:R-:W-:Y:S01]  /*8a50*/  FMUL.FTZ R53, R53, R9 ;  /* 0x0000000935357220 */ /* 0x000fe20000410000 */
[----:B------:R1:W-:Y:S01]  /*8a60*/  MUFU.EX2 R176, R0 ;  /* 0x0000000000b07308 */ /* 0x0003e20000000800 */
        /* <DEDUP_REMOVED lines=16> */
[--C-:B-1----:R-:W-:Y:S01]  /*8b70*/  FFMA.FTZ R0, R183, UR17, -R12.reuse ;  /* 0x00000011b7007c23 */ /* 0x102fe2000801080c */
[----:B------:R-:W-:Y:S01]  /*8b80*/  FMUL.FTZ R103, R103, R3 ;  /* 0x0000000367677220 */ /* 0x000fe20000410000 */
[-C--:B------:R-:W-:Y:S01]  /*8b90*/  FMUL.FTZ R172, R172, R9.reuse ;  /* 0x00000009acac7220 */ /* 0x080fe20000410000 */
[----:B------:R-:W-:Y:S01]  /*8ba0*/  FMUL.FTZ R173, R173, R9 ;  /* 0x00000009adad7220 */ /* 0x000fe20000410000 */
[----:B------:R1:W-:Y:S01]  /*8bb0*/  MUFU.EX2 R143, R0 ;  /* 0x00000000008f7308 */ /* 0x0003e20000000800 */
        /* <DEDUP_REMOVED lines=16> */
[--C-:B-1----:R-:W-:Y:S01]  /*8cc0*/  FFMA.FTZ R0, R181, UR17, -R12.reuse ;  /* 0x00000011b5007c23 */ /* 0x102fe2000801080c */
[----:B------:R-:W-:Y:S01]  /*8cd0*/  FMUL.FTZ R83, R83, R3 ;  /* 0x0000000353537220 */ /* 0x000fe20000410000 */
[C---:B------:R-:W-:Y:S01]  /*8ce0*/  HMMA.16816.F32 R104, R4.reuse, R28, R104 ;  /* 0x0000001c0468723c */ /* 0x040fe20000001868 */
[-C--:B------:R-:W-:Y:S01]  /*8cf0*/  FMUL.FTZ R96, R96, R9.reuse ;  /* 0x0000000960607220 */ /* 0x080fe20000410000 */
[----:B------:R1:W-:Y:S01]  /*8d00*/  MUFU.EX2 R142, R0 ;  /* 0x00000000008e7308 */ /* 0x0003e20000000800 */
        /* <DEDUP_REMOVED lines=16> */
[----:B-1----:R-:W-:Y:S01]  /*8e10*/  FFMA.FTZ R0, R180, UR17, -R12 ;  /* 0x00000011b4007c23 */ /* 0x002fe2000801080c */
[-C--:B------:R-:W-:Y:S01]  /*8e20*/  FMUL.FTZ R130, R130, R3.reuse ;  /* 0x0000000382827220 */ /* 0x080fe20000410000 */
[----:B------:R-:W-:Y:S01]  /*8e30*/  FMUL.FTZ R131, R131, R3 ;  /* 0x0000000383837220 */ /* 0x000fe20000410000 */
[----:B------:R-:W1:Y:S01]  /*8e40*/  MUFU.EX2 R179, R10 ;  /* 0x0000000a00b37308 */ /* 0x000e620000000800 */
[----:B------:R-:W-:Y:S01]  /*8e50*/  MOV R182, R15 ;  /* 0x0000000f00b67202 */ /* 0x000fe20000000f00 */
[----:B------:R-:W-:Y:S01]  /*8e60*/  FFMA.FTZ R2, R252, R2, R206 ;  /* 0x00000002fc027223 */ /* 0x000fe200000100ce */
[----:B------:R-:W-:-:S02]  /*8e70*/  F2FP.F16.F32.PACK_AB R4, R247, R248 ;  /* 0x000000f8f704723e */ /* 0x000fc400000000ff */
[----:B------:R-:W-:Y:S02]  /*8e80*/  F2FP.F16.F32.PACK_AB R5, R242, R243 ;  /* 0x000000f3f205723e */ /* 0x000fe400000000ff */
[----:B------:R-:W-:Y:S01]  /*8e90*/  F2FP.F16.F32.PACK_AB R6, R249, R246 ;  /* 0x000000f6f906723e */ /* 0x000fe200000000ff */
[----:B------:R2:W-:Y:S01]  /*8ea0*/  MUFU.EX2 R141, R0 ;  /* 0x00000000008d7308 */ /* 0x0005e20000000800 */
[----:B------:R-:W-:Y:S02]  /*8eb0*/  F2FP.F16.F32.PACK_AB R7, R245, R244 ;  /* 0x000000f4f507723e */ /* 0x000fe400000000ff */
[----:B------:R-:W-:Y:S02]  /*8ec0*/  MOV R127, R184 ;  /* 0x000000b8007f7202 */ /* 0x000fe40000000f00 */
[----:B------:R-:W-:Y:S02]  /*8ed0*/  F2FP.F16.F32.PACK_AB R124, R204, R205 ;  /* 0x000000cdcc7c723e */ /* 0x000fe400000000ff */
[----:B------:R-:W-:Y:S01]  /*8ee0*/  MOV R178, R127 ;  /* 0x0000007f00b27202 */ /* 0x000fe20000000f00 */
[----:B------:R-:W-:Y:S01]  /*8ef0*/  HMMA.16816.F32 R148, R4, R16, R148 ;  /* 0x000000100494723c */ /* 0x000fe20000001894 */
[----:B------:R-:W3:Y:S01]  /*8f00*/  MUFU.EX2 R201, R13 ;  /* 0x0000000d00c97308 */ /* 0x000ee20000000800 */
[----:B-1----:R-:W-:-:S02]  /*8f10*/  F2FP.F16.F32.PACK_AB R127, R177, R179 ;  /* 0x000000b3b17f723e */ /* 0x002fc400000000ff */
[----:B------:R-:W-:Y:S02]  /*8f20*/  FFMA.FTZ R3, R178, R3, R243 ;  /* 0x00000003b2037223 */ /* 0x000fe400000100f3 */
[C---:B------:R-:W-:Y:S01]  /*8f30*/  HMMA.16816.F32 R184, R4.reuse, R18, R156 ;  /* 0x0000001204b8723c */ /* 0x040fe2000000189c */
[----:B------:R-:W1:Y:S01]  /*8f40*/  LDSM.16.MT88.4 R156, [R213+0xa800] ;  /* 0x00a80000d59c783b */ /* 0x000e620000004200 */
[----:B------:R-:W-:Y:S01]  /*8f50*/  FADD.FTZ R3, R242, R3 ;  /* 0x00000003f2037221 */ /* 0x000fe20000010000 */
[----:B--2---:R-:W-:Y:S01]  /*8f60*/  FFMA.FTZ R0, R191, UR17, -R11 ;  /* 0x00000011bf007c23 */ /* 0x004fe2000801080b */
[----:B------:R2:W4:Y:S02]  /*8f70*/  MUFU.EX2 R203, R14 ;  /* 0x0000000e00cb7308 */ /* 0x0005240000000800 */
[----:B------:R-:W-:Y:S01]  /*8f80*/  HMMA.16816.F32 R164, R4, R20, R164 ;  /* 0x0000001404a4723c */ /* 0x000fe200000018a4 */
[----:B------:R-:W-:-:S04]  /*8f90*/  FADD.FTZ R3, R244, R3 ;  /* 0x00000003f4037221 */ /* 0x000fc80000010000 */
[----:B------:R-:W-:Y:S01]  /*8fa0*/  FADD.FTZ R3, R245, R3 ;  /* 0x00000003f5037221 */ /* 0x000fe20000010000 */
[----:B------:R5:W-:Y:S01]  /*8fb0*/  MUFU.EX2 R10, R0 ;  /* 0x00000000000a7308 */ /* 0x000be20000000800 */
[----:B------:R-:W-:Y:S01]  /*8fc0*/  HMMA.16816.F32 R36, R4, R32, R36 ;  /* 0x000000200424723c */ /* 0x000fe20000001824 */
[----:B---3--:R-:W-:-:S05]  /*8fd0*/  F2FP.F16.F32.PACK_AB R125, R200, R201 ;  /* 0x000000c9c87d723e */ /* 0x008fca00000000ff */
[----:B------:R-:W-:Y:S01]  /*8fe0*/  HMMA.16816.F32 R52, R4, R132, R52 ;  /* 0x000000840434723c */ /* 0x000fe20000001834 */
[----:B--2---:R-:W-:Y:S01]  /*8ff0*/  LDSM.16.MT88.4 R12, [R217+0xb800] ;  /* 0x00b80000d90c783b */ /* 0x004fe20000004200 */
[----:B----4-:R-:W-:-:S04]  /*9000*/  F2FP.F16.F32.PACK_AB R126, R202, R203 ;  /* 0x000000cbca7e723e */ /* 0x010fc800000000ff */
[----:B------:R-:W-:Y:S01]  /*9010*/  HMMA.16816.F32 R68, R4, R136, R68 ;  /* 0x000000880444723c */ /* 0x000fe20000001844 */
[----:B-----5:R-:W-:-:S05]  /*9020*/  FFMA.FTZ R0, R189, UR17, -R11 ;  /* 0x00000011bd007c23 */ /* 0x020fca000801080b */
[C---:B------:R-:W-:Y:S06]  /*9030*/  HMMA.16816.F32 R84, R4.reuse, R24, R84 ;  /* 0x000000180454723c */ /* 0x040fec0000001854 */
[C---:B------:R-:W-:Y:S06]  /*9040*/  HMMA.16816.F32 R100, R4.reuse, R28, R100 ;  /* 0x0000001c0464723c */ /* 0x040fec0000001864 */
[C---:B------:R-:W-:Y:S01]  /*9050*/  HMMA.16816.F32 R20, R4.reuse, R22, R172 ;  /* 0x000000160414723c */ /* 0x040fe200000018ac */
[----:B------:R-:W2:Y:S05]  /*9060*/  LDSM.16.MT88.4 R172, [R215+0xa800] ;  /* 0x00a80000d7ac783b */ /* 0x000eaa0000004200 */
        /* <DEDUP_REMOVED lines=10> */
[C---:B------:R-:W-:Y:S06]  /*9110*/  HMMA.16816.F32 R116, R4.reuse, R40, R116 ;  /* 0x000000280474723c */ /* 0x040fec0000001874 */
[----:B------:R-:W-:Y:S01]  /*9120*/  HMMA.16816.F32 R16, R4, R42, R128 ;  /* 0x0000002a0410723c */ /* 0x000fe20000001880 */
[----:B------:R2:W-:Y:S05]  /*9130*/  MUFU.EX2 R7, R0 ;  /* 0x0000000000077308 */ /* 0x0005ea0000000800 */
[----:B-1----:R-:W-:Y:S01]  /*9140*/  HMMA.16816.F32 R144, R124, R156, R144 ;  /* 0x0000009c7c90723c */ /* 0x002fe20000001890 */
[----:B------:R-:W-:Y:S01]  /*9150*/  FFMA.FTZ R4, R190, UR17, -R11 ;  /* 0x00000011be047c23 */ /* 0x000fe2000801080b */
[----:B------:R-:W-:-:S02]  /*9160*/  F2FP.F16.F32.PACK_AB R128, R143, R176 ;  /* 0x000000b08f80723e */ /* 0x000fc400000000ff */
[----:B------:R-:W-:Y:S01]  /*9170*/  F2FP.F16.F32.PACK_AB R130, R141, R142 ;  /* 0x0000008e8d82723e */ /* 0x000fe200000000ff */
[----:B------:R1:W3:Y:S01]  /*9180*/  MUFU.EX2 R140, R4 ;  /* 0x00000004008c7308 */ /* 0x0002e20000000800 */
[----:B------:R-:W-:Y:S01]  /*9190*/  HMMA.16816.F32 R152, R124, R158, R152 ;  /* 0x0000009e7c98723c */ /* 0x000fe20000001898 */
[----:B--2---:R-:W-:-:S05]  /*91a0*/  FFMA.FTZ R0, R188, UR17, -R11 ;  /* 0x00000011bc007c23 */ /* 0x004fca000801080b */
[C---:B------:R-:W-:Y:S01]  /*91b0*/  HMMA.16816.F32 R160, R124.reuse, R172, R160 ;  /* 0x000000ac7ca0723c */ /* 0x040fe200000018a0 */
[----:B------:R2:W4:Y:S05]  /*91c0*/  MUFU.EX2 R6, R0 ;  /* 0x0000000000067308 */ /* 0x00052a0000000800 */
[----:B------:R-:W-:Y:S01]  /*91d0*/  HMMA.16816.F32 R168, R124, R174, R168 ;  /* 0x000000ae7ca8723c */ /* 0x000fe200000018a8 */
[----:B-1----:R-:W-:Y:S01]  /*91e0*/  FFMA.FTZ R4, R182, R9, R248 ;  /* 0x00000009b6047223 */ /* 0x002fe200000100f8 */
[----:B---3--:R-:W-:Y:S01]  /*91f0*/  FADD.FTZ R3, R140, R3 ;  /* 0x000000038c037221 */ /* 0x008fe20000010000 */
[----:B------:R-:W-:-:S03]  /*9200*/  F2FP.F16.F32.PACK_AB R129, R10, R140 ;  /* 0x0000008c0a81723e */ /* 0x000fc600000000ff */
[----:B------:R-:W-:Y:S01]  /*9210*/  HMMA.16816.F32 R40, R124, R48, R196 ;  /* 0x000000307c28723c */ /* 0x000fe200000018c4 */
[----:B------:R-:W-:Y:S01]  /*9220*/  FADD.FTZ R4, R247, R4 ;  /* 0x00000004f7047221 */ /* 0x000fe20000010000 */
[----:B------:R-:W-:-:S03]  /*9230*/  FADD.FTZ R3, R10, R3 ;  /* 0x000000030a037221 */ /* 0x000fc60000010000 */
[----:B------:R-:W-:Y:S01]  /*9240*/  FADD.FTZ R4, R246, R4 ;  /* 0x00000004f6047221 */ /* 0x000fe20000010000 */
[----:B------:R-:W-:Y:S01]  /*9250*/  FADD.FTZ R3, R7, R3 ;  /* 0x0000000307037221 */ /* 0x000fe20000010000 */
[C---:B------:R-:W-:Y:S01]  /*9260*/  HMMA.16816.F32 R44, R124.reuse, R50, R44 ;  /* 0x000000327c2c723c */ /* 0x040fe2000000182c */
[----:B--2---:R-:W-:Y:S01]  /*9270*/  FFMA.FTZ R0, R250, R8, R211 ;  /* 0x00000008fa007223 */ /* 0x004fe200000100d3 */
[----:B------:R-:W-:Y:S01]  /*9280*/  FADD.FTZ R4, R249, R4 ;  /* 0x00000004f9047221 */ /* 0x000fe20000010000 */
[C---:B----4-:R-:W-:Y:S01]  /*9290*/  FADD.FTZ R248, R6.reuse, R3 ;  /* 0x0000000306f87221 */ /* 0x050fe20000010000 */
        /* <DEDUP_REMOVED lines=17> */
[----:B-----5:R-:W-:Y:S01]  /*93b0*/  HMMA.16816.F32 R72, R124, R80, R72 ;  /* 0x000000507c48723c */ /* 0x020fe20000001848 */
[----:B------:R1:W-:Y:S01]  /*93c0*/  STL [R1+0xc], R247 ;  /* 0x00000cf701007387 */ /* 0x0003e20000100800 */
[----:B------:R-:W-:Y:S01]  /*93d0*/  FADD.FTZ R2, R203, R2 ;  /* 0x00000002cb027221 */ /* 0x000fe20000010000 */
[----:B------:R-:W-:-:S02]  /*93e0*/  FADD.FTZ R0, R179, R0 ;  /* 0x00000000b3007221 */ /* 0x000fc40000010000 */
[----:B------:R1:W-:Y:S01]  /*93f0*/  STL [R1+0x8], R248 ;  /* 0x000008f801007387 */ /* 0x0003e20000100800 */
[----:B------:R-:W-:Y:S01]  /*9400*/  FADD.FTZ R250, R202, R2 ;  /* 0x00000002cafa7221 */ /* 0x000fe20000010000 */
[----:B------:R-:W-:Y:S01]  /*9410*/  FADD.FTZ R252, R177, R0 ;  /* 0x00000000b1fc7221 */ /* 0x000fe20000010000 */
[C---:B------:R-:W-:Y:S03]  /*9420*/  HMMA.16816.F32 R76, R124.reuse, R82, R76 ;  /* 0x000000527c4c723c */ /* 0x040fe6000000184c */
[----:B------:R1:W-:Y:S03]  /*9430*/  STL [R1+0x4], R250 ;  /* 0x000004fa01007387 */ /* 0x0003e60000100800 */
[C---:B------:R-:W-:Y:S01]  /*9440*/  HMMA.16816.F32 R88, R124.reuse, R96, R88 ;  /* 0x000000607c58723c */ /* 0x040fe20000001858 */
        /* <DEDUP_REMOVED lines=40> */
[----:B------:R-:W-:Y:S02]  /*96d0*/  MOV R0, UR6 ;  /* 0x0000000600007c02 */ /* 0x000fe40008000f00 */
[----:B------:R-:W-:Y:S01]  /*96e0*/  MOV R4, UR6 ;  /* 0x0000000600047c02 */ /* 0x000fe20008000f00 */
[----:B------:R-:W-:-:S03]  /*96f0*/  UIADD3 UR4, UR7, UR4, URZ ;  /* 0x0000000407047290 */ /* 0x000fc6000fffe03f */
[----:B------:R-:W5:Y:S03]  /*9700*/  @!P3 LDC.64 R8, c[0x0][0x220] ;  /* 0x00008800ff08bb82 */ /* 0x000f660000000a00 */
[----:B------:R-:W-:-:S05]  /*9710*/  MOV R3, UR4 ;  /* 0x0000000400037c02 */ /* 0x000fca0008000f00 */
        /* <DEDUP_REMOVED lines=75> */
[----:B------:R-:W1:Y:S01]  /*9bd0*/  LDSM.16.M88.4 R28, [R214+0x4000] ;  /* 0x00400000d61c783b */ /* 0x000e620000000200 */
[C---:B------:R-:W-:Y:S06]  /*9be0*/  HMMA.16816.F32 R192, R4.reuse, R136, R192 ;  /* 0x0000008804c0723c */ /* 0x040fec00000018c0 */
[----:B------:R-:W-:Y:S01]  /*9bf0*/  HMMA.16816.F32 R136, R4, R138, R184 ;  /* 0x0000008a0488723c */ /* 0x000fe200000018b8 */
[----:B------:R-:W2:Y:S05]  /*9c00*/  LDSM.16.M88.4 R4, [R214+0x6000] ;  /* 0x00600000d604783b */ /* 0x000eaa0000000200 */
[C---:B----4-:R-:W-:Y:S06]  /*9c10*/  HMMA.16816.F32 R184, R8.reuse, R24, R196 ;  /* 0x0000001808b8723c */ /* 0x050fec00000018c4 */
[C---:B------:R-:W-:Y:S06]  /*9c20*/  HMMA.16816.F32 R196, R8.reuse, R26, R188 ;  /* 0x0000001a08c4723c */ /* 0x040fec00000018bc */
[C---:B---3--:R-:W-:Y:S06]  /*9c30*/  HMMA.16816.F32 R200, R8.reuse, R140, R200 ;  /* 0x0000008c08c8723c */ /* 0x048fec00000018c8 */
[----:B------:R-:W-:Y:S01]  /*9c40*/  HMMA.16816.F32 R188, R8, R142, R16 ;  /* 0x0000008e08bc723c */ /* 0x000fe20000001810 */
[----:B------:R-:W-:Y:S05]  /*9c50*/  LDSM.16.M88.4 R16, [R222+0x4000] ;  /* 0x00400000de10783b */ /* 0x000fea0000000200 */
[C---:B------:R-:W-:Y:S01]  /*9c60*/  HMMA.16816.F32 R8, R12.reuse, R24, R132 ;  /* 0x000000180c08723c */ /* 0x040fe20000001884 */
[----:B------:R-:W-:Y:S05]  /*9c70*/  LDSM.16.M88.4 R132, [R225] ;  /* 0x00000000e184783b */ /* 0x000fea0000000200 */
[C---:B------:R-:W-:Y:S01]  /*9c80*/  HMMA.16816.F32 R180, R12.reuse, R26, R20 ;  /* 0x0000001a0cb4723c */ /* 0x040fe20000001814 */
[----:B------:R-:W3:Y:S04]  /*9c90*/  LDSM.16.M88.4 R24, [R216+0x4000] ;  /* 0x00400000d818783b */ /* 0x000ee80000000200 */
[----:B------:R-:W4:Y:S01]  /*9ca0*/  LDSM.16.M88.4 R20, [R216+0x6000] ;  /* 0x00600000d814783b */ /* 0x000f220000000200 */
[C---:B------:R-:W-:Y:S06]  /*9cb0*/  HMMA.16816.F32 R208, R12.reuse, R140, R192 ;  /* 0x0000008c0cd0723c */ /* 0x040fec00000018c0 */
[----:B------:R-:W-:Y:S01]  /*9cc0*/  HMMA.16816.F32 R192, R12, R142, R136 ;  /* 0x0000008e0cc0723c */ /* 0x000fe20000001888 */
[----:B------:R-:W5:Y:S04]  /*9cd0*/  LDSM.16.M88.4 R140, [R220+0x9000] ;  /* 0x00900000dc8c783b */ /* 0x000f680000000200 */
[----:B------:R-:W5:Y:S01]  /*9ce0*/  LDSM.16.M88.4 R12, [R222+0x6000] ;  /* 0x00600000de0c783b */ /* 0x000f620000000200 */
[-C--:B-1----:R-:W-:Y:S06]  /*9cf0*/  HMMA.16816.F32 R136, R28, R32.reuse, R8 ;  /* 0x000000201c88723c */ /* 0x082fec0000001808 */
[C---:B--2---:R-:W-:Y:S06]  /*9d00*/  HMMA.16816.F32 R8, R4.reuse, R32, R184 ;  /* 0x000000200408723c */ /* 0x044fec00000018b8 */
[C---:B------:R-:W-:Y:S06]  /*9d10*/  HMMA.16816.F32 R184, R4.reuse, R34, R196 ;  /* 0x0000002204b8723c */ /* 0x040fec00000018c4 */
[----:B------:R-:W-:Y:S06]  /*9d20*/  HMMA.16816.F32 R204, R4, R176, R200 ;  /* 0x000000b004cc723c */ /* 0x000fec00000018c8 */
[----:B---3--:R-:W-:Y:S06]  /*9d30*/  HMMA.16816.F32 R136, R24, R132, R136 ;  /* 0x000000841888723c */ /* 0x008fec0000001888 */
[----:B------:R-:W-:Y:S06]  /*9d40*/  HMMA.16816.F32 R240, R4, R178, R188 ;  /* 0x000000b204f0723c */ /* 0x000fec00000018bc */
[----:B------:R-:W-:Y:S01]  /*9d50*/  HMMA.16816.F32 R180, R28, R34, R180 ;  /* 0x000000221cb4723c */ /* 0x000fe200000018b4 */
[----:B------:R-:W-:Y:S05]  /*9d60*/  LDSM.16.M88.4 R32, [R219+0x1000] ;  /* 0x00100000db20783b */ /* 0x000fea0000000200 */
[----:B----4-:R-:W-:Y:S01]  /*9d70*/  HMMA.16816.F32 R4, R20, R132, R8 ;  /* 0x000000841404723c */ /* 0x010fe20000001808 */
[----:B------:R-:W1:Y:S05]  /*9d80*/  LDSM.16.M88.4 R8, [R221+0x4000] ;  /* 0x00400000dd08783b */ /* 0x000e6a0000000200 */
[----:B-----5:R-:W-:Y:S06]  /*9d90*/  HMMA.16816.F32 R136, R16, R140, R136 ;  /* 0x0000008c1088723c */ /* 0x020fec0000001888 */
[-C--:B------:R-:W-:Y:S06]  /*9da0*/  HMMA.16816.F32 R196, R20, R134.reuse, R184 ;  /* 0x0000008614c4723c */ /* 0x080fec00000018b8 */
[----:B------:R-:W-:Y:S06]  /*9db0*/  HMMA.16816.F32 R188, R24, R134, R180 ;  /* 0x0000008618bc723c */ /* 0x000fec00000018b4 */
[----:B------:R-:W-:Y:S01]  /*9dc0*/  HMMA.16816.F32 R132, R12, R140, R4 ;  /* 0x0000008c0c84723c */ /* 0x000fe20000001804 */
[----:B------:R-:W2:Y:S05]  /*9dd0*/  LDSM.16.M88.4 R4, [R221+0x6000] ;  /* 0x00600000dd04783b */ /* 0x000eaa0000000200 */
[C---:B------:R-:W-:Y:S06]  /*9de0*/  HMMA.16816.F32 R180, R28.reuse, R176, R208 ;  /* 0x000000b01cb4723c */ /* 0x040fec00000018d0 */
[----:B------:R-:W-:Y:S06]  /*9df0*/  HMMA.16816.F32 R200, R28, R178, R192 ;  /* 0x000000b21cc8723c */ /* 0x000fec00000018c0 */
[----:B-1----:R-:W-:Y:S01]  /*9e00*/  HMMA.16816.F32 R184, R8, R32, R136 ;  /* 0x0000002008b8723c */ /* 0x002fe20000001888 */
[----:B------:R-:W1:Y:S05]  /*9e10*/  LDSM.16.M88.4 R136, [R224] ;  /* 0x00000000e088783b */ /* 0x000e6a0000000200 */
[-C--:B------:R-:W-:Y:S06]  /*9e20*/  HMMA.16816.F32 R28, R16, R142.reuse, R188 ;  /* 0x0000008e101c723c */ /* 0x080fec00000018bc */
[----:B------:R-:W-:Y:S06]  /*9e30*/  HMMA.16816.F32 R140, R12, R142, R196 ;  /* 0x0000008e0c8c723c */ /* 0x000fec00000018c4 */
[----:B--2---:R-:W-:Y:S01]  /*9e40*/  HMMA.16816.F32 R192, R4, R32, R132 ;  /* 0x0000002004c0723c */ /* 0x004fe20000001884 */
[----:B------:R-:W2:Y:S05]  /*9e50*/  LDSM.16.M88.4 R132, [R220+0x9800] ;  /* 0x00980000dc84783b */ /* 0x000eaa0000000200 */
[----:B------:R-:W-:Y:S01]  /*9e60*/  FMUL.FTZ R184, R184, UR32 ;  /* 0x00000020b8b87c20 */ /* 0x000fe20008410000 */
[----:B------:R-:W-:Y:S01]  /*9e70*/  FMUL.FTZ R185, R185, UR32 ;  /* 0x00000020b9b97c20 */ /* 0x000fe20008410000 */
[----:B------:R-:W-:Y:S01]  /*9e80*/  FMUL.FTZ R186, R186, UR32 ;  /* 0x00000020baba7c20 */ /* 0x000fe20008410000 */
[----:B------:R-:W-:Y:S01]  /*9e90*/  FMUL.FTZ R187, R187, UR32 ;  /* 0x00000020bbbb7c20 */ /* 0x000fe20008410000 */
[----:B------:R-:W3:Y:S08]  /*9ea0*/  MUFU.TANH R208, R184 ;  /* 0x000000b800d07308 */ /* 0x000ef00000002400 */
[----:B------:R-:W4:Y:S01]  /*9eb0*/  MUFU.TANH R196, R185 ;  /* 0x000000b900c47308 */ /* 0x000f220000002400 */
[-C--:B-1----:R-:W-:Y:S07]  /*9ec0*/  HMMA.16816.F32 R176, R24, R136.reuse, R180 ;  /* 0x0000008818b0723c */ /* 0x082fee00000018b4 */
[----:B------:R-:W1:Y:S01]  /*9ed0*/  MUFU.TANH R199, R186 ;  /* 0x000000ba00c77308 */ /* 0x000e620000002400 */
[----:B------:R-:W-:Y:S01]  /*9ee0*/  HMMA.16816.F32 R188, R20, R136, R204 ;  /* 0x0000008814bc723c */ /* 0x000fe200000018cc */
[----:B------:R-:W-:Y:S01]  /*9ef0*/  FMUL.FTZ R192, R192, UR32 ;  /* 0x00000020c0c07c20 */ /* 0x000fe20008410000 */
[----:B------:R-:W-:Y:S01]  /*9f00*/  FMUL.FTZ R194, R194, UR32 ;  /* 0x00000020c2c27c20 */ /* 0x000fe20008410000 */
[----:B------:R-:W-:-:S03]  /*9f10*/  FMUL.FTZ R195, R195, UR32 ;  /* 0x00000020c3c37c20 */ /* 0x000fc60008410000 */
[-C--:B------:R-:W-:Y:S01]  /*9f20*/  HMMA.16816.F32 R24, R24, R138.reuse, R200 ;  /* 0x0000008a1818723c */ /* 0x080fe200000018c8 */
[----:B------:R5:W1:Y:S05]  /*9f30*/  MUFU.TANH R198, R187 ;  /* 0x000000bb00c67308 */ /* 0x000a6a0000002400 */
[----:B------:R-:W-:Y:S03]  /*9f40*/  HMMA.16816.F32 R20, R20, R138, R240 ;  /* 0x0000008a1414723c */ /* 0x000fe600000018f0 */
[----:B------:R3:W1:Y:S03]  /*9f50*/  MUFU.TANH R197, R192 ;  /* 0x000000c000c57308 */ /* 0x0006660000002400 */
[----:B------:R-:W-:Y:S01]  /*9f60*/  HMMA.16816.F32 R180, R8, R34, R28 ;  /* 0x0000002208b4723c */ /* 0x000fe2000000181c */
[----:B------:R-:W4:Y:S01]  /*9f70*/  LDSM.16.M88.4 R28, [R219+0x1800] ;  /* 0x00180000db1c783b */ /* 0x000f220000000200 */
[----:B------:R-:W-:-:S04]  /*9f80*/  DEPBAR.LE SB0, 0x0 ;  /* 0x000080000000791a */ /* 0x000fc80000000000 */
[----:B-----5:R-:W-:Y:S01]  /*9f90*/  HMMA.16816.F32 R184, R4, R34, R140 ;  /* 0x0000002204b8723c */ /* 0x020fe2000000188c */
[----:B------:R-:W1:Y:S05]  /*9fa0*/  MUFU.TANH R194, R194 ;  /* 0x000000c200c27308 */ /* 0x000e6a0000002400 */
[-C--:B--2---:R-:W-:Y:S01]  /*9fb0*/  HMMA.16816.F32 R32, R16, R132.reuse, R176 ;  /* 0x000000841020723c */ /* 0x084fe200000018b0 */
[----:B---3--:R-:W-:Y:S02]  /*9fc0*/  FMUL.FTZ R192, R193, UR32 ;  /* 0x00000020c1c07c20 */ /* 0x008fe40008410000 */
[----:B------:R-:W2:Y:S03]  /*9fd0*/  MUFU.TANH R195, R195 ;  /* 0x000000c300c37308 */ /* 0x000ea60000002400 */
[----:B------:R-:W-:Y:S05]  /*9fe0*/  HMMA.16816.F32 R140, R12, R132, R188 ;  /* 0x000000840c8c723c */ /* 0x000fea00000018bc */
[----:B------:R-:W3:Y:S01]  /*9ff0*/  MUFU.TANH R192, R192 ;  /* 0x000000c000c07308 */ /* 0x000ee20000002400 */
[----:B------:R-:W-:Y:S01]  /*a000*/  HMMA.16816.F32 R16, R16, R134, R24 ;  /* 0x000000861010723c */ /* 0x000fe20000001818 */
[----:B------:R-:W-:Y:S01]  /*a010*/  FMUL.FTZ R178, R182, UR32 ;  /* 0x00000020b6b27c20 */ /* 0x000fe20008410000 */
[----:B------:R-:W-:Y:S01]  /*a020*/  FMUL.FTZ R176, R180, UR32 ;  /* 0x00000020b4b07c20 */ /* 0x000fe20008410000 */
[----:B------:R-:W-:Y:S01]  /*a030*/  FMUL.FTZ R177, R181, UR32 ;  /* 0x00000020b5b17c20 */ /* 0x000fe20008410000 */
[----:B------:R-:W-:-:S02]  /*a040*/  FMUL.FTZ R133, R183, UR32 ;  /* 0x00000020b7857c20 */ /* 0x000fc40008410000 */
[----:B------:R-:W-:Y:S01]  /*a050*/  HMMA.16816.F32 R12, R12, R134, R20 ;  /* 0x000000860c0c723c */ /* 0x000fe20000001814 */
[----:B------:R-:W-:Y:S01]  /*a060*/  FMUL.FTZ R136, R184, UR32 ;  /* 0x00000020b8887c20 */ /* 0x000fe20008410000 */
[----:B------:R-:W-:Y:S01]  /*a070*/  FMUL.FTZ R137, R185, UR32 ;  /* 0x00000020b9897c20 */ /* 0x000fe20008410000 */
[----:B------:R-:W-:Y:S01]  /*a080*/  FMUL.FTZ R182, R186, UR32 ;  /* 0x00000020bab67c20 */ /* 0x000fe20008410000 */
[----:B------:R-:W-:Y:S01]  /*a090*/  FMUL.FTZ R179, R187, UR32 ;  /* 0x00000020bbb37c20 */ /* 0x000fe20008410000 */
[----:B------:R-:W1:Y:S01]  /*a0a0*/  MUFU.TANH R176, R176 ;  /* 0x000000b000b07308 */ /* 0x000e620000002400 */
[-C--:B----4-:R-:W-:Y:S07]  /*a0b0*/  HMMA.16816.F32 R32, R8, R28.reuse, R32 ;  /* 0x0000001c0820723c */ /* 0x090fee0000001820 */
[----:B------:R-:W4:Y:S01]  /*a0c0*/  MUFU.TANH R177, R177 ;  /* 0x000000b100b17308 */ /* 0x000f220000002400 */
[----:B------:R-:W-:Y:S07]  /*a0d0*/  HMMA.16816.F32 R24, R4, R28, R140 ;  /* 0x0000001c0418723c */ /* 0x000fee000000188c */
[----:B------:R-:W1:Y:S01]  /*a0e0*/  MUFU.TANH R178, R178 ;  /* 0x000000b200b27308 */ /* 0x000e620000002400 */
[-C--:B------:R-:W-:Y:S06]  /*a0f0*/  HMMA.16816.F32 R8, R8, R30.reuse, R16 ;  /* 0x0000001e0808723c */ /* 0x080fec0000001810 */
[----:B------:R-:W-:Y:S01]  /*a100*/  HMMA.16816.F32 R4, R4, R30, R12 ;  /* 0x0000001e0404723c */ /* 0x000fe2000000180c */
[----:B------:R-:W1:Y:S01]  /*a110*/  MUFU.TANH R133, R133 ;  /* 0x0000008500857308 */ /* 0x000e620000002400 */
[----:B------:R-:W-:Y:S01]  /*a120*/  FMUL.FTZ R29, R33, UR32 ;  /* 0x00000020211d7c20 */ /* 0x000fe20008410000 */
[----:B------:R-:W-:Y:S01]  /*a130*/  FMUL.FTZ R32, R32, UR32 ;  /* 0x0000002020207c20 */ /* 0x000fe20008410000 */
[----:B------:R-:W-:Y:S01]  /*a140*/  FMUL.FTZ R33, R34, UR32 ;  /* 0x0000002022217c20 */ /* 0x000fe20008410000 */
[----:B------:R-:W-:-:S04]  /*a150*/  FMUL.FTZ R21, R35, UR32 ;  /* 0x0000002023157c20 */ /* 0x000fc80008410000 */
[----:B------:R-:W1:Y:S01]  /*a160*/  MUFU.TANH R136, R136 ;  /* 0x0000008800887308 */ /* 0x000e620000002400 */
[----:B------:R-:W-:Y:S01]  /*a170*/  FMUL.FTZ R24, R24, UR32 ;  /* 0x0000002018187c20 */ /* 0x000fe20008410000 */
[----:B------:R-:W-:Y:S01]  /*a180*/  FMUL.FTZ R25, R25, UR32 ;  /* 0x0000002019197c20 */ /* 0x000fe20008410000 */
[----:B------:R-:W-:Y:S01]  /*a190*/  FMUL.FTZ R26, R26, UR32 ;  /* 0x000000201a1a7c20 */ /* 0x000fe20008410000 */
[----:B------:R-:W-:-:S05]  /*a1a0*/  FMUL.FTZ R27, R27, UR32 ;  /* 0x000000201b1b7c20 */ /* 0x000fca0008410000 */
[----:B------:R-:W-:Y:S01]  /*a1b0*/  FMUL.FTZ R8, R8, UR32 ;  /* 0x0000002008087c20 */ /* 0x000fe20008410000 */
[----:B------:R-:W-:Y:S01]  /*a1c0*/  FMUL.FTZ R9, R9, UR32 ;  /* 0x0000002009097c20 */ /* 0x000fe20008410000 */
[----:B------:R-:W-:Y:S01]  /*a1d0*/  FMUL.FTZ R10, R10, UR32 ;  /* 0x000000200a0a7c20 */ /* 0x000fe20008410000 */
[----:B------:R-:W-:Y:S01]  /*a1e0*/  FMUL.FTZ R11, R11, UR32 ;  /* 0x000000200b0b7c20 */ /* 0x000fe20008410000 */
[----:B------:R1:W1:Y:S02]  /*a1f0*/  MUFU.TANH R28, R24 ;  /* 0x00000018001c7308 */ /* 0x0002640000002400 */
[----:B------:R-:W-:Y:S01]  /*a200*/  FMUL.FTZ R4, R4, UR32 ;  /* 0x0000002004047c20 */ /* 0x000fe20008410000 */
[----:B------:R-:W-:Y:S01]  /*a210*/  FMUL.FTZ R5, R5, UR32 ;  /* 0x0000002005057c20 */ /* 0x000fe20008410000 */
[----:B------:R-:W-:Y:S01]  /*a220*/  FMUL.FTZ R6, R6, UR32 ;  /* 0x0000002006067c20 */ /* 0x000fe20008410000 */
[----:B------:R-:W-:-:S03]  /*a230*/  FMUL.FTZ R7, R7, UR32 ;  /* 0x0000002007077c20 */ /* 0x000fc60008410000 */
[----:B------:R1:W1:Y:S08]  /*a240*/  MUFU.TANH R132, R26 ;  /* 0x0000001a00847308 */ /* 0x0002700000002400 */
[----:B------:R1:W1:Y:S08]  /*a250*/  MUFU.TANH R139, R27 ;  /* 0x0000001b008b7308 */ /* 0x0002700000002400 */
[----:B------:R-:W1:Y:S08]  /*a260*/  MUFU.TANH R137, R137 ;  /* 0x0000008900897308 */ /* 0x000e700000002400 */
[----:B------:R-:W1:Y:S08]  /*a270*/  MUFU.TANH R182, R182 ;  /* 0x000000b600b67308 */ /* 0x000e700000002400 */
[----:B------:R-:W1:Y:S08]  /*a280*/  MUFU.TANH R179, R179 ;  /* 0x000000b300b37308 */ /* 0x000e700000002400 */
[----:B------:R-:W1:Y:S08]  /*a290*/  MUFU.TANH R32, R32 ;  /* 0x0000002000207308 */ /* 0x000e700000002400 */
[----:B------:R-:W1:Y:S08]  /*a2a0*/  MUFU.TANH R29, R29 ;  /* 0x0000001d001d7308 */ /* 0x000e700000002400 */
        /* <DEDUP_REMOVED lines=27> */
[----:B------:R-:W4:Y:S01]  /*a460*/  @!P3 LDC.64 R10, c[0x0][0x218] ;  /* 0x00008600ff0abb82 */ /* 0x000f220000000a00 */
[----:B--2---:R-:W-:-:S04]  /*a470*/  LEA R0, P1, R0, R2, 0x5 ;  /* 0x0000000200007211 */ /* 0x004fc800078228ff */
[----:B------:R-:W-:Y:S01]  /*a480*/  IMAD.U32 R3, RZ, RZ, UR4 ;  /* 0x00000004ff037e24 */ /* 0x000fe2000f8e00ff */
[----:B------:R-:W-:-:S04]  /*a490*/  IADD3 R2, P5, R0, UR27, RZ ;  /* 0x0000001b00027c10 */ /* 0x000fc8000ffbe0ff */
[----:B---3--:R-:W-:Y:S02]  /*a4a0*/  LEA.HI.X R3, R4, R245, R3, 0x5, P1 ;  /* 0x000000f504037211 */ /* 0x008fe400008f2c03 */
[C---:B-1----:R-:W-:Y:S02]  /*a4b0*/  @!P3 LEA R8, P6, R0.reuse, R8, 0x1 ;  /* 0x000000080008b211 */ /* 0x042fe400078c08ff */
[----:B-----5:R-:W-:Y:S02]  /*a4c0*/  @!P2 LEA R4, P1, R0, R6, 0x1 ;  /* 0x000000060004a211 */ /* 0x020fe400078208ff */
[----:B----4-:R-:W-:Y:S02]  /*a4d0*/  @!P3 LEA R6, P4, R2, R10, 0x1 ;  /* 0x0000000a0206b211 */ /* 0x010fe400078808ff */
[----:B------:R-:W-:Y:S02]  /*a4e0*/  IADD3.X R10, R3, UR26, RZ, P5, !PT ;  /* 0x0000001a030a7c10 */ /* 0x000fe4000affe4ff */
[----:B------:R-:W-:-:S02]  /*a4f0*/  @!P3 LEA.HI.X R9, R0, R9, R3, 0x1, P6 ;  /* 0x000000090009b211 */ /* 0x000fc400030f0c03 */
        /* <DEDUP_REMOVED lines=25> */
.L_x_2670:
[----:B------:R-:W-:Y:S05]  /*a690*/  BSYNC B0 ;  /* 0x0000000000007941 */ /* 0x000fea0003800000 */
.L_x_2669:
[----:B------:R-:W0:Y:S02]  /*a6a0*/  LDGDEPBAR ;  /* 0x00000000000079af */ /* 0x000e240000000000 */
.L_x_2668:
[----:B------:R-:W-:Y:S01]  /*a6b0*/  MOV R0, UR19 ;  /* 0x0000001300007c02 */ /* 0x000fe20008000f00 */
[----:B------:R-:W-:Y:S03]  /*a6c0*/  LDSM.16.MT88.4 R140, [R217+0xa000] ;  /* 0x00a00000d98c783b */ /* 0x000fe60000004200 */
[----:B------:R-:W-:-:S04]  /*a6d0*/  LEA R0, R0, R251, 0x5 ;  /* 0x000000fb00007211 */ /* 0x000fc800078e28ff */
[C---:B------:R-:W-:Y:S02]  /*a6e0*/  ISETP.GE.AND P4, PT, R0.reuse, R235, PT ;  /* 0x000000eb0000720c */ /* 0x040fe40003f86270 */
[C---:B-1----:R-:W-:Y:S02]  /*a6f0*/  IADD3 R7, R0.reuse, 0x1, RZ ;  /* 0x0000000100077810 */ /* 0x042fe40007ffe0ff */
[C---:B------:R-:W-:Y:S02]  /*a700*/  ISETP.LT.OR P4, PT, R0.reuse, R231, P4 ;  /* 0x000000e70000720c */ /* 0x040fe40002781670 */
[----:B--2---:R-:W-:Y:S02]  /*a710*/  IADD3 R5, R0, 0x9, RZ ;  /* 0x0000000900057810 */ /* 0x004fe40007ffe0ff */
[----:B------:R-:W-:Y:S02]  /*a720*/  ISETP.GE.AND P1, PT, R7, R235, PT ;  /* 0x000000eb0700720c */ /* 0x000fe40003f26270 */
[----:B------:R-:W-:-:S02]  /*a730*/  FSEL R10, R208, -INF , !P4 ;  /* 0xff800000d00a7808 */ /* 0x000fc40006000000 */
[----:B------:R-:W-:Y:S02]  /*a740*/  ISETP.LT.OR P1, PT, R7, R231, P1 ;  /* 0x000000e70700720c */ /* 0x000fe40000f21670 */
[C---:B------:R-:W-:Y:S02]  /*a750*/  ISETP.GE.AND P4, PT, R5.reuse, R235, PT ;  /* 0x000000eb0500720c */ /* 0x040fe40003f86270 */
[C---:B------:R-:W-:Y:S02]  /*a760*/  IADD3 R6, R0.reuse, 0x8, RZ ;  /* 0x0000000800067810 */ /* 0x040fe40007ffe0ff */
[----:B------:R-:W-:Y:S02]  /*a770*/  IADD3 R4, R0, 0x10, RZ ;  /* 0x0000001000047810 */ /* 0x000fe40007ffe0ff */
[----:B------:R-:W-:Y:S02]  /*a780*/  FSEL R11, R196, -INF , !P1 ;  /* 0xff800000c40b7808 */ /* 0x000fe40004800000 */
[----:B------:R-:W-:-:S02]  /*a790*/  ISETP.LT.OR P4, PT, R5, R231, P4 ;  /* 0x000000e70500720c */ /* 0x000fc40002781670 */
[----:B------:R-:W-:Y:S02]  /*a7a0*/  IADD3 R2, R0, 0x18, RZ ;  /* 0x0000001800027810 */ /* 0x000fe40007ffe0ff */
[-C--:B------:R-:W-:Y:S02]  /*a7b0*/  ISETP.GE.AND P5, PT, R6, R235.reuse, PT ;  /* 0x000000eb0600720c */ /* 0x080fe40003fa6270 */
[----:B------:R-:W-:Y:S02]  /*a7c0*/  ISETP.GE.AND P1, PT, R4, R235, PT ;  /* 0x000000eb0400720c */ /* 0x000fe40003f26270 */
[----:B------:R-:W-:Y:S02]  /*a7d0*/  FSEL R15, R177, -INF , !P4 ;  /* 0xff800000b10f7808 */ /* 0x000fe40006000000 */
[-C--:B------:R-:W-:Y:S02]  /*a7e0*/  ISETP.LT.OR P5, PT, R6, R231.reuse, P5 ;  /* 0x000000e70600720c */ /* 0x080fe40002fa1670 */
[----:B------:R-:W-:-:S02]  /*a7f0*/  ISETP.LT.OR P1, PT, R4, R231, P1 ;  /* 0x000000e70400720c */ /* 0x000fc40000f21670 */
[----:B------:R-:W-:Y:S02]  /*a800*/  ISETP.GE.AND P4, PT, R2, R235, PT ;  /* 0x000000eb0200720c */ /* 0x000fe40003f86270 */
[C---:B------:R-:W-:Y:S02]  /*a810*/  IADD3 R3, R0.reuse, 0x11, RZ ;  /* 0x0000001100037810 */ /* 0x040fe40007ffe0ff */
[C---:B------:R-:W-:Y:S02]  /*a820*/  IADD3 R8, R0.reuse, 0x19, RZ ;  /* 0x0000001900087810 */ /* 0x040fe40007ffe0ff */
[----:B------:R-:W-:Y:S02]  /*a830*/  ISETP.GE.AND P6, PT, R0, R234, PT ;  /* 0x000000ea0000720c */ /* 0x000fe40003fc6270 */
[----:B------:R-:W-:Y:S02]  /*a840*/  FSEL R16, R176, -INF , !P5 ;  /* 0xff800000b0107808 */ /* 0x000fe40006800000 */
[----:B------:R-:W-:-:S02]  /*a850*/  FSEL R204, R32, -INF , !P1 ;  /* 0xff80000020cc7808 */ /* 0x000fc40004800000 */
[----:B------:R-:W-:Y:S02]  /*a860*/  ISETP.LT.OR P4, PT, R2, R231, P4 ;  /* 0x000000e70200720c */ /* 0x000fe40002781670 */
[-C--:B------:R-:W-:Y:S02]  /*a870*/  ISETP.GE.AND P5, PT, R3, R235.reuse, PT ;  /* 0x000000eb0300720c */ /* 0x080fe40003fa6270 */
[----:B------:R-:W-:Y:S02]  /*a880*/  ISETP.GE.AND P1, PT, R8, R235, PT ;  /* 0x000000eb0800720c */ /* 0x000fe40003f26270 */
[----:B------:R-:W-:Y:S02]  /*a890*/  ISETP.LT.OR P6, PT, R0, R230, P6 ;  /* 0x000000e60000720c */ /* 0x000fe400037c1670 */
[----:B------:R-:W-:Y:S02]  /*a8a0*/  FSEL R205, R13, -INF , !P4 ;  /* 0xff8000000dcd7808 */ /* 0x000fe40006000000 */
[----:B------:R-:W-:-:S02]  /*a8b0*/  ISETP.LT.OR P5, PT, R3, R231, P5 ;  /* 0x000000e70300720c */ /* 0x000fc40002fa1670 */
[----:B------:R-:W-:Y:S02]  /*a8c0*/  ISETP.LT.OR P1, PT, R8, R231, P1 ;  /* 0x000000e70800720c */ /* 0x000fe40000f21670 */
[-C--:B------:R-:W-:Y:S02]  /*a8d0*/  ISETP.GE.AND P4, PT, R7, R234.reuse, PT ;  /* 0x000000ea0700720c */ /* 0x080fe40003f86270 */
[----:B------:R-:W-:Y:S02]  /*a8e0*/  FSEL R14, R199, -INF , !P6 ;  /* 0xff800000c70e7808 */ /* 0x000fe40007000000 */
[----:B------:R-:W-:Y:S02]  /*a8f0*/  ISETP.GE.AND P6, PT, R4, R234, PT ;  /* 0x000000ea0400720c */ /* 0x000fe40003fc6270 */
[----:B------:R-:W-:Y:S02]  /*a900*/  FSEL R206, R29, -INF , !P5 ;  /* 0xff8000001dce7808 */ /* 0x000fe40006800000 */
[----:B------:R-:W-:-:S02]  /*a910*/  FSEL R207, R12, -INF , !P1 ;  /* 0xff8000000ccf7808 */ /* 0x000fc40004800000 */
[----:B------:R-:W-:Y:S02]  /*a920*/  ISETP.LT.OR P4, PT, R7, R230, P4 ;  /* 0x000000e60700720c */ /* 0x000fe40002781670 */
[-C--:B------:R-:W-:Y:S02]  /*a930*/  ISETP.GE.AND P1, PT, R6, R234.reuse, PT ;  /* 0x000000ea0600720c */ /* 0x080fe40003f26270 */
[----:B------:R-:W-:Y:S02]  /*a940*/  ISETP.GE.AND P5, PT, R5, R234, PT ;  /* 0x000000ea0500720c */ /* 0x000fe40003fa6270 */
[-C--:B------:R-:W-:Y:S02]  /*a950*/  ISETP.LT.OR P6, PT, R4, R230.reuse, P6 ;  /* 0x000000e60400720c */ /* 0x080fe400037c1670 */
[----:B------:R-:W-:Y:S02]  /*a960*/  FSEL R20, R198, -INF , !P4 ;  /* 0xff800000c6147808 */ /* 0x000fe40006000000 */
[----:B------:R-:W-:-:S02]  /*a970*/  ISETP.LT.OR P1, PT, R6, R230, P1 ;  /* 0x000000e60600720c */ /* 0x000fc40000f21670 */
[----:B------:R-:W-:Y:S02]  /*a980*/  ISETP.GE.AND P4, PT, R3, R234, PT ;  /* 0x000000ea0300720c */ /* 0x000fe40003f86270 */
[----:B------:R-:W-:Y:S02]  /*a990*/  ISETP.LT.OR P5, PT, R5, R230, P5 ;  /* 0x000000e60500720c */ /* 0x000fe40002fa1670 */
[----:B------:R-:W-:Y:S02]  /*a9a0*/  FSEL R240, R33, -INF , !P6 ;  /* 0xff80000021f07808 */ /* 0x000fe40007000000 */
[----:B------:R-:W-:Y:S01]  /*a9b0*/  ISETP.GE.AND P6, PT, R2, R234, PT ;  /* 0x000000ea0200720c */ /* 0x000fe20003fc6270 */
[----:B------:R-:W-:Y:S01]  /*a9c0*/  LDSM.16.MT88.4 R32, [R218+0xa000] ;  /* 0x00a00000da20783b */ /* 0x000fe20000004200 */
[----:B------:R-:W-:Y:S02]  /*a9d0*/  FSEL R19, R178, -INF , !P1 ;  /* 0xff800000b2137808 */ /* 0x000fe40004800000 */
[----:B------:R-:W-:-:S02]  /*a9e0*/  ISETP.LT.OR P4, PT, R3, R230, P4 ;  /* 0x000000e60300720c */ /* 0x000fc40002781670 */
[----:B------:R-:W-:Y:S02]  /*a9f0*/  FSEL R22, R133, -INF , !P5 ;  /* 0xff80000085167808 */ /* 0x000fe40006800000 */
[C---:B------:R-:W-:Y:S02]  /*aa00*/  ISETP.GE.AND P1, PT, R0.reuse, R233, PT ;  /* 0x000000e90000720c */ /* 0x040fe40003f26270 */
[----:B------:R-:W-:Y:S02]  /*aa10*/  ISETP.GE.AND P5, PT, R0, R232, PT ;  /* 0x000000e80000720c */ /* 0x000fe40003fa6270 */
[----:B------:R-:W-:Y:S02]  /*aa20*/  ISETP.LT.OR P6, PT, R2, R230, P6 ;  /* 0x000000e60200720c */ /* 0x000fe400037c1670 */
[----:B------:R-:W-:Y:S02]  /*aa30*/  FSEL R243, R21, -INF , !P4 ;  /* 0xff80000015f37808 */ /* 0x000fe40006000000 */
[----:B------:R-:W-:-:S02]  /*aa40*/  ISETP.GE.AND P4, PT, R8, R234, PT ;  /* 0x000000ea0800720c */ /* 0x000fc40003f86270 */
[C---:B------:R-:W-:Y:S02]  /*aa50*/  ISETP.LT.OR P1, PT, R0.reuse, R229, P1 ;  /* 0x000000e50000720c */ /* 0x040fe40000f21670 */
[----:B------:R-:W-:Y:S02]  /*aa60*/  ISETP.LT.OR P5, PT, R0, R228, P5 ;  /* 0x000000e40000720c */ /* 0x000fe40002fa1670 */
[----:B------:R-:W-:Y:S02]  /*aa70*/  FMNMX.FTZ R0, R239, R14, !PT ;  /* 0x0000000eef007209 */ /* 0x000fe40007810000 */
[----:B------:R-:W-:Y:S02]  /*aa80*/  FSEL R241, R18, -INF , !P6 ;  /* 0xff80000012f17808 */ /* 0x000fe40007000000 */
[----:B------:R-:W-:Y:S02]  /*aa90*/  ISETP.GE.AND P6, PT, R7, R233, PT ;  /* 0x000000e90700720c */ /* 0x000fe40003fc6270 */
[----:B------:R-:W-:-:S02]  /*aaa0*/  ISETP.LT.OR P4, PT, R8, R230, P4 ;  /* 0x000000e60800720c */ /* 0x000fc40002781670 */
[----:B------:R-:W-:Y:S02]  /*aab0*/  FMNMX.FTZ R0, R20, R0, !PT ;  /* 0x0000000014007209 */ /* 0x000fe40007810000 */
[----:B------:R-:W-:Y:S02]  /*aac0*/  FSEL R13, R197, -INF , !P1 ;  /* 0xff800000c50d7808 */ /* 0x000fe40004800000 */
[----:B------:R-:W-:Y:S02]  /*aad0*/  ISETP.LT.OR P6, PT, R7, R229, P6 ;  /* 0x000000e50700720c */ /* 0x000fe400037c1670 */
[-C--:B------:R-:W-:Y:S02]  /*aae0*/  ISETP.GE.AND P1, PT, R5, R233.reuse, PT ;  /* 0x000000e90500720c */ /* 0x080fe40003f26270 */
[----:B------:R-:W-:Y:S02]  /*aaf0*/  FSEL R242, R17, -INF , !P4 ;  /* 0xff80000011f27808 */ /* 0x000fe40006000000 */
[----:B------:R-:W-:-:S02]  /*ab00*/  ISETP.GE.AND P4, PT, R6, R233, PT ;  /* 0x000000e90600720c */ /* 0x000fc40003f86270 */
[----:B------:R-:W-:Y:S02]  /*ab10*/  FMNMX.FTZ R0, R19, R0, !PT ;  /* 0x0000000013007209 */ /* 0x000fe40007810000 */
[----:B------:R-:W-:Y:S02]  /*ab20*/  FSEL R18, R192, -INF , !P6 ;  /* 0xff800000c0127808 */ /* 0x000fe40007000000 */
[----:B------:R-:W-:Y:S02]  /*ab30*/  ISETP.LT.OR P1, PT, R5, R229, P1 ;  /* 0x000000e50500720c */ /* 0x000fe40000f21670 */
[----:B------:R-:W-:Y:S02]  /*ab40*/  ISETP.GE.AND P6, PT, R4, R233, PT ;  /* 0x000000e90400720c */ /* 0x000fe40003fc6270 */
[----:B------:R-:W-:Y:S02]  /*ab50*/  ISETP.LT.OR P4, PT, R6, R229, P4 ;  /* 0x000000e50600720c */ /* 0x000fe40002781670 */
[----:B------:R-:W-:-:S02]  /*ab60*/  FMNMX.FTZ R0, R22, R0, !PT ;  /* 0x0000000016007209 */ /* 0x000fc40007810000 */
[----:B------:R-:W-:Y:S02]  /*ab70*/  FSEL R21, R137, -INF , !P1 ;  /* 0xff80000089157808 */ /* 0x000fe40004800000 */
[----:B------:R-:W-:Y:S02]  /*ab80*/  ISETP.LT.OR P6, PT, R4, R229, P6 ;  /* 0x000000e50400720c */ /* 0x000fe400037c1670 */
[-C--:B------:R-:W-:Y:S02]  /*ab90*/  ISETP.GE.AND P1, PT, R2, R233.reuse, PT ;  /* 0x000000e90200720c */ /* 0x080fe40003f26270 */
[----:B------:R-:W-:Y:S02]  /*aba0*/  FSEL R17, R136, -INF , !P4 ;  /* 0xff80000088117808 */ /* 0x000fe40006000000 */
[----:B------:R-:W-:Y:S02]  /*abb0*/  FMNMX.FTZ R135, R240, R0, !PT ;  /* 0x00000000f0877209 */ /* 0x000fe40007810000 */
[----:B------:R-:W-:-:S02]  /*abc0*/  ISETP.GE.AND P4, PT, R3, R233, PT ;  /* 0x000000e90300720c */ /* 0x000fc40003f86270 */
[----:B------:R-:W-:Y:S02]  /*abd0*/  FMNMX.FTZ R0, R237, R13, !PT ;  /* 0x0000000ded007209 */ /* 0x000fe40007810000 */
[----:B------:R-:W-:Y:S02]  /*abe0*/  FSEL R133, R28, -INF , !P6 ;  /* 0xff8000001c857808 */ /* 0x000fe40007000000 */
[----:B------:R-:W-:Y:S01]  /*abf0*/  ISETP.LT.OR P1, PT, R2, R229, P1 ;  /* 0x000000e50200720c */ /* 0x000fe20000f21670 */
[----:B------:R-:W-:Y:S01]  /*ac00*/  LDSM.16.MT88.4 R28, [R218+0xb000] ;  /* 0x00b00000da1c783b */ /* 0x000fe20000004200 */
[----:B------:R-:W-:Y:S02]  /*ac10*/  ISETP.GE.AND P6, PT, R8, R233, PT ;  /* 0x000000e90800720c */ /* 0x000fe40003fc6270 */
[----:B------:R-:W-:Y:S02]  /*ac20*/  ISETP.LT.OR P4, PT, R3, R229, P4 ;  /* 0x000000e50300720c */ /* 0x000fe40002781670 */
[----:B------:R-:W-:-:S02]  /*ac30*/  FMNMX.FTZ R0, R18, R0, !PT ;  /* 0x0000000012007209 */ /* 0x000fc40007810000 */
[----:B------:R-:W-:Y:S02]  /*ac40*/  FSEL R138, R23, -INF , !P1 ;  /* 0xff800000178a7808 */ /* 0x000fe40004800000 */
[----:B------:R-:W-:Y:S02]  /*ac50*/  ISETP.LT.OR P6, PT, R8, R229, P6 ;  /* 0x000000e50800720c */ /* 0x000fe400037c1670 */
[----:B------:R-:W-:Y:S02]  /*ac60*/  ISETP.GE.AND P1, PT, R6, R232, PT ;  /* 0x000000e80600720c */ /* 0x000fe40003f26270 */
[----:B------:R-:W-:Y:S02]  /*ac70*/  FSEL R180, R25, -INF , !P4 ;  /* 0xff80000019b47808 */ /* 0x000fe40006000000 */
[----:B------:R-:W-:Y:S02]  /*ac80*/  FMNMX.FTZ R0, R17, R0, !PT ;  /* 0x0000000011007209 */ /* 0x000fe40007810000 */
[----:B------:R-:W-:-:S02]  /*ac90*/  ISETP.GE.AND P4, PT, R7, R232, PT ;  /* 0x000000e80700720c */ /* 0x000fc40003f86270 */
[----:B------:R-:W-:Y:S02]  /*aca0*/  FSEL R181, R24, -INF , !P6 ;  /* 0xff80000018b57808 */ /* 0x000fe40007000000 */
[----:B------:R-:W-:Y:S02]  /*acb0*/  ISETP.LT.OR P1, PT, R6, R228, P1 ;  /* 0x000000e40600720c */ /* 0x000fe40000f21670 */
[----:B------:R-:W-:Y:S02]  /*acc0*/  ISETP.GE.AND P6, PT, R5, R232, PT ;  /* 0x000000e80500720c */ /* 0x000fe40003fc6270 */
[----:B------:R-:W-:Y:S02]  /*acd0*/  FMNMX.FTZ R6, R21, R0, !PT ;  /* 0x0000000015067209 */ /* 0x000fe40007810000 */
[----:B------:R-:W-:Y:S02]  /*ace0*/  ISETP.LT.OR P4, PT, R7, R228, P4 ;  /* 0x000000e40700720c */ /* 0x000fe40002781670 */
[----:B------:R-:W-:-:S02]  /*acf0*/  FSEL R0, R194, -INF , !P5 ;  /* 0xff800000c2007808 */ /* 0x000fc40006800000 */
[----:B------:R-:W-:Y:S02]  /*ad00*/  ISETP.LT.OR P6, PT, R5, R228, P6 ;  /* 0x000000e40500720c */ /* 0x000fe400037c1670 */
        /* <DEDUP_REMOVED lines=10> */
[----:B------:R-:W-:-:S02]  /*adb0*/  ISETP.GE.AND P1, PT, R2, R232, PT ;  /* 0x000000e80200720c */ /* 0x000fc40003f26270 */
[----:B------:R-:W-:Y:S02]  /*adc0*/  FMNMX.FTZ R9, R11, R9, !PT ;  /* 0x000000090b097209 */ /* 0x000fe40007810000 */
[----:B------:R-:W-:Y:S02]  /*add0*/  FSEL R3, R179, -INF , !P6 ;  /* 0xff800000b3037808 */ /* 0x000fe40007000000 */
[----:B------:R-:W-:Y:S01]  /*ade0*/  FMNMX.FTZ R6, R4, R6, !PT ;  /* 0x0000000604067209 */ /* 0x000fe20007810000 */
[----:B------:R-:W-:Y:S01]  /*adf0*/  LDSM.16.MT88.4 R176, [R213+0xb000] ;  /* 0x00b00000d5b0783b */ /* 0x000fe20000004200 */
[----:B------:R-:W-:Y:S02]  /*ae00*/  ISETP.LT.OR P1, PT, R2, R228, P1 ;  /* 0x000000e40200720c */ /* 0x000fe40000f21670 */
[----:B------:R-:W-:Y:S02]  /*ae10*/  FMNMX.FTZ R9, R16, R9, !PT ;  /* 0x0000000910097209 */ /* 0x000fe40007810000 */
[----:B------:R-:W-:-:S02]  /*ae20*/  FSEL R132, R132, -INF , !P5 ;  /* 0xff80000084847808 */ /* 0x000fc40006800000 */
[----:B------:R-:W-:Y:S02]  /*ae30*/  FMNMX.FTZ R2, R3, R6, !PT ;  /* 0x0000000603027209 */ /* 0x000fe40007810000 */
[----:B------:R-:W-:Y:S02]  /*ae40*/  FMNMX.FTZ R9, R15, R9, !PT ;  /* 0x000000090f097209 */ /* 0x000fe40007810000 */
[----:B------:R-:W-:Y:S02]  /*ae50*/  ISETP.GE.AND P5, PT, R8, R232, PT ;  /* 0x000000e80800720c */ /* 0x000fe40003fa6270 */
[----:B------:R-:W-:Y:S02]  /*ae60*/  FSEL R139, R139, -INF , !P4 ;  /* 0xff8000008b8b7808 */ /* 0x000fe40006000000 */
[----:B------:R-:W-:Y:S02]  /*ae70*/  FMNMX.FTZ R2, R132, R2, !PT ;  /* 0x0000000284027209 */ /* 0x000fe40007810000 */
[----:B------:R-:W-:-:S02]  /*ae80*/  FMNMX.FTZ R9, R204, R9, !PT ;  /* 0x00000009cc097209 */ /* 0x000fc40007810000 */
[----:B------:R-:W-:Y:S02]  /*ae90*/  ISETP.LT.OR P4, PT, R8, R228, P5 ;  /* 0x000000e40800720c */ /* 0x000fe40002f81670 */
[----:B------:R-:W-:Y:S02]  /*aea0*/  FSEL R183, R26, -INF , !P1 ;  /* 0xff8000001ab77808 */ /* 0x000fe40004800000 */
[----:B------:R-:W-:Y:S02]  /*aeb0*/  FMNMX.FTZ R2, R139, R2, !PT ;  /* 0x000000028b027209 */ /* 0x000fe40007810000 */
[----:B------:R-:W-:Y:S02]  /*aec0*/  FMNMX.FTZ R9, R206, R9, !PT ;  /* 0x00000009ce097209 */ /* 0x000fe40007810000 */
[----:B------:R-:W-:Y:S02]  /*aed0*/  FSEL R182, R27, -INF , !P4 ;  /* 0xff8000001bb67808 */ /* 0x000fe40006000000 */
[----:B------:R-:W-:Y:S01]  /*aee0*/  FMNMX.FTZ R2, R183, R2, !PT ;  /* 0x00000002b7027209 */ /* 0x000fe20007810000 */
[----:B------:R-:W-:Y:S01]  /*aef0*/  LDSM.16.MT88.4 R24, [R215+0xb000] ;  /* 0x00b00000d718783b */ /* 0x000fe20000004200 */
        /* <DEDUP_REMOVED lines=11> */
[----:B------:R-:W-:Y:S01]  /*afb0*/  MOV R194, R250 ;  /* 0x000000fa00c27202 */ /* 0x000fe20000000f00 */
[----:B------:R-:W3:Y:S01]  /*afc0*/  SHFL.BFLY PT, R6, R134, 0x2, 0x1f ;  /* 0x0c401f0086067f89 */ /* 0x000ee200000e0000 */
[----:B------:R-:W-:Y:S02]  /*afd0*/  MOV R195, R248 ;  /* 0x000000f800c37202 */ /* 0x000fe40000000f00 */
[----:B-1----:R-:W-:Y:S02]  /*afe0*/  FMNMX.FTZ R137, R137, R2, !PT ;  /* 0x0000000289897209 */ /* 0x002fe40007810000 */
[----:B--2---:R-:W-:-:S03]  /*aff0*/  FMNMX.FTZ R9, R9, R12, !PT ;  /* 0x0000000c09097209 */ /* 0x004fc60007810000 */
[----:B------:R-:W1:Y:S04]  /*b000*/  SHFL.BFLY PT, R2, R137, 0x1, 0x1f ;  /* 0x0c201f0089027f89 */ /* 0x000e6800000e0000 */
[----:B------:R-:W2:Y:S01]  /*b010*/  SHFL.BFLY PT, R136, R9, 0x1, 0x1f ;  /* 0x0c201f0009887f89 */ /* 0x000ea200000e0000 */
[----:B---3--:R-:W-:-:S03]  /*b020*/  FMNMX.FTZ R134, R134, R6, !PT ;  /* 0x0000000686867209 */ /* 0x008fc60007810000 */
[----:B------:R-:W3:Y:S04]  /*b030*/  SHFL.BFLY PT, R12, R135, 0x2, 0x1f ;  /* 0x0c401f00870c7f89 */ /* 0x000ee800000e0000 */
[----:B------:R-:W4:Y:S01]  /*b040*/  SHFL.BFLY PT, R6, R134, 0x1, 0x1f ;  /* 0x0c201f0086067f89 */ /* 0x000f2200000e0000 */
[----:B-1----:R-:W-:Y:S02]  /*b050*/  FMNMX.FTZ R137, R137, R2, !PT ;  /* 0x0000000289897209 */ /* 0x002fe40007810000 */
[----:B--2---:R-:W-:-:S03]  /*b060*/  FMNMX.FTZ R136, R9, R136, !PT ;  /* 0x0000008809887209 */ /* 0x004fc60007810000 */
[C---:B------:R-:W-:Y:S01]  /*b070*/  FMUL.FTZ R9, R137.reuse, UR17 ;  /* 0x0000001189097c20 */ /* 0x040fe20008410000 */
[----:B------:R-:W-:Y:S02]  /*b080*/  FSETP.NEU.FTZ.AND P1, PT, R137, -INF , PT ;  /* 0xff8000008900780b */ /* 0x000fe40003f3d000 */
[----:B---3--:R-:W-:Y:S01]  /*b090*/  FMNMX.FTZ R135, R135, R12, !PT ;  /* 0x0000000c87877209 */ /* 0x008fe20007810000 */
[C---:B------:R-:W-:Y:S01]  /*b0a0*/  FMUL.FTZ R12, R136.reuse, UR17 ;  /* 0x00000011880c7c20 */ /* 0x040fe20008410000 */
[----:B------:R-:W-:Y:S02]  /*b0b0*/  FSEL R9, R9, RZ, P1 ;  /* 0x000000ff09097208 */ /* 0x000fe40000800000 */
[----:B------:R-:W-:Y:S01]  /*b0c0*/  FSETP.NEU.FTZ.AND P6, PT, R136, -INF , PT ;  /* 0xff8000008800780b */ /* 0x000fe20003fdd000 */
[----:B------:R-:W1:Y:S01]  /*b0d0*/  SHFL.BFLY PT, R7, R135, 0x1, 0x1f ;  /* 0x0c201f0087077f89 */ /* 0x000e6200000e0000 */
[----:B----4-:R-:W-:Y:S01]  /*b0e0*/  FMNMX.FTZ R134, R134, R6, !PT ;  /* 0x0000000686867209 */ /* 0x010fe20007810000 */
[--C-:B------:R-:W-:Y:S01]  /*b0f0*/  FFMA.FTZ R0, R0, UR17, -R9.reuse ;  /* 0x0000001100007c23 */ /* 0x100fe20008010809 */
[----:B------:R-:W-:Y:S01]  /*b100*/  FSEL R2, R136, RZ, P6 ;  /* 0x000000ff88027208 */ /* 0x000fe20003000000 */
[--C-:B------:R-:W-:Y:S01]  /*b110*/  FFMA.FTZ R5, R5, UR17, -R9.reuse ;  /* 0x0000001105057c23 */ /* 0x100fe20008010809 */
[----:B------:R-:W-:Y:S01]  /*b120*/  FSETP.NEU.FTZ.AND P4, PT, R134, -INF , PT ;  /* 0xff8000008600780b */ /* 0x000fe20003f9d000 */
[----:B------:R2:W-:Y:S01]  /*b130*/  MUFU.EX2 R184, R0 ;  /* 0x0000000000b87308 */ /* 0x0005e20000000800 */
[----:B------:R-:W-:Y:S01]  /*b140*/  FSEL R12, R12, RZ, P6 ;  /* 0x000000ff0c0c7208 */ /* 0x000fe20003000000 */
[----:B------:R-:W-:Y:S01]  /*b150*/  FADD.FTZ R2, R238, -R2 ;  /* 0x80000002ee027221 */ /* 0x000fe20000010000 */
[--C-:B------:R-:W-:Y:S01]  /*b160*/  FFMA.FTZ R4, R4, UR17, -R9.reuse ;  /* 0x0000001104047c23 */ /* 0x100fe20008010809 */
[----:B------:R-:W-:-:S02]  /*b170*/  FFMA.FTZ R3, R3, UR17, -R9 ;  /* 0x0000001103037c23 */ /* 0x000fc40008010809 */
[--C-:B------:R-:W-:Y:S01]  /*b180*/  FFMA.FTZ R10, R10, UR17, -R12.reuse ;  /* 0x000000110a0a7c23 */ /* 0x100fe2000801080c */
[----:B------:R-:W-:Y:S01]  /*b190*/  FMUL.FTZ R8, R2, UR17 ;  /* 0x0000001102087c20 */ /* 0x000fe20008410000 */
[----:B------:R-:W3:Y:S01]  /*b1a0*/  MUFU.EX2 R185, R5 ;  /* 0x0000000500b97308 */ /* 0x000ee20000000800 */
[--C-:B------:R-:W-:Y:S01]  /*b1b0*/  FFMA.FTZ R11, R11, UR17, -R12.reuse ;  /* 0x000000110b0b7c23 */ /* 0x100fe2000801080c */
[--C-:B------:R-:W-:Y:S01]  /*b1c0*/  FFMA.FTZ R16, R16, UR17, -R12.reuse ;  /* 0x0000001110107c23 */ /* 0x100fe2000801080c */
[----:B------:R-:W-:-:S05]  /*b1d0*/  FFMA.FTZ R15, R15, UR17, -R12 ;  /* 0x000000110f0f7c23 */ /* 0x000fca000801080c */
[----:B------:R4:W-:Y:S01]  /*b1e0*/  MUFU.EX2 R202, R10 ;  /* 0x0000000a00ca7308 */ /* 0x0009e20000000800 */
[----:B--2---:R-:W-:Y:S02]  /*b1f0*/  FSEL R0, R134, RZ, P4 ;  /* 0x000000ff86007208 */ /* 0x004fe40002000000 */
[----:B-1----:R-:W-:-:S03]  /*b200*/  FMNMX.FTZ R135, R135, R7, !PT ;  /* 0x0000000787877209 */ /* 0x002fc60007810000 */
[----:B------:R-:W-:Y:S01]  /*b210*/  FADD.FTZ R2, R237, -R0 ;  /* 0x80000000ed027221 */ /* 0x000fe20000010000 */
[----:B------:R-:W-:Y:S01]  /*b220*/  FSEL R0, R137, RZ, P1 ;  /* 0x000000ff89007208 */ /* 0x000fe20000800000 */
[----:B------:R-:W-:Y:S01]  /*b230*/  MUFU.EX2 R187, R4 ;  /* 0x0000000400bb7308 */ /* 0x000fe20000000800 */
[----:B------:R-:W-:Y:S01]  /*b240*/  FSETP.NEU.FTZ.AND P5, PT, R135, -INF , PT ;  /* 0xff8000008700780b */ /* 0x000fe20003fbd000 */
[----:B------:R-:W-:Y:S01]  /*b250*/  FMUL.FTZ R2, R2, UR17 ;  /* 0x0000001102027c20 */ /* 0x000fe20008410000 */
[----:B---3--:R-:W-:Y:S01]  /*b260*/  F2FP.F16.F32.PACK_AB R5, R185, R184 ;  /* 0x000000b8b905723e */ /* 0x008fe200000000ff */
[----:B------:R-:W-:-:S04]  /*b270*/  FADD.FTZ R0, R236, -R0 ;  /* 0x80000000ec007221 */ /* 0x000fc80000010000 */
[----:B------:R-:W-:Y:S01]  /*b280*/  FMUL.FTZ R0, R0, UR17 ;  /* 0x0000001100007c20 */ /* 0x000fe20008410000 */
[----:B----4-:R-:W-:Y:S01]  /*b290*/  FMUL.FTZ R10, R134, UR17 ;  /* 0x00000011860a7c20 */ /* 0x010fe20008410000 */
[----:B------:R-:W1:Y:S04]  /*b2a0*/  MUFU.EX2 R186, R3 ;  /* 0x0000000300ba7308 */ /* 0x000e680000000800 */
[----:B------:R-:W-:-:S04]  /*b2b0*/  FSEL R10, R10, RZ, P4 ;  /* 0x000000ff0a0a7208 */ /* 0x000fc80002000000 */
[----:B------:R-:W2:Y:S01]  /*b2c0*/  MUFU.EX2 R2, R2 ;  /* 0x0000000200027308 */ /* 0x000ea20000000800 */
[--C-:B------:R-:W-:Y:S01]  /*b2d0*/  FFMA.FTZ R13, R13, UR17, -R10.reuse ;  /* 0x000000110d0d7c23 */ /* 0x100fe2000801080a */
[--C-:B------:R-:W-:Y:S01]  /*b2e0*/  FFMA.FTZ R18, R18, UR17, -R10.reuse ;  /* 0x0000001112127c23 */ /* 0x100fe2000801080a */
[--C-:B------:R-:W-:Y:S01]  /*b2f0*/  FFMA.FTZ R17, R17, UR17, -R10.reuse ;  /* 0x0000001111117c23 */ /* 0x100fe2000801080a */
[----:B------:R-:W-:-:S04]  /*b300*/  FFMA.FTZ R21, R21, UR17, -R10 ;  /* 0x0000001115157c23 */ /* 0x000fc8000801080a */
[----:B------:R-:W-:Y:S01]  /*b310*/  MUFU.EX2 R189, R13 ;  /* 0x0000000d00bd7308 */ /* 0x000fe20000000800 */
[----:B-1----:R-:W-:Y:S02]  /*b320*/  F2FP.F16.F32.PACK_AB R7, R186, R187 ;  /* 0x000000bbba07723e */ /* 0x002fe400000000ff */
[----:B------:R-:W-:-:S05]  /*b330*/  FSEL R3, R135, RZ, P5 ;  /* 0x000000ff87037208 */ /* 0x000fca0002800000 */
[----:B------:R-:W1:Y:S01]  /*b340*/  MUFU.EX2 R188, R18 ;  /* 0x0000001200bc7308 */ /* 0x000e620000000800 */
[-C--:B--2---:R-:W-:Y:S01]  /*b350*/  FMUL.FTZ R40, R40, R2.reuse ;  /* 0x0000000228287220 */ /* 0x084fe20000410000 */
[-C--:B------:R-:W-:Y:S01]  /*b360*/  FMUL.FTZ R41, R41, R2.reuse ;  /* 0x0000000229297220 */ /* 0x080fe20000410000 */
[----:B------:R-:W-:Y:S01]  /*b370*/  FADD.FTZ R3, R239, -R3 ;  /* 0x80000003ef037221 */ /* 0x000fe20000010000 */
[-C--:B------:R-:W-:Y:S01]  /*b380*/  FMUL.FTZ R144, R144, R2.reuse ;  /* 0x0000000290907220 */ /* 0x080fe20000410000 */
[-C--:B------:R-:W-:Y:S01]  /*b390*/  FMUL.FTZ R145, R145, R2.reuse ;  /* 0x0000000291917220 */ /* 0x080fe20000410000 */
[-C--:B------:R-:W-:Y:S01]  /*b3a0*/  FMUL.FTZ R152, R152, R2.reuse ;  /* 0x0000000298987220 */ /* 0x080fe20000410000 */
[----:B------:R-:W-:Y:S01]  /*b3b0*/  FMUL.FTZ R3, R3, UR17 ;  /* 0x0000001103037c20 */ /* 0x000fe20008410000 */
        /* <DEDUP_REMOVED lines=8> */
[----:B------:R-:W2:Y:S01]  /*b440*/  MUFU.EX2 R191, R21 ;  /* 0x0000001500bf7308 */ /* 0x000ea20000000800 */
[----:B-1----:R-:W-:Y:S01]  /*b450*/  F2FP.F16.F32.PACK_AB R4, R188, R189 ;  /* 0x000000bdbc04723e */ /* 0x002fe200000000ff */
[-C--:B------:R-:W-:Y:S01]  /*b460*/  FMUL.FTZ R56, R56, R2.reuse ;  /* 0x0000000238387220 */ /* 0x080fe20000410000 */
        /* <DEDUP_REMOVED lines=15> */
[-C--:B------:R-:W-:Y:S01]  /*b560*/  FMUL.FTZ R105, R105, R2.reuse ;  /* 0x0000000269697220 */ /* 0x080fe20000410000 */
[-C--:B------:R-:W-:Y:S01]  /*b570*/  FMUL.FTZ R108, R108, R2.reuse ;  /* 0x000000026c6c7220 */ /* 0x080fe20000410000 */
[-C--:B------:R-:W-:Y:S01]  /*b580*/  FMUL.FTZ R109, R109, R2.reuse ;  /* 0x000000026d6d7220 */ /* 0x080fe20000410000 */
[-C--:B------:R-:W-:Y:S01]  /*b590*/  FMUL.FTZ R120, R120, R2.reuse ;  /* 0x0000000278787220 */ /* 0x080fe20000410000 */
[-C--:B------:R-:W-:Y:S01]  /*b5a0*/  FMUL.FTZ R121, R121, R2.reuse ;  /* 0x0000000279797220 */ /* 0x080fe20000410000 */
[----:B------:R-:W-:Y:S01]  /*b5b0*/  FMUL.FTZ R124, R124, R2 ;  /* 0x000000027c7c7220 */ /* 0x000fe20000410000 */
[----:B------:R-:W-:Y:S01]  /*b5c0*/  MUFU.EX2 R200, R16 ;  /* 0x0000001000c87308 */ /* 0x000fe20000000800 */
[-C--:B-1----:R-:W-:Y:S01]  /*b5d0*/  FMUL.FTZ R42, R42, R0.reuse ;  /* 0x000000002a2a7220 */ /* 0x082fe20000410000 */
[-C--:B------:R-:W-:Y:S01]  /*b5e0*/  FMUL.FTZ R43, R43, R0.reuse ;  /* 0x000000002b2b7220 */ /* 0x080fe20000410000 */
[-C--:B------:R-:W-:Y:S01]  /*b5f0*/  FMUL.FTZ R146, R146, R0.reuse ;  /* 0x0000000092927220 */ /* 0x080fe20000410000 */
[-C--:B------:R-:W-:Y:S01]  /*b600*/  FMUL.FTZ R147, R147, R0.reuse ;  /* 0x0000000093937220 */ /* 0x080fe20000410000 */
[-C--:B------:R-:W-:Y:S01]  /*b610*/  FMUL.FTZ R154, R154, R0.reuse ;  /* 0x000000009a9a7220 */ /* 0x080fe20000410000 */
[-C--:B------:R-:W-:Y:S01]  /*b620*/  FMUL.FTZ R155, R155, R0.reuse ;  /* 0x000000009b9b7220 */ /* 0x080fe20000410000 */
[-C--:B------:R-:W-:Y:S01]  /*b630*/  FMUL.FTZ R162, R162, R0.reuse ;  /* 0x00000000a2a27220 */ /* 0x080fe20000410000 */
[----:B------:R-:W-:Y:S01]  /*b640*/  MUFU.EX2 R203, R15 ;  /* 0x0000000f00cb7308 */ /* 0x000fe20000000800 */
[----:B---3--:R-:W-:Y:S01]  /*b650*/  FMUL.FTZ R11, R135, UR17 ;  /* 0x00000011870b7c20 */ /* 0x008fe20008410000 */
[C---:B------:R-:W-:Y:S01]  /*b660*/  HMMA.16816.F32 R208, R4.reuse, R32, R40 ;  /* 0x0000002004d0723c */ /* 0x040fe20000001828 */
[----:B------:R-:W-:Y:S01]  /*b670*/  LDSM.16.MT88.4 R40, [R217+0xb000] ;  /* 0x00b00000d928783b */ /* 0x000fe20000004200 */
[-C--:B------:R-:W-:Y:S01]  /*b680*/  FMUL.FTZ R163, R163, R0.reuse ;  /* 0x00000000a3a37220 */ /* 0x080fe20000410000 */
[-C--:B------:R-:W-:Y:S01]  /*b690*/  FMUL.FTZ R170, R170, R0.reuse ;  /* 0x00000000aaaa7220 */ /* 0x080fe20000410000 */
[----:B------:R-:W-:Y:S01]  /*b6a0*/  FSEL R11, R11, RZ, P5 ;  /* 0x000000ff0b0b7208 */ /* 0x000fe20002800000 */
[-C--:B------:R-:W-:Y:S01]  /*b6b0*/  FMUL.FTZ R171, R171, R0.reuse ;  /* 0x00000000abab7220 */ /* 0x080fe20000410000 */
[----:B------:R-:W1:Y:S01]  /*b6c0*/  MUFU.EX2 R8, R8 ;  /* 0x0000000800087308 */ /* 0x000e620000000800 */
[-C--:B------:R-:W-:Y:S01]  /*b6d0*/  FMUL.FTZ R46, R46, R0.reuse ;  /* 0x000000002e2e7220 */ /* 0x080fe20000410000 */
[-C--:B------:R-:W-:Y:S01]  /*b6e0*/  FMUL.FTZ R47, R47, R0.reuse ;  /* 0x000000002f2f7220 */ /* 0x080fe20000410000 */
[--C-:B------:R-:W-:Y:S01]  /*b6f0*/  FFMA.FTZ R20, R20, UR17, -R11.reuse ;  /* 0x0000001114147c23 */ /* 0x100fe2000801080b */
[--C-:B------:R-:W-:Y:S01]  /*b700*/  FFMA.FTZ R19, R19, UR17, -R11.reuse ;  /* 0x0000001113137c23 */ /* 0x100fe2000801080b */
[--C-:B------:R-:W-:Y:S01]  /*b710*/  FFMA.FTZ R22, R22, UR17, -R11.reuse ;  /* 0x0000001116167c23 */ /* 0x100fe2000801080b */
[----:B------:R-:W-:Y:S01]  /*b720*/  FFMA.FTZ R14, R14, UR17, -R11 ;  /* 0x000000110e0e7c23 */ /* 0x000fe2000801080b */
        /* <DEDUP_REMOVED lines=13> */
[----:B------:R-:W-:Y:S01]  /*b800*/  FMUL.FTZ R95, R95, R0 ;  /* 0x000000005f5f7220 */ /* 0x000fe20000410000 */
[----:B------:R-:W-:Y:S01]  /*b810*/  FMUL.FTZ R125, R125, R2 ;  /* 0x000000027d7d7220 */ /* 0x000fe20000410000 */
        /* <DEDUP_REMOVED lines=8> */
[----:B------:R-:W-:Y:S01]  /*b8a0*/  FMUL.FTZ R127, R127, R0 ;  /* 0x000000007f7f7220 */ /* 0x000fe20000410000 */
[C---:B------:R-:W-:Y:S01]  /*b8b0*/  HMMA.16816.F32 R44, R4.reuse, R34, R44 ;  /* 0x00000022042c723c */ /* 0x040fe2000000182c */
[----:B------:R4:W-:Y:S01]  /*b8c0*/  MUFU.EX2 R197, R14 ;  /* 0x0000000e00c57308 */ /* 0x0009e20000000800 */
[----:B--2---:R-:W2:Y:S01]  /*b8d0*/  LDSM.16.MT88.4 R16, [R213+0xa000] ;  /* 0x00a00000d510783b */ /* 0x004ea20000004200 */
[-C--:B-1----:R-:W-:Y:S01]  /*b8e0*/  FMUL.FTZ R36, R36, R8.reuse ;  /* 0x0000000824247220 */ /* 0x082fe20000410000 */
[-C--:B------:R-:W-:Y:S01]  /*b8f0*/  FMUL.FTZ R37, R37, R8.reuse ;  /* 0x0000000825257220 */ /* 0x080fe20000410000 */
[----:B------:R-:W-:Y:S01]  /*b900*/  FFMA.FTZ R13, R133, UR17, -R10 ;  /* 0x00000011850d7c23 */ /* 0x000fe2000801080a */
[C---:B------:R-:W-:Y:S01]  /*b910*/  HMMA.16816.F32 R56, R4.reuse, R140, R56 ;  /* 0x0000008c0438723c */ /* 0x040fe20000001838 */
[-C--:B------:R-:W-:Y:S01]  /*b920*/  FMUL.FTZ R172, R172, R8.reuse ;  /* 0x00000008acac7220 */ /* 0x080fe20000410000 */
[-C--:B------:R-:W-:Y:S01]  /*b930*/  FMUL.FTZ R173, R173, R8.reuse ;  /* 0x00000008adad7220 */ /* 0x080fe20000410000 */
[----:B------:R-:W1:Y:S01]  /*b940*/  MUFU.EX2 R3, R3 ;  /* 0x0000000300037308 */ /* 0x000e620000000800 */
[----:B---3--:R-:W3:Y:S01]  /*b950*/  LDSM.16.MT88.4 R20, [R215+0xa000] ;  /* 0x00a00000d714783b */ /* 0x008ee20000004200 */
[-C--:B------:R-:W-:Y:S01]  /*b960*/  FMUL.FTZ R48, R48, R8.reuse ;  /* 0x0000000830307220 */ /* 0x080fe20000410000 */
[C---:B------:R-:W-:Y:S01]  /*b970*/  HMMA.16816.F32 R60, R4.reuse, R142, R60 ;  /* 0x0000008e043c723c */ /* 0x040fe2000000183c */
[-C--:B------:R-:W-:Y:S01]  /*b980*/  FMUL.FTZ R49, R49, R8.reuse ;  /* 0x0000000831317220 */ /* 0x080fe20000410000 */
[-C--:B------:R-:W-:Y:S01]  /*b990*/  FMUL.FTZ R52, R52, R8.reuse ;  /* 0x0000000834347220 */ /* 0x080fe20000410000 */
[-C--:B------:R-:W-:Y:S01]  /*b9a0*/  FMUL.FTZ R53, R53, R8.reuse ;  /* 0x0000000835357220 */ /* 0x080fe20000410000 */
[-C--:B------:R-:W-:Y:S01]  /*b9b0*/  FMUL.FTZ R64, R64, R8.reuse ;  /* 0x0000000840407220 */ /* 0x080fe20000410000 */
[----:B------:R-:W-:Y:S01]  /*b9c0*/  FMUL.FTZ R65, R65, R8 ;  /* 0x0000000841417220 */ /* 0x000fe20000410000 */
[C---:B------:R-:W-:Y:S01]  /*b9d0*/  HMMA.16816.F32 R72, R4.reuse, R176, R72 ;  /* 0x000000b00448723c */ /* 0x040fe20000001848 */
[----:B----4-:R-:W-:Y:S01]  /*b9e0*/  MOV R14, R208 ;  /* 0x000000d0000e7202 */ /* 0x010fe20000000f00 */
[-C--:B------:R-:W-:Y:S01]  /*b9f0*/  FMUL.FTZ R68, R68, R8.reuse ;  /* 0x0000000844447220 */ /* 0x080fe20000410000 */
[-C--:B------:R-:W-:Y:S01]  /*ba00*/  FMUL.FTZ R69, R69, R8.reuse ;  /* 0x0000000845457220 */ /* 0x080fe20000410000 */
[-C--:B------:R-:W-:Y:S01]  /*ba10*/  FMUL.FTZ R84, R84, R8.reuse ;  /* 0x0000000854547220 */ /* 0x080fe20000410000 */
[-C--:B------:R-:W-:Y:S01]  /*ba20*/  FMUL.FTZ R85, R85, R8.reuse ;  /* 0x0000000855557220 */ /* 0x080fe20000410000 */
[C---:B------:R-:W-:Y:S01]  /*ba30*/  HMMA.16816.F32 R76, R4.reuse, R178, R76 ;  /* 0x000000b2044c723c */ /* 0x040fe2000000184c */
[-C--:B------:R-:W-:Y:S01]  /*ba40*/  FMUL.FTZ R96, R96, R8.reuse ;  /* 0x0000000860607220 */ /* 0x080fe20000410000 */
[-C--:B-1----:R-:W-:Y:S01]  /*ba50*/  FMUL.FTZ R38, R38, R3.reuse ;  /* 0x0000000326267220 */ /* 0x082fe20000410000 */
        /* <DEDUP_REMOVED lines=61> */
[----:B------:R-:W-:-:S03]  /*be30*/  FFMA.FTZ R0, R252, R0, R184 ;  /* 0x00000000fc007223 */ /* 0x000fc600000100b8 */
[----:B------:R-:W-:Y:S02]  /*be40*/  F2FP.F16.F32.PACK_AB R4, R201, R202 ;  /* 0x000000cac904723e */ /* 0x000fe400000000ff */
[----:B------:R-:W-:Y:S02]  /*be50*/  F2FP.F16.F32.PACK_AB R5, R196, R197 ;  /* 0x000000c5c405723e */ /* 0x000fe400000000ff */
[----:B------:R-:W-:Y:S02]  /*be60*/  F2FP.F16.F32.PACK_AB R6, R203, R200 ;  /* 0x000000c8cb06723e */ /* 0x000fe400000000ff */
[----:B------:R-:W-:Y:S02]  /*be70*/  F2FP.F16.F32.PACK_AB R7, R199, R198 ;  /* 0x000000c6c707723e */ /* 0x000fe400000000ff */
[----:B------:R-:W-:Y:S01]  /*be80*/  MOV R125, R14 ;  /* 0x0000000e007d7202 */ /* 0x000fe20000000f00 */
[----:B------:R-:W-:Y:S01]  /*be90*/  FFMA.FTZ R14, R138, UR17, -R10 ;  /* 0x000000118a0e7c23 */ /* 0x000fe2000801080a */
[----:B------:R-:W-:-:S02]  /*bea0*/  MOV R127, R247 ;  /* 0x000000f7007f7202 */ /* 0x000fc40000000f00 */
[----:B------:R-:W-:Y:S01]  /*beb0*/  MOV R126, R193 ;  /* 0x000000c1007e7202 */ /* 0x000fe20000000f00 */
[C---:B------:R-:W-:Y:S01]  /*bec0*/  HMMA.16816.F32 R36, R4.reuse, R32, R36 ;  /* 0x000000200424723c */ /* 0x040fe20000001824 */
[----:B------:R1:W-:Y:S01]  /*bed0*/  MUFU.EX2 R33, R13 ;  /* 0x0000000d00217308 */ /* 0x0003e20000000800 */
[----:B------:R-:W-:Y:S02]  /*bee0*/  MOV R133, R127 ;  /* 0x0000007f00857202 */ /* 0x000fe40000000f00 */
[----:B------:R-:W-:Y:S02]  /*bef0*/  MOV R127, R192 ;  /* 0x000000c0007f7202 */ /* 0x000fe40000000f00 */
        /* <DEDUP_REMOVED lines=13> */
[----:B------:R-:W-:Y:S01]  /*bfd0*/  FFMA.FTZ R3, R34, R3, R197 ;  /* 0x0000000322037223 */ /* 0x000fe200000100c5 */
[----:B------:R-:W-:Y:S01]  /*bfe0*/  MOV R181, R126 ;  /* 0x0000007e00b57202 */ /* 0x000fe20000000f00 */
[C---:B------:R-:W-:Y:S01]  /*bff0*/  HMMA.16816.F32 R192, R4.reuse, R142, R64 ;  /* 0x0000008e04c0723c */ /* 0x040fe20000001840 */
[----:B------:R-:W-:Y:S01]  /*c000*/  LDSM.16.MT88.4 R64, [R217+0xa800] ;  /* 0x00a80000d940783b */ /* 0x000fe20000004200 */
[----:B------:R-:W-:Y:S02]  /*c010*/  FFMA.FTZ R2, R35, R2, R189 ;  /* 0x0000000223027223 */ /* 0x000fe400000100bd */
[----:B------:R3:W4:Y:S02]  /*c020*/  MUFU.EX2 R32, R13 ;  /* 0x0000000d00207308 */ /* 0x0007240000000800 */
[C---:B------:R-:W-:Y:S06]  /*c030*/  HMMA.16816.F32 R68, R4.reuse, R176, R68 ;  /* 0x000000b00444723c */ /* 0x040fec0000001844 */
[----:B------:R-:W-:Y:S01]  /*c040*/  HMMA.16816.F32 R84, R4, R24, R84 ;  /* 0x000000180454723c */ /* 0x000fe20000001854 */
[----:B-1----:R-:W-:Y:S01]  /*c050*/  FFMA.FTZ R10, R139, UR17, -R9 ;  /* 0x000000118b0a7c23 */ /* 0x002fe20008010809 */
[----:B--2---:R-:W-:-:S04]  /*c060*/  F2FP.F16.F32.PACK_AB R126, R22, R23 ;  /* 0x00000017167e723e */ /* 0x004fc800000000ff */
        /* <DEDUP_REMOVED lines=257> */
[----:B------:R-:W-:Y:S01]  /*d080*/  HMMA.16816.F32 R188, R8, R34, R28 ;  /* 0x0000002208bc723c */ /* 0x000fe2000000181c */
[----:B------:R-:W5:Y:S01]  /*d090*/  LDSM.16.M88.4 R28, [R219+0x1800] ;  /* 0x00180000db1c783b */ /* 0x000f620000000200 */
[----:B------:R3:W1:Y:S01]  /*d0a0*/  MUFU.TANH R206, R195 ;  /* 0x000000c300ce7308 */ /* 0x0006620000002400 */
[----:B------:R-:W-:-:S04]  /*d0b0*/  DEPBAR.LE SB0, 0x0 ;  /* 0x000080000000791a */ /* 0x000fc80000000000 */
[-C--:B------:R-:W-:Y:S03]  /*d0c0*/  HMMA.16816.F32 R24, R24, R178.reuse, R208 ;  /* 0x000000b21818723c */ /* 0x080fe600000018d0 */
[----:B------:R4:W1:Y:S03]  /*d0d0*/  MUFU.TANH R205, R200 ;  /* 0x000000c800cd7308 */ /* 0x0008660000002400 */
[----:B------:R-:W-:Y:S05]  /*d0e0*/  HMMA.16816.F32 R20, R20, R178, R244 ;  /* 0x000000b21414723c */ /* 0x000fea00000018f4 */
[----:B------:R-:W1:Y:S01]  /*d0f0*/  MUFU.TANH R237, R202 ;  /* 0x000000ca00ed7308 */ /* 0x000e620000002400 */
[----:B---3--:R-:W-:Y:S05]  /*d100*/  HMMA.16816.F32 R192, R4, R34, R180 ;  /* 0x0000002204c0723c */ /* 0x008fea00000018b4 */
[----:B------:R-:W-:Y:S01]  /*d110*/  FMUL.FTZ R176, R188, UR32 ;  /* 0x00000020bcb07c20 */ /* 0x000fe20008410000 */
[-C--:B--2---:R-:W-:Y:S01]  /*d120*/  HMMA.16816.F32 R32, R16, R140.reuse, R184 ;  /* 0x0000008c1020723c */ /* 0x084fe200000018b8 */
[----:B------:R-:W-:Y:S01]  /*d130*/  FMUL.FTZ R177, R189, UR32 ;  /* 0x00000020bdb17c20 */ /* 0x000fe20008410000 */
[----:B----4-:R-:W-:Y:S01]  /*d140*/  FMUL.FTZ R200, R201, UR32 ;  /* 0x00000020c9c87c20 */ /* 0x010fe20008410000 */
[----:B------:R-:W-:Y:S01]  /*d150*/  FMUL.FTZ R133, R191, UR32 ;  /* 0x00000020bf857c20 */ /* 0x000fe20008410000 */
[----:B------:R-:W2:Y:S02]  /*d160*/  MUFU.TANH R236, R203 ;  /* 0x000000cb00ec7308 */ /* 0x000ea40000002400 */
[----:B------:R-:W-:Y:S01]  /*d170*/  HMMA.16816.F32 R180, R12, R140, R196 ;  /* 0x0000008c0cb4723c */ /* 0x000fe200000018c4 */
[----:B------:R-:W-:-:S05]  /*d180*/  FMUL.FTZ R184, R190, UR32 ;  /* 0x00000020beb87c20 */ /* 0x000fca0008410000 */
[-C--:B------:R-:W-:Y:S01]  /*d190*/  HMMA.16816.F32 R16, R16, R142.reuse, R24 ;  /* 0x0000008e1010723c */ /* 0x080fe20000001818 */
[----:B------:R-:W3:Y:S05]  /*d1a0*/  MUFU.TANH R200, R200 ;  /* 0x000000c800c87308 */ /* 0x000eea0000002400 */
[----:B------:R-:W-:Y:S01]  /*d1b0*/  HMMA.16816.F32 R12, R12, R142, R20 ;  /* 0x0000008e0c0c723c */ /* 0x000fe20000001814 */
[----:B------:R-:W-:Y:S01]  /*d1c0*/  FMUL.FTZ R138, R192, UR32 ;  /* 0x00000020c08a7c20 */ /* 0x000fe20008410000 */
[----:B------:R-:W-:Y:S01]  /*d1d0*/  FMUL.FTZ R139, R193, UR32 ;  /* 0x00000020c18b7c20 */ /* 0x000fe20008410000 */
[----:B------:R-:W-:Y:S01]  /*d1e0*/  FMUL.FTZ R179, R194, UR32 ;  /* 0x00000020c2b37c20 */ /* 0x000fe20008410000 */
[----:B------:R-:W-:Y:S01]  /*d1f0*/  FMUL.FTZ R178, R195, UR32 ;  /* 0x00000020c3b27c20 */ /* 0x000fe20008410000 */
[----:B------:R-:W4:Y:S01]  /*d200*/  MUFU.TANH R176, R176 ;  /* 0x000000b000b07308 */ /* 0x000f220000002400 */
[-C--:B-----5:R-:W-:Y:S06]  /*d210*/  HMMA.16816.F32 R32, R8, R28.reuse, R32 ;  /* 0x0000001c0820723c */ /* 0x0a0fec0000001820 */
[----:B------:R-:W-:Y:S01]  /*d220*/  HMMA.16816.F32 R24, R4, R28, R180 ;  /* 0x0000001c0418723c */ /* 0x000fe200000018b4 */
[----:B------:R-:W1:Y:S05]  /*d230*/  MUFU.TANH R177, R177 ;  /* 0x000000b100b17308 */ /* 0x000e6a0000002400 */
[-C--:B------:R-:W-:Y:S03]  /*d240*/  HMMA.16816.F32 R8, R8, R30.reuse, R16 ;  /* 0x0000001e0808723c */ /* 0x080fe60000001810 */
[----:B------:R-:W1:Y:S03]  /*d250*/  MUFU.TANH R184, R184 ;  /* 0x000000b800b87308 */ /* 0x000e660000002400 */
[----:B------:R-:W-:Y:S05]  /*d260*/  HMMA.16816.F32 R4, R4, R30, R12 ;  /* 0x0000001e0404723c */ /* 0x000fea000000180c */
[----:B------:R-:W1:Y:S01]  /*d270*/  MUFU.TANH R133, R133 ;  /* 0x0000008500857308 */ /* 0x000e620000002400 */
[----:B------:R-:W-:Y:S01]  /*d280*/  FMUL.FTZ R32, R32, UR32 ;  /* 0x0000002020207c20 */ /* 0x000fe20008410000 */
[----:B------:R-:W-:-:S05]  /*d290*/  FMUL.FTZ R28, R35, UR32 ;  /* 0x00000020231c7c20 */ /* 0x000fca0008410000 */
[----:B------:R-:W-:Y:S01]  /*d2a0*/  FMUL.FTZ R24, R24, UR32 ;  /* 0x0000002018187c20 */ /* 0x000fe20008410000 */
[----:B------:R5:W1:Y:S01]  /*d2b0*/  MUFU.TANH R132, R32 ;  /* 0x0000002000847308 */ /* 0x000a620000002400 */
[----:B------:R-:W-:Y:S01]  /*d2c0*/  FMUL.FTZ R25, R25, UR32 ;  /* 0x0000002019197c20 */ /* 0x000fe20008410000 */
[----:B------:R-:W-:Y:S01]  /*d2d0*/  FMUL.FTZ R26, R26, UR32 ;  /* 0x000000201a1a7c20 */ /* 0x000fe20008410000 */
[----:B------:R-:W-:Y:S02]  /*d2e0*/  FMUL.FTZ R27, R27, UR32 ;  /* 0x000000201b1b7c20 */ /* 0x000fe40008410000 */
        /* <DEDUP_REMOVED lines=8> */
[----:B------:R-:W-:Y:S01]  /*d370*/  FMUL.FTZ R7, R7, UR32 ;  /* 0x0000002007077c20 */ /* 0x000fe20008410000 */
[----:B-----5:R-:W-:Y:S01]  /*d380*/  FMUL.FTZ R32, R33, UR32 ;  /* 0x0000002021207c20 */ /* 0x020fe20008410000 */
[----:B------:R-:W-:Y:S01]  /*d390*/  FMUL.FTZ R33, R34, UR32 ;  /* 0x0000002022217c20 */ /* 0x000fe20008410000 */
        /* <DEDUP_REMOVED lines=69> */
.L_x_2673:
[----:B------:R-:W-:Y:S05]  /*d7f0*/  BSYNC B0 ;  /* 0x0000000000007941 */ /* 0x000fea0003800000 */
.L_x_2672:
[----:B------:R-:W0:Y:S02]  /*d800*/  LDGDEPBAR ;  /* 0x00000000000079af */ /* 0x000e240000000000 */
.L_x_2671:
[----:B------:R-:W3:Y:S01]  /*d810*/  S2R R247, SR_TID.X ;  /* 0x0000000000f77919 */ /* 0x000ee20000002100 */
[----:B------:R-:W-:Y:S02]  /*d820*/  MOV R0, UR19 ;  /* 0x0000001300007c02 */ /* 0x000fe40008000f00 */
[----:B------:R-:W-:Y:S02]  /*d830*/  MOV R245, R250 ;  /* 0x000000fa00f57202 */ /* 0x000fe40000000f00 */
[----:B------:R-:W-:Y:S02]  /*d840*/  MOV R246, R249 ;  /* 0x000000f900f67202 */ /* 0x000fe40000000f00 */
[----:B---3--:R-:W-:-:S04]  /*d850*/  SHF.L.U32 R247, R247, 0x1, RZ ;  /* 0x00000001f7f77819 */ /* 0x008fc800000006ff */
[----:B------:R-:W-:-:S04]  /*d860*/  LOP3.LUT R247, R247, 0x6, RZ, 0xc0, !PT ;  /* 0x00000006f7f77812 */ /* 0x000fc800078ec0ff */
[----:B------:R-:W-:-:S04]  /*d870*/  LEA R0, R0, R247, 0x5 ;  /* 0x000000f700007211 */ /* 0x000fc800078e28ff */
[CC--:B------:R-:W-:Y:S02]  /*d880*/  ISETP.GE.AND P4, PT, R0.reuse, R235.reuse, PT ;  /* 0x000000eb0000720c */ /* 0x0c0fe40003f86270 */
[C---:B-1----:R-:W-:Y:S02]  /*d890*/  IADD3 R8, R0.reuse, 0x1, RZ ;  /* 0x0000000100087810 */ /* 0x042fe40007ffe0ff */
[----:B------:R-:W-:Y:S02]  /*d8a0*/  IADD3 R7, R0, 0x8, RZ ;  /* 0x0000000800077810 */ /* 0x000fe40007ffe0ff */
[----:B------:R-:W-:Y:S02]  /*d8b0*/  ISETP.GE.AND P1, PT, R8, R235, PT ;  /* 0x000000eb0800720c */ /* 0x000fe40003f26270 */
[C---:B------:R-:W-:Y:S02]  /*d8c0*/  ISETP.LT.OR P4, PT, R0.reuse, R231, P4 ;  /* 0x000000e70000720c */ /* 0x040fe40002781670 */
[----:B------:R-:W-:-:S02]  /*d8d0*/  IADD3 R6, R0, 0x9, RZ ;  /* 0x0000000900067810 */ /* 0x000fc40007ffe0ff */
[C---:B------:R-:W-:Y:S02]  /*d8e0*/  ISETP.GE.AND P5, PT, R7.reuse, R235, PT ;  /* 0x000000eb0700720c */ /* 0x040fe40003fa6270 */
[----:B------:R-:W-:Y:S02]  /*d8f0*/  ISETP.LT.OR P1, PT, R8, R231, P1 ;  /* 0x000000e70800720c */ /* 0x000fe40000f21670 */
[----:B------:R-:W-:Y:S02]  /*d900*/  FSEL R10, R240, -INF , !P4 ;  /* 0xff800000f00a7808 */ /* 0x000fe40006000000 */
[----:B------:R-:W-:Y:S02]  /*d910*/  ISETP.GE.AND P4, PT, R6, R235, PT ;  /* 0x000000eb0600720c */ /* 0x000fe40003f86270 */
[----:B--2---:R-:W-:Y:S02]  /*d920*/  IADD3 R5, R0, 0x10, RZ ;  /* 0x0000001000057810 */ /* 0x004fe40007ffe0ff */
[----:B------:R-:W-:-:S02]  /*d930*/  ISETP.LT.OR P5, PT, R7, R231, P5 ;  /* 0x000000e70700720c */ /* 0x000fc40002fa1670 */
[----:B------:R-:W-:Y:S02]  /*d940*/  FSEL R16, R204, -INF , !P1 ;  /* 0xff800000cc107808 */ /* 0x000fe40004800000 */
[----:B------:R-:W-:Y:S02]  /*d950*/  FMNMX.FTZ R9, R136, R10, !PT ;  /* 0x0000000a88097209 */ /* 0x000fe40007810000 */
[----:B------:R-:W-:Y:S02]  /*d960*/  ISETP.LT.OR P4, PT, R6, R231, P4 ;  /* 0x000000e70600720c */ /* 0x000fe40002781670 */
[C---:B------:R-:W-:Y:S02]  /*d970*/  IADD3 R3, R0.reuse, 0x18, RZ ;  /* 0x0000001800037810 */ /* 0x040fe40007ffe0ff */
[----:B------:R-:W-:Y:S02]  /*d980*/  IADD3 R4, R0, 0x11, RZ ;  /* 0x0000001100047810 */ /* 0x000fe40007ffe0ff */
[----:B------:R-:W-:-:S02]  /*d990*/  ISETP.GE.AND P1, PT, R5, R235, PT ;  /* 0x000000eb0500720c */ /* 0x000fc40003f26270 */
[----:B------:R-:W-:Y:S02]  /*d9a0*/  FSEL R15, R176, -INF , !P5 ;  /* 0xff800000b00f7808 */ /* 0x000fe40006800000 */
[----:B------:R-:W-:Y:S02]  /*d9b0*/  FMNMX.FTZ R9, R16, R9, !PT ;  /* 0x0000000910097209 */ /* 0x000fe40007810000 */
[----:B------:R-:W-:Y:S02]  /*d9c0*/  FSEL R11, R177, -INF , !P4 ;  /* 0xff800000b10b7808 */ /* 0x000fe40006000000 */
[-C--:B------:R-:W-:Y:S02]  /*d9d0*/  ISETP.GE.AND P4, PT, R3, R235.reuse, PT ;  /* 0x000000eb0300720c */ /* 0x080fe40003f86270 */
[----:B------:R-:W-:Y:S02]  /*d9e0*/  ISETP.GE.AND P5, PT, R4, R235, PT ;  /* 0x000000eb0400720c */ /* 0x000fe40003fa6270 */
[----:B------:R-:W-:-:S02]  /*d9f0*/  ISETP.LT.OR P1, PT, R5, R231, P1 ;  /* 0x000000e70500720c */ /* 0x000fc40000f21670 */
[----:B------:R-:W-:Y:S02]  /*da00*/  FMNMX.FTZ R9, R15, R9, !PT ;  /* 0x000000090f097209 */ /* 0x000fe40007810000 */
[C---:B------:R-:W-:Y:S02]  /*da10*/  ISETP.GE.AND P6, PT, R0.reuse, R234, PT ;  /* 0x000000ea0000720c */ /* 0x040fe40003fc6270 */
[-C--:B------:R-:W-:Y:S02]  /*da20*/  ISETP.LT.OR P4, PT, R3, R231.reuse, P4 ;  /* 0x000000e70300720c */ /* 0x080fe40002781670 */
[----:B------:R-:W-:Y:S02]  /*da30*/  IADD3 R2, R0, 0x19, RZ ;  /* 0x0000001900027810 */ /* 0x000fe40007ffe0ff */
[----:B------:R-:W-:Y:S02]  /*da40*/  ISETP.LT.OR P5, PT, R4, R231, P5 ;  /* 0x000000e70400720c */ /* 0x000fe40002fa1670 */
[----:B------:R-:W-:-:S02]  /*da50*/  FSEL R201, R132, -INF , !P1 ;  /* 0xff80000084c97808 */ /* 0x000fc40004800000 */
[----:B------:R-:W-:Y:S02]  /*da60*/  FMNMX.FTZ R9, R11, R9, !PT ;  /* 0x000000090b097209 */ /* 0x000fe40007810000 */
[----:B------:R-:W-:Y:S02]  /*da70*/  ISETP.LT.OR P6, PT, R0, R230, P6 ;  /* 0x000000e60000720c */ /* 0x000fe400037c1670 */
[----:B------:R-:W-:Y:S02]  /*da80*/  FSEL R202, R13, -INF , !P4 ;  /* 0xff8000000dca7808 */ /* 0x000fe40006000000 */
[----:B------:R-:W-:Y:S02]  /*da90*/  ISETP.GE.AND P1, PT, R2, R235, PT ;  /* 0x000000eb0200720c */ /* 0x000fe40003f26270 */
[----:B------:R-:W-:Y:S02]  /*daa0*/  FSEL R203, R32, -INF , !P5 ;  /* 0xff80000020cb7808 */ /* 0x000fe40006800000 */
[----:B------:R-:W-:-:S02]  /*dab0*/  FMNMX.FTZ R9, R201, R9, !PT ;  /* 0x00000009c9097209 */ /* 0x000fc40007810000 */
[-C--:B------:R-:W-:Y:S02]  /*dac0*/  ISETP.GE.AND P4, PT, R8, R234.reuse, PT ;  /* 0x000000ea0800720c */ /* 0x080fe40003f86270 */
[----:B------:R-:W-:Y:S02]  /*dad0*/  FSEL R14, R207, -INF , !P6 ;  /* 0xff800000cf0e7808 */ /* 0x000fe40007000000 */
[----:B------:R-:W-:Y:S02]  /*dae0*/  ISETP.GE.AND P6, PT, R5, R234, PT ;  /* 0x000000ea0500720c */ /* 0x000fe40003fc6270 */
[----:B------:R-:W-:Y:S02]  /*daf0*/  ISETP.LT.OR P1, PT, R2, R231, P1 ;  /* 0x000000e70200720c */ /* 0x000fe40000f21670 */
[----:B------:R-:W-:Y:S02]  /*db00*/  FMNMX.FTZ R9, R203, R9, !PT ;  /* 0x00000009cb097209 */ /* 0x000fe40007810000 */
[----:B------:R-:W-:-:S02]  /*db10*/  ISETP.LT.OR P4, PT, R8, R230, P4 ;  /* 0x000000e60800720c */ /* 0x000fc40002781670 */
[----:B------:R-:W-:Y:S02]  /*db20*/  ISETP.LT.OR P6, PT, R5, R230, P6 ;  /* 0x000000e60500720c */ /* 0x000fe400037c1670 */
[----:B------:R-:W-:Y:S02]  /*db30*/  FSEL R208, R12, -INF , !P1 ;  /* 0xff8000000cd07808 */ /* 0x000fe40004800000 */
[----:B------:R-:W-:Y:S02]  /*db40*/  FMNMX.FTZ R9, R202, R9, !PT ;  /* 0x00000009ca097209 */ /* 0x000fe40007810000 */
[----:B------:R-:W-:Y:S02]  /*db50*/  FSEL R21, R206, -INF , !P4 ;  /* 0xff800000ce157808 */ /* 0x000fe40006000000 */
[-C--:B------:R-:W-:Y:S02]  /*db60*/  ISETP.GE.AND P4, PT, R4, R234.reuse, PT ;  /* 0x000000ea0400720c */ /* 0x080fe40003f86270 */
[----:B------:R-:W-:-:S02]  /*db70*/  ISETP.GE.AND P1, PT, R7, R234, PT ;  /* 0x000000ea0700720c */ /* 0x000fc40003f26270 */
[-C--:B------:R-:W-:Y:S02]  /*db80*/  ISETP.GE.AND P5, PT, R6, R234.reuse, PT ;  /* 0x000000ea0600720c */ /* 0x080fe40003fa6270 */
[----:B------:R-:W-:Y:S02]  /*db90*/  FSEL R209, R33, -INF , !P6 ;  /* 0xff80000021d17808 */ /* 0x000fe40007000000 */
[----:B------:R-:W-:Y:S01]  /*dba0*/  FMNMX.FTZ R9, R208, R9, !PT ;  /* 0x00000009d0097209 */ /* 0x000fe20007810000 */
[----:B------:R-:W-:Y:S01]  /*dbb0*/  LDSM.16.MT88.4 R32, [R218+0xa000] ;  /* 0x00a00000da20783b */ /* 0x000fe20000004200 */
[----:B------:R-:W-:Y:S02]  /*dbc0*/  ISETP.GE.AND P6, PT, R3, R234, PT ;  /* 0x000000ea0300720c */ /* 0x000fe40003fc6270 */
[-C--:B------:R-:W-:Y:S01]  /*dbd0*/  ISETP.LT.OR P4, PT, R4, R230.reuse, P4 ;  /* 0x000000e60400720c */ /* 0x080fe20002781670 */
[----:B------:R-:W1:Y:S01]  /*dbe0*/  SHFL.BFLY PT, R12, R9, 0x2, 0x1f ;  /* 0x0c401f00090c7f89 */ /* 0x000e6200000e0000 */
[----:B------:R-:W-:-:S02]  /*dbf0*/  ISETP.LT.OR P1, PT, R7, R230, P1 ;  /* 0x000000e60700720c */ /* 0x000fc40000f21670 */
[-C--:B------:R-:W-:Y:S02]  /*dc00*/  ISETP.LT.OR P5, PT, R6, R230.reuse, P5 ;  /* 0x000000e60600720c */ /* 0x080fe40002fa1670 */
[----:B------:R-:W-:Y:S02]  /*dc10*/  ISETP.LT.OR P6, PT, R3, R230, P6 ;  /* 0x000000e60300720c */ /* 0x000fe400037c1670 */
[----:B------:R-:W-:Y:S02]  /*dc20*/  FSEL R244, R28, -INF , !P4 ;  /* 0xff8000001cf47808 */ /* 0x000fe40006000000 */
[----:B------:R-:W-:Y:S02]  /*dc30*/  FSEL R20, R184, -INF , !P1 ;  /* 0xff800000b8147808 */ /* 0x000fe40004800000 */
[----:B------:R-:W-:Y:S02]  /*dc40*/  FSEL R22, R133, -INF , !P5 ;  /* 0xff80000085167808 */ /* 0x000fe40006800000 */
[----:B------:R-:W-:-:S02]  /*dc50*/  ISETP.GE.AND P4, PT, R2, R234, PT ;  /* 0x000000ea0200720c */ /* 0x000fc40003f86270 */
[CC--:B------:R-:W-:Y:S02]  /*dc60*/  ISETP.GE.AND P1, PT, R0.reuse, R233.reuse, PT ;  /* 0x000000e90000720c */ /* 0x0c0fe40003f26270 */
[----:B------:R-:W-:Y:S02]  /*dc70*/  ISETP.GE.AND P5, PT, R0, R232, PT ;  /* 0x000000e80000720c */ /* 0x000fe40003fa6270 */
[----:B------:R-:W-:Y:S02]  /*dc80*/  FSEL R210, R18, -INF , !P6 ;  /* 0xff80000012d27808 */ /* 0x000fe40007000000 */
[----:B------:R-:W-:Y:S02]  /*dc90*/  ISETP.GE.AND P6, PT, R8, R233, PT ;  /* 0x000000e90800720c */ /* 0x000fe40003fc6270 */
[----:B------:R-:W-:Y:S02]  /*dca0*/  ISETP.LT.OR P4, PT, R2, R230, P4 ;  /* 0x000000e60200720c */ /* 0x000fe40002781670 */
[----:B------:R-:W-:-:S02]  /*dcb0*/  ISETP.LT.OR P1, PT, R0, R229, P1 ;  /* 0x000000e50000720c */ /* 0x000fc40000f21670 */
[----:B------:R-:W-:Y:S02]  /*dcc0*/  ISETP.LT.OR P5, PT, R0, R228, P5 ;  /* 0x000000e40000720c */ /* 0x000fe40002fa1670 */
[----:B------:R-:W-:Y:S02]  /*dcd0*/  FMNMX.FTZ R0, R135, R14, !PT ;  /* 0x0000000e87007209 */ /* 0x000fe40007810000 */
[----:B------:R-:W-:Y:S02]  /*dce0*/  ISETP.LT.OR P6, PT, R8, R229, P6 ;  /* 0x000000e50800720c */ /* 0x000fe400037c1670 */
[----:B------:R-:W-:Y:S02]  /*dcf0*/  FSEL R211, R17, -INF , !P4 ;  /* 0xff80000011d37808 */ /* 0x000fe40006000000 */
[----:B------:R-:W-:Y:S02]  /*dd00*/  ISETP.GE.AND P4, PT, R7, R233, PT ;  /* 0x000000e90700720c */ /* 0x000fe40003f86270 */
[----:B------:R-:W-:-:S02]  /*dd10*/  FMNMX.FTZ R0, R21, R0, !PT ;  /* 0x0000000015007209 */ /* 0x000fc40007810000 */
[----:B------:R-:W-:Y:S02]  /*dd20*/  FSEL R18, R200, -INF , !P6 ;  /* 0xff800000c8127808 */ /* 0x000fe40007000000 */
[----:B------:R-:W-:Y:S02]  /*dd30*/  FSEL R13, R205, -INF , !P1 ;  /* 0xff800000cd0d7808 */ /* 0x000fe40004800000 */
[-C--:B------:R-:W-:Y:S02]  /*dd40*/  ISETP.GE.AND P6, PT, R5, R233.reuse, PT ;  /* 0x000000e90500720c */ /* 0x080fe40003fc6270 */
[----:B------:R-:W-:Y:S02]  /*dd50*/  ISETP.GE.AND P1, PT, R6, R233, PT ;  /* 0x000000e90600720c */ /* 0x000fe40003f26270 */
[----:B------:R-:W-:Y:S02]  /*dd60*/  ISETP.LT.OR P4, PT, R7, R229, P4 ;  /* 0x000000e50700720c */ /* 0x000fe40002781670 */
[----:B------:R-:W-:-:S02]  /*dd70*/  FMNMX.FTZ R0, R20, R0, !PT ;  /* 0x0000000014007209 */ /* 0x000fc40007810000 */
[-C--:B------:R-:W-:Y:S02]  /*dd80*/  ISETP.LT.OR P6, PT, R5, R229.reuse, P6 ;  /* 0x000000e50500720c */ /* 0x080fe400037c1670 */
[----:B------:R-:W-:Y:S02]  /*dd90*/  ISETP.LT.OR P1, PT, R6, R229, P1 ;  /* 0x000000e50600720c */ /* 0x000fe40000f21670 */
[----:B------:R-:W-:Y:S02]  /*dda0*/  FSEL R17, R138, -INF , !P4 ;  /* 0xff8000008a117808 */ /* 0x000fe40006000000 */
[----:B------:R-:W-:Y:S02]  /*ddb0*/  ISETP.GE.AND P4, PT, R4, R233, PT ;  /* 0x000000e90400720c */ /* 0x000fe40003f86270 */
[----:B------:R-:W-:Y:S02]  /*ddc0*/  FMNMX.FTZ R0, R22, R0, !PT ;  /* 0x0000000016007209 */ /* 0x000fe40007810000 */
[----:B------:R-:W-:-:S02]  /*ddd0*/  FSEL R141, R29, -INF , !P6 ;  /* 0xff8000001d8d7808 */ /* 0x000fc40007000000 */
[----:B------:R-:W-:Y:S01]  /*dde0*/  FSEL R19, R139, -INF , !P1 ;  /* 0xff8000008b137808 */ /* 0x000fe20004800000 */
[----:B------:R-:W-:Y:S01]  /*ddf0*/  LDSM.16.MT88.4 R28, [R218+0xb000] ;  /* 0x00b00000da1c783b */ /* 0x000fe20000004200 */
[-C--:B------:R-:W-:Y:S02]  /*de00*/  ISETP.GE.AND P6, PT, R2, R233.reuse, PT ;  /* 0x000000e90200720c */ /* 0x080fe40003fc6270 */
[----:B------:R-:W-:Y:S02]  /*de10*/  ISETP.GE.AND P1, PT, R3, R233, PT ;  /* 0x000000e90300720c */ /* 0x000fe40003f26270 */
[----:B------:R-:W-:Y:S02]  /*de20*/  FMNMX.FTZ R0, R209, R0, !PT ;  /* 0x00000000d1007209 */ /* 0x000fe40007810000 */
[----:B------:R-:W-:Y:S02]  /*de30*/  ISETP.LT.OR P4, PT, R4, R229, P4 ;  /* 0x000000e50400720c */ /* 0x000fe40002781670 */
[----:B-1----:R-:W-:-:S02]  /*de40*/  FMNMX.FTZ R9, R9, R12, !PT ;  /* 0x0000000c09097209 */ /* 0x002fc40007810000 */
[----:B------:R-:W-:Y:S02]  /*de50*/  FMNMX.FTZ R12, R134, R13, !PT ;  /* 0x0000000d860c7209 */ /* 0x000fe40007810000 */
[-C--:B------:R-:W-:Y:S02]  /*de60*/  ISETP.LT.OR P6, PT, R2, R229.reuse, P6 ;  /* 0x000000e50200720c */ /* 0x080fe400037c1670 */
[----:B------:R-:W-:Y:S02]  /*de70*/  FMNMX.FTZ R0, R244, R0, !PT ;  /* 0x00000000f4007209 */ /* 0x000fe40007810000 */
[----:B------:R-:W-:Y:S02]  /*de80*/  ISETP.LT.OR P1, PT, R3, R229, P1 ;  /* 0x000000e50300720c */ /* 0x000fe40000f21670 */
[----:B------:R-:W-:Y:S02]  /*de90*/  FSEL R176, R25, -INF , !P4 ;  /* 0xff80000019b07808 */ /* 0x000fe40006000000 */
[----:B------:R-:W-:-:S02]  /*dea0*/  ISETP.GE.AND P4, PT, R8, R232, PT ;  /* 0x000000e80800720c */ /* 0x000fc40003f86270 */
[----:B------:R-:W-:Y:S02]  /*deb0*/  FMNMX.FTZ R12, R18, R12, !PT ;  /* 0x0000000c120c7209 */ /* 0x000fe40007810000 */
[----:B------:R-:W-:Y:S02]  /*dec0*/  FSEL R177, R24, -INF , !P6 ;  /* 0xff80000018b17808 */ /* 0x000fe40007000000 */
[----:B------:R-:W-:Y:S01]  /*ded0*/  FMNMX.FTZ R0, R210, R0, !PT ;  /* 0x00000000d2007209 */ /* 0x000fe20007810000 */
[----:B------:R-:W-:Y:S01]  /*dee0*/  SHFL.BFLY PT, R24, R9, 0x1, 0x1f ;  /* 0x0c201f0009187f89 */ /* 0x000fe200000e0000 */
[----:B------:R-:W-:Y:S02]  /*def0*/  FSEL R142, R23, -INF , !P1 ;  /* 0xff800000178e7808 */ /* 0x000fe40004800000 */
[-C--:B------:R-:W-:Y:S02]  /*df00*/  ISETP.GE.AND P6, PT, R6, R232.reuse, PT ;  /* 0x000000e80600720c */ /* 0x080fe40003fc6270 */
[----:B------:R-:W-:-:S02]  /*df10*/  ISETP.GE.AND P1, PT, R7, R232, PT ;  /* 0x000000e80700720c */ /* 0x000fc40003f26270 */
[----:B------:R-:W-:Y:S02]  /*df20*/  ISETP.LT.OR P4, PT, R8, R228, P4 ;  /* 0x000000e40800720c */ /* 0x000fe40002781670 */
[----:B------:R-:W-:Y:S02]  /*df30*/  FMNMX.FTZ R8, R17, R12, !PT ;  /* 0x0000000c11087209 */ /* 0x000fe40007810000 */
[----:B------:R-:W-:Y:S02]  /*df40*/  FMNMX.FTZ R0, R211, R0, !PT ;  /* 0x00000000d3007209 */ /* 0x000fe40007810000 */
[-C--:B------:R-:W-:Y:S02]  /*df50*/  ISETP.LT.OR P6, PT, R6, R228.reuse, P6 ;  /* 0x000000e40600720c */ /* 0x080fe400037c1670 */
[----:B------:R-:W-:Y:S01]  /*df60*/  ISETP.LT.OR P1, PT, R7, R228, P1 ;  /* 0x000000e40700720c */ /* 0x000fe20000f21670 */
[----:B------:R-:W1:Y:S01]  /*df70*/  SHFL.BFLY PT, R25, R0, 0x2, 0x1f ;  /* 0x0c401f0000197f89 */ /* 0x000e6200000e0000 */
[----:B------:R-:W-:-:S02]  /*df80*/  FSEL R6, R237, -INF , !P5 ;  /* 0xff800000ed067808 */ /* 0x000fc40006800000 */
[----:B------:R-:W-:Y:S02]  /*df90*/  FMNMX.FTZ R7, R19, R8, !PT ;  /* 0x0000000813077209 */ /* 0x000fe40007810000 */
[-C--:B------:R-:W-:Y:S02]  /*dfa0*/  ISETP.GE.AND P5, PT, R5, R232.reuse, PT ;  /* 0x000000e80500720c */ /* 0x080fe40003fa6270 */
[----:B------:R-:W-:Y:S02]  /*dfb0*/  FSEL R8, R236, -INF , !P4 ;  /* 0xff800000ec087808 */ /* 0x000fe40006000000 */
[----:B------:R-:W-:Y:S02]  /*dfc0*/  FMNMX.FTZ R7, R141, R7, !PT ;  /* 0x000000078d077209 */ /* 0x000fe40007810000 */
[----:B------:R-:W-:Y:S02]  /*dfd0*/  ISETP.GE.AND P4, PT, R4, R232, PT ;  /* 0x000000e80400720c */ /* 0x000fe40003f86270 */
[----:B------:R-:W-:-:S02]  /*dfe0*/  ISETP.LT.OR P5, PT, R5, R228, P5 ;  /* 0x000000e40500720c */ /* 0x000fc40002fa1670 */
[----:B------:R-:W-:Y:S02]  /*dff0*/  FMNMX.FTZ R5, R137, R6, !PT ;  /* 0x0000000689057209 */ /* 0x000fe40007810000 */
[----:B------:R-:W-:Y:S02]  /*e000*/  FMNMX.FTZ R12, R176, R7, !PT ;  /* 0x00000007b00c7209 */ /* 0x000fe40007810000 */
[----:B------:R-:W-:Y:S02]  /*e010*/  ISETP.LT.OR P4, PT, R4, R228, P4 ;  /* 0x000000e40400720c */ /* 0x000fe40002781670 */
[----:B------:R-:W-:Y:S02]  /*e020*/  FSEL R7, R179, -INF , !P1 ;  /* 0xff800000b3077808 */ /* 0x000fe40004800000 */
[----:B------:R-:W-:Y:S02]  /*e030*/  FMNMX.FTZ R4, R8, R5, !PT ;  /* 0x0000000508047209 */ /* 0x000fe40007810000 */
[----:B------:R-:W-:-:S02]  /*e040*/  ISETP.GE.AND P1, PT, R3, R232, PT ;  /* 0x000000e80300720c */ /* 0x000fc40003f26270 */
[----:B------:R-:W-:Y:S02]  /*e050*/  FSEL R5, R178, -INF , !P6 ;  /* 0xff800000b2057808 */ /* 0x000fe40007000000 */
[----:B------:R-:W-:Y:S02]  /*e060*/  FMNMX.FTZ R23, R7, R4, !PT ;  /* 0x0000000407177209 */ /* 0x000fe40007810000 */
[----:B------:R-:W-:Y:S02]  /*e070*/  ISETP.LT.OR P1, PT, R3, R228, P1 ;  /* 0x000000e40300720c */ /* 0x000fe40000f21670 */
[----:B------:R-:W-:Y:S02]  /*e080*/  FSEL R140, R140, -INF , !P5 ;  /* 0xff8000008c8c7808 */ /* 0x000fe40006800000 */
[----:B------:R-:W-:Y:S02]  /*e090*/  FMNMX.FTZ R3, R5, R23, !PT ;  /* 0x0000001705037209 */ /* 0x000fe40007810000 */
[----:B------:R-:W-:-:S02]  /*e0a0*/  ISETP.GE.AND P5, PT, R2, R232, PT ;  /* 0x000000e80200720c */ /* 0x000fc40003fa6270 */
[----:B------:R-:W-:Y:S02]  /*e0b0*/  FSEL R143, R143, -INF , !P4 ;  /* 0xff8000008f8f7808 */ /* 0x000fe40006000000 */
[----:B------:R-:W-:Y:S02]  /*e0c0*/  FMNMX.FTZ R3, R140, R3, !PT ;  /* 0x000000038c037209 */ /* 0x000fe40007810000 */
        /* <DEDUP_REMOVED lines=14> */
[----:B------:R-:W3:Y:S01]  /*e1b0*/  SHFL.BFLY PT, R9, R2, 0x2, 0x1f ;  /* 0x0c401f0002097f89 */ /* 0x000ee200000e0000 */
[----:B------:R-:W-:Y:S02]  /*e1c0*/  MOV R200, R248 ;  /* 0x000000f800c87202 */ /* 0x000fe40000000f00 */
[----:B------:R-:W-:-:S05]  /*e1d0*/  FSEL R12, R12, RZ, P6 ;  /* 0x000000ff0c0c7208 */ /* 0x000fca0003000000 */
[--C-:B------:R-:W-:Y:S01]  /*e1e0*/  FFMA.FTZ R10, R10, UR17, -R12.reuse ;  /* 0x000000110a0a7c23 */ /* 0x100fe2000801080c */
[--C-:B------:R-:W-:Y:S01]  /*e1f0*/  FFMA.FTZ R16, R16, UR17, -R12.reuse ;  /* 0x0000001110107c23 */ /* 0x100fe2000801080c */
[--C-:B------:R-:W-:Y:S02]  /*e200*/  FFMA.FTZ R15, R15, UR17, -R12.reuse ;  /* 0x000000110f0f7c23 */ /* 0x100fe4000801080c */
[----:B------:R4:W-:Y:S01]  /*e210*/  MUFU.EX2 R198, R10 ;  /* 0x0000000a00c67308 */ /* 0x0009e20000000800 */
[----:B-1----:R-:W-:Y:S02]  /*e220*/  FMNMX.FTZ R3, R4, R23, !PT ;  /* 0x0000001704037209 */ /* 0x002fe40007810000 */
[----:B--2---:R-:W-:Y:S01]  /*e230*/  FMNMX.FTZ R238, R0, R24, !PT ;  /* 0x0000001800ee7209 */ /* 0x004fe20007810000 */
[----:B------:R-:W-:-:S04]  /*e240*/  FFMA.FTZ R0, R11, UR17, -R12 ;  /* 0x000000110b007c23 */ /* 0x000fc8000801080c */
[----:B------:R-:W-:Y:S01]  /*e250*/  MUFU.EX2 R197, R16 ;  /* 0x0000001000c57308 */ /* 0x000fe20000000800 */
[----:B------:R-:W-:Y:S01]  /*e260*/  LDSM.16.MT88.4 R24, [R215+0xb000] ;  /* 0x00b00000d718783b */ /* 0x000fe20000004200 */
[C---:B------:R-:W-:Y:S01]  /*e270*/  FSETP.NEU.FTZ.AND P5, PT, R238.reuse, -INF , PT ;  /* 0xff800000ee00780b */ /* 0x040fe20003fbd000 */
[----:B------:R-:W-:-:S05]  /*e280*/  FMUL.FTZ R4, R238, UR17 ;  /* 0x00000011ee047c20 */ /* 0x000fca0008410000 */
[----:B------:R3:W-:Y:S01]  /*e290*/  MUFU.EX2 R199, R0 ;  /* 0x0000000000c77308 */ /* 0x0007e20000000800 */
[----:B----4-:R-:W1:Y:S01]  /*e2a0*/  SHFL.BFLY PT, R10, R3, 0x1, 0x1f ;  /* 0x0c201f00030a7f89 */ /* 0x010e6200000e0000 */
[----:B------:R-:W-:-:S05]  /*e2b0*/  FSEL R11, R4, RZ, P5 ;  /* 0x000000ff040b7208 */ /* 0x000fca0002800000 */
[--C-:B------:R-:W-:Y:S01]  /*e2c0*/  FFMA.FTZ R21, R21, UR17, -R11.reuse ;  /* 0x0000001115157c23 */ /* 0x100fe2000801080b */
[--C-:B------:R-:W-:Y:S01]  /*e2d0*/  FFMA.FTZ R20, R20, UR17, -R11.reuse ;  /* 0x0000001114147c23 */ /* 0x100fe2000801080b */
[--C-:B------:R-:W-:Y:S01]  /*e2e0*/  FFMA.FTZ R22, R22, UR17, -R11.reuse ;  /* 0x0000001116167c23 */ /* 0x100fe2000801080b */
[----:B------:R-:W-:Y:S01]  /*e2f0*/  FFMA.FTZ R14, R14, UR17, -R11 ;  /* 0x000000110e0e7c23 */ /* 0x000fe2000801080b */
[----:B------:R-:W-:Y:S01]  /*e300*/  MUFU.EX2 R192, R21 ;  /* 0x0000001500c07308 */ /* 0x000fe20000000800 */
[----:B---3--:R-:W-:-:S07]  /*e310*/  FMNMX.FTZ R0, R2, R9, !PT ;  /* 0x0000000902007209 */ /* 0x008fce0007810000 */
[----:B------:R-:W-:Y:S01]  /*e320*/  MUFU.EX2 R194, R20 ;  /* 0x0000001400c27308 */ /* 0x000fe20000000800 */
[----:B------:R-:W2:Y:S01]  /*e330*/  SHFL.BFLY PT, R2, R0, 0x1, 0x1f ;  /* 0x0c201f0000027f89 */ /* 0x000ea200000e0000 */
[----:B-1----:R-:W-:Y:S02]  /*e340*/  FMNMX.FTZ R237, R3, R10, !PT ;  /* 0x0000000a03ed7209 */ /* 0x002fe40007810000 */
[----:B------:R-:W-:-:S04]  /*e350*/  FSEL R3, R239, RZ, P6 ;  /* 0x000000ffef037208 */ /* 0x000fc80003000000 */
[----:B------:R1:W-:Y:S01]  /*e360*/  MUFU.EX2 R195, R22 ;  /* 0x0000001600c37308 */ /* 0x0003e20000000800 */
[C---:B------:R-:W-:Y:S01]  /*e370*/  FSETP.NEU.FTZ.AND P4, PT, R237.reuse, -INF , PT ;  /* 0xff800000ed00780b */ /* 0x040fe20003f9d000 */
[----:B------:R-:W-:Y:S01]  /*e380*/  FMUL.FTZ R10, R237, UR17 ;  /* 0x00000011ed0a7c20 */ /* 0x000fe20008410000 */
[----:B------:R-:W-:-:S04]  /*e390*/  FADD.FTZ R3, R136, -R3 ;  /* 0x8000000388037221 */ /* 0x000fc80000010000 */
[----:B------:R-:W-:Y:S01]  /*e3a0*/  FSEL R10, R10, RZ, P4 ;  /* 0x000000ff0a0a7208 */ /* 0x000fe20002000000 */
[----:B------:R-:W-:Y:S01]  /*e3b0*/  FMUL.FTZ R9, R3, UR17 ;  /* 0x0000001103097c20 */ /* 0x000fe20008410000 */
[----:B------:R-:W-:Y:S03]  /*e3c0*/  MUFU.EX2 R196, R15 ;  /* 0x0000000f00c47308 */ /* 0x000fe60000000800 */
[--C-:B------:R-:W-:Y:S01]  /*e3d0*/  FFMA.FTZ R13, R13, UR17, -R10.reuse ;  /* 0x000000110d0d7c23 */ /* 0x100fe2000801080a */
[--C-:B------:R-:W-:Y:S01]  /*e3e0*/  FFMA.FTZ R18, R18, UR17, -R10.reuse ;  /* 0x0000001112127c23 */ /* 0x100fe2000801080a */
[--C-:B------:R-:W-:Y:S01]  /*e3f0*/  FFMA.FTZ R17, R17, UR17, -R10.reuse ;  /* 0x0000001111117c23 */ /* 0x100fe2000801080a */
[----:B------:R-:W-:Y:S02]  /*e400*/  FFMA.FTZ R19, R19, UR17, -R10 ;  /* 0x0000001113137c23 */ /* 0x000fe4000801080a */
[----:B------:R-:W-:Y:S01]  /*e410*/  MUFU.EX2 R185, R13 ;  /* 0x0000000d00b97308 */ /* 0x000fe20000000800 */
[----:B--2---:R-:W-:Y:S01]  /*e420*/  FMNMX.FTZ R236, R0, R2, !PT ;  /* 0x0000000200ec7209 */ /* 0x004fe20007810000 */
[----:B-1----:R-:W-:Y:S01]  /*e430*/  LDSM.16.MT88.4 R20, [R215+0xa000] ;  /* 0x00a00000d714783b */ /* 0x002fe20000004200 */
[----:B------:R-:W-:-:S02]  /*e440*/  FSEL R2, R237, RZ, P4 ;  /* 0x000000ffed027208 */ /* 0x000fc40002000000 */
[C---:B------:R-:W-:Y:S01]  /*e450*/  FSETP.NEU.FTZ.AND P1, PT, R236.reuse, -INF , PT ;  /* 0xff800000ec00780b */ /* 0x040fe20003f3d000 */
[----:B------:R-:W-:Y:S02]  /*e460*/  FMUL.FTZ R0, R236, UR17 ;  /* 0x00000011ec007c20 */ /* 0x000fe40008410000 */
[----:B------:R-:W-:Y:S01]  /*e470*/  FADD.FTZ R3, R134, -R2 ;  /* 0x8000000286037221 */ /* 0x000fe20000010000 */
[----:B------:R-:W-:Y:S01]  /*e480*/  FSEL R2, R236, RZ, P1 ;  /* 0x000000ffec027208 */ /* 0x000fe20000800000 */
[----:B------:R-:W1:Y:S01]  /*e490*/  MUFU.EX2 R184, R18 ;  /* 0x0000001200b87308 */ /* 0x000e620000000800 */
[----:B------:R-:W-:Y:S01]  /*e4a0*/  FSEL R0, R0, RZ, P1 ;  /* 0x000000ff00007208 */ /* 0x000fe20000800000 */
[----:B------:R-:W-:Y:S02]  /*e4b0*/  FMUL.FTZ R3, R3, UR17 ;  /* 0x0000001103037c20 */ /* 0x000fe40008410000 */
[----:B------:R-:W-:Y:S02]  /*e4c0*/  FADD.FTZ R2, R137, -R2 ;  /* 0x8000000289027221 */ /* 0x000fe40000010000 */
[--C-:B------:R-:W-:Y:S01]  /*e4d0*/  FFMA.FTZ R8, R8, UR17, -R0.reuse ;  /* 0x0000001108087c23 */ /* 0x100fe20008010800 */
[--C-:B------:R-:W-:Y:S01]  /*e4e0*/  FFMA.FTZ R6, R6, UR17, -R0.reuse ;  /* 0x0000001106067c23 */ /* 0x100fe20008010800 */
[----:B------:R-:W-:Y:S01]  /*e4f0*/  FMUL.FTZ R2, R2, UR17 ;  /* 0x0000001102027c20 */ /* 0x000fe20008410000 */
[--C-:B------:R-:W-:Y:S01]  /*e500*/  FFMA.FTZ R7, R7, UR17, -R0.reuse ;  /* 0x0000001107077c23 */ /* 0x100fe20008010800 */
[----:B------:R-:W-:Y:S01]  /*e510*/  FFMA.FTZ R5, R5, UR17, -R0 ;  /* 0x0000001105057c23 */ /* 0x000fe20008010800 */
[----:B------:R-:W-:Y:S01]  /*e520*/  MUFU.EX2 R181, R8 ;  /* 0x0000000800b57308 */ /* 0x000fe20000000800 */
[----:B------:R-:W-:Y:S01]  /*e530*/  LDSM.16.MT88.4 R136, [R213+0xb000] ;  /* 0x00b00000d588783b */ /* 0x000fe20000004200 */
[----:B-1----:R-:W-:-:S06]  /*e540*/  F2FP.F16.F32.PACK_AB R4, R184, R185 ;  /* 0x000000b9b804723e */ /* 0x002fcc00000000ff */
[----:B------:R-:W-:Y:S08]  /*e550*/  MUFU.EX2 R186, R17 ;  /* 0x0000001100ba7308 */ /* 0x000ff00000000800 */
[----:B------:R1:W2:Y:S08]  /*e560*/  MUFU.EX2 R187, R19 ;  /* 0x0000001300bb7308 */ /* 0x0002b00000000800 */
[----:B------:R2:W3:Y:S08]  /*e570*/  MUFU.EX2 R180, R6 ;  /* 0x0000000600b47308 */ /* 0x0004f00000000800 */
[----:B------:R-:W-:Y:S01]  /*e580*/  MUFU.EX2 R183, R7 ;  /* 0x0000000700b77308 */ /* 0x000fe20000000800 */
[----:B-1----:R-:W-:Y:S07]  /*e590*/  LDSM.16.MT88.4 R16, [R213+0xa000] ;  /* 0x00a00000d510783b */ /* 0x002fee0000004200 */
[----:B------:R3:W1:Y:S01]  /*e5a0*/  MUFU.EX2 R182, R5 ;  /* 0x0000000500b67308 */ /* 0x0006620000000800 */
[----:B--2---:R-:W-:-:S07]  /*e5b0*/  F2FP.F16.F32.PACK_AB R6, R187, R186 ;  /* 0x000000babb06723e */ /* 0x004fce00000000ff */
[----:B------:R-:W2:Y:S08]  /*e5c0*/  MUFU.EX2 R8, R3 ;  /* 0x0000000300087308 */ /* 0x000eb00000000800 */
[----:B------:R-:W4:Y:S01]  /*e5d0*/  MUFU.EX2 R2, R2 ;  /* 0x0000000200027308 */ /* 0x000f220000000800 */
[----:B---3--:R-:W-:Y:S02]  /*e5e0*/  F2FP.F16.F32.PACK_AB R5, R181, R180 ;  /* 0x000000b4b505723e */ /* 0x008fe400000000ff */
[----:B-1----:R-:W-:-:S05]  /*e5f0*/  F2FP.F16.F32.PACK_AB R7, R182, R183 ;  /* 0x000000b7b607723e */ /* 0x002fca00000000ff */
[----:B------:R-:W-:Y:S01]  /*e600*/  MUFU.EX2 R193, R14 ;  /* 0x0000000e00c17308 */ /* 0x000fe20000000800 */
[-C--:B--2---:R-:W-:Y:S01]  /*e610*/  FMUL.FTZ R40, R40, R8.reuse ;  /* 0x0000000828287220 */ /* 0x084fe20000410000 */
[-C--:B------:R-:W-:Y:S01]  /*e620*/  FMUL.FTZ R41, R41, R8.reuse ;  /* 0x0000000829297220 */ /* 0x080fe20000410000 */
[----:B------:R-:W-:Y:S01]  /*e630*/  FSEL R3, R238, RZ, P5 ;  /* 0x000000ffee037208 */ /* 0x000fe20002800000 */
[-C--:B------:R-:W-:Y:S01]  /*e640*/  FMUL.FTZ R124, R124, R8.reuse ;  /* 0x000000087c7c7220 */ /* 0x080fe20000410000 */
[-C--:B------:R-:W-:Y:S01]  /*e650*/  FMUL.FTZ R125, R125, R8.reuse ;  /* 0x000000087d7d7220 */ /* 0x080fe20000410000 */
[-C--:B------:R-:W-:Y:S01]  /*e660*/  FMUL.FTZ R144, R144, R8.reuse ;  /* 0x0000000890907220 */ /* 0x080fe20000410000 */
[----:B------:R-:W-:Y:S01]  /*e670*/  FMUL.FTZ R145, R145, R8 ;  /* 0x0000000891917220 */ /* 0x000fe20000410000 */
[----:B------:R-:W-:Y:S01]  /*e680*/  FADD.FTZ R3, R135, -R3 ;  /* 0x8000000387037221 */ /* 0x000fe20000010000 */
[-C--:B----4-:R-:W-:Y:S01]  /*e690*/  FMUL.FTZ R42, R42, R2.reuse ;  /* 0x000000022a2a7220 */ /* 0x090fe20000410000 */
[-C--:B------:R-:W-:Y:S01]  /*e6a0*/  FMUL.FTZ R43, R43, R2.reuse ;  /* 0x000000022b2b7220 */ /* 0x080fe20000410000 */
[----:B------:R-:W-:Y:S01]  /*e6b0*/  LDSM.16.MT88.4 R132, [R217+0xa000] ;  /* 0x00a00000d984783b */ /* 0x000fe20000004200 */
[-C--:B------:R-:W-:Y:S01]  /*e6c0*/  FMUL.FTZ R126, R126, R2.reuse ;  /* 0x000000027e7e7220 */ /* 0x080fe20000410000 */
[----:B------:R-:W-:Y:S01]  /*e6d0*/  FMUL.FTZ R127, R127, R2 ;  /* 0x000000027f7f7220 */ /* 0x000fe20000410000 */
[----:B------:R-:W-:Y:S01]  /*e6e0*/  FMUL.FTZ R3, R3, UR17 ;  /* 0x0000001103037c20 */ /* 0x000fe20008410000 */
[----:B------:R-:W1:Y:S01]  /*e6f0*/  MUFU.EX2 R9, R9 ;  /* 0x0000000900097308 */ /* 0x000e620000000800 */
[-C--:B------:R-:W-:Y:S01]  /*e700*/  FMUL.FTZ R152, R152, R8.reuse ;  /* 0x0000000898987220 */ /* 0x080fe20000410000 */
[C---:B------:R-:W-:Y:S01]  /*e710*/  HMMA.16816.F32 R240, R4.reuse, R32, R40 ;  /* 0x0000002004f0723c */ /* 0x040fe20000001828 */
[----:B------:R-:W2:Y:S01]  /*e720*/  LDSM.16.MT88.4 R40, [R217+0xb000] ;  /* 0x00b00000d928783b */ /* 0x000ea20000004200 */
[----:B------:R-:W-:Y:S01]  /*e730*/  FMUL.FTZ R153, R153, R8 ;  /* 0x0000000899997220 */ /* 0x000fe20000410000 */
[-C--:B------:R-:W-:Y:S01]  /*e740*/  FMUL.FTZ R146, R146, R2.reuse ;  /* 0x0000000292927220 */ /* 0x080fe20000410000 */
[----:B------:R-:W-:Y:S01]  /*e750*/  FMUL.FTZ R147, R147, R2 ;  /* 0x0000000293937220 */ /* 0x000fe20000410000 */
[-C--:B------:R-:W-:Y:S01]  /*e760*/  FMUL.FTZ R160, R160, R8.reuse ;  /* 0x00000008a0a07220 */ /* 0x080fe20000410000 */
[----:B------:R-:W3:Y:S01]  /*e770*/  MUFU.EX2 R3, R3 ;  /* 0x0000000300037308 */ /* 0x000ee20000000800 */
        /* <DEDUP_REMOVED lines=34> */
[C---:B--2---:R-:W-:Y:S01]  /*e9a0*/  HMMA.16816.F32 R204, R4.reuse, R42, R124 ;  /* 0x0000002a04cc723c */ /* 0x044fe2000000187c */
        /* <DEDUP_REMOVED lines=17> */
[----:B------:R-:W-:Y:S01]  /*eac0*/  FMUL.FTZ R157, R157, R9 ;  /* 0x000000099d9d7220 */ /* 0x000fe20000410000 */
[-C--:B---3--:R-:W-:Y:S01]  /*ead0*/  FMUL.FTZ R158, R158, R3.reuse ;  /* 0x000000039e9e7220 */ /* 0x088fe20000410000 */
[----:B------:R-:W-:Y:S01]  /*eae0*/  FMUL.FTZ R159, R159, R3 ;  /* 0x000000039f9f7220 */ /* 0x000fe20000410000 */
[-C--:B------:R-:W-:Y:S01]  /*eaf0*/  FMUL.FTZ R148, R148, R9.reuse ;  /* 0x0000000994947220 */ /* 0x080fe20000410000 */
[C---:B------:R-:W-:Y:S01]  /*eb00*/  HMMA.16816.F32 R152, R4.reuse, R18, R152 ;  /* 0x000000120498723c */ /* 0x040fe20000001898 */
[----:B------:R-:W-:Y:S01]  /*eb10*/  FMUL.FTZ R149, R149, R9 ;  /* 0x0000000995957220 */ /* 0x000fe20000410000 */
[----:B------:R-:W-:Y:S01]  /*eb20*/  MOV R13, R204 ;  /* 0x000000cc000d7202 */ /* 0x000fe20000000f00 */
[-C--:B------:R-:W-:Y:S01]  /*eb30*/  FMUL.FTZ R150, R150, R3.reuse ;  /* 0x0000000396967220 */ /* 0x080fe20000410000 */
[----:B------:R-:W-:Y:S01]  /*eb40*/  FMUL.FTZ R151, R151, R3 ;  /* 0x0000000397977220 */ /* 0x000fe20000410000 */
[-C--:B------:R-:W-:Y:S01]  /*eb50*/  FMUL.FTZ R36, R36, R9.reuse ;  /* 0x0000000924247220 */ /* 0x080fe20000410000 */
[C---:B------:R-:W-:Y:S01]  /*eb60*/  HMMA.16816.F32 R160, R4.reuse, R20, R160 ;  /* 0x0000001404a0723c */ /* 0x040fe200000018a0 */
[----:B------:R-:W-:Y:S01]  /*eb70*/  FMUL.FTZ R37, R37, R9 ;  /* 0x0000000925257220 */ /* 0x000fe20000410000 */
[-C--:B------:R-:W-:Y:S01]  /*eb80*/  FMUL.FTZ R38, R38, R3.reuse ;  /* 0x0000000326267220 */ /* 0x080fe20000410000 */
[----:B------:R-:W-:Y:S01]  /*eb90*/  FMUL.FTZ R39, R39, R3 ;  /* 0x0000000327277220 */ /* 0x000fe20000410000 */
[----:B------:R-:W-:Y:S01]  /*eba0*/  MOV R14, R206 ;  /* 0x000000ce000e7202 */ /* 0x000fe20000000f00 */
        /* <DEDUP_REMOVED lines=8> */
[----:B------:R-:W-:Y:S01]  /*ec30*/  MOV R190, R242 ;  /* 0x000000f200be7202 */ /* 0x000fe20000000f00 */
[----:B------:R-:W-:Y:S01]  /*ec40*/  FMUL.FTZ R165, R165, R9 ;  /* 0x00000009a5a57220 */ /* 0x000fe20000410000 */
[----:B------:R-:W-:Y:S01]  /*ec50*/  MOV R189, R240 ;  /* 0x000000f000bd7202 */ /* 0x000fe20000000f00 */
[----:B------:R-:W-:Y:S01]  /*ec60*/  FMUL.FTZ R166, R166, R3 ;  /* 0x00000003a6a67220 */ /* 0x000fe20000410000 */
[----:B------:R-:W-:Y:S01]  /*ec70*/  MOV R15, R243 ;  /* 0x000000f3000f7202 */ /* 0x000fe20000000f00 */
[C---:B------:R-:W-:Y:S01]  /*ec80*/  HMMA.16816.F32 R56, R4.reuse, R132, R56 ;  /* 0x000000840438723c */ /* 0x040fe20000001838 */
[----:B------:R-:W-:Y:S01]  /*ec90*/  MOV R188, R205 ;  /* 0x000000cd00bc7202 */ /* 0x000fe20000000f00 */
        /* <DEDUP_REMOVED lines=48> */
[----:B------:R-:W-:Y:S01]  /*efa0*/  FMUL.FTZ R119, R119, R3 ;  /* 0x0000000377777220 */ /* 0x000fe20000410000 */
[-C--:B------:R-:W-:Y:S01]  /*efb0*/  FMUL.FTZ R128, R128, R9.reuse ;  /* 0x0000000980807220 */ /* 0x080fe20000410000 */
[----:B------:R-:W-:Y:S01]  /*efc0*/  FMUL.FTZ R129, R129, R9 ;  /* 0x0000000981817220 */ /* 0x000fe20000410000 */
[-C--:B------:R-:W-:Y:S01]  /*efd0*/  FMUL.FTZ R130, R130, R3.reuse ;  /* 0x0000000382827220 */ /* 0x080fe20000410000 */
[----:B------:R-:W-:Y:S01]  /*efe0*/  FMUL.FTZ R131, R131, R3 ;  /* 0x0000000383837220 */ /* 0x000fe20000410000 */
[----:B------:R-:W-:Y:S01]  /*eff0*/  F2FP.F16.F32.PACK_AB R4, R197, R198 ;  /* 0x000000c6c504723e */ /* 0x000fe200000000ff */
[----:B------:R-:W-:Y:S01]  /*f000*/  FFMA.FTZ R2, R252, R2, R180 ;  /* 0x00000002fc027223 */ /* 0x000fe200000100b4 */
[----:B------:R-:W-:-:S02]  /*f010*/  F2FP.F16.F32.PACK_AB R5, R192, R193 ;  /* 0x000000c1c005723e */ /* 0x000fc400000000ff */
[----:B------:R-:W-:Y:S02]  /*f020*/  F2FP.F16.F32.PACK_AB R6, R199, R196 ;  /* 0x000000c4c706723e */ /* 0x000fe400000000ff */
[----:B------:R-:W-:Y:S02]  /*f030*/  F2FP.F16.F32.PACK_AB R7, R195, R194 ;  /* 0x000000c2c307723e */ /* 0x000fe400000000ff */
[----:B------:R-:W-:Y:S02]  /*f040*/  MOV R126, R191 ;  /* 0x000000bf007e7202 */ /* 0x000fe40000000f00 */
[----:B------:R-:W-:Y:S02]  /*f050*/  MOV R127, R190 ;  /* 0x000000be007f7202 */ /* 0x000fe40000000f00 */
[----:B------:R-:W-:Y:S01]  /*f060*/  MOV R125, R189 ;  /* 0x000000bd007d7202 */ /* 0x000fe20000000f00 */
[----:B------:R-:W-:Y:S01]  /*f070*/  HMMA.16816.F32 R248, R4, R18, R156 ;  /* 0x0000001204f8723c */ /* 0x000fe2000000189c */
[----:B------:R-:W-:-:S05]  /*f080*/  MOV R124, R207 ;  /* 0x000000cf007c7202 */ /* 0x000fca0000000f00 */
[----:B------:R-:W-:Y:S01]  /*f090*/  HMMA.16816.F32 R148, R4, R16, R148 ;  /* 0x000000100494723c */ /* 0x000fe20000001894 */
[----:B------:R-:W-:Y:S01]  /*f0a0*/  MOV R159, R13 ;  /* 0x0000000d009f7202 */ /* 0x000fe20000000f00 */
[----:B------:R-:W-:-:S04]  /*f0b0*/  FFMA.FTZ R13, R141, UR17, -R10 ;  /* 0x000000118d0d7c23 */ /* 0x000fc8000801080a */
[C---:B------:R-:W-:Y:S01]  /*f0c0*/  HMMA.16816.F32 R36, R4.reuse, R32, R36 ;  /* 0x000000200424723c */ /* 0x040fe20000001824 */
[----:B------:R-:W-:Y:S01]  /*f0d0*/  MOV R17, R14 ;  /* 0x0000000e00117202 */ /* 0x000fe20000000f00 */
[----:B------:R1:W-:Y:S01]  /*f0e0*/  MUFU.EX2 R33, R13 ;  /* 0x0000000d00217308 */ /* 0x0003e20000000800 */
[--C-:B------:R-:W-:Y:S01]  /*f0f0*/  FFMA.FTZ R14, R142, UR17, -R10.reuse ;  /* 0x000000118e0e7c23 */ /* 0x100fe2000801080a */
[----:B------:R-:W-:Y:S02]  /*f100*/  MOV R16, R188 ;  /* 0x000000bc00107202 */ /* 0x000fe40000000f00 */
[C---:B------:R-:W-:Y:S01]  /*f110*/  HMMA.16816.F32 R240, R4.reuse, R22, R172 ;  /* 0x0000001604f0723c */ /* 0x040fe200000018ac */
[----:B------:R-:W-:Y:S01]  /*f120*/  MOV R142, R17 ;  /* 0x00000011008e7202 */ /* 0x000fe20000000f00 */
[----:B------:R-:W-:Y:S01]  /*f130*/  LDSM.16.MT88.4 R172, [R215+0xa800] ;  /* 0x00a80000d7ac783b */ /* 0x000fe20000004200 */
[----:B------:R-:W-:Y:S01]  /*f140*/  MOV R141, R16 ;  /* 0x00000010008d7202 */ /* 0x000fe20000000f00 */
[----:B------:R-:W-:Y:S02]  /*f150*/  MUFU.EX2 R23, R14 ;  /* 0x0000000e00177308 */ /* 0x000fe40000000800 */
[C---:B------:R-:W-:Y:S06]  /*f160*/  HMMA.16816.F32 R164, R4.reuse, R20, R164 ;  /* 0x0000001404a4723c */ /* 0x040fec00000018a4 */
[----:B------:R-:W-:Y:S01]  /*f170*/  HMMA.16816.F32 R52, R4, R132, R52 ;  /* 0x000000840434723c */ /* 0x000fe20000001834 */
[--C-:B-1----:R-:W-:Y:S01]  /*f180*/  FFMA.FTZ R13, R176, UR17, -R10.reuse ;  /* 0x00000011b00d7c23 */ /* 0x102fe2000801080a */
[----:B------:R-:W-:Y:S01]  /*f190*/  FFMA.FTZ R10, R177, UR17, -R10 ;  /* 0x00000011b10a7c23 */ /* 0x000fe2000801080a */
[----:B------:R-:W-:-:S02]  /*f1a0*/  MOV R176, R125 ;  /* 0x0000007d00b07202 */ /* 0x000fc40000000f00 */
[----:B------:R1:W2:Y:S01]  /*f1b0*/  MUFU.EX2 R32, R13 ;  /* 0x0000000d00207308 */ /* 0x0002a20000000800 */
[C---:B------:R-:W-:Y:S01]  /*f1c0*/  HMMA.16816.F32 R188, R4.reuse, R134, R64 ;  /* 0x0000008604bc723c */ /* 0x040fe20000001840 */
[----:B------:R-:W-:Y:S01]  /*f1d0*/  MOV R177, R126 ;  /* 0x0000007e00b17202 */ /* 0x000fe20000000f00 */
[----:B------:R-:W-:Y:S04]  /*f1e0*/  LDSM.16.MT88.4 R64, [R217+0xa800] ;  /* 0x00a80000d940783b */ /* 0x000fe80000004200 */
[C---:B------:R-:W-:Y:S01]  /*f1f0*/  HMMA.16816.F32 R68, R4.reuse, R136, R68 ;  /* 0x000000880444723c */ /* 0x040fe20000001844 */
[----:B------:R3:W4:Y:S05]  /*f200*/  MUFU.EX2 R22, R10 ;  /* 0x0000000a00167308 */ /* 0x00072a0000000800 */
[----:B------:R-:W-:Y:S01]  /*f210*/  HMMA.16816.F32 R84, R4, R24, R84 ;  /* 0x000000180454723c */ /* 0x000fe20000001854 */
[----:B-1----:R-:W-:Y:S01]  /*f220*/  FFMA.FTZ R13, R140, UR17, -R0 ;  /* 0x000000118c0d7c23 */ /* 0x002fe20008010800 */
[----:B------:R-:W-:-:S04]  /*f230*/  MOV R140, R159 ;  /* 0x0000009f008c7202 */ /* 0x000fc80000000f00 */
[C---:B------:R-:W-:Y:S01]  /*f240*/  HMMA.16816.F32 R132, R4.reuse, R26, R96 ;  /* 0x0000001a0484723c */ /* 0x040fe20000001860 */
[----:B------:R-:W1:Y:S01]  /*f250*/  LDSM.16.MT88.4 R156, [R213+0xa800] ;  /* 0x00a80000d59c783b */ /* 0x000e620000004200 */
[----:B------:R-:W-:Y:S03]  /*f260*/  MUFU.EX2 R21, R13 ;  /* 0x0000000d00157308 */ /* 0x000fe60000000800 */
[----:B------:R-:W-:Y:S01]  /*f270*/  LDSM.16.MT88.4 R96, [R215+0xb800] ;  /* 0x00b80000d760783b */ /* 0x000fe20000004200 */
[----:B---3--:R-:W-:Y:S01]  /*f280*/  FFMA.FTZ R10, R143, UR17, -R0 ;  /* 0x000000118f0a7c23 */ /* 0x008fe20008010800 */
[----:B------:R-:W-:Y:S01]  /*f290*/  HMMA.16816.F32 R100, R4, R28, R100 ;  /* 0x0000001c0464723c */ /* 0x000fe20000001864 */
[----:B------:R-:W-:Y:S02]  /*f2a0*/  MOV R143, R124 ;  /* 0x0000007c008f7202 */ /* 0x000fe40000000f00 */
[----:B------:R3:W5:Y:S01]  /*f2b0*/  MUFU.EX2 R19, R10 ;  /* 0x0000000a00137308 */ /* 0x0007620000000800 */
[----:B--2---:R-:W-:-:S02]  /*f2c0*/  F2FP.F16.F32.PACK_AB R124, R32, R33 ;  /* 0x00000021207c723e */ /* 0x004fc400000000ff */
[C---:B------:R-:W-:Y:S01]  /*f2d0*/  HMMA.16816.F32 R204, R4.reuse, R34, R48 ;  /* 0x0000002204cc723c */ /* 0x040fe20000001830 */
[----:B----4-:R-:W-:Y:S01]  /*f2e0*/  F2FP.F16.F32.PACK_AB R126, R22, R23 ;  /* 0x00000017167e723e */ /* 0x010fe200000000ff */
[----:B------:R-:W2:Y:S04]  /*f2f0*/  LDSM.16.MT88.4 R48, [R218+0xa800] ;  /* 0x00a80000da30783b */ /* 0x000ea80000004200 */
[C---:B------:R-:W-:Y:S01]  /*f300*/  HMMA.16816.F32 R136, R4.reuse, R138, R80 ;  /* 0x0000008a0488723c */ /* 0x040fe20000001850 */
[----:B------:R-:W4:Y:S05]  /*f310*/  LDSM.16.MT88.4 R80, [R213+0xb800] ;  /* 0x00b80000d550783b */ /* 0x000f2a0000004200 */
[----:B------:R-:W-:Y:S01]  /*f320*/  HMMA.16816.F32 R28, R4, R30, R112 ;  /* 0x0000001e041c723c */ /* 0x000fe20000001870 */
[----:B------:R-:W4:Y:S01]  /*f330*/  LDSM.16.MT88.4 R112, [R218+0xb800] ;  /* 0x00b80000da70783b */ /* 0x000f220000004200 */
[--C-:B---3--:R-:W-:Y:S01]  /*f340*/  FFMA.FTZ R10, R179, UR17, -R0.reuse ;  /* 0x00000011b30a7c23 */ /* 0x108fe20008010800 */
[----:B------:R-:W-:Y:S01]  /*f350*/  FFMA.FTZ R0, R178, UR17, -R0 ;  /* 0x00000011b2007c23 */ /* 0x000fe20008010800 */
[----:B------:R-:W-:-:S02]  /*f360*/  MOV R179, R15 ;  /* 0x0000000f00b37202 */ /* 0x000fc40000000f00 */
[----:B------:R-:W-:Y:S01]  /*f370*/  MUFU.EX2 R20, R10 ;  /* 0x0000000a00147308 */ /* 0x000fe20000000800 */
[----:B------:R-:W-:Y:S01]  /*f380*/  HMMA.16816.F32 R116, R4, R40, R116 ;  /* 0x000000280474723c */ /* 0x000fe20000001874 */
[----:B------:R-:W-:Y:S02]  /*f390*/  MOV R178, R127 ;  /* 0x0000007f00b27202 */ /* 0x000fe40000000f00 */
[----:B-----5:R-:W-:-:S03]  /*f3a0*/  F2FP.F16.F32.PACK_AB R125, R19, R21 ;  /* 0x00000015137d723e */ /* 0x020fc600000000ff */
[----:B------:R-:W-:Y:S01]  /*f3b0*/  HMMA.16816.F32 R24, R4, R42, R128 ;  /* 0x0000002a0418723c */ /* 0x000fe20000001880 */
[----:B------:R3:W5:Y:S06]  /*f3c0*/  MUFU.EX2 R18, R0 ;  /* 0x0000000000127308 */ /* 0x00076c0000000800 */
[----:B------:R-:W-:-:S04]  /*f3d0*/  FFMA.FTZ R4, R209, UR17, -R11 ;  /* 0x00000011d1047c23 */ /* 0x000fc8000801080b */
[----:B------:R-:W-:Y:S01]  /*f3e0*/  MUFU.EX2 R6, R4 ;  /* 0x0000000400067308 */ /* 0x000fe20000000800 */
[----:B---3--:R-:W-:Y:S01]  /*f3f0*/  FFMA.FTZ R0, R201, UR17, -R12 ;  /* 0x00000011c9007c23 */ /* 0x008fe2000801080c */
[----:B-----5:R-:W-:-:S06]  /*f400*/  F2FP.F16.F32.PACK_AB R127, R18, R20 ;  /* 0x00000014127f723e */ /* 0x020fcc00000000ff */
[----:B------:R3:W-:Y:S01]  /*f410*/  MUFU.EX2 R17, R0 ;  /* 0x0000000000117308 */ /* 0x0007e20000000800 */
[C---:B-1----:R-:W-:Y:S06]  /*f420*/  HMMA.16816.F32 R144, R124.reuse, R156, R144 ;  /* 0x0000009c7c90723c */ /* 0x042fec0000001890 */
[C---:B------:R-:W-:Y:S06]  /*f430*/  HMMA.16816.F32 R152, R124.reuse, R158, R152 ;  /* 0x0000009e7c98723c */ /* 0x040fec0000001898 */
[----:B------:R-:W-:Y:S01]  /*f440*/  HMMA.16816.F32 R160, R124, R172, R160 ;  /* 0x000000ac7ca0723c */ /* 0x000fe200000018a0 */
[----:B---3--:R-:W-:-:S04]  /*f450*/  FFMA.FTZ R0, R203, UR17, -R12 ;  /* 0x00000011cb007c23 */ /* 0x008fc8000801080c */
[----:B------:R1:W3:Y:S01]  /*f460*/  MUFU.EX2 R16, R0 ;  /* 0x0000000000107308 */ /* 0x0002e20000000800 */
[C---:B------:R-:W-:Y:S06]  /*f470*/  HMMA.16816.F32 R168, R124.reuse, R174, R168 ;  /* 0x000000ae7ca8723c */ /* 0x040fec00000018a8 */
[C---:B--2---:R-:W-:Y:S06]  /*f480*/  HMMA.16816.F32 R40, R124.reuse, R48, R176 ;  /* 0x000000307c28723c */ /* 0x044fec00000018b0 */
[----:B------:R-:W-:Y:S01]  /*f490*/  HMMA.16816.F32 R44, R124, R50, R44 ;  /* 0x000000327c2c723c */ /* 0x000fe2000000182c */
[----:B-1----:R-:W-:Y:S01]  /*f4a0*/  FFMA.FTZ R0, R202, UR17, -R12 ;  /* 0x00000011ca007c23 */ /* 0x002fe2000801080c */
[----:B---3--:R-:W-:-:S04]  /*f4b0*/  F2FP.F16.F32.PACK_AB R128, R16, R17 ;  /* 0x000000111080723e */ /* 0x008fc800000000ff */
[C---:B------:R-:W-:Y:S01]  /*f4c0*/  HMMA.16816.F32 R56, R124.reuse, R64, R56 ;  /* 0x000000407c38723c */ /* 0x040fe20000001838 */
[----:B------:R1:W-:Y:S05]  /*f4d0*/  MUFU.EX2 R10, R0 ;  /* 0x00000000000a7308 */ /* 0x0003ea0000000800 */
[C---:B------:R-:W-:Y:S06]  /*f4e0*/  HMMA.16816.F32 R60, R124.reuse, R66, R60 ;  /* 0x000000427c3c723c */ /* 0x040fec000000183c */
[C---:B----4-:R-:W-:Y:S06]  /*f4f0*/  HMMA.16816.F32 R72, R124.reuse, R80, R72 ;  /* 0x000000507c48723c */ /* 0x050fec0000001848 */
        /* <DEDUP_REMOVED lines=219> */
[----:B------:R-:W-:-:S04]  /*102b0*/  FMUL.FTZ R192, R192, UR32 ;  /* 0x00000020c0c07c20 */ /* 0x000fc80008410000 */
[----:B------:R-:W-:Y:S01]  /*102c0*/  HMMA.16816.F32 R24, R24, R138, R200 ;  /* 0x0000008a1818723c */ /* 0x000fe200000018c8 */
[----:B------:R5:W1:Y:S01]  /*102d0*/  MUFU.TANH R198, R187 ;  /* 0x000000bb00c67308 */ /* 0x000a620000002400 */
[----:B------:R-:W-:-:S04]  /*102e0*/  FMUL.FTZ R137, R194, UR32 ;  /* 0x00000020c2897c20 */ /* 0x000fc80008410000 */
        /* <DEDUP_REMOVED lines=117> */
.L_x_2676:
[----:B------:R-:W-:Y:S05]  /*10a40*/  BSYNC B0 ;  /* 0x0000000000007941 */ /* 0x000fea0003800000 */
.L_x_2675:
[----:B------:R-:W0:Y:S02]  /*10a50*/  LDGDEPBAR ;  /* 0x00000000000079af */ /* 0x000e240000000000 */
.L_x_2674:
[----:B------:R-:W-:Y:S01]  /*10a60*/  MOV R0, UR19 ;  /* 0x0000001300007c02 */ /* 0x000fe20008000f00 */
[----:B------:R-:W-:Y:S01]  /*10a70*/  LDSM.16.MT88.4 R140, [R217+0xa000] ;  /* 0x00a00000d98c783b */ /* 0x000fe20000004200 */
[----:B------:R-:W-:Y:S02]  /*10a80*/  MOV R194, R246 ;  /* 0x000000f600c27202 */ /* 0x000fe40000000f00 */
[----:B------:R-:W-:Y:S02]  /*10a90*/  LEA R0, R0, R247, 0x5 ;  /* 0x000000f700007211 */ /* 0x000fe400078e28ff */
[----:B------:R-:W-:Y:S02]  /*10aa0*/  MOV R195, R245 ;  /* 0x000000f500c37202 */ /* 0x000fe40000000f00 */
[C---:B------:R-:W-:Y:S02]  /*10ab0*/  IADD3 R2, R0.reuse, 0x1, RZ ;  /* 0x0000000100027810 */ /* 0x040fe40007ffe0ff */
[----:B------:R-:W-:-:S02]  /*10ac0*/  ISETP.GE.AND P1, PT, R0, R235, PT ;  /* 0x000000eb0000720c */ /* 0x000fc40003f26270 */
[C---:B------:R-:W-:Y:S02]  /*10ad0*/  ISETP.GE.AND P3, PT, R2.reuse, R235, PT ;  /* 0x000000eb0200720c */ /* 0x040fe40003f66270 */
[C---:B------:R-:W-:Y:S02]  /*10ae0*/  ISETP.GE.AND P2, PT, R2.reuse, R234, PT ;  /* 0x000000ea0200720c */ /* 0x040fe40003f46270 */
[C---:B------:R-:W-:Y:S02]  /*10af0*/  ISETP.GE.AND P4, PT, R2.reuse, R233, PT ;  /* 0x000000e90200720c */ /* 0x040fe40003f86270 */
[----:B------:R-:W-:Y:S02]  /*10b00*/  ISETP.GE.AND P6, PT, R2, R232, PT ;  /* 0x000000e80200720c */ /* 0x000fe40003fc6270 */
[C---:B------:R-:W-:Y:S02]  /*10b10*/  ISETP.GE.AND P0, PT, R0.reuse, R234, PT ;  /* 0x000000ea0000720c */ /* 0x040fe40003f06270 */
[----:B------:R-:W-:-:S02]  /*10b20*/  ISETP.LT.OR P1, PT, R0, R231, P1 ;  /* 0x000000e70000720c */ /* 0x000fc40000f21670 */
[C---:B------:R-:W-:Y:S02]  /*10b30*/  ISETP.LT.OR P3, PT, R2.reuse, R231, P3 ;  /* 0x000000e70200720c */ /* 0x040fe40001f61670 */
[C---:B------:R-:W-:Y:S02]  /*10b40*/  ISETP.LT.OR P2, PT, R2.reuse, R230, P2 ;  /* 0x000000e60200720c */ /* 0x040fe40001741670 */
[C---:B------:R-:W-:Y:S02]  /*10b50*/  ISETP.LT.OR P4, PT, R2.reuse, R229, P4 ;  /* 0x000000e50200720c */ /* 0x040fe40002781670 */
[----:B------:R-:W-:Y:S02]  /*10b60*/  ISETP.LT.OR P6, PT, R2, R228, P6 ;  /* 0x000000e40200720c */ /* 0x000fe400037c1670 */
[C---:B------:R-:W-:Y:S02]  /*10b70*/  ISETP.GE.AND P5, PT, R0.reuse, R233, PT ;  /* 0x000000e90000720c */ /* 0x040fe40003fa6270 */
[----:B------:R-:W-:-:S02]  /*10b80*/  ISETP.LT.OR P0, PT, R0, R230, P0 ;  /* 0x000000e60000720c */ /* 0x000fc40000701670 */
[----:B------:R-:W-:Y:S02]  /*10b90*/  IADD3 R2, R0, 0x8, RZ ;  /* 0x0000000800027810 */ /* 0x000fe40007ffe0ff */
[----:B-1----:R-:W-:Y:S02]  /*10ba0*/  FSEL R6, R208, -INF , !P1 ;  /* 0xff800000d0067808 */ /* 0x002fe40004800000 */
[C---:B------:R-:W-:Y:S02]  /*10bb0*/  ISETP.LT.OR P5, PT, R0.reuse, R229, P5 ;  /* 0x000000e50000720c */ /* 0x040fe40002fa1670 */
[----:B------:R-:W-:Y:S02]  /*10bc0*/  FSEL R9, R197, -INF , !P0 ;  /* 0xff800000c5097808 */ /* 0x000fe40004000000 */
[----:B------:R-:W-:Y:S02]  /*10bd0*/  ISETP.GE.AND P1, PT, R0, R232, PT ;  /* 0x000000e80000720c */ /* 0x000fe40003f26270 */
[----:B------:R-:W-:-:S02]  /*10be0*/  ISETP.GE.AND P0, PT, R2, R235, PT ;  /* 0x000000eb0200720c */ /* 0x000fc40003f06270 */
[----:B--2---:R-:W-:Y:S02]  /*10bf0*/  IADD3 R5, R0, 0x9, RZ ;  /* 0x0000000900057810 */ /* 0x004fe40007ffe0ff */
[----:B------:R-:W-:Y:S02]  /*10c00*/  FSEL R13, R192, -INF , !P5 ;  /* 0xff800000c00d7808 */ /* 0x000fe40006800000 */
[----:B------:R-:W-:Y:S02]  /*10c10*/  ISETP.LT.OR P1, PT, R0, R228, P1 ;  /* 0x000000e40000720c */ /* 0x000fe40000f21670 */
[C---:B------:R-:W-:Y:S02]  /*10c20*/  ISETP.GE.AND P5, PT, R2.reuse, R234, PT ;  /* 0x000000ea0200720c */ /* 0x040fe40003fa6270 */
[----:B------:R-:W-:Y:S02]  /*10c30*/  ISETP.LT.OR P0, PT, R2, R231, P0 ;  /* 0x000000e70200720c */ /* 0x000fe40000701670 */
[----:B------:R-:W-:-:S02]  /*10c40*/  IADD3 R4, R0, 0x10, RZ ;  /* 0x0000001000047810 */ /* 0x000fc40007ffe0ff */
[----:B------:R-:W-:Y:S02]  /*10c50*/  FSEL R16, R198, -INF , !P2 ;  /* 0xff800000c6107808 */ /* 0x000fe40005000000 */
[----:B------:R-:W-:Y:S02]  /*10c60*/  FSEL R10, R199, -INF , !P3 ;  /* 0xff800000c70a7808 */ /* 0x000fe40005800000 */
[----:B------:R-:W-:Y:S02]  /*10c70*/  ISETP.GE.AND P2, PT, R5, R235, PT ;  /* 0x000000eb0500720c */ /* 0x000fe40003f46270 */
[----:B------:R-:W-:Y:S02]  /*10c80*/  FMNMX.FTZ R11, R239, R6, !PT ;  /* 0x00000006ef0b7209 */ /* 0x000fe40007810000 */
[----:B------:R-:W-:Y:S02]  /*10c90*/  FSEL R17, R137, -INF , !P1 ;  /* 0xff80000089117808 */ /* 0x000fe40004800000 */
[----:B------:R-:W-:-:S02]  /*10ca0*/  ISETP.LT.OR P5, PT, R2, R230, P5 ;  /* 0x000000e60200720c */ /* 0x000fc40002fa1670 */
[----:B------:R-:W-:Y:S02]  /*10cb0*/  FSEL R8, R177, -INF , !P0 ;  /* 0xff800000b1087808 */ /* 0x000fe40004000000 */
[C---:B------:R-:W-:Y:S02]  /*10cc0*/  ISETP.GE.AND P1, PT, R2.reuse, R233, PT ;  /* 0x000000e90200720c */ /* 0x040fe40003f26270 */
[----:B------:R-:W-:Y:S02]  /*10cd0*/  ISETP.GE.AND P3, PT, R2, R232, PT ;  /* 0x000000e80200720c */ /* 0x000fe40003f66270 */
[----:B------:R-:W-:Y:S02]  /*10ce0*/  IADD3 R3, R0, 0x11, RZ ;  /* 0x0000001100037810 */ /* 0x000fe40007ffe0ff */
[----:B------:R-:W-:Y:S02]  /*10cf0*/  ISETP.GE.AND P0, PT, R4, R235, PT ;  /* 0x000000eb0400720c */ /* 0x000fe40003f06270 */
[----:B------:R-:W-:-:S02]  /*10d00*/  ISETP.LT.OR P2, PT, R5, R231, P2 ;  /* 0x000000e70500720c */ /* 0x000fc40001741670 */
[----:B------:R-:W-:Y:S02]  /*10d10*/  FMNMX.FTZ R11, R10, R11, !PT ;  /* 0x0000000b0a0b7209 */ /* 0x000fe40007810000 */
[----:B------:R-:W-:Y:S02]  /*10d20*/  FSEL R15, R136, -INF , !P5 ;  /* 0xff800000880f7808 */ /* 0x000fe40006800000 */
[C---:B------:R-:W-:Y:S02]  /*10d30*/  ISETP.LT.OR P1, PT, R2.reuse, R229, P1 ;  /* 0x000000e50200720c */ /* 0x040fe40000f21670 */
[----:B------:R-:W-:Y:S02]  /*10d40*/  ISETP.LT.OR P3, PT, R2, R228, P3 ;  /* 0x000000e40200720c */ /* 0x000fe40001f61670 */
[----:B------:R-:W-:Y:S02]  /*10d50*/  ISETP.GE.AND P5, PT, R3, R235, PT ;  /* 0x000000eb0300720c */ /* 0x000fe40003fa6270 */
[----:B------:R-:W-:-:S02]  /*10d60*/  ISETP.LT.OR P0, PT, R4, R231, P0 ;  /* 0x000000e70400720c */ /* 0x000fc40000701670 */
[----:B------:R-:W-:Y:S02]  /*10d70*/  IADD3 R2, R0, 0x18, RZ ;  /* 0x0000001800027810 */ /* 0x000fe40007ffe0ff */
[----:B------:R-:W-:Y:S02]  /*10d80*/  FSEL R7, R179, -INF , !P2 ;  /* 0xff800000b3077808 */ /* 0x000fe40005000000 */
[----:B------:R-:W-:Y:S02]  /*10d90*/  FMNMX.FTZ R11, R8, R11, !PT ;  /* 0x0000000b080b7209 */ /* 0x000fe40007810000 */
[----:B------:R-:W-:Y:S02]  /*10da0*/  ISETP.LT.OR P5, PT, R3, R231, P5 ;  /* 0x000000e70300720c */ /* 0x000fe40002fa1670 */
[----:B------:R-:W-:Y:S02]  /*10db0*/  FSEL R204, R32, -INF , !P0 ;  /* 0xff80000020cc7808 */ /* 0x000fe40004000000 */
[----:B------:R-:W-:-:S02]  /*10dc0*/  IADD3 R0, R0, 0x19, RZ ;  /* 0x0000001900007810 */ /* 0x000fc40007ffe0ff */
[----:B------:R-:W-:Y:S02]  /*10dd0*/  ISETP.GE.AND P0, PT, R2, R235, PT ;  /* 0x000000eb0200720c */ /* 0x000fe40003f06270 */
[----:B------:R-:W-:Y:S02]  /*10de0*/  FMNMX.FTZ R11, R7, R11, !PT ;  /* 0x0000000b070b7209 */ /* 0x000fe40007810000 */
[----:B------:R-:W-:Y:S02]  /*10df0*/  FSEL R19, R196, -INF , !P4 ;  /* 0xff800000c4137808 */ /* 0x000fe40006000000 */
[----:B------:R-:W-:Y:S02]  /*10e00*/  FSEL R20, R193, -INF , !P6 ;  /* 0xff800000c1147808 */ /* 0x000fe40007000000 */
[C---:B------:R-:W-:Y:S02]  /*10e10*/  ISETP.GE.AND P4, PT, R5.reuse, R234, PT ;  /* 0x000000ea0500720c */ /* 0x040fe40003f86270 */
[----:B------:R-:W-:-:S02]  /*10e20*/  ISETP.GE.AND P6, PT, R5, R233, PT ;  /* 0x000000e90500720c */ /* 0x000fc40003fc6270 */
[----:B------:R-:W-:Y:S02]  /*10e30*/  ISETP.GE.AND P2, PT, R5, R232, PT ;  /* 0x000000e80500720c */ /* 0x000fe40003f46270 */
[----:B------:R-:W-:Y:S02]  /*10e40*/  FSEL R206, R29, -INF , !P5 ;  /* 0xff8000001dce7808 */ /* 0x000fe40006800000 */
[----:B------:R-:W-:Y:S02]  /*10e50*/  ISETP.GE.AND P5, PT, R0, R235, PT ;  /* 0x000000eb0000720c */ /* 0x000fe40003fa6270 */
[----:B------:R-:W-:Y:S02]  /*10e60*/  ISETP.LT.OR P0, PT, R2, R231, P0 ;  /* 0x000000e70200720c */ /* 0x000fe40000701670 */
        /* <DEDUP_REMOVED lines=9> */
[C---:B------:R-:W-:Y:S02]  /*10f00*/  ISETP.GE.AND P0, PT, R4.reuse, R234, PT ;  /* 0x000000ea0400720c */ /* 0x040fe40003f06270 */
[----:B------:R-:W-:Y:S02]  /*10f10*/  FMNMX.FTZ R136, R207, R5, !PT ;  /* 0x00000005cf887209 */ /* 0x000fe40007810000 */
[----:B------:R-:W-:Y:S02]  /*10f20*/  FSEL R18, R133, -INF , !P1 ;  /* 0xff80000085127808 */ /* 0x000fe40004800000 */
[----:B------:R-:W-:Y:S01]  /*10f30*/  ISETP.LT.OR P0, PT, R4, R230, P0 ;  /* 0x000000e60400720c */ /* 0x000fe20000701670 */
[----:B------:R-:W1:Y:S01]  /*10f40*/  SHFL.BFLY PT, R5, R136, 0x2, 0x1f ;  /* 0x0c401f0088057f89 */ /* 0x000e6200000e0000 */
[----:B------:R-:W-:-:S02]  /*10f50*/  ISETP.GE.AND P1, PT, R3, R234, PT ;  /* 0x000000ea0300720c */ /* 0x000fc40003f26270 */
[----:B------:R-:W-:Y:S02]  /*10f60*/  FSEL R14, R176, -INF , !P4 ;  /* 0xff800000b00e7808 */ /* 0x000fe40006000000 */
[----:B------:R-:W-:Y:S02]  /*10f70*/  FSEL R240, R34, -INF , !P0 ;  /* 0xff80000022f07808 */ /* 0x000fe40004000000 */
[----:B------:R-:W-:Y:S02]  /*10f80*/  ISETP.GE.AND P4, PT, R2, R234, PT ;  /* 0x000000ea0200720c */ /* 0x000fe40003f86270 */
[----:B------:R-:W-:Y:S02]  /*10f90*/  ISETP.LT.OR P1, PT, R3, R230, P1 ;  /* 0x000000e60300720c */ /* 0x000fe40000f21670 */
[----:B------:R-:W-:Y:S02]  /*10fa0*/  ISETP.GE.AND P0, PT, R0, R234, PT ;  /* 0x000000ea0000720c */ /* 0x000fe40003f06270 */
[----:B------:R-:W-:-:S02]  /*10fb0*/  ISETP.LT.OR P4, PT, R2, R230, P4 ;  /* 0x000000e60200720c */ /* 0x000fc40002781670 */
[----:B------:R-:W-:Y:S02]  /*10fc0*/  FSEL R243, R28, -INF , !P1 ;  /* 0xff8000001cf37808 */ /* 0x000fe40004800000 */
[----:B------:R-:W-:Y:S01]  /*10fd0*/  ISETP.LT.OR P0, PT, R0, R230, P0 ;  /* 0x000000e60000720c */ /* 0x000fe20000701670 */
[----:B------:R-:W-:Y:S01]  /*10fe0*/  LDSM.16.MT88.4 R28, [R218+0xb000] ;  /* 0x00b00000da1c783b */ /* 0x000fe20000004200 */
[C---:B------:R-:W-:Y:S02]  /*10ff0*/  ISETP.GE.AND P5, PT, R4.reuse, R233, PT ;  /* 0x000000e90400720c */ /* 0x040fe40003fa6270 */
[----:B------:R-:W-:Y:S02]  /*11000*/  ISETP.GE.AND P1, PT, R4, R232, PT ;  /* 0x000000e80400720c */ /* 0x000fe40003f26270 */
[----:B------:R-:W-:Y:S02]  /*11010*/  FSEL R242, R22, -INF , !P4 ;  /* 0xff80000016f27808 */ /* 0x000fe40006000000 */
[----:B------:R-:W-:-:S02]  /*11020*/  FSEL R241, R21, -INF , !P0 ;  /* 0xff80000015f17808 */ /* 0x000fc40004000000 */
[----:B------:R-:W-:Y:S02]  /*11030*/  FMNMX.FTZ R11, R238, R9, !PT ;  /* 0x00000009ee0b7209 */ /* 0x000fe40007810000 */
[C---:B------:R-:W-:Y:S02]  /*11040*/  ISETP.LT.OR P5, PT, R4.reuse, R229, P5 ;  /* 0x000000e50400720c */ /* 0x040fe40002fa1670 */
[----:B------:R-:W-:Y:S02]  /*11050*/  ISETP.LT.OR P1, PT, R4, R228, P1 ;  /* 0x000000e40400720c */ /* 0x000fe40000f21670 */
[C---:B------:R-:W-:Y:S02]  /*11060*/  ISETP.GE.AND P4, PT, R3.reuse, R233, PT ;  /* 0x000000e90300720c */ /* 0x040fe40003f86270 */
[----:B------:R-:W-:Y:S02]  /*11070*/  ISETP.GE.AND P0, PT, R3, R232, PT ;  /* 0x000000e80300720c */ /* 0x000fe40003f06270 */
[----:B------:R-:W-:-:S02]  /*11080*/  FMNMX.FTZ R4, R237, R13, !PT ;  /* 0x0000000ded047209 */ /* 0x000fc40007810000 */
[----:B------:R-:W-:Y:S02]  /*11090*/  FMNMX.FTZ R11, R16, R11, !PT ;  /* 0x0000000b100b7209 */ /* 0x000fe40007810000 */
[C---:B------:R-:W-:Y:S02]  /*110a0*/  ISETP.LT.OR P4, PT, R3.reuse, R229, P4 ;  /* 0x000000e50300720c */ /* 0x040fe40002781670 */
[----:B------:R-:W-:Y:S02]  /*110b0*/  ISETP.LT.OR P0, PT, R3, R228, P0 ;  /* 0x000000e40300720c */ /* 0x000fe40000701670 */
[----:B------:R-:W-:Y:S02]  /*110c0*/  FMNMX.FTZ R3, R19, R4, !PT ;  /* 0x0000000413037209 */ /* 0x000fe40007810000 */
[----:B------:R-:W-:Y:S02]  /*110d0*/  FMNMX.FTZ R135, R15, R11, !PT ;  /* 0x0000000b0f877209 */ /* 0x000fe40007810000 */
[----:B-1----:R-:W-:-:S02]  /*110e0*/  FMNMX.FTZ R136, R136, R5, !PT ;  /* 0x0000000588887209 */ /* 0x002fc40007810000 */
[----:B------:R-:W-:Y:S02]  /*110f0*/  FSEL R5, R180, -INF , !P6 ;  /* 0xff800000b4057808 */ /* 0x000fe40007000000 */
[----:B------:R-:W-:Y:S01]  /*11100*/  FMNMX.FTZ R3, R18, R3, !PT ;  /* 0x0000000312037209 */ /* 0x000fe20007810000 */
[----:B------:R-:W1:Y:S01]  /*11110*/  SHFL.BFLY PT, R21, R136, 0x1, 0x1f ;  /* 0x0c201f0088157f89 */ /* 0x000e6200000e0000 */
[----:B------:R-:W-:Y:S02]  /*11120*/  FMNMX.FTZ R135, R14, R135, !PT ;  /* 0x000000870e877209 */ /* 0x000fe40007810000 */
[----:B------:R-:W-:Y:S02]  /*11130*/  ISETP.GE.AND P6, PT, R2, R233, PT ;  /* 0x000000e90200720c */ /* 0x000fe40003fc6270 */
[----:B------:R-:W-:Y:S02]  /*11140*/  FSEL R132, R132, -INF , !P5 ;  /* 0xff80000084847808 */ /* 0x000fe40006800000 */
[----:B------:R-:W-:-:S02]  /*11150*/  FMNMX.FTZ R3, R5, R3, !PT ;  /* 0x0000000305037209 */ /* 0x000fc40007810000 */
[----:B------:R-:W-:Y:S02]  /*11160*/  FMNMX.FTZ R135, R240, R135, !PT ;  /* 0x00000087f0877209 */ /* 0x000fe40007810000 */
[----:B------:R-:W-:Y:S02]  /*11170*/  ISETP.LT.OR P6, PT, R2, R229, P6 ;  /* 0x000000e50200720c */ /* 0x000fe400037c1670 */
[----:B------:R-:W-:Y:S02]  /*11180*/  FSEL R138, R33, -INF , !P4 ;  /* 0xff800000218a7808 */ /* 0x000fe40006000000 */
[----:B------:R-:W-:Y:S01]  /*11190*/  FMNMX.FTZ R3, R132, R3, !PT ;  /* 0x0000000384037209 */ /* 0x000fe20007810000 */
[----:B------:R-:W-:Y:S01]  /*111a0*/  LDSM.16.MT88.4 R32, [R218+0xa000] ;  /* 0x00a00000da20783b */ /* 0x000fe20000004200 */
[----:B------:R-:W-:Y:S02]  /*111b0*/  FMNMX.FTZ R11, R236, R17, !PT ;  /* 0x00000011ec0b7209 */ /* 0x000fe40007810000 */
[----:B------:R-:W-:-:S02]  /*111c0*/  FMNMX.FTZ R135, R243, R135, !PT ;  /* 0x00000087f3877209 */ /* 0x000fc40007810000 */
[----:B------:R-:W-:Y:S02]  /*111d0*/  FSEL R133, R23, -INF , !P6 ;  /* 0xff80000017857808 */ /* 0x000fe40007000000 */
[----:B------:R-:W-:Y:S02]  /*111e0*/  FMNMX.FTZ R3, R138, R3, !PT ;  /* 0x000000038a037209 */ /* 0x000fe40007810000 */
[----:B------:R-:W-:Y:S02]  /*111f0*/  FSEL R4, R182, -INF , !P3 ;  /* 0xff800000b6047808 */ /* 0x000fe40005800000 */
[----:B------:R-:W-:Y:S02]  /*11200*/  FMNMX.FTZ R11, R20, R11, !PT ;  /* 0x0000000b140b7209 */ /* 0x000fe40007810000 */
[----:B------:R-:W-:Y:S02]  /*11210*/  FMNMX.FTZ R135, R242, R135, !PT ;  /* 0x00000087f2877209 */ /* 0x000fe40007810000 */
[----:B------:R-:W-:-:S02]  /*11220*/  FMNMX.FTZ R134, R133, R3, !PT ;  /* 0x0000000385867209 */ /* 0x000fc40007810000 */
[----:B------:R-:W-:Y:S02]  /*11230*/  ISETP.GE.AND P3, PT, R2, R232, PT ;  /* 0x000000e80200720c */ /* 0x000fe40003f66270 */
[----:B------:R-:W-:Y:S02]  /*11240*/  FSEL R3, R178, -INF , !P2 ;  /* 0xff800000b2037808 */ /* 0x000fe40005000000 */
[----:B------:R-:W-:Y:S01]  /*11250*/  FMNMX.FTZ R11, R4, R11, !PT ;  /* 0x0000000b040b7209 */ /* 0x000fe20007810000 */
[----:B------:R-:W-:Y:S01]  /*11260*/  LDSM.16.MT88.4 R176, [R213+0xb000] ;  /* 0x00b00000d5b0783b */ /* 0x000fe20000004200 */
[----:B------:R-:W-:Y:S02]  /*11270*/  FMNMX.FTZ R135, R241, R135, !PT ;  /* 0x00000087f1877209 */ /* 0x000fe40007810000 */
[----:B------:R-:W-:Y:S02]  /*11280*/  ISETP.GE.AND P5, PT, R0, R233, PT ;  /* 0x000000e90000720c */ /* 0x000fe40003fa6270 */
[----:B------:R-:W-:Y:S01]  /*11290*/  ISETP.LT.OR P3, PT, R2, R228, P3 ;  /* 0x000000e40200720c */ /* 0x000fe20001f61670 */
[----:B------:R-:W2:Y:S01]  /*112a0*/  SHFL.BFLY PT, R12, R135, 0x2, 0x1f ;  /* 0x0c401f00870c7f89 */ /* 0x000ea200000e0000 */
[----:B------:R-:W-:-:S02]  /*112b0*/  FSEL R139, R139, -INF , !P1 ;  /* 0xff8000008b8b7808 */ /* 0x000fc40004800000 */
[----:B------:R-:W-:Y:S02]  /*112c0*/  FMNMX.FTZ R2, R3, R11, !PT ;  /* 0x0000000b03027209 */ /* 0x000fe40007810000 */
[C---:B------:R-:W-:Y:S02]  /*112d0*/  ISETP.LT.OR P5, PT, R0.reuse, R229, P5 ;  /* 0x000000e50000720c */ /* 0x040fe40002fa1670 */
[----:B------:R-:W-:Y:S02]  /*112e0*/  ISETP.GE.AND P1, PT, R0, R232, PT ;  /* 0x000000e80000720c */ /* 0x000fe40003f26270 */
[----:B------:R-:W-:Y:S02]  /*112f0*/  FSEL R181, R181, -INF , !P0 ;  /* 0xff800000b5b57808 */ /* 0x000fe40004000000 */
[----:B------:R-:W-:Y:S02]  /*11300*/  FMNMX.FTZ R2, R139, R2, !PT ;  /* 0x000000028b027209 */ /* 0x000fe40007810000 */
[----:B------:R-:W-:-:S02]  /*11310*/  FSEL R180, R24, -INF , !P5 ;  /* 0xff80000018b47808 */ /* 0x000fc40006800000 */
[----:B------:R-:W-:Y:S02]  /*11320*/  ISETP.LT.OR P0, PT, R0, R228, P1 ;  /* 0x000000e40000720c */ /* 0x000fe40000f01670 */
[----:B------:R-:W-:Y:S02]  /*11330*/  FSEL R183, R25, -INF , !P3 ;  /* 0xff80000019b77808 */ /* 0x000fe40005800000 */
[----:B------:R-:W-:Y:S02]  /*11340*/  FMNMX.FTZ R0, R181, R2, !PT ;  /* 0x00000002b5007209 */ /* 0x000fe40007810000 */
[----:B------:R-:W-:Y:S02]  /*11350*/  FMNMX.FTZ R134, R180, R134, !PT ;  /* 0x00000086b4867209 */ /* 0x000fe40007810000 */
[----:B------:R-:W-:Y:S02]  /*11360*/  FSEL R182, R26, -INF , !P0 ;  /* 0xff8000001ab67808 */ /* 0x000fe40004000000 */
[----:B------:R-:W-:Y:S01]  /*11370*/  FMNMX.FTZ R0, R183, R0, !PT ;  /* 0x00000000b7007209 */ /* 0x000fe20007810000 */
[----:B------:R-:W3:Y:S01]  /*11380*/  SHFL.BFLY PT, R11, R134, 0x2, 0x1f ;  /* 0x0c401f00860b7f89 */ /* 0x000ee200000e0000 */
[----:B-1----:R-:W-:-:S02]  /*11390*/  FMNMX.FTZ R136, R136, R21, !PT ;  /* 0x0000001588887209 */ /* 0x002fc40007810000 */
[----:B------:R-:W-:Y:S01]  /*113a0*/  FMNMX.FTZ R0, R182, R0, !PT ;  /* 0x00000000b6007209 */ /* 0x000fe20007810000 */
[----:B------:R-:W-:Y:S01]  /*113b0*/  LDSM.16.MT88.4 R24, [R215+0xb000] ;  /* 0x00b00000d718783b */ /* 0x000fe20000004200 */
[----:B--2---:R-:W-:Y:S01]  /*113c0*/  FMNMX.FTZ R135, R135, R12, !PT ;  /* 0x0000000c87877209 */ /* 0x004fe20007810000 */
[C---:B------:R-:W-:Y:S01]  /*113d0*/  FMUL.FTZ R12, R136.reuse, UR17 ;  /* 0x00000011880c7c20 */ /* 0x040fe20008410000 */
[----:B------:R-:W-:Y:S01]  /*113e0*/  FSETP.NEU.FTZ.AND P3, PT, R136, -INF , PT ;  /* 0xff8000008800780b */ /* 0x000fe20003f7d000 */
[----:B------:R-:W1:Y:S03]  /*113f0*/  SHFL.BFLY PT, R2, R0, 0x2, 0x1f ;  /* 0x0c401f0000027f89 */ /* 0x000e6600000e0000 */
[----:B------:R-:W-:Y:S01]  /*11400*/  FSEL R12, R12, RZ, P3 ;  /* 0x000000ff0c0c7208 */ /* 0x000fe20001800000 */
[----:B------:R-:W2:Y:S04]  /*11410*/  SHFL.BFLY PT, R21, R135, 0x1, 0x1f ;  /* 0x0c201f0087157f89 */ /* 0x000ea800000e0000 */
[--C-:B------:R-:W-:Y:S01]  /*11420*/  FFMA.FTZ R6, R6, UR17, -R12.reuse ;  /* 0x0000001106067c23 */ /* 0x100fe2000801080c */
[--C-:B------:R-:W-:Y:S01]  /*11430*/  FFMA.FTZ R8, R8, UR17, -R12.reuse ;  /* 0x0000001108087c23 */ /* 0x100fe2000801080c */
[--C-:B------:R-:W-:Y:S01]  /*11440*/  FFMA.FTZ R10, R10, UR17, -R12.reuse ;  /* 0x000000110a0a7c23 */ /* 0x100fe2000801080c */
[----:B------:R-:W-:Y:S01]  /*11450*/  FFMA.FTZ R7, R7, UR17, -R12 ;  /* 0x0000001107077c23 */ /* 0x000fe2000801080c */
[----:B------:R4:W-:Y:S01]  /*11460*/  MUFU.EX2 R202, R6 ;  /* 0x0000000600ca7308 */ /* 0x0009e20000000800 */
[----:B---3--:R-:W-:-:S07]  /*11470*/  FMNMX.FTZ R134, R134, R11, !PT ;  /* 0x0000000b86867209 */ /* 0x008fce0007810000 */
[----:B------:R3:W-:Y:S01]  /*11480*/  MUFU.EX2 R200, R8 ;  /* 0x0000000800c87308 */ /* 0x0007e20000000800 */
[----:B-1----:R-:W-:Y:S02]  /*11490*/  FMNMX.FTZ R0, R0, R2, !PT ;  /* 0x0000000200007209 */ /* 0x002fe40007810000 */
[----:B------:R-:W-:Y:S02]  /*114a0*/  FSEL R2, R136, RZ, P3 ;  /* 0x000000ff88027208 */ /* 0x000fe40001800000 */
[----:B--2---:R-:W-:Y:S01]  /*114b0*/  FMNMX.FTZ R135, R135, R21, !PT ;  /* 0x0000001587877209 */ /* 0x004fe20007810000 */
[----:B----4-:R-:W1:Y:S02]  /*114c0*/  SHFL.BFLY PT, R6, R134, 0x1, 0x1f ;  /* 0x0c201f0086067f89 */ /* 0x010e6400000e0000 */
[----:B------:R2:W-:Y:S01]  /*114d0*/  MUFU.EX2 R201, R10 ;  /* 0x0000000a00c97308 */ /* 0x0005e20000000800 */
[----:B------:R-:W-:Y:S01]  /*114e0*/  FADD.FTZ R2, R239, -R2 ;  /* 0x80000002ef027221 */ /* 0x000fe20000010000 */
[C---:B------:R-:W-:Y:S01]  /*114f0*/  FSETP.NEU.FTZ.AND P2, PT, R135.reuse, -INF , PT ;  /* 0xff8000008700780b */ /* 0x040fe20003f5d000 */
[----:B------:R-:W4:Y:S01]  /*11500*/  SHFL.BFLY PT, R137, R0, 0x1, 0x1f ;  /* 0x0c201f0000897f89 */ /* 0x000f2200000e0000 */
[----:B------:R-:W-:Y:S01]  /*11510*/  FMUL.FTZ R11, R135, UR17 ;  /* 0x00000011870b7c20 */ /* 0x000fe20008410000 */
[----:B---3--:R-:W-:-:S03]  /*11520*/  FMUL.FTZ R8, R2, UR17 ;  /* 0x0000001102087c20 */ /* 0x008fc60008410000 */
[----:B------:R-:W-:Y:S01]  /*11530*/  MUFU.EX2 R203, R7 ;  /* 0x0000000700cb7308 */ /* 0x000fe20000000800 */
[----:B------:R-:W-:-:S05]  /*11540*/  FSEL R11, R11, RZ, P2 ;  /* 0x000000ff0b0b7208 */ /* 0x000fca0001000000 */
[--C-:B------:R-:W-:Y:S01]  /*11550*/  FFMA.FTZ R9, R9, UR17, -R11.reuse ;  /* 0x0000001109097c23 */ /* 0x100fe2000801080b */
[--C-:B------:R-:W-:Y:S01]  /*11560*/  FFMA.FTZ R16, R16, UR17, -R11.reuse ;  /* 0x0000001110107c23 */ /* 0x100fe2000801080b */
[--C-:B------:R-:W-:Y:S01]  /*11570*/  FFMA.FTZ R15, R15, UR17, -R11.reuse ;  /* 0x000000110f0f7c23 */ /* 0x100fe2000801080b */
[----:B------:R-:W-:Y:S01]  /*11580*/  FFMA.FTZ R14, R14, UR17, -R11 ;  /* 0x000000110e0e7c23 */ /* 0x000fe2000801080b */
[----:B------:R3:W-:Y:S01]  /*11590*/  MUFU.EX2 R197, R9 ;  /* 0x0000000900c57308 */ /* 0x0007e20000000800 */
[----:B-1----:R-:W-:-:S07]  /*115a0*/  FMNMX.FTZ R134, R134, R6, !PT ;  /* 0x0000000686867209 */ /* 0x002fce0007810000 */
[----:B------:R-:W-:Y:S01]  /*115b0*/  MUFU.EX2 R196, R16 ;  /* 0x0000001000c47308 */ /* 0x000fe20000000800 */
[C---:B------:R-:W-:Y:S01]  /*115c0*/  FSETP.NEU.FTZ.AND P1, PT, R134.reuse, -INF , PT ;  /* 0xff8000008600780b */ /* 0x040fe20003f3d000 */
[----:B--2---:R-:W-:Y:S01]  /*115d0*/  FMUL.FTZ R10, R134, UR17 ;  /* 0x00000011860a7c20 */ /* 0x004fe20008410000 */
[----:B----4-:R-:W-:Y:S02]  /*115e0*/  FMNMX.FTZ R137, R0, R137, !PT ;  /* 0x0000008900897209 */ /* 0x010fe40007810000 */
[----:B------:R-:W-:Y:S02]  /*115f0*/  FSEL R0, R134, RZ, P1 ;  /* 0x000000ff86007208 */ /* 0x000fe40000800000 */
[C---:B------:R-:W-:Y:S01]  /*11600*/  FSETP.NEU.FTZ.AND P0, PT, R137.reuse, -INF , PT ;  /* 0xff8000008900780b */ /* 0x040fe20003f1d000 */
[----:B------:R-:W-:Y:S01]  /*11610*/  MUFU.EX2 R198, R15 ;  /* 0x0000000f00c67308 */ /* 0x000fe20000000800 */
[----:B---3--:R-:W-:Y:S01]  /*11620*/  FMUL.FTZ R9, R137, UR17 ;  /* 0x0000001189097c20 */ /* 0x008fe20008410000 */
[----:B------:R-:W-:Y:S01]  /*11630*/  FADD.FTZ R2, R237, -R0 ;  /* 0x80000000ed027221 */ /* 0x000fe20000010000 */
[----:B------:R-:W-:-:S02]  /*11640*/  FSEL R0, R137, RZ, P0 ;  /* 0x000000ff89007208 */ /* 0x000fc40000000000 */
[----:B------:R-:W-:Y:S01]  /*11650*/  FSEL R10, R10, RZ, P1 ;  /* 0x000000ff0a0a7208 */ /* 0x000fe20000800000 */
[----:B------:R-:W-:Y:S01]  /*11660*/  FMUL.FTZ R2, R2, UR17 ;  /* 0x0000001102027c20 */ /* 0x000fe20008410000 */
[----:B------:R-:W-:Y:S01]  /*11670*/  FSEL R9, R9, RZ, P0 ;  /* 0x000000ff09097208 */ /* 0x000fe20000000000 */
[----:B------:R-:W-:Y:S01]  /*11680*/  FADD.FTZ R0, R236, -R0 ;  /* 0x80000000ec007221 */ /* 0x000fe20000010000 */
[----:B------:R-:W-:Y:S01]  /*11690*/  MUFU.EX2 R199, R14 ;  /* 0x0000000e00c77308 */ /* 0x000fe20000000800 */
[--C-:B------:R-:W-:Y:S01]  /*116a0*/  FFMA.FTZ R13, R13, UR17, -R10.reuse ;  /* 0x000000110d0d7c23 */ /* 0x100fe2000801080a */
[--C-:B------:R-:W-:Y:S01]  /*116b0*/  FFMA.FTZ R19, R19, UR17, -R10.reuse ;  /* 0x0000001113137c23 */ /* 0x100fe2000801080a */
[----:B------:R-:W-:Y:S01]  /*116c0*/  FMUL.FTZ R0, R0, UR17 ;  /* 0x0000001100007c20 */ /* 0x000fe20008410000 */
[--C-:B------:R-:W-:Y:S01]  /*116d0*/  FFMA.FTZ R18, R18, UR17, -R10.reuse ;  /* 0x0000001112127c23 */ /* 0x100fe2000801080a */
[--C-:B------:R-:W-:Y:S01]  /*116e0*/  FFMA.FTZ R5, R5, UR17, -R10.reuse ;  /* 0x0000001105057c23 */ /* 0x100fe2000801080a */
[--C-:B------:R-:W-:Y:S01]  /*116f0*/  FFMA.FTZ R17, R17, UR17, -R9.reuse ;  /* 0x0000001111117c23 */ /* 0x100fe20008010809 */
[--C-:B------:R-:W-:Y:S01]  /*11700*/  FFMA.FTZ R20, R20, UR17, -R9.reuse ;  /* 0x0000001114147c23 */ /* 0x100fe20008010809 */
[--C-:B------:R-:W-:Y:S01]  /*11710*/  FFMA.FTZ R4, R4, UR17, -R9.reuse ;  /* 0x0000001104047c23 */ /* 0x100fe20008010809 */
[----:B------:R-:W-:Y:S01]  /*11720*/  FFMA.FTZ R3, R3, UR17, -R9 ;  /* 0x0000001103037c23 */ /* 0x000fe20008010809 */
[----:B------:R1:W-:Y:S08]  /*11730*/  MUFU.EX2 R189, R13 ;  /* 0x0000000d00bd7308 */ /* 0x0003f00000000800 */
[----:B------:R-:W-:Y:S08]  /*11740*/  MUFU.EX2 R188, R19 ;  /* 0x0000001300bc7308 */ /* 0x000ff00000000800 */
[----:B------:R-:W-:Y:S01]  /*11750*/  MUFU.EX2 R190, R18 ;  /* 0x0000001200be7308 */ /* 0x000fe20000000800 */
[----:B-1----:R-:W-:-:S07]  /*11760*/  FFMA.FTZ R13, R132, UR17, -R10 ;  /* 0x00000011840d7c23 */ /* 0x002fce000801080a */
[----:B------:R-:W1:Y:S08]  /*11770*/  MUFU.EX2 R191, R5 ;  /* 0x0000000500bf7308 */ /* 0x000e700000000800 */
[----:B------:R2:W-:Y:S08]  /*11780*/  MUFU.EX2 R184, R17 ;  /* 0x0000001100b87308 */ /* 0x0005f00000000800 */
[----:B------:R-:W3:Y:S01]  /*11790*/  MUFU.EX2 R185, R20 ;  /* 0x0000001400b97308 */ /* 0x000ee20000000800 */
[----:B-1----:R-:W-:-:S07]  /*117a0*/  F2FP.F16.F32.PACK_AB R6, R191, R190 ;  /* 0x000000bebf06723e */ /* 0x002fce00000000ff */
[----:B------:R1:W-:Y:S01]  /*117b0*/  MUFU.EX2 R187, R4 ;  /* 0x0000000400bb7308 */ /* 0x0003e20000000800 */
[----:B--2---:R-:W2:Y:S07]  /*117c0*/  LDSM.16.MT88.4 R16, [R213+0xa000] ;  /* 0x00a00000d510783b */ /* 0x004eae0000004200 */
[----:B------:R-:W4:Y:S01]  /*117d0*/  MUFU.EX2 R186, R3 ;  /* 0x0000000300ba7308 */ /* 0x000f220000000800 */
[----:B---3--:R-:W-:Y:S01]  /*117e0*/  F2FP.F16.F32.PACK_AB R5, R185, R184 ;  /* 0x000000b8b905723e */ /* 0x008fe200000000ff */
[----:B------:R-:W3:Y:S06]  /*117f0*/  LDSM.16.MT88.4 R20, [R215+0xa000] ;  /* 0x00a00000d714783b */ /* 0x000eec0000004200 */
[----:B------:R-:W5:Y:S01]  /*11800*/  MUFU.EX2 R2, R2 ;  /* 0x0000000200027308 */ /* 0x000f620000000800 */
[----:B-1----:R-:W-:-:S07]  /*11810*/  F2FP.F16.F32.PACK_AB R4, R188, R189 ;  /* 0x000000bdbc04723e */ /* 0x002fce00000000ff */
[----:B------:R-:W1:Y:S01]  /*11820*/  MUFU.EX2 R0, R0 ;  /* 0x0000000000007308 */ /* 0x000e620000000800 */
[----:B----4-:R-:W-:Y:S02]  /*11830*/  F2FP.F16.F32.PACK_AB R7, R186, R187 ;  /* 0x000000bbba07723e */ /* 0x010fe400000000ff */
[----:B------:R-:W-:-:S05]  /*11840*/  FSEL R3, R135, RZ, P2 ;  /* 0x000000ff87037208 */ /* 0x000fca0001000000 */
[----:B------:R-:W-:Y:S01]  /*11850*/  FADD.FTZ R3, R238, -R3 ;  /* 0x80000003ee037221 */ /* 0x000fe20000010000 */
[-C--:B-----5:R-:W-:Y:S01]  /*11860*/  FMUL.FTZ R40, R40, R2.reuse ;  /* 0x0000000228287220 */ /* 0x0a0fe20000410000 */
[-C--:B------:R-:W-:Y:S01]  /*11870*/  FMUL.FTZ R41, R41, R2.reuse ;  /* 0x0000000229297220 */ /* 0x080fe20000410000 */
[----:B------:R-:W4:Y:S01]  /*11880*/  MUFU.EX2 R8, R8 ;  /* 0x0000000800087308 */ /* 0x000f220000000800 */
[----:B------:R-:W-:Y:S01]  /*11890*/  FMUL.FTZ R3, R3, UR17 ;  /* 0x0000001103037c20 */ /* 0x000fe20008410000 */
[-C--:B------:R-:W-:Y:S01]  /*118a0*/  FMUL.FTZ R144, R144, R2.reuse ;  /* 0x0000000290907220 */ /* 0x080fe20000410000 */
[-C--:B------:R-:W-:Y:S01]  /*118b0*/  FMUL.FTZ R145, R145, R2.reuse ;  /* 0x0000000291917220 */ /* 0x080fe20000410000 */
[-C--:B------:R-:W-:Y:S01]  /*118c0*/  FMUL.FTZ R152, R152, R2.reuse ;  /* 0x0000000298987220 */ /* 0x080fe20000410000 */
[----:B------:R-:W-:Y:S01]  /*118d0*/  FMUL.FTZ R153, R153, R2 ;  /* 0x0000000299997220 */ /* 0x000fe20000410000 */
[-C--:B-1----:R-:W-:Y:S01]  /*118e0*/  FMUL.FTZ R42, R42, R0.reuse ;  /* 0x000000002a2a7220 */ /* 0x082fe20000410000 */
[-C--:B------:R-:W-:Y:S01]  /*118f0*/  FMUL.FTZ R43, R43, R0.reuse ;  /* 0x000000002b2b7220 */ /* 0x080fe20000410000 */
[----:B------:R-:W1:Y:S01]  /*11900*/  MUFU.EX2 R3, R3 ;  /* 0x0000000300037308 */ /* 0x000e620000000800 */
[-C--:B------:R-:W-:Y:S01]  /*11910*/  FMUL.FTZ R146, R146, R0.reuse ;  /* 0x0000000092927220 */ /* 0x080fe20000410000 */
[----:B------:R-:W-:Y:S01]  /*11920*/  FMUL.FTZ R147, R147, R0 ;  /* 0x0000000093937220 */ /* 0x000fe20000410000 */
[-C--:B------:R-:W-:Y:S01]  /*11930*/  FMUL.FTZ R160, R160, R2.reuse ;  /* 0x00000002a0a07220 */ /* 0x080fe20000410000 */
[-C--:B------:R-:W-:Y:S01]  /*11940*/  FMUL.FTZ R161, R161, R2.reuse ;  /* 0x00000002a1a17220 */ /* 0x080fe20000410000 */
[-C--:B------:R-:W-:Y:S01]  /*11950*/  FMUL.FTZ R168, R168, R2.reuse ;  /* 0x00000002a8a87220 */ /* 0x080fe20000410000 */
[C---:B------:R-:W-:Y:S01]  /*11960*/  HMMA.16816.F32 R248, R4.reuse, R32, R40 ;  /* 0x0000002004f8723c */ /* 0x040fe20000001828 */
[----:B------:R-:W5:Y:S01]  /*11970*/  LDSM.16.MT88.4 R40, [R217+0xb000] ;  /* 0x00b00000d928783b */ /* 0x000f620000004200 */
        /* <DEDUP_REMOVED lines=52> */
[C---:B--2---:R-:W-:Y:S01]  /*11cc0*/  HMMA.16816.F32 R144, R4.reuse, R16, R144 ;  /* 0x000000100490723c */ /* 0x044fe20000001890 */
[----:B------:R-:W-:Y:S01]  /*11cd0*/  MOV R192, R250 ;  /* 0x000000fa00c07202 */ /* 0x000fe20000000f00 */
[----:B----4-:R-:W-:Y:S01]  /*11ce0*/  FMUL.FTZ R36, R36, R8 ;  /* 0x0000000824247220 */ /* 0x010fe20000410000 */
[----:B------:R-:W-:Y:S01]  /*11cf0*/  MOV R14, R248 ;  /* 0x000000f8000e7202 */ /* 0x000fe20000000f00 */
[-C--:B------:R-:W-:Y:S01]  /*11d00*/  FMUL.FTZ R37, R37, R8.reuse ;  /* 0x0000000825257220 */ /* 0x080fe20000410000 */
[----:B------:R-:W-:Y:S01]  /*11d10*/  MOV R15, R251 ;  /* 0x000000fb000f7202 */ /* 0x000fe20000000f00 */
[C---:B------:R-:W-:Y:S01]  /*11d20*/  HMMA.16816.F32 R152, R4.reuse, R18, R152 ;  /* 0x000000120498723c */ /* 0x040fe20000001898 */
[-C--:B-1----:R-:W-:Y:S01]  /*11d30*/  FMUL.FTZ R38, R38, R3.reuse ;  /* 0x0000000326267220 */ /* 0x082fe20000410000 */
[-C--:B------:R-:W-:Y:S01]  /*11d40*/  FMUL.FTZ R39, R39, R3.reuse ;  /* 0x0000000327277220 */ /* 0x080fe20000410000 */
        /* <DEDUP_REMOVED lines=69> */
[----:B-----5:R-:W-:Y:S01]  /*121a0*/  HMMA.16816.F32 R120, R4, R40, R120 ;  /* 0x000000280478723c */ /* 0x020fe20000001878 */
[-C--:B------:R-:W-:Y:S01]  /*121b0*/  FMUL.FTZ R130, R130, R3.reuse ;  /* 0x0000000382827220 */ /* 0x080fe20000410000 */
[----:B------:R-:W-:Y:S01]  /*121c0*/  FMUL.FTZ R131, R131, R3 ;  /* 0x0000000383837220 */ /* 0x000fe20000410000 */
[----:B------:R-:W-:-:S03]  /*121d0*/  FFMA.FTZ R0, R252, R0, R184 ;  /* 0x00000000fc007223 */ /* 0x000fc600000100b8 */
        /* <DEDUP_REMOVED lines=147> */
.L_x_2664:
        /* <DEDUP_REMOVED lines=28> */
.L_x_2680:
[----:B------:R-:W2:Y:S01]  /*12cd0*/  LDL.64 R238, [R1+0x38] ;  /* 0x0000380001ee7983 */ /* 0x000ea20000100a00 */
[----:B-1----:R-:W1:Y:S01]  /*12ce0*/  @!P4 LDC.64 R12, c[0x0][0x218] ;  /* 0x00008600ff0ccb82 */ /* 0x002e620000000a00 */
        /* <DEDUP_REMOVED lines=8> */
[----:B------:R-:W5:Y:S01]  /*12d70*/  @!P4 LDC.64 R8, c[0x0][0x218] ;  /* 0x00008600ff08cb82 */ /* 0x000f620000000a00 */
[----:B------:R-:W-:Y:S01]  /*12d80*/  UIADD3 UR11, UR19, UR11, URZ ;  /* 0x0000000b130b7290 */ /* 0x000fe2000fffe03f */
[----:B------:R-:W-:Y:S02]  /*12d90*/  IMAD.U32 R4, RZ, RZ, UR18 ;  /* 0x00000012ff047e24 */ /* 0x000fe4000f8e00ff */
[----:B---3--:R-:W-:Y:S03]  /*12da0*/  IMAD.U32 R14, RZ, RZ, UR18 ;  /* 0x00000012ff0e7e24 */ /* 0x008fe6000f8e00ff */
[----:B------:R-:W-:Y:S01]  /*12db0*/  IMAD.U32 R5, RZ, RZ, UR11 ;  /* 0x0000000bff057e24 */ /* 0x000fe2000f8e00ff */
[----:B------:R-:W3:Y:S01]  /*12dc0*/  @!P1 LDC.64 R6, c[0x0][0x218] ;  /* 0x00008600ff069b82 */ /* 0x000ee20000000a00 */
[----:B--2---:R-:W-:Y:S04]  /*12dd0*/  LEA R4, P0, R4, R238, 0x5 ;  /* 0x000000ee04047211 */ /* 0x004fe800078028ff */
[----:B----4-:R-:W-:Y:S02]  /*12de0*/  LEA.HI.X R5, R14, R237, R5, 0x5, P0 ;  /* 0x000000ed0e057211 */ /* 0x010fe400000f2c05 */
        /* <DEDUP_REMOVED lines=15> */
[C---:B------:R-:W-:Y:S03]  /*12ee0*/  @!P4 LEA R8, P0, R4.reuse, R8, 0x1 ;  /* 0x000000080408c211 */ /* 0x040fe600078008ff */
[----:B------:R2:W-:Y:S01]  /*12ef0*/  @P4 STS.128 [R227+0x8800], RZ ;  /* 0x008800ffe3004388 */ /* 0x0005e20000000c00 */
[C-C-:B------:R-:W-:Y:S02]  /*12f00*/  @!P4 LEA.HI.X R9, R4.reuse, R9, R5.reuse, 0x1, P0 ;  /* 0x000000090409c211 */ /* 0x140fe400000f0c05 */
[C---:B---3--:R-:W-:Y:S03]  /*12f10*/  @!P1 LEA R6, P0, R4.reuse, R6, 0x1 ;  /* 0x0000000604069211 */ /* 0x048fe600078008ff */
        /* <DEDUP_REMOVED lines=12> */
.L_x_2678:
        /* <DEDUP_REMOVED lines=39> */
[----:B------:R-:W-:Y:S03]  /*13250*/  @!P1 LEA.HI.X R7, R0, R7, R5, 0x1, P0 ;  /* 0x0000000700079211 */ /* 0x000fe600000f0c05 */
[----:B------:R-:W-:Y:S01]  /*13260*/  @P4 STS.128 [R227+0xa800], RZ ;  /* 0x00a800ffe3004388 */ /* 0x000fe20000000c00 */
[----:B------:R-:W-:Y:S02]  /*13270*/  PLOP3.LUT P0, PT, PT, PT, UP0, 0x80, 0x0 ;  /* 0x000000000000781c */ /* 0x000fe40003f0f008 */
[----:B------:R-:W-:Y:S02]  /*13280*/  MOV R0, UR10 ;  /* 0x0000000a00007c02 */ /* 0x000fe40008000f00 */
        /* <DEDUP_REMOVED lines=15> */
[----:B------:R-:W-:Y:S04]  /*13380*/  LEA R0, R0, R2, 0x5 ;  /* 0x0000000200007211 */ /* 0x000fe800078e28ff */
[----:B------:R-:W0:Y:S01]  /*13390*/  LDGDEPBAR ;  /* 0x00000000000079af */ /* 0x000e220000000000 */
[CC--:B------:R-:W-:Y:S01]  /*133a0*/  ISETP.GE.AND P6, PT, R0.reuse, R231.reuse, PT ;  /* 0x000000e70000720c */ /* 0x0c0fe20003fc6270 */
[----:B------:R-:W-:Y:S03]  /*133b0*/  VIADD R2, R0, 0x1 ;  /* 0x0000000100027836 */ /* 0x000fe60000000000 */
[----:B------:R-:W-:Y:S02]  /*133c0*/  LDSM.16.M88.4 R176, [R216] ;  /* 0x00000000d8b0783b */ /* 0x000fe40000000200 */
[C---:B------:R-:W-:Y:S03]  /*133d0*/  ISETP.GE.AND P5, PT, R2.reuse, R231, PT ;  /* 0x000000e70200720c */ /* 0x040fe60003fa6270 */
[----:B------:R-:W4:Y:S01]  /*133e0*/  LDSM.16.M88.4 R180, [R223] ;  /* 0x00000000dfb4783b */ /* 0x000f220000000200 */
[C---:B------:R-:W-:Y:S02]  /*133f0*/  ISETP.GE.AND P3, PT, R2.reuse, R230, PT ;  /* 0x000000e60200720c */ /* 0x040fe40003f66270 */
[----:B------:R-:W-:Y:S02]  /*13400*/  ISETP.GE.AND P2, PT, R2, R229, PT ;  /* 0x000000e50200720c */ /* 0x000fe40003f46270 */
[----:B------:R-:W5:Y:S05]  /*13410*/  LDSM.16.M88.4 R184, [R216+0x2000] ;  /* 0x00200000d8b8783b */ /* 0x000f6a0000000200 */
[----:B------:R-:W5:Y:S05]  /*13420*/  LDSM.16.M88.4 R188, [R226] ;  /* 0x00000000e2bc783b */ /* 0x000f6a0000000200 */
[----:B------:R-:W-:Y:S01]  /*13430*/  LDSM.16.M88.4 R192, [R222] ;  /* 0x00000000dec0783b */ /* 0x000fe20000000200 */
[-C--:B--2---:R-:W-:Y:S04]  /*13440*/  HMMA.16816.F32 R4, R32, R16.reuse, RZ ;  /* 0x000000102004723c */ /* 0x084fe800000018ff */
[----:B------:R-:W2:Y:S02]  /*13450*/  LDSM.16.M88.4 R196, [R220+0x8000] ;  /* 0x00800000dcc4783b */ /* 0x000ea40000000200 */
[C---:B-1----:R-:W-:Y:S03]  /*13460*/  HMMA.16816.F32 R8, R28.reuse, R16, RZ ;  /* 0x000000101c08723c */ /* 0x042fe600000018ff */
[----:B------:R-:W-:Y:S03]  /*13470*/  LDSM.16.M88.4 R200, [R220+0x8800] ;  /* 0x00880000dcc8783b */ /* 0x000fe60000000200 */
[-C--:B------:R-:W-:Y:S02]  /*13480*/  HMMA.16816.F32 R12, R28, R18.reuse, RZ ;  /* 0x000000121c0c723c */ /* 0x080fe400000018ff */
[----:B------:R-:W-:Y:S04]  /*13490*/  LDSM.16.M88.4 R204, [R221] ;  /* 0x00000000ddcc783b */ /* 0x000fe80000000200 */
[C---:B------:R-:W-:Y:S01]  /*134a0*/  HMMA.16816.F32 R16, R32.reuse, R18, RZ ;  /* 0x000000122010723c */ /* 0x040fe200000018ff */
[----:B------:R-:W-:Y:S05]  /*134b0*/  LDSM.16.M88.4 R208, [R219] ;  /* 0x00000000dbd0783b */ /* 0x000fea0000000200 */
[-C--:B---3--:R-:W-:Y:S06]  /*134c0*/  HMMA.16816.F32 R20, R32, R140.reuse, RZ ;  /* 0x0000008c2014723c */ /* 0x088fec00000018ff */
        /* <DEDUP_REMOVED lines=14> */
[----:B------:R-:W3:Y:S05]  /*135b0*/  LDSM.16.M88.4 R176, [R221+0x2000] ;  /* 0x00200000ddb0783b */ /* 0x000eea0000000200 */
[-C--:B--2---:R-:W-:Y:S01]  /*135c0*/  HMMA.16816.F32 R4, R192, R196.reuse, R4 ;  /* 0x000000c4c004723c */ /* 0x084fe20000001804 */
[----:B------:R-:W2:Y:S05]  /*135d0*/  LDSM.16.M88.4 R188, [R212+0x9000] ;  /* 0x00900000d4bc783b */ /* 0x000eaa0000000200 */
        /* <DEDUP_REMOVED lines=9> */
[----:B------:R-:W4:Y:S05]  /*13670*/  LDSM.16.M88.4 R192, [R212+0x9800] ;  /* 0x00980000d4c0783b */ /* 0x000f2a0000000200 */
[-C--:B------:R-:W-:Y:S01]  /*13680*/  HMMA.16816.F32 R4, R204, R208.reuse, R4 ;  /* 0x000000d0cc04723c */ /* 0x080fe20000001804 */
[----:B------:R-:W5:Y:S05]  /*13690*/  LDSM.16.M88.4 R200, [R225] ;  /* 0x00000000e1c8783b */ /* 0x000f6a0000000200 */
        /* <DEDUP_REMOVED lines=9> */
[----:B------:R-:W3:Y:S05]  /*13730*/  LDSM.16.M88.4 R180, [R224] ;  /* 0x00000000e0b4783b */ /* 0x000eea0000000200 */
[-C--:B--2---:R-:W-:Y:S01]  /*13740*/  HMMA.16816.F32 R4, R184, R188.reuse, R4 ;  /* 0x000000bcb804723c */ /* 0x084fe20000001804 */
[----:B------:R-:W2:Y:S05]  /*13750*/  LDSM.16.M88.4 R204, [R222+0x4000] ;  /* 0x00400000decc783b */ /* 0x000eaa0000000200 */
[C---:B-1----:R-:W-:Y:S06]  /*13760*/  HMMA.16816.F32 R8, R140.reuse, R188, R8 ;  /* 0x000000bc8c08723c */ /* 0x042fec0000001808 */
[-C--:B------:R-:W-:Y:S06]  /*13770*/  HMMA.16816.F32 R12, R140, R190.reuse, R12 ;  /* 0x000000be8c0c723c */ /* 0x080fec000000180c */
[C---:B------:R-:W-:Y:S01]  /*13780*/  HMMA.16816.F32 R16, R184.reuse, R190, R16 ;  /* 0x000000beb810723c */ /* 0x040fe20000001810 */
[----:B------:R-:W-:Y:S05]  /*13790*/  LDSM.16.M88.4 R188, [R221+0x4000] ;  /* 0x00400000ddbc783b */ /* 0x000fea0000000200 */
[-C--:B----4-:R-:W-:Y:S06]  /*137a0*/  HMMA.16816.F32 R20, R184, R192.reuse, R20 ;  /* 0x000000c0b814723c */ /* 0x090fec0000001814 */
[C---:B------:R-:W-:Y:S06]  /*137b0*/  HMMA.16816.F32 R24, R140.reuse, R192, R24 ;  /* 0x000000c08c18723c */ /* 0x040fec0000001818 */
[-C--:B------:R-:W-:Y:S01]  /*137c0*/  HMMA.16816.F32 R28, R140, R194.reuse, R28 ;  /* 0x000000c28c1c723c */ /* 0x080fe2000000181c */
[----:B------:R-:W1:Y:S05]  /*137d0*/  LDSM.16.M88.4 R140, [R222+0x6000] ;  /* 0x00600000de8c783b */ /* 0x000e6a0000000200 */
[----:B------:R-:W-:Y:S01]  /*137e0*/  HMMA.16816.F32 R32, R184, R194, R32 ;  /* 0x000000c2b820723c */ /* 0x000fe20000001820 */
[----:B------:R-:W4:Y:S05]  /*137f0*/  LDSM.16.M88.4 R184, [R220+0x9800] ;  /* 0x00980000dcb8783b */ /* 0x000f2a0000000200 */
[-C--:B-----5:R-:W-:Y:S01]  /*13800*/  HMMA.16816.F32 R4, R196, R200.reuse, R4 ;  /* 0x000000c8c404723c */ /* 0x0a0fe20000001804 */
[----:B------:R-:W5:Y:S05]  /*13810*/  LDSM.16.M88.4 R192, [R219+0x1000] ;  /* 0x00100000dbc0783b */ /* 0x000f6a0000000200 */
[C---:B---3--:R-:W-:Y:S06]  /*13820*/  HMMA.16816.F32 R8, R176.reuse, R200, R8 ;  /* 0x000000c8b008723c */ /* 0x048fec0000001808 */
[-C--:B------:R-:W-:Y:S06]  /*13830*/  HMMA.16816.F32 R12, R176, R202.reuse, R12 ;  /* 0x000000cab00c723c */ /* 0x080fec000000180c */
[C---:B------:R-:W-:Y:S06]  /*13840*/  HMMA.16816.F32 R16, R196.reuse, R202, R16 ;  /* 0x000000cac410723c */ /* 0x040fec0000001810 */
[-C--:B------:R-:W-:Y:S06]  /*13850*/  HMMA.16816.F32 R20, R196, R180.reuse, R20 ;  /* 0x000000b4c414723c */ /* 0x080fec0000001814 */
[C---:B------:R-:W-:Y:S06]  /*13860*/  HMMA.16816.F32 R24, R176.reuse, R180, R24 ;  /* 0x000000b4b018723c */ /* 0x040fec0000001818 */
[-C--:B------:R-:W-:Y:S01]  /*13870*/  HMMA.16816.F32 R28, R176, R182.reuse, R28 ;  /* 0x000000b6b01c723c */ /* 0x080fe2000000181c */
[----:B------:R-:W3:Y:S05]  /*13880*/  LDSM.16.M88.4 R176, [R221+0x6000] ;  /* 0x00600000ddb0783b */ /* 0x000eea0000000200 */
[----:B------:R-:W-:Y:S06]  /*13890*/  HMMA.16816.F32 R32, R196, R182, R32 ;  /* 0x000000b6c420723c */ /* 0x000fec0000001820 */
[-C--:B--2---:R-:W-:Y:S06]  /*138a0*/  HMMA.16816.F32 R4, R204, R208.reuse, R4 ;  /* 0x000000d0cc04723c */ /* 0x084fec0000001804 */
[C---:B-1----:R-:W-:Y:S06]  /*138b0*/  HMMA.16816.F32 R8, R140.reuse, R208, R8 ;  /* 0x000000d08c08723c */ /* 0x042fec0000001808 */
[-C--:B------:R-:W-:Y:S06]  /*138c0*/  HMMA.16816.F32 R12, R140, R210.reuse, R12 ;  /* 0x000000d28c0c723c */ /* 0x080fec000000180c */
[C---:B------:R-:W-:Y:S06]  /*138d0*/  HMMA.16816.F32 R16, R204.reuse, R210, R16 ;  /* 0x000000d2cc10723c */ /* 0x040fec0000001810 */
[-C--:B----4-:R-:W-:Y:S06]  /*138e0*/  HMMA.16816.F32 R20, R204, R184.reuse, R20 ;  /* 0x000000b8cc14723c */ /* 0x090fec0000001814 */
[C---:B------:R-:W-:Y:S06]  /*138f0*/  HMMA.16816.F32 R24, R140.reuse, R184, R24 ;  /* 0x000000b88c18723c */ /* 0x040fec0000001818 */
[-C--:B------:R-:W-:Y:S06]  /*13900*/  HMMA.16816.F32 R28, R140, R186.reuse, R28 ;  /* 0x000000ba8c1c723c */ /* 0x080fec000000181c */
[----:B------:R-:W-:Y:S06]  /*13910*/  HMMA.16816.F32 R32, R204, R186, R32 ;  /* 0x000000bacc20723c */ /* 0x000fec0000001820 */
[-C--:B-----5:R-:W-:Y:S06]  /*13920*/  HMMA.16816.F32 R4, R188, R192.reuse, R4 ;  /* 0x000000c0bc04723c */ /* 0x0a0fec0000001804 */
[C---:B---3--:R-:W-:Y:S06]  /*13930*/  HMMA.16816.F32 R8, R176.reuse, R192, R8 ;  /* 0x000000c0b008723c */ /* 0x048fec0000001808 */
        /* <DEDUP_REMOVED lines=16> */
[----:B------:R-:W-:Y:S05]  /*13a40*/  FMUL.FTZ R18, R18, UR8 ;  /* 0x0000000812127c20 */ /* 0x000fea0008410000 */
[----:B------:R3:W4:Y:S10]  /*13a50*/  MUFU.TANH R137, R5 ;  /* 0x0000000500897308 */ /* 0x0007340000002400 */
[----:B------:R-:W1:Y:S10]  /*13a60*/  MUFU.TANH R140, R140 ;  /* 0x0000008c008c7308 */ /* 0x000e740000002400 */
[----:B------:R1:W1:Y:S01]  /*13a70*/  MUFU.TANH R134, R8 ;  /* 0x0000000800867308 */ /* 0x0002620000002400 */
[----:B---3--:R-:W3:Y:S01]  /*13a80*/  LDSM.16.M88.4 R4, [R219+0x1800] ;  /* 0x00180000db04783b */ /* 0x008ee20000000200 */
[----:B------:R-:W-:Y:S08]  /*13a90*/  DEPBAR.LE SB0, 0x0 ;  /* 0x000080000000791a */ /* 0x000ff00000000000 */
[----:B------:R1:W1:Y:S01]  /*13aa0*/  MUFU.TANH R141, R9 ;  /* 0x00000009008d7308 */ /* 0x0002620000002400 */
[----:B------:R-:W-:Y:S09]  /*13ab0*/  BAR.SYNC.DEFER_BLOCKING 0x0 ;  /* 0x0000000000007b1d */ /* 0x000ff20000010000 */
[----:B------:R1:W1:Y:S10]  /*13ac0*/  MUFU.TANH R180, R10 ;  /* 0x0000000a00b47308 */ /* 0x0002740000002400 */
[----:B------:R1:W1:Y:S10]  /*13ad0*/  MUFU.TANH R182, R11 ;  /* 0x0000000b00b67308 */ /* 0x0002740000002400 */
[----:B------:R1:W1:Y:S10]  /*13ae0*/  MUFU.TANH R143, R12 ;  /* 0x0000000c008f7308 */ /* 0x0002740000002400 */
[----:B------:R1:W1:Y:S01]  /*13af0*/  MUFU.TANH R142, R13 ;  /* 0x0000000d008e7308 */ /* 0x0002620000002400 */
[-C--:B---3--:R-:W-:Y:S06]  /*13b00*/  HMMA.16816.F32 R20, R188, R4.reuse, R20 ;  /* 0x00000004bc14723c */ /* 0x088fec0000001814 */
[C---:B------:R-:W-:Y:S03]  /*13b10*/  HMMA.16816.F32 R24, R176.reuse, R4, R24 ;  /* 0x00000004b018723c */ /* 0x040fe60000001818 */
[----:B------:R3:W1:Y:S03]  /*13b20*/  MUFU.TANH R181, R14 ;  /* 0x0000000e00b57308 */ /* 0x0006660000002400 */
[-C--:B------:R-:W-:Y:S07]  /*13b30*/  HMMA.16816.F32 R28, R176, R6.reuse, R28 ;  /* 0x00000006b01c723c */ /* 0x080fee000000181c */
[----:B------:R3:W1:Y:S01]  /*13b40*/  MUFU.TANH R133, R16 ;  /* 0x0000001000857308 */ /* 0x0006620000002400 */
[----:B------:R-:W-:Y:S01]  /*13b50*/  HMMA.16816.F32 R32, R188, R6, R32 ;  /* 0x00000006bc20723c */ /* 0x000fe20000001820 */
[----:B------:R-:W-:Y:S11]  /*13b60*/  @!UPT UIADD3 URZ, URZ, URZ, URZ ;  /* 0x0000003f3f3ff290 */ /* 0x000ff6000fffe03f */
[----:B------:R-:W-:Y:S01]  /*13b70*/  @!UPT UIADD3 URZ, URZ, URZ, URZ ;  /* 0x0000003f3f3ff290 */ /* 0x000fe2000fffe03f */
[----:B--2-4-:R-:W-:Y:S11]  /*13b80*/  @P0 BRA `(.L_x_2680) ;  /* 0xfffffff000500947 */ /* 0x014ff6000383ffff */
.L_x_2679:
[----:B------:R-:W-:Y:S01]  /*13b90*/  MUFU.TANH R18, R18 ;  /* 0x0000001200127308 */ /* 0x000fe20000002400 */
[----:B------:R-:W-:Y:S01]  /*13ba0*/  FMUL.FTZ R17, R17, UR8 ;  /* 0x0000000811117c20 */ /* 0x000fe20008410000 */
[----:B------:R-:W-:Y:S01]  /*13bb0*/  ISETP.GE.OR P6, PT, R0, R235, !P6 ;  /* 0x000000eb0000720c */ /* 0x000fe200077c6670 */
[----:B------:R-:W-:Y:S01]  /*13bc0*/  FMUL.FTZ R21, R21, UR8 ;  /* 0x0000000815157c20 */ /* 0x000fe20008410000 */
[----:B------:R-:W-:Y:S01]  /*13bd0*/  ISETP.GE.AND P0, PT, R2, R228, PT ;  /* 0x000000e40200720c */ /* 0x000fe20003f06270 */
[----:B------:R-:W-:Y:S01]  /*13be0*/  LDSM.16.MT88.4 R184, [R215+0xa000] ;  /* 0x00a00000d7b8783b */ /* 0x000fe20000004200 */
[----:B-12---:R-:W-:Y:S01]  /*13bf0*/  FSEL R11, R135, -INF , !P6 ;  /* 0xff800000870b7808 */ /* 0x006fe20007000000 */
[----:B------:R-:W-:Y:S03]  /*13c00*/  FMUL.FTZ R22, R22, UR8 ;  /* 0x0000000816167c20 */ /* 0x000fe60008410000 */
[----:B------:R-:W1:Y:S01]  /*13c10*/  MUFU.TANH R17, R17 ;  /* 0x0000001100117308 */ /* 0x000e620000002400 */
[----:B------:R-:W-:Y:S01]  /*13c20*/  ISETP.GE.OR P1, PT, R2, R232, !P0 ;  /* 0x000000e80200720c */ /* 0x000fe20004726670 */
[----:B------:R-:W-:Y:S01]  /*13c30*/  FMUL.FTZ R23, R23, UR8 ;  /* 0x0000000817177c20 */ /* 0x000fe20008410000 */
[C---:B------:R-:W-:Y:S01]  /*13c40*/  ISETP.GE.AND P0, PT, R0.reuse, R230, PT ;  /* 0x000000e60000720c */ /* 0x040fe20003f06270 */
[----:B------:R-:W-:Y:S01]  /*13c50*/  FMUL.FTZ R19, R19, UR8 ;  /* 0x0000000813137c20 */ /* 0x000fe20008410000 */
[C---:B------:R-:W-:Y:S01]  /*13c60*/  ISETP.GE.AND P6, PT, R0.reuse, R229, PT ;  /* 0x000000e50000720c */ /* 0x040fe20003fc6270 */
[----:B------:R-:W-:Y:S01]  /*13c70*/  FMUL.FTZ R7, R15, UR8 ;  /* 0x000000080f077c20 */ /* 0x000fe20008410000 */
[CC--:B------:R-:W-:Y:S03]  /*13c80*/  ISETP.GE.OR P0, PT, R0.reuse, R234.reuse, !P0 ;  /* 0x000000ea0000720c */ /* 0x0c0fe60004706670 */
[----:B------:R1:W-:Y:S01]  /*13c90*/  MUFU.TANH R6, R21 ;  /* 0x0000001500067308 */ /* 0x0003e20000002400 */
[----:B------:R-:W-:Y:S01]  /*13ca0*/  ISETP.GE.OR P6, PT, R0, R233, !P6 ;  /* 0x000000e90000720c */ /* 0x000fe200077c6670 */
[----:B------:R-:W-:Y:S01]  /*13cb0*/  FMUL.FTZ R20, R20, UR8 ;  /* 0x0000000814147c20 */ /* 0x000fe20008410000 */
[----:B------:R-:W-:Y:S01]  /*13cc0*/  ISETP.GE.OR P5, PT, R2, R235, !P5 ;  /* 0x000000eb0200720c */ /* 0x000fe20006fa6670 */
[----:B------:R-:W-:Y:S01]  /*13cd0*/  FMUL.FTZ R34, R34, UR8 ;  /* 0x0000000822227c20 */ /* 0x000fe20008410000 */
[----:B------:R-:W-:Y:S01]  /*13ce0*/  ISETP.GE.OR P3, PT, R2, R234, !P3 ;  /* 0x000000ea0200720c */ /* 0x000fe20005f66670 */
[----:B------:R-:W-:Y:S01]  /*13cf0*/  FMUL.FTZ R32, R32, UR8 ;  /* 0x0000000820207c20 */ /* 0x000fe20008410000 */
[----:B------:R-:W-:Y:S03]  /*13d00*/  ISETP.GE.OR P2, PT, R2, R233, !P2 ;  /* 0x000000e90200720c */ /* 0x000fe60005746670 */
[----:B------:R-:W-:Y:S01]  /*13d10*/  MUFU.TANH R9, R22 ;  /* 0x0000001600097308 */ /* 0x000fe20000002400 */
[C---:B------:R-:W-:Y:S01]  /*13d20*/  IADD3 R2, R0.reuse, 0x8, RZ ;  /* 0x0000000800027810 */ /* 0x040fe20007ffe0ff */
[----:B------:R-:W-:Y:S01]  /*13d30*/  FMUL.FTZ R33, R33, UR8 ;  /* 0x0000000821217c20 */ /* 0x000fe20008410000 */
[----:B------:R-:W-:Y:S01]  /*13d40*/  IADD3 R4, R0, 0x9, RZ ;  /* 0x0000000900047810 */ /* 0x000fe20007ffe0ff */
[----:B------:R-:W-:Y:S01]  /*13d50*/  FMUL.FTZ R24, R24, UR8 ;  /* 0x0000000818187c20 */ /* 0x000fe20008410000 */
[----:B------:R-:W-:Y:S01]  /*13d60*/  FSEL R10, R136, -INF , !P0 ;  /* 0xff800000880a7808 */ /* 0x000fe20004000000 */
[----:B------:R-:W-:Y:S01]  /*13d70*/  FMUL.FTZ R25, R25, UR8 ;  /* 0x0000000819197c20 */ /* 0x000fe20008410000 */
[----:B------:R-:W-:Y:S03]  /*13d80*/  FSEL R13, R134, -INF , !P6 ;  /* 0xff800000860d7808 */ /* 0x000fe60007000000 */
[----:B------:R-:W2:Y:S01]  /*13d90*/  MUFU.TANH R19, R19 ;  /* 0x0000001300137308 */ /* 0x000ea20000002400 */
[----:B---3--:R-:W-:Y:S01]  /*13da0*/  FSEL R16, R137, -INF , !P5 ;  /* 0xff80000089107808 */ /* 0x008fe20006800000 */
[----:B------:R-:W-:Y:S01]  /*13db0*/  FMUL.FTZ R35, R35, UR8 ;  /* 0x0000000823237c20 */ /* 0x000fe20008410000 */
[----:B------:R-:W-:Y:S01]  /*13dc0*/  FSEL R14, R140, -INF , !P3 ;  /* 0xff8000008c0e7808 */ /* 0x000fe20005800000 */
[----:B------:R-:W-:Y:S01]  /*13dd0*/  FMUL.FTZ R28, R28, UR8 ;  /* 0x000000081c1c7c20 */ /* 0x000fe20008410000 */
[----:B------:R-:W-:Y:S01]  /*13de0*/  FSEL R12, R141, -INF , !P2 ;  /* 0xff8000008d0c7808 */ /* 0x000fe20005000000 */
[----:B------:R-:W-:Y:S01]  /*13df0*/  FMUL.FTZ R26, R26, UR8 ;  /* 0x000000081a1a7c20 */ /* 0x000fe20008410000 */
[----:B------:R-:W-:Y:S03]  /*13e00*/  ISETP.GE.AND P5, PT, R2, R230, PT ;  /* 0x000000e60200720c */ /* 0x000fe60003fa6270 */
[----:B------:R3:W4:Y:S01]  /*13e10*/  MUFU.TANH R5, R23 ;  /* 0x0000001700057308 */ /* 0x0007220000002400 */
[-C--:B------:R-:W-:Y:S01]  /*13e20*/  ISETP.GE.AND P2, PT, R4, R231.reuse, PT ;  /* 0x000000e70400720c */ /* 0x080fe20003f46270 */
[----:B------:R-:W-:Y:S01]  /*13e30*/  FMUL.FTZ R27, R27, UR8 ;  /* 0x000000081b1b7c20 */ /* 0x000fe20008410000 */
[----:B------:R-:W-:Y:S01]  /*13e40*/  ISETP.GE.AND P0, PT, R2, R231, PT ;  /* 0x000000e70200720c */ /* 0x000fe20003f06270 */
[----:B------:R-:W-:Y:S01]  /*13e50*/  FMUL.FTZ R30, R30, UR8 ;  /* 0x000000081e1e7c20 */ /* 0x000fe20008410000 */
[C---:B------:R-:W-:Y:S01]  /*13e60*/  ISETP.GE.AND P3, PT, R2.reuse, R229, PT ;  /* 0x000000e50200720c */ /* 0x040fe20003f66270 */
[----:B------:R-:W-:Y:S01]  /*13e70*/  FMUL.FTZ R29, R29, UR8 ;  /* 0x000000081d1d7c20 */ /* 0x000fe20008410000 */
[C---:B------:R-:W-:Y:S03]  /*13e80*/  ISETP.GE.AND P6, PT, R2.reuse, R228, PT ;  /* 0x000000e40200720c */ /* 0x040fe60003fc6270 */
[----:B------:R-:W5:Y:S01]  /*13e90*/  MUFU.TANH R20, R20 ;  /* 0x0000001400147308 */ /* 0x000f620000002400 */
[----:B------:R-:W-:Y:S01]  /*13ea0*/  ISETP.GE.OR P5, PT, R2, R234, !P5 ;  /* 0x000000ea0200720c */ /* 0x000fe20006fa6670 */
[----:B------:R-:W-:Y:S01]  /*13eb0*/  FMUL.FTZ R31, R31, UR8 ;  /* 0x000000081f1f7c20 */ /* 0x000fe20008410000 */
[-C--:B------:R-:W-:Y:S01]  /*13ec0*/  ISETP.GE.OR P2, PT, R4, R235.reuse, !P2 ;  /* 0x000000eb0400720c */ /* 0x080fe20005746670 */
[----:B------:R-:W-:Y:S01]  /*13ed0*/  UISETP.GT.AND UP0, UPT, UR10, UR12, UPT ;  /* 0x0000000c0a00728c */ /* 0x000fe2000bf04270 */
[C---:B------:R-:W-:Y:S01]  /*13ee0*/  ISETP.GE.OR P6, PT, R2.reuse, R232, !P6 ;  /* 0x000000e80200720c */ /* 0x040fe200077c6670 */
[----:B------:R-:W-:Y:S01]  /*13ef0*/  UMOV UR19, UR10 ;  /* 0x0000000a00137c82 */ /* 0x000fe20008000000 */
[C---:B------:R-:W-:Y:S03]  /*13f00*/  ISETP.GE.OR P0, PT, R2.reuse, R235, !P0 ;  /* 0x000000eb0200720c */ /* 0x040fe60004706670 */
[----:B------:R-:W5:Y:S01]  /*13f10*/  MUFU.TANH R34, R34 ;  /* 0x0000002200227308 */ /* 0x000f620000002400 */
[----:B------:R-:W-:Y:S02]  /*13f20*/  ISETP.GE.OR P3, PT, R2, R233, !P3 ;  /* 0x000000e90200720c */ /* 0x000fe40005f66670 */
[C---:B------:R-:W-:Y:S02]  /*13f30*/  IADD3 R2, R0.reuse, 0x10, RZ ;  /* 0x0000001000027810 */ /* 0x040fe40007ffe0ff */
[----:B------:R-:W-:Y:S02]  /*13f40*/  IADD3 R15, R0, 0x11, RZ ;  /* 0x00000011000f7810 */ /* 0x000fe40007ffe0ff */
[----:B------:R-:W-:Y:S03]  /*13f50*/  FSEL R8, R133, -INF , !P0 ;  /* 0xff80000085087808 */ /* 0x000fe60004000000 */
[----:B------:R-:W5:Y:S01]  /*13f60*/  MUFU.TANH R32, R32 ;  /* 0x0000002000207308 */ /* 0x000f620000002400 */
[C---:B------:R-:W-:Y:S04]  /*13f70*/  ISETP.GE.AND P0, PT, R4.reuse, R230, PT ;  /* 0x000000e60400720c */ /* 0x040fe80003f06270 */
[----:B------:R-:W-:Y:S05]  /*13f80*/  ISETP.GE.OR P0, PT, R4, R234, !P0 ;  /* 0x000000ea0400720c */ /* 0x000fea0004706670 */
[----:B------:R-:W5:Y:S10]  /*13f90*/  MUFU.TANH R33, R33 ;  /* 0x0000002100217308 */ /* 0x000f740000002400 */
[----:B------:R-:W5:Y:S10]  /*13fa0*/  MUFU.TANH R24, R24 ;  /* 0x0000001800187308 */ /* 0x000f740000002400 */
[----:B------:R-:W5:Y:S10]  /*13fb0*/  MUFU.TANH R25, R25 ;  /* 0x0000001900197308 */ /* 0x000f740000002400 */
[----:B------:R-:W5:Y:S10]  /*13fc0*/  MUFU.TANH R35, R35 ;  /* 0x0000002300237308 */ /* 0x000f740000002400 */
[----:B------:R-:W5:Y:S10]  /*13fd0*/  MUFU.TANH R28, R28 ;  /* 0x0000001c001c7308 */ /* 0x000f740000002400 */
[----:B------:R-:W-:Y:S10]  /*13fe0*/  MUFU.TANH R26, R26 ;  /* 0x0000001a001a7308 */ /* 0x000ff40000002400 */
[----:B------:R-:W-:Y:S10]  /*13ff0*/  MUFU.TANH R27, R27 ;  /* 0x0000001b001b7308 */ /* 0x000ff40000002400 */
[----:B------:R-:W-:Y:S10]  /*14000*/  MUFU.TANH R30, R30 ;  /* 0x0000001e001e7308 */ /* 0x000ff40000002400 */
[----:B------:R-:W-:Y:S10]  /*14010*/  MUFU.TANH R31, R31 ;  /* 0x0000001f001f7308 */ /* 0x000ff40000002400 */
[----:B------:R-:W-:Y:S01]  /*14020*/  MUFU.TANH R29, R29 ;  /* 0x0000001d001d7308 */ /* 0x000fe20000002400 */
[----:B-1----:R-:W-:Y:S02]  /*14030*/  FSEL R21, R17, -INF , !P2 ;  /* 0xff80000011157808 */ /* 0x002fe40005000000 */
[C---:B------:R-:W-:Y:S02]  /*14040*/  ISETP.GE.AND P2, PT, R2.reuse, R230, PT ;  /* 0x000000e60200720c */ /* 0x040fe40003f46270 */
[----:B--2---:R-:W-:Y:S02]  /*14050*/  FSEL R22, R19, -INF , !P0 ;  /* 0xff80000013167808 */ /* 0x004fe40004000000 */
[----:B------:R-:W-:Y:S02]  /*14060*/  ISETP.GE.OR P2, PT, R2, R234, !P2 ;  /* 0x000000ea0200720c */ /* 0x000fe40005746670 */
[----:B------:R-:W-:Y:S02]  /*14070*/  ISETP.GE.AND P0, PT, R15, R231, PT ;  /* 0x000000e70f00720c */ /* 0x000fe40003f06270 */
[----:B------:R-:W-:Y:S02]  /*14080*/  FSEL R191, R9, -INF , !P2 ;  /* 0xff80000009bf7808 */ /* 0x000fe40005000000 */
[C---:B------:R-:W-:Y:S02]  /*14090*/  ISETP.GE.AND P2, PT, R15.reuse, R230, PT ;  /* 0x000000e60f00720c */ /* 0x040fe40003f46270 */
[C---:B------:R-:W-:Y:S02]  /*140a0*/  ISETP.GE.OR P0, PT, R15.reuse, R235, !P0 ;  /* 0x000000eb0f00720c */ /* 0x040fe40004706670 */
[----:B------:R-:W-:Y:S02]  /*140b0*/  ISETP.GE.OR P2, PT, R15, R234, !P2 ;  /* 0x000000ea0f00720c */ /* 0x000fe40005746670 */
[----:B---3--:R-:W-:Y:S02]  /*140c0*/  FSEL R23, R18, -INF , !P5 ;  /* 0xff80000012177808 */ /* 0x008fe40006800000 */
[----:B----4-:R-:W-:Y:S02]  /*140d0*/  FSEL R192, R5, -INF , !P2 ;  /* 0xff80000005c07808 */ /* 0x010fe40005000000 */
[----:B------:R-:W-:Y:S02]  /*140e0*/  FMNMX.FTZ R5, R10, R132, !PT ;  /* 0x000000840a057209 */ /* 0x000fe40007810000 */
[----:B------:R-:W-:Y:S02]  /*140f0*/  ISETP.GE.AND P5, PT, R2, R231, PT ;  /* 0x000000e70200720c */ /* 0x000fe40003fa6270 */
[----:B------:R-:W-:Y:S02]  /*14100*/  FMNMX.FTZ R5, R14, R5, !PT ;  /* 0x000000050e057209 */ /* 0x000fe40007810000 */
[----:B------:R-:W-:Y:S02]  /*14110*/  FSEL R190, R6, -INF , !P0 ;  /* 0xff80000006be7808 */ /* 0x000fe40004000000 */
[----:B------:R-:W-:Y:S02]  /*14120*/  FMNMX.FTZ R6, R11, R3, !PT ;  /* 0x000000030b067209 */ /* 0x000fe40007810000 */
[----:B------:R-:W-:Y:S02]  /*14130*/  FMNMX.FTZ R5, R23, R5, !PT ;  /* 0x0000000517057209 */ /* 0x000fe40007810000 */
[----:B------:R-:W-:Y:S02]  /*14140*/  ISETP.GE.OR P5, PT, R2, R235, !P5 ;  /* 0x000000eb0200720c */ /* 0x000fe40006fa6670 */
[----:B------:R-:W-:Y:S02]  /*14150*/  IADD3 R17, R0, 0x18, RZ ;  /* 0x0000001800117810 */ /* 0x000fe40007ffe0ff */
[----:B------:R-:W-:Y:S02]  /*14160*/  FMNMX.FTZ R6, R16, R6, !PT ;  /* 0x0000000610067209 */ /* 0x000fe40007810000 */
[----:B-----5:R-:W-:Y:S02]  /*14170*/  FSEL R189, R20, -INF , !P5 ;  /* 0xff80000014bd7808 */ /* 0x020fe40006800000 */
[----:B------:R-:W-:Y:S01]  /*14180*/  FMNMX.FTZ R5, R22, R5, !PT ;  /* 0x0000000516057209 */ /* 0x000fe20007810000 */
[----:B------:R1:W2:Y:S01]  /*14190*/  MUFU.TANH R20, R7 ;  /* 0x0000000700147308 */ /* 0x0002a20000002400 */
[C---:B------:R-:W-:Y:S02]  /*141a0*/  ISETP.GE.AND P2, PT, R17.reuse, R230, PT ;  /* 0x000000e61100720c */ /* 0x040fe40003f46270 */
[----:B------:R-:W-:Y:S02]  /*141b0*/  ISETP.GE.AND P0, PT, R17, R231, PT ;  /* 0x000000e71100720c */ /* 0x000fe40003f06270 */
[----:B------:R-:W-:Y:S02]  /*141c0*/  ISETP.GE.AND P5, PT, R0, R228, PT ;  /* 0x000000e40000720c */ /* 0x000fe40003fa6270 */
[----:B------:R-:W-:Y:S02]  /*141d0*/  FMNMX.FTZ R6, R8, R6, !PT ;  /* 0x0000000608067209 */ /* 0x000fe40007810000 */
[----:B------:R-:W-:Y:S02]  /*141e0*/  FMNMX.FTZ R5, R191, R5, !PT ;  /* 0x00000005bf057209 */ /* 0x000fe40007810000 */
[C---:B------:R-:W-:Y:S02]  /*141f0*/  ISETP.GE.OR P2, PT, R17.reuse, R234, !P2 ;  /* 0x000000ea1100720c */ /* 0x040fe40005746670 */
[----:B------:R-:W-:Y:S02]  /*14200*/  ISETP.GE.OR P0, PT, R17, R235, !P0 ;  /* 0x000000eb1100720c */ /* 0x000fe40004706670 */
[C---:B------:R-:W-:Y:S02]  /*14210*/  ISETP.GE.OR P5, PT, R0.reuse, R232, !P5 ;  /* 0x000000e80000720c */ /* 0x040fe40006fa6670 */
[----:B------:R-:W-:Y:S02]  /*14220*/  FMNMX.FTZ R6, R21, R6, !PT ;  /* 0x0000000615067209 */ /* 0x000fe40007810000 */
[----:B------:R-:W-:Y:S02]  /*14230*/  IADD3 R0, R0, 0x19, RZ ;  /* 0x0000001900007810 */ /* 0x000fe40007ffe0ff */
[----:B------:R-:W-:Y:S02]  /*14240*/  FSEL R199, R34, -INF , !P2 ;  /* 0xff80000022c77808 */ /* 0x000fe40005000000 */
[----:B------:R-:W-:Y:S02]  /*14250*/  FMNMX.FTZ R5, R192, R5, !PT ;  /* 0x00000005c0057209 */ /* 0x000fe40007810000 */
[----:B------:R-:W-:Y:S02]  /*14260*/  FSEL R196, R32, -INF , !P0 ;  /* 0xff80000020c47808 */ /* 0x000fe40004000000 */
[----:B------:R-:W-:Y:S02]  /*14270*/  FMNMX.FTZ R6, R189, R6, !PT ;  /* 0x00000006bd067209 */ /* 0x000fe40007810000 */
[----:B------:R-:W-:Y:S02]  /*14280*/  ISETP.GE.AND P0, PT, R0, R231, PT ;  /* 0x000000e70000720c */ /* 0x000fe40003f06270 */
        /* <DEDUP_REMOVED lines=11> */
[----:B------:R-:W-:Y:S02]  /*14340*/  FMNMX.FTZ R2, R13, R138, !PT ;  /* 0x0000008a0d027209 */ /* 0x000fe40007810000 */
[C---:B------:R-:W-:Y:S02]  /*14350*/  ISETP.GE.AND P0, PT, R4.reuse, R229, PT ;  /* 0x000000e50400720c */ /* 0x040fe40003f06270 */
[----:B------:R-:W-:Y:S02]  /*14360*/  FMNMX.FTZ R136, R193, R6, !PT ;  /* 0x00000006c1887209 */ /* 0x000fe40007810000 */
[----:B------:R-:W-:Y:S02]  /*14370*/  ISETP.GE.OR P0, PT, R4, R233, !P0 ;  /* 0x000000e90400720c */ /* 0x000fe40004706670 */
[----:B------:R-:W-:Y:S01]  /*14380*/  FSEL R6, R143, -INF , !P3 ;  /* 0xff8000008f067808 */ /* 0x000fe20005800000 */
[----:B------:R-:W3:Y:S01]  /*14390*/  SHFL.BFLY PT, R18, R136, 0x2, 0x1f ;  /* 0x0c401f0088127f89 */ /* 0x000ee200000e0000 */
[----:B------:R-:W-:Y:S02]  /*143a0*/  FMNMX.FTZ R2, R12, R2, !PT ;  /* 0x000000020c027209 */ /* 0x000fe40007810000 */
[C---:B------:R-:W-:Y:S02]  /*143b0*/  ISETP.GE.AND P3, PT, R15.reuse, R229, PT ;  /* 0x000000e50f00720c */ /* 0x040fe40003f66270 */
[----:B-1----:R-:W-:Y:S02]  /*143c0*/  FSEL R7, R142, -INF , !P0 ;  /* 0xff8000008e077808 */ /* 0x002fe40004000000 */
[----:B------:R-:W-:Y:S02]  /*143d0*/  FMNMX.FTZ R2, R6, R2, !PT ;  /* 0x0000000206027209 */ /* 0x000fe40007810000 */
[----:B------:R-:W-:Y:S02]  /*143e0*/  FSEL R194, R24, -INF , !P5 ;  /* 0xff80000018c27808 */ /* 0x000fe40006800000 */
[C---:B------:R-:W-:Y:S02]  /*143f0*/  ISETP.GE.AND P2, PT, R0.reuse, R230, PT ;  /* 0x000000e60000720c */ /* 0x040fe40003f46270 */
[----:B------:R-:W-:Y:S02]  /*14400*/  ISETP.GE.OR P3, PT, R15, R233, !P3 ;  /* 0x000000e90f00720c */ /* 0x000fe40005f66670 */
[----:B------:R-:W-:Y:S02]  /*14410*/  ISETP.GE.AND P5, PT, R17, R229, PT ;  /* 0x000000e51100720c */ /* 0x000fe40003fa6270 */
[----:B------:R-:W-:Y:S02]  /*14420*/  FMNMX.FTZ R2, R7, R2, !PT ;  /* 0x0000000207027209 */ /* 0x000fe40007810000 */
[----:B------:R-:W-:Y:S02]  /*14430*/  ISETP.GE.OR P2, PT, R0, R234, !P2 ;  /* 0x000000ea0000720c */ /* 0x000fe40005746670 */
[----:B------:R-:W-:Y:S02]  /*14440*/  FSEL R195, R25, -INF , !P3 ;  /* 0xff80000019c37808 */ /* 0x000fe40005800000 */
[----:B------:R-:W-:Y:S02]  /*14450*/  FMNMX.FTZ R2, R194, R2, !PT ;  /* 0x00000002c2027209 */ /* 0x000fe40007810000 */
[----:B------:R-:W-:Y:S02]  /*14460*/  ISETP.GE.OR P5, PT, R17, R233, !P5 ;  /* 0x000000e91100720c */ /* 0x000fe40006fa6670 */
[----:B------:R-:W-:Y:S02]  /*14470*/  ISETP.GE.AND P0, PT, R15, R228, PT ;  /* 0x000000e40f00720c */ /* 0x000fe40003f06270 */
[----:B------:R-:W-:Y:S02]  /*14480*/  FSEL R197, R35, -INF , !P2 ;  /* 0xff80000023c57808 */ /* 0x000fe40005000000 */
[----:B------:R-:W-:Y:S02]  /*14490*/  FSEL R198, R28, -INF , !P5 ;  /* 0xff8000001cc67808 */ /* 0x000fe40006800000 */
[----:B------:R-:W-:Y:S02]  /*144a0*/  FMNMX.FTZ R2, R195, R2, !PT ;  /* 0x00000002c3027209 */ /* 0x000fe40007810000 */
[----:B------:R-:W-:Y:S02]  /*144b0*/  ISETP.GE.OR P0, PT, R15, R232, !P0 ;  /* 0x000000e80f00720c */ /* 0x000fe40004706670 */
[----:B------:R-:W-:Y:S02]  /*144c0*/  ISETP.GE.AND P2, PT, R4, R228, PT ;  /* 0x000000e40400720c */ /* 0x000fe40003f46270 */
[----:B------:R-:W-:Y:S02]  /*144d0*/  FMNMX.FTZ R15, R5, R139, !PT ;  /* 0x0000008b050f7209 */ /* 0x000fe40007810000 */
[----:B------:R-:W-:Y:S02]  /*144e0*/  FMNMX.FTZ R134, R198, R2, !PT ;  /* 0x00000002c6867209 */ /* 0x000fe40007810000 */
[----:B------:R-:W-:Y:S02]  /*144f0*/  ISETP.GE.OR P2, PT, R4, R232, !P2 ;  /* 0x000000e80400720c */ /* 0x000fe40005746670 */
[----:B------:R-:W-:Y:S02]  /*14500*/  FSEL R4, R181, -INF , !P6 ;  /* 0xff800000b5047808 */ /* 0x000fe40007000000 */
[----:B------:R-:W-:Y:S02]  /*14510*/  FMNMX.FTZ R2, R9, R15, !PT ;  /* 0x0000000f09027209 */ /* 0x000fe40007810000 */
[----:B--2---:R-:W-:Y:S02]  /*14520*/  FSEL R20, R20, -INF , !P2 ;  /* 0xff80000014147808 */ /* 0x004fe40005000000 */
[----:B------:R-:W-:Y:S02]  /*14530*/  FMNMX.FTZ R2, R4, R2, !PT ;  /* 0x0000000204027209 */ /* 0x000fe40007810000 */
[----:B------:R-:W-:Y:S02]  /*14540*/  FSEL R201, R26, -INF , !P1 ;  /* 0xff8000001ac97808 */ /* 0x000fe40004800000 */
[----:B------:R-:W-:Y:S02]  /*14550*/  FMNMX.FTZ R2, R20, R2, !PT ;  /* 0x0000000214027209 */ /* 0x000fe40007810000 */
[-C--:B------:R-:W-:Y:S02]  /*14560*/  ISETP.GE.AND P2, PT, R17, R228.reuse, PT ;  /* 0x000000e41100720c */ /* 0x080fe40003f46270 */
[C---:B------:R-:W-:Y:S02]  /*14570*/  ISETP.GE.AND P3, PT, R0.reuse, R229, PT ;  /* 0x000000e50000720c */ /* 0x040fe40003f66270 */
[C---:B------:R-:W-:Y:S02]  /*14580*/  ISETP.GE.AND P1, PT, R0.reuse, R228, PT ;  /* 0x000000e40000720c */ /* 0x040fe40003f26270 */
[----:B------:R-:W-:Y:S02]  /*14590*/  FSEL R202, R27, -INF , !P0 ;  /* 0xff8000001bca7808 */ /* 0x000fe40004000000 */
[----:B------:R-:W-:Y:S02]  /*145a0*/  FMNMX.FTZ R2, R201, R2, !PT ;  /* 0x00000002c9027209 */ /* 0x000fe40007810000 */
[-C--:B------:R-:W-:Y:S02]  /*145b0*/  ISETP.GE.OR P2, PT, R17, R232.reuse, !P2 ;  /* 0x000000e81100720c */ /* 0x080fe40005746670 */
[C---:B------:R-:W-:Y:S02]  /*145c0*/  ISETP.GE.OR P3, PT, R0.reuse, R233, !P3 ;  /* 0x000000e90000720c */ /* 0x040fe40005f66670 */
[----:B------:R-:W-:Y:S02]  /*145d0*/  ISETP.GE.OR P1, PT, R0, R232, !P1 ;  /* 0x000000e80000720c */ /* 0x000fe40004f26670 */
[----:B------:R-:W-:Y:S02]  /*145e0*/  FSEL R203, R30, -INF , !P2 ;  /* 0xff8000001ecb7808 */ /* 0x000fe40005000000 */
[----:B------:R-:W-:Y:S02]  /*145f0*/  FMNMX.FTZ R0, R202, R2, !PT ;  /* 0x00000002ca007209 */ /* 0x000fe40007810000 */
[----:B------:R-:W-:Y:S02]  /*14600*/  FSEL R140, R31, -INF , !P1 ;  /* 0xff8000001f8c7808 */ /* 0x000fe40004800000 */
[----:B------:R-:W-:Y:S02]  /*14610*/  FMNMX.FTZ R0, R203, R0, !PT ;  /* 0x00000000cb007209 */ /* 0x000fe40007810000 */
[----:B---3--:R-:W-:Y:S02]  /*14620*/  FMNMX.FTZ R136, R136, R18, !PT ;  /* 0x0000001288887209 */ /* 0x008fe40007810000 */
[----:B------:R-:W-:Y:S02]  /*14630*/  FMNMX.FTZ R0, R140, R0, !PT ;  /* 0x000000008c007209 */ /* 0x000fe40007810000 */
[----:B------:R-:W-:Y:S01]  /*14640*/  FMNMX.FTZ R135, R197, R135, !PT ;  /* 0x00000087c5877209 */ /* 0x000fe20007810000 */
[----:B------:R-:W1:Y:S01]  /*14650*/  SHFL.BFLY PT, R18, R136, 0x1, 0x1f ;  /* 0x0c201f0088127f89 */ /* 0x000e6200000e0000 */
[----:B------:R-:W-:Y:S07]  /*14660*/  FSEL R200, R29, -INF , !P3 ;  /* 0xff8000001dc87808 */ /* 0x000fee0005800000 */
[----:B------:R-:W2:Y:S01]  /*14670*/  SHFL.BFLY PT, R2, R0, 0x2, 0x1f ;  /* 0x0c401f0000027f89 */ /* 0x000ea200000e0000 */
[----:B------:R-:W-:Y:S07]  /*14680*/  FMNMX.FTZ R134, R200, R134, !PT ;  /* 0x00000086c8867209 */ /* 0x000fee0007810000 */
[----:B------:R-:W3:Y:S01]  /*14690*/  SHFL.BFLY PT, R19, R135, 0x2, 0x1f ;  /* 0x0c401f0087137f89 */ /* 0x000ee200000e0000 */
[----:B-1----:R-:W-:Y:S02]  /*146a0*/  FMNMX.FTZ R136, R136, R18, !PT ;  /* 0x0000001288887209 */ /* 0x002fe40007810000 */
[----:B--2---:R-:W-:Y:S03]  /*146b0*/  FMNMX.FTZ R0, R0, R2, !PT ;  /* 0x0000000200007209 */ /* 0x004fe60007810000 */
[C---:B------:R-:W-:Y:S01]  /*146c0*/  FMUL.FTZ R141, R136.reuse, UR4 ;  /* 0x00000004888d7c20 */ /* 0x040fe20008410000 */
[----:B------:R-:W-:Y:S02]  /*146d0*/  FSETP.NEU.FTZ.AND P3, PT, R136, -INF , PT ;  /* 0xff8000008800780b */ /* 0x000fe40003f7d000 */
[----:B---3--:R-:W-:Y:S01]  /*146e0*/  FMNMX.FTZ R135, R135, R19, !PT ;  /* 0x0000001387877209 */ /* 0x008fe20007810000 */
[----:B------:R-:W1:Y:S01]  /*146f0*/  SHFL.BFLY PT, R2, R0, 0x1, 0x1f ;  /* 0x0c201f0000027f89 */ /* 0x000e6200000e0000 */
[----:B------:R-:W-:Y:S07]  /*14700*/  FSEL R141, R141, RZ, P3 ;  /* 0x000000ff8d8d7208 */ /* 0x000fee0001800000 */
[----:B------:R-:W2:Y:S01]  /*14710*/  SHFL.BFLY PT, R15, R135, 0x1, 0x1f ;  /* 0x0c201f00870f7f89 */ /* 0x000ea200000e0000 */
[--C-:B------:R-:W-:Y:S01]  /*14720*/  FFMA.FTZ R8, R8, UR4, -R141.reuse ;  /* 0x0000000408087c23 */ /* 0x100fe2000801088d */
[--C-:B------:R-:W-:Y:S06]  /*14730*/  FFMA.FTZ R11, R11, UR4, -R141.reuse ;  /* 0x000000040b0b7c23 */ /* 0x100fec000801088d */
[----:B------:R-:W3:Y:S01]  /*14740*/  SHFL.BFLY PT, R19, R134, 0x2, 0x1f ;  /* 0x0c401f0086137f89 */ /* 0x000ee200000e0000 */
[--C-:B------:R-:W-:Y:S01]  /*14750*/  FFMA.FTZ R16, R16, UR4, -R141.reuse ;  /* 0x0000000410107c23 */ /* 0x100fe2000801088d */
[----:B------:R4:W-:Y:S10]  /*14760*/  MUFU.EX2 R205, R8 ;  /* 0x0000000800cd7308 */ /* 0x0009f40000000800 */
[----:B------:R5:W-:Y:S01]  /*14770*/  MUFU.EX2 R207, R11 ;  /* 0x0000000b00cf7308 */ /* 0x000be20000000800 */
[----:B-1----:R-:W-:Y:S02]  /*14780*/  FMNMX.FTZ R137, R0, R2, !PT ;  /* 0x0000000200897209 */ /* 0x002fe40007810000 */
[----:B------:R-:W-:Y:S01]  /*14790*/  FSEL R0, R136, RZ, P3 ;  /* 0x000000ff88007208 */ /* 0x000fe20001800000 */
[----:B----4-:R-:W-:Y:S01]  /*147a0*/  FFMA.FTZ R8, R21, UR4, -R141 ;  /* 0x0000000415087c23 */ /* 0x010fe2000801088d */
[C---:B------:R-:W-:Y:S01]  /*147b0*/  FSETP.NEU.FTZ.AND P0, PT, R137.reuse, -INF , PT ;  /* 0xff8000008900780b */ /* 0x040fe20003f1d000 */
[----:B------:R-:W-:Y:S01]  /*147c0*/  FMUL.FTZ R188, R137, UR4 ;  /* 0x0000000489bc7c20 */ /* 0x000fe20008410000 */
[----:B--2---:R-:W-:Y:S03]  /*147d0*/  FMNMX.FTZ R135, R135, R15, !PT ;  /* 0x0000000f87877209 */ /* 0x004fe60007810000 */
[----:B------:R1:W2:Y:S01]  /*147e0*/  MUFU.EX2 R204, R8 ;  /* 0x0000000800cc7308 */ /* 0x0002a20000000800 */
[----:B---3--:R-:W-:Y:S01]  /*147f0*/  FMNMX.FTZ R134, R134, R19, !PT ;  /* 0x0000001386867209 */ /* 0x008fe20007810000 */
[----:B------:R-:W-:Y:S01]  /*14800*/  FADD.FTZ R0, -R0, R3 ;  /* 0x0000000300007221 */ /* 0x000fe20000010100 */
[----:B------:R-:W-:Y:S01]  /*14810*/  FSEL R188, R188, RZ, P0 ;  /* 0x000000ffbcbc7208 */ /* 0x000fe20000000000 */
[C---:B------:R-:W-:Y:S01]  /*14820*/  FMUL.FTZ R142, R135.reuse, UR4 ;  /* 0x00000004878e7c20 */ /* 0x040fe20008410000 */
[----:B------:R-:W-:Y:S01]  /*14830*/  FSETP.NEU.FTZ.AND P2, PT, R135, -INF , PT ;  /* 0xff8000008700780b */ /* 0x000fe20003f5d000 */
[----:B-----5:R-:W3:Y:S01]  /*14840*/  SHFL.BFLY PT, R11, R134, 0x1, 0x1f ;  /* 0x0c201f00860b7f89 */ /* 0x020ee200000e0000 */
[----:B------:R-:W-:Y:S01]  /*14850*/  FMUL.FTZ R3, R0, UR4 ;  /* 0x0000000400037c20 */ /* 0x000fe20008410000 */
[--C-:B------:R-:W-:Y:S01]  /*14860*/  FFMA.FTZ R2, R20, UR4, -R188.reuse ;  /* 0x0000000414027c23 */ /* 0x100fe200080108bc */
[----:B------:R-:W-:Y:S01]  /*14870*/  FSEL R142, R142, RZ, P2 ;  /* 0x000000ff8e8e7208 */ /* 0x000fe20001000000 */
[--C-:B------:R-:W-:Y:S01]  /*14880*/  FFMA.FTZ R5, R5, UR4, -R188.reuse ;  /* 0x0000000405057c23 */ /* 0x100fe200080108bc */
[----:B------:R-:W4:Y:S01]  /*14890*/  MUFU.EX2 R133, R3 ;  /* 0x0000000300857308 */ /* 0x000f220000000800 */
[--C-:B------:R-:W-:Y:S01]  /*148a0*/  FFMA.FTZ R4, R4, UR4, -R188.reuse ;  /* 0x0000000404047c23 */ /* 0x100fe200080108bc */
[----:B------:R-:W-:Y:S01]  /*148b0*/  FFMA.FTZ R9, R9, UR4, -R188 ;  /* 0x0000000409097c23 */ /* 0x000fe200080108bc */
[--C-:B------:R-:W-:Y:S01]  /*148c0*/  FFMA.FTZ R10, R10, UR4, -R142.reuse ;  /* 0x000000040a0a7c23 */ /* 0x100fe2000801088e */
[----:B------:R-:W-:Y:S01]  /*148d0*/  FFMA.FTZ R14, R14, UR4, -R142 ;  /* 0x000000040e0e7c23 */ /* 0x000fe2000801088e */
[----:B------:R-:W-:Y:S01]  /*148e0*/  FFMA.FTZ R140, R140, UR4, -R188 ;  /* 0x000000048c8c7c23 */ /* 0x000fe200080108bc */
[----:B-1----:R-:W-:Y:S01]  /*148f0*/  FFMA.FTZ R8, R23, UR4, -R142 ;  /* 0x0000000417087c23 */ /* 0x002fe2000801088e */
[----:B--2---:R-:W-:Y:S03]  /*14900*/  F2FP.F16.F32.PACK_AB R178, R204, R205 ;  /* 0x000000cdccb2723e */ /* 0x004fe600000000ff */
[----:B------:R1:W-:Y:S10]  /*14910*/  MUFU.EX2 R244, R2 ;  /* 0x0000000200f47308 */ /* 0x0003f40000000800 */
[----:B------:R2:W-:Y:S01]  /*14920*/  MUFU.EX2 R250, R8 ;  /* 0x0000000800fa7308 */ /* 0x0005e20000000800 */
[C---:B----4-:R-:W-:Y:S01]  /*14930*/  FMUL.FTZ R17, R133.reuse, R157 ;  /* 0x0000009d85117220 */ /* 0x050fe20000410000 */
[C---:B------:R-:W-:Y:S01]  /*14940*/  FMUL.FTZ R32, R133.reuse, R172 ;  /* 0x000000ac85207220 */ /* 0x040fe20000410000 */
[----:B---3--:R-:W-:Y:S01]  /*14950*/  FMNMX.FTZ R134, R134, R11, !PT ;  /* 0x0000000b86867209 */ /* 0x008fe20007810000 */
[C---:B------:R-:W-:Y:S01]  /*14960*/  FMUL.FTZ R33, R133.reuse, R173 ;  /* 0x000000ad85217220 */ /* 0x040fe20000410000 */
[C---:B------:R-:W-:Y:S01]  /*14970*/  FMUL.FTZ R36, R133.reuse, R36 ;  /* 0x0000002485247220 */ /* 0x040fe20000410000 */
[----:B------:R-:W-:Y:S01]  /*14980*/  FMUL.FTZ R37, R133, R37 ;  /* 0x0000002585257220 */ /* 0x000fe20000410000 */
[C---:B------:R-:W-:Y:S01]  /*14990*/  FSETP.NEU.FTZ.AND P1, PT, R134.reuse, -INF , PT ;  /* 0xff8000008600780b */ /* 0x040fe20003f3d000 */
[C---:B------:R-:W-:Y:S01]  /*149a0*/  FMUL.FTZ R143, R134.reuse, UR4 ;  /* 0x00000004868f7c20 */ /* 0x040fe20008410000 */
[----:B-1----:R-:W-:Y:S01]  /*149b0*/  FSEL R2, R135, RZ, P2 ;  /* 0x000000ff87027208 */ /* 0x002fe20001000000 */
[----:B------:R-:W1:Y:S01]  /*149c0*/  MUFU.EX2 R208, R16 ;  /* 0x0000001000d07308 */ /* 0x000e620000000800 */
[----:B------:R-:W-:Y:S01]  /*149d0*/  FSEL R0, R134, RZ, P1 ;  /* 0x000000ff86007208 */ /* 0x000fe20000800000 */
[----:B------:R-:W-:Y:S01]  /*149e0*/  FMUL.FTZ R48, R133, R48 ;  /* 0x0000003085307220 */ /* 0x000fe20000410000 */
[----:B------:R-:W-:Y:S01]  /*149f0*/  FSEL R143, R143, RZ, P1 ;  /* 0x000000ff8f8f7208 */ /* 0x000fe20000800000 */
[----:B------:R-:W-:Y:S01]  /*14a00*/  FADD.FTZ R2, -R2, R132 ;  /* 0x0000008402027221 */ /* 0x000fe20000010100 */
[----:B------:R-:W-:Y:S01]  /*14a10*/  FMUL.FTZ R49, R133, R49 ;  /* 0x0000003185317220 */ /* 0x000fe20000410000 */
[----:B------:R-:W-:Y:S01]  /*14a20*/  FADD.FTZ R3, -R0, R138 ;  /* 0x0000008a00037221 */ /* 0x000fe20000010100 */
[--C-:B--2---:R-:W-:Y:S01]  /*14a30*/  FFMA.FTZ R8, R22, UR4, -R142.reuse ;  /* 0x0000000416087c23 */ /* 0x104fe2000801088e */
[----:B------:R-:W-:Y:S01]  /*14a40*/  FMUL.FTZ R2, R2, UR4 ;  /* 0x0000000402027c20 */ /* 0x000fe20008410000 */
[----:B------:R-:W2:Y:S01]  /*14a50*/  LDSM.16.MT88.4 R20, [R213+0xa000] ;  /* 0x00a00000d514783b */ /* 0x000ea20000004200 */
[----:B------:R-:W-:Y:S01]  /*14a60*/  FSEL R0, R137, RZ, P0 ;  /* 0x000000ff89007208 */ /* 0x000fe20000000000 */
[--C-:B------:R-:W-:Y:S01]  /*14a70*/  FFMA.FTZ R6, R6, UR4, -R143.reuse ;  /* 0x0000000406067c23 */ /* 0x100fe2000801088f */
[----:B------:R3:W4:Y:S01]  /*14a80*/  MUFU.EX2 R132, R2 ;  /* 0x0000000200847308 */ /* 0x0007220000000800 */
[--C-:B------:R-:W-:Y:S01]  /*14a90*/  FFMA.FTZ R7, R7, UR4, -R143.reuse ;  /* 0x0000000407077c23 */ /* 0x100fe2000801088f */
[----:B------:R-:W-:Y:S01]  /*14aa0*/  FFMA.FTZ R13, R13, UR4, -R143 ;  /* 0x000000040d0d7c23 */ /* 0x000fe2000801088f */
[----:B------:R-:W-:Y:S01]  /*14ab0*/  FADD.FTZ R0, -R0, R139 ;  /* 0x0000008b00007221 */ /* 0x000fe20000010100 */
[----:B------:R-:W-:Y:S01]  /*14ac0*/  FFMA.FTZ R12, R12, UR4, -R143 ;  /* 0x000000040c0c7c23 */ /* 0x000fe2000801088f */
[----:B-1----:R-:W-:Y:S01]  /*14ad0*/  F2FP.F16.F32.PACK_AB R176, R208, R207 ;  /* 0x000000cfd0b0723e */ /* 0x002fe200000000ff */
[C---:B------:R-:W-:Y:S01]  /*14ae0*/  FMUL.FTZ R16, R133.reuse, R156 ;  /* 0x0000009c85107220 */ /* 0x040fe20000410000 */
[----:B------:R-:W-:Y:S03]  /*14af0*/  FMUL.FTZ R0, R0, UR4 ;  /* 0x0000000400007c20 */ /* 0x000fe60008410000 */
        /* <DEDUP_REMOVED lines=8> */
[----:B------:R-:W1:Y:S01]  /*14b80*/  MUFU.EX2 R206, R14 ;  /* 0x0000000e00ce7308 */ /* 0x000e620000000800 */
[----:B---3--:R-:W-:Y:S01]  /*14b90*/  FMUL.FTZ R2, R3, UR4 ;  /* 0x0000000403027c20 */ /* 0x008fe20008410000 */
[--C-:B------:R-:W-:Y:S01]  /*14ba0*/  FFMA.FTZ R3, R189, UR4, -R141.reuse ;  /* 0x00000004bd037c23 */ /* 0x100fe2000801088d */
[C---:B----4-:R-:W-:Y:S01]  /*14bb0*/  FMUL.FTZ R18, R132.reuse, R158 ;  /* 0x0000009e84127220 */ /* 0x050fe20000410000 */
[C---:B------:R-:W-:Y:S01]  /*14bc0*/  FMUL.FTZ R19, R132.reuse, R159 ;  /* 0x0000009f84137220 */ /* 0x040fe20000410000 */
[C---:B------:R-:W-:Y:S01]  /*14bd0*/  FMUL.FTZ R34, R132.reuse, R174 ;  /* 0x000000ae84227220 */ /* 0x040fe20000410000 */
[C---:B------:R-:W-:Y:S01]  /*14be0*/  FMUL.FTZ R35, R132.reuse, R175 ;  /* 0x000000af84237220 */ /* 0x040fe20000410000 */
[C---:B------:R-:W-:Y:S03]  /*14bf0*/  FMUL.FTZ R38, R132.reuse, R38 ;  /* 0x0000002684267220 */ /* 0x040fe60000410000 */
[----:B------:R-:W3:Y:S01]  /*14c00*/  MUFU.EX2 R251, R8 ;  /* 0x0000000800fb7308 */ /* 0x000ee20000000800 */
[C---:B------:R-:W-:Y:S01]  /*14c10*/  FMUL.FTZ R39, R132.reuse, R39 ;  /* 0x0000002784277220 */ /* 0x040fe20000410000 */
[C---:B------:R-:W-:Y:S01]  /*14c20*/  FMUL.FTZ R50, R132.reuse, R50 ;  /* 0x0000003284327220 */ /* 0x040fe20000410000 */
[C---:B------:R-:W-:Y:S01]  /*14c30*/  FMUL.FTZ R51, R132.reuse, R51 ;  /* 0x0000003384337220 */ /* 0x040fe20000410000 */
[C---:B------:R-:W-:Y:S01]  /*14c40*/  FMUL.FTZ R54, R132.reuse, R54 ;  /* 0x0000003684367220 */ /* 0x040fe20000410000 */
[C---:B------:R-:W-:Y:S01]  /*14c50*/  FMUL.FTZ R55, R132.reuse, R55 ;  /* 0x0000003784377220 */ /* 0x040fe20000410000 */
[C---:B------:R-:W-:Y:S01]  /*14c60*/  FMUL.FTZ R66, R132.reuse, R66 ;  /* 0x0000004284427220 */ /* 0x040fe20000410000 */
[----:B------:R-:W-:Y:S03]  /*14c70*/  FMUL.FTZ R67, R132, R67 ;  /* 0x0000004384437220 */ /* 0x000fe60000410000 */
[----:B------:R4:W-:Y:S01]  /*14c80*/  MUFU.EX2 R248, R6 ;  /* 0x0000000600f87308 */ /* 0x0009e20000000800 */
[----:B-1----:R-:W-:Y:S01]  /*14c90*/  F2FP.F16.F32.PACK_AB R177, R206, R252 ;  /* 0x000000fcceb1723e */ /* 0x002fe200000000ff */
[C---:B------:R-:W-:Y:S01]  /*14ca0*/  FMUL.FTZ R70, R132.reuse, R70 ;  /* 0x0000004684467220 */ /* 0x040fe20000410000 */
[C---:B------:R-:W-:Y:S01]  /*14cb0*/  FMUL.FTZ R71, R132.reuse, R71 ;  /* 0x0000004784477220 */ /* 0x040fe20000410000 */
[C---:B------:R-:W-:Y:S01]  /*14cc0*/  FMUL.FTZ R81, R133.reuse, R81 ;  /* 0x0000005185517220 */ /* 0x040fe20000410000 */
[C---:B------:R-:W-:Y:S01]  /*14cd0*/  FMUL.FTZ R82, R132.reuse, R82 ;  /* 0x0000005284527220 */ /* 0x040fe20000410000 */
[C---:B------:R-:W-:Y:S01]  /*14ce0*/  FMUL.FTZ R83, R132.reuse, R83 ;  /* 0x0000005384537220 */ /* 0x040fe20000410000 */
[----:B------:R-:W-:Y:S03]  /*14cf0*/  FMUL.FTZ R84, R133, R84 ;  /* 0x0000005485547220 */ /* 0x000fe60000410000 */
[----:B------:R1:W5:Y:S01]  /*14d00*/  MUFU.EX2 R249, R7 ;  /* 0x0000000700f97308 */ /* 0x0003620000000800 */
[----:B---3--:R-:W-:Y:S01]  /*14d10*/  F2FP.F16.F32.PACK_AB R179, R251, R250 ;  /* 0x000000fafbb3723e */ /* 0x008fe200000000ff */
[C---:B------:R-:W-:Y:S01]  /*14d20*/  FMUL.FTZ R85, R133.reuse, R85 ;  /* 0x0000005585557220 */ /* 0x040fe20000410000 */
[C---:B------:R-:W-:Y:S01]  /*14d30*/  FMUL.FTZ R86, R132.reuse, R86 ;  /* 0x0000005684567220 */ /* 0x040fe20000410000 */
        /* <DEDUP_REMOVED lines=10> */
[C---:B------:R-:W-:Y:S01]  /*14de0*/  FMUL.FTZ R103, R132.reuse, R103 ;  /* 0x0000006784677220 */ /* 0x040fe20000410000 */
[--C-:B------:R-:W-:Y:S03]  /*14df0*/  FFMA.FTZ R138, R191, UR4, -R142.reuse ;  /* 0x00000004bf8a7c23 */ /* 0x100fe6000801088e */
[----:B------:R4:W2:Y:S01]  /*14e00*/  MUFU.EX2 R245, R4 ;  /* 0x0000000400f57308 */ /* 0x0008a20000000800 */
[C---:B-1----:R-:W-:Y:S01]  /*14e10*/  FMUL.FTZ R7, R132.reuse, R151 ;  /* 0x0000009784077220 */ /* 0x042fe20000410000 */
[----:B-----5:R-:W-:Y:S01]  /*14e20*/  F2FP.F16.F32.PACK_AB R182, R249, R248 ;  /* 0x000000f8f9b6723e */ /* 0x020fe200000000ff */
[----:B------:R-:W-:Y:S01]  /*14e30*/  LDSM.16.MT88.4 R156, [R213+0xa800] ;  /* 0x00a80000d59c783b */ /* 0x000fe20000004200 */
[C---:B------:R-:W-:Y:S01]  /*14e40*/  FMUL.FTZ R112, R133.reuse, R112 ;  /* 0x0000007085707220 */ /* 0x040fe20000410000 */
[C---:B------:R-:W-:Y:S01]  /*14e50*/  FMUL.FTZ R113, R133.reuse, R113 ;  /* 0x0000007185717220 */ /* 0x040fe20000410000 */
[C---:B------:R-:W-:Y:S01]  /*14e60*/  FMUL.FTZ R114, R132.reuse, R114 ;  /* 0x0000007284727220 */ /* 0x040fe20000410000 */
[C---:B------:R-:W-:Y:S03]  /*14e70*/  FMUL.FTZ R115, R132.reuse, R115 ;  /* 0x0000007384737220 */ /* 0x040fe60000410000 */
[----:B------:R-:W-:Y:S01]  /*14e80*/  MUFU.EX2 R247, R13 ;  /* 0x0000000d00f77308 */ /* 0x000fe20000000800 */
[C---:B---3--:R-:W-:Y:S01]  /*14e90*/  FMUL.FTZ R5, R133.reuse, R149 ;  /* 0x0000009585057220 */ /* 0x048fe20000410000 */
[C---:B------:R-:W-:Y:S01]  /*14ea0*/  FMUL.FTZ R116, R133.reuse, R116 ;  /* 0x0000007485747220 */ /* 0x040fe20000410000 */
[C---:B------:R-:W-:Y:S01]  /*14eb0*/  FMUL.FTZ R117, R133.reuse, R117 ;  /* 0x0000007585757220 */ /* 0x040fe20000410000 */
[C---:B------:R-:W-:Y:S01]  /*14ec0*/  FMUL.FTZ R118, R132.reuse, R118 ;  /* 0x0000007684767220 */ /* 0x040fe20000410000 */
[----:B------:R-:W-:Y:S01]  /*14ed0*/  FMUL.FTZ R119, R132, R119 ;  /* 0x0000007784777220 */ /* 0x000fe20000410000 */
[C---:B------:R-:W-:Y:S01]  /*14ee0*/  FMUL.FTZ R128, R133.reuse, R128 ;  /* 0x0000008085807220 */ /* 0x040fe20000410000 */
[C---:B------:R-:W-:Y:S03]  /*14ef0*/  FMUL.FTZ R129, R133.reuse, R129 ;  /* 0x0000008185817220 */ /* 0x040fe60000410000 */
[----:B------:R-:W1:Y:S01]  /*14f00*/  MUFU.EX2 R246, R12 ;  /* 0x0000000c00f67308 */ /* 0x000e620000000800 */
[----:B----4-:R-:W-:Y:S01]  /*14f10*/  FMUL.FTZ R4, R133, R148 ;  /* 0x0000009485047220 */ /* 0x010fe20000410000 */
[----:B--2---:R-:W-:Y:S01]  /*14f20*/  F2FP.F16.F32.PACK_AB R183, R244, R245 ;  /* 0x000000f5f4b7723e */ /* 0x004fe200000000ff */
[----:B------:R-:W-:Y:S01]  /*14f30*/  LDSM.16.MT88.4 R148, [R217+0xa000] ;  /* 0x00a00000d994783b */ /* 0x000fe20000004200 */
[C---:B------:R-:W-:Y:S01]  /*14f40*/  FMUL.FTZ R130, R132.reuse, R130 ;  /* 0x0000008284827220 */ /* 0x040fe20000410000 */
[----:B------:R-:W-:Y:S01]  /*14f50*/  FMUL.FTZ R131, R132, R131 ;  /* 0x0000008384837220 */ /* 0x000fe20000410000 */
[----:B------:R-:W-:Y:S02]  /*14f60*/  PLOP3.LUT P0, PT, PT, PT, UP0, 0x80, 0x0 ;  /* 0x000000000000781c */ /* 0x000fe40003f0f008 */
[-C--:B------:R-:W-:Y:S02]  /*14f70*/  HMMA.16816.F32 R4, R176, R20.reuse, R4 ;  /* 0x00000014b004723c */ /* 0x080fe40000001804 */
[----:B------:R-:W2:Y:S01]  /*14f80*/  MUFU.EX2 R243, R9 ;  /* 0x0000000900f37308 */ /* 0x000ea20000000800 */
[----:B------:R-:W-:Y:S09]  /*14f90*/  LDSM.16.MT88.4 R172, [R215+0xa800] ;  /* 0x00a80000d7ac783b */ /* 0x000ff20000004200 */
[----:B------:R-:W3:Y:S01]  /*14fa0*/  MUFU.EX2 R2, R2 ;  /* 0x0000000200027308 */ /* 0x000ee20000000800 */
[----:B-1----:R-:W-:Y:S09]  /*14fb0*/  F2FP.F16.F32.PACK_AB R180, R246, R247 ;  /* 0x000000f7f6b4723e */ /* 0x002ff200000000ff */
[----:B------:R-:W1:Y:S01]  /*14fc0*/  MUFU.EX2 R0, R0 ;  /* 0x0000000000007308 */ /* 0x000e620000000800 */
[----:B--2---:R-:W-:Y:S09]  /*14fd0*/  F2FP.F16.F32.PACK_AB R181, R243, R242 ;  /* 0x000000f2f3b5723e */ /* 0x004ff200000000ff */
        /* <DEDUP_REMOVED lines=13> */
[----:B------:R-:W1:Y:S01]  /*150b0*/  LDSM.16.MT88.4 R144, [R218+0xa000] ;  /* 0x00a00000da90783b */ /* 0x000e620000004200 */
[----:B------:R-:W-:Y:S01]  /*150c0*/  MOV R160, R204 ;  /* 0x000000cc00a07202 */ /* 0x000fe20000000f00 */
        /* <DEDUP_REMOVED lines=15> */
[----:B------:R-:W-:Y:S01]  /*151c0*/  FMUL.FTZ R31, R0, R171 ;  /* 0x000000ab001f7220 */ /* 0x000fe20000410000 */
[----:B------:R-:W-:Y:S01]  /*151d0*/  FMUL.FTZ R40, R2, R40 ;  /* 0x0000002802287220 */ /* 0x000fe20000410000 */
[--C-:B--2---:R-:W-:Y:S01]  /*151e0*/  FFMA.FTZ R3, R192, UR4, -R142.reuse ;  /* 0x00000004c0037c23 */ /* 0x104fe2000801088e */
[-C--:B------:R-:W-:Y:S01]  /*151f0*/  HMMA.16816.F32 R20, R176, R184.reuse, R20 ;  /* 0x000000b8b014723c */ /* 0x080fe20000001814 */
[----:B------:R-:W-:Y:S02]  /*15200*/  MUFU.EX2 R209, R138 ;  /* 0x0000008a00d17308 */ /* 0x000fe40000000800 */
[----:B------:R-:W-:Y:S01]  /*15210*/  FMUL.FTZ R41, R2, R41 ;  /* 0x0000002902297220 */ /* 0x000fe20000410000 */
[C---:B------:R-:W-:Y:S01]  /*15220*/  FMUL.FTZ R42, R0.reuse, R42 ;  /* 0x0000002a002a7220 */ /* 0x040fe20000410000 */
[----:B------:R-:W-:Y:S01]  /*15230*/  FMUL.FTZ R43, R0, R43 ;  /* 0x0000002b002b7220 */ /* 0x000fe20000410000 */
[C---:B------:R-:W-:Y:S05]  /*15240*/  HMMA.16816.F32 R24, R180.reuse, R184, R24 ;  /* 0x000000b8b418723c */ /* 0x040fea0000001818 */
[----:B------:R2:W3:Y:S01]  /*15250*/  MUFU.EX2 R238, R3 ;  /* 0x0000000300ee7308 */ /* 0x0004e20000000800 */
[C---:B------:R-:W-:Y:S01]  /*15260*/  FMUL.FTZ R44, R2.reuse, R44 ;  /* 0x0000002c022c7220 */ /* 0x040fe20000410000 */
[-C--:B------:R-:W-:Y:S08]  /*15270*/  HMMA.16816.F32 R28, R180, R186.reuse, R28 ;  /* 0x000000bab41c723c */ /* 0x080ff0000000181c */
[----:B------:R-:W-:Y:S01]  /*15280*/  MUFU.EX2 R138, R140 ;  /* 0x0000008c008a7308 */ /* 0x000fe20000000800 */
[C---:B------:R-:W-:Y:S01]  /*15290*/  HMMA.16816.F32 R32, R176.reuse, R186, R32 ;  /* 0x000000bab020723c */ /* 0x040fe20000001820 */
[----:B------:R-:W-:Y:S03]  /*152a0*/  LDSM.16.MT88.4 R184, [R218+0xa800] ;  /* 0x00a80000dab8783b */ /* 0x000fe60000004200 */
[----:B------:R-:W-:Y:S02]  /*152b0*/  FMUL.FTZ R45, R2, R45 ;  /* 0x0000002d022d7220 */ /* 0x000fe40000410000 */
[-C--:B-1----:R-:W-:Y:S05]  /*152c0*/  HMMA.16816.F32 R36, R176, R144.reuse, R36 ;  /* 0x00000090b024723c */ /* 0x082fea0000001824 */
[C---:B------:R-:W-:Y:S01]  /*152d0*/  FMUL.FTZ R46, R0.reuse, R46 ;  /* 0x0000002e002e7220 */ /* 0x040fe20000410000 */
[C---:B------:R-:W-:Y:S05]  /*152e0*/  HMMA.16816.F32 R40, R180.reuse, R144, R40 ;  /* 0x00000090b428723c */ /* 0x040fea0000001828 */
[----:B------:R-:W-:Y:S01]  /*152f0*/  FMUL.FTZ R47, R0, R47 ;  /* 0x0000002f002f7220 */ /* 0x000fe20000410000 */
[--C-:B--2---:R-:W-:Y:S01]  /*15300*/  FFMA.FTZ R3, R196, UR4, -R141.reuse ;  /* 0x00000004c4037c23 */ /* 0x104fe2000801088d */
[----:B------:R-:W-:Y:S01]  /*15310*/  FFMA.FTZ R141, R193, UR4, -R141 ;  /* 0x00000004c18d7c23 */ /* 0x000fe2000801088d */
[C---:B------:R-:W-:Y:S02]  /*15320*/  FMUL.FTZ R56, R2.reuse, R56 ;  /* 0x0000003802387220 */ /* 0x040fe40000410000 */
[----:B------:R1:W-:Y:S01]  /*15330*/  MUFU.EX2 R236, R3 ;  /* 0x0000000300ec7308 */ /* 0x0003e20000000800 */
[----:B------:R-:W-:Y:S01]  /*15340*/  FMUL.FTZ R57, R2, R57 ;  /* 0x0000003902397220 */ /* 0x000fe20000410000 */
[-C--:B------:R-:W-:Y:S03]  /*15350*/  HMMA.16816.F32 R44, R180, R146.reuse, R44 ;  /* 0x00000092b42c723c */ /* 0x080fe6000000182c */
[C---:B------:R-:W-:Y:S01]  /*15360*/  FMUL.FTZ R58, R0.reuse, R58 ;  /* 0x0000003a003a7220 */ /* 0x040fe20000410000 */
[----:B------:R-:W-:Y:S01]  /*15370*/  FMUL.FTZ R59, R0, R59 ;  /* 0x0000003b003b7220 */ /* 0x000fe20000410000 */
[C---:B------:R-:W-:Y:S01]  /*15380*/  FMUL.FTZ R60, R2.reuse, R60 ;  /* 0x0000003c023c7220 */ /* 0x040fe20000410000 */
[C---:B------:R-:W-:Y:S01]  /*15390*/  HMMA.16816.F32 R48, R176.reuse, R146, R48 ;  /* 0x00000092b030723c */ /* 0x040fe20000001830 */
[----:B------:R-:W2:Y:S01]  /*153a0*/  LDSM.16.MT88.4 R144, [R215+0xb000] ;  /* 0x00b00000d790783b */ /* 0x000ea20000004200 */
[----:B------:R-:W3:Y:S03]  /*153b0*/  MUFU.EX2 R237, R141 ;  /* 0x0000008d00ed7308 */ /* 0x000ee60000000800 */
[----:B------:R-:W-:Y:S01]  /*153c0*/  FMUL.FTZ R61, R2, R61 ;  /* 0x0000003d023d7220 */ /* 0x000fe20000410000 */
[-C--:B------:R-:W-:Y:S05]  /*153d0*/  HMMA.16816.F32 R52, R176, R148.reuse, R52 ;  /* 0x00000094b034723c */ /* 0x080fea0000001834 */
[C---:B------:R-:W-:Y:S01]  /*153e0*/  FMUL.FTZ R62, R0.reuse, R62 ;  /* 0x0000003e003e7220 */ /* 0x040fe20000410000 */
[C---:B------:R-:W-:Y:S05]  /*153f0*/  HMMA.16816.F32 R56, R180.reuse, R148, R56 ;  /* 0x00000094b438723c */ /* 0x040fea0000001838 */
[----:B------:R-:W-:Y:S01]  /*15400*/  FMUL.FTZ R63, R0, R63 ;  /* 0x0000003f003f7220 */ /* 0x000fe20000410000 */
[--C-:B-1----:R-:W-:Y:S01]  /*15410*/  FFMA.FTZ R3, R199, UR4, -R142.reuse ;  /* 0x00000004c7037c23 */ /* 0x102fe2000801088e */
        /* <DEDUP_REMOVED lines=9> */
[----:B------:R-:W3:Y:S01]  /*154b0*/  LDSM.16.MT88.4 R148, [R218+0xb000] ;  /* 0x00b00000da94783b */ /* 0x000ee20000004200 */
[----:B------:R-:W3:Y:S03]  /*154c0*/  MUFU.EX2 R211, R142 ;  /* 0x0000008e00d37308 */ /* 0x000ee60000000800 */
[----:B------:R-:W-:Y:S01]  /*154d0*/  FMUL.FTZ R77, R2, R77 ;  /* 0x0000004d024d7220 */ /* 0x000fe20000410000 */
[-C--:B----4-:R-:W-:Y:S05]  /*154e0*/  HMMA.16816.F32 R68, R176, R152.reuse, R68 ;  /* 0x00000098b044723c */ /* 0x090fea0000001844 */
[--C-:B-1----:R-:W-:Y:S01]  /*154f0*/  FFMA.FTZ R3, R194, UR4, -R143.reuse ;  /* 0x00000004c2037c23 */ /* 0x102fe2000801088f */
[C---:B------:R-:W-:Y:S01]  /*15500*/  HMMA.16816.F32 R72, R180.reuse, R152, R72 ;  /* 0x00000098b448723c */ /* 0x040fe20000001848 */
[----:B------:R-:W-:Y:S04]  /*15510*/  LDSM.16.MT88.4 R192, [R215+0xb800] ;  /* 0x00b80000d7c0783b */ /* 0x000fe80000004200 */
[C---:B------:R-:W-:Y:S01]  /*15520*/  FMUL.FTZ R78, R0.reuse, R78 ;  /* 0x0000004e004e7220 */ /* 0x040fe20000410000 */
[----:B------:R-:W-:Y:S01]  /*15530*/  FMUL.FTZ R79, R0, R79 ;  /* 0x0000004f004f7220 */ /* 0x000fe20000410000 */
[----:B------:R-:W-:Y:S01]  /*15540*/  MOV R164, R208 ;  /* 0x000000d000a47202 */ /* 0x000fe20000000f00 */
[----:B------:R-:W-:Y:S01]  /*15550*/  FMUL.FTZ R88, R2, R88 ;  /* 0x0000005802587220 */ /* 0x000fe20000410000 */
[----:B------:R1:W4:Y:S02]  /*15560*/  MUFU.EX2 R208, R3 ;  /* 0x0000000300d07308 */ /* 0x0003240000000800 */
[----:B-----5:R-:W-:Y:S01]  /*15570*/  F2FP.F16.F32.PACK_AB R140, R240, R241 ;  /* 0x000000f1f08c723e */ /* 0x020fe200000000ff */
[----:B------:R-:W-:Y:S01]  /*15580*/  FMUL.FTZ R89, R2, R89 ;  /* 0x0000005902597220 */ /* 0x000fe20000410000 */
[-C--:B------:R-:W-:Y:S03]  /*15590*/  HMMA.16816.F32 R76, R180, R154.reuse, R76 ;  /* 0x0000009ab44c723c */ /* 0x080fe6000000184c */
[C---:B------:R-:W-:Y:S01]  /*155a0*/  FMUL.FTZ R90, R0.reuse, R90 ;  /* 0x0000005a005a7220 */ /* 0x040fe20000410000 */
[----:B------:R-:W-:Y:S01]  /*155b0*/  FMUL.FTZ R91, R0, R91 ;  /* 0x0000005b005b7220 */ /* 0x000fe20000410000 */
[C---:B------:R-:W-:Y:S01]  /*155c0*/  FMUL.FTZ R92, R2.reuse, R92 ;  /* 0x0000005c025c7220 */ /* 0x040fe20000410000 */
[C---:B------:R-:W-:Y:S05]  /*155d0*/  HMMA.16816.F32 R80, R176.reuse, R154, R80 ;  /* 0x0000009ab050723c */ /* 0x040fea0000001850 */
[----:B------:R-:W-:Y:S01]  /*155e0*/  FMUL.FTZ R93, R2, R93 ;  /* 0x0000005d025d7220 */ /* 0x000fe20000410000 */
[-C--:B--2---:R-:W-:Y:S05]  /*155f0*/  HMMA.16816.F32 R84, R176, R144.reuse, R84 ;  /* 0x00000090b054723c */ /* 0x084fea0000001854 */
[--C-:B-1----:R-:W-:Y:S01]  /*15600*/  FFMA.FTZ R3, R198, UR4, -R143.reuse ;  /* 0x00000004c6037c23 */ /* 0x102fe2000801088f */
[C---:B------:R-:W-:Y:S01]  /*15610*/  HMMA.16816.F32 R88, R180.reuse, R144, R88 ;  /* 0x00000090b458723c */ /* 0x040fe20000001858 */
[----:B------:R-:W-:Y:S04]  /*15620*/  LDSM.16.MT88.4 R196, [R218+0xb800] ;  /* 0x00b80000dac4783b */ /* 0x000fe80000004200 */
[----:B------:R-:W-:Y:S01]  /*15630*/  MOV R165, R207 ;  /* 0x000000cf00a57202 */ /* 0x000fe20000000f00 */
[C---:B------:R-:W-:Y:S01]  /*15640*/  FMUL.FTZ R94, R0.reuse, R94 ;  /* 0x0000005e005e7220 */ /* 0x040fe20000410000 */
[----:B------:R1:W-:Y:S01]  /*15650*/  MUFU.EX2 R207, R3 ;  /* 0x0000000300cf7308 */ /* 0x0003e20000000800 */
[----:B------:R-:W-:Y:S03]  /*15660*/  FMUL.FTZ R95, R0, R95 ;  /* 0x0000005f005f7220 */ /* 0x000fe60000410000 */
[----:B------:R-:W-:Y:S01]  /*15670*/  FFMA.FTZ R143, R200, UR4, -R143 ;  /* 0x00000004c88f7c23 */ /* 0x000fe2000801088f */
[----:B---3--:R-:W-:Y:S01]  /*15680*/  F2FP.F16.F32.PACK_AB R141, R238, R239 ;  /* 0x000000efee8d723e */ /* 0x008fe200000000ff */
[C---:B------:R-:W-:Y:S01]  /*15690*/  FMUL.FTZ R104, R2.reuse, R104 ;  /* 0x0000006802687220 */ /* 0x040fe20000410000 */
[----:B------:R-:W-:Y:S01]  /*156a0*/  FMUL.FTZ R105, R2, R105 ;  /* 0x0000006902697220 */ /* 0x000fe20000410000 */
[-C--:B------:R-:W-:Y:S03]  /*156b0*/  HMMA.16816.F32 R92, R180, R146.reuse, R92 ;  /* 0x00000092b45c723c */ /* 0x080fe6000000185c */
[C---:B------:R-:W-:Y:S01]  /*156c0*/  FMUL.FTZ R106, R0.reuse, R106 ;  /* 0x0000006a006a7220 */ /* 0x040fe20000410000 */
[----:B------:R-:W-:Y:S01]  /*156d0*/  FMUL.FTZ R107, R0, R107 ;  /* 0x0000006b006b7220 */ /* 0x000fe20000410000 */
[C---:B------:R-:W-:Y:S01]  /*156e0*/  FMUL.FTZ R108, R2.reuse, R108 ;  /* 0x0000006c026c7220 */ /* 0x040fe20000410000 */
[C---:B------:R-:W-:Y:S01]  /*156f0*/  HMMA.16816.F32 R96, R176.reuse, R146, R96 ;  /* 0x00000092b060723c */ /* 0x040fe20000001860 */
[----:B------:R-:W2:Y:S04]  /*15700*/  LDSM.16.MT88.4 R144, [R217+0xb000] ;  /* 0x00b00000d990783b */ /* 0x000ea80000004200 */
[--C-:B-1----:R-:W-:Y:S01]  /*15710*/  FFMA.FTZ R3, R201, UR4, -R188.reuse ;  /* 0x00000004c9037c23 */ /* 0x102fe200080108bc */
[-C--:B------:R-:W-:Y:S05]  /*15720*/  HMMA.16816.F32 R100, R176, R148.reuse, R100 ;  /* 0x00000094b064723c */ /* 0x080fea0000001864 */
[----:B------:R-:W-:Y:S01]  /*15730*/  MOV R167, R205 ;  /* 0x000000cd00a77202 */ /* 0x000fe20000000f00 */
[C---:B------:R-:W-:Y:S01]  /*15740*/  HMMA.16816.F32 R104, R180.reuse, R148, R104 ;  /* 0x00000094b468723c */ /* 0x040fe20000001868 */
[----:B------:R1:W-:Y:S04]  /*15750*/  MUFU.EX2 R205, R3 ;  /* 0x0000000300cd7308 */ /* 0x0003e80000000800 */
[----:B------:R-:W-:Y:S01]  /*15760*/  FMUL.FTZ R109, R2, R109 ;  /* 0x0000006d026d7220 */ /* 0x000fe20000410000 */
[C---:B------:R-:W-:Y:S01]  /*15770*/  FMUL.FTZ R110, R0.reuse, R110 ;  /* 0x0000006e006e7220 */ /* 0x040fe20000410000 */
[----:B------:R-:W-:Y:S01]  /*15780*/  FMUL.FTZ R111, R0, R111 ;  /* 0x0000006f006f7220 */ /* 0x000fe20000410000 */
[----:B------:R-:W-:Y:S03]  /*15790*/  F2FP.F16.F32.PACK_AB R142, R237, R236 ;  /* 0x000000eced8e723e */ /* 0x000fe600000000ff */
[C---:B------:R-:W-:Y:S01]  /*157a0*/  FMUL.FTZ R120, R2.reuse, R120 ;  /* 0x0000007802787220 */ /* 0x040fe20000410000 */
[----:B------:R-:W-:Y:S01]  /*157b0*/  FMUL.FTZ R121, R2, R121 ;  /* 0x0000007902797220 */ /* 0x000fe20000410000 */
[C---:B------:R-:W-:Y:S01]  /*157c0*/  FMUL.FTZ R122, R0.reuse, R122 ;  /* 0x0000007a007a7220 */ /* 0x040fe20000410000 */
[-C--:B------:R-:W-:Y:S03]  /*157d0*/  HMMA.16816.F32 R108, R180, R150.reuse, R108 ;  /* 0x00000096b46c723c */ /* 0x080fe6000000186c */
[----:B------:R-:W-:Y:S01]  /*157e0*/  FMUL.FTZ R123, R0, R123 ;  /* 0x0000007b007b7220 */ /* 0x000fe20000410000 */
[--C-:B-1----:R-:W-:Y:S01]  /*157f0*/  FFMA.FTZ R3, R202, UR4, -R188.reuse ;  /* 0x00000004ca037c23 */ /* 0x102fe200080108bc */
[C---:B------:R-:W-:Y:S01]  /*15800*/  FMUL.FTZ R124, R2.reuse, R124 ;  /* 0x0000007c027c7220 */ /* 0x040fe20000410000 */
[C---:B------:R-:W-:Y:S02]  /*15810*/  HMMA.16816.F32 R112, R176.reuse, R150, R112 ;  /* 0x00000096b070723c */ /* 0x040fe40000001870 */
[----:B------:R1:W-:Y:S03]  /*15820*/  MUFU.EX2 R139, R3 ;  /* 0x00000003008b7308 */ /* 0x0003e60000000800 */
[----:B------:R-:W-:Y:S01]  /*15830*/  MOV R166, R206 ;  /* 0x000000ce00a67202 */ /* 0x000fe20000000f00 */
[----:B------:R-:W-:Y:S01]  /*15840*/  FMUL.FTZ R125, R2, R125 ;  /* 0x0000007d027d7220 */ /* 0x000fe20000410000 */
[C---:B------:R-:W-:Y:S01]  /*15850*/  FMUL.FTZ R126, R0.reuse, R126 ;  /* 0x0000007e007e7220 */ /* 0x040fe20000410000 */
[----:B------:R-:W-:Y:S01]  /*15860*/  FMUL.FTZ R127, R0, R127 ;  /* 0x0000007f007f7220 */ /* 0x000fe20000410000 */
[-C--:B--2---:R-:W-:Y:S03]  /*15870*/  HMMA.16816.F32 R116, R176, R144.reuse, R116 ;  /* 0x00000090b074723c */ /* 0x084fe60000001874 */
[----:B------:R2:W3:Y:S03]  /*15880*/  MUFU.EX2 R206, R143 ;  /* 0x0000008f00ce7308 */ /* 0x0004e60000000800 */
[C---:B------:R-:W-:Y:S05]  /*15890*/  HMMA.16816.F32 R120, R180.reuse, R144, R120 ;  /* 0x00000090b478723c */ /* 0x040fea0000001878 */
[----:B-1----:R-:W-:Y:S01]  /*158a0*/  FFMA.FTZ R3, R203, UR4, -R188 ;  /* 0x00000004cb037c23 */ /* 0x002fe200080108bc */
[-C--:B------:R-:W-:Y:S01]  /*158b0*/  HMMA.16816.F32 R124, R180, R146.reuse, R124 ;  /* 0x00000092b47c723c */ /* 0x080fe2000000187c */
[----:B------:R-:W1:Y:S02]  /*158c0*/  LDSM.16.MT88.4 R188, [R217+0xa800] ;  /* 0x00a80000d9bc783b */ /* 0x000e640000004200 */
[----:B------:R-:W5:Y:S03]  /*158d0*/  MUFU.EX2 R204, R3 ;  /* 0x0000000300cc7308 */ /* 0x000f660000000800 */
[----:B------:R-:W-:Y:S03]  /*158e0*/  HMMA.16816.F32 R128, R176, R146, R128 ;  /* 0x00000092b080723c */ /* 0x000fe60000001880 */
[----:B------:R-:W1:Y:S02]  /*158f0*/  LDSM.16.MT88.4 R180, [R213+0xb800] ;  /* 0x00b80000d5b4783b */ /* 0x000e640000004200 */
[----:B--2---:R-:W-:Y:S02]  /*15900*/  F2FP.F16.F32.PACK_AB R143, R211, R210 ;  /* 0x000000d2d38f723e */ /* 0x004fe400000000ff */
[----:B----4-:R-:W-:Y:S04]  /*15910*/  F2FP.F16.F32.PACK_AB R176, R209, R208 ;  /* 0x000000d0d1b0723e */ /* 0x010fe800000000ff */
[----:B------:R-:W2:Y:S01]  /*15920*/  LDSM.16.MT88.4 R200, [R217+0xb800] ;  /* 0x00b80000d9c8783b */ /* 0x000ea20000004200 */
[-C--:B------:R-:W-:Y:S05]  /*15930*/  HMMA.16816.F32 R148, R140, R156.reuse, R4 ;  /* 0x0000009c8c94723c */ /* 0x080fea0000001804 */
[----:B---3--:R-:W-:Y:S02]  /*15940*/  F2FP.F16.F32.PACK_AB R178, R206, R207 ;  /* 0x000000cfceb2723e */ /* 0x008fe400000000ff */
[----:B------:R-:W3:Y:S01]  /*15950*/  LDL.LU R4, [R1+0xc] ;  /* 0x00000c0001047983 */ /* 0x000ee20000300800 */
[----:B------:R-:W-:Y:S03]  /*15960*/  F2FP.F16.F32.PACK_AB R177, R139, R205 ;  /* 0x000000cd8bb1723e */ /* 0x000fe600000000ff */
[----:B-----5:R-:W-:Y:S01]  /*15970*/  F2FP.F16.F32.PACK_AB R179, R138, R204 ;  /* 0x000000cc8ab3723e */ /* 0x020fe200000000ff */
[----:B------:R-:W4:Y:S01]  /*15980*/  LDL.LU R3, [R1+0x8] ;  /* 0x0000080001037983 */ /* 0x000f220000300800 */
[----:B------:R-:W-:Y:S02]  /*15990*/  MOV R5, R166 ;  /* 0x000000a600057202 */ /* 0x000fe40000000f00 */
[----:B------:R-:W-:Y:S02]  /*159a0*/  MOV R7, R160 ;  /* 0x000000a000077202 */ /* 0x000fe40000000f00 */
[----:B------:R-:W-:Y:S01]  /*159b0*/  MOV R6, R167 ;  /* 0x000000a700067202 */ /* 0x000fe20000000f00 */
[C---:B------:R-:W-:Y:S01]  /*159c0*/  HMMA.16816.F32 R144, R176.reuse, R156, R8 ;  /* 0x0000009cb090723c */ /* 0x040fe20000001808 */
[----:B------:R-:W5:Y:S04]  /*159d0*/  LDL.LU R9, [R1+0x4] ;  /* 0x0000040001097983 */ /* 0x000f680000300800 */
        /* <DEDUP_REMOVED lines=39> */
[----:B-----5:R-:W-:Y:S03]  /*15c50*/  FFMA.FTZ R2, R2, R9, R247 ;  /* 0x0000000902027223 */ /* 0x020fe600000100f7 */
[----:B------:R-:W-:Y:S01]  /*15c60*/  FADD.FTZ R5, R250, R3 ;  /* 0x00000003fa057221 */ /* 0x000fe20000010000 */
[----:B------:R-:W-:Y:S01]  /*15c70*/  FADD.FTZ R2, R246, R2 ;  /* 0x00000002f6027221 */ /* 0x000fe20000010000 */
[----:B------:R-:W-:Y:S03]  /*15c80*/  FFMA.FTZ R0, R0, R8, R242 ;  /* 0x0000000800007223 */ /* 0x000fe600000100f2 */
        /* <DEDUP_REMOVED lines=31> */
.L_x_2677:
        /* <DEDUP_REMOVED lines=118> */
.L_x_2681:
        /* <DEDUP_REMOVED lines=24> */
.L_x_2682:
        /* <DEDUP_REMOVED lines=332> */
.L_x_2684:
[----:B------:R-:W-:Y:S05]  /*17c20*/  BSYNC B0 ;  /* 0x0000000000007941 */ /* 0x000fea0003800000 */
.L_x_2683:
        /* <DEDUP_REMOVED lines=35> */
.L_x_2686:
[----:B------:R-:W-:Y:S05]  /*17e60*/  BSYNC B0 ;  /* 0x0000000000007941 */ /* 0x000fea0003800000 */
.L_x_2685:
        /* <DEDUP_REMOVED lines=23> */
.L_x_2688:
[----:B------:R-:W-:Y:S05]  /*17fe0*/  BSYNC B0 ;  /* 0x0000000000007941 */ /* 0x000fea0003800000 */
.L_x_2687:
        /* <DEDUP_REMOVED lines=22> */
.L_x_2690:
[----:B------:R-:W-:Y:S05]  /*18150*/  BSYNC B0 ;  /* 0x0000000000007941 */ /* 0x000fea0003800000 */
.L_x_2689:
        /* <DEDUP_REMOVED lines=21> */
.L_x_2692:
[----:B------:R-:W-:Y:S05]  /*182b0*/  BSYNC B0 ;  /* 0x0000000000007941 */ /* 0x000fea0003800000 */
.L_x_2691:
        /* <DEDUP_REMOVED lines=21> */
.L_x_2694:
[----:B------:R-:W-:Y:S05]  /*18410*/  BSYNC B0 ;  /* 0x0000000000007941 */ /* 0x000fea0003800000 */
.L_x_2693:
        /* <DEDUP_REMOVED lines=21> */
.L_x_2696:
[----:B------:R-:W-:Y:S05]  /*18570*/  BSYNC B0 ;  /* 0x0000000000007941 */ /* 0x000fea0003800000 */
.L_x_2695:
        /* <DEDUP_REMOVED lines=21> */
.L_x_2698:
[----:B------:R-:W-:Y:S05]  /*186d0*/  BSYNC B0 ;  /* 0x0000000000007941 */ /* 0x000fea0003800000 */
.L_x_2697:
        /* <DEDUP_REMOVED lines=21> */
.L_x_2699:
        /* <DEDUP_REMOVED lines=13> */
.L_x_2951:


//--------------------- .text._ZN5flash16flash_fwd_kernelI23Flash_fwd_kernel_traitsILi128ELi128ELi32ELi4ELb0ELb0EN7cutlass6half_tE19Flash_kernel_traitsILi128ELi128ELi32ELi4ES3_EELb1ELb0ELb1ELb1ELb0ELb0ELb0ELb1EEEvNS_16Flash_fwd_paramsE --------------------------
	.section	.text._ZN5flash16flash_fwd_kernelI23Flash_fwd_kernel_traitsILi128ELi128ELi32ELi4ELb0ELb0EN7cutlass6half_tE19Flash_kernel_traitsILi128ELi128ELi32ELi4ES3_EELb1ELb0ELb1ELb1ELb0ELb0ELb0ELb1EEEvNS_16Flash_fwd_paramsE,"ax",@progbits
	.align	128
        .global         _ZN5flash16flash_fwd_kernelI23Flash_fwd_kernel_traitsILi128ELi128ELi32ELi4ELb0ELb0EN7cutlass6half_tE19Flash_kernel_traitsILi128ELi128ELi32ELi4ES3_EELb1ELb0ELb1ELb1ELb0ELb0ELb0ELb1EEEvNS_16Flash_fwd_paramsE
        .type           _ZN5flash16flash_fwd_kernelI23Flash_fwd_kernel_traitsILi128ELi128ELi32ELi4ELb0ELb0EN7cutlass6half_tE19Flash_kernel_traitsILi128ELi128ELi32ELi4ES3_EELb1ELb0ELb1ELb1ELb0ELb0ELb0ELb1EEEvNS_16Flash_fwd_paramsE,@function
        .size           _ZN5flash16flash_fwd_kernelI23Flash_fwd_kernel_traitsILi128ELi128ELi32ELi4ELb0ELb0EN7cutlass6half_tE19Flash_kernel_traitsILi128ELi128ELi32ELi4ES3_EELb1ELb0ELb1ELb1ELb0ELb0ELb0ELb1EEEvNS_16Flash_fwd_paramsE,(.L_x_2914 - _ZN5flash16flash_fwd_kernelI23Flash_fwd_kernel_traitsILi128ELi128ELi32ELi4ELb0ELb0EN7cutlass6half_tE19Flash_kernel_traitsILi128ELi128ELi32ELi4ES3_EELb1ELb0ELb1ELb1ELb0ELb0ELb0ELb1EEEvNS_16Flash_fwd_paramsE)
        .other          _ZN5flash16flash_fwd_kernelI23Flash_fwd_kernel_traitsILi128ELi128ELi32ELi4ELb0ELb0EN7cutlass6half_tE19Flash_kernel_traitsILi128ELi128ELi32ELi4ES3_EELb1ELb0ELb1ELb1ELb0ELb0ELb0ELb1EEEvNS_16Flash_fwd_paramsE,@"STO_CUDA_ENTRY STV_DEFAULT"
_ZN5flash16flash_fwd_kernelI23Flash_fwd_kernel_traitsILi128ELi128ELi32ELi4ELb0ELb0EN7cutlass6half_tE19Flash_kernel_traitsILi128ELi128ELi32ELi4ES3_EELb1ELb0ELb1ELb1ELb0ELb0ELb0ELb1EEEvNS_16Flash_fwd_paramsE:
.text._ZN5flash16flash_fwd_kernelI23Flash_fwd_kernel_traitsILi128ELi128ELi32ELi4ELb0ELb0EN7cutlass6half_tE19Flash_kernel_traitsILi128ELi128ELi32ELi4ES3_EELb1ELb0ELb1ELb1ELb0ELb0ELb0ELb1EEEvNS_16Flash_fwd_paramsE:
[----:B------:R-:W1:Y:S08]  /*0000*/  LDC R1, c[0x0][0x28] ;  /* 0x00000a00ff017b82 */ /* 0x000e700000000800 */
[----:B------:R-:W2:Y:S01]  /*0010*/  LDC.64 R172, c[0x0][0x198] ;  /* 0x00006600ffac7b82 */ /* 0x000ea20000000a00 */
[----:B------:R-:W-:Y:S01]  /*0020*/  BSSY B2, `(.L_x_2700) ;  /* 0x0000003000027945 */ /* 0x000fe20003800000 */
[----:B-1----:R-:W-:-:S06]  /*0030*/  IADD3 R1, R1, -0x1e0, RZ ;  /* 0xfffffe2001017810 */ /* 0x002fcc0007ffe0ff */
[----:B--2---:R-:W-:Y:S05]  /*0040*/  CALL.REL.NOINC `($_ZN5flash16flash_fwd_kernelI23Flash_fwd_kernel_traitsILi128ELi128ELi32ELi4ELb0ELb0EN7cutlass6half_tE19Flash_kernel_traitsILi128ELi128ELi32ELi4ES3_EELb1ELb0ELb1ELb1ELb0ELb0ELb0ELb1EEEvNS_16Flash_fwd_paramsE$_ZN5flash22compute_attn_1rowblockI23Flash_fwd_kernel_traitsILi128ELi128ELi32ELi4ELb0ELb0EN7cutlass6half_tE19Flash_kernel_traitsILi128ELi128ELi32ELi4ES3_EELb1ELb0ELb1ELb1ELb0ELb0ELb0ELb1ENS_16Flash_fwd_paramsEEEvRKT8_iii) ;  /* 0x0000000000087944 */ /* 0x004fea0003c00000 */
[----:B------:R-:W-:Y:S05]  /*0050*/  BSYNC B2 ;  /* 0x0000000000027941 */ /* 0x000fea0003800000 */
.L_x_2700:
[----:B------:R-:W-:Y:S05]  /*0060*/  EXIT ;  /* 0x000000000000794d */ /* 0x000fea0003800000 */
        .type           $_ZN5flash16flash_fwd_kernelI23Flash_fwd_kernel_traitsILi128ELi128ELi32ELi4ELb0ELb0EN7cutlass6half_tE19Flash_kernel_traitsILi128ELi128ELi32ELi4ES3_EELb1ELb0ELb1ELb1ELb0ELb0ELb0ELb1EEEvNS_16Flash_fwd_paramsE$_ZN5flash22compute_attn_1rowblockI23Flash_fwd_kernel_traitsILi128ELi128ELi32ELi4ELb0ELb0EN7cutlass6half_tE19Flash_kernel_traitsILi128ELi128ELi32ELi4ES3_EELb1ELb0ELb1ELb1ELb0ELb0ELb0ELb1ENS_16Flash_fwd_paramsEEEvRKT8_iii,@function
        .size           $_ZN5flash16flash_fwd_kernelI23Flash_fwd_kernel_traitsILi128ELi128ELi32ELi4ELb0ELb0EN7cutlass6half_tE19Flash_kernel_traitsILi128ELi128ELi32ELi4ES3_EELb1ELb0ELb1ELb1ELb0ELb0ELb0ELb1EEEvNS_16Flash_fwd_paramsE$_ZN5flash22compute_attn_1rowblockI23Flash_fwd_kernel_traitsILi128ELi128ELi32ELi4ELb0ELb0EN7cutlass6half_tE19Flash_kernel_traitsILi128ELi128ELi32ELi4ES3_EELb1ELb0ELb1ELb1ELb0ELb0ELb0ELb1ENS_16Flash_fwd_paramsEEEvRKT8_iii,(.L_x_2914 - $_ZN5flash16flash_fwd_kernelI23Flash_fwd_kernel_traitsILi128ELi128ELi32ELi4ELb0ELb0EN7cutlass6half_tE19Flash_kernel_traitsILi128ELi128ELi32ELi4ES3_EELb1ELb0ELb1ELb1ELb0ELb0ELb0ELb1EEEvNS_16Flash_fwd_paramsE$_ZN5flash22compute_attn_1rowblockI23Flash_fwd_kernel_traitsILi128ELi128ELi32ELi4ELb0ELb0EN7cutlass6half_tE19Flash_kernel_traitsILi128ELi128ELi32ELi4ES3_EELb1ELb0ELb1ELb1ELb0ELb0ELb0ELb1ENS_16Flash_fwd_paramsEEEvRKT8_iii)
$_ZN5flash16flash_fwd_kernelI23Flash_fwd_kernel_traitsILi128ELi128ELi32ELi4ELb0ELb0EN7cutlass6half_tE19Flash_kernel_traitsILi128ELi128ELi32ELi4ES3_EELb1ELb0ELb1ELb1ELb0ELb0ELb0ELb1EEEvNS_16Flash_fwd_paramsE$_ZN5flash22compute_attn_1rowblockI23Flash_fwd_kernel_traitsILi128ELi128ELi32ELi4ELb0ELb0EN7cutlass6half_tE19Flash_kernel_traitsILi128ELi128ELi32ELi4ES3_EELb1ELb0ELb1ELb1ELb0ELb0ELb0ELb1ENS_16Flash_fwd_paramsEEEvRKT8_iii:
[----:B------:R-:W-:Y:S02]  /*0070*/  ULDC.64 UR4, c[0x0][0x208] ;  /* 0x0000820000047ab9 */ /* 0x000fe40000000a00 */
[----:B------:R-:W2:Y:S04]  /*0080*/  LD.E.U8 R0, desc[UR4][R172.64+0x1a4] ;  /* 0x0001a404ac007980 */ /* 0x000ea8000c101100 */
[----:B------:R-:W3:Y:S01]  /*0090*/  LD.E.64 R108, desc[UR4][R172.64+0x190] ;  /* 0x00019004ac6c7980 */ /* 0x000ee2000c101b00 */
[----:B------:R-:W-:Y:S01]  /*00a0*/  S2UR UR8, SR_CTAID.Y ;  /* 0x00000000000879c3 */ /* 0x000fe20000002600 */
[----:B------:R-:W1:Y:S02]  /*00b0*/  S2R R104, SR_TID.X ;  /* 0x0000000000687919 */ /* 0x000e640000002100 */
[----:B------:R-:W4:Y:S05]  /*00c0*/  LD.E.64 R4, desc[UR4][R172.64+0x198] ;  /* 0x00019804ac047980 */ /* 0x000f2a000c101b00 */
[----:B------:R-:W-:Y:S01]  /*00d0*/  S2UR UR7, SR_CTAID.X ;  /* 0x00000000000779c3 */ /* 0x000fe20000002500 */
[----:B------:R-:W4:Y:S04]  /*00e0*/  LD.E R8, desc[UR4][R172.64+0x60] ;  /* 0x00006004ac087980 */ /* 0x000f28000c101900 */
[----:B------:R-:W5:Y:S03]  /*00f0*/  LD.E.U8 R218, desc[UR4][R172.64+0x178] ;  /* 0x00017804acda7980 */ /* 0x000f66000c101100 */
[----:B------:R-:W1:Y:S02]  /*0100*/  S2UR UR6, SR_CTAID.Z ;  /* 0x00000000000679c3 */ /* 0x000e640000002700 */
[----:B-1----:R-:W-:-:S06]  /*0110*/  ULOP3.LUT UR6, UR6, UR7, UR8, 0xfe, !UPT ;  /* 0x0000000706067292 */ /* 0x002fcc000f8efe08 */
[----:B------:R-:W-:-:S13]  /*0120*/  LOP3.LUT P2, RZ, R104, UR6, RZ, 0xfc, !PT ;  /* 0x0000000668ff7c12 */ /* 0x000fda000f84fcff */
[----:B------:R-:W4:Y:S01]  /*0130*/  @!P2 LD.E.64 R6, desc[UR4][R172.64+0x1a8] ;  /* 0x0001a804ac06a980 */ /* 0x000f22000c101b00 */
[----:B--2---:R-:W-:-:S13]  /*0140*/  ISETP.NE.AND P1, PT, R0, RZ, PT ;  /* 0x000000ff0000720c */ /* 0x004fda0003f25270 */
[----:B---3--:R-:W2:Y:S04]  /*0150*/  @P1 LD.E.64 R108, desc[UR4][R108.64] ;  /* 0x000000046c6c1980 */ /* 0x008ea8000c101b00 */
[----:B------:R-:W3:Y:S04]  /*0160*/  @P1 LD.E R0, desc[UR4][R172.64+0x1a0] ;  /* 0x0001a004ac001980 */ /* 0x000ee8000c101900 */
[----:B----4-:R-:W3:Y:S04]  /*0170*/  @P1 LD.E.64 R2, desc[UR4][R4.64] ;  /* 0x0000000404021980 */ /* 0x010ee8000c101b00 */
[----:B--2---:R1:W-:Y:S04]  /*0180*/  @!P2 ST.E.64 desc[UR4][R6.64], R108 ;  /* 0x0000006c0600a985 */ /* 0x0043e8000c101b04 */
[----:B-1----:R-:W2:Y:S01]  /*0190*/  @!P2 LD.E.64 R6, desc[UR4][R172.64+0x1a8] ;  /* 0x0001a804ac06a980 */ /* 0x002ea2000c101b00 */
[----:B---3--:R-:W-:-:S05]  /*01a0*/  @P1 IADD3 R0, P0, R0, R2, RZ ;  /* 0x0000000200001210 */ /* 0x008fca0007f1e0ff */
[----:B------:R-:W-:Y:S02]  /*01b0*/  @P1 IMAD.X R2, RZ, RZ, R3, P0 ;  /* 0x000000ffff021224 */ /* 0x000fe400000e0603 */
[----:B------:R-:W-:Y:S02]  /*01c0*/  @P1 IMAD.MOV.U32 R4, RZ, RZ, R0 ;  /* 0x000000ffff041224 */ /* 0x000fe400078e0000 */
[----:B------:R-:W-:Y:S02]  /*01d0*/  @P1 IMAD.MOV.U32 R5, RZ, RZ, R2 ;  /* 0x000000ffff051224 */ /* 0x000fe400078e0002 */
[----:B------:R-:W-:Y:S02]  /*01e0*/  @!P2 IMAD.MOV.U32 R2, RZ, RZ, R4 ;  /* 0x000000ffff02a224 */ /* 0x000fe400078e0004 */
[----:B------:R-:W-:Y:S01]  /*01f0*/  @!P2 IMAD.MOV.U32 R3, RZ, RZ, R5 ;  /* 0x000000ffff03a224 */ /* 0x000fe200078e0005 */
[----:B------:R-:W1:Y:S04]  /*0200*/  S2R R111, SR_CTAID.Y ;  /* 0x00000000006f7919 */ /* 0x000e680000002600 */
[----:B--2---:R2:W-:Y:S04]  /*0210*/  @!P2 ST.E.64 desc[UR4][R6.64+0x8], R2 ;  /* 0x000008020600a985 */ /* 0x0045e8000c101b04 */
[----:B--2---:R-:W2:Y:S01]  /*0220*/  LD.E.64 R2, desc[UR4][R172.64+0xe0] ;  /* 0x0000e004ac027980 */ /* 0x004ea2000c101b00 */
[----:B------:R-:W-:-:S03]  /*0230*/  IMAD.MOV.U32 R9, RZ, RZ, -0x1 ;  /* 0xffffffffff097424 */ /* 0x000fc600078e00ff */
[----:B------:R-:W3:Y:S01]  /*0240*/  LD.E.64 R6, desc[UR4][R172.64+0xf0] ;  /* 0x0000f004ac067980 */ /* 0x000ee2000c101b00 */
[----:B--2---:R-:W-:-:S04]  /*0250*/  ISETP.NE.U32.AND P1, PT, R2, RZ, PT ;  /* 0x000000ff0200720c */ /* 0x004fc80003f25070 */
[----:B------:R-:W-:Y:S01]  /*0260*/  ISETP.NE.AND.EX P1, PT, R3, RZ, PT, P1 ;  /* 0x000000ff0300720c */ /* 0x000fe20003f25310 */
[----:B-1----:R-:W-:-:S12]  /*0270*/  IMAD.WIDE R2, R111, 0x4, R2 ;  /* 0x000000046f027825 */ /* 0x002fd800078e0202 */
[----:B------:R-:W2:Y:S04]  /*0280*/  @P1 LD.E R9, desc[UR4][R2.64] ;  /* 0x0000000402091980 */ /* 0x000ea8000c101900 */
[----:B------:R-:W4:Y:S04]  /*0290*/  @P1 LD.E R0, desc[UR4][R2.64+0x4] ;  /* 0x0000040402001980 */ /* 0x000f28000c101900 */
[----:B------:R-:W3:Y:S01]  /*02a0*/  LD.E.64 R2, desc[UR4][R172.64+0xe8] ;  /* 0x0000e804ac027980 */ /* 0x000ee2000c101b00 */
[----:B------:R-:W1:Y:S01]  /*02b0*/  S2R R117, SR_CTAID.Z ;  /* 0x0000000000757919 */ /* 0x000e620000002700 */
[----:B--2---:R-:W-:-:S05]  /*02c0*/  MOV R37, R9 ;  /* 0x0000000900257202 */ /* 0x004fca0000000f00 */
[----:B----4-:R-:W-:-:S06]  /*02d0*/  @P1 IMAD.IADD R118, R0, 0x1, -R37 ;  /* 0x0000000100761824 */ /* 0x010fcc00078e0a25 */
[----:B------:R-:W2:Y:S01]  /*02e0*/  @!P1 LD.E R118, desc[UR4][R172.64+0xb4] ;  /* 0x0000b404ac769980 */ /* 0x000ea2000c101900 */
[----:B---3--:R-:W-:-:S04]  /*02f0*/  ISETP.NE.U32.AND P0, PT, R6, RZ, PT ;  /* 0x000000ff0600720c */ /* 0x008fc80003f05070 */
[----:B------:R-:W-:Y:S01]  /*0300*/  ISETP.NE.AND.EX P0, PT, R7, RZ, PT, P0 ;  /* 0x000000ff0700720c */ /* 0x000fe20003f05300 */
[----:B------:R-:W-:Y:S01]  /*0310*/  IMAD.MOV.U32 R29, RZ, RZ, RZ ;  /* 0x000000ffff1d7224 */ /* 0x000fe200078e00ff */
[----:B------:R-:W-:Y:S01]  /*0320*/  SHF.R.S32.HI R19, RZ, 0x1f, R104 ;  /* 0x0000001fff137819 */ /* 0x000fe20000011468 */
[----:B-1----:R-:W-:-:S03]  /*0330*/  IMAD R0, R111, R8, R117 ;  /* 0x000000086f007224 */ /* 0x002fc600078e0275 */
[----:B------:R-:W-:-:S07]  /*0340*/  LEA.HI R97, R19, R104, RZ, 0x5 ;  /* 0x0000006813617211 */ /* 0x000fce00078f28ff */
[----:B------:R-:W-:-:S05]  /*0350*/  @P0 IMAD.WIDE R6, R111, 0x4, R6 ;  /* 0x000000046f060825 */ /* 0x000fca00078e0206 */
[----:B------:R1:W5:Y:S01]  /*0360*/  @P0 LD.E R29, desc[UR4][R6.64] ;  /* 0x00000004061d0980 */ /* 0x000362000c101900 */
[----:B------:R-:W-:-:S03]  /*0370*/  IMAD.SHL.U32 R0, R0, 0x20, RZ ;  /* 0x0000002000007824 */ /* 0x000fc600078e00ff */
[----:B------:R3:W-:Y:S01]  /*0380*/  STL.64 [R1+0xe8], R108 ;  /* 0x0000e86c01007387 */ /* 0x0007e20000100a00 */
[----:B------:R-:W-:-:S03]  /*0390*/  ISETP.NE.U32.AND P2, PT, R2, RZ, PT ;  /* 0x000000ff0200720c */ /* 0x000fc60003f45070 */
[----:B------:R3:W-:Y:S01]  /*03a0*/  STL [R1+0x11c], R9 ;  /* 0x00011c0901007387 */ /* 0x0007e20000100800 */
[----:B-1----:R-:W-:-:S04]  /*03b0*/  LOP3.LUT R6, R97, 0xffffffe0, RZ, 0xc0, !PT ;  /* 0xffffffe061067812 */ /* 0x002fc800078ec0ff */
[----:B------:R-:W-:-:S04]  /*03c0*/  IADD3 R75, -R6, R104, RZ ;  /* 0x00000068064b7210 */ /* 0x000fc80007ffe1ff */
[----:B------:R-:W-:-:S05]  /*03d0*/  IADD3 R110, P1, P0, R0, R4, R75 ;  /* 0x00000004006e7210 */ /* 0x000fca000783e04b */
[----:B------:R3:W-:Y:S01]  /*03e0*/  STL [R1+0x128], R110 ;  /* 0x0001286e01007387 */ /* 0x0007e20000100800 */
[----:B------:R-:W-:Y:S01]  /*03f0*/  ISETP.NE.AND.EX P2, PT, R3, RZ, PT, P2 ;  /* 0x000000ff0300720c */ /* 0x000fe20003f45320 */
[----:B------:R-:W-:Y:S01]  /*0400*/  BSSY B0, `(.L_x_2701) ;  /* 0x000000b000007945 */ /* 0x000fe20003800000 */
[----:B------:R-:W-:Y:S01]  /*0410*/  IMAD.MOV.U32 R36, RZ, RZ, -0x1 ;  /* 0xffffffffff247424 */ /* 0x000fe200078e00ff */
[----:B------:R-:W-:Y:S01]  /*0420*/  SHF.R.S32.HI R6, RZ, 0x1f, R0 ;  /* 0x0000001fff067819 */ /* 0x000fe20000011400 */
[----:B------:R-:W-:Y:S01]  /*0430*/  IMAD.WIDE R2, R111, 0x4, R2 ;  /* 0x000000046f027825 */ /* 0x000fe200078e0202 */
[----:B------:R-:W-:Y:S01]  /*0440*/  SHF.R.S32.HI R7, RZ, 0x1f, R75 ;  /* 0x0000001fff077819 */ /* 0x000fe2000001144b */
[----:B--2---:R3:W-:Y:S07]  /*0450*/  STL [R1+0x134], R118 ;  /* 0x0001347601007387 */ /* 0x0047ee0000100800 */
[----:B------:R-:W-:Y:S05]  /*0460*/  @!P2 BRA `(.L_x_2702) ;  /* 0x000000000010a947 */ /* 0x000fea0003800000 */
[----:B------:R-:W2:Y:S02]  /*0470*/  LD.E.U8 R0, desc[UR4][R172.64+0x1b2] ;  /* 0x0001b204ac007980 */ /* 0x000ea4000c101100 */
[----:B--2---:R-:W-:-:S13]  /*0480*/  ISETP.NE.AND P3, PT, R0, RZ, PT ;  /* 0x000000ff0000720c */ /* 0x004fda0003f65270 */
[----:B------:R-:W-:Y:S05]  /*0490*/  @!P3 BRA `(.L_x_2702) ;  /* 0x000000000004b947 */ /* 0x000fea0003800000 */
[----:B------:R1:W5:Y:S02]  /*04a0*/  LD.E R36, desc[UR4][R2.64] ;  /* 0x0000000402247980 */ /* 0x000364000c101900 */
.L_x_2702:
[----:B------:R-:W-:Y:S05]  /*04b0*/  BSYNC B0 ;  /* 0x0000000000007941 */ /* 0x000fea0003800000 */
.L_x_2701:
[----:B------:R-:W-:Y:S01]  /*04c0*/  BSSY B0, `(.L_x_2703) ;  /* 0x000000a000007945 */ /* 0x000fe20003800000 */
[----:B------:R-:W-:-:S03]  /*04d0*/  IADD3.X R103, R6, R5, R7, P1, P0 ;  /* 0x0000000506677210 */ /* 0x000fc60000fe0407 */
[----:B------:R-:W-:Y:S05]  /*04e0*/  @!P2 BRA `(.L_x_2704) ;  /* 0x000000000018a947 */ /* 0x000fea0003800000 */
[----:B------:R-:W2:Y:S02]  /*04f0*/  LD.E.U8 R0, desc[UR4][R172.64+0x1b2] ;  /* 0x0001b204ac007980 */ /* 0x000ea4000c101100 */
[----:B--2---:R-:W-:-:S13]  /*0500*/  ISETP.NE.AND P0, PT, R0, RZ, PT ;  /* 0x000000ff0000720c */ /* 0x004fda0003f05270 */
[----:B------:R-:W2:Y:S02]  /*0510*/  @P0 LD.E R4, desc[UR4][R2.64+0x4] ;  /* 0x0000040402040980 */ /* 0x000ea4000c101900 */
[----:B--2--5:R-:W-:-:S06]  /*0520*/  @P0 IADD3 R4, R4, -R36, RZ ;  /* 0x8000002404040210 */ /* 0x024fcc0007ffe0ff */
[----:B------:R4:W5:Y:S01]  /*0530*/  @!P0 LD.E R4, desc[UR4][R2.64] ;  /* 0x0000000402048980 */ /* 0x000962000c101900 */
[----:B------:R-:W-:Y:S05]  /*0540*/  BRA `(.L_x_2705) ;  /* 0x0000000000047947 */ /* 0x000fea0003800000 */
.L_x_2704:
[----:B------:R2:W5:Y:S02]  /*0550*/  LD.E R4, desc[UR4][R172.64+0xb8] ;  /* 0x0000b804ac047980 */ /* 0x000564000c101900 */
.L_x_2705:
[----:B------:R-:W-:Y:S05]  /*0560*/  BSYNC B0 ;  /* 0x0000000000007941 */ /* 0x000fea0003800000 */
.L_x_2703:
[----:B-1--4-:R-:W4:Y:S01]  /*0570*/  LD.E.64 R2, desc[UR4][R172.64+0xf8] ;  /* 0x0000f804ac027980 */ /* 0x012f22000c101b00 */
[----:B------:R-:W-:Y:S01]  /*0580*/  BSSY B1, `(.L_x_2706) ;  /* 0x0000011000017945 */ /* 0x000fe20003800000 */
[----:B----4-:R-:W-:-:S04]  /*0590*/  ISETP.NE.U32.AND P0, PT, R2, RZ, PT ;  /* 0x000000ff0200720c */ /* 0x010fc80003f05070 */
[----:B------:R-:W-:-:S13]  /*05a0*/  ISETP.NE.AND.EX P0, PT, R3, RZ, PT, P0 ;  /* 0x000000ff0300720c */ /* 0x000fda0003f05300 */
[----:B------:R-:W-:Y:S05]  /*05b0*/  @!P0 BRA `(.L_x_2707) ;  /* 0x0000000000108947 */ /* 0x000fea0003800000 */
[----:B------:R-:W-:-:S05]  /*05c0*/  IMAD.WIDE R2, R111, 0x4, R2 ;  /* 0x000000046f027825 */ /* 0x000fca00078e0202 */
[----:B------:R-:W4:Y:S02]  /*05d0*/  LD.E R0, desc[UR4][R2.64] ;  /* 0x0000000402007980 */ /* 0x000f24000c101900 */
[----:B----45:R-:W-:Y:S01]  /*05e0*/  IADD3 R72, R0, -R29, RZ ;  /* 0x8000001d00487210 */ /* 0x030fe20007ffe0ff */
[----:B------:R-:W-:Y:S05]  /*05f0*/  BRA `(.L_x_2708) ;  /* 0x0000000000247947 */ /* 0x000fea0003800000 */
.L_x_2707:
[----:B------:R-:W4:Y:S01]  /*0600*/  LD.E.64 R2, desc[UR4][R172.64+0x108] ;  /* 0x00010804ac027980 */ /* 0x000f22000c101b00 */
[----:B------:R-:W-:Y:S01]  /*0610*/  BSSY B0, `(.L_x_2709) ;  /* 0x0000006000007945 */ /* 0x000fe20003800000 */
[----:B------:R-:W-:Y:S01]  /*0620*/  IMAD.MOV.U32 R0, RZ, RZ, RZ ;  /* 0x000000ffff007224 */ /* 0x000fe200078e00ff */
[----:B----4-:R-:W-:-:S04]  /*0630*/  ISETP.NE.U32.AND P0, PT, R2, RZ, PT ;  /* 0x000000ff0200720c */ /* 0x010fc80003f05070 */
[----:B------:R-:W-:-:S13]  /*0640*/  ISETP.NE.AND.EX P0, PT, R3, RZ, PT, P0 ;  /* 0x000000ff0300720c */ /* 0x000fda0003f05300 */
[----:B------:R-:W-:Y:S05]  /*0650*/  @!P0 BRA `(.L_x_2710) ;  /* 0x0000000000048947 */ /* 0x000fea0003800000 */
[----:B------:R1:W5:Y:S02]  /*0660*/  LD.E R0, desc[UR4][R172.64+0xbc] ;  /* 0x0000bc04ac007980 */ /* 0x000364000c101900 */
.L_x_2710:
[----:B------:R-:W-:Y:S05]  /*0670*/  BSYNC B0 ;  /* 0x0000000000007941 */ /* 0x000fea0003800000 */
.L_x_2709:
[----:B-----5:R-:W-:Y:S02]  /*0680*/  IADD3 R72, R0, R4, -R29 ;  /* 0x0000000400487210 */ /* 0x020fe40007ffe81d */
.L_x_2708:
[----:B------:R-:W-:Y:S05]  /*0690*/  BSYNC B1 ;  /* 0x0000000000017941 */ /* 0x000fea0003800000 */
.L_x_2706:
[----:B------:R-:W4:Y:S01]  /*06a0*/  S2R R115, SR_CTAID.X ;  /* 0x0000000000737919 */ /* 0x000f220000002500 */
[----:B------:R-:W-:Y:S01]  /*06b0*/  MOV R35, 0x50 ;  /* 0x0000005000237802 */ /* 0x000fe20000000f00 */
[----:B------:R-:W-:-:S03]  /*06c0*/  IMAD.MOV.U32 R3, RZ, RZ, 0x0 ;  /* 0x00000000ff037424 */ /* 0x000fc600078e00ff */
[----:B------:R-:W-:Y:S01]  /*06d0*/  MOV R2, R35 ;  /* 0x0000002300027202 */ /* 0x000fe20000000f00 */
[----:B----4-:R-:W-:-:S05]  /*06e0*/  IMAD.SHL.U32 R105, R115, 0x80, RZ ;  /* 0x0000008073697824 */ /* 0x010fca00078e00ff */
[----:B------:R-:W-:-:S13]  /*06f0*/  ISETP.GT.AND P0, PT, R118, R105, PT ;  /* 0x000000697600720c */ /* 0x000fda0003f04270 */
[----:B-123--:R-:W-:Y:S05]  /*0700*/  @!P0 RET.REL.NODEC R2 `(_ZN5flash16flash_fwd_kernelI23Flash_fwd_kernel_traitsILi128ELi128ELi32ELi4ELb0ELb0EN7cutlass6half_tE19Flash_kernel_traitsILi128ELi128ELi32ELi4ES3_EELb1ELb0ELb1ELb1ELb0ELb0ELb0ELb1EEEvNS_16Flash_fwd_paramsE) ;  /* 0xfffffff8023c8950 */ /* 0x00efea0003c3ffff */
[----:B------:R-:W2:Y:S04]  /*0710*/  LD.E R0, desc[UR4][R172.64+0x188] ;  /* 0x00018804ac007980 */ /* 0x000ea8000c101900 */
[----:B------:R-:W3:Y:S01]  /*0720*/  LD.E R4, desc[UR4][R172.64+0x184] ;  /* 0x00018404ac047980 */ /* 0x000ee2000c101900 */
[----:B------:R-:W-:Y:S01]  /*0730*/  IADD3 R3, -R118, 0x9f, R105 ;  /* 0x0000009f76037810 */ /* 0x000fe20007ffe169 */
[C---:B------:R-:W-:Y:S01]  /*0740*/  VIADD R2, R72.reuse, 0x1f ;  /* 0x0000001f48027836 */ /* 0x040fe20000000000 */
[----:B------:R-:W-:Y:S02]  /*0750*/  IADD3 R5, R72, R105, -R118 ;  /* 0x0000006948057210 */ /* 0x000fe40007ffe876 */
[----:B--2---:R-:W-:-:S03]  /*0760*/  IADD3 R0, R0, R3, R72 ;  /* 0x0000000300007210 */ /* 0x004fc60007ffe048 */
[----:B---3--:R-:W-:Y:S01]  /*0770*/  IMAD.IADD R3, R5, 0x1, -R4 ;  /* 0x0000000105037824 */ /* 0x008fe200078e0a04 */
[----:B------:R-:W-:Y:S02]  /*0780*/  SHF.R.S32.HI R5, RZ, 0x1f, R2 ;  /* 0x0000001fff057819 */ /* 0x000fe40000011402 */
[----:B------:R-:W-:Y:S02]  /*0790*/  SHF.R.S32.HI R4, RZ, 0x1f, R0 ;  /* 0x0000001fff047819 */ /* 0x000fe40000011400 */
[----:B------:R-:W-:Y:S02]  /*07a0*/  SHF.R.S32.HI R6, RZ, 0x1f, R3 ;  /* 0x0000001fff067819 */ /* 0x000fe40000011403 */
[----:B------:R-:W-:Y:S02]  /*07b0*/  LEA.HI R5, R5, R2, RZ, 0x5 ;  /* 0x0000000205057211 */ /* 0x000fe400078f28ff */
[----:B------:R-:W-:Y:S02]  /*07c0*/  LEA.HI R2, R6, R3, RZ, 0x5 ;  /* 0x0000000306027211 */ /* 0x000fe400078f28ff */
[----:B------:R-:W-:-:S02]  /*07d0*/  LEA.HI R0, R4, R0, RZ, 0x5 ;  /* 0x0000000004007211 */ /* 0x000fc400078f28ff */
[----:B------:R-:W-:Y:S02]  /*07e0*/  SHF.R.S32.HI R2, RZ, 0x5, R2 ;  /* 0x00000005ff027819 */ /* 0x000fe40000011402 */
[----:B------:R-:W-:Y:S02]  /*07f0*/  SHF.R.S32.HI R3, RZ, 0x5, R5 ;  /* 0x00000005ff037819 */ /* 0x000fe40000011405 */
[----:B------:R-:W-:Y:S02]  /*0800*/  SHF.R.S32.HI R0, RZ, 0x5, R0 ;  /* 0x00000005ff007819 */ /* 0x000fe40000011400 */
[----:B------:R-:W-:Y:S02]  /*0810*/  VIMNMX R199, RZ, R2, !PT ;  /* 0x00000002ffc77248 */ /* 0x000fe40007fe0100 */
[----:B------:R-:W-:-:S03]  /*0820*/  VIMNMX R116, R3, R0, PT ;  /* 0x0000000003747248 */ /* 0x000fc60003fe0100 */
[----:B------:R1:W-:Y:S01]  /*0830*/  STL [R1+0xd8], R199 ;  /* 0x0000d8c701007387 */ /* 0x0003e20000100800 */
[----:B------:R-:W-:-:S03]  /*0840*/  ISETP.GT.AND P0, PT, R116, R199, PT ;  /* 0x000000c77400720c */ /* 0x000fc60003f04270 */
[----:B------:R1:W-:Y:S10]  /*0850*/  STL [R1+0x5c], R116 ;  /* 0x00005c7401007387 */ /* 0x0003f40000100800 */
[----:B------:R-:W-:Y:S05]  /*0860*/  @P0 BRA `(.L_x_2711) ;  /* 0x0000001000940947 */ /* 0x000fea0003800000 */
[----:B------:R-:W-:Y:S01]  /*0870*/  ISETP.NE.AND P0, PT, R37, -0x1, PT ;  /* 0xffffffff2500780c */ /* 0x000fe20003f05270 */
[----:B------:R-:W2:Y:S04]  /*0880*/  LD.E.U16 R0, desc[UR4][R172.64+0x1c8] ;  /* 0x0001c804ac007980 */ /* 0x000ea8000c101500 */
[----:B------:R-:W3:Y:S04]  /*0890*/  LD.E.64 R2, desc[UR4][R172.64+0x88] ;  /* 0x00008804ac027980 */ /* 0x000ee8000c101b00 */
[----:B------:R4:W5:Y:S04]  /*08a0*/  LD.E.64 R8, desc[UR4][R172.64+0x70] ;  /* 0x00007004ac087980 */ /* 0x000968000c101b00 */
[----:B------:R-:W4:Y:S04]  /*08b0*/  @!P0 LD.E.64 R4, desc[UR4][R172.64+0x80] ;  /* 0x00008004ac048980 */ /* 0x000f28000c101b00 */
[----:B------:R1:W5:Y:S01]  /*08c0*/  LD.E.64 R12, desc[UR4][R172.64+0x90] ;  /* 0x00009004ac0c7980 */ /* 0x000362000c101b00 */
[----:B------:R-:W-:Y:S01]  /*08d0*/  @!P0 SHF.R.S32.HI R11, RZ, 0x1f, R111 ;  /* 0x0000001fff0b8819 */ /* 0x000fe2000001146f */
[----:B------:R-:W-:Y:S01]  /*08e0*/  BSSY B1, `(.L_x_2712) ;  /* 0x000001c000017945 */ /* 0x000fe20003800000 */
[----:B------:R-:W-:-:S02]  /*08f0*/  PLOP3.LUT P2, PT, PT, PT, PT, 0x8, 0x0 ;  /* 0x000000000000781c */ /* 0x000fc40003f4e170 */
[----:B------:R-:W-:Y:S02]  /*0900*/  CS2R R24, SRZ ;  /* 0x0000000000187805 */ /* 0x000fe4000001ff00 */
[C---:B--2---:R-:W-:Y:S02]  /*0910*/  PRMT R16, R0.reuse, 0x7770, RZ ;  /* 0x0000777000107816 */ /* 0x044fe400000000ff */
[----:B------:R-:W-:Y:S02]  /*0920*/  PRMT R0, R0, 0x7771, RZ ;  /* 0x0000777100007816 */ /* 0x000fe400000000ff */
[----:B------:R-:W-:-:S04]  /*0930*/  ISETP.NE.AND P5, PT, R16, RZ, PT ;  /* 0x000000ff1000720c */ /* 0x000fc80003fa5270 */
[----:B------:R-:W-:Y:S01]  /*0940*/  ISETP.NE.OR P1, PT, R0, RZ, !P5 ;  /* 0x000000ff0000720c */ /* 0x000fe20006f25670 */
[----:B----4-:R-:W-:Y:S02]  /*0950*/  @!P0 IMAD R5, R5, R111, RZ ;  /* 0x0000006f05058224 */ /* 0x010fe400078e02ff */
[----:B---3--:R-:W-:Y:S02]  /*0960*/  @P0 IMAD R10, R3, R37, RZ ;  /* 0x00000025030a0224 */ /* 0x008fe400078e02ff */
[----:B------:R-:W-:Y:S02]  /*0970*/  @!P0 IMAD R11, R4, R11, R5 ;  /* 0x0000000b040b8224 */ /* 0x000fe400078e0205 */
[----:B------:R-:W-:-:S04]  /*0980*/  @P0 IMAD.WIDE.U32 R6, R2, R37, RZ ;  /* 0x0000002502060225 */ /* 0x000fc800078e00ff */
[----:B------:R-:W-:-:S04]  /*0990*/  @!P0 IMAD.WIDE.U32 R4, R4, R111, RZ ;  /* 0x0000006f04048225 */ /* 0x000fc800078e00ff */
[----:B------:R-:W-:Y:S02]  /*09a0*/  @P0 IMAD.IADD R15, R7, 0x1, R10 ;  /* 0x00000001070f0824 */ /* 0x000fe400078e020a */
[----:B------:R-:W-:Y:S01]  /*09b0*/  @P0 IMAD.MOV.U32 R14, RZ, RZ, R6 ;  /* 0x000000ffff0e0224 */ /* 0x000fe200078e0006 */
[----:B------:R-:W-:Y:S01]  /*09c0*/  @!P0 MOV R14, R4 ;  /* 0x00000004000e8202 */ /* 0x000fe20000000f00 */
[----:B------:R-:W-:Y:S01]  /*09d0*/  @!P0 IMAD.IADD R15, R5, 0x1, R11 ;  /* 0x00000001050f8824 */ /* 0x000fe200078e020b */
[----:B-1----:R-:W-:Y:S06]  /*09e0*/  @P1 BRA `(.L_x_2713) ;  /* 0x00000000002c1947 */ /* 0x002fec0003800000 */
[----:B------:R-:W-:Y:S01]  /*09f0*/  ISETP.NE.AND P0, PT, R37, -0x1, PT ;  /* 0xffffffff2500780c */ /* 0x000fe20003f05270 */
[----:B------:R-:W-:Y:S01]  /*0a00*/  BSSY B0, `(.L_x_2714) ;  /* 0x0000006000007945 */ /* 0x000fe20003800000 */
[----:B------:R-:W-:-:S11]  /*0a10*/  PLOP3.LUT P2, PT, PT, PT, PT, 0x80, 0x0 ;  /* 0x000000000000781c */ /* 0x000fd60003f4f070 */
[----:B------:R-:W-:Y:S05]  /*0a20*/  @P0 BRA `(.L_x_2715) ;  /* 0x00000000000c0947 */ /* 0x000fea0003800000 */
[----:B------:R-:W2:Y:S02]  /*0a30*/  LD.E R0, desc[UR4][R172.64+0xb4] ;  /* 0x0000b404ac007980 */ /* 0x000ea4000c101900 */
[----:B--2---:R-:W-:-:S05]  /*0a40*/  IMAD R37, R111, R0, RZ ;  /* 0x000000006f257224 */ /* 0x004fca00078e02ff */
[----:B------:R1:W-:Y:S02]  /*0a50*/  STL [R1+0x11c], R37 ;  /* 0x00011c2501007387 */ /* 0x0003e40000100800 */
.L_x_2715:
[----:B------:R-:W-:Y:S05]  /*0a60*/  BSYNC B0 ;  /* 0x0000000000007941 */ /* 0x000fea0003800000 */
.L_x_2714:
[----:B------:R-:W-:Y:S01]  /*0a70*/  PRMT R0, RZ, 0x7610, R0 ;  /* 0x00007610ff007816 */ /* 0x000fe20000000000 */
[--C-:B------:R-:W-:Y:S01]  /*0a80*/  IMAD.MOV.U32 R24, RZ, RZ, R37.reuse ;  /* 0x000000ffff187224 */ /* 0x100fe200078e0025 */
[----:B------:R-:W-:Y:S02]  /*0a90*/  SHF.R.S32.HI R25, RZ, 0x1f, R37 ;  /* 0x0000001fff197819 */ /* 0x000fe40000011425 */
.L_x_2713:
[----:B------:R-:W-:Y:S05]  /*0aa0*/  BSYNC B1 ;  /* 0x0000000000017941 */ /* 0x000fea0003800000 */
.L_x_2712:
[----:B------:R-:W-:Y:S01]  /*0ab0*/  LOP3.LUT P4, RZ, R0, 0xff, RZ, 0xc0, !PT ;  /* 0x000000ff00ff7812 */ /* 0x000fe2000788c0ff */
[----:B------:R2:W5:Y:S04]  /*0ac0*/  LD.E.64 R6, desc[UR4][R172.64+0xa0] ;  /* 0x0000a004ac067980 */ /* 0x000568000c101b00 */
[----:B------:R2:W5:Y:S08]  /*0ad0*/  LD.E R0, desc[UR4][R172.64+0xc0] ;  /* 0x0000c004ac007980 */ /* 0x000570000c101900 */
[----:B------:R-:W3:Y:S01]  /*0ae0*/  @P4 LD.E.64 R22, desc[UR4][R172.64+0xb0] ;  /* 0x0000b004ac164980 */ /* 0x000ee2000c101b00 */
[----:B------:R-:W-:-:S04]  /*0af0*/  LEA.HI R10, R19, R104, RZ, 0x3 ;  /* 0x00000068130a7211 */ /* 0x000fc800078f18ff */
[----:B------:R-:W-:-:S05]  /*0b00*/  LOP3.LUT R20, R10, 0xfffffff8, RZ, 0xc0, !PT ;  /* 0xfffffff80a147812 */ /* 0x000fca00078ec0ff */
[----:B------:R-:W-:-:S05]  /*0b10*/  IMAD.IADD R20, R104, 0x1, -R20 ;  /* 0x0000000168147824 */ /* 0x000fca00078e0a14 */
[C---:B------:R-:W-:Y:S01]  /*0b20*/  ISETP.NE.AND P6, PT, R20.reuse, RZ, PT ;  /* 0x000000ff1400720c */ /* 0x040fe20003fc5270 */
[----:B------:R-:W-:Y:S01]  /*0b30*/  IMAD.SHL.U32 R20, R20, 0x8, RZ ;  /* 0x0000000814147824 */ /* 0x000fe200078e00ff */
[----:B------:R-:W-:-:S04]  /*0b40*/  SHF.R.S32.HI R10, RZ, 0x3, R10 ;  /* 0x00000003ff0a7819 */ /* 0x000fc8000001140a */
[----:B------:R-:W-:Y:S01]  /*0b50*/  IADD3 R14, P1, R20, R14, RZ ;  /* 0x0000000e140e7210 */ /* 0x000fe20007f3e0ff */
[----:B------:R-:W-:Y:S01]  /*0b60*/  IMAD.IADD R21, R118, 0x1, -R105 ;  /* 0x0000000176157824 */ /* 0x000fe200078e0a69 */
[----:B------:R-:W-:Y:S01]  /*0b70*/  SHF.R.S32.HI R4, RZ, 0x1f, R117 ;  /* 0x0000001fff047819 */ /* 0x000fe20000011475 */
[----:B-----5:R-:W-:Y:S01]  /*0b80*/  IMAD R13, R13, R117, RZ ;  /* 0x000000750d0d7224 */ /* 0x020fe200078e02ff */
[--C-:B------:R-:W-:Y:S01]  /*0b90*/  SHF.R.S32.HI R11, RZ, 0x1f, R10.reuse ;  /* 0x0000001fff0b7819 */ /* 0x100fe2000001140a */
[----:B------:R-:W-:Y:S01]  /*0ba0*/  VIADD R33, R10, 0x10 ;  /* 0x000000100a217836 */ /* 0x000fe20000000000 */
[----:B------:R-:W-:Y:S01]  /*0bb0*/  LEA.HI.X.SX32 R15, R20, R15, 0x1, P1 ;  /* 0x0000000f140f7211 */ /* 0x000fe200008f0eff */
[----:B------:R-:W-:Y:S01]  /*0bc0*/  VIADD R34, R10, 0x20 ;  /* 0x000000200a227836 */ /* 0x000fe20000000000 */
[----:B------:R-:W-:Y:S01]  /*0bd0*/  BSSY B0, `(.L_x_2716) ;  /* 0x000000f000007945 */ /* 0x000fe20003800000 */
[----:B------:R-:W-:Y:S01]  /*0be0*/  IMAD R13, R12, R4, R13 ;  /* 0x000000040c0d7224 */ /* 0x000fe200078e020d */
[-C--:B------:R-:W-:Y:S01]  /*0bf0*/  ISETP.GE.AND P3, PT, R10, R21.reuse, PT ;  /* 0x000000150a00720c */ /* 0x080fe20003f66270 */
[----:B------:R-:W-:Y:S01]  /*0c00*/  IMAD.WIDE R4, R115, 0x80, R10 ;  /* 0x0000008073047825 */ /* 0x000fe200078e020a */
[----:B------:R-:W-:-:S02]  /*0c10*/  ISETP.GE.AND P0, PT, R33, R21, PT ;  /* 0x000000152100720c */ /* 0x000fc40003f06270 */
[----:B------:R-:W-:Y:S01]  /*0c20*/  ISETP.GE.AND P1, PT, R34, R21, PT ;  /* 0x000000152200720c */ /* 0x000fe20003f26270 */
[----:B------:R-:W-:-:S04]  /*0c30*/  IMAD.WIDE.U32 R14, R117, R12, R14 ;  /* 0x0000000c750e7225 */ /* 0x000fc800078e000e */
[----:B------:R-:W-:Y:S02]  /*0c40*/  @P4 IMAD.MOV.U32 R26, RZ, RZ, 0x1 ;  /* 0x00000001ff1a4424 */ /* 0x000fe400078e00ff */
[----:B---3--:R-:W-:Y:S01]  /*0c50*/  @P4 IMAD R23, R22, R23, RZ ;  /* 0x0000001716174224 */ /* 0x008fe200078e02ff */
[----:B--2---:R-:W-:Y:S06]  /*0c60*/  @P4 BRA `(.L_x_2717) ;  /* 0x0000000000144947 */ /* 0x004fec0003800000 */
[----:B------:R-:W2:Y:S04]  /*0c70*/  @P5 LD.E R23, desc[UR4][R172.64+0xd4] ;  /* 0x0000d404ac175980 */ /* 0x000ea8000c101900 */
[----:B------:R-:W2:Y:S04]  /*0c80*/  LD.E R12, desc[UR4][R172.64+0x60] ;  /* 0x00006004ac0c7980 */ /* 0x000ea8000c101900 */
[----:B------:R-:W2:Y:S01]  /*0c90*/  @!P5 LD.E R23, desc[UR4][R172.64+0xb4] ;  /* 0x0000b404ac17d980 */ /* 0x000ea2000c101900 */
[----:B------:R-:W-:Y:S01]  /*0ca0*/  MOV R22, 0x1 ;  /* 0x0000000100167802 */ /* 0x000fe20000000f00 */
[----:B--2---:R-:W-:-:S02]  /*0cb0*/  IMAD R26, R23, R12, RZ ;  /* 0x0000000c171a7224 */ /* 0x004fc400078e02ff */
.L_x_2717:
[----:B------:R-:W-:Y:S05]  /*0cc0*/  BSYNC B0 ;  /* 0x0000000000007941 */ /* 0x000fea0003800000 */
.L_x_2716:
[----:B------:R-:W-:Y:S01]  /*0cd0*/  BSSY B0, `(.L_x_2718) ;  /* 0x0000010000007945 */ /* 0x000fe20003800000 */
[----:B------:R-:W-:Y:S02]  /*0ce0*/  IADD3 R31, R10, 0x30, RZ ;  /* 0x000000300a1f7810 */ /* 0x000fe40007ffe0ff */
[----:B------:R-:W-:Y:S02]  /*0cf0*/  IADD3 R27, R20, 0x40, RZ ;  /* 0x00000040141b7810 */ /* 0x000fe40007ffe0ff */
[----:B------:R-:W-:Y:S01]  /*0d00*/  IADD3 R13, R15, R13, RZ ;  /* 0x0000000d0f0d7210 */ /* 0x000fe20007ffe0ff */
[----:B------:R-:W-:Y:S06]  /*0d10*/  @P3 BRA `(.L_x_2719) ;  /* 0x00000000002c3947 */ /* 0x000fec0003800000 */
[----:B------:R-:W-:Y:S01]  /*0d20*/  IMAD R16, R5, R2, RZ ;  /* 0x0000000205107224 */ /* 0x000fe200078e02ff */
[-C--:B------:R-:W-:Y:S01]  /*0d30*/  ISETP.GE.AND P5, PT, R20, R0.reuse, PT ;  /* 0x000000001400720c */ /* 0x080fe20003fa6270 */
[----:B------:R-:W-:Y:S01]  /*0d40*/  IMAD.MOV.U32 R12, RZ, RZ, R14 ;  /* 0x000000ffff0c7224 */ /* 0x000fe200078e000e */
[----:B------:R-:W-:Y:S01]  /*0d50*/  ISETP.GE.AND P4, PT, R27, R0, PT ;  /* 0x000000001b00720c */ /* 0x000fe20003f86270 */
[C---:B------:R-:W-:Y:S02]  /*0d60*/  IMAD R16, R4.reuse, R3, R16 ;  /* 0x0000000304107224 */ /* 0x040fe400078e0210 */
[----:B------:R-:W-:-:S05]  /*0d70*/  IMAD.WIDE.U32 R18, R4, R2, R12 ;  /* 0x0000000204127225 */ /* 0x000fca00078e000c */
[----:B------:R-:W-:Y:S02]  /*0d80*/  IADD3 R17, R19, R16, RZ ;  /* 0x0000001013117210 */ /* 0x000fe40007ffe0ff */
[----:B------:R-:W-:-:S04]  /*0d90*/  LEA R16, P3, R18, R8, 0x1 ;  /* 0x0000000812107211 */ /* 0x000fc800078608ff */
[----:B------:R-:W-:-:S05]  /*0da0*/  LEA.HI.X R17, R18, R9, R17, 0x1, P3 ;  /* 0x0000000912117211 */ /* 0x000fca00018f0c11 */
[----:B------:R2:W-:Y:S04]  /*0db0*/  @!P5 ST.E.128 desc[UR4][R16.64], RZ ;  /* 0x000000ff1000d985 */ /* 0x0005e8000c101d04 */
[----:B------:R2:W-:Y:S02]  /*0dc0*/  @!P4 ST.E.128 desc[UR4][R16.64+0x80], RZ ;  /* 0x000080ff1000c985 */ /* 0x0005e4000c101d04 */
.L_x_2719:
[----:B------:R-:W-:Y:S05]  /*0dd0*/  BSYNC B0 ;  /* 0x0000000000007941 */ /* 0x000fea0003800000 */
.L_x_2718:
[----:B------:R-:W-:Y:S01]  /*0de0*/  BSSY B0, `(.L_x_2720) ;  /* 0x0000012000007945 */ /* 0x000fe20003800000 */
[----:B------:R-:W-:Y:S02]  /*0df0*/  ISETP.GE.AND P3, PT, R31, R21, PT ;  /* 0x000000151f00720c */ /* 0x000fe40003f66270 */
[----:B------:R-:W-:Y:S01]  /*0e00*/  IADD3 R32, R10, 0x40, RZ ;  /* 0x000000400a207810 */ /* 0x000fe20007ffe0ff */
[----:B------:R-:W-:Y:S05]  /*0e10*/  @P0 BRA `(.L_x_2721) ;  /* 0x0000000000380947 */ /* 0x000fea0003800000 */
[----:B--2---:R-:W-:Y:S01]  /*0e20*/  IADD3 R16, P0, R4, 0x10, RZ ;  /* 0x0000001004107810 */ /* 0x004fe20007f1e0ff */
[----:B------:R-:W-:Y:S01]  /*0e30*/  IMAD.MOV.U32 R18, RZ, RZ, R14 ;  /* 0x000000ffff127224 */ /* 0x000fe200078e000e */
[----:B------:R-:W-:Y:S02]  /*0e40*/  MOV R19, R13 ;  /* 0x0000000d00137202 */ /* 0x000fe40000000f00 */
[-C--:B------:R-:W-:Y:S01]  /*0e50*/  ISETP.GE.AND P4, PT, R20, R0.reuse, PT ;  /* 0x000000001400720c */ /* 0x080fe20003f86270 */
[----:B------:R-:W-:Y:S01]  /*0e60*/  IMAD.X R17, RZ, RZ, R5, P0 ;  /* 0x000000ffff117224 */ /* 0x000fe200000e0605 */
[----:B------:R-:W-:Y:S01]  /*0e70*/  ISETP.GE.AND P0, PT, R27, R0, PT ;  /* 0x000000001b00720c */ /* 0x000fe20003f06270 */
[----:B------:R-:W-:-:S04]  /*0e80*/  IMAD.WIDE.U32 R18, R2, R16, R18 ;  /* 0x0000001002127225 */ /* 0x000fc800078e0012 */
[----:B------:R-:W-:-:S04]  /*0e90*/  IMAD R17, R17, R2, RZ ;  /* 0x0000000211117224 */ /* 0x000fc800078e02ff */
[----:B------:R-:W-:Y:S01]  /*0ea0*/  IMAD R17, R3, R16, R17 ;  /* 0x0000001003117224 */ /* 0x000fe200078e0211 */
[----:B------:R-:W-:-:S03]  /*0eb0*/  LEA R16, P5, R18, R8, 0x1 ;  /* 0x0000000812107211 */ /* 0x000fc600078a08ff */
[----:B------:R-:W-:-:S05]  /*0ec0*/  IMAD.IADD R17, R19, 0x1, R17 ;  /* 0x0000000113117824 */ /* 0x000fca00078e0211 */
[----:B------:R-:W-:-:S05]  /*0ed0*/  LEA.HI.X R17, R18, R9, R17, 0x1, P5 ;  /* 0x0000000912117211 */ /* 0x000fca00028f0c11 */
[----:B------:R3:W-:Y:S04]  /*0ee0*/  @!P4 ST.E.128 desc[UR4][R16.64], RZ ;  /* 0x000000ff1000c985 */ /* 0x0007e8000c101d04 */
[----:B------:R3:W-:Y:S02]  /*0ef0*/  @!P0 ST.E.128 desc[UR4][R16.64+0x80], RZ ;  /* 0x000080ff10008985 */ /* 0x0007e4000c101d04 */
.L_x_2721:
[----:B------:R-:W-:Y:S05]  /*0f00*/  BSYNC B0 ;  /* 0x0000000000007941 */ /* 0x000fea0003800000 */
.L_x_2720:
[----:B------:R-:W-:Y:S01]  /*0f10*/  BSSY B0, `(.L_x_2722) ;  /* 0x0000012000007945 */ /* 0x000fe20003800000 */
[----:B------:R-:W-:Y:S02]  /*0f20*/  ISETP.GE.AND P0, PT, R32, R21, PT ;  /* 0x000000152000720c */ /* 0x000fe40003f06270 */
[----:B------:R-:W-:Y:S01]  /*0f30*/  IADD3 R30, R10, 0x50, RZ ;  /* 0x000000500a1e7810 */ /* 0x000fe20007ffe0ff */
[----:B------:R-:W-:Y:S05]  /*0f40*/  @P1 BRA `(.L_x_2723) ;  /* 0x0000000000381947 */ /* 0x000fea0003800000 */
[----:B--23--:R-:W-:Y:S01]  /*0f50*/  IADD3 R16, P1, R4, 0x20, RZ ;  /* 0x0000002004107810 */ /* 0x00cfe20007f3e0ff */
        /* <DEDUP_REMOVED lines=13> */
.L_x_2723:
[----:B------:R-:W-:Y:S05]  /*1030*/  BSYNC B0 ;  /* 0x0000000000007941 */ /* 0x000fea0003800000 */
.L_x_2722:
[----:B------:R-:W-:Y:S01]  /*1040*/  BSSY B0, `(.L_x_2724) ;  /* 0x0000012000007945 */ /* 0x000fe20003800000 */
[----:B------:R-:W-:Y:S02]  /*1050*/  ISETP.GE.AND P1, PT, R30, R21, PT ;  /* 0x000000151e00720c */ /* 0x000fe40003f26270 */
[----:B------:R-:W-:Y:S01]  /*1060*/  IADD3 R28, R10, 0x60, RZ ;  /* 0x000000600a1c7810 */ /* 0x000fe20007ffe0ff */
[----:B------:R-:W-:Y:S05]  /*1070*/  @P3 BRA `(.L_x_2725) ;  /* 0x0000000000383947 */ /* 0x000fea0003800000 */
[----:B--234-:R-:W-:Y:S01]  /*1080*/  IADD3 R16, P3, R4, 0x30, RZ ;  /* 0x0000003004107810 */ /* 0x01cfe20007f7e0ff */
        /* <DEDUP_REMOVED lines=13> */
.L_x_2725:
[----:B------:R-:W-:Y:S05]  /*1160*/  BSYNC B0 ;  /* 0x0000000000007941 */ /* 0x000fea0003800000 */
.L_x_2724:
[----:B------:R-:W-:Y:S01]  /*1170*/  BSSY B0, `(.L_x_2726) ;  /* 0x0000013000007945 */ /* 0x000fe20003800000 */
[----:B------:R-:W-:Y:S01]  /*1180*/  ISETP.GE.AND P5, PT, R28, R21, PT ;  /* 0x000000151c00720c */ /* 0x000fe20003fa6270 */
[----:B------:R-:W-:Y:S01]  /*1190*/  IMAD R26, R111, R26, RZ ;  /* 0x0000001a6f1a7224 */ /* 0x000fe200078e02ff */
        /* <DEDUP_REMOVED lines=16> */
.L_x_2727:
[----:B------:R-:W-:Y:S05]  /*12a0*/  BSYNC B0 ;  /* 0x0000000000007941 */ /* 0x000fea0003800000 */
.L_x_2726:
[----:B--234-:R-:W-:Y:S01]  /*12b0*/  SEL R16, R26, RZ, !P2 ;  /* 0x000000ff1a107207 */ /* 0x01cfe20005000000 */
[----:B------:R-:W-:Y:S01]  /*12c0*/  BSSY B0, `(.L_x_2728) ;  /* 0x0000014000007945 */ /* 0x000fe20003800000 */
[-C--:B------:R-:W-:Y:S02]  /*12d0*/  ISETP.GE.AND P4, PT, R29, R21.reuse, PT ;  /* 0x000000151d00720c */ /* 0x080fe40003f86270 */
[----:B------:R-:W-:Y:S01]  /*12e0*/  ISETP.GE.OR P0, PT, R10, R21, P6 ;  /* 0x000000150a00720c */ /* 0x000fe20003706670 */
[----:B------:R-:W-:Y:S02]  /*12f0*/  IMAD R26, R117, R23, R16 ;  /* 0x00000017751a7224 */ /* 0x000fe400078e0210 */
[----:B------:R-:W-:Y:S01]  /*1300*/  IMAD R23, R105, R22, RZ ;  /* 0x0000001669177224 */ /* 0x000fe200078e02ff */
[----:B------:R-:W-:Y:S09]  /*1310*/  @P1 BRA `(.L_x_2729) ;  /* 0x0000000000381947 */ /* 0x000ff20003800000 */
[----:B------:R-:W-:Y:S01]  /*1320*/  IADD3 R16, P1, R4, 0x50, RZ ;  /* 0x0000005004107810 */ /* 0x000fe20007f3e0ff */
        /* <DEDUP_REMOVED lines=13> */
.L_x_2729:
[----:B------:R-:W-:Y:S05]  /*1400*/  BSYNC B0 ;  /* 0x0000000000007941 */ /* 0x000fea0003800000 */
.L_x_2728:
[----:B------:R-:W-:Y:S04]  /*1410*/  BSSY B0, `(.L_x_2730) ;  /* 0x0000010000007945 */ /* 0x000fe80003800000 */
        /* <DEDUP_REMOVED lines=15> */
.L_x_2731:
[----:B------:R-:W-:Y:S05]  /*1510*/  BSYNC B0 ;  /* 0x0000000000007941 */ /* 0x000fea0003800000 */
.L_x_2730:
[----:B------:R-:W-:Y:S04]  /*1520*/  BSSY B0, `(.L_x_2732) ;  /* 0x0000010000007945 */ /* 0x000fe80003800000 */
[----:B------:R-:W-:Y:S05]  /*1530*/  @P4 BRA `(.L_x_2733) ;  /* 0x0000000000384947 */ /* 0x000fea0003800000 */
[----:B------:R-:W-:Y:S02]  /*1540*/  IADD3 R12, P1, R4, 0x70, RZ ;  /* 0x00000070040c7810 */ /* 0x000fe40007f3e0ff */
[----:B------:R-:W-:-:S03]  /*1550*/  ISETP.GE.AND P2, PT, R20, R0, PT ;  /* 0x000000001400720c */ /* 0x000fc60003f46270 */
[----:B------:R-:W-:Y:S01]  /*1560*/  IMAD.X R4, RZ, RZ, R5, P1 ;  /* 0x000000ffff047224 */ /* 0x000fe200008e0605 */
[----:B------:R-:W-:Y:S02]  /*1570*/  MOV R5, R13 ;  /* 0x0000000d00057202 */ /* 0x000fe40000000f00 */
[----:B------:R-:W-:Y:S01]  /*1580*/  ISETP.GE.AND P1, PT, R27, R0, PT ;  /* 0x000000001b00720c */ /* 0x000fe20003f26270 */
[----:B------:R-:W-:Y:S02]  /*1590*/  IMAD R15, R4, R2, RZ ;  /* 0x00000002040f7224 */ /* 0x000fe400078e02ff */
[----:B------:R-:W-:Y:S02]  /*15a0*/  IMAD.MOV.U32 R4, RZ, RZ, R14 ;  /* 0x000000ffff047224 */ /* 0x000fe400078e000e */
[-C--:B------:R-:W-:Y:S02]  /*15b0*/  IMAD R3, R3, R12.reuse, R15 ;  /* 0x0000000c03037224 */ /* 0x080fe400078e020f */
[----:B------:R-:W-:-:S04]  /*15c0*/  IMAD.WIDE.U32 R4, R2, R12, R4 ;  /* 0x0000000c02047225 */ /* 0x000fc800078e0004 */
[----:B------:R-:W-:Y:S01]  /*15d0*/  IMAD.IADD R0, R5, 0x1, R3 ;  /* 0x0000000105007824 */ /* 0x000fe200078e0203 */
[----:B------:R-:W-:-:S04]  /*15e0*/  LEA R2, P3, R4, R8, 0x1 ;  /* 0x0000000804027211 */ /* 0x000fc800078608ff */
[----:B------:R-:W-:-:S05]  /*15f0*/  LEA.HI.X R3, R4, R9, R0, 0x1, P3 ;  /* 0x0000000904037211 */ /* 0x000fca00018f0c00 */
[----:B------:R4:W-:Y:S04]  /*1600*/  @!P2 ST.E.128 desc[UR4][R2.64], RZ ;  /* 0x000000ff0200a985 */ /* 0x0009e8000c101d04 */
[----:B------:R4:W-:Y:S02]  /*1610*/  @!P1 ST.E.128 desc[UR4][R2.64+0x80], RZ ;  /* 0x000080ff02009985 */ /* 0x0009e4000c101d04 */
.L_x_2733:
[----:B------:R-:W-:Y:S05]  /*1620*/  BSYNC B0 ;  /* 0x0000000000007941 */ /* 0x000fea0003800000 */
.L_x_2732:
[-C--:B------:R-:W-:Y:S01]  /*1630*/  ISETP.GE.OR P1, PT, R33, R21.reuse, P6 ;  /* 0x000000152100720c */ /* 0x080fe20003726670 */
[----:B------:R-:W-:Y:S01]  /*1640*/  @!P0 IMAD R10, R10, R22, RZ ;  /* 0x000000160a0a8224 */ /* 0x000fe200078e02ff */
[----:B------:R-:W-:Y:S01]  /*1650*/  SHF.R.S32.HI R0, RZ, 0x1f, R23 ;  /* 0x0000001fff007819 */ /* 0x000fe20000011417 */
[----:B------:R-:W-:Y:S01]  /*1660*/  @!P0 IMAD.MOV.U32 R5, RZ, RZ, 0x7f800000 ;  /* 0x7f800000ff058424 */ /* 0x000fe200078e00ff */
[--C-:B------:R-:W-:Y:S02]  /*1670*/  IADD3 R11, P3, P2, R23, R24, R26.reuse ;  /* 0x00000018170b7210 */ /* 0x100fe40007a7e01a */
[----:B----4-:R-:W-:Y:S02]  /*1680*/  SHF.R.S32.HI R2, RZ, 0x1f, R26 ;  /* 0x0000001fff027819 */ /* 0x010fe4000001141a */
[----:B------:R-:W-:Y:S02]  /*1690*/  ISETP.GE.OR P5, PT, R34, R21, P6 ;  /* 0x000000152200720c */ /* 0x000fe400037a6670 */
[----:B--23--:R-:W-:-:S02]  /*16a0*/  IADD3.X R16, R0, R25, R2, P3, P2 ;  /* 0x0000001900107210 */ /* 0x00cfc40001fe4402 */
[C---:B------:R-:W-:Y:S01]  /*16b0*/  @!P0 IADD3 R3, P2, R10.reuse, R11, RZ ;  /* 0x0000000b0a038210 */ /* 0x040fe20007f5e0ff */
[----:B------:R-:W-:Y:S01]  /*16c0*/  @!P1 IMAD R0, R33, R22, RZ ;  /* 0x0000001621009224 */ /* 0x000fe200078e02ff */
[-C--:B------:R-:W-:Y:S02]  /*16d0*/  ISETP.GE.OR P4, PT, R31, R21.reuse, P6 ;  /* 0x000000151f00720c */ /* 0x080fe40003786670 */
[----:B------:R-:W-:Y:S02]  /*16e0*/  @!P0 LEA.HI.X.SX32 R10, R10, R16, 0x1, P2 ;  /* 0x000000100a0a8211 */ /* 0x000fe400010f0eff */
[C---:B------:R-:W-:Y:S02]  /*16f0*/  @!P0 LEA R2, P2, R3.reuse, R6, 0x2 ;  /* 0x0000000603028211 */ /* 0x040fe400078410ff */
[----:B------:R-:W-:Y:S01]  /*1700*/  ISETP.GE.OR P3, PT, R32, R21, P6 ;  /* 0x000000152000720c */ /* 0x000fe20003766670 */
[----:B------:R-:W-:Y:S01]  /*1710*/  @!P5 IMAD R8, R34, R22, RZ ;  /* 0x000000162208d224 */ /* 0x000fe200078e02ff */
[----:B------:R-:W-:Y:S01]  /*1720*/  @!P0 LEA.HI.X R3, R3, R7, R10, 0x2, P2 ;  /* 0x0000000703038211 */ /* 0x000fe200010f140a */
[----:B------:R-:W-:Y:S01]  /*1730*/  @!P5 IMAD.MOV.U32 R10, RZ, RZ, 0x7f800000 ;  /* 0x7f800000ff0ad424 */ /* 0x000fe200078e00ff */
[----:B------:R-:W-:-:S03]  /*1740*/  @!P1 IADD3 R4, P2, R0, R11, RZ ;  /* 0x0000000b00049210 */ /* 0x000fc60007f5e0ff */
[----:B------:R2:W-:Y:S02]  /*1750*/  @!P0 ST.E desc[UR4][R2.64], R5 ;  /* 0x0000000502008985 */ /* 0x0005e4000c101904 */
[----:B--2---:R-:W-:Y:S01]  /*1760*/  @!P1 LEA.HI.X.SX32 R3, R0, R16, 0x1, P2 ;  /* 0x0000001000039211 */ /* 0x004fe200010f0eff */
[----:B------:R-:W-:Y:S01]  /*1770*/  @!P4 IMAD R5, R31, R22, RZ ;  /* 0x000000161f05c224 */ /* 0x000fe200078e02ff */
[----:B------:R-:W-:Y:S02]  /*1780*/  @!P1 LEA R2, P2, R4, R6, 0x2 ;  /* 0x0000000604029211 */ /* 0x000fe400078410ff */
[----:B------:R-:W-:Y:S02]  /*1790*/  @!P5 IADD3 R0, P0, R8, R11, RZ ;  /* 0x0000000b0800d210 */ /* 0x000fe40007f1e0ff */
[----:B------:R-:W-:Y:S02]  /*17a0*/  @!P1 LEA.HI.X R3, R4, R7, R3, 0x2, P2 ;  /* 0x0000000704039211 */ /* 0x000fe400010f1403 */
[----:B------:R-:W-:-:S02]  /*17b0*/  @!P5 LEA.HI.X.SX32 R8, R8, R16, 0x1, P0 ;  /* 0x000000100808d211 */ /* 0x000fc400000f0eff */
[C---:B------:R-:W-:Y:S02]  /*17c0*/  @!P5 LEA R14, P2, R0.reuse, R6, 0x2 ;  /* 0x00000006000ed211 */ /* 0x040fe400078410ff */
[C---:B------:R-:W-:Y:S02]  /*17d0*/  @!P4 IADD3 R4, P0, R5.reuse, R11, RZ ;  /* 0x0000000b0504c210 */ /* 0x040fe40007f1e0ff */
[----:B------:R-:W-:Y:S01]  /*17e0*/  @!P5 LEA.HI.X R15, R0, R7, R8, 0x2, P2 ;  /* 0x00000007000fd211 */ /* 0x000fe200010f1408 */
[----:B------:R-:W-:Y:S01]  /*17f0*/  @!P1 IMAD.MOV.U32 R8, RZ, RZ, 0x7f800000 ;  /* 0x7f800000ff089424 */ /* 0x000fe200078e00ff */
[-C--:B------:R-:W-:Y:S02]  /*1800*/  ISETP.GE.OR P2, PT, R30, R21.reuse, P6 ;  /* 0x000000151e00720c */ /* 0x080fe40003746670 */
[----:B------:R-:W-:Y:S01]  /*1810*/  @!P4 LEA.HI.X.SX32 R0, R5, R16, 0x1, P0 ;  /* 0x000000100500c211 */ /* 0x000fe200000f0eff */
[----:B------:R-:W-:Y:S01]  /*1820*/  @!P3 IMAD R5, R32, R22, RZ ;  /* 0x000000162005b224 */ /* 0x000fe200078e02ff */
[----:B------:R-:W-:Y:S01]  /*1830*/  @!P4 LEA R12, P0, R4, R6, 0x2 ;  /* 0x00000006040cc211 */ /* 0x000fe200078010ff */
[----:B------:R2:W-:Y:S01]  /*1840*/  @!P1 ST.E desc[UR4][R2.64], R8 ;  /* 0x0000000802009985 */ /* 0x0005e2000c101904 */
[----:B------:R-:W-:-:S02]  /*1850*/  ISETP.GE.OR P1, PT, R28, R21, P6 ;  /* 0x000000151c00720c */ /* 0x000fc40003726670 */
[----:B------:R-:W-:Y:S01]  /*1860*/  @!P4 LEA.HI.X R13, R4, R7, R0, 0x2, P0 ;  /* 0x00000007040dc211 */ /* 0x000fe200000f1400 */
[----:B------:R3:W-:Y:S01]  /*1870*/  @!P5 ST.E desc[UR4][R14.64], R10 ;  /* 0x0000000a0e00d985 */ /* 0x0007e2000c101904 */
[----:B------:R-:W-:Y:S02]  /*1880*/  @!P3 IADD3 R0, P0, R5, R11, RZ ;  /* 0x0000000b0500b210 */ /* 0x000fe40007f1e0ff */
[----:B------:R-:W-:Y:S02]  /*1890*/  ISETP.GE.OR P6, PT, R29, R21, P6 ;  /* 0x000000151d00720c */ /* 0x000fe400037c6670 */
[----:B------:R-:W-:Y:S01]  /*18a0*/  @!P3 LEA.HI.X.SX32 R5, R5, R16, 0x1, P0 ;  /* 0x000000100505b211 */ /* 0x000fe200000f0eff */
[----:B--2---:R-:W-:Y:S01]  /*18b0*/  @!P2 IMAD R2, R30, R22, RZ ;  /* 0x000000161e02a224 */ /* 0x004fe200078e02ff */
[----:B------:R-:W-:-:S03]  /*18c0*/  @!P3 LEA R8, P0, R0, R6, 0x2 ;  /* 0x000000060008b211 */ /* 0x000fc600078010ff */
[----:B------:R-:W-:Y:S02]  /*18d0*/  @!P1 IMAD R3, R28, R22, RZ ;  /* 0x000000161c039224 */ /* 0x000fe400078e02ff */
[----:B---3--:R-:W-:Y:S01]  /*18e0*/  @!P3 IMAD.MOV.U32 R14, RZ, RZ, 0x7f800000 ;  /* 0x7f800000ff0eb424 */ /* 0x008fe200078e00ff */
[----:B------:R-:W-:Y:S01]  /*18f0*/  @!P3 LEA.HI.X R9, R0, R7, R5, 0x2, P0 ;  /* 0x000000070009b211 */ /* 0x000fe200000f1405 */
[----:B------:R-:W-:Y:S01]  /*1900*/  @!P2 IMAD.MOV.U32 R10, RZ, RZ, 0x7f800000 ;  /* 0x7f800000ff0aa424 */ /* 0x000fe200078e00ff */
[----:B------:R-:W-:-:S04]  /*1910*/  @!P2 IADD3 R0, P0, R2, R11, RZ ;  /* 0x0000000b0200a210 */ /* 0x000fc80007f1e0ff */
[----:B------:R-:W-:Y:S02]  /*1920*/  @!P2 LEA.HI.X.SX32 R2, R2, R16, 0x1, P0 ;  /* 0x000000100202a211 */ /* 0x000fe400000f0eff */
[----:B------:R-:W-:-:S04]  /*1930*/  @!P2 LEA R4, P0, R0, R6, 0x2 ;  /* 0x000000060004a211 */ /* 0x000fc800078010ff */
[----:B------:R-:W-:Y:S02]  /*1940*/  @!P2 LEA.HI.X R5, R0, R7, R2, 0x2, P0 ;  /* 0x000000070005a211 */ /* 0x000fe400000f1402 */
[----:B------:R-:W-:-:S04]  /*1950*/  @!P1 IADD3 R0, P0, R3, R11, RZ ;  /* 0x0000000b03009210 */ /* 0x000fc80007f1e0ff */
[----:B------:R-:W-:Y:S02]  /*1960*/  @!P1 LEA.HI.X.SX32 R3, R3, R16, 0x1, P0 ;  /* 0x0000001003039211 */ /* 0x000fe400000f0eff */
[----:B------:R-:W-:-:S04]  /*1970*/  @!P1 LEA R2, P0, R0, R6, 0x2 ;  /* 0x0000000600029211 */ /* 0x000fc800078010ff */
[----:B------:R-:W-:Y:S01]  /*1980*/  @!P1 LEA.HI.X R3, R0, R7, R3, 0x2, P0 ;  /* 0x0000000700039211 */ /* 0x000fe200000f1403 */
[----:B------:R-:W-:-:S05]  /*1990*/  @!P4 IMAD.MOV.U32 R0, RZ, RZ, 0x7f800000 ;  /* 0x7f800000ff00c424 */ /* 0x000fca00078e00ff */
[----:B------:R2:W-:Y:S04]  /*19a0*/  @!P4 ST.E desc[UR4][R12.64], R0 ;  /* 0x000000000c00c985 */ /* 0x0005e8000c101904 */
[----:B------:R-:W-:Y:S04]  /*19b0*/  @!P3 ST.E desc[UR4][R8.64], R14 ;  /* 0x0000000e0800b985 */ /* 0x000fe8000c101904 */
[----:B------:R-:W-:Y:S01]  /*19c0*/  @!P2 ST.E desc[UR4][R4.64], R10 ;  /* 0x0000000a0400a985 */ /* 0x000fe2000c101904 */
[----:B--2---:R-:W-:-:S05]  /*19d0*/  @!P1 IMAD.MOV.U32 R0, RZ, RZ, 0x7f800000 ;  /* 0x7f800000ff009424 */ /* 0x004fca00078e00ff */
[----:B------:R2:W-:Y:S02]  /*19e0*/  @!P1 ST.E desc[UR4][R2.64], R0 ;  /* 0x0000000002009985 */ /* 0x0005e4000c101904 */
[----:B--2---:R-:W-:Y:S02]  /*19f0*/  IMAD.MOV.U32 R2, RZ, RZ, R35 ;  /* 0x000000ffff027224 */ /* 0x004fe400078e0023 */
[----:B------:R-:W-:-:S04]  /*1a00*/  IMAD.MOV.U32 R3, RZ, RZ, 0x0 ;  /* 0x00000000ff037424 */ /* 0x000fc800078e00ff */
[----:B-1----:R-:W-:Y:S05]  /*1a10*/  @P6 RET.REL.NODEC R2 `(_ZN5flash16flash_fwd_kernelI23Flash_fwd_kernel_traitsILi128ELi128ELi32ELi4ELb0ELb0EN7cutlass6half_tE19Flash_kernel_traitsILi128ELi128ELi32ELi4ES3_EELb1ELb0ELb1ELb1ELb0ELb0ELb0ELb1EEEvNS_16Flash_fwd_paramsE) ;  /* 0xffffffe402786950 */ /* 0x002fea0003c3ffff */
[----:B------:R-:W-:-:S05]  /*1a20*/  IMAD R0, R29, R22, RZ ;  /* 0x000000161d007224 */ /* 0x000fca00078e02ff */
[----:B------:R-:W-:-:S04]  /*1a30*/  IADD3 R3, P0, R0, R11, RZ ;  /* 0x0000000b00037210 */ /* 0x000fc80007f1e0ff */
[----:B------:R-:W-:Y:S02]  /*1a40*/  LEA.HI.X.SX32 R0, R0, R16, 0x1, P0 ;  /* 0x0000001000007211 */ /* 0x000fe400000f0eff */
[----:B------:R-:W-:-:S04]  /*1a50*/  LEA R2, P0, R3, R6, 0x2 ;  /* 0x0000000603027211 */ /* 0x000fc800078010ff */
[----:B------:R-:W-:Y:S01]  /*1a60*/  LEA.HI.X R3, R3, R7, R0, 0x2, P0 ;  /* 0x0000000703037211 */ /* 0x000fe200000f1400 */
[----:B------:R-:W-:-:S05]  /*1a70*/  IMAD.MOV.U32 R0, RZ, RZ, 0x7f800000 ;  /* 0x7f800000ff007424 */ /* 0x000fca00078e00ff */
[----:B------:R1:W-:Y:S02]  /*1a80*/  ST.E desc[UR4][R2.64], R0 ;  /* 0x0000000002007985 */ /* 0x0003e4000c101904 */
[----:B-1----:R-:W-:Y:S02]  /*1a90*/  IMAD.MOV.U32 R2, RZ, RZ, R35 ;  /* 0x000000ffff027224 */ /* 0x002fe400078e0023 */
[----:B------:R-:W-:-:S04]  /*1aa0*/  IMAD.MOV.U32 R3, RZ, RZ, 0x0 ;  /* 0x00000000ff037424 */ /* 0x000fc800078e00ff */
[----:B------:R-:W-:Y:S05]  /*1ab0*/  RET.REL.NODEC R2 `(_ZN5flash16flash_fwd_kernelI23Flash_fwd_kernel_traitsILi128ELi128ELi32ELi4ELb0ELb0EN7cutlass6half_tE19Flash_kernel_traitsILi128ELi128ELi32ELi4ES3_EELb1ELb0ELb1ELb1ELb0ELb0ELb0ELb1EEEvNS_16Flash_fwd_paramsE) ;  /* 0xffffffe402507950 */ /* 0x000fea0003c3ffff */
.L_x_2711:
[----:B------:R-:W2:Y:S01]  /*1ac0*/  LD.E R32, desc[UR4][R172.64+0x68] ;  /* 0x00006804ac207980 */ /* 0x000ea2000c101900 */
[----:B------:R-:W-:-:S03]  /*1ad0*/  ISETP.NE.AND P1, PT, R37, -0x1, PT ;  /* 0xffffffff2500780c */ /* 0x000fc60003f25270 */
[----:B------:R-:W3:Y:S04]  /*1ae0*/  LD.E.64 R2, desc[UR4][R172.64+0x30] ;  /* 0x00003004ac027980 */ /* 0x000ee8000c101b00 */
[----:B------:R-:W4:Y:S01]  /*1af0*/  LD.E.64 R16, desc[UR4][R172.64+0x48] ;  /* 0x00004804ac107980 */ /* 0x000f22000c101b00 */
[----:B------:R-:W1:Y:S05]  /*1b00*/  S2R R14, SR_CgaCtaId ;  /* 0x00000000000e7919 */ /* 0x000e6a0000008800 */
[----:B------:R-:W3:Y:S01]  /*1b10*/  @!P1 LD.E.64 R8, desc[UR4][R172.64+0x18] ;  /* 0x00001804ac089980 */ /* 0x000ee2000c101b00 */
[----:B------:R-:W-:Y:S01]  /*1b20*/  IMAD.IADD R50, R118, 0x1, -R105 ;  /* 0x0000000176327824 */ /* 0x000fe200078e0a69 */
[----:B------:R-:W-:-:S02]  /*1b30*/  LEA.HI R11, R19, R104, RZ, 0x6 ;  /* 0x00000068130b7211 */ /* 0x000fc400078f30ff */
[----:B------:R-:W-:Y:S01]  /*1b40*/  LEA.HI R46, R19, R104, RZ, 0x4 ;  /* 0x00000068132e7211 */ /* 0x000fe200078f20ff */
[----:B------:R-:W4:Y:S02]  /*1b50*/  LD.E R147, desc[UR4][R172.64+0xc8] ;  /* 0x0000c804ac937980 */ /* 0x000f24000c101900 */
[----:B------:R-:W-:Y:S01]  /*1b60*/  IMAD.SHL.U32 R11, R11, 0x8, RZ ;  /* 0x000000080b0b7824 */ /* 0x000fe200078e00ff */
[----:B------:R-:W-:Y:S01]  /*1b70*/  MOV R5, 0x400 ;  /* 0x0000040000057802 */ /* 0x000fe20000000f00 */
[----:B------:R-:W4:Y:S01]  /*1b80*/  LD.E.64 R12, desc[UR4][R172.64+0x38] ;  /* 0x00003804ac0c7980 */ /* 0x000f22000c101b00 */
[----:B------:R-:W-:Y:S02]  /*1b90*/  ISETP.NE.AND P0, PT, R36, -0x1, PT ;  /* 0xffffffff2400780c */ /* 0x000fe40003f05270 */
[----:B------:R-:W-:Y:S01]  /*1ba0*/  IABS R27, R117 ;  /* 0x00000075001b7213 */ /* 0x000fe20000000000 */
[----:B------:R2:W5:Y:S04]  /*1bb0*/  LD.E.64 R34, desc[UR4][R172.64+0x50] ;  /* 0x00005004ac227980 */ /* 0x000568000c101b00 */
[----:B------:R2:W5:Y:S04]  /*1bc0*/  LD.E R100, desc[UR4][R172.64+0x60] ;  /* 0x00006004ac647980 */ /* 0x000568000c101900 */
[----:B------:R2:W5:Y:S04]  /*1bd0*/  LD.E R101, desc[UR4][R172.64+0xc4] ;  /* 0x0000c404ac657980 */ /* 0x000568000c101900 */
[----:B------:R2:W5:Y:S01]  /*1be0*/  @!P0 LD.E.64 R30, desc[UR4][R172.64+0x20] ;  /* 0x00002004ac1e8980 */ /* 0x000562000c101b00 */
[----:B-1----:R-:W-:-:S03]  /*1bf0*/  LEA R5, R14, R5, 0x18 ;  /* 0x000000050e057211 */ /* 0x002fc600078ec0ff */
[----:B------:R1:W5:Y:S04]  /*1c00*/  LD.E R223, desc[UR4][R172.64+0xc0] ;  /* 0x0000c004acdf7980 */ /* 0x000368000c101900 */
[----:B------:R1:W5:Y:S04]  /*1c10*/  LD.E.64 R248, desc[UR4][R172.64+0x40] ;  /* 0x00004004acf87980 */ /* 0x000368000c101b00 */
[----:B------:R1:W5:Y:S04]  /*1c20*/  LD.E.64 R42, desc[UR4][R172.64+0x58] ;  /* 0x00005804ac2a7980 */ /* 0x000368000c101b00 */
[----:B------:R1:W5:Y:S04]  /*1c30*/  LD.E.64 R236, desc[UR4][R172.64+0x8] ;  /* 0x00000804acec7980 */ /* 0x000368000c101b00 */
[----:B------:R1:W5:Y:S04]  /*1c40*/  LD.E.64 R240, desc[UR4][R172.64+0x10] ;  /* 0x00001004acf07980 */ /* 0x000368000c101b00 */
[----:B------:R1:W5:Y:S04]  /*1c50*/  LD.E.64 R98, desc[UR4][R172.64+0x98] ;  /* 0x00009804ac627980 */ /* 0x000368000c101b00 */
[----:B------:R1:W5:Y:S01]  /*1c60*/  @!P0 LD.E.64 R38, desc[UR4][R172.64+0x28] ;  /* 0x00002804ac268980 */ /* 0x000362000c101b00 */
[----:B--2---:R-:W-:-:S05]  /*1c70*/  IABS R0, R32 ;  /* 0x0000002000007213 */ /* 0x004fca0000000000 */
[----:B------:R-:W-:-:S04]  /*1c80*/  IMAD.MOV.U32 R28, RZ, RZ, R0 ;  /* 0x000000ffff1c7224 */ /* 0x000fc800078e0000 */
[----:B------:R-:W2:Y:S01]  /*1c90*/  I2F.RP R6, R28 ;  /* 0x0000001c00067306 */ /* 0x000ea20000209400 */
[----:B------:R-:W-:-:S04]  /*1ca0*/  LEA.HI R0, R19, R104, RZ, 0x3 ;  /* 0x0000006813007211 */ /* 0x000fc800078f18ff */
[----:B------:R-:W-:-:S03]  /*1cb0*/  SHF.R.S32.HI R10, RZ, 0x3, R0 ;  /* 0x00000003ff0a7819 */ /* 0x000fc60000011400 */
[----:B--2---:R-:W2:Y:S01]  /*1cc0*/  MUFU.RCP R6, R6 ;  /* 0x0000000600067308 */ /* 0x004ea20000001000 */
[----:B------:R-:W-:Y:S01]  /*1cd0*/  LOP3.LUT R0, R0, 0xfffffff8, RZ, 0xc0, !PT ;  /* 0xfffffff800007812 */ /* 0x000fe200078ec0ff */
[----:B------:R-:W-:-:S04]  /*1ce0*/  IMAD.SHL.U32 R4, R10, 0x40, RZ ;  /* 0x000000400a047824 */ /* 0x000fc800078e00ff */
[----:B------:R-:W-:Y:S01]  /*1cf0*/  IMAD.IADD R40, R104, 0x1, -R0 ;  /* 0x0000000168287824 */ /* 0x000fe200078e0a00 */
[----:B------:R-:W-:-:S03]  /*1d00*/  LOP3.LUT R4, R4, 0x1c0, RZ, 0xc0, !PT ;  /* 0x000001c004047812 */ /* 0x000fc600078ec0ff */
[----:B------:R-:W-:Y:S01]  /*1d10*/  IMAD.SHL.U32 R114, R40, 0x8, RZ ;  /* 0x0000000828727824 */ /* 0x000fe200078e00ff */
[----:B--2---:R-:W-:-:S04]  /*1d20*/  IADD3 R6, R6, 0xffffffe, RZ ;  /* 0x0ffffffe06067810 */ /* 0x004fc80007ffe0ff */
[----:B------:R-:W-:Y:S01]  /*1d30*/  LOP3.LUT R0, R4, 0x38, R114, 0xf8, !PT ;  /* 0x0000003804007812 */ /* 0x000fe200078ef872 */
[----:B------:R2:W1:Y:S01]  /*1d40*/  F2I.FTZ.U32.TRUNC.NTZ R7, R6 ;  /* 0x0000000600077305 */ /* 0x000462000021f000 */
[----:B------:R-:W-:Y:S01]  /*1d50*/  SHF.R.U32.HI R4, RZ, 0x3, R4 ;  /* 0x00000003ff047819 */ /* 0x000fe20000011604 */
[----:B---3--:R-:W-:-:S03]  /*1d60*/  @!P1 IMAD R18, R9, R111, RZ ;  /* 0x0000006f09129224 */ /* 0x008fc600078e02ff */
[----:B--2---:R-:W-:Y:S01]  /*1d70*/  LOP3.LUT R6, R0, R4, RZ, 0x3c, !PT ;  /* 0x0000000400067212 */ /* 0x004fe200078e3cff */
[C---:B------:R-:W-:Y:S02]  /*1d80*/  VIADD R4, R10.reuse, 0x20 ;  /* 0x000000200a047836 */ /* 0x040fe40000000000 */
[----:B------:R-:W-:-:S03]  /*1d90*/  VIADD R0, R10, 0x30 ;  /* 0x000000300a007836 */ /* 0x000fc60000000000 */
[-C--:B------:R-:W-:Y:S02]  /*1da0*/  ISETP.GE.AND P6, PT, R4, R50.reuse, PT ;  /* 0x000000320400720c */ /* 0x080fe40003fc6270 */
[----:B------:R-:W-:Y:S02]  /*1db0*/  ISETP.GE.AND P4, PT, R0, R50, PT ;  /* 0x000000320000720c */ /* 0x000fe40003f86270 */
[----:B------:R-:W-:Y:S02]  /*1dc0*/  @!P1 SHF.R.S32.HI R4, RZ, 0x1f, R111 ;  /* 0x0000001fff049819 */ /* 0x000fe4000001146f */
[----:B-1----:R-:W-:-:S03]  /*1dd0*/  IADD3 R0, RZ, -R7, RZ ;  /* 0x80000007ff007210 */ /* 0x002fc60007ffe0ff */
[----:B------:R-:W-:Y:S02]  /*1de0*/  @!P1 IMAD R18, R8, R4, R18 ;  /* 0x0000000408129224 */ /* 0x000fe400078e0212 */
[----:B------:R-:W-:Y:S01]  /*1df0*/  IMAD R4, R0, R28, RZ ;  /* 0x0000001c00047224 */ /* 0x000fe200078e02ff */
[----:B------:R-:W-:Y:S02]  /*1e00*/  LOP3.LUT R0, R46, 0xfffffff0, RZ, 0xc0, !PT ;  /* 0xfffffff02e007812 */ /* 0x000fe400078ec0ff */
[----:B------:R-:W-:Y:S01]  /*1e10*/  LOP3.LUT R222, R6, 0xfffffe00, R11, 0xf8, !PT ;  /* 0xfffffe0006de7812 */ /* 0x000fe200078ef80b */
[----:B------:R-:W-:Y:S01]  /*1e20*/  IMAD.MOV.U32 R6, RZ, RZ, RZ ;  /* 0x000000ffff067224 */ /* 0x000fe200078e00ff */
[----:B------:R-:W-:Y:S01]  /*1e30*/  IADD3 R0, -R0, R104, RZ ;  /* 0x0000006800007210 */ /* 0x000fe20007ffe1ff */
[----:B------:R-:W-:-:S04]  /*1e40*/  @!P1 IMAD.WIDE.U32 R8, R8, R111, RZ ;  /* 0x0000006f08089225 */ /* 0x000fc800078e00ff */
[----:B------:R-:W-:-:S04]  /*1e50*/  @P1 IMAD.WIDE.U32 R14, R2, R37, RZ ;  /* 0x00000025020e1225 */ /* 0x000fc800078e00ff */
[----:B------:R-:W-:Y:S01]  /*1e60*/  IMAD.HI.U32 R7, R7, R4, R6 ;  /* 0x0000000407077227 */ /* 0x000fe200078e0006 */
[----:B------:R-:W-:-:S03]  /*1e70*/  SHF.R.S32.HI R6, RZ, 0x1f, R0 ;  /* 0x0000001fff067819 */ /* 0x000fc60000011400 */
[----:B------:R-:W-:Y:S02]  /*1e80*/  @!P1 IMAD.MOV.U32 R14, RZ, RZ, R8 ;  /* 0x000000ffff0e9224 */ /* 0x000fe400078e0008 */
[----:B------:R-:W-:Y:S01]  /*1e90*/  @P1 IMAD R11, R3, R37, RZ ;  /* 0x00000025030b1224 */ /* 0x000fe200078e02ff */
[----:B------:R-:W-:Y:S02]  /*1ea0*/  LEA.HI R45, R6, R0, RZ, 0x3 ;  /* 0x00000000062d7211 */ /* 0x000fe400078f18ff */
[----:B------:R-:W-:Y:S01]  /*1eb0*/  SHF.R.S32.HI R47, RZ, 0x1f, R114 ;  /* 0x0000001fff2f7819 */ /* 0x000fe20000011472 */
[----:B------:R-:W-:Y:S01]  /*1ec0*/  @P1 IMAD.IADD R11, R15, 0x1, R11 ;  /* 0x000000010f0b1824 */ /* 0x000fe200078e020b */
[----:B------:R-:W-:Y:S01]  /*1ed0*/  IADD3 R6, P2, R114, R14, RZ ;  /* 0x0000000e72067210 */ /* 0x000fe20007f5e0ff */
[----:B------:R-:W-:Y:S01]  /*1ee0*/  @!P1 IMAD.IADD R11, R9, 0x1, R18 ;  /* 0x00000001090b9824 */ /* 0x000fe200078e0212 */
[----:B------:R-:W-:Y:S01]  /*1ef0*/  SHF.R.S32.HI R37, RZ, 0x1f, R117 ;  /* 0x0000001fff257819 */ /* 0x000fe20000011475 */
[----:B------:R-:W-:-:S04]  /*1f00*/  IMAD.HI.U32 R26, R7, R27, RZ ;  /* 0x0000001b071a7227 */ /* 0x000fc800078e00ff */
[----:B----4-:R-:W-:Y:S02]  /*1f10*/  IMAD R14, R17, R117, RZ ;  /* 0x00000075110e7224 */ /* 0x010fe400078e02ff */
[----:B------:R-:W-:Y:S02]  /*1f20*/  IMAD.X R7, R47, 0x1, R11, P2 ;  /* 0x000000012f077824 */ /* 0x000fe400010e060b */
[----:B------:R-:W-:Y:S02]  /*1f30*/  IMAD R14, R16, R37, R14 ;  /* 0x00000025100e7224 */ /* 0x000fe400078e020e */
[----:B------:R-:W-:Y:S02]  /*1f40*/  IMAD.WIDE.U32 R16, R117, R16, R6 ;  /* 0x0000001075107225 */ /* 0x000fe400078e0006 */
[----:B------:R1:W5:Y:S01]  /*1f50*/  LD.E.64 R6, desc[UR4][R172.64] ;  /* 0x00000004ac067980 */ /* 0x000362000c101b00 */
[--C-:B------:R-:W-:Y:S02]  /*1f60*/  SHF.R.S32.HI R11, RZ, 0x1f, R10.reuse ;  /* 0x0000001fff0b7819 */ /* 0x100fe4000001140a */
[----:B------:R-:W-:Y:S01]  /*1f70*/  IABS R4, R32 ;  /* 0x0000002000047213 */ /* 0x000fe20000000000 */
[----:B------:R-:W-:Y:S01]  /*1f80*/  IMAD.WIDE R48, R115, 0x80, R10 ;  /* 0x0000008073307825 */ /* 0x000fe200078e020a */
[----:B------:R1:W-:Y:S03]  /*1f90*/  STL [R1+0x7c], R114 ;  /* 0x00007c7201007387 */ /* 0x0003e60000100800 */
[----:B------:R-:W-:Y:S01]  /*1fa0*/  IMAD.MOV R4, RZ, RZ, -R4 ;  /* 0x000000ffff047224 */ /* 0x000fe200078e0a04 */
[----:B------:R1:W-:Y:S04]  /*1fb0*/  STL [R1+0x130], R50 ;  /* 0x0001303201007387 */ /* 0x0003e80000100800 */
[----:B------:R1:W-:Y:S04]  /*1fc0*/  STL.64 [R1+0xf0], R48 ;  /* 0x0000f03001007387 */ /* 0x0003e80000100a00 */
[----:B------:R1:W-:Y:S01]  /*1fd0*/  STL [R1+0x88], R147 ;  /* 0x0000889301007387 */ /* 0x0003e20000100800 */
[----:B------:R-:W-:Y:S01]  /*1fe0*/  MOV R15, R4 ;  /* 0x00000004000f7202 */ /* 0x000fe20000000f00 */
[----:B------:R-:W-:Y:S01]  /*1ff0*/  VIADD R41, R10, 0x10 ;  /* 0x000000100a297836 */ /* 0x000fe20000000000 */
[----:B------:R-:W-:-:S02]  /*2000*/  LOP3.LUT R4, R45, 0xfffffff8, RZ, 0xc0, !PT ;  /* 0xfffffff82d047812 */ /* 0x000fc400078ec0ff */
[-C--:B------:R-:W-:Y:S02]  /*2010*/  ISETP.GE.AND P5, PT, R10, R50.reuse, PT ;  /* 0x000000320a00720c */ /* 0x080fe40003fa6270 */
[----:B------:R-:W-:Y:S01]  /*2020*/  ISETP.GE.AND P3, PT, R41, R50, PT ;  /* 0x000000322900720c */ /* 0x000fe20003f66270 */
[----:B------:R-:W-:Y:S02]  /*2030*/  IMAD.IADD R44, R0, 0x1, -R4 ;  /* 0x00000001002c7824 */ /* 0x000fe400078e0a04 */
[--C-:B------:R-:W-:Y:S02]  /*2040*/  @P1 IMAD.MOV.U32 R8, RZ, RZ, R2.reuse ;  /* 0x000000ffff081224 */ /* 0x100fe400078e0002 */
[----:B------:R-:W-:Y:S01]  /*2050*/  @P1 IMAD.MOV.U32 R9, RZ, RZ, R3 ;  /* 0x000000ffff091224 */ /* 0x000fe200078e0003 */
[----:B------:R-:W-:Y:S01]  /*2060*/  @!P1 MOV R9, R3 ;  /* 0x0000000300099202 */ /* 0x000fe20000000f00 */
[----:B------:R-:W-:Y:S01]  /*2070*/  @!P1 IMAD.MOV.U32 R8, RZ, RZ, R2 ;  /* 0x000000ffff089224 */ /* 0x000fe200078e0002 */
[----:B------:R-:W-:Y:S01]  /*2080*/  R2P PR, R44, 0x6 ;  /* 0x000000062c007804 */ /* 0x000fe20000000000 */
[----:B------:R-:W-:-:S02]  /*2090*/  IMAD.MOV.U32 R4, RZ, RZ, 0x10 ;  /* 0x00000010ff047424 */ /* 0x000fc400078e00ff */
[----:B------:R-:W-:Y:S01]  /*20a0*/  IMAD.MOV.U32 R2, RZ, RZ, 0x20 ;  /* 0x00000020ff027424 */ /* 0x000fe200078e00ff */
[----:B------:R-:W-:Y:S01]  /*20b0*/  BSSY B0, `(.L_x_2734) ;  /* 0x0000020000007945 */ /* 0x000fe20003800000 */
[----:B------:R-:W-:Y:S01]  /*20c0*/  IMAD R27, R26, R15, R27 ;  /* 0x0000000f1a1b7224 */ /* 0x000fe200078e021b */
[----:B------:R-:W-:Y:S01]  /*20d0*/  @!P0 SHF.R.S32.HI R22, RZ, 0x1f, R29 ;  /* 0x0000001fff168819 */ /* 0x000fe2000001141d */
[----:B------:R-:W-:Y:S01]  /*20e0*/  @!P0 IMAD R3, R13, R29, RZ ;  /* 0x0000001d0d038224 */ /* 0x000fe200078e02ff */
[----:B------:R-:W-:Y:S01]  /*20f0*/  IADD3 R246, R114, 0x40, RZ ;  /* 0x0000004072f67810 */ /* 0x000fe20007ffe0ff */
[----:B------:R-:W-:Y:S01]  /*2100*/  IMAD R222, R222, 0x2, R5 ;  /* 0x00000002dede7824 */ /* 0x000fe200078e0205 */
[----:B------:R-:W-:Y:S01]  /*2110*/  SEL R4, R4, 0xfffffff0, !P1 ;  /* 0xfffffff004047807 */ /* 0x000fe20004800000 */
[----:B------:R-:W-:Y:S01]  /*2120*/  IMAD.IADD R15, R17, 0x1, R14 ;  /* 0x00000001110f7824 */ /* 0x000fe200078e020e */
[----:B------:R-:W-:Y:S01]  /*2130*/  SEL R2, R2, 0xffffffe0, !P2 ;  /* 0xffffffe002027807 */ /* 0x000fe20005000000 */
[----:B-1----:R-:W-:Y:S06]  /*2140*/  @P5 BRA `(.L_x_2735) ;  /* 0x0000000000585947 */ /* 0x002fec0003800000 */
[-C--:B-----5:R-:W-:Y:S01]  /*2150*/  ISETP.GE.AND P5, PT, R114, R223.reuse, PT ;  /* 0x000000df7200720c */ /* 0x0a0fe20003fa6270 */
[-C--:B------:R-:W-:Y:S01]  /*2160*/  IMAD R0, R49, R8.reuse, RZ ;  /* 0x0000000831007224 */ /* 0x080fe200078e02ff */
[----:B------:R-:W-:Y:S01]  /*2170*/  ISETP.GE.AND P2, PT, R246, R223, PT ;  /* 0x000000dff600720c */ /* 0x000fe20003f46270 */
[----:B------:R-:W-:Y:S02]  /*2180*/  IMAD.MOV.U32 R14, RZ, RZ, R16 ;  /* 0x000000ffff0e7224 */ /* 0x000fe400078e0010 */
[C---:B------:R-:W-:Y:S02]  /*2190*/  IMAD R0, R48.reuse, R9, R0 ;  /* 0x0000000930007224 */ /* 0x040fe400078e0200 */
[----:B------:R-:W-:-:S05]  /*21a0*/  IMAD.WIDE.U32 R18, R48, R8, R14 ;  /* 0x0000000830127225 */ /* 0x000fca00078e000e */
[----:B------:R-:W-:Y:S01]  /*21b0*/  IADD3 R0, R19, R0, RZ ;  /* 0x0000000013007210 */ /* 0x000fe20007ffe0ff */
[----:B------:R1:W-:Y:S01]  /*21c0*/  @P5 STS.128 [R222], RZ ;  /* 0x000000ffde005388 */ /* 0x0003e20000000c00 */
[----:B------:R-:W-:-:S04]  /*21d0*/  @!P5 LEA R20, P1, R18, R6, 0x1 ;  /* 0x000000061214d211 */ /* 0x000fc800078208ff */
[----:B------:R-:W-:-:S05]  /*21e0*/  @!P5 LEA.HI.X R21, R18, R7, R0, 0x1, P1 ;  /* 0x000000071215d211 */ /* 0x000fca00008f0c00 */
[----:B------:R-:W-:Y:S01]  /*21f0*/  @!PT LDS RZ, [RZ] ;  /* 0x00000000fffff984 */ /* 0x000fe20000000800 */
[----:B------:R-:W-:Y:S01]  /*2200*/  @!PT LDS RZ, [RZ] ;  /* 0x00000000fffff984 */ /* 0x000fe20000000800 */
[----:B------:R-:W-:Y:S01]  /*2210*/  @!PT LDS RZ, [RZ] ;  /* 0x00000000fffff984 */ /* 0x000fe20000000800 */
[----:B------:R1:W-:Y:S04]  /*2220*/  @!P5 LDGSTS.E.BYPASS.LTC128B.128 [R222], desc[UR4][R20.64] ;  /* 0x0000000014dedfae */ /* 0x0003e8000b901d44 */
[----:B------:R1:W-:Y:S01]  /*2230*/  @P2 STS.128 [R222+0x4000], RZ ;  /* 0x004000ffde002388 */ /* 0x0003e20000000c00 */
[----:B------:R-:W-:Y:S05]  /*2240*/  @P2 BRA `(.L_x_2735) ;  /* 0x0000000000182947 */ /* 0x000fea0003800000 */
[----:B-1----:R-:W-:-:S04]  /*2250*/  LEA R20, P1, R18, R6, 0x1 ;  /* 0x0000000612147211 */ /* 0x002fc800078208ff */
[----:B------:R-:W-:-:S05]  /*2260*/  LEA.HI.X R21, R18, R7, R0, 0x1, P1 ;  /* 0x0000000712157211 */ /* 0x000fca00008f0c00 */
[----:B------:R-:W-:Y:S01]  /*2270*/  @!PT LDS RZ, [RZ] ;  /* 0x00000000fffff984 */ /* 0x000fe20000000800 */
[----:B------:R-:W-:Y:S01]  /*2280*/  @!PT LDS RZ, [RZ] ;  /* 0x00000000fffff984 */ /* 0x000fe20000000800 */
[----:B------:R-:W-:Y:S01]  /*2290*/  @!PT LDS RZ, [RZ] ;  /* 0x00000000fffff984 */ /* 0x000fe20000000800 */
[----:B------:R2:W-:Y:S04]  /*22a0*/  LDGSTS.E.BYPASS.LTC128B.128 [R222+0x4000], desc[UR4][R20.64+0x80] ;  /* 0x0400008014de7fae */ /* 0x0005e8000b901d44 */
.L_x_2735:
[----:B------:R-:W-:Y:S05]  /*22b0*/  BSYNC B0 ;  /* 0x0000000000007941 */ /* 0x000fea0003800000 */
.L_x_2734:
[----:B------:R-:W-:Y:S01]  /*22c0*/  BSSY B0, `(.L_x_2736) ;  /* 0x0000020000007945 */ /* 0x000fe20003800000 */
[----:B------:R-:W-:Y:S01]  /*22d0*/  @!P0 IMAD R33, R12, R22, R3 ;  /* 0x000000160c218224 */ /* 0x000fe200078e0203 */
[----:B------:R-:W-:Y:S01]  /*22e0*/  ISETP.GT.U32.AND P5, PT, R28, R27, PT ;  /* 0x0000001b1c00720c */ /* 0x000fe20003fa4070 */
[----:B------:R-:W-:Y:S01]  /*22f0*/  @!P0 IMAD.WIDE.U32 R22, R12, R29, RZ ;  /* 0x0000001d0c168225 */ /* 0x000fe200078e00ff */
[----:B------:R-:W-:Y:S02]  /*2300*/  @P0 IADD3 R24, R29, R36, RZ ;  /* 0x000000241d180210 */ /* 0x000fe40007ffe0ff */
[----:B------:R-:W-:Y:S01]  /*2310*/  IADD3 R25, R10, 0x40, RZ ;  /* 0x000000400a197810 */ /* 0x000fe20007ffe0ff */
[----:B------:R-:W-:Y:S08]  /*2320*/  @P3 BRA `(.L_x_2737) ;  /* 0x0000000000643947 */ /* 0x000ff00003800000 */
[----:B------:R-:W-:Y:S01]  /*2330*/  IADD3 R0, P1, R48, 0x10, RZ ;  /* 0x0000001030007810 */ /* 0x000fe20007f3e0ff */
[----:B------:R-:W-:Y:S01]  /*2340*/  IMAD.MOV.U32 R18, RZ, RZ, R16 ;  /* 0x000000ffff127224 */ /* 0x000fe200078e0010 */
[----:B-----5:R-:W-:Y:S02]  /*2350*/  ISETP.GE.AND P2, PT, R114, R223, PT ;  /* 0x000000df7200720c */ /* 0x020fe40003f46270 */
[----:B------:R-:W-:Y:S01]  /*2360*/  MOV R19, R15 ;  /* 0x0000000f00137202 */ /* 0x000fe20000000f00 */
[----:B------:R-:W-:Y:S01]  /*2370*/  IMAD.X R3, RZ, RZ, R49, P1 ;  /* 0x000000ffff037224 */ /* 0x000fe200008e0631 */
[----:B------:R-:W-:-:S03]  /*2380*/  ISETP.GE.AND P1, PT, R246, R223, PT ;  /* 0x000000dff600720c */ /* 0x000fc60003f26270 */
[----:B------:R-:W-:Y:S02]  /*2390*/  IMAD R3, R3, R8, RZ ;  /* 0x0000000803037224 */ /* 0x000fe400078e02ff */
[----:B------:R-:W-:-:S04]  /*23a0*/  IMAD.WIDE.U32 R18, R8, R0, R18 ;  /* 0x0000000008127225 */ /* 0x000fc800078e0012 */
[----:B------:R-:W-:Y:S01]  /*23b0*/  IMAD R0, R9, R0, R3 ;  /* 0x0000000009007224 */ /* 0x000fe200078e0203 */
[----:B-12---:R-:W-:Y:S01]  /*23c0*/  @!P2 LEA R20, P3, R18, R6, 0x1 ;  /* 0x000000061214a211 */ /* 0x006fe200078608ff */
[----:B------:R3:W-:Y:S02]  /*23d0*/  @P2 STS.128 [R222+0x800], RZ ;  /* 0x000800ffde002388 */ /* 0x0007e40000000c00 */
        /* <DEDUP_REMOVED lines=8> */
[----:B---3--:R-:W-:-:S04]  /*2460*/  LEA R20, P1, R18, R6, 0x1 ;  /* 0x0000000612147211 */ /* 0x008fc800078208ff */
[----:B------:R-:W-:-:S05]  /*2470*/  LEA.HI.X R21, R18, R7, R0, 0x1, P1 ;  /* 0x0000000712157211 */ /* 0x000fca00008f0c00 */
[----:B------:R-:W-:Y:S01]  /*2480*/  @!PT LDS RZ, [RZ] ;  /* 0x00000000fffff984 */ /* 0x000fe20000000800 */
[----:B------:R-:W-:Y:S01]  /*2490*/  @!PT LDS RZ, [RZ] ;  /* 0x00000000fffff984 */ /* 0x000fe20000000800 */
[----:B------:R-:W-:Y:S01]  /*24a0*/  @!PT LDS RZ, [RZ] ;  /* 0x00000000fffff984 */ /* 0x000fe20000000800 */
[----:B------:R4:W-:Y:S04]  /*24b0*/  LDGSTS.E.BYPASS.LTC128B.128 [R222+0x4800], desc[UR4][R20.64+0x80] ;  /* 0x0480008014de7fae */ /* 0x0009e8000b901d44 */
.L_x_2737:
[----:B------:R-:W-:Y:S05]  /*24c0*/  BSYNC B0 ;  /* 0x0000000000007941 */ /* 0x000fea0003800000 */
.L_x_2736:
[----:B------:R-:W-:Y:S01]  /*24d0*/  BSSY B0, `(.L_x_2738) ;  /* 0x0000021000007945 */ /* 0x000fe20003800000 */
[----:B-1234-:R-:W-:Y:S01]  /*24e0*/  @!P0 IADD3 R21, R23, R33, RZ ;  /* 0x0000002117158210 */ /* 0x01efe20007ffe0ff */
[----:B------:R-:W-:Y:S01]  /*24f0*/  @P0 IMAD R33, R13, R24, RZ ;  /* 0x000000180d210224 */ /* 0x000fe200078e02ff */
[----:B------:R-:W-:Y:S01]  /*2500*/  ISETP.GE.AND P3, PT, R25, R50, PT ;  /* 0x000000321900720c */ /* 0x000fe20003f66270 */
[----:B------:R-:W-:Y:S01]  /*2510*/  @P0 IMAD.WIDE.U32 R24, R12, R24, RZ ;  /* 0x000000180c180225 */ /* 0x000fe200078e00ff */
[----:B------:R-:W-:Y:S02]  /*2520*/  @!P5 IADD3 R27, R27, -R28, RZ ;  /* 0x8000001c1b1bd210 */ /* 0x000fe40007ffe0ff */
[----:B------:R-:W-:Y:S01]  /*2530*/  @!P0 MOV R20, R22 ;  /* 0x0000001600148202 */ /* 0x000fe20000000f00 */
        /* <DEDUP_REMOVED lines=10> */
[----:B------:R-:W-:Y:S01]  /*25e0*/  @!P2 LEA R22, P6, R18, R6, 0x1 ;  /* 0x000000061216a211 */ /* 0x000fe200078c08ff */
        /* <DEDUP_REMOVED lines=15> */
.L_x_2739:
[----:B------:R-:W-:Y:S05]  /*26e0*/  BSYNC B0 ;  /* 0x0000000000007941 */ /* 0x000fea0003800000 */
.L_x_2738:
[----:B------:R-:W-:Y:S01]  /*26f0*/  @!P0 SHF.R.S32.HI R0, RZ, 0x1f, R111 ;  /* 0x0000001fff008819 */ /* 0x000fe2000001146f */
[----:B-----5:R-:W-:Y:S01]  /*2700*/  @!P0 IMAD R3, R31, R111, RZ ;  /* 0x0000006f1f038224 */ /* 0x020fe200078e02ff */
[----:B------:R-:W-:Y:S01]  /*2710*/  BSSY B0, `(.L_x_2740) ;  /* 0x0000022000007945 */ /* 0x000fe20003800000 */
[----:B-12---:R-:W-:Y:S01]  /*2720*/  @!P0 IMAD.WIDE.U32 R22, R111, R30, R20 ;  /* 0x0000001e6f168225 */ /* 0x006fe200078e0014 */
[----:B------:R-:W-:Y:S02]  /*2730*/  ISETP.GE.U32.AND P6, PT, R27, R28, PT ;  /* 0x0000001c1b00720c */ /* 0x000fe40003fc6070 */
[----:B------:R-:W-:Y:S01]  /*2740*/  @P0 IADD3 R25, R25, R33, RZ ;  /* 0x0000002119190210 */ /* 0x000fe20007ffe0ff */
[----:B------:R-:W-:Y:S01]  /*2750*/  @!P0 IMAD R28, R30, R0, R3 ;  /* 0x000000001e1c8224 */ /* 0x000fe200078e0203 */
[----:B------:R-:W-:Y:S02]  /*2760*/  LOP3.LUT R30, R117, R32, RZ, 0x3c, !PT ;  /* 0x00000020751e7212 */ /* 0x000fe400078e3cff */
[----:B------:R-:W-:-:S02]  /*2770*/  IADD3 R27, R10, 0x50, RZ ;  /* 0x000000500a1b7810 */ /* 0x000fc40007ffe0ff */
[----:B------:R-:W-:Y:S01]  /*2780*/  @!P0 MOV R24, R22 ;  /* 0x0000001600188202 */ /* 0x000fe20000000f00 */
[----:B------:R-:W-:Y:S06]  /*2790*/  @P4 BRA `(.L_x_2741) ;  /* 0x0000000000644947 */ /* 0x000fec0003800000 */
[----:B------:R-:W-:Y:S01]  /*27a0*/  IADD3 R0, P1, R48, 0x30, RZ ;  /* 0x0000003030007810 */ /* 0x000fe20007f3e0ff */
[----:B------:R-:W-:Y:S01]  /*27b0*/  IMAD.MOV.U32 R18, RZ, RZ, R16 ;  /* 0x000000ffff127224 */ /* 0x000fe200078e0010 */
[----:B------:R-:W-:Y:S02]  /*27c0*/  ISETP.GE.AND P2, PT, R114, R223, PT ;  /* 0x000000df7200720c */ /* 0x000fe40003f46270 */
        /* <DEDUP_REMOVED lines=22> */
.L_x_2741:
[----:B------:R-:W-:Y:S05]  /*2930*/  BSYNC B0 ;  /* 0x0000000000007941 */ /* 0x000fea0003800000 */
.L_x_2740:
[----:B------:R-:W-:Y:S01]  /*2940*/  @!P0 IMAD.IADD R25, R23, 0x1, R28 ;  /* 0x0000000117198824 */ /* 0x000fe200078e021c */
[----:B------:R-:W-:Y:S01]  /*2950*/  ISETP.GE.AND P4, PT, R30, RZ, PT ;  /* 0x000000ff1e00720c */ /* 0x000fe20003f86270 */
[----:B------:R-:W-:Y:S01]  /*2960*/  @!P5 VIADD R26, R26, 0x1 ;  /* 0x000000011a1ad836 */ /* 0x000fe20000000000 */
[----:B------:R-:W-:Y:S01]  /*2970*/  IADD3 R18, P1, R114, R24, RZ ;  /* 0x0000001872127210 */ /* 0x000fe20007f3e0ff */
[-C--:B------:R-:W-:Y:S01]  /*2980*/  IMAD R0, R13, R10.reuse, RZ ;  /* 0x0000000a0d007224 */ /* 0x080fe200078e02ff */
[----:B------:R-:W-:Y:S01]  /*2990*/  ISETP.NE.AND P5, PT, R32, RZ, PT ;  /* 0x000000ff2000720c */ /* 0x000fe20003fa5270 */
[----:B-12---:R-:W-:Y:S01]  /*29a0*/  VIADD R20, R10, 0x60 ;  /* 0x000000600a147836 */ /* 0x006fe20000000000 */
[----:B------:R-:W-:Y:S01]  /*29b0*/  IADD3.X R19, R47, R25, RZ, P1, !PT ;  /* 0x000000192f137210 */ /* 0x000fe20000ffe4ff */
[----:B------:R-:W-:Y:S01]  /*29c0*/  @P6 VIADD R26, R26, 0x1 ;  /* 0x000000011a1a6836 */ /* 0x000fe20000000000 */
[----:B------:R-:W-:Y:S01]  /*29d0*/  IADD3 R73, R116, -0x1, RZ ;  /* 0xffffffff74497810 */ /* 0x000fe20007ffe0ff */
[----:B------:R-:W-:Y:S01]  /*29e0*/  IMAD R0, R12, R11, R0 ;  /* 0x0000000b0c007224 */ /* 0x000fe200078e0200 */
[----:B------:R-:W-:Y:S01]  /*29f0*/  IADD3 R3, R10, 0x70, RZ ;  /* 0x000000700a037810 */ /* 0x000fe20007ffe0ff */
[----:B------:R-:W-:Y:S01]  /*2a00*/  IMAD.WIDE.U32 R18, R12, R10, R18 ;  /* 0x0000000a0c127225 */ /* 0x000fe200078e0012 */
[----:B------:R-:W-:Y:S01]  /*2a10*/  BSSY B0, `(.L_x_2742) ;  /* 0x0000023000007945 */ /* 0x000fe20003800000 */
[----:B------:R-:W-:-:S02]  /*2a20*/  ISETP.GE.AND P1, PT, R20, R50, PT ;  /* 0x000000321400720c */ /* 0x000fc40003f26270 */
[----:B------:R-:W-:Y:S01]  /*2a30*/  @!P4 IMAD.MOV R26, RZ, RZ, -R26 ;  /* 0x000000ffff1ac224 */ /* 0x000fe200078e0a1a */
[-C--:B------:R-:W-:Y:S01]  /*2a40*/  ISETP.GE.AND P2, PT, R27, R50.reuse, PT ;  /* 0x000000321b00720c */ /* 0x080fe20003f46270 */
[----:B------:R-:W-:Y:S01]  /*2a50*/  IMAD R24, R73, -0x20, R72 ;  /* 0xffffffe049187824 */ /* 0x000fe200078e0248 */
[----:B------:R-:W-:Y:S01]  /*2a60*/  ISETP.GE.AND P6, PT, R3, R50, PT ;  /* 0x000000320300720c */ /* 0x000fe20003fc6270 */
[----:B------:R-:W-:Y:S01]  /*2a70*/  IMAD.MOV.U32 R20, RZ, RZ, R18 ;  /* 0x000000ffff147224 */ /* 0x000fe200078e0012 */
[----:B------:R-:W-:Y:S02]  /*2a80*/  IADD3 R21, R19, R0, RZ ;  /* 0x0000000013157210 */ /* 0x000fe40007ffe0ff */
[----:B------:R-:W-:Y:S01]  /*2a90*/  @!P5 LOP3.LUT R26, RZ, R32, RZ, 0x33, !PT ;  /* 0x00000020ff1ad212 */ /* 0x000fe200078e33ff */
[----:B------:R-:W-:Y:S08]  /*2aa0*/  @P3 BRA `(.L_x_2743) ;  /* 0x0000000000643947 */ /* 0x000ff00003800000 */
        /* <DEDUP_REMOVED lines=25> */
.L_x_2743:
[----:B------:R-:W-:Y:S05]  /*2c40*/  BSYNC B0 ;  /* 0x0000000000007941 */ /* 0x000fea0003800000 */
.L_x_2742:
[----:B------:R-:W-:Y:S01]  /*2c50*/  SHF.L.U64.HI R107, R12, 0x5, R13 ;  /* 0x000000050c6b7819 */ /* 0x000fe2000001020d */
[-C--:B------:R-:W-:Y:S01]  /*2c60*/  IMAD.WIDE.U32 R30, R34, R26.reuse, R20 ;  /* 0x0000001a221e7225 */ /* 0x080fe200078e0014 */
[----:B------:R-:W-:Y:S01]  /*2c70*/  SHF.L.U32 R106, R12, 0x5, RZ ;  /* 0x000000050c6a7819 */ /* 0x000fe200000006ff */
[----:B------:R-:W-:Y:S01]  /*2c80*/  BSSY B0, `(.L_x_2744) ;  /* 0x0000024000007945 */ /* 0x000fe20003800000 */
[----:B------:R-:W-:Y:S01]  /*2c90*/  SHF.R.S32.HI R25, RZ, 0x1f, R26 ;  /* 0x0000001fff197819 */ /* 0x000fe2000001141a */
[----:B------:R3:W-:Y:S01]  /*2ca0*/  STL [R1+0x118], R107 ;  /* 0x0001186b01007387 */ /* 0x0007e20000100800 */
[----:B------:R-:W-:Y:S01]  /*2cb0*/  IMAD R0, R35, R26, RZ ;  /* 0x0000001a23007224 */ /* 0x000fe200078e02ff */
[----:B------:R-:W-:Y:S01]  /*2cc0*/  ISETP.GE.AND P5, PT, R10, R24, PT ;  /* 0x000000180a00720c */ /* 0x000fe20003fa6270 */
[----:B-12---:R-:W-:Y:S01]  /*2cd0*/  IMAD R22, R107, R73, RZ ;  /* 0x000000496b167224 */ /* 0x006fe200078e02ff */
[----:B------:R3:W-:Y:S01]  /*2ce0*/  STL.64 [R1+0x120], R30 ;  /* 0x0001201e01007387 */ /* 0x0007e20000100a00 */
[----:B------:R-:W-:Y:S01]  /*2cf0*/  IMAD R23, R34, R25, R0 ;  /* 0x0000001922177224 */ /* 0x000fe200078e0200 */
[----:B------:R-:W-:-:S02]  /*2d00*/  SHF.R.S32.HI R27, RZ, 0x1f, R73 ;  /* 0x0000001fff1b7819 */ /* 0x000fc40000011449 */
[----:B------:R3:W-:Y:S01]  /*2d10*/  STL [R1+0xe0], R106 ;  /* 0x0000e06a01007387 */ /* 0x0007e20000100800 */
        /* <DEDUP_REMOVED lines=26> */
.L_x_2745:
[----:B------:R-:W-:Y:S05]  /*2ec0*/  BSYNC B0 ;  /* 0x0000000000007941 */ /* 0x000fea0003800000 */
.L_x_2744:
[C---:B------:R-:W-:Y:S01]  /*2ed0*/  SHF.L.U64.HI R213, R12.reuse, 0x4, R13 ;  /* 0x000000040cd57819 */ /* 0x040fe2000001020d */
[----:B------:R-:W-:Y:S01]  /*2ee0*/  BSSY B0, `(.L_x_2746) ;  /* 0x0000024000007945 */ /* 0x000fe20003800000 */
[----:B------:R-:W-:Y:S01]  /*2ef0*/  SHF.L.U32 R242, R12, 0x4, RZ ;  /* 0x000000040cf27819 */ /* 0x000fe200000006ff */
[----:B------:R-:W-:Y:S01]  /*2f00*/  IMAD R22, R27, R106, R22 ;  /* 0x0000006a1b167224 */ /* 0x000fe200078e0216 */
[----:B------:R-:W-:Y:S01]  /*2f10*/  IADD3 R113, R31, R23, RZ ;  /* 0x000000171f717210 */ /* 0x000fe20007ffe0ff */
[----:B------:R4:W-:Y:S01]  /*2f20*/  STL [R1+0x114], R213 ;  /* 0x000114d501007387 */ /* 0x0009e20000100800 */
[----:B------:R-:W-:Y:S02]  /*2f30*/  MOV R112, R30 ;  /* 0x0000001e00707202 */ /* 0x000fe40000000f00 */
[----:B------:R-:W-:Y:S01]  /*2f40*/  ISETP.GE.AND P4, PT, R41, R24, PT ;  /* 0x000000182900720c */ /* 0x000fe20003f86270 */
[----:B------:R4:W-:Y:S02]  /*2f50*/  STL [R1+0x110], R242 ;  /* 0x000110f201007387 */ /* 0x0009e40000100800 */
[----:B------:R-:W-:-:S02]  /*2f60*/  IMAD.WIDE.U32 R12, R73, R106, R112 ;  /* 0x0000006a490c7225 */ /* 0x000fc400078e0070 */
[----:B------:R4:W-:Y:S01]  /*2f70*/  STL.64 [R1+0xf8], R112 ;  /* 0x0000f87001007387 */ /* 0x0009e20000100a00 */
[----:B------:R-:W-:Y:S05]  /*2f80*/  @P1 BRA `(.L_x_2747) ;  /* 0x0000000000641947 */ /* 0x000fea0003800000 */
        /* <DEDUP_REMOVED lines=25> */
.L_x_2747:
[----:B------:R-:W-:Y:S05]  /*3120*/  BSYNC B0 ;  /* 0x0000000000007941 */ /* 0x000fea0003800000 */
.L_x_2746:
[----:B------:R-:W-:Y:S04]  /*3130*/  BSSY B0, `(.L_x_2748) ;  /* 0x000001a000007945 */ /* 0x000fe80003800000 */
[----:B------:R-:W-:Y:S05]  /*3140*/  @P6 BRA `(.L_x_2749) ;  /* 0x0000000000606947 */ /* 0x000fea0003800000 */
[----:B------:R-:W-:Y:S02]  /*3150*/  IADD3 R0, P1, R48, 0x70, RZ ;  /* 0x0000007030007810 */ /* 0x000fe40007f3e0ff */
[-C--:B------:R-:W-:Y:S02]  /*3160*/  ISETP.GE.AND P2, PT, R114, R223.reuse, PT ;  /* 0x000000df7200720c */ /* 0x080fe40003f46270 */
        /* <DEDUP_REMOVED lines=16> */
[----:B------:R-:W-:-:S04]  /*3270*/  LEA R6, P1, R14, R6, 0x1 ;  /* 0x000000060e067211 */ /* 0x000fc800078208ff */
[----:B------:R-:W-:-:S05]  /*3280*/  LEA.HI.X R7, R14, R7, R0, 0x1, P1 ;  /* 0x000000070e077211 */ /* 0x000fca00008f0c00 */
[----:B------:R-:W-:Y:S01]  /*3290*/  @!PT LDS RZ, [RZ] ;  /* 0x00000000fffff984 */ /* 0x000fe20000000800 */
[----:B------:R-:W-:Y:S01]  /*32a0*/  @!PT LDS RZ, [RZ] ;  /* 0x00000000fffff984 */ /* 0x000fe20000000800 */
[----:B------:R-:W-:Y:S01]  /*32b0*/  @!PT LDS RZ, [RZ] ;  /* 0x00000000fffff984 */ /* 0x000fe20000000800 */
[----:B------:R1:W-:Y:S04]  /*32c0*/  LDGSTS.E.BYPASS.LTC128B.128 [R222+0x7800], desc[UR4][R6.64+0x80] ;  /* 0x0780008006de7fae */ /* 0x0003e8000b901d44 */
.L_x_2749:
[----:B------:R-:W-:Y:S05]  /*32d0*/  BSYNC B0 ;  /* 0x0000000000007941 */ /* 0x000fea0003800000 */
.L_x_2748:
[----:B------:R-:W-:Y:S01]  /*32e0*/  BSSY B0, `(.L_x_2750) ;  /* 0x0000014000007945 */ /* 0x000fe20003800000 */
[----:B------:R-:W-:-:S03]  /*32f0*/  IADD3 R0, R13, R22, RZ ;  /* 0x000000160d007210 */ /* 0x000fc60007ffe0ff */
[----:B------:R-:W-:Y:S05]  /*3300*/  @P5 BRA `(.L_x_2751) ;  /* 0x0000000000445947 */ /* 0x000fea0003800000 */
[-C--:B------:R-:W-:Y:S02]  /*3310*/  ISETP.GE.AND P2, PT, R114, R223.reuse, PT ;  /* 0x000000df7200720c */ /* 0x080fe40003f46270 */
[----:B------:R-:W-:-:S11]  /*3320*/  ISETP.GE.AND P1, PT, R246, R223, PT ;  /* 0x000000dff600720c */ /* 0x000fd60003f26270 */
[C---:B-1----:R-:W-:Y:S01]  /*3330*/  @!P2 LEA R6, P3, R12.reuse, R236, 0x1 ;  /* 0x000000ec0c06a211 */ /* 0x042fe200078608ff */
[----:B------:R1:W-:Y:S03]  /*3340*/  @P2 STS.128 [R222+0x8000], RZ ;  /* 0x008000ffde002388 */ /* 0x0003e60000000c00 */
        /* <DEDUP_REMOVED lines=13> */
.L_x_2751:
[----:B------:R-:W-:Y:S05]  /*3420*/  BSYNC B0 ;  /* 0x0000000000007941 */ /* 0x000fea0003800000 */
.L_x_2750:
[----:B------:R-:W-:Y:S04]  /*3430*/  BSSY B0, `(.L_x_2752) ;  /* 0x0000014000007945 */ /* 0x000fe80003800000 */
[----:B------:R-:W-:Y:S05]  /*3440*/  @P4 BRA `(.L_x_2753) ;  /* 0x0000000000484947 */ /* 0x000fea0003800000 */
[-C--:B------:R-:W-:Y:S02]  /*3450*/  ISETP.GE.AND P3, PT, R114, R223.reuse, PT ;  /* 0x000000df7200720c */ /* 0x080fe40003f66270 */
[----:B------:R-:W-:Y:S02]  /*3460*/  ISETP.GE.AND P2, PT, R246, R223, PT ;  /* 0x000000dff600720c */ /* 0x000fe40003f46270 */
[----:B------:R-:W-:-:S05]  /*3470*/  IADD3 R12, P1, R242, R12, RZ ;  /* 0x0000000cf20c7210 */ /* 0x000fca0007f3e0ff */
[----:B------:R-:W-:-:S04]  /*3480*/  IMAD.X R0, R213, 0x1, R0, P1 ;  /* 0x00000001d5007824 */ /* 0x000fc800008e0600 */
[CC--:B-1----:R-:W-:Y:S01]  /*3490*/  @!P3 LEA R8, P4, R12.reuse, R236.reuse, 0x1 ;  /* 0x000000ec0c08b211 */ /* 0x0c2fe200078808ff */
[----:B------:R1:W-:Y:S01]  /*34a0*/  @P3 STS.128 [R222+0x8800], RZ ;  /* 0x008800ffde003388 */ /* 0x0003e20000000c00 */
[C---:B------:R-:W-:Y:S02]  /*34b0*/  @!P2 LEA R6, P1, R12.reuse, R236, 0x1 ;  /* 0x000000ec0c06a211 */ /* 0x040fe400078208ff */
[CCC-:B------:R-:W-:Y:S02]  /*34c0*/  @!P3 LEA.HI.X R9, R12.reuse, R237.reuse, R0.reuse, 0x1, P4 ;  /* 0x000000ed0c09b211 */ /* 0x1c0fe400020f0c00 */
[----:B------:R-:W-:-:S03]  /*34d0*/  @!P2 LEA.HI.X R7, R12, R237, R0, 0x1, P1 ;  /* 0x000000ed0c07a211 */ /* 0x000fc600008f0c00 */
        /* <DEDUP_REMOVED lines=8> */
[----:B------:R1:W-:Y:S02]  /*3560*/  @!P2 LDGSTS.E.BYPASS.LTC128B.128 [R222+0x9800], desc[UR4][R6.64+0x80] ;  /* 0x0980008006deafae */ /* 0x0003e4000b901d44 */
.L_x_2753:
[----:B------:R-:W-:Y:S05]  /*3570*/  BSYNC B0 ;  /* 0x0000000000007941 */ /* 0x000fea0003800000 */
.L_x_2752:
[----:B-1----:R-:W2:Y:S01]  /*3580*/  LD.E.64 R6, desc[UR4][R172.64+0x1b8] ;  /* 0x0001b804ac067980 */ /* 0x002ea2000c101b00 */
[----:B------:R-:W-:Y:S01]  /*3590*/  @!P0 SHF.R.S32.HI R0, RZ, 0x1f, R29 ;  /* 0x0000001fff008819 */ /* 0x000fe2000001141d */
[-C--:B------:R-:W-:Y:S02]  /*35a0*/  @!P0 IMAD R3, R249, R29.reuse, RZ ;  /* 0x0000001df9038224 */ /* 0x080fe400078e02ff */
[----:B------:R-:W-:Y:S01]  /*35b0*/  @!P0 IMAD.WIDE.U32 R8, R248, R29, RZ ;  /* 0x0000001df8088225 */ /* 0x000fe200078e00ff */
[----:B------:R-:W-:Y:S01]  /*35c0*/  @!P0 SHF.R.S32.HI R16, RZ, 0x1f, R111 ;  /* 0x0000001fff108819 */ /* 0x000fe2000001146f */
[----:B------:R-:W0:Y:S01]  /*35d0*/  LDGDEPBAR ;  /* 0x00000000000079af */ /* 0x000e220000000000 */
[----:B------:R-:W-:-:S03]  /*35e0*/  SHF.R.S32.HI R18, RZ, 0x4, R46 ;  /* 0x00000004ff127819 */ /* 0x000fc6000001142e */
[----:B------:R1:W5:Y:S04]  /*35f0*/  LD.E R95, desc[UR4][R172.64+0x188] ;  /* 0x00018804ac5f7980 */ /* 0x000368000c101900 */
[----:B------:R1:W5:Y:S01]  /*3600*/  LD.E R74, desc[UR4][R172.64+0x184] ;  /* 0x00018404ac4a7980 */ /* 0x000362000c101900 */
[----:B--2---:R-:W-:-:S04]  /*3610*/  ISETP.NE.U32.AND P3, PT, R6, RZ, PT ;  /* 0x000000ff0600720c */ /* 0x004fc80003f65070 */
[----:B------:R-:W-:-:S13]  /*3620*/  ISETP.NE.AND.EX P3, PT, R7, RZ, PT, P3 ;  /* 0x000000ff0700720c */ /* 0x000fda0003f65330 */
[----:B------:R-:W2:Y:S01]  /*3630*/  @P3 LD.E.64 R12, desc[UR4][R172.64+0x1c0] ;  /* 0x0001c004ac0c3980 */ /* 0x000ea2000c101b00 */
[C---:B------:R-:W-:Y:S02]  /*3640*/  @!P0 IMAD R3, R248.reuse, R0, R3 ;  /* 0x00000000f8038224 */ /* 0x040fe400078e0203 */
[----:B------:R-:W-:Y:S01]  /*3650*/  @P0 IMAD.IADD R0, R29, 0x1, R36 ;  /* 0x000000011d000824 */ /* 0x000fe200078e0224 */
[----:B------:R1:W5:Y:S01]  /*3660*/  @P3 LD.E R94, desc[UR4][R172.64+0xd8] ;  /* 0x0000d804ac5e3980 */ /* 0x000362000c101900 */
[----:B------:R-:W-:Y:S02]  /*3670*/  @!P0 IMAD.IADD R9, R9, 0x1, R3 ;  /* 0x0000000109098824 */ /* 0x000fe400078e0203 */
[----:B------:R-:W-:-:S04]  /*3680*/  @P0 IMAD.WIDE.U32 R14, R248, R0, RZ ;  /* 0x00000000f80e0225 */ /* 0x000fc800078e00ff */
[----:B------:R-:W-:Y:S01]  /*3690*/  @P0 IMAD R17, R249, R0, RZ ;  /* 0x00000000f9110224 */ /* 0x000fe200078e02ff */
[----:B------:R-:W-:Y:S01]  /*36a0*/  @P0 MOV R3, R14 ;  /* 0x0000000e00030202 */ /* 0x000fe20000000f00 */
[----:B------:R-:W-:Y:S02]  /*36b0*/  @!P0 IMAD R0, R39, R111, RZ ;  /* 0x0000006f27008224 */ /* 0x000fe400078e02ff */
[----:B------:R-:W-:-:S04]  /*36c0*/  @!P0 IMAD.WIDE.U32 R8, R111, R38, R8 ;  /* 0x000000266f088225 */ /* 0x000fc800078e0008 */
[----:B------:R-:W-:Y:S02]  /*36d0*/  @!P0 IMAD R14, R38, R16, R0 ;  /* 0x00000010260e8224 */ /* 0x000fe400078e0200 */
[----:B------:R-:W-:Y:S02]  /*36e0*/  @!P0 IMAD.MOV.U32 R3, RZ, RZ, R8 ;  /* 0x000000ffff038224 */ /* 0x000fe400078e0008 */
[----:B------:R-:W-:Y:S01]  /*36f0*/  @P0 IMAD.IADD R0, R15, 0x1, R17 ;  /* 0x000000010f000824 */ /* 0x000fe200078e0211 */
[----:B------:R-:W-:Y:S01]  /*3700*/  @!P0 IADD3 R0, R9, R14, RZ ;  /* 0x0000000e09008210 */ /* 0x000fe20007ffe0ff */
[----:B------:R-:W-:Y:S01]  /*3710*/  @P3 IMAD.MOV.U32 R36, RZ, RZ, R117 ;  /* 0x000000ffff243224 */ /* 0x000fe200078e0075 */
[----:B------:R-:W-:Y:S02]  /*3720*/  LEA.HI R15, R46, R18, RZ, 0x1 ;  /* 0x000000122e0f7211 */ /* 0x000fe400078f08ff */
[----:B------:R-:W-:Y:S01]  /*3730*/  IADD3 R8, P0, R114, R3, RZ ;  /* 0x0000000372087210 */ /* 0x000fe20007f1e0ff */
[----:B------:R-:W-:Y:S01]  /*3740*/  IMAD R3, R249, R10, RZ ;  /* 0x0000000af9037224 */ /* 0x000fe200078e02ff */
[----:B------:R-:W-:-:S02]  /*3750*/  LOP3.LUT R14, R15, 0xfffffffe, RZ, 0xc0, !PT ;  /* 0xfffffffe0f0e7812 */ /* 0x000fc400078ec0ff */
[----:B------:R-:W-:Y:S01]  /*3760*/  @P3 SHF.R.S32.HI R17, RZ, 0x1f, R111 ;  /* 0x0000001fff113819 */ /* 0x000fe2000001146f */
[----:B------:R-:W-:Y:S01]  /*3770*/  IMAD.X R9, R47, 0x1, R0, P0 ;  /* 0x000000012f097824 */ /* 0x000fe200000e0600 */
[----:B------:R-:W-:Y:S01]  /*3780*/  IADD3 R16, R18, -R14, RZ ;  /* 0x8000000e12107210 */ /* 0x000fe20007ffe0ff */
[----:B------:R-:W-:Y:S01]  /*3790*/  IMAD R15, R248, R11, R3 ;  /* 0x0000000bf80f7224 */ /* 0x000fe200078e0203 */
[----:B------:R-:W-:Y:S01]  /*37a0*/  ISETP.GE.AND P0, PT, R10, R24, PT ;  /* 0x000000180a00720c */ /* 0x000fe20003f06270 */
[----:B------:R-:W-:Y:S01]  /*37b0*/  IMAD.WIDE.U32 R8, R248, R10, R8 ;  /* 0x0000000af8087225 */ /* 0x000fe200078e0008 */
[----:B------:R-:W-:-:S03]  /*37c0*/  SHF.L.U32 R14, R10, 0x3, RZ ;  /* 0x000000030a0e7819 */ /* 0x000fc600000006ff */
[----:B------:R-:W-:Y:S01]  /*37d0*/  IMAD.SHL.U32 R0, R40, 0x40, RZ ;  /* 0x0000004028007824 */ /* 0x000fe200078e00ff */
[----:B------:R-:W-:-:S04]  /*37e0*/  IADD3 R9, R9, R15, RZ ;  /* 0x0000000f09097210 */ /* 0x000fc80007ffe0ff */
[----:B------:R-:W-:Y:S01]  /*37f0*/  LOP3.LUT R0, R0, 0x1c0, RZ, 0xc0, !PT ;  /* 0x000001c000007812 */ /* 0x000fe200078ec0ff */
[----:B------:R-:W-:-:S03]  /*3800*/  IMAD.WIDE.U32 R200, R26, R42, R8 ;  /* 0x0000002a1ac87225 */ /* 0x000fc600078e0008 */
[----:B------:R-:W-:Y:S02]  /*3810*/  LOP3.LUT R14, R0, 0x8, R14, 0xf8, !PT ;  /* 0x00000008000e7812 */ /* 0x000fe400078ef80e */
[----:B------:R-:W-:Y:S02]  /*3820*/  SHF.R.U32.HI R0, RZ, 0x3, R0 ;  /* 0x00000003ff007819 */ /* 0x000fe40000011600 */
[----:B------:R-:W-:Y:S02]  /*3830*/  MOV R202, R200 ;  /* 0x000000c800ca7202 */ /* 0x000fe40000000f00 */
[----:B------:R-:W-:Y:S02]  /*3840*/  LOP3.LUT R14, R14, R0, RZ, 0x3c, !PT ;  /* 0x000000000e0e7212 */ /* 0x000fe400078e3cff */
[----:B------:R-:W-:Y:S01]  /*3850*/  SHF.L.U32 R0, R44, 0x6, RZ ;  /* 0x000000062c007819 */ /* 0x000fe200000006ff */
[----:B------:R1:W-:Y:S03]  /*3860*/  STL.64 [R1+0x108], R200 ;  /* 0x000108c801007387 */ /* 0x0003e60000100a00 */
[----:B------:R-:W-:-:S02]  /*3870*/  LOP3.LUT R0, R0, 0x1c0, RZ, 0xc0, !PT ;  /* 0x000001c000007812 */ /* 0x000fc400078ec0ff */
[----:B------:R-:W-:Y:S01]  /*3880*/  SHF.R.S32.HI R102, RZ, 0x5, R97 ;  /* 0x00000005ff667819 */ /* 0x000fe20000011461 */
[C---:B------:R-:W-:Y:S01]  /*3890*/  IMAD.SHL.U32 R19, R248.reuse, 0x20, RZ ;  /* 0x00000020f8137824 */ /* 0x040fe200078e00ff */
[----:B------:R-:W-:Y:S01]  /*38a0*/  ISETP.GE.AND P4, PT, R41, R24, PT ;  /* 0x000000182900720c */ /* 0x000fe20003f86270 */
[C---:B------:R-:W-:Y:S01]  /*38b0*/  IMAD.SHL.U32 R197, R248.reuse, 0x10, RZ ;  /* 0x00000010f8c57824 */ /* 0x040fe200078e00ff */
[----:B------:R-:W-:Y:S01]  /*38c0*/  SHF.L.U64.HI R198, R248, 0x4, R249 ;  /* 0x00000004f8c67819 */ /* 0x000fe200000102f9 */
[----:B--2---:R-:W-:Y:S02]  /*38d0*/  @P3 IMAD R3, R13, R111, RZ ;  /* 0x0000006f0d033224 */ /* 0x004fe400078e02ff */
[----:B------:R-:W-:-:S04]  /*38e0*/  @P3 IMAD.WIDE.U32 R10, R111, R12, R36 ;  /* 0x0000000c6f0a3225 */ /* 0x000fc800078e0024 */
[----:B------:R-:W-:Y:S01]  /*38f0*/  @P3 IMAD R3, R12, R17, R3 ;  /* 0x000000110c033224 */ /* 0x000fe200078e0203 */
[----:B------:R-:W-:-:S03]  /*3900*/  @P3 LEA R6, P1, R10, R6, 0x2 ;  /* 0x000000060a063211 */ /* 0x000fc600078210ff */
[----:B------:R-:W-:-:S05]  /*3910*/  @P3 IMAD.IADD R11, R11, 0x1, R3 ;  /* 0x000000010b0b3824 */ /* 0x000fca00078e0203 */
[----:B------:R-:W-:-:S05]  /*3920*/  @P3 LEA.HI.X R7, R10, R7, R11, 0x2, P1 ;  /* 0x000000070a073211 */ /* 0x000fca00008f140b */
[----:B------:R1:W5:Y:S01]  /*3930*/  @P3 LD.E R96, desc[UR4][R6.64] ;  /* 0x0000000406603980 */ /* 0x000362000c101900 */
[----:B------:R-:W-:-:S04]  /*3940*/  DEPBAR.LE SB0, 0x0 ;  /* 0x000080000000791a */ /* 0x000fc80000000000 */
[----:B------:R-:W-:Y:S05]  /*3950*/  WARPSYNC.ALL ;  /* 0x0000000000007948 */ /* 0x000fea0003800000 */
[----:B------:R-:W-:Y:S01]  /*3960*/  BAR.SYNC.DEFER_BLOCKING 0x0 ;  /* 0x0000000000007b1d */ /* 0x000fe20000010000 */
[----:B------:R-:W-:-:S04]  /*3970*/  IMAD R3, R43, R26, RZ ;  /* 0x0000001a2b037224 */ /* 0x000fc800078e02ff */
[----:B------:R-:W-:-:S04]  /*3980*/  IMAD R8, R42, R25, R3 ;  /* 0x000000192a087224 */ /* 0x000fc800078e0203 */
[----:B------:R-:W-:Y:S02]  /*3990*/  IMAD.IADD R203, R201, 0x1, R8 ;  /* 0x00000001c9cb7824 */ /* 0x000fe400078e0208 */
[----:B------:R-:W-:-:S03]  /*39a0*/  IMAD.SHL.U32 R3, R16, 0x8, RZ ;  /* 0x0000000810037824 */ /* 0x000fc600078e00ff */
[----:B------:R2:W-:Y:S01]  /*39b0*/  STL.64 [R1+0x100], R202 ;  /* 0x000100ca01007387 */ /* 0x0005e20000100a00 */
[----:B-1----:R-:W-:Y:S02]  /*39c0*/  SHF.L.U32 R6, R45, 0x6, RZ ;  /* 0x000000062d067819 */ /* 0x002fe400000006ff */
[----:B------:R-:W-:Y:S02]  /*39d0*/  LOP3.LUT R3, R0, 0x8, R3, 0xf8, !PT ;  /* 0x0000000800037812 */ /* 0x000fe400078ef803 */
[----:B------:R-:W-:Y:S01]  /*39e0*/  SHF.R.U32.HI R0, RZ, 0x3, R0 ;  /* 0x00000003ff007819 */ /* 0x000fe20000011600 */
[----:B------:R2:W-:Y:S04]  /*39f0*/  @P0 STS.128 [R222+0xa000], RZ ;  /* 0x00a000ffde000388 */ /* 0x0005e80000000c00 */
[----:B------:R2:W-:Y:S01]  /*3a00*/  @P0 STS.128 [R222+0xb000], RZ ;  /* 0x00b000ffde000388 */ /* 0x0005e20000000c00 */
[----:B------:R-:W-:-:S02]  /*3a10*/  SHF.L.U64.HI R7, R248, 0x5, R249 ;  /* 0x00000005f8077819 */ /* 0x000fc400000102f9 */
[----:B------:R-:W-:Y:S02]  /*3a20*/  LOP3.LUT R93, R6, 0xfffffe00, RZ, 0xc0, !PT ;  /* 0xfffffe00065d7812 */ /* 0x000fe400078ec0ff */
[----:B------:R-:W-:Y:S01]  /*3a30*/  LOP3.LUT R92, R3, R0, RZ, 0x3c, !PT ;  /* 0x00000000035c7212 */ /* 0x000fe200078e3cff */
[----:B------:R-:W-:Y:S01]  /*3a40*/  IMAD R3, R7, R73, RZ ;  /* 0x0000004907037224 */ /* 0x000fe200078e02ff */
[----:B------:R-:W-:-:S03]  /*3a50*/  LEA R6, R102, R93, 0xa ;  /* 0x0000005d66067211 */ /* 0x000fc600078e50ff */
[-C--:B------:R-:W-:Y:S01]  /*3a60*/  IMAD R8, R27, R19.reuse, R3 ;  /* 0x000000131b087224 */ /* 0x080fe200078e0203 */
[----:B------:R-:W-:Y:S01]  /*3a70*/  LEA R0, R16, R14, 0x9 ;  /* 0x0000000e10007211 */ /* 0x000fe200078e48ff */
[----:B------:R-:W-:Y:S02]  /*3a80*/  IMAD.IADD R3, R92, 0x1, R6 ;  /* 0x000000015c037824 */ /* 0x000fe400078e0206 */
[----:B------:R-:W-:Y:S01]  /*3a90*/  IMAD.WIDE.U32 R6, R73, R19, R202 ;  /* 0x0000001349067225 */ /* 0x000fe200078e00ca */
[----:B------:R-:W-:Y:S01]  /*3aa0*/  BSSY B0, `(.L_x_2754) ;  /* 0x0000016000007945 */ /* 0x000fe20003800000 */
[----:B------:R-:W-:Y:S02]  /*3ab0*/  LEA R174, R0, R5, 0x1 ;  /* 0x0000000500ae7211 */ /* 0x000fe400078e08ff */
[----:B------:R-:W-:Y:S01]  /*3ac0*/  IMAD R204, R3, 0x2, R5 ;  /* 0x0000000203cc7824 */ /* 0x000fe200078e0205 */
[----:B------:R-:W-:Y:S01]  /*3ad0*/  IADD3 R0, R7, R8, RZ ;  /* 0x0000000807007210 */ /* 0x000fe20007ffe0ff */
[----:B------:R-:W-:Y:S06]  /*3ae0*/  @P0 BRA `(.L_x_2755) ;  /* 0x0000000000440947 */ /* 0x000fec0003800000 */
[-C--:B------:R-:W-:Y:S02]  /*3af0*/  ISETP.GE.AND P1, PT, R114, R223.reuse, PT ;  /* 0x000000df7200720c */ /* 0x080fe40003f26270 */
[----:B------:R-:W-:-:S11]  /*3b00*/  ISETP.GE.AND P0, PT, R246, R223, PT ;  /* 0x000000dff600720c */ /* 0x000fd60003f06270 */
[C---:B------:R-:W-:Y:S01]  /*3b10*/  @!P1 LEA R8, P2, R6.reuse, R240, 0x1 ;  /* 0x000000f006089211 */ /* 0x040fe200078408ff */
        /* <DEDUP_REMOVED lines=14> */
.L_x_2755:
[----:B------:R-:W-:Y:S05]  /*3c00*/  BSYNC B0 ;  /* 0x0000000000007941 */ /* 0x000fea0003800000 */
.L_x_2754:
[----:B------:R1:W-:Y:S01]  /*3c10*/  @P4 STS.128 [R222+0xa800], RZ ;  /* 0x00a800ffde004388 */ /* 0x0003e20000000c00 */
[----:B------:R-:W-:Y:S03]  /*3c20*/  BSSY B0, `(.L_x_2756) ;  /* 0x0000016000007945 */ /* 0x000fe60003800000 */
[----:B------:R1:W-:Y:S01]  /*3c30*/  @P4 STS.128 [R222+0xb800], RZ ;  /* 0x00b800ffde004388 */ /* 0x0003e20000000c00 */
[----:B------:R-:W-:Y:S05]  /*3c40*/  @P4 BRA `(.L_x_2757) ;  /* 0x00000000004c4947 */ /* 0x000fea0003800000 */
[-C--:B------:R-:W-:Y:S02]  /*3c50*/  ISETP.GE.AND P1, PT, R114, R223.reuse, PT ;  /* 0x000000df7200720c */ /* 0x080fe40003f26270 */
[----:B------:R-:W-:Y:S02]  /*3c60*/  IADD3 R6, P2, R197, R6, RZ ;  /* 0x00000006c5067210 */ /* 0x000fe40007f5e0ff */
[----:B------:R-:W-:-:S03]  /*3c70*/  ISETP.GE.AND P0, PT, R246, R223, PT ;  /* 0x000000dff600720c */ /* 0x000fc60003f06270 */
[----:B------:R-:W-:-:S06]  /*3c80*/  IMAD.X R0, R198, 0x1, R0, P2 ;  /* 0x00000001c6007824 */ /* 0x000fcc00010e0600 */
        /* <DEDUP_REMOVED lines=15> */
.L_x_2757:
[----:B------:R-:W-:Y:S05]  /*3d80*/  BSYNC B0 ;  /* 0x0000000000007941 */ /* 0x000fea0003800000 */
.L_x_2756:
[----:B------:R-:W-:Y:S01]  /*3d90*/  LDSM.16.M88.4 R24, [R174+0x8000] ;  /* 0x00800000ae18783b */ /* 0x000fe20000000200 */
[----:B------:R-:W-:Y:S01]  /*3da0*/  R2P PR, R40, 0x6 ;  /* 0x0000000628007804 */ /* 0x000fe20000000000 */
[C---:B------:R-:W-:Y:S01]  /*3db0*/  VIADD R0, R174.reuse, 0x8000 ;  /* 0x00008000ae007836 */ /* 0x040fe20000000000 */
[----:B-----5:R-:W2:Y:S01]  /*3dc0*/  @P3 MUFU.RCP R7, R94 ;  /* 0x0000005e00073308 */ /* 0x020ea20000001000 */
[----:B-1----:R-:W1:Y:S01]  /*3dd0*/  LDSM.16.M88.4 R8, [R204+0x2000] ;  /* 0x00200000cc08783b */ /* 0x002e620000000200 */
[----:B------:R-:W-:Y:S01]  /*3de0*/  VIADD R214, R174, 0x8020 ;  /* 0x00008020aed67836 */ /* 0x000fe20000000000 */
[----:B------:R-:W-:Y:S01]  /*3df0*/  SHF.R.S32.HI R3, RZ, 0x1f, R75 ;  /* 0x0000001fff037819 */ /* 0x000fe2000001144b */
[--C-:B------:R-:W-:Y:S01]  /*3e00*/  IMAD R206, R4, 0x2, R204.reuse ;  /* 0x0000000204ce7824 */ /* 0x100fe200078e02cc */
[----:B------:R-:W4:Y:S01]  /*3e10*/  LDSM.16.M88.4 R32, [R174+0x8800] ;  /* 0x00880000ae20783b */ /* 0x000f220000000200 */
[C---:B------:R-:W-:Y:S01]  /*3e20*/  IMAD R212, R2.reuse, 0x2, R204 ;  /* 0x0000000202d47824 */ /* 0x040fe200078e02cc */
[----:B------:R-:W-:Y:S01]  /*3e30*/  MOV R184, R73 ;  /* 0x0000004900b87202 */ /* 0x000fe20000000f00 */
[----:B------:R-:W-:Y:S01]  /*3e40*/  IMAD R211, R2, 0x2, R206 ;  /* 0x0000000202d37824 */ /* 0x000fe200078e02ce */
[----:B------:R-:W4:Y:S01]  /*3e50*/  LDSM.16.M88.4 R16, [R204] ;  /* 0x00000000cc10783b */ /* 0x000f220000000200 */
[----:B------:R-:W-:Y:S01]  /*3e60*/  IMAD.MOV.U32 R219, RZ, RZ, RZ ;  /* 0x000000ffffdb7224 */ /* 0x000fe200078e00ff */
[----:B------:R-:W-:Y:S01]  /*3e70*/  BSSY B1, `(.L_x_2758) ;  /* 0x00000b6000017945 */ /* 0x000fe20003800000 */
[----:B------:R-:W-:Y:S01]  /*3e80*/  @P1 VIADD R214, R0, 0xffffffe0 ;  /* 0xffffffe000d61836 */ /* 0x000fe20000000000 */
[----:B------:R-:W-:Y:S01]  /*3e90*/  LDSM.16.M88.4 R12, [R206+0x2000] ;  /* 0x00200000ce0c783b */ /* 0x000fe20000000200 */
[----:B------:R-:W-:-:S02]  /*3ea0*/  IMAD.MOV.U32 R0, RZ, RZ, 0x40 ;  /* 0x00000040ff007424 */ /* 0x000fc400078e00ff */
[----:B------:R-:W-:Y:S01]  /*3eb0*/  IMAD.IADD R6, R72, 0x1, -R118 ;  /* 0x0000000148067824 */ /* 0x000fe200078e0a76 */
[----:B------:R-:W4:Y:S01]  /*3ec0*/  LDSM.16.M88.4 R36, [R214] ;  /* 0x00000000d624783b */ /* 0x000f220000000200 */
[----:B--2---:R-:W-:Y:S01]  /*3ed0*/  @P3 FMUL.FTZ R219, R96, R7 ;  /* 0x0000000760db3220 */ /* 0x004fe20000410000 */
[----:B------:R-:W-:Y:S01]  /*3ee0*/  SEL R0, R0, 0xffffffc0, !P2 ;  /* 0xffffffc000007807 */ /* 0x000fe20005000000 */
[----:B------:R-:W-:Y:S01]  /*3ef0*/  IMAD.SHL.U32 R104, R104, 0x2, RZ ;  /* 0x0000000268687824 */ /* 0x000fe200078e00ff */
[----:B------:R-:W2:Y:S01]  /*3f00*/  LDSM.16.M88.4 R44, [R214+0x800] ;  /* 0x00080000d62c783b */ /* 0x000ea20000000200 */
[----:B------:R-:W-:Y:S01]  /*3f10*/  ISETP.GT.AND P3, PT, R184, R199, PT ;  /* 0x000000c7b800720c */ /* 0x000fe20003f64270 */
[----:B------:R-:W-:Y:S02]  /*3f20*/  VIADD R250, R108, 0xb54cda56 ;  /* 0xb54cda566cfa7836 */ /* 0x000fe40000000000 */
[----:B---3--:R-:W3:Y:S01]  /*3f30*/  LDSM.16.M88.4 R28, [R206] ;  /* 0x00000000ce1c783b */ /* 0x008ee20000000200 */
[----:B------:R-:W-:-:S02]  /*3f40*/  IMAD.IADD R210, R174, 0x1, R0 ;  /* 0x00000001aed27824 */ /* 0x000fc400078e0200 */
[----:B------:R-:W-:Y:S01]  /*3f50*/  IMAD.IADD R209, R0, 0x1, R214 ;  /* 0x0000000100d17824 */ /* 0x000fe200078e02d6 */
[----:B------:R-:W-:Y:S01]  /*3f60*/  LDSM.16.M88.4 R20, [R212+0x2000] ;  /* 0x00200000d414783b */ /* 0x000fe20000000200 */
[----:B------:R-:W-:Y:S01]  /*3f70*/  SHF.R.S32.HI R0, RZ, 0x1f, R97 ;  /* 0x0000001fff007819 */ /* 0x000fe20000011461 */
[----:B------:R-:W-:Y:S02]  /*3f80*/  VIADD R247, R109, 0x646e171e ;  /* 0x646e171e6df77836 */ /* 0x000fe40000000000 */
[----:B------:R-:W3:Y:S01]  /*3f90*/  LDSM.16.M88.4 R40, [R210+0x8000] ;  /* 0x00800000d228783b */ /* 0x000ee20000000200 */
[----:B------:R-:W-:Y:S01]  /*3fa0*/  LEA.HI R0, R0, R102, RZ, 0x2 ;  /* 0x0000006600007211 */ /* 0x000fe200078f10ff */
[C---:B------:R-:W-:Y:S02]  /*3fb0*/  VIADD R217, R214.reuse, 0x800 ;  /* 0x00000800d6d97836 */ /* 0x040fe40000000000 */
[----:B------:R-:W3:Y:S01]  /*3fc0*/  LDSM.16.M88.4 R52, [R210+0x8800] ;  /* 0x00880000d234783b */ /* 0x000ee20000000200 */
[----:B------:R-:W-:-:S02]  /*3fd0*/  VIADD R216, R214, 0x1000 ;  /* 0x00001000d6d87836 */ /* 0x000fc40000000000 */
[----:B------:R-:W-:Y:S01]  /*3fe0*/  VIADD R215, R214, 0x1800 ;  /* 0x00001800d6d77836 */ /* 0x000fe20000000000 */
[C---:B-1----:R-:W-:Y:S01]  /*3ff0*/  HMMA.16816.F32 R60, R8.reuse, R24, RZ ;  /* 0x00000018083c723c */ /* 0x042fe200000018ff */
[----:B------:R-:W0:Y:S05]  /*4000*/  LDGDEPBAR ;  /* 0x00000000000079af */ /* 0x000e2a0000000000 */
[C---:B----4-:R-:W-:Y:S06]  /*4010*/  HMMA.16816.F32 R48, R8.reuse, R32, RZ ;  /* 0x000000200830723c */ /* 0x050fec00000018ff */
[C---:B------:R-:W-:Y:S06]  /*4020*/  HMMA.16816.F32 R56, R8.reuse, R26, RZ ;  /* 0x0000001a0838723c */ /* 0x040fec00000018ff */
[----:B------:R-:W-:Y:S06]  /*4030*/  HMMA.16816.F32 R8, R8, R34, RZ ;  /* 0x000000220808723c */ /* 0x000fec00000018ff */
[C---:B------:R-:W-:Y:S06]  /*4040*/  HMMA.16816.F32 R68, R16.reuse, R24, RZ ;  /* 0x000000181044723c */ /* 0x040fec00000018ff */
[C---:B------:R-:W-:Y:S01]  /*4050*/  HMMA.16816.F32 R64, R16.reuse, R26, RZ ;  /* 0x0000001a1040723c */ /* 0x040fe200000018ff */
[----:B------:R-:W1:Y:S05]  /*4060*/  LDSM.16.M88.4 R24, [R212] ;  /* 0x00000000d418783b */ /* 0x000e6a0000000200 */
[C---:B------:R-:W-:Y:S06]  /*4070*/  HMMA.16816.F32 R80, R16.reuse, R32, RZ ;  /* 0x000000201050723c */ /* 0x040fec00000018ff */
[----:B------:R-:W-:Y:S01]  /*4080*/  HMMA.16816.F32 R76, R16, R34, RZ ;  /* 0x00000022104c723c */ /* 0x000fe200000018ff */
[----:B------:R-:W-:Y:S05]  /*4090*/  LDSM.16.M88.4 R32, [R209] ;  /* 0x00000000d120783b */ /* 0x000fea0000000200 */
[C---:B------:R-:W-:Y:S06]  /*40a0*/  HMMA.16816.F32 R88, R12.reuse, R36, R60 ;  /* 0x000000240c58723c */ /* 0x040fec000000183c */
[C---:B--2---:R-:W-:Y:S06]  /*40b0*/  HMMA.16816.F32 R84, R12.reuse, R44, R48 ;  /* 0x0000002c0c54723c */ /* 0x044fec0000001830 */
[C---:B------:R-:W-:Y:S06]  /*40c0*/  HMMA.16816.F32 R60, R12.reuse, R38, R56 ;  /* 0x000000260c3c723c */ /* 0x040fec0000001838 */
[----:B------:R-:W-:Y:S01]  /*40d0*/  HMMA.16816.F32 R48, R12, R46, R8 ;  /* 0x0000002e0c30723c */ /* 0x000fe20000001808 */
[----:B------:R-:W2:Y:S05]  /*40e0*/  LDSM.16.M88.4 R8, [R211+0x2000] ;  /* 0x00200000d308783b */ /* 0x000eaa0000000200 */
[C---:B---3--:R-:W-:Y:S06]  /*40f0*/  HMMA.16816.F32 R16, R28.reuse, R36, R68 ;  /* 0x000000241c10723c */ /* 0x048fec0000001844 */
[C---:B------:R-:W-:Y:S01]  /*4100*/  HMMA.16816.F32 R12, R28.reuse, R38, R64 ;  /* 0x000000261c0c723c */ /* 0x040fe20000001840 */
[----:B------:R-:W3:Y:S05]  /*4110*/  LDSM.16.M88.4 R36, [R209+0x800] ;  /* 0x00080000d124783b */ /* 0x000eea0000000200 */
[C---:B------:R-:W-:Y:S06]  /*4120*/  HMMA.16816.F32 R64, R28.reuse, R44, R80 ;  /* 0x0000002c1c40723c */ /* 0x040fec0000001850 */
[----:B------:R-:W-:Y:S01]  /*4130*/  HMMA.16816.F32 R56, R28, R46, R76 ;  /* 0x0000002e1c38723c */ /* 0x000fe2000000184c */
[----:B------:R-:W4:Y:S05]  /*4140*/  LDSM.16.M88.4 R28, [R211] ;  /* 0x00000000d31c783b */ /* 0x000f2a0000000200 */
[C---:B------:R-:W-:Y:S06]  /*4150*/  HMMA.16816.F32 R80, R20.reuse, R40, R88 ;  /* 0x000000281450723c */ /* 0x040fec0000001858 */
[C---:B------:R-:W-:Y:S06]  /*4160*/  HMMA.16816.F32 R76, R20.reuse, R42, R60 ;  /* 0x0000002a144c723c */ /* 0x040fec000000183c */
[C---:B------:R-:W-:Y:S06]  /*4170*/  HMMA.16816.F32 R84, R20.reuse, R52, R84 ;  /* 0x000000341454723c */ /* 0x040fec0000001854 */
[----:B------:R-:W-:Y:S01]  /*4180*/  HMMA.16816.F32 R68, R20, R54, R48 ;  /* 0x000000361444723c */ /* 0x000fe20000001830 */
[----:B------:R-:W-:Y:S05]  /*4190*/  LDSM.16.M88.4 R48, [R174+0x9000] ;  /* 0x00900000ae30783b */ /* 0x000fea0000000200 */
[C---:B-1----:R-:W-:Y:S01]  /*41a0*/  HMMA.16816.F32 R60, R24.reuse, R40, R16 ;  /* 0x00000028183c723c */ /* 0x042fe20000001810 */
[----:B------:R-:W1:Y:S05]  /*41b0*/  LDSM.16.M88.4 R16, [R204+0x6000] ;  /* 0x00600000cc10783b */ /* 0x000e6a0000000200 */
[C---:B------:R-:W-:Y:S01]  /*41c0*/  HMMA.16816.F32 R44, R24.reuse, R42, R12 ;  /* 0x0000002a182c723c */ /* 0x040fe2000000180c */
[----:B------:R-:W1:Y:S04]  /*41d0*/  LDSM.16.M88.4 R40, [R174+0x9800] ;  /* 0x00980000ae28783b */ /* 0x000e680000000200 */
[----:B------:R-:W1:Y:S01]  /*41e0*/  LDSM.16.M88.4 R12, [R204+0x4000] ;  /* 0x00400000cc0c783b */ /* 0x000e620000000200 */
[C---:B------:R-:W-:Y:S06]  /*41f0*/  HMMA.16816.F32 R20, R24.reuse, R52, R64 ;  /* 0x000000341814723c */ /* 0x040fec0000001840 */
[----:B------:R-:W-:Y:S06]  /*4200*/  HMMA.16816.F32 R24, R24, R54, R56 ;  /* 0x000000361818723c */ /* 0x000fec0000001838 */
[C---:B--2---:R-:W-:Y:S06]  /*4210*/  HMMA.16816.F32 R52, R8.reuse, R32, R80 ;  /* 0x000000200834723c */ /* 0x044fec0000001850 */
[C---:B------:R-:W-:Y:S06]  /*4220*/  HMMA.16816.F32 R56, R8.reuse, R34, R76 ;  /* 0x000000220838723c */ /* 0x040fec000000184c */
[C---:B---3--:R-:W-:Y:S06]  /*4230*/  HMMA.16816.F32 R76, R8.reuse, R36, R84 ;  /* 0x00000024084c723c */ /* 0x048fec0000001854 */
[----:B------:R-:W-:Y:S01]  /*4240*/  HMMA.16816.F32 R64, R8, R38, R68 ;  /* 0x000000260840723c */ /* 0x000fe20000001844 */
[----:B------:R-:W-:Y:S05]  /*4250*/  LDSM.16.M88.4 R8, [R206+0x6000] ;  /* 0x00600000ce08783b */ /* 0x000fea0000000200 */
[C---:B----4-:R-:W-:Y:S01]  /*4260*/  HMMA.16816.F32 R88, R28.reuse, R34, R44 ;  /* 0x000000221c58723c */ /* 0x050fe2000000182c */
[----:B------:R-:W2:Y:S05]  /*4270*/  LDSM.16.M88.4 R44, [R214+0x1000] ;  /* 0x00100000d62c783b */ /* 0x000eaa0000000200 */
[C---:B------:R-:W-:Y:S01]  /*4280*/  HMMA.16816.F32 R84, R28.reuse, R32, R60 ;  /* 0x000000201c54723c */ /* 0x040fe2000000183c */
[----:B------:R-:W-:Y:S05]  /*4290*/  LDSM.16.M88.4 R32, [R214+0x1800] ;  /* 0x00180000d620783b */ /* 0x000fea0000000200 */
[C---:B------:R-:W-:Y:S01]  /*42a0*/  HMMA.16816.F32 R80, R28.reuse, R36, R20 ;  /* 0x000000241c50723c */ /* 0x040fe20000001814 */
[----:B------:R-:W-:Y:S05]  /*42b0*/  LDSM.16.M88.4 R20, [R212+0x6000] ;  /* 0x00600000d414783b */ /* 0x000fea0000000200 */
[----:B------:R-:W-:Y:S01]  /*42c0*/  HMMA.16816.F32 R36, R28, R38, R24 ;  /* 0x000000261c24723c */ /* 0x000fe20000001818 */
[----:B------:R-:W3:Y:S05]  /*42d0*/  LDSM.16.M88.4 R24, [R206+0x4000] ;  /* 0x00400000ce18783b */ /* 0x000eea0000000200 */
[C---:B-1----:R-:W-:Y:S01]  /*42e0*/  HMMA.16816.F32 R28, R16.reuse, R48, R52 ;  /* 0x00000030101c723c */ /* 0x042fe20000001834 */
[----:B------:R-:W1:Y:S05]  /*42f0*/  LDSM.16.M88.4 R52, [R210+0x9000] ;  /* 0x00900000d234783b */ /* 0x000e6a0000000200 */
[C---:B------:R-:W-:Y:S06]  /*4300*/  HMMA.16816.F32 R68, R16.reuse, R40, R76 ;  /* 0x000000281044723c */ /* 0x040fec000000184c */
[----:B------:R-:W-:Y:S01]  /*4310*/  HMMA.16816.F32 R60, R16, R50, R56 ;  /* 0x00000032103c723c */ /* 0x000fe20000001838 */
[----:B------:R-:W-:Y:S05]  /*4320*/  LDSM.16.M88.4 R56, [R210+0x9800] ;  /* 0x00980000d238783b */ /* 0x000fea0000000200 */
[C---:B------:R-:W-:Y:S06]  /*4330*/  HMMA.16816.F32 R76, R12.reuse, R48, R84 ;  /* 0x000000300c4c723c */ /* 0x040fec0000001854 */
[C---:B------:R-:W-:Y:S06]  /*4340*/  HMMA.16816.F32 R88, R12.reuse, R50, R88 ;  /* 0x000000320c58723c */ /* 0x040fec0000001858 */
[C---:B------:R-:W-:Y:S06]  /*4350*/  HMMA.16816.F32 R80, R12.reuse, R40, R80 ;  /* 0x000000280c50723c */ /* 0x040fec0000001850 */
[-C--:B------:R-:W-:Y:S01]  /*4360*/  HMMA.16816.F32 R48, R12, R42.reuse, R36 ;  /* 0x0000002a0c30723c */ /* 0x080fe20000001824 */
[----:B------:R-:W-:Y:S05]  /*4370*/  LDSM.16.M88.4 R36, [R209+0x1800] ;  /* 0x00180000d124783b */ /* 0x000fea0000000200 */
[----:B------:R-:W-:Y:S01]  /*4380*/  HMMA.16816.F32 R64, R16, R42, R64 ;  /* 0x0000002a1040723c */ /* 0x000fe20000001840 */
[----:B------:R-:W4:Y:S05]  /*4390*/  LDSM.16.M88.4 R16, [R212+0x4000] ;  /* 0x00400000d410783b */ /* 0x000f2a0000000200 */
[C---:B--2---:R-:W-:Y:S01]  /*43a0*/  HMMA.16816.F32 R12, R8.reuse, R44, R28 ;  /* 0x0000002c080c723c */ /* 0x044fe2000000181c */
[----:B------:R-:W-:Y:S05]  /*43b0*/  LDSM.16.M88.4 R28, [R209+0x1000] ;  /* 0x00100000d11c783b */ /* 0x000fea0000000200 */
[----:B------:R-:W-:Y:S06]  /*43c0*/  HMMA.16816.F32 R40, R8, R46, R60 ;  /* 0x0000002e0828723c */ /* 0x000fec000000183c */
[C---:B---3--:R-:W-:Y:S06]  /*43d0*/  HMMA.16816.F32 R76, R24.reuse, R44, R76 ;  /* 0x0000002c184c723c */ /* 0x048fec000000184c */
[----:B------:R-:W-:Y:S06]  /*43e0*/  HMMA.16816.F32 R44, R24, R46, R88 ;  /* 0x0000002e182c723c */ /* 0x000fec0000001858 */
[C---:B------:R-:W-:Y:S06]  /*43f0*/  HMMA.16816.F32 R84, R8.reuse, R32, R68 ;  /* 0x000000200854723c */ /* 0x040fec0000001844 */
[----:B------:R-:W-:Y:S01]  /*4400*/  HMMA.16816.F32 R68, R8, R34, R64 ;  /* 0x000000220844723c */ /* 0x000fe20000001840 */
[----:B------:R-:W2:Y:S05]  /*4410*/  LDSM.16.M88.4 R8, [R211+0x6000] ;  /* 0x00600000d308783b */ /* 0x000eaa0000000200 */
[----:B-1----:R-:W-:Y:S01]  /*4420*/  HMMA.16816.F32 R60, R20, R52, R12 ;  /* 0x00000034143c723c */ /* 0x002fe2000000180c */
[----:B------:R-:W1:Y:S01]  /*4430*/  LDSM.16.M88.4 R12, [R211+0x4000] ;  /* 0x00400000d30c783b */ /* 0x000e620000000200 */
[----:B------:R-:W-:-:S04]  /*4440*/  DEPBAR.LE SB0, 0x0 ;  /* 0x000080000000791a */ /* 0x000fc80000000000 */
[C---:B------:R-:W-:Y:S06]  /*4450*/  HMMA.16816.F32 R80, R24.reuse, R32, R80 ;  /* 0x000000201850723c */ /* 0x040fec0000001850 */
[----:B------:R-:W-:Y:S06]  /*4460*/  HMMA.16816.F32 R64, R24, R34, R48 ;  /* 0x000000221840723c */ /* 0x000fec0000001830 */
[-C--:B------:R-:W-:Y:S06]  /*4470*/  HMMA.16816.F32 R40, R20, R54.reuse, R40 ;  /* 0x000000361428723c */ /* 0x080fec0000001828 */
[C---:B----4-:R-:W-:Y:S06]  /*4480*/  HMMA.16816.F32 R44, R16.reuse, R54, R44 ;  /* 0x00000036102c723c */ /* 0x050fec000000182c */
[----:B------:R-:W-:Y:S06]  /*4490*/  HMMA.16816.F32 R24, R16, R52, R76 ;  /* 0x000000341018723c */ /* 0x000fec000000184c */
[C---:B------:R-:W-:Y:S06]  /*44a0*/  HMMA.16816.F32 R32, R20.reuse, R56, R84 ;  /* 0x000000381420723c */ /* 0x040fec0000001854 */
[----:B------:R-:W-:Y:S06]  /*44b0*/  HMMA.16816.F32 R20, R20, R58, R68 ;  /* 0x0000003a1414723c */ /* 0x000fec0000001844 */
[C---:B------:R-:W-:Y:S06]  /*44c0*/  HMMA.16816.F32 R48, R16.reuse, R56, R80 ;  /* 0x000000381030723c */ /* 0x040fec0000001850 */
[----:B------:R-:W-:Y:S06]  /*44d0*/  HMMA.16816.F32 R56, R16, R58, R64 ;  /* 0x0000003a1038723c */ /* 0x000fec0000001840 */
[----:B--2---:R-:W-:Y:S01]  /*44e0*/  HMMA.16816.F32 R40, R8, R30, R40 ;  /* 0x0000001e0828723c */ /* 0x004fe20000001828 */
[----:B------:R-:W-:-:S02]  /*44f0*/  LEA.HI R17, R3, R75, RZ, 0x2 ;  /* 0x0000004b03117211 */ /* 0x000fc400078f10ff */
[----:B------:R-:W-:Y:S02]  /*4500*/  LOP3.LUT R3, R0, 0xffffffc, RZ, 0xc0, !PT ;  /* 0x0ffffffc00037812 */ /* 0x000fe400078ec0ff */
[----:B------:R-:W-:Y:S01]  /*4510*/  SHF.R.S32.HI R0, RZ, 0x2, R17 ;  /* 0x00000002ff007819 */ /* 0x000fe20000011411 */
[----:B-1----:R-:W-:Y:S01]  /*4520*/  HMMA.16816.F32 R44, R12, R30, R44 ;  /* 0x0000001e0c2c723c */ /* 0x002fe2000000182c */
[----:B------:R-:W-:Y:S01]  /*4530*/  LOP3.LUT R16, R104, 0x6, RZ, 0xc0, !PT ;  /* 0x0000000668107812 */ /* 0x000fe200078ec0ff */
[----:B------:R-:W-:-:S04]  /*4540*/  IMAD.IADD R3, R102, 0x1, -R3 ;  /* 0x0000000166037824 */ /* 0x000fc800078e0a03 */
[----:B------:R-:W-:Y:S01]  /*4550*/  HMMA.16816.F32 R68, R12, R28, R24 ;  /* 0x0000001c0c44723c */ /* 0x000fe20000001818 */
[----:B------:R-:W-:-:S05]  /*4560*/  IMAD R30, R115, 0x8, R102 ;  /* 0x00000008731e7824 */ /* 0x000fca00078e0266 */
[----:B------:R1:W-:Y:S01]  /*4570*/  STL [R1+0xe4], R30 ;  /* 0x0000e41e01007387 */ /* 0x0003e20000100800 */
[----:B------:R-:W-:Y:S01]  /*4580*/  IMAD R27, R3, 0x10, R0 ;  /* 0x00000010031b7824 */ /* 0x000fe200078e0200 */
[----:B------:R-:W-:Y:S01]  /*4590*/  LEA R0, R102, R0, 0x4 ;  /* 0x0000000066007211 */ /* 0x000fe200078e20ff */
[----:B------:R-:W-:Y:S01]  /*45a0*/  HMMA.16816.F32 R60, R8, R28, R60 ;  /* 0x0000001c083c723c */ /* 0x000fe2000000183c */
[----:B------:R-:W-:-:S03]  /*45b0*/  IADD3 R3, R72, 0x1, -R118 ;  /* 0x0000000148037810 */ /* 0x000fc60007ffe876 */
[----:B------:R-:W-:Y:S02]  /*45c0*/  IMAD.IADD R0, R105, 0x1, R0 ;  /* 0x0000000169007824 */ /* 0x000fe400078e0200 */
[----:B------:R-:W-:Y:S01]  /*45d0*/  IMAD.IADD R3, R95, 0x1, R3 ;  /* 0x000000015f037824 */ /* 0x000fe200078e0203 */
[C---:B------:R-:W-:Y:S01]  /*45e0*/  HMMA.16816.F32 R64, R8.reuse, R36, R32 ;  /* 0x000000240840723c */ /* 0x040fe20000001820 */
[----:B------:R-:W-:Y:S01]  /*45f0*/  IMAD.IADD R229, R0, 0x1, R6 ;  /* 0x0000000100e57824 */ /* 0x000fe200078e0206 */
[C-C-:B------:R-:W-:Y:S02]  /*4600*/  IADD3 R231, R6.reuse, 0x8, R0.reuse ;  /* 0x0000000806e77810 */ /* 0x140fe40007ffe000 */
[C-C-:B------:R-:W-:Y:S02]  /*4610*/  IADD3 R228, R6.reuse, 0x40, R0.reuse ;  /* 0x0000004006e47810 */ /* 0x140fe40007ffe000 */
[--C-:B------:R-:W-:Y:S01]  /*4620*/  IADD3 R230, R6, 0x48, R0.reuse ;  /* 0x0000004806e67810 */ /* 0x100fe20007ffe000 */
[----:B------:R-:W-:Y:S01]  /*4630*/  HMMA.16816.F32 R52, R8, R38, R20 ;  /* 0x000000260834723c */ /* 0x000fe20000001814 */
[----:B------:R-:W-:-:S02]  /*4640*/  IADD3 R6, R3, 0x8, R0 ;  /* 0x0000000803067810 */ /* 0x000fc40007ffe000 */
[C---:B------:R-:W-:Y:S02]  /*4650*/  IADD3 R7, R3.reuse, 0x40, R0 ;  /* 0x0000004003077810 */ /* 0x040fe40007ffe000 */
[C---:B------:R-:W-:Y:S01]  /*4660*/  VIADDMNMX R235, R3.reuse, R0, R72, PT ;  /* 0x0000000003eb7246 */ /* 0x040fe20003800148 */
[C---:B------:R-:W-:Y:S01]  /*4670*/  HMMA.16816.F32 R88, R12.reuse, R36, R48 ;  /* 0x000000240c58723c */ /* 0x040fe20000001830 */
[----:B------:R-:W-:Y:S02]  /*4680*/  IADD3 R0, R3, 0x48, R0 ;  /* 0x0000004803007810 */ /* 0x000fe40007ffe000 */
[-C--:B------:R-:W-:Y:S02]  /*4690*/  VIMNMX R234, R6, R72.reuse, PT ;  /* 0x0000004806ea7248 */ /* 0x080fe40003fe0100 */
[-C--:B------:R-:W-:Y:S01]  /*46a0*/  VIMNMX R233, R7, R72.reuse, PT ;  /* 0x0000004807e97248 */ /* 0x080fe20003fe0100 */
[----:B------:R-:W-:Y:S01]  /*46b0*/  HMMA.16816.F32 R84, R12, R38, R56 ;  /* 0x000000260c54723c */ /* 0x000fe20000001838 */
[----:B------:R-:W-:-:S02]  /*46c0*/  VIMNMX R232, R0, R72, PT ;  /* 0x0000004800e87248 */ /* 0x000fc40003fe0100 */
[-C--:B------:R-:W-:Y:S02]  /*46d0*/  VIADDMNMX R227, R229, -R74.reuse, RZ, !PT ;  /* 0x8000004ae5e37246 */ /* 0x080fe400078001ff */
[-C--:B------:R-:W-:Y:S02]  /*46e0*/  VIADDMNMX R226, R231, -R74.reuse, RZ, !PT ;  /* 0x8000004ae7e27246 */ /* 0x080fe400078001ff */
[-C--:B------:R-:W-:Y:S02]  /*46f0*/  VIADDMNMX R225, R228, -R74.reuse, RZ, !PT ;  /* 0x8000004ae4e17246 */ /* 0x080fe400078001ff */
[----:B------:R-:W-:Y:S01]  /*4700*/  VIADDMNMX R224, R230, -R74, RZ, !PT ;  /* 0x8000004ae6e07246 */ /* 0x000fe200078001ff */
[----:B------:R-:W-:Y:S06]  /*4710*/  BAR.SYNC.DEFER_BLOCKING 0x0 ;  /* 0x0000000000007b1d */ /* 0x000fec0000010000 */
[----:B-1----:R-:W-:Y:S08]  /*4720*/  @!P3 BRA `(.L_x_2759) ;  /* 0x0000000000a8b947 */ /* 0x002ff00003800000 */
[----:B------:R-:W-:Y:S01]  /*4730*/  VIADD R0, R116, 0xfffffffe ;  /* 0xfffffffe74007836 */ /* 0x000fe20000000000 */
[-C--:B------:R-:W-:Y:S01]  /*4740*/  ISETP.GE.AND P2, PT, R114, R223.reuse, PT ;  /* 0x000000df7200720c */ /* 0x080fe20003f46270 */
[----:B------:R-:W-:Y:S01]  /*4750*/  BSSY B0, `(.L_x_2760) ;  /* 0x0000026000007945 */ /* 0x000fe20003800000 */
[----:B------:R-:W-:Y:S01]  /*4760*/  ISETP.GE.AND P1, PT, R246, R223, PT ;  /* 0x000000dff600720c */ /* 0x000fe20003f26270 */
[----:B------:R-:W-:Y:S01]  /*4770*/  IMAD R3, R107, R0, RZ ;  /* 0x000000006b037224 */ /* 0x000fe200078e02ff */
[----:B------:R-:W-:Y:S01]  /*4780*/  SHF.R.S32.HI R8, RZ, 0x1f, R0 ;  /* 0x0000001fff087819 */ /* 0x000fe20000011400 */
[----:B------:R-:W-:-:S04]  /*4790*/  IMAD.WIDE.U32 R6, R0, R106, R112 ;  /* 0x0000006a00067225 */ /* 0x000fc800078e0070 */
[----:B------:R-:W-:Y:S01]  /*47a0*/  IMAD R3, R8, R106, R3 ;  /* 0x0000006a08037224 */ /* 0x000fe200078e0203 */
[----:B------:R-:W-:-:S03]  /*47b0*/  IADD3 R0, P5, R242, R6, RZ ;  /* 0x00000006f2007210 */ /* 0x000fc60007fbe0ff */
[----:B------:R-:W-:Y:S01]  /*47c0*/  IMAD.IADD R3, R7, 0x1, R3 ;  /* 0x0000000107037824 */ /* 0x000fe200078e0203 */
[CC--:B------:R-:W-:Y:S01]  /*47d0*/  @!P2 LEA R12, P6, R6.reuse, R236.reuse, 0x1 ;  /* 0x000000ec060ca211 */ /* 0x0c0fe200078c08ff */
[----:B------:R1:W-:Y:S01]  /*47e0*/  @P2 STS.128 [R222+0x8000], RZ ;  /* 0x008000ffde002388 */ /* 0x0003e20000000c00 */
[-C--:B------:R-:W-:Y:S01]  /*47f0*/  @!P1 LEA R8, P0, R6, R236.reuse, 0x1 ;  /* 0x000000ec06089211 */ /* 0x080fe200078008ff */
[--C-:B------:R-:W-:Y:S01]  /*4800*/  IMAD.X R7, R213, 0x1, R3.reuse, P5 ;  /* 0x00000001d5077824 */ /* 0x100fe200028e0603 */
[----:B------:R-:W-:Y:S02]  /*4810*/  @!P2 LEA R10, P4, R0, R236, 0x1 ;  /* 0x000000ec000aa211 */ /* 0x000fe400078808ff */
[CCC-:B------:R-:W-:Y:S02]  /*4820*/  @!P2 LEA.HI.X R13, R6.reuse, R237.reuse, R3.reuse, 0x1, P6 ;  /* 0x000000ed060da211 */ /* 0x1c0fe400030f0c03 */
[-C--:B------:R-:W-:Y:S02]  /*4830*/  @!P1 LEA.HI.X R9, R6, R237.reuse, R3, 0x1, P0 ;  /* 0x000000ed06099211 */ /* 0x080fe400000f0c03 */
        /* <DEDUP_REMOVED lines=23> */
.L_x_2761:
[----:B------:R-:W-:Y:S05]  /*49b0*/  BSYNC B0 ;  /* 0x0000000000007941 */ /* 0x000fea0003800000 */
.L_x_2760:
[----:B------:R-:W0:Y:S02]  /*49c0*/  LDGDEPBAR ;  /* 0x00000000000079af */ /* 0x000e240000000000 */
.L_x_2759:
[----:B------:R-:W-:Y:S05]  /*49d0*/  BSYNC B1 ;  /* 0x0000000000017941 */ /* 0x000fea0003800000 */
.L_x_2758:
[----:B------:R-:W3:Y:S01]  /*49e0*/  LD.E R3, desc[UR4][R172.64+0xdc] ;  /* 0x0000dc04ac037980 */ /* 0x000ee2000c101900 */
[----:B--2---:R-:W-:Y:S02]  /*49f0*/  IMAD R6, R73, 0x20, R16 ;  /* 0x0000002049067824 */ /* 0x004fe400078e0210 */
[----:B------:R-:W-:Y:S02]  /*4a00*/  IMAD.IADD R0, R93, 0x1, R92 ;  /* 0x000000015d007824 */ /* 0x000fe400078e025c */
[C---:B------:R-:W-:Y:S01]  /*4a10*/  VIADD R16, R6.reuse, 0x1 ;  /* 0x0000000106107836 */ /* 0x040fe20000000000 */
[CC--:B------:R-:W-:Y:S01]  /*4a20*/  ISETP.GE.AND P4, PT, R6.reuse, R225.reuse, PT ;  /* 0x000000e10600720c */ /* 0x0c0fe20003f86270 */
[----:B------:R-:W-:Y:S02]  /*4a30*/  VIADD R7, R6, 0x8 ;  /* 0x0000000806077836 */ /* 0x000fe40000000000 */
[----:B-1----:R-:W-:Y:S01]  /*4a40*/  IMAD.IADD R9, R228, 0x1, -R6 ;  /* 0x00000001e4097824 */ /* 0x002fe200078e0a06 */
[-C--:B------:R-:W-:Y:S01]  /*4a50*/  ISETP.GE.AND P2, PT, R16, R225.reuse, PT ;  /* 0x000000e11000720c */ /* 0x080fe20003f46270 */
[C---:B------:R-:W-:Y:S01]  /*4a60*/  IMAD.IADD R8, R228.reuse, 0x1, -R16 ;  /* 0x00000001e4087824 */ /* 0x040fe200078e0a10 */
[----:B------:R-:W-:Y:S01]  /*4a70*/  ISETP.GE.AND P1, PT, R7, R225, PT ;  /* 0x000000e10700720c */ /* 0x000fe20003f26270 */
[----:B------:R-:W-:Y:S01]  /*4a80*/  IMAD.IADD R11, R228, 0x1, -R7 ;  /* 0x00000001e40b7824 */ /* 0x000fe200078e0a07 */
[----:B------:R-:W-:Y:S01]  /*4a90*/  IABS R10, R9 ;  /* 0x00000009000a7213 */ /* 0x000fe20000000000 */
[----:B------:R-:W-:Y:S01]  /*4aa0*/  IMAD R175, R0, 0x2, R5 ;  /* 0x0000000200af7824 */ /* 0x000fe200078e0205 */
[----:B------:R-:W-:Y:S01]  /*4ab0*/  IABS R9, R8 ;  /* 0x0000000800097213 */ /* 0x000fe20000000000 */
[C---:B------:R-:W-:Y:S01]  /*4ac0*/  VIADD R5, R6.reuse, 0x9 ;  /* 0x0000000906057836 */ /* 0x040fe20000000000 */
[----:B------:R-:W-:Y:S01]  /*4ad0*/  IABS R8, R11 ;  /* 0x0000000b00087213 */ /* 0x000fe20000000000 */
[C---:B------:R-:W-:Y:S01]  /*4ae0*/  VIADD R20, R6.reuse, 0x10 ;  /* 0x0000001006147836 */ /* 0x040fe20000000000 */
[----:B------:R-:W-:Y:S01]  /*4af0*/  I2FP.F32.S32 R10, R10 ;  /* 0x0000000a000a7245 */ /* 0x000fe20000201400 */
[C---:B------:R-:W-:Y:S01]  /*4b00*/  VIADD R21, R6.reuse, 0x11 ;  /* 0x0000001106157836 */ /* 0x040fe20000000000 */
[----:B------:R-:W-:Y:S01]  /*4b10*/  I2FP.F32.S32 R8, R8 ;  /* 0x0000000800087245 */ /* 0x000fe20000201400 */
[C---:B------:R-:W-:Y:S01]  /*4b20*/  VIADD R22, R6.reuse, 0x18 ;  /* 0x0000001806167836 */ /* 0x040fe20000000000 */
[----:B------:R-:W-:Y:S01]  /*4b30*/  LOP3.LUT R11, R17, 0x7ffffffc, RZ, 0xc0, !PT ;  /* 0x7ffffffc110b7812 */ /* 0x000fe200078ec0ff */
[----:B------:R-:W-:Y:S01]  /*4b40*/  VIADD R23, R6, 0x19 ;  /* 0x0000001906177836 */ /* 0x000fe20000000000 */
[----:B------:R-:W-:Y:S01]  /*4b50*/  I2FP.F32.S32 R9, R9 ;  /* 0x0000000900097245 */ /* 0x000fe20000201400 */
[----:B------:R-:W-:Y:S01]  /*4b60*/  FFMA.FTZ R14, R8, -R219, R40 ;  /* 0x800000db080e7223 */ /* 0x000fe20000010028 */
[----:B------:R-:W-:-:S02]  /*4b70*/  IMAD R12, R111, R100, R117 ;  /* 0x000000646f0c7224 */ /* 0x000fc400078e0275 */
[-C--:B------:R-:W-:Y:S01]  /*4b80*/  FFMA.FTZ R17, R10, -R219.reuse, R60 ;  /* 0x800000db0a117223 */ /* 0x080fe2000001003c */
[C---:B------:R-:W-:Y:S02]  /*4b90*/  IMAD.IADD R8, R228.reuse, 0x1, -R5 ;  /* 0x00000001e4087824 */ /* 0x040fe400078e0a05 */
[----:B------:R-:W-:Y:S01]  /*4ba0*/  FFMA.FTZ R15, R9, -R219, R61 ;  /* 0x800000db090f7223 */ /* 0x000fe2000001003d */
[----:B------:R-:W-:Y:S01]  /*4bb0*/  IMAD.IADD R0, R228, 0x1, -R20 ;  /* 0x00000001e4007824 */ /* 0x000fe200078e0a14 */
[-C--:B------:R-:W-:Y:S01]  /*4bc0*/  ISETP.GE.OR P4, PT, R6, R233.reuse, !P4 ;  /* 0x000000e90600720c */ /* 0x080fe20006786670 */
[----:B------:R-:W-:Y:S01]  /*4bd0*/  IMAD.IADD R19, R75, 0x1, -R11 ;  /* 0x000000014b137824 */ /* 0x000fe200078e0a0b */
[----:B------:R-:W-:Y:S01]  /*4be0*/  ISETP.GE.OR P2, PT, R16, R233, !P2 ;  /* 0x000000e91000720c */ /* 0x000fe20005746670 */
[C---:B------:R-:W-:Y:S01]  /*4bf0*/  IMAD.IADD R10, R228.reuse, 0x1, -R21 ;  /* 0x00000001e40a7824 */ /* 0x040fe200078e0a15 */
[----:B------:R-:W-:Y:S01]  /*4c00*/  IABS R9, R0 ;  /* 0x0000000000097213 */ /* 0x000fe20000000000 */
[C---:B------:R-:W-:Y:S01]  /*4c10*/  IMAD.IADD R11, R228.reuse, 0x1, -R22 ;  /* 0x00000001e40b7824 */ /* 0x040fe200078e0a16 */
[----:B------:R-:W-:Y:S01]  /*4c20*/  ISETP.GE.AND P0, PT, R5, R225, PT ;  /* 0x000000e10500720c */ /* 0x000fe20003f06270 */
[----:B------:R-:W-:Y:S01]  /*4c30*/  IMAD.IADD R13, R228, 0x1, -R23 ;  /* 0x00000001e40d7824 */ /* 0x000fe200078e0a17 */
[----:B------:R-:W-:Y:S01]  /*4c40*/  ISETP.GE.OR P1, PT, R7, R233, !P1 ;  /* 0x000000e90700720c */ /* 0x000fe20004f26670 */
[----:B------:R-:W-:Y:S01]  /*4c50*/  IMAD R18, R101, R12, R105 ;  /* 0x0000000c65127224 */ /* 0x000fe200078e0269 */
[----:B------:R-:W-:Y:S01]  /*4c60*/  IABS R12, R8 ;  /* 0x00000008000c7213 */ /* 0x000fe20000000000 */
[----:B------:R-:W-:Y:S01]  /*4c70*/  IMAD.WIDE.U32 R110, R110, -0x2daee0ad, RZ ;  /* 0xd2511f536e6e7825 */ /* 0x000fe200078e00ff */
[----:B------:R-:W-:-:S02]  /*4c80*/  IABS R8, R10 ;  /* 0x0000000a00087213 */ /* 0x000fc40000000000 */
        /* <DEDUP_REMOVED lines=8> */
[----:B------:R-:W-:Y:S01]  /*4d10*/  I2FP.F32.S32 R10, R12 ;  /* 0x0000000c000a7245 */ /* 0x000fe20000201400 */
[----:B------:R-:W-:Y:S01]  /*4d20*/  VIADD R34, R30, 0x4 ;  /* 0x000000041e227836 */ /* 0x000fe20000000000 */
[----:B------:R-:W-:Y:S01]  /*4d30*/  I2FP.F32.S32 R11, R11 ;  /* 0x0000000b000b7245 */ /* 0x000fe20000201400 */
[----:B------:R-:W-:Y:S01]  /*4d40*/  VIADD R31, R108, 0x9e3779b9 ;  /* 0x9e3779b96c1f7836 */ /* 0x000fe20000000000 */
[----:B------:R-:W-:Y:S01]  /*4d50*/  I2FP.F32.S32 R0, R0 ;  /* 0x0000000000007245 */ /* 0x000fe20000201400 */
[----:B------:R-:W-:Y:S01]  /*4d60*/  FFMA.FTZ R12, R10, -R219, R41 ;  /* 0x800000db0a0c7223 */ /* 0x000fe20000010029 */
[----:B------:R-:W-:Y:S01]  /*4d70*/  ISETP.GE.AND P2, PT, R20, R225, PT ;  /* 0x000000e11400720c */ /* 0x000fe20003f46270 */
[----:B------:R-:W-:Y:S01]  /*4d80*/  FFMA.FTZ R11, R11, -R219, R64 ;  /* 0x800000db0b0b7223 */ /* 0x000fe20000010040 */
[----:B------:R-:W-:Y:S01]  /*4d90*/  ISETP.GE.OR P0, PT, R5, R233, !P0 ;  /* 0x000000e90500720c */ /* 0x000fe20004706670 */
[----:B------:R-:W-:Y:S01]  /*4da0*/  FFMA.FTZ R13, R0, -R219, R53 ;  /* 0x800000db000d7223 */ /* 0x000fe20000010035 */
[----:B------:R-:W-:Y:S01]  /*4db0*/  FSEL R25, R14, -INF , !P1 ;  /* 0xff8000000e197808 */ /* 0x000fe20004800000 */
[----:B------:R-:W-:Y:S01]  /*4dc0*/  VIADD R64, R109, 0xbb67ae85 ;  /* 0xbb67ae856d407836 */ /* 0x000fe20000000000 */
[----:B------:R-:W-:Y:S01]  /*4dd0*/  FMNMX.FTZ R0, R72, R73, !PT ;  /* 0x0000004948007209 */ /* 0x000fe20007810000 */
[----:B------:R-:W-:Y:S01]  /*4de0*/  IMAD.WIDE.U32 R32, R30, -0x326172a9, RZ ;  /* 0xcd9e8d571e207825 */ /* 0x000fe200078e00ff */
[----:B------:R-:W-:Y:S01]  /*4df0*/  I2FP.F32.S32 R9, R9 ;  /* 0x0000000900097245 */ /* 0x000fe20000201400 */
[----:B------:R-:W-:Y:S01]  /*4e00*/  STL.64 [R1+0x50], R110 ;  /* 0x0000506e01007387 */ /* 0x000fe20000100a00 */
[----:B------:R-:W-:Y:S01]  /*4e10*/  ISETP.GE.AND P1, PT, R21, R225, PT ;  /* 0x000000e11500720c */ /* 0x000fe20003f26270 */
[----:B------:R-:W-:Y:S01]  /*4e20*/  VIADD R30, R108, 0x3c6ef372 ;  /* 0x3c6ef3726c1e7836 */ /* 0x000fe20000000000 */
[----:B------:R-:W-:Y:S01]  /*4e30*/  ISETP.GE.OR P2, PT, R20, R233, !P2 ;  /* 0x000000e91400720c */ /* 0x000fe20005746670 */
[----:B------:R-:W-:Y:S01]  /*4e40*/  FFMA.FTZ R10, R9, -R219, R65 ;  /* 0x800000db090a7223 */ /* 0x000fe20000010041 */
[----:B------:R-:W-:Y:S01]  /*4e50*/  FSEL R26, R12, -INF , !P0 ;  /* 0xff8000000c1a7808 */ /* 0x000fe20004000000 */
[----:B------:R-:W-:Y:S01]  /*4e60*/  VIADD R40, R109, 0x76cf5d0a ;  /* 0x76cf5d0a6d287836 */ /* 0x000fe20000000000 */
[----:B------:R-:W-:Y:S01]  /*4e70*/  FMNMX.FTZ R0, R25, R0, !PT ;  /* 0x0000000019007209 */ /* 0x000fe20007810000 */
[----:B------:R-:W-:Y:S01]  /*4e80*/  VIADD R41, R109, 0x32370b8f ;  /* 0x32370b8f6d297836 */ /* 0x000fe20000000000 */
[----:B------:R-:W-:Y:S01]  /*4e90*/  I2FP.F32.S32 R8, R8 ;  /* 0x0000000800087245 */ /* 0x000fe20000201400 */
[----:B------:R-:W-:Y:S01]  /*4ea0*/  IMAD.WIDE.U32 R118, R34, -0x326172a9, RZ ;  /* 0xcd9e8d5722767825 */ /* 0x000fe200078e00ff */
[----:B------:R-:W-:Y:S01]  /*4eb0*/  ISETP.GE.AND P0, PT, R22, R225, PT ;  /* 0x000000e11600720c */ /* 0x000fe20003f06270 */
[----:B------:R-:W-:Y:S01]  /*4ec0*/  STL [R1+0x12c], R34 ;  /* 0x00012c2201007387 */ /* 0x000fe20000100800 */
[----:B------:R-:W-:Y:S01]  /*4ed0*/  ISETP.GE.OR P1, PT, R21, R233, !P1 ;  /* 0x000000e91500720c */ /* 0x000fe20004f26670 */
[----:B------:R-:W-:Y:S01]  /*4ee0*/  FFMA.FTZ R9, R8, -R219, R52 ;  /* 0x800000db08097223 */ /* 0x000fe20000010034 */
[----:B------:R-:W-:Y:S01]  /*4ef0*/  FSEL R74, R11, -INF , !P2 ;  /* 0xff8000000b4a7808 */ /* 0x000fe20005000000 */
[----:B------:R-:W-:Y:S01]  /*4f00*/  VIADD R239, R108, 0x78dde6e4 ;  /* 0x78dde6e46cef7836 */ /* 0x000fe20000000000 */
[----:B------:R-:W-:Y:S01]  /*4f10*/  FMNMX.FTZ R0, R26, R0, !PT ;  /* 0x000000001a007209 */ /* 0x000fe20007810000 */
[----:B------:R-:W-:Y:S01]  /*4f20*/  VIADD R252, R108, 0xdaa66d2b ;  /* 0xdaa66d2b6cfc7836 */ /* 0x000fe20000000000 */
[----:B------:R-:W-:Y:S01]  /*4f30*/  ISETP.GE.AND P2, PT, R23, R225, PT ;  /* 0x000000e11700720c */ /* 0x000fe20003f46270 */
[----:B------:R-:W-:Y:S01]  /*4f40*/  VIADD R251, R109, 0xa9066899 ;  /* 0xa90668996dfb7836 */ /* 0x000fe20000000000 */
[-C--:B------:R-:W-:Y:S01]  /*4f50*/  ISETP.GE.OR P0, PT, R22, R233.reuse, !P0 ;  /* 0x000000e91600720c */ /* 0x080fe20004706670 */
[----:B------:R-:W-:Y:S01]  /*4f60*/  VIADD R243, R108, 0x1715609d ;  /* 0x1715609d6cf37836 */ /* 0x000fe20000000000 */
[----:B------:R-:W-:Y:S01]  /*4f70*/  FSEL R75, R10, -INF , !P1 ;  /* 0xff8000000a4b7808 */ /* 0x000fe20004800000 */
[----:B------:R-:W-:Y:S01]  /*4f80*/  IMAD.SHL.U32 R10, R116, 0x20, RZ ;  /* 0x00000020740a7824 */ /* 0x000fe200078e00ff */
[----:B------:R-:W-:Y:S01]  /*4f90*/  FMNMX.FTZ R0, R74, R0, !PT ;  /* 0x000000004a007209 */ /* 0x000fe20007810000 */
[--C-:B------:R-:W-:Y:S01]  /*4fa0*/  IMAD R205, R4, 0x2, R175.reuse ;  /* 0x0000000204cd7824 */ /* 0x100fe200078e02af */
[----:B------:R-:W-:Y:S01]  /*4fb0*/  ISETP.GE.OR P2, PT, R23, R233, !P2 ;  /* 0x000000e91700720c */ /* 0x000fe20005746670 */
[----:B------:R-:W-:Y:S01]  /*4fc0*/  IMAD R24, R147, R18, R10 ;  /* 0x0000001293187224 */ /* 0x000fe200078e020a */
[----:B------:R-:W-:Y:S01]  /*4fd0*/  FSEL R77, R9, -INF , !P0 ;  /* 0xff800000094d7808 */ /* 0x000fe20004000000 */
[----:B------:R-:W-:Y:S01]  /*4fe0*/  IMAD.IADD R10, R229, 0x1, -R6 ;  /* 0x00000001e50a7824 */ /* 0x000fe200078e0a06 */
[----:B------:R-:W-:Y:S01]  /*4ff0*/  FMNMX.FTZ R0, R75, R0, !PT ;  /* 0x000000004b007209 */ /* 0x000fe20007810000 */
[----:B------:R-:W-:Y:S01]  /*5000*/  IMAD R208, R2, 0x2, R175 ;  /* 0x0000000202d07824 */ /* 0x000fe200078e02af */
[----:B------:R-:W-:Y:S01]  /*5010*/  FSEL R76, R13, -INF , !P2 ;  /* 0xff8000000d4c7808 */ /* 0x000fe20005000000 */
[----:B------:R-:W-:Y:S01]  /*5020*/  IMAD.WIDE.U32 R12, R34, -0x326172a9, RZ ;  /* 0xcd9e8d57220c7825 */ /* 0x000fe200078e00ff */
[----:B------:R-:W-:-:S02]  /*5030*/  FMNMX.FTZ R0, R77, R0, !PT ;  /* 0x000000004d007209 */ /* 0x000fc40007810000 */
[----:B------:R-:W-:Y:S01]  /*5040*/  LOP3.LUT R8, R109, R184, RZ, 0x3c, !PT ;  /* 0x000000b86d087212 */ /* 0x000fe200078e3cff */
[----:B------:R-:W-:Y:S01]  /*5050*/  IMAD R207, R2, 0x2, R205 ;  /* 0x0000000202cf7824 */ /* 0x000fe200078e02cd */
[----:B------:R-:W-:Y:S02]  /*5060*/  FMNMX.FTZ R0, R76, R0, !PT ;  /* 0x000000004c007209 */ /* 0x000fe40007810000 */
[----:B------:R-:W-:Y:S02]  /*5070*/  LOP3.LUT R8, R8, R111, RZ, 0x3c, !PT ;  /* 0x0000006f08087212 */ /* 0x000fe400078e3cff */
[----:B------:R-:W-:Y:S01]  /*5080*/  LOP3.LUT R65, R108, R103, RZ, 0x3c, !PT ;  /* 0x000000676c417212 */ /* 0x000fe200078e3cff */
[----:B------:R-:W1:Y:S01]  /*5090*/  SHFL.BFLY PT, R15, R0, 0x2, 0x1f ;  /* 0x0c401f00000f7f89 */ /* 0x000e6200000e0000 */
[----:B------:R-:W-:Y:S01]  /*50a0*/  IABS R11, R10 ;  /* 0x0000000a000b7213 */ /* 0x000fe20000000000 */
[----:B------:R-:W-:Y:S01]  /*50b0*/  IMAD.WIDE.U32 R8, R8, -0x326172a9, RZ ;  /* 0xcd9e8d5708087825 */ /* 0x000fe200078e00ff */
[----:B------:R-:W-:Y:S01]  /*50c0*/  LOP3.LUT R14, R65, R13, RZ, 0x3c, !PT ;  /* 0x0000000d410e7212 */ /* 0x000fe200078e3cff */
[----:B------:R-:W-:Y:S01]  /*50d0*/  STL [R1+0xdc], R65 ;  /* 0x0000dc4101007387 */ /* 0x000fe20000100800 */
[----:B------:R-:W-:-:S02]  /*50e0*/  I2FP.F32.S32 R13, R11 ;  /* 0x0000000b000d7245 */ /* 0x000fc40000201400 */
[----:B------:R-:W-:Y:S01]  /*50f0*/  LOP3.LUT R18, R9, R31, R12, 0x96, !PT ;  /* 0x0000001f09127212 */ /* 0x000fe200078e960c */
[----:B------:R-:W-:Y:S01]  /*5100*/  IMAD.IADD R12, R231, 0x1, -R6 ;  /* 0x00000001e70c7824 */ /* 0x000fe200078e0a06 */
[----:B------:R-:W-:Y:S01]  /*5110*/  ISETP.GE.AND P0, PT, R6, R227, PT ;  /* 0x000000e30600720c */ /* 0x000fe20003f06270 */
[----:B------:R-:W-:Y:S01]  /*5120*/  IMAD.WIDE.U32 R28, R14, -0x2daee0ad, RZ ;  /* 0xd2511f530e1c7825 */ /* 0x000fe200078e00ff */
[----:B------:R-:W-:-:S03]  /*5130*/  ISETP.GE.AND P2, PT, R6, R226, PT ;  /* 0x000000e20600720c */ /* 0x000fc60003f46270 */
[----:B------:R-:W-:Y:S01]  /*5140*/  FFMA.FTZ R36, R13, -R219, R68 ;  /* 0x800000db0d247223 */ /* 0x000fe20000010044 */
[----:B------:R-:W-:Y:S01]  /*5150*/  IABS R10, R12 ;  /* 0x0000000c000a7213 */ /* 0x000fe20000000000 */
[----:B------:R-:W-:Y:S01]  /*5160*/  IMAD.SHL.U32 R12, R19, 0x2, RZ ;  /* 0x00000002130c7824 */ /* 0x000fe200078e00ff */
[----:B------:R-:W-:Y:S01]  /*5170*/  ISETP.GE.AND P4, PT, R6, R224, PT ;  /* 0x000000e00600720c */ /* 0x000fe20003f86270 */
[----:B------:R-:W-:Y:S01]  /*5180*/  STL [R1+0xd0], R31 ;  /* 0x0000d01f01007387 */ /* 0x000fe20000100800 */
[----:B------:R-:W-:Y:S01]  /*5190*/  I2FP.F32.S32 R11, R10 ;  /* 0x0000000a000b7245 */ /* 0x000fe20000201400 */
[----:B------:R-:W-:Y:S01]  /*51a0*/  IMAD.IADD R10, R230, 0x1, -R6 ;  /* 0x00000001e60a7824 */ /* 0x000fe200078e0a06 */
[C---:B------:R-:W-:Y:S01]  /*51b0*/  ISETP.GE.OR P0, PT, R6.reuse, R235, !P0 ;  /* 0x000000eb0600720c */ /* 0x040fe20004706670 */
[----:B------:R-:W-:Y:S01]  /*51c0*/  STL [R1+0xd4], R64 ;  /* 0x0000d44001007387 */ /* 0x000fe20000100800 */
[----:B------:R-:W-:Y:S01]  /*51d0*/  ISETP.GE.OR P2, PT, R6, R234, !P2 ;  /* 0x000000ea0600720c */ /* 0x000fe20005746670 */
[----:B------:R-:W-:Y:S01]  /*51e0*/  FFMA.FTZ R37, R11, -R219, R70 ;  /* 0x800000db0b257223 */ /* 0x000fe20000010046 */
[----:B------:R-:W-:Y:S01]  /*51f0*/  IABS R10, R10 ;  /* 0x0000000a000a7213 */ /* 0x000fe20000000000 */
[----:B------:R-:W-:Y:S01]  /*5200*/  STL.64 [R1+0x138], R32 ;  /* 0x0001382001007387 */ /* 0x000fe20000100a00 */
[----:B-1----:R-:W-:-:S02]  /*5210*/  FMNMX.FTZ R17, R0, R15, !PT ;  /* 0x0000000f00117209 */ /* 0x002fc40007810000 */
[----:B------:R-:W-:Y:S01]  /*5220*/  LOP3.LUT R0, R29, R64, R110, 0x96, !PT ;  /* 0x000000401d007212 */ /* 0x000fe200078e966e */
[----:B------:R-:W-:Y:S01]  /*5230*/  IMAD.MOV.U32 R11, RZ, RZ, R10 ;  /* 0x000000ffff0b7224 */ /* 0x000fe200078e000a */
[----:B------:R-:W-:Y:S01]  /*5240*/  LOP3.LUT R10, R65, R33, RZ, 0x3c, !PT ;  /* 0x00000021410a7212 */ /* 0x000fe200078e3cff */
[----:B------:R-:W1:Y:S01]  /*5250*/  SHFL.BFLY PT, R19, R17, 0x1, 0x1f ;  /* 0x0c201f0011137f89 */ /* 0x000e6200000e0000 */
[----:B------:R-:W-:Y:S01]  /*5260*/  ISETP.GE.OR P4, PT, R6, R232, !P4 ;  /* 0x000000e80600720c */ /* 0x000fe20006786670 */
[----:B------:R-:W-:Y:S01]  /*5270*/  IMAD.WIDE.U32 R14, R0, -0x326172a9, RZ ;  /* 0xcd9e8d57000e7825 */ /* 0x000fe200078e00ff */
[----:B------:R-:W-:Y:S01]  /*5280*/  I2FP.F32.S32 R11, R11 ;  /* 0x0000000b000b7245 */ /* 0x000fe20000201400 */
[----:B------:R-:W-:Y:S01]  /*5290*/  STL [R1+0xc8], R40 ;  /* 0x0000c82801007387 */ /* 0x000fe20000100800 */
[----:B------:R-:W-:Y:S01]  /*52a0*/  LOP3.LUT R29, R9, R31, R118, 0x96, !PT ;  /* 0x0000001f091d7212 */ /* 0x000fe200078e9676 */
[----:B------:R-:W-:Y:S01]  /*52b0*/  IMAD R6, R147, R27, R12 ;  /* 0x0000001b93067224 */ /* 0x000fe200078e020c */
[----:B------:R-:W-:Y:S01]  /*52c0*/  ISETP.GE.AND P5, PT, R16, R224, PT ;  /* 0x000000e01000720c */ /* 0x000fe20003fa6270 */
[----:B------:R-:W-:-:S04]  /*52d0*/  IMAD.WIDE.U32 R12, R18, -0x2daee0ad, RZ ;  /* 0xd2511f53120c7825 */ /* 0x000fc800078e00ff */
[----:B------:R-:W-:Y:S01]  /*52e0*/  FFMA.FTZ R27, R11, -R219, R62 ;  /* 0x800000db0b1b7223 */ /* 0x000fe2000001003e */
[----:B------:R2:W-:Y:S01]  /*52f0*/  STL [R1+0xc4], R30 ;  /* 0x0000c41e01007387 */ /* 0x0005e20000100800 */
[----:B------:R-:W-:Y:S01]  /*5300*/  ISETP.GE.OR P5, PT, R16, R232, !P5 ;  /* 0x000000e81000720c */ /* 0x000fe20006fa6670 */
[----:B------:R-:W-:Y:S01]  /*5310*/  IMAD.WIDE.U32 R116, R10, -0x2daee0ad, RZ ;  /* 0xd2511f530a747825 */ /* 0x000fe200078e00ff */
[----:B------:R-:W-:Y:S02]  /*5320*/  LOP3.LUT R10, R15, R30, R8, 0x96, !PT ;  /* 0x0000001e0f0a7212 */ /* 0x000fe400078e9608 */
[----:B------:R-:W-:Y:S01]  /*5330*/  LOP3.LUT R18, R13, R40, R28, 0x96, !PT ;  /* 0x000000280d127212 */ /* 0x000fe200078e961c */
[----:B------:R-:W-:Y:S01]  /*5340*/  VIADD R0, R24, 0xffffffe0 ;  /* 0xffffffe018007836 */ /* 0x000fe20000000000 */
[----:B------:R-:W-:Y:S01]  /*5350*/  LOP3.LUT R15, R117, R64, R110, 0x96, !PT ;  /* 0x00000040750f7212 */ /* 0x000fe200078e966e */
[----:B------:R-:W-:Y:S01]  /*5360*/  IMAD.WIDE.U32 R10, R10, -0x2daee0ad, RZ ;  /* 0xd2511f530a0a7825 */ /* 0x000fe200078e00ff */
[----:B------:R-:W-:Y:S01]  /*5370*/  LOP3.LUT R28, R9, R31, R32, 0x96, !PT ;  /* 0x0000001f091c7212 */ /* 0x000fe200078e9620 */
[----:B------:R-:W-:Y:S01]  /*5380*/  STL.64 [R1+0x70], R116 ;  /* 0x0000707401007387 */ /* 0x000fe20000100a00 */
[----:B------:R-:W-:Y:S01]  /*5390*/  SHF.R.S32.HI R13, RZ, 0x1f, R0 ;  /* 0x0000001fff0d7819 */ /* 0x000fe20000011400 */
[----:B------:R-:W-:Y:S01]  /*53a0*/  IMAD.WIDE.U32 R244, R15, -0x326172a9, RZ ;  /* 0xcd9e8d570ff47825 */ /* 0x000fe200078e00ff */
[----:B------:R-:W-:Y:S01]  /*53b0*/  IADD3 R0, P1, R6, R0, RZ ;  /* 0x0000000006007210 */ /* 0x000fe20007f3e0ff */
[----:B------:R-:W-:Y:S01]  /*53c0*/  STL [R1+0xcc], R41 ;  /* 0x0000cc2901007387 */ /* 0x000fe20000100800 */
[----:B-1----:R-:W-:-:S02]  /*53d0*/  FMNMX.FTZ R135, R17, R19, !PT ;  /* 0x0000001311877209 */ /* 0x002fc40007810000 */
[----:B------:R-:W-:Y:S01]  /*53e0*/  LEA.HI.X.SX32 R13, R6, R13, 0x1, P1 ;  /* 0x0000000d060d7211 */ /* 0x000fe200008f0eff */
[----:B------:R-:W-:Y:S01]  /*53f0*/  STL.64 [R1+0x30], R118 ;  /* 0x0000307601007387 */ /* 0x000fe20000100a00 */
[----:B------:R-:W-:Y:S02]  /*5400*/  LOP3.LUT R6, R11, R41, R12, 0x96, !PT ;  /* 0x000000290b067212 */ /* 0x000fe400078e960c */
[----:B------:R-:W-:Y:S01]  /*5410*/  LOP3.LUT R39, R245, R30, R8, 0x96, !PT ;  /* 0x0000001ef5277212 */ /* 0x000fe200078e9608 */
[----:B------:R-:W-:Y:S01]  /*5420*/  IMAD.WIDE.U32 R8, R18, -0x326172a9, RZ ;  /* 0xcd9e8d5712087825 */ /* 0x000fe200078e00ff */
[----:B------:R-:W-:Y:S01]  /*5430*/  LEA R12, P1, R0, R98, 0x1 ;  /* 0x00000062000c7211 */ /* 0x000fe200078208ff */
[----:B------:R-:W-:Y:S01]  /*5440*/  STL [R1+0xb4], R252 ;  /* 0x0000b4fc01007387 */ /* 0x000fe20000100800 */
[----:B------:R-:W-:Y:S01]  /*5450*/  FSEL R83, R27, -INF , !P4 ;  /* 0xff8000001b537808 */ /* 0x000fe20006000000 */
[----:B------:R-:W-:Y:S01]  /*5460*/  IMAD.WIDE.U32 R34, R6, -0x326172a9, RZ ;  /* 0xcd9e8d5706227825 */ /* 0x000fe200078e00ff */
[----:B------:R-:W-:Y:S01]  /*5470*/  LEA.HI.X R13, R0, R99, R13, 0x1, P1 ;  /* 0x00000063000d7211 */ /* 0x000fe200008f0c0d */
[----:B------:R-:W-:Y:S01]  /*5480*/  STL [R1+0xc0], R239 ;  /* 0x0000c0ef01007387 */ /* 0x000fe20000100800 */
[----:B------:R-:W-:Y:S01]  /*5490*/  FSETP.NEU.FTZ.AND P1, PT, R135, -INF , PT ;  /* 0xff8000008700780b */ /* 0x000fe20003f3d000 */
[C---:B------:R-:W-:Y:S01]  /*54a0*/  IMAD.IADD R6, R230.reuse, 0x1, -R7 ;  /* 0x00000001e6067824 */ /* 0x040fe200078e0a07 */
[----:B------:R-:W-:Y:S01]  /*54b0*/  LOP3.LUT R18, R35, R239, R8, 0x96, !PT ;  /* 0x000000ef23127212 */ /* 0x000fe200078e9608 */
[C---:B------:R-:W-:Y:S01]  /*54c0*/  IMAD.IADD R8, R230.reuse, 0x1, -R16 ;  /* 0x00000001e6087824 */ /* 0x040fe200078e0a10 */
[----:B------:R-:W-:Y:S01]  /*54d0*/  LOP3.LUT R19, R9, R252, R14, 0x96, !PT ;  /* 0x000000fc09137212 */ /* 0x000fe200078e960e */
[C---:B------:R-:W-:Y:S01]  /*54e0*/  IMAD.IADD R9, R230.reuse, 0x1, -R5 ;  /* 0x00000001e6097824 */ /* 0x040fe200078e0a05 */
[----:B------:R-:W-:Y:S01]  /*54f0*/  ISETP.GE.AND P4, PT, R5, R224, PT ;  /* 0x000000e00500720c */ /* 0x000fe20003f86270 */
[----:B------:R-:W-:Y:S01]  /*5500*/  IMAD.IADD R14, R230, 0x1, -R20 ;  /* 0x00000001e60e7824 */ /* 0x000fe200078e0a14 */
[----:B------:R-:W-:Y:S01]  /*5510*/  IABS R15, R8 ;  /* 0x00000008000f7213 */ /* 0x000fe20000000000 */
[----:B--2---:R-:W-:Y:S01]  /*5520*/  IMAD.WIDE.U32 R30, R19, -0x2daee0ad, RZ ;  /* 0xd2511f53131e7825 */ /* 0x004fe200078e00ff */
[----:B------:R-:W-:Y:S01]  /*5530*/  IABS R8, R6 ;  /* 0x0000000600087213 */ /* 0x000fe20000000000 */
[----:B------:R-:W-:Y:S01]  /*5540*/  STL [R1+0xbc], R251 ;  /* 0x0000bcfb01007387 */ /* 0x000fe20000100800 */
[----:B------:R-:W-:Y:S01]  /*5550*/  IABS R6, R9 ;  /* 0x0000000900067213 */ /* 0x000fe20000000000 */
[----:B------:R-:W-:Y:S01]  /*5560*/  IMAD.WIDE.U32 R32, R18, -0x2daee0ad, RZ ;  /* 0xd2511f5312207825 */ /* 0x000fe200078e00ff */
[----:B------:R-:W-:-:S02]  /*5570*/  IABS R14, R14 ;  /* 0x0000000e000e7213 */ /* 0x000fc40000000000 */
[----:B------:R-:W-:Y:S01]  /*5580*/  ISETP.GE.OR P4, PT, R5, R232, !P4 ;  /* 0x000000e80500720c */ /* 0x000fe20006786670 */
[----:B------:R-:W-:Y:S01]  /*5590*/  IMAD.MOV.U32 R17, RZ, RZ, R15 ;  /* 0x000000ffff117224 */ /* 0x000fe200078e000f */
[----:B------:R-:W-:Y:S01]  /*55a0*/  FSEL R57, R36, -INF , !P0 ;  /* 0xff80000024397808 */ /* 0x000fe20004000000 */
[----:B------:R-:W-:Y:S01]  /*55b0*/  IMAD.MOV.U32 R15, RZ, RZ, R8 ;  /* 0x000000ffff0f7224 */ /* 0x000fe200078e0008 */
[----:B------:R-:W-:Y:S01]  /*55c0*/  ISETP.GE.AND P0, PT, R7, R227, PT ;  /* 0x000000e30700720c */ /* 0x000fe20003f06270 */
[----:B------:R-:W-:Y:S01]  /*55d0*/  IMAD.MOV.U32 R8, RZ, RZ, R6 ;  /* 0x000000ffff087224 */ /* 0x000fe200078e0006 */
[----:B------:R-:W-:Y:S01]  /*55e0*/  I2FP.F32.S32 R17, R17 ;  /* 0x0000001100117245 */ /* 0x000fe20000201400 */
[----:B------:R-:W-:Y:S01]  /*55f0*/  IMAD.MOV.U32 R6, RZ, RZ, R14 ;  /* 0x000000ffff067224 */ /* 0x000fe200078e000e */
[----:B------:R-:W-:Y:S02]  /*5600*/  LOP3.LUT R14, R33, R251, R30, 0x96, !PT ;  /* 0x000000fb210e7212 */ /* 0x000fe400078e961e */
[----:B------:R-:W-:-:S02]  /*5610*/  I2FP.F32.S32 R8, R8 ;  /* 0x0000000800087245 */ /* 0x000fc40000201400 */
[----:B------:R-:W-:Y:S02]  /*5620*/  I2FP.F32.S32 R6, R6 ;  /* 0x0000000600067245 */ /* 0x000fe40000201400 */
[----:B------:R-:W-:Y:S01]  /*5630*/  ISETP.GE.OR P0, PT, R7, R235, !P0 ;  /* 0x000000eb0700720c */ /* 0x000fe20004706670 */
[-C--:B------:R-:W-:Y:S01]  /*5640*/  FFMA.FTZ R24, R8, -R219.reuse, R43 ;  /* 0x800000db08187223 */ /* 0x080fe2000001002b */
[----:B------:R-:W-:Y:S02]  /*5650*/  IMAD.IADD R8, R230, 0x1, -R21 ;  /* 0x00000001e6087824 */ /* 0x000fe400078e0a15 */
[----:B------:R-:W-:Y:S01]  /*5660*/  FFMA.FTZ R19, R6, -R219, R66 ;  /* 0x800000db06137223 */ /* 0x000fe20000010042 */
[----:B------:R-:W-:Y:S02]  /*5670*/  FSEL R50, R37, -INF , !P2 ;  /* 0xff80000025327808 */ /* 0x000fe40005000000 */
[----:B------:R-:W-:Y:S02]  /*5680*/  FSEL R35, R24, -INF , !P4 ;  /* 0xff80000018237808 */ /* 0x000fe40006000000 */
[----:B------:R-:W-:-:S02]  /*5690*/  IABS R8, R8 ;  /* 0x0000000800087213 */ /* 0x000fc40000000000 */
[C---:B------:R-:W-:Y:S02]  /*56a0*/  ISETP.GE.AND P4, PT, R22.reuse, R224, PT ;  /* 0x000000e01600720c */ /* 0x040fe40003f86270 */
[C---:B------:R-:W-:Y:S02]  /*56b0*/  ISETP.GE.AND P2, PT, R5.reuse, R227, PT ;  /* 0x000000e30500720c */ /* 0x040fe40003f46270 */
[----:B------:R-:W-:Y:S02]  /*56c0*/  ISETP.GE.OR P4, PT, R22, R232, !P4 ;  /* 0x000000e81600720c */ /* 0x000fe40006786670 */
[----:B------:R-:W-:Y:S01]  /*56d0*/  ISETP.GE.OR P2, PT, R5, R235, !P2 ;  /* 0x000000eb0500720c */ /* 0x000fe20005746670 */
[----:B---3--:R-:W-:-:S05]  /*56e0*/  FMUL.FTZ R0, R3, R135 ;  /* 0x0000008703007220 */ /* 0x008fca0000410000 */
[----:B------:R-:W-:-:S05]  /*56f0*/  FSEL R0, R0, RZ, P1 ;  /* 0x000000ff00007208 */ /* 0x000fca0000800000 */
[----:B------:R-:W-:-:S04]  /*5700*/  FFMA.FTZ R9, R25, R3, -R0 ;  /* 0x0000000319097223 */ /* 0x000fc80000010800 */
[----:B------:R1:W-:Y:S02]  /*5710*/  MUFU.EX2 R196, R9 ;  /* 0x0000000900c47308 */ /* 0x0003e40000000800 */
[----:B-1----:R-:W-:Y:S01]  /*5720*/  FFMA.FTZ R9, R26, R3, -R0 ;  /* 0x000000031a097223 */ /* 0x002fe20000010800 */
[----:B------:R-:W-:Y:S01]  /*5730*/  FFMA.FTZ R26, R17, -R219, R63 ;  /* 0x800000db111a7223 */ /* 0x000fe2000001003f */
[----:B------:R-:W-:-:S04]  /*5740*/  IMAD.IADD R17, R230, 0x1, -R23 ;  /* 0x00000001e6117824 */ /* 0x000fc800078e0a17 */
[----:B------:R1:W2:Y:S01]  /*5750*/  MUFU.EX2 R187, R9 ;  /* 0x0000000900bb7308 */ /* 0x0002a20000000800 */
[----:B------:R-:W-:Y:S02]  /*5760*/  FSEL R78, R26, -INF , !P5 ;  /* 0xff8000001a4e7808 */ /* 0x000fe40006800000 */
[----:B------:R-:W-:-:S04]  /*5770*/  ISETP.GE.AND P5, PT, R20, R224, PT ;  /* 0x000000e01400720c */ /* 0x000fc80003fa6270 */
[----:B------:R-:W-:-:S04]  /*5780*/  ISETP.GE.OR P5, PT, R20, R232, !P5 ;  /* 0x000000e81400720c */ /* 0x000fc80006fa6670 */
[----:B------:R-:W-:Y:S01]  /*5790*/  FSEL R80, R19, -INF , !P5 ;  /* 0xff80000013507808 */ /* 0x000fe20006800000 */
[----:B------:R-:W-:Y:S01]  /*57a0*/  IMAD.IADD R19, R229, 0x1, -R16 ;  /* 0x00000001e5137824 */ /* 0x000fe200078e0a10 */
[----:B------:R-:W-:Y:S02]  /*57b0*/  ISETP.GE.AND P5, PT, R16, R227, PT ;  /* 0x000000e31000720c */ /* 0x000fe40003fa6270 */
[----:B-1----:R-:W-:Y:S01]  /*57c0*/  I2FP.F32.S32 R9, R15 ;  /* 0x0000000f00097245 */ /* 0x002fe20000201400 */
[----:B------:R-:W-:Y:S01]  /*57d0*/  IMAD.WIDE.U32 R14, R14, -0x326172a9, RZ ;  /* 0xcd9e8d570e0e7825 */ /* 0x000fe200078e00ff */
[----:B--2---:R-:W-:Y:S02]  /*57e0*/  F2FP.F16.F32.PACK_AB R18, R187, R196 ;  /* 0x000000c4bb12723e */ /* 0x004fe400000000ff */
[----:B------:R-:W-:Y:S01]  /*57f0*/  IABS R19, R19 ;  /* 0x0000001300137213 */ /* 0x000fe20000000000 */
[----:B------:R-:W-:Y:S01]  /*5800*/  FFMA.FTZ R25, R9, -R219, R42 ;  /* 0x800000db09197223 */ /* 0x000fe2000001002a */
[----:B------:R-:W-:Y:S01]  /*5810*/  LOP3.LUT R6, R14, 0xff, RZ, 0xc0, !PT ;  /* 0x000000ff0e067812 */ /* 0x000fe200078ec0ff */
[----:B------:R-:W-:Y:S01]  /*5820*/  IMAD.IADD R9, R230, 0x1, -R22 ;  /* 0x00000001e6097824 */ /* 0x000fe200078e0a16 */
[----:B------:R-:W-:-:S02]  /*5830*/  PRMT R51, R18, 0x7610, R51 ;  /* 0x0000761012337816 */ /* 0x000fc40000000033 */
[----:B------:R-:W-:Y:S02]  /*5840*/  ISETP.GE.U32.AND P1, PT, R218, R6, PT ;  /* 0x00000006da00720c */ /* 0x000fe40003f26070 */
[----:B------:R-:W-:Y:S02]  /*5850*/  IABS R6, R9 ;  /* 0x0000000900067213 */ /* 0x000fe40000000000 */
[----:B------:R-:W-:Y:S01]  /*5860*/  IABS R9, R17 ;  /* 0x0000001100097213 */ /* 0x000fe20000000000 */
[----:B------:R-:W-:Y:S01]  /*5870*/  IMAD.MOV.U32 R17, RZ, RZ, R8 ;  /* 0x000000ffff117224 */ /* 0x000fe200078e0008 */
[----:B------:R-:W-:Y:S01]  /*5880*/  PRMT R49, R18, 0x7632, R49 ;  /* 0x0000763212317816 */ /* 0x000fe20000000031 */
[----:B------:R-:W-:Y:S01]  /*5890*/  IMAD.MOV.U32 R8, RZ, RZ, R6 ;  /* 0x000000ffff087224 */ /* 0x000fe200078e0006 */
[----:B------:R-:W-:Y:S01]  /*58a0*/  ISETP.GE.OR P5, PT, R16, R235, !P5 ;  /* 0x000000eb1000720c */ /* 0x000fe20006fa6670 */
[----:B------:R-:W-:Y:S01]  /*58b0*/  IMAD.MOV.U32 R6, RZ, RZ, R9 ;  /* 0x000000ffff067224 */ /* 0x000fe200078e0009 */
[----:B------:R-:W-:Y:S01]  /*58c0*/  PRMT R146, R51, 0x5410, R49 ;  /* 0x0000541033927816 */ /* 0x000fe20000000031 */
[----:B------:R-:W-:Y:S01]  /*58d0*/  IMAD.IADD R18, R231, 0x1, -R16 ;  /* 0x00000001e7127824 */ /* 0x000fe200078e0a10 */
[----:B------:R-:W-:Y:S01]  /*58e0*/  I2FP.F32.S32 R9, R17 ;  /* 0x0000001100097245 */ /* 0x000fe20000201400 */
[----:B------:R-:W-:Y:S01]  /*58f0*/  @!P1 HADD2 R38, -R51.H0_H0, -RZ.H0_H0 ;  /* 0xa00000ff33269230 */ /* 0x000fe20000000900 */
[----:B------:R-:W-:-:S02]  /*5900*/  I2FP.F32.S32 R6, R6 ;  /* 0x0000000600067245 */ /* 0x000fc40000201400 */
[----:B------:R-:W-:Y:S01]  /*5910*/  I2FP.F32.S32 R8, R8 ;  /* 0x0000000800087245 */ /* 0x000fe20000201400 */
[-C--:B------:R-:W-:Y:S01]  /*5920*/  FFMA.FTZ R9, R9, -R219.reuse, R67 ;  /* 0x800000db09097223 */ /* 0x080fe20000010043 */
[----:B------:R-:W-:Y:S01]  /*5930*/  @!P1 PRMT R51, R38, 0x5410, RZ ;  /* 0x0000541026339816 */ /* 0x000fe200000000ff */
[-C--:B------:R-:W-:Y:S01]  /*5940*/  FFMA.FTZ R17, R6, -R219.reuse, R55 ;  /* 0x800000db06117223 */ /* 0x080fe20000010037 */
[----:B------:R-:W-:Y:S01]  /*5950*/  ISETP.GE.AND P1, PT, R7, R224, PT ;  /* 0x000000e00700720c */ /* 0x000fe20003f26270 */
[----:B------:R-:W-:Y:S01]  /*5960*/  FFMA.FTZ R8, R8, -R219, R54 ;  /* 0x800000db08087223 */ /* 0x000fe20000010036 */
[----:B------:R-:W-:Y:S02]  /*5970*/  FMNMX.FTZ R6, R83, R78, !PT ;  /* 0x0000004e53067209 */ /* 0x000fe40007810000 */
[----:B------:R-:W-:Y:S02]  /*5980*/  ISETP.GE.OR P1, PT, R7, R232, !P1 ;  /* 0x000000e80700720c */ /* 0x000fe40004f26670 */
[----:B------:R-:W-:Y:S01]  /*5990*/  FSEL R55, R8, -INF , !P4 ;  /* 0xff80000008377808 */ /* 0x000fe20006000000 */
[----:B------:R-:W-:Y:S01]  /*59a0*/  IMAD.IADD R8, R229, 0x1, -R5 ;  /* 0x00000001e5087824 */ /* 0x000fe200078e0a05 */
[----:B------:R-:W-:-:S02]  /*59b0*/  FSEL R30, R25, -INF , !P1 ;  /* 0xff800000191e7808 */ /* 0x000fc40004800000 */
[C---:B------:R-:W-:Y:S02]  /*59c0*/  ISETP.GE.AND P1, PT, R21.reuse, R224, PT ;  /* 0x000000e01500720c */ /* 0x040fe40003f26270 */
[----:B------:R-:W-:Y:S02]  /*59d0*/  FMNMX.FTZ R6, R30, R6, !PT ;  /* 0x000000061e067209 */ /* 0x000fe40007810000 */
[----:B------:R-:W-:Y:S02]  /*59e0*/  ISETP.GE.OR P1, PT, R21, R232, !P1 ;  /* 0x000000e81500720c */ /* 0x000fe40004f26670 */
[----:B------:R-:W-:Y:S02]  /*59f0*/  FMNMX.FTZ R6, R35, R6, !PT ;  /* 0x0000000623067209 */ /* 0x000fe40007810000 */
[----:B------:R-:W-:Y:S02]  /*5a00*/  ISETP.GE.AND P4, PT, R23, R224, PT ;  /* 0x000000e01700720c */ /* 0x000fe40003f86270 */
[----:B------:R-:W-:Y:S01]  /*5a10*/  FSEL R81, R9, -INF , !P1 ;  /* 0xff80000009517808 */ /* 0x000fe20004800000 */
[----:B------:R-:W-:Y:S01]  /*5a20*/  IMAD.IADD R9, R229, 0x1, -R7 ;  /* 0x00000001e5097824 */ /* 0x000fe200078e0a07 */
[----:B------:R-:W-:-:S02]  /*5a30*/  FMNMX.FTZ R6, R80, R6, !PT ;  /* 0x0000000650067209 */ /* 0x000fc40007810000 */
[----:B------:R-:W-:Y:S02]  /*5a40*/  ISETP.GE.OR P4, PT, R23, R232, !P4 ;  /* 0x000000e81700720c */ /* 0x000fe40006786670 */
[----:B------:R-:W-:Y:S02]  /*5a50*/  FMNMX.FTZ R6, R81, R6, !PT ;  /* 0x0000000651067209 */ /* 0x000fe40007810000 */
[----:B------:R-:W-:Y:S02]  /*5a60*/  FSEL R52, R17, -INF , !P4 ;  /* 0xff80000011347808 */ /* 0x000fe40006000000 */
[----:B------:R-:W-:Y:S02]  /*5a70*/  ISETP.GE.AND P4, PT, R7, R226, PT ;  /* 0x000000e20700720c */ /* 0x000fe40003f86270 */
[----:B------:R-:W-:Y:S02]  /*5a80*/  FMNMX.FTZ R6, R55, R6, !PT ;  /* 0x0000000637067209 */ /* 0x000fe40007810000 */
[----:B------:R-:W-:Y:S01]  /*5a90*/  ISETP.GE.OR P4, PT, R7, R234, !P4 ;  /* 0x000000ea0700720c */ /* 0x000fe20006786670 */
[----:B------:R-:W-:Y:S01]  /*5aa0*/  IMAD.IADD R7, R231, 0x1, -R7 ;  /* 0x00000001e7077824 */ /* 0x000fe200078e0a07 */
[----:B------:R-:W-:-:S02]  /*5ab0*/  ISETP.GE.AND P1, PT, R16, R226, PT ;  /* 0x000000e21000720c */ /* 0x000fc40003f26270 */
[----:B------:R-:W-:Y:S02]  /*5ac0*/  FMNMX.FTZ R6, R52, R6, !PT ;  /* 0x0000000634067209 */ /* 0x000fe40007810000 */
[----:B------:R-:W-:Y:S02]  /*5ad0*/  IABS R17, R18 ;  /* 0x0000001200117213 */ /* 0x000fe40000000000 */
[----:B------:R-:W-:Y:S02]  /*5ae0*/  ISETP.GE.OR P1, PT, R16, R234, !P1 ;  /* 0x000000ea1000720c */ /* 0x000fe40004f26670 */
[----:B------:R-:W-:Y:S01]  /*5af0*/  IABS R18, R9 ;  /* 0x0000000900127213 */ /* 0x000fe20000000000 */
[----:B------:R-:W1:Y:S01]  /*5b00*/  SHFL.BFLY PT, R16, R6, 0x2, 0x1f ;  /* 0x0c401f0006107f89 */ /* 0x000e6200000e0000 */
[----:B------:R-:W-:Y:S01]  /*5b10*/  IABS R9, R7 ;  /* 0x0000000700097213 */ /* 0x000fe20000000000 */
[----:B------:R-:W-:Y:S01]  /*5b20*/  IMAD.MOV.U32 R7, RZ, RZ, R19 ;  /* 0x000000ffff077224 */ /* 0x000fe200078e0013 */
[----:B------:R-:W-:-:S02]  /*5b30*/  I2FP.F32.S32 R17, R17 ;  /* 0x0000001100117245 */ /* 0x000fc40000201400 */
[----:B------:R-:W-:Y:S01]  /*5b40*/  I2FP.F32.S32 R18, R18 ;  /* 0x0000001200127245 */ /* 0x000fe20000201400 */
[----:B------:R-:W-:Y:S01]  /*5b50*/  IMAD.MOV.U32 R19, RZ, RZ, R9 ;  /* 0x000000ffff137224 */ /* 0x000fe200078e0009 */
[----:B------:R-:W-:Y:S01]  /*5b60*/  I2FP.F32.S32 R9, R7 ;  /* 0x0000000700097245 */ /* 0x000fe20000201400 */
[----:B------:R-:W-:Y:S01]  /*5b70*/  FFMA.FTZ R25, R17, -R219, R71 ;  /* 0x800000db11197223 */ /* 0x000fe20000010047 */
[----:B------:R-:W-:Y:S01]  /*5b80*/  IABS R7, R8 ;  /* 0x0000000800077213 */ /* 0x000fe20000000000 */
[----:B------:R-:W-:Y:S01]  /*5b90*/  IMAD.IADD R17, R229, 0x1, -R23 ;  /* 0x00000001e5117824 */ /* 0x000fe200078e0a17 */
[----:B------:R-:W-:Y:S01]  /*5ba0*/  I2FP.F32.S32 R19, R19 ;  /* 0x0000001300137245 */ /* 0x000fe20000201400 */
[----:B------:R-:W-:Y:S01]  /*5bb0*/  FFMA.FTZ R8, R9, -R219, R69 ;  /* 0x800000db09087223 */ /* 0x000fe20000010045 */
[----:B------:R-:W-:Y:S01]  /*5bc0*/  I2FP.F32.S32 R7, R7 ;  /* 0x0000000700077245 */ /* 0x000fe20000201400 */
[----:B------:R-:W-:Y:S02]  /*5bd0*/  IMAD.IADD R9, R229, 0x1, -R21 ;  /* 0x00000001e5097824 */ /* 0x000fe400078e0a15 */
[-C--:B------:R-:W-:Y:S01]  /*5be0*/  FFMA.FTZ R26, R18, -R219.reuse, R44 ;  /* 0x800000db121a7223 */ /* 0x080fe2000001002c */
[-C--:B------:R-:W-:Y:S01]  /*5bf0*/  FFMA.FTZ R24, R19, -R219.reuse, R46 ;  /* 0x800000db13187223 */ /* 0x080fe2000001002e */
[----:B------:R-:W-:Y:S01]  /*5c00*/  FSEL R61, R8, -INF , !P5 ;  /* 0xff800000083d7808 */ /* 0x000fe20006800000 */
[----:B------:R-:W-:Y:S01]  /*5c10*/  FFMA.FTZ R19, R7, -R219, R45 ;  /* 0x800000db07137223 */ /* 0x000fe2000001002d */
[----:B------:R-:W-:Y:S01]  /*5c20*/  ISETP.GE.AND P5, PT, R5, R226, PT ;  /* 0x000000e20500720c */ /* 0x000fe20003fa6270 */
[----:B------:R-:W-:Y:S01]  /*5c30*/  IMAD.IADD R7, R229, 0x1, -R20 ;  /* 0x00000001e5077824 */ /* 0x000fe200078e0a14 */
[----:B------:R-:W-:-:S02]  /*5c40*/  FSEL R58, R24, -INF , !P4 ;  /* 0xff800000183a7808 */ /* 0x000fc40006000000 */
[----:B------:R-:W-:Y:S01]  /*5c50*/  ISETP.GE.OR P5, PT, R5, R234, !P5 ;  /* 0x000000ea0500720c */ /* 0x000fe20006fa6670 */
[----:B------:R-:W-:Y:S01]  /*5c60*/  IMAD.IADD R5, R231, 0x1, -R5 ;  /* 0x00000001e7057824 */ /* 0x000fe200078e0a05 */
[----:B-1----:R-:W-:Y:S01]  /*5c70*/  FMNMX.FTZ R6, R6, R16, !PT ;  /* 0x0000001006067209 */ /* 0x002fe20007810000 */
[----:B------:R-:W-:Y:S01]  /*5c80*/  IMAD.IADD R16, R229, 0x1, -R22 ;  /* 0x00000001e5107824 */ /* 0x000fe200078e0a16 */
[----:B------:R-:W-:Y:S02]  /*5c90*/  IABS R8, R7 ;  /* 0x0000000700087213 */ /* 0x000fe40000000000 */
[----:B------:R-:W-:Y:S01]  /*5ca0*/  IABS R27, R5 ;  /* 0x00000005001b7213 */ /* 0x000fe20000000000 */
[----:B------:R-:W1:Y:S01]  /*5cb0*/  SHFL.BFLY PT, R18, R6, 0x1, 0x1f ;  /* 0x0c201f0006127f89 */ /* 0x000e6200000e0000 */
[----:B------:R-:W-:Y:S02]  /*5cc0*/  IABS R7, R9 ;  /* 0x0000000900077213 */ /* 0x000fe40000000000 */
[----:B------:R-:W-:Y:S01]  /*5cd0*/  IABS R5, R16 ;  /* 0x0000001000057213 */ /* 0x000fe20000000000 */
[----:B------:R-:W-:Y:S01]  /*5ce0*/  IMAD.MOV.U32 R16, RZ, RZ, R8 ;  /* 0x000000ffff107224 */ /* 0x000fe200078e0008 */
[----:B------:R-:W-:Y:S01]  /*5cf0*/  IABS R9, R17 ;  /* 0x0000001100097213 */ /* 0x000fe20000000000 */
[----:B------:R-:W-:Y:S01]  /*5d00*/  IMAD.MOV.U32 R17, RZ, RZ, R27 ;  /* 0x000000ffff117224 */ /* 0x000fe200078e001b */
[----:B------:R-:W-:Y:S01]  /*5d10*/  ISETP.GE.AND P4, PT, R21, R227, PT ;  /* 0x000000e31500720c */ /* 0x000fe20003f86270 */
[----:B------:R-:W-:Y:S01]  /*5d20*/  IMAD.MOV.U32 R8, RZ, RZ, R7 ;  /* 0x000000ffff087224 */ /* 0x000fe200078e0007 */
[----:B------:R-:W-:Y:S01]  /*5d30*/  FSEL R48, R25, -INF , !P1 ;  /* 0xff80000019307808 */ /* 0x000fe20004800000 */
        /* <DEDUP_REMOVED lines=10> */
[----:B------:R-:W-:Y:S01]  /*5de0*/  FSEL R47, R19, -INF , !P2 ;  /* 0xff800000132f7808 */ /* 0x000fe20005000000 */
[----:B------:R-:W-:Y:S01]  /*5df0*/  FFMA.FTZ R8, R7, -R219, R84 ;  /* 0x800000db07087223 */ /* 0x000fe20000010054 */
[----:B------:R-:W-:Y:S01]  /*5e00*/  ISETP.GE.OR P4, PT, R21, R235, !P4 ;  /* 0x000000eb1500720c */ /* 0x000fe20006786670 */
[----:B------:R-:W-:Y:S01]  /*5e10*/  FFMA.FTZ R7, R5, -R219, R85 ;  /* 0x800000db05077223 */ /* 0x000fe20000010055 */
[C---:B------:R-:W-:Y:S01]  /*5e20*/  ISETP.GE.AND P2, PT, R22.reuse, R227, PT ;  /* 0x000000e31600720c */ /* 0x040fe20003f46270 */
[----:B------:R-:W-:Y:S01]  /*5e30*/  IMAD.IADD R5, R231, 0x1, -R20 ;  /* 0x00000001e7057824 */ /* 0x000fe200078e0a14 */
[----:B------:R-:W-:Y:S01]  /*5e40*/  FSEL R54, R9, -INF , !P4 ;  /* 0xff80000009367808 */ /* 0x000fe20006000000 */
[----:B------:R-:W-:Y:S01]  /*5e50*/  IMAD.IADD R9, R231, 0x1, -R21 ;  /* 0x00000001e7097824 */ /* 0x000fe200078e0a15 */
[----:B------:R-:W-:-:S02]  /*5e60*/  ISETP.GE.OR P2, PT, R22, R235, !P2 ;  /* 0x000000eb1600720c */ /* 0x000fc40005746670 */
[C---:B------:R-:W-:Y:S02]  /*5e70*/  ISETP.GE.AND P4, PT, R23.reuse, R227, PT ;  /* 0x000000e31700720c */ /* 0x040fe40003f86270 */
[----:B------:R-:W-:Y:S02]  /*5e80*/  FSEL R59, R8, -INF , !P2 ;  /* 0xff800000083b7808 */ /* 0x000fe40005000000 */
[----:B------:R-:W-:Y:S02]  /*5e90*/  ISETP.GE.OR P4, PT, R23, R235, !P4 ;  /* 0x000000eb1700720c */ /* 0x000fe40006786670 */
[----:B------:R-:W-:Y:S01]  /*5ea0*/  IABS R8, R5 ;  /* 0x0000000500087213 */ /* 0x000fe20000000000 */
[----:B------:R-:W-:Y:S01]  /*5eb0*/  IMAD.IADD R5, R231, 0x1, -R22 ;  /* 0x00000001e7057824 */ /* 0x000fe200078e0a16 */
[----:B------:R-:W-:Y:S02]  /*5ec0*/  FSEL R60, R7, -INF , !P4 ;  /* 0xff800000073c7808 */ /* 0x000fe40006000000 */
[----:B------:R-:W-:Y:S01]  /*5ed0*/  ISETP.GE.AND P1, PT, R20, R227, PT ;  /* 0x000000e31400720c */ /* 0x000fe20003f26270 */
[----:B------:R-:W-:Y:S01]  /*5ee0*/  IMAD.MOV.U32 R7, RZ, RZ, R8 ;  /* 0x000000ffff077224 */ /* 0x000fe200078e0008 */
[----:B------:R-:W-:-:S02]  /*5ef0*/  IABS R8, R9 ;  /* 0x0000000900087213 */ /* 0x000fc40000000000 */
[----:B------:R-:W-:Y:S01]  /*5f00*/  IABS R9, R5 ;  /* 0x0000000500097213 */ /* 0x000fe20000000000 */
[----:B------:R-:W-:Y:S01]  /*5f10*/  IMAD.IADD R5, R231, 0x1, -R23 ;  /* 0x00000001e7057824 */ /* 0x000fe200078e0a17 */
[----:B------:R-:W-:Y:S02]  /*5f20*/  I2FP.F32.S32 R7, R7 ;  /* 0x0000000700077245 */ /* 0x000fe40000201400 */
[----:B------:R-:W-:Y:S02]  /*5f30*/  ISETP.GE.OR P1, PT, R20, R235, !P1 ;  /* 0x000000eb1400720c */ /* 0x000fe40004f26670 */
[----:B------:R-:W-:Y:S01]  /*5f40*/  FSEL R56, R26, -INF , !P0 ;  /* 0xff8000001a387808 */ /* 0x000fe20004000000 */
[----:B------:R-:W-:Y:S01]  /*5f50*/  FFMA.FTZ R37, R7, -R219, R90 ;  /* 0x800000db07257223 */ /* 0x000fe2000001005a */
[----:B------:R-:W-:Y:S02]  /*5f60*/  FSEL R53, R16, -INF , !P1 ;  /* 0xff80000010357808 */ /* 0x000fe40004800000 */
[----:B------:R-:W-:-:S02]  /*5f70*/  IABS R16, R5 ;  /* 0x0000000500107213 */ /* 0x000fc40000000000 */
[----:B------:R-:W-:Y:S02]  /*5f80*/  I2FP.F32.S32 R7, R8 ;  /* 0x0000000800077245 */ /* 0x000fe40000201400 */
[-C--:B------:R-:W-:Y:S02]  /*5f90*/  ISETP.GE.AND P0, PT, R20, R226.reuse, PT ;  /* 0x000000e21400720c */ /* 0x080fe40003f06270 */
[----:B------:R-:W-:Y:S01]  /*5fa0*/  ISETP.GE.AND P1, PT, R21, R226, PT ;  /* 0x000000e21500720c */ /* 0x000fe20003f26270 */
[----:B------:R-:W-:Y:S01]  /*5fb0*/  FFMA.FTZ R33, R7, -R219, R91 ;  /* 0x800000db07217223 */ /* 0x000fe2000001005b */
[----:B------:R-:W-:Y:S02]  /*5fc0*/  LOP3.LUT R5, R65, R119, RZ, 0x3c, !PT ;  /* 0x0000007741057212 */ /* 0x000fe400078e3cff */
[----:B-1----:R-:W-:Y:S01]  /*5fd0*/  FMNMX.FTZ R133, R6, R18, !PT ;  /* 0x0000001206857209 */ /* 0x002fe20007810000 */
[----:B------:R-:W-:Y:S01]  /*5fe0*/  IMAD.WIDE.U32 R18, R28, -0x2daee0ad, RZ ;  /* 0xd2511f531c127825 */ /* 0x000fe200078e00ff */
[----:B------:R-:W-:-:S02]  /*5ff0*/  ISETP.GE.OR P0, PT, R20, R234, !P0 ;  /* 0x000000ea1400720c */ /* 0x000fc40004706670 */
[----:B------:R-:W-:Y:S01]  /*6000*/  ISETP.GE.OR P1, PT, R21, R234, !P1 ;  /* 0x000000ea1500720c */ /* 0x000fe20004f26670 */
[----:B------:R-:W-:Y:S01]  /*6010*/  IMAD.WIDE.U32 R20, R5, -0x2daee0ad, RZ ;  /* 0xd2511f5305147825 */ /* 0x000fe200078e00ff */
[----:B------:R-:W-:-:S03]  /*6020*/  I2FP.F32.S32 R7, R16 ;  /* 0x0000001000077245 */ /* 0x000fc60000201400 */
[----:B------:R-:W-:Y:S01]  /*6030*/  FMUL.FTZ R6, R3, R133 ;  /* 0x0000008503067220 */ /* 0x000fe20000410000 */
[----:B------:R-:W-:Y:S01]  /*6040*/  I2FP.F32.S32 R9, R9 ;  /* 0x0000000900097245 */ /* 0x000fe20000201400 */
[----:B------:R-:W-:Y:S01]  /*6050*/  IMAD.WIDE.U32 R16, R29, -0x2daee0ad, RZ ;  /* 0xd2511f531d107825 */ /* 0x000fe200078e00ff */
[----:B------:R-:W-:Y:S01]  /*6060*/  LOP3.LUT R8, R19, R40, R116, 0x96, !PT ;  /* 0x0000002813087212 */ /* 0x000fe200078e9674 */
[----:B------:R1:W-:Y:S01]  /*6070*/  STL.64 [R1+0x28], R20 ;  /* 0x0000281401007387 */ /* 0x0003e20000100a00 */
[----:B------:R-:W-:Y:S01]  /*6080*/  LOP3.LUT R5, R21, R64, R110, 0x96, !PT ;  /* 0x0000004015057212 */ /* 0x000fe200078e966e */
[----:B------:R-:W-:-:S04]  /*6090*/  IMAD.WIDE.U32 R28, R39, -0x2daee0ad, RZ ;  /* 0xd2511f53271c7825 */ /* 0x000fc800078e00ff */
[-C--:B------:R-:W-:Y:S01]  /*60a0*/  FFMA.FTZ R36, R9, -R219.reuse, R86 ;  /* 0x800000db09247223 */ /* 0x080fe20000010056 */
[----:B------:R-:W-:Y:S01]  /*60b0*/  ISETP.GE.AND P2, PT, R22, R226, PT ;  /* 0x000000e21600720c */ /* 0x000fe20003f46270 */
[----:B------:R-:W-:Y:S01]  /*60c0*/  FFMA.FTZ R46, R7, -R219, R87 ;  /* 0x800000db072e7223 */ /* 0x000fe20000010057 */
[----:B------:R-:W-:Y:S01]  /*60d0*/  FSETP.NEU.FTZ.AND P4, PT, R133, -INF , PT ;  /* 0xff8000008500780b */ /* 0x000fe20003f9d000 */
[----:B------:R-:W-:Y:S01]  /*60e0*/  IMAD.WIDE.U32 R8, R8, -0x326172a9, RZ ;  /* 0xcd9e8d5708087825 */ /* 0x000fe200078e00ff */
[----:B------:R-:W-:Y:S02]  /*60f0*/  LOP3.LUT R26, R29, R41, R18, 0x96, !PT ;  /* 0x000000291d1a7212 */ /* 0x000fe400078e9612 */
[----:B------:R-:W-:Y:S01]  /*6100*/  ISETP.GE.OR P2, PT, R22, R234, !P2 ;  /* 0x000000ea1600720c */ /* 0x000fe20005746670 */
[----:B------:R-:W-:Y:S01]  /*6110*/  IMAD.WIDE.U32 R42, R5, -0x326172a9, RZ ;  /* 0xcd9e8d57052a7825 */ /* 0x000fe200078e00ff */
[----:B------:R-:W-:Y:S02]  /*6120*/  FSEL R6, R6, RZ, P4 ;  /* 0x000000ff06067208 */ /* 0x000fe40002000000 */
[----:B------:R-:W-:Y:S01]  /*6130*/  ISETP.GE.AND P4, PT, R23, R226, PT ;  /* 0x000000e21700720c */ /* 0x000fe20003f86270 */
[----:B------:R-:W-:Y:S01]  /*6140*/  IMAD.WIDE.U32 R26, R26, -0x326172a9, RZ ;  /* 0xcd9e8d571a1a7825 */ /* 0x000fe200078e00ff */
[----:B------:R-:W-:-:S02]  /*6150*/  LOP3.LUT R22, R9, R252, R244, 0x96, !PT ;  /* 0x000000fc09167212 */ /* 0x000fc400078e96f4 */
[----:B------:R-:W-:Y:S02]  /*6160*/  ISETP.GE.OR P4, PT, R23, R234, !P4 ;  /* 0x000000ea1700720c */ /* 0x000fe40006786670 */
[----:B------:R-:W-:Y:S01]  /*6170*/  LOP3.LUT R5, R27, R239, R8, 0x96, !PT ;  /* 0x000000ef1b057212 */ /* 0x000fe200078e9608 */
[----:B------:R-:W-:Y:S01]  /*6180*/  IMAD.WIDE.U32 R22, R22, -0x2daee0ad, RZ ;  /* 0xd2511f5316167825 */ /* 0x000fe200078e00ff */
[----:B------:R-:W-:Y:S02]  /*6190*/  LOP3.LUT R16, R11, R41, R16, 0x96, !PT ;  /* 0x000000290b107212 */ /* 0x000fe400078e9610 */
[----:B------:R-:W-:Y:S02]  /*61a0*/  LOP3.LUT R7, R9, R252, R244, 0x96, !PT ;  /* 0x000000fc09077212 */ /* 0x000fe400078e96f4 */
[----:B------:R-:W-:Y:S02]  /*61b0*/  FSEL R46, R46, -INF , !P4 ;  /* 0xff8000002e2e7808 */ /* 0x000fe40006000000 */
[----:B-1----:R-:W-:Y:S01]  /*61c0*/  LOP3.LUT R20, R17, R40, R20, 0x96, !PT ;  /* 0x0000002811147212 */ /* 0x002fe200078e9614 */
[----:B------:R-:W-:-:S02]  /*61d0*/  VIADD R40, R109, 0xed9eba14 ;  /* 0xed9eba146d287836 */ /* 0x000fc40000000000 */
[----:B------:R-:W-:-:S03]  /*61e0*/  IMAD.WIDE.U32 R16, R16, -0x326172a9, RZ ;  /* 0xcd9e8d5710107825 */ /* 0x000fc600078e00ff */
[-C--:B------:R-:W-:Y:S01]  /*61f0*/  LOP3.LUT R24, R31, R40.reuse, R10, 0x96, !PT ;  /* 0x000000281f187212 */ /* 0x080fe200078e960a */
[----:B------:R-:W-:Y:S01]  /*6200*/  IMAD.WIDE.U32 R20, R20, -0x326172a9, RZ ;  /* 0xcd9e8d5714147825 */ /* 0x000fe200078e00ff */
[----:B------:R-:W-:Y:S01]  /*6210*/  LOP3.LUT R11, R23, R40, R28, 0x96, !PT ;  /* 0x00000028170b7212 */ /* 0x000fe200078e961c */
[----:B------:R1:W-:Y:S01]  /*6220*/  STL [R1+0xb8], R40 ;  /* 0x0000b82801007387 */ /* 0x0003e20000100800 */
[-C--:B------:R-:W-:Y:S01]  /*6230*/  LOP3.LUT R23, R27, R239.reuse, R8, 0x96, !PT ;  /* 0x000000ef1b177212 */ /* 0x080fe200078e9608 */
[----:B------:R-:W-:Y:S01]  /*6240*/  IMAD.WIDE.U32 R28, R5, -0x2daee0ad, RZ ;  /* 0xd2511f53051c7825 */ /* 0x000fe200078e00ff */
[----:B------:R-:W-:Y:S01]  /*6250*/  LOP3.LUT R18, R21, R252, R42, 0x96, !PT ;  /* 0x000000fc15127212 */ /* 0x000fe200078e962a */
[----:B------:R2:W-:Y:S01]  /*6260*/  STL.64 [R1+0x20], R42 ;  /* 0x0000202a01007387 */ /* 0x0005e20000100a00 */
[----:B------:R-:W-:Y:S01]  /*6270*/  LOP3.LUT R20, R17, R239, R20, 0x96, !PT ;  /* 0x000000ef11147212 */ /* 0x000fe200078e9614 */
[----:B------:R-:W-:Y:S01]  /*6280*/  IMAD.WIDE.U32 R24, R24, -0x326172a9, RZ ;  /* 0xcd9e8d5718187825 */ /* 0x000fe200078e00ff */
[----:B------:R-:W-:Y:S01]  /*6290*/  LOP3.LUT R17, R29, R251, R22, 0x96, !PT ;  /* 0x000000fb1d117212 */ /* 0x000fe200078e9616 */
[----:B------:R-:W-:Y:S02]  /*62a0*/  STL [R1+0xb0], R243 ;  /* 0x0000b0f301007387 */ /* 0x000fe40000100800 */
[----:B------:R-:W-:Y:S01]  /*62b0*/  IMAD.WIDE.U32 R18, R18, -0x2daee0ad, RZ ;  /* 0xd2511f5312127825 */ /* 0x000fe200078e00ff */
[----:B------:R-:W-:-:S03]  /*62c0*/  LOP3.LUT R8, R25, R243, R34, 0x96, !PT ;  /* 0x000000f319087212 */ /* 0x000fc600078e9622 */
[----:B------:R-:W-:Y:S01]  /*62d0*/  IMAD.WIDE.U32 R20, R20, -0x2daee0ad, RZ ;  /* 0xd2511f5314147825 */ /* 0x000fe200078e00ff */
[----:B------:R-:W-:-:S03]  /*62e0*/  LOP3.LUT R5, R19, R40, R10, 0x96, !PT ;  /* 0x0000002813057212 */ /* 0x000fc600078e960a */
[----:B------:R-:W-:Y:S01]  /*62f0*/  IMAD.WIDE.U32 R10, R11, -0x326172a9, RZ ;  /* 0xcd9e8d570b0a7825 */ /* 0x000fe200078e00ff */
[----:B------:R-:W-:-:S03]  /*6300*/  LOP3.LUT R62, R21, R251, R18, 0x96, !PT ;  /* 0x000000fb153e7212 */ /* 0x000fc600078e9612 */
[----:B------:R-:W-:Y:S01]  /*6310*/  IMAD.WIDE.U32 R44, R5, -0x326172a9, RZ ;  /* 0xcd9e8d57052c7825 */ /* 0x000fe200078e00ff */
[CCC-:B------:R-:W-:Y:S02]  /*6320*/  LOP3.LUT R19, R11.reuse, R243.reuse, R26.reuse, 0x96, !PT ;  /* 0x000000f30b137212 */ /* 0x1c0fe400078e961a */
[----:B------:R-:W-:Y:S01]  /*6330*/  LOP3.LUT R11, R11, R243, R26, 0x96, !PT ;  /* 0x000000f30b0b7212 */ /* 0x000fe200078e961a */
[----:B------:R-:W-:Y:S01]  /*6340*/  IMAD R5, R7, -0x2daee0ad, RZ ;  /* 0xd2511f5307057824 */ /* 0x000fe200078e02ff */
[----:B------:R-:W-:Y:S01]  /*6350*/  FMNMX.FTZ R7, R57, R61, !PT ;  /* 0x0000003d39077209 */ /* 0x000fe20007810000 */
[----:B------:R-:W-:Y:S01]  /*6360*/  IMAD.WIDE.U32 R8, R8, -0x2daee0ad, RZ ;  /* 0xd2511f5308087825 */ /* 0x000fe200078e00ff */
[----:B------:R-:W-:Y:S02]  /*6370*/  LOP3.LUT R25, R45, R243, R16, 0x96, !PT ;  /* 0x000000f32d197212 */ /* 0x000fe400078e9610 */
[----:B------:R-:W-:Y:S01]  /*6380*/  FMNMX.FTZ R7, R56, R7, !PT ;  /* 0x0000000738077209 */ /* 0x000fe20007810000 */
[----:B------:R-:W-:Y:S01]  /*6390*/  IMAD.WIDE.U32 R22, R23, -0x2daee0ad, RZ ;  /* 0xd2511f5317167825 */ /* 0x000fe200078e00ff */
[----:B------:R-:W-:-:S02]  /*63a0*/  LOP3.LUT R41, R9, R247, R32, 0x96, !PT ;  /* 0x000000f709297212 */ /* 0x000fc400078e9620 */
[----:B------:R-:W-:Y:S01]  /*63b0*/  FMNMX.FTZ R132, R47, R7, !PT ;  /* 0x000000072f847209 */ /* 0x000fe20007810000 */
[----:B------:R-:W-:Y:S01]  /*63c0*/  IMAD.WIDE.U32 R16, R17, -0x326172a9, RZ ;  /* 0xcd9e8d5711107825 */ /* 0x000fe200078e00ff */
[C---:B------:R-:W-:Y:S02]  /*63d0*/  LOP3.LUT R21, R8.reuse, 0xff, RZ, 0xc0, !PT ;  /* 0x000000ff08157812 */ /* 0x040fe400078ec0ff */
[----:B------:R-:W-:Y:S02]  /*63e0*/  LOP3.LUT R27, R8, 0xffff, RZ, 0xc0, !PT ;  /* 0x0000ffff081b7812 */ /* 0x000fe400078ec0ff */
[--C-:B------:R-:W-:Y:S02]  /*63f0*/  SHF.R.U32.HI R29, RZ, 0x10, R8.reuse ;  /* 0x00000010ff1d7819 */ /* 0x100fe40000011608 */
[----:B------:R-:W-:Y:S01]  /*6400*/  SHF.R.U32.HI R26, RZ, 0x18, R8 ;  /* 0x00000018ff1a7819 */ /* 0x000fe20000011608 */
[----:B------:R-:W-:Y:S01]  /*6410*/  IMAD.WIDE.U32 R8, R19, -0x2daee0ad, RZ ;  /* 0xd2511f5313087825 */ /* 0x000fe200078e00ff */
[----:B------:R-:W-:-:S02]  /*6420*/  LOP3.LUT R5, R23, R251, R5, 0x96, !PT ;  /* 0x000000fb17057212 */ /* 0x000fc400078e9605 */
[----:B------:R-:W-:Y:S02]  /*6430*/  FMNMX.FTZ R132, R53, R132, !PT ;  /* 0x0000008435847209 */ /* 0x000fe40007810000 */
[----:B------:R-:W-:Y:S02]  /*6440*/  LOP3.LUT R19, R17, R250, R10, 0x96, !PT ;  /* 0x000000fa11137212 */ /* 0x000fe400078e960a */
[C---:B------:R-:W-:Y:S02]  /*6450*/  LOP3.LUT R31, R16.reuse, 0xff, RZ, 0xc0, !PT ;  /* 0x000000ff101f7812 */ /* 0x040fe400078ec0ff */
[----:B------:R-:W-:Y:S02]  /*6460*/  LOP3.LUT R79, R16, 0xffff, RZ, 0xc0, !PT ;  /* 0x0000ffff104f7812 */ /* 0x000fe400078ec0ff */
[--C-:B------:R-:W-:Y:S02]  /*6470*/  SHF.R.U32.HI R82, RZ, 0x10, R16.reuse ;  /* 0x00000010ff527819 */ /* 0x100fe40000011610 */
[----:B------:R-:W-:Y:S01]  /*6480*/  SHF.R.U32.HI R70, RZ, 0x18, R16 ;  /* 0x00000018ff467819 */ /* 0x000fe20000011610 */
[----:B------:R-:W-:Y:S01]  /*6490*/  IMAD.WIDE.U32 R16, R5, -0x326172a9, RZ ;  /* 0xcd9e8d5705107825 */ /* 0x000fe200078e00ff */
[----:B------:R-:W-:-:S02]  /*64a0*/  LOP3.LUT R18, R9, R247, R28, 0x96, !PT ;  /* 0x000000f709127212 */ /* 0x000fc400078e961c */
[----:B------:R-:W-:Y:S02]  /*64b0*/  FMNMX.FTZ R132, R54, R132, !PT ;  /* 0x0000008436847209 */ /* 0x000fe40007810000 */
[C---:B------:R-:W-:Y:S02]  /*64c0*/  LOP3.LUT R28, R8.reuse, 0xff, RZ, 0xc0, !PT ;  /* 0x000000ff081c7812 */ /* 0x040fe400078ec0ff */
[----:B------:R-:W-:Y:S02]  /*64d0*/  LOP3.LUT R71, R8, 0xffff, RZ, 0xc0, !PT ;  /* 0x0000ffff08477812 */ /* 0x000fe400078ec0ff */
[--C-:B------:R-:W-:Y:S02]  /*64e0*/  SHF.R.U32.HI R64, RZ, 0x10, R8.reuse ;  /* 0x00000010ff407819 */ /* 0x100fe40000011608 */
[----:B------:R-:W-:Y:S01]  /*64f0*/  SHF.R.U32.HI R23, RZ, 0x18, R8 ;  /* 0x00000018ff177819 */ /* 0x000fe20000011608 */
[----:B------:R-:W-:Y:S01]  /*6500*/  IMAD.WIDE.U32 R8, R25, -0x2daee0ad, RZ ;  /* 0xd2511f5319087825 */ /* 0x000fe200078e00ff */
[----:B------:R-:W-:-:S02]  /*6510*/  LOP3.LUT R5, R14, 0xffff, RZ, 0xc0, !PT ;  /* 0x0000ffff0e057812 */ /* 0x000fc400078ec0ff */
[----:B------:R-:W-:Y:S02]  /*6520*/  FMNMX.FTZ R132, R59, R132, !PT ;  /* 0x000000843b847209 */ /* 0x000fe40007810000 */
[----:B-1----:R-:W-:Y:S01]  /*6530*/  LOP3.LUT R40, R17, R250, R10, 0x96, !PT ;  /* 0x000000fa11287212 */ /* 0x002fe200078e960a */
[----:B------:R-:W-:Y:S01]  /*6540*/  IMAD.WIDE.U32 R10, R11, -0x2daee0ad, RZ ;  /* 0xd2511f530b0a7825 */ /* 0x000fe200078e00ff */
[----:B--2---:R-:W-:Y:S02]  /*6550*/  LOP3.LUT R42, R9, R247, R20, 0x96, !PT ;  /* 0x000000f7092a7212 */ /* 0x004fe400078e9614 */
[----:B------:R-:W-:Y:S02]  /*6560*/  LOP3.LUT R65, R8, 0xffff, RZ, 0xc0, !PT ;  /* 0x0000ffff08417812 */ /* 0x000fe400078ec0ff */
[----:B------:R-:W-:Y:S02]  /*6570*/  SHF.R.U32.HI R5, RZ, 0x8, R5 ;  /* 0x00000008ff057819 */ /* 0x000fe40000011605 */
[----:B------:R-:W-:-:S02]  /*6580*/  FMNMX.FTZ R132, R60, R132, !PT ;  /* 0x000000843c847209 */ /* 0x000fc40007810000 */
[----:B------:R-:W-:Y:S02]  /*6590*/  FMNMX.FTZ R9, R50, R48, !PT ;  /* 0x0000003032097209 */ /* 0x000fe40007810000 */
[----:B------:R-:W-:Y:S02]  /*65a0*/  LOP3.LUT R66, R8, 0xff, RZ, 0xc0, !PT ;  /* 0x000000ff08427812 */ /* 0x000fe400078ec0ff */
[--C-:B------:R-:W-:Y:S02]  /*65b0*/  SHF.R.U32.HI R89, RZ, 0x10, R8.reuse ;  /* 0x00000010ff597819 */ /* 0x100fe40000011608 */
[----:B------:R-:W-:Y:S01]  /*65c0*/  SHF.R.U32.HI R96, RZ, 0x18, R8 ;  /* 0x00000018ff607819 */ /* 0x000fe20000011608 */
[----:B------:R-:W-:Y:S01]  /*65d0*/  FFMA.FTZ R8, R30, R3, -R6 ;  /* 0x000000031e087223 */ /* 0x000fe20000010806 */
[C---:B------:R-:W-:Y:S02]  /*65e0*/  LOP3.LUT R84, R16.reuse, 0xffff, RZ, 0xc0, !PT ;  /* 0x0000ffff10547812 */ /* 0x040fe400078ec0ff */
[----:B------:R-:W-:Y:S01]  /*65f0*/  LOP3.LUT R86, R16, 0xff, RZ, 0xc0, !PT ;  /* 0x000000ff10567812 */ /* 0x000fe200078ec0ff */
[----:B------:R1:W-:Y:S01]  /*6600*/  MUFU.EX2 R151, R8 ;  /* 0x0000000800977308 */ /* 0x0003e20000000800 */
[----:B------:R-:W-:-:S02]  /*6610*/  SHF.R.U32.HI R85, RZ, 0x10, R16 ;  /* 0x00000010ff557819 */ /* 0x000fc40000011610 */
[----:B------:R-:W-:Y:S02]  /*6620*/  SHF.R.U32.HI R87, RZ, 0x18, R16 ;  /* 0x00000018ff577819 */ /* 0x000fe40000011610 */
[----:B------:R-:W-:Y:S02]  /*6630*/  LOP3.LUT R5, R5, 0xffff, RZ, 0xc0, !PT ;  /* 0x0000ffff05057812 */ /* 0x000fe400078ec0ff */
[----:B------:R-:W-:Y:S02]  /*6640*/  LOP3.LUT R43, R11, R247, R22, 0x96, !PT ;  /* 0x000000f70b2b7212 */ /* 0x000fe400078e9616 */
[----:B------:R-:W-:Y:S02]  /*6650*/  LOP3.LUT R63, R10, 0xffff, RZ, 0xc0, !PT ;  /* 0x0000ffff0a3f7812 */ /* 0x000fe400078ec0ff */
[----:B------:R-:W-:Y:S01]  /*6660*/  FSEL R16, R38, -INF , !P5 ;  /* 0xff80000026107808 */ /* 0x000fe20006800000 */
[----:B------:R-:W2:Y:S01]  /*6670*/  SHFL.BFLY PT, R11, R132, 0x2, 0x1f ;  /* 0x0c401f00840b7f89 */ /* 0x000ea200000e0000 */
[----:B------:R-:W-:-:S02]  /*6680*/  FMNMX.FTZ R9, R58, R9, !PT ;  /* 0x000000093a097209 */ /* 0x000fc40007810000 */
[----:B------:R-:W-:Y:S02]  /*6690*/  FSEL R17, R37, -INF , !P0 ;  /* 0xff80000025117808 */ /* 0x000fe40004000000 */
[----:B------:R-:W-:Y:S01]  /*66a0*/  ISETP.GE.U32.AND P0, PT, R218, R5, PT ;  /* 0x00000005da00720c */ /* 0x000fe20003f06070 */
[----:B-1----:R-:W-:Y:S01]  /*66b0*/  FFMA.FTZ R8, R35, R3, -R6 ;  /* 0x0000000323087223 */ /* 0x002fe20000010806 */
[----:B------:R-:W-:Y:S01]  /*66c0*/  FMNMX.FTZ R5, R16, R9, !PT ;  /* 0x0000000910057209 */ /* 0x000fe20007810000 */
[----:B------:R-:W-:Y:S01]  /*66d0*/  FFMA.FTZ R9, R72, R3, -R0 ;  /* 0x0000000348097223 */ /* 0x000fe20000010800 */
[----:B------:R-:W-:Y:S01]  /*66e0*/  LOP3.LUT R67, R10, 0xff, RZ, 0xc0, !PT ;  /* 0x000000ff0a437812 */ /* 0x000fe200078ec0ff */
[----:B------:R1:W3:Y:S01]  /*66f0*/  MUFU.EX2 R150, R8 ;  /* 0x0000000800967308 */ /* 0x0002e20000000800 */
[--C-:B------:R-:W-:Y:S02]  /*6700*/  SHF.R.U32.HI R68, RZ, 0x10, R10.reuse ;  /* 0x00000010ff447819 */ /* 0x100fe4000001160a */
[----:B------:R-:W-:-:S02]  /*6710*/  SHF.R.U32.HI R69, RZ, 0x18, R10 ;  /* 0x00000018ff457819 */ /* 0x000fc4000001160a */
[----:B------:R-:W-:Y:S02]  /*6720*/  FSEL R20, R33, -INF , !P1 ;  /* 0xff80000021147808 */ /* 0x000fe40004800000 */
[----:B------:R-:W-:Y:S01]  /*6730*/  FMNMX.FTZ R5, R17, R5, !PT ;  /* 0x0000000511057209 */ /* 0x000fe20007810000 */
[----:B------:R-:W-:Y:S01]  /*6740*/  @!P0 HADD2 R88, -R49.H0_H0, -RZ.H0_H0 ;  /* 0xa00000ff31588230 */ /* 0x000fe20000000900 */
[----:B------:R-:W-:Y:S01]  /*6750*/  SHF.R.U32.HI R10, RZ, 0x10, R14 ;  /* 0x00000010ff0a7819 */ /* 0x000fe2000001160e */
[----:B------:R4:W-:Y:S01]  /*6760*/  MUFU.EX2 R121, R9 ;  /* 0x0000000900797308 */ /* 0x0009e20000000800 */
[----:B------:R-:W-:Y:S02]  /*6770*/  FSEL R45, R36, -INF , !P2 ;  /* 0xff800000242d7808 */ /* 0x000fe40005000000 */
[----:B------:R-:W-:Y:S02]  /*6780*/  FMNMX.FTZ R5, R20, R5, !PT ;  /* 0x0000000514057209 */ /* 0x000fe40007810000 */
[----:B------:R-:W-:-:S02]  /*6790*/  LOP3.LUT R7, R15, R250, R24, 0x96, !PT ;  /* 0x000000fa0f077212 */ /* 0x000fc400078e9618 */
[----:B-1----:R-:W-:Y:S01]  /*67a0*/  LOP3.LUT R8, R10, 0xff, RZ, 0xc0, !PT ;  /* 0x000000ff0a087812 */ /* 0x002fe200078ec0ff */
[--C-:B------:R-:W-:Y:S01]  /*67b0*/  FFMA.FTZ R10, R74, R3, -R0.reuse ;  /* 0x000000034a0a7223 */ /* 0x100fe20000010800 */
[----:B------:R-:W-:Y:S02]  /*67c0*/  FMNMX.FTZ R5, R45, R5, !PT ;  /* 0x000000052d057209 */ /* 0x000fe40007810000 */
[----:B------:R-:W-:Y:S01]  /*67d0*/  ISETP.GE.U32.AND P4, PT, R218, R8, PT ;  /* 0x00000008da00720c */ /* 0x000fe20003f86070 */
[----:B------:R-:W-:Y:S01]  /*67e0*/  FFMA.FTZ R8, R73, R3, -R0 ;  /* 0x0000000349087223 */ /* 0x000fe20000010800 */
[----:B------:R-:W-:Y:S01]  /*67f0*/  SHF.R.U32.HI R14, RZ, 0x18, R14 ;  /* 0x00000018ff0e7819 */ /* 0x000fe2000001160e */
[----:B------:R-:W-:Y:S01]  /*6800*/  MUFU.EX2 R149, R10 ;  /* 0x0000000a00957308 */ /* 0x000fe20000000800 */
[----:B------:R-:W-:Y:S02]  /*6810*/  FMNMX.FTZ R5, R46, R5, !PT ;  /* 0x000000052e057209 */ /* 0x000fe40007810000 */
[----:B----4-:R-:W-:-:S02]  /*6820*/  LOP3.LUT R9, R7, 0xff, RZ, 0xc0, !PT ;  /* 0x000000ff07097812 */ /* 0x010fc400078ec0ff */
[----:B------:R-:W-:Y:S01]  /*6830*/  ISETP.GE.U32.AND P2, PT, R218, R14, PT ;  /* 0x0000000eda00720c */ /* 0x000fe20003f46070 */
[----:B------:R-:W1:Y:S01]  /*6840*/  SHFL.BFLY PT, R134, R5, 0x2, 0x1f ;  /* 0x0c401f0005867f89 */ /* 0x000e6200000e0000 */
[----:B------:R-:W-:Y:S01]  /*6850*/  @!P0 PRMT R49, R88, 0x5410, RZ ;  /* 0x0000541058318816 */ /* 0x000fe200000000ff */
[----:B------:R4:W5:Y:S01]  /*6860*/  MUFU.EX2 R120, R8 ;  /* 0x0000000800787308 */ /* 0x0009620000000800 */
[----:B------:R-:W-:Y:S01]  /*6870*/  ISETP.GE.U32.AND P0, PT, R218, R9, PT ;  /* 0x00000009da00720c */ /* 0x000fe20003f06070 */
[----:B------:R-:W-:Y:S01]  /*6880*/  FFMA.FTZ R9, R75, R3, -R0 ;  /* 0x000000034b097223 */ /* 0x000fe20000010800 */
[----:B--2---:R-:W-:Y:S02]  /*6890*/  FMNMX.FTZ R132, R132, R11, !PT ;  /* 0x0000000b84847209 */ /* 0x004fe40007810000 */
[----:B---3--:R-:W-:Y:S02]  /*68a0*/  F2FP.F16.F32.PACK_AB R37, R150, R151 ;  /* 0x000000979625723e */ /* 0x008fe400000000ff */
[C---:B------:R-:W-:Y:S01]  /*68b0*/  ISETP.GE.U32.AND P5, PT, R218.reuse, R21, PT ;  /* 0x00000015da00720c */ /* 0x040fe20003fa6070 */
[----:B------:R2:W3:Y:S01]  /*68c0*/  MUFU.EX2 R148, R9 ;  /* 0x0000000900947308 */ /* 0x0004e20000000800 */
[----:B------:R-:W-:Y:S01]  /*68d0*/  PRMT R36, R37, 0x7632, R36 ;  /* 0x0000763225247816 */ /* 0x000fe20000000024 */
[----:B------:R-:W-:Y:S01]  /*68e0*/  @!P4 HADD2 R90, -R37.H0_H0, -RZ.H0_H0 ;  /* 0xa00000ff255ac230 */ /* 0x000fe20000000900 */
[----:B------:R-:W-:-:S02]  /*68f0*/  ISETP.GE.U32.AND P1, PT, R218, R26, PT ;  /* 0x0000001ada00720c */ /* 0x000fc40003f26070 */
[----:B------:R-:W-:Y:S01]  /*6900*/  PRMT R72, R37, 0x5410, R36 ;  /* 0x0000541025487816 */ /* 0x000fe20000000024 */
[----:B------:R-:W-:Y:S01]  /*6910*/  @!P2 HADD2 R91, -R36.H0_H0, -RZ.H0_H0 ;  /* 0xa00000ff245ba230 */ /* 0x000fe20000000900 */
[----:B------:R-:W-:Y:S02]  /*6920*/  @!P4 PRMT R37, R90, 0x5410, RZ ;  /* 0x000054105a25c816 */ /* 0x000fe400000000ff */
[----:B----4-:R-:W-:Y:S02]  /*6930*/  LOP3.LUT R8, R7, 0xffff, RZ, 0xc0, !PT ;  /* 0x0000ffff07087812 */ /* 0x010fe400078ec0ff */
[----:B------:R-:W-:Y:S02]  /*6940*/  @!P2 PRMT R36, R91, 0x5410, RZ ;  /* 0x000054105b24a816 */ /* 0x000fe400000000ff */
[----:B------:R-:W-:Y:S02]  /*6950*/  SHF.R.U32.HI R8, RZ, 0x8, R8 ;  /* 0x00000008ff087819 */ /* 0x000fe40000011608 */
[----:B-----5:R-:W-:Y:S01]  /*6960*/  F2FP.F16.F32.PACK_AB R39, R120, R121 ;  /* 0x000000797827723e */ /* 0x020fe200000000ff */
[----:B--2---:R-:W2:Y:S01]  /*6970*/  SHFL.BFLY PT, R9, R132, 0x1, 0x1f ;  /* 0x0c201f0084097f89 */ /* 0x004ea200000e0000 */
[----:B------:R-:W-:-:S02]  /*6980*/  LOP3.LUT R8, R8, 0xffff, RZ, 0xc0, !PT ;  /* 0x0000ffff08087812 */ /* 0x000fc400078ec0ff */
[----:B-1----:R-:W-:Y:S01]  /*6990*/  FMNMX.FTZ R134, R5, R134, !PT ;  /* 0x0000008605867209 */ /* 0x002fe20007810000 */
[--C-:B------:R-:W-:Y:S01]  /*69a0*/  FFMA.FTZ R5, R76, R3, -R0.reuse ;  /* 0x000000034c057223 */ /* 0x100fe20000010800 */
[----:B------:R-:W-:Y:S01]  /*69b0*/  ISETP.GE.U32.AND P4, PT, R218, R8, PT ;  /* 0x00000008da00720c */ /* 0x000fe20003f86070 */
[----:B------:R-:W-:Y:S01]  /*69c0*/  @!P0 HADD2 R92, -R39.H0_H0, -RZ.H0_H0 ;  /* 0xa00000ff275c8230 */ /* 0x000fe20000000900 */
[----:B------:R-:W-:Y:S01]  /*69d0*/  LOP3.LUT R8, R41, 0xff, RZ, 0xc0, !PT ;  /* 0x000000ff29087812 */ /* 0x000fe200078ec0ff */
[----:B------:R-:W1:Y:S01]  /*69e0*/  SHFL.BFLY PT, R10, R134, 0x1, 0x1f ;  /* 0x0c201f00860a7f89 */ /* 0x000e6200000e0000 */
[----:B---3--:R-:W-:Y:S01]  /*69f0*/  F2FP.F16.F32.PACK_AB R35, R148, R149 ;  /* 0x000000959423723e */ /* 0x008fe200000000ff */
[----:B------:R3:W-:Y:S01]  /*6a00*/  MUFU.EX2 R186, R5 ;  /* 0x0000000500ba7308 */ /* 0x0007e20000000800 */
[----:B------:R-:W-:Y:S01]  /*6a10*/  ISETP.GE.U32.AND P2, PT, R218, R8, PT ;  /* 0x00000008da00720c */ /* 0x000fe20003f46070 */
[----:B------:R-:W-:Y:S01]  /*6a20*/  FFMA.FTZ R8, R77, R3, -R0 ;  /* 0x000000034d087223 */ /* 0x000fe20000010800 */
[----:B------:R-:W-:-:S02]  /*6a30*/  LOP3.LUT R0, R41, 0xffff, RZ, 0xc0, !PT ;  /* 0x0000ffff29007812 */ /* 0x000fc400078ec0ff */
[----:B------:R-:W-:Y:S02]  /*6a40*/  PRMT R38, R39, 0x7632, R38 ;  /* 0x0000763227267816 */ /* 0x000fe40000000026 */
[C---:B------:R-:W-:Y:S01]  /*6a50*/  PRMT R34, R35.reuse, 0x7632, R34 ;  /* 0x0000763223227816 */ /* 0x040fe20000000022 */
[----:B------:R4:W5:Y:S01]  /*6a60*/  MUFU.EX2 R143, R8 ;  /* 0x00000008008f7308 */ /* 0x0009620000000800 */
[----:B------:R-:W-:Y:S01]  /*6a70*/  SHF.R.U32.HI R0, RZ, 0x8, R0 ;  /* 0x00000008ff007819 */ /* 0x000fe20000011600 */
[----:B------:R-:W-:Y:S01]  /*6a80*/  @!P4 HADD2 R93, -R38.H0_H0, -RZ.H0_H0 ;  /* 0xa00000ff265dc230 */ /* 0x000fe20000000900 */
[----:B------:R-:W-:Y:S02]  /*6a90*/  PRMT R124, R35, 0x5410, R34 ;  /* 0x00005410237c7816 */ /* 0x000fe40000000022 */
[----:B------:R-:W-:Y:S01]  /*6aa0*/  LOP3.LUT R0, R0, 0xffff, RZ, 0xc0, !PT ;  /* 0x0000ffff00007812 */ /* 0x000fe200078ec0ff */
[----:B------:R-:W-:Y:S01]  /*6ab0*/  @!P2 HADD2 R94, -R35.H0_H0, -RZ.H0_H0 ;  /* 0xa00000ff235ea230 */ /* 0x000fe20000000900 */
[----:B--2---:R-:W-:Y:S01]  /*6ac0*/  FMNMX.FTZ R132, R132, R9, !PT ;  /* 0x0000000984847209 */ /* 0x004fe20007810000 */
[----:B---3--:R-:W-:Y:S01]  /*6ad0*/  FFMA.FTZ R5, R55, R3, -R6 ;  /* 0x0000000337057223 */ /* 0x008fe20000010806 */
[----:B------:R-:W-:-:S02]  /*6ae0*/  PRMT R73, R39, 0x5410, R38 ;  /* 0x0000541027497816 */ /* 0x000fc40000000026 */
[----:B------:R-:W-:Y:S01]  /*6af0*/  @!P2 PRMT R35, R94, 0x5410, RZ ;  /* 0x000054105e23a816 */ /* 0x000fe200000000ff */
[----:B------:R-:W-:Y:S01]  /*6b00*/  FMUL.FTZ R9, R3, R132 ;  /* 0x0000008403097220 */ /* 0x000fe20000410000 */
[----:B------:R-:W-:Y:S01]  /*6b10*/  FSETP.NEU.FTZ.AND P2, PT, R132, -INF , PT ;  /* 0xff8000008400780b */ /* 0x000fe20003f5d000 */
[----:B------:R2:W-:Y:S01]  /*6b20*/  MUFU.EX2 R142, R5 ;  /* 0x00000005008e7308 */ /* 0x0005e20000000800 */
[----:B------:R-:W-:Y:S01]  /*6b30*/  @!P4 PRMT R38, R93, 0x5410, RZ ;  /* 0x000054105d26c816 */ /* 0x000fe200000000ff */
[----:B----4-:R-:W-:Y:S01]  /*6b40*/  FFMA.FTZ R8, R52, R3, -R6 ;  /* 0x0000000334087223 */ /* 0x010fe20000010806 */
[----:B------:R-:W-:Y:S02]  /*6b50*/  ISETP.GE.U32.AND P4, PT, R218, R0, PT ;  /* 0x00000000da00720c */ /* 0x000fe40003f86070 */
[----:B------:R-:W-:Y:S02]  /*6b60*/  SHF.R.U32.HI R0, RZ, 0x8, R27 ;  /* 0x00000008ff007819 */ /* 0x000fe4000001161b */
[----:B------:R-:W-:Y:S01]  /*6b70*/  @!P0 PRMT R39, R92, 0x5410, RZ ;  /* 0x000054105c278816 */ /* 0x000fe200000000ff */
[----:B------:R3:W4:Y:S01]  /*6b80*/  MUFU.EX2 R185, R8 ;  /* 0x0000000800b97308 */ /* 0x0007220000000800 */
[----:B------:R-:W-:-:S02]  /*6b90*/  LOP3.LUT R0, R0, 0xffff, RZ, 0xc0, !PT ;  /* 0x0000ffff00007812 */ /* 0x000fc400078ec0ff */
[----:B------:R-:W-:Y:S02]  /*6ba0*/  ISETP.GE.U32.AND P0, PT, R218, R31, PT ;  /* 0x0000001fda00720c */ /* 0x000fe40003f06070 */
[----:B-----5:R-:W-:Y:S02]  /*6bb0*/  F2FP.F16.F32.PACK_AB R31, R186, R143 ;  /* 0x0000008fba1f723e */ /* 0x020fe400000000ff */
[----:B-1----:R-:W-:Y:S01]  /*6bc0*/  FMNMX.FTZ R134, R134, R10, !PT ;  /* 0x0000000a86867209 */ /* 0x002fe20007810000 */
[----:B------:R-:W-:Y:S01]  /*6bd0*/  @!P4 HADD2 R95, -R34.H0_H0, -RZ.H0_H0 ;  /* 0xa00000ff225fc230 */ /* 0x000fe20000000900 */
[----:B--2---:R-:W-:Y:S01]  /*6be0*/  FSEL R5, R9, RZ, P2 ;  /* 0x000000ff09057208 */ /* 0x004fe20001000000 */
[----:B------:R-:W-:Y:S01]  /*6bf0*/  @!P5 HADD2 R97, -R31.H0_H0, -RZ.H0_H0 ;  /* 0xa00000ff1f61d230 */ /* 0x000fe20000000900 */
[----:B------:R-:W-:Y:S02]  /*6c00*/  ISETP.GE.U32.AND P2, PT, R218, R0, PT ;  /* 0x00000000da00720c */ /* 0x000fe40003f46070 */
[----:B------:R-:W-:-:S02]  /*6c10*/  PRMT R30, R31, 0x7632, R30 ;  /* 0x000076321f1e7816 */ /* 0x000fc4000000001e */
[----:B------:R-:W-:Y:S01]  /*6c20*/  LOP3.LUT R0, R29, 0xff, RZ, 0xc0, !PT ;  /* 0x000000ff1d007812 */ /* 0x000fe200078ec0ff */
[----:B---3--:R-:W-:Y:S01]  /*6c30*/  FFMA.FTZ R8, R57, R3, -R5 ;  /* 0x0000000339087223 */ /* 0x008fe20000010805 */
[----:B------:R-:W-:Y:S02]  /*6c40*/  @!P4 PRMT R34, R95, 0x5410, RZ ;  /* 0x000054105f22c816 */ /* 0x000fe400000000ff */
[----:B------:R-:W-:Y:S01]  /*6c50*/  ISETP.GE.U32.AND P4, PT, R218, R0, PT ;  /* 0x00000000da00720c */ /* 0x000fe20003f86070 */
[----:B------:R1:W-:Y:S01]  /*6c60*/  MUFU.EX2 R119, R8 ;  /* 0x0000000800777308 */ /* 0x0003e20000000800 */
[----:B------:R-:W-:Y:S01]  /*6c70*/  PRMT R126, R31, 0x5410, R30 ;  /* 0x000054101f7e7816 */ /* 0x000fe2000000001e */
[----:B------:R-:W-:Y:S01]  /*6c80*/  FMUL.FTZ R0, R3, R134 ;  /* 0x0000008603007220 */ /* 0x000fe20000410000 */
[----:B------:R-:W-:Y:S01]  /*6c90*/  @!P5 PRMT R31, R97, 0x5410, RZ ;  /* 0x00005410611fd816 */ /* 0x000fe200000000ff */
[----:B------:R-:W-:Y:S01]  /*6ca0*/  @!P2 HADD2 R98, -R30.H0_H0, -RZ.H0_H0 ;  /* 0xa00000ff1e62a230 */ /* 0x000fe20000000900 */
[----:B------:R-:W-:-:S02]  /*6cb0*/  FSETP.NEU.FTZ.AND P5, PT, R134, -INF , PT ;  /* 0xff8000008600780b */ /* 0x000fc40003fbd000 */
[----:B------:R-:W-:Y:S02]  /*6cc0*/  LOP3.LUT R9, R19, 0xff, RZ, 0xc0, !PT ;  /* 0x000000ff13097812 */ /* 0x000fe400078ec0ff */
[----:B------:R-:W-:Y:S02]  /*6cd0*/  FSEL R0, R0, RZ, P5 ;  /* 0x000000ff00007208 */ /* 0x000fe40002800000 */
[----:B------:R-:W-:Y:S02]  /*6ce0*/  @!P2 PRMT R30, R98, 0x5410, RZ ;  /* 0x00005410621ea816 */ /* 0x000fe400000000ff */
[----:B------:R-:W-:Y:S01]  /*6cf0*/  ISETP.GE.U32.AND P5, PT, R218, R9, PT ;  /* 0x00000009da00720c */ /* 0x000fe20003fa6070 */
[-CC-:B------:R-:W-:Y:S01]  /*6d00*/  FFMA.FTZ R9, R50, R3.reuse, -R0.reuse ;  /* 0x0000000332097223 */ /* 0x180fe20000010800 */
[----:B----4-:R-:W-:Y:S01]  /*6d10*/  F2FP.F16.F32.PACK_AB R33, R185, R142 ;  /* 0x0000008eb921723e */ /* 0x010fe200000000ff */
[-C--:B------:R-:W-:Y:S01]  /*6d20*/  FFMA.FTZ R10, R58, R3.reuse, -R0 ;  /* 0x000000033a0a7223 */ /* 0x080fe20000010800 */
[----:B-1----:R-:W-:Y:S01]  /*6d30*/  FFMA.FTZ R8, R61, R3, -R5 ;  /* 0x000000033d087223 */ /* 0x002fe20000010805 */
[----:B------:R1:W-:Y:S01]  /*6d40*/  MUFU.EX2 R117, R9 ;  /* 0x0000000900757308 */ /* 0x0003e20000000800 */
[----:B------:R-:W-:Y:S01]  /*6d50*/  PRMT R32, R33, 0x7632, R32 ;  /* 0x0000763221207816 */ /* 0x000fe20000000020 */
[----:B------:R-:W-:Y:S01]  /*6d60*/  @!P4 HADD2 R99, -R33.H0_H0, -RZ.H0_H0 ;  /* 0xa00000ff2163c230 */ /* 0x000fe20000000900 */
[----:B------:R-:W-:-:S02]  /*6d70*/  SHF.R.U32.HI R11, RZ, 0x8, R79 ;  /* 0x00000008ff0b7819 */ /* 0x000fc4000001164f */
[----:B------:R-:W-:Y:S01]  /*6d80*/  PRMT R127, R33, 0x5410, R32 ;  /* 0x00005410217f7816 */ /* 0x000fe20000000020 */
[----:B------:R-:W-:Y:S01]  /*6d90*/  @!P1 HADD2 R100, -R32.H0_H0, -RZ.H0_H0 ;  /* 0xa00000ff20649230 */ /* 0x000fe20000000900 */
[----:B------:R-:W-:Y:S01]  /*6da0*/  @!P4 PRMT R33, R99, 0x5410, RZ ;  /* 0x000054106321c816 */ /* 0x000fe200000000ff */
[----:B------:R2:W3:Y:S01]  /*6db0*/  MUFU.EX2 R118, R8 ;  /* 0x0000000800767308 */ /* 0x0004e20000000800 */
[----:B------:R-:W-:Y:S02]  /*6dc0*/  LOP3.LUT R11, R11, 0xffff, RZ, 0xc0, !PT ;  /* 0x0000ffff0b0b7812 */ /* 0x000fe400078ec0ff */
[----:B------:R-:W-:Y:S02]  /*6dd0*/  @!P1 PRMT R32, R100, 0x5410, RZ ;  /* 0x0000541064209816 */ /* 0x000fe400000000ff */
[C---:B------:R-:W-:Y:S02]  /*6de0*/  ISETP.GE.U32.AND P1, PT, R218.reuse, R28, PT ;  /* 0x0000001cda00720c */ /* 0x040fe40003f26070 */
[----:B------:R-:W-:Y:S01]  /*6df0*/  ISETP.GE.U32.AND P6, PT, R218, R70, PT ;  /* 0x00000046da00720c */ /* 0x000fe20003fc6070 */
[----:B------:R4:W-:Y:S01]  /*6e00*/  MUFU.EX2 R140, R10 ;  /* 0x0000000a008c7308 */ /* 0x0009e20000000800 */
[----:B-1----:R-:W-:-:S02]  /*6e10*/  SHF.R.U32.HI R9, RZ, 0x10, R19 ;  /* 0x00000010ff097819 */ /* 0x002fc40000011613 */
[----:B--2---:R-:W-:Y:S02]  /*6e20*/  LOP3.LUT R8, R19, 0xffff, RZ, 0xc0, !PT ;  /* 0x0000ffff13087812 */ /* 0x004fe400078ec0ff */
[----:B---3--:R-:W-:Y:S02]  /*6e30*/  F2FP.F16.F32.PACK_AB R14, R118, R119 ;  /* 0x00000077760e723e */ /* 0x008fe400000000ff */
[----:B------:R-:W-:Y:S02]  /*6e40*/  SHF.R.U32.HI R8, RZ, 0x8, R8 ;  /* 0x00000008ff087819 */ /* 0x000fe40000011608 */
[----:B------:R-:W-:Y:S01]  /*6e50*/  PRMT R15, R14, 0x7632, R15 ;  /* 0x000076320e0f7816 */ /* 0x000fe2000000000f */
[----:B------:R-:W-:Y:S01]  /*6e60*/  @!P5 HADD2 R101, -R14.H0_H0, -RZ.H0_H0 ;  /* 0xa00000ff0e65d230 */ /* 0x000fe20000000900 */
[----:B------:R-:W-:Y:S01]  /*6e70*/  LOP3.LUT R8, R8, 0xffff, RZ, 0xc0, !PT ;  /* 0x0000ffff08087812 */ /* 0x000fe200078ec0ff */
[----:B----4-:R-:W-:Y:S01]  /*6e80*/  FFMA.FTZ R10, R16, R3, -R0 ;  /* 0x00000003100a7223 */ /* 0x010fe20000010800 */
[----:B------:R-:W-:-:S02]  /*6e90*/  SHF.R.U32.HI R19, RZ, 0x18, R19 ;  /* 0x00000018ff137819 */ /* 0x000fc40000011613 */
[----:B------:R-:W-:Y:S01]  /*6ea0*/  ISETP.GE.U32.AND P2, PT, R218, R8, PT ;  /* 0x00000008da00720c */ /* 0x000fe20003f46070 */
[----:B------:R-:W-:Y:S01]  /*6eb0*/  FFMA.FTZ R8, R48, R3, -R0 ;  /* 0x0000000330087223 */ /* 0x000fe20000010800 */
[----:B------:R-:W-:Y:S01]  /*6ec0*/  PRMT R57, R14, 0x5410, R15 ;  /* 0x000054100e397816 */ /* 0x000fe2000000000f */
[----:B------:R1:W2:Y:S01]  /*6ed0*/  MUFU.EX2 R111, R10 ;  /* 0x0000000a006f7308 */ /* 0x0002a20000000800 */
[----:B------:R-:W-:Y:S02]  /*6ee0*/  @!P5 PRMT R14, R101, 0x5410, RZ ;  /* 0x00005410650ed816 */ /* 0x000fe400000000ff */
[----:B------:R-:W-:Y:S02]  /*6ef0*/  ISETP.GE.U32.AND P5, PT, R218, R23, PT ;  /* 0x00000017da00720c */ /* 0x000fe40003fa6070 */
[----:B------:R-:W-:Y:S01]  /*6f00*/  LOP3.LUT R16, R40, 0xff, RZ, 0xc0, !PT ;  /* 0x000000ff28107812 */ /* 0x000fe200078ec0ff */
[----:B------:R-:W-:Y:S02]  /*6f10*/  ST.E.U16 desc[UR4][R12.64], R14 ;  /* 0x0000000e0c007985 */ /* 0x000fe4000c101504 */
[----:B------:R3:W4:Y:S02]  /*6f20*/  MUFU.EX2 R116, R8 ;  /* 0x0000000800747308 */ /* 0x0007240000000800 */
[----:B------:R-:W-:-:S05]  /*6f30*/  @!P2 HADD2 R102, -R15.H0_H0, -RZ.H0_H0 ;  /* 0xa00000ff0f66a230 */ /* 0x000fca0000000900 */
[----:B------:R-:W-:Y:S02]  /*6f40*/  @!P2 PRMT R15, R102, 0x5410, RZ ;  /* 0x00005410660fa816 */ /* 0x000fe400000000ff */
[----:B------:R-:W-:Y:S02]  /*6f50*/  ISETP.GE.U32.AND P2, PT, R218, R19, PT ;  /* 0x00000013da00720c */ /* 0x000fe40003f46070 */
[----:B-1----:R-:W-:Y:S01]  /*6f60*/  LOP3.LUT R10, R18, 0xff, RZ, 0xc0, !PT ;  /* 0x000000ff120a7812 */ /* 0x002fe200078ec0ff */
[----:B------:R1:W-:Y:S01]  /*6f70*/  ST.E.U16 desc[UR4][R12.64+0x2], R15 ;  /* 0x0000020f0c007985 */ /* 0x0003e2000c101504 */
[----:B--2---:R-:W-:Y:S02]  /*6f80*/  F2FP.F16.F32.PACK_AB R26, R111, R140 ;  /* 0x0000008c6f1a723e */ /* 0x004fe400000000ff */
[----:B---3--:R-:W-:Y:S01]  /*6f90*/  LOP3.LUT R8, R9, 0xff, RZ, 0xc0, !PT ;  /* 0x000000ff09087812 */ /* 0x008fe200078ec0ff */
[----:B------:R-:W-:Y:S01]  /*6fa0*/  FFMA.FTZ R9, R56, R3, -R5 ;  /* 0x0000000338097223 */ /* 0x000fe20000010805 */
[----:B----4-:R-:W-:-:S02]  /*6fb0*/  F2FP.F16.F32.PACK_AB R28, R116, R117 ;  /* 0x00000075741c723e */ /* 0x010fc400000000ff */
[----:B------:R-:W-:Y:S01]  /*6fc0*/  ISETP.GE.U32.AND P4, PT, R218, R8, PT ;  /* 0x00000008da00720c */ /* 0x000fe20003f86070 */
[----:B------:R-:W-:Y:S01]  /*6fd0*/  FFMA.FTZ R8, R47, R3, -R5 ;  /* 0x000000032f087223 */ /* 0x000fe20000010805 */
[----:B------:R-:W-:Y:S01]  /*6fe0*/  MUFU.EX2 R109, R9 ;  /* 0x00000009006d7308 */ /* 0x000fe20000000800 */
[----:B------:R-:W-:Y:S02]  /*6ff0*/  PRMT R27, R28, 0x7632, R27 ;  /* 0x000076321c1b7816 */ /* 0x000fe4000000001b */
[----:B------:R-:W-:Y:S02]  /*7000*/  PRMT R25, R26, 0x7632, R25 ;  /* 0x000076321a197816 */ /* 0x000fe40000000019 */
[----:B------:R-:W-:Y:S01]  /*7010*/  PRMT R56, R28, 0x5410, R27 ;  /* 0x000054101c387816 */ /* 0x000fe2000000001b */
[----:B------:R-:W-:Y:S02]  /*7020*/  @!P2 HADD2 R104, -R27.H0_H0, -RZ.H0_H0 ;  /* 0xa00000ff1b68a230 */ /* 0x000fe40000000900 */
[----:B------:R2:W3:Y:S01]  /*7030*/  MUFU.EX2 R141, R8 ;  /* 0x00000008008d7308 */ /* 0x0004e20000000800 */
[----:B------:R-:W-:-:S02]  /*7040*/  @!P6 HADD2 R112, -R25.H0_H0, -RZ.H0_H0 ;  /* 0xa00000ff1970e230 */ /* 0x000fc40000000900 */
[----:B------:R-:W-:Y:S01]  /*7050*/  @!P4 HADD2 R103, -R28.H0_H0, -RZ.H0_H0 ;  /* 0xa00000ff1c67c230 */ /* 0x000fe20000000900 */
[----:B------:R-:W-:-:S04]  /*7060*/  @!P2 PRMT R27, R104, 0x5410, RZ ;  /* 0x00005410681ba816 */ /* 0x000fc800000000ff */
[----:B------:R-:W-:Y:S02]  /*7070*/  @!P4 PRMT R28, R103, 0x5410, RZ ;  /* 0x00005410671cc816 */ /* 0x000fe400000000ff */
[----:B------:R-:W-:Y:S01]  /*7080*/  ISETP.GE.U32.AND P4, PT, R218, R11, PT ;  /* 0x0000000bda00720c */ /* 0x000fe20003f86070 */
[----:B--2---:R-:W-:Y:S01]  /*7090*/  IMAD.WIDE.U32 R8, R62, -0x326172a9, RZ ;  /* 0xcd9e8d573e087825 */ /* 0x004fe200078e00ff */
[----:B---3--:R-:W-:-:S04]  /*70a0*/  F2FP.F16.F32.PACK_AB R24, R141, R109 ;  /* 0x0000006d8d18723e */ /* 0x008fc800000000ff */
[----:B------:R-:W-:Y:S01]  /*70b0*/  LOP3.LUT R29, R9, R250, R44, 0x96, !PT ;  /* 0x000000fa091d7212 */ /* 0x000fe200078e962c */
[----:B------:R-:W-:Y:S01]  /*70c0*/  @!P0 HADD2 R105, -R24.H0_H0, -RZ.H0_H0 ;  /* 0xa00000ff18698230 */ /* 0x000fe20000000900 */
[----:B------:R-:W-:Y:S02]  /*70d0*/  LOP3.LUT R48, R8, 0xffff, RZ, 0xc0, !PT ;  /* 0x0000ffff08307812 */ /* 0x000fe400078ec0ff */
[----:B------:R-:W-:Y:S02]  /*70e0*/  LOP3.LUT R9, R82, 0xff, RZ, 0xc0, !PT ;  /* 0x000000ff52097812 */ /* 0x000fe400078ec0ff */
[----:B------:R-:W-:Y:S02]  /*70f0*/  LOP3.LUT R55, R8, 0xff, RZ, 0xc0, !PT ;  /* 0x000000ff08377812 */ /* 0x000fe400078ec0ff */
[--C-:B------:R-:W-:Y:S02]  /*7100*/  SHF.R.U32.HI R50, RZ, 0x10, R8.reuse ;  /* 0x00000010ff327819 */ /* 0x100fe40000011608 */
[----:B------:R-:W-:Y:S01]  /*7110*/  SHF.R.U32.HI R52, RZ, 0x18, R8 ;  /* 0x00000018ff347819 */ /* 0x000fe20000011608 */
[--C-:B------:R-:W-:Y:S01]  /*7120*/  FFMA.FTZ R8, R53, R3, -R5.reuse ;  /* 0x0000000335087223 */ /* 0x100fe20000010805 */
[----:B------:R-:W-:Y:S01]  /*7130*/  ISETP.GE.U32.AND P2, PT, R218, R9, PT ;  /* 0x00000009da00720c */ /* 0x000fe20003f46070 */
[----:B------:R-:W-:Y:S01]  /*7140*/  FFMA.FTZ R9, R54, R3, -R5 ;  /* 0x0000000336097223 */ /* 0x000fe20000010805 */
[----:B------:R-:W-:Y:S01]  /*7150*/  PRMT R23, R24, 0x7632, R23 ;  /* 0x0000763218177816 */ /* 0x000fe20000000017 */
[----:B------:R2:W-:Y:S01]  /*7160*/  MUFU.EX2 R108, R8 ;  /* 0x00000008006c7308 */ /* 0x0005e20000000800 */
[----:B------:R-:W-:-:S02]  /*7170*/  PRMT R53, R26, 0x5410, R25 ;  /* 0x000054101a357816 */ /* 0x000fc40000000019 */
[----:B------:R-:W-:Y:S01]  /*7180*/  PRMT R54, R24, 0x5410, R23 ;  /* 0x0000541018367816 */ /* 0x000fe20000000017 */
[----:B------:R-:W-:Y:S01]  /*7190*/  @!P4 HADD2 R106, -R23.H0_H0, -RZ.H0_H0 ;  /* 0xa00000ff176ac230 */ /* 0x000fe20000000900 */
[----:B------:R-:W-:Y:S02]  /*71a0*/  @!P0 PRMT R24, R105, 0x5410, RZ ;  /* 0x0000541069188816 */ /* 0x000fe400000000ff */
[----:B------:R-:W-:Y:S01]  /*71b0*/  ISETP.GE.U32.AND P0, PT, R218, R10, PT ;  /* 0x0000000ada00720c */ /* 0x000fe20003f06070 */
[----:B------:R3:W4:Y:S01]  /*71c0*/  MUFU.EX2 R110, R9 ;  /* 0x00000009006e7308 */ /* 0x0007220000000800 */
[----:B------:R-:W-:Y:S01]  /*71d0*/  @!P4 PRMT R23, R106, 0x5410, RZ ;  /* 0x000054106a17c816 */ /* 0x000fe200000000ff */
[----:B------:R-:W-:Y:S01]  /*71e0*/  @!P2 HADD2 R107, -R26.H0_H0, -RZ.H0_H0 ;  /* 0xa00000ff1a6ba230 */ /* 0x000fe20000000900 */
[----:B------:R-:W-:Y:S02]  /*71f0*/  @!P6 PRMT R25, R112, 0x5410, RZ ;  /* 0x000054107019e816 */ /* 0x000fe400000000ff */
[----:B------:R-:W-:-:S02]  /*7200*/  SHF.R.U32.HI R10, RZ, 0x8, R84 ;  /* 0x00000008ff0a7819 */ /* 0x000fc40000011654 */
[----:B------:R-:W-:Y:S02]  /*7210*/  @!P2 PRMT R26, R107, 0x5410, RZ ;  /* 0x000054106b1aa816 */ /* 0x000fe400000000ff */
[----:B--2---:R-:W-:-:S04]  /*7220*/  LOP3.LUT R8, R18, 0xffff, RZ, 0xc0, !PT ;  /* 0x0000ffff12087812 */ /* 0x004fc800078ec0ff */
[----:B------:R-:W-:-:S04]  /*7230*/  SHF.R.U32.HI R8, RZ, 0x8, R8 ;  /* 0x00000008ff087819 */ /* 0x000fc80000011608 */
[----:B------:R-:W-:Y:S01]  /*7240*/  LOP3.LUT R8, R8, 0xffff, RZ, 0xc0, !PT ;  /* 0x0000ffff08087812 */ /* 0x000fe200078ec0ff */
[----:B---3--:R-:W-:Y:S01]  /*7250*/  FFMA.FTZ R9, R17, R3, -R0 ;  /* 0x0000000311097223 */ /* 0x008fe20000010800 */
[----:B----4-:R-:W-:Y:S02]  /*7260*/  F2FP.F16.F32.PACK_AB R22, R110, R108 ;  /* 0x0000006c6e16723e */ /* 0x010fe400000000ff */
[----:B------:R-:W-:Y:S01]  /*7270*/  ISETP.GE.U32.AND P4, PT, R218, R8, PT ;  /* 0x00000008da00720c */ /* 0x000fe20003f86070 */
[----:B------:R2:W-:Y:S01]  /*7280*/  MUFU.EX2 R94, R9 ;  /* 0x00000009005e7308 */ /* 0x0005e20000000800 */
[----:B------:R-:W-:Y:S01]  /*7290*/  SHF.R.U32.HI R8, RZ, 0x18, R18 ;  /* 0x00000018ff087819 */ /* 0x000fe20000011612 */
[----:B------:R-:W-:Y:S01]  /*72a0*/  @!P0 HADD2 R113, -R22.H0_H0, -RZ.H0_H0 ;  /* 0xa00000ff16718230 */ /* 0x000fe20000000900 */
[----:B------:R-:W-:Y:S02]  /*72b0*/  PRMT R21, R22, 0x7632, R21 ;  /* 0x0000763216157816 */ /* 0x000fe40000000015 */
[----:B------:R-:W-:-:S02]  /*72c0*/  ISETP.GE.U32.AND P2, PT, R218, R8, PT ;  /* 0x00000008da00720c */ /* 0x000fc40003f46070 */
[----:B------:R-:W-:Y:S02]  /*72d0*/  LOP3.LUT R8, R64, 0xff, RZ, 0xc0, !PT ;  /* 0x000000ff40087812 */ /* 0x000fe400078ec0ff */
[----:B------:R-:W-:Y:S02]  /*72e0*/  SHF.R.U32.HI R18, RZ, 0x10, R18 ;  /* 0x00000010ff127819 */ /* 0x000fe40000011612 */
[----:B------:R-:W-:Y:S01]  /*72f0*/  ISETP.GE.U32.AND P6, PT, R218, R8, PT ;  /* 0x00000008da00720c */ /* 0x000fe20003fc6070 */
[----:B------:R-:W-:Y:S01]  /*7300*/  @!P4 HADD2 R114, -R21.H0_H0, -RZ.H0_H0 ;  /* 0xa00000ff1572c230 */ /* 0x000fe20000000900 */
[----:B------:R-:W-:Y:S02]  /*7310*/  SHF.R.U32.HI R8, RZ, 0x18, R41 ;  /* 0x00000018ff087819 */ /* 0x000fe40000011629 */
[----:B------:R-:W-:Y:S01]  /*7320*/  PRMT R128, R22, 0x5410, R21 ;  /* 0x0000541016807816 */ /* 0x000fe20000000015 */
[----:B--2---:R-:W-:Y:S01]  /*7330*/  FFMA.FTZ R9, R20, R3, -R0 ;  /* 0x0000000314097223 */ /* 0x004fe20000010800 */
[----:B------:R-:W-:-:S02]  /*7340*/  @!P0 PRMT R22, R113, 0x5410, RZ ;  /* 0x0000541071168816 */ /* 0x000fc400000000ff */
[----:B------:R-:W-:Y:S01]  /*7350*/  ISETP.GE.U32.AND P0, PT, R218, R8, PT ;  /* 0x00000008da00720c */ /* 0x000fe20003f06070 */
[----:B------:R2:W3:Y:S01]  /*7360*/  MUFU.EX2 R93, R9 ;  /* 0x00000009005d7308 */ /* 0x0004e20000000800 */
[----:B------:R-:W-:Y:S01]  /*7370*/  FFMA.FTZ R8, R60, R3, -R5 ;  /* 0x000000033c087223 */ /* 0x000fe20000010805 */
[----:B------:R-:W-:-:S06]  /*7380*/  @!P4 PRMT R21, R114, 0x5410, RZ ;  /* 0x000054107215c816 */ /* 0x000fcc00000000ff */
[----:B------:R4:W-:Y:S01]  /*7390*/  MUFU.EX2 R95, R8 ;  /* 0x00000008005f7308 */ /* 0x0009e20000000800 */
[----:B--2---:R-:W-:Y:S01]  /*73a0*/  FFMA.FTZ R9, R59, R3, -R5 ;  /* 0x000000033b097223 */ /* 0x004fe20000010805 */
[----:B------:R-:W-:Y:S01]  /*73b0*/  LOP3.LUT R5, R18, 0xff, RZ, 0xc0, !PT ;  /* 0x000000ff12057812 */ /* 0x000fe200078ec0ff */
[----:B------:R-:W-:Y:S01]  /*73c0*/  IMAD.SHL.U32 R18, R147, 0x8, RZ ;  /* 0x0000000893127824 */ /* 0x000fe200078e00ff */
[----:B---3--:R-:W-:-:S04]  /*73d0*/  F2FP.F16.F32.PACK_AB R20, R93, R94 ;  /* 0x0000005e5d14723e */ /* 0x008fc800000000ff */
[----:B------:R2:W3:Y:S01]  /*73e0*/  MUFU.EX2 R92, R9 ;  /* 0x00000009005c7308 */ /* 0x0004e20000000800 */
[----:B------:R-:W-:Y:S01]  /*73f0*/  ISETP.GE.U32.AND P4, PT, R218, R5, PT ;  /* 0x00000005da00720c */ /* 0x000fe20003f86070 */
[----:B------:R-:W-:Y:S01]  /*7400*/  IMAD.WIDE R18, R18, 0x2, R12 ;  /* 0x0000000212127825 */ /* 0x000fe200078e020c */
[----:B------:R-:W-:-:S03]  /*7410*/  SHF.R.U32.HI R5, RZ, 0x8, R63 ;  /* 0x00000008ff057819 */ /* 0x000fc6000001163f */
[----:B----4-:R-:W-:Y:S01]  /*7420*/  FFMA.FTZ R8, R45, R3, -R0 ;  /* 0x000000032d087223 */ /* 0x010fe20000010800 */
[----:B------:R-:W-:Y:S02]  /*7430*/  PRMT R11, R20, 0x7632, R11 ;  /* 0x00007632140b7816 */ /* 0x000fe4000000000b */
[----:B------:R-:W-:Y:S01]  /*7440*/  PRMT R62, R67, 0x5410, R5 ;  /* 0x00005410433e7816 */ /* 0x000fe20000000005 */
[----:B------:R4:W-:Y:S01]  /*7450*/  MUFU.EX2 R79, R8 ;  /* 0x00000008004f7308 */ /* 0x0009e20000000800 */
[----:B------:R-:W-:Y:S01]  /*7460*/  LOP3.LUT R5, R68, 0xff, RZ, 0xc0, !PT ;  /* 0x000000ff44057812 */ /* 0x000fe200078ec0ff */
[----:B------:R-:W-:Y:S01]  /*7470*/  @!P2 HADD2 R122, -R11.H0_H0, -RZ.H0_H0 ;  /* 0xa00000ff0b7aa230 */ /* 0x000fe20000000900 */
[----:B------:R-:W-:Y:S01]  /*7480*/  PRMT R129, R20, 0x5410, R11 ;  /* 0x0000541014817816 */ /* 0x000fe2000000000b */
[----:B------:R-:W-:Y:S01]  /*7490*/  ST.E.U16 desc[UR4][R18.64], R28 ;  /* 0x0000001c12007985 */ /* 0x000fe2000c101504 */
[----:B------:R-:W-:Y:S01]  /*74a0*/  PRMT R59, R5, 0x5410, R69 ;  /* 0x00005410053b7816 */ /* 0x000fe20000000045 */
[----:B------:R-:W-:-:S02]  /*74b0*/  @!P4 HADD2 R115, -R20.H0_H0, -RZ.H0_H0 ;  /* 0xa00000ff1473c230 */ /* 0x000fc40000000900 */
[-C--:B------:R-:W-:Y:S01]  /*74c0*/  FFMA.FTZ R5, R83, R3.reuse, -R6 ;  /* 0x0000000353057223 */ /* 0x080fe20000010806 */
[----:B------:R-:W-:Y:S01]  /*74d0*/  PRMT R45, R86, 0x5410, R10 ;  /* 0x00005410562d7816 */ /* 0x000fe2000000000a */
[----:B------:R-:W-:Y:S01]  /*74e0*/  ST.E.U16 desc[UR4][R18.64+0x2], R27 ;  /* 0x0000021b12007985 */ /* 0x000fe2000c101504 */
[----:B--2---:R-:W-:Y:S01]  /*74f0*/  LOP3.LUT R9, R85, 0xff, RZ, 0xc0, !PT ;  /* 0x000000ff55097812 */ /* 0x004fe200078ec0ff */
[----:B------:R2:W-:Y:S01]  /*7500*/  MUFU.EX2 R61, R5 ;  /* 0x00000005003d7308 */ /* 0x0005e20000000800 */
[----:B------:R-:W-:Y:S02]  /*7510*/  @!P4 PRMT R20, R115, 0x5410, RZ ;  /* 0x000054107314c816 */ /* 0x000fe400000000ff */
[----:B---3--:R-:W-:Y:S02]  /*7520*/  F2FP.F16.F32.PACK_AB R10, R95, R92 ;  /* 0x0000005c5f0a723e */ /* 0x008fe400000000ff */
[----:B------:R-:W-:Y:S01]  /*7530*/  PRMT R47, R9, 0x5410, R87 ;  /* 0x00005410092f7816 */ /* 0x000fe20000000057 */
[----:B----4-:R-:W-:Y:S01]  /*7540*/  FFMA.FTZ R8, R46, R3, -R0 ;  /* 0x000000032e087223 */ /* 0x010fe20000010800 */
[----:B------:R-:W-:Y:S01]  /*7550*/  SHF.R.U32.HI R0, RZ, 0x8, R65 ;  /* 0x00000008ff007819 */ /* 0x000fe20000011641 */
[----:B------:R-:W-:Y:S01]  /*7560*/  @!P1 HADD2 R123, -R10.H0_H0, -RZ.H0_H0 ;  /* 0xa00000ff0a7b9230 */ /* 0x000fe20000000900 */
[----:B------:R-:W-:Y:S01]  /*7570*/  PRMT R9, R10, 0x7632, R9 ;  /* 0x000076320a097816 */ /* 0x000fe20000000009 */
[----:B------:R3:W-:Y:S01]  /*7580*/  MUFU.EX2 R77, R8 ;  /* 0x00000008004d7308 */ /* 0x0007e20000000800 */
[----:B------:R-:W-:Y:S01]  /*7590*/  PRMT R58, R66, 0x5410, R0 ;  /* 0x00005410423a7816 */ /* 0x000fe20000000000 */
[----:B------:R-:W-:Y:S01]  /*75a0*/  IMAD R46, R147, 0x48, RZ ;  /* 0x00000048932e7824 */ /* 0x000fe200078e02ff */
[----:B------:R-:W-:-:S02]  /*75b0*/  SHF.R.U32.HI R0, RZ, 0x8, R71 ;  /* 0x00000008ff007819 */ /* 0x000fc40000011647 */
[----:B------:R-:W-:Y:S01]  /*75c0*/  @!P2 PRMT R11, R122, 0x5410, RZ ;  /* 0x000054107a0ba816 */ /* 0x000fe200000000ff */
[----:B-1----:R-:W-:Y:S01]  /*75d0*/  IMAD.WIDE R14, R46, 0x2, R12 ;  /* 0x000000022e0e7825 */ /* 0x002fe200078e020c */
[----:B------:R-:W-:-:S03]  /*75e0*/  LOP3.LUT R0, R0, 0xffff, RZ, 0xc0, !PT ;  /* 0x0000ffff00007812 */ /* 0x000fc600078ec0ff */
[-CC-:B--2---:R-:W-:Y:S01]  /*75f0*/  FFMA.FTZ R5, R78, R3.reuse, -R6.reuse ;  /* 0x000000034e057223 */ /* 0x184fe20000010806 */
[----:B------:R-:W-:Y:S02]  /*7600*/  PRMT R130, R10, 0x5410, R9 ;  /* 0x000054100a827816 */ /* 0x000fe40000000009 */
[----:B------:R-:W-:Y:S01]  /*7610*/  ISETP.GE.U32.AND P4, PT, R218, R0, PT ;  /* 0x00000000da00720c */ /* 0x000fe20003f86070 */
[----:B------:R1:W2:Y:S01]  /*7620*/  MUFU.EX2 R60, R5 ;  /* 0x00000005003c7308 */ /* 0x0002a20000000800 */
[--C-:B------:R-:W-:Y:S02]  /*7630*/  SHF.R.U32.HI R0, RZ, 0x18, R7.reuse ;  /* 0x00000018ff007819 */ /* 0x100fe40000011607 */
[----:B------:R-:W-:Y:S01]  /*7640*/  SHF.R.U32.HI R7, RZ, 0x10, R7 ;  /* 0x00000010ff077819 */ /* 0x000fe20000011607 */
[-CC-:B---3--:R-:W-:Y:S01]  /*7650*/  FFMA.FTZ R8, R80, R3.reuse, -R6.reuse ;  /* 0x0000000350087223 */ /* 0x188fe20000010806 */
[----:B------:R-:W-:Y:S01]  /*7660*/  FFMA.FTZ R3, R81, R3, -R6 ;  /* 0x0000000351037223 */ /* 0x000fe20000010806 */
[----:B------:R-:W-:-:S02]  /*7670*/  ISETP.GE.U32.AND P2, PT, R218, R0, PT ;  /* 0x00000000da00720c */ /* 0x000fc40003f46070 */
[----:B------:R-:W-:Y:S01]  /*7680*/  LOP3.LUT R0, R40, 0xffff, RZ, 0xc0, !PT ;  /* 0x0000ffff28007812 */ /* 0x000fe200078ec0ff */
[----:B------:R-:W-:Y:S01]  /*7690*/  MUFU.EX2 R76, R8 ;  /* 0x00000008004c7308 */ /* 0x000fe20000000800 */
[----:B------:R-:W-:Y:S02]  /*76a0*/  LOP3.LUT R7, R7, 0xff, RZ, 0xc0, !PT ;  /* 0x000000ff07077812 */ /* 0x000fe400078ec0ff */
[----:B------:R-:W-:Y:S01]  /*76b0*/  @!P4 HADD2 R125, -R9.H0_H0, -RZ.H0_H0 ;  /* 0xa00000ff097dc230 */ /* 0x000fe20000000900 */
[----:B------:R-:W-:Y:S02]  /*76c0*/  SHF.R.U32.HI R0, RZ, 0x8, R0 ;  /* 0x00000008ff007819 */ /* 0x000fe40000011600 */
[----:B------:R-:W-:Y:S02]  /*76d0*/  @!P1 PRMT R10, R123, 0x5410, RZ ;  /* 0x000054107b0a9816 */ /* 0x000fe400000000ff */
[----:B-1----:R-:W-:Y:S01]  /*76e0*/  SHF.R.U32.HI R5, RZ, 0x10, R41 ;  /* 0x00000010ff057819 */ /* 0x002fe20000011629 */
[----:B------:R1:W3:Y:S01]  /*76f0*/  MUFU.EX2 R63, R3 ;  /* 0x00000003003f7308 */ /* 0x0002e20000000800 */
[----:B------:R-:W-:-:S02]  /*7700*/  @!P4 PRMT R9, R125, 0x5410, RZ ;  /* 0x000054107d09c816 */ /* 0x000fc400000000ff */
[----:B------:R-:W-:Y:S02]  /*7710*/  ISETP.GE.U32.AND P4, PT, R218, R7, PT ;  /* 0x00000007da00720c */ /* 0x000fe40003f86070 */
[----:B------:R-:W-:Y:S01]  /*7720*/  PRMT R41, R16, 0x5410, R0 ;  /* 0x0000541010297816 */ /* 0x000fe20000000000 */
[----:B------:R-:W-:Y:S01]  /*7730*/  IMAD.SHL.U32 R16, R147, 0x40, RZ ;  /* 0x0000004093107824 */ /* 0x000fe200078e00ff */
[----:B------:R-:W-:Y:S02]  /*7740*/  LOP3.LUT R5, R5, 0xff, RZ, 0xc0, !PT ;  /* 0x000000ff05057812 */ /* 0x000fe400078ec0ff */
[----:B------:R-:W-:Y:S01]  /*7750*/  SHF.R.U32.HI R0, RZ, 0x10, R40 ;  /* 0x00000010ff007819 */ /* 0x000fe20000011628 */
[----:B------:R-:W-:Y:S01]  /*7760*/  IMAD.WIDE R16, R16, 0x2, R12 ;  /* 0x0000000210107825 */ /* 0x000fe200078e020c */
[----:B--2---:R-:W-:Y:S02]  /*7770*/  F2FP.F16.F32.PACK_AB R6, R60, R61 ;  /* 0x0000003d3c06723e */ /* 0x004fe400000000ff */
[----:B------:R-:W-:-:S02]  /*7780*/  ISETP.GE.U32.AND P1, PT, R218, R5, PT ;  /* 0x00000005da00720c */ /* 0x000fc40003f26070 */
[----:B------:R-:W-:Y:S01]  /*7790*/  LOP3.LUT R0, R0, 0xff, RZ, 0xc0, !PT ;  /* 0x000000ff00007812 */ /* 0x000fe200078ec0ff */
[----:B------:R-:W-:Y:S01]  /*77a0*/  @!P4 HADD2 R144, -R6.H0_H0, -RZ.H0_H0 ;  /* 0xa00000ff0690c230 */ /* 0x000fe20000000900 */
[----:B-1----:R-:W-:Y:S01]  /*77b0*/  SHF.R.U32.HI R3, RZ, 0x18, R40 ;  /* 0x00000018ff037819 */ /* 0x002fe20000011628 */
[----:B------:R-:W-:Y:S01]  /*77c0*/  ST.E.U16 desc[UR4][R16.64], R39 ;  /* 0x0000002710007985 */ /* 0x000fe2000c101504 */
[----:B------:R-:W-:Y:S02]  /*77d0*/  PRMT R5, R6, 0x7632, R5 ;  /* 0x0000763206057816 */ /* 0x000fe40000000005 */
[----:B------:R-:W-:Y:S01]  /*77e0*/  PRMT R40, R0, 0x5410, R3 ;  /* 0x0000541000287816 */ /* 0x000fe20000000003 */
[----:B------:R-:W-:Y:S01]  /*77f0*/  ST.E.U16 desc[UR4][R16.64+0x2], R38 ;  /* 0x0000022610007985 */ /* 0x000fe2000c101504 */
[----:B---3--:R-:W-:Y:S01]  /*7800*/  F2FP.F16.F32.PACK_AB R3, R63, R76 ;  /* 0x0000004c3f03723e */ /* 0x008fe200000000ff */
[----:B------:R-:W-:Y:S01]  /*7810*/  @!P2 HADD2 R139, -R5.H0_H0, -RZ.H0_H0 ;  /* 0xa00000ff058ba230 */ /* 0x000fe20000000900 */
[----:B------:R-:W-:-:S02]  /*7820*/  PRMT R44, R6, 0x5410, R5 ;  /* 0x00005410062c7816 */ /* 0x000fc40000000005 */
[----:B------:R-:W-:Y:S01]  /*7830*/  PRMT R0, R3, 0x7632, R0 ;  /* 0x0000763203007816 */ /* 0x000fe20000000000 */
[----:B------:R-:W-:Y:S01]  /*7840*/  @!P1 HADD2 R138, -R3.H0_H0, -RZ.H0_H0 ;  /* 0xa00000ff038a9230 */ /* 0x000fe20000000900 */
[----:B------:R-:W-:Y:S02]  /*7850*/  F2FP.F16.F32.PACK_AB R8, R77, R79 ;  /* 0x0000004f4d08723e */ /* 0x000fe400000000ff */
[----:B------:R-:W-:Y:S01]  /*7860*/  @!P4 PRMT R6, R144, 0x5410, RZ ;  /* 0x000054109006c816 */ /* 0x000fe200000000ff */
[----:B------:R-:W-:Y:S01]  /*7870*/  @!P0 HADD2 R145, -R0.H0_H0, -RZ.H0_H0 ;  /* 0xa00000ff00918230 */ /* 0x000fe20000000900 */
[----:B------:R-:W-:Y:S01]  /*7880*/  @!P2 PRMT R5, R139, 0x5410, RZ ;  /* 0x000054108b05a816 */ /* 0x000fe200000000ff */
[----:B------:R-:W-:Y:S01]  /*7890*/  @!P6 HADD2 R136, -R8.H0_H0, -RZ.H0_H0 ;  /* 0xa00000ff0888e230 */ /* 0x000fe20000000900 */
[----:B------:R-:W-:Y:S01]  /*78a0*/  PRMT R7, R8, 0x7632, R7 ;  /* 0x0000763208077816 */ /* 0x000fe20000000007 */
[----:B------:R1:W-:Y:S01]  /*78b0*/  ST.E.U16 desc[UR4][R14.64], R6 ;  /* 0x000000060e007985 */ /* 0x0003e2000c101504 */
[----:B------:R-:W-:-:S02]  /*78c0*/  PRMT R125, R3, 0x5410, R0 ;  /* 0x00005410037d7816 */ /* 0x000fc40000000000 */
[----:B------:R-:W-:Y:S01]  /*78d0*/  @!P0 PRMT R0, R145, 0x5410, RZ ;  /* 0x0000541091008816 */ /* 0x000fe200000000ff */
[----:B------:R2:W-:Y:S01]  /*78e0*/  ST.E.U16 desc[UR4][R14.64+0x2], R5 ;  /* 0x000002050e007985 */ /* 0x0005e2000c101504 */
[----:B------:R-:W-:Y:S01]  /*78f0*/  @!P5 HADD2 R137, -R7.H0_H0, -RZ.H0_H0 ;  /* 0xa00000ff0789d230 */ /* 0x000fe20000000900 */
[----:B------:R-:W-:Y:S02]  /*7900*/  @!P1 PRMT R3, R138, 0x5410, RZ ;  /* 0x000054108a039816 */ /* 0x000fe400000000ff */
[----:B------:R3:W-:Y:S01]  /*7910*/  ST.E.U16 desc[UR4][R12.64+0x10], R24 ;  /* 0x000010180c007985 */ /* 0x0007e2000c101504 */
[----:B------:R-:W-:Y:S02]  /*7920*/  PRMT R131, R8, 0x5410, R7 ;  /* 0x0000541008837816 */ /* 0x000fe40000000007 */
[----:B------:R-:W-:Y:S01]  /*7930*/  @!P6 PRMT R8, R136, 0x5410, RZ ;  /* 0x000054108808e816 */ /* 0x000fe200000000ff */
[----:B------:R4:W-:Y:S01]  /*7940*/  ST.E.U16 desc[UR4][R12.64+0x12], R23 ;  /* 0x000012170c007985 */ /* 0x0009e2000c101504 */
[----:B------:R-:W-:-:S02]  /*7950*/  @!P5 PRMT R7, R137, 0x5410, RZ ;  /* 0x000054108907d816 */ /* 0x000fc400000000ff */
[----:B------:R-:W-:Y:S01]  /*7960*/  PRMT R68, R218, 0x7054, R218 ;  /* 0x00007054da447816 */ /* 0x000fe200000000da */
[----:B------:R-:W-:Y:S01]  /*7970*/  ST.E.U16 desc[UR4][R18.64+0x10], R26 ;  /* 0x0000101a12007985 */ /* 0x000fe2000c101504 */
[----:B------:R-:W-:-:S03]  /*7980*/  IADD3 R220, P0, R12, -0x40, RZ ;  /* 0xffffffc00cdc7810 */ /* 0x000fc60007f1e0ff */
[----:B------:R-:W-:Y:S01]  /*7990*/  ST.E.U16 desc[UR4][R18.64+0x12], R25 ;  /* 0x0000121912007985 */ /* 0x000fe2000c101504 */
[----:B------:R-:W-:-:S03]  /*79a0*/  IADD3.X R221, R13, -0x1, RZ, P0, !PT ;  /* 0xffffffff0ddd7810 */ /* 0x000fc600007fe4ff */
[----:B------:R-:W-:Y:S01]  /*79b0*/  ST.E.U16 desc[UR4][R16.64+0x10], R51 ;  /* 0x0000103310007985 */ /* 0x000fe2000c101504 */
[----:B-1----:R-:W-:-:S03]  /*79c0*/  LOP3.LUT R6, R50, 0xff, RZ, 0xc0, !PT ;  /* 0x000000ff32067812 */ /* 0x002fc600078ec0ff */
[----:B------:R-:W-:Y:S01]  /*79d0*/  ST.E.U16 desc[UR4][R16.64+0x12], R49 ;  /* 0x0000123110007985 */ /* 0x000fe2000c101504 */
[----:B--2---:R-:W-:-:S03]  /*79e0*/  SHF.R.U32.HI R5, RZ, 0x18, R29 ;  /* 0x00000018ff057819 */ /* 0x004fc6000001161d */
[----:B------:R-:W-:Y:S01]  /*79f0*/  ST.E.U16 desc[UR4][R14.64+0x10], R37 ;  /* 0x000010250e007985 */ /* 0x000fe2000c101504 */
[----:B---3--:R-:W-:-:S03]  /*7a00*/  SHF.R.U32.HI R24, RZ, 0x18, R42 ;  /* 0x00000018ff187819 */ /* 0x008fc6000001162a */
[----:B------:R-:W-:Y:S01]  /*7a10*/  ST.E.U16 desc[UR4][R14.64+0x12], R36 ;  /* 0x000012240e007985 */ /* 0x000fe2000c101504 */
[----:B----4-:R-:W-:-:S03]  /*7a20*/  LOP3.LUT R23, R42, 0xff, RZ, 0xc0, !PT ;  /* 0x000000ff2a177812 */ /* 0x010fc600078ec0ff */
[----:B------:R-:W-:Y:S04]  /*7a30*/  ST.E.U16 desc[UR4][R12.64+0x20], R22 ;  /* 0x000020160c007985 */ /* 0x000fe8000c101504 */
[----:B------:R-:W-:Y:S04]  /*7a40*/  ST.E.U16 desc[UR4][R12.64+0x22], R21 ;  /* 0x000022150c007985 */ /* 0x000fe8000c101504 */
[----:B------:R1:W-:Y:S04]  /*7a50*/  ST.E.U16 desc[UR4][R18.64+0x20], R20 ;  /* 0x0000201412007985 */ /* 0x0003e8000c101504 */
[----:B------:R-:W-:Y:S04]  /*7a60*/  ST.E.U16 desc[UR4][R18.64+0x22], R11 ;  /* 0x0000220b12007985 */ /* 0x000fe8000c101504 */
[----:B------:R-:W-:Y:S04]  /*7a70*/  ST.E.U16 desc[UR4][R16.64+0x20], R35 ;  /* 0x0000202310007985 */ /* 0x000fe8000c101504 */
[----:B------:R-:W-:Y:S04]  /*7a80*/  ST.E.U16 desc[UR4][R16.64+0x22], R34 ;  /* 0x0000222210007985 */ /* 0x000fe8000c101504 */
[----:B------:R2:W-:Y:S04]  /*7a90*/  ST.E.U16 desc[UR4][R14.64+0x22], R0 ;  /* 0x000022000e007985 */ /* 0x0005e8000c101504 */
[----:B------:R3:W-:Y:S04]  /*7aa0*/  ST.E.U16 desc[UR4][R14.64+0x20], R3 ;  /* 0x000020030e007985 */ /* 0x0007e8000c101504 */
[----:B------:R-:W-:Y:S01]  /*7ab0*/  ST.E.U16 desc[UR4][R12.64+0x30], R10 ;  /* 0x0000300a0c007985 */ /* 0x000fe2000c101504 */
[----:B-1----:R-:W-:-:S03]  /*7ac0*/  LOP3.LUT R20, R89, 0xff, RZ, 0xc0, !PT ;  /* 0x000000ff59147812 */ /* 0x002fc600078ec0ff */
[----:B------:R-:W-:Y:S01]  /*7ad0*/  ST.E.U16 desc[UR4][R12.64+0x32], R9 ;  /* 0x000032090c007985 */ /* 0x000fe2000c101504 */
[----:B------:R-:W-:-:S03]  /*7ae0*/  PRMT R25, R20, 0x5410, R96 ;  /* 0x0000541014197816 */ /* 0x000fc60000000060 */
[----:B------:R1:W-:Y:S04]  /*7af0*/  ST.E.U16 desc[UR4][R18.64+0x30], R8 ;  /* 0x0000300812007985 */ /* 0x0003e8000c101504 */
[----:B------:R4:W-:Y:S04]  /*7b00*/  ST.E.U16 desc[UR4][R18.64+0x32], R7 ;  /* 0x0000320712007985 */ /* 0x0009e8000c101504 */
[----:B------:R-:W-:Y:S01]  /*7b10*/  ST.E.U16 desc[UR4][R16.64+0x30], R31 ;  /* 0x0000301f10007985 */ /* 0x000fe2000c101504 */
[----:B--2---:R-:W-:-:S03]  /*7b20*/  LOP3.LUT R0, R29, 0xffff, RZ, 0xc0, !PT ;  /* 0x0000ffff1d007812 */ /* 0x004fc600078ec0ff */
[----:B------:R-:W-:Y:S01]  /*7b30*/  ST.E.U16 desc[UR4][R16.64+0x32], R30 ;  /* 0x0000321e10007985 */ /* 0x000fe2000c101504 */
[----:B---3--:R-:W-:-:S03]  /*7b40*/  SHF.R.U32.HI R3, RZ, 0x10, R29 ;  /* 0x00000010ff037819 */ /* 0x008fc6000001161d */
[----:B------:R-:W-:Y:S01]  /*7b50*/  ST.E.U16 desc[UR4][R14.64+0x30], R33 ;  /* 0x000030210e007985 */ /* 0x000fe2000c101504 */
[----:B------:R-:W-:Y:S02]  /*7b60*/  SHF.R.U32.HI R4, RZ, 0x8, R0 ;  /* 0x00000008ff047819 */ /* 0x000fe40000011600 */
[----:B------:R-:W-:Y:S01]  /*7b70*/  HSET2.LE.AND R0, R41, R68, PT ;  /* 0x0000004429007233 */ /* 0x000fe20003803000 */
[----:B------:R-:W-:Y:S01]  /*7b80*/  ST.E.U16 desc[UR4][R14.64+0x32], R32 ;  /* 0x000032200e007985 */ /* 0x000fe2000c101504 */
[----:B------:R-:W-:-:S03]  /*7b90*/  LOP3.LUT R3, R3, 0xff, RZ, 0xc0, !PT ;  /* 0x000000ff03037812 */ /* 0x000fc600078ec0ff */
[----:B------:R-:W2:Y:S01]  /*7ba0*/  LDSM.16.MT88.4 R32, [R175+0xa000] ;  /* 0x00a00000af20783b */ /* 0x000ea20000004200 */
[----:B------:R-:W-:Y:S02]  /*7bb0*/  PRMT R5, R3, 0x5410, R5 ;  /* 0x0000541003057816 */ /* 0x000fe40000000005 */
[----:B-1----:R-:W-:Y:S01]  /*7bc0*/  LOP3.LUT R8, R29, 0xff, RZ, 0xc0, !PT ;  /* 0x000000ff1d087812 */ /* 0x002fe200078ec0ff */
[----:B------:R-:W-:Y:S01]  /*7bd0*/  LDSM.16.MT88.4 R176, [R205+0xa000] ;  /* 0x00a00000cdb0783b */ /* 0x000fe20000004200 */
[----:B------:R-:W-:Y:S02]  /*7be0*/  HSET2.LE.AND R3, R45, R68, PT ;  /* 0x000000442d037233 */ /* 0x000fe40003803000 */
[----:B----4-:R-:W-:Y:S01]  /*7bf0*/  SHF.R.U32.HI R7, RZ, 0x8, R48 ;  /* 0x00000008ff077819 */ /* 0x010fe20000011630 */
[----:B------:R-:W1:Y:S01]  /*7c00*/  LDSM.16.MT88.4 R28, [R205+0xb000] ;  /* 0x00b00000cd1c783b */ /* 0x000e620000004200 */
[----:B------:R-:W-:Y:S02]  /*7c10*/  PRMT R21, R8, 0x5410, R4 ;  /* 0x0000541008157816 */ /* 0x000fe40000000004 */
[----:B------:R-:W-:Y:S01]  /*7c20*/  PRMT R9, R55, 0x5410, R7 ;  /* 0x0000541037097816 */ /* 0x000fe20000000007 */
[----:B------:R-:W3:Y:S01]  /*7c30*/  LDSM.16.MT88.4 R136, [R208+0xa000] ;  /* 0x00a00000d088783b */ /* 0x000ee20000004200 */
[----:B------:R-:W-:-:S02]  /*7c40*/  LOP3.LUT R8, R57, R0, RZ, 0xc0, !PT ;  /* 0x0000000039087212 */ /* 0x000fc400078ec0ff */
[--C-:B------:R-:W-:Y:S01]  /*7c50*/  HSET2.LE.AND R0, R40, R68.reuse, PT ;  /* 0x0000004428007233 */ /* 0x100fe20003803000 */
[----:B------:R-:W4:Y:S01]  /*7c60*/  LDSM.16.MT88.4 R188, [R207+0xa000] ;  /* 0x00a00000cfbc783b */ /* 0x000f220000004200 */
[----:B------:R-:W-:Y:S02]  /*7c70*/  PRMT R7, R6, 0x5410, R52 ;  /* 0x0000541006077816 */ /* 0x000fe40000000034 */
[--C-:B------:R-:W-:Y:S01]  /*7c80*/  HSET2.LE.AND R6, R9, R68.reuse, PT ;  /* 0x0000004409067233 */ /* 0x100fe20003803000 */
[----:B------:R-:W-:Y:S01]  /*7c90*/  LDSM.16.MT88.4 R180, [R175+0xb000] ;  /* 0x00b00000afb4783b */ /* 0x000fe20000004200 */
[--C-:B------:R-:W-:Y:S02]  /*7ca0*/  HSET2.LE.AND R4, R47, R68.reuse, PT ;  /* 0x000000442f047233 */ /* 0x100fe40003803000 */
[----:B------:R-:W-:Y:S01]  /*7cb0*/  LOP3.LUT R9, R56, R0, RZ, 0xc0, !PT ;  /* 0x0000000038097212 */ /* 0x000fe200078ec0ff */
[----:B------:R-:W5:Y:S01]  /*7cc0*/  LDSM.16.MT88.4 R192, [R208+0xb000] ;  /* 0x00b00000d0c0783b */ /* 0x000f620000004200 */
[----:B------:R-:W-:-:S02]  /*7cd0*/  HSET2.LE.AND R0, R21, R68, PT ;  /* 0x0000004415007233 */ /* 0x000fc40003803000 */
[----:B------:R-:W-:Y:S01]  /*7ce0*/  LOP3.LUT R10, R54, R3, RZ, 0xc0, !PT ;  /* 0x00000003360a7212 */ /* 0x000fe200078ec0ff */
[----:B------:R-:W-:Y:S01]  /*7cf0*/  LDSM.16.MT88.4 R164, [R175+0xa800] ;  /* 0x00a80000afa4783b */ /* 0x000fe20000004200 */
[----:B------:R-:W-:Y:S02]  /*7d00*/  LOP3.LUT R3, R43, 0xffff, RZ, 0xc0, !PT ;  /* 0x0000ffff2b037812 */ /* 0x000fe400078ec0ff */
[----:B------:R-:W-:Y:S01]  /*7d10*/  HSET2.LE.AND R2, R5, R68, PT ;  /* 0x0000004405027233 */ /* 0x000fe20003803000 */
[----:B------:R-:W-:Y:S01]  /*7d20*/  LDSM.16.MT88.4 R156, [R205+0xa800] ;  /* 0x00a80000cd9c783b */ /* 0x000fe20000004200 */
[----:B------:R-:W-:Y:S02]  /*7d30*/  LOP3.LUT R11, R53, R4, RZ, 0xc0, !PT ;  /* 0x00000004350b7212 */ /* 0x000fe400078ec0ff */
[----:B------:R-:W-:Y:S01]  /*7d40*/  LOP3.LUT R4, R73, R0, RZ, 0xc0, !PT ;  /* 0x0000000049047212 */ /* 0x000fe200078ec0ff */
[----:B------:R-:W-:Y:S01]  /*7d50*/  LDSM.16.MT88.4 R48, [R208+0xa800] ;  /* 0x00a80000d030783b */ /* 0x000fe20000004200 */
[----:B------:R-:W-:-:S02]  /*7d60*/  LOP3.LUT R21, R43, 0xff, RZ, 0xc0, !PT ;  /* 0x000000ff2b157812 */ /* 0x000fc400078ec0ff */
[----:B------:R-:W-:Y:S01]  /*7d70*/  SHF.R.U32.HI R3, RZ, 0x8, R3 ;  /* 0x00000008ff037819 */ /* 0x000fe20000011603 */
[----:B------:R-:W-:Y:S01]  /*7d80*/  LDSM.16.MT88.4 R64, [R207+0xa800] ;  /* 0x00a80000cf40783b */ /* 0x000fe20000004200 */
[----:B------:R-:W-:Y:S01]  /*7d90*/  LOP3.LUT R0, R42, 0xffff, RZ, 0xc0, !PT ;  /* 0x0000ffff2a007812 */ /* 0x000fe200078ec0ff */
[C---:B--2---:R-:W-:Y:S01]  /*7da0*/  HMMA.16816.F32 R168, R8.reuse, R32, RZ ;  /* 0x0000002008a8723c */ /* 0x044fe200000018ff */
[----:B------:R-:W-:Y:S01]  /*7db0*/  LOP3.LUT R5, R44, R2, RZ, 0xc0, !PT ;  /* 0x000000022c057212 */ /* 0x000fe200078ec0ff */
[----:B------:R-:W-:Y:S01]  /*7dc0*/  LDSM.16.MT88.4 R80, [R175+0xb800] ;  /* 0x00b80000af50783b */ /* 0x000fe20000004200 */
[----:B------:R-:W-:Y:S02]  /*7dd0*/  SHF.R.U32.HI R2, RZ, 0x10, R43 ;  /* 0x00000010ff027819 */ /* 0x000fe4000001162b */
[----:B------:R-:W-:Y:S01]  /*7de0*/  PRMT R22, R21, 0x5410, R3 ;  /* 0x0000541015167816 */ /* 0x000fe20000000003 */
[----:B-1----:R-:W-:Y:S01]  /*7df0*/  HMMA.16816.F32 R84, R8, R28, RZ ;  /* 0x0000001c0854723c */ /* 0x002fe200000018ff */
[----:B------:R-:W-:Y:S01]  /*7e00*/  SHF.R.U32.HI R0, RZ, 0x8, R0 ;  /* 0x00000008ff007819 */ /* 0x000fe20000011600 */
[----:B------:R-:W-:Y:S01]  /*7e10*/  LDSM.16.MT88.4 R96, [R205+0xb800] ;  /* 0x00b80000cd60783b */ /* 0x000fe20000004200 */
[----:B------:R-:W-:-:S02]  /*7e20*/  SHF.R.U32.HI R3, RZ, 0x10, R42 ;  /* 0x00000010ff037819 */ /* 0x000fc4000001162a */
[----:B------:R-:W-:Y:S01]  /*7e30*/  SHF.R.U32.HI R21, RZ, 0x18, R43 ;  /* 0x00000018ff157819 */ /* 0x000fe2000001162b */
[----:B------:R-:W-:Y:S01]  /*7e40*/  LDSM.16.MT88.4 R112, [R208+0xb800] ;  /* 0x00b80000d070783b */ /* 0x000fe20000004200 */
[----:B------:R-:W-:Y:S01]  /*7e50*/  LOP3.LUT R20, R2, 0xff, RZ, 0xc0, !PT ;  /* 0x000000ff02147812 */ /* 0x000fe200078ec0ff */
[C---:B------:R-:W-:Y:S01]  /*7e60*/  HMMA.16816.F32 R160, R8.reuse, R176, RZ ;  /* 0x000000b008a0723c */ /* 0x040fe200000018ff */
[----:B------:R-:W-:Y:S02]  /*7e70*/  PRMT R23, R23, 0x5410, R0 ;  /* 0x0000541017177816 */ /* 0x000fe40000000000 */
[----:B------:R-:W-:Y:S02]  /*7e80*/  LOP3.LUT R2, R3, 0xff, RZ, 0xc0, !PT ;  /* 0x000000ff03027812 */ /* 0x000fe400078ec0ff */
[----:B------:R-:W-:Y:S01]  /*7e90*/  HSET2.LE.AND R0, R22, R68, PT ;  /* 0x0000004416007233 */ /* 0x000fe20003803000 */
[----:B---3--:R-:W-:Y:S01]  /*7ea0*/  HMMA.16816.F32 R36, R8, R136, RZ ;  /* 0x000000880824723c */ /* 0x008fe200000018ff */
[----:B------:R-:W-:-:S02]  /*7eb0*/  PRMT R3, R20, 0x5410, R21 ;  /* 0x0000541014037816 */ /* 0x000fc40000000015 */
[----:B------:R-:W-:Y:S02]  /*7ec0*/  PRMT R21, R2, 0x5410, R24 ;  /* 0x0000541002157816 */ /* 0x000fe40000000018 */
[----:B------:R-:W-:Y:S01]  /*7ed0*/  LOP3.LUT R128, R128, R0, RZ, 0xc0, !PT ;  /* 0x0000000080807212 */ /* 0x000fe200078ec0ff */
[C---:B----4-:R-:W-:Y:S01]  /*7ee0*/  HMMA.16816.F32 R52, R8.reuse, R188, RZ ;  /* 0x000000bc0834723c */ /* 0x050fe200000018ff */
[--C-:B------:R-:W-:Y:S02]  /*7ef0*/  HSET2.LE.AND R0, R3, R68.reuse, PT ;  /* 0x0000004403007233 */ /* 0x100fe40003803000 */
[--C-:B------:R-:W-:Y:S02]  /*7f00*/  HSET2.LE.AND R2, R62, R68.reuse, PT ;  /* 0x000000443e027233 */ /* 0x100fe40003803000 */
[----:B------:R-:W-:Y:S01]  /*7f10*/  HSET2.LE.AND R20, R58, R68, PT ;  /* 0x000000443a147233 */ /* 0x000fe20003803000 */
[----:B-----5:R-:W-:Y:S01]  /*7f20*/  HMMA.16816.F32 R100, R8, R192, RZ ;  /* 0x000000c00864723c */ /* 0x020fe200000018ff */
[----:B------:R-:W-:-:S02]  /*7f30*/  LOP3.LUT R129, R129, R0, RZ, 0xc0, !PT ;  /* 0x0000000081817212 */ /* 0x000fc400078ec0ff */
[--C-:B------:R-:W-:Y:S02]  /*7f40*/  HSET2.LE.AND R0, R25, R68.reuse, PT ;  /* 0x0000004419007233 */ /* 0x100fe40003803000 */
[----:B------:R-:W1:Y:S01]  /*7f50*/  LDSM.16.MT88.4 R24, [R207+0xb000] ;  /* 0x00b00000cf18783b */ /* 0x000e620000004200 */
[----:B------:R-:W-:Y:S02]  /*7f60*/  LOP3.LUT R130, R130, R2, RZ, 0xc0, !PT ;  /* 0x0000000282827212 */ /* 0x000fe400078ec0ff */
[----:B------:R-:W-:Y:S02]  /*7f70*/  LOP3.LUT R127, R127, R0, RZ, 0xc0, !PT ;  /* 0x000000007f7f7212 */ /* 0x000fe400078ec0ff */
[----:B------:R-:W-:Y:S02]  /*7f80*/  LOP3.LUT R126, R126, R20, RZ, 0xc0, !PT ;  /* 0x000000147e7e7212 */ /* 0x000fe400078ec0ff */
[--C-:B------:R-:W-:Y:S02]  /*7f90*/  HSET2.LE.AND R0, R23, R68.reuse, PT ;  /* 0x0000004417007233 */ /* 0x100fe40003803000 */
[----:B------:R-:W-:-:S02]  /*7fa0*/  HSET2.LE.AND R2, R21, R68, PT ;  /* 0x0000004415027233 */ /* 0x000fc40003803000 */
[----:B------:R-:W2:Y:S01]  /*7fb0*/  LDSM.16.MT88.4 R20, [R207+0xb800] ;  /* 0x00b80000cf14783b */ /* 0x000ea20000004200 */
[--C-:B------:R-:W-:Y:S02]  /*7fc0*/  HSET2.LE.AND R7, R7, R68.reuse, PT ;  /* 0x0000004407077233 */ /* 0x100fe40003803000 */
[----:B------:R-:W-:Y:S02]  /*7fd0*/  LOP3.LUT R6, R146, R6, RZ, 0xc0, !PT ;  /* 0x0000000692067212 */ /* 0x000fe400078ec0ff */
[----:B------:R-:W-:Y:S02]  /*7fe0*/  HSET2.LE.AND R3, R59, R68, PT ;  /* 0x000000443b037233 */ /* 0x000fe40003803000 */
[----:B------:R-:W-:Y:S01]  /*7ff0*/  LOP3.LUT R7, R72, R7, RZ, 0xc0, !PT ;  /* 0x0000000748077212 */ /* 0x000fe200078ec0ff */
[----:B------:R-:W-:Y:S01]  /*8000*/  HMMA.16816.F32 R68, R8, R180, RZ ;  /* 0x000000b40844723c */ /* 0x000fe200000018ff */
[----:B------:R-:W-:Y:S01]  /*8010*/  LOP3.LUT R124, R124, R0, RZ, 0xc0, !PT ;  /* 0x000000007c7c7212 */ /* 0x000fe200078ec0ff */
[----:B------:R-:W-:Y:S01]  /*8020*/  FADD.FTZ R0, R119, R118 ;  /* 0x0000007677007221 */ /* 0x000fe20000010000 */
[----:B------:R-:W-:Y:S01]  /*8030*/  LOP3.LUT R131, R131, R3, RZ, 0xc0, !PT ;  /* 0x0000000383837212 */ /* 0x000fe200078ec0ff */
[----:B------:R-:W-:Y:S01]  /*8040*/  FADD.FTZ R3, R121, R120 ;  /* 0x0000007879037221 */ /* 0x000fe20000010000 */
[----:B------:R-:W-:Y:S01]  /*8050*/  LOP3.LUT R125, R125, R2, RZ, 0xc0, !PT ;  /* 0x000000027d7d7212 */ /* 0x000fe200078ec0ff */
[----:B------:R-:W-:Y:S01]  /*8060*/  FADD.FTZ R2, R117, R116 ;  /* 0x0000007475027221 */ /* 0x000fe20000010000 */
[----:B------:R-:W-:Y:S03]  /*8070*/  HMMA.16816.F32 R88, R4, R28, RZ ;  /* 0x0000001c0458723c */ /* 0x000fe600000018ff */
[----:B------:R-:W-:-:S03]  /*8080*/  FADD.FTZ R2, R140, R2 ;  /* 0x000000028c027221 */ /* 0x000fc60000010000 */
[C---:B------:R-:W-:Y:S01]  /*8090*/  HMMA.16816.F32 R152, R4.reuse, R32, RZ ;  /* 0x000000200498723c */ /* 0x040fe200000018ff */
[----:B------:R-:W-:Y:S01]  /*80a0*/  FADD.FTZ R28, R61, R60 ;  /* 0x0000003c3d1c7221 */ /* 0x000fe20000010000 */
[----:B------:R-:W-:Y:S01]  /*80b0*/  FADD.FTZ R29, R109, R0 ;  /* 0x000000006d1d7221 */ /* 0x000fe20000010000 */
[----:B------:R-:W-:Y:S02]  /*80c0*/  FADD.FTZ R0, R196, R3 ;  /* 0x00000003c4007221 */ /* 0x000fe40000010000 */
[----:B------:R-:W-:Y:S01]  /*80d0*/  FADD.FTZ R3, R151, R28 ;  /* 0x0000001c97037221 */ /* 0x000fe20000010000 */
[----:B------:R-:W-:Y:S06]  /*80e0*/  HMMA.16816.F32 R144, R4, R176, RZ ;  /* 0x000000b00490723c */ /* 0x000fec00000018ff */
[-C--:B-1----:R-:W-:Y:S06]  /*80f0*/  HMMA.16816.F32 R116, R8, R24.reuse, RZ ;  /* 0x000000180874723c */ /* 0x082fec00000018ff */
[C---:B------:R-:W-:Y:S06]  /*8100*/  HMMA.16816.F32 R120, R4.reuse, R24, RZ ;  /* 0x000000180478723c */ /* 0x040fec00000018ff */
[C---:B------:R-:W-:Y:S06]  /*8110*/  HMMA.16816.F32 R40, R4.reuse, R136, RZ ;  /* 0x000000880428723c */ /* 0x040fec00000018ff */
[----:B------:R-:W-:Y:S06]  /*8120*/  HMMA.16816.F32 R56, R4, R188, RZ ;  /* 0x000000bc0438723c */ /* 0x000fec00000018ff */
[-C--:B--2---:R-:W-:Y:S06]  /*8130*/  HMMA.16816.F32 R116, R128, R20.reuse, R116 ;  /* 0x000000148074723c */ /* 0x084fec0000001874 */
[----:B------:R-:W-:Y:S06]  /*8140*/  HMMA.16816.F32 R120, R124, R20, R120 ;  /* 0x000000147c78723c */ /* 0x000fec0000001878 */
[C---:B------:R-:W-:Y:S01]  /*8150*/  HMMA.16816.F32 R72, R4.reuse, R180, RZ ;  /* 0x000000b40448723c */ /* 0x040fe200000018ff */
        /* <DEDUP_REMOVED lines=18> */
[----:B------:R-:W-:Y:S01]  /*8280*/  HMMA.16816.F32 R104, R4, R192, RZ ;  /* 0x000000c00468723c */ /* 0x000fe200000018ff */
[----:B------:R-:W-:Y:S01]  /*8290*/  FADD.FTZ R2, R186, R2 ;  /* 0x00000002ba027221 */ /* 0x000fe20000010000 */
[----:B------:R-:W-:-:S02]  /*82a0*/  FADD.FTZ R0, R185, R0 ;  /* 0x00000000b9007221 */ /* 0x000fc40000010000 */
[----:B------:R1:W-:Y:S02]  /*82b0*/  STL [R1+0x84], R3 ;  /* 0x0000840301007387 */ /* 0x0003e40000100800 */
[C---:B------:R-:W-:Y:S02]  /*82c0*/  HMMA.16816.F32 R148, R4.reuse, R34, RZ ;  /* 0x000000220494723c */ /* 0x040fe400000018ff */
[----:B------:R1:W-:Y:S04]  /*82d0*/  STL [R1+0xac], R238 ;  /* 0x0000acee01007387 */ /* 0x0003e80000100800 */
[C---:B------:R-:W-:Y:S01]  /*82e0*/  HMMA.16816.F32 R140, R4.reuse, R178, RZ ;  /* 0x000000b2048c723c */ /* 0x040fe200000018ff */
[----:B------:R1:W-:Y:S04]  /*82f0*/  STL [R1+0x80], R2 ;  /* 0x0000800201007387 */ /* 0x0003e80000100800 */
[----:B------:R1:W-:Y:S01]  /*8300*/  STL [R1+0x78], R0 ;  /* 0x0000780001007387 */ /* 0x0003e20000100800 */
        /* <DEDUP_REMOVED lines=9> */
[C---:B------:R-:W-:Y:S06]  /*83a0*/  HMMA.16816.F32 R180, R8.reuse, R182, RZ ;  /* 0x000000b608b4723c */ /* 0x040fec00000018ff */
[C---:B------:R-:W-:Y:S06]  /*83b0*/  HMMA.16816.F32 R28, R8.reuse, R30, RZ ;  /* 0x0000001e081c723c */ /* 0x040fec00000018ff */
[----:B------:R-:W-:Y:S06]  /*83c0*/  HMMA.16816.F32 R192, R8, R194, RZ ;  /* 0x000000c208c0723c */ /* 0x000fec00000018ff */
[-C--:B------:R-:W-:Y:S06]  /*83d0*/  HMMA.16816.F32 R4, R4, R26.reuse, RZ ;  /* 0x0000001a0404723c */ /* 0x080fec00000018ff */
[----:B------:R-:W-:Y:S06]  /*83e0*/  HMMA.16816.F32 R8, R8, R26, RZ ;  /* 0x0000001a0808723c */ /* 0x000fec00000018ff */
[-C--:B------:R-:W-:Y:S06]  /*83f0*/  HMMA.16816.F32 R168, R128, R164.reuse, R168 ;  /* 0x000000a480a8723c */ /* 0x080fec00000018a8 */
[----:B------:R-:W-:Y:S06]  /*8400*/  HMMA.16816.F32 R152, R124, R164, R152 ;  /* 0x000000a47c98723c */ /* 0x000fec0000001898 */
        /* <DEDUP_REMOVED lines=31> */
[----:B------:R-:W-:-:S04]  /*8600*/  DEPBAR.LE SB0, 0x0 ;  /* 0x000080000000791a */ /* 0x000fc80000000000 */
[----:B------:R-:W3:Y:S01]  /*8610*/  LDL R25, [R1+0x7c] ;  /* 0x00007c0001197983 */ /* 0x000ee20000100800 */
[----:B------:R-:W-:Y:S05]  /*8620*/  WARPSYNC.ALL ;  /* 0x0000000000007948 */ /* 0x000fea0003800000 */
[C---:B------:R-:W-:Y:S01]  /*8630*/  SHF.L.U64.HI R4, R248.reuse, 0x5, R249 ;  /* 0x00000005f8047819 */ /* 0x040fe200000102f9 */
[----:B------:R-:W-:Y:S01]  /*8640*/  IMAD.SHL.U32 R191, R248, 0x20, RZ ;  /* 0x00000020f8bf7824 */ /* 0x000fe200078e00ff */
[----:B------:R-:W-:Y:S01]  /*8650*/  BAR.SYNC.DEFER_BLOCKING 0x0 ;  /* 0x0000000000007b1d */ /* 0x000fe20000010000 */
[----:B------:R-:W-:Y:S01]  /*8660*/  ISETP.GE.AND P0, PT, R246, R223, PT ;  /* 0x000000dff600720c */ /* 0x000fe20003f06270 */
[----:B------:R-:W-:-:S02]  /*8670*/  IMAD.MOV.U32 R2, RZ, RZ, R200 ;  /* 0x000000ffff027224 */ /* 0x000fc400078e00c8 */
[----:B------:R-:W-:Y:S02]  /*8680*/  IMAD.MOV.U32 R3, RZ, RZ, R203 ;  /* 0x000000ffff037224 */ /* 0x000fe400078e00cb */
[----:B------:R-:W-:Y:S01]  /*8690*/  IMAD.MOV.U32 R190, RZ, RZ, R199 ;  /* 0x000000ffffbe7224 */ /* 0x000fe200078e00c7 */
[----:B------:R-:W-:Y:S01]  /*86a0*/  BSSY B1, `(.L_x_2763) ;  /* 0x00001bd000017945 */ /* 0x000fe20003800000 */
[----:B--2---:R-:W-:-:S04]  /*86b0*/  VIADD R188, R24, 0xfffffffe ;  /* 0xfffffffe18bc7836 */ /* 0x004fc80000000000 */
[----:B------:R-:W-:Y:S01]  /*86c0*/  IMAD R4, R4, R188, RZ ;  /* 0x000000bc04047224 */ /* 0x000fe200078e02ff */
[----:B---3--:R-:W-:Y:S01]  /*86d0*/  ISETP.GE.AND P1, PT, R25, R223, PT ;  /* 0x000000df1900720c */ /* 0x008fe20003f26270 */
[----:B------:R-:W-:Y:S01]  /*86e0*/  IMAD.WIDE.U32 R2, R188, R191, R2 ;  /* 0x000000bfbc027225 */ /* 0x000fe200078e0002 */
[----:B------:R-:W-:Y:S02]  /*86f0*/  SHF.R.S32.HI R0, RZ, 0x1f, R188 ;  /* 0x0000001fff007819 */ /* 0x000fe400000114bc */
[----:B------:R-:W-:-:S03]  /*8700*/  @!P0 LEA R6, P3, R2, R240, 0x1 ;  /* 0x000000f002068211 */ /* 0x000fc600078608ff */
[----:B------:R-:W-:Y:S01]  /*8710*/  IMAD R4, R0, R191, R4 ;  /* 0x000000bf00047224 */ /* 0x000fe200078e0204 */
[----:B------:R-:W-:-:S03]  /*8720*/  IADD3 R0, P2, R197, R2, RZ ;  /* 0x00000002c5007210 */ /* 0x000fc60007f5e0ff */
[----:B------:R-:W-:Y:S02]  /*8730*/  IMAD.IADD R3, R3, 0x1, R4 ;  /* 0x0000000103037824 */ /* 0x000fe400078e0204 */
[-C--:B------:R-:W-:Y:S01]  /*8740*/  @!P1 LEA R10, P5, R2, R240.reuse, 0x1 ;  /* 0x000000f0020a9211 */ /* 0x080fe200078a08ff */
[----:B------:R-:W-:Y:S01]  /*8750*/  @P1 STS.128 [R222+0xa000], RZ ;  /* 0x00a000ffde001388 */ /* 0x000fe20000000c00 */
[--C-:B------:R-:W-:Y:S01]  /*8760*/  IMAD.X R5, R198, 0x1, R3.reuse, P2 ;  /* 0x00000001c6057824 */ /* 0x100fe200010e0603 */
[-C--:B------:R-:W-:Y:S02]  /*8770*/  @!P1 LEA R8, P4, R0, R240.reuse, 0x1 ;  /* 0x000000f000089211 */ /* 0x080fe400078808ff */
[-CC-:B------:R-:W-:Y:S02]  /*8780*/  @!P1 LEA.HI.X R11, R2, R241.reuse, R3.reuse, 0x1, P5 ;  /* 0x000000f1020b9211 */ /* 0x180fe400028f0c03 */
[----:B------:R-:W-:Y:S02]  /*8790*/  @!P0 LEA R4, P2, R0, R240, 0x1 ;  /* 0x000000f000048211 */ /* 0x000fe400078408ff */
[-C--:B------:R-:W-:Y:S01]  /*87a0*/  @!P0 LEA.HI.X R7, R2, R241.reuse, R3, 0x1, P3 ;  /* 0x000000f102078211 */ /* 0x080fe200018f0c03 */
[----:B------:R-:W-:Y:S01]  /*87b0*/  @!PT LDS RZ, [RZ] ;  /* 0x00000000fffff984 */ /* 0x000fe20000000800 */
[----:B------:R-:W-:Y:S01]  /*87c0*/  @!PT LDS RZ, [RZ] ;  /* 0x00000000fffff984 */ /* 0x000fe20000000800 */
[----:B------:R-:W-:Y:S01]  /*87d0*/  @!PT LDS RZ, [RZ] ;  /* 0x00000000fffff984 */ /* 0x000fe20000000800 */
[----:B------:R-:W-:Y:S01]  /*87e0*/  @!P1 LDGSTS.E.BYPASS.LTC128B.128 [R222+0xa000], desc[UR4][R10.64] ;  /* 0x0a0000000ade9fae */ /* 0x000fe2000b901d44 */
[----:B------:R-:W-:-:S02]  /*87f0*/  @!P1 LEA.HI.X R9, R0, R241, R5, 0x1, P4 ;  /* 0x000000f100099211 */ /* 0x000fc400020f0c05 */
        /* <DEDUP_REMOVED lines=18> */
[----:B------:R-:W4:Y:S04]  /*8920*/  LDSM.16.M88.4 R24, [R204] ;  /* 0x00000000cc18783b */ /* 0x000f280000000200 */
[----:B------:R-:W-:Y:S04]  /*8930*/  LDSM.16.M88.4 R32, [R214] ;  /* 0x00000000d620783b */ /* 0x000fe80000000200 */
[----:B-1----:R-:W-:Y:S04]  /*8940*/  LDSM.16.M88.4 R8, [R206] ;  /* 0x00000000ce08783b */ /* 0x002fe80000000200 */
[----:B------:R-:W1:Y:S04]  /*8950*/  LDSM.16.M88.4 R176, [R174+0x8800] ;  /* 0x00880000aeb0783b */ /* 0x000e680000000200 */
[----:B--2---:R-:W2:Y:S04]  /*8960*/  LDSM.16.M88.4 R4, [R206+0x2000] ;  /* 0x00200000ce04783b */ /* 0x004ea80000000200 */
[----:B------:R-:W0:Y:S01]  /*8970*/  LDGDEPBAR ;  /* 0x00000000000079af */ /* 0x000e220000000000 */
[-C--:B---3--:R-:W-:Y:S06]  /*8980*/  HMMA.16816.F32 R28, R20, R136.reuse, RZ ;  /* 0x00000088141c723c */ /* 0x088fec00000018ff */
[C---:B----4-:R-:W-:Y:S06]  /*8990*/  HMMA.16816.F32 R180, R24.reuse, R136, RZ ;  /* 0x0000008818b4723c */ /* 0x050fec00000018ff */
[----:B-1----:R-:W-:-:S12]  /*89a0*/  HMMA.16816.F32 R184, R24, R176, RZ ;  /* 0x000000b018b8723c */ /* 0x002fd800000018ff */
[-C--:B--2---:R-:W-:Y:S01]  /*89b0*/  HMMA.16816.F32 R196, R4, R32.reuse, R28 ;  /* 0x0000002004c4723c */ /* 0x084fe2000000181c */
[----:B------:R-:W1:Y:S05]  /*89c0*/  LDSM.16.M88.4 R28, [R217] ;  /* 0x00000000d91c783b */ /* 0x000e6a0000000200 */
[----:B------:R-:W-:Y:S06]  /*89d0*/  HMMA.16816.F32 R200, R8, R32, R180 ;  /* 0x0000002008c8723c */ /* 0x000fec00000018b4 */
[----:B------:R-:W-:-:S15]  /*89e0*/  HMMA.16816.F32 R180, R20, R176, RZ ;  /* 0x000000b014b4723c */ /* 0x000fde00000018ff */
[----:B------:R-:W-:-:S09]  /*89f0*/  NOP ;  /* 0x0000000000007918 */ /* 0x000fd20000000000 */
[----:B-1----:R-:W-:Y:S06]  /*8a00*/  HMMA.16816.F32 R192, R4, R28, R180 ;  /* 0x0000001c04c0723c */ /* 0x002fec00000018b4 */
[-C--:B------:R-:W-:Y:S06]  /*8a10*/  HMMA.16816.F32 R180, R20, R138.reuse, RZ ;  /* 0x0000008a14b4723c */ /* 0x080fec00000018ff */
[----:B------:R-:W-:Y:S06]  /*8a20*/  HMMA.16816.F32 R136, R24, R138, RZ ;  /* 0x0000008a1888723c */ /* 0x000fec00000018ff */
[-C--:B------:R-:W-:Y:S06]  /*8a30*/  HMMA.16816.F32 R20, R20, R178.reuse, RZ ;  /* 0x000000b21414723c */ /* 0x080fec00000018ff */
[----:B------:R-:W-:Y:S01]  /*8a40*/  HMMA.16816.F32 R24, R24, R178, RZ ;  /* 0x000000b21818723c */ /* 0x000fe200000018ff */
[----:B------:R-:W-:-:S02]  /*8a50*/  IMAD.MOV.U32 R3, RZ, RZ, R193 ;  /* 0x000000ffff037224 */ /* 0x000fc400078e00c1 */
[----:B------:R-:W-:Y:S02]  /*8a60*/  IMAD.MOV.U32 R2, RZ, RZ, R194 ;  /* 0x000000ffff027224 */ /* 0x000fe400078e00c2 */
[----:B------:R-:W-:Y:S01]  /*8a70*/  IMAD.MOV.U32 R0, RZ, RZ, R195 ;  /* 0x000000ffff007224 */ /* 0x000fe200078e00c3 */
[----:B------:R-:W-:Y:S06]  /*8a80*/  HMMA.16816.F32 R184, R8, R28, R184 ;  /* 0x0000001c08b8723c */ /* 0x000fec00000018b8 */
[----:B------:R-:W-:Y:S01]  /*8a90*/  HMMA.16816.F32 R180, R4, R34, R180 ;  /* 0x0000002204b4723c */ /* 0x000fe200000018b4 */
[----:B------:R-:W-:-:S02]  /*8aa0*/  IMAD.MOV.U32 R28, RZ, RZ, R192 ;  /* 0x000000ffff1c7224 */ /* 0x000fc400078e00c0 */
[----:B------:R-:W-:Y:S02]  /*8ab0*/  IMAD.MOV.U32 R29, RZ, RZ, R3 ;  /* 0x000000ffff1d7224 */ /* 0x000fe400078e0003 */
[----:B------:R-:W1:Y:S01]  /*8ac0*/  S2R R3, SR_TID.X ;  /* 0x0000000000037919 */ /* 0x000e620000002100 */
[----:B------:R-:W-:Y:S01]  /*8ad0*/  HMMA.16816.F32 R192, R4, R30, R20 ;  /* 0x0000001e04c0723c */ /* 0x000fe20000001814 */
[----:B------:R-:W-:Y:S05]  /*8ae0*/  LDSM.16.M88.4 R4, [R212+0x2000] ;  /* 0x00200000d404783b */ /* 0x000fea0000000200 */
[C---:B------:R-:W-:Y:S01]  /*8af0*/  HMMA.16816.F32 R136, R8.reuse, R34, R136 ;  /* 0x000000220888723c */ /* 0x040fe20000001888 */
[----:B------:R-:W2:Y:S05]  /*8b00*/  LDSM.16.M88.4 R20, [R210+0x8000] ;  /* 0x00800000d214783b */ /* 0x000eaa0000000200 */
[----:B------:R-:W-:Y:S01]  /*8b10*/  HMMA.16816.F32 R24, R8, R30, R24 ;  /* 0x0000001e0818723c */ /* 0x000fe20000001818 */
[----:B------:R-:W3:Y:S06]  /*8b20*/  LDSM.16.M88.4 R8, [R212] ;  /* 0x00000000d408783b */ /* 0x000eec0000000200 */
[----:B------:R-:W-:-:S02]  /*8b30*/  IMAD.MOV.U32 R30, RZ, RZ, R2 ;  /* 0x000000ffff1e7224 */ /* 0x000fc400078e0002 */
[----:B------:R-:W-:Y:S02]  /*8b40*/  IMAD.MOV.U32 R31, RZ, RZ, R0 ;  /* 0x000000ffff1f7224 */ /* 0x000fe400078e0000 */
[----:B-1----:R-:W-:-:S05]  /*8b50*/  IMAD.SHL.U32 R3, R3, 0x2, RZ ;  /* 0x0000000203037824 */ /* 0x002fca00078e00ff */
[----:B------:R-:W-:-:S05]  /*8b60*/  LOP3.LUT R3, R3, 0x6, RZ, 0xc0, !PT ;  /* 0x0000000603037812 */ /* 0x000fca00078ec0ff */
[----:B------:R-:W-:-:S04]  /*8b70*/  IMAD R0, R188, 0x20, R3 ;  /* 0x00000020bc007824 */ /* 0x000fc800078e0203 */
[--C-:B------:R-:W-:Y:S01]  /*8b80*/  IMAD.IADD R3, R229, 0x1, -R0.reuse ;  /* 0x00000001e5037824 */ /* 0x100fe200078e0a00 */
[C---:B------:R-:W-:Y:S01]  /*8b90*/  ISETP.GE.AND P6, PT, R0.reuse, R227, PT ;  /* 0x000000e30000720c */ /* 0x040fe20003fc6270 */
[----:B--2---:R-:W-:Y:S01]  /*8ba0*/  HMMA.16816.F32 R176, R4, R20, R196 ;  /* 0x0000001404b0723c */ /* 0x004fe200000018c4 */
[----:B------:R-:W-:Y:S02]  /*8bb0*/  IMAD.IADD R2, R231, 0x1, -R0 ;  /* 0x00000001e7027824 */ /* 0x000fe400078e0a00 */
[----:B------:R-:W-:-:S03]  /*8bc0*/  ISETP.GE.OR P6, PT, R0, R235, !P6 ;  /* 0x000000eb0000720c */ /* 0x000fc600077c6670 */
[----:B---3--:R-:W-:Y:S06]  /*8bd0*/  HMMA.16816.F32 R32, R8, R20, R200 ;  /* 0x000000140820723c */ /* 0x008fec00000018c8 */
[-C--:B------:R-:W-:Y:S06]  /*8be0*/  HMMA.16816.F32 R180, R4, R22.reuse, R180 ;  /* 0x0000001604b4723c */ /* 0x080fec00000018b4 */
[----:B------:R-:W-:Y:S01]  /*8bf0*/  HMMA.16816.F32 R136, R8, R22, R136 ;  /* 0x000000160888723c */ /* 0x000fe20000001888 */
[----:B------:R-:W1:Y:S05]  /*8c00*/  LDSM.16.M88.4 R20, [R210+0x8800] ;  /* 0x00880000d214783b */ /* 0x000e6a0000000200 */
[-C--:B-1----:R-:W-:Y:S06]  /*8c10*/  HMMA.16816.F32 R196, R4, R20.reuse, R28 ;  /* 0x0000001404c4723c */ /* 0x082fec000000181c */
[----:B------:R-:W-:Y:S06]  /*8c20*/  HMMA.16816.F32 R184, R8, R20, R184 ;  /* 0x0000001408b8723c */ /* 0x000fec00000018b8 */
        /* <DEDUP_REMOVED lines=57> */
[----:B------:R-:W1:Y:S01]  /*8fc0*/  LDSM.16.M88.4 R20, [R209+0x1800] ;  /* 0x00180000d114783b */ /* 0x000e620000000200 */
[----:B------:R-:W-:-:S04]  /*8fd0*/  DEPBAR.LE SB0, 0x0 ;  /* 0x000080000000791a */ /* 0x000fc80000000000 */
[C---:B-1----:R-:W-:Y:S06]  /*8fe0*/  HMMA.16816.F32 R200, R4.reuse, R20, R136 ;  /* 0x0000001404c8723c */ /* 0x042fec0000001888 */
[-C--:B------:R-:W-:Y:S06]  /*8ff0*/  HMMA.16816.F32 R136, R4, R22.reuse, R28 ;  /* 0x000000160488723c */ /* 0x080fec000000181c */
[C---:B------:R-:W-:Y:S06]  /*9000*/  HMMA.16816.F32 R4, R8.reuse, R22, R24 ;  /* 0x000000160804723c */ /* 0x040fec0000001818 */
[----:B------:R-:W-:-:S12]  /*9010*/  HMMA.16816.F32 R196, R8, R20, R180 ;  /* 0x0000001408c4723c */ /* 0x000fd800000018b4 */
        /* <DEDUP_REMOVED lines=11> */
[----:B------:R-:W-:Y:S01]  /*90d0*/  IMAD.MOV.U32 R182, RZ, RZ, R139 ;  /* 0x000000ffffb67224 */ /* 0x000fe200078e008b */
[----:B------:R-:W-:-:S02]  /*90e0*/  I2FP.F32.S32 R3, R3 ;  /* 0x0000000300037245 */ /* 0x000fc40000201400 */
[----:B------:R-:W-:Y:S02]  /*90f0*/  I2FP.F32.S32 R2, R2 ;  /* 0x0000000200027245 */ /* 0x000fe40000201400 */
[----:B------:R-:W-:Y:S01]  /*9100*/  I2FP.F32.S32 R4, R4 ;  /* 0x0000000400047245 */ /* 0x000fe20000201400 */
[-C--:B------:R-:W-:Y:S01]  /*9110*/  FFMA.FTZ R10, R3, -R219.reuse, R178 ;  /* 0x800000db030a7223 */ /* 0x080fe200000100b2 */
[----:B------:R-:W-:Y:S02]  /*9120*/  IMAD.IADD R3, R230, 0x1, -R0 ;  /* 0x00000001e6037824 */ /* 0x000fe400078e0a00 */
[-C--:B------:R-:W-:Y:S01]  /*9130*/  FFMA.FTZ R21, R2, -R219.reuse, R192 ;  /* 0x800000db02157223 */ /* 0x080fe200000100c0 */
[----:B------:R-:W-:Y:S02]  /*9140*/  VIADD R2, R0, 0x1 ;  /* 0x0000000100027836 */ /* 0x000fe40000000000 */
[----:B------:R-:W-:Y:S01]  /*9150*/  FFMA.FTZ R9, R4, -R219, R176 ;  /* 0x800000db04097223 */ /* 0x000fe200000100b0 */
[----:B------:R-:W-:Y:S01]  /*9160*/  IABS R3, R3 ;  /* 0x0000000300037213 */ /* 0x000fe20000000000 */
[--C-:B------:R-:W-:Y:S01]  /*9170*/  IMAD.IADD R5, R231, 0x1, -R2.reuse ;  /* 0x00000001e7057824 */ /* 0x100fe200078e0a02 */
[C---:B------:R-:W-:Y:S01]  /*9180*/  ISETP.GE.AND P5, PT, R2.reuse, R227, PT ;  /* 0x000000e30200720c */ /* 0x040fe20003fa6270 */
[----:B------:R-:W-:Y:S01]  /*9190*/  IMAD.IADD R4, R229, 0x1, -R2 ;  /* 0x00000001e5047824 */ /* 0x000fe200078e0a02 */
[----:B------:R-:W-:Y:S01]  /*91a0*/  ISETP.GE.AND P4, PT, R2, R226, PT ;  /* 0x000000e20200720c */ /* 0x000fe20003f86270 */
[----:B------:R-:W-:Y:S01]  /*91b0*/  IMAD.MOV.U32 R6, RZ, RZ, R3 ;  /* 0x000000ffff067224 */ /* 0x000fe200078e0003 */
[----:B------:R-:W-:-:S02]  /*91c0*/  IABS R5, R5 ;  /* 0x0000000500057213 */ /* 0x000fc40000000000 */
[----:B------:R-:W-:Y:S02]  /*91d0*/  IABS R4, R4 ;  /* 0x0000000400047213 */ /* 0x000fe40000000000 */
[----:B------:R-:W-:Y:S01]  /*91e0*/  I2FP.F32.S32 R6, R6 ;  /* 0x0000000600067245 */ /* 0x000fe20000201400 */
[----:B------:R-:W-:Y:S01]  /*91f0*/  IMAD.MOV.U32 R3, RZ, RZ, R5 ;  /* 0x000000ffff037224 */ /* 0x000fe200078e0005 */
[----:B------:R-:W-:Y:S01]  /*9200*/  I2FP.F32.S32 R4, R4 ;  /* 0x0000000400047245 */ /* 0x000fe20000201400 */
[----:B------:R-:W-:Y:S01]  /*9210*/  IMAD.IADD R5, R228, 0x1, -R2 ;  /* 0x00000001e4057824 */ /* 0x000fe200078e0a02 */
[----:B------:R-:W-:Y:S01]  /*9220*/  ISETP.GE.AND P3, PT, R2, R225, PT ;  /* 0x000000e10200720c */ /* 0x000fe20003f66270 */
[----:B------:R-:W-:Y:S01]  /*9230*/  FFMA.FTZ R8, R6, -R219, R194 ;  /* 0x800000db06087223 */ /* 0x000fe200000100c2 */
[----:B------:R-:W-:Y:S01]  /*9240*/  I2FP.F32.S32 R3, R3 ;  /* 0x0000000300037245 */ /* 0x000fe20000201400 */
[----:B------:R-:W-:Y:S01]  /*9250*/  FFMA.FTZ R7, R4, -R219, R177 ;  /* 0x800000db04077223 */ /* 0x000fe200000100b1 */
[----:B------:R-:W-:Y:S01]  /*9260*/  ISETP.GE.AND P2, PT, R2, R224, PT ;  /* 0x000000e00200720c */ /* 0x000fe20003f46270 */
[----:B------:R-:W-:Y:S01]  /*9270*/  VIADD R4, R0, 0x8 ;  /* 0x0000000800047836 */ /* 0x000fe20000000000 */
[----:B------:R-:W-:Y:S01]  /*9280*/  BAR.SYNC.DEFER_BLOCKING 0x0 ;  /* 0x0000000000007b1d */ /* 0x000fe20000010000 */
[C---:B------:R-:W-:Y:S01]  /*9290*/  ISETP.GE.OR P5, PT, R2.reuse, R235, !P5 ;  /* 0x000000eb0200720c */ /* 0x040fe20006fa6670 */
[----:B------:R-:W-:Y:S01]  /*92a0*/  FFMA.FTZ R6, R3, -R219, R179 ;  /* 0x800000db03067223 */ /* 0x000fe200000100b3 */
[C---:B------:R-:W-:Y:S01]  /*92b0*/  ISETP.GE.OR P4, PT, R2.reuse, R234, !P4 ;  /* 0x000000ea0200720c */ /* 0x040fe20006786670 */
[----:B------:R-:W-:Y:S01]  /*92c0*/  IMAD.IADD R3, R229, 0x1, -R4 ;  /* 0x00000001e5037824 */ /* 0x000fe200078e0a04 */
[----:B------:R-:W-:-:S02]  /*92d0*/  ISETP.GE.OR P3, PT, R2, R233, !P3 ;  /* 0x000000e90200720c */ /* 0x000fc40005f66670 */
[----:B------:R-:W-:Y:S01]  /*92e0*/  ISETP.GE.OR P2, PT, R2, R232, !P2 ;  /* 0x000000e80200720c */ /* 0x000fe20005746670 */
[----:B------:R-:W-:Y:S01]  /*92f0*/  IMAD.IADD R2, R230, 0x1, -R2 ;  /* 0x00000001e6027824 */ /* 0x000fe200078e0a02 */
[----:B------:R-:W-:Y:S02]  /*9300*/  IABS R11, R5 ;  /* 0x00000005000b7213 */ /* 0x000fe40000000000 */
[----:B------:R-:W-:Y:S02]  /*9310*/  FSEL R9, R9, -INF , !P6 ;  /* 0xff80000009097808 */ /* 0x000fe40007000000 */
[----:B------:R-:W-:Y:S02]  /*9320*/  IABS R5, R2 ;  /* 0x0000000200057213 */ /* 0x000fe40000000000 */
[----:B------:R-:W-:Y:S01]  /*9330*/  IABS R2, R3 ;  /* 0x0000000300027213 */ /* 0x000fe20000000000 */
[----:B------:R-:W-:Y:S01]  /*9340*/  IMAD.MOV.U32 R3, RZ, RZ, R11 ;  /* 0x000000ffff037224 */ /* 0x000fe200078e000b */
[----:B------:R-:W-:-:S02]  /*9350*/  ISETP.GE.AND P6, PT, R0, R226, PT ;  /* 0x000000e20000720c */ /* 0x000fc40003fc6270 */
[----:B------:R-:W-:Y:S02]  /*9360*/  I2FP.F32.S32 R2, R2 ;  /* 0x0000000200027245 */ /* 0x000fe40000201400 */
[----:B------:R-:W-:Y:S02]  /*9370*/  ISETP.GE.OR P6, PT, R0, R234, !P6 ;  /* 0x000000ea0000720c */ /* 0x000fe400077c6670 */
[----:B------:R-:W-:Y:S01]  /*9380*/  I2FP.F32.S32 R3, R3 ;  /* 0x0000000300037245 */ /* 0x000fe20000201400 */
[----:B------:R-:W-:Y:S01]  /*9390*/  FFMA.FTZ R23, R2, -R219, R32 ;  /* 0x800000db02177223 */ /* 0x000fe20000010020 */
[----:B------:R-:W-:Y:S01]  /*93a0*/  IMAD.IADD R2, R231, 0x1, -R4 ;  /* 0x00000001e7027824 */ /* 0x000fe200078e0a04 */
[----:B------:R-:W-:Y:S02]  /*93b0*/  FSEL R137, R10, -INF , !P6 ;  /* 0xff8000000a897808 */ /* 0x000fe40007000000 */
[----:B------:R-:W-:Y:S01]  /*93c0*/  ISETP.GE.AND P6, PT, R0, R225, PT ;  /* 0x000000e10000720c */ /* 0x000fe20003fc6270 */
[----:B------:R-:W-:Y:S01]  /*93d0*/  FFMA.FTZ R3, R3, -R219, R193 ;  /* 0x800000db03037223 */ /* 0x000fe200000100c1 */
[----:B------:R-:W-:-:S02]  /*93e0*/  IABS R2, R2 ;  /* 0x0000000200027213 */ /* 0x000fc40000000000 */
[C---:B------:R-:W-:Y:S02]  /*93f0*/  ISETP.GE.OR P6, PT, R0.reuse, R233, !P6 ;  /* 0x000000e90000720c */ /* 0x040fe400077c6670 */
[----:B------:R-:W-:Y:S02]  /*9400*/  I2FP.F32.S32 R2, R2 ;  /* 0x0000000200027245 */ /* 0x000fe40000201400 */
[----:B------:R-:W-:Y:S02]  /*9410*/  FSEL R177, R21, -INF , !P6 ;  /* 0xff80000015b17808 */ /* 0x000fe40007000000 */
[----:B------:R-:W-:Y:S01]  /*9420*/  ISETP.GE.AND P6, PT, R0, R224, PT ;  /* 0x000000e00000720c */ /* 0x000fe20003fc6270 */
[----:B------:R-:W-:Y:S01]  /*9430*/  FFMA.FTZ R11, R2, -R219, R34 ;  /* 0x800000db020b7223 */ /* 0x000fe20000010022 */
[----:B------:R-:W-:Y:S01]  /*9440*/  IMAD.IADD R2, R228, 0x1, -R4 ;  /* 0x00000001e4027824 */ /* 0x000fe200078e0a04 */
[----:B------:R-:W-:Y:S02]  /*9450*/  I2FP.F32.S32 R5, R5 ;  /* 0x0000000500057245 */ /* 0x000fe40000201400 */
[----:B------:R-:W-:Y:S01]  /*9460*/  FSEL R178, R3, -INF , !P3 ;  /* 0xff80000003b27808 */ /* 0x000fe20005800000 */
[C---:B------:R-:W-:Y:S01]  /*9470*/  VIADD R3, R0.reuse, 0x9 ;  /* 0x0000000900037836 */ /* 0x040fe20000000000 */
[----:B------:R-:W-:Y:S01]  /*9480*/  IABS R2, R2 ;  /* 0x0000000200027213 */ /* 0x000fe20000000000 */
[----:B------:R-:W-:Y:S01]  /*9490*/  FFMA.FTZ R20, R5, -R219, R195 ;  /* 0x800000db05147223 */ /* 0x000fe200000100c3 */
[----:B------:R-:W-:Y:S01]  /*94a0*/  ISETP.GE.OR P6, PT, R0, R232, !P6 ;  /* 0x000000e80000720c */ /* 0x000fe200077c6670 */
[----:B------:R-:W-:Y:S01]  /*94b0*/  IMAD.IADD R5, R231, 0x1, -R3 ;  /* 0x00000001e7057824 */ /* 0x000fe200078e0a03 */
[----:B------:R-:W-:-:S02]  /*94c0*/  I2FP.F32.S32 R2, R2 ;  /* 0x0000000200027245 */ /* 0x000fc40000201400 */
[----:B------:R-:W-:Y:S02]  /*94d0*/  FSEL R181, R8, -INF , !P6 ;  /* 0xff80000008b57808 */ /* 0x000fe40007000000 */
[----:B------:R-:W-:Y:S01]  /*94e0*/  FSEL R24, R7, -INF , !P5 ;  /* 0xff80000007187808 */ /* 0x000fe20006800000 */
[----:B------:R-:W-:Y:S01]  /*94f0*/  FFMA.FTZ R10, R2, -R219, R184 ;  /* 0x800000db020a7223 */ /* 0x000fe200000100b8 */
[----:B------:R-:W-:Y:S01]  /*9500*/  IMAD.IADD R2, R230, 0x1, -R4 ;  /* 0x00000001e6027824 */ /* 0x000fe200078e0a04 */
[----:B------:R-:W-:Y:S02]  /*9510*/  FSEL R138, R6, -INF , !P4 ;  /* 0xff800000068a7808 */ /* 0x000fe40006000000 */
[C---:B------:R-:W-:Y:S02]  /*9520*/  ISETP.GE.AND P6, PT, R4.reuse, R227, PT ;  /* 0x000000e30400720c */ /* 0x040fe40003fc6270 */
[C---:B------:R-:W-:Y:S02]  /*9530*/  ISETP.GE.AND P5, PT, R4.reuse, R226, PT ;  /* 0x000000e20400720c */ /* 0x040fe40003fa6270 */
[----:B------:R-:W-:-:S02]  /*9540*/  ISETP.GE.AND P4, PT, R4, R225, PT ;  /* 0x000000e10400720c */ /* 0x000fc40003f86270 */
[C---:B------:R-:W-:Y:S02]  /*9550*/  ISETP.GE.AND P3, PT, R4.reuse, R224, PT ;  /* 0x000000e00400720c */ /* 0x040fe40003f66270 */
[----:B------:R-:W-:Y:S02]  /*9560*/  IABS R6, R2 ;  /* 0x0000000200067213 */ /* 0x000fe40000000000 */
[C---:B------:R-:W-:Y:S02]  /*9570*/  ISETP.GE.OR P6, PT, R4.reuse, R235, !P6 ;  /* 0x000000eb0400720c */ /* 0x040fe400077c6670 */
[C---:B------:R-:W-:Y:S02]  /*9580*/  ISETP.GE.OR P5, PT, R4.reuse, R234, !P5 ;  /* 0x000000ea0400720c */ /* 0x040fe40006fa6670 */
[C---:B------:R-:W-:Y:S02]  /*9590*/  ISETP.GE.OR P4, PT, R4.reuse, R233, !P4 ;  /* 0x000000e90400720c */ /* 0x040fe40006786670 */
[----:B------:R-:W-:Y:S01]  /*95a0*/  ISETP.GE.OR P3, PT, R4, R232, !P3 ;  /* 0x000000e80400720c */ /* 0x000fe20005f66670 */
[----:B------:R-:W-:Y:S01]  /*95b0*/  IMAD.IADD R4, R229, 0x1, -R3 ;  /* 0x00000001e5047824 */ /* 0x000fe200078e0a03 */
[----:B------:R-:W-:Y:S01]  /*95c0*/  IABS R2, R5 ;  /* 0x0000000500027213 */ /* 0x000fe20000000000 */
[----:B------:R-:W-:Y:S01]  /*95d0*/  IMAD.MOV.U32 R5, RZ, RZ, R6 ;  /* 0x000000ffff057224 */ /* 0x000fe200078e0006 */
[----:B------:R-:W-:-:S02]  /*95e0*/  FSEL R180, R20, -INF , !P2 ;  /* 0xff80000014b47808 */ /* 0x000fc40005000000 */
[----:B------:R-:W-:Y:S02]  /*95f0*/  IABS R4, R4 ;  /* 0x0000000400047213 */ /* 0x000fe40000000000 */
[----:B------:R-:W-:Y:S02]  /*9600*/  I2FP.F32.S32 R5, R5 ;  /* 0x0000000500057245 */ /* 0x000fe40000201400 */
[----:B------:R-:W-:Y:S02]  /*9610*/  I2FP.F32.S32 R2, R2 ;  /* 0x0000000200027245 */ /* 0x000fe40000201400 */
[----:B------:R-:W-:Y:S01]  /*9620*/  FSEL R23, R23, -INF , !P6 ;  /* 0xff80000017177808 */ /* 0x000fe20007000000 */
[-C--:B------:R-:W-:Y:S01]  /*9630*/  FFMA.FTZ R8, R5, -R219.reuse, R186 ;  /* 0x800000db05087223 */ /* 0x080fe200000100ba */
[----:B------:R-:W-:Y:S01]  /*9640*/  FSEL R27, R11, -INF , !P5 ;  /* 0xff8000000b1b7808 */ /* 0x000fe20006800000 */
[----:B------:R-:W-:Y:S01]  /*9650*/  FFMA.FTZ R6, R2, -R219, R35 ;  /* 0x800000db02067223 */ /* 0x000fe20000010023 */
[----:B------:R-:W-:Y:S01]  /*9660*/  FSEL R139, R10, -INF , !P4 ;  /* 0xff8000000a8b7808 */ /* 0x000fe20006000000 */
[----:B------:R-:W-:Y:S01]  /*9670*/  VIADD R2, R0, 0x10 ;  /* 0x0000001000027836 */ /* 0x000fe20000000000 */
[----:B------:R-:W-:Y:S01]  /*9680*/  I2FP.F32.S32 R4, R4 ;  /* 0x0000000400047245 */ /* 0x000fe20000201400 */
[----:B------:R-:W-:Y:S01]  /*9690*/  IMAD.IADD R5, R228, 0x1, -R3 ;  /* 0x00000001e4057824 */ /* 0x000fe200078e0a03 */
[----:B------:R-:W-:-:S02]  /*96a0*/  ISETP.GE.AND P2, PT, R3, R227, PT ;  /* 0x000000e30300720c */ /* 0x000fc40003f46270 */
[C---:B------:R-:W-:Y:S01]  /*96b0*/  ISETP.GE.AND P6, PT, R3.reuse, R226, PT ;  /* 0x000000e20300720c */ /* 0x040fe20003fc6270 */
[----:B------:R-:W-:Y:S01]  /*96c0*/  FFMA.FTZ R7, R4, -R219, R33 ;  /* 0x800000db04077223 */ /* 0x000fe20000010021 */
[----:B------:R-:W-:Y:S01]  /*96d0*/  ISETP.GE.AND P5, PT, R3, R225, PT ;  /* 0x000000e10300720c */ /* 0x000fe20003fa6270 */
[----:B------:R-:W-:Y:S01]  /*96e0*/  IMAD.IADD R4, R229, 0x1, -R2 ;  /* 0x00000001e5047824 */ /* 0x000fe200078e0a02 */
[C---:B------:R-:W-:Y:S02]  /*96f0*/  ISETP.GE.AND P4, PT, R3.reuse, R224, PT ;  /* 0x000000e00300720c */ /* 0x040fe40003f86270 */
[C---:B------:R-:W-:Y:S02]  /*9700*/  ISETP.GE.OR P2, PT, R3.reuse, R235, !P2 ;  /* 0x000000eb0300720c */ /* 0x040fe40005746670 */
[C---:B------:R-:W-:Y:S02]  /*9710*/  ISETP.GE.OR P6, PT, R3.reuse, R234, !P6 ;  /* 0x000000ea0300720c */ /* 0x040fe400077c6670 */
        /* <DEDUP_REMOVED lines=8> */
[----:B------:R-:W-:-:S02]  /*97a0*/  FSEL R21, R7, -INF , !P2 ;  /* 0xff80000007157808 */ /* 0x000fc40005000000 */
[----:B------:R-:W-:Y:S02]  /*97b0*/  I2FP.F32.S32 R3, R3 ;  /* 0x0000000300037245 */ /* 0x000fe40000201400 */
[----:B------:R-:W-:Y:S02]  /*97c0*/  I2FP.F32.S32 R4, R4 ;  /* 0x0000000400047245 */ /* 0x000fe40000201400 */
[----:B------:R-:W-:Y:S01]  /*97d0*/  FSEL R26, R6, -INF , !P6 ;  /* 0xff800000061a7808 */ /* 0x000fe20007000000 */
[----:B------:R-:W-:Y:S01]  /*97e0*/  FFMA.FTZ R11, R3, -R219, R196 ;  /* 0x800000db030b7223 */ /* 0x000fe200000100c4 */
[----:B------:R-:W-:Y:S01]  /*97f0*/  I2FP.F32.S32 R5, R5 ;  /* 0x0000000500057245 */ /* 0x000fe20000201400 */
[----:B------:R-:W-:Y:S01]  /*9800*/  FFMA.FTZ R4, R4, -R219, R185 ;  /* 0x800000db04047223 */ /* 0x000fe200000100b9 */
[----:B------:R-:W-:Y:S01]  /*9810*/  ISETP.GE.AND P3, PT, R2, R227, PT ;  /* 0x000000e30200720c */ /* 0x000fe20003f66270 */
[--C-:B------:R-:W-:Y:S01]  /*9820*/  IMAD.IADD R3, R228, 0x1, -R2.reuse ;  /* 0x00000001e4037824 */ /* 0x100fe200078e0a02 */
[----:B------:R-:W-:Y:S01]  /*9830*/  ISETP.GE.AND P2, PT, R2, R226, PT ;  /* 0x000000e20200720c */ /* 0x000fe20003f46270 */
[----:B------:R-:W-:Y:S01]  /*9840*/  FFMA.FTZ R25, R5, -R219, R187 ;  /* 0x800000db05197223 */ /* 0x000fe200000100bb */
[----:B------:R-:W-:Y:S01]  /*9850*/  FSEL R35, R4, -INF , !P5 ;  /* 0xff80000004237808 */ /* 0x000fe20006800000 */
[----:B------:R-:W-:Y:S01]  /*9860*/  IMAD.IADD R4, R231, 0x1, -R2 ;  /* 0x00000001e7047824 */ /* 0x000fe200078e0a02 */
[----:B------:R-:W-:-:S02]  /*9870*/  ISETP.GE.AND P6, PT, R2, R225, PT ;  /* 0x000000e10200720c */ /* 0x000fc40003fc6270 */
[C---:B------:R-:W-:Y:S02]  /*9880*/  ISETP.GE.AND P5, PT, R2.reuse, R224, PT ;  /* 0x000000e00200720c */ /* 0x040fe40003fa6270 */
[C---:B------:R-:W-:Y:S02]  /*9890*/  ISETP.GE.OR P3, PT, R2.reuse, R235, !P3 ;  /* 0x000000eb0200720c */ /* 0x040fe40005f66670 */
[C---:B------:R-:W-:Y:S02]  /*98a0*/  ISETP.GE.OR P2, PT, R2.reuse, R234, !P2 ;  /* 0x000000ea0200720c */ /* 0x040fe40005746670 */
[C---:B------:R-:W-:Y:S02]  /*98b0*/  ISETP.GE.OR P6, PT, R2.reuse, R233, !P6 ;  /* 0x000000e90200720c */ /* 0x040fe400077c6670 */
[----:B------:R-:W-:Y:S01]  /*98c0*/  ISETP.GE.OR P5, PT, R2, R232, !P5 ;  /* 0x000000e80200720c */ /* 0x000fe20006fa6670 */
[----:B------:R-:W-:Y:S01]  /*98d0*/  IMAD.IADD R2, R230, 0x1, -R2 ;  /* 0x00000001e6027824 */ /* 0x000fe200078e0a02 */
[----:B------:R-:W-:-:S02]  /*98e0*/  IABS R5, R4 ;  /* 0x0000000400057213 */ /* 0x000fc40000000000 */
[----:B------:R-:W-:Y:S02]  /*98f0*/  IABS R3, R3 ;  /* 0x0000000300037213 */ /* 0x000fe40000000000 */
[----:B------:R-:W-:Y:S01]  /*9900*/  IABS R4, R2 ;  /* 0x0000000200047213 */ /* 0x000fe20000000000 */
[----:B------:R-:W-:Y:S01]  /*9910*/  IMAD.MOV.U32 R2, RZ, RZ, R5 ;  /* 0x000000ffff027224 */ /* 0x000fe200078e0005 */
[----:B------:R-:W-:Y:S02]  /*9920*/  I2FP.F32.S32 R3, R3 ;  /* 0x0000000300037245 */ /* 0x000fe40000201400 */
[----:B------:R-:W-:Y:S02]  /*9930*/  I2FP.F32.S32 R4, R4 ;  /* 0x0000000400047245 */ /* 0x000fe40000201400 */
[----:B------:R-:W-:Y:S01]  /*9940*/  I2FP.F32.S32 R2, R2 ;  /* 0x0000000200027245 */ /* 0x000fe20000201400 */
[-C--:B------:R-:W-:Y:S01]  /*9950*/  FFMA.FTZ R8, R3, -R219.reuse, R200 ;  /* 0x800000db03087223 */ /* 0x080fe200000100c8 */
[----:B------:R-:W-:Y:S01]  /*9960*/  FSEL R176, R25, -INF , !P4 ;  /* 0xff80000019b07808 */ /* 0x000fe20006000000 */
[-C--:B------:R-:W-:Y:S01]  /*9970*/  FFMA.FTZ R28, R4, -R219.reuse, R202 ;  /* 0x800000db041c7223 */ /* 0x080fe200000100ca */
[----:B------:R-:W-:Y:S01]  /*9980*/  FSEL R11, R11, -INF , !P3 ;  /* 0xff8000000b0b7808 */ /* 0x000fe20005800000 */
[----:B------:R-:W-:Y:S01]  /*9990*/  FFMA.FTZ R7, R2, -R219, R198 ;  /* 0x800000db02077223 */ /* 0x000fe200000100c6 */
[----:B------:R-:W-:Y:S01]  /*99a0*/  VIADD R2, R0, 0x11 ;  /* 0x0000001100027836 */ /* 0x000fe20000000000 */
[----:B------:R-:W-:-:S03]  /*99b0*/  FSEL R31, R8, -INF , !P6 ;  /* 0xff800000081f7808 */ /* 0x000fc60007000000 */
[--C-:B------:R-:W-:Y:S01]  /*99c0*/  IMAD.IADD R4, R229, 0x1, -R2.reuse ;  /* 0x00000001e5047824 */ /* 0x100fe200078e0a02 */
[----:B------:R-:W-:Y:S01]  /*99d0*/  FSEL R25, R7, -INF , !P2 ;  /* 0xff80000007197808 */ /* 0x000fe20005000000 */
[--C-:B------:R-:W-:Y:S01]  /*99e0*/  IMAD.IADD R3, R231, 0x1, -R2.reuse ;  /* 0x00000001e7037824 */ /* 0x100fe200078e0a02 */
[----:B------:R-:W-:Y:S01]  /*99f0*/  ISETP.GE.AND P4, PT, R2, R227, PT ;  /* 0x000000e30200720c */ /* 0x000fe20003f86270 */
[----:B------:R-:W-:Y:S01]  /*9a00*/  IMAD.IADD R6, R228, 0x1, -R2 ;  /* 0x00000001e4067824 */ /* 0x000fe200078e0a02 */
[----:B------:R-:W-:Y:S02]  /*9a10*/  IABS R5, R4 ;  /* 0x0000000400057213 */ /* 0x000fe40000000000 */
[----:B------:R-:W-:Y:S02]  /*9a20*/  IABS R4, R3 ;  /* 0x0000000300047213 */ /* 0x000fe40000000000 */
[----:B------:R-:W-:Y:S02]  /*9a30*/  IABS R3, R6 ;  /* 0x0000000600037213 */ /* 0x000fe40000000000 */
[----:B------:R-:W-:-:S02]  /*9a40*/  I2FP.F32.S32 R5, R5 ;  /* 0x0000000500057245 */ /* 0x000fc40000201400 */
[----:B------:R-:W-:Y:S02]  /*9a50*/  I2FP.F32.S32 R3, R3 ;  /* 0x0000000300037245 */ /* 0x000fe40000201400 */
[----:B------:R-:W-:Y:S01]  /*9a60*/  I2FP.F32.S32 R4, R4 ;  /* 0x0000000400047245 */ /* 0x000fe20000201400 */
[-C--:B------:R-:W-:Y:S01]  /*9a70*/  FFMA.FTZ R20, R5, -R219.reuse, R197 ;  /* 0x800000db05147223 */ /* 0x080fe200000100c5 */
[C---:B------:R-:W-:Y:S01]  /*9a80*/  ISETP.GE.AND P3, PT, R2.reuse, R226, PT ;  /* 0x000000e20200720c */ /* 0x040fe20003f66270 */
[----:B------:R-:W-:Y:S01]  /*9a90*/  FFMA.FTZ R10, R3, -R219, R201 ;  /* 0x800000db030a7223 */ /* 0x000fe200000100c9 */
[----:B------:R-:W-:Y:S01]  /*9aa0*/  ISETP.GE.AND P2, PT, R2, R225, PT ;  /* 0x000000e10200720c */ /* 0x000fe20003f46270 */
[----:B------:R-:W-:Y:S01]  /*9ab0*/  VIADD R3, R0, 0x18 ;  /* 0x0000001800037836 */ /* 0x000fe20000000000 */
[----:B------:R-:W-:Y:S01]  /*9ac0*/  ISETP.GE.AND P6, PT, R2, R224, PT ;  /* 0x000000e00200720c */ /* 0x000fe20003fc6270 */
[----:B------:R-:W-:Y:S01]  /*9ad0*/  FFMA.FTZ R22, R4, -R219, R199 ;  /* 0x800000db04167223 */ /* 0x000fe200000100c7 */
[C---:B------:R-:W-:Y:S01]  /*9ae0*/  ISETP.GE.OR P4, PT, R2.reuse, R235, !P4 ;  /* 0x000000eb0200720c */ /* 0x040fe20006786670 */
[--C-:B------:R-:W-:Y:S01]  /*9af0*/  IMAD.IADD R4, R229, 0x1, -R3.reuse ;  /* 0x00000001e5047824 */ /* 0x100fe200078e0a03 */
[C---:B------:R-:W-:Y:S01]  /*9b00*/  ISETP.GE.OR P3, PT, R2.reuse, R234, !P3 ;  /* 0x000000ea0200720c */ /* 0x040fe20005f66670 */
[----:B------:R-:W-:Y:S01]  /*9b10*/  IMAD.IADD R5, R231, 0x1, -R3 ;  /* 0x00000001e7057824 */ /* 0x000fe200078e0a03 */
[----:B------:R-:W-:Y:S01]  /*9b20*/  ISETP.GE.OR P2, PT, R2, R233, !P2 ;  /* 0x000000e90200720c */ /* 0x000fe20005746670 */
[----:B------:R-:W-:Y:S01]  /*9b30*/  VIADD R0, R0, 0x19 ;  /* 0x0000001900007836 */ /* 0x000fe20000000000 */
[----:B------:R-:W-:Y:S01]  /*9b40*/  ISETP.GE.OR P6, PT, R2, R232, !P6 ;  /* 0x000000e80200720c */ /* 0x000fe200077c6670 */
[----:B------:R-:W-:Y:S01]  /*9b50*/  IMAD.IADD R2, R230, 0x1, -R2 ;  /* 0x00000001e6027824 */ /* 0x000fe200078e0a02 */
[----:B------:R-:W-:-:S02]  /*9b60*/  IABS R4, R4 ;  /* 0x0000000400047213 */ /* 0x000fc40000000000 */
[----:B------:R-:W-:Y:S02]  /*9b70*/  FSEL R8, R20, -INF , !P4 ;  /* 0xff80000014087808 */ /* 0x000fe40006000000 */
[----:B------:R-:W-:Y:S02]  /*9b80*/  IABS R6, R2 ;  /* 0x0000000200067213 */ /* 0x000fe40000000000 */
[----:B------:R-:W-:Y:S02]  /*9b90*/  IABS R2, R5 ;  /* 0x0000000500027213 */ /* 0x000fe40000000000 */
[----:B------:R-:W-:Y:S01]  /*9ba0*/  I2FP.F32.S32 R4, R4 ;  /* 0x0000000400047245 */ /* 0x000fe20000201400 */
[----:B------:R-:W-:Y:S01]  /*9bb0*/  IMAD.MOV.U32 R5, RZ, RZ, R6 ;  /* 0x000000ffff057224 */ /* 0x000fe200078e0006 */
[----:B------:R-:W-:Y:S02]  /*9bc0*/  I2FP.F32.S32 R2, R2 ;  /* 0x0000000200027245 */ /* 0x000fe40000201400 */
[----:B------:R-:W-:Y:S01]  /*9bd0*/  FSEL R22, R22, -INF , !P3 ;  /* 0xff80000016167808 */ /* 0x000fe20005800000 */
[-C--:B------:R-:W-:Y:S01]  /*9be0*/  FFMA.FTZ R7, R4, -R219.reuse, R136 ;  /* 0x800000db04077223 */ /* 0x080fe20000010088 */
[----:B------:R-:W-:Y:S01]  /*9bf0*/  FSEL R136, R28, -INF , !P5 ;  /* 0xff8000001c887808 */ /* 0x000fe20006800000 */
[----:B------:R-:W-:Y:S01]  /*9c00*/  FFMA.FTZ R6, R2, -R219, R30 ;  /* 0x800000db02067223 */ /* 0x000fe2000001001e */
[----:B------:R-:W-:Y:S01]  /*9c10*/  FSEL R30, R10, -INF , !P2 ;  /* 0xff8000000a1e7808 */ /* 0x000fe20005000000 */
[----:B------:R-:W-:Y:S01]  /*9c20*/  IMAD.IADD R4, R228, 0x1, -R3 ;  /* 0x00000001e4047824 */ /* 0x000fe200078e0a03 */
[----:B------:R-:W-:Y:S01]  /*9c30*/  ISETP.GE.AND P5, PT, R3, R227, PT ;  /* 0x000000e30300720c */ /* 0x000fe20003fa6270 */
[----:B------:R-:W-:Y:S01]  /*9c40*/  IMAD.IADD R2, R229, 0x1, -R0 ;  /* 0x00000001e5027824 */ /* 0x000fe200078e0a00 */
[----:B------:R-:W-:-:S02]  /*9c50*/  ISETP.GE.AND P4, PT, R3, R226, PT ;  /* 0x000000e20300720c */ /* 0x000fc40003f86270 */
[C---:B------:R-:W-:Y:S02]  /*9c60*/  ISETP.GE.AND P3, PT, R3.reuse, R225, PT ;  /* 0x000000e10300720c */ /* 0x040fe40003f66270 */
[C---:B------:R-:W-:Y:S02]  /*9c70*/  ISETP.GE.AND P2, PT, R3.reuse, R224, PT ;  /* 0x000000e00300720c */ /* 0x040fe40003f46270 */
[C---:B------:R-:W-:Y:S02]  /*9c80*/  ISETP.GE.OR P5, PT, R3.reuse, R235, !P5 ;  /* 0x000000eb0300720c */ /* 0x040fe40006fa6670 */
[C---:B------:R-:W-:Y:S02]  /*9c90*/  ISETP.GE.OR P4, PT, R3.reuse, R234, !P4 ;  /* 0x000000ea0300720c */ /* 0x040fe40006786670 */
[C---:B------:R-:W-:Y:S02]  /*9ca0*/  ISETP.GE.OR P3, PT, R3.reuse, R233, !P3 ;  /* 0x000000e90300720c */ /* 0x040fe40005f66670 */
[----:B------:R-:W-:Y:S01]  /*9cb0*/  ISETP.GE.OR P2, PT, R3, R232, !P2 ;  /* 0x000000e80300720c */ /* 0x000fe20005746670 */
[----:B------:R-:W-:Y:S01]  /*9cc0*/  IMAD.IADD R3, R230, 0x1, -R3 ;  /* 0x00000001e6037824 */ /* 0x000fe200078e0a03 */
[----:B------:R-:W-:-:S02]  /*9cd0*/  IABS R10, R4 ;  /* 0x00000004000a7213 */ /* 0x000fc40000000000 */
[----:B------:R-:W-:Y:S02]  /*9ce0*/  I2FP.F32.S32 R5, R5 ;  /* 0x0000000500057245 */ /* 0x000fe40000201400 */
[----:B------:R-:W-:Y:S01]  /*9cf0*/  IABS R4, R3 ;  /* 0x0000000300047213 */ /* 0x000fe20000000000 */
[----:B------:R-:W-:Y:S01]  /*9d00*/  IMAD.MOV.U32 R3, RZ, RZ, R10 ;  /* 0x000000ffff037224 */ /* 0x000fe200078e000a */
[----:B------:R-:W-:Y:S01]  /*9d10*/  IABS R2, R2 ;  /* 0x0000000200027213 */ /* 0x000fe20000000000 */
[----:B------:R-:W-:Y:S01]  /*9d20*/  FFMA.FTZ R5, R5, -R219, R203 ;  /* 0x800000db05057223 */ /* 0x000fe200000100cb */
        /* <DEDUP_REMOVED lines=8> */
[----:B------:R-:W-:Y:S01]  /*9db0*/  FSEL R20, R6, -INF , !P4 ;  /* 0xff80000006147808 */ /* 0x000fe20006000000 */
[--C-:B------:R-:W-:Y:S01]  /*9dc0*/  IMAD.IADD R3, R231, 0x1, -R0.reuse ;  /* 0x00000001e7037824 */ /* 0x100fe200078e0a00 */
[----:B------:R-:W-:Y:S01]  /*9dd0*/  FSEL R29, R29, -INF , !P3 ;  /* 0xff8000001d1d7808 */ /* 0x000fe20005800000 */
[----:B------:R-:W-:Y:S01]  /*9de0*/  IMAD.IADD R2, R228, 0x1, -R0 ;  /* 0x00000001e4027824 */ /* 0x000fe200078e0a00 */
[----:B------:R-:W-:-:S02]  /*9df0*/  ISETP.GE.AND P6, PT, R0, R227, PT ;  /* 0x000000e30000720c */ /* 0x000fc40003fc6270 */
[C---:B------:R-:W-:Y:S02]  /*9e00*/  ISETP.GE.AND P5, PT, R0.reuse, R226, PT ;  /* 0x000000e20000720c */ /* 0x040fe40003fa6270 */
[C---:B------:R-:W-:Y:S02]  /*9e10*/  ISETP.GE.AND P4, PT, R0.reuse, R225, PT ;  /* 0x000000e10000720c */ /* 0x040fe40003f86270 */
[C---:B------:R-:W-:Y:S02]  /*9e20*/  ISETP.GE.AND P3, PT, R0.reuse, R224, PT ;  /* 0x000000e00000720c */ /* 0x040fe40003f66270 */
[C---:B------:R-:W-:Y:S02]  /*9e30*/  ISETP.GE.OR P6, PT, R0.reuse, R235, !P6 ;  /* 0x000000eb0000720c */ /* 0x040fe400077c6670 */
[C---:B------:R-:W-:Y:S02]  /*9e40*/  ISETP.GE.OR P5, PT, R0.reuse, R234, !P5 ;  /* 0x000000ea0000720c */ /* 0x040fe40006fa6670 */
[----:B------:R-:W-:-:S02]  /*9e50*/  ISETP.GE.OR P4, PT, R0, R233, !P4 ;  /* 0x000000e90000720c */ /* 0x000fc40006786670 */
[----:B------:R-:W-:Y:S01]  /*9e60*/  ISETP.GE.OR P3, PT, R0, R232, !P3 ;  /* 0x000000e80000720c */ /* 0x000fe20005f66670 */
[----:B------:R-:W-:Y:S01]  /*9e70*/  IMAD.IADD R0, R230, 0x1, -R0 ;  /* 0x00000001e6007824 */ /* 0x000fe200078e0a00 */
[----:B------:R-:W-:Y:S02]  /*9e80*/  IABS R3, R3 ;  /* 0x0000000300037213 */ /* 0x000fe40000000000 */
[----:B------:R-:W-:Y:S02]  /*9e90*/  IABS R2, R2 ;  /* 0x0000000200027213 */ /* 0x000fe40000000000 */
[----:B------:R-:W-:Y:S01]  /*9ea0*/  IABS R0, R0 ;  /* 0x0000000000007213 */ /* 0x000fe20000000000 */
[----:B------:R-:W-:Y:S01]  /*9eb0*/  IMAD.MOV.U32 R10, RZ, RZ, R3 ;  /* 0x000000ffff0a7224 */ /* 0x000fe200078e0003 */
[----:B------:R-:W-:Y:S01]  /*9ec0*/  FSEL R33, R33, -INF , !P2 ;  /* 0xff80000021217808 */ /* 0x000fe20005000000 */
[----:B------:R-:W-:Y:S01]  /*9ed0*/  IMAD.MOV.U32 R28, RZ, RZ, R2 ;  /* 0x000000ffff1c7224 */ /* 0x000fe200078e0002 */
[----:B------:R-:W-:Y:S01]  /*9ee0*/  ISETP.GT.AND P2, PT, R188, R190, PT ;  /* 0x000000bebc00720c */ /* 0x000fe20003f44270 */
[----:B------:R-:W-:Y:S01]  /*9ef0*/  IMAD.MOV.U32 R32, RZ, RZ, R0 ;  /* 0x000000ffff207224 */ /* 0x000fe200078e0000 */
[----:B------:R-:W-:-:S02]  /*9f00*/  I2FP.F32.S32 R10, R10 ;  /* 0x0000000a000a7245 */ /* 0x000fc40000201400 */
[----:B------:R-:W-:Y:S02]  /*9f10*/  I2FP.F32.S32 R28, R28 ;  /* 0x0000001c001c7245 */ /* 0x000fe40000201400 */
[----:B------:R-:W-:Y:S01]  /*9f20*/  I2FP.F32.S32 R32, R32 ;  /* 0x0000002000207245 */ /* 0x000fe20000201400 */
[-C--:B------:R-:W-:Y:S01]  /*9f30*/  FFMA.FTZ R10, R10, -R219.reuse, R189 ;  /* 0x800000db0a0a7223 */ /* 0x080fe200000100bd */
[----:B------:R-:W-:Y:S01]  /*9f40*/  FSEL R6, R4, -INF , !P6 ;  /* 0xff80000004067808 */ /* 0x000fe20007000000 */
[-C--:B------:R-:W-:Y:S02]  /*9f50*/  FFMA.FTZ R28, R28, -R219.reuse, R183 ;  /* 0x800000db1c1c7223 */ /* 0x080fe400000100b7 */
[----:B------:R-:W-:Y:S01]  /*9f60*/  FFMA.FTZ R32, R32, -R219, R182 ;  /* 0x800000db20207223 */ /* 0x000fe200000100b6 */
[----:B------:R-:W-:Y:S02]  /*9f70*/  FSEL R10, R10, -INF , !P5 ;  /* 0xff8000000a0a7808 */ /* 0x000fe40006800000 */
[----:B------:R-:W-:-:S02]  /*9f80*/  FSEL R28, R28, -INF , !P4 ;  /* 0xff8000001c1c7808 */ /* 0x000fc40006000000 */
[----:B------:R-:W-:Y:S01]  /*9f90*/  FSEL R32, R32, -INF , !P3 ;  /* 0xff80000020207808 */ /* 0x000fe20005800000 */
[----:B------:R-:W-:Y:S06]  /*9fa0*/  @!P2 BRA `(.L_x_2764) ;  /* 0x0000000000b0a947 */ /* 0x000fec0003800000 */
[----:B------:R-:W2:Y:S04]  /*9fb0*/  LDL R183, [R1+0x5c] ;  /* 0x00005c0001b77983 */ /* 0x000ea80000100800 */
[----:B------:R-:W3:Y:S04]  /*9fc0*/  LDL R189, [R1+0x118] ;  /* 0x0001180001bd7983 */ /* 0x000ee80000100800 */
[----:B------:R-:W4:Y:S04]  /*9fd0*/  LDL R190, [R1+0xe0] ;  /* 0x0000e00001be7983 */ /* 0x000f280000100800 */
[----:B------:R-:W5:Y:S04]  /*9fe0*/  LDL.64 R220, [R1+0xf8] ;  /* 0x0000f80001dc7983 */ /* 0x000f680000100a00 */
[----:B------:R1:W-:Y:S01]  /*9ff0*/  @P1 STS.128 [R222+0x8000], RZ ;  /* 0x008000ffde001388 */ /* 0x0003e20000000c00 */
[----:B------:R-:W-:Y:S01]  /*a000*/  BSSY B0, `(.L_x_2765) ;  /* 0x0000025000007945 */ /* 0x000fe20003800000 */
[----:B--2---:R-:W-:-:S04]  /*a010*/  VIADD R2, R183, 0xfffffffd ;  /* 0xfffffffdb7027836 */ /* 0x004fc80000000000 */
[----:B---3--:R-:W-:Y:S01]  /*a020*/  IMAD R0, R189, R2, RZ ;  /* 0x00000002bd007224 */ /* 0x008fe200078e02ff */
[----:B------:R-:W-:-:S05]  /*a030*/  SHF.R.S32.HI R3, RZ, 0x1f, R2 ;  /* 0x0000001fff037819 */ /* 0x000fca0000011402 */
[-C--:B----4-:R-:W-:Y:S02]  /*a040*/  IMAD R0, R3, R190.reuse, R0 ;  /* 0x000000be03007224 */ /* 0x090fe400078e0200 */
[----:B-----5:R-:W-:-:S04]  /*a050*/  IMAD.WIDE.U32 R2, R2, R190, R220 ;  /* 0x000000be02027225 */ /* 0x020fc800078e00dc */
[----:B------:R-:W-:Y:S01]  /*a060*/  IMAD.IADD R0, R3, 0x1, R0 ;  /* 0x0000000103007824 */ /* 0x000fe200078e0200 */
[----:B------:R-:W-:-:S04]  /*a070*/  @!P1 LEA R4, P2, R2, R236, 0x1 ;  /* 0x000000ec02049211 */ /* 0x000fc800078408ff */
[----:B------:R-:W-:-:S05]  /*a080*/  @!P1 LEA.HI.X R5, R2, R237, R0, 0x1, P2 ;  /* 0x000000ed02059211 */ /* 0x000fca00010f0c00 */
[----:B------:R-:W-:Y:S01]  /*a090*/  @!PT LDS RZ, [RZ] ;  /* 0x00000000fffff984 */ /* 0x000fe20000000800 */
[----:B------:R-:W-:Y:S01]  /*a0a0*/  @!PT LDS RZ, [RZ] ;  /* 0x00000000fffff984 */ /* 0x000fe20000000800 */
[----:B------:R-:W-:Y:S01]  /*a0b0*/  @!PT LDS RZ, [RZ] ;  /* 0x00000000fffff984 */ /* 0x000fe20000000800 */
[----:B------:R2:W-:Y:S04]  /*a0c0*/  @!P1 LDGSTS.E.BYPASS.LTC128B.128 [R222+0x8000], desc[UR4][R4.64] ;  /* 0x0800000004de9fae */ /* 0x0005e8000b901d44 */
[----:B------:R1:W-:Y:S01]  /*a0d0*/  @P0 STS.128 [R222+0x9000], RZ ;  /* 0x009000ffde000388 */ /* 0x0003e20000000c00 */
[----:B--2---:R-:W-:-:S04]  /*a0e0*/  @!P0 LEA R4, P2, R2, R236, 0x1 ;  /* 0x000000ec02048211 */ /* 0x004fc800078408ff */
[----:B------:R-:W-:Y:S02]  /*a0f0*/  @!P0 LEA.HI.X R5, R2, R237, R0, 0x1, P2 ;  /* 0x000000ed02058211 */ /* 0x000fe400010f0c00 */
[----:B------:R-:W-:-:S03]  /*a100*/  IADD3 R2, P2, R242, R2, RZ ;  /* 0x00000002f2027210 */ /* 0x000fc60007f5e0ff */
[----:B------:R-:W-:Y:S01]  /*a110*/  @!PT LDS RZ, [RZ] ;  /* 0x00000000fffff984 */ /* 0x000fe20000000800 */
[----:B------:R-:W-:Y:S01]  /*a120*/  @!PT LDS RZ, [RZ] ;  /* 0x00000000fffff984 */ /* 0x000fe20000000800 */
[----:B------:R-:W-:Y:S01]  /*a130*/  @!PT LDS RZ, [RZ] ;  /* 0x00000000fffff984 */ /* 0x000fe20000000800 */
[----:B------:R2:W-:Y:S02]  /*a140*/  @!P0 LDGSTS.E.BYPASS.LTC128B.128 [R222+0x9000], desc[UR4][R4.64+0x80] ;  /* 0x0900008004de8fae */ /* 0x0005e4000b901d44 */
[----:B------:R-:W-:Y:S02]  /*a150*/  IMAD.X R0, R213, 0x1, R0, P2 ;  /* 0x00000001d5007824 */ /* 0x000fe400010e0600 */
        /* <DEDUP_REMOVED lines=15> */
.L_x_2766:
[----:B------:R-:W-:Y:S05]  /*a250*/  BSYNC B0 ;  /* 0x0000000000007941 */ /* 0x000fea0003800000 */
.L_x_2765:
[----:B------:R-:W0:Y:S02]  /*a260*/  LDGDEPBAR ;  /* 0x00000000000079af */ /* 0x000e240000000000 */
.L_x_2764:
[----:B------:R-:W-:Y:S05]  /*a270*/  BSYNC B1 ;  /* 0x0000000000017941 */ /* 0x000fea0003800000 */
.L_x_2763:
[----:B------:R-:W-:Y:S01]  /*a280*/  FMNMX.FTZ R0, R132, R9, !PT ;  /* 0x0000000984007209 */ /* 0x000fe20007810000 */
[----:B------:R-:W-:Y:S03]  /*a290*/  STL [R1+0x1a0], R232 ;  /* 0x0001a0e801007387 */ /* 0x000fe60000100800 */
[----:B------:R-:W-:Y:S01]  /*a2a0*/  FMNMX.FTZ R0, R24, R0, !PT ;  /* 0x0000000018007209 */ /* 0x000fe20007810000 */
[----:B------:R-:W-:Y:S03]  /*a2b0*/  STL.64 [R1+0x198], R230 ;  /* 0x000198e601007387 */ /* 0x000fe60000100a00 */
[----:B------:R-:W-:Y:S01]  /*a2c0*/  FMNMX.FTZ R0, R23, R0, !PT ;  /* 0x0000000017007209 */ /* 0x000fe20007810000 */
[----:B------:R-:W-:Y:S03]  /*a2d0*/  STL.64 [R1+0x190], R228 ;  /* 0x000190e401007387 */ /* 0x000fe60000100a00 */
        /* <DEDUP_REMOVED lines=9> */
[----:B------:R-:W-:Y:S04]  /*a370*/  STL [R1+0x178], R223 ;  /* 0x000178df01007387 */ /* 0x000fe80000100800 */
[----:B------:R-:W3:Y:S04]  /*a380*/  SHFL.BFLY PT, R2, R0, 0x2, 0x1f ;  /* 0x0c401f0000027f89 */ /* 0x000ee800000e0000 */
[----:B------:R-:W-:Y:S04]  /*a390*/  STL [R1+0x174], R222 ;  /* 0x000174de01007387 */ /* 0x000fe80000100800 */
[----:B------:R-:W-:Y:S04]  /*a3a0*/  STL [R1+0x170], R219 ;  /* 0x000170db01007387 */ /* 0x000fe80000100800 */
[----:B------:R-:W-:Y:S04]  /*a3b0*/  STL [R1+0x16c], R217 ;  /* 0x00016cd901007387 */ /* 0x000fe80000100800 */
[----:B------:R-:W-:Y:S04]  /*a3c0*/  STL [R1+0x168], R216 ;  /* 0x000168d801007387 */ /* 0x000fe80000100800 */
[----:B------:R-:W-:Y:S01]  /*a3d0*/  STL [R1+0x164], R215 ;  /* 0x000164d701007387 */ /* 0x000fe20000100800 */
[----:B---3--:R-:W-:-:S03]  /*a3e0*/  FMNMX.FTZ R0, R0, R2, !PT ;  /* 0x0000000200007209 */ /* 0x008fc60007810000 */
[----:B------:R-:W-:Y:S04]  /*a3f0*/  STL [R1+0x160], R214 ;  /* 0x000160d601007387 */ /* 0x000fe80000100800 */
[----:B------:R-:W3:Y:S04]  /*a400*/  SHFL.BFLY PT, R2, R0, 0x1, 0x1f ;  /* 0x0c201f0000027f89 */ /* 0x000ee800000e0000 */
[----:B------:R4:W-:Y:S04]  /*a410*/  STL [R1+0x15c], R212 ;  /* 0x00015cd401007387 */ /* 0x0009e80000100800 */
[----:B------:R-:W-:Y:S04]  /*a420*/  STL [R1+0x158], R211 ;  /* 0x000158d301007387 */ /* 0x000fe80000100800 */
[----:B------:R-:W-:Y:S04]  /*a430*/  STL [R1+0x154], R210 ;  /* 0x000154d201007387 */ /* 0x000fe80000100800 */
[----:B------:R4:W-:Y:S04]  /*a440*/  STL [R1+0x150], R209 ;  /* 0x000150d101007387 */ /* 0x0009e80000100800 */
[----:B------:R4:W-:Y:S01]  /*a450*/  STL [R1+0x14c], R206 ;  /* 0x00014cce01007387 */ /* 0x0009e20000100800 */
[----:B---3--:R-:W-:-:S03]  /*a460*/  FMNMX.FTZ R213, R0, R2, !PT ;  /* 0x0000000200d57209 */ /* 0x008fc60007810000 */
[----:B------:R-:W-:Y:S01]  /*a470*/  STL [R1+0x148], R204 ;  /* 0x000148cc01007387 */ /* 0x000fe20000100800 */
[----:B------:R-:W-:-:S03]  /*a480*/  FSETP.NEU.FTZ.AND P2, PT, R213, -INF , PT ;  /* 0xff800000d500780b */ /* 0x000fc60003f5d000 */
[----:B------:R-:W3:Y:S01]  /*a490*/  LD.E R0, desc[UR4][R172.64+0xdc] ;  /* 0x0000dc04ac007980 */ /* 0x000ee2000c101900 */
[----:B------:R-:W-:-:S03]  /*a4a0*/  FSEL R2, R213, RZ, P2 ;  /* 0x000000ffd5027208 */ /* 0x000fc60001000000 */
[----:B------:R4:W-:Y:S02]  /*a4b0*/  STL [R1+0x144], R191 ;  /* 0x000144bf01007387 */ /* 0x0009e40000100800 */
[----:B------:R-:W-:Y:S02]  /*a4c0*/  FADD.FTZ R2, R132, -R2 ;  /* 0x8000000284027221 */ /* 0x000fe40000010000 */
[----:B------:R4:W-:Y:S04]  /*a4d0*/  STL [R1+0x140], R174 ;  /* 0x000140ae01007387 */ /* 0x0009e80000100800 */
[----:B------:R-:W4:Y:S01]  /*a4e0*/  LDL.64 R228, [R1+0x50] ;  /* 0x0000500001e47983 */ /* 0x000f220000100a00 */
[C---:B---3--:R-:W-:Y:S01]  /*a4f0*/  FMUL.FTZ R2, R0.reuse, R2 ;  /* 0x0000000200027220 */ /* 0x048fe20000410000 */
[----:B------:R-:W-:-:S05]  /*a500*/  FMUL.FTZ R3, R0, R213 ;  /* 0x000000d500037220 */ /* 0x000fca0000410000 */
[----:B------:R-:W3:Y:S01]  /*a510*/  MUFU.EX2 R2, R2 ;  /* 0x0000000200027308 */ /* 0x000ee20000000800 */
[----:B------:R-:W-:-:S05]  /*a520*/  FSEL R3, R3, RZ, P2 ;  /* 0x000000ff03037208 */ /* 0x000fca0001000000 */
[-CC-:B------:R-:W-:Y:S01]  /*a530*/  FFMA.FTZ R183, R24, R0.reuse, -R3.reuse ;  /* 0x0000000018b77223 */ /* 0x180fe20000010803 */
[-CC-:B------:R-:W-:Y:S01]  /*a540*/  FFMA.FTZ R9, R9, R0.reuse, -R3.reuse ;  /* 0x0000000009097223 */ /* 0x180fe20000010803 */
[-CC-:B------:R-:W-:Y:S01]  /*a550*/  FFMA.FTZ R182, R23, R0.reuse, -R3.reuse ;  /* 0x0000000017b67223 */ /* 0x180fe20000010803 */
[-CC-:B------:R-:W-:Y:S01]  /*a560*/  FFMA.FTZ R132, R21, R0.reuse, -R3.reuse ;  /* 0x0000000015847223 */ /* 0x180fe20000010803 */
[-CC-:B------:R-:W-:Y:S01]  /*a570*/  FFMA.FTZ R24, R11, R0.reuse, -R3.reuse ;  /* 0x000000000b187223 */ /* 0x180fe20000010803 */
[-CC-:B------:R-:W-:Y:S01]  /*a580*/  FFMA.FTZ R184, R8, R0.reuse, -R3.reuse ;  /* 0x0000000008b87223 */ /* 0x180fe20000010803 */
[-CC-:B------:R-:W-:Y:S01]  /*a590*/  FFMA.FTZ R185, R7, R0.reuse, -R3.reuse ;  /* 0x0000000007b97223 */ /* 0x180fe20000010803 */
[----:B------:R-:W-:Y:S01]  /*a5a0*/  FFMA.FTZ R186, R6, R0, -R3 ;  /* 0x0000000006ba7223 */ /* 0x000fe20000010803 */
[----:B---3--:R-:W-:-:S05]  /*a5b0*/  FMUL.FTZ R3, R156, R2 ;  /* 0x000000029c037220 */ /* 0x008fca0000410000 */
[----:B------:R-:W-:Y:S04]  /*a5c0*/  STL [R1], R3 ;  /* 0x0000000301007387 */ /* 0x000fe80000100800 */
[----:B------:R-:W3:Y:S01]  /*a5d0*/  LDL.LU R196, [R1+0x84] ;  /* 0x0000840001c47983 */ /* 0x000ee20000300800 */
        /* <DEDUP_REMOVED lines=21> */
[-C--:B------:R-:W-:Y:S01]  /*a730*/  FMUL.FTZ R6, R84, R2.reuse ;  /* 0x0000000254067220 */ /* 0x080fe20000410000 */
[-C--:B------:R-:W-:Y:S01]  /*a740*/  FMUL.FTZ R224, R85, R2.reuse ;  /* 0x0000000255e07220 */ /* 0x080fe20000410000 */
[-C--:B--2---:R-:W-:Y:S01]  /*a750*/  FMUL.FTZ R5, R96, R2.reuse ;  /* 0x0000000260057220 */ /* 0x084fe20000410000 */
[-C--:B------:R-:W-:Y:S01]  /*a760*/  FMUL.FTZ R231, R97, R2.reuse ;  /* 0x0000000261e77220 */ /* 0x080fe20000410000 */
[-C--:B------:R-:W-:Y:S01]  /*a770*/  FMUL.FTZ R217, R101, R2.reuse ;  /* 0x0000000265d97220 */ /* 0x080fe20000410000 */
[-C--:B------:R-:W-:Y:S01]  /*a780*/  FMUL.FTZ R100, R112, R2.reuse ;  /* 0x0000000270647220 */ /* 0x080fe20000410000 */
[-C--:B----4-:R-:W-:Y:S01]  /*a790*/  FMUL.FTZ R212, R113, R2.reuse ;  /* 0x0000000271d47220 */ /* 0x090fe20000410000 */
[-C--:B------:R-:W-:Y:S01]  /*a7a0*/  FMUL.FTZ R209, R116, R2.reuse ;  /* 0x0000000274d17220 */ /* 0x080fe20000410000 */
[-C--:B------:R-:W-:Y:S01]  /*a7b0*/  FMUL.FTZ R206, R117, R2.reuse ;  /* 0x0000000275ce7220 */ /* 0x080fe20000410000 */
[-C--:B------:R-:W-:Y:S01]  /*a7c0*/  FMUL.FTZ R191, R128, R2.reuse ;  /* 0x0000000280bf7220 */ /* 0x080fe20000410000 */
[-C--:B------:R-:W-:Y:S01]  /*a7d0*/  FMUL.FTZ R174, R129, R2.reuse ;  /* 0x0000000281ae7220 */ /* 0x080fe20000410000 */
[----:B------:R-:W-:Y:S01]  /*a7e0*/  FFMA.FTZ R64, R238, R2, R187 ;  /* 0x00000002ee407223 */ /* 0x000fe200000100bb */
[----:B------:R-:W-:-:S04]  /*a7f0*/  FMNMX.FTZ R2, R134, R137, !PT ;  /* 0x0000008986027209 */ /* 0x000fc80007810000 */
[----:B------:R-:W-:-:S04]  /*a800*/  FMNMX.FTZ R2, R138, R2, !PT ;  /* 0x000000028a027209 */ /* 0x000fc80007810000 */
[----:B------:R-:W-:-:S04]  /*a810*/  FMNMX.FTZ R2, R27, R2, !PT ;  /* 0x000000021b027209 */ /* 0x000fc80007810000 */
[----:B------:R-:W-:-:S04]  /*a820*/  FMNMX.FTZ R2, R26, R2, !PT ;  /* 0x000000021a027209 */ /* 0x000fc80007810000 */
[----:B------:R-:W-:-:S04]  /*a830*/  FMNMX.FTZ R2, R25, R2, !PT ;  /* 0x0000000219027209 */ /* 0x000fc80007810000 */
[----:B------:R-:W-:-:S04]  /*a840*/  FMNMX.FTZ R2, R22, R2, !PT ;  /* 0x0000000216027209 */ /* 0x000fc80007810000 */
[----:B------:R-:W-:-:S04]  /*a850*/  FMNMX.FTZ R2, R20, R2, !PT ;  /* 0x0000000214027209 */ /* 0x000fc80007810000 */
[----:B------:R-:W-:-:S05]  /*a860*/  FMNMX.FTZ R2, R10, R2, !PT ;  /* 0x000000020a027209 */ /* 0x000fca0007810000 */
[----:B------:R-:W1:Y:S02]  /*a870*/  SHFL.BFLY PT, R3, R2, 0x2, 0x1f ;  /* 0x0c401f0002037f89 */ /* 0x000e6400000e0000 */
[----:B-1----:R-:W-:-:S05]  /*a880*/  FMNMX.FTZ R2, R2, R3, !PT ;  /* 0x0000000302027209 */ /* 0x002fca0007810000 */
[----:B------:R-:W1:Y:S02]  /*a890*/  SHFL.BFLY PT, R3, R2, 0x1, 0x1f ;  /* 0x0c201f0002037f89 */ /* 0x000e6400000e0000 */
[----:B-1----:R-:W-:-:S04]  /*a8a0*/  FMNMX.FTZ R242, R2, R3, !PT ;  /* 0x0000000302f27209 */ /* 0x002fc80007810000 */
[----:B------:R-:W-:Y:S01]  /*a8b0*/  FSETP.NEU.FTZ.AND P2, PT, R242, -INF , PT ;  /* 0xff800000f200780b */ /* 0x000fe20003f5d000 */
[----:B------:R-:W-:-:S05]  /*a8c0*/  FMUL.FTZ R3, R0, R242 ;  /* 0x000000f200037220 */ /* 0x000fca0000410000 */
[----:B------:R-:W-:-:S05]  /*a8d0*/  FSEL R3, R3, RZ, P2 ;  /* 0x000000ff03037208 */ /* 0x000fca0001000000 */
[----:B------:R-:W-:Y:S01]  /*a8e0*/  FFMA.FTZ R21, R27, R0, -R3 ;  /* 0x000000001b157223 */ /* 0x000fe20000010803 */
[----:B------:R-:W-:Y:S02]  /*a8f0*/  IMAD.MOV.U32 R27, RZ, RZ, R9 ;  /* 0x000000ffff1b7224 */ /* 0x000fe400078e0009 */
[----:B------:R-:W2:Y:S01]  /*a900*/  LDL.LU R9, [R1+0x80] ;  /* 0x0000800001097983 */ /* 0x000ea20000300800 */
[----:B------:R-:W-:-:S05]  /*a910*/  FSEL R2, R242, RZ, P2 ;  /* 0x000000fff2027208 */ /* 0x000fca0001000000 */
[----:B------:R-:W-:-:S04]  /*a920*/  FADD.FTZ R2, R134, -R2 ;  /* 0x8000000286027221 */ /* 0x000fc80000010000 */
[----:B------:R-:W-:Y:S01]  /*a930*/  FMUL.FTZ R2, R0, R2 ;  /* 0x0000000200027220 */ /* 0x000fe20000410000 */
[-CC-:B------:R-:W-:Y:S01]  /*a940*/  FFMA.FTZ R4, R137, R0.reuse, -R3.reuse ;  /* 0x0000000089047223 */ /* 0x180fe20000010803 */
[----:B------:R-:W-:-:S04]  /*a950*/  FFMA.FTZ R68, R25, R0, -R3 ;  /* 0x0000000019447223 */ /* 0x000fc80000010803 */
[----:B------:R-:W1:Y:S08]  /*a960*/  MUFU.EX2 R2, R2 ;  /* 0x0000000200027308 */ /* 0x000e700000000800 */
[----:B------:R-:W3:Y:S01]  /*a970*/  MUFU.EX2 R25, R4 ;  /* 0x0000000400197308 */ /* 0x000ee20000000800 */
[-CC-:B------:R-:W-:Y:S01]  /*a980*/  FFMA.FTZ R23, R138, R0.reuse, -R3.reuse ;  /* 0x000000008a177223 */ /* 0x180fe20000010803 */
[-CC-:B------:R-:W-:Y:S01]  /*a990*/  FFMA.FTZ R80, R22, R0.reuse, -R3.reuse ;  /* 0x0000000016507223 */ /* 0x180fe20000010803 */
[-CC-:B------:R-:W-:Y:S01]  /*a9a0*/  FFMA.FTZ R96, R20, R0.reuse, -R3.reuse ;  /* 0x0000000014607223 */ /* 0x180fe20000010803 */
[--C-:B------:R-:W-:Y:S01]  /*a9b0*/  FFMA.FTZ R97, R10, R0, -R3.reuse ;  /* 0x000000000a617223 */ /* 0x100fe20000010803 */
        /* <DEDUP_REMOVED lines=32> */
[----:B------:R-:W-:Y:S01]  /*abc0*/  FFMA.FTZ R11, R26, R0, -R3 ;  /* 0x000000001a0b7223 */ /* 0x000fe20000010803 */
[----:B------:R-:W-:-:S02]  /*abd0*/  IMAD.MOV.U32 R198, RZ, RZ, R239 ;  /* 0x000000ffffc67224 */ /* 0x000fc400078e00ef */
[----:B---3--:R-:W-:Y:S01]  /*abe0*/  FFMA.FTZ R20, R196, R2, R25 ;  /* 0x00000002c4147223 */ /* 0x008fe20000010019 */
        /* <DEDUP_REMOVED lines=13> */
[----:B------:R-:W-:-:S03]  /*acc0*/  FMUL.FTZ R3, R0, R239 ;  /* 0x000000ef00037220 */ /* 0x000fc60000410000 */
[----:B------:R-:W-:Y:S02]  /*acd0*/  FSEL R2, R239, RZ, P2 ;  /* 0x000000ffef027208 */ /* 0x000fe40001000000 */
[----:B------:R-:W-:-:S03]  /*ace0*/  FSEL R3, R3, RZ, P2 ;  /* 0x000000ff03037208 */ /* 0x000fc60001000000 */
[----:B------:R-:W-:Y:S02]  /*acf0*/  FADD.FTZ R2, R135, -R2 ;  /* 0x8000000287027221 */ /* 0x000fe40000010000 */
[--C-:B------:R-:W-:Y:S02]  /*ad00*/  FFMA.FTZ R4, R177, R0, -R3.reuse ;  /* 0x00000000b1047223 */ /* 0x100fe40000010803 */
[----:B------:R-:W-:Y:S01]  /*ad10*/  FMUL.FTZ R2, R0, R2 ;  /* 0x0000000200027220 */ /* 0x000fe20000410000 */
[----:B------:R-:W-:Y:S02]  /*ad20*/  FFMA.FTZ R38, R30, R0, -R3 ;  /* 0x000000001e267223 */ /* 0x000fe40000010803 */
[----:B------:R-:W-:Y:S08]  /*ad30*/  MUFU.EX2 R30, R4 ;  /* 0x00000004001e7308 */ /* 0x000ff00000000800 */
[----:B------:R-:W1:Y:S01]  /*ad40*/  MUFU.EX2 R2, R2 ;  /* 0x0000000200027308 */ /* 0x000e620000000800 */
        /* <DEDUP_REMOVED lines=33> */
[----:B--2---:R-:W-:Y:S01]  /*af60*/  FFMA.FTZ R9, R9, R2, R30 ;  /* 0x0000000209097223 */ /* 0x004fe2000001001e */
[----:B------:R-:W-:-:S04]  /*af70*/  FMNMX.FTZ R2, R133, R181, !PT ;  /* 0x000000b585027209 */ /* 0x000fc80007810000 */
[----:B------:R-:W-:-:S04]  /*af80*/  FMNMX.FTZ R2, R180, R2, !PT ;  /* 0x00000002b4027209 */ /* 0x000fc80007810000 */
[----:B------:R-:W-:-:S04]  /*af90*/  FMNMX.FTZ R2, R179, R2, !PT ;  /* 0x00000002b3027209 */ /* 0x000fc80007810000 */
[----:B------:R-:W-:-:S04]  /*afa0*/  FMNMX.FTZ R2, R176, R2, !PT ;  /* 0x00000002b0027209 */ /* 0x000fc80007810000 */
[----:B------:R-:W-:-:S04]  /*afb0*/  FMNMX.FTZ R2, R136, R2, !PT ;  /* 0x0000000288027209 */ /* 0x000fc80007810000 */
[----:B------:R-:W-:-:S04]  /*afc0*/  FMNMX.FTZ R2, R34, R2, !PT ;  /* 0x0000000222027209 */ /* 0x000fc80007810000 */
[----:B------:R-:W-:Y:S01]  /*afd0*/  FMNMX.FTZ R2, R33, R2, !PT ;  /* 0x0000000221027209 */ /* 0x000fe20007810000 */
[----:B------:R-:W-:-:S03]  /*afe0*/  IMAD.MOV.U32 R166, RZ, RZ, R6 ;  /* 0x000000ffffa67224 */ /* 0x000fc600078e0006 */
[----:B------:R-:W-:Y:S01]  /*aff0*/  FMNMX.FTZ R2, R32, R2, !PT ;  /* 0x0000000220027209 */ /* 0x000fe20007810000 */
[----:B------:R-:W-:Y:S01]  /*b000*/  IMAD.MOV.U32 R66, RZ, RZ, R5 ;  /* 0x000000ffff427224 */ /* 0x000fe200078e0005 */
[----:B------:R-:W-:Y:S01]  /*b010*/  MOV R158, R7 ;  /* 0x00000007009e7202 */ /* 0x000fe20000000f00 */
[-CC-:B------:R-:W-:Y:S01]  /*b020*/  FFMA.FTZ R5, R178, R0.reuse, -R3.reuse ;  /* 0x00000000b2057223 */ /* 0x180fe20000010803 */
[-CC-:B------:R-:W-:Y:S01]  /*b030*/  FFMA.FTZ R6, R139, R0.reuse, -R3.reuse ;  /* 0x000000008b067223 */ /* 0x180fe20000010803 */
[-CC-:B------:R-:W-:Y:S01]  /*b040*/  FFMA.FTZ R7, R35, R0.reuse, -R3.reuse ;  /* 0x0000000023077223 */ /* 0x180fe20000010803 */
[-CC-:B------:R-:W-:Y:S01]  /*b050*/  FFMA.FTZ R37, R31, R0.reuse, -R3.reuse ;  /* 0x000000001f257223 */ /* 0x180fe20000010803 */
[-CC-:B------:R-:W-:Y:S01]  /*b060*/  FFMA.FTZ R85, R29, R0.reuse, -R3.reuse ;  /* 0x000000001d557223 */ /* 0x180fe20000010803 */
[----:B------:R-:W-:Y:S02]  /*b070*/  FFMA.FTZ R86, R28, R0, -R3 ;  /* 0x000000001c567223 */ /* 0x000fe40000010803 */
[----:B------:R-:W1:Y:S02]  /*b080*/  SHFL.BFLY PT, R3, R2, 0x2, 0x1f ;  /* 0x0c401f0002037f89 */ /* 0x000e6400000e0000 */
[----:B-1----:R-:W-:-:S05]  /*b090*/  FMNMX.FTZ R2, R2, R3, !PT ;  /* 0x0000000302027209 */ /* 0x002fca0007810000 */
[----:B------:R-:W1:Y:S01]  /*b0a0*/  SHFL.BFLY PT, R3, R2, 0x1, 0x1f ;  /* 0x0c201f0002037f89 */ /* 0x000e6200000e0000 */
[----:B------:R-:W-:Y:S02]  /*b0b0*/  IMAD.MOV.U32 R139, RZ, RZ, R8 ;  /* 0x000000ffff8b7224 */ /* 0x000fe400078e0008 */
[----:B------:R2:W-:Y:S01]  /*b0c0*/  MUFU.EX2 R8, R183 ;  /* 0x000000b700087308 */ /* 0x0005e20000000800 */
[----:B------:R-:W-:Y:S01]  /*b0d0*/  MOV R131, R39 ;  /* 0x0000002700837202 */ /* 0x000fe20000000f00 */
[----:B--2---:R-:W-:Y:S01]  /*b0e0*/  IMAD.MOV.U32 R183, RZ, RZ, R238 ;  /* 0x000000ffffb77224 */ /* 0x004fe200078e00ee */
[----:B-1----:R-:W-:-:S04]  /*b0f0*/  FMNMX.FTZ R238, R2, R3, !PT ;  /* 0x0000000302ee7209 */ /* 0x002fc80007810000 */
[----:B------:R-:W-:Y:S01]  /*b100*/  FSETP.NEU.FTZ.AND P2, PT, R238, -INF , PT ;  /* 0xff800000ee00780b */ /* 0x000fe20003f5d000 */
[----:B------:R-:W-:Y:S01]  /*b110*/  FMUL.FTZ R3, R0, R238 ;  /* 0x000000ee00037220 */ /* 0x000fe20000410000 */
[----:B------:R-:W-:Y:S04]  /*b120*/  MUFU.EX2 R39, R24 ;  /* 0x0000001800277308 */ /* 0x000fe80000000800 */
[----:B------:R-:W-:-:S04]  /*b130*/  FSEL R3, R3, RZ, P2 ;  /* 0x000000ff03037208 */ /* 0x000fc80001000000 */
[----:B------:R1:W-:Y:S02]  /*b140*/  MUFU.EX2 R24, R7 ;  /* 0x0000000700187308 */ /* 0x0003e40000000800 */
[----:B-1----:R-:W-:Y:S02]  /*b150*/  FFMA.FTZ R7, R176, R0, -R3 ;  /* 0x00000000b0077223 */ /* 0x002fe40000010803 */
[----:B------:R-:W2:Y:S01]  /*b160*/  LDL.LU R176, [R1+0x78] ;  /* 0x0000780001b07983 */ /* 0x000ea20000300800 */
[----:B------:R-:W-:-:S05]  /*b170*/  FSEL R2, R238, RZ, P2 ;  /* 0x000000ffee027208 */ /* 0x000fca0001000000 */
[----:B------:R-:W-:-:S04]  /*b180*/  FADD.FTZ R2, R133, -R2 ;  /* 0x8000000285027221 */ /* 0x000fc80000010000 */
[----:B------:R-:W-:Y:S01]  /*b190*/  FMUL.FTZ R2, R0, R2 ;  /* 0x0000000200027220 */ /* 0x000fe20000410000 */
[----:B------:R-:W-:Y:S01]  /*b1a0*/  MUFU.EX2 R31, R21 ;  /* 0x00000015001f7308 */ /* 0x000fe20000000800 */
[----:B------:R-:W-:Y:S02]  /*b1b0*/  IMAD.MOV.U32 R87, RZ, RZ, R22 ;  /* 0x000000ffff577224 */ /* 0x000fe400078e0016 */
[----:B------:R-:W-:-:S05]  /*b1c0*/  IMAD.MOV.U32 R135, RZ, RZ, R26 ;  /* 0x000000ffff877224 */ /* 0x000fca00078e001a */
[----:B------:R1:W-:Y:S01]  /*b1d0*/  MUFU.EX2 R21, R5 ;  /* 0x0000000500157308 */ /* 0x0003e20000000800 */
[----:B------:R-:W-:-:S07]  /*b1e0*/  FFMA.FTZ R4, R180, R0, -R3 ;  /* 0x00000000b4047223 */ /* 0x000fce0000010803 */
[----:B------:R-:W3:Y:S01]  /*b1f0*/  MUFU.EX2 R2, R2 ;  /* 0x0000000200027308 */ /* 0x000ee20000000800 */
[----:B-1----:R-:W-:-:S07]  /*b200*/  FFMA.FTZ R5, R181, R0, -R3 ;  /* 0x00000000b5057223 */ /* 0x002fce0000010803 */
[----:B------:R-:W1:Y:S01]  /*b210*/  MUFU.EX2 R22, R23 ;  /* 0x0000001700167308 */ /* 0x000e620000000800 */
[----:B------:R-:W-:-:S07]  /*b220*/  IMAD.MOV.U32 R181, RZ, RZ, R10 ;  /* 0x000000ffffb57224 */ /* 0x000fce00078e000a */
[----:B------:R-:W-:Y:S08]  /*b230*/  MUFU.EX2 R26, R11 ;  /* 0x0000000b001a7308 */ /* 0x000ff00000000800 */
[----:B------:R-:W-:Y:S01]  /*b240*/  MUFU.EX2 R11, R5 ;  /* 0x00000005000b7308 */ /* 0x000fe20000000800 */
[----:B------:R-:W-:Y:S02]  /*b250*/  IMAD.MOV.U32 R180, RZ, RZ, R84 ;  /* 0x000000ffffb47224 */ /* 0x000fe400078e0054 */
[----:B------:R-:W-:Y:S01]  /*b260*/  FFMA.FTZ R76, R136, R0, -R3 ;  /* 0x00000000884c7223 */ /* 0x000fe20000010803 */
[----:B------:R-:W-:-:S04]  /*b270*/  IMAD.MOV.U32 R177, RZ, RZ, R159 ;  /* 0x000000ffffb17224 */ /* 0x000fc800078e009f */
[----:B------:R4:W-:Y:S01]  /*b280*/  MUFU.EX2 R28, R6 ;  /* 0x00000006001c7308 */ /* 0x0009e20000000800 */
[-CC-:B------:R-:W-:Y:S01]  /*b290*/  FFMA.FTZ R77, R34, R0.reuse, -R3.reuse ;  /* 0x00000000224d7223 */ /* 0x180fe20000010803 */
[-CC-:B------:R-:W-:Y:S01]  /*b2a0*/  FFMA.FTZ R83, R33, R0.reuse, -R3.reuse ;  /* 0x0000000021537223 */ /* 0x180fe20000010803 */
[----:B------:R-:W-:-:S05]  /*b2b0*/  FFMA.FTZ R84, R32, R0, -R3 ;  /* 0x0000000020547223 */ /* 0x000fca0000010803 */
[----:B------:R-:W1:Y:S01]  /*b2c0*/  MUFU.EX2 R10, R4 ;  /* 0x00000004000a7308 */ /* 0x000e620000000800 */
[----:B------:R-:W-:Y:S02]  /*b2d0*/  IMAD.MOV.U32 R133, RZ, RZ, R158 ;  /* 0x000000ffff857224 */ /* 0x000fe400078e009e */
[----:B---3--:R-:W-:Y:S01]  /*b2e0*/  FMUL.FTZ R158, R58, R2 ;  /* 0x000000023a9e7220 */ /* 0x008fe20000410000 */
[----:B----4-:R-:W-:Y:S01]  /*b2f0*/  FFMA.FTZ R6, R179, R0, -R3 ;  /* 0x00000000b3067223 */ /* 0x010fe20000010803 */
[----:B------:R-:W-:-:S03]  /*b300*/  MOV R179, R203 ;  /* 0x000000cb00b37202 */ /* 0x000fc60000000f00 */
[----:B------:R3:W4:Y:S01]  /*b310*/  MUFU.EX2 R29, R182 ;  /* 0x000000b6001d7308 */ /* 0x0007220000000800 */
[----:B------:R-:W-:Y:S01]  /*b320*/  MOV R3, R179 ;  /* 0x000000b300037202 */ /* 0x000fe20000000f00 */
[----:B------:R-:W-:Y:S01]  /*b330*/  IMAD.MOV.U32 R130, RZ, RZ, R66 ;  /* 0x000000ffff827224 */ /* 0x000fe200078e0042 */
[----:B------:R-:W-:Y:S01]  /*b340*/  MOV R178, R27 ;  /* 0x0000001b00b27202 */ /* 0x000fe20000000f00 */
[----:B------:R-:W-:Y:S02]  /*b350*/  IMAD.MOV.U32 R58, RZ, RZ, R181 ;  /* 0x000000ffff3a7224 */ /* 0x000fe400078e00b5 */
[C---:B------:R-:W-:Y:S01]  /*b360*/  FADD.FTZ R0, R8.reuse, R64 ;  /* 0x0000004008007221 */ /* 0x040fe20000010000 */
[----:B------:R-:W-:Y:S01]  /*b370*/  IMAD.MOV.U32 R5, RZ, RZ, R177 ;  /* 0x000000ffff057224 */ /* 0x000fe200078e00b1 */
[----:B------:R-:W-:Y:S01]  /*b380*/  F2FP.F16.F32.PACK_AB R23, R8, R187 ;  /* 0x000000bb0817723e */ /* 0x000fe200000000ff */
[----:B------:R1:W4:Y:S01]  /*b390*/  MUFU.EX2 R27, R132 ;  /* 0x00000084001b7308 */ /* 0x0003220000000800 */
[----:B------:R-:W-:-:S02]  /*b3a0*/  IMAD.MOV.U32 R103, RZ, RZ, R202 ;  /* 0x000000ffff677224 */ /* 0x000fc400078e00ca */
[-C--:B------:R-:W-:Y:S01]  /*b3b0*/  FMUL.FTZ R154, R154, R2.reuse ;  /* 0x000000029a9a7220 */ /* 0x080fe20000410000 */
[----:B------:R-:W-:Y:S02]  /*b3c0*/  IMAD.MOV.U32 R102, RZ, RZ, R199 ;  /* 0x000000ffff667224 */ /* 0x000fe400078e00c7 */
[-C--:B------:R-:W-:Y:S01]  /*b3d0*/  FMUL.FTZ R155, R155, R2.reuse ;  /* 0x000000029b9b7220 */ /* 0x080fe20000410000 */
[----:B------:R-:W-:Y:S02]  /*b3e0*/  IMAD.MOV.U32 R66, RZ, RZ, R198 ;  /* 0x000000ffff427224 */ /* 0x000fe400078e00c6 */
[-C--:B------:R-:W-:Y:S01]  /*b3f0*/  FMUL.FTZ R150, R150, R2.reuse ;  /* 0x0000000296967220 */ /* 0x080fe20000410000 */
[----:B---3--:R-:W-:Y:S01]  /*b400*/  MOV R182, R167 ;  /* 0x000000a700b67202 */ /* 0x008fe20000000f00 */
        /* <DEDUP_REMOVED lines=9> */
[----:B-1----:R-:W-:-:S02]  /*b4a0*/  IMAD.MOV.U32 R132, RZ, RZ, R166 ;  /* 0x000000ffff847224 */ /* 0x002fc400078e00a6 */
[-C--:B------:R-:W-:Y:S01]  /*b4b0*/  FMUL.FTZ R119, R47, R2.reuse ;  /* 0x000000022f777220 */ /* 0x080fe20000410000 */
[-C--:B------:R-:W-:Y:S01]  /*b4c0*/  FMUL.FTZ R159, R59, R2.reuse ;  /* 0x000000023b9f7220 */ /* 0x080fe20000410000 */
[-C--:B------:R-:W-:Y:S01]  /*b4d0*/  FMUL.FTZ R166, R62, R2.reuse ;  /* 0x000000023ea67220 */ /* 0x080fe20000410000 */
[-C--:B------:R-:W-:Y:S01]  /*b4e0*/  FMUL.FTZ R167, R63, R2.reuse ;  /* 0x000000023fa77220 */ /* 0x080fe20000410000 */
[-C--:B------:R-:W-:Y:S01]  /*b4f0*/  FMUL.FTZ R198, R74, R2.reuse ;  /* 0x000000024ac67220 */ /* 0x080fe20000410000 */
[-C--:B------:R-:W-:Y:S01]  /*b500*/  FMUL.FTZ R199, R75, R2.reuse ;  /* 0x000000024bc77220 */ /* 0x080fe20000410000 */
[-C--:B------:R-:W-:Y:S01]  /*b510*/  FMUL.FTZ R202, R78, R2.reuse ;  /* 0x000000024eca7220 */ /* 0x080fe20000410000 */
[----:B---3--:R-:W-:Y:S02]  /*b520*/  IMAD.MOV.U32 R6, RZ, RZ, R3 ;  /* 0x000000ffff067224 */ /* 0x008fe400078e0003 */
        /* <DEDUP_REMOVED lines=24> */
[C---:B------:R-:W-:Y:S01]  /*b6b0*/  FADD.FTZ R5, R21.reuse, R9 ;  /* 0x0000000915057221 */ /* 0x040fe20000010000 */
[----:B------:R-:W-:Y:S01]  /*b6c0*/  IMAD.MOV.U32 R130, RZ, RZ, R231 ;  /* 0x000000ffff827224 */ /* 0x000fe200078e00e7 */
[----:B------:R-:W-:Y:S01]  /*b6d0*/  F2FP.F16.F32.PACK_AB R47, R21, R30 ;  /* 0x0000001e152f723e */ /* 0x000fe200000000ff */
[----:B------:R-:W-:Y:S01]  /*b6e0*/  IMAD.MOV.U32 R178, RZ, RZ, R230 ;  /* 0x000000ffffb27224 */ /* 0x000fe200078e00e6 */
[----:B------:R-:W3:Y:S01]  /*b6f0*/  LDL R227, [R1+0xd0] ;  /* 0x0000d00001e37983 */ /* 0x000ee20000100800 */
[----:B------:R-:W-:Y:S01]  /*b700*/  IMAD.MOV.U32 R131, RZ, RZ, R226 ;  /* 0x000000ffff837224 */ /* 0x000fe200078e00e2 */
[----:B------:R-:W-:Y:S01]  /*b710*/  MOV R187, R232 ;  /* 0x000000e800bb7202 */ /* 0x000fe20000000f00 */
[----:B------:R-:W-:Y:S01]  /*b720*/  IMAD.MOV.U32 R139, RZ, RZ, R224 ;  /* 0x000000ffff8b7224 */ /* 0x000fe200078e00e0 */
[----:B------:R-:W3:Y:S01]  /*b730*/  LDL.64 R230, [R1+0x70] ;  /* 0x0000700001e67983 */ /* 0x000ee20000100a00 */
[----:B------:R-:W-:Y:S01]  /*b740*/  IMAD.MOV.U32 R21, RZ, RZ, R4 ;  /* 0x000000ffff157224 */ /* 0x000fe200078e0004 */
[----:B------:R-:W-:-:S02]  /*b750*/  F2FP.F16.F32.PACK_AB R54, R10, R11 ;  /* 0x0000000b0a36723e */ /* 0x000fc400000000ff */
[----:B------:R-:W3:Y:S04]  /*b760*/  LDL R226, [R1+0xc4] ;  /* 0x0000c40001e27983 */ /* 0x000ee80000100800 */
[----:B------:R-:W3:Y:S04]  /*b770*/  LDL R224, [R1+0xcc] ;  /* 0x0000cc0001e07983 */ /* 0x000ee80000100800 */
[----:B------:R-:W3:Y:S01]  /*b780*/  LDL R64, [R1+0xb8] ;  /* 0x0000b80001407983 */ /* 0x000ee20000100800 */
[----:B--2---:R-:W-:Y:S01]  /*b790*/  FFMA.FTZ R2, R176, R2, R11 ;  /* 0x00000002b0027223 */ /* 0x004fe2000001000b */
[----:B------:R-:W-:-:S02]  /*b7a0*/  IMAD.MOV.U32 R176, RZ, RZ, R225 ;  /* 0x000000ffffb07224 */ /* 0x000fc400078e00e1 */
[----:B------:R-:W2:Y:S01]  /*b7b0*/  LDL R225, [R1+0xc8] ;  /* 0x0000c80001e17983 */ /* 0x000ea20000100800 */
[----:B------:R-:W-:-:S03]  /*b7c0*/  FADD.FTZ R4, R10, R2 ;  /* 0x000000020a047221 */ /* 0x000fc60000010000 */
[----:B------:R1:W5:Y:S04]  /*b7d0*/  LDL.LU R232, [R1+0x1a0] ;  /* 0x0001a00001e87983 */ /* 0x0003680000300800 */
[----:B------:R-:W2:Y:S01]  /*b7e0*/  LDL.64 R10, [R1+0xe8] ;  /* 0x0000e800010a7983 */ /* 0x000ea20000100a00 */
[----:B----4-:R-:W-:Y:S01]  /*b7f0*/  FADD.FTZ R2, R29, R0 ;  /* 0x000000001d027221 */ /* 0x010fe20000010000 */
[----:B------:R-:W-:Y:S01]  /*b800*/  FADD.FTZ R0, R31, R3 ;  /* 0x000000031f007221 */ /* 0x000fe20000010000 */
[C---:B------:R-:W-:Y:S02]  /*b810*/  F2FP.F16.F32.PACK_AB R29, R27.reuse, R29 ;  /* 0x0000001d1b1d723e */ /* 0x040fe400000000ff */
[----:B------:R-:W-:Y:S01]  /*b820*/  FADD.FTZ R2, R27, R2 ;  /* 0x000000021b027221 */ /* 0x000fe20000010000 */
[----:B------:R-:W-:Y:S01]  /*b830*/  FADD.FTZ R27, R26, R0 ;  /* 0x000000001a1b7221 */ /* 0x000fe20000010000 */
[----:B------:R-:W-:Y:S01]  /*b840*/  FADD.FTZ R3, R28, R5 ;  /* 0x000000051c037221 */ /* 0x000fe20000010000 */
[----:B------:R-:W-:-:S02]  /*b850*/  FADD.FTZ R0, R8, R4 ;  /* 0x0000000408007221 */ /* 0x000fc40000010000 */
[----:B------:R-:W4:Y:S01]  /*b860*/  LDL.64 R4, [R1+0x138] ;  /* 0x0001380001047983 */ /* 0x000f220000100a00 */
[----:B------:R-:W1:Y:S01]  /*b870*/  MUFU.EX2 R7, R7 ;  /* 0x0000000700077308 */ /* 0x000e620000000800 */
[----:B------:R-:W-:Y:S01]  /*b880*/  F2FP.F16.F32.PACK_AB R25, R22, R25 ;  /* 0x000000191619723e */ /* 0x000fe200000000ff */
[----:B------:R-:W-:-:S06]  /*b890*/  IMAD.MOV.U32 R22, RZ, RZ, R6 ;  /* 0x000000ffff167224 */ /* 0x000fcc00078e0006 */
[----:B------:R-:W1:Y:S01]  /*b8a0*/  MUFU.EX2 R6, R184 ;  /* 0x000000b800067308 */ /* 0x000e620000000800 */
[----:B------:R-:W-:Y:S01]  /*b8b0*/  FADD.FTZ R2, R39, R2 ;  /* 0x0000000227027221 */ /* 0x000fe20000010000 */
[C---:B------:R-:W-:Y:S01]  /*b8c0*/  FADD.FTZ R30, R24.reuse, R3 ;  /* 0x00000003181e7221 */ /* 0x040fe20000010000 */
[----:B------:R-:W-:Y:S02]  /*b8d0*/  F2FP.F16.F32.PACK_AB R51, R24, R28 ;  /* 0x0000001c1833723e */ /* 0x000fe400000000ff */
[----:B-1----:R-:W-:Y:S02]  /*b8e0*/  F2FP.F16.F32.PACK_AB R55, R7, R8 ;  /* 0x000000080737723e */ /* 0x002fe400000000ff */
[----:B------:R-:W-:Y:S02]  /*b8f0*/  F2FP.F16.F32.PACK_AB R28, R6, R39 ;  /* 0x00000027061c723e */ /* 0x000fe400000000ff */
[----:B------:R-:W-:Y:S02]  /*b900*/  F2FP.F16.F32.PACK_AB R31, R26, R31 ;  /* 0x0000001f1a1f723e */ /* 0x000fe400000000ff */
[----:B------:R1:W1:Y:S01]  /*b910*/  MUFU.EX2 R26, R68 ;  /* 0x00000044001a7308 */ /* 0x0002620000000800 */
[----:B------:R-:W-:Y:S01]  /*b920*/  PRMT R39, R25, 0x7632, R39 ;  /* 0x0000763219277816 */ /* 0x000fe20000000027 */
[----:B---3--:R-:W-:-:S02]  /*b930*/  IMAD.MOV.U32 R9, RZ, RZ, R64 ;  /* 0x000000ffff097224 */ /* 0x008fc400078e0040 */
[----:B------:R-:W-:Y:S01]  /*b940*/  FADD.FTZ R64, R7, R0 ;  /* 0x0000000007407221 */ /* 0x000fe20000010000 */
[----:B------:R-:W-:Y:S02]  /*b950*/  PRMT R40, R25, 0x7610, R40 ;  /* 0x0000761019287816 */ /* 0x000fe40000000028 */
[C---:B------:R-:W-:Y:S02]  /*b960*/  PRMT R42, R29.reuse, 0x7610, R42 ;  /* 0x000076101d2a7816 */ /* 0x040fe4000000002a */
[----:B------:R-:W-:Y:S02]  /*b970*/  PRMT R41, R29, 0x7632, R41 ;  /* 0x000076321d297816 */ /* 0x000fe40000000029 */
[----:B------:R-:W-:Y:S02]  /*b980*/  PRMT R43, R31, 0x7632, R43 ;  /* 0x000076321f2b7816 */ /* 0x000fe4000000002b */
[----:B--2---:R-:W-:Y:S01]  /*b990*/  LOP3.LUT R0, R11, R188, RZ, 0x3c, !PT ;  /* 0x000000bc0b007212 */ /* 0x004fe200078e3cff */
[----:B------:R-:W-:-:S03]  /*b9a0*/  IMAD.MOV.U32 R10, RZ, RZ, R9 ;  /* 0x000000ffff0a7224 */ /* 0x000fc600078e0009 */
[----:B------:R-:W-:Y:S02]  /*b9b0*/  LOP3.LUT R0, R0, R229, RZ, 0x3c, !PT ;  /* 0x000000e500007212 */ /* 0x000fe400078e3cff */
[----:B------:R-:W-:Y:S01]  /*b9c0*/  MOV R9, R22 ;  /* 0x0000001600097202 */ /* 0x000fe20000000f00 */
[----:B------:R-:W-:Y:S02]  /*b9d0*/  FADD.FTZ R22, R6, R2 ;  /* 0x0000000206167221 */ /* 0x000fe40000010000 */
[----:B------:R-:W-:-:S05]  /*b9e0*/  IMAD.WIDE.U32 R2, R0, -0x326172a9, RZ ;  /* 0xcd9e8d5700027825 */ /* 0x000fca00078e00ff */
[----:B----4-:R-:W-:-:S05]  /*b9f0*/  LOP3.LUT R0, R3, R227, R4, 0x96, !PT ;  /* 0x000000e303007212 */ /* 0x010fca00078e9604 */
[----:B------:R-:W-:Y:S01]  /*ba00*/  IMAD.WIDE.U32 R6, R0, -0x2daee0ad, RZ ;  /* 0xd2511f5300067825 */ /* 0x000fe200078e00ff */
[----:B------:R-:W-:-:S03]  /*ba10*/  LOP3.LUT R0, R245, R226, R2, 0x96, !PT ;  /* 0x000000e2f5007212 */ /* 0x000fc600078e9602 */
[----:B------:R-:W-:Y:S02]  /*ba20*/  IMAD.MOV.U32 R184, RZ, RZ, R9 ;  /* 0x000000ffffb87224 */ /* 0x000fe400078e0009 */
[----:B------:R-:W-:Y:S01]  /*ba30*/  IMAD.WIDE.U32 R8, R0, -0x2daee0ad, RZ ;  /* 0xd2511f5300087825 */ /* 0x000fe200078e00ff */
[----:B------:R-:W-:-:S04]  /*ba40*/  LOP3.LUT R4, R7, R225, R230, 0x96, !PT ;  /* 0x000000e107047212 */ /* 0x000fc800078e96e6 */
[----:B------:R-:W-:Y:S01]  /*ba50*/  LOP3.LUT R0, R9, R224, R6, 0x96, !PT ;  /* 0x000000e009007212 */ /* 0x000fe200078e9606 */
[----:B------:R-:W-:Y:S02]  /*ba60*/  IMAD.MOV.U32 R24, RZ, RZ, R10 ;  /* 0x000000ffff187224 */ /* 0x000fe400078e000a */
[----:B------:R-:W-:-:S04]  /*ba70*/  IMAD.WIDE.U32 R4, R4, -0x326172a9, RZ ;  /* 0xcd9e8d5704047825 */ /* 0x000fc800078e00ff */
[----:B------:R-:W-:Y:S01]  /*ba80*/  IMAD.WIDE.U32 R10, R0, -0x326172a9, RZ ;  /* 0xcd9e8d57000a7825 */ /* 0x000fe200078e00ff */
[----:B------:R-:W-:-:S04]  /*ba90*/  LOP3.LUT R5, R5, R252, R244, 0x96, !PT ;  /* 0x000000fc05057212 */ /* 0x000fc800078e96f4 */
[----:B------:R-:W-:Y:S01]  /*baa0*/  LOP3.LUT R0, R11, R66, R4, 0x96, !PT ;  /* 0x000000420b007212 */ /* 0x000fe200078e9604 */
[----:B------:R-:W-:Y:S01]  /*bab0*/  IMAD.MOV.U32 R244, RZ, RZ, R21 ;  /* 0x000000fffff47224 */ /* 0x000fe200078e0015 */
[----:B------:R-:W-:Y:S01]  /*bac0*/  MOV R245, R20 ;  /* 0x0000001400f57202 */ /* 0x000fe20000000f00 */
[----:B------:R-:W-:-:S04]  /*bad0*/  IMAD.WIDE.U32 R4, R5, -0x2daee0ad, RZ ;  /* 0xd2511f5305047825 */ /* 0x000fc800078e00ff */
[----:B------:R-:W-:Y:S01]  /*bae0*/  IMAD.WIDE.U32 R20, R0, -0x2daee0ad, RZ ;  /* 0xd2511f5300147825 */ /* 0x000fe200078e00ff */
[----:B------:R-:W-:-:S04]  /*baf0*/  LOP3.LUT R5, R5, R24, R8, 0x96, !PT ;  /* 0x0000001805057212 */ /* 0x000fc800078e9608 */
[----:B------:R-:W-:Y:S01]  /*bb00*/  LOP3.LUT R0, R21, R251, R4, 0x96, !PT ;  /* 0x000000fb15007212 */ /* 0x000fe200078e9604 */
[----:B------:R-:W-:-:S04]  /*bb10*/  IMAD.WIDE.U32 R8, R5, -0x326172a9, RZ ;  /* 0xcd9e8d5705087825 */ /* 0x000fc800078e00ff */
[----:B------:R-:W-:-:S05]  /*bb20*/  IMAD.WIDE.U32 R4, R0, -0x326172a9, RZ ;  /* 0xcd9e8d5700047825 */ /* 0x000fca00078e00ff */
[----:B------:R-:W-:-:S04]  /*bb30*/  LOP3.LUT R0, R5, R250, R8, 0x96, !PT ;  /* 0x000000fa05007212 */ /* 0x000fc800078e9608 */
[----:B------:R-:W-:-:S04]  /*bb40*/  LOP3.LUT R8, R0, 0xff, RZ, 0xc0, !PT ;  /* 0x000000ff00087812 */ /* 0x000fc800078ec0ff */
[----:B------:R-:W-:Y:S02]  /*bb50*/  ISETP.GE.U32.AND P3, PT, R218, R8, PT ;  /* 0x00000008da00720c */ /* 0x000fe40003f66070 */
[----:B------:R-:W-:-:S04]  /*bb60*/  LOP3.LUT R8, R0, 0xffff, RZ, 0xc0, !PT ;  /* 0x0000ffff00087812 */ /* 0x000fc800078ec0ff */
[----:B------:R-:W-:-:S04]  /*bb70*/  SHF.R.U32.HI R8, RZ, 0x8, R8 ;  /* 0x00000008ff087819 */ /* 0x000fc80000011608 */
[----:B------:R-:W-:Y:S01]  /*bb80*/  LOP3.LUT R8, R8, 0xffff, RZ, 0xc0, !PT ;  /* 0x0000ffff08087812 */ /* 0x000fe200078ec0ff */
[----:B-1----:R-:W-:-:S03]  /*bb90*/  IMAD.MOV.U32 R68, RZ, RZ, R24 ;  /* 0x000000ffff447224 */ /* 0x002fc600078e0018 */
[C---:B------:R-:W-:Y:S02]  /*bba0*/  ISETP.GE.U32.AND P2, PT, R218.reuse, R8, PT ;  /* 0x00000008da00720c */ /* 0x040fe40003f46070 */
[--C-:B------:R-:W-:Y:S02]  /*bbb0*/  SHF.R.U32.HI R8, RZ, 0x10, R0.reuse ;  /* 0x00000010ff087819 */ /* 0x100fe40000011600 */
[----:B------:R-:W-:Y:S01]  /*bbc0*/  SHF.R.U32.HI R0, RZ, 0x18, R0 ;  /* 0x00000018ff007819 */ /* 0x000fe20000011600 */
[----:B------:R1:W2:Y:S03]  /*bbd0*/  MUFU.EX2 R24, R37 ;  /* 0x0000002500187308 */ /* 0x0002a60000000800 */
[----:B------:R-:W-:Y:S02]  /*bbe0*/  ISETP.GE.U32.AND P6, PT, R218, R0, PT ;  /* 0x00000000da00720c */ /* 0x000fe40003fc6070 */
[----:B------:R-:W-:-:S03]  /*bbf0*/  LOP3.LUT R0, R4, 0xff, RZ, 0xc0, !PT ;  /* 0x000000ff04007812 */ /* 0x000fc600078ec0ff */
[----:B------:R3:W-:Y:S01]  /*bc00*/  MUFU.EX2 R21, R38 ;  /* 0x0000002600157308 */ /* 0x0007e20000000800 */
[----:B------:R-:W-:-:S07]  /*bc10*/  ISETP.GE.U32.AND P5, PT, R218, R0, PT ;  /* 0x00000000da00720c */ /* 0x000fce0003fa6070 */
[----:B------:R4:W2:Y:S01]  /*bc20*/  MUFU.EX2 R11, R80 ;  /* 0x00000050000b7308 */ /* 0x0008a20000000800 */
[C---:B-1----:R-:W-:Y:S02]  /*bc30*/  PRMT R37, R23.reuse, 0x7632, R37 ;  /* 0x0000763217257816 */ /* 0x042fe40000000025 */
[----:B---3--:R-:W-:Y:S02]  /*bc40*/  PRMT R38, R23, 0x7610, R38 ;  /* 0x0000761017267816 */ /* 0x008fe40000000026 */
[----:B------:R-:W-:-:S03]  /*bc50*/  SHF.R.U32.HI R0, RZ, 0x18, R4 ;  /* 0x00000018ff007819 */ /* 0x000fc60000011604 */
[----:B------:R-:W-:Y:S01]  /*bc60*/  @!P3 HADD2 R33, -R38.H0_H0, -RZ.H0_H0 ;  /* 0xa00000ff2621b230 */ /* 0x000fe20000000900 */
[----:B------:R-:W-:Y:S02]  /*bc70*/  LOP3.LUT R5, R4, 0xffff, RZ, 0xc0, !PT ;  /* 0x0000ffff04057812 */ /* 0x000fe400078ec0ff */
[----:B------:R-:W-:Y:S02]  /*bc80*/  LOP3.LUT R8, R8, 0xff, RZ, 0xc0, !PT ;  /* 0x000000ff08087812 */ /* 0x000fe400078ec0ff */
[----:B----4-:R-:W-:Y:S02]  /*bc90*/  PRMT R80, R38, 0x5410, R37 ;  /* 0x0000541026507816 */ /* 0x010fe40000000025 */
[----:B------:R-:W-:Y:S02]  /*bca0*/  @!P3 PRMT R38, R33, 0x5410, RZ ;  /* 0x000054102126b816 */ /* 0x000fe400000000ff */
[C---:B------:R-:W-:Y:S02]  /*bcb0*/  ISETP.GE.U32.AND P3, PT, R218.reuse, R0, PT ;  /* 0x00000000da00720c */ /* 0x040fe40003f66070 */
[----:B------:R-:W-:Y:S01]  /*bcc0*/  SHF.R.U32.HI R0, RZ, 0x8, R5 ;  /* 0x00000008ff007819 */ /* 0x000fe20000011605 */
[----:B------:R-:W-:Y:S01]  /*bcd0*/  @!P2 HADD2 R32, -R37.H0_H0, -RZ.H0_H0 ;  /* 0xa00000ff2520a230 */ /* 0x000fe20000000900 */
[----:B------:R-:W-:Y:S01]  /*bce0*/  ISETP.GE.U32.AND P4, PT, R218, R8, PT ;  /* 0x00000008da00720c */ /* 0x000fe20003f86070 */
[----:B------:R-:W-:Y:S01]  /*bcf0*/  FADD.FTZ R8, R26, R27 ;  /* 0x0000001b1a087221 */ /* 0x000fe20000010000 */
[----:B------:R-:W-:-:S02]  /*bd00*/  LOP3.LUT R10, R9, R243, R10, 0x96, !PT ;  /* 0x000000f3090a7212 */ /* 0x000fc400078e960a */
[----:B------:R-:W-:Y:S01]  /*bd10*/  SHF.R.U32.HI R9, RZ, 0x10, R4 ;  /* 0x00000010ff097819 */ /* 0x000fe20000011604 */
[----:B--2---:R-:W-:Y:S01]  /*bd20*/  FADD.FTZ R4, R24, R30 ;  /* 0x0000001e18047221 */ /* 0x004fe20000010000 */
[----:B------:R-:W-:Y:S01]  /*bd30*/  LOP3.LUT R0, R0, 0xffff, RZ, 0xc0, !PT ;  /* 0x0000ffff00007812 */ /* 0x000fe200078ec0ff */
[C---:B------:R-:W-:Y:S01]  /*bd40*/  FADD.FTZ R27, R11.reuse, R8 ;  /* 0x000000080b1b7221 */ /* 0x040fe20000010000 */
[----:B------:R-:W-:Y:S01]  /*bd50*/  F2FP.F16.F32.PACK_AB R11, R11, R26 ;  /* 0x0000001a0b0b723e */ /* 0x000fe200000000ff */
[----:B------:R-:W-:Y:S01]  /*bd60*/  @!P6 HADD2 R34, -R39.H0_H0, -RZ.H0_H0 ;  /* 0xa00000ff2722e230 */ /* 0x000fe20000000900 */
[----:B------:R-:W-:Y:S01]  /*bd70*/  @!P2 PRMT R37, R32, 0x5410, RZ ;  /* 0x000054102025a816 */ /* 0x000fe200000000ff */
[C---:B------:R-:W-:Y:S01]  /*bd80*/  FADD.FTZ R26, R21.reuse, R4 ;  /* 0x00000004151a7221 */ /* 0x040fe20000010000 */
[----:B------:R-:W-:Y:S01]  /*bd90*/  ISETP.GE.U32.AND P2, PT, R218, R0, PT ;  /* 0x00000000da00720c */ /* 0x000fe20003f46070 */
[----:B------:R-:W-:Y:S01]  /*bda0*/  IMAD.WIDE.U32 R4, R10, -0x2daee0ad, RZ ;  /* 0xd2511f530a047825 */ /* 0x000fe200078e00ff */
[----:B------:R-:W-:-:S02]  /*bdb0*/  F2FP.F16.F32.PACK_AB R30, R21, R24 ;  /* 0x00000018151e723e */ /* 0x000fc400000000ff */
[----:B------:R-:W-:Y:S01]  /*bdc0*/  LOP3.LUT R0, R9, 0xff, RZ, 0xc0, !PT ;  /* 0x000000ff09007812 */ /* 0x000fe200078ec0ff */
[----:B------:R-:W-:Y:S01]  /*bdd0*/  IMAD.MOV.U32 R23, RZ, RZ, R68 ;  /* 0x000000ffff177224 */ /* 0x000fe200078e0044 */
[----:B------:R-:W1:Y:S01]  /*bde0*/  MUFU.EX2 R21, R185 ;  /* 0x000000b900157308 */ /* 0x000e620000000800 */
[----:B------:R-:W-:Y:S02]  /*bdf0*/  PRMT R68, R40, 0x5410, R39 ;  /* 0x0000541028447816 */ /* 0x000fe40000000027 */
[----:B------:R-:W-:Y:S02]  /*be00*/  @!P6 PRMT R39, R34, 0x5410, RZ ;  /* 0x000054102227e816 */ /* 0x000fe400000000ff */
[----:B------:R-:W-:Y:S02]  /*be10*/  ISETP.GE.U32.AND P6, PT, R218, R0, PT ;  /* 0x00000000da00720c */ /* 0x000fe40003fc6070 */
[----:B------:R-:W-:Y:S01]  /*be20*/  LOP3.LUT R0, R5, R247, R20, 0x96, !PT ;  /* 0x000000f705007212 */ /* 0x000fe200078e9614 */
[----:B------:R-:W2:Y:S03]  /*be30*/  MUFU.EX2 R10, R186 ;  /* 0x000000ba000a7308 */ /* 0x000ea60000000800 */
[----:B------:R-:W-:Y:S01]  /*be40*/  LOP3.LUT R8, R0, 0xffff, RZ, 0xc0, !PT ;  /* 0x0000ffff00087812 */ /* 0x000fe200078ec0ff */
[----:B------:R-:W-:-:S03]  /*be50*/  @!P4 HADD2 R35, -R40.H0_H0, -RZ.H0_H0 ;  /* 0xa00000ff2823c230 */ /* 0x000fc60000000900 */
[----:B------:R-:W-:Y:S01]  /*be60*/  SHF.R.U32.HI R8, RZ, 0x8, R8 ;  /* 0x00000008ff087819 */ /* 0x000fe20000011608 */
[----:B-1----:R-:W-:-:S03]  /*be70*/  FADD.FTZ R9, R21, R22 ;  /* 0x0000001615097221 */ /* 0x002fc60000010000 */
[----:B------:R-:W-:Y:S02]  /*be80*/  LOP3.LUT R8, R8, 0xffff, RZ, 0xc0, !PT ;  /* 0x0000ffff08087812 */ /* 0x000fe400078ec0ff */
[----:B------:R-:W-:Y:S02]  /*be90*/  @!P4 PRMT R40, R35, 0x5410, RZ ;  /* 0x000054102328c816 */ /* 0x000fe400000000ff */
[----:B------:R-:W-:Y:S01]  /*bea0*/  ISETP.GE.U32.AND P4, PT, R218, R8, PT ;  /* 0x00000008da00720c */ /* 0x000fe20003f86070 */
[C---:B--2---:R-:W-:Y:S01]  /*beb0*/  FADD.FTZ R8, R10.reuse, R9 ;  /* 0x000000090a087221 */ /* 0x044fe20000010000 */
[----:B------:R-:W-:Y:S02]  /*bec0*/  @!P5 HADD2 R36, -R42.H0_H0, -RZ.H0_H0 ;  /* 0xa00000ff2a24d230 */ /* 0x000fe40000000900 */
[----:B------:R-:W-:Y:S02]  /*bed0*/  IMAD.MOV.U32 R185, RZ, RZ, R66 ;  /* 0x000000ffffb97224 */ /* 0x000fe400078e0042 */
[----:B------:R1:W-:Y:S01]  /*bee0*/  STL [R1+0xac], R8 ;  /* 0x0000ac0801007387 */ /* 0x0003e20000100800 */
[----:B------:R-:W-:-:S02]  /*bef0*/  F2FP.F16.F32.PACK_AB R25, R10, R21 ;  /* 0x000000150a19723e */ /* 0x000fc400000000ff */
[----:B------:R-:W-:Y:S01]  /*bf00*/  PRMT R66, R42, 0x5410, R41 ;  /* 0x000054102a427816 */ /* 0x000fe20000000029 */
[----:B------:R-:W2:Y:S01]  /*bf10*/  LDL.LU.64 R20, [R1+0x30] ;  /* 0x0000300001147983 */ /* 0x000ea20000300a00 */
[----:B------:R-:W-:Y:S01]  /*bf20*/  @!P5 PRMT R42, R36, 0x5410, RZ ;  /* 0x00005410242ad816 */ /* 0x000fe200000000ff */
[----:B------:R-:W-:Y:S01]  /*bf30*/  @!P2 HADD2 R44, -R41.H0_H0, -RZ.H0_H0 ;  /* 0xa00000ff292ca230 */ /* 0x000fe20000000900 */
[----:B------:R-:W-:Y:S01]  /*bf40*/  PRMT R36, R31, 0x7610, R36 ;  /* 0x000076101f247816 */ /* 0x000fe20000000024 */
[----:B------:R-:W-:Y:S01]  /*bf50*/  @!P3 HADD2 R45, -R43.H0_H0, -RZ.H0_H0 ;  /* 0xa00000ff2b2db230 */ /* 0x000fe20000000900 */
[----:B------:R-:W-:Y:S02]  /*bf60*/  PRMT R35, R28, 0x7610, R35 ;  /* 0x000076101c237816 */ /* 0x000fe40000000023 */
[----:B------:R-:W-:Y:S02]  /*bf70*/  @!P2 PRMT R41, R44, 0x5410, RZ ;  /* 0x000054102c29a816 */ /* 0x000fe400000000ff */
[----:B------:R-:W-:-:S02]  /*bf80*/  PRMT R44, R28, 0x7632, R44 ;  /* 0x000076321c2c7816 */ /* 0x000fc4000000002c */
[----:B-1----:R-:W-:-:S04]  /*bf90*/  LOP3.LUT R8, R0, 0xff, RZ, 0xc0, !PT ;  /* 0x000000ff00087812 */ /* 0x002fc800078ec0ff */
[----:B------:R-:W-:Y:S01]  /*bfa0*/  ISETP.GE.U32.AND P5, PT, R218, R8, PT ;  /* 0x00000008da00720c */ /* 0x000fe20003fa6070 */
[----:B------:R-:W-:Y:S01]  /*bfb0*/  IMAD.MOV.U32 R24, RZ, RZ, R23 ;  /* 0x000000ffff187224 */ /* 0x000fe200078e0017 */
[----:B------:R-:W-:Y:S01]  /*bfc0*/  MOV R23, R58 ;  /* 0x0000003a00177202 */ /* 0x000fe20000000f00 */
[----:B------:R-:W-:Y:S01]  /*bfd0*/  @!P4 HADD2 R52, -R44.H0_H0, -RZ.H0_H0 ;  /* 0xa00000ff2c34c230 */ /* 0x000fe20000000900 */
[----:B------:R-:W-:Y:S01]  /*bfe0*/  PRMT R58, R36, 0x5410, R43 ;  /* 0x00005410243a7816 */ /* 0x000fe2000000002b */
[----:B------:R-:W-:Y:S01]  /*bff0*/  IMAD.MOV.U32 R186, RZ, RZ, R24 ;  /* 0x000000ffffba7224 */ /* 0x000fe200078e0018 */
[----:B------:R-:W-:Y:S01]  /*c000*/  @!P3 PRMT R43, R45, 0x5410, RZ ;  /* 0x000054102d2bb816 */ /* 0x000fe200000000ff */
[----:B------:R-:W-:Y:S01]  /*c010*/  IMAD.MOV.U32 R24, RZ, RZ, R139 ;  /* 0x000000ffff187224 */ /* 0x000fe200078e008b */
[C---:B------:R-:W-:Y:S02]  /*c020*/  PRMT R46, R11.reuse, 0x7610, R46 ;  /* 0x000076100b2e7816 */ /* 0x040fe4000000002e */
[----:B------:R-:W-:-:S02]  /*c030*/  PRMT R45, R11, 0x7632, R45 ;  /* 0x000076320b2d7816 */ /* 0x000fc4000000002d */
[----:B------:R-:W3:Y:S01]  /*c040*/  LDL.LU.64 R10, [R1+0x28] ;  /* 0x00002800010a7983 */ /* 0x000ee20000300a00 */
[----:B------:R-:W-:Y:S01]  /*c050*/  @!P5 HADD2 R53, -R35.H0_H0, -RZ.H0_H0 ;  /* 0xa00000ff2335d230 */ /* 0x000fe20000000900 */
[----:B------:R-:W-:Y:S02]  /*c060*/  MOV R139, R128 ;  /* 0x00000080008b7202 */ /* 0x000fe40000000f00 */
[----:B------:R-:W-:Y:S02]  /*c070*/  PRMT R128, R35, 0x5410, R44 ;  /* 0x0000541023807816 */ /* 0x000fe4000000002c */
[----:B------:R-:W-:Y:S02]  /*c080*/  @!P5 PRMT R35, R53, 0x5410, RZ ;  /* 0x000054103523d816 */ /* 0x000fe400000000ff */
[----:B------:R-:W-:Y:S02]  /*c090*/  @!P4 PRMT R44, R52, 0x5410, RZ ;  /* 0x00005410342cc816 */ /* 0x000fe400000000ff */
[----:B------:R-:W4:Y:S01]  /*c0a0*/  LDL.LU.64 R52, [R1+0x20] ;  /* 0x0000200001347983 */ /* 0x000f220000300a00 */
[----:B------:R-:W-:-:S02]  /*c0b0*/  SHF.R.U32.HI R8, RZ, 0x18, R0 ;  /* 0x00000018ff087819 */ /* 0x000fc40000011600 */
[----:B------:R-:W-:-:S04]  /*c0c0*/  SHF.R.U32.HI R0, RZ, 0x10, R0 ;  /* 0x00000010ff007819 */ /* 0x000fc80000011600 */
[----:B------:R-:W-:Y:S02]  /*c0d0*/  LOP3.LUT R0, R0, 0xff, RZ, 0xc0, !PT ;  /* 0x000000ff00007812 */ /* 0x000fe400078ec0ff */
[C---:B------:R-:W-:Y:S02]  /*c0e0*/  ISETP.GE.U32.AND P2, PT, R218.reuse, R8, PT ;  /* 0x00000008da00720c */ /* 0x040fe40003f46070 */
[----:B------:R-:W-:Y:S02]  /*c0f0*/  ISETP.GE.U32.AND P3, PT, R218, R0, PT ;  /* 0x00000000da00720c */ /* 0x000fe40003f66070 */
[----:B------:R-:W-:-:S09]  /*c100*/  LOP3.LUT R8, R4, 0xff, RZ, 0xc0, !PT ;  /* 0x000000ff04087812 */ /* 0x000fd200078ec0ff */
[----:B------:R-:W-:Y:S02]  /*c110*/  @!P2 HADD2 R48, -R45.H0_H0, -RZ.H0_H0 ;  /* 0xa00000ff2d30a230 */ /* 0x000fe40000000900 */
[----:B------:R-:W-:Y:S01]  /*c120*/  @!P3 HADD2 R50, -R46.H0_H0, -RZ.H0_H0 ;  /* 0xa00000ff2e32b230 */ /* 0x000fe20000000900 */
[----:B------:R-:W-:Y:S02]  /*c130*/  SHF.R.U32.HI R22, RZ, 0x18, R4 ;  /* 0x00000018ff167819 */ /* 0x000fe40000011604 */
[----:B------:R-:W-:Y:S01]  /*c140*/  ISETP.GE.U32.AND P5, PT, R218, R8, PT ;  /* 0x00000008da00720c */ /* 0x000fe20003fa6070 */
[----:B------:R-:W-:-:S05]  /*c150*/  @!P6 HADD2 R49, -R36.H0_H0, -RZ.H0_H0 ;  /* 0xa00000ff2431e230 */ /* 0x000fca0000000900 */
[----:B------:R-:W-:Y:S02]  /*c160*/  @!P6 PRMT R36, R49, 0x5410, RZ ;  /* 0x000054103124e816 */ /* 0x000fe400000000ff */
[C---:B------:R-:W-:Y:S02]  /*c170*/  PRMT R32, R25.reuse, 0x7610, R32 ;  /* 0x0000761019207816 */ /* 0x040fe40000000020 */
[----:B------:R-:W-:-:S03]  /*c180*/  PRMT R31, R25, 0x7632, R31 ;  /* 0x00007632191f7816 */ /* 0x000fc6000000001f */
[----:B------:R-:W-:Y:S01]  /*c190*/  @!P5 HADD2 R56, -R32.H0_H0, -RZ.H0_H0 ;  /* 0xa00000ff2038d230 */ /* 0x000fe20000000900 */
[----:B------:R-:W-:Y:S02]  /*c1a0*/  PRMT R28, R47, 0x7610, R28 ;  /* 0x000076102f1c7816 */ /* 0x000fe4000000001c */
[----:B--2---:R-:W-:Y:S01]  /*c1b0*/  LOP3.LUT R0, R3, R227, R20, 0x96, !PT ;  /* 0x000000e303007212 */ /* 0x004fe200078e9614 */
[----:B------:R-:W-:Y:S01]  /*c1c0*/  IMAD.MOV.U32 R20, RZ, RZ, R185 ;  /* 0x000000ffff147224 */ /* 0x000fe200078e00b9 */
[----:B------:R-:W-:Y:S01]  /*c1d0*/  MOV R185, R132 ;  /* 0x0000008400b97202 */ /* 0x000fe20000000f00 */
[----:B------:R-:W-:Y:S02]  /*c1e0*/  IMAD.MOV.U32 R132, RZ, RZ, R131 ;  /* 0x000000ffff847224 */ /* 0x000fe400078e0083 */
[----:B------:R-:W-:Y:S01]  /*c1f0*/  IMAD.MOV.U32 R131, RZ, RZ, R129 ;  /* 0x000000ffff837224 */ /* 0x000fe200078e0081 */
[----:B------:R-:W-:Y:S02]  /*c200*/  PRMT R129, R46, 0x5410, R45 ;  /* 0x000054102e817816 */ /* 0x000fe4000000002d */
[----:B------:R-:W-:Y:S01]  /*c210*/  @!P2 PRMT R45, R48, 0x5410, RZ ;  /* 0x00005410302da816 */ /* 0x000fe200000000ff */
[----:B------:R-:W-:Y:S01]  /*c220*/  IMAD.MOV.U32 R48, RZ, RZ, R20 ;  /* 0x000000ffff307224 */ /* 0x000fe200078e0014 */
[----:B------:R-:W-:Y:S01]  /*c230*/  @!P3 PRMT R46, R50, 0x5410, RZ ;  /* 0x00005410322eb816 */ /* 0x000fe200000000ff */
[----:B------:R-:W-:-:S02]  /*c240*/  IMAD.MOV.U32 R50, RZ, RZ, R186 ;  /* 0x000000ffff327224 */ /* 0x000fc400078e00ba */
[----:B------:R-:W-:Y:S01]  /*c250*/  IMAD.MOV.U32 R20, RZ, RZ, R185 ;  /* 0x000000ffff147224 */ /* 0x000fe200078e00b9 */
[----:B------:R-:W-:Y:S01]  /*c260*/  MOV R185, R24 ;  /* 0x0000001800b97202 */ /* 0x000fe20000000f00 */
[----:B------:R-:W-:Y:S01]  /*c270*/  IMAD.MOV.U32 R186, RZ, RZ, R23 ;  /* 0x000000ffffba7224 */ /* 0x000fe200078e0017 */
[----:B------:R-:W-:Y:S02]  /*c280*/  LOP3.LUT R24, R4, 0xffff, RZ, 0xc0, !PT ;  /* 0x0000ffff04187812 */ /* 0x000fe400078ec0ff */
[----:B------:R-:W-:Y:S01]  /*c290*/  SHF.R.U32.HI R23, RZ, 0x10, R4 ;  /* 0x00000010ff177819 */ /* 0x000fe20000011604 */
[----:B------:R-:W-:-:S05]  /*c2a0*/  IMAD.WIDE.U32 R4, R0, -0x2daee0ad, RZ ;  /* 0xd2511f5300047825 */ /* 0x000fca00078e00ff */
[----:B---3--:R-:W-:-:S05]  /*c2b0*/  LOP3.LUT R5, R5, R225, R10, 0x96, !PT ;  /* 0x000000e105057212 */ /* 0x008fca00078e960a */
[----:B------:R-:W-:Y:S01]  /*c2c0*/  IMAD.WIDE.U32 R8, R5, -0x326172a9, RZ ;  /* 0xcd9e8d5705087825 */ /* 0x000fe200078e00ff */
[----:B----4-:R-:W-:-:S05]  /*c2d0*/  LOP3.LUT R0, R53, R226, R2, 0x96, !PT ;  /* 0x000000e235007212 */ /* 0x010fca00078e9602 */
[----:B------:R-:W-:Y:S01]  /*c2e0*/  IMAD.WIDE.U32 R10, R0, -0x2daee0ad, RZ ;  /* 0xd2511f53000a7825 */ /* 0x000fe200078e00ff */
[----:B------:R-:W-:-:S04]  /*c2f0*/  LOP3.LUT R0, R9, R252, R52, 0x96, !PT ;  /* 0x000000fc09007212 */ /* 0x000fc800078e9634 */
[----:B------:R-:W-:Y:S01]  /*c300*/  LOP3.LUT R11, R11, R224, R4, 0x96, !PT ;  /* 0x000000e00b0b7212 */ /* 0x000fe200078e9604 */
[----:B------:R-:W-:-:S05]  /*c310*/  IMAD.WIDE.U32 R4, R0, -0x2daee0ad, RZ ;  /* 0xd2511f5300047825 */ /* 0x000fca00078e00ff */
[----:B------:R-:W-:Y:S01]  /*c320*/  LOP3.LUT R5, R5, R50, R10, 0x96, !PT ;  /* 0x0000003205057212 */ /* 0x000fe200078e960a */
[----:B------:R-:W-:-:S05]  /*c330*/  IMAD.WIDE.U32 R10, R11, -0x326172a9, RZ ;  /* 0xcd9e8d570b0a7825 */ /* 0x000fca00078e00ff */
[----:B------:R-:W-:Y:S01]  /*c340*/  LOP3.LUT R0, R11, R48, R8, 0x96, !PT ;  /* 0x000000300b007212 */ /* 0x000fe200078e9608 */
[----:B------:R-:W-:Y:S02]  /*c350*/  IMAD.MOV.U32 R49, RZ, RZ, R186 ;  /* 0x000000ffff317224 */ /* 0x000fe400078e00ba */
[----:B------:R-:W-:Y:S02]  /*c360*/  IMAD.MOV.U32 R186, RZ, RZ, R20 ;  /* 0x000000ffffba7224 */ /* 0x000fe400078e0014 */
[----:B------:R-:W-:-:S05]  /*c370*/  IMAD.WIDE.U32 R20, R0, -0x2daee0ad, RZ ;  /* 0xd2511f5300147825 */ /* 0x000fca00078e00ff */
[----:B------:R-:W-:Y:S01]  /*c380*/  LOP3.LUT R0, R21, R251, R4, 0x96, !PT ;  /* 0x000000fb15007212 */ /* 0x000fe200078e9604 */
[----:B------:R-:W-:-:S04]  /*c390*/  IMAD.WIDE.U32 R8, R5, -0x326172a9, RZ ;  /* 0xcd9e8d5705087825 */ /* 0x000fc800078e00ff */
[----:B------:R-:W-:Y:S01]  /*c3a0*/  IMAD.WIDE.U32 R4, R0, -0x326172a9, RZ ;  /* 0xcd9e8d5700047825 */ /* 0x000fe200078e00ff */
[----:B------:R-:W1:Y:S04]  /*c3b0*/  MUFU.EX2 R21, R96 ;  /* 0x0000006000157308 */ /* 0x000e680000000800 */
[----:B------:R-:W-:Y:S02]  /*c3c0*/  LOP3.LUT R0, R5, R250, R8, 0x96, !PT ;  /* 0x000000fa05007212 */ /* 0x000fe400078e9608 */
[----:B------:R-:W-:Y:S02]  /*c3d0*/  LOP3.LUT R11, R9, R243, R10, 0x96, !PT ;  /* 0x000000f3090b7212 */ /* 0x000fe400078e960a */
[----:B------:R-:W-:Y:S01]  /*c3e0*/  SHF.R.U32.HI R8, RZ, 0x10, R0 ;  /* 0x00000010ff087819 */ /* 0x000fe20000011600 */
[----:B------:R-:W2:Y:S03]  /*c3f0*/  MUFU.EX2 R10, R97 ;  /* 0x00000061000a7308 */ /* 0x000ea60000000800 */
[----:B------:R-:W-:-:S02]  /*c400*/  LOP3.LUT R8, R8, 0xff, RZ, 0xc0, !PT ;  /* 0x000000ff08087812 */ /* 0x000fc400078ec0ff */
[----:B------:R-:W-:Y:S02]  /*c410*/  SHF.R.U32.HI R9, RZ, 0x8, R24 ;  /* 0x00000008ff097819 */ /* 0x000fe40000011618 */
[----:B------:R-:W-:Y:S02]  /*c420*/  ISETP.GE.U32.AND P3, PT, R218, R8, PT ;  /* 0x00000008da00720c */ /* 0x000fe40003f66070 */
[----:B------:R-:W-:-:S04]  /*c430*/  LOP3.LUT R8, R23, 0xff, RZ, 0xc0, !PT ;  /* 0x000000ff17087812 */ /* 0x000fc800078ec0ff */
[----:B------:R-:W-:Y:S02]  /*c440*/  ISETP.GE.U32.AND P6, PT, R218, R8, PT ;  /* 0x00000008da00720c */ /* 0x000fe40003fc6070 */
[----:B------:R-:W-:Y:S01]  /*c450*/  LOP3.LUT R8, R9, 0xffff, RZ, 0xc0, !PT ;  /* 0x0000ffff09087812 */ /* 0x000fe200078ec0ff */
[----:B-1----:R-:W-:-:S03]  /*c460*/  FADD.FTZ R9, R21, R27 ;  /* 0x0000001b15097221 */ /* 0x002fc60000010000 */
[----:B------:R-:W-:Y:S01]  /*c470*/  ISETP.GE.U32.AND P4, PT, R218, R8, PT ;  /* 0x00000008da00720c */ /* 0x000fe20003f86070 */
[----:B--2---:R-:W-:Y:S01]  /*c480*/  FADD.FTZ R8, R10, R9 ;  /* 0x000000090a087221 */ /* 0x004fe20000010000 */
[----:B------:R-:W-:Y:S01]  /*c490*/  MOV R53, R49 ;  /* 0x0000003100357202 */ /* 0x000fe20000000f00 */
[----:B------:R-:W-:Y:S01]  /*c4a0*/  IMAD.MOV.U32 R49, RZ, RZ, R136 ;  /* 0x000000ffff317224 */ /* 0x000fe200078e0088 */
[----:B------:R-:W-:Y:S02]  /*c4b0*/  MOV R136, R132 ;  /* 0x0000008400887202 */ /* 0x000fe40000000f00 */
[----:B------:R1:W-:Y:S01]  /*c4c0*/  STL [R1+0x84], R8 ;  /* 0x0000840801007387 */ /* 0x0003e20000100800 */
[----:B------:R-:W-:Y:S01]  /*c4d0*/  IMAD.MOV.U32 R132, RZ, RZ, R130 ;  /* 0x000000ffff847224 */ /* 0x000fe200078e0082 */
[----:B------:R-:W-:Y:S02]  /*c4e0*/  PRMT R130, R32, 0x5410, R31 ;  /* 0x0000541020827816 */ /* 0x000fe4000000001f */
[----:B------:R-:W-:-:S02]  /*c4f0*/  @!P5 PRMT R32, R56, 0x5410, RZ ;  /* 0x000054103820d816 */ /* 0x000fc400000000ff */
[----:B------:R-:W-:Y:S01]  /*c500*/  ISETP.GE.U32.AND P2, PT, R218, R22, PT ;  /* 0x00000016da00720c */ /* 0x000fe20003f46070 */
[----:B------:R-:W-:Y:S01]  /*c510*/  @!P4 HADD2 R60, -R31.H0_H0, -RZ.H0_H0 ;  /* 0xa00000ff1f3cc230 */ /* 0x000fe20000000900 */
[----:B------:R-:W-:Y:S02]  /*c520*/  F2FP.F16.F32.PACK_AB R9, R10, R21 ;  /* 0x000000150a09723e */ /* 0x000fe400000000ff */
[----:B-1----:R-:W-:-:S04]  /*c530*/  LOP3.LUT R8, R0, 0xff, RZ, 0xc0, !PT ;  /* 0x000000ff00087812 */ /* 0x002fc800078ec0ff */
[----:B------:R-:W-:Y:S02]  /*c540*/  ISETP.GE.U32.AND P5, PT, R218, R8, PT ;  /* 0x00000008da00720c */ /* 0x000fe40003fa6070 */
[----:B------:R-:W-:-:S04]  /*c550*/  LOP3.LUT R8, R0, 0xffff, RZ, 0xc0, !PT ;  /* 0x0000ffff00087812 */ /* 0x000fc800078ec0ff */
[----:B------:R-:W-:-:S04]  /*c560*/  SHF.R.U32.HI R8, RZ, 0x8, R8 ;  /* 0x00000008ff087819 */ /* 0x000fc80000011608 */
[----:B------:R-:W-:Y:S02]  /*c570*/  LOP3.LUT R8, R8, 0xffff, RZ, 0xc0, !PT ;  /* 0x0000ffff08087812 */ /* 0x000fe400078ec0ff */
[C---:B------:R-:W-:Y:S02]  /*c580*/  PRMT R33, R9.reuse, 0x7632, R33 ;  /* 0x0000763209217816 */ /* 0x040fe40000000021 */
[----:B------:R-:W-:Y:S02]  /*c590*/  @!P4 PRMT R31, R60, 0x5410, RZ ;  /* 0x000054103c1fc816 */ /* 0x000fe400000000ff */
[----:B------:R-:W-:Y:S02]  /*c5a0*/  ISETP.GE.U32.AND P4, PT, R218, R8, PT ;  /* 0x00000008da00720c */ /* 0x000fe40003f86070 */
[----:B------:R-:W-:Y:S01]  /*c5b0*/  PRMT R34, R9, 0x7610, R34 ;  /* 0x0000761009227816 */ /* 0x000fe20000000022 */
[----:B------:R-:W-:Y:S02]  /*c5c0*/  IMAD.MOV.U32 R52, RZ, RZ, R180 ;  /* 0x000000ffff347224 */ /* 0x000fe400078e00b4 */
[----:B------:R-:W-:-:S02]  /*c5d0*/  @!P2 HADD2 R59, -R33.H0_H0, -RZ.H0_H0 ;  /* 0xa00000ff213ba230 */ /* 0x000fc40000000900 */
[----:B------:R-:W-:Y:S01]  /*c5e0*/  IMAD.MOV.U32 R180, RZ, RZ, R133 ;  /* 0x000000ffffb47224 */ /* 0x000fe200078e0085 */
[----:B------:R-:W-:Y:S01]  /*c5f0*/  SHF.R.U32.HI R0, RZ, 0x18, R0 ;  /* 0x00000018ff007819 */ /* 0x000fe20000011600 */
[----:B------:R-:W-:Y:S02]  /*c600*/  IMAD.MOV.U32 R133, RZ, RZ, R135 ;  /* 0x000000ffff857224 */ /* 0x000fe400078e0087 */
[----:B------:R-:W-:Y:S02]  /*c610*/  @!P6 HADD2 R57, -R34.H0_H0, -RZ.H0_H0 ;  /* 0xa00000ff2239e230 */ /* 0x000fe40000000900 */
[----:B------:R-:W-:Y:S01]  /*c620*/  IMAD.MOV.U32 R135, RZ, RZ, R103 ;  /* 0x000000ffff877224 */ /* 0x000fe200078e0067 */
[----:B------:R-:W-:Y:S01]  /*c630*/  LOP3.LUT R5, R4, 0xffff, RZ, 0xc0, !PT ;  /* 0x0000ffff04057812 */ /* 0x000fe200078ec0ff */
[----:B------:R-:W-:Y:S01]  /*c640*/  @!P5 HADD2 R61, -R28.H0_H0, -RZ.H0_H0 ;  /* 0xa00000ff1c3dd230 */ /* 0x000fe20000000900 */
[----:B------:R-:W-:Y:S02]  /*c650*/  PRMT R103, R34, 0x5410, R33 ;  /* 0x0000541022677816 */ /* 0x000fe40000000021 */
[----:B------:R-:W-:-:S02]  /*c660*/  PRMT R27, R47, 0x7632, R27 ;  /* 0x000076322f1b7816 */ /* 0x000fc4000000001b */
[----:B------:R-:W-:Y:S02]  /*c670*/  LOP3.LUT R8, R4, 0xff, RZ, 0xc0, !PT ;  /* 0x000000ff04087812 */ /* 0x000fe400078ec0ff */
[----:B------:R-:W-:Y:S02]  /*c680*/  @!P2 PRMT R33, R59, 0x5410, RZ ;  /* 0x000054103b21a816 */ /* 0x000fe400000000ff */
[--C-:B------:R-:W-:Y:S01]  /*c690*/  SHF.R.U32.HI R10, RZ, 0x10, R4.reuse ;  /* 0x00000010ff0a7819 */ /* 0x100fe20000011604 */
[----:B------:R-:W1:Y:S01]  /*c6a0*/  MUFU.EX2 R21, R85 ;  /* 0x0000005500157308 */ /* 0x000e620000000800 */
[----:B------:R-:W-:Y:S02]  /*c6b0*/  SHF.R.U32.HI R4, RZ, 0x18, R4 ;  /* 0x00000018ff047819 */ /* 0x000fe40000011604 */
[----:B------:R-:W-:Y:S02]  /*c6c0*/  ISETP.GE.U32.AND P2, PT, R218, R0, PT ;  /* 0x00000000da00720c */ /* 0x000fe40003f46070 */
[----:B------:R-:W-:-:S02]  /*c6d0*/  @!P6 PRMT R34, R57, 0x5410, RZ ;  /* 0x000054103922e816 */ /* 0x000fc400000000ff */
[----:B------:R-:W-:Y:S01]  /*c6e0*/  SHF.R.U32.HI R0, RZ, 0x8, R5 ;  /* 0x00000008ff007819 */ /* 0x000fe20000011605 */
[----:B------:R-:W-:Y:S01]  /*c6f0*/  @!P4 HADD2 R62, -R27.H0_H0, -RZ.H0_H0 ;  /* 0xa00000ff1b3ec230 */ /* 0x000fe20000000900 */
[----:B------:R-:W-:Y:S02]  /*c700*/  PRMT R57, R28, 0x5410, R27 ;  /* 0x000054101c397816 */ /* 0x000fe4000000001b */
[----:B------:R-:W-:Y:S02]  /*c710*/  PRMT R9, R54, 0x7610, R9 ;  /* 0x0000761036097816 */ /* 0x000fe40000000009 */
[----:B------:R-:W-:Y:S02]  /*c720*/  @!P5 PRMT R28, R61, 0x5410, RZ ;  /* 0x000054103d1cd816 */ /* 0x000fe400000000ff */
[----:B------:R-:W-:Y:S01]  /*c730*/  ISETP.GE.U32.AND P5, PT, R218, R4, PT ;  /* 0x00000004da00720c */ /* 0x000fe20003fa6070 */
[----:B------:R-:W-:Y:S01]  /*c740*/  IMAD.WIDE.U32 R4, R11, -0x2daee0ad, RZ ;  /* 0xd2511f530b047825 */ /* 0x000fe200078e00ff */
[----:B------:R-:W-:Y:S01]  /*c750*/  LOP3.LUT R0, R0, 0xffff, RZ, 0xc0, !PT ;  /* 0x0000ffff00007812 */ /* 0x000fe200078ec0ff */
[----:B------:R-:W2:Y:S01]  /*c760*/  MUFU.EX2 R22, R86 ;  /* 0x0000005600167308 */ /* 0x000ea20000000800 */
[----:B------:R-:W-:Y:S01]  /*c770*/  ISETP.GE.U32.AND P6, PT, R218, R8, PT ;  /* 0x00000008da00720c */ /* 0x000fe20003fc6070 */
[----:B------:R-:W-:Y:S01]  /*c780*/  @!P3 HADD2 R63, -R9.H0_H0, -RZ.H0_H0 ;  /* 0xa00000ff093fb230 */ /* 0x000fe20000000900 */
[----:B------:R-:W-:-:S02]  /*c790*/  PRMT R8, R54, 0x7632, R8 ;  /* 0x0000763236087816 */ /* 0x000fc40000000008 */
[----:B------:R-:W-:Y:S02]  /*c7a0*/  @!P4 PRMT R27, R62, 0x5410, RZ ;  /* 0x000054103e1bc816 */ /* 0x000fe400000000ff */
[----:B------:R-:W-:Y:S02]  /*c7b0*/  ISETP.GE.U32.AND P4, PT, R218, R0, PT ;  /* 0x00000000da00720c */ /* 0x000fe40003f86070 */
[----:B------:R-:W-:Y:S02]  /*c7c0*/  LOP3.LUT R10, R10, 0xff, RZ, 0xc0, !PT ;  /* 0x000000ff0a0a7812 */ /* 0x000fe400078ec0ff */
[----:B------:R-:W-:Y:S02]  /*c7d0*/  LOP3.LUT R0, R5, R247, R20, 0x96, !PT ;  /* 0x000000f705007212 */ /* 0x000fe400078e9614 */
[----:B------:R-:W-:Y:S02]  /*c7e0*/  PRMT R56, R9, 0x5410, R8 ;  /* 0x0000541009387816 */ /* 0x000fe40000000008 */
[----:B------:R-:W-:-:S02]  /*c7f0*/  @!P3 PRMT R9, R63, 0x5410, RZ ;  /* 0x000054103f09b816 */ /* 0x000fc400000000ff */
[----:B------:R-:W-:Y:S02]  /*c800*/  ISETP.GE.U32.AND P3, PT, R218, R10, PT ;  /* 0x0000000ada00720c */ /* 0x000fe40003f66070 */
[----:B------:R-:W-:Y:S01]  /*c810*/  SHF.R.U32.HI R10, RZ, 0x10, R0 ;  /* 0x00000010ff0a7819 */ /* 0x000fe20000011600 */
[----:B------:R-:W-:Y:S02]  /*c820*/  @!P2 HADD2 R65, -R8.H0_H0, -RZ.H0_H0 ;  /* 0xa00000ff0841a230 */ /* 0x000fe40000000900 */
[----:B-1----:R-:W-:Y:S01]  /*c830*/  FADD.FTZ R11, R21, R26 ;  /* 0x0000001a150b7221 */ /* 0x002fe20000010000 */
[----:B------:R-:W-:Y:S02]  /*c840*/  LOP3.LUT R10, R10, 0xff, RZ, 0xc0, !PT ;  /* 0x000000ff0a0a7812 */ /* 0x000fe400078ec0ff */
[----:B------:R-:W-:Y:S02]  /*c850*/  @!P2 PRMT R8, R65, 0x5410, RZ ;  /* 0x000054104108a816 */ /* 0x000fe400000000ff */
[----:B------:R-:W-:Y:S01]  /*c860*/  ISETP.GE.U32.AND P2, PT, R218, R10, PT ;  /* 0x0000000ada00720c */ /* 0x000fe20003f46070 */
[----:B--2---:R-:W-:-:S02]  /*c870*/  FADD.FTZ R10, R22, R11 ;  /* 0x0000000b160a7221 */ /* 0x004fc40000010000 */
[----:B------:R-:W1:Y:S03]  /*c880*/  MUFU.EX2 R11, R76 ;  /* 0x0000004c000b7308 */ /* 0x000e660000000800 */
[----:B------:R2:W-:Y:S01]  /*c890*/  STL [R1+0x80], R10 ;  /* 0x0000800a01007387 */ /* 0x0005e20000100800 */
[----:B-1----:R-:W-:-:S03]  /*c8a0*/  FADD.FTZ R20, R11, R64 ;  /* 0x000000400b147221 */ /* 0x002fc60000010000 */
[----:B------:R-:W3:Y:S01]  /*c8b0*/  LDL R64, [R1+0xd4] ;  /* 0x0000d40001407983 */ /* 0x000ee20000100800 */
[C---:B------:R-:W-:Y:S02]  /*c8c0*/  PRMT R24, R51.reuse, 0x7632, R24 ;  /* 0x0000763233187816 */ /* 0x040fe40000000018 */
[----:B------:R-:W-:-:S03]  /*c8d0*/  PRMT R25, R51, 0x7610, R25 ;  /* 0x0000761033197816 */ /* 0x000fc60000000019 */
[----:B------:R-:W-:Y:S01]  /*c8e0*/  @!P4 HADD2 R69, -R24.H0_H0, -RZ.H0_H0 ;  /* 0xa00000ff1845c230 */ /* 0x000fe20000000900 */
[----:B------:R-:W-:Y:S02]  /*c8f0*/  F2FP.F16.F32.PACK_AB R22, R22, R21 ;  /* 0x000000151616723e */ /* 0x000fe400000000ff */
[----:B--2---:R-:W-:Y:S01]  /*c900*/  LOP3.LUT R10, R0, 0xff, RZ, 0xc0, !PT ;  /* 0x000000ff000a7812 */ /* 0x004fe200078ec0ff */
[----:B------:R1:W2:Y:S01]  /*c910*/  MUFU.EX2 R21, R77 ;  /* 0x0000004d00157308 */ /* 0x0002a20000000800 */
[----:B------:R-:W-:Y:S02]  /*c920*/  PRMT R51, R25, 0x5410, R24 ;  /* 0x0000541019337816 */ /* 0x000fe40000000018 */
[----:B------:R-:W-:Y:S01]  /*c930*/  @!P4 PRMT R24, R69, 0x5410, RZ ;  /* 0x000054104518c816 */ /* 0x000fe200000000ff */
[----:B------:R-:W-:Y:S01]  /*c940*/  @!P6 HADD2 R67, -R25.H0_H0, -RZ.H0_H0 ;  /* 0xa00000ff1943e230 */ /* 0x000fe20000000900 */
[----:B------:R-:W-:Y:S02]  /*c950*/  ISETP.GE.U32.AND P4, PT, R218, R10, PT ;  /* 0x0000000ada00720c */ /* 0x000fe40003f86070 */
[----:B------:R-:W-:-:S02]  /*c960*/  SHF.R.U32.HI R10, RZ, 0x18, R0 ;  /* 0x00000018ff0a7819 */ /* 0x000fc40000011600 */
[----:B------:R-:W-:Y:S02]  /*c970*/  LOP3.LUT R0, R0, 0xffff, RZ, 0xc0, !PT ;  /* 0x0000ffff00007812 */ /* 0x000fe400078ec0ff */
[----:B------:R-:W-:Y:S02]  /*c980*/  PRMT R26, R55, 0x7610, R26 ;  /* 0x00007610371a7816 */ /* 0x000fe4000000001a */
[----:B------:R-:W-:Y:S02]  /*c990*/  @!P6 PRMT R25, R67, 0x5410, RZ ;  /* 0x000054104319e816 */ /* 0x000fe400000000ff */
[----:B------:R-:W-:Y:S01]  /*c9a0*/  SHF.R.U32.HI R0, RZ, 0x8, R0 ;  /* 0x00000008ff007819 */ /* 0x000fe20000011600 */
[----:B------:R-:W-:Y:S01]  /*c9b0*/  @!P3 HADD2 R70, -R26.H0_H0, -RZ.H0_H0 ;  /* 0xa00000ff1a46b230 */ /* 0x000fe20000000900 */
[----:B------:R-:W-:Y:S02]  /*c9c0*/  ISETP.GE.U32.AND P6, PT, R218, R10, PT ;  /* 0x0000000ada00720c */ /* 0x000fe40003fc6070 */
[----:B------:R-:W-:Y:S01]  /*c9d0*/  PRMT R10, R55, 0x7632, R10 ;  /* 0x00007632370a7816 */ /* 0x000fe2000000000a */
[----:B------:R-:W-:Y:S01]  /*c9e0*/  IMAD.MOV.U32 R76, RZ, RZ, R50 ;  /* 0x000000ffff4c7224 */ /* 0x000fe200078e0032 */
[----:B------:R-:W-:-:S02]  /*c9f0*/  LOP3.LUT R0, R0, 0xffff, RZ, 0xc0, !PT ;  /* 0x0000ffff00007812 */ /* 0x000fc400078ec0ff */
[----:B------:R-:W-:Y:S01]  /*ca00*/  MOV R59, R185 ;  /* 0x000000b9003b7202 */ /* 0x000fe20000000f00 */
[----:B------:R-:W-:Y:S01]  /*ca10*/  IMAD.MOV.U32 R185, RZ, RZ, R187 ;  /* 0x000000ffffb97224 */ /* 0x000fe200078e00bb */
[----:B------:R-:W-:Y:S01]  /*ca20*/  PRMT R50, R26, 0x5410, R10 ;  /* 0x000054101a327816 */ /* 0x000fe2000000000a */
[----:B------:R-:W-:Y:S01]  /*ca30*/  IMAD.MOV.U32 R187, RZ, RZ, R179 ;  /* 0x000000ffffbb7224 */ /* 0x000fe200078e00b3 */
[----:B------:R-:W-:Y:S01]  /*ca40*/  @!P3 PRMT R26, R70, 0x5410, RZ ;  /* 0x00005410461ab816 */ /* 0x000fe200000000ff */
[----:B------:R-:W-:Y:S01]  /*ca50*/  @!P5 HADD2 R73, -R10.H0_H0, -RZ.H0_H0 ;  /* 0xa00000ff0a49d230 */ /* 0x000fe20000000900 */
[----:B------:R-:W-:Y:S01]  /*ca60*/  MOV R179, R177 ;  /* 0x000000b100b37202 */ /* 0x000fe20000000f00 */
[----:B------:R-:W-:Y:S01]  /*ca70*/  IMAD.MOV.U32 R177, RZ, RZ, R190 ;  /* 0x000000ffffb17224 */ /* 0x000fe200078e00be */
[----:B------:R-:W-:Y:S01]  /*ca80*/  ISETP.GE.U32.AND P3, PT, R218, R0, PT ;  /* 0x00000000da00720c */ /* 0x000fe20003f66070 */
[----:B------:R-:W-:Y:S01]  /*ca90*/  MUFU.EX2 R190, R84 ;  /* 0x0000005400be7308 */ /* 0x000fe20000000800 */
[----:B-1----:R-:W-:-:S02]  /*caa0*/  MOV R77, R48 ;  /* 0x00000030004d7202 */ /* 0x002fc40000000f00 */
[----:B--2---:R-:W-:Y:S02]  /*cab0*/  F2FP.F16.F32.PACK_AB R0, R21, R11 ;  /* 0x0000000b1500723e */ /* 0x004fe400000000ff */
[----:B------:R-:W-:-:S03]  /*cac0*/  LOP3.LUT R11, R4, 0xff, RZ, 0xc0, !PT ;  /* 0x000000ff040b7812 */ /* 0x000fc600078ec0ff */
[----:B------:R1:W2:Y:S01]  /*cad0*/  MUFU.EX2 R48, R83 ;  /* 0x0000005300307308 */ /* 0x0002a20000000800 */
[----:B------:R-:W-:Y:S01]  /*cae0*/  @!P2 HADD2 R71, -R0.H0_H0, -RZ.H0_H0 ;  /* 0xa00000ff0047a230 */ /* 0x000fe20000000900 */
[----:B------:R-:W-:Y:S02]  /*caf0*/  @!P5 PRMT R10, R73, 0x5410, RZ ;  /* 0x00005410490ad816 */ /* 0x000fe400000000ff */
[----:B------:R-:W-:Y:S02]  /*cb00*/  LOP3.LUT R5, R4, 0xffff, RZ, 0xc0, !PT ;  /* 0x0000ffff04057812 */ /* 0x000fe400078ec0ff */
[----:B------:R-:W-:Y:S02]  /*cb10*/  ISETP.GE.U32.AND P5, PT, R218, R11, PT ;  /* 0x0000000bda00720c */ /* 0x000fe40003fa6070 */
[--C-:B------:R-:W-:Y:S02]  /*cb20*/  SHF.R.U32.HI R11, RZ, 0x18, R4.reuse ;  /* 0x00000018ff0b7819 */ /* 0x100fe40000011604 */
[----:B------:R-:W-:-:S02]  /*cb30*/  SHF.R.U32.HI R4, RZ, 0x10, R4 ;  /* 0x00000010ff047819 */ /* 0x000fc40000011604 */
[----:B------:R-:W-:Y:S02]  /*cb40*/  @P2 PRMT R47, R0, 0x7610, R47 ;  /* 0x00007610002f2816 */ /* 0x000fe4000000002f */
[----:B------:R-:W-:Y:S01]  /*cb50*/  SHF.R.U32.HI R5, RZ, 0x8, R5 ;  /* 0x00000008ff057819 */ /* 0x000fe20000011605 */
[----:B------:R-:W-:Y:S01]  /*cb60*/  @!P4 HADD2 R72, -R30.H0_H0, -RZ.H0_H0 ;  /* 0xa00000ff1e48c230 */ /* 0x000fe20000000900 */
[----:B------:R-:W-:Y:S02]  /*cb70*/  PRMT R29, R30, 0x7632, R29 ;  /* 0x000076321e1d7816 */ /* 0x000fe4000000001d */
[----:B------:R-:W-:Y:S02]  /*cb80*/  @!P2 PRMT R47, R71, 0x5410, RZ ;  /* 0x00005410472fa816 */ /* 0x000fe400000000ff */
[----:B------:R-:W-:Y:S02]  /*cb90*/  ISETP.GE.U32.AND P2, PT, R218, R11, PT ;  /* 0x0000000bda00720c */ /* 0x000fe40003f46070 */
[----:B------:R-:W-:-:S02]  /*cba0*/  LOP3.LUT R11, R4, 0xff, RZ, 0xc0, !PT ;  /* 0x000000ff040b7812 */ /* 0x000fc400078ec0ff */
[----:B------:R-:W-:Y:S02]  /*cbb0*/  LOP3.LUT R4, R5, 0xffff, RZ, 0xc0, !PT ;  /* 0x0000ffff05047812 */ /* 0x000fe400078ec0ff */
[----:B------:R-:W-:Y:S01]  /*cbc0*/  PRMT R23, R0, 0x7632, R23 ;  /* 0x0000763200177816 */ /* 0x000fe20000000017 */
[----:B------:R-:W-:Y:S01]  /*cbd0*/  @!P3 HADD2 R74, -R29.H0_H0, -RZ.H0_H0 ;  /* 0xa00000ff1d4ab230 */ /* 0x000fe20000000900 */
[----:B------:R-:W-:Y:S01]  /*cbe0*/  PRMT R96, R30, 0x5410, R29 ;  /* 0x000054101e607816 */ /* 0x000fe2000000001d */
[----:B------:R-:W-:Y:S01]  /*cbf0*/  IMAD.MOV.U32 R61, RZ, RZ, R186 ;  /* 0x000000ffff3d7224 */ /* 0x000fe200078e00ba */
[----:B------:R-:W-:Y:S02]  /*cc00*/  @!P4 PRMT R30, R72, 0x5410, RZ ;  /* 0x00005410481ec816 */ /* 0x000fe400000000ff */
[----:B------:R-:W-:Y:S01]  /*cc10*/  ISETP.GE.U32.AND P4, PT, R218, R4, PT ;  /* 0x00000004da00720c */ /* 0x000fe20003f86070 */
[----:B------:R-:W-:Y:S01]  /*cc20*/  FADD.FTZ R4, R21, R20 ;  /* 0x0000001415047221 */ /* 0x000fe20000010000 */
[----:B-1----:R-:W-:-:S02]  /*cc30*/  PRMT R83, R0, 0x5410, R23 ;  /* 0x0000541000537816 */ /* 0x002fc40000000017 */
[----:B------:R-:W-:Y:S01]  /*cc40*/  MOV R186, R176 ;  /* 0x000000b000ba7202 */ /* 0x000fe20000000f00 */
[----:B------:R-:W-:Y:S01]  /*cc50*/  IMAD.MOV.U32 R176, RZ, RZ, R178 ;  /* 0x000000ffffb07224 */ /* 0x000fe200078e00b2 */
[----:B--2---:R-:W-:Y:S01]  /*cc60*/  F2FP.F16.F32.PACK_AB R0, R190, R48 ;  /* 0x00000030be00723e */ /* 0x004fe200000000ff */
[----:B------:R-:W-:Y:S01]  /*cc70*/  IMAD.MOV.U32 R178, RZ, RZ, R137 ;  /* 0x000000ffffb27224 */ /* 0x000fe200078e0089 */
[----:B------:R-:W-:Y:S02]  /*cc80*/  @!P3 PRMT R29, R74, 0x5410, RZ ;  /* 0x000054104a1db816 */ /* 0x000fe400000000ff */
[----:B------:R-:W-:Y:S01]  /*cc90*/  MOV R137, R189 ;  /* 0x000000bd00897202 */ /* 0x000fe20000000f00 */
[----:B------:R-:W-:Y:S01]  /*cca0*/  FADD.FTZ R189, R48, R4 ;  /* 0x0000000430bd7221 */ /* 0x000fe20000010000 */
[----:B------:R-:W-:Y:S02]  /*ccb0*/  ISETP.GE.U32.AND P3, PT, R218, R11, PT ;  /* 0x0000000bda00720c */ /* 0x000fe40003f66070 */
[----:B------:R-:W-:-:S02]  /*ccc0*/  PRMT R20, R0, 0x7610, R20 ;  /* 0x0000761000147816 */ /* 0x000fc40000000014 */
[----:B------:R-:W-:Y:S02]  /*ccd0*/  PRMT R11, R0, 0x7632, R11 ;  /* 0x00007632000b7816 */ /* 0x000fe4000000000b */
[----:B------:R-:W-:Y:S02]  /*cce0*/  LOP3.LUT R4, R7, R225, R230, 0x96, !PT ;  /* 0x000000e107047212 */ /* 0x000fe400078e96e6 */
[----:B---3--:R-:W-:Y:S02]  /*ccf0*/  LOP3.LUT R0, R231, R64, R228, 0x96, !PT ;  /* 0x00000040e7007212 */ /* 0x008fe400078e96e4 */
[----:B------:R1:W5:Y:S04]  /*cd00*/  LDL.LU.64 R230, [R1+0x198] ;  /* 0x0001980001e67983 */ /* 0x0003680000300a00 */
[----:B------:R-:W2:Y:S04]  /*cd10*/  LDL R70, [R1+0x12c] ;  /* 0x00012c0001467983 */ /* 0x000ea80000100800 */
[----:B------:R-:W3:Y:S01]  /*cd20*/  LDL R73, [R1+0xdc] ;  /* 0x0000dc0001497983 */ /* 0x000ee20000100800 */
[----:B------:R-:W-:-:S02]  /*cd30*/  IMAD.MOV.U32 R60, RZ, RZ, R244 ;  /* 0x000000ffff3c7224 */ /* 0x000fc400078e00f4 */
[----:B------:R-:W-:Y:S02]  /*cd40*/  IMAD.MOV.U32 R62, RZ, RZ, R245 ;  /* 0x000000ffff3e7224 */ /* 0x000fe400078e00f5 */
[----:B------:R-:W-:-:S05]  /*cd50*/  IMAD.WIDE.U32 R244, R0, -0x326172a9, RZ ;  /* 0xcd9e8d5700f47825 */ /* 0x000fca00078e00ff */
[----:B------:R-:W-:Y:S01]  /*cd60*/  LOP3.LUT R0, R245, R226, R2, 0x96, !PT ;  /* 0x000000e2f5007212 */ /* 0x000fe200078e9602 */
[----:B------:R-:W-:-:S04]  /*cd70*/  IMAD.MOV.U32 R97, RZ, RZ, R49 ;  /* 0x000000ffff617224 */ /* 0x000fc800078e0031 */
[----:B------:R-:W-:-:S04]  /*cd80*/  IMAD.WIDE.U32 R48, R0, -0x2daee0ad, RZ ;  /* 0xd2511f5300307825 */ /* 0x000fc800078e00ff */
[----:B------:R-:W-:Y:S01]  /*cd90*/  IMAD.MOV.U32 R54, RZ, RZ, R132 ;  /* 0x000000ffff367224 */ /* 0x000fe200078e0084 */
[----:B------:R-:W-:Y:S01]  /*cda0*/  LOP3.LUT R0, R49, R224, R6, 0x96, !PT ;  /* 0x000000e031007212 */ /* 0x000fe200078e9606 */
[----:B------:R-:W-:-:S04]  /*cdb0*/  IMAD.WIDE.U32 R4, R4, -0x326172a9, RZ ;  /* 0xcd9e8d5704047825 */ /* 0x000fc800078e00ff */
[----:B------:R-:W-:Y:S02]  /*cdc0*/  IMAD.MOV.U32 R65, RZ, RZ, R54 ;  /* 0x000000ffff417224 */ /* 0x000fe400078e0036 */
[----:B------:R-:W-:Y:S01]  /*cdd0*/  IMAD.WIDE.U32 R54, R0, -0x326172a9, RZ ;  /* 0xcd9e8d5700367825 */ /* 0x000fe200078e00ff */
[----:B------:R-:W-:Y:S02]  /*cde0*/  LOP3.LUT R5, R5, R252, R244, 0x96, !PT ;  /* 0x000000fc05057212 */ /* 0x000fe400078e96f4 */
[----:B------:R-:W-:Y:S02]  /*cdf0*/  MOV R86, R59 ;  /* 0x0000003b00567202 */ /* 0x000fe40000000f00 */
[----:B------:R-:W-:Y:S01]  /*ce00*/  LOP3.LUT R0, R55, R77, R4, 0x96, !PT ;  /* 0x0000004d37007212 */ /* 0x000fe200078e9604 */
[----:B------:R-:W-:Y:S02]  /*ce10*/  IMAD.MOV.U32 R63, RZ, RZ, R60 ;  /* 0x000000ffff3f7224 */ /* 0x000fe400078e003c */
[----:B------:R-:W-:-:S02]  /*ce20*/  IMAD.MOV.U32 R59, RZ, RZ, R97 ;  /* 0x000000ffff3b7224 */ /* 0x000fc400078e0061 */
[----:B------:R-:W-:Y:S02]  /*ce30*/  IMAD.MOV.U32 R60, RZ, RZ, R136 ;  /* 0x000000ffff3c7224 */ /* 0x000fe400078e0088 */
[----:B------:R-:W-:Y:S01]  /*ce40*/  IMAD.MOV.U32 R97, RZ, RZ, R131 ;  /* 0x000000ffff617224 */ /* 0x000fe200078e0083 */
[----:B------:R-:W-:Y:S01]  /*ce50*/  MOV R131, R100 ;  /* 0x0000006400837202 */ /* 0x000fe20000000f00 */
[----:B------:R-:W-:Y:S02]  /*ce60*/  IMAD.MOV.U32 R136, RZ, RZ, R101 ;  /* 0x000000ffff887224 */ /* 0x000fe400078e0065 */
[----:B------:R-:W-:-:S04]  /*ce70*/  IMAD.WIDE.U32 R4, R5, -0x2daee0ad, RZ ;  /* 0xd2511f5305047825 */ /* 0x000fc800078e00ff */
[----:B------:R-:W-:Y:S01]  /*ce80*/  IMAD.WIDE.U32 R100, R0, -0x2daee0ad, RZ ;  /* 0xd2511f5300647825 */ /* 0x000fe200078e00ff */
[----:B------:R-:W-:-:S04]  /*ce90*/  LOP3.LUT R5, R5, R76, R48, 0x96, !PT ;  /* 0x0000004c05057212 */ /* 0x000fc800078e9630 */
[----:B------:R-:W-:Y:S01]  /*cea0*/  LOP3.LUT R0, R101, R251, R4, 0x96, !PT ;  /* 0x000000fb65007212 */ /* 0x000fe200078e9604 */
[----:B------:R-:W-:Y:S02]  /*ceb0*/  IMAD.MOV.U32 R85, RZ, RZ, R62 ;  /* 0x000000ffff557224 */ /* 0x000fe400078e003e */
[----:B------:R-:W-:Y:S01]  /*cec0*/  IMAD.MOV.U32 R69, RZ, RZ, R61 ;  /* 0x000000ffff457224 */ /* 0x000fe200078e003d */
[----:B------:R-:W-:Y:S01]  /*ced0*/  MOV R61, R53 ;  /* 0x00000035003d7202 */ /* 0x000fe20000000f00 */
[----:B------:R-:W-:Y:S02]  /*cee0*/  IMAD.MOV.U32 R62, RZ, RZ, R52 ;  /* 0x000000ffff3e7224 */ /* 0x000fe400078e0034 */
[----:B------:R-:W-:-:S04]  /*cef0*/  IMAD.WIDE.U32 R52, R5, -0x326172a9, RZ ;  /* 0xcd9e8d5705347825 */ /* 0x000fc800078e00ff */
[----:B------:R-:W-:Y:S01]  /*cf00*/  IMAD.WIDE.U32 R4, R0, -0x326172a9, RZ ;  /* 0xcd9e8d5700047825 */ /* 0x000fe200078e00ff */
[----:B------:R-:W-:Y:S04]  /*cf10*/  ST.E.U16 desc[UR4][R12.64+-0x40], R38 ;  /* 0xffffc0260c007985 */ /* 0x000fe8000c101504 */
[----:B------:R-:W-:Y:S01]  /*cf20*/  ST.E.U16 desc[UR4][R12.64+-0x3e], R37 ;  /* 0xffffc2250c007985 */ /* 0x000fe2000c101504 */
[----:B------:R-:W-:-:S03]  /*cf30*/  SHF.R.U32.HI R7, RZ, 0x10, R4 ;  /* 0x00000010ff077819 */ /* 0x000fc60000011604 */
[----:B------:R-:W-:Y:S01]  /*cf40*/  ST.E.U16 desc[UR4][R18.64+-0x40], R40 ;  /* 0xffffc02812007985 */ /* 0x000fe2000c101504 */
[----:B------:R-:W-:-:S03]  /*cf50*/  LOP3.LUT R0, R5, R250, R52, 0x96, !PT ;  /* 0x000000fa05007212 */ /* 0x000fc600078e9634 */
[----:B------:R-:W-:Y:S01]  /*cf60*/  ST.E.U16 desc[UR4][R18.64+-0x3e], R39 ;  /* 0xffffc22712007985 */ /* 0x000fe2000c101504 */
[----:B------:R-:W-:-:S03]  /*cf70*/  LOP3.LUT R5, R4, 0xffff, RZ, 0xc0, !PT ;  /* 0x0000ffff04057812 */ /* 0x000fc600078ec0ff */
[----:B------:R-:W-:Y:S01]  /*cf80*/  ST.E.U16 desc[UR4][R16.64+-0x40], R28 ;  /* 0xffffc01c10007985 */ /* 0x000fe2000c101504 */
[----:B------:R-:W-:-:S03]  /*cf90*/  SHF.R.U32.HI R6, RZ, 0x18, R4 ;  /* 0x00000018ff067819 */ /* 0x000fc60000011604 */
[----:B------:R-:W-:Y:S04]  /*cfa0*/  ST.E.U16 desc[UR4][R16.64+-0x3e], R27 ;  /* 0xffffc21b10007985 */ /* 0x000fe8000c101504 */
[----:B------:R4:W-:Y:S01]  /*cfb0*/  ST.E.U16 desc[UR4][R14.64+-0x3e], R8 ;  /* 0xffffc2080e007985 */ /* 0x0009e2000c101504 */
[----:B------:R-:W-:Y:S02]  /*cfc0*/  SHF.R.U32.HI R5, RZ, 0x8, R5 ;  /* 0x00000008ff057819 */ /* 0x000fe40000011605 */
[----:B----4-:R-:W-:Y:S02]  /*cfd0*/  LOP3.LUT R8, R4, 0xff, RZ, 0xc0, !PT ;  /* 0x000000ff04087812 */ /* 0x010fe400078ec0ff */
[----:B------:R-:W-:-:S04]  /*cfe0*/  LOP3.LUT R4, R7, 0xff, RZ, 0xc0, !PT ;  /* 0x000000ff07047812 */ /* 0x000fc800078ec0ff */
[----:B------:R-:W-:Y:S02]  /*cff0*/  PRMT R27, R4, 0x5410, R6 ;  /* 0x00005410041b7816 */ /* 0x000fe40000000006 */
[----:B------:R-:W-:Y:S02]  /*d000*/  LOP3.LUT R4, R0, 0xffff, RZ, 0xc0, !PT ;  /* 0x0000ffff00047812 */ /* 0x000fe400078ec0ff */
[----:B------:R-:W-:Y:S02]  /*d010*/  PRMT R28, R8, 0x5410, R5 ;  /* 0x00005410081c7816 */ /* 0x000fe40000000005 */
[----:B------:R-:W-:Y:S02]  /*d020*/  SHF.R.U32.HI R5, RZ, 0x8, R4 ;  /* 0x00000008ff057819 */ /* 0x000fe40000011604 */
[----:B------:R-:W-:-:S04]  /*d030*/  LOP3.LUT R4, R0, 0xff, RZ, 0xc0, !PT ;  /* 0x000000ff00047812 */ /* 0x000fc800078ec0ff */
[----:B------:R-:W-:Y:S02]  /*d040*/  PRMT R38, R4, 0x5410, R5 ;  /* 0x0000541004267816 */ /* 0x000fe40000000005 */
[--C-:B------:R-:W-:Y:S02]  /*d050*/  SHF.R.U32.HI R5, RZ, 0x10, R0.reuse ;  /* 0x00000010ff057819 */ /* 0x100fe40000011600 */
[----:B------:R-:W-:Y:S02]  /*d060*/  SHF.R.U32.HI R4, RZ, 0x18, R0 ;  /* 0x00000018ff047819 */ /* 0x000fe40000011600 */
[----:B------:R-:W-:-:S04]  /*d070*/  LOP3.LUT R0, R5, 0xff, RZ, 0xc0, !PT ;  /* 0x000000ff05007812 */ /* 0x000fc800078ec0ff */
[----:B------:R-:W-:Y:S01]  /*d080*/  PRMT R37, R0, 0x5410, R4 ;  /* 0x0000541000257816 */ /* 0x000fe20000000004 */
[----:B------:R-:W-:Y:S04]  /*d090*/  ST.E.U16 desc[UR4][R14.64+-0x40], R9 ;  /* 0xffffc0090e007985 */ /* 0x000fe8000c101504 */
[----:B------:R-:W-:Y:S04]  /*d0a0*/  ST.E.U16 desc[UR4][R12.64+-0x30], R42 ;  /* 0xffffd02a0c007985 */ /* 0x000fe8000c101504 */
[----:B------:R-:W-:Y:S04]  /*d0b0*/  ST.E.U16 desc[UR4][R12.64+-0x2e], R41 ;  /* 0xffffd2290c007985 */ /* 0x000fe8000c101504 */
[----:B------:R-:W-:Y:S04]  /*d0c0*/  ST.E.U16 desc[UR4][R18.64+-0x30], R36 ;  /* 0xffffd02412007985 */ /* 0x000fe8000c101504 */
[----:B------:R-:W-:Y:S04]  /*d0d0*/  ST.E.U16 desc[UR4][R18.64+-0x2e], R43 ;  /* 0xffffd22b12007985 */ /* 0x000fe8000c101504 */
[----:B------:R-:W-:Y:S04]  /*d0e0*/  ST.E.U16 desc[UR4][R16.64+-0x30], R25 ;  /* 0xffffd01910007985 */ /* 0x000fe8000c101504 */
[----:B------:R4:W-:Y:S01]  /*d0f0*/  ST.E.U16 desc[UR4][R16.64+-0x2e], R24 ;  /* 0xffffd21810007985 */ /* 0x0009e2000c101504 */
[----:B--2---:R-:W-:-:S05]  /*d100*/  IMAD.WIDE.U32 R70, R70, -0x326172a9, RZ ;  /* 0xcd9e8d5746467825 */ /* 0x004fca00078e00ff */
[----:B---3--:R-:W-:Y:S02]  /*d110*/  LOP3.LUT R0, R73, R71, RZ, 0x3c, !PT ;  /* 0x0000004749007212 */ /* 0x008fe400078e3cff */
[----:B------:R-:W-:-:S03]  /*d120*/  LOP3.LUT R3, R3, R227, R70, 0x96, !PT ;  /* 0x000000e303037212 */ /* 0x000fc600078e9646 */
[----:B------:R-:W-:-:S04]  /*d130*/  IMAD.WIDE.U32 R4, R0, -0x2daee0ad, RZ ;  /* 0xd2511f5300047825 */ /* 0x000fc800078e00ff */
[----:B------:R-:W-:Y:S01]  /*d140*/  IMAD.WIDE.U32 R6, R3, -0x2daee0ad, RZ ;  /* 0xd2511f5303067825 */ /* 0x000fe200078e00ff */
[----:B------:R-:W-:Y:S01]  /*d150*/  LOP3.LUT R0, R5, R64, R228, 0x96, !PT ;  /* 0x0000004005007212 */ /* 0x000fe200078e96e4 */
[----:B------:R-:W-:Y:S04]  /*d160*/  STL.64 [R1+0xa0], R70 ;  /* 0x0000a04601007387 */ /* 0x000fe80000100a00 */
[----:B----4-:R-:W-:Y:S01]  /*d170*/  IMAD.WIDE.U32 R24, R0, -0x326172a9, RZ ;  /* 0xcd9e8d5700187825 */ /* 0x010fe200078e00ff */
[----:B------:R-:W-:Y:S01]  /*d180*/  LOP3.LUT R0, R7, R225, R4, 0x96, !PT ;  /* 0x000000e107007212 */ /* 0x000fe200078e9604 */
[----:B------:R2:W-:Y:S03]  /*d190*/  STL.64 [R1+0x38], R4 ;  /* 0x0000380401007387 */ /* 0x0005e60000100a00 */
[----:B------:R-:W-:Y:S01]  /*d1a0*/  LOP3.LUT R2, R25, R226, R2, 0x96, !PT ;  /* 0x000000e219027212 */ /* 0x000fe200078e9602 */
[----:B------:R1:W5:Y:S04]  /*d1b0*/  LDL.LU.64 R228, [R1+0x190] ;  /* 0x0001900001e47983 */ /* 0x0003680000300a00 */
[----:B------:R-:W-:Y:S01]  /*d1c0*/  IMAD.WIDE.U32 R8, R2, -0x2daee0ad, RZ ;  /* 0xd2511f5302087825 */ /* 0x000fe200078e00ff */
[----:B------:R1:W5:Y:S03]  /*d1d0*/  LDL.LU R227, [R1+0x188] ;  /* 0x0001880001e37983 */ /* 0x0003660000300800 */
[----:B--2---:R-:W-:-:S05]  /*d1e0*/  IMAD.WIDE.U32 R4, R0, -0x326172a9, RZ ;  /* 0xcd9e8d5700047825 */ /* 0x004fca00078e00ff */
[----:B------:R-:W-:Y:S02]  /*d1f0*/  LOP3.LUT R2, R5, R252, R24, 0x96, !PT ;  /* 0x000000fc05027212 */ /* 0x000fe400078e9618 */
[----:B------:R-:W-:-:S03]  /*d200*/  LOP3.LUT R0, R9, R224, R6, 0x96, !PT ;  /* 0x000000e009007212 */ /* 0x000fc600078e9606 */
[----:B------:R-:W-:-:S05]  /*d210*/  IMAD.WIDE.U32 R2, R2, -0x2daee0ad, RZ ;  /* 0xd2511f5302027825 */ /* 0x000fca00078e00ff */
[----:B------:R-:W-:Y:S01]  /*d220*/  LOP3.LUT R5, R3, R76, R8, 0x96, !PT ;  /* 0x0000004c03057212 */ /* 0x000fe200078e9608 */
[----:B------:R-:W-:Y:S02]  /*d230*/  IMAD.MOV.U32 R76, RZ, RZ, R65 ;  /* 0x000000ffff4c7224 */ /* 0x000fe400078e0041 */
[----:B------:R-:W-:Y:S01]  /*d240*/  IMAD.WIDE.U32 R64, R0, -0x326172a9, RZ ;  /* 0xcd9e8d5700407825 */ /* 0x000fe200078e00ff */
[----:B------:R-:W-:Y:S04]  /*d250*/  STL.64 [R1+0x30], R24 ;  /* 0x0000301801007387 */ /* 0x000fe80000100a00 */
[----:B------:R1:W5:Y:S01]  /*d260*/  LDL.LU R226, [R1+0x184] ;  /* 0x0001840001e27983 */ /* 0x0003620000300800 */
[----:B------:R-:W-:Y:S01]  /*d270*/  LOP3.LUT R0, R65, R77, R4, 0x96, !PT ;  /* 0x0000004d41007212 */ /* 0x000fe200078e9604 */
[----:B------:R-:W-:-:S02]  /*d280*/  IMAD.MOV.U32 R77, RZ, RZ, R176 ;  /* 0x000000ffff4d7224 */ /* 0x000fc400078e00b0 */
[----:B------:R1:W5:Y:S04]  /*d290*/  LDL.LU R225, [R1+0x180] ;  /* 0x0001800001e17983 */ /* 0x0003680000300800 */
[----:B------:R1:W5:Y:S04]  /*d2a0*/  LDL.LU R224, [R1+0x17c] ;  /* 0x00017c0001e07983 */ /* 0x0003680000300800 */
[----:B------:R-:W2:Y:S01]  /*d2b0*/  LDL.LU R176, [R1] ;  /* 0x0000000001b07983 */ /* 0x000ea20000300800 */
[----:B------:R-:W-:-:S05]  /*d2c0*/  IMAD.WIDE.U32 R48, R0, -0x2daee0ad, RZ ;  /* 0xd2511f5300307825 */ /* 0x000fca00078e00ff */
[----:B------:R-:W-:-:S05]  /*d2d0*/  LOP3.LUT R2, R49, R251, R2, 0x96, !PT ;  /* 0x000000fb31027212 */ /* 0x000fca00078e9602 */
[----:B------:R-:W-:Y:S01]  /*d2e0*/  IMAD.WIDE.U32 R2, R2, -0x326172a9, RZ ;  /* 0xcd9e8d5702027825 */ /* 0x000fe200078e00ff */
[----:B------:R-:W-:Y:S02]  /*d2f0*/  ST.E.U16 desc[UR4][R14.64+-0x30], R26 ;  /* 0xffffd01a0e007985 */ /* 0x000fe4000c101504 */
[C---:B------:R-:W-:Y:S02]  /*d300*/  LOP3.LUT R0, R2.reuse, 0xffff, RZ, 0xc0, !PT ;  /* 0x0000ffff02007812 */ /* 0x040fe400078ec0ff */
[----:B------:R-:W-:Y:S01]  /*d310*/  ST.E.U16 desc[UR4][R14.64+-0x2e], R10 ;  /* 0xffffd20a0e007985 */ /* 0x000fe2000c101504 */
[----:B------:R-:W-:Y:S02]  /*d320*/  LOP3.LUT R4, R2, 0xff, RZ, 0xc0, !PT ;  /* 0x000000ff02047812 */ /* 0x000fe400078ec0ff */
[----:B------:R-:W-:Y:S01]  /*d330*/  SHF.R.U32.HI R0, RZ, 0x8, R0 ;  /* 0x00000008ff007819 */ /* 0x000fe20000011600 */
[----:B------:R-:W-:Y:S04]  /*d340*/  ST.E.U16 desc[UR4][R12.64+-0x20], R35 ;  /* 0xffffe0230c007985 */ /* 0x000fe8000c101504 */
[----:B------:R-:W-:Y:S01]  /*d350*/  ST.E.U16 desc[UR4][R12.64+-0x1e], R44 ;  /* 0xffffe22c0c007985 */ /* 0x000fe2000c101504 */
[----:B------:R-:W-:-:S03]  /*d360*/  PRMT R6, R4, 0x5410, R0 ;  /* 0x0000541004067816 */ /* 0x000fc60000000000 */
[----:B------:R3:W-:Y:S01]  /*d370*/  ST.E.U16 desc[UR4][R18.64+-0x1e], R45 ;  /* 0xffffe22d12007985 */ /* 0x0007e2000c101504 */
[----:B------:R-:W-:Y:S02]  /*d380*/  SHF.R.U32.HI R4, RZ, 0x10, R2 ;  /* 0x00000010ff047819 */ /* 0x000fe40000011602 */
[----:B------:R-:W-:Y:S01]  /*d390*/  PRMT R21, R22, 0x7632, R21 ;  /* 0x0000763216157816 */ /* 0x000fe20000000015 */
[----:B------:R-:W-:Y:S02]  /*d3a0*/  @!P6 HADD2 R75, -R23.H0_H0, -RZ.H0_H0 ;  /* 0xa00000ff174be230 */ /* 0x000fe40000000900 */
[----:B------:R-:W-:Y:S02]  /*d3b0*/  @!P5 HADD2 R81, -R22.H0_H0, -RZ.H0_H0 ;  /* 0xa00000ff1651d230 */ /* 0x000fe40000000900 */
[----:B---3--:R-:W-:-:S03]  /*d3c0*/  IMAD.WIDE.U32 R44, R5, -0x326172a9, RZ ;  /* 0xcd9e8d57052c7825 */ /* 0x008fc600078e00ff */
[----:B------:R-:W-:Y:S02]  /*d3d0*/  LOP3.LUT R0, R3, R250, R44, 0x96, !PT ;  /* 0x000000fa03007212 */ /* 0x000fe400078e962c */
[----:B------:R-:W-:Y:S02]  /*d3e0*/  SHF.R.U32.HI R3, RZ, 0x18, R2 ;  /* 0x00000018ff037819 */ /* 0x000fe40000011602 */
[----:B------:R-:W-:-:S04]  /*d3f0*/  LOP3.LUT R2, R4, 0xff, RZ, 0xc0, !PT ;  /* 0x000000ff04027812 */ /* 0x000fc800078ec0ff */
[----:B------:R-:W-:Y:S02]  /*d400*/  PRMT R7, R2, 0x5410, R3 ;  /* 0x0000541002077816 */ /* 0x000fe40000000003 */
[----:B------:R-:W-:-:S04]  /*d410*/  LOP3.LUT R2, R0, 0xffff, RZ, 0xc0, !PT ;  /* 0x0000ffff00027812 */ /* 0x000fc800078ec0ff */
[----:B------:R-:W-:Y:S02]  /*d420*/  SHF.R.U32.HI R3, RZ, 0x8, R2 ;  /* 0x00000008ff037819 */ /* 0x000fe40000011602 */
[----:B------:R-:W-:Y:S01]  /*d430*/  LOP3.LUT R2, R0, 0xff, RZ, 0xc0, !PT ;  /* 0x000000ff00027812 */ /* 0x000fe200078ec0ff */
[----:B------:R-:W-:Y:S01]  /*d440*/  @!P4 HADD2 R82, -R21.H0_H0, -RZ.H0_H0 ;  /* 0xa00000ff1552c230 */ /* 0x000fe20000000900 */
[----:B------:R-:W-:Y:S01]  /*d450*/  @!P6 PRMT R23, R75, 0x5410, RZ ;  /* 0x000054104b17e816 */ /* 0x000fe200000000ff */
[----:B------:R-:W-:Y:S01]  /*d460*/  @!P3 HADD2 R79, -R20.H0_H0, -RZ.H0_H0 ;  /* 0xa00000ff144fb230 */ /* 0x000fe20000000900 */
[----:B------:R-:W-:Y:S01]  /*d470*/  PRMT R5, R2, 0x5410, R3 ;  /* 0x0000541002057816 */ /* 0x000fe20000000003 */
[----:B------:R-:W-:Y:S01]  /*d480*/  @!P2 HADD2 R78, -R11.H0_H0, -RZ.H0_H0 ;  /* 0xa00000ff0b4ea230 */ /* 0x000fe20000000900 */
[----:B------:R-:W-:Y:S01]  /*d490*/  SHF.R.U32.HI R3, RZ, 0x10, R0 ;  /* 0x00000010ff037819 */ /* 0x000fe20000011600 */
[----:B------:R-:W-:Y:S01]  /*d4a0*/  IMAD.MOV.U32 R70, RZ, RZ, R76 ;  /* 0x000000ffff467224 */ /* 0x000fe200078e004c */
[----:B------:R-:W-:Y:S01]  /*d4b0*/  PRMT R67, R22, 0x5410, R21 ;  /* 0x0000541016437816 */ /* 0x000fe20000000015 */
[----:B------:R-:W-:Y:S01]  /*d4c0*/  IMAD.MOV.U32 R132, RZ, RZ, R102 ;  /* 0x000000ffff847224 */ /* 0x000fe200078e0066 */
[----:B------:R-:W-:Y:S01]  /*d4d0*/  MOV R76, R179 ;  /* 0x000000b3004c7202 */ /* 0x000fe20000000f00 */
[----:B------:R-:W-:Y:S01]  /*d4e0*/  ST.E.U16 desc[UR4][R18.64+-0x20], R46 ;  /* 0xffffe02e12007985 */ /* 0x000fe2000c101504 */
[----:B------:R-:W-:-:S02]  /*d4f0*/  @!P5 PRMT R22, R81, 0x5410, RZ ;  /* 0x000054105116d816 */ /* 0x000fc400000000ff */
[----:B------:R-:W-:Y:S01]  /*d500*/  @!P4 PRMT R21, R82, 0x5410, RZ ;  /* 0x000054105215c816 */ /* 0x000fe200000000ff */
[----:B------:R-:W-:Y:S01]  /*d510*/  ST.E.U16 desc[UR4][R16.64+-0x20], R30 ;  /* 0xffffe01e10007985 */ /* 0x000fe2000c101504 */
[----:B------:R-:W-:Y:S02]  /*d520*/  PRMT R102, R20, 0x5410, R11 ;  /* 0x0000541014667816 */ /* 0x000fe4000000000b */
[----:B------:R-:W-:Y:S01]  /*d530*/  MOV R179, R220 ;  /* 0x000000dc00b37202 */ /* 0x000fe20000000f00 */
[----:B------:R-:W-:Y:S01]  /*d540*/  ST.E.U16 desc[UR4][R16.64+-0x1e], R29 ;  /* 0xffffe21d10007985 */ /* 0x000fe2000c101504 */
[----:B------:R-:W-:Y:S02]  /*d550*/  SHF.R.U32.HI R2, RZ, 0x18, R0 ;  /* 0x00000018ff027819 */ /* 0x000fe40000011600 */
[----:B------:R-:W-:Y:S01]  /*d560*/  @!P3 PRMT R20, R79, 0x5410, RZ ;  /* 0x000054104f14b816 */ /* 0x000fe200000000ff */
[----:B------:R-:W-:Y:S01]  /*d570*/  ST.E.U16 desc[UR4][R14.64+-0x20], R47 ;  /* 0xffffe02f0e007985 */ /* 0x000fe2000c101504 */
[----:B------:R-:W-:-:S02]  /*d580*/  @!P2 PRMT R11, R78, 0x5410, RZ ;  /* 0x000054104e0ba816 */ /* 0x000fc400000000ff */
[----:B------:R-:W-:Y:S01]  /*d590*/  LOP3.LUT R0, R3, 0xff, RZ, 0xc0, !PT ;  /* 0x000000ff03007812 */ /* 0x000fe200078ec0ff */
[----:B------:R-:W-:Y:S01]  /*d5a0*/  ST.E.U16 desc[UR4][R14.64+-0x1e], R23 ;  /* 0xffffe2170e007985 */ /* 0x000fe2000c101504 */
[----:B------:R-:W-:-:S03]  /*d5b0*/  PRMT R220, R218, 0x7054, R218 ;  /* 0x00007054dadc7816 */ /* 0x000fc600000000da */
[----:B------:R-:W-:Y:S01]  /*d5c0*/  ST.E.U16 desc[UR4][R12.64+-0x10], R32 ;  /* 0xfffff0200c007985 */ /* 0x000fe2000c101504 */
[----:B------:R-:W-:-:S03]  /*d5d0*/  PRMT R4, R0, 0x5410, R2 ;  /* 0x0000541000047816 */ /* 0x000fc60000000002 */
[----:B------:R-:W-:Y:S01]  /*d5e0*/  ST.E.U16 desc[UR4][R12.64+-0xe], R31 ;  /* 0xfffff21f0c007985 */ /* 0x000fe2000c101504 */
[----:B------:R-:W-:-:S03]  /*d5f0*/  HSET2.LE.AND R2, R27, R220, PT ;  /* 0x000000dc1b027233 */ /* 0x000fc60003803000 */
[----:B------:R-:W-:Y:S04]  /*d600*/  ST.E.U16 desc[UR4][R18.64+-0x10], R34 ;  /* 0xfffff02212007985 */ /* 0x000fe8000c101504 */
[----:B------:R-:W-:Y:S04]  /*d610*/  ST.E.U16 desc[UR4][R18.64+-0xe], R33 ;  /* 0xfffff22112007985 */ /* 0x000fe8000c101504 */
[----:B------:R-:W-:Y:S04]  /*d620*/  ST.E.U16 desc[UR4][R16.64+-0x10], R22 ;  /* 0xfffff01610007985 */ /* 0x000fe8000c101504 */
[----:B------:R-:W-:Y:S04]  /*d630*/  ST.E.U16 desc[UR4][R16.64+-0xe], R21 ;  /* 0xfffff21510007985 */ /* 0x000fe8000c101504 */
[----:B------:R-:W-:Y:S04]  /*d640*/  ST.E.U16 desc[UR4][R14.64+-0x10], R20 ;  /* 0xfffff0140e007985 */ /* 0x000fe8000c101504 */
[----:B------:R3:W-:Y:S04]  /*d650*/  ST.E.U16 desc[UR4][R14.64+-0xe], R11 ;  /* 0xfffff20b0e007985 */ /* 0x0007e8000c101504 */
[----:B------:R-:W4:Y:S04]  /*d660*/  LDSM.16.MT88.4 R24, [R175+0xa000] ;  /* 0x00a00000af18783b */ /* 0x000f280000004200 */
[----:B------:R-:W1:Y:S04]  /*d670*/  LDSM.16.MT88.4 R20, [R205+0xa000] ;  /* 0x00a00000cd14783b */ /* 0x000e680000004200 */
[----:B------:R-:W1:Y:S01]  /*d680*/  LDSM.16.MT88.4 R40, [R208+0xa000] ;  /* 0x00a00000d028783b */ /* 0x000e620000004200 */
[----:B------:R-:W-:-:S02]  /*d690*/  HSET2.LE.AND R0, R28, R220, PT ;  /* 0x000000dc1c007233 */ /* 0x000fc40003803000 */
[--C-:B------:R-:W-:Y:S01]  /*d6a0*/  HSET2.LE.AND R3, R6, R220.reuse, PT ;  /* 0x000000dc06037233 */ /* 0x100fe20003803000 */
[----:B------:R-:W-:Y:S01]  /*d6b0*/  IMAD.MOV.U32 R84, RZ, RZ, R132 ;  /* 0x000000ffff547224 */ /* 0x000fe200078e0084 */
[----:B------:R-:W-:Y:S01]  /*d6c0*/  MOV R73, R177 ;  /* 0x000000b100497202 */ /* 0x000fe20000000f00 */
[----:B------:R-:W-:Y:S01]  /*d6d0*/  IMAD.MOV.U32 R72, RZ, RZ, R178 ;  /* 0x000000ffff487224 */ /* 0x000fe200078e00b2 */
[----:B------:R-:W-:Y:S01]  /*d6e0*/  LOP3.LUT R10, R66, R0, RZ, 0xc0, !PT ;  /* 0x00000000420a7212 */ /* 0x000fe200078ec0ff */
[----:B------:R-:W-:Y:S01]  /*d6f0*/  IMAD.MOV.U32 R74, RZ, RZ, R135 ;  /* 0x000000ffff4a7224 */ /* 0x000fe200078e0087 */
[--C-:B------:R-:W-:Y:S01]  /*d700*/  HSET2.LE.AND R0, R38, R220.reuse, PT ;  /* 0x000000dc26007233 */ /* 0x100fe20003803000 */
[----:B------:R-:W2:Y:S01]  /*d710*/  LDSM.16.MT88.4 R28, [R207+0xa000] ;  /* 0x00a00000cf1c783b */ /* 0x000ea20000004200 */
[----:B---3--:R-:W-:Y:S02]  /*d720*/  LOP3.LUT R11, R58, R2, RZ, 0xc0, !PT ;  /* 0x000000023a0b7212 */ /* 0x008fe400078ec0ff */
[----:B------:R-:W-:-:S02]  /*d730*/  HSET2.LE.AND R2, R37, R220, PT ;  /* 0x000000dc25027233 */ /* 0x000fc40003803000 */
[----:B------:R-:W-:Y:S02]  /*d740*/  LOP3.LUT R8, R80, R0, RZ, 0xc0, !PT ;  /* 0x0000000050087212 */ /* 0x000fe400078ec0ff */
[----:B------:R-:W-:Y:S01]  /*d750*/  LOP3.LUT R6, R51, R3, RZ, 0xc0, !PT ;  /* 0x0000000333067212 */ /* 0x000fe200078ec0ff */
[----:B------:R-:W-:Y:S01]  /*d760*/  IMAD.MOV.U32 R177, RZ, RZ, R223 ;  /* 0x000000ffffb17224 */ /* 0x000fe200078e00df */
[----:B------:R-:W-:Y:S01]  /*d770*/  LOP3.LUT R9, R68, R2, RZ, 0xc0, !PT ;  /* 0x0000000244097212 */ /* 0x000fe200078ec0ff */
[----:B------:R-:W-:Y:S01]  /*d780*/  IMAD.MOV.U32 R178, RZ, RZ, R134 ;  /* 0x000000ffffb27224 */ /* 0x000fe200078e0086 */
[--C-:B------:R-:W-:Y:S01]  /*d790*/  HSET2.LE.AND R0, R7, R220.reuse, PT ;  /* 0x000000dc07007233 */ /* 0x100fe20003803000 */
[----:B------:R-:W-:Y:S01]  /*d7a0*/  IMAD.MOV.U32 R32, RZ, RZ, R74 ;  /* 0x000000ffff207224 */ /* 0x000fe200078e004a */
[--C-:B------:R-:W-:Y:S01]  /*d7b0*/  HSET2.LE.AND R2, R5, R220.reuse, PT ;  /* 0x000000dc05027233 */ /* 0x100fe20003803000 */
[----:B------:R-:W-:Y:S01]  /*d7c0*/  IMAD.MOV.U32 R33, RZ, RZ, R84 ;  /* 0x000000ffff217224 */ /* 0x000fe200078e0054 */
[----:B------:R-:W-:Y:S01]  /*d7d0*/  HSET2.LE.AND R3, R4, R220, PT ;  /* 0x000000dc04037233 */ /* 0x000fe20003803000 */
[----:B------:R-:W-:Y:S01]  /*d7e0*/  IMAD.MOV.U32 R34, RZ, RZ, R72 ;  /* 0x000000ffff227224 */ /* 0x000fe200078e0048 */
[----:B------:R-:W-:Y:S01]  /*d7f0*/  LOP3.LUT R7, R50, R0, RZ, 0xc0, !PT ;  /* 0x0000000032077212 */ /* 0x000fe200078ec0ff */
[----:B------:R-:W-:Y:S01]  /*d800*/  IMAD.MOV.U32 R71, RZ, RZ, R133 ;  /* 0x000000ffff477224 */ /* 0x000fe200078e0085 */
[----:B------:R-:W-:Y:S01]  /*d810*/  LOP3.LUT R4, R57, R2, RZ, 0xc0, !PT ;  /* 0x0000000239047212 */ /* 0x000fe200078ec0ff */
[----:B------:R-:W-:Y:S01]  /*d820*/  LDSM.16.MT88.4 R36, [R207+0xb000] ;  /* 0x00b00000cf24783b */ /* 0x000fe20000004200 */
[----:B------:R-:W-:-:S02]  /*d830*/  LOP3.LUT R5, R56, R3, RZ, 0xc0, !PT ;  /* 0x0000000338057212 */ /* 0x000fc400078ec0ff */
[----:B------:R-:W-:Y:S01]  /*d840*/  MOV R35, R73 ;  /* 0x0000004900237202 */ /* 0x000fe20000000f00 */
[-C--:B----4-:R-:W-:Y:S01]  /*d850*/  HMMA.16816.F32 R168, R8, R24.reuse, R168 ;  /* 0x0000001808a8723c */ /* 0x090fe200000018a8 */
[----:B------:R3:W5:Y:S05]  /*d860*/  LDL.LU R223, [R1+0x178] ;  /* 0x0001780001df7983 */ /* 0x00076a0000300800 */
[C---:B------:R-:W-:Y:S06]  /*d870*/  HMMA.16816.F32 R152, R4.reuse, R24, R152 ;  /* 0x000000180498723c */ /* 0x040fec0000001898 */
[-C--:B------:R-:W-:Y:S06]  /*d880*/  HMMA.16816.F32 R148, R4, R26.reuse, R148 ;  /* 0x0000001a0494723c */ /* 0x080fec0000001894 */
[C---:B------:R-:W-:Y:S01]  /*d890*/  HMMA.16816.F32 R132, R8.reuse, R26, R192 ;  /* 0x0000001a0884723c */ /* 0x040fe200000018c0 */
[----:B------:R-:W4:Y:S05]  /*d8a0*/  LDSM.16.MT88.4 R24, [R175+0xb000] ;  /* 0x00b00000af18783b */ /* 0x000f2a0000004200 */
[-C--:B-1----:R-:W-:Y:S06]  /*d8b0*/  HMMA.16816.F32 R160, R8, R20.reuse, R160 ;  /* 0x0000001408a0723c */ /* 0x082fec00000018a0 */
[C---:B------:R-:W-:Y:S06]  /*d8c0*/  HMMA.16816.F32 R144, R4.reuse, R20, R144 ;  /* 0x000000140490723c */ /* 0x040fec0000001890 */
[----:B------:R-:W-:Y:S06]  /*d8d0*/  HMMA.16816.F32 R140, R4, R22, R140 ;  /* 0x00000016048c723c */ /* 0x000fec000000188c */
[----:B------:R-:W-:Y:S01]  /*d8e0*/  HMMA.16816.F32 R192, R8, R40, R32 ;  /* 0x0000002808c0723c */ /* 0x000fe20000001820 */
[----:B------:R-:W-:Y:S01]  /*d8f0*/  LDSM.16.MT88.4 R32, [R208+0xb000] ;  /* 0x00b00000d020783b */ /* 0x000fe20000004200 */
[----:B------:R-:W-:Y:S01]  /*d900*/  IMAD.MOV.U32 R74, RZ, RZ, R71 ;  /* 0x000000ffff4a7224 */ /* 0x000fe200078e0047 */
[----:B------:R-:W-:Y:S01]  /*d910*/  MOV R73, R76 ;  /* 0x0000004c00497202 */ /* 0x000fe20000000f00 */
[----:B------:R-:W-:Y:S01]  /*d920*/  IMAD.MOV.U32 R84, RZ, RZ, R70 ;  /* 0x000000ffff547224 */ /* 0x000fe200078e0046 */
[----:B------:R-:W-:Y:S01]  /*d930*/  MOV R76, R85 ;  /* 0x00000055004c7202 */ /* 0x000fe20000000f00 */
[----:B------:R-:W-:-:S02]  /*d940*/  IMAD.MOV.U32 R72, RZ, RZ, R77 ;  /* 0x000000ffff487224 */ /* 0x000fc400078e004d */
        /* <DEDUP_REMOVED lines=16> */
[----:B------:R-:W-:-:S02]  /*da50*/  IMAD.MOV.U32 R84, RZ, RZ, R69 ;  /* 0x000000ffff547224 */ /* 0x000fc400078e0045 */
[----:B------:R-:W-:Y:S02]  /*da60*/  IMAD.MOV.U32 R60, RZ, RZ, R217 ;  /* 0x000000ffff3c7224 */ /* 0x000fe400078e00d9 */
[----:B------:R-:W-:Y:S02]  /*da70*/  IMAD.MOV.U32 R70, RZ, RZ, R62 ;  /* 0x000000ffff467224 */ /* 0x000fe400078e003e */
[----:B------:R-:W-:Y:S02]  /*da80*/  IMAD.MOV.U32 R69, RZ, RZ, R61 ;  /* 0x000000ffff457224 */ /* 0x000fe400078e003d */
[----:B------:R-:W-:Y:S02]  /*da90*/  IMAD.MOV.U32 R59, RZ, RZ, R139 ;  /* 0x000000ffff3b7224 */ /* 0x000fe400078e008b */
[----:B------:R-:W-:Y:S01]  /*daa0*/  IMAD.MOV.U32 R97, RZ, RZ, R216 ;  /* 0x000000ffff617224 */ /* 0x000fe200078e00d8 */
[----:B--2---:R-:W-:Y:S01]  /*dab0*/  HMMA.16816.F32 R176, R8, R22, R176 ;  /* 0x0000001608b0723c */ /* 0x004fe200000018b0 */
[----:B------:R-:W1:Y:S01]  /*dac0*/  LDSM.16.MT88.4 R20, [R205+0xb000] ;  /* 0x00b00000cd14783b */ /* 0x000e620000004200 */
[----:B------:R-:W-:Y:S01]  /*dad0*/  IMAD.MOV.U32 R61, RZ, RZ, R60 ;  /* 0x000000ffff3d7224 */ /* 0x000fe200078e003c */
[----:B------:R-:W-:Y:S01]  /*dae0*/  MOV R51, R71 ;  /* 0x0000004700337202 */ /* 0x000fe20000000f00 */
[----:B------:R-:W-:-:S02]  /*daf0*/  IMAD.MOV.U32 R80, RZ, RZ, R70 ;  /* 0x000000ffff507224 */ /* 0x000fc400078e0046 */
[----:B------:R-:W-:Y:S01]  /*db00*/  IMAD.MOV.U32 R66, RZ, RZ, R69 ;  /* 0x000000ffff427224 */ /* 0x000fe200078e0045 */
[----:B------:R-:W-:Y:S01]  /*db10*/  MOV R63, R59 ;  /* 0x0000003b003f7202 */ /* 0x000fe20000000f00 */
[----:B------:R-:W-:Y:S01]  /*db20*/  IMAD.MOV.U32 R60, RZ, RZ, R97 ;  /* 0x000000ffff3c7224 */ /* 0x000fe200078e0061 */
[----:B------:R-:W-:Y:S01]  /*db30*/  HMMA.16816.F32 R68, R4, R28, R156 ;  /* 0x0000001c0444723c */ /* 0x000fe2000000189c */
[----:B------:R-:W-:Y:S01]  /*db40*/  IMAD.MOV.U32 R62, RZ, RZ, R214 ;  /* 0x000000ffff3e7224 */ /* 0x000fe200078e00d6 */
[----:B------:R-:W-:-:S05]  /*db50*/  MOV R47, R63 ;  /* 0x0000003f002f7202 */ /* 0x000fca0000000f00 */
[----:B------:R-:W-:Y:S01]  /*db60*/  IMAD.MOV.U32 R156, RZ, RZ, R72 ;  /* 0x000000ffff9c7224 */ /* 0x000fe200078e0048 */
[----:B------:R-:W-:Y:S01]  /*db70*/  MOV R158, R77 ;  /* 0x0000004d009e7202 */ /* 0x000fe20000000f00 */
[----:B------:R-:W-:Y:S02]  /*db80*/  IMAD.MOV.U32 R157, RZ, RZ, R73 ;  /* 0x000000ffff9d7224 */ /* 0x000fe400078e0049 */
[----:B------:R-:W-:Y:S01]  /*db90*/  IMAD.MOV.U32 R159, RZ, RZ, R76 ;  /* 0x000000ffff9f7224 */ /* 0x000fe200078e004c */
[----:B------:R-:W-:Y:S01]  /*dba0*/  HMMA.16816.F32 R56, R4, R40, R112 ;  /* 0x000000280438723c */ /* 0x000fe20000001870 */
[----:B------:R-:W-:-:S05]  /*dbb0*/  IMAD.MOV.U32 R46, RZ, RZ, R62 ;  /* 0x000000ffff2e7224 */ /* 0x000fca00078e003e */
[C---:B----4-:R-:W-:Y:S01]  /*dbc0*/  HMMA.16816.F32 R76, R4.reuse, R24, R196 ;  /* 0x00000018044c723c */ /* 0x050fe200000018c4 */
        /* <DEDUP_REMOVED lines=8> */
[----:B------:R-:W-:Y:S02]  /*dc50*/  IMAD.MOV.U32 R196, RZ, RZ, R84 ;  /* 0x000000ffffc47224 */ /* 0x000fe400078e0054 */
[----:B------:R-:W-:Y:S01]  /*dc60*/  IMAD.MOV.U32 R198, RZ, RZ, R85 ;  /* 0x000000ffffc67224 */ /* 0x000fe200078e0055 */
[----:B------:R-:W-:Y:S01]  /*dc70*/  HMMA.16816.F32 R72, R4, R30, R164 ;  /* 0x0000001e0448723c */ /* 0x000fe200000018a4 */
[----:B------:R-:W-:-:S05]  /*dc80*/  IMAD.MOV.U32 R199, RZ, RZ, R87 ;  /* 0x000000ffffc77224 */ /* 0x000fca00078e0057 */
[C---:B------:R-:W-:Y:S06]  /*dc90*/  HMMA.16816.F32 R84, R4.reuse, R26, R200 ;  /* 0x0000001a0454723c */ /* 0x040fec00000018c8 */
[C---:B-1----:R-:W-:Y:S06]  /*dca0*/  HMMA.16816.F32 R88, R4.reuse, R20, R88 ;  /* 0x000000140458723c */ /* 0x042fec0000001858 */
[C---:B------:R-:W-:Y:S06]  /*dcb0*/  HMMA.16816.F32 R92, R4.reuse, R22, R92 ;  /* 0x00000016045c723c */ /* 0x040fec000000185c */
[C---:B------:R-:W-:Y:S06]  /*dcc0*/  HMMA.16816.F32 R104, R4.reuse, R32, R104 ;  /* 0x000000200468723c */ /* 0x040fec0000001868 */
[C---:B------:R-:W-:Y:S06]  /*dcd0*/  HMMA.16816.F32 R108, R4.reuse, R34, R108 ;  /* 0x00000022046c723c */ /* 0x040fec000000186c */
[C---:B------:R-:W-:Y:S06]  /*dce0*/  HMMA.16816.F32 R120, R4.reuse, R36, R120 ;  /* 0x000000240478723c */ /* 0x040fec0000001878 */
[----:B------:R-:W-:Y:S06]  /*dcf0*/  HMMA.16816.F32 R116, R4, R38, R124 ;  /* 0x000000260474723c */ /* 0x000fec000000187c */
        /* <DEDUP_REMOVED lines=10> */
[----:B------:R-:W-:Y:S01]  /*dda0*/  MOV R200, R51 ;  /* 0x0000003300c87202 */ /* 0x000fe20000000f00 */
[----:B------:R-:W-:Y:S01]  /*ddb0*/  IMAD.MOV.U32 R159, RZ, RZ, R221 ;  /* 0x000000ffff9f7224 */ /* 0x000fe200078e00dd */
[----:B------:R-:W-:Y:S01]  /*ddc0*/  LOP3.LUT R2, R45, R243, R64, 0x96, !PT ;  /* 0x000000f32d027212 */ /* 0x000fe200078e9640 */
[----:B------:R-:W-:Y:S01]  /*ddd0*/  IMAD.MOV.U32 R156, RZ, RZ, R209 ;  /* 0x000000ffff9c7224 */ /* 0x000fe200078e00d1 */
[----:B------:R-:W-:Y:S01]  /*dde0*/  MOV R158, R204 ;  /* 0x000000cc009e7202 */ /* 0x000fe20000000f00 */
[----:B------:R-:W-:Y:S01]  /*ddf0*/  IMAD.MOV.U32 R157, RZ, RZ, R206 ;  /* 0x000000ffff9d7224 */ /* 0x000fe200078e00ce */
[----:B------:R-:W-:Y:S01]  /*de00*/  HMMA.16816.F32 R180, R8, R28, R180 ;  /* 0x0000001c08b4723c */ /* 0x000fe200000018b4 */
[----:B------:R-:W-:-:S05]  /*de10*/  IMAD.MOV.U32 R202, RZ, RZ, R66 ;  /* 0x000000ffffca7224 */ /* 0x000fca00078e0042 */
[C---:B------:R-:W-:Y:S01]  /*de20*/  HMMA.16816.F32 R184, R8.reuse, R30, R184 ;  /* 0x0000001e08b8723c */ /* 0x040fe200000018b8 */
[----:B------:R-:W-:Y:S01]  /*de30*/  IMAD.MOV.U32 R201, RZ, RZ, R80 ;  /* 0x000000ffffc97224 */ /* 0x000fe200078e0050 */
[----:B------:R-:W-:Y:S01]  /*de40*/  MOV R47, R5 ;  /* 0x00000005002f7202 */ /* 0x000fe20000000f00 */
[----:B------:R-:W-:Y:S01]  /*de50*/  IMAD.MOV.U32 R46, RZ, RZ, R6 ;  /* 0x000000ffff2e7224 */ /* 0x000fe200078e0006 */
[----:B------:R-:W-:Y:S01]  /*de60*/  MOV R42, R4 ;  /* 0x00000004002a7202 */ /* 0x000fe20000000f00 */
[----:B------:R-:W-:Y:S01]  /*de70*/  IMAD.MOV.U32 R43, RZ, RZ, R7 ;  /* 0x000000ffff2b7224 */ /* 0x000fe200078e0007 */
[----:B------:R-:W-:Y:S01]  /*de80*/  MOV R165, R212 ;  /* 0x000000d400a57202 */ /* 0x000fe20000000f00 */
[----:B------:R-:W-:Y:S01]  /*de90*/  HMMA.16816.F32 R4, R8, R22, R112 ;  /* 0x000000160804723c */ /* 0x000fe20000001870 */
[----:B------:R-:W-:Y:S01]  /*dea0*/  IMAD.MOV.U32 R127, RZ, RZ, R97 ;  /* 0x000000ffff7f7224 */ /* 0x000fe200078e0061 */
[----:B------:R3:W5:Y:S01]  /*deb0*/  LDL.LU R222, [R1+0x174] ;  /* 0x0001740001de7983 */ /* 0x0007620000300800 */
[----:B------:R-:W-:-:S03]  /*dec0*/  IMAD.WIDE.U32 R2, R2, -0x2daee0ad, RZ ;  /* 0xd2511f5302027825 */ /* 0x000fc600078e00ff */
[----:B------:R-:W-:Y:S01]  /*ded0*/  HMMA.16816.F32 R28, R8, R36, R156 ;  /* 0x00000024081c723c */ /* 0x000fe2000000189c */
[----:B------:R-:W-:-:S15]  /*dee0*/  IMAD.MOV.U32 R166, RZ, RZ, R211 ;  /* 0x000000ffffa67224 */ /* 0x000fde00078e00d3 */
[----:B------:R-:W-:-:S02]  /*def0*/  NOP ;  /* 0x0000000000007918 */ /* 0x000fc40000000000 */
[----:B------:R-:W-:Y:S01]  /*df00*/  IMAD.MOV.U32 R51, RZ, RZ, R5 ;  /* 0x000000ffff337224 */ /* 0x000fe200078e0005 */
[----:B------:R-:W-:Y:S01]  /*df10*/  MOV R50, R4 ;  /* 0x0000000400327202 */ /* 0x000fe20000000f00 */
[----:B------:R-:W-:Y:S02]  /*df20*/  IMAD.MOV.U32 R221, RZ, RZ, R6 ;  /* 0x000000ffffdd7224 */ /* 0x000fe400078e0006 */
[----:B------:R-:W-:Y:S01]  /*df30*/  IMAD.MOV.U32 R131, RZ, RZ, R7 ;  /* 0x000000ffff837224 */ /* 0x000fe200078e0007 */
[----:B------:R-:W-:Y:S01]  /*df40*/  LOP3.LUT R0, R3, R247, R48, 0x96, !PT ;  /* 0x000000f703007212 */ /* 0x000fe200078e9630 */
[C---:B------:R-:W-:Y:S01]  /*df50*/  HMMA.16816.F32 R4, R8.reuse, R32, R124 ;  /* 0x000000200804723c */ /* 0x040fe2000000187c */
[----:B------:R-:W-:Y:S01]  /*df60*/  LOP3.LUT R3, R2, 0xffff, RZ, 0xc0, !PT ;  /* 0x0000ffff02037812 */ /* 0x000fe200078ec0ff */
[----:B------:R-:W-:Y:S01]  /*df70*/  IMAD.MOV.U32 R167, RZ, RZ, R210 ;  /* 0x000000ffffa77224 */ /* 0x000fe200078e00d2 */
[----:B------:R-:W-:Y:S01]  /*df80*/  SHF.R.U32.HI R21, RZ, 0x18, R2 ;  /* 0x00000018ff157819 */ /* 0x000fe20000011602 */
[----:B------:R-:W-:Y:S01]  /*df90*/  IMAD.MOV.U32 R113, RZ, RZ, R174 ;  /* 0x000000ffff717224 */ /* 0x000fe200078e00ae */
[----:B------:R-:W-:Y:S01]  /*dfa0*/  MOV R112, R191 ;  /* 0x000000bf00707202 */ /* 0x000fe20000000f00 */
[----:B------:R-:W-:Y:S01]  /*dfb0*/  IMAD.MOV.U32 R114, RZ, RZ, R99 ;  /* 0x000000ffff727224 */ /* 0x000fe200078e0063 */
[----:B------:R-:W-:Y:S01]  /*dfc0*/  MOV R115, R98 ;  /* 0x0000006200737202 */ /* 0x000fe20000000f00 */
[----:B------:R-:W-:Y:S01]  /*dfd0*/  HMMA.16816.F32 R196, R8, R24, R196 ;  /* 0x0000001808c4723c */ /* 0x000fe200000018c4 */
[----:B------:R3:W5:Y:S01]  /*dfe0*/  LDL.LU R219, [R1+0x170] ;  /* 0x0001700001db7983 */ /* 0x0007620000300800 */
[----:B------:R-:W-:Y:S01]  /*dff0*/  IMAD.MOV.U32 R37, RZ, RZ, R51 ;  /* 0x000000ffff257224 */ /* 0x000fe200078e0033 */
[----:B------:R-:W-:-:S02]  /*e000*/  MOV R36, R50 ;  /* 0x0000003200247202 */ /* 0x000fc40000000f00 */
[----:B------:R-:W1:Y:S01]  /*e010*/  LDSM.16.MT88.4 R48, [R208+0xa800] ;  /* 0x00a80000d030783b */ /* 0x000e620000004200 */
[----:B------:R-:W-:Y:S03]  /*e020*/  HMMA.16816.F32 R200, R8, R26, R200 ;  /* 0x0000001a08c8723c */ /* 0x000fe600000018c8 */
[----:B------:R3:W5:Y:S04]  /*e030*/  LDL.LU R217, [R1+0x16c] ;  /* 0x00016c0001d97983 */ /* 0x0007680000300800 */
[----:B------:R-:W-:Y:S03]  /*e040*/  LDSM.16.MT88.4 R156, [R205+0xa800] ;  /* 0x00a80000cd9c783b */ /* 0x000fe60000004200 */
[----:B------:R-:W-:Y:S01]  /*e050*/  IMAD.MOV.U32 R41, RZ, RZ, R4 ;  /* 0x000000ffff297224 */ /* 0x000fe200078e0004 */
[----:B------:R-:W-:Y:S01]  /*e060*/  LOP3.LUT R4, R0, 0xffff, RZ, 0xc0, !PT ;  /* 0x0000ffff00047812 */ /* 0x000fe200078ec0ff */
[----:B------:R-:W-:Y:S01]  /*e070*/  IMAD.MOV.U32 R40, RZ, RZ, R5 ;  /* 0x000000ffff287224 */ /* 0x000fe200078e0005 */
[----:B------:R-:W-:Y:S01]  /*e080*/  LOP3.LUT R5, R2, 0xff, RZ, 0xc0, !PT ;  /* 0x000000ff02057812 */ /* 0x000fe200078ec0ff */
[----:B------:R-:W-:Y:S01]  /*e090*/  IMAD.MOV.U32 R22, RZ, RZ, R7 ;  /* 0x000000ffff167224 */ /* 0x000fe200078e0007 */
[----:B------:R-:W-:-:S02]  /*e0a0*/  SHF.R.U32.HI R7, RZ, 0x10, R2 ;  /* 0x00000010ff077819 */ /* 0x000fc40000011602 */
[----:B------:R-:W-:Y:S01]  /*e0b0*/  MOV R23, R6 ;  /* 0x0000000600177202 */ /* 0x000fe20000000f00 */
[C---:B------:R-:W-:Y:S01]  /*e0c0*/  HMMA.16816.F32 R32, R8.reuse, R34, R164 ;  /* 0x000000220820723c */ /* 0x040fe200000018a4 */
[----:B------:R-:W-:Y:S01]  /*e0d0*/  SHF.R.U32.HI R2, RZ, 0x8, R3 ;  /* 0x00000008ff027819 */ /* 0x000fe20000011603 */
[----:B------:R3:W5:Y:S01]  /*e0e0*/  LDL.LU R216, [R1+0x168] ;  /* 0x0001680001d87983 */ /* 0x0007620000300800 */
[----:B------:R-:W-:Y:S02]  /*e0f0*/  SHF.R.U32.HI R4, RZ, 0x8, R4 ;  /* 0x00000008ff047819 */ /* 0x000fe40000011604 */
[----:B------:R-:W-:Y:S01]  /*e100*/  LOP3.LUT R3, R0, 0xff, RZ, 0xc0, !PT ;  /* 0x000000ff00037812 */ /* 0x000fe200078ec0ff */
[----:B------:R-:W-:Y:S01]  /*e110*/  HMMA.16816.F32 R24, R8, R38, R112 ;  /* 0x000000260818723c */ /* 0x000fe20000001870 */
[----:B------:R-:W-:Y:S01]  /*e120*/  SHF.R.U32.HI R6, RZ, 0x10, R0 ;  /* 0x00000010ff067819 */ /* 0x000fe20000011600 */
[----:B------:R3:W5:Y:S01]  /*e130*/  LDL.LU R215, [R1+0x164] ;  /* 0x0001640001d77983 */ /* 0x0007620000300800 */
[----:B------:R-:W-:-:S02]  /*e140*/  PRMT R20, R5, 0x5410, R2 ;  /* 0x0000541005147816 */ /* 0x000fc40000000002 */
[----:B------:R-:W-:Y:S01]  /*e150*/  PRMT R2, R3, 0x5410, R4 ;  /* 0x0000541003027816 */ /* 0x000fe20000000004 */
[----:B------:R3:W5:Y:S01]  /*e160*/  LDL.LU R214, [R1+0x160] ;  /* 0x0001600001d67983 */ /* 0x0007620000300800 */
[----:B------:R-:W-:Y:S02]  /*e170*/  SHF.R.U32.HI R4, RZ, 0x18, R0 ;  /* 0x00000018ff047819 */ /* 0x000fe40000011600 */
[----:B------:R-:W-:Y:S01]  /*e180*/  LOP3.LUT R3, R6, 0xff, RZ, 0xc0, !PT ;  /* 0x000000ff06037812 */ /* 0x000fe200078ec0ff */
[----:B------:R3:W5:Y:S01]  /*e190*/  LDL.LU R212, [R1+0x15c] ;  /* 0x00015c0001d47983 */ /* 0x0007620000300800 */
[--C-:B------:R-:W-:Y:S02]  /*e1a0*/  HSET2.LE.AND R0, R2, R220.reuse, PT ;  /* 0x000000dc02007233 */ /* 0x100fe40003803000 */
[----:B------:R-:W-:Y:S01]  /*e1b0*/  PRMT R2, R3, 0x5410, R4 ;  /* 0x0000541003027816 */ /* 0x000fe20000000004 */
[----:B------:R-:W-:Y:S01]  /*e1c0*/  IMAD.MOV.U32 R10, RZ, RZ, R41 ;  /* 0x000000ffff0a7224 */ /* 0x000fe200078e0029 */
[----:B------:R-:W-:Y:S01]  /*e1d0*/  LOP3.LUT R5, R7, 0xff, RZ, 0xc0, !PT ;  /* 0x000000ff07057812 */ /* 0x000fe200078ec0ff */
[----:B------:R-:W-:Y:S01]  /*e1e0*/  IMAD.MOV.U32 R6, RZ, RZ, R46 ;  /* 0x000000ffff067224 */ /* 0x000fe200078e002e */
[----:B------:R-:W-:Y:S01]  /*e1f0*/  LOP3.LUT R124, R96, R0, RZ, 0xc0, !PT ;  /* 0x00000000607c7212 */ /* 0x000fe200078ec0ff */
[----:B------:R3:W5:Y:S01]  /*e200*/  LDL.LU R211, [R1+0x158] ;  /* 0x0001580001d37983 */ /* 0x0007620000300800 */
[----:B------:R-:W-:-:S02]  /*e210*/  HSET2.LE.AND R0, R2, R220, PT ;  /* 0x000000dc02007233 */ /* 0x000fc40003803000 */
[----:B------:R-:W-:Y:S01]  /*e220*/  HSET2.LE.AND R2, R20, R220, PT ;  /* 0x000000dc14027233 */ /* 0x000fe20003803000 */
[----:B------:R-:W-:Y:S01]  /*e230*/  IMAD.MOV.U32 R4, RZ, RZ, R47 ;  /* 0x000000ffff047224 */ /* 0x000fe200078e002f */
[----:B------:R-:W-:Y:S01]  /*e240*/  PRMT R5, R5, 0x5410, R21 ;  /* 0x0000541005057816 */ /* 0x000fe20000000015 */
[----:B------:R-:W-:Y:S01]  /*e250*/  IMAD.MOV.U32 R3, RZ, RZ, R42 ;  /* 0x000000ffff037224 */ /* 0x000fe200078e002a */
[----:B------:R-:W-:Y:S01]  /*e260*/  LOP3.LUT R125, R83, R0, RZ, 0xc0, !PT ;  /* 0x00000000537d7212 */ /* 0x000fe200078ec0ff */
[----:B------:R3:W5:Y:S01]  /*e270*/  LDL.LU R210, [R1+0x154] ;  /* 0x0001540001d27983 */ /* 0x0007620000300800 */
[----:B------:R-:W-:-:S03]  /*e280*/  LOP3.LUT R126, R67, R2, RZ, 0xc0, !PT ;  /* 0x00000002437e7212 */ /* 0x000fc600078ec0ff */
[----:B------:R-:W2:Y:S04]  /*e290*/  LDSM.16.MT88.4 R64, [R207+0xa800] ;  /* 0x00a80000cf40783b */ /* 0x000ea80000004200 */
[----:B------:R-:W4:Y:S01]  /*e2a0*/  LDSM.16.MT88.4 R80, [R175+0xb800] ;  /* 0x00b80000af50783b */ /* 0x000f220000004200 */
[----:B------:R-:W-:Y:S02]  /*e2b0*/  HSET2.LE.AND R0, R5, R220, PT ;  /* 0x000000dc05007233 */ /* 0x000fe40003803000 */
[----:B------:R-:W-:Y:S01]  /*e2c0*/  MOV R7, R43 ;  /* 0x0000002b00077202 */ /* 0x000fe20000000f00 */
[----:B------:R3:W5:Y:S02]  /*e2d0*/  LDL.LU R209, [R1+0x150] ;  /* 0x0001500001d17983 */ /* 0x0007640000300800 */
[----:B------:R-:W-:-:S02]  /*e2e0*/  LOP3.LUT R127, R102, R0, RZ, 0xc0, !PT ;  /* 0x00000000667f7212 */ /* 0x000fc400078ec0ff */
[----:B------:R-:W-:Y:S01]  /*e2f0*/  LOP3.LUT R2, R53, R243, R54, 0x96, !PT ;  /* 0x000000f335027212 */ /* 0x000fe200078e9636 */
[----:B------:R3:W5:Y:S04]  /*e300*/  LDL.LU R206, [R1+0x14c] ;  /* 0x00014c0001ce7983 */ /* 0x0007680000300800 */
[C---:B-1----:R-:W-:Y:S01]  /*e310*/  HMMA.16816.F32 R44, R124.reuse, R50, R60 ;  /* 0x000000327c2c723c */ /* 0x042fe2000000183c */
[----:B------:R-:W-:Y:S01]  /*e320*/  MOV R11, R40 ;  /* 0x00000028000b7202 */ /* 0x000fe20000000f00 */
[----:B------:R3:W5:Y:S01]  /*e330*/  LDL.LU R204, [R1+0x148] ;  /* 0x0001480001cc7983 */ /* 0x0007620000300800 */
[----:B------:R-:W-:Y:S02]  /*e340*/  IMAD.MOV.U32 R38, RZ, RZ, R23 ;  /* 0x000000ffff267224 */ /* 0x000fe400078e0017 */
[----:B------:R-:W-:Y:S01]  /*e350*/  IMAD.MOV.U32 R39, RZ, RZ, R22 ;  /* 0x000000ffff277224 */ /* 0x000fe200078e0016 */
[----:B------:R-:W1:Y:S04]  /*e360*/  LDSM.16.MT88.4 R164, [R175+0xa800] ;  /* 0x00a80000afa4783b */ /* 0x000e680000004200 */
[----:B------:R-:W3:Y:S04]  /*e370*/  LDSM.16.MT88.4 R96, [R205+0xb800] ;  /* 0x00b80000cd60783b */ /* 0x000ee80000004200 */
[----:B------:R-:W3:Y:S01]  /*e380*/  LDSM.16.MT88.4 R112, [R208+0xb800] ;  /* 0x00b80000d070783b */ /* 0x000ee20000004200 */
[C---:B--2---:R-:W-:Y:S03]  /*e390*/  HMMA.16816.F32 R60, R124.reuse, R66, R72 ;  /* 0x000000427c3c723c */ /* 0x044fe60000001848 */
[----:B------:R2:W5:Y:S04]  /*e3a0*/  LDL.LU R191, [R1+0x144] ;  /* 0x0001440001bf7983 */ /* 0x0005680000300800 */
[----:B------:R2:W5:Y:S01]  /*e3b0*/  LDL.LU R174, [R1+0x140] ;  /* 0x0001400001ae7983 */ /* 0x0005620000300800 */
[C---:B----4-:R-:W-:Y:S03]  /*e3c0*/  HMMA.16816.F32 R72, R124.reuse, R80, R76 ;  /* 0x000000507c48723c */ /* 0x050fe6000000184c */
[----:B------:R-:W4:Y:S03]  /*e3d0*/  LDSM.16.MT88.4 R20, [R207+0xb800] ;  /* 0x00b80000cf14783b */ /* 0x000f260000004200 */
[----:B------:R-:W-:Y:S07]  /*e3e0*/  HMMA.16816.F32 R76, R124, R82, R84 ;  /* 0x000000527c4c723c */ /* 0x000fee0000001854 */
[----:B------:R-:W-:-:S02]  /*e3f0*/  IMAD.MOV.U32 R84, RZ, RZ, R3 ;  /* 0x000000ffff547224 */ /* 0x000fc400078e0003 */
[----:B------:R-:W-:-:S05]  /*e400*/  IMAD.WIDE.U32 R2, R2, -0x2daee0ad, RZ ;  /* 0xd2511f5302027825 */ /* 0x000fca00078e00ff */
[----:B------:R-:W-:Y:S02]  /*e410*/  LOP3.LUT R0, R3, R247, R100, 0x96, !PT ;  /* 0x000000f703007212 */ /* 0x000fe400078e9664 */
[C---:B------:R-:W-:Y:S01]  /*e420*/  LOP3.LUT R3, R2.reuse, 0xffff, RZ, 0xc0, !PT ;  /* 0x0000ffff02037812 */ /* 0x040fe200078ec0ff */
[----:B------:R-:W-:Y:S01]  /*e430*/  IMAD.MOV.U32 R85, RZ, RZ, R4 ;  /* 0x000000ffff557224 */ /* 0x000fe200078e0004 */
[----:B------:R-:W-:Y:S01]  /*e440*/  MOV R86, R6 ;  /* 0x0000000600567202 */ /* 0x000fe20000000f00 */
[----:B------:R-:W-:Y:S01]  /*e450*/  IMAD.MOV.U32 R87, RZ, RZ, R7 ;  /* 0x000000ffff577224 */ /* 0x000fe200078e0007 */
[----:B------:R-:W-:Y:S02]  /*e460*/  SHF.R.U32.HI R4, RZ, 0x8, R3 ;  /* 0x00000008ff047819 */ /* 0x000fe40000011603 */
[----:B------:R-:W-:Y:S02]  /*e470*/  LOP3.LUT R3, R2, 0xff, RZ, 0xc0, !PT ;  /* 0x000000ff02037812 */ /* 0x000fe400078ec0ff */
[----:B------:R-:W-:-:S02]  /*e480*/  SHF.R.U32.HI R6, RZ, 0x10, R2 ;  /* 0x00000010ff067819 */ /* 0x000fc40000011602 */
[----:B------:R-:W-:Y:S02]  /*e490*/  SHF.R.U32.HI R7, RZ, 0x18, R2 ;  /* 0x00000018ff077819 */ /* 0x000fe40000011602 */
[C---:B------:R-:W-:Y:S02]  /*e4a0*/  LOP3.LUT R2, R0.reuse, 0xffff, RZ, 0xc0, !PT ;  /* 0x0000ffff00027812 */ /* 0x040fe400078ec0ff */
[----:B------:R-:W-:Y:S02]  /*e4b0*/  PRMT R8, R3, 0x5410, R4 ;  /* 0x0000541003087816 */ /* 0x000fe40000000004 */
[----:B------:R-:W-:Y:S02]  /*e4c0*/  SHF.R.U32.HI R3, RZ, 0x8, R2 ;  /* 0x00000008ff037819 */ /* 0x000fe40000011602 */
[----:B------:R-:W-:-:S04]  /*e4d0*/  LOP3.LUT R2, R0, 0xff, RZ, 0xc0, !PT ;  /* 0x000000ff00027812 */ /* 0x000fc800078ec0ff */
[----:B------:R-:W-:Y:S02]  /*e4e0*/  PRMT R3, R2, 0x5410, R3 ;  /* 0x0000541002037816 */ /* 0x000fe40000000003 */
[--C-:B------:R-:W-:Y:S02]  /*e4f0*/  SHF.R.U32.HI R2, RZ, 0x10, R0.reuse ;  /* 0x00000010ff027819 */ /* 0x100fe40000011600 */
[----:B------:R-:W-:Y:S02]  /*e500*/  SHF.R.U32.HI R5, RZ, 0x18, R0 ;  /* 0x00000018ff057819 */ /* 0x000fe40000011600 */
[----:B------:R-:W-:Y:S02]  /*e510*/  LOP3.LUT R2, R2, 0xff, RZ, 0xc0, !PT ;  /* 0x000000ff02027812 */ /* 0x000fe400078ec0ff */
[----:B------:R-:W-:Y:S02]  /*e520*/  LOP3.LUT R4, R6, 0xff, RZ, 0xc0, !PT ;  /* 0x000000ff06047812 */ /* 0x000fe400078ec0ff */
[----:B------:R-:W-:-:S02]  /*e530*/  HSET2.LE.AND R0, R3, R220, PT ;  /* 0x000000dc03007233 */ /* 0x000fc40003803000 */
[----:B------:R-:W-:Y:S02]  /*e540*/  PRMT R2, R2, 0x5410, R5 ;  /* 0x0000541002027816 */ /* 0x000fe40000000005 */
[----:B------:R-:W-:Y:S02]  /*e550*/  PRMT R3, R4, 0x5410, R7 ;  /* 0x0000541004037816 */ /* 0x000fe40000000007 */
[----:B------:R-:W-:Y:S02]  /*e560*/  LOP3.LUT R128, R128, R0, RZ, 0xc0, !PT ;  /* 0x0000000080807212 */ /* 0x000fe400078ec0ff */
[--C-:B------:R-:W-:Y:S02]  /*e570*/  HSET2.LE.AND R0, R2, R220.reuse, PT ;  /* 0x000000dc02007233 */ /* 0x100fe40003803000 */
[--C-:B------:R-:W-:Y:S02]  /*e580*/  HSET2.LE.AND R2, R8, R220.reuse, PT ;  /* 0x000000dc08027233 */ /* 0x100fe40003803000 */
[----:B------:R-:W-:Y:S01]  /*e590*/  HSET2.LE.AND R3, R3, R220, PT ;  /* 0x000000dc03037233 */ /* 0x000fe20003803000 */
[----:B------:R-:W-:Y:S01]  /*e5a0*/  IMAD.MOV.U32 R7, RZ, RZ, R131 ;  /* 0x000000ffff077224 */ /* 0x000fe200078e0083 */
[----:B------:R-:W-:-:S02]  /*e5b0*/  LOP3.LUT R129, R129, R0, RZ, 0xc0, !PT ;  /* 0x0000000081817212 */ /* 0x000fc400078ec0ff */
[----:B------:R-:W-:Y:S02]  /*e5c0*/  LOP3.LUT R130, R130, R2, RZ, 0xc0, !PT ;  /* 0x0000000282827212 */ /* 0x000fe400078ec0ff */
[----:B------:R-:W-:Y:S01]  /*e5d0*/  LOP3.LUT R131, R103, R3, RZ, 0xc0, !PT ;  /* 0x0000000367837212 */ /* 0x000fe200078ec0ff */
[C---:B------:R-:W-:Y:S06]  /*e5e0*/  HMMA.16816.F32 R40, R124.reuse, R48, R56 ;  /* 0x000000307c28723c */ /* 0x040fec0000001838 */
[-C--:B------:R-:W-:Y:S06]  /*e5f0*/  HMMA.16816.F32 R56, R124, R64.reuse, R68 ;  /* 0x000000407c38723c */ /* 0x080fec0000001844 */
[C---:B------:R-:W-:Y:S06]  /*e600*/  HMMA.16816.F32 R52, R128.reuse, R64, R180 ;  /* 0x000000408034723c */ /* 0x040fec00000018b4 */
[----:B------:R-:W-:Y:S01]  /*e610*/  HMMA.16816.F32 R64, R128, R66, R184 ;  /* 0x000000428040723c */ /* 0x000fe200000018b8 */
[----:B------:R-:W2:Y:S01]  /*e620*/  LDL R186, [R1+0xd8] ;  /* 0x0000d80001ba7983 */ /* 0x000ea20000100800 */
[----:B------:R-:W-:-:S05]  /*e630*/  FADD.FTZ R0, R190, R189 ;  /* 0x000000bdbe007221 */ /* 0x000fca0000010000 */
[----:B------:R2:W-:Y:S01]  /*e640*/  STL [R1+0x78], R0 ;  /* 0x0000780001007387 */ /* 0x0005e20000100800 */
[----:B-1----:R-:W-:Y:S01]  /*e650*/  HMMA.16816.F32 R152, R124, R164, R152 ;  /* 0x000000a47c98723c */ /* 0x002fe20000001898 */
[----:B------:R-:W-:Y:S01]  /*e660*/  IMAD.MOV.U32 R4, RZ, RZ, R36 ;  /* 0x000000ffff047224 */ /* 0x000fe200078e0024 */
[----:B------:R-:W-:Y:S01]  /*e670*/  MOV R5, R37 ;  /* 0x0000002500057202 */ /* 0x000fe20000000f00 */
[----:B------:R-:W-:-:S03]  /*e680*/  IMAD.MOV.U32 R6, RZ, RZ, R221 ;  /* 0x000000ffff067224 */ /* 0x000fc600078e00dd */
[C---:B------:R-:W-:Y:S06]  /*e690*/  HMMA.16816.F32 R148, R124.reuse, R166, R148 ;  /* 0x000000a67c94723c */ /* 0x040fec0000001894 */
[C---:B------:R-:W-:Y:S06]  /*e6a0*/  HMMA.16816.F32 R144, R124.reuse, R156, R144 ;  /* 0x0000009c7c90723c */ /* 0x040fec0000001890 */
[C---:B------:R-:W-:Y:S06]  /*e6b0*/  HMMA.16816.F32 R140, R124.reuse, R158, R140 ;  /* 0x0000009e7c8c723c */ /* 0x040fec000000188c */
[C---:B---3--:R-:W-:Y:S06]  /*e6c0*/  HMMA.16816.F32 R88, R124.reuse, R96, R88 ;  /* 0x000000607c58723c */ /* 0x048fec0000001858 */
[C---:B------:R-:W-:Y:S06]  /*e6d0*/  HMMA.16816.F32 R92, R124.reuse, R98, R92 ;  /* 0x000000627c5c723c */ /* 0x040fec000000185c */
[C---:B------:R-:W-:Y:S06]  /*e6e0*/  HMMA.16816.F32 R104, R124.reuse, R112, R104 ;  /* 0x000000707c68723c */ /* 0x040fec0000001868 */
[C---:B------:R-:W-:Y:S06]  /*e6f0*/  HMMA.16816.F32 R108, R124.reuse, R114, R108 ;  /* 0x000000727c6c723c */ /* 0x040fec000000186c */
[C---:B----4-:R-:W-:Y:S06]  /*e700*/  HMMA.16816.F32 R120, R124.reuse, R20, R120 ;  /* 0x000000147c78723c */ /* 0x050fec0000001878 */
[----:B------:R-:W-:Y:S07]  /*e710*/  HMMA.16816.F32 R124, R124, R22, R116 ;  /* 0x000000167c7c723c */ /* 0x000fee0000001874 */
[----:B------:R-:W-:Y:S01]  /*e720*/  MOV R116, R10 ;  /* 0x0000000a00747202 */ /* 0x000fe20000000f00 */
[----:B------:R-:W-:Y:S01]  /*e730*/  IMAD.MOV.U32 R117, RZ, RZ, R11 ;  /* 0x000000ffff757224 */ /* 0x000fe200078e000b */
[----:B------:R-:W-:Y:S01]  /*e740*/  MOV R119, R39 ;  /* 0x0000002700777202 */ /* 0x000fe20000000f00 */
[----:B------:R-:W-:Y:S01]  /*e750*/  IMAD.MOV.U32 R118, RZ, RZ, R38 ;  /* 0x000000ffff767224 */ /* 0x000fe200078e0026 */
[----:B------:R-:W-:Y:S01]  /*e760*/  HMMA.16816.F32 R168, R128, R164, R168 ;  /* 0x000000a480a8723c */ /* 0x000fe200000018a8 */
[----:B------:R-:W-:-:S05]  /*e770*/  IADD3 R220, P2, R12, -0x80, RZ ;  /* 0xffffff800cdc7810 */ /* 0x000fca0007f5e0ff */
[----:B------:R-:W-:Y:S01]  /*e780*/  HMMA.16816.F32 R160, R128, R156, R160 ;  /* 0x0000009c80a0723c */ /* 0x000fe200000018a0 */
[----:B------:R-:W-:-:S05]  /*e790*/  MOV R184, R188 ;  /* 0x000000bc00b87202 */ /* 0x000fca0000000f00 */
[----:B------:R-:W-:Y:S01]  /*e7a0*/  HMMA.16816.F32 R36, R128, R48, R192 ;  /* 0x000000308024723c */ /* 0x000fe200000018c0 */
[----:B------:R-:W-:-:S05]  /*e7b0*/  IADD3.X R221, R13, -0x1, RZ, P2, !PT ;  /* 0xffffffff0ddd7810 */ /* 0x000fca00017fe4ff */
[C---:B------:R-:W-:Y:S06]  /*e7c0*/  HMMA.16816.F32 R68, R128.reuse, R80, R196 ;  /* 0x000000508044723c */ /* 0x040fec00000018c4 */
[C---:B------:R-:W-:Y:S06]  /*e7d0*/  HMMA.16816.F32 R84, R128.reuse, R96, R84 ;  /* 0x000000608054723c */ /* 0x040fec0000001854 */
[C---:B------:R-:W-:Y:S06]  /*e7e0*/  HMMA.16816.F32 R100, R128.reuse, R112, R116 ;  /* 0x000000708064723c */ /* 0x040fec0000001874 */
[C---:B------:R-:W-:Y:S06]  /*e7f0*/  HMMA.16816.F32 R164, R128.reuse, R166, R132 ;  /* 0x000000a680a4723c */ /* 0x040fec0000001884 */
[----:B------:R-:W-:Y:S01]  /*e800*/  HMMA.16816.F32 R156, R128, R158, R176 ;  /* 0x0000009e809c723c */ /* 0x000fe200000018b0 */
[----:B------:R-:W-:Y:S01]  /*e810*/  IMAD.MOV.U32 R134, RZ, RZ, R242 ;  /* 0x000000ffff867224 */ /* 0x000fe200078e00f2 */
[----:B------:R-:W-:-:S04]  /*e820*/  MOV R133, R238 ;  /* 0x000000ee00857202 */ /* 0x000fc80000000f00 */
[----:B------:R-:W-:Y:S01]  /*e830*/  HMMA.16816.F32 R48, R128, R50, R136 ;  /* 0x000000328030723c */ /* 0x000fe20000001888 */
[----:B------:R-:W-:-:S05]  /*e840*/  IMAD.MOV.U32 R132, RZ, RZ, R213 ;  /* 0x000000ffff847224 */ /* 0x000fca00078e00d5 */
[----:B------:R-:W-:Y:S01]  /*e850*/  HMMA.16816.F32 R80, R128, R82, R200 ;  /* 0x000000528050723c */ /* 0x000fe200000018c8 */
[----:B------:R-:W-:-:S05]  /*e860*/  IMAD.MOV.U32 R135, RZ, RZ, R239 ;  /* 0x000000ffff877224 */ /* 0x000fca00078e00ef */
[C---:B------:R-:W-:Y:S06]  /*e870*/  HMMA.16816.F32 R96, R128.reuse, R98, R4 ;  /* 0x000000628060723c */ /* 0x040fec0000001804 */
[C---:B------:R-:W-:Y:S06]  /*e880*/  HMMA.16816.F32 R112, R128.reuse, R114, R32 ;  /* 0x000000728070723c */ /* 0x040fec0000001820 */
[C---:B------:R-:W-:Y:S06]  /*e890*/  HMMA.16816.F32 R116, R128.reuse, R20, R28 ;  /* 0x000000148074723c */ /* 0x040fec000000181c */
[----:B------:R-:W-:Y:S01]  /*e8a0*/  HMMA.16816.F32 R128, R128, R22, R24 ;  /* 0x000000168080723c */ /* 0x000fe20000001818 */
[----:B--2---:R-:W-:-:S13]  /*e8b0*/  ISETP.GT.AND P3, PT, R188, R186, PT ;  /* 0x000000babc00720c */ /* 0x004fda0003f64270 */
[----:B------:R-:W-:Y:S10]  /*e8c0*/  @!P3 BRA `(.L_x_2762) ;  /* 0x0000012c002cb947 */ /* 0x000ff40003800000 */
[----:B------:R-:W2:Y:S01]  /*e8d0*/  LDL R9, [R1+0x5c] ;  /* 0x00005c0001097983 */ /* 0x000ea20000100800 */
[----:B------:R-:W-:-:S04]  /*e8e0*/  DEPBAR.LE SB0, 0x0 ;  /* 0x000080000000791a */ /* 0x000fc80000000000 */
[----:B------:R-:W3:Y:S04]  /*e8f0*/  LDL.64 R6, [R1+0x100] ;  /* 0x0001000001067983 */ /* 0x000ee80000100a00 */
[----:B------:R-:W4:Y:S01]  /*e900*/  LDL.64 R10, [R1+0x108] ;  /* 0x00010800010a7983 */ /* 0x000f220000100a00 */
[----:B------:R-:W-:Y:S05]  /*e910*/  WARPSYNC.ALL ;  /* 0x0000000000007948 */ /* 0x000fea0003800000 */
[----:B------:R-:W-:Y:S01]  /*e920*/  BAR.SYNC.DEFER_BLOCKING 0x0 ;  /* 0x0000000000007b1d */ /* 0x000fe20000010000 */
[----:B------:R-:W-:-:S05]  /*e930*/  SHF.L.U64.HI R4, R248, 0x5, R249 ;  /* 0x00000005f8047819 */ /* 0x000fca00000102f9 */
[----:B------:R-:W-:Y:S01]  /*e940*/  BSSY B1, `(.L_x_2767) ;  /* 0x00000bd000017945 */ /* 0x000fe20003800000 */
[----:B-----5:R-:W-:Y:S01]  /*e950*/  @P1 STS.128 [R222+0xa000], RZ ;  /* 0x00a000ffde001388 */ /* 0x020fe20000000c00 */
[----:B--2---:R-:W-:-:S04]  /*e960*/  IMAD.MOV.U32 R187, RZ, RZ, R9 ;  /* 0x000000ffffbb7224 */ /* 0x004fc800078e0009 */
[----:B------:R-:W-:Y:S02]  /*e970*/  VIADD R184, R187, 0xfffffffd ;  /* 0xfffffffdbbb87836 */ /* 0x000fe40000000000 */
[----:B---3--:R-:W-:Y:S02]  /*e980*/  IMAD.MOV.U32 R3, RZ, RZ, R7 ;  /* 0x000000ffff037224 */ /* 0x008fe400078e0007 */
[----:B------:R-:W-:Y:S01]  /*e990*/  IMAD R4, R4, R184, RZ ;  /* 0x000000b804047224 */ /* 0x000fe200078e02ff */
[----:B------:R-:W-:Y:S01]  /*e9a0*/  SHF.R.S32.HI R0, RZ, 0x1f, R184 ;  /* 0x0000001fff007819 */ /* 0x000fe200000114b8 */
[----:B----4-:R-:W-:-:S04]  /*e9b0*/  IMAD.MOV.U32 R2, RZ, RZ, R10 ;  /* 0x000000ffff027224 */ /* 0x010fc800078e000a */
[----:B------:R-:W-:-:S04]  /*e9c0*/  IMAD.WIDE.U32 R2, R184, R191, R2 ;  /* 0x000000bfb8027225 */ /* 0x000fc800078e0002 */
[----:B------:R-:W-:Y:S01]  /*e9d0*/  IMAD R4, R0, R191, R4 ;  /* 0x000000bf00047224 */ /* 0x000fe200078e0204 */
[----:B------:R-:W-:Y:S02]  /*e9e0*/  LEA R0, P2, R248, R2, 0x4 ;  /* 0x00000002f8007211 */ /* 0x000fe400078420ff */
[CC--:B------:R-:W-:Y:S01]  /*e9f0*/  @!P1 LEA R10, P5, R2.reuse, R240.reuse, 0x1 ;  /* 0x000000f0020a9211 */ /* 0x0c0fe200078a08ff */
[----:B------:R-:W-:Y:S01]  /*ea00*/  IMAD.IADD R3, R3, 0x1, R4 ;  /* 0x0000000103037824 */ /* 0x000fe200078e0204 */
[-C--:B------:R-:W-:Y:S02]  /*ea10*/  @!P0 LEA R6, P3, R2, R240.reuse, 0x1 ;  /* 0x000000f002068211 */ /* 0x080fe400078608ff */
[----:B------:R-:W-:Y:S02]  /*ea20*/  @!P1 LEA R8, P4, R0, R240, 0x1 ;  /* 0x000000f000089211 */ /* 0x000fe400078808ff */
[----:B------:R-:W-:Y:S02]  /*ea30*/  LEA.HI.X R5, R248, R3, R249, 0x4, P2 ;  /* 0x00000003f8057211 */ /* 0x000fe400010f24f9 */
[----:B------:R-:W-:-:S02]  /*ea40*/  @!P1 LEA.HI.X R11, R2, R241, R3, 0x1, P5 ;  /* 0x000000f1020b9211 */ /* 0x000fc400028f0c03 */
[----:B------:R-:W-:Y:S02]  /*ea50*/  @!P0 LEA R4, P2, R0, R240, 0x1 ;  /* 0x000000f000048211 */ /* 0x000fe400078408ff */
[-C--:B------:R-:W-:Y:S01]  /*ea60*/  @!P0 LEA.HI.X R7, R2, R241.reuse, R3, 0x1, P3 ;  /* 0x000000f102078211 */ /* 0x080fe200018f0c03 */
[----:B------:R-:W-:Y:S01]  /*ea70*/  @!PT LDS RZ, [RZ] ;  /* 0x00000000fffff984 */ /* 0x000fe20000000800 */
[----:B------:R-:W-:Y:S01]  /*ea80*/  @!PT LDS RZ, [RZ] ;  /* 0x00000000fffff984 */ /* 0x000fe20000000800 */
[----:B------:R-:W-:Y:S01]  /*ea90*/  @!PT LDS RZ, [RZ] ;  /* 0x00000000fffff984 */ /* 0x000fe20000000800 */
[----:B------:R-:W-:Y:S01]  /*eaa0*/  @!P1 LDGSTS.E.BYPASS.LTC128B.128 [R222+0xa000], desc[UR4][R10.64] ;  /* 0x0a0000000ade9fae */ /* 0x000fe2000b901d44 */
[CCC-:B------:R-:W-:Y:S02]  /*eab0*/  @!P1 LEA.HI.X R9, R0.reuse, R241.reuse, R5.reuse, 0x1, P4 ;  /* 0x000000f100099211 */ /* 0x1c0fe400020f0c05 */
[----:B------:R-:W-:Y:S01]  /*eac0*/  @!P0 LEA.HI.X R5, R0, R241, R5, 0x1, P2 ;  /* 0x000000f100058211 */ /* 0x000fe200010f0c05 */
[----:B------:R-:W-:Y:S01]  /*ead0*/  @P0 STS.128 [R222+0xb000], RZ ;  /* 0x00b000ffde000388 */ /* 0x000fe20000000c00 */
[----:B------:R-:W-:-:S03]  /*eae0*/  ISETP.GT.AND P2, PT, R184, R186, PT ;  /* 0x000000bab800720c */ /* 0x000fc60003f44270 */
        /* <DEDUP_REMOVED lines=34> */
[----:B------:R-:W-:Y:S06]  /*ed10*/  HMMA.16816.F32 R24, R24, R138, RZ ;  /* 0x0000008a1818723c */ /* 0x000fec00000018ff */
[----:B------:R-:W-:Y:S06]  /*ed20*/  HMMA.16816.F32 R180, R8, R28, R180 ;  /* 0x0000001c08b4723c */ /* 0x000fec00000018b4 */
[C---:B------:R-:W-:Y:S06]  /*ed30*/  HMMA.16816.F32 R176, R4.reuse, R34, R176 ;  /* 0x0000002204b0723c */ /* 0x040fec00000018b0 */
[----:B------:R-:W-:Y:S01]  /*ed40*/  HMMA.16816.F32 R188, R4, R30, R20 ;  /* 0x0000001e04bc723c */ /* 0x000fe20000001814 */
[----:B------:R-:W-:Y:S04]  /*ed50*/  LDSM.16.M88.4 R4, [R212+0x2000] ;  /* 0x00200000d404783b */ /* 0x000fe80000000200 */
[----:B------:R-:W1:Y:S01]  /*ed60*/  LDSM.16.M88.4 R20, [R210+0x8000] ;  /* 0x00800000d214783b */ /* 0x000e620000000200 */
[C---:B------:R-:W-:Y:S06]  /*ed70*/  HMMA.16816.F32 R132, R8.reuse, R34, R132 ;  /* 0x000000220884723c */ /* 0x040fec0000001884 */
[----:B------:R-:W-:Y:S01]  /*ed80*/  HMMA.16816.F32 R24, R8, R30, R24 ;  /* 0x0000001e0818723c */ /* 0x000fe20000001818 */
[----:B------:R-:W2:Y:S05]  /*ed90*/  LDSM.16.M88.4 R8, [R212] ;  /* 0x00000000d408783b */ /* 0x000eaa0000000200 */
[C---:B-1----:R-:W-:Y:S06]  /*eda0*/  HMMA.16816.F32 R136, R4.reuse, R20, R192 ;  /* 0x000000140488723c */ /* 0x042fec00000018c0 */
[----:B------:R-:W-:Y:S06]  /*edb0*/  HMMA.16816.F32 R176, R4, R22, R176 ;  /* 0x0000001604b0723c */ /* 0x000fec00000018b0 */
[C---:B--2---:R-:W-:Y:S06]  /*edc0*/  HMMA.16816.F32 R32, R8.reuse, R20, R196 ;  /* 0x000000140820723c */ /* 0x044fec00000018c4 */
        /* <DEDUP_REMOVED lines=63> */
[-C--:B-1----:R-:W-:Y:S06]  /*f1c0*/  HMMA.16816.F32 R188, R4, R20.reuse, R132 ;  /* 0x0000001404bc723c */ /* 0x082fec0000001884 */
[----:B------:R-:W-:Y:S06]  /*f1d0*/  HMMA.16816.F32 R136, R8, R20, R136 ;  /* 0x000000140888723c */ /* 0x000fec0000001888 */
[-C--:B------:R-:W-:Y:S06]  /*f1e0*/  HMMA.16816.F32 R192, R4, R22.reuse, R28 ;  /* 0x0000001604c0723c */ /* 0x080fec000000181c */
[----:B------:R-:W-:Y:S01]  /*f1f0*/  HMMA.16816.F32 R132, R8, R22, R24 ;  /* 0x000000160884723c */ /* 0x000fe20000001818 */
[----:B------:R-:W-:Y:S06]  /*f200*/  BAR.SYNC.DEFER_BLOCKING 0x0 ;  /* 0x0000000000007b1d */ /* 0x000fec0000010000 */
[----:B------:R-:W-:-:S02]  /*f210*/  NOP ;  /* 0x0000000000007918 */ /* 0x000fc40000000000 */
[----:B------:R-:W-:-:S15]  /*f220*/  @!P2 BRA `(.L_x_2768) ;  /* 0x0000000000b8a947 */ /* 0x000fde0003800000 */
[----:B------:R-:W2:Y:S01]  /*f230*/  LDL R0, [R1+0x118] ;  /* 0x0001180001007983 */ /* 0x000ea20000100800 */
[----:B------:R-:W-:-:S03]  /*f240*/  IMAD.MOV.U32 R3, RZ, RZ, R187 ;  /* 0x000000ffff037224 */ /* 0x000fc600078e00bb */
[----:B------:R-:W3:Y:S04]  /*f250*/  LDL R185, [R1+0xe0] ;  /* 0x0000e00001b97983 */ /* 0x000ee80000100800 */
[----:B------:R-:W4:Y:S04]  /*f260*/  LDL.64 R220, [R1+0xf8] ;  /* 0x0000f80001dc7983 */ /* 0x000f280000100a00 */
[----:B------:R-:W5:Y:S04]  /*f270*/  LDL R186, [R1+0x110] ;  /* 0x0001100001ba7983 */ /* 0x000f680000100800 */
[----:B------:R-:W5:Y:S01]  /*f280*/  LDL R187, [R1+0x114] ;  /* 0x0001140001bb7983 */ /* 0x000f620000100800 */
[----:B------:R-:W-:-:S05]  /*f290*/  VIADD R2, R3, 0xfffffffc ;  /* 0xfffffffc03027836 */ /* 0x000fca0000000000 */
[----:B------:R-:W-:Y:S01]  /*f2a0*/  SHF.R.S32.HI R3, RZ, 0x1f, R2 ;  /* 0x0000001fff037819 */ /* 0x000fe20000011402 */
[----:B------:R1:W-:Y:S01]  /*f2b0*/  @P1 STS.128 [R222+0x8000], RZ ;  /* 0x008000ffde001388 */ /* 0x0003e20000000c00 */
[----:B------:R-:W-:Y:S01]  /*f2c0*/  BSSY B0, `(.L_x_2769) ;  /* 0x0000023000007945 */ /* 0x000fe20003800000 */
[----:B--2---:R-:W-:-:S04]  /*f2d0*/  IMAD R0, R0, R2, RZ ;  /* 0x0000000200007224 */ /* 0x004fc800078e02ff */
[-C--:B---3--:R-:W-:Y:S02]  /*f2e0*/  IMAD R0, R3, R185.reuse, R0 ;  /* 0x000000b903007224 */ /* 0x088fe400078e0200 */
[----:B----4-:R-:W-:-:S04]  /*f2f0*/  IMAD.WIDE.U32 R2, R2, R185, R220 ;  /* 0x000000b902027225 */ /* 0x010fc800078e00dc */
        /* <DEDUP_REMOVED lines=10> */
[----:B-----5:R-:W-:-:S03]  /*f3a0*/  IADD3 R2, P2, R186, R2, RZ ;  /* 0x00000002ba027210 */ /* 0x020fc60007f5e0ff */
        /* <DEDUP_REMOVED lines=20> */
.L_x_2770:
[----:B------:R-:W-:Y:S05]  /*f4f0*/  BSYNC B0 ;  /* 0x0000000000007941 */ /* 0x000fea0003800000 */
.L_x_2769:
[----:B------:R-:W0:Y:S02]  /*f500*/  LDGDEPBAR ;  /* 0x00000000000079af */ /* 0x000e240000000000 */
.L_x_2768:
[----:B------:R-:W-:Y:S05]  /*f510*/  BSYNC B1 ;  /* 0x0000000000017941 */ /* 0x000fea0003800000 */
.L_x_2767:
[----:B------:R-:W3:Y:S04]  /*f520*/  LDL R0, [R1+0xb8] ;  /* 0x0000b80001007983 */ /* 0x000ee80000100800 */
[----:B------:R-:W4:Y:S01]  /*f530*/  LDL R2, [R1+0xc0] ;  /* 0x0000c00001027983 */ /* 0x000f220000100800 */
[----:B------:R-:W1:Y:S02]  /*f540*/  S2R R3, SR_TID.X ;  /* 0x0000000000037919 */ /* 0x000e640000002100 */
[----:B-1----:R-:W-:-:S05]  /*f550*/  IMAD.SHL.U32 R3, R3, 0x2, RZ ;  /* 0x0000000203037824 */ /* 0x002fca00078e00ff */
[----:B------:R-:W-:-:S05]  /*f560*/  LOP3.LUT R3, R3, 0x6, RZ, 0xc0, !PT ;  /* 0x0000000603037812 */ /* 0x000fca00078ec0ff */
[----:B--2---:R-:W-:-:S04]  /*f570*/  IMAD R4, R184, 0x20, R3 ;  /* 0x00000020b8047824 */ /* 0x004fc800078e0203 */
[C---:B------:R-:W-:Y:S01]  /*f580*/  VIADD R11, R4.reuse, 0x1 ;  /* 0x00000001040b7836 */ /* 0x040fe20000000000 */
[C---:B------:R-:W-:Y:S01]  /*f590*/  IADD3 R9, R4.reuse, 0x9, RZ ;  /* 0x0000000904097810 */ /* 0x040fe20007ffe0ff */
[----:B------:R-:W-:-:S04]  /*f5a0*/  VIADD R10, R4, 0x8 ;  /* 0x00000008040a7836 */ /* 0x000fc80000000000 */
[----:B------:R-:W-:Y:S02]  /*f5b0*/  IMAD.IADD R5, R229, 0x1, -R9 ;  /* 0x00000001e5057824 */ /* 0x000fe400078e0a09 */
[C---:B------:R-:W-:Y:S02]  /*f5c0*/  VIADD R8, R4.reuse, 0x10 ;  /* 0x0000001004087836 */ /* 0x040fe40000000000 */
[C---:B------:R-:W-:Y:S02]  /*f5d0*/  VIADD R7, R4.reuse, 0x11 ;  /* 0x0000001104077836 */ /* 0x040fe40000000000 */
[C---:B------:R-:W-:Y:S01]  /*f5e0*/  VIADD R6, R4.reuse, 0x18 ;  /* 0x0000001804067836 */ /* 0x040fe20000000000 */
[CC--:B------:R-:W-:Y:S02]  /*f5f0*/  ISETP.GE.AND P2, PT, R4.reuse, R227.reuse, PT ;  /* 0x000000e30400720c */ /* 0x0c0fe40003f46270 */
[----:B------:R-:W-:Y:S02]  /*f600*/  ISETP.GE.AND P5, PT, R11, R227, PT ;  /* 0x000000e30b00720c */ /* 0x000fe40003fa6270 */
[----:B------:R-:W-:-:S02]  /*f610*/  ISETP.GE.OR P2, PT, R4, R235, !P2 ;  /* 0x000000eb0400720c */ /* 0x000fc40005746670 */
[C---:B------:R-:W-:Y:S02]  /*f620*/  ISETP.GE.AND P4, PT, R10.reuse, R227, PT ;  /* 0x000000e30a00720c */ /* 0x040fe40003f86270 */
[----:B------:R-:W-:Y:S02]  /*f630*/  ISETP.GE.OR P5, PT, R11, R235, !P5 ;  /* 0x000000eb0b00720c */ /* 0x000fe40006fa6670 */
[C---:B------:R-:W-:Y:S02]  /*f640*/  ISETP.GE.AND P3, PT, R9.reuse, R227, PT ;  /* 0x000000e30900720c */ /* 0x040fe40003f66270 */
[-C--:B------:R-:W-:Y:S02]  /*f650*/  ISETP.GE.OR P4, PT, R10, R235.reuse, !P4 ;  /* 0x000000eb0a00720c */ /* 0x080fe40006786670 */
[----:B------:R-:W-:Y:S01]  /*f660*/  ISETP.GE.OR P3, PT, R9, R235, !P3 ;  /* 0x000000eb0900720c */ /* 0x000fe20005f66670 */
[----:B------:R-:W-:Y:S04]  /*f670*/  STL [R1+0x1a8], R205 ;  /* 0x0001a8cd01007387 */ /* 0x000fe80000100800 */
[----:B------:R-:W-:Y:S04]  /*f680*/  STL.64 [R1+0x1a0], R14 ;  /* 0x0001a00e01007387 */ /* 0x000fe80000100a00 */
[----:B------:R-:W-:Y:S04]  /*f690*/  STL [R1+0x194], R208 ;  /* 0x000194d001007387 */ /* 0x000fe80000100800 */
[----:B------:R-:W-:Y:S04]  /*f6a0*/  STL [R1+0x190], R207 ;  /* 0x000190cf01007387 */ /* 0x000fe80000100800 */
[----:B------:R-:W-:Y:S04]  /*f6b0*/  STL [R1+0x18c], R249 ;  /* 0x00018cf901007387 */ /* 0x000fe80000100800 */
[----:B------:R-:W-:Y:S04]  /*f6c0*/  STL [R1+0x188], R248 ;  /* 0x000188f801007387 */ /* 0x000fe80000100800 */
[----:B------:R-:W-:Y:S01]  /*f6d0*/  STL [R1+0x184], R246 ;  /* 0x000184f601007387 */ /* 0x000fe20000100800 */
[----:B---3--:R-:W-:-:S02]  /*f6e0*/  IMAD.MOV.U32 R28, RZ, RZ, R0 ;  /* 0x000000ffff1c7224 */ /* 0x008fc400078e0000 */
[----:B------:R-:W-:-:S05]  /*f6f0*/  IMAD.IADD R0, R229, 0x1, -R4 ;  /* 0x00000001e5007824 */ /* 0x000fca00078e0a04 */
[----:B------:R-:W-:-:S04]  /*f700*/  IABS R0, R0 ;  /* 0x0000000000007213 */ /* 0x000fc80000000000 */
[----:B------:R-:W-:Y:S01]  /*f710*/  I2FP.F32.S32 R0, R0 ;  /* 0x0000000000007245 */ /* 0x000fe20000201400 */
[----:B----4-:R-:W-:Y:S02]  /*f720*/  IMAD.MOV.U32 R221, RZ, RZ, R2 ;  /* 0x000000ffffdd7224 */ /* 0x010fe400078e0002 */
[C---:B------:R-:W-:Y:S02]  /*f730*/  IMAD.IADD R2, R229.reuse, 0x1, -R11 ;  /* 0x00000001e5027824 */ /* 0x040fe400078e0a0b */
[----:B------:R-:W-:Y:S01]  /*f740*/  FFMA.FTZ R27, R0, -R219, R180 ;  /* 0x800000db001b7223 */ /* 0x000fe200000100b4 */
[----:B------:R-:W-:Y:S02]  /*f750*/  IMAD.IADD R0, R229, 0x1, -R10 ;  /* 0x00000001e5007824 */ /* 0x000fe400078e0a0a */
[----:B------:R-:W-:-:S03]  /*f760*/  IABS R3, R2 ;  /* 0x0000000200037213 */ /* 0x000fc60000000000 */
[----:B------:R-:W-:Y:S02]  /*f770*/  IABS R2, R0 ;  /* 0x0000000000027213 */ /* 0x000fe40000000000 */
[----:B------:R-:W-:Y:S02]  /*f780*/  IABS R0, R5 ;  /* 0x0000000500007213 */ /* 0x000fe40000000000 */
[----:B------:R-:W-:Y:S02]  /*f790*/  I2FP.F32.S32 R3, R3 ;  /* 0x0000000300037245 */ /* 0x000fe40000201400 */
[----:B------:R-:W-:Y:S02]  /*f7a0*/  I2FP.F32.S32 R0, R0 ;  /* 0x0000000000007245 */ /* 0x000fe40000201400 */
[----:B------:R-:W-:Y:S01]  /*f7b0*/  I2FP.F32.S32 R2, R2 ;  /* 0x0000000200027245 */ /* 0x000fe20000201400 */
[-C--:B------:R-:W-:Y:S02]  /*f7c0*/  FFMA.FTZ R20, R3, -R219.reuse, R181 ;  /* 0x800000db03147223 */ /* 0x080fe400000100b5 */
[----:B------:R-:W-:Y:S01]  /*f7d0*/  FFMA.FTZ R24, R0, -R219, R33 ;  /* 0x800000db00187223 */ /* 0x000fe20000010021 */
[C---:B------:R-:W-:Y:S01]  /*f7e0*/  IMAD.IADD R0, R229.reuse, 0x1, -R8 ;  /* 0x00000001e5007824 */ /* 0x040fe200078e0a08 */
[----:B------:R-:W-:Y:S01]  /*f7f0*/  IADD3 R3, R229, -R7, RZ ;  /* 0x80000007e5037210 */ /* 0x000fe20007ffe0ff */
[----:B------:R-:W-:-:S03]  /*f800*/  FFMA.FTZ R21, R2, -R219, R32 ;  /* 0x800000db02157223 */ /* 0x000fc60000010020 */
[----:B------:R-:W-:Y:S02]  /*f810*/  IABS R2, R0 ;  /* 0x0000000000027213 */ /* 0x000fe40000000000 */
[----:B------:R-:W-:-:S04]  /*f820*/  IABS R0, R3 ;  /* 0x0000000300007213 */ /* 0x000fc80000000000 */
[----:B------:R-:W-:-:S05]  /*f830*/  I2FP.F32.S32 R0, R0 ;  /* 0x0000000000007245 */ /* 0x000fca0000201400 */
[----:B------:R-:W-:Y:S01]  /*f840*/  FFMA.FTZ R22, R0, -R219, R137 ;  /* 0x800000db00167223 */ /* 0x000fe20000010089 */
[----:B------:R-:W-:-:S05]  /*f850*/  IMAD.IADD R0, R229, 0x1, -R6 ;  /* 0x00000001e5007824 */ /* 0x000fca00078e0a06 */
[----:B------:R-:W-:Y:S01]  /*f860*/  IABS R0, R0 ;  /* 0x0000000000007213 */ /* 0x000fe20000000000 */
[----:B------:R-:W-:-:S03]  /*f870*/  VIADD R5, R4, 0x19 ;  /* 0x0000001904057836 */ /* 0x000fc60000000000 */
[----:B------:R-:W-:-:S05]  /*f880*/  I2FP.F32.S32 R0, R0 ;  /* 0x0000000000007245 */ /* 0x000fca0000201400 */
[----:B------:R-:W-:Y:S01]  /*f890*/  FFMA.FTZ R3, R0, -R219, R132 ;  /* 0x800000db00037223 */ /* 0x000fe20000010084 */
[----:B------:R-:W-:Y:S01]  /*f8a0*/  IMAD.IADD R0, R229, 0x1, -R5 ;  /* 0x00000001e5007824 */ /* 0x000fe200078e0a05 */
[----:B------:R-:W-:-:S04]  /*f8b0*/  I2FP.F32.S32 R2, R2 ;  /* 0x0000000200027245 */ /* 0x000fc80000201400 */
[----:B------:R-:W-:Y:S02]  /*f8c0*/  IABS R0, R0 ;  /* 0x0000000000007213 */ /* 0x000fe40000000000 */
[----:B------:R-:W-:Y:S02]  /*f8d0*/  FSEL R27, R27, -INF , !P2 ;  /* 0xff8000001b1b7808 */ /* 0x000fe40005000000 */
[----:B------:R-:W-:Y:S01]  /*f8e0*/  I2FP.F32.S32 R0, R0 ;  /* 0x0000000000007245 */ /* 0x000fe20000201400 */
[----:B------:R-:W-:Y:S01]  /*f8f0*/  FFMA.FTZ R23, R2, -R219, R136 ;  /* 0x800000db02177223 */ /* 0x000fe20000010088 */
[----:B------:R-:W-:-:S03]  /*f900*/  FSEL R26, R20, -INF , !P5 ;  /* 0xff800000141a7808 */ /* 0x000fc60006800000 */
[----:B------:R-:W-:Y:S01]  /*f910*/  FFMA.FTZ R2, R0, -R219, R133 ;  /* 0x800000db00027223 */ /* 0x000fe20000010085 */
[----:B------:R-:W-:Y:S02]  /*f920*/  FMNMX.FTZ R0, R213, R27, !PT ;  /* 0x0000001bd5007209 */ /* 0x000fe40007810000 */
[-C--:B------:R-:W-:Y:S02]  /*f930*/  ISETP.GE.AND P2, PT, R8, R227.reuse, PT ;  /* 0x000000e30800720c */ /* 0x080fe40003f46270 */
[----:B------:R-:W-:Y:S02]  /*f940*/  FSEL R25, R21, -INF , !P4 ;  /* 0xff80000015197808 */ /* 0x000fe40006000000 */
[----:B------:R-:W-:Y:S02]  /*f950*/  FMNMX.FTZ R0, R26, R0, !PT ;  /* 0x000000001a007209 */ /* 0x000fe40007810000 */
[----:B------:R-:W-:Y:S02]  /*f960*/  ISETP.GE.AND P4, PT, R7, R227, PT ;  /* 0x000000e30700720c */ /* 0x000fe40003f86270 */
[----:B------:R-:W-:-:S02]  /*f970*/  ISETP.GE.OR P2, PT, R8, R235, !P2 ;  /* 0x000000eb0800720c */ /* 0x000fc40005746670 */
[----:B------:R-:W-:Y:S02]  /*f980*/  FSEL R24, R24, -INF , !P3 ;  /* 0xff80000018187808 */ /* 0x000fe40005800000 */
[----:B------:R-:W-:Y:S02]  /*f990*/  FMNMX.FTZ R0, R25, R0, !PT ;  /* 0x0000000019007209 */ /* 0x000fe40007810000 */
[----:B------:R-:W-:Y:S02]  /*f9a0*/  ISETP.GE.AND P3, PT, R6, R227, PT ;  /* 0x000000e30600720c */ /* 0x000fe40003f66270 */
[----:B------:R-:W-:Y:S02]  /*f9b0*/  ISETP.GE.OR P4, PT, R7, R235, !P4 ;  /* 0x000000eb0700720c */ /* 0x000fe40006786670 */
[----:B------:R-:W-:Y:S02]  /*f9c0*/  FSEL R23, R23, -INF , !P2 ;  /* 0xff80000017177808 */ /* 0x000fe40005000000 */
[----:B------:R-:W-:-:S02]  /*f9d0*/  FMNMX.FTZ R0, R24, R0, !PT ;  /* 0x0000000018007209 */ /* 0x000fc40007810000 */
[----:B------:R-:W-:Y:S02]  /*f9e0*/  ISETP.GE.AND P2, PT, R5, R227, PT ;  /* 0x000000e30500720c */ /* 0x000fe40003f46270 */
[-C--:B------:R-:W-:Y:S02]  /*f9f0*/  ISETP.GE.OR P3, PT, R6, R235.reuse, !P3 ;  /* 0x000000eb0600720c */ /* 0x080fe40005f66670 */
[----:B------:R-:W-:Y:S02]  /*fa00*/  FSEL R22, R22, -INF , !P4 ;  /* 0xff80000016167808 */ /* 0x000fe40006000000 */
[----:B------:R-:W-:Y:S02]  /*fa10*/  FMNMX.FTZ R0, R23, R0, !PT ;  /* 0x0000000017007209 */ /* 0x000fe40007810000 */
[----:B------:R-:W-:Y:S02]  /*fa20*/  ISETP.GE.OR P2, PT, R5, R235, !P2 ;  /* 0x000000eb0500720c */ /* 0x000fe40005746670 */
[----:B------:R-:W-:-:S02]  /*fa30*/  FSEL R21, R3, -INF , !P3 ;  /* 0xff80000003157808 */ /* 0x000fc40005800000 */
        /* <DEDUP_REMOVED lines=9> */
[----:B------:R-:W-:-:S05]  /*fad0*/  FSEL R0, R132, RZ, P2 ;  /* 0x000000ff84007208 */ /* 0x000fca0001000000 */
[----:B------:R-:W-:Y:S02]  /*fae0*/  FADD.FTZ R2, R213, -R0 ;  /* 0x80000000d5027221 */ /* 0x000fe40000010000 */
[----:B------:R-:W2:Y:S04]  /*faf0*/  LD.E R0, desc[UR4][R172.64+0xdc] ;  /* 0x0000dc04ac007980 */ /* 0x000ea8000c101900 */
        /* <DEDUP_REMOVED lines=17> */
[----:B------:R-:W3:Y:S04]  /*fc10*/  LDL.64 R14, [R1+0x70] ;  /* 0x00007000010e7983 */ /* 0x000ee80000100a00 */
[----:B------:R-:W4:Y:S04]  /*fc20*/  LDL R208, [R1+0xd0] ;  /* 0x0000d00001d07983 */ /* 0x000f280000100800 */
[----:B------:R-:W3:Y:S04]  /*fc30*/  LDL R207, [R1+0xc4] ;  /* 0x0000c40001cf7983 */ /* 0x000ee80000100800 */
[----:B------:R-:W3:Y:S04]  /*fc40*/  LDL R249, [R1+0xc8] ;  /* 0x0000c80001f97983 */ /* 0x000ee80000100800 */
[----:B------:R-:W3:Y:S04]  /*fc50*/  LDL R248, [R1+0xcc] ;  /* 0x0000cc0001f87983 */ /* 0x000ee80000100800 */
[----:B------:R-:W4:Y:S01]  /*fc60*/  LDL.LU R33, [R1+0xac] ;  /* 0x0000ac0001217983 */ /* 0x000f220000300800 */
[----:B------:R-:W-:Y:S01]  /*fc70*/  IMAD.MOV.U32 R32, RZ, RZ, R243 ;  /* 0x000000ffff207224 */ /* 0x000fe200078e00f3 */
[----:B------:R-:W-:-:S02]  /*fc80*/  ISETP.GE.AND P4, PT, R4, R226, PT ;  /* 0x000000e20400720c */ /* 0x000fc40003f86270 */
[C---:B------:R-:W-:Y:S02]  /*fc90*/  ISETP.GE.AND P6, PT, R4.reuse, R225, PT ;  /* 0x000000e10400720c */ /* 0x040fe40003fc6270 */
[C---:B------:R-:W-:Y:S02]  /*fca0*/  ISETP.GE.OR P4, PT, R4.reuse, R234, !P4 ;  /* 0x000000ea0400720c */ /* 0x040fe40006786670 */
[----:B------:R-:W-:Y:S02]  /*fcb0*/  ISETP.GE.OR P6, PT, R4, R233, !P6 ;  /* 0x000000e90400720c */ /* 0x000fe400077c6670 */
[C---:B------:R-:W-:Y:S02]  /*fcc0*/  ISETP.GE.AND P3, PT, R11.reuse, R226, PT ;  /* 0x000000e20b00720c */ /* 0x040fe40003f66270 */
[C---:B------:R-:W-:Y:S02]  /*fcd0*/  ISETP.GE.AND P5, PT, R11.reuse, R225, PT ;  /* 0x000000e10b00720c */ /* 0x040fe40003fa6270 */
[----:B------:R-:W-:-:S02]  /*fce0*/  ISETP.GE.OR P3, PT, R11, R234, !P3 ;  /* 0x000000ea0b00720c */ /* 0x000fc40005f66670 */
[----:B------:R-:W-:Y:S01]  /*fcf0*/  ISETP.GE.OR P5, PT, R11, R233, !P5 ;  /* 0x000000e90b00720c */ /* 0x000fe20006fa6670 */
[----:B------:R1:W-:Y:S04]  /*fd00*/  STL.64 [R1+0x198], R172 ;  /* 0x000198ac01007387 */ /* 0x0003e80000100a00 */
[----:B-1----:R-:W3:Y:S01]  /*fd10*/  LDL.64 R172, [R1+0x50] ;  /* 0x0000500001ac7983 */ /* 0x002ee20000100a00 */
[C---:B--2---:R-:W-:Y:S01]  /*fd20*/  FMUL.FTZ R3, R0.reuse, R132 ;  /* 0x0000008400037220 */ /* 0x044fe20000410000 */
[----:B------:R-:W-:-:S04]  /*fd30*/  FMUL.FTZ R2, R0, R2 ;  /* 0x0000000200027220 */ /* 0x000fc80000410000 */
[----:B------:R-:W-:Y:S02]  /*fd40*/  FSEL R3, R3, RZ, P2 ;  /* 0x000000ff03037208 */ /* 0x000fe40001000000 */
[----:B------:R-:W1:Y:S03]  /*fd50*/  MUFU.EX2 R2, R2 ;  /* 0x0000000200027308 */ /* 0x000e660000000800 */
[-CC-:B------:R-:W-:Y:S01]  /*fd60*/  FFMA.FTZ R27, R27, R0.reuse, -R3.reuse ;  /* 0x000000001b1b7223 */ /* 0x180fe20000010803 */
[-CC-:B------:R-:W-:Y:S01]  /*fd70*/  FFMA.FTZ R26, R26, R0.reuse, -R3.reuse ;  /* 0x000000001a1a7223 */ /* 0x180fe20000010803 */
[-CC-:B------:R-:W-:Y:S01]  /*fd80*/  FFMA.FTZ R136, R25, R0.reuse, -R3.reuse ;  /* 0x0000000019887223 */ /* 0x180fe20000010803 */
[-CC-:B------:R-:W-:Y:S01]  /*fd90*/  FFMA.FTZ R137, R24, R0.reuse, -R3.reuse ;  /* 0x0000000018897223 */ /* 0x180fe20000010803 */
[-CC-:B------:R-:W-:Y:S01]  /*fda0*/  FFMA.FTZ R180, R23, R0.reuse, -R3.reuse ;  /* 0x0000000017b47223 */ /* 0x180fe20000010803 */
[-CC-:B------:R-:W-:Y:S01]  /*fdb0*/  FFMA.FTZ R181, R22, R0.reuse, -R3.reuse ;  /* 0x0000000016b57223 */ /* 0x180fe20000010803 */
[-CC-:B------:R-:W-:Y:S01]  /*fdc0*/  FFMA.FTZ R185, R21, R0.reuse, -R3.reuse ;  /* 0x0000000015b97223 */ /* 0x180fe20000010803 */
[----:B------:R-:W-:-:S02]  /*fdd0*/  FFMA.FTZ R186, R20, R0, -R3 ;  /* 0x0000000014ba7223 */ /* 0x000fc40000010803 */
        /* <DEDUP_REMOVED lines=33> */
[----:B----4-:R-:W-:-:S02]  /*fff0*/  FFMA.FTZ R20, R33, R2, R3 ;  /* 0x0000000221147223 */ /* 0x010fc40000010003 */
[----:B------:R-:W1:Y:S02]  /*10000*/  MUFU.EX2 R2, R26 ;  /* 0x0000001a00027308 */ /* 0x000e640000000800 */
[C---:B-1----:R-:W-:Y:S01]  /*10010*/  FADD.FTZ R65, R2.reuse, R20 ;  /* 0x0000001402417221 */ /* 0x042fe20000010000 */
[----:B------:R-:W-:Y:S01]  /*10020*/  F2FP.F16.F32.PACK_AB R68, R2, R3 ;  /* 0x000000030244723e */ /* 0x000fe200000000ff */
[----:B------:R-:W-:-:S05]  /*10030*/  IMAD.IADD R2, R231, 0x1, -R4 ;  /* 0x00000001e7027824 */ /* 0x000fca00078e0a04 */
[----:B------:R-:W-:-:S04]  /*10040*/  IABS R2, R2 ;  /* 0x0000000200027213 */ /* 0x000fc80000000000 */
[----:B------:R-:W-:-:S05]  /*10050*/  I2FP.F32.S32 R2, R2 ;  /* 0x0000000200027245 */ /* 0x000fca0000201400 */
[----:B------:R-:W-:Y:S01]  /*10060*/  FFMA.FTZ R3, R2, -R219, R182 ;  /* 0x800000db02037223 */ /* 0x000fe200000100b6 */
        /* <DEDUP_REMOVED lines=12> */
[----:B------:R-:W-:Y:S01]  /*10130*/  IMAD.IADD R2, R228, 0x1, -R11 ;  /* 0x00000001e4027824 */ /* 0x000fe200078e0a0b */
[----:B------:R-:W-:Y:S01]  /*10140*/  ISETP.GE.AND P2, PT, R4, R224, PT ;  /* 0x000000e00400720c */ /* 0x000fe20003f46270 */
[----:B------:R-:W2:Y:S03]  /*10150*/  LDL.LU R183, [R1+0x78] ;  /* 0x0000780001b77983 */ /* 0x000ea60000300800 */
[----:B------:R-:W-:-:S04]  /*10160*/  IABS R2, R2 ;  /* 0x0000000200027213 */ /* 0x000fc80000000000 */
[----:B------:R-:W-:-:S05]  /*10170*/  I2FP.F32.S32 R2, R2 ;  /* 0x0000000200027245 */ /* 0x000fca0000201400 */
[----:B------:R-:W-:Y:S01]  /*10180*/  FFMA.FTZ R23, R2, -R219, R197 ;  /* 0x800000db02177223 */ /* 0x000fe200000100c5 */
[----:B------:R-:W-:Y:S01]  /*10190*/  IMAD.IADD R2, R230, 0x1, -R11 ;  /* 0x00000001e6027824 */ /* 0x000fe200078e0a0b */
[----:B------:R-:W-:Y:S02]  /*101a0*/  ISETP.GE.OR P2, PT, R4, R232, !P2 ;  /* 0x000000e80400720c */ /* 0x000fe40005746670 */
[----:B------:R-:W-:Y:S02]  /*101b0*/  FSEL R20, R3, -INF , !P4 ;  /* 0xff80000003147808 */ /* 0x000fe40006000000 */
[----:B------:R-:W-:Y:S02]  /*101c0*/  IADD3 R3, R231, -R10, RZ ;  /* 0x8000000ae7037210 */ /* 0x000fe40007ffe0ff */
[----:B------:R-:W-:Y:S02]  /*101d0*/  IABS R4, R2 ;  /* 0x0000000200047213 */ /* 0x000fe40000000000 */
[----:B------:R-:W-:-:S03]  /*101e0*/  IABS R2, R3 ;  /* 0x0000000300027213 */ /* 0x000fc60000000000 */
[----:B------:R-:W-:-:S05]  /*101f0*/  IMAD.MOV.U32 R3, RZ, RZ, R4 ;  /* 0x000000ffff037224 */ /* 0x000fca00078e0004 */
[----:B------:R-:W-:-:S05]  /*10200*/  I2FP.F32.S32 R3, R3 ;  /* 0x0000000300037245 */ /* 0x000fca0000201400 */
[----:B------:R-:W-:Y:S01]  /*10210*/  FFMA.FTZ R26, R3, -R219, R199 ;  /* 0x800000db031a7223 */ /* 0x000fe200000100c7 */
[----:B------:R-:W-:Y:S01]  /*10220*/  IMAD.IADD R3, R228, 0x1, -R10 ;  /* 0x00000001e4037824 */ /* 0x000fe200078e0a0a */
[----:B------:R-:W-:-:S04]  /*10230*/  ISETP.GE.AND P4, PT, R11, R224, PT ;  /* 0x000000e00b00720c */ /* 0x000fc80003f86270 */
[----:B------:R-:W-:Y:S02]  /*10240*/  IABS R3, R3 ;  /* 0x0000000300037213 */ /* 0x000fe40000000000 */
[----:B------:R-:W-:Y:S02]  /*10250*/  I2FP.F32.S32 R2, R2 ;  /* 0x0000000200027245 */ /* 0x000fe40000201400 */
[----:B------:R-:W-:Y:S02]  /*10260*/  I2FP.F32.S32 R3, R3 ;  /* 0x0000000300037245 */ /* 0x000fe40000201400 */
[----:B------:R-:W-:Y:S01]  /*10270*/  ISETP.GE.OR P4, PT, R11, R232, !P4 ;  /* 0x000000e80b00720c */ /* 0x000fe20006786670 */
[-C--:B------:R-:W-:Y:S01]  /*10280*/  FFMA.FTZ R4, R2, -R219.reuse, R34 ;  /* 0x800000db02047223 */ /* 0x080fe20000010022 */
[----:B------:R-:W-:Y:S01]  /*10290*/  FSEL R11, R22, -INF , !P3 ;  /* 0xff800000160b7808 */ /* 0x000fe20005800000 */
[----:B------:R-:W-:Y:S02]  /*102a0*/  IMAD.IADD R2, R230, 0x1, -R10 ;  /* 0x00000001e6027824 */ /* 0x000fe400078e0a0a */
[----:B------:R-:W-:Y:S01]  /*102b0*/  FFMA.FTZ R22, R3, -R219, R176 ;  /* 0x800000db03167223 */ /* 0x000fe200000100b0 */
[----:B------:R-:W-:Y:S01]  /*102c0*/  IMAD.IADD R3, R228, 0x1, -R9 ;  /* 0x00000001e4037824 */ /* 0x000fe200078e0a09 */
[----:B------:R-:W-:-:S02]  /*102d0*/  FSEL R25, R21, -INF , !P6 ;  /* 0xff80000015197808 */ /* 0x000fc40007000000 */
[----:B------:R-:W-:Y:S02]  /*102e0*/  ISETP.GE.AND P6, PT, R10, R226, PT ;  /* 0x000000e20a00720c */ /* 0x000fe40003fc6270 */
[----:B------:R-:W-:Y:S02]  /*102f0*/  IABS R2, R2 ;  /* 0x0000000200027213 */ /* 0x000fe40000000000 */
[----:B------:R-:W-:Y:S02]  /*10300*/  IABS R3, R3 ;  /* 0x0000000300037213 */ /* 0x000fe40000000000 */
[----:B------:R-:W-:Y:S02]  /*10310*/  FSEL R21, R24, -INF , !P2 ;  /* 0xff80000018157808 */ /* 0x000fe40005000000 */
[C---:B------:R-:W-:Y:S02]  /*10320*/  ISETP.GE.AND P2, PT, R10.reuse, R225, PT ;  /* 0x000000e10a00720c */ /* 0x040fe40003f46270 */
[----:B------:R-:W-:-:S02]  /*10330*/  ISETP.GE.AND P3, PT, R10, R224, PT ;  /* 0x000000e00a00720c */ /* 0x000fc40003f66270 */
[----:B------:R-:W-:Y:S02]  /*10340*/  I2FP.F32.S32 R2, R2 ;  /* 0x0000000200027245 */ /* 0x000fe40000201400 */
[C---:B------:R-:W-:Y:S02]  /*10350*/  ISETP.GE.OR P6, PT, R10.reuse, R234, !P6 ;  /* 0x000000ea0a00720c */ /* 0x040fe400077c6670 */
[----:B------:R-:W-:Y:S02]  /*10360*/  I2FP.F32.S32 R3, R3 ;  /* 0x0000000300037245 */ /* 0x000fe40000201400 */
[C---:B------:R-:W-:Y:S02]  /*10370*/  ISETP.GE.OR P2, PT, R10.reuse, R233, !P2 ;  /* 0x000000e90a00720c */ /* 0x040fe40005746670 */
[----:B------:R-:W-:Y:S01]  /*10380*/  ISETP.GE.OR P3, PT, R10, R232, !P3 ;  /* 0x000000e80a00720c */ /* 0x000fe20005f66670 */
[----:B------:R-:W-:Y:S01]  /*10390*/  FFMA.FTZ R24, R2, -R219, R178 ;  /* 0x800000db02187223 */ /* 0x000fe200000100b2 */
[----:B------:R-:W-:-:S02]  /*103a0*/  FSEL R23, R23, -INF , !P5 ;  /* 0xff80000017177808 */ /* 0x000fc40006800000 */
[----:B------:R-:W-:Y:S02]  /*103b0*/  FSEL R49, R26, -INF , !P4 ;  /* 0xff8000001a317808 */ /* 0x000fe40006000000 */
[----:B------:R-:W-:Y:S01]  /*103c0*/  FSEL R10, R4, -INF , !P6 ;  /* 0xff800000040a7808 */ /* 0x000fe20007000000 */
[--C-:B------:R-:W-:Y:S01]  /*103d0*/  IMAD.IADD R4, R231, 0x1, -R9.reuse ;  /* 0x00000001e7047824 */ /* 0x100fe200078e0a09 */
[C---:B------:R-:W-:Y:S01]  /*103e0*/  ISETP.GE.AND P5, PT, R9.reuse, R226, PT ;  /* 0x000000e20900720c */ /* 0x040fe20003fa6270 */
[----:B------:R-:W-:Y:S01]  /*103f0*/  IMAD.IADD R2, R230, 0x1, -R9 ;  /* 0x00000001e6027824 */ /* 0x000fe200078e0a09 */
[----:B------:R-:W-:Y:S01]  /*10400*/  ISETP.GE.AND P4, PT, R9, R225, PT ;  /* 0x000000e10900720c */ /* 0x000fe20003f86270 */
[----:B------:R-:W-:Y:S01]  /*10410*/  FFMA.FTZ R26, R3, -R219, R177 ;  /* 0x800000db031a7223 */ /* 0x000fe200000100b1 */
[C---:B------:R-:W-:Y:S01]  /*10420*/  ISETP.GE.AND P6, PT, R9.reuse, R224, PT ;  /* 0x000000e00900720c */ /* 0x040fe20003fc6270 */
[----:B------:R-:W4:Y:S01]  /*10430*/  LDL.64 R176, [R1+0xe8] ;  /* 0x0000e80001b07983 */ /* 0x000f220000100a00 */
[----:B------:R-:W-:-:S02]  /*10440*/  ISETP.GE.OR P5, PT, R9, R234, !P5 ;  /* 0x000000ea0900720c */ /* 0x000fc40006fa6670 */
[C---:B------:R-:W-:Y:S02]  /*10450*/  ISETP.GE.OR P4, PT, R9.reuse, R233, !P4 ;  /* 0x000000e90900720c */ /* 0x040fe40006786670 */
[----:B------:R-:W-:Y:S02]  /*10460*/  ISETP.GE.OR P6, PT, R9, R232, !P6 ;  /* 0x000000e80900720c */ /* 0x000fe400077c6670 */
[----:B------:R-:W-:Y:S02]  /*10470*/  IABS R9, R4 ;  /* 0x0000000400097213 */ /* 0x000fe40000000000 */
[----:B------:R-:W-:-:S04]  /*10480*/  IABS R4, R2 ;  /* 0x0000000200047213 */ /* 0x000fc80000000000 */
[----:B------:R-:W-:Y:S01]  /*10490*/  I2FP.F32.S32 R4, R4 ;  /* 0x0000000400047245 */ /* 0x000fe20000201400 */
[----:B------:R-:W-:-:S04]  /*104a0*/  IMAD.MOV.U32 R113, RZ, RZ, R28 ;  /* 0x000000ffff717224 */ /* 0x000fc800078e001c */
[----:B------:R-:W-:Y:S02]  /*104b0*/  FFMA.FTZ R28, R4, -R219, R179 ;  /* 0x800000db041c7223 */ /* 0x000fe400000100b3 */
[----:B------:R-:W3:Y:S01]  /*104c0*/  LDL.64 R178, [R1+0x138] ;  /* 0x0001380001b27983 */ /* 0x000ee20000100a00 */
[----:B------:R-:W-:-:S05]  /*104d0*/  IMAD.MOV.U32 R2, RZ, RZ, R9 ;  /* 0x000000ffff027224 */ /* 0x000fca00078e0009 */
[----:B------:R-:W-:-:S05]  /*104e0*/  I2FP.F32.S32 R2, R2 ;  /* 0x0000000200027245 */ /* 0x000fca0000201400 */
[----:B------:R-:W-:Y:S01]  /*104f0*/  FFMA.FTZ R2, R2, -R219, R35 ;  /* 0x800000db02027223 */ /* 0x000fe20000010023 */
[----:B------:R-:W-:Y:S02]  /*10500*/  FSEL R22, R22, -INF , !P2 ;  /* 0xff80000016167808 */ /* 0x000fe40005000000 */
[----:B------:R-:W-:Y:S02]  /*10510*/  FSEL R24, R24, -INF , !P3 ;  /* 0xff80000018187808 */ /* 0x000fe40005800000 */
[----:B------:R-:W-:Y:S02]  /*10520*/  FSEL R27, R2, -INF , !P5 ;  /* 0xff800000021b7808 */ /* 0x000fe40006800000 */
[C---:B------:R-:W-:Y:S02]  /*10530*/  ISETP.GE.AND P2, PT, R8.reuse, R226, PT ;  /* 0x000000e20800720c */ /* 0x040fe40003f46270 */
[C---:B------:R-:W-:Y:S02]  /*10540*/  ISETP.GE.AND P3, PT, R8.reuse, R225, PT ;  /* 0x000000e10800720c */ /* 0x040fe40003f66270 */
[----:B------:R-:W-:-:S02]  /*10550*/  ISETP.GE.AND P5, PT, R8, R224, PT ;  /* 0x000000e00800720c */ /* 0x000fc40003fa6270 */
[----:B------:R-:W-:Y:S01]  /*10560*/  IADD3 R4, R231, -R8, RZ ;  /* 0x80000008e7047210 */ /* 0x000fe20007ffe0ff */
[--C-:B------:R-:W-:Y:S01]  /*10570*/  IMAD.IADD R3, R228, 0x1, -R8.reuse ;  /* 0x00000001e4037824 */ /* 0x100fe200078e0a08 */
[----:B------:R-:W-:Y:S01]  /*10580*/  ISETP.GE.OR P2, PT, R8, R234, !P2 ;  /* 0x000000ea0800720c */ /* 0x000fe20005746670 */
[----:B------:R-:W-:Y:S01]  /*10590*/  IMAD.IADD R2, R230, 0x1, -R8 ;  /* 0x00000001e6027824 */ /* 0x000fe200078e0a08 */
[C---:B------:R-:W-:Y:S02]  /*105a0*/  ISETP.GE.OR P3, PT, R8.reuse, R233, !P3 ;  /* 0x000000e90800720c */ /* 0x040fe40005f66670 */
[----:B------:R-:W-:Y:S02]  /*105b0*/  ISETP.GE.OR P5, PT, R8, R232, !P5 ;  /* 0x000000e80800720c */ /* 0x000fe40006fa6670 */
[----:B------:R-:W-:Y:S02]  /*105c0*/  IABS R8, R4 ;  /* 0x0000000400087213 */ /* 0x000fe40000000000 */
[----:B------:R-:W-:-:S03]  /*105d0*/  IABS R4, R2 ;  /* 0x0000000200047213 */ /* 0x000fc60000000000 */
[----:B------:R-:W-:-:S05]  /*105e0*/  IMAD.MOV.U32 R2, RZ, RZ, R8 ;  /* 0x000000ffff027224 */ /* 0x000fca00078e0008 */
[----:B------:R-:W-:Y:S02]  /*105f0*/  I2FP.F32.S32 R2, R2 ;  /* 0x0000000200027245 */ /* 0x000fe40000201400 */
[----:B------:R-:W-:Y:S02]  /*10600*/  IABS R3, R3 ;  /* 0x0000000300037213 */ /* 0x000fe40000000000 */
[----:B------:R-:W-:Y:S01]  /*10610*/  I2FP.F32.S32 R4, R4 ;  /* 0x0000000400047245 */ /* 0x000fe20000201400 */
[----:B------:R-:W-:Y:S01]  /*10620*/  FFMA.FTZ R2, R2, -R219, R138 ;  /* 0x800000db02027223 */ /* 0x000fe2000001008a */
[----:B------:R-:W-:Y:S02]  /*10630*/  I2FP.F32.S32 R3, R3 ;  /* 0x0000000300037245 */ /* 0x000fe40000201400 */
[----:B------:R-:W-:Y:S01]  /*10640*/  FSEL R34, R26, -INF , !P4 ;  /* 0xff8000001a227808 */ /* 0x000fe20006000000 */
[----:B------:R-:W-:Y:S01]  /*10650*/  FFMA.FTZ R9, R4, -R219, R190 ;  /* 0x800000db04097223 */ /* 0x000fe200000100be */
[----:B------:R-:W-:Y:S01]  /*10660*/  FSEL R48, R28, -INF , !P6 ;  /* 0xff8000001c307808 */ /* 0x000fe20007000000 */
[----:B------:R-:W-:Y:S01]  /*10670*/  IMAD.IADD R4, R231, 0x1, -R7 ;  /* 0x00000001e7047824 */ /* 0x000fe200078e0a07 */
[----:B------:R-:W-:-:S02]  /*10680*/  FSEL R26, R2, -INF , !P2 ;  /* 0xff800000021a7808 */ /* 0x000fc40005000000 */
[C---:B------:R-:W-:Y:S02]  /*10690*/  ISETP.GE.AND P4, PT, R7.reuse, R226, PT ;  /* 0x000000e20700720c */ /* 0x040fe40003f86270 */
[C---:B------:R-:W-:Y:S02]  /*106a0*/  ISETP.GE.AND P6, PT, R7.reuse, R225, PT ;  /* 0x000000e10700720c */ /* 0x040fe40003fc6270 */
[----:B------:R-:W-:Y:S01]  /*106b0*/  ISETP.GE.AND P2, PT, R7, R224, PT ;  /* 0x000000e00700720c */ /* 0x000fe20003f46270 */
[----:B------:R-:W-:Y:S01]  /*106c0*/  FFMA.FTZ R8, R3, -R219, R188 ;  /* 0x800000db03087223 */ /* 0x000fe200000100bc */
[C---:B------:R-:W-:Y:S01]  /*106d0*/  ISETP.GE.OR P4, PT, R7.reuse, R234, !P4 ;  /* 0x000000ea0700720c */ /* 0x040fe20006786670 */
[--C-:B------:R-:W-:Y:S01]  /*106e0*/  IMAD.IADD R3, R228, 0x1, -R7.reuse ;  /* 0x00000001e4037824 */ /* 0x100fe200078e0a07 */
[C---:B------:R-:W-:Y:S01]  /*106f0*/  ISETP.GE.OR P6, PT, R7.reuse, R233, !P6 ;  /* 0x000000e90700720c */ /* 0x040fe200077c6670 */
[----:B------:R-:W-:Y:S01]  /*10700*/  IMAD.IADD R2, R230, 0x1, -R7 ;  /* 0x00000001e6027824 */ /* 0x000fe200078e0a07 */
[----:B------:R-:W-:-:S02]  /*10710*/  ISETP.GE.OR P2, PT, R7, R232, !P2 ;  /* 0x000000e80700720c */ /* 0x000fc40005746670 */
[----:B------:R-:W-:Y:S02]  /*10720*/  IABS R7, R4 ;  /* 0x0000000400077213 */ /* 0x000fe40000000000 */
[----:B------:R-:W-:-:S03]  /*10730*/  IABS R4, R2 ;  /* 0x0000000200047213 */ /* 0x000fc60000000000 */
[----:B------:R-:W-:-:S05]  /*10740*/  IMAD.MOV.U32 R2, RZ, RZ, R7 ;  /* 0x000000ffff027224 */ /* 0x000fca00078e0007 */
[----:B------:R-:W-:Y:S02]  /*10750*/  I2FP.F32.S32 R2, R2 ;  /* 0x0000000200027245 */ /* 0x000fe40000201400 */
[----:B------:R-:W-:Y:S02]  /*10760*/  IABS R3, R3 ;  /* 0x0000000300037213 */ /* 0x000fe40000000000 */
[----:B------:R-:W-:Y:S01]  /*10770*/  I2FP.F32.S32 R4, R4 ;  /* 0x0000000400047245 */ /* 0x000fe20000201400 */
[----:B------:R-:W-:Y:S01]  /*10780*/  FFMA.FTZ R2, R2, -R219, R139 ;  /* 0x800000db02027223 */ /* 0x000fe2000001008b */
[----:B------:R-:W-:Y:S01]  /*10790*/  IMAD.MOV.U32 R112, RZ, RZ, R32 ;  /* 0x000000ffff707224 */ /* 0x000fe200078e0020 */
[----:B------:R-:W-:Y:S02]  /*107a0*/  I2FP.F32.S32 R3, R3 ;  /* 0x0000000300037245 */ /* 0x000fe40000201400 */
[----:B------:R-:W-:Y:S01]  /*107b0*/  FSEL R32, R8, -INF , !P3 ;  /* 0xff80000008207808 */ /* 0x000fe20005800000 */
[----:B------:R-:W-:Y:S01]  /*107c0*/  FFMA.FTZ R28, R4, -R219, R191 ;  /* 0x800000db041c7223 */ /* 0x000fe200000100bf */
[----:B------:R-:W-:-:S02]  /*107d0*/  FSEL R35, R9, -INF , !P5 ;  /* 0xff80000009237808 */ /* 0x000fc40006800000 */
[----:B------:R-:W-:Y:S02]  /*107e0*/  FSEL R8, R2, -INF , !P4 ;  /* 0xff80000002087808 */ /* 0x000fe40006000000 */
[C---:B------:R-:W-:Y:S02]  /*107f0*/  ISETP.GE.AND P3, PT, R6.reuse, R226, PT ;  /* 0x000000e20600720c */ /* 0x040fe40003f66270 */
[C---:B------:R-:W-:Y:S02]  /*10800*/  ISETP.GE.AND P5, PT, R6.reuse, R225, PT ;  /* 0x000000e10600720c */ /* 0x040fe40003fa6270 */
[C---:B------:R-:W-:Y:S02]  /*10810*/  ISETP.GE.AND P4, PT, R6.reuse, R224, PT ;  /* 0x000000e00600720c */ /* 0x040fe40003f86270 */
[----:B------:R-:W-:Y:S02]  /*10820*/  IADD3 R4, R231, -R6, RZ ;  /* 0x80000006e7047210 */ /* 0x000fe40007ffe0ff */
[----:B------:R-:W-:Y:S01]  /*10830*/  MOV R101, R29 ;  /* 0x0000001d00657202 */ /* 0x000fe20000000f00 */
[----:B------:R-:W-:Y:S01]  /*10840*/  FFMA.FTZ R29, R3, -R219, R189 ;  /* 0x800000db031d7223 */ /* 0x000fe200000100bd */
[----:B------:R-:W-:Y:S01]  /*10850*/  ISETP.GE.OR P3, PT, R6, R234, !P3 ;  /* 0x000000ea0600720c */ /* 0x000fe20005f66670 */
[--C-:B------:R-:W-:Y:S01]  /*10860*/  IMAD.IADD R3, R228, 0x1, -R6.reuse ;  /* 0x00000001e4037824 */ /* 0x100fe200078e0a06 */
[----:B------:R-:W-:Y:S01]  /*10870*/  ISETP.GE.OR P5, PT, R6, R233, !P5 ;  /* 0x000000e90600720c */ /* 0x000fe20006fa6670 */
[----:B------:R-:W-:Y:S01]  /*10880*/  IMAD.IADD R2, R230, 0x1, -R6 ;  /* 0x00000001e6027824 */ /* 0x000fe200078e0a06 */
[----:B------:R-:W-:-:S02]  /*10890*/  ISETP.GE.OR P4, PT, R6, R232, !P4 ;  /* 0x000000e80600720c */ /* 0x000fc40006786670 */
[----:B------:R-:W-:Y:S02]  /*108a0*/  IABS R6, R4 ;  /* 0x0000000400067213 */ /* 0x000fe40000000000 */
[----:B------:R-:W-:-:S03]  /*108b0*/  IABS R4, R2 ;  /* 0x0000000200047213 */ /* 0x000fc60000000000 */
[----:B------:R-:W-:-:S05]  /*108c0*/  IMAD.MOV.U32 R2, RZ, RZ, R6 ;  /* 0x000000ffff027224 */ /* 0x000fca00078e0006 */
[----:B------:R-:W-:Y:S02]  /*108d0*/  I2FP.F32.S32 R2, R2 ;  /* 0x0000000200027245 */ /* 0x000fe40000201400 */
[----:B------:R-:W-:-:S03]  /*108e0*/  IABS R3, R3 ;  /* 0x0000000300037213 */ /* 0x000fc60000000000 */
[----:B------:R-:W-:Y:S01]  /*108f0*/  FFMA.FTZ R7, R2, -R219, R134 ;  /* 0x800000db02077223 */ /* 0x000fe20000010086 */
[----:B------:R-:W-:Y:S01]  /*10900*/  IMAD.IADD R2, R231, 0x1, -R5 ;  /* 0x00000001e7027824 */ /* 0x000fe200078e0a05 */
[----:B------:R-:W-:Y:S02]  /*10910*/  I2FP.F32.S32 R3, R3 ;  /* 0x0000000300037245 */ /* 0x000fe40000201400 */
[----:B------:R-:W-:Y:S02]  /*10920*/  I2FP.F32.S32 R4, R4 ;  /* 0x0000000400047245 */ /* 0x000fe40000201400 */
[----:B------:R-:W-:Y:S01]  /*10930*/  IABS R2, R2 ;  /* 0x0000000200027213 */ /* 0x000fe20000000000 */
[----:B------:R-:W-:Y:S02]  /*10940*/  IMAD.MOV.U32 R84, RZ, RZ, R31 ;  /* 0x000000ffff547224 */ /* 0x000fe400078e001f */
[-C--:B------:R-:W-:Y:S01]  /*10950*/  FFMA.FTZ R37, R3, -R219.reuse, R192 ;  /* 0x800000db03257223 */ /* 0x080fe200000100c0 */
[----:B------:R-:W-:Y:S01]  /*10960*/  FFMA.FTZ R31, R4, -R219, R194 ;  /* 0x800000db041f7223 */ /* 0x000fe200000100c2 */
[----:B------:R-:W-:-:S02]  /*10970*/  IMAD.IADD R4, R228, 0x1, -R5 ;  /* 0x00000001e4047824 */ /* 0x000fc400078e0a05 */
[----:B------:R-:W-:Y:S01]  /*10980*/  IMAD.MOV.U32 R3, RZ, RZ, R2 ;  /* 0x000000ffff037224 */ /* 0x000fe200078e0002 */
[----:B------:R-:W-:Y:S02]  /*10990*/  FSEL R33, R28, -INF , !P2 ;  /* 0xff8000001c217808 */ /* 0x000fe40005000000 */
[----:B------:R-:W-:Y:S02]  /*109a0*/  IABS R2, R4 ;  /* 0x0000000400027213 */ /* 0x000fe40000000000 */
[----:B------:R-:W-:Y:S02]  /*109b0*/  I2FP.F32.S32 R3, R3 ;  /* 0x0000000300037245 */ /* 0x000fe40000201400 */
[----:B------:R-:W-:Y:S02]  /*109c0*/  ISETP.GE.AND P2, PT, R5, R226, PT ;  /* 0x000000e20500720c */ /* 0x000fe40003f46270 */
[----:B------:R-:W-:Y:S01]  /*109d0*/  I2FP.F32.S32 R2, R2 ;  /* 0x0000000200027245 */ /* 0x000fe20000201400 */
[----:B------:R-:W-:Y:S01]  /*109e0*/  FFMA.FTZ R3, R3, -R219, R135 ;  /* 0x800000db03037223 */ /* 0x000fe20000010087 */
[----:B------:R-:W-:-:S03]  /*109f0*/  ISETP.GE.OR P2, PT, R5, R234, !P2 ;  /* 0x000000ea0500720c */ /* 0x000fc60005746670 */
[----:B------:R-:W-:Y:S01]  /*10a00*/  FFMA.FTZ R52, R2, -R219, R193 ;  /* 0x800000db02347223 */ /* 0x000fe200000100c1 */
[----:B------:R-:W-:Y:S01]  /*10a10*/  FSEL R6, R3, -INF , !P2 ;  /* 0xff80000003067808 */ /* 0x000fe20005000000 */
[----:B------:R-:W-:Y:S01]  /*10a20*/  IMAD.IADD R3, R230, 0x1, -R5 ;  /* 0x00000001e6037824 */ /* 0x000fe200078e0a05 */
[----:B------:R-:W-:-:S04]  /*10a30*/  FMNMX.FTZ R2, R242, R20, !PT ;  /* 0x00000014f2027209 */ /* 0x000fc80007810000 */
[----:B------:R-:W-:Y:S02]  /*10a40*/  FMNMX.FTZ R2, R11, R2, !PT ;  /* 0x000000020b027209 */ /* 0x000fe40007810000 */
[----:B------:R-:W-:Y:S02]  /*10a50*/  IABS R3, R3 ;  /* 0x0000000300037213 */ /* 0x000fe40000000000 */
[----:B------:R-:W-:Y:S02]  /*10a60*/  FMNMX.FTZ R2, R10, R2, !PT ;  /* 0x000000020a027209 */ /* 0x000fe40007810000 */
[----:B------:R-:W-:Y:S02]  /*10a70*/  I2FP.F32.S32 R3, R3 ;  /* 0x0000000300037245 */ /* 0x000fe40000201400 */
[----:B------:R-:W-:-:S03]  /*10a80*/  FMNMX.FTZ R2, R27, R2, !PT ;  /* 0x000000021b027209 */ /* 0x000fc60007810000 */
[----:B------:R-:W-:Y:S01]  /*10a90*/  FFMA.FTZ R9, R3, -R219, R195 ;  /* 0x800000db03097223 */ /* 0x000fe200000100c3 */
[----:B------:R-:W-:Y:S02]  /*10aa0*/  FMNMX.FTZ R3, R26, R2, !PT ;  /* 0x000000021a037209 */ /* 0x000fe40007810000 */
[----:B------:R-:W-:Y:S02]  /*10ab0*/  FMNMX.FTZ R2, R238, R21, !PT ;  /* 0x00000015ee027209 */ /* 0x000fe40007810000 */
[----:B------:R-:W-:Y:S02]  /*10ac0*/  FSEL R7, R7, -INF , !P3 ;  /* 0xff80000007077808 */ /* 0x000fe40005800000 */
[----:B------:R-:W-:Y:S02]  /*10ad0*/  FMNMX.FTZ R2, R49, R2, !PT ;  /* 0x0000000231027209 */ /* 0x000fe40007810000 */
[----:B------:R-:W-:Y:S02]  /*10ae0*/  FMNMX.FTZ R3, R8, R3, !PT ;  /* 0x0000000308037209 */ /* 0x000fe40007810000 */
[----:B------:R-:W-:-:S02]  /*10af0*/  FMNMX.FTZ R2, R24, R2, !PT ;  /* 0x0000000218027209 */ /* 0x000fc40007810000 */
[----:B------:R-:W-:Y:S02]  /*10b00*/  FMNMX.FTZ R3, R7, R3, !PT ;  /* 0x0000000307037209 */ /* 0x000fe40007810000 */
[----:B------:R-:W-:Y:S02]  /*10b10*/  FMNMX.FTZ R4, R48, R2, !PT ;  /* 0x0000000230047209 */ /* 0x000fe40007810000 */
[C---:B------:R-:W-:Y:S02]  /*10b20*/  ISETP.GE.AND P3, PT, R5.reuse, R225, PT ;  /* 0x000000e10500720c */ /* 0x040fe40003f66270 */
[----:B------:R-:W-:Y:S02]  /*10b30*/  ISETP.GE.AND P2, PT, R5, R224, PT ;  /* 0x000000e00500720c */ /* 0x000fe40003f46270 */
[----:B------:R-:W-:Y:S02]  /*10b40*/  FMNMX.FTZ R2, R6, R3, !PT ;  /* 0x0000000306027209 */ /* 0x000fe40007810000 */
[----:B------:R-:W-:-:S02]  /*10b50*/  FMNMX.FTZ R3, R239, R25, !PT ;  /* 0x00000019ef037209 */ /* 0x000fc40007810000 */
[C---:B------:R-:W-:Y:S02]  /*10b60*/  ISETP.GE.OR P3, PT, R5.reuse, R233, !P3 ;  /* 0x000000e90500720c */ /* 0x040fe40005f66670 */
[----:B------:R-:W-:Y:S02]  /*10b70*/  ISETP.GE.OR P2, PT, R5, R232, !P2 ;  /* 0x000000e80500720c */ /* 0x000fe40005746670 */
[----:B------:R-:W-:Y:S02]  /*10b80*/  FMNMX.FTZ R5, R23, R3, !PT ;  /* 0x0000000317057209 */ /* 0x000fe40007810000 */
[----:B------:R-:W-:Y:S02]  /*10b90*/  FMNMX.FTZ R3, R35, R4, !PT ;  /* 0x0000000423037209 */ /* 0x000fe40007810000 */
[----:B------:R-:W-:Y:S02]  /*10ba0*/  FMNMX.FTZ R5, R22, R5, !PT ;  /* 0x0000000516057209 */ /* 0x000fe40007810000 */
[----:B------:R-:W-:-:S02]  /*10bb0*/  FSEL R31, R31, -INF , !P4 ;  /* 0xff8000001f1f7808 */ /* 0x000fc40006000000 */
[----:B------:R-:W-:Y:S01]  /*10bc0*/  FMNMX.FTZ R3, R33, R3, !PT ;  /* 0x0000000321037209 */ /* 0x000fe20007810000 */
[----:B------:R-:W1:Y:S01]  /*10bd0*/  SHFL.BFLY PT, R36, R2, 0x2, 0x1f ;  /* 0x0c401f0002247f89 */ /* 0x000e6200000e0000 */
[----:B------:R-:W-:Y:S01]  /*10be0*/  FMNMX.FTZ R5, R34, R5, !PT ;  /* 0x0000000522057209 */ /* 0x000fe20007810000 */
[----:B------:R-:W-:Y:S01]  /*10bf0*/  IMAD.MOV.U32 R100, RZ, RZ, R30 ;  /* 0x000000ffff647224 */ /* 0x000fe200078e001e */
[----:B------:R-:W-:Y:S02]  /*10c00*/  FSEL R30, R9, -INF , !P2 ;  /* 0xff800000091e7808 */ /* 0x000fe40005000000 */
[----:B------:R-:W-:Y:S02]  /*10c10*/  FMNMX.FTZ R3, R31, R3, !PT ;  /* 0x000000031f037209 */ /* 0x000fe40007810000 */
[----:B------:R-:W-:Y:S02]  /*10c20*/  FSEL R29, R29, -INF , !P6 ;  /* 0xff8000001d1d7808 */ /* 0x000fe40007000000 */
[----:B------:R-:W-:-:S02]  /*10c30*/  FMNMX.FTZ R5, R32, R5, !PT ;  /* 0x0000000520057209 */ /* 0x000fc40007810000 */
[----:B------:R-:W-:Y:S02]  /*10c40*/  FMNMX.FTZ R4, R30, R3, !PT ;  /* 0x000000031e047209 */ /* 0x000fe40007810000 */
[----:B------:R-:W-:Y:S02]  /*10c50*/  FSEL R28, R37, -INF , !P5 ;  /* 0xff800000251c7808 */ /* 0x000fe40006800000 */
[----:B------:R-:W-:Y:S01]  /*10c60*/  FMNMX.FTZ R3, R29, R5, !PT ;  /* 0x000000051d037209 */ /* 0x000fe20007810000 */
[----:B------:R-:W2:Y:S01]  /*10c70*/  SHFL.BFLY PT, R37, R4, 0x2, 0x1f ;  /* 0x0c401f0004257f89 */ /* 0x000ea200000e0000 */
[----:B------:R-:W-:Y:S02]  /*10c80*/  FSEL R9, R52, -INF , !P3 ;  /* 0xff80000034097808 */ /* 0x000fe40005800000 */
[----:B------:R-:W-:-:S04]  /*10c90*/  FMNMX.FTZ R3, R28, R3, !PT ;  /* 0x000000031c037209 */ /* 0x000fc80007810000 */
[----:B------:R-:W-:Y:S02]  /*10ca0*/  FMNMX.FTZ R3, R9, R3, !PT ;  /* 0x0000000309037209 */ /* 0x000fe40007810000 */
[----:B-1----:R-:W-:-:S03]  /*10cb0*/  FMNMX.FTZ R2, R2, R36, !PT ;  /* 0x0000002402027209 */ /* 0x002fc60007810000 */
[----:B------:R-:W1:Y:S04]  /*10cc0*/  SHFL.BFLY PT, R5, R3, 0x2, 0x1f ;  /* 0x0c401f0003057f89 */ /* 0x000e6800000e0000 */
[----:B------:R-:W1:Y:S01]  /*10cd0*/  SHFL.BFLY PT, R36, R2, 0x1, 0x1f ;  /* 0x0c201f0002247f89 */ /* 0x000e6200000e0000 */
[----:B--2---:R-:W-:-:S05]  /*10ce0*/  FMNMX.FTZ R4, R4, R37, !PT ;  /* 0x0000002504047209 */ /* 0x004fca0007810000 */
[----:B------:R-:W2:Y:S01]  /*10cf0*/  SHFL.BFLY PT, R37, R4, 0x1, 0x1f ;  /* 0x0c201f0004257f89 */ /* 0x000ea200000e0000 */
[----:B-1----:R-:W-:-:S05]  /*10d00*/  FMNMX.FTZ R3, R3, R5, !PT ;  /* 0x0000000503037209 */ /* 0x002fca0007810000 */
[----:B------:R-:W1:Y:S01]  /*10d10*/  SHFL.BFLY PT, R5, R3, 0x1, 0x1f ;  /* 0x0c201f0003057f89 */ /* 0x000e6200000e0000 */
[----:B------:R-:W-:-:S04]  /*10d20*/  FMNMX.FTZ R134, R2, R36, !PT ;  /* 0x0000002402867209 */ /* 0x000fc80007810000 */
[----:B------:R-:W-:Y:S01]  /*10d30*/  FSETP.NEU.FTZ.AND P4, PT, R134, -INF , PT ;  /* 0xff8000008600780b */ /* 0x000fe20003f9d000 */
[----:B------:R-:W-:-:S05]  /*10d40*/  FMUL.FTZ R2, R0, R134 ;  /* 0x0000008600027220 */ /* 0x000fca0000410000 */
[----:B------:R-:W-:Y:S02]  /*10d50*/  FSEL R2, R2, RZ, P4 ;  /* 0x000000ff02027208 */ /* 0x000fe40002000000 */
[----:B--2---:R-:W-:-:S03]  /*10d60*/  FMNMX.FTZ R133, R4, R37, !PT ;  /* 0x0000002504857209 */ /* 0x004fc60007810000 */
        /* <DEDUP_REMOVED lines=8> */
[----:B------:R-:W-:Y:S01]  /*10df0*/  FMUL.FTZ R2, R0, R133 ;  /* 0x0000008500027220 */ /* 0x000fe20000410000 */
[----:B------:R-:W-:Y:S02]  /*10e00*/  FSETP.NEU.FTZ.AND P2, PT, R133, -INF , PT ;  /* 0xff8000008500780b */ /* 0x000fe40003f5d000 */
[----:B-1----:R-:W-:-:S02]  /*10e10*/  FMNMX.FTZ R135, R3, R5, !PT ;  /* 0x0000000503877209 */ /* 0x002fc40007810000 */
[----:B------:R-:W-:Y:S02]  /*10e20*/  FSEL R4, R2, RZ, P2 ;  /* 0x000000ff02047208 */ /* 0x000fe40001000000 */
[----:B------:R-:W-:Y:S01]  /*10e30*/  FSETP.NEU.FTZ.AND P3, PT, R135, -INF , PT ;  /* 0xff8000008700780b */ /* 0x000fe20003f7d000 */
[----:B------:R-:W-:Y:S02]  /*10e40*/  FMUL.FTZ R3, R0, R135 ;  /* 0x0000008700037220 */ /* 0x000fe40000410000 */
[----:B------:R-:W-:Y:S01]  /*10e50*/  FFMA.FTZ R2, R21, R0, -R4 ;  /* 0x0000000015027223 */ /* 0x000fe20000010804 */
[----:B------:R-:W-:-:S03]  /*10e60*/  FSEL R5, R133, RZ, P2 ;  /* 0x000000ff85057208 */ /* 0x000fc60001000000 */
[----:B------:R1:W-:Y:S02]  /*10e70*/  MUFU.EX2 R6, R2 ;  /* 0x0000000200067308 */ /* 0x0003e40000000800 */
[----:B------:R-:W-:Y:S01]  /*10e80*/  FADD.FTZ R10, R238, -R5 ;  /* 0x80000005ee0a7221 */ /* 0x000fe20000010000 */
[----:B-1----:R-:W-:Y:S01]  /*10e90*/  FSEL R2, R3, RZ, P3 ;  /* 0x000000ff03027208 */ /* 0x002fe20001800000 */
[----:B------:R-:W-:-:S04]  /*10ea0*/  FFMA.FTZ R3, R49, R0, -R4 ;  /* 0x0000000031037223 */ /* 0x000fc80000010804 */
[----:B------:R1:W-:Y:S01]  /*10eb0*/  MUFU.EX2 R5, R3 ;  /* 0x0000000300057308 */ /* 0x0003e20000000800 */
[----:B------:R-:W-:Y:S02]  /*10ec0*/  IMAD.MOV.U32 R182, RZ, RZ, R101 ;  /* 0x000000ffffb67224 */ /* 0x000fe400078e0065 */
[-C--:B------:R-:W-:Y:S01]  /*10ed0*/  FFMA.FTZ R25, R25, R0.reuse, -R2 ;  /* 0x0000000019197223 */ /* 0x080fe20000010802 */
[----:B------:R-:W-:Y:S02]  /*10ee0*/  IMAD.MOV.U32 R196, RZ, RZ, R100 ;  /* 0x000000ffffc47224 */ /* 0x000fe400078e0064 */
[----:B------:R-:W-:Y:S01]  /*10ef0*/  FFMA.FTZ R100, R22, R0, -R2 ;  /* 0x0000000016647223 */ /* 0x000fe20000010802 */
[----:B------:R-:W-:Y:S02]  /*10f00*/  IMAD.MOV.U32 R198, RZ, RZ, R84 ;  /* 0x000000ffffc67224 */ /* 0x000fe400078e0054 */
[----:B-1----:R-:W-:-:S06]  /*10f10*/  FMUL.FTZ R3, R0, R10 ;  /* 0x0000000a00037220 */ /* 0x002fcc0000410000 */
[----:B------:R-:W1:Y:S01]  /*10f20*/  MUFU.EX2 R3, R3 ;  /* 0x0000000300037308 */ /* 0x000e620000000800 */
[-CC-:B------:R-:W-:Y:S01]  /*10f30*/  FFMA.FTZ R84, R23, R0.reuse, -R2.reuse ;  /* 0x0000000017547223 */ /* 0x180fe20000010802 */
[-CC-:B------:R-:W-:Y:S01]  /*10f40*/  FFMA.FTZ R101, R34, R0.reuse, -R2.reuse ;  /* 0x0000000022657223 */ /* 0x180fe20000010802 */
[-CC-:B------:R-:W-:Y:S01]  /*10f50*/  FFMA.FTZ R117, R32, R0.reuse, -R2.reuse ;  /* 0x0000000020757223 */ /* 0x180fe20000010802 */
[-CC-:B------:R-:W-:Y:S01]  /*10f60*/  FFMA.FTZ R116, R29, R0.reuse, -R2.reuse ;  /* 0x000000001d747223 */ /* 0x180fe20000010802 */
[-CC-:B------:R-:W-:Y:S01]  /*10f70*/  FFMA.FTZ R128, R28, R0.reuse, -R2.reuse ;  /* 0x000000001c807223 */ /* 0x180fe20000010802 */
[-C--:B------:R-:W-:Y:S01]  /*10f80*/  FFMA.FTZ R129, R9, R0.reuse, -R2 ;  /* 0x0000000009817223 */ /* 0x080fe20000010802 */
[----:B------:R-:W-:Y:S01]  /*10f90*/  FSEL R10, R134, RZ, P4 ;  /* 0x000000ff860a7208 */ /* 0x000fe20002000000 */
[----:B------:R-:W-:Y:S01]  /*10fa0*/  FFMA.FTZ R2, R24, R0, -R4 ;  /* 0x0000000018027223 */ /* 0x000fe20000010804 */
[----:B------:R-:W-:-:S03]  /*10fb0*/  FSEL R9, R135, RZ, P3 ;  /* 0x000000ff87097208 */ /* 0x000fc60001800000 */
[----:B------:R-:W-:Y:S02]  /*10fc0*/  FADD.FTZ R11, R242, -R10 ;  /* 0x8000000af20b7221 */ /* 0x000fe40000010000 */
[----:B------:R-:W-:Y:S01]  /*10fd0*/  FADD.FTZ R10, R239, -R9 ;  /* 0x80000009ef0a7221 */ /* 0x000fe20000010000 */
[----:B------:R-:W-:Y:S01]  /*10fe0*/  MUFU.EX2 R2, R2 ;  /* 0x0000000200027308 */ /* 0x000fe20000000800 */
[-C--:B------:R-:W-:Y:S01]  /*10ff0*/  FFMA.FTZ R9, R48, R0.reuse, -R4 ;  /* 0x0000000030097223 */ /* 0x080fe20000010804 */
[----:B------:R-:W-:Y:S01]  /*11000*/  MOV R238, R113 ;  /* 0x0000007100ee7202 */ /* 0x000fe20000000f00 */
[----:B------:R-:W-:Y:S02]  /*11010*/  IMAD.MOV.U32 R242, RZ, RZ, R112 ;  /* 0x000000fffff27224 */ /* 0x000fe400078e0070 */
[-CC-:B------:R-:W-:Y:S01]  /*11020*/  FFMA.FTZ R138, R35, R0.reuse, -R4.reuse ;  /* 0x00000000238a7223 */ /* 0x180fe20000010804 */
[-CC-:B------:R-:W-:Y:S01]  /*11030*/  FFMA.FTZ R139, R33, R0.reuse, -R4.reuse ;  /* 0x00000000218b7223 */ /* 0x180fe20000010804 */
[-CC-:B------:R-:W-:Y:S01]  /*11040*/  FFMA.FTZ R112, R31, R0.reuse, -R4.reuse ;  /* 0x000000001f707223 */ /* 0x180fe20000010804 */
[----:B------:R-:W-:Y:S01]  /*11050*/  FFMA.FTZ R113, R30, R0, -R4 ;  /* 0x000000001e717223 */ /* 0x000fe20000010804 */
[C---:B------:R-:W-:Y:S01]  /*11060*/  FMUL.FTZ R23, R0.reuse, R11 ;  /* 0x0000000b00177220 */ /* 0x040fe20000410000 */
[----:B------:R-:W-:Y:S01]  /*11070*/  FMUL.FTZ R28, R0, R10 ;  /* 0x0000000a001c7220 */ /* 0x000fe20000410000 */
[----:B-1----:R-:W-:Y:S01]  /*11080*/  FFMA.FTZ R4, R183, R3, R6 ;  /* 0x00000003b7047223 */ /* 0x002fe20000010006 */
[----:B------:R1:W2:Y:S08]  /*11090*/  MUFU.EX2 R0, R9 ;  /* 0x0000000900007308 */ /* 0x0002b00000000800 */
[----:B------:R-:W3:Y:S01]  /*110a0*/  MUFU.EX2 R8, R136 ;  /* 0x0000008800087308 */ /* 0x000ee20000000800 */
[----:B-1----:R-:W-:Y:S01]  /*110b0*/  FADD.FTZ R9, R5, R4 ;  /* 0x0000000405097221 */ /* 0x002fe20000010000 */
[----:B----4-:R-:W-:-:S06]  /*110c0*/  LOP3.LUT R4, R177, R184, RZ, 0x3c, !PT ;  /* 0x000000b8b1047212 */ /* 0x010fcc00078e3cff */
[----:B------:R1:W4:Y:S01]  /*110d0*/  MUFU.EX2 R7, R137 ;  /* 0x0000008900077308 */ /* 0x0003220000000800 */
[----:B--2---:R-:W-:Y:S01]  /*110e0*/  F2FP.F16.F32.PACK_AB R85, R0, R2 ;  /* 0x000000020055723e */ /* 0x004fe200000000ff */
[----:B------:R-:W2:Y:S01]  /*110f0*/  LDL.LU.64 R176, [R1+0xa0] ;  /* 0x0000a00001b07983 */ /* 0x000ea20000300a00 */
[----:B---3--:R-:W-:Y:S01]  /*11100*/  LOP3.LUT R4, R4, R173, RZ, 0x3c, !PT ;  /* 0x000000ad04047212 */ /* 0x008fe200078e3cff */
[----:B------:R-:W-:Y:S02]  /*11110*/  FADD.FTZ R10, R8, R65 ;  /* 0x00000041080a7221 */ /* 0x000fe40000010000 */
[----:B------:R-:W3:Y:S02]  /*11120*/  LDL.LU R197, [R1+0x84] ;  /* 0x0000840001c57983 */ /* 0x000ee40000300800 */
[----:B------:R-:W-:Y:S01]  /*11130*/  IMAD.WIDE.U32 R36, R4, -0x326172a9, RZ ;  /* 0xcd9e8d5704247825 */ /* 0x000fe200078e00ff */
[----:B-1----:R-:W-:-:S03]  /*11140*/  F2FP.F16.F32.PACK_AB R137, R5, R6 ;  /* 0x000000060589723e */ /* 0x002fc600000000ff */
[----:B------:R-:W-:-:S04]  /*11150*/  FADD.FTZ R5, R2, R9 ;  /* 0x0000000902057221 */ /* 0x000fc80000010000 */
[----:B------:R-:W-:Y:S01]  /*11160*/  FADD.FTZ R136, R0, R5 ;  /* 0x0000000500887221 */ /* 0x000fe20000010000 */
[----:B------:R-:W-:-:S05]  /*11170*/  LOP3.LUT R0, R37, R208, R178, 0x96, !PT ;  /* 0x000000d025007212 */ /* 0x000fca00078e96b2 */
[----:B------:R-:W-:Y:S01]  /*11180*/  IMAD.WIDE.U32 R34, R0, -0x2daee0ad, RZ ;  /* 0xd2511f5300227825 */ /* 0x000fe200078e00ff */
[----:B------:R-:W-:-:S03]  /*11190*/  LOP3.LUT R0, R245, R207, R36, 0x96, !PT ;  /* 0x000000cff5007212 */ /* 0x000fc600078e9624 */
[C---:B----4-:R-:W-:Y:S01]  /*111a0*/  FADD.FTZ R20, R7.reuse, R10 ;  /* 0x0000000a07147221 */ /* 0x050fe20000010000 */
[----:B------:R-:W-:Y:S01]  /*111b0*/  F2FP.F16.F32.PACK_AB R22, R7, R8 ;  /* 0x000000080716723e */ /* 0x000fe200000000ff */
[----:B------:R-:W-:Y:S01]  /*111c0*/  IMAD.WIDE.U32 R6, R0, -0x2daee0ad, RZ ;  /* 0xd2511f5300067825 */ /* 0x000fe200078e00ff */
[----:B------:R-:W-:-:S04]  /*111d0*/  LOP3.LUT R2, R35, R249, R14, 0x96, !PT ;  /* 0x000000f923027212 */ /* 0x000fc800078e960e */
[----:B------:R-:W-:Y:S01]  /*111e0*/  LOP3.LUT R0, R7, R248, R34, 0x96, !PT ;  /* 0x000000f807007212 */ /* 0x000fe200078e9622 */
[----:B------:R-:W-:-:S04]  /*111f0*/  IMAD.WIDE.U32 R4, R2, -0x326172a9, RZ ;  /* 0xcd9e8d5702047825 */ /* 0x000fc800078e00ff */
        /* <DEDUP_REMOVED lines=13> */
[----:B------:R-:W-:Y:S02]  /*112d0*/  SHF.R.U32.HI R6, RZ, 0x8, R2 ;  /* 0x00000008ff067819 */ /* 0x000fe40000011602 */
[----:B------:R-:W-:Y:S02]  /*112e0*/  LOP3.LUT R21, R7, R242, R8, 0x96, !PT ;  /* 0x000000f207157212 */ /* 0x000fe400078e9608 */
[----:B------:R-:W-:Y:S01]  /*112f0*/  LOP3.LUT R6, R6, 0xffff, RZ, 0xc0, !PT ;  /* 0x0000ffff06067812 */ /* 0x000fe200078ec0ff */
[----:B------:R-:W1:Y:S03]  /*11300*/  MUFU.EX2 R7, R180 ;  /* 0x000000b400077308 */ /* 0x000e660000000800 */
[----:B------:R-:W-:Y:S02]  /*11310*/  ISETP.GE.U32.AND P2, PT, R218, R6, PT ;  /* 0x00000006da00720c */ /* 0x000fe40003f46070 */
[----:B------:R-:W-:-:S03]  /*11320*/  SHF.R.U32.HI R6, RZ, 0x10, R0 ;  /* 0x00000010ff067819 */ /* 0x000fc60000011600 */
[----:B------:R-:W4:Y:S01]  /*11330*/  MUFU.EX2 R2, R181 ;  /* 0x000000b500027308 */ /* 0x000f220000000800 */
[----:B------:R-:W-:-:S04]  /*11340*/  LOP3.LUT R6, R6, 0xff, RZ, 0xc0, !PT ;  /* 0x000000ff06067812 */ /* 0x000fc800078ec0ff */
[----:B------:R-:W-:-:S03]  /*11350*/  ISETP.GE.U32.AND P3, PT, R218, R6, PT ;  /* 0x00000006da00720c */ /* 0x000fc60003f66070 */
[----:B------:R-:W4:Y:S01]  /*11360*/  MUFU.EX2 R8, R185 ;  /* 0x000000b900087308 */ /* 0x000f220000000800 */
[----:B------:R-:W-:Y:S01]  /*11370*/  SHF.R.U32.HI R0, RZ, 0x18, R0 ;  /* 0x00000018ff007819 */ /* 0x000fe20000011600 */
[----:B-1----:R-:W-:-:S06]  /*11380*/  FADD.FTZ R9, R7, R20 ;  /* 0x0000001407097221 */ /* 0x002fcc0000010000 */
[----:B------:R-:W1:Y:S01]  /*11390*/  MUFU.EX2 R6, R186 ;  /* 0x000000ba00067308 */ /* 0x000e620000000800 */
[----:B------:R-:W-:Y:S02]  /*113a0*/  ISETP.GE.U32.AND P6, PT, R218, R0, PT ;  /* 0x00000000da00720c */ /* 0x000fe40003fc6070 */
[C---:B------:R-:W-:Y:S02]  /*113b0*/  LOP3.LUT R11, R4.reuse, 0xffff, RZ, 0xc0, !PT ;  /* 0x0000ffff040b7812 */ /* 0x040fe400078ec0ff */
[----:B------:R-:W-:Y:S02]  /*113c0*/  LOP3.LUT R0, R4, 0xff, RZ, 0xc0, !PT ;  /* 0x000000ff04007812 */ /* 0x000fe400078ec0ff */
[--C-:B------:R-:W-:Y:S02]  /*113d0*/  SHF.R.U32.HI R20, RZ, 0x10, R4.reuse ;  /* 0x00000010ff147819 */ /* 0x100fe40000011604 */
[----:B------:R-:W-:Y:S01]  /*113e0*/  SHF.R.U32.HI R5, RZ, 0x18, R4 ;  /* 0x00000018ff057819 */ /* 0x000fe20000011604 */
[----:B----4-:R-:W-:-:S04]  /*113f0*/  FADD.FTZ R4, R2, R9 ;  /* 0x0000000902047221 */ /* 0x010fc80000010000 */
[----:B------:R-:W-:-:S04]  /*11400*/  FADD.FTZ R4, R8, R4 ;  /* 0x0000000408047221 */ /* 0x000fc80000010000 */
[----:B-1----:R-:W-:-:S05]  /*11410*/  FADD.FTZ R4, R6, R4 ;  /* 0x0000000406047221 */ /* 0x002fca0000010000 */
[----:B------:R1:W-:Y:S04]  /*11420*/  STL [R1+0xac], R4 ;  /* 0x0000ac0401007387 */ /* 0x0003e80000100800 */
[----:B------:R-:W4:Y:S01]  /*11430*/  LDL.LU R239, [R1+0x80] ;  /* 0x0000800001ef7983 */ /* 0x000f220000300800 */
[----:B------:R-:W-:Y:S02]  /*11440*/  ISETP.GE.U32.AND P5, PT, R218, R0, PT ;  /* 0x00000000da00720c */ /* 0x000fe40003fa6070 */
[----:B------:R-:W-:Y:S01]  /*11450*/  F2FP.F16.F32.PACK_AB R7, R2, R7 ;  /* 0x000000070207723e */ /* 0x000fe200000000ff */
[----:B------:R-:W-:Y:S08]  /*11460*/  MUFU.EX2 R0, R52 ;  /* 0x0000003400007308 */ /* 0x000ff00000000800 */
[----:B------:R-:W1:Y:S08]  /*11470*/  MUFU.EX2 R2, R23 ;  /* 0x0000001700027308 */ /* 0x000e700000000800 */
[----:B------:R-:W3:Y:S01]  /*11480*/  MUFU.EX2 R23, R53 ;  /* 0x0000003500177308 */ /* 0x000ee20000000800 */
[----:B------:R-:W-:-:S02]  /*11490*/  PRMT R49, R68, 0x7610, R49 ;  /* 0x0000761044317816 */ /* 0x000fc40000000031 */
[----:B------:R-:W-:Y:S02]  /*114a0*/  PRMT R48, R68, 0x7632, R48 ;  /* 0x0000763244307816 */ /* 0x000fe40000000030 */
[----:B-1----:R-:W-:Y:S01]  /*114b0*/  SHF.R.U32.HI R4, RZ, 0x8, R11 ;  /* 0x00000008ff047819 */ /* 0x002fe2000001160b */
[----:B------:R-:W-:Y:S02]  /*114c0*/  @!P4 HADD2 R157, -R49.H0_H0, -RZ.H0_H0 ;  /* 0xa00000ff319dc230 */ /* 0x000fe40000000900 */
[----:B------:R-:W-:Y:S01]  /*114d0*/  @!P2 HADD2 R156, -R48.H0_H0, -RZ.H0_H0 ;  /* 0xa00000ff309ca230 */ /* 0x000fe20000000900 */
[----:B------:R-:W-:Y:S01]  /*114e0*/  LOP3.LUT R4, R4, 0xffff, RZ, 0xc0, !PT ;  /* 0x0000ffff04047812 */ /* 0x000fe200078ec0ff */
[----:B------:R-:W-:Y:S01]  /*114f0*/  IMAD.MOV.U32 R183, RZ, RZ, R169 ;  /* 0x000000ffffb77224 */ /* 0x000fe200078e00a9 */
[----:B------:R-:W-:Y:S02]  /*11500*/  PRMT R169, R49, 0x5410, R48 ;  /* 0x0000541031a97816 */ /* 0x000fe40000000030 */
[----:B------:R-:W-:-:S02]  /*11510*/  @!P4 PRMT R49, R157, 0x5410, RZ ;  /* 0x000054109d31c816 */ /* 0x000fc400000000ff */
[----:B------:R-:W-:Y:S02]  /*11520*/  @!P2 PRMT R48, R156, 0x5410, RZ ;  /* 0x000054109c30a816 */ /* 0x000fe400000000ff */
[C---:B------:R-:W-:Y:S02]  /*11530*/  ISETP.GE.U32.AND P4, PT, R218.reuse, R5, PT ;  /* 0x00000005da00720c */ /* 0x040fe40003f86070 */
[----:B------:R-:W-:Y:S01]  /*11540*/  ISETP.GE.U32.AND P2, PT, R218, R4, PT ;  /* 0x00000004da00720c */ /* 0x000fe20003f46070 */
[----:B------:R-:W-:Y:S01]  /*11550*/  IMAD.WIDE.U32 R4, R21, -0x2daee0ad, RZ ;  /* 0xd2511f5315047825 */ /* 0x000fe200078e00ff */
[----:B------:R-:W-:-:S04]  /*11560*/  F2FP.F16.F32.PACK_AB R29, R6, R8 ;  /* 0x00000008061d723e */ /* 0x000fc800000000ff */
[----:B------:R-:W-:Y:S01]  /*11570*/  LOP3.LUT R6, R5, R247, R10, 0x96, !PT ;  /* 0x000000f705067212 */ /* 0x000fe200078e960a */
[----:B------:R-:W-:Y:S01]  /*11580*/  MUFU.EX2 R24, R25 ;  /* 0x0000001900187308 */ /* 0x000fe20000000800 */
[----:B------:R-:W-:Y:S01]  /*11590*/  PRMT R65, R22, 0x7610, R65 ;  /* 0x0000761016417816 */ /* 0x000fe20000000041 */
[----:B------:R-:W-:-:S06]  /*115a0*/  IMAD.MOV.U32 R193, RZ, RZ, R205 ;  /* 0x000000ffffc17224 */ /* 0x000fcc00078e00cd */
[----:B------:R1:W-:Y:S01]  /*115b0*/  MUFU.EX2 R68, R64 ;  /* 0x0000004000447308 */ /* 0x0003e20000000800 */
[----:B------:R-:W-:Y:S01]  /*115c0*/  MOV R192, R215 ;  /* 0x000000d700c07202 */ /* 0x000fe20000000f00 */
[----:B------:R-:W-:Y:S02]  /*115d0*/  @!P5 HADD2 R165, -R65.H0_H0, -RZ.H0_H0 ;  /* 0xa00000ff41a5d230 */ /* 0x000fe40000000900 */
[----:B------:R-:W-:Y:S02]  /*115e0*/  IMAD.MOV.U32 R188, RZ, RZ, R222 ;  /* 0x000000ffffbc7224 */ /* 0x000fe400078e00de */
[-C--:B------:R-:W-:Y:S02]  /*115f0*/  FMUL.FTZ R156, R82, R2.reuse ;  /* 0x00000002529c7220 */ /* 0x080fe40000410000 */
[----:B------:R-:W-:Y:S01]  /*11600*/  MUFU.EX2 R25, R69 ;  /* 0x0000004500197308 */ /* 0x000fe20000000800 */
[----:B------:R-:W-:Y:S02]  /*11610*/  IMAD.MOV.U32 R189, RZ, RZ, R216 ;  /* 0x000000ffffbd7224 */ /* 0x000fe400078e00d8 */
[-C--:B------:R-:W-:Y:S01]  /*11620*/  FMUL.FTZ R157, R83, R2.reuse ;  /* 0x00000002539d7220 */ /* 0x080fe20000410000 */
[----:B-1----:R-:W-:Y:S01]  /*11630*/  PRMT R64, R22, 0x7632, R64 ;  /* 0x0000763216407816 */ /* 0x002fe20000000040 */
[----:B------:R-:W-:-:S04]  /*11640*/  FMUL.FTZ R185, R70, R2 ;  /* 0x0000000246b97220 */ /* 0x000fc80000410000 */
[----:B------:R-:W-:Y:S02]  /*11650*/  @!P2 HADD2 R164, -R64.H0_H0, -RZ.H0_H0 ;  /* 0xa00000ff40a4a230 */ /* 0x000fe40000000900 */
[-C--:B------:R-:W-:Y:S01]  /*11660*/  FMUL.FTZ R222, R86, R2.reuse ;  /* 0x0000000256de7220 */ /* 0x080fe20000410000 */
[-C--:B------:R-:W-:Y:S01]  /*11670*/  FMUL.FTZ R216, R102, R2.reuse ;  /* 0x0000000266d87220 */ /* 0x080fe20000410000 */
[-C--:B------:R-:W-:Y:S01]  /*11680*/  FMUL.FTZ R215, R103, R2.reuse ;  /* 0x0000000267d77220 */ /* 0x080fe20000410000 */
[----:B------:R-:W-:Y:S01]  /*11690*/  FMUL.FTZ R83, R131, R2 ;  /* 0x0000000283537220 */ /* 0x000fe20000410000 */
[----:B------:R-:W-:Y:S01]  /*116a0*/  PRMT R70, R65, 0x5410, R64 ;  /* 0x0000541041467816 */ /* 0x000fe20000000040 */
[----:B------:R-:W-:Y:S01]  /*116b0*/  IMAD.MOV.U32 R244, RZ, RZ, R188 ;  /* 0x000000fffff47224 */ /* 0x000fe200078e00bc */
[----:B------:R-:W-:Y:S01]  /*116c0*/  @!P5 PRMT R65, R165, 0x5410, RZ ;  /* 0x00005410a541d816 */ /* 0x000fe200000000ff */
[----:B------:R-:W-:Y:S01]  /*116d0*/  IMAD.MOV.U32 R102, RZ, RZ, R200 ;  /* 0x000000ffff667224 */ /* 0x000fe200078e00c8 */
[----:B------:R-:W-:Y:S01]  /*116e0*/  @!P2 PRMT R64, R164, 0x5410, RZ ;  /* 0x00005410a440a816 */ /* 0x000fe200000000ff */
[----:B------:R-:W-:Y:S01]  /*116f0*/  IMAD.MOV.U32 R131, RZ, RZ, R156 ;  /* 0x000000ffff837224 */ /* 0x000fe200078e009c */
[----:B------:R-:W-:-:S02]  /*11700*/  MOV R86, R193 ;  /* 0x000000c100567202 */ /* 0x000fc40000000f00 */
[----:B------:R-:W-:Y:S01]  /*11710*/  MOV R103, R201 ;  /* 0x000000c900677202 */ /* 0x000fe20000000f00 */
        /* <DEDUP_REMOVED lines=29> */
[----:B------:R-:W-:-:S04]  /*118f0*/  F2FP.F16.F32.PACK_AB R0, R23, R0 ;  /* 0x000000001700723e */ /* 0x000fc800000000ff */
[C---:B------:R-:W-:Y:S02]  /*11900*/  PRMT R52, R0.reuse, 0x7632, R52 ;  /* 0x0000763200347816 */ /* 0x040fe40000000034 */
[----:B------:R-:W-:-:S03]  /*11910*/  PRMT R53, R0, 0x7610, R53 ;  /* 0x0000761000357816 */ /* 0x000fc60000000035 */
[----:B------:R-:W-:Y:S01]  /*11920*/  @!P6 HADD2 R161, -R52.H0_H0, -RZ.H0_H0 ;  /* 0xa00000ff34a1e230 */ /* 0x000fe20000000900 */
[----:B--2---:R-:W-:Y:S01]  /*11930*/  LOP3.LUT R26, R37, R208, R176, 0x96, !PT ;  /* 0x000000d0251a7212 */ /* 0x004fe200078e96b0 */
[----:B------:R-:W-:Y:S01]  /*11940*/  IMAD.MOV.U32 R176, RZ, RZ, R168 ;  /* 0x000000ffffb07224 */ /* 0x000fe200078e00a8 */
[----:B------:R-:W-:Y:S02]  /*11950*/  LOP3.LUT R0, R20, 0xff, RZ, 0xc0, !PT ;  /* 0x000000ff14007812 */ /* 0x000fe400078ec0ff */
[----:B------:R-:W-:Y:S02]  /*11960*/  PRMT R168, R53, 0x5410, R52 ;  /* 0x0000541035a87816 */ /* 0x000fe40000000034 */
[----:B------:R-:W-:Y:S02]  /*11970*/  @!P6 PRMT R52, R161, 0x5410, RZ ;  /* 0x00005410a134e816 */ /* 0x000fe400000000ff */
[----:B------:R-:W-:Y:S02]  /*11980*/  ISETP.GE.U32.AND P6, PT, R218, R0, PT ;  /* 0x00000000da00720c */ /* 0x000fe40003fc6070 */
[----:B------:R-:W-:Y:S01]  /*11990*/  SHF.R.U32.HI R0, RZ, 0x10, R6 ;  /* 0x00000010ff007819 */ /* 0x000fe20000011606 */
[----:B------:R-:W-:-:S03]  /*119a0*/  @!P3 HADD2 R160, -R53.H0_H0, -RZ.H0_H0 ;  /* 0xa00000ff35a0b230 */ /* 0x000fc60000000900 */
[----:B------:R-:W-:Y:S02]  /*119b0*/  LOP3.LUT R0, R0, 0xff, RZ, 0xc0, !PT ;  /* 0x000000ff00007812 */ /* 0x000fe400078ec0ff */
[----:B------:R-:W-:Y:S02]  /*119c0*/  @!P3 PRMT R53, R160, 0x5410, RZ ;  /* 0x00005410a035b816 */ /* 0x000fe400000000ff */
[----:B------:R-:W-:Y:S02]  /*119d0*/  ISETP.GE.U32.AND P3, PT, R218, R0, PT ;  /* 0x00000000da00720c */ /* 0x000fe40003f66070 */
[----:B------:R-:W1:Y:S01]  /*119e0*/  MUFU.EX2 R0, R28 ;  /* 0x0000001c00007308 */ /* 0x000e620000000800 */
[----:B------:R-:W-:Y:S02]  /*119f0*/  IMAD.MOV.U32 R177, RZ, RZ, R240 ;  /* 0x000000ffffb17224 */ /* 0x000fe400078e00f0 */
        /* <DEDUP_REMOVED lines=42> */
[----:B------:R-:W-:Y:S01]  /*11ca0*/  FMUL.FTZ R182, R158, R2 ;  /* 0x000000029eb67220 */ /* 0x000fe20000410000 */
[----:B------:R-:W-:Y:S01]  /*11cb0*/  F2FP.F16.F32.PACK_AB R2, R25, R68 ;  /* 0x000000441902723e */ /* 0x000fe200000000ff */
[----:B------:R-:W-:Y:S01]  /*11cc0*/  IMAD.MOV.U32 R82, RZ, RZ, R242 ;  /* 0x000000ffff527224 */ /* 0x000fe200078e00f2 */
[----:B------:R-:W-:Y:S02]  /*11cd0*/  MUFU.EX2 R38, R80 ;  /* 0x0000005000267308 */ /* 0x000fe40000000800 */
[----:B------:R-:W-:-:S06]  /*11ce0*/  PRMT R41, R2, 0x7632, R41 ;  /* 0x0000763202297816 */ /* 0x000fcc0000000029 */
[----:B------:R-:W1:Y:S01]  /*11cf0*/  MUFU.EX2 R242, R81 ;  /* 0x0000005100f27308 */ /* 0x000e620000000800 */
[----:B------:R-:W-:Y:S01]  /*11d00*/  @!P4 HADD2 R50, -R41.H0_H0, -RZ.H0_H0 ;  /* 0xa00000ff2932c230 */ /* 0x000fe20000000900 */
[----:B------:R-:W-:-:S04]  /*11d10*/  PRMT R40, R2, 0x7610, R40 ;  /* 0x0000761002287816 */ /* 0x000fc80000000028 */
[----:B------:R-:W-:Y:S02]  /*11d20*/  PRMT R56, R40, 0x5410, R41 ;  /* 0x0000541028387816 */ /* 0x000fe40000000029 */
[----:B------:R-:W-:Y:S01]  /*11d30*/  @!P4 PRMT R41, R50, 0x5410, RZ ;  /* 0x000054103229c816 */ /* 0x000fe200000000ff */
[----:B----4-:R-:W-:Y:S01]  /*11d40*/  FFMA.FTZ R28, R239, R0, R24 ;  /* 0x00000000ef1c7223 */ /* 0x010fe20000010018 */
[----:B------:R-:W-:-:S04]  /*11d50*/  LOP3.LUT R0, R6, 0xff, RZ, 0xc0, !PT ;  /* 0x000000ff06007812 */ /* 0x000fc800078ec0ff */
[----:B------:R-:W-:Y:S02]  /*11d60*/  ISETP.GE.U32.AND P5, PT, R218, R0, PT ;  /* 0x00000000da00720c */ /* 0x000fe40003fa6070 */
[----:B------:R-:W-:-:S04]  /*11d70*/  SHF.R.U32.HI R0, RZ, 0x18, R6 ;  /* 0x00000018ff007819 */ /* 0x000fc80000011606 */
[----:B------:R-:W-:Y:S02]  /*11d80*/  ISETP.GE.U32.AND P2, PT, R218, R0, PT ;  /* 0x00000000da00720c */ /* 0x000fe40003f46070 */
[----:B------:R-:W-:-:S04]  /*11d90*/  LOP3.LUT R0, R6, 0xffff, RZ, 0xc0, !PT ;  /* 0x0000ffff06007812 */ /* 0x000fc800078ec0ff */
[----:B------:R-:W-:-:S04]  /*11da0*/  SHF.R.U32.HI R0, RZ, 0x8, R0 ;  /* 0x00000008ff007819 */ /* 0x000fc80000011600 */
[----:B------:R-:W-:-:S04]  /*11db0*/  LOP3.LUT R0, R0, 0xffff, RZ, 0xc0, !PT ;  /* 0x0000ffff00007812 */ /* 0x000fc800078ec0ff */
[----:B------:R-:W-:Y:S02]  /*11dc0*/  ISETP.GE.U32.AND P4, PT, R218, R0, PT ;  /* 0x00000000da00720c */ /* 0x000fe40003f86070 */
[----:B-1----:R-:W-:Y:S02]  /*11dd0*/  F2FP.F16.F32.PACK_AB R0, R242, R38 ;  /* 0x00000026f200723e */ /* 0x002fe400000000ff */
[C---:B------:R-:W-:Y:S02]  /*11de0*/  PRMT R31, R7.reuse, 0x7632, R31 ;  /* 0x00007632071f7816 */ /* 0x040fe4000000001f */
[C---:B------:R-:W-:Y:S01]  /*11df0*/  PRMT R33, R0.reuse, 0x7610, R33 ;  /* 0x0000761000217816 */ /* 0x040fe20000000021 */
[----:B------:R-:W-:Y:S01]  /*11e00*/  IMAD.MOV.U32 R119, RZ, RZ, R203 ;  /* 0x000000ffff777224 */ /* 0x000fe200078e00cb */
[----:B------:R-:W-:Y:S02]  /*11e10*/  PRMT R30, R7, 0x7610, R30 ;  /* 0x00007610071e7816 */ /* 0x000fe4000000001e */
[----:B------:R-:W-:Y:S01]  /*11e20*/  PRMT R32, R0, 0x7632, R32 ;  /* 0x0000763200207816 */ /* 0x000fe20000000020 */
[----:B------:R-:W-:-:S02]  /*11e30*/  @!P3 HADD2 R44, -R33.H0_H0, -RZ.H0_H0 ;  /* 0xa00000ff212cb230 */ /* 0x000fc40000000900 */
[----:B------:R-:W-:Y:S02]  /*11e40*/  @!P4 HADD2 R45, -R31.H0_H0, -RZ.H0_H0 ;  /* 0xa00000ff1f2dc230 */ /* 0x000fe40000000900 */
[----:B------:R-:W-:Y:S01]  /*11e50*/  FMUL.FTZ R203, R79, R3 ;  /* 0x000000034fcb7220 */ /* 0x000fe20000410000 */
[----:B------:R-:W-:Y:S01]  /*11e60*/  IMAD.MOV.U32 R81, RZ, RZ, R67 ;  /* 0x000000ffff517224 */ /* 0x000fe200078e0043 */
[----:B------:R-:W2:Y:S01]  /*11e70*/  LDL.LU.64 R6, [R1+0x38] ;  /* 0x0000380001067983 */ /* 0x000ea20000300a00 */
[----:B------:R-:W-:Y:S01]  /*11e80*/  IMAD.MOV.U32 R79, RZ, RZ, R131 ;  /* 0x000000ffff4f7224 */ /* 0x000fe200078e0083 */
[----:B------:R-:W-:Y:S01]  /*11e90*/  PRMT R131, R30, 0x5410, R31 ;  /* 0x000054101e837816 */ /* 0x000fe2000000001f */
[----:B------:R-:W-:Y:S01]  /*11ea0*/  IMAD.MOV.U32 R67, RZ, RZ, R174 ;  /* 0x000000ffff437224 */ /* 0x000fe200078e00ae */
[----:B------:R-:W-:Y:S02]  /*11eb0*/  PRMT R174, R33, 0x5410, R32 ;  /* 0x0000541021ae7816 */ /* 0x000fe40000000020 */
[----:B------:R-:W-:-:S02]  /*11ec0*/  @!P4 PRMT R31, R45, 0x5410, RZ ;  /* 0x000054102d1fc816 */ /* 0x000fc400000000ff */
[----:B------:R-:W-:Y:S02]  /*11ed0*/  @!P3 PRMT R33, R44, 0x5410, RZ ;  /* 0x000054102c21b816 */ /* 0x000fe400000000ff */
[----:B------:R-:W3:Y:S01]  /*11ee0*/  LDL.LU.64 R44, [R1+0x30] ;  /* 0x00003000012c7983 */ /* 0x000ee20000300a00 */
[----:B------:R-:W-:Y:S01]  /*11ef0*/  FMUL.FTZ R158, R42, R3 ;  /* 0x000000032a9e7220 */ /* 0x000fe20000410000 */
[----:B------:R-:W-:Y:S02]  /*11f00*/  @!P6 HADD2 R42, -R40.H0_H0, -RZ.H0_H0 ;  /* 0xa00000ff282ae230 */ /* 0x000fe40000000900 */
[----:B------:R-:W-:Y:S01]  /*11f10*/  IMAD.MOV.U32 R21, RZ, RZ, R195 ;  /* 0x000000ffff157224 */ /* 0x000fe200078e00c3 */
[----:B------:R-:W-:Y:S01]  /*11f20*/  MOV R11, R179 ;  /* 0x000000b3000b7202 */ /* 0x000fe20000000f00 */
        /* <DEDUP_REMOVED lines=35> */
[----:B------:R-:W-:Y:S01]  /*12160*/  LOP3.LUT R0, R4, 0xff, RZ, 0xc0, !PT ;  /* 0x000000ff04007812 */ /* 0x000fe200078ec0ff */
[----:B------:R-:W-:Y:S01]  /*12170*/  IMAD.WIDE.U32 R2, R26, -0x2daee0ad, RZ ;  /* 0xd2511f531a027825 */ /* 0x000fe200078e00ff */
[----:B------:R-:W-:-:S02]  /*12180*/  @!P6 PRMT R40, R42, 0x5410, RZ ;  /* 0x000054102a28e816 */ /* 0x000fc400000000ff */
[----:B------:R-:W-:Y:S01]  /*12190*/  ISETP.GE.U32.AND P6, PT, R218, R0, PT ;  /* 0x00000000da00720c */ /* 0x000fe20003fc6070 */
[----:B------:R-:W-:Y:S01]  /*121a0*/  IMAD.MOV.U32 R69, RZ, RZ, R102 ;  /* 0x000000ffff457224 */ /* 0x000fe200078e0066 */
[----:B------:R-:W-:Y:S01]  /*121b0*/  MOV R80, R10 ;  /* 0x0000000a00507202 */ /* 0x000fe20000000f00 */
[----:B------:R-:W-:Y:S01]  /*121c0*/  IMAD.MOV.U32 R50, RZ, RZ, R22 ;  /* 0x000000ffff327224 */ /* 0x000fe200078e0016 */
[--C-:B------:R-:W-:Y:S01]  /*121d0*/  SHF.R.U32.HI R22, RZ, 0x10, R4.reuse ;  /* 0x00000010ff167819 */ /* 0x100fe20000011604 */
[----:B------:R-:W-:Y:S01]  /*121e0*/  IMAD.MOV.U32 R102, RZ, RZ, R11 ;  /* 0x000000ffff667224 */ /* 0x000fe200078e000b */
[----:B------:R-:W-:Y:S02]  /*121f0*/  LOP3.LUT R11, R4, 0xffff, RZ, 0xc0, !PT ;  /* 0x0000ffff040b7812 */ /* 0x000fe400078ec0ff */
[----:B------:R-:W-:Y:S01]  /*12200*/  SHF.R.U32.HI R10, RZ, 0x18, R4 ;  /* 0x00000018ff0a7819 */ /* 0x000fe20000011604 */
[----:B------:R-:W-:-:S05]  /*12210*/  @!P2 HADD2 R43, -R32.H0_H0, -RZ.H0_H0 ;  /* 0xa00000ff202ba230 */ /* 0x000fca0000000900 */
[----:B------:R-:W-:Y:S02]  /*12220*/  @!P2 PRMT R32, R43, 0x5410, RZ ;  /* 0x000054102b20a816 */ /* 0x000fe400000000ff */
[----:B------:R-:W-:Y:S01]  /*12230*/  MOV R43, R9 ;  /* 0x00000009002b7202 */ /* 0x000fe20000000f00 */
[----:B------:R-:W-:-:S05]  /*12240*/  @!P5 HADD2 R39, -R30.H0_H0, -RZ.H0_H0 ;  /* 0xa00000ff1e27d230 */ /* 0x000fca0000000900 */
[----:B------:R-:W-:Y:S01]  /*12250*/  @!P5 PRMT R30, R39, 0x5410, RZ ;  /* 0x00005410271ed816 */ /* 0x000fe200000000ff */
[----:B------:R-:W-:Y:S01]  /*12260*/  IMAD.MOV.U32 R39, RZ, RZ, R130 ;  /* 0x000000ffff277224 */ /* 0x000fe200078e0082 */
[----:B------:R-:W-:Y:S01]  /*12270*/  MOV R130, R103 ;  /* 0x0000006700827202 */ /* 0x000fe20000000f00 */
[----:B------:R-:W-:Y:S02]  /*12280*/  IMAD.MOV.U32 R103, RZ, RZ, R87 ;  /* 0x000000ffff677224 */ /* 0x000fe400078e0057 */
[----:B------:R-:W-:Y:S02]  /*12290*/  IMAD.MOV.U32 R87, RZ, RZ, R55 ;  /* 0x000000ffff577224 */ /* 0x000fe400078e0037 */
[----:B------:R-:W-:Y:S01]  /*122a0*/  IMAD.MOV.U32 R55, RZ, RZ, R239 ;  /* 0x000000ffff377224 */ /* 0x000fe200078e00ef */
[----:B------:R-:W-:Y:S01]  /*122b0*/  PRMT R26, R29, 0x7632, R26 ;  /* 0x000076321d1a7816 */ /* 0x000fe2000000001a */
[----:B------:R1:W-:Y:S01]  /*122c0*/  MUFU.EX2 R239, R96 ;  /* 0x0000006000ef7308 */ /* 0x0003e20000000800 */
[----:B------:R-:W-:-:S07]  /*122d0*/  ISETP.GE.U32.AND P5, PT, R218, R10, PT ;  /* 0x0000000ada00720c */ /* 0x000fce0003fa6070 */
[----:B------:R-:W-:Y:S01]  /*122e0*/  MUFU.EX2 R10, R101 ;  /* 0x00000065000a7308 */ /* 0x000fe20000000800 */
[----:B-1----:R-:W-:Y:S02]  /*122f0*/  IMAD.MOV.U32 R96, RZ, RZ, R69 ;  /* 0x000000ffff607224 */ /* 0x002fe400078e0045 */
[----:B------:R-:W-:Y:S02]  /*12300*/  IMAD.MOV.U32 R69, RZ, RZ, R103 ;  /* 0x000000ffff457224 */ /* 0x000fe400078e0067 */
[----:B------:R-:W-:Y:S02]  /*12310*/  IMAD.MOV.U32 R42, RZ, RZ, R119 ;  /* 0x000000ffff2a7224 */ /* 0x000fe400078e0077 */
[----:B------:R-:W-:Y:S01]  /*12320*/  IMAD.MOV.U32 R119, RZ, RZ, R21 ;  /* 0x000000ffff777224 */ /* 0x000fe200078e0015 */
[----:B--2---:R-:W-:Y:S02]  /*12330*/  LOP3.LUT R3, R3, R249, R6, 0x96, !PT ;  /* 0x000000f903037212 */ /* 0x004fe400078e9606 */
[----:B---3--:R-:W-:-:S03]  /*12340*/  LOP3.LUT R0, R45, R207, R36, 0x96, !PT ;  /* 0x000000cf2d007212 */ /* 0x008fc600078e9624 */
[----:B------:R-:W-:-:S04]  /*12350*/  IMAD.WIDE.U32 R4, R3, -0x326172a9, RZ ;  /* 0xcd9e8d5703047825 */ /* 0x000fc800078e00ff */
[----:B------:R-:W-:-:S05]  /*12360*/  IMAD.WIDE.U32 R6, R0, -0x2daee0ad, RZ ;  /* 0xd2511f5300067825 */ /* 0x000fca00078e00ff */
[----:B------:R-:W-:Y:S02]  /*12370*/  LOP3.LUT R0, R7, R248, R2, 0x96, !PT ;  /* 0x000000f807007212 */ /* 0x000fe400078e9602 */
[----:B------:R-:W-:-:S05]  /*12380*/  LOP3.LUT R2, R5, R252, R44, 0x96, !PT ;  /* 0x000000fc05027212 */ /* 0x000fca00078e962c */
        /* <DEDUP_REMOVED lines=9> */
[----:B------:R-:W-:-:S03]  /*12420*/  IMAD.WIDE.U32 R2, R2, -0x326172a9, RZ ;  /* 0xcd9e8d5702027825 */ /* 0x000fc600078e00ff */
[----:B------:R-:W-:-:S04]  /*12430*/  LOP3.LUT R0, R2, 0xff, RZ, 0xc0, !PT ;  /* 0x000000ff02007812 */ /* 0x000fc800078ec0ff */
[----:B------:R-:W-:Y:S02]  /*12440*/  ISETP.GE.U32.AND P2, PT, R218, R0, PT ;  /* 0x00000000da00720c */ /* 0x000fe40003f46070 */
[----:B------:R-:W-:Y:S01]  /*12450*/  SHF.R.U32.HI R0, RZ, 0x8, R11 ;  /* 0x00000008ff007819 */ /* 0x000fe2000001160b */
[----:B------:R-:W-:-:S03]  /*12460*/  IMAD.MOV.U32 R44, RZ, RZ, R118 ;  /* 0x000000ffff2c7224 */ /* 0x000fc600078e0076 */
[----:B------:R-:W-:Y:S01]  /*12470*/  LOP3.LUT R0, R0, 0xffff, RZ, 0xc0, !PT ;  /* 0x0000ffff00007812 */ /* 0x000fe200078ec0ff */
[----:B------:R-:W-:Y:S02]  /*12480*/  IMAD.MOV.U32 R118, RZ, RZ, R86 ;  /* 0x000000ffff767224 */ /* 0x000fe400078e0056 */
[--C-:B------:R-:W-:Y:S01]  /*12490*/  FADD.FTZ R7, R23, R27.reuse ;  /* 0x0000001b17077221 */ /* 0x100fe20000010000 */
[----:B------:R-:W-:Y:S01]  /*124a0*/  IMAD.MOV.U32 R86, RZ, RZ, R20 ;  /* 0x000000ffff567224 */ /* 0x000fe200078e0014 */
[----:B------:R-:W-:Y:S02]  /*124b0*/  LOP3.LUT R4, R3, R250, R4, 0x96, !PT ;  /* 0x000000fa03047212 */ /* 0x000fe400078e9604 */
[----:B------:R-:W-:Y:S02]  /*124c0*/  PRMT R27, R29, 0x7610, R27 ;  /* 0x000076101d1b7816 */ /* 0x000fe4000000001b */
[----:B------:R-:W-:Y:S02]  /*124d0*/  LOP3.LUT R3, R2, 0xffff, RZ, 0xc0, !PT ;  /* 0x0000ffff02037812 */ /* 0x000fe400078ec0ff */
[----:B------:R-:W-:-:S02]  /*124e0*/  SHF.R.U32.HI R20, RZ, 0x10, R2 ;  /* 0x00000010ff147819 */ /* 0x000fc40000011602 */
[C---:B------:R-:W-:Y:S02]  /*124f0*/  ISETP.GE.U32.AND P4, PT, R218.reuse, R0, PT ;  /* 0x00000000da00720c */ /* 0x040fe40003f86070 */
[----:B------:R-:W-:Y:S01]  /*12500*/  SHF.R.U32.HI R2, RZ, 0x18, R2 ;  /* 0x00000018ff027819 */ /* 0x000fe20000011602 */
[----:B------:R1:W2:Y:S01]  /*12510*/  MUFU.EX2 R0, R84 ;  /* 0x0000005400007308 */ /* 0x0002a20000000800 */
[----:B------:R-:W-:Y:S02]  /*12520*/  @!P6 HADD2 R47, -R27.H0_H0, -RZ.H0_H0 ;  /* 0xa00000ff1b2fe230 */ /* 0x000fe40000000900 */
[----:B------:R-:W-:Y:S01]  /*12530*/  ISETP.GE.U32.AND P3, PT, R218, R2, PT ;  /* 0x00000002da00720c */ /* 0x000fe20003f66070 */
[----:B------:R-:W-:Y:S01]  /*12540*/  IMAD.MOV.U32 R23, RZ, RZ, R130 ;  /* 0x000000ffff177224 */ /* 0x000fe200078e0082 */
[----:B------:R-:W-:Y:S02]  /*12550*/  LOP3.LUT R2, R22, 0xff, RZ, 0xc0, !PT ;  /* 0x000000ff16027812 */ /* 0x000fe400078ec0ff */
[----:B------:R-:W-:-:S02]  /*12560*/  PRMT R130, R27, 0x5410, R26 ;  /* 0x000054101b827816 */ /* 0x000fc4000000001a */
[----:B------:R-:W-:Y:S01]  /*12570*/  @!P6 PRMT R27, R47, 0x5410, RZ ;  /* 0x000054102f1be816 */ /* 0x000fe200000000ff */
[----:B-1----:R-:W-:Y:S02]  /*12580*/  IMAD.MOV.U32 R84, RZ, RZ, R55 ;  /* 0x000000ffff547224 */ /* 0x002fe400078e0037 */
[----:B------:R-:W-:Y:S02]  /*12590*/  IMAD.MOV.U32 R55, RZ, RZ, R238 ;  /* 0x000000ffff377224 */ /* 0x000fe400078e00ee */
[----:B------:R-:W1:Y:S01]  /*125a0*/  MUFU.EX2 R238, R97 ;  /* 0x0000006100ee7308 */ /* 0x000e620000000800 */
[----:B------:R-:W-:Y:S02]  /*125b0*/  ISETP.GE.U32.AND P6, PT, R218, R2, PT ;  /* 0x00000002da00720c */ /* 0x000fe40003fc6070 */
[----:B------:R-:W-:Y:S01]  /*125c0*/  SHF.R.U32.HI R2, RZ, 0x8, R3 ;  /* 0x00000008ff027819 */ /* 0x000fe20000011603 */
[----:B------:R-:W-:-:S03]  /*125d0*/  @!P4 HADD2 R46, -R26.H0_H0, -RZ.H0_H0 ;  /* 0xa00000ff1a2ec230 */ /* 0x000fc60000000900 */
[----:B------:R-:W-:Y:S02]  /*125e0*/  LOP3.LUT R2, R2, 0xffff, RZ, 0xc0, !PT ;  /* 0x0000ffff02027812 */ /* 0x000fe400078ec0ff */
[----:B------:R-:W-:Y:S01]  /*125f0*/  @!P4 PRMT R26, R46, 0x5410, RZ ;  /* 0x000054102e1ac816 */ /* 0x000fe200000000ff */
[----:B--2---:R-:W-:Y:S01]  /*12600*/  FADD.FTZ R11, R0, R28 ;  /* 0x0000001c000b7221 */ /* 0x004fe20000010000 */
[----:B------:R-:W-:Y:S02]  /*12610*/  ISETP.GE.U32.AND P4, PT, R218, R2, PT ;  /* 0x00000002da00720c */ /* 0x000fe40003f86070 */
[----:B------:R-:W-:Y:S02]  /*12620*/  F2FP.F16.F32.PACK_AB R2, R0, R24 ;  /* 0x000000180002723e */ /* 0x000fe400000000ff */
[----:B-1----:R-:W-:-:S04]  /*12630*/  F2FP.F16.F32.PACK_AB R0, R238, R239 ;  /* 0x000000efee00723e */ /* 0x002fc800000000ff */
[C---:B------:R-:W-:Y:S01]  /*12640*/  PRMT R29, R0.reuse, 0x7610, R29 ;  /* 0x00007610001d7816 */ /* 0x040fe2000000001d */
[----:B------:R-:W1:Y:S01]  /*12650*/  MUFU.EX2 R9, R100 ;  /* 0x0000006400097308 */ /* 0x000e620000000800 */
[----:B------:R-:W-:-:S03]  /*12660*/  PRMT R28, R0, 0x7632, R28 ;  /* 0x00007632001c7816 */ /* 0x000fc6000000001c */
[----:B------:R-:W-:Y:S01]  /*12670*/  @!P6 HADD2 R51, -R29.H0_H0, -RZ.H0_H0 ;  /* 0xa00000ff1d33e230 */ /* 0x000fe20000000900 */
[----:B------:R-:W-:Y:S02]  /*12680*/  LOP3.LUT R0, R4, 0xff, RZ, 0xc0, !PT ;  /* 0x000000ff04007812 */ /* 0x000fe400078ec0ff */
[----:B------:R-:W-:Y:S02]  /*12690*/  PRMT R103, R29, 0x5410, R28 ;  /* 0x000054101d677816 */ /* 0x000fe4000000001c */
[----:B------:R-:W-:Y:S02]  /*126a0*/  @!P6 PRMT R29, R51, 0x5410, RZ ;  /* 0x00005410331de816 */ /* 0x000fe400000000ff */
[----:B------:R-:W-:Y:S02]  /*126b0*/  ISETP.GE.U32.AND P6, PT, R218, R0, PT ;  /* 0x00000000da00720c */ /* 0x000fe40003fc6070 */
[----:B------:R-:W-:Y:S01]  /*126c0*/  LOP3.LUT R0, R4, 0xffff, RZ, 0xc0, !PT ;  /* 0x0000ffff04007812 */ /* 0x000fe200078ec0ff */
[----:B------:R-:W-:Y:S01]  /*126d0*/  @!P5 HADD2 R54, -R28.H0_H0, -RZ.H0_H0 ;  /* 0xa00000ff1c36d230 */ /* 0x000fe20000000900 */
[----:B------:R-:W-:-:S02]  /*126e0*/  LOP3.LUT R21, R5, R82, R6, 0x96, !PT ;  /* 0x0000005205157212 */ /* 0x000fc400078e9606 */
[----:B------:R-:W-:Y:S02]  /*126f0*/  SHF.R.U32.HI R0, RZ, 0x8, R0 ;  /* 0x00000008ff007819 */ /* 0x000fe40000011600 */
[----:B------:R-:W-:Y:S01]  /*12700*/  PRMT R6, R2, 0x7610, R6 ;  /* 0x0000761002067816 */ /* 0x000fe20000000006 */
[----:B------:R-:W-:Y:S01]  /*12710*/  FADD.FTZ R22, R68, R7 ;  /* 0x0000000744167221 */ /* 0x000fe20000010000 */
[----:B------:R-:W-:Y:S02]  /*12720*/  LOP3.LUT R0, R0, 0xffff, RZ, 0xc0, !PT ;  /* 0x0000ffff00007812 */ /* 0x000fe400078ec0ff */
[----:B-1----:R-:W-:Y:S01]  /*12730*/  F2FP.F16.F32.PACK_AB R7, R10, R9 ;  /* 0x000000090a07723e */ /* 0x002fe200000000ff */
[----:B------:R-:W-:Y:S01]  /*12740*/  @!P6 HADD2 R57, -R6.H0_H0, -RZ.H0_H0 ;  /* 0xa00000ff0639e230 */ /* 0x000fe20000000900 */
[----:B------:R-:W-:Y:S02]  /*12750*/  @!P5 PRMT R28, R54, 0x5410, RZ ;  /* 0x00005410361cd816 */ /* 0x000fe400000000ff */
[----:B------:R-:W-:Y:S01]  /*12760*/  PRMT R5, R2, 0x7632, R5 ;  /* 0x0000763202057816 */ /* 0x000fe20000000005 */
[----:B------:R-:W-:Y:S01]  /*12770*/  IMAD.WIDE.U32 R2, R21, -0x2daee0ad, RZ ;  /* 0xd2511f5315027825 */ /* 0x000fe200078e00ff */
[----:B------:R-:W-:-:S02]  /*12780*/  ISETP.GE.U32.AND P5, PT, R218, R0, PT ;  /* 0x00000000da00720c */ /* 0x000fc40003fa6070 */
[----:B------:R-:W-:Y:S02]  /*12790*/  LOP3.LUT R0, R20, 0xff, RZ, 0xc0, !PT ;  /* 0x000000ff14007812 */ /* 0x000fe400078ec0ff */
[----:B------:R-:W-:Y:S02]  /*127a0*/  PRMT R21, R7, 0x7610, R21 ;  /* 0x0000761007157816 */ /* 0x000fe40000000015 */
[----:B------:R-:W-:Y:S02]  /*127b0*/  MOV R101, R55 ;  /* 0x0000003700657202 */ /* 0x000fe40000000f00 */
[----:B------:R-:W-:Y:S02]  /*127c0*/  PRMT R55, R6, 0x5410, R5 ;  /* 0x0000541006377816 */ /* 0x000fe40000000005 */
[----:B------:R-:W-:Y:S01]  /*127d0*/  @!P6 PRMT R6, R57, 0x5410, RZ ;  /* 0x000054103906e816 */ /* 0x000fe200000000ff */
[----:B------:R-:W-:Y:S01]  /*127e0*/  IMAD.MOV.U32 R100, RZ, RZ, R23 ;  /* 0x000000ffff647224 */ /* 0x000fe200078e0017 */
[----:B------:R-:W-:Y:S01]  /*127f0*/  ISETP.GE.U32.AND P6, PT, R218, R0, PT ;  /* 0x00000000da00720c */ /* 0x000fe20003fc6070 */
[----:B------:R-:W-:Y:S01]  /*12800*/  @!P2 HADD2 R59, -R21.H0_H0, -RZ.H0_H0 ;  /* 0xa00000ff153ba230 */ /* 0x000fe20000000900 */
[----:B------:R-:W-:-:S02]  /*12810*/  LOP3.LUT R0, R3, R247, R8, 0x96, !PT ;  /* 0x000000f703007212 */ /* 0x000fc400078e9608 */
[----:B------:R-:W-:Y:S02]  /*12820*/  PRMT R7, R7, 0x7632, R7 ;  /* 0x0000763207077816 */ /* 0x000fe40000000007 */
[C---:B------:R-:W-:Y:S02]  /*12830*/  LOP3.LUT R8, R2.reuse, 0xff, RZ, 0xc0, !PT ;  /* 0x000000ff02087812 */ /* 0x040fe400078ec0ff */
[----:B------:R-:W-:Y:S02]  /*12840*/  LOP3.LUT R3, R2, 0xffff, RZ, 0xc0, !PT ;  /* 0x0000ffff02037812 */ /* 0x000fe400078ec0ff */
[--C-:B------:R-:W-:Y:S02]  /*12850*/  SHF.R.U32.HI R23, RZ, 0x10, R2.reuse ;  /* 0x00000010ff177819 */ /* 0x100fe40000011602 */
[----:B------:R-:W-:Y:S02]  /*12860*/  SHF.R.U32.HI R2, RZ, 0x18, R2 ;  /* 0x00000018ff027819 */ /* 0x000fe40000011602 */
[----:B------:R-:W-:-:S02]  /*12870*/  PRMT R54, R21, 0x5410, R7 ;  /* 0x0000541015367816 */ /* 0x000fc40000000007 */
[----:B------:R-:W-:Y:S02]  /*12880*/  @!P2 PRMT R21, R59, 0x5410, RZ ;  /* 0x000054103b15a816 */ /* 0x000fe400000000ff */
[----:B------:R-:W-:Y:S01]  /*12890*/  ISETP.GE.U32.AND P2, PT, R218, R2, PT ;  /* 0x00000002da00720c */ /* 0x000fe20003f46070 */
[----:B------:R-:W-:Y:S01]  /*128a0*/  @!P5 HADD2 R58, -R5.H0_H0, -RZ.H0_H0 ;  /* 0xa00000ff053ad230 */ /* 0x000fe20000000900 */
[----:B------:R-:W-:Y:S01]  /*128b0*/  SHF.R.U32.HI R2, RZ, 0x8, R3 ;  /* 0x00000008ff027819 */ /* 0x000fe20000011603 */
[----:B------:R-:W-:Y:S01]  /*128c0*/  @!P4 HADD2 R60, -R7.H0_H0, -RZ.H0_H0 ;  /* 0xa00000ff073cc230 */ /* 0x000fe20000000900 */
[----:B------:R-:W-:Y:S01]  /*128d0*/  MOV R97, R39 ;  /* 0x0000002700617202 */ /* 0x000fe20000000f00 */
[----:B------:R-:W-:Y:S01]  /*128e0*/  IMAD.MOV.U32 R39, RZ, RZ, R220 ;  /* 0x000000ffff277224 */ /* 0x000fe200078e00dc */
[----:B------:R-:W-:Y:S01]  /*128f0*/  LOP3.LUT R3, R2, 0xffff, RZ, 0xc0, !PT ;  /* 0x0000ffff02037812 */ /* 0x000fe200078ec0ff */
[----:B------:R-:W-:Y:S01]  /*12900*/  MUFU.EX2 R220, R116 ;  /* 0x0000007400dc7308 */ /* 0x000fe20000000800 */
[----:B------:R-:W-:-:S02]  /*12910*/  @!P5 PRMT R5, R58, 0x5410, RZ ;  /* 0x000054103a05d816 */ /* 0x000fc400000000ff */
[----:B------:R-:W-:Y:S02]  /*12920*/  ISETP.GE.U32.AND P5, PT, R218, R8, PT ;  /* 0x00000008da00720c */ /* 0x000fe40003fa6070 */
[----:B------:R-:W-:-:S03]  /*12930*/  PRMT R8, R85, 0x7632, R8 ;  /* 0x0000763255087816 */ /* 0x000fc60000000008 */
[----:B------:R-:W1:Y:S01]  /*12940*/  MUFU.EX2 R2, R117 ;  /* 0x0000007500027308 */ /* 0x000e620000000800 */
[----:B------:R-:W-:Y:S01]  /*12950*/  @!P4 PRMT R7, R60, 0x5410, RZ ;  /* 0x000054103c07c816 */ /* 0x000fe200000000ff */
[----:B------:R-:W-:Y:S01]  /*12960*/  FADD.FTZ R20, R9, R11 ;  /* 0x0000000b09147221 */ /* 0x000fe20000010000 */
[----:B------:R-:W-:Y:S02]  /*12970*/  ISETP.GE.U32.AND P4, PT, R218, R3, PT ;  /* 0x00000003da00720c */ /* 0x000fe40003f86070 */
[C---:B------:R-:W-:Y:S02]  /*12980*/  LOP3.LUT R3, R0.reuse, 0xffff, RZ, 0xc0, !PT ;  /* 0x0000ffff00037812 */ /* 0x040fe400078ec0ff */
[----:B------:R-:W-:Y:S01]  /*12990*/  PRMT R9, R85, 0x7610, R9 ;  /* 0x0000761055097816 */ /* 0x000fe20000000009 */
[----:B------:R-:W-:Y:S01]  /*129a0*/  @!P3 HADD2 R61, -R8.H0_H0, -RZ.H0_H0 ;  /* 0xa00000ff083db230 */ /* 0x000fe20000000900 */
[----:B------:R-:W-:Y:S02]  /*129b0*/  SHF.R.U32.HI R3, RZ, 0x8, R3 ;  /* 0x00000008ff037819 */ /* 0x000fe40000011603 */
[----:B------:R-:W-:Y:S01]  /*129c0*/  LOP3.LUT R11, R0, 0xff, RZ, 0xc0, !PT ;  /* 0x000000ff000b7812 */ /* 0x000fe200078ec0ff */
[----:B------:R-:W-:Y:S01]  /*129d0*/  @!P6 HADD2 R62, -R9.H0_H0, -RZ.H0_H0 ;  /* 0xa00000ff093ee230 */ /* 0x000fe20000000900 */
[----:B------:R-:W-:-:S02]  /*129e0*/  PRMT R51, R9, 0x5410, R8 ;  /* 0x0000541009337816 */ /* 0x000fc40000000008 */
[----:B------:R-:W-:Y:S02]  /*129f0*/  @!P3 PRMT R8, R61, 0x5410, RZ ;  /* 0x000054103d08b816 */ /* 0x000fe400000000ff */
[----:B------:R-:W-:Y:S01]  /*12a00*/  LOP3.LUT R3, R3, 0xffff, RZ, 0xc0, !PT ;  /* 0x0000ffff03037812 */ /* 0x000fe200078ec0ff */
[----:B------:R-:W-:Y:S01]  /*12a10*/  IMAD.MOV.U32 R58, RZ, RZ, R160 ;  /* 0x000000ffff3a7224 */ /* 0x000fe200078e00a0 */
[----:B------:R-:W-:Y:S01]  /*12a20*/  ISETP.GE.U32.AND P3, PT, R218, R11, PT ;  /* 0x0000000bda00720c */ /* 0x000fe20003f66070 */
[----:B------:R-:W-:Y:S01]  /*12a30*/  IMAD.MOV.U32 R85, RZ, RZ, R221 ;  /* 0x000000ffff557224 */ /* 0x000fe200078e00dd */
[----:B------:R-:W-:Y:S01]  /*12a40*/  MOV R160, R213 ;  /* 0x000000d500a07202 */ /* 0x000fe20000000f00 */
[----:B------:R-:W-:Y:S01]  /*12a50*/  MUFU.EX2 R221, R129 ;  /* 0x0000008100dd7308 */ /* 0x000fe20000000800 */
[----:B------:R-:W-:Y:S02]  /*12a60*/  @!P6 PRMT R9, R62, 0x5410, RZ ;  /* 0x000054103e09e816 */ /* 0x000fe400000000ff */
[----:B------:R-:W-:-:S02]  /*12a70*/  ISETP.GE.U32.AND P6, PT, R218, R3, PT ;  /* 0x00000003da00720c */ /* 0x000fc40003fc6070 */
[----:B-1----:R-:W-:-:S03]  /*12a80*/  F2FP.F16.F32.PACK_AB R3, R220, R2 ;  /* 0x00000002dc03723e */ /* 0x002fc600000000ff */
[----:B------:R-:W1:Y:S01]  /*12a90*/  MUFU.EX2 R213, R128 ;  /* 0x0000008000d57308 */ /* 0x000e620000000800 */
[----:B------:R-:W-:Y:S01]  /*12aa0*/  FADD.FTZ R11, R25, R22 ;  /* 0x00000016190b7221 */ /* 0x000fe20000010000 */
[C---:B------:R-:W-:Y:S02]  /*12ab0*/  PRMT R25, R3.reuse, 0x7610, R25 ;  /* 0x0000761003197816 */ /* 0x040fe40000000019 */
[----:B------:R-:W-:Y:S01]  /*12ac0*/  PRMT R24, R3, 0x7632, R24 ;  /* 0x0000763203187816 */ /* 0x000fe20000000018 */
[----:B------:R-:W-:Y:S02]  /*12ad0*/  IMAD.MOV.U32 R47, RZ, RZ, R42 ;  /* 0x000000ffff2f7224 */ /* 0x000fe400078e002a */
[----:B------:R-:W-:Y:S01]  /*12ae0*/  @!P3 HADD2 R63, -R25.H0_H0, -RZ.H0_H0 ;  /* 0xa00000ff193fb230 */ /* 0x000fe20000000900 */
[----:B------:R-:W-:Y:S01]  /*12af0*/  LOP3.LUT R3, R23, 0xff, RZ, 0xc0, !PT ;  /* 0x000000ff17037812 */ /* 0x000fe200078ec0ff */
[----:B------:R-:W-:Y:S01]  /*12b00*/  IMAD.MOV.U32 R42, RZ, RZ, R80 ;  /* 0x000000ffff2a7224 */ /* 0x000fe200078e0050 */
[----:B------:R-:W-:-:S02]  /*12b10*/  PRMT R80, R25, 0x5410, R24 ;  /* 0x0000541019507816 */ /* 0x000fc40000000018 */
[----:B------:R-:W-:Y:S02]  /*12b20*/  @!P3 PRMT R25, R63, 0x5410, RZ ;  /* 0x000054103f19b816 */ /* 0x000fe400000000ff */
[----:B------:R-:W-:Y:S02]  /*12b30*/  ISETP.GE.U32.AND P3, PT, R218, R3, PT ;  /* 0x00000003da00720c */ /* 0x000fe40003f66070 */
[----:B-1----:R-:W-:-:S04]  /*12b40*/  F2FP.F16.F32.PACK_AB R3, R221, R213 ;  /* 0x000000d5dd03723e */ /* 0x002fc800000000ff */
[C---:B------:R-:W-:Y:S02]  /*12b50*/  PRMT R23, R3.reuse, 0x7610, R23 ;  /* 0x0000761003177816 */ /* 0x040fe40000000017 */
[----:B------:R-:W-:Y:S02]  /*12b60*/  PRMT R22, R3, 0x7632, R22 ;  /* 0x0000763203167816 */ /* 0x000fe40000000016 */
[----:B------:R1:W2:Y:S01]  /*12b70*/  MUFU.EX2 R3, R138 ;  /* 0x0000008a00037308 */ /* 0x0002a20000000800 */
[----:B------:R-:W-:Y:S02]  /*12b80*/  IMAD.MOV.U32 R117, RZ, RZ, R251 ;  /* 0x000000ffff757224 */ /* 0x000fe400078e00fb */
[----:B------:R-:W-:Y:S02]  /*12b90*/  IMAD.MOV.U32 R68, RZ, RZ, R84 ;  /* 0x000000ffff447224 */ /* 0x000fe400078e0054 */
[----:B------:R-:W-:Y:S01]  /*12ba0*/  IMAD.MOV.U32 R61, RZ, RZ, R243 ;  /* 0x000000ffff3d7224 */ /* 0x000fe200078e00f3 */
[----:B-1----:R-:W-:Y:S01]  /*12bb0*/  MOV R138, R117 ;  /* 0x00000075008a7202 */ /* 0x002fe20000000f00 */
[----:B------:R-:W-:-:S02]  /*12bc0*/  IMAD.MOV.U32 R117, RZ, RZ, R85 ;  /* 0x000000ffff757224 */ /* 0x000fc400078e0055 */
[----:B------:R-:W-:Y:S02]  /*12bd0*/  IMAD.MOV.U32 R85, RZ, RZ, R58 ;  /* 0x000000ffff557224 */ /* 0x000fe400078e003a */
[----:B------:R-:W-:Y:S02]  /*12be0*/  IMAD.MOV.U32 R58, RZ, RZ, R68 ;  /* 0x000000ffff3a7224 */ /* 0x000fe400078e0044 */
[----:B--2---:R-:W-:Y:S01]  /*12bf0*/  FADD.FTZ R243, R3, R136 ;  /* 0x0000008803f37221 */ /* 0x004fe20000010000 */
[----:B------:R-:W-:Y:S02]  /*12c00*/  IMAD.MOV.U32 R68, RZ, RZ, R205 ;  /* 0x000000ffff447224 */ /* 0x000fe400078e00cd */
[----:B------:R-:W2:Y:S04]  /*12c10*/  LDL.LU R205, [R1+0x1a8] ;  /* 0x0001a80001cd7983 */ /* 0x000ea80000300800 */
[----:B------:R-:W3:Y:S01]  /*12c20*/  LDL R136, [R1+0xd4] ;  /* 0x0000d40001887983 */ /* 0x000ee20000100800 */
[----:B------:R-:W-:-:S02]  /*12c30*/  IMAD.MOV.U32 R84, RZ, RZ, R43 ;  /* 0x000000ffff547224 */ /* 0x000fc400078e002b */
[----:B------:R-:W-:Y:S02]  /*12c40*/  @!P4 HADD2 R72, -R22.H0_H0, -RZ.H0_H0 ;  /* 0xa00000ff1648c230 */ /* 0x000fe40000000900 */
[----:B------:R-:W-:Y:S02]  /*12c50*/  IMAD.MOV.U32 R43, RZ, RZ, R45 ;  /* 0x000000ffff2b7224 */ /* 0x000fe400078e002d */
[----:B------:R-:W-:Y:S02]  /*12c60*/  IMAD.MOV.U32 R45, RZ, RZ, R50 ;  /* 0x000000ffff2d7224 */ /* 0x000fe400078e0032 */
[----:B------:R-:W-:Y:S02]  /*12c70*/  IMAD.MOV.U32 R50, RZ, RZ, R102 ;  /* 0x000000ffff327224 */ /* 0x000fe400078e0066 */
[----:B------:R-:W-:Y:S02]  /*12c80*/  IMAD.MOV.U32 R46, RZ, RZ, R96 ;  /* 0x000000ffff2e7224 */ /* 0x000fe400078e0060 */
[----:B------:R-:W-:Y:S01]  /*12c90*/  IMAD.MOV.U32 R102, RZ, RZ, R67 ;  /* 0x000000ffff667224 */ /* 0x000fe200078e0043 */
[----:B------:R-:W-:Y:S01]  /*12ca0*/  PRMT R67, R23, 0x5410, R22 ;  /* 0x0000541017437816 */ /* 0x000fe20000000016 */
[----:B------:R-:W-:Y:S01]  /*12cb0*/  IMAD.MOV.U32 R59, RZ, RZ, R252 ;  /* 0x000000ffff3b7224 */ /* 0x000fe200078e00fc */
[----:B------:R-:W-:Y:S01]  /*12cc0*/  @!P4 PRMT R22, R72, 0x5410, RZ ;  /* 0x000054104816c816 */ /* 0x000fe200000000ff */
[----:B------:R-:W-:-:S02]  /*12cd0*/  IMAD.MOV.U32 R96, RZ, RZ, R44 ;  /* 0x000000ffff607224 */ /* 0x000fc400078e002c */
[----:B------:R-:W-:Y:S02]  /*12ce0*/  IMAD.MOV.U32 R57, RZ, RZ, R186 ;  /* 0x000000ffff397224 */ /* 0x000fe400078e00ba */
[----:B------:R-:W-:Y:S01]  /*12cf0*/  IMAD.MOV.U32 R44, RZ, RZ, R187 ;  /* 0x000000ffff2c7224 */ /* 0x000fe200078e00bb */
[----:B------:R-:W-:Y:S01]  /*12d00*/  MUFU.EX2 R186, R113 ;  /* 0x0000007100ba7308 */ /* 0x000fe20000000800 */
[----:B------:R-:W-:Y:S02]  /*12d10*/  IMAD.MOV.U32 R72, RZ, RZ, R117 ;  /* 0x000000ffff487224 */ /* 0x000fe400078e0075 */
[----:B------:R-:W-:Y:S01]  /*12d20*/  IMAD.MOV.U32 R117, RZ, RZ, R85 ;  /* 0x000000ffff757224 */ /* 0x000fe200078e0055 */
[----:B------:R-:W-:Y:S01]  /*12d30*/  MOV R85, R59 ;  /* 0x0000003b00557202 */ /* 0x000fe20000000f00 */
[----:B------:R-:W-:-:S03]  /*12d40*/  IMAD.MOV.U32 R59, RZ, RZ, R58 ;  /* 0x000000ffff3b7224 */ /* 0x000fc600078e003a */
[----:B------:R-:W1:Y:S01]  /*12d50*/  MUFU.EX2 R187, R112 ;  /* 0x0000007000bb7308 */ /* 0x000e620000000800 */
[----:B------:R-:W-:Y:S02]  /*12d60*/  IMAD.MOV.U32 R58, RZ, RZ, R57 ;  /* 0x000000ffff3a7224 */ /* 0x000fe400078e0039 */
[----:B------:R-:W-:Y:S01]  /*12d70*/  FADD.FTZ R10, R10, R20 ;  /* 0x000000140a0a7221 */ /* 0x000fe20000010000 */
[----:B------:R-:W-:Y:S02]  /*12d80*/  IMAD.MOV.U32 R57, RZ, RZ, R44 ;  /* 0x000000ffff397224 */ /* 0x000fe400078e002c */
[----:B------:R-:W-:Y:S02]  /*12d90*/  IMAD.MOV.U32 R44, RZ, RZ, R39 ;  /* 0x000000ffff2c7224 */ /* 0x000fe400078e0027 */
[----:B------:R-:W-:Y:S02]  /*12da0*/  IMAD.MOV.U32 R39, RZ, RZ, R185 ;  /* 0x000000ffff277224 */ /* 0x000fe400078e00b9 */
[----:B------:R-:W-:Y:S01]  /*12db0*/  @!P6 HADD2 R66, -R24.H0_H0, -RZ.H0_H0 ;  /* 0xa00000ff1842e230 */ /* 0x000fe20000000900 */
[----:B------:R-:W4:Y:S01]  /*12dc0*/  MUFU.EX2 R185, R139 ;  /* 0x0000008b00b97308 */ /* 0x000f220000000800 */
[----:B------:R-:W-:Y:S01]  /*12dd0*/  FADD.FTZ R251, R2, R10 ;  /* 0x0000000a02fb7221 */ /* 0x000fe20000010000 */
[----:B------:R-:W-:-:S02]  /*12de0*/  SHF.R.U32.HI R2, RZ, 0x18, R4 ;  /* 0x00000018ff027819 */ /* 0x000fc40000011604 */
[----:B------:R-:W-:Y:S02]  /*12df0*/  @!P6 PRMT R24, R66, 0x5410, RZ ;  /* 0x000054104218e816 */ /* 0x000fe400000000ff */
[----:B------:R-:W-:Y:S02]  /*12e00*/  ISETP.GE.U32.AND P6, PT, R218, R2, PT ;  /* 0x00000002da00720c */ /* 0x000fe40003fc6070 */
[----:B------:R-:W-:Y:S02]  /*12e10*/  SHF.R.U32.HI R2, RZ, 0x10, R4 ;  /* 0x00000010ff027819 */ /* 0x000fe40000011604 */
[----:B-1----:R-:W-:-:S04]  /*12e20*/  F2FP.F16.F32.PACK_AB R4, R186, R187 ;  /* 0x000000bbba04723e */ /* 0x002fc800000000ff */
[----:B------:R-:W-:Y:S01]  /*12e30*/  PRMT R20, R4, 0x7610, R20 ;  /* 0x0000761004147816 */ /* 0x000fe20000000014 */
[--C-:B------:R-:W-:Y:S01]  /*12e40*/  FADD.FTZ R252, R38, R11.reuse ;  /* 0x0000000b26fc7221 */ /* 0x100fe20000010000 */
[----:B------:R-:W-:Y:S02]  /*12e50*/  PRMT R11, R4, 0x7632, R11 ;  /* 0x00007632040b7816 */ /* 0x000fe4000000000b */
[----:B----4-:R-:W-:Y:S01]  /*12e60*/  F2FP.F16.F32.PACK_AB R3, R185, R3 ;  /* 0x00000003b903723e */ /* 0x010fe200000000ff */
[----:B------:R-:W-:Y:S01]  /*12e70*/  @!P3 HADD2 R73, -R20.H0_H0, -RZ.H0_H0 ;  /* 0xa00000ff1449b230 */ /* 0x000fe20000000900 */
[----:B------:R-:W-:Y:S01]  /*12e80*/  PRMT R66, R20, 0x5410, R11 ;  /* 0x0000541014427816 */ /* 0x000fe2000000000b */
[----:B------:R-:W-:Y:S01]  /*12e90*/  @!P5 HADD2 R71, -R23.H0_H0, -RZ.H0_H0 ;  /* 0xa00000ff1747d230 */ /* 0x000fe20000000900 */
[C---:B------:R-:W-:Y:S02]  /*12ea0*/  PRMT R10, R3.reuse, 0x7610, R10 ;  /* 0x00007610030a7816 */ /* 0x040fe4000000000a */
[----:B------:R-:W-:-:S02]  /*12eb0*/  PRMT R4, R3, 0x7632, R4 ;  /* 0x0000763203047816 */ /* 0x000fc40000000004 */
[----:B------:R-:W-:Y:S02]  /*12ec0*/  @!P3 PRMT R20, R73, 0x5410, RZ ;  /* 0x000054104914b816 */ /* 0x000fe400000000ff */
[----:B------:R-:W-:Y:S02]  /*12ed0*/  LOP3.LUT R2, R2, 0xff, RZ, 0xc0, !PT ;  /* 0x000000ff02027812 */ /* 0x000fe400078ec0ff */
[----:B------:R-:W-:Y:S01]  /*12ee0*/  MOV R73, R85 ;  /* 0x0000005500497202 */ /* 0x000fe20000000f00 */
[----:B------:R-:W-:Y:S01]  /*12ef0*/  IMAD.MOV.U32 R85, RZ, RZ, R44 ;  /* 0x000000ffff557224 */ /* 0x000fe200078e002c */
[----:B------:R-:W-:Y:S01]  /*12f00*/  MOV R44, R244 ;  /* 0x000000f4002c7202 */ /* 0x000fe20000000f00 */
[----:B------:R-:W-:Y:S01]  /*12f10*/  IMAD.MOV.U32 R116, RZ, RZ, R245 ;  /* 0x000000ffff747224 */ /* 0x000fe200078e00f5 */
[----:B------:R-:W-:Y:S02]  /*12f20*/  @!P5 PRMT R23, R71, 0x5410, RZ ;  /* 0x000054104717d816 */ /* 0x000fe400000000ff */
[----:B------:R-:W-:-:S02]  /*12f30*/  ISETP.GE.U32.AND P5, PT, R218, R2, PT ;  /* 0x00000002da00720c */ /* 0x000fc40003fa6070 */
[--C-:B------:R-:W-:Y:S02]  /*12f40*/  SHF.R.U32.HI R2, RZ, 0x18, R0.reuse ;  /* 0x00000018ff027819 */ /* 0x100fe40000011600 */
[----:B------:R-:W-:Y:S01]  /*12f50*/  SHF.R.U32.HI R0, RZ, 0x10, R0 ;  /* 0x00000010ff007819 */ /* 0x000fe20000011600 */
[----:B------:R-:W-:-:S03]  /*12f60*/  IMAD.MOV.U32 R62, RZ, RZ, R39 ;  /* 0x000000ffff3e7224 */ /* 0x000fc600078e0027 */
[----:B------:R-:W-:Y:S02]  /*12f70*/  LOP3.LUT R0, R0, 0xff, RZ, 0xc0, !PT ;  /* 0x000000ff00007812 */ /* 0x000fe400078ec0ff */
[C---:B------:R-:W-:Y:S02]  /*12f80*/  ISETP.GE.U32.AND P4, PT, R218.reuse, R2, PT ;  /* 0x00000002da00720c */ /* 0x040fe40003f86070 */
[----:B------:R-:W-:Y:S02]  /*12f90*/  ISETP.GE.U32.AND P3, PT, R218, R0, PT ;  /* 0x00000000da00720c */ /* 0x000fe40003f66070 */
[C---:B------:R-:W-:Y:S02]  /*12fa0*/  PRMT R2, R137.reuse, 0x7610, R2 ;  /* 0x0000761089027816 */ /* 0x040fe40000000002 */
[----:B------:R-:W-:Y:S02]  /*12fb0*/  PRMT R0, R137, 0x7632, R0 ;  /* 0x0000763289007816 */ /* 0x000fe40000000000 */
[----:B---3--:R-:W-:-:S05]  /*12fc0*/  LOP3.LUT R3, R15, R136, R172, 0x96, !PT ;  /* 0x000000880f037212 */ /* 0x008fca00078e96ac */
[----:B------:R-:W-:-:S05]  /*12fd0*/  IMAD.WIDE.U32 R244, R3, -0x326172a9, RZ ;  /* 0xcd9e8d5703f47825 */ /* 0x000fca00078e00ff */
[----:B------:R-:W-:-:S05]  /*12fe0*/  LOP3.LUT R3, R245, R207, R36, 0x96, !PT ;  /* 0x000000cff5037212 */ /* 0x000fca00078e9624 */
[----:B------:R-:W-:Y:S01]  /*12ff0*/  IMAD.WIDE.U32 R38, R3, -0x2daee0ad, RZ ;  /* 0xd2511f5303267825 */ /* 0x000fe200078e00ff */
[----:B------:R-:W-:Y:S02]  /*13000*/  LOP3.LUT R3, R35, R249, R14, 0x96, !PT ;  /* 0x000000f923037212 */ /* 0x000fe400078e960e */
[----:B------:R-:W3:Y:S04]  /*13010*/  LDL.LU.64 R14, [R1+0x1a0] ;  /* 0x0001a000010e7983 */ /* 0x000ee80000300a00 */
[----:B------:R-:W4:Y:S04]  /*13020*/  LDL R137, [R1+0x12c] ;  /* 0x00012c0001897983 */ /* 0x000f280000100800 */
[----:B------:R-:W-:Y:S04]  /*13030*/  ST.E.U16 desc[UR4][R12.64+-0x80], R49 ;  /* 0xffff80310c007985 */ /* 0x000fe8000c101504 */
[----:B------:R-:W-:Y:S01]  /*13040*/  ST.E.U16 desc[UR4][R12.64+-0x7e], R48 ;  /* 0xffff82300c007985 */ /* 0x000fe2000c101504 */
[----:B------:R-:W-:Y:S01]  /*13050*/  LOP3.LUT R39, R39, R248, R34, 0x96, !PT ;  /* 0x000000f827277212 */ /* 0x000fe200078e9622 */
[----:B------:R-:W-:-:S02]  /*13060*/  IMAD.WIDE.U32 R34, R3, -0x326172a9, RZ ;  /* 0xcd9e8d5703227825 */ /* 0x000fc400078e00ff */
[----:B------:R-:W-:Y:S04]  /*13070*/  ST.E.U16 desc[UR4][R18.64+-0x80], R53 ;  /* 0xffff803512007985 */ /* 0x000fe8000c101504 */
[----:B------:R1:W-:Y:S01]  /*13080*/  ST.E.U16 desc[UR4][R18.64+-0x7e], R52 ;  /* 0xffff823412007985 */ /* 0x0003e2000c101504 */
[----:B------:R-:W-:Y:S02]  /*13090*/  IMAD.MOV.U32 R139, RZ, RZ, R117 ;  /* 0x000000ffff8b7224 */ /* 0x000fe400078e0075 */
[----:B------:R-:W-:Y:S01]  /*130a0*/  IMAD.MOV.U32 R117, RZ, RZ, R57 ;  /* 0x000000ffff757224 */ /* 0x000fe200078e0039 */
[----:B------:R-:W-:Y:S01]  /*130b0*/  LOP3.LUT R35, R35, R73, R244, 0x96, !PT ;  /* 0x0000004923237212 */ /* 0x000fe200078e96f4 */
[----:B------:R-:W-:Y:S02]  /*130c0*/  IMAD.MOV.U32 R129, RZ, RZ, R61 ;  /* 0x000000ffff817224 */ /* 0x000fe400078e003d */
[----:B------:R-:W-:-:S02]  /*130d0*/  @!P5 HADD2 R78, -R2.H0_H0, -RZ.H0_H0 ;  /* 0xa00000ff024ed230 */ /* 0x000fc40000000900 */
[----:B------:R-:W-:Y:S01]  /*130e0*/  IMAD.MOV.U32 R61, RZ, RZ, R101 ;  /* 0x000000ffff3d7224 */ /* 0x000fe200078e0065 */
[----:B------:R-:W-:Y:S01]  /*130f0*/  MOV R113, R117 ;  /* 0x0000007500717202 */ /* 0x000fe20000000f00 */
[----:B------:R-:W-:Y:S02]  /*13100*/  IMAD.MOV.U32 R117, RZ, RZ, R100 ;  /* 0x000000ffff757224 */ /* 0x000fe400078e0064 */
[----:B------:R-:W-:Y:S02]  /*13110*/  IMAD.MOV.U32 R60, RZ, RZ, R58 ;  /* 0x000000ffff3c7224 */ /* 0x000fe400078e003a */
[----:B------:R-:W-:Y:S01]  /*13120*/  IMAD.MOV.U32 R58, RZ, RZ, R50 ;  /* 0x000000ffff3a7224 */ /* 0x000fe200078e0032 */
[----:B------:R-:W-:Y:S01]  /*13130*/  PRMT R50, R2, 0x5410, R0 ;  /* 0x0000541002327816 */ /* 0x000fe20000000000 */
[----:B-1----:R-:W-:-:S05]  /*13140*/  IMAD.WIDE.U32 R52, R39, -0x326172a9, RZ ;  /* 0xcd9e8d5727347825 */ /* 0x002fca00078e00ff */
[----:B------:R-:W-:Y:S01]  /*13150*/  LOP3.LUT R3, R53, R72, R34, 0x96, !PT ;  /* 0x0000004835037212 */ /* 0x000fe200078e9622 */
[----:B----4-:R-:W-:Y:S02]  /*13160*/  IMAD.WIDE.U32 R48, R137, -0x326172a9, RZ ;  /* 0xcd9e8d5789307825 */ /* 0x010fe400078e00ff */
[----:B------:R-:W4:Y:S02]  /*13170*/  LDL R137, [R1+0xdc] ;  /* 0x0000dc0001897983 */ /* 0x000f240000100800 */
[----:B------:R-:W-:-:S04]  /*13180*/  IMAD.WIDE.U32 R34, R35, -0x2daee0ad, RZ ;  /* 0xd2511f5323227825 */ /* 0x000fc800078e00ff */
[----:B------:R-:W-:-:S04]  /*13190*/  IMAD.WIDE.U32 R100, R3, -0x2daee0ad, RZ ;  /* 0xd2511f5303647825 */ /* 0x000fc800078e00ff */
[----:B------:R-:W-:Y:S01]  /*131a0*/  @!P6 HADD2 R77, -R0.H0_H0, -RZ.H0_H0 ;  /* 0xa00000ff004de230 */ /* 0x000fe20000000900 */
[----:B------:R-:W-:Y:S01]  /*131b0*/  @!P5 PRMT R2, R78, 0x5410, RZ ;  /* 0x000054104e02d816 */ /* 0x000fe200000000ff */
[----:B------:R1:W-:Y:S01]  /*131c0*/  ST.E.U16 desc[UR4][R16.64+-0x80], R6 ;  /* 0xffff800610007985 */ /* 0x0003e2000c101504 */
[----:B------:R-:W-:Y:S01]  /*131d0*/  LOP3.LUT R3, R101, R138, R34, 0x96, !PT ;  /* 0x0000008a65037212 */ /* 0x000fe200078e9622 */
[----:B------:R-:W-:Y:S02]  /*131e0*/  IMAD.MOV.U32 R71, RZ, RZ, R116 ;  /* 0x000000ffff477224 */ /* 0x000fe400078e0074 */
[----:B------:R-:W-:Y:S01]  /*131f0*/  ST.E.U16 desc[UR4][R16.64+-0x7e], R5 ;  /* 0xffff820510007985 */ /* 0x000fe2000c101504 */
[----:B------:R-:W-:Y:S01]  /*13200*/  IMAD.MOV.U32 R112, RZ, RZ, R85 ;  /* 0x000000ffff707224 */ /* 0x000fe200078e0055 */
[----:B------:R-:W-:Y:S01]  /*13210*/  @!P6 PRMT R0, R77, 0x5410, RZ ;  /* 0x000054104d00e816 */ /* 0x000fe200000000ff */
[----:B------:R-:W-:Y:S01]  /*13220*/  IMAD.MOV.U32 R116, RZ, RZ, R59 ;  /* 0x000000ffff747224 */ /* 0x000fe200078e003b */
[----:B---3--:R3:W-:Y:S01]  /*13230*/  ST.E.U16 desc[UR4][R14.64+-0x80], R2 ;  /* 0xffff80020e007985 */ /* 0x0087e2000c101504 */
[----:B------:R-:W-:-:S02]  /*13240*/  IMAD.MOV.U32 R85, RZ, RZ, R46 ;  /* 0x000000ffff557224 */ /* 0x000fc400078e002e */
[----:B------:R-:W-:Y:S01]  /*13250*/  IMAD.MOV.U32 R59, RZ, RZ, R47 ;  /* 0x000000ffff3b7224 */ /* 0x000fe200078e002f */
[----:B------:R2:W-:Y:S01]  /*13260*/  ST.E.U16 desc[UR4][R14.64+-0x7e], R0 ;  /* 0xffff82000e007985 */ /* 0x0005e2000c101504 */
[----:B-1----:R-:W-:-:S05]  /*13270*/  LOP3.LUT R6, R35, R139, R38, 0x96, !PT ;  /* 0x0000008b23067212 */ /* 0x002fca00078e9626 */
[----:B------:R-:W-:-:S04]  /*13280*/  IMAD.WIDE.U32 R46, R6, -0x326172a9, RZ ;  /* 0xcd9e8d57062e7825 */ /* 0x000fc800078e00ff */
[----:B---3--:R-:W-:-:S05]  /*13290*/  IMAD.WIDE.U32 R2, R3, -0x326172a9, RZ ;  /* 0xcd9e8d5703027825 */ /* 0x008fca00078e00ff */
[----:B--2---:R-:W-:Y:S02]  /*132a0*/  LOP3.LUT R0, R3, R250, R46, 0x96, !PT ;  /* 0x000000fa03007212 */ /* 0x004fe400078e962e */
[C---:B------:R-:W-:Y:S02]  /*132b0*/  LOP3.LUT R3, R2.reuse, 0xffff, RZ, 0xc0, !PT ;  /* 0x0000ffff02037812 */ /* 0x040fe400078ec0ff */
[--C-:B------:R-:W-:Y:S02]  /*132c0*/  SHF.R.U32.HI R6, RZ, 0x10, R2.reuse ;  /* 0x00000010ff067819 */ /* 0x100fe40000011602 */
[----:B------:R-:W-:Y:S02]  /*132d0*/  LOP3.LUT R34, R2, 0xff, RZ, 0xc0, !PT ;  /* 0x000000ff02227812 */ /* 0x000fe400078ec0ff */
[----:B------:R-:W-:Y:S02]  /*132e0*/  SHF.R.U32.HI R5, RZ, 0x18, R2 ;  /* 0x00000018ff057819 */ /* 0x000fe40000011602 */
[----:B------:R-:W-:-:S02]  /*132f0*/  SHF.R.U32.HI R3, RZ, 0x8, R3 ;  /* 0x00000008ff037819 */ /* 0x000fc40000011603 */
[----:B------:R-:W-:Y:S02]  /*13300*/  LOP3.LUT R2, R6, 0xff, RZ, 0xc0, !PT ;  /* 0x000000ff06027812 */ /* 0x000fe400078ec0ff */
[----:B------:R-:W-:Y:S02]  /*13310*/  PRMT R35, R34, 0x5410, R3 ;  /* 0x0000541022237816 */ /* 0x000fe40000000003 */
[----:B------:R-:W-:Y:S02]  /*13320*/  PRMT R34, R2, 0x5410, R5 ;  /* 0x0000541002227816 */ /* 0x000fe40000000005 */
[----:B------:R-:W-:Y:S01]  /*13330*/  LOP3.LUT R2, R0, 0xffff, RZ, 0xc0, !PT ;  /* 0x0000ffff00027812 */ /* 0x000fe200078ec0ff */
[----:B------:R-:W-:-:S03]  /*13340*/  IMAD.MOV.U32 R128, RZ, RZ, R60 ;  /* 0x000000ffff807224 */ /* 0x000fc600078e003c */
[----:B------:R-:W-:Y:S02]  /*13350*/  SHF.R.U32.HI R3, RZ, 0x8, R2 ;  /* 0x00000008ff037819 */ /* 0x000fe40000011602 */
[----:B------:R-:W-:Y:S01]  /*13360*/  LOP3.LUT R2, R0, 0xff, RZ, 0xc0, !PT ;  /* 0x000000ff00027812 */ /* 0x000fe200078ec0ff */
[----:B------:R-:W-:-:S03]  /*13370*/  IMAD.MOV.U32 R60, RZ, RZ, R43 ;  /* 0x000000ffff3c7224 */ /* 0x000fc600078e002b */
[----:B------:R-:W-:Y:S02]  /*13380*/  PRMT R43, R2, 0x5410, R3 ;  /* 0x00005410022b7816 */ /* 0x000fe40000000003 */
[----:B------:R-:W-:Y:S01]  /*13390*/  SHF.R.U32.HI R3, RZ, 0x10, R0 ;  /* 0x00000010ff037819 */ /* 0x000fe20000011600 */
[----:B------:R-:W-:Y:S01]  /*133a0*/  IMAD.MOV.U32 R63, RZ, RZ, R62 ;  /* 0x000000ffff3f7224 */ /* 0x000fe200078e003e */
[----:B------:R-:W-:Y:S02]  /*133b0*/  SHF.R.U32.HI R2, RZ, 0x18, R0 ;  /* 0x00000018ff027819 */ /* 0x000fe40000011600 */
[----:B------:R-:W-:Y:S02]  /*133c0*/  LOP3.LUT R0, R3, 0xff, RZ, 0xc0, !PT ;  /* 0x000000ff03007812 */ /* 0x000fe400078ec0ff */
[----:B------:R-:W-:Y:S01]  /*133d0*/  MOV R62, R96 ;  /* 0x00000060003e7202 */ /* 0x000fe20000000f00 */
[----:B------:R-:W-:Y:S02]  /*133e0*/  IMAD.MOV.U32 R96, RZ, RZ, R45 ;  /* 0x000000ffff607224 */ /* 0x000fe400078e002d */
[----:B------:R-:W-:Y:S01]  /*133f0*/  IMAD.MOV.U32 R45, RZ, RZ, R42 ;  /* 0x000000ffff2d7224 */ /* 0x000fe200078e002a */
[----:B------:R-:W-:Y:S01]  /*13400*/  PRMT R42, R0, 0x5410, R2 ;  /* 0x00005410002a7816 */ /* 0x000fe20000000002 */
[----:B------:R-:W-:Y:S04]  /*13410*/  ST.E.U16 desc[UR4][R12.64+-0x70], R65 ;  /* 0xffff90410c007985 */ /* 0x000fe8000c101504 */
[----:B------:R-:W-:Y:S04]  /*13420*/  ST.E.U16 desc[UR4][R12.64+-0x6e], R64 ;  /* 0xffff92400c007985 */ /* 0x000fe8000c101504 */
[----:B------:R-:W-:Y:S04]  /*13430*/  ST.E.U16 desc[UR4][R18.64+-0x70], R40 ;  /* 0xffff902812007985 */ /* 0x000fe8000c101504 */
[----:B------:R-:W-:Y:S04]  /*13440*/  ST.E.U16 desc[UR4][R18.64+-0x6e], R41 ;  /* 0xffff922912007985 */ /* 0x000fe8000c101504 */
[----:B------:R1:W-:Y:S01]  /*13450*/  ST.E.U16 desc[UR4][R16.64+-0x6e], R7 ;  /* 0xffff920710007985 */ /* 0x0003e2000c101504 */
[----:B------:R-:W-:-:S03]  /*13460*/  LOP3.LUT R2, R37, R208, R48, 0x96, !PT ;  /* 0x000000d025027212 */ /* 0x000fc600078e9630 */
[----:B------:R-:W-:Y:S01]  /*13470*/  STL.64 [R1+0xa0], R48 ;  /* 0x0000a03001007387 */ /* 0x000fe20000100a00 */
[----:B----4-:R-:W-:-:S05]  /*13480*/  LOP3.LUT R0, R137, R49, RZ, 0x3c, !PT ;  /* 0x0000003189007212 */ /* 0x010fca00078e3cff */
[----:B-1----:R-:W-:-:S05]  /*13490*/  IMAD.WIDE.U32 R6, R0, -0x2daee0ad, RZ ;  /* 0xd2511f5300067825 */ /* 0x002fca00078e00ff */
[----:B------:R1:W-:Y:S01]  /*134a0*/  STL.64 [R1+0x48], R6 ;  /* 0x0000480601007387 */ /* 0x0003e20000100a00 */
[----:B------:R-:W-:-:S03]  /*134b0*/  LOP3.LUT R0, R7, R136, R172, 0x96, !PT ;  /* 0x0000008807007212 */ /* 0x000fc600078e96ac */
[----:B------:R2:W5:Y:S04]  /*134c0*/  LDL.LU.64 R172, [R1+0x198] ;  /* 0x0001980001ac7983 */ /* 0x0005680000300a00 */
[----:B------:R-:W3:Y:S01]  /*134d0*/  LDL.LU R208, [R1+0x194] ;  /* 0x0001940001d07983 */ /* 0x000ee20000300800 */
[----:B------:R-:W-:-:S05]  /*134e0*/  IMAD.WIDE.U32 R38, R0, -0x326172a9, RZ ;  /* 0xcd9e8d5700267825 */ /* 0x000fca00078e00ff */
[----:B------:R-:W-:Y:S01]  /*134f0*/  STL.64 [R1+0x40], R38 ;  /* 0x0000402601007387 */ /* 0x000fe20000100a00 */
[----:B------:R-:W-:-:S03]  /*13500*/  LOP3.LUT R5, R39, R207, R36, 0x96, !PT ;  /* 0x000000cf27057212 */ /* 0x000fc600078e9624 */
[----:B------:R-:W4:Y:S01]  /*13510*/  LDL.LU R207, [R1+0x190] ;  /* 0x0001900001cf7983 */ /* 0x000f220000300800 */
[----:B------:R-:W-:-:S03]  /*13520*/  IMAD.WIDE.U32 R2, R2, -0x2daee0ad, RZ ;  /* 0xd2511f5302027825 */ /* 0x000fc600078e00ff */
[----:B------:R-:W-:Y:S02]  /*13530*/  ST.E.U16 desc[UR4][R16.64+-0x70], R21 ;  /* 0xffff901510007985 */ /* 0x000fe4000c101504 */
[----:B------:R-:W-:Y:S02]  /*13540*/  LOP3.LUT R0, R3, R249, R6, 0x96, !PT ;  /* 0x000000f903007212 */ /* 0x000fe400078e9606 */
[----:B------:R-:W-:Y:S04]  /*13550*/  ST.E.U16 desc[UR4][R14.64+-0x70], R9 ;  /* 0xffff90090e007985 */ /* 0x000fe8000c101504 */
[----:B------:R2:W-:Y:S01]  /*13560*/  ST.E.U16 desc[UR4][R14.64+-0x6e], R8 ;  /* 0xffff92080e007985 */ /* 0x0005e2000c101504 */
[----:B-1----:R-:W-:-:S04]  /*13570*/  IMAD.WIDE.U32 R6, R0, -0x326172a9, RZ ;  /* 0xcd9e8d5700067825 */ /* 0x002fc800078e00ff */
[----:B------:R-:W-:Y:S02]  /*13580*/  @!P3 HADD2 R76, -R10.H0_H0, -RZ.H0_H0 ;  /* 0xa00000ff0a4cb230 */ /* 0x000fe40000000900 */
[----:B------:R-:W-:Y:S02]  /*13590*/  @!P4 HADD2 R75, -R4.H0_H0, -RZ.H0_H0 ;  /* 0xa00000ff044bc230 */ /* 0x000fe40000000900 */
[----:B------:R-:W-:Y:S02]  /*135a0*/  IMAD.MOV.U32 R57, RZ, RZ, R102 ;  /* 0x000000ffff397224 */ /* 0x000fe400078e0066 */
[----:B------:R-:W-:Y:S02]  /*135b0*/  @!P2 HADD2 R74, -R11.H0_H0, -RZ.H0_H0 ;  /* 0xa00000ff0b4aa230 */ /* 0x000fe40000000900 */
[----:B------:R-:W-:Y:S01]  /*135c0*/  IMAD.MOV.U32 R136, RZ, RZ, R241 ;  /* 0x000000ffff887224 */ /* 0x000fe200078e00f1 */
[----:B------:R1:W5:Y:S01]  /*135d0*/  LDL.LU R249, [R1+0x18c] ;  /* 0x00018c0001f97983 */ /* 0x0003620000300800 */
[----:B--2---:R-:W-:-:S05]  /*135e0*/  IMAD.WIDE.U32 R8, R5, -0x2daee0ad, RZ ;  /* 0xd2511f5305087825 */ /* 0x004fca00078e00ff */
[----:B------:R-:W-:Y:S02]  /*135f0*/  LOP3.LUT R0, R9, R248, R2, 0x96, !PT ;  /* 0x000000f809007212 */ /* 0x000fe400078e9602 */
[----:B------:R-:W-:Y:S01]  /*13600*/  PRMT R102, R10, 0x5410, R4 ;  /* 0x000054100a667816 */ /* 0x000fe20000000004 */
[----:B------:R2:W-:Y:S02]  /*13610*/  ST.E.U16 desc[UR4][R12.64+-0x60], R30 ;  /* 0xffffa01e0c007985 */ /* 0x0005e4000c101504 */
[----:B------:R-:W-:Y:S01]  /*13620*/  IMAD.WIDE.U32 R64, R0, -0x326172a9, RZ ;  /* 0xcd9e8d5700407825 */ /* 0x000fe200078e00ff */
[----:B------:R-:W-:Y:S01]  /*13630*/  LOP3.LUT R2, R7, R73, R38, 0x96, !PT ;  /* 0x0000004907027212 */ /* 0x000fe200078e9626 */
[----:B------:R-:W-:Y:S03]  /*13640*/  ST.E.U16 desc[UR4][R12.64+-0x5e], R31 ;  /* 0xffffa21f0c007985 */ /* 0x000fe6000c101504 */
[----:B------:R-:W-:Y:S01]  /*13650*/  LOP3.LUT R0, R65, R72, R6, 0x96, !PT ;  /* 0x0000004841007212 */ /* 0x000fe200078e9606 */
[----:B------:R-:W-:Y:S01]  /*13660*/  IMAD.WIDE.U32 R2, R2, -0x2daee0ad, RZ ;  /* 0xd2511f5302027825 */ /* 0x000fe200078e00ff */
[----:B------:R-:W-:Y:S01]  /*13670*/  @!P2 PRMT R11, R74, 0x5410, RZ ;  /* 0x000054104a0ba816 */ /* 0x000fe200000000ff */
[----:B------:R1:W5:Y:S02]  /*13680*/  LDL.LU R248, [R1+0x188] ;  /* 0x0001880001f87983 */ /* 0x0003640000300800 */
[----:B------:R-:W-:Y:S01]  /*13690*/  IMAD.WIDE.U32 R48, R0, -0x2daee0ad, RZ ;  /* 0xd2511f5300307825 */ /* 0x000fe200078e00ff */
[----:B------:R-:W-:-:S04]  /*136a0*/  LOP3.LUT R5, R3, R139, R8, 0x96, !PT ;  /* 0x0000008b03057212 */ /* 0x000fc800078e9608 */
[----:B------:R-:W-:-:S05]  /*136b0*/  LOP3.LUT R2, R49, R138, R2, 0x96, !PT ;  /* 0x0000008a31027212 */ /* 0x000fca00078e9602 */
[----:B------:R-:W-:Y:S01]  /*136c0*/  IMAD.WIDE.U32 R2, R2, -0x326172a9, RZ ;  /* 0xcd9e8d5702027825 */ /* 0x000fe200078e00ff */
[----:B------:R-:W-:-:S03]  /*136d0*/  MOV R139, R44 ;  /* 0x0000002c008b7202 */ /* 0x000fc60000000f00 */
[----:B------:R-:W-:Y:S01]  /*136e0*/  IMAD.MOV.U32 R72, RZ, RZ, R71 ;  /* 0x000000ffff487224 */ /* 0x000fe200078e0047 */
[C---:B------:R-:W-:Y:S01]  /*136f0*/  LOP3.LUT R0, R2.reuse, 0xffff, RZ, 0xc0, !PT ;  /* 0x0000ffff02007812 */ /* 0x040fe200078ec0ff */
[----:B------:R-:W-:Y:S01]  /*13700*/  IMAD.MOV.U32 R71, RZ, RZ, R57 ;  /* 0x000000ffff477224 */ /* 0x000fe200078e0039 */
[----:B------:R-:W-:Y:S01]  /*13710*/  LOP3.LUT R6, R2, 0xff, RZ, 0xc0, !PT ;  /* 0x000000ff02067812 */ /* 0x000fe200078ec0ff */
[----:B------:R-:W-:Y:S01]  /*13720*/  IMAD.MOV.U32 R57, RZ, RZ, R45 ;  /* 0x000000ffff397224 */ /* 0x000fe200078e002d */
[----:B------:R-:W-:Y:S01]  /*13730*/  SHF.R.U32.HI R0, RZ, 0x8, R0 ;  /* 0x00000008ff007819 */ /* 0x000fe20000011600 */
[----:B------:R-:W-:Y:S01]  /*13740*/  IMAD.WIDE.U32 R44, R5, -0x326172a9, RZ ;  /* 0xcd9e8d57052c7825 */ /* 0x000fe200078e00ff */
[----:B------:R-:W-:Y:S02]  /*13750*/  SHF.R.U32.HI R5, RZ, 0x10, R2 ;  /* 0x00000010ff057819 */ /* 0x000fe40000011602 */
[----:B------:R-:W-:Y:S02]  /*13760*/  PRMT R6, R6, 0x5410, R0 ;  /* 0x0000541006067816 */ /* 0x000fe40000000000 */
[----:B------:R-:W-:-:S02]  /*13770*/  @!P3 PRMT R10, R76, 0x5410, RZ ;  /* 0x000054104c0ab816 */ /* 0x000fc400000000ff */
[----:B------:R-:W-:Y:S02]  /*13780*/  @!P4 PRMT R4, R75, 0x5410, RZ ;  /* 0x000054104b04c816 */ /* 0x000fe400000000ff */
[----:B------:R-:W-:Y:S02]  /*13790*/  LOP3.LUT R0, R3, R250, R44, 0x96, !PT ;  /* 0x000000fa03007212 */ /* 0x000fe400078e962c */
[----:B------:R-:W-:Y:S01]  /*137a0*/  SHF.R.U32.HI R3, RZ, 0x18, R2 ;  /* 0x00000018ff037819 */ /* 0x000fe20000011602 */
[----:B------:R-:W-:Y:S01]  /*137b0*/  ST.E.U16 desc[UR4][R18.64+-0x60], R33 ;  /* 0xffffa02112007985 */ /* 0x000fe2000c101504 */
[----:B------:R-:W-:-:S03]  /*137c0*/  LOP3.LUT R2, R5, 0xff, RZ, 0xc0, !PT ;  /* 0x000000ff05027812 */ /* 0x000fc600078ec0ff */
[----:B------:R-:W-:Y:S01]  /*137d0*/  ST.E.U16 desc[UR4][R18.64+-0x5e], R32 ;  /* 0xffffa22012007985 */ /* 0x000fe2000c101504 */
[----:B--2---:R-:W-:-:S03]  /*137e0*/  PRMT R30, R2, 0x5410, R3 ;  /* 0x00005410021e7816 */ /* 0x004fc60000000003 */
[----:B------:R-:W-:Y:S01]  /*137f0*/  ST.E.U16 desc[UR4][R16.64+-0x60], R25 ;  /* 0xffffa01910007985 */ /* 0x000fe2000c101504 */
[----:B------:R-:W-:-:S03]  /*13800*/  LOP3.LUT R2, R0, 0xffff, RZ, 0xc0, !PT ;  /* 0x0000ffff00027812 */ /* 0x000fc600078ec0ff */
[----:B------:R-:W-:Y:S04]  /*13810*/  ST.E.U16 desc[UR4][R16.64+-0x5e], R24 ;  /* 0xffffa21810007985 */ /* 0x000fe8000c101504 */
[----:B------:R2:W-:Y:S04]  /*13820*/  ST.E.U16 desc[UR4][R14.64+-0x60], R10 ;  /* 0xffffa00a0e007985 */ /* 0x0005e8000c101504 */
[----:B------:R-:W-:Y:S04]  /*13830*/  ST.E.U16 desc[UR4][R14.64+-0x5e], R4 ;  /* 0xffffa2040e007985 */ /* 0x000fe8000c101504 */
[----:B------:R-:W-:Y:S04]  /*13840*/  ST.E.U16 desc[UR4][R12.64+-0x50], R27 ;  /* 0xffffb01b0c007985 */ /* 0x000fe8000c101504 */
[----:B------:R-:W-:Y:S04]  /*13850*/  ST.E.U16 desc[UR4][R12.64+-0x4e], R26 ;  /* 0xffffb21a0c007985 */ /* 0x000fe8000c101504 */
[----:B------:R-:W-:Y:S04]  /*13860*/  ST.E.U16 desc[UR4][R18.64+-0x50], R29 ;  /* 0xffffb01d12007985 */ /* 0x000fe8000c101504 */
[----:B------:R-:W-:Y:S01]  /*13870*/  ST.E.U16 desc[UR4][R18.64+-0x4e], R28 ;  /* 0xffffb21c12007985 */ /* 0x000fe2000c101504 */
[----:B------:R-:W-:-:S03]  /*13880*/  SHF.R.U32.HI R3, RZ, 0x8, R2 ;  /* 0x00000008ff037819 */ /* 0x000fc60000011602 */
[----:B------:R-:W-:Y:S04]  /*13890*/  ST.E.U16 desc[UR4][R16.64+-0x50], R23 ;  /* 0xffffb01710007985 */ /* 0x000fe8000c101504 */
[----:B------:R-:W-:Y:S01]  /*138a0*/  ST.E.U16 desc[UR4][R16.64+-0x4e], R22 ;  /* 0xffffb21610007985 */ /* 0x000fe2000c101504 */
[----:B------:R-:W-:-:S03]  /*138b0*/  LOP3.LUT R2, R0, 0xff, RZ, 0xc0, !PT ;  /* 0x000000ff00027812 */ /* 0x000fc600078ec0ff */
[----:B------:R-:W-:Y:S04]  /*138c0*/  ST.E.U16 desc[UR4][R14.64+-0x50], R20 ;  /* 0xffffb0140e007985 */ /* 0x000fe8000c101504 */
[----:B------:R1:W-:Y:S04]  /*138d0*/  ST.E.U16 desc[UR4][R14.64+-0x4e], R11 ;  /* 0xffffb20b0e007985 */ /* 0x0003e8000c101504 */
[----:B------:R-:W1:Y:S04]  /*138e0*/  LDSM.16.MT88.4 R24, [R175+0xa000] ;  /* 0x00a00000af18783b */ /* 0x000e680000004200 */
[----:B------:R-:W3:Y:S01]  /*138f0*/  LDSM.16.MT88.4 R20, [R205+0xa000] ;  /* 0x00a00000cd14783b */ /* 0x000ee20000004200 */
[----:B------:R-:W-:-:S02]  /*13900*/  PRMT R7, R2, 0x5410, R3 ;  /* 0x0000541002077816 */ /* 0x000fc40000000003 */
[--C-:B------:R-:W-:Y:S01]  /*13910*/  SHF.R.U32.HI R3, RZ, 0x10, R0.reuse ;  /* 0x00000010ff037819 */ /* 0x100fe20000011600 */
[----:B------:R-:W-:Y:S01]  /*13920*/  IMAD.MOV.U32 R138, RZ, RZ, R129 ;  /* 0x000000ffff8a7224 */ /* 0x000fe200078e0081 */
[----:B------:R-:W-:Y:S02]  /*13930*/  SHF.R.U32.HI R2, RZ, 0x18, R0 ;  /* 0x00000018ff027819 */ /* 0x000fe40000011600 */
[----:B------:R-:W-:Y:S02]  /*13940*/  LOP3.LUT R0, R3, 0xff, RZ, 0xc0, !PT ;  /* 0x000000ff03007812 */ /* 0x000fe400078ec0ff */
[----:B------:R-:W-:Y:S02]  /*13950*/  PRMT R129, R218, 0x7054, R218 ;  /* 0x00007054da817816 */ /* 0x000fe400000000da */
[----:B------:R-:W-:-:S03]  /*13960*/  PRMT R5, R0, 0x5410, R2 ;  /* 0x0000541000057816 */ /* 0x000fc60000000002 */
[--C-:B------:R-:W-:Y:S02]  /*13970*/  HSET2.LE.AND R0, R35, R129.reuse, PT ;  /* 0x0000008123007233 */ /* 0x100fe40003803000 */
[--C-:B------:R-:W-:Y:S01]  /*13980*/  HSET2.LE.AND R2, R34, R129.reuse, PT ;  /* 0x0000008122027233 */ /* 0x100fe20003803000 */
[----:B------:R-:W-:Y:S01]  /*13990*/  IMAD.MOV.U32 R73, RZ, RZ, R246 ;  /* 0x000000ffff497224 */ /* 0x000fe200078e00f6 */
[--C-:B------:R-:W-:Y:S02]  /*139a0*/  HSET2.LE.AND R3, R6, R129.reuse, PT ;  /* 0x0000008106037233 */ /* 0x100fe40003803000 */
[----:B--2---:R-:W-:Y:S01]  /*139b0*/  LOP3.LUT R10, R70, R0, RZ, 0xc0, !PT ;  /* 0x00000000460a7212 */ /* 0x004fe200078ec0ff */
[----:B------:R-:W-:Y:S01]  /*139c0*/  IMAD.MOV.U32 R32, RZ, RZ, R136 ;  /* 0x000000ffff207224 */ /* 0x000fe200078e0088 */
[----:B-1----:R-:W-:Y:S01]  /*139d0*/  LOP3.LUT R11, R56, R2, RZ, 0xc0, !PT ;  /* 0x00000002380b7212 */ /* 0x002fe200078ec0ff */
[----:B------:R-:W-:Y:S01]  /*139e0*/  IMAD.MOV.U32 R137, RZ, RZ, R72 ;  /* 0x000000ffff897224 */ /* 0x000fe200078e0048 */
[--C-:B------:R-:W-:Y:S01]  /*139f0*/  HSET2.LE.AND R0, R43, R129.reuse, PT ;  /* 0x000000812b007233 */ /* 0x100fe20003803000 */
[----:B------:R-:W-:Y:S01]  /*13a00*/  IMAD.MOV.U32 R34, RZ, RZ, R170 ;  /* 0x000000ffff227224 */ /* 0x000fe200078e00aa */
[----:B------:R-:W-:Y:S01]  /*13a10*/  HSET2.LE.AND R2, R42, R129, PT ;  /* 0x000000812a027233 */ /* 0x000fe20003803000 */
[----:B------:R-:W-:Y:S01]  /*13a20*/  IMAD.MOV.U32 R33, RZ, RZ, R73 ;  /* 0x000000ffff217224 */ /* 0x000fe200078e0049 */
[----:B------:R-:W-:Y:S01]  /*13a30*/  MOV R35, R171 ;  /* 0x000000ab00237202 */ /* 0x000fe20000000f00 */
[----:B------:R-:W-:Y:S01]  /*13a40*/  IMAD.MOV.U32 R136, RZ, RZ, R139 ;  /* 0x000000ffff887224 */ /* 0x000fe200078e008b */
[----:B------:R1:W5:Y:S01]  /*13a50*/  LDL.LU R246, [R1+0x184] ;  /* 0x0001840001f67983 */ /* 0x0003620000300800 */
[----:B------:R-:W-:-:S02]  /*13a60*/  IMAD.MOV.U32 R139, RZ, RZ, R71 ;  /* 0x000000ffff8b7224 */ /* 0x000fc400078e0047 */
[----:B------:R-:W-:Y:S01]  /*13a70*/  IMAD.MOV.U32 R73, RZ, RZ, R113 ;  /* 0x000000ffff497224 */ /* 0x000fe200078e0071 */
[----:B------:R-:W-:Y:S01]  /*13a80*/  MOV R113, R128 ;  /* 0x0000008000717202 */ /* 0x000fe20000000f00 */
[----:B------:R-:W-:Y:S01]  /*13a90*/  IMAD.MOV.U32 R72, RZ, RZ, R112 ;  /* 0x000000ffff487224 */ /* 0x000fe200078e0070 */
[----:B------:R-:W-:Y:S01]  /*13aa0*/  LOP3.LUT R8, R169, R0, RZ, 0xc0, !PT ;  /* 0x00000000a9087212 */ /* 0x000fe200078ec0ff */
[----:B------:R-:W-:Y:S01]  /*13ab0*/  IMAD.MOV.U32 R71, RZ, RZ, R63 ;  /* 0x000000ffff477224 */ /* 0x000fe200078e003f */
        /* <DEDUP_REMOVED lines=23> */
[----:B------:R-:W-:Y:S01]  /*13c30*/  HMMA.16816.F32 R168, R8, R24, R32 ;  /* 0x0000001808a8723c */ /* 0x000fe20000001820 */
[----:B------:R-:W-:Y:S01]  /*13c40*/  IMAD.MOV.U32 R73, RZ, RZ, R113 ;  /* 0x000000ffff497224 */ /* 0x000fe200078e0071 */
[----:B------:R1:W5:Y:S01]  /*13c50*/  LDL.LU R240, [R1+0x17c] ;  /* 0x00017c0001f07983 */ /* 0x0003620000300800 */
[----:B------:R-:W-:-:S02]  /*13c60*/  IMAD.MOV.U32 R72, RZ, RZ, R62 ;  /* 0x000000ffff487224 */ /* 0x000fc400078e003e */
[----:B------:R-:W-:Y:S01]  /*13c70*/  IMAD.MOV.U32 R63, RZ, RZ, R60 ;  /* 0x000000ffff3f7224 */ /* 0x000fe200078e003c */
[----:B------:R-:W-:Y:S01]  /*13c80*/  MOV R60, R57 ;  /* 0x00000039003c7202 */ /* 0x000fe20000000f00 */
[----:B------:R-:W-:Y:S02]  /*13c90*/  IMAD.MOV.U32 R113, RZ, RZ, R61 ;  /* 0x000000ffff717224 */ /* 0x000fe400078e003d */
[----:B------:R-:W-:Y:S02]  /*13ca0*/  IMAD.MOV.U32 R40, RZ, RZ, R77 ;  /* 0x000000ffff287224 */ /* 0x000fe400078e004d */
[----:B------:R-:W-:Y:S02]  /*13cb0*/  IMAD.MOV.U32 R75, RZ, RZ, R78 ;  /* 0x000000ffff4b7224 */ /* 0x000fe400078e004e */
[----:B------:R-:W-:Y:S01]  /*13cc0*/  IMAD.MOV.U32 R76, RZ, RZ, R74 ;  /* 0x000000ffff4c7224 */ /* 0x000fe200078e004a */
[----:B------:R-:W-:Y:S01]  /*13cd0*/  HMMA.16816.F32 R152, R4, R24, R152 ;  /* 0x000000180498723c */ /* 0x000fe20000001898 */
[----:B------:R-:W-:Y:S01]  /*13ce0*/  IMAD.MOV.U32 R62, RZ, RZ, R58 ;  /* 0x000000ffff3e7224 */ /* 0x000fe200078e003a */
[----:B------:R1:W5:Y:S01]  /*13cf0*/  LDL.LU R237, [R1+0x178] ;  /* 0x0001780001ed7983 */ /* 0x0003620000300800 */
[----:B------:R-:W-:-:S02]  /*13d00*/  IMAD.MOV.U32 R61, RZ, RZ, R59 ;  /* 0x000000ffff3d7224 */ /* 0x000fc400078e003b */
[----:B------:R-:W-:Y:S02]  /*13d10*/  IMAD.MOV.U32 R58, RZ, RZ, R222 ;  /* 0x000000ffff3a7224 */ /* 0x000fe400078e00de */
[----:B------:R-:W-:Y:S01]  /*13d20*/  IMAD.MOV.U32 R57, RZ, RZ, R217 ;  /* 0x000000ffff397224 */ /* 0x000fe200078e00d9 */
[----:B------:R-:W-:Y:S01]  /*13d30*/  MOV R77, R73 ;  /* 0x00000049004d7202 */ /* 0x000fe20000000f00 */
[----:B------:R-:W-:Y:S01]  /*13d40*/  IMAD.MOV.U32 R59, RZ, RZ, R223 ;  /* 0x000000ffff3b7224 */ /* 0x000fe200078e00df */
[-C--:B------:R-:W-:Y:S01]  /*13d50*/  HMMA.16816.F32 R148, R4, R26.reuse, R148 ;  /* 0x0000001a0494723c */ /* 0x080fe20000001894 */
[----:B------:R-:W-:Y:S01]  /*13d60*/  IMAD.MOV.U32 R78, RZ, RZ, R72 ;  /* 0x000000ffff4e7224 */ /* 0x000fe200078e0048 */
[----:B------:R1:W5:Y:S01]  /*13d70*/  LDL.LU R236, [R1+0x174] ;  /* 0x0001740001ec7983 */ /* 0x0003620000300800 */
[----:B------:R-:W-:Y:S02]  /*13d80*/  IMAD.MOV.U32 R74, RZ, RZ, R63 ;  /* 0x000000ffff4a7224 */ /* 0x000fe400078e003f */
[----:B------:R-:W-:Y:S01]  /*13d90*/  IMAD.MOV.U32 R73, RZ, RZ, R61 ;  /* 0x000000ffff497224 */ /* 0x000fe200078e003d */
[----:B------:R-:W-:Y:S01]  /*13da0*/  HMMA.16816.F32 R136, R8, R26, R136 ;  /* 0x0000001a0888723c */ /* 0x000fe20000001888 */
[----:B------:R-:W-:Y:S01]  /*13db0*/  IMAD.MOV.U32 R72, RZ, RZ, R62 ;  /* 0x000000ffff487224 */ /* 0x000fe200078e003e */
[----:B------:R-:W-:Y:S01]  /*13dc0*/  MOV R62, R58 ;  /* 0x0000003a003e7202 */ /* 0x000fe20000000f00 */
[----:B------:R-:W-:Y:S01]  /*13dd0*/  IMAD.MOV.U32 R63, RZ, RZ, R60 ;  /* 0x000000ffff3f7224 */ /* 0x000fe200078e003c */
[----:B------:R-:W-:Y:S01]  /*13de0*/  LDSM.16.MT88.4 R24, [R175+0xb000] ;  /* 0x00b00000af18783b */ /* 0x000fe20000004200 */
[----:B------:R-:W-:-:S02]  /*13df0*/  IMAD.MOV.U32 R61, RZ, RZ, R59 ;  /* 0x000000ffff3d7224 */ /* 0x000fc400078e003b */
[----:B------:R-:W-:Y:S01]  /*13e00*/  IMAD.MOV.U32 R60, RZ, RZ, R57 ;  /* 0x000000ffff3c7224 */ /* 0x000fe200078e0039 */
[----:B---3--:R-:W2:Y:S01]  /*13e10*/  LDSM.16.MT88.4 R36, [R208+0xa000] ;  /* 0x00a00000d024783b */ /* 0x008ea20000004200 */
[-C--:B------:R-:W-:Y:S03]  /*13e20*/  HMMA.16816.F32 R160, R8, R20.reuse, R160 ;  /* 0x0000001408a0723c */ /* 0x080fe600000018a0 */
[----:B------:R-:W-:Y:S03]  /*13e30*/  LDSM.16.MT88.4 R32, [R208+0xb000] ;  /* 0x00b00000d020783b */ /* 0x000fe60000004200 */
[C---:B------:R-:W-:Y:S01]  /*13e40*/  HMMA.16816.F32 R144, R4.reuse, R20, R144 ;  /* 0x000000140490723c */ /* 0x040fe20000001890 */
[----:B----4-:R-:W3:Y:S05]  /*13e50*/  LDSM.16.MT88.4 R28, [R207+0xa000] ;  /* 0x00a00000cf1c783b */ /* 0x010eea0000004200 */
[-C--:B------:R-:W-:Y:S06]  /*13e60*/  HMMA.16816.F32 R140, R4, R22.reuse, R140 ;  /* 0x00000016048c723c */ /* 0x080fec000000188c */
[----:B------:R-:W-:Y:S01]  /*13e70*/  HMMA.16816.F32 R180, R8, R22, R180 ;  /* 0x0000001608b4723c */ /* 0x000fe200000018b4 */
[----:B------:R-:W4:Y:S01]  /*13e80*/  LDSM.16.MT88.4 R20, [R205+0xb000] ;  /* 0x00b00000cd14783b */ /* 0x000f220000004200 */
[----:B------:R-:W-:-:S03]  /*13e90*/  IMAD.MOV.U32 R51, RZ, RZ, R78 ;  /* 0x000000ffff337224 */ /* 0x000fc600078e004e */
[----:B------:R1:W5:Y:S01]  /*13ea0*/  LDL.LU R223, [R1+0x170] ;  /* 0x0001700001df7983 */ /* 0x0003620000300800 */
[----:B------:R-:W-:Y:S02]  /*13eb0*/  IMAD.MOV.U32 R50, RZ, RZ, R61 ;  /* 0x000000ffff327224 */ /* 0x000fe400078e003d */
[----:B------:R-:W-:Y:S01]  /*13ec0*/  IMAD.MOV.U32 R3, RZ, RZ, R62 ;  /* 0x000000ffff037224 */ /* 0x000fe200078e003e */
[----:B------:R-:W-:Y:S01]  /*13ed0*/  MOV R0, R74 ;  /* 0x0000004a00007202 */ /* 0x000fe20000000f00 */
[----:B------:R-:W-:Y:S01]  /*13ee0*/  IMAD.MOV.U32 R55, RZ, RZ, R60 ;  /* 0x000000ffff377224 */ /* 0x000fe200078e003c */
[----:B------:R1:W5:Y:S01]  /*13ef0*/  LDL.LU R222, [R1+0x16c] ;  /* 0x00016c0001de7983 */ /* 0x0003620000300800 */
[----:B------:R-:W-:Y:S02]  /*13f00*/  IMAD.MOV.U32 R54, RZ, RZ, R73 ;  /* 0x000000ffff367224 */ /* 0x000fe400078e0049 */
[----:B------:R-:W-:Y:S01]  /*13f10*/  IMAD.MOV.U32 R2, RZ, RZ, R72 ;  /* 0x000000ffff027224 */ /* 0x000fe200078e0048 */
[----:B------:R1:W5:Y:S01]  /*13f20*/  LDL.LU R217, [R1+0x168] ;  /* 0x0001680001d97983 */ /* 0x0003620000300800 */
[----:B--2---:R-:W-:Y:S07]  /*13f30*/  HMMA.16816.F32 R56, R4, R36, R156 ;  /* 0x000000240438723c */ /* 0x004fee000000189c */
[----:B------:R-:W-:-:S02]  /*13f40*/  IMAD.MOV.U32 R156, RZ, RZ, R40 ;  /* 0x000000ffff9c7224 */ /* 0x000fc400078e0028 */
[----:B------:R-:W2:Y:S01]  /*13f50*/  LDSM.16.MT88.4 R40, [R207+0xb000] ;  /* 0x00b00000cf28783b */ /* 0x000ea20000004200 */
[----:B------:R-:W-:Y:S01]  /*13f60*/  HMMA.16816.F32 R196, R8, R36, R196 ;  /* 0x0000002408c4723c */ /* 0x000fe200000018c4 */
[----:B------:R-:W-:Y:S02]  /*13f70*/  IMAD.MOV.U32 R158, RZ, RZ, R76 ;  /* 0x000000ffff9e7224 */ /* 0x000fe400078e004c */
[----:B------:R-:W-:-:S04]  /*13f80*/  IMAD.MOV.U32 R159, RZ, RZ, R77 ;  /* 0x000000ffff9f7224 */ /* 0x000fc800078e004d */
[----:B------:R-:W-:Y:S02]  /*13f90*/  IMAD.MOV.U32 R37, RZ, RZ, R63 ;  /* 0x000000ffff257224 */ /* 0x000fe400078e003f */
[----:B------:R-:W-:Y:S01]  /*13fa0*/  HMMA.16816.F32 R60, R4, R38, R164 ;  /* 0x00000026043c723c */ /* 0x000fe200000018a4 */
[----:B------:R-:W-:-:S06]  /*13fb0*/  IMAD.MOV.U32 R157, RZ, RZ, R75 ;  /* 0x000000ffff9d7224 */ /* 0x000fcc00078e004b */
[----:B------:R-:W-:Y:S01]  /*13fc0*/  MOV R164, R71 ;  /* 0x0000004700a47202 */ /* 0x000fe20000000f00 */
[----:B------:R-:W-:Y:S02]  /*13fd0*/  IMAD.MOV.U32 R166, RZ, RZ, R68 ;  /* 0x000000ffffa67224 */ /* 0x000fe400078e0044 */
[----:B------:R-:W-:Y:S02]  /*13fe0*/  IMAD.MOV.U32 R167, RZ, RZ, R69 ;  /* 0x000000ffffa77224 */ /* 0x000fe400078e0045 */
[----:B---3--:R-:W-:Y:S01]  /*13ff0*/  HMMA.16816.F32 R68, R4, R28, R176 ;  /* 0x0000001c0444723c */ /* 0x008fe200000018b0 */
[----:B------:R-:W-:-:S06]  /*14000*/  IMAD.MOV.U32 R165, RZ, RZ, R116 ;  /* 0x000000ffffa57224 */ /* 0x000fcc00078e0074 */
[----:B------:R-:W-:Y:S01]  /*14010*/  MOV R179, R79 ;  /* 0x0000004f00b37202 */ /* 0x000fe20000000f00 */
[----:B------:R-:W-:Y:S01]  /*14020*/  IMAD.MOV.U32 R176, RZ, RZ, R117 ;  /* 0x000000ffffb07224 */ /* 0x000fe200078e0075 */
[----:B------:R-:W-:Y:S01]  /*14030*/  HMMA.16816.F32 R76, R4, R24, R192 ;  /* 0x00000018044c723c */ /* 0x000fe200000018c0 */
[----:B------:R-:W-:Y:S02]  /*14040*/  IMAD.MOV.U32 R177, RZ, RZ, R85 ;  /* 0x000000ffffb17224 */ /* 0x000fe400078e0055 */
[----:B------:R-:W-:-:S03]  /*14050*/  IMAD.MOV.U32 R178, RZ, RZ, R84 ;  /* 0x000000ffffb27224 */ /* 0x000fc600078e0054 */
[C---:B------:R-:W-:Y:S01]  /*14060*/  HMMA.16816.F32 R72, R4.reuse, R30, R188 ;  /* 0x0000001e0448723c */ /* 0x040fe200000018bc */
[----:B------:R-:W-:Y:S02]  /*14070*/  IMAD.MOV.U32 R192, RZ, RZ, R119 ;  /* 0x000000ffffc07224 */ /* 0x000fe400078e0077 */
[----:B------:R-:W-:Y:S02]  /*14080*/  IMAD.MOV.U32 R193, RZ, RZ, R118 ;  /* 0x000000ffffc17224 */ /* 0x000fe400078e0076 */
[----:B------:R-:W-:Y:S01]  /*14090*/  IMAD.MOV.U32 R194, RZ, RZ, R87 ;  /* 0x000000ffffc27224 */ /* 0x000fe200078e0057 */
[----:B----4-:R-:W-:Y:S01]  /*140a0*/  HMMA.16816.F32 R88, R4, R20, R88 ;  /* 0x000000140458723c */ /* 0x010fe20000001858 */
[----:B------:R-:W-:-:S05]  /*140b0*/  IMAD.MOV.U32 R195, RZ, RZ, R86 ;  /* 0x000000ffffc37224 */ /* 0x000fca00078e0056 */
[C---:B------:R-:W-:Y:S06]  /*140c0*/  HMMA.16816.F32 R84, R4.reuse, R26, R200 ;  /* 0x0000001a0454723c */ /* 0x040fec00000018c8 */
[C---:B------:R-:W-:Y:S06]  /*140d0*/  HMMA.16816.F32 R92, R4.reuse, R22, R92 ;  /* 0x00000016045c723c */ /* 0x040fec000000185c */
[C---:B------:R-:W-:Y:S06]  /*140e0*/  HMMA.16816.F32 R104, R4.reuse, R32, R104 ;  /* 0x000000200468723c */ /* 0x040fec0000001868 */
[C---:B------:R-:W-:Y:S06]  /*140f0*/  HMMA.16816.F32 R108, R4.reuse, R34, R108 ;  /* 0x00000022046c723c */ /* 0x040fec000000186c */
[C---:B--2---:R-:W-:Y:S06]  /*14100*/  HMMA.16816.F32 R120, R4.reuse, R40, R120 ;  /* 0x000000280478723c */ /* 0x044fec0000001878 */
[----:B------:R-:W-:Y:S07]  /*14110*/  HMMA.16816.F32 R116, R4, R42, R124 ;  /* 0x0000002a0474723c */ /* 0x000fee000000187c */
[----:B------:R-:W-:Y:S01]  /*14120*/  IMAD.MOV.U32 R4, RZ, RZ, R37 ;  /* 0x000000ffff047224 */ /* 0x000fe200078e0025 */
[----:B------:R-:W-:Y:S01]  /*14130*/  MOV R6, R3 ;  /* 0x0000000300067202 */ /* 0x000fe20000000f00 */
[----:B------:R-:W-:-:S02]  /*14140*/  IMAD.MOV.U32 R5, RZ, RZ, R50 ;  /* 0x000000ffff057224 */ /* 0x000fc400078e0032 */
[----:B------:R-:W-:-:S07]  /*14150*/  IMAD.MOV.U32 R7, RZ, RZ, R55 ;  /* 0x000000ffff077224 */ /* 0x000fce00078e0037 */
[C---:B------:R-:W-:Y:S01]  /*14160*/  HMMA.16816.F32 R4, R8.reuse, R20, R4 ;  /* 0x000000140804723c */ /* 0x040fe20000001804 */
[----:B------:R-:W-:Y:S02]  /*14170*/  IMAD.MOV.U32 R124, RZ, RZ, R2 ;  /* 0x000000ffff7c7224 */ /* 0x000fe400078e0002 */
[----:B------:R-:W-:Y:S02]  /*14180*/  IMAD.MOV.U32 R125, RZ, RZ, R51 ;  /* 0x000000ffff7d7224 */ /* 0x000fe400078e0033 */
[----:B------:R-:W-:Y:S02]  /*14190*/  IMAD.MOV.U32 R126, RZ, RZ, R0 ;  /* 0x000000ffff7e7224 */ /* 0x000fe400078e0000 */
[----:B------:R-:W-:Y:S01]  /*141a0*/  IMAD.MOV.U32 R127, RZ, RZ, R54 ;  /* 0x000000ffff7f7224 */ /* 0x000fe200078e0036 */
[C---:B------:R-:W-:Y:S06]  /*141b0*/  HMMA.16816.F32 R176, R8.reuse, R38, R176 ;  /* 0x0000002608b0723c */ /* 0x040fec00000018b0 */
[----:B------:R-:W-:Y:S01]  /*141c0*/  HMMA.16816.F32 R188, R8, R28, R164 ;  /* 0x0000001c08bc723c */ /* 0x000fe200000018a4 */
[----:B------:R-:W-:-:S06]  /*141d0*/  IMAD.MOV.U32 R38, RZ, RZ, R128 ;  /* 0x000000ffff267224 */ /* 0x000fcc00078e0080 */
[----:B------:R-:W-:-:S03]  /*141e0*/  IMAD.MOV.U32 R165, RZ, RZ, R81 ;  /* 0x000000ffffa57224 */ /* 0x000fc600078e0051 */
[----:B------:R-:W-:Y:S02]  /*141f0*/  IMAD.MOV.U32 R81, RZ, RZ, R4 ;  /* 0x000000ffff517224 */ /* 0x000fe400078e0004 */
[----:B------:R-:W-:Y:S02]  /*14200*/  IMAD.MOV.U32 R128, RZ, RZ, R5 ;  /* 0x000000ffff807224 */ /* 0x000fe400078e0005 */
[----:B------:R-:W-:Y:S02]  /*14210*/  IMAD.MOV.U32 R55, RZ, RZ, R6 ;  /* 0x000000ffff377224 */ /* 0x000fe400078e0006 */
[----:B------:R-:W-:Y:S02]  /*14220*/  IMAD.MOV.U32 R20, RZ, RZ, R7 ;  /* 0x000000ffff147224 */ /* 0x000fe400078e0007 */
[----:B------:R-:W-:Y:S01]  /*14230*/  HMMA.16816.F32 R4, R8, R22, R124 ;  /* 0x000000160804723c */ /* 0x000fe2000000187c */
[----:B------:R-:W-:Y:S02]  /*14240*/  IMAD.MOV.U32 R164, RZ, RZ, R96 ;  /* 0x000000ffffa47224 */ /* 0x000fe400078e0060 */
[----:B------:R-:W-:-:S02]  /*14250*/  IMAD.MOV.U32 R166, RZ, RZ, R216 ;  /* 0x000000ffffa67224 */ /* 0x000fc400078e00d8 */
[----:B------:R-:W-:Y:S01]  /*14260*/  IMAD.MOV.U32 R167, RZ, RZ, R215 ;  /* 0x000000ffffa77224 */ /* 0x000fe200078e00d7 */
[----:B------:R-:W-:-:S15]  /*14270*/  LOP3.LUT R2, R45, R82, R64, 0x96, !PT ;  /* 0x000000522d027212 */ /* 0x000fde00078e9640 */
[----:B------:R-:W-:-:S03]  /*14280*/  NOP ;  /* 0x0000000000007918 */ /* 0x000fc60000000000 */
[----:B------:R-:W-:Y:S01]  /*14290*/  IMAD.MOV.U32 R54, RZ, RZ, R4 ;  /* 0x000000ffff367224 */ /* 0x000fe200078e0004 */
[----:B------:R-:W-:Y:S01]  /*142a0*/  MOV R22, R6 ;  /* 0x0000000600167202 */ /* 0x000fe20000000f00 */
[----:B------:R-:W-:Y:S01]  /*142b0*/  IMAD.MOV.U32 R23, RZ, RZ, R5 ;  /* 0x000000ffff177224 */ /* 0x000fe200078e0005 */
[----:B------:R-:W-:Y:S01]  /*142c0*/  MOV R37, R112 ;  /* 0x0000007000257202 */ /* 0x000fe20000000f00 */
[----:B------:R-:W-:Y:S02]  /*142d0*/  IMAD.MOV.U32 R21, RZ, RZ, R7 ;  /* 0x000000ffff157224 */ /* 0x000fe400078e0007 */
[----:B------:R-:W-:Y:S01]  /*142e0*/  IMAD.MOV.U32 R36, RZ, RZ, R113 ;  /* 0x000000ffff247224 */ /* 0x000fe200078e0071 */
[C---:B------:R-:W-:Y:S01]  /*142f0*/  HMMA.16816.F32 R4, R8.reuse, R32, R164 ;  /* 0x000000200804723c */ /* 0x040fe200000018a4 */
[----:B------:R-:W-:Y:S01]  /*14300*/  IMAD.WIDE.U32 R2, R2, -0x2daee0ad, RZ ;  /* 0xd2511f5302027825 */ /* 0x000fe200078e00ff */
[----:B------:R-:W2:Y:S03]  /*14310*/  LDSM.16.MT88.4 R164, [R175+0xa800] ;  /* 0x00a80000afa4783b */ /* 0x000ea60000004200 */
[----:B------:R-:W-:Y:S01]  /*14320*/  IMAD.MOV.U32 R39, RZ, RZ, R97 ;  /* 0x000000ffff277224 */ /* 0x000fe200078e0061 */
[C---:B------:R-:W-:Y:S01]  /*14330*/  LOP3.LUT R0, R2.reuse, 0xffff, RZ, 0xc0, !PT ;  /* 0x0000ffff02007812 */ /* 0x040fe200078ec0ff */
[C---:B------:R-:W-:Y:S01]  /*14340*/  HMMA.16816.F32 R200, R8.reuse, R24, R156 ;  /* 0x0000001808c8723c */ /* 0x040fe2000000189c */
[----:B------:R-:W-:Y:S01]  /*14350*/  IMAD.MOV.U32 R96, RZ, RZ, R206 ;  /* 0x000000ffff607224 */ /* 0x000fe200078e00ce */
[----:B------:R1:W5:Y:S04]  /*14360*/  LDL.LU R216, [R1+0x164] ;  /* 0x0001640001d87983 */ /* 0x0003680000300800 */
[C---:B------:R-:W-:Y:S11]  /*14370*/  HMMA.16816.F32 R24, R8.reuse, R26, R36 ;  /* 0x0000001a0818723c */ /* 0x040ff60000001824 */
[----:B------:R-:W-:Y:S01]  /*14380*/  IMAD.MOV.U32 R64, RZ, RZ, R5 ;  /* 0x000000ffff407224 */ /* 0x000fe200078e0005 */
[----:B------:R-:W-:Y:S01]  /*14390*/  SHF.R.U32.HI R5, RZ, 0x8, R0 ;  /* 0x00000008ff057819 */ /* 0x000fe20000011600 */
[----:B------:R-:W-:Y:S01]  /*143a0*/  IMAD.MOV.U32 R51, RZ, RZ, R6 ;  /* 0x000000ffff337224 */ /* 0x000fe200078e0006 */
[----:B------:R-:W-:Y:S01]  /*143b0*/  LOP3.LUT R0, R3, R247, R48, 0x96, !PT ;  /* 0x000000f703007212 */ /* 0x000fe200078e9630 */
[----:B------:R-:W-:Y:S01]  /*143c0*/  IMAD.MOV.U32 R44, RZ, RZ, R4 ;  /* 0x000000ffff2c7224 */ /* 0x000fe200078e0004 */
[----:B------:R-:W-:Y:S01]  /*143d0*/  LOP3.LUT R4, R2, 0xff, RZ, 0xc0, !PT ;  /* 0x000000ff02047812 */ /* 0x000fe200078ec0ff */
[----:B------:R-:W-:Y:S01]  /*143e0*/  IMAD.MOV.U32 R50, RZ, RZ, R7 ;  /* 0x000000ffff327224 */ /* 0x000fe200078e0007 */
[--C-:B------:R-:W-:Y:S01]  /*143f0*/  SHF.R.U32.HI R3, RZ, 0x10, R2.reuse ;  /* 0x00000010ff037819 */ /* 0x100fe20000011602 */
[----:B------:R-:W-:Y:S01]  /*14400*/  IMAD.MOV.U32 R159, RZ, RZ, R115 ;  /* 0x000000ffff9f7224 */ /* 0x000fe200078e0073 */
[----:B------:R-:W-:Y:S01]  /*14410*/  SHF.R.U32.HI R6, RZ, 0x18, R2 ;  /* 0x00000018ff067819 */ /* 0x000fe20000011602 */
[----:B------:R-:W-:Y:S01]  /*14420*/  IMAD.MOV.U32 R157, RZ, RZ, R212 ;  /* 0x000000ffff9d7224 */ /* 0x000fe200078e00d4 */
[----:B------:R-:W-:Y:S01]  /*14430*/  LOP3.LUT R2, R0, 0xffff, RZ, 0xc0, !PT ;  /* 0x0000ffff00027812 */ /* 0x000fe200078ec0ff */
[----:B------:R-:W-:Y:S01]  /*14440*/  IMAD.MOV.U32 R158, RZ, RZ, R211 ;  /* 0x000000ffff9e7224 */ /* 0x000fe200078e00d3 */
[----:B------:R-:W-:Y:S01]  /*14450*/  PRMT R7, R4, 0x5410, R5 ;  /* 0x0000541004077816 */ /* 0x000fe20000000005 */
[----:B------:R-:W-:Y:S01]  /*14460*/  IMAD.MOV.U32 R112, RZ, RZ, R210 ;  /* 0x000000ffff707224 */ /* 0x000fe200078e00d2 */
[----:B------:R-:W-:Y:S01]  /*14470*/  SHF.R.U32.HI R5, RZ, 0x8, R2 ;  /* 0x00000008ff057819 */ /* 0x000fe20000011602 */
[----:B------:R-:W-:Y:S01]  /*14480*/  IMAD.MOV.U32 R113, RZ, RZ, R209 ;  /* 0x000000ffff717224 */ /* 0x000fe200078e00d1 */
[----:B------:R-:W-:Y:S01]  /*14490*/  LOP3.LUT R4, R0, 0xff, RZ, 0xc0, !PT ;  /* 0x000000ff00047812 */ /* 0x000fe200078ec0ff */
[----:B------:R-:W-:Y:S01]  /*144a0*/  IMAD.MOV.U32 R97, RZ, RZ, R204 ;  /* 0x000000ffff617224 */ /* 0x000fe200078e00cc */
[----:B------:R-:W-:Y:S01]  /*144b0*/  LOP3.LUT R3, R3, 0xff, RZ, 0xc0, !PT ;  /* 0x000000ff03037812 */ /* 0x000fe200078ec0ff */
[----:B------:R-:W-:Y:S01]  /*144c0*/  HMMA.16816.F32 R192, R8, R30, R192 ;  /* 0x0000001e08c0723c */ /* 0x000fe200000018c0 */
[----:B------:R-:W-:Y:S01]  /*144d0*/  PRMT R5, R4, 0x5410, R5 ;  /* 0x0000541004057816 */ /* 0x000fe20000000005 */
[----:B------:R-:W-:Y:S01]  /*144e0*/  IMAD.MOV.U32 R45, RZ, RZ, R82 ;  /* 0x000000ffff2d7224 */ /* 0x000fe200078e0052 */
[--C-:B------:R-:W-:Y:S01]  /*144f0*/  SHF.R.U32.HI R2, RZ, 0x10, R0.reuse ;  /* 0x00000010ff027819 */ /* 0x100fe20000011600 */
[----:B------:R1:W5:Y:S01]  /*14500*/  LDL.LU R215, [R1+0x160] ;  /* 0x0001600001d77983 */ /* 0x0003620000300800 */
[----:B------:R-:W-:-:S02]  /*14510*/  SHF.R.U32.HI R4, RZ, 0x18, R0 ;  /* 0x00000018ff047819 */ /* 0x000fc40000011600 */
[----:B------:R-:W-:Y:S02]  /*14520*/  PRMT R6, R3, 0x5410, R6 ;  /* 0x0000541003067816 */ /* 0x000fe40000000006 */
[--C-:B------:R-:W-:Y:S01]  /*14530*/  HSET2.LE.AND R0, R7, R129.reuse, PT ;  /* 0x0000008107007233 */ /* 0x100fe20003803000 */
[----:B------:R-:W-:Y:S01]  /*14540*/  IMAD.MOV.U32 R115, RZ, RZ, R99 ;  /* 0x000000ffff737224 */ /* 0x000fe200078e0063 */
[----:B------:R-:W-:Y:S02]  /*14550*/  LOP3.LUT R3, R2, 0xff, RZ, 0xc0, !PT ;  /* 0x000000ff02037812 */ /* 0x000fe400078ec0ff */
[----:B------:R-:W-:Y:S02]  /*14560*/  MOV R156, R214 ;  /* 0x000000d6009c7202 */ /* 0x000fe40000000f00 */
[----:B------:R-:W-:Y:S01]  /*14570*/  MOV R99, R83 ;  /* 0x0000005300637202 */ /* 0x000fe20000000f00 */
[----:B------:R-:W-:Y:S01]  /*14580*/  IMAD.MOV.U32 R39, RZ, RZ, R24 ;  /* 0x000000ffff277224 */ /* 0x000fe200078e0018 */
[----:B------:R-:W-:-:S02]  /*14590*/  HSET2.LE.AND R2, R6, R129, PT ;  /* 0x0000008106027233 */ /* 0x000fc40003803000 */
[----:B------:R-:W-:Y:S01]  /*145a0*/  LOP3.LUT R126, R67, R0, RZ, 0xc0, !PT ;  /* 0x00000000437e7212 */ /* 0x000fe200078ec0ff */
[----:B------:R-:W-:Y:S01]  /*145b0*/  IMAD.MOV.U32 R38, RZ, RZ, R25 ;  /* 0x000000ffff267224 */ /* 0x000fe200078e0019 */
[--C-:B------:R-:W-:Y:S01]  /*145c0*/  HSET2.LE.AND R0, R5, R129.reuse, PT ;  /* 0x0000008105007233 */ /* 0x100fe20003803000 */
[----:B------:R-:W-:Y:S01]  /*145d0*/  IMAD.MOV.U32 R6, RZ, RZ, R50 ;  /* 0x000000ffff067224 */ /* 0x000fe200078e0032 */
[----:B------:R-:W-:Y:S01]  /*145e0*/  PRMT R3, R3, 0x5410, R4 ;  /* 0x0000541003037816 */ /* 0x000fe20000000004 */
[----:B------:R-:W-:Y:S01]  /*145f0*/  IMAD.MOV.U32 R4, RZ, RZ, R51 ;  /* 0x000000ffff047224 */ /* 0x000fe200078e0033 */
[----:B------:R-:W-:Y:S01]  /*14600*/  LOP3.LUT R127, R66, R2, RZ, 0xc0, !PT ;  /* 0x00000002427f7212 */ /* 0x000fe200078ec0ff */
[----:B------:R-:W3:Y:S01]  /*14610*/  LDSM.16.MT88.4 R48, [R208+0xa800] ;  /* 0x00a80000d030783b */ /* 0x000ee20000004200 */
[----:B------:R-:W-:Y:S01]  /*14620*/  MOV R5, R64 ;  /* 0x0000004000057202 */ /* 0x000fe20000000f00 */
[----:B------:R-:W-:Y:S01]  /*14630*/  IMAD.MOV.U32 R37, RZ, RZ, R26 ;  /* 0x000000ffff257224 */ /* 0x000fe200078e001a */
[----:B------:R-:W-:Y:S01]  /*14640*/  MOV R36, R27 ;  /* 0x0000001b00247202 */ /* 0x000fe20000000f00 */
[----:B------:R-:W-:Y:S01]  /*14650*/  IMAD.MOV.U32 R7, RZ, RZ, R81 ;  /* 0x000000ffff077224 */ /* 0x000fe200078e0051 */
[----:B------:R-:W-:Y:S01]  /*14660*/  LOP3.LUT R124, R80, R0, RZ, 0xc0, !PT ;  /* 0x00000000507c7212 */ /* 0x000fe200078ec0ff */
[----:B------:R-:W4:Y:S01]  /*14670*/  LDSM.16.MT88.4 R64, [R207+0xa800] ;  /* 0x00a80000cf40783b */ /* 0x000f220000004200 */
[C---:B------:R-:W-:Y:S03]  /*14680*/  HMMA.16816.F32 R32, R8.reuse, R34, R156 ;  /* 0x000000220820723c */ /* 0x040fe6000000189c */
[----:B------:R-:W1:Y:S03]  /*14690*/  LDSM.16.MT88.4 R80, [R175+0xb800] ;  /* 0x00b80000af50783b */ /* 0x000e660000004200 */
[C---:B------:R-:W-:Y:S01]  /*146a0*/  HMMA.16816.F32 R28, R8.reuse, R40, R112 ;  /* 0x00000028081c723c */ /* 0x040fe20000001870 */
[----:B------:R-:W1:Y:S04]  /*146b0*/  LDSM.16.MT88.4 R156, [R205+0xa800] ;  /* 0x00a80000cd9c783b */ /* 0x000e680000004200 */
[----:B------:R-:W-:Y:S01]  /*146c0*/  LDSM.16.MT88.4 R112, [R208+0xb800] ;  /* 0x00b80000d070783b */ /* 0x000fe20000004200 */
[----:B------:R-:W-:Y:S03]  /*146d0*/  HMMA.16816.F32 R24, R8, R42, R96 ;  /* 0x0000002a0818723c */ /* 0x000fe60000001860 */
[----:B------:R-:W1:Y:S04]  /*146e0*/  LDSM.16.MT88.4 R96, [R205+0xb800] ;  /* 0x00b80000cd60783b */ /* 0x000e680000004200 */
[----:B------:R-:W1:Y:S01]  /*146f0*/  LDSM.16.MT88.4 R8, [R207+0xb800] ;  /* 0x00b80000cf08783b */ /* 0x000e620000004200 */
[----:B------:R-:W-:-:S03]  /*14700*/  HSET2.LE.AND R0, R3, R129, PT ;  /* 0x0000008103007233 */ /* 0x000fc60003803000 */
[----:B------:R1:W5:Y:S02]  /*14710*/  LDL.LU R214, [R1+0x15c] ;  /* 0x00015c0001d67983 */ /* 0x0003640000300800 */
[----:B------:R-:W-:Y:S01]  /*14720*/  LOP3.LUT R125, R102, R0, RZ, 0xc0, !PT ;  /* 0x00000000667d7212 */ /* 0x000fe200078ec0ff */
[----:B------:R-:W-:Y:S01]  /*14730*/  IMAD.MOV.U32 R3, RZ, RZ, R44 ;  /* 0x000000ffff037224 */ /* 0x000fe200078e002c */
[----:B------:R-:W-:Y:S01]  /*14740*/  LOP3.LUT R2, R47, R45, R52, 0x96, !PT ;  /* 0x0000002d2f027212 */ /* 0x000fe200078e9634 */
[----:B------:R1:W5:Y:S04]  /*14750*/  LDL.LU R212, [R1+0x158] ;  /* 0x0001580001d47983 */ /* 0x0003680000300800 */
[C---:B--2---:R-:W-:Y:S01]  /*14760*/  HMMA.16816.F32 R152, R124.reuse, R164, R152 ;  /* 0x000000a47c98723c */ /* 0x044fe20000001898 */
[----:B------:R2:W5:Y:S04]  /*14770*/  LDL.LU R211, [R1+0x154] ;  /* 0x0001540001d37983 */ /* 0x0005680000300800 */
[----:B------:R2:W5:Y:S01]  /*14780*/  LDL.LU R210, [R1+0x150] ;  /* 0x0001500001d27983 */ /* 0x0005620000300800 */
[C---:B---3--:R-:W-:Y:S03]  /*14790*/  HMMA.16816.F32 R44, R124.reuse, R50, R60 ;  /* 0x000000327c2c723c */ /* 0x048fe6000000183c */
[----:B------:R2:W5:Y:S03]  /*147a0*/  LDL.LU R209, [R1+0x14c] ;  /* 0x00014c0001d17983 */ /* 0x0005660000300800 */
[C---:B----4-:R-:W-:Y:S01]  /*147b0*/  HMMA.16816.F32 R60, R124.reuse, R66, R72 ;  /* 0x000000427c3c723c */ /* 0x050fe20000001848 */
[----:B------:R2:W5:Y:S04]  /*147c0*/  LDL.LU R206, [R1+0x148] ;  /* 0x0001480001ce7983 */ /* 0x0005680000300800 */
[----:B------:R2:W5:Y:S01]  /*147d0*/  LDL.LU R204, [R1+0x144] ;  /* 0x0001440001cc7983 */ /* 0x0005620000300800 */
        /* <DEDUP_REMOVED lines=24> */
[C---:B------:R-:W-:Y:S01]  /*14960*/  LOP3.LUT R2, R0.reuse, 0xffff, RZ, 0xc0, !PT ;  /* 0x0000ffff00027812 */ /* 0x040fe200078ec0ff */
[----:B------:R-:W-:Y:S01]  /*14970*/  IMAD.MOV.U32 R87, RZ, RZ, R20 ;  /* 0x000000ffff577224 */ /* 0x000fe200078e0014 */
[----:B------:R-:W-:Y:S02]  /*14980*/  PRMT R20, R3, 0x5410, R4 ;  /* 0x0000541003147816 */ /* 0x000fe40000000004 */
[----:B------:R-:W-:Y:S02]  /*14990*/  SHF.R.U32.HI R3, RZ, 0x8, R2 ;  /* 0x00000008ff037819 */ /* 0x000fe40000011602 */
[----:B------:R-:W-:-:S04]  /*149a0*/  LOP3.LUT R2, R0, 0xff, RZ, 0xc0, !PT ;  /* 0x000000ff00027812 */ /* 0x000fc800078ec0ff */
[----:B------:R-:W-:Y:S02]  /*149b0*/  PRMT R3, R2, 0x5410, R3 ;  /* 0x0000541002037816 */ /* 0x000fe40000000003 */
[--C-:B------:R-:W-:Y:S01]  /*149c0*/  SHF.R.U32.HI R2, RZ, 0x10, R0.reuse ;  /* 0x00000010ff027819 */ /* 0x100fe20000011600 */
[----:B------:R-:W-:Y:S01]  /*149d0*/  IMAD.MOV.U32 R117, RZ, RZ, R5 ;  /* 0x000000ffff757224 */ /* 0x000fe200078e0005 */
[----:B------:R-:W-:Y:S02]  /*149e0*/  SHF.R.U32.HI R5, RZ, 0x18, R0 ;  /* 0x00000018ff057819 */ /* 0x000fe40000011600 */
[----:B------:R-:W-:Y:S02]  /*149f0*/  LOP3.LUT R2, R2, 0xff, RZ, 0xc0, !PT ;  /* 0x000000ff02027812 */ /* 0x000fe400078ec0ff */
[----:B------:R-:W-:Y:S02]  /*14a00*/  LOP3.LUT R4, R6, 0xff, RZ, 0xc0, !PT ;  /* 0x000000ff06047812 */ /* 0x000fe400078ec0ff */
[----:B------:R-:W-:-:S02]  /*14a10*/  HSET2.LE.AND R0, R3, R129, PT ;  /* 0x0000008103007233 */ /* 0x000fc40003803000 */
[----:B------:R-:W-:Y:S02]  /*14a20*/  PRMT R2, R2, 0x5410, R5 ;  /* 0x0000541002027816 */ /* 0x000fe40000000005 */
[----:B------:R-:W-:Y:S01]  /*14a30*/  PRMT R3, R4, 0x5410, R7 ;  /* 0x0000541004037816 */ /* 0x000fe20000000007 */
[----:B------:R-:W-:Y:S01]  /*14a40*/  IMAD.MOV.U32 R85, RZ, RZ, R128 ;  /* 0x000000ffff557224 */ /* 0x000fe200078e0080 */
[----:B------:R-:W-:Y:S02]  /*14a50*/  LOP3.LUT R128, R131, R0, RZ, 0xc0, !PT ;  /* 0x0000000083807212 */ /* 0x000fe400078ec0ff */
[--C-:B------:R-:W-:Y:S02]  /*14a60*/  HSET2.LE.AND R0, R2, R129.reuse, PT ;  /* 0x0000008102007233 */ /* 0x100fe40003803000 */
[--C-:B------:R-:W-:Y:S02]  /*14a70*/  HSET2.LE.AND R2, R20, R129.reuse, PT ;  /* 0x0000008114027233 */ /* 0x100fe40003803000 */
[----:B------:R-:W-:-:S02]  /*14a80*/  HSET2.LE.AND R3, R3, R129, PT ;  /* 0x0000008103037233 */ /* 0x000fc40003803000 */
[----:B------:R-:W-:Y:S02]  /*14a90*/  LOP3.LUT R129, R174, R0, RZ, 0xc0, !PT ;  /* 0x00000000ae817212 */ /* 0x000fe400078ec0ff */
[----:B------:R-:W-:Y:S01]  /*14aa0*/  LOP3.LUT R130, R130, R2, RZ, 0xc0, !PT ;  /* 0x0000000282827212 */ /* 0x000fe200078ec0ff */
[----:B------:R-:W-:Y:S01]  /*14ab0*/  IMAD.MOV.U32 R86, RZ, RZ, R55 ;  /* 0x000000ffff567224 */ /* 0x000fe200078e0037 */
[----:B------:R-:W-:Y:S01]  /*14ac0*/  LOP3.LUT R131, R103, R3, RZ, 0xc0, !PT ;  /* 0x0000000367837212 */ /* 0x000fe200078ec0ff */
[----:B------:R-:W-:Y:S01]  /*14ad0*/  IMAD.MOV.U32 R4, RZ, RZ, R54 ;  /* 0x000000ffff047224 */ /* 0x000fe200078e0036 */
[----:B------:R2:W5:Y:S05]  /*14ae0*/  LDL.LU R174, [R1+0x140] ;  /* 0x0001400001ae7983 */ /* 0x00056a0000300800 */
[----:B------:R-:W-:Y:S01]  /*14af0*/  HMMA.16816.F32 R52, R128, R64, R188 ;  /* 0x000000408034723c */ /* 0x000fe200000018bc */
[----:B------:R-:W3:Y:S01]  /*14b00*/  LDL R191, [R1+0xd8] ;  /* 0x0000d80001bf7983 */ /* 0x000ee20000100800 */
        /* <DEDUP_REMOVED lines=8> */
[----:B------:R-:W-:-:S03]  /*14b90*/  FADD.FTZ R0, R186, R0 ;  /* 0x00000000ba007221 */ /* 0x000fc60000010000 */
[----:B------:R2:W-:Y:S04]  /*14ba0*/  STL [R1+0x80], R2 ;  /* 0x0000800201007387 */ /* 0x0005e80000100800 */
[----:B------:R2:W-:Y:S04]  /*14bb0*/  STL [R1+0x84], R238 ;  /* 0x000084ee01007387 */ /* 0x0005e80000100800 */
[----:B------:R2:W-:Y:S01]  /*14bc0*/  STL [R1+0x78], R0 ;  /* 0x0000780001007387 */ /* 0x0005e20000100800 */
[----:B------:R-:W-:Y:S01]  /*14bd0*/  IMAD.MOV.U32 R5, RZ, RZ, R23 ;  /* 0x000000ffff057224 */ /* 0x000fe200078e0017 */
[----:B------:R-:W-:Y:S01]  /*14be0*/  MOV R6, R22 ;  /* 0x0000001600067202 */ /* 0x000fe20000000f00 */
[----:B------:R-:W-:-:S02]  /*14bf0*/  IMAD.MOV.U32 R7, RZ, RZ, R21 ;  /* 0x000000ffff077224 */ /* 0x000fc400078e0015 */
[----:B------:R-:W-:Y:S02]  /*14c00*/  IMAD.MOV.U32 R20, RZ, RZ, R39 ;  /* 0x000000ffff147224 */ /* 0x000fe400078e0027 */
[----:B------:R-:W-:Y:S02]  /*14c10*/  IMAD.MOV.U32 R21, RZ, RZ, R38 ;  /* 0x000000ffff157224 */ /* 0x000fe400078e0026 */
[----:B------:R-:W-:Y:S02]  /*14c20*/  IMAD.MOV.U32 R22, RZ, RZ, R37 ;  /* 0x000000ffff167224 */ /* 0x000fe400078e0025 */
[----:B------:R-:W-:Y:S01]  /*14c30*/  IMAD.MOV.U32 R23, RZ, RZ, R36 ;  /* 0x000000ffff177224 */ /* 0x000fe200078e0024 */
[----:B------:R-:W-:Y:S01]  /*14c40*/  HMMA.16816.F32 R168, R128, R164, R168 ;  /* 0x000000a480a8723c */ /* 0x000fe200000018a8 */
[----:B------:R-:W-:-:S05]  /*14c50*/  IADD3 R220, P2, R12, -0xc0, RZ ;  /* 0xffffff400cdc7810 */ /* 0x000fca0007f5e0ff */
[----:B------:R-:W-:Y:S01]  /*14c60*/  HMMA.16816.F32 R160, R128, R156, R160 ;  /* 0x0000009c80a0723c */ /* 0x000fe200000018a0 */
[----:B------:R-:W-:-:S05]  /*14c70*/  IADD3.X R221, R13, -0x1, RZ, P2, !PT ;  /* 0xffffffff0ddd7810 */ /* 0x000fca00017fe4ff */
        /* <DEDUP_REMOVED lines=13> */
[----:B---3--:R-:W-:-:S13]  /*14d50*/  ISETP.GT.AND P3, PT, R184, R191, PT ;  /* 0x000000bfb800720c */ /* 0x008fda0003f64270 */
[----:B--2---:R-:W-:Y:S10]  /*14d60*/  @!P3 BRA `(.L_x_2762) ;  /* 0x000000c80004b947 */ /* 0x004ff40003800000 */
[----:B------:R-:W2:Y:S01]  /*14d70*/  LDL R251, [R1+0x5c] ;  /* 0x00005c0001fb7983 */ /* 0x000ea20000100800 */
[----:B------:R-:W-:-:S04]  /*14d80*/  DEPBAR.LE SB0, 0x0 ;  /* 0x000080000000791a */ /* 0x000fc80000000000 */
[----:B------:R-:W3:Y:S04]  /*14d90*/  LDL.64 R6, [R1+0x100] ;  /* 0x0001000001067983 */ /* 0x000ee80000100a00 */
[----:B------:R-:W4:Y:S01]  /*14da0*/  LDL.64 R22, [R1+0x108] ;  /* 0x0001080001167983 */ /* 0x000f220000100a00 */
[----:B------:R-:W-:Y:S05]  /*14db0*/  WARPSYNC.ALL ;  /* 0x0000000000007948 */ /* 0x000fea0003800000 */
[----:B------:R-:W-:Y:S01]  /*14dc0*/  BAR.SYNC.DEFER_BLOCKING 0x0 ;  /* 0x0000000000007b1d */ /* 0x000fe20000010000 */
[C---:B-----5:R-:W-:Y:S01]  /*14dd0*/  SHF.L.U64.HI R4, R248.reuse, 0x5, R249 ;  /* 0x00000005f8047819 */ /* 0x060fe200000102f9 */
[----:B------:R-:W-:-:S04]  /*14de0*/  IMAD.SHL.U32 R21, R248, 0x20, RZ ;  /* 0x00000020f8157824 */ /* 0x000fc800078e00ff */
[----:B------:R-:W-:Y:S01]  /*14df0*/  @P1 STS.128 [R222+0xa000], RZ ;  /* 0x00a000ffde001388 */ /* 0x000fe20000000c00 */
[----:B--2---:R-:W-:-:S04]  /*14e00*/  VIADD R188, R251, 0xfffffffc ;  /* 0xfffffffcfbbc7836 */ /* 0x004fc80000000000 */
[----:B------:R-:W-:Y:S01]  /*14e10*/  IMAD R4, R4, R188, RZ ;  /* 0x000000bc04047224 */ /* 0x000fe200078e02ff */
[----:B------:R-:W-:Y:S01]  /*14e20*/  SHF.R.S32.HI R0, RZ, 0x1f, R188 ;  /* 0x0000001fff007819 */ /* 0x000fe200000114bc */
[----:B---3--:R-:W-:Y:S02]  /*14e30*/  IMAD.MOV.U32 R3, RZ, RZ, R7 ;  /* 0x000000ffff037224 */ /* 0x008fe400078e0007 */
[----:B----4-:R-:W-:Y:S02]  /*14e40*/  IMAD.MOV.U32 R2, RZ, RZ, R22 ;  /* 0x000000ffff027224 */ /* 0x010fe400078e0016 */
[-C--:B------:R-:W-:Y:S02]  /*14e50*/  IMAD R4, R0, R21.reuse, R4 ;  /* 0x0000001500047224 */ /* 0x080fe400078e0204 */
[----:B------:R-:W-:-:S04]  /*14e60*/  IMAD.WIDE.U32 R2, R188, R21, R2 ;  /* 0x00000015bc027225 */ /* 0x000fc800078e0002 */
[----:B------:R-:W-:Y:S01]  /*14e70*/  IMAD.IADD R3, R3, 0x1, R4 ;  /* 0x0000000103037824 */ /* 0x000fe200078e0204 */
[----:B------:R-:W-:Y:S02]  /*14e80*/  LEA R0, P2, R248, R2, 0x4 ;  /* 0x00000002f8007211 */ /* 0x000fe400078420ff */
[CC--:B------:R-:W-:Y:S02]  /*14e90*/  @!P1 LEA R10, P5, R2.reuse, R240.reuse, 0x1 ;  /* 0x000000f0020a9211 */ /* 0x0c0fe400078a08ff */
        /* <DEDUP_REMOVED lines=32> */
[----:B------:R-:W-:Y:S04]  /*150a0*/  LDSM.16.M88.4 R176, [R174+0x8800] ;  /* 0x00880000aeb0783b */ /* 0x000fe80000000200 */
[----:B--2---:R-:W1:Y:S04]  /*150b0*/  LDSM.16.M88.4 R4, [R206+0x2000] ;  /* 0x00200000ce04783b */ /* 0x004e680000000200 */
[----:B------:R-:W0:Y:S01]  /*150c0*/  LDGDEPBAR ;  /* 0x00000000000079af */ /* 0x000e220000000000 */
[-C--:B---3--:R-:W-:Y:S06]  /*150d0*/  HMMA.16816.F32 R28, R20, R136.reuse, RZ ;  /* 0x00000088141c723c */ /* 0x088fec00000018ff */
[----:B----4-:R-:W-:-:S15]  /*150e0*/  HMMA.16816.F32 R180, R24, R136, RZ ;  /* 0x0000008818b4723c */ /* 0x010fde00000018ff */
[----:B------:R-:W-:-:S03]  /*150f0*/  NOP ;  /* 0x0000000000007918 */ /* 0x000fc60000000000 */
[-C--:B-1----:R-:W-:Y:S01]  /*15100*/  HMMA.16816.F32 R196, R4, R32.reuse, R28 ;  /* 0x0000002004c4723c */ /* 0x082fe2000000181c */
[----:B------:R-:W1:Y:S05]  /*15110*/  LDSM.16.M88.4 R28, [R217] ;  /* 0x00000000d91c783b */ /* 0x000e6a0000000200 */
[----:B------:R-:W-:Y:S06]  /*15120*/  HMMA.16816.F32 R200, R8, R32, R180 ;  /* 0x0000002008c8723c */ /* 0x000fec00000018b4 */
[-C--:B------:R-:W-:Y:S06]  /*15130*/  HMMA.16816.F32 R180, R20, R176.reuse, RZ ;  /* 0x000000b014b4723c */ /* 0x080fec00000018ff */
[----:B------:R-:W-:-:S15]  /*15140*/  HMMA.16816.F32 R184, R24, R176, RZ ;  /* 0x000000b018b8723c */ /* 0x000fde00000018ff */
[----:B------:R-:W-:-:S03]  /*15150*/  NOP ;  /* 0x0000000000007918 */ /* 0x000fc60000000000 */
[----:B-1----:R-:W-:Y:S06]  /*15160*/  HMMA.16816.F32 R192, R4, R28, R180 ;  /* 0x0000001c04c0723c */ /* 0x002fec00000018b4 */
[-C--:B------:R-:W-:Y:S06]  /*15170*/  HMMA.16816.F32 R180, R20, R138.reuse, RZ ;  /* 0x0000008a14b4723c */ /* 0x080fec00000018ff */
[----:B------:R-:W-:Y:S06]  /*15180*/  HMMA.16816.F32 R136, R24, R138, RZ ;  /* 0x0000008a1888723c */ /* 0x000fec00000018ff */
[-C--:B------:R-:W-:Y:S06]  /*15190*/  HMMA.16816.F32 R20, R20, R178.reuse, RZ ;  /* 0x000000b21414723c */ /* 0x080fec00000018ff */
[----:B------:R-:W-:Y:S01]  /*151a0*/  HMMA.16816.F32 R24, R24, R178, RZ ;  /* 0x000000b21818723c */ /* 0x000fe200000018ff */
[----:B------:R-:W-:Y:S01]  /*151b0*/  MOV R3, R193 ;  /* 0x000000c100037202 */ /* 0x000fe20000000f00 */
[----:B------:R-:W-:-:S02]  /*151c0*/  IMAD.MOV.U32 R2, RZ, RZ, R194 ;  /* 0x000000ffff027224 */ /* 0x000fc400078e00c2 */
[----:B------:R-:W-:Y:S02]  /*151d0*/  IMAD.MOV.U32 R0, RZ, RZ, R195 ;  /* 0x000000ffff007224 */ /* 0x000fe400078e00c3 */
[----:B------:R-:W-:Y:S06]  /*151e0*/  HMMA.16816.F32 R184, R8, R28, R184 ;  /* 0x0000001c08b8723c */ /* 0x000fec00000018b8 */
[----:B------:R-:W-:Y:S01]  /*151f0*/  HMMA.16816.F32 R180, R4, R34, R180 ;  /* 0x0000002204b4723c */ /* 0x000fe200000018b4 */
[----:B------:R-:W-:-:S05]  /*15200*/  IMAD.MOV.U32 R28, RZ, RZ, R192 ;  /* 0x000000ffff1c7224 */ /* 0x000fca00078e00c0 */
        /* <DEDUP_REMOVED lines=9> */
[----:B------:R-:W-:Y:S01]  /*152a0*/  HMMA.16816.F32 R136, R8, R22, R136 ;  /* 0x000000160888723c */ /* 0x000fe20000001888 */
[----:B------:R-:W1:Y:S01]  /*152b0*/  LDSM.16.M88.4 R20, [R210+0x8800] ;  /* 0x00880000d214783b */ /* 0x000e620000000200 */
[----:B------:R-:W-:Y:S01]  /*152c0*/  IMAD.MOV.U32 R29, RZ, RZ, R3 ;  /* 0x000000ffff1d7224 */ /* 0x000fe200078e0003 */
[----:B------:R-:W-:Y:S01]  /*152d0*/  MOV R30, R2 ;  /* 0x00000002001e7202 */ /* 0x000fe20000000f00 */
[----:B------:R-:W-:-:S07]  /*152e0*/  IMAD.MOV.U32 R31, RZ, RZ, R0 ;  /* 0x000000ffff1f7224 */ /* 0x000fce00078e0000 */
        /* <DEDUP_REMOVED lines=55> */
[----:B------:R-:W-:Y:S01]  /*15660*/  ISETP.GT.AND P2, PT, R188, R191, PT ;  /* 0x000000bfbc00720c */ /* 0x000fe20003f44270 */
[-C--:B-1----:R-:W-:Y:S06]  /*15670*/  HMMA.16816.F32 R200, R4, R20.reuse, R200 ;  /* 0x0000001404c8723c */ /* 0x082fec00000018c8 */
[----:B--2---:R-:W-:Y:S06]  /*15680*/  HMMA.16816.F32 R184, R8, R20, R184 ;  /* 0x0000001408b8723c */ /* 0x004fec00000018b8 */
[-C--:B------:R-:W-:Y:S06]  /*15690*/  HMMA.16816.F32 R180, R4, R22.reuse, R180 ;  /* 0x0000001604b4723c */ /* 0x080fec00000018b4 */
[----:B------:R-:W-:Y:S01]  /*156a0*/  HMMA.16816.F32 R32, R8, R22, R32 ;  /* 0x000000160820723c */ /* 0x000fe20000001820 */
[----:B------:R-:W1:Y:S01]  /*156b0*/  LDSM.16.M88.4 R20, [R209+0x1800] ;  /* 0x00180000d114783b */ /* 0x000e620000000200 */
[----:B------:R-:W-:-:S04]  /*156c0*/  DEPBAR.LE SB0, 0x0 ;  /* 0x000080000000791a */ /* 0x000fc80000000000 */
[----:B------:R-:W-:Y:S01]  /*156d0*/  BSSY B1, `(.L_x_2771) ;  /* 0x0000035000017945 */ /* 0x000fe20003800000 */
[-C--:B-1----:R-:W-:Y:S06]  /*156e0*/  HMMA.16816.F32 R192, R4, R20.reuse, R136 ;  /* 0x0000001404c0723c */ /* 0x082fec0000001888 */
[----:B------:R-:W-:Y:S06]  /*156f0*/  HMMA.16816.F32 R176, R8, R20, R176 ;  /* 0x0000001408b0723c */ /* 0x000fec00000018b0 */
[-C--:B------:R-:W-:Y:S06]  /*15700*/  HMMA.16816.F32 R196, R4, R22.reuse, R28 ;  /* 0x0000001604c4723c */ /* 0x080fec000000181c */
[----:B------:R-:W-:Y:S01]  /*15710*/  HMMA.16816.F32 R136, R8, R22, R24 ;  /* 0x000000160888723c */ /* 0x000fe20000001818 */
[----:B------:R-:W-:Y:S06]  /*15720*/  BAR.SYNC.DEFER_BLOCKING 0x0 ;  /* 0x0000000000007b1d */ /* 0x000fec0000010000 */
[----:B------:R-:W-:-:S02]  /*15730*/  NOP ;  /* 0x0000000000007918 */ /* 0x000fc40000000000 */
[----:B------:R-:W-:-:S15]  /*15740*/  @!P2 BRA `(.L_x_2772) ;  /* 0x0000000000b4a947 */ /* 0x000fde0003800000 */
[----:B------:R-:W2:Y:S04]  /*15750*/  LDL R252, [R1+0x118] ;  /* 0x0001180001fc7983 */ /* 0x000ea80000100800 */
        /* <DEDUP_REMOVED lines=42> */
.L_x_2774:
[----:B------:R-:W-:Y:S05]  /*15a00*/  BSYNC B0 ;  /* 0x0000000000007941 */ /* 0x000fea0003800000 */
.L_x_2773:
[----:B------:R-:W0:Y:S02]  /*15a10*/  LDGDEPBAR ;  /* 0x00000000000079af */ /* 0x000e240000000000 */
.L_x_2772:
[----:B------:R-:W-:Y:S05]  /*15a20*/  BSYNC B1 ;  /* 0x0000000000017941 */ /* 0x000fea0003800000 */
.L_x_2771:
[----:B------:R-:W3:Y:S04]  /*15a30*/  LDL R0, [R1+0xb0] ;  /* 0x0000b00001007983 */ /* 0x000ee80000100800 */
[----:B------:R-:W4:Y:S04]  /*15a40*/  LDL R2, [R1+0xb4] ;  /* 0x0000b40001027983 */ /* 0x000f280000100800 */
[----:B-12---:R-:W2:Y:S04]  /*15a50*/  LDL R5, [R1+0xb8] ;  /* 0x0000b80001057983 */ /* 0x006ea80000100800 */
[----:B------:R-:W2:Y:S04]  /*15a60*/  LDL R3, [R1+0xc0] ;  /* 0x0000c00001037983 */ /* 0x000ea80000100800 */
[----:B------:R-:W2:Y:S01]  /*15a70*/  LDL R6, [R1+0xbc] ;  /* 0x0000bc0001067983 */ /* 0x000ea20000100800 */
[----:B------:R-:W1:Y:S02]  /*15a80*/  S2R R4, SR_TID.X ;  /* 0x0000000000047919 */ /* 0x000e640000002100 */
[----:B-1----:R-:W-:-:S05]  /*15a90*/  IMAD.SHL.U32 R4, R4, 0x2, RZ ;  /* 0x0000000204047824 */ /* 0x002fca00078e00ff */
[----:B------:R-:W-:-:S05]  /*15aa0*/  LOP3.LUT R4, R4, 0x6, RZ, 0xc0, !PT ;  /* 0x0000000604047812 */ /* 0x000fca00078ec0ff */
[----:B------:R-:W-:-:S04]  /*15ab0*/  IMAD R4, R188, 0x20, R4 ;  /* 0x00000020bc047824 */ /* 0x000fc800078e0204 */
[C---:B------:R-:W-:Y:S01]  /*15ac0*/  VIADD R11, R4.reuse, 0x1 ;  /* 0x00000001040b7836 */ /* 0x040fe20000000000 */
[C---:B------:R-:W-:Y:S01]  /*15ad0*/  IADD3 R10, R4.reuse, 0x8, RZ ;  /* 0x00000008040a7810 */ /* 0x040fe20007ffe0ff */
        /* <DEDUP_REMOVED lines=27> */
[----:B--2---:R-:W-:Y:S02]  /*15c90*/  IMAD.MOV.U32 R252, RZ, RZ, R5 ;  /* 0x000000fffffc7224 */ /* 0x004fe400078e0005 */
[C---:B------:R-:W-:Y:S02]  /*15ca0*/  IMAD.IADD R0, R229.reuse, 0x1, -R10 ;  /* 0x00000001e5007824 */ /* 0x040fe400078e0a0a */
[----:B------:R-:W-:-:S02]  /*15cb0*/  IMAD.IADD R5, R229, 0x1, -R9 ;  /* 0x00000001e5057824 */ /* 0x000fc400078e0a09 */
[----:B------:R-:W-:Y:S01]  /*15cc0*/  IMAD.MOV.U32 R31, RZ, RZ, R3 ;  /* 0x000000ffff1f7224 */ /* 0x000fe200078e0003 */
[----:B------:R-:W-:Y:S02]  /*15cd0*/  IABS R3, R2 ;  /* 0x0000000200037213 */ /* 0x000fe40000000000 */
[----:B------:R-:W-:Y:S02]  /*15ce0*/  IABS R2, R0 ;  /* 0x0000000000027213 */ /* 0x000fe40000000000 */
[----:B------:R-:W-:Y:S02]  /*15cf0*/  IABS R0, R5 ;  /* 0x0000000500007213 */ /* 0x000fe40000000000 */
[----:B------:R-:W-:Y:S02]  /*15d00*/  I2FP.F32.S32 R3, R3 ;  /* 0x0000000300037245 */ /* 0x000fe40000201400 */
[----:B------:R-:W-:Y:S02]  /*15d10*/  I2FP.F32.S32 R0, R0 ;  /* 0x0000000000007245 */ /* 0x000fe40000201400 */
[----:B------:R-:W-:Y:S01]  /*15d20*/  I2FP.F32.S32 R2, R2 ;  /* 0x0000000200027245 */ /* 0x000fe20000201400 */
[----:B------:R-:W-:-:S02]  /*15d30*/  FFMA.FTZ R20, R3, -R219, R185 ;  /* 0x800000db03147223 */ /* 0x000fc400000100b9 */
[-C--:B------:R-:W-:Y:S01]  /*15d40*/  FFMA.FTZ R24, R0, -R219.reuse, R33 ;  /* 0x800000db00187223 */ /* 0x080fe20000010021 */
[C---:B------:R-:W-:Y:S02]  /*15d50*/  IMAD.IADD R0, R229.reuse, 0x1, -R8 ;  /* 0x00000001e5007824 */ /* 0x040fe400078e0a08 */
[----:B------:R-:W-:Y:S02]  /*15d60*/  IMAD.IADD R3, R229, 0x1, -R7 ;  /* 0x00000001e5037824 */ /* 0x000fe400078e0a07 */
[----:B------:R-:W-:Y:S01]  /*15d70*/  FFMA.FTZ R21, R2, -R219, R32 ;  /* 0x800000db02157223 */ /* 0x000fe20000010020 */
[----:B------:R-:W-:Y:S02]  /*15d80*/  IABS R2, R0 ;  /* 0x0000000000027213 */ /* 0x000fe40000000000 */
[----:B------:R-:W-:Y:S01]  /*15d90*/  IABS R0, R3 ;  /* 0x0000000300007213 */ /* 0x000fe20000000000 */
[----:B------:R-:W-:Y:S02]  /*15da0*/  IMAD.MOV.U32 R189, RZ, RZ, R6 ;  /* 0x000000ffffbd7224 */ /* 0x000fe400078e0006 */
[----:B------:R-:W-:Y:S01]  /*15db0*/  VIADD R6, R4, 0x18 ;  /* 0x0000001804067836 */ /* 0x000fe20000000000 */
[----:B------:R-:W-:-:S05]  /*15dc0*/  I2FP.F32.S32 R0, R0 ;  /* 0x0000000000007245 */ /* 0x000fca0000201400 */
[----:B------:R-:W-:Y:S01]  /*15dd0*/  FFMA.FTZ R22, R0, -R219, R177 ;  /* 0x800000db00167223 */ /* 0x000fe200000100b1 */
[----:B------:R-:W-:-:S04]  /*15de0*/  IADD3 R0, R229, -R6, RZ ;  /* 0x80000006e5007210 */ /* 0x000fc80007ffe0ff */
        /* <DEDUP_REMOVED lines=36> */
[----:B------:R-:W1:Y:S04]  /*16030*/  SHFL.BFLY PT, R2, R0, 0x1, 0x1f ;  /* 0x0c201f0000027f89 */ /* 0x000e6800000e0000 */
[----:B------:R-:W-:Y:S01]  /*16040*/  STL [R1+0x178], R237 ;  /* 0x000178ed01007387 */ /* 0x000fe20000100800 */
[----:B-1----:R-:W-:-:S03]  /*16050*/  FMNMX.FTZ R242, R0, R2, !PT ;  /* 0x0000000200f27209 */ /* 0x002fc60007810000 */
        /* <DEDUP_REMOVED lines=15> */
[----:B------:R-:W3:Y:S01]  /*16150*/  LDL.LU R190, [R1+0xac] ;  /* 0x0000ac0001be7983 */ /* 0x000ee20000300800 */
[----:B------:R-:W-:-:S02]  /*16160*/  FSETP.NEU.FTZ.AND P2, PT, R242, -INF , PT ;  /* 0xff800000f200780b */ /* 0x000fc40003f5d000 */
[C---:B------:R-:W-:Y:S02]  /*16170*/  ISETP.GE.AND P4, PT, R4.reuse, R226, PT ;  /* 0x000000e20400720c */ /* 0x040fe40003f86270 */
[----:B------:R-:W-:Y:S01]  /*16180*/  ISETP.GE.AND P6, PT, R4, R225, PT ;  /* 0x000000e10400720c */ /* 0x000fe20003fc6270 */
[----:B------:R-:W-:Y:S01]  /*16190*/  IMAD.MOV.U32 R239, RZ, RZ, R28 ;  /* 0x000000ffffef7224 */ /* 0x000fe200078e001c */
[----:B------:R-:W-:Y:S01]  /*161a0*/  FSEL R2, R242, RZ, P2 ;  /* 0x000000fff2027208 */ /* 0x000fe20001000000 */
[----:B------:R-:W4:Y:S04]  /*161b0*/  LDL.64 R14, [R1+0x70] ;  /* 0x00007000010e7983 */ /* 0x000f280000100a00 */
[----:B------:R-:W-:Y:S01]  /*161c0*/  FADD.FTZ R2, R132, -R2 ;  /* 0x8000000284027221 */ /* 0x000fe20000010000 */
[C---:B------:R-:W-:Y:S01]  /*161d0*/  ISETP.GE.OR P4, PT, R4.reuse, R234, !P4 ;  /* 0x000000ea0400720c */ /* 0x040fe20006786670 */
[----:B------:R-:W4:Y:S01]  /*161e0*/  LDL R208, [R1+0xd0] ;  /* 0x0000d00001d07983 */ /* 0x000f220000100800 */
[----:B------:R-:W-:-:S02]  /*161f0*/  ISETP.GE.OR P6, PT, R4, R233, !P6 ;  /* 0x000000e90400720c */ /* 0x000fc400077c6670 */
[C---:B------:R-:W-:Y:S01]  /*16200*/  ISETP.GE.AND P3, PT, R11.reuse, R226, PT ;  /* 0x000000e20b00720c */ /* 0x040fe20003f66270 */
[----:B------:R-:W4:Y:S01]  /*16210*/  LDL R207, [R1+0xc4] ;  /* 0x0000c40001cf7983 */ /* 0x000f220000100800 */
[C---:B------:R-:W-:Y:S02]  /*16220*/  ISETP.GE.AND P5, PT, R11.reuse, R225, PT ;  /* 0x000000e10b00720c */ /* 0x040fe40003fa6270 */
[C---:B------:R-:W-:Y:S01]  /*16230*/  ISETP.GE.OR P3, PT, R11.reuse, R234, !P3 ;  /* 0x000000ea0b00720c */ /* 0x040fe20005f66670 */
[----:B------:R-:W4:Y:S01]  /*16240*/  LDL R249, [R1+0xc8] ;  /* 0x0000c80001f97983 */ /* 0x000f220000100800 */
[----:B------:R-:W-:-:S03]  /*16250*/  ISETP.GE.OR P5, PT, R11, R233, !P5 ;  /* 0x000000e90b00720c */ /* 0x000fc60006fa6670 */
[----:B------:R-:W4:Y:S04]  /*16260*/  LDL R248, [R1+0xcc] ;  /* 0x0000cc0001f87983 */ /* 0x000f280000100800 */
[----:B------:R1:W-:Y:S04]  /*16270*/  STL.64 [R1+0x198], R172 ;  /* 0x000198ac01007387 */ /* 0x0003e80000100a00 */
[----:B-1----:R-:W4:Y:S01]  /*16280*/  LDL.64 R172, [R1+0x50] ;  /* 0x0000500001ac7983 */ /* 0x002f220000100a00 */
        /* <DEDUP_REMOVED lines=12> */
[----:B------:R-:W3:Y:S01]  /*16350*/  MUFU.EX2 R3, R27 ;  /* 0x0000001b00037308 */ /* 0x000ee20000000800 */
        /* <DEDUP_REMOVED lines=32> */
[----:B---3--:R-:W-:-:S02]  /*16560*/  FFMA.FTZ R20, R190, R2, R3 ;  /* 0x00000002be147223 */ /* 0x008fc40000010003 */
        /* <DEDUP_REMOVED lines=23> */
[----:B------:R-:W-:Y:S02]  /*166e0*/  I2FP.F32.S32 R2, R2 ;  /* 0x0000000200027245 */ /* 0x000fe40000201400 */
[----:B------:R-:W-:-:S03]  /*166f0*/  FSEL R20, R3, -INF , !P4 ;  /* 0xff80000003147808 */ /* 0x000fc60006000000 */
[----:B------:R-:W-:Y:S01]  /*16700*/  FFMA.FTZ R23, R2, -R219, R201 ;  /* 0x800000db02177223 */ /* 0x000fe200000100c9 */
[----:B------:R-:W-:Y:S01]  /*16710*/  IMAD.IADD R2, R230, 0x1, -R11 ;  /* 0x00000001e6027824 */ /* 0x000fe200078e0a0b */
[----:B------:R-:W-:Y:S01]  /*16720*/  ISETP.GE.OR P2, PT, R4, R232, !P2 ;  /* 0x000000e80400720c */ /* 0x000fe20005746670 */
[----:B------:R-:W-:-:S03]  /*16730*/  IMAD.IADD R3, R231, 0x1, -R10 ;  /* 0x00000001e7037824 */ /* 0x000fc600078e0a0a */
[----:B------:R-:W-:Y:S02]  /*16740*/  IABS R4, R2 ;  /* 0x0000000200047213 */ /* 0x000fe40000000000 */
[----:B------:R-:W-:Y:S02]  /*16750*/  IABS R2, R3 ;  /* 0x0000000300027213 */ /* 0x000fe40000000000 */
[----:B------:R-:W-:Y:S02]  /*16760*/  MOV R3, R4 ;  /* 0x0000000400037202 */ /* 0x000fe40000000f00 */
[----:B------:R-:W-:Y:S02]  /*16770*/  I2FP.F32.S32 R2, R2 ;  /* 0x0000000200027245 */ /* 0x000fe40000201400 */
[----:B------:R-:W-:Y:S02]  /*16780*/  I2FP.F32.S32 R3, R3 ;  /* 0x0000000300037245 */ /* 0x000fe40000201400 */
[----:B------:R-:W-:Y:S01]  /*16790*/  ISETP.GE.AND P4, PT, R11, R224, PT ;  /* 0x000000e00b00720c */ /* 0x000fe20003f86270 */
[----:B------:R-:W-:Y:S01]  /*167a0*/  FFMA.FTZ R4, R2, -R219, R34 ;  /* 0x800000db02047223 */ /* 0x000fe20000010022 */
[----:B------:R-:W-:-:S02]  /*167b0*/  IMAD.IADD R2, R230, 0x1, -R10 ;  /* 0x00000001e6027824 */ /* 0x000fc400078e0a0a */
[----:B------:R-:W-:Y:S01]  /*167c0*/  FFMA.FTZ R26, R3, -R219, R203 ;  /* 0x800000db031a7223 */ /* 0x000fe200000100cb */
[----:B------:R-:W-:Y:S01]  /*167d0*/  IMAD.IADD R3, R228, 0x1, -R10 ;  /* 0x00000001e4037824 */ /* 0x000fe200078e0a0a */
[----:B------:R-:W-:Y:S02]  /*167e0*/  FSEL R25, R21, -INF , !P6 ;  /* 0xff80000015197808 */ /* 0x000fe40007000000 */
[----:B------:R-:W-:Y:S02]  /*167f0*/  ISETP.GE.AND P6, PT, R10, R226, PT ;  /* 0x000000e20a00720c */ /* 0x000fe40003fc6270 */
[----:B------:R-:W-:Y:S02]  /*16800*/  ISETP.GE.OR P4, PT, R11, R232, !P4 ;  /* 0x000000e80b00720c */ /* 0x000fe40006786670 */
[----:B------:R-:W-:Y:S02]  /*16810*/  IABS R2, R2 ;  /* 0x0000000200027213 */ /* 0x000fe40000000000 */
[----:B------:R-:W-:-:S02]  /*16820*/  FSEL R21, R24, -INF , !P2 ;  /* 0xff80000018157808 */ /* 0x000fc40005000000 */
[----:B------:R-:W-:Y:S02]  /*16830*/  FSEL R11, R22, -INF , !P3 ;  /* 0xff800000160b7808 */ /* 0x000fe40005800000 */
[----:B------:R-:W-:Y:S02]  /*16840*/  IABS R3, R3 ;  /* 0x0000000300037213 */ /* 0x000fe40000000000 */
[C---:B------:R-:W-:Y:S02]  /*16850*/  ISETP.GE.AND P2, PT, R10.reuse, R225, PT ;  /* 0x000000e10a00720c */ /* 0x040fe40003f46270 */
[C---:B------:R-:W-:Y:S02]  /*16860*/  ISETP.GE.AND P3, PT, R10.reuse, R224, PT ;  /* 0x000000e00a00720c */ /* 0x040fe40003f66270 */
[----:B------:R-:W-:Y:S02]  /*16870*/  ISETP.GE.OR P6, PT, R10, R234, !P6 ;  /* 0x000000ea0a00720c */ /* 0x000fe400077c6670 */
[----:B------:R-:W-:-:S02]  /*16880*/  I2FP.F32.S32 R2, R2 ;  /* 0x0000000200027245 */ /* 0x000fc40000201400 */
[----:B------:R-:W-:Y:S02]  /*16890*/  I2FP.F32.S32 R3, R3 ;  /* 0x0000000300037245 */ /* 0x000fe40000201400 */
[C---:B------:R-:W-:Y:S02]  /*168a0*/  ISETP.GE.OR P2, PT, R10.reuse, R233, !P2 ;  /* 0x000000e90a00720c */ /* 0x040fe40005746670 */
[----:B------:R-:W-:Y:S02]  /*168b0*/  ISETP.GE.OR P3, PT, R10, R232, !P3 ;  /* 0x000000e80a00720c */ /* 0x000fe40005f66670 */
[----:B------:R-:W-:Y:S02]  /*168c0*/  FSEL R23, R23, -INF , !P5 ;  /* 0xff80000017177808 */ /* 0x000fe40006800000 */
[----:B------:R-:W-:Y:S02]  /*168d0*/  FSEL R52, R26, -INF , !P4 ;  /* 0xff8000001a347808 */ /* 0x000fe40006000000 */
[----:B------:R-:W-:Y:S01]  /*168e0*/  FSEL R10, R4, -INF , !P6 ;  /* 0xff800000040a7808 */ /* 0x000fe20007000000 */
[----:B------:R-:W-:Y:S01]  /*168f0*/  IMAD.IADD R4, R231, 0x1, -R9 ;  /* 0x00000001e7047824 */ /* 0x000fe200078e0a09 */
[----:B------:R-:W-:-:S02]  /*16900*/  ISETP.GE.AND P5, PT, R9, R226, PT ;  /* 0x000000e20900720c */ /* 0x000fc40003fa6270 */
[C---:B------:R-:W-:Y:S02]  /*16910*/  ISETP.GE.AND P4, PT, R9.reuse, R225, PT ;  /* 0x000000e10900720c */ /* 0x040fe40003f86270 */
[----:B------:R-:W-:Y:S01]  /*16920*/  ISETP.GE.AND P6, PT, R9, R224, PT ;  /* 0x000000e00900720c */ /* 0x000fe20003fc6270 */
[-C--:B------:R-:W-:Y:S01]  /*16930*/  FFMA.FTZ R24, R2, -R219.reuse, R182 ;  /* 0x800000db02187223 */ /* 0x080fe200000100b6 */
[----:B------:R-:W-:Y:S01]  /*16940*/  FFMA.FTZ R22, R3, -R219, R180 ;  /* 0x800000db03167223 */ /* 0x000fe200000100b4 */
[--C-:B------:R-:W-:Y:S01]  /*16950*/  IMAD.IADD R2, R230, 0x1, -R9.reuse ;  /* 0x00000001e6027824 */ /* 0x100fe200078e0a09 */
[C---:B------:R-:W-:Y:S01]  /*16960*/  ISETP.GE.OR P5, PT, R9.reuse, R234, !P5 ;  /* 0x000000ea0900720c */ /* 0x040fe20006fa6670 */
[----:B------:R-:W-:Y:S01]  /*16970*/  IMAD.IADD R3, R228, 0x1, -R9 ;  /* 0x00000001e4037824 */ /* 0x000fe200078e0a09 */
[C---:B------:R-:W-:Y:S02]  /*16980*/  ISETP.GE.OR P4, PT, R9.reuse, R233, !P4 ;  /* 0x000000e90900720c */ /* 0x040fe40006786670 */
[----:B------:R-:W-:-:S02]  /*16990*/  ISETP.GE.OR P6, PT, R9, R232, !P6 ;  /* 0x000000e80900720c */ /* 0x000fc400077c6670 */
[----:B------:R-:W-:Y:S02]  /*169a0*/  IABS R9, R4 ;  /* 0x0000000400097213 */ /* 0x000fe40000000000 */
[----:B------:R-:W-:Y:S02]  /*169b0*/  IABS R4, R2 ;  /* 0x0000000200047213 */ /* 0x000fe40000000000 */
[----:B------:R-:W-:-:S04]  /*169c0*/  MOV R2, R9 ;  /* 0x0000000900027202 */ /* 0x000fc80000000f00 */
        /* <DEDUP_REMOVED lines=12> */
[C---:B------:R-:W-:Y:S01]  /*16a90*/  ISETP.GE.AND P5, PT, R8.reuse, R224, PT ;  /* 0x000000e00800720c */ /* 0x040fe20003fa6270 */
[----:B------:R-:W-:Y:S01]  /*16aa0*/  FFMA.FTZ R26, R3, -R219, R181 ;  /* 0x800000db031a7223 */ /* 0x000fe200000100b5 */
[----:B------:R-:W-:Y:S01]  /*16ab0*/  ISETP.GE.OR P2, PT, R8, R234, !P2 ;  /* 0x000000ea0800720c */ /* 0x000fe20005746670 */
[--C-:B------:R-:W-:Y:S01]  /*16ac0*/  IMAD.IADD R3, R228, 0x1, -R8.reuse ;  /* 0x00000001e4037824 */ /* 0x100fe200078e0a08 */
[----:B------:R-:W-:Y:S01]  /*16ad0*/  ISETP.GE.OR P3, PT, R8, R233, !P3 ;  /* 0x000000e90800720c */ /* 0x000fe20005f66670 */
[----:B------:R-:W-:Y:S01]  /*16ae0*/  IMAD.IADD R2, R230, 0x1, -R8 ;  /* 0x00000001e6027824 */ /* 0x000fe200078e0a08 */
[----:B------:R-:W-:Y:S01]  /*16af0*/  ISETP.GE.OR P5, PT, R8, R232, !P5 ;  /* 0x000000e80800720c */ /* 0x000fe20006fa6670 */
[----:B------:R-:W3:Y:S01]  /*16b00*/  LDL.64 R180, [R1+0xe8] ;  /* 0x0000e80001b47983 */ /* 0x000ee20000100a00 */
[----:B------:R-:W-:-:S02]  /*16b10*/  IABS R8, R4 ;  /* 0x0000000400087213 */ /* 0x000fc40000000000 */
        /* <DEDUP_REMOVED lines=24> */
[----:B------:R-:W-:-:S05]  /*16ca0*/  I2FP.F32.S32 R2, R2 ;  /* 0x0000000200027245 */ /* 0x000fca0000201400 */
[----:B------:R-:W-:Y:S02]  /*16cb0*/  FFMA.FTZ R2, R2, -R219, R179 ;  /* 0x800000db02027223 */ /* 0x000fe400000100b3 */
[----:B------:R-:W4:Y:S01]  /*16cc0*/  LDL.64 R178, [R1+0x138] ;  /* 0x0001380001b27983 */ /* 0x000f220000100a00 */
[----:B------:R-:W-:Y:S02]  /*16cd0*/  IABS R3, R3 ;  /* 0x0000000300037213 */ /* 0x000fe40000000000 */
[----:B------:R-:W-:Y:S02]  /*16ce0*/  I2FP.F32.S32 R4, R4 ;  /* 0x0000000400047245 */ /* 0x000fe40000201400 */
[----:B------:R-:W-:Y:S02]  /*16cf0*/  I2FP.F32.S32 R3, R3 ;  /* 0x0000000300037245 */ /* 0x000fe40000201400 */
[----:B------:R-:W-:Y:S01]  /*16d00*/  FSEL R32, R8, -INF , !P3 ;  /* 0xff80000008207808 */ /* 0x000fe20005800000 */
[----:B------:R-:W-:Y:S01]  /*16d10*/  FFMA.FTZ R28, R4, -R219, R195 ;  /* 0x800000db041c7223 */ /* 0x000fe200000100c3 */
[----:B------:R-:W-:-:S02]  /*16d20*/  FSEL R35, R9, -INF , !P5 ;  /* 0xff80000009237808 */ /* 0x000fc40006800000 */
[----:B------:R-:W-:Y:S02]  /*16d30*/  FSEL R8, R2, -INF , !P4 ;  /* 0xff80000002087808 */ /* 0x000fe40006000000 */
[C---:B------:R-:W-:Y:S02]  /*16d40*/  ISETP.GE.AND P3, PT, R6.reuse, R226, PT ;  /* 0x000000e20600720c */ /* 0x040fe40003f66270 */
[C---:B------:R-:W-:Y:S02]  /*16d50*/  ISETP.GE.AND P5, PT, R6.reuse, R225, PT ;  /* 0x000000e10600720c */ /* 0x040fe40003fa6270 */
[C---:B------:R-:W-:Y:S01]  /*16d60*/  ISETP.GE.AND P4, PT, R6.reuse, R224, PT ;  /* 0x000000e00600720c */ /* 0x040fe20003f86270 */
[----:B------:R-:W-:Y:S01]  /*16d70*/  IMAD.MOV.U32 R190, RZ, RZ, R29 ;  /* 0x000000ffffbe7224 */ /* 0x000fe200078e001d */
[----:B------:R-:W-:Y:S01]  /*16d80*/  IADD3 R4, R231, -R6, RZ ;  /* 0x80000006e7047210 */ /* 0x000fe20007ffe0ff */
        /* <DEDUP_REMOVED lines=27> */
[----:B------:R-:W-:Y:S01]  /*16f40*/  ISETP.GE.OR P2, PT, R5, R234, !P2 ;  /* 0x000000ea0500720c */ /* 0x000fe20005746670 */
[----:B------:R-:W-:-:S02]  /*16f50*/  IMAD.MOV.U32 R116, RZ, RZ, R37 ;  /* 0x000000ffff747224 */ /* 0x000fc400078e0025 */
        /* <DEDUP_REMOVED lines=18> */
[----:B------:R-:W-:Y:S02]  /*17080*/  FMNMX.FTZ R2, R6, R3, !PT ;  /* 0x0000000306027209 */ /* 0x000fe40007810000 */
[C---:B------:R-:W-:Y:S02]  /*17090*/  ISETP.GE.AND P3, PT, R5.reuse, R225, PT ;  /* 0x000000e10500720c */ /* 0x040fe40003f66270 */
[----:B------:R-:W-:Y:S02]  /*170a0*/  ISETP.GE.AND P2, PT, R5, R224, PT ;  /* 0x000000e00500720c */ /* 0x000fe40003f46270 */
[----:B------:R-:W-:Y:S01]  /*170b0*/  FMNMX.FTZ R3, R135, R25, !PT ;  /* 0x0000001987037209 */ /* 0x000fe20007810000 */
[----:B------:R-:W-:Y:S01]  /*170c0*/  IMAD.MOV.U32 R186, RZ, RZ, R36 ;  /* 0x000000ffffba7224 */ /* 0x000fe200078e0024 */
[C---:B------:R-:W-:Y:S01]  /*170d0*/  ISETP.GE.OR P3, PT, R5.reuse, R233, !P3 ;  /* 0x000000e90500720c */ /* 0x040fe20005f66670 */
[----:B------:R-:W1:Y:S01]  /*170e0*/  SHFL.BFLY PT, R36, R2, 0x2, 0x1f ;  /* 0x0c401f0002247f89 */ /* 0x000e6200000e0000 */
[----:B------:R-:W-:-:S02]  /*170f0*/  ISETP.GE.OR P2, PT, R5, R232, !P2 ;  /* 0x000000e80500720c */ /* 0x000fc40005746670 */
[----:B------:R-:W-:Y:S02]  /*17100*/  FMNMX.FTZ R5, R23, R3, !PT ;  /* 0x0000000317057209 */ /* 0x000fe40007810000 */
[----:B------:R-:W-:Y:S02]  /*17110*/  FMNMX.FTZ R3, R35, R4, !PT ;  /* 0x0000000423037209 */ /* 0x000fe40007810000 */
[----:B------:R-:W-:Y:S02]  /*17120*/  FMNMX.FTZ R5, R22, R5, !PT ;  /* 0x0000000516057209 */ /* 0x000fe40007810000 */
[----:B------:R-:W-:Y:S02]  /*17130*/  FSEL R31, R31, -INF , !P4 ;  /* 0xff8000001f1f7808 */ /* 0x000fe40006000000 */
[----:B------:R-:W-:Y:S01]  /*17140*/  FMNMX.FTZ R3, R33, R3, !PT ;  /* 0x0000000321037209 */ /* 0x000fe20007810000 */
[----:B------:R-:W-:Y:S01]  /*17150*/  IMAD.MOV.U32 R202, RZ, RZ, R30 ;  /* 0x000000ffffca7224 */ /* 0x000fe200078e001e */
[----:B------:R-:W-:-:S02]  /*17160*/  FMNMX.FTZ R5, R34, R5, !PT ;  /* 0x0000000522057209 */ /* 0x000fc40007810000 */
[----:B------:R-:W-:Y:S02]  /*17170*/  FSEL R30, R9, -INF , !P2 ;  /* 0xff800000091e7808 */ /* 0x000fe40005000000 */
[----:B------:R-:W-:Y:S02]  /*17180*/  FMNMX.FTZ R3, R31, R3, !PT ;  /* 0x000000031f037209 */ /* 0x000fe40007810000 */
[----:B------:R-:W-:Y:S02]  /*17190*/  FSEL R29, R29, -INF , !P6 ;  /* 0xff8000001d1d7808 */ /* 0x000fe40007000000 */
[----:B------:R-:W-:Y:S02]  /*171a0*/  FMNMX.FTZ R4, R32, R5, !PT ;  /* 0x0000000520047209 */ /* 0x000fe40007810000 */
[----:B------:R-:W-:Y:S02]  /*171b0*/  FMNMX.FTZ R3, R30, R3, !PT ;  /* 0x000000031e037209 */ /* 0x000fe40007810000 */
[----:B------:R-:W-:-:S02]  /*171c0*/  FSEL R28, R49, -INF , !P5 ;  /* 0xff800000311c7808 */ /* 0x000fc40006800000 */
[----:B------:R-:W-:Y:S01]  /*171d0*/  FMNMX.FTZ R4, R29, R4, !PT ;  /* 0x000000041d047209 */ /* 0x000fe20007810000 */
[----:B------:R-:W2:Y:S01]  /*171e0*/  SHFL.BFLY PT, R49, R3, 0x2, 0x1f ;  /* 0x0c401f0003317f89 */ /* 0x000ea200000e0000 */
[----:B------:R-:W-:Y:S02]  /*171f0*/  FSEL R9, R37, -INF , !P3 ;  /* 0xff80000025097808 */ /* 0x000fe40005800000 */
[----:B------:R-:W-:Y:S02]  /*17200*/  FMNMX.FTZ R4, R28, R4, !PT ;  /* 0x000000041c047209 */ /* 0x000fe40007810000 */
[----:B-1----:R-:W-:Y:S02]  /*17210*/  FMNMX.FTZ R5, R2, R36, !PT ;  /* 0x0000002402057209 */ /* 0x002fe40007810000 */
[----:B------:R-:W-:-:S05]  /*17220*/  FMNMX.FTZ R2, R9, R4, !PT ;  /* 0x0000000409027209 */ /* 0x000fca0007810000 */
[----:B------:R-:W1:Y:S04]  /*17230*/  SHFL.BFLY PT, R36, R2, 0x2, 0x1f ;  /* 0x0c401f0002247f89 */ /* 0x000e6800000e0000 */
[----:B------:R-:W1:Y:S01]  /*17240*/  SHFL.BFLY PT, R37, R5, 0x1, 0x1f ;  /* 0x0c201f0005257f89 */ /* 0x000e6200000e0000 */
[----:B--2---:R-:W-:-:S05]  /*17250*/  FMNMX.FTZ R4, R3, R49, !PT ;  /* 0x0000003103047209 */ /* 0x004fca0007810000 */
[----:B------:R-:W2:Y:S01]  /*17260*/  SHFL.BFLY PT, R49, R4, 0x1, 0x1f ;  /* 0x0c201f0004317f89 */ /* 0x000ea200000e0000 */
[----:B------:R-:W-:Y:S01]  /*17270*/  IMAD.MOV.U32 R200, RZ, RZ, R213 ;  /* 0x000000ffffc87224 */ /* 0x000fe200078e00d5 */
[----:B-1----:R-:W-:Y:S02]  /*17280*/  FMNMX.FTZ R3, R2, R36, !PT ;  /* 0x0000002402037209 */ /* 0x002fe40007810000 */
[----:B------:R-:W-:-:S03]  /*17290*/  FMNMX.FTZ R213, R5, R37, !PT ;  /* 0x0000002505d57209 */ /* 0x000fc60007810000 */
[----:B------:R-:W1:Y:S01]  /*172a0*/  SHFL.BFLY PT, R5, R3, 0x1, 0x1f ;  /* 0x0c201f0003057f89 */ /* 0x000e6200000e0000 */
[----:B------:R-:W-:Y:S01]  /*172b0*/  FSETP.NEU.FTZ.AND P4, PT, R213, -INF , PT ;  /* 0xff800000d500780b */ /* 0x000fe20003f9d000 */
[----:B------:R-:W-:Y:S01]  /*172c0*/  FMUL.FTZ R2, R0, R213 ;  /* 0x000000d500027220 */ /* 0x000fe20000410000 */
[----:B------:R-:W-:-:S04]  /*172d0*/  IMAD.MOV.U32 R198, RZ, RZ, R239 ;  /* 0x000000ffffc67224 */ /* 0x000fc800078e00ef */
        /* <DEDUP_REMOVED lines=12> */
[----:B------:R-:W-:-:S02]  /*173a0*/  MOV R161, R238 ;  /* 0x000000ee00a17202 */ /* 0x000fc40000000f00 */
[----:B-1----:R-:W-:Y:S02]  /*173b0*/  FMNMX.FTZ R238, R3, R5, !PT ;  /* 0x0000000503ee7209 */ /* 0x002fe40007810000 */
        /* <DEDUP_REMOVED lines=10> */
[-CC-:B------:R-:W-:Y:S01]  /*17460*/  FFMA.FTZ R27, R25, R0.reuse, -R2.reuse ;  /* 0x00000000191b7223 */ /* 0x180fe20000010802 */
[-CC-:B------:R-:W-:Y:S01]  /*17470*/  FFMA.FTZ R84, R23, R0.reuse, -R2.reuse ;  /* 0x0000000017547223 */ /* 0x180fe20000010802 */
[-CC-:B------:R-:W-:Y:S01]  /*17480*/  FFMA.FTZ R100, R22, R0.reuse, -R2.reuse ;  /* 0x0000000016647223 */ /* 0x180fe20000010802 */
[----:B------:R-:W-:Y:S01]  /*17490*/  FFMA.FTZ R34, R34, R0, -R2 ;  /* 0x0000000022227223 */ /* 0x000fe20000010802 */
[----:B-1----:R-:W-:-:S06]  /*174a0*/  FMUL.FTZ R3, R0, R10 ;  /* 0x0000000a00037220 */ /* 0x002fcc0000410000 */
[----:B------:R-:W1:Y:S01]  /*174b0*/  MUFU.EX2 R3, R3 ;  /* 0x0000000300037308 */ /* 0x000e620000000800 */
[-CC-:B------:R-:W-:Y:S01]  /*174c0*/  FFMA.FTZ R101, R32, R0.reuse, -R2.reuse ;  /* 0x0000000020657223 */ /* 0x180fe20000010802 */
[-CC-:B------:R-:W-:Y:S01]  /*174d0*/  FFMA.FTZ R112, R29, R0.reuse, -R2.reuse ;  /* 0x000000001d707223 */ /* 0x180fe20000010802 */
[-CC-:B------:R-:W-:Y:S01]  /*174e0*/  FFMA.FTZ R128, R28, R0.reuse, -R2.reuse ;  /* 0x000000001c807223 */ /* 0x180fe20000010802 */
[-C--:B------:R-:W-:Y:S01]  /*174f0*/  FFMA.FTZ R129, R9, R0.reuse, -R2 ;  /* 0x0000000009817223 */ /* 0x080fe20000010802 */
[----:B------:R-:W-:Y:S01]  /*17500*/  FSEL R9, R213, RZ, P4 ;  /* 0x000000ffd5097208 */ /* 0x000fe20002000000 */
[----:B------:R-:W-:Y:S01]  /*17510*/  FFMA.FTZ R2, R24, R0, -R4 ;  /* 0x0000000018027223 */ /* 0x000fe20000010804 */
[----:B------:R-:W-:-:S03]  /*17520*/  FSEL R10, R238, RZ, P3 ;  /* 0x000000ffee0a7208 */ /* 0x000fc60001800000 */
[----:B------:R-:W-:Y:S01]  /*17530*/  FADD.FTZ R11, R134, -R9 ;  /* 0x80000009860b7221 */ /* 0x000fe20000010000 */
[-C--:B------:R-:W-:Y:S01]  /*17540*/  FFMA.FTZ R9, R48, R0.reuse, -R4 ;  /* 0x0000000030097223 */ /* 0x080fe20000010804 */
[----:B------:R-:W-:Y:S01]  /*17550*/  FADD.FTZ R10, R135, -R10 ;  /* 0x8000000a870a7221 */ /* 0x000fe20000010000 */
[----:B------:R-:W-:Y:S01]  /*17560*/  MUFU.EX2 R2, R2 ;  /* 0x0000000200027308 */ /* 0x000fe20000000800 */
[-CC-:B------:R-:W-:Y:S01]  /*17570*/  FFMA.FTZ R133, R35, R0.reuse, -R4.reuse ;  /* 0x0000000023857223 */ /* 0x180fe20000010804 */
[-CC-:B------:R-:W-:Y:S01]  /*17580*/  FFMA.FTZ R134, R33, R0.reuse, -R4.reuse ;  /* 0x0000000021867223 */ /* 0x180fe20000010804 */
[-CC-:B------:R-:W-:Y:S01]  /*17590*/  FFMA.FTZ R113, R31, R0.reuse, -R4.reuse ;  /* 0x000000001f717223 */ /* 0x180fe20000010804 */
[----:B------:R-:W-:Y:S01]  /*175a0*/  FFMA.FTZ R117, R30, R0, -R4 ;  /* 0x000000001e757223 */ /* 0x000fe20000010804 */
[C---:B------:R-:W-:Y:S01]  /*175b0*/  FMUL.FTZ R22, R0.reuse, R11 ;  /* 0x0000000b00167220 */ /* 0x040fe20000410000 */
[----:B------:R-:W-:Y:S01]  /*175c0*/  FMUL.FTZ R29, R0, R10 ;  /* 0x0000000a001d7220 */ /* 0x000fe20000410000 */
[----:B-1----:R-:W-:Y:S01]  /*175d0*/  FFMA.FTZ R4, R187, R3, R6 ;  /* 0x00000003bb047223 */ /* 0x002fe20000010006 */
[----:B------:R1:W2:Y:S01]  /*175e0*/  MUFU.EX2 R0, R9 ;  /* 0x0000000900007308 */ /* 0x0002a20000000800 */
[----:B------:R-:W-:-:S07]  /*175f0*/  IMAD.MOV.U32 R187, RZ, RZ, R202 ;  /* 0x000000ffffbb7224 */ /* 0x000fce00078e00ca */
[----:B------:R4:W4:Y:S01]  /*17600*/  MUFU.EX2 R8, R132 ;  /* 0x0000008400087308 */ /* 0x0009220000000800 */
[----:B-1----:R-:W-:Y:S01]  /*17610*/  FADD.FTZ R9, R5, R4 ;  /* 0x0000000405097221 */ /* 0x002fe20000010000 */
[----:B---3--:R-:W-:-:S06]  /*17620*/  LOP3.LUT R4, R181, R188, RZ, 0x3c, !PT ;  /* 0x000000bcb5047212 */ /* 0x008fcc00078e3cff */
[----:B------:R-:W1:Y:S01]  /*17630*/  MUFU.EX2 R7, R136 ;  /* 0x0000008800077308 */ /* 0x000e620000000800 */
[----:B------:R-:W-:Y:S01]  /*17640*/  IMAD.MOV.U32 R202, RZ, RZ, R200 ;  /* 0x000000ffffca7224 */ /* 0x000fe200078e00c8 */
[----:B--2---:R-:W-:Y:S01]  /*17650*/  F2FP.F16.F32.PACK_AB R85, R0, R2 ;  /* 0x000000020055723e */ /* 0x004fe200000000ff */
[----:B------:R-:W2:Y:S01]  /*17660*/  LDL.LU.64 R180, [R1+0xa0] ;  /* 0x0000a00001b47983 */ /* 0x000ea20000300a00 */
[----:B----4-:R-:W-:Y:S02]  /*17670*/  LOP3.LUT R4, R4, R173, RZ, 0x3c, !PT ;  /* 0x000000ad04047212 */ /* 0x010fe400078e3cff */
[----:B------:R-:W-:Y:S01]  /*17680*/  F2FP.F16.F32.PACK_AB R132, R5, R6 ;  /* 0x000000060584723e */ /* 0x000fe200000000ff */
[----:B------:R-:W-:Y:S02]  /*17690*/  FADD.FTZ R5, R2, R9 ;  /* 0x0000000902057221 */ /* 0x000fe40000010000 */
[----:B------:R-:W-:-:S04]  /*176a0*/  IMAD.WIDE.U32 R36, R4, -0x326172a9, RZ ;  /* 0xcd9e8d5704247825 */ /* 0x000fc800078e00ff */
[----:B------:R-:W-:Y:S02]  /*176b0*/  IMAD.MOV.U32 R200, RZ, RZ, R186 ;  /* 0x000000ffffc87224 */ /* 0x000fe400078e00ba */
[----:B------:R-:W-:Y:S02]  /*176c0*/  IMAD.MOV.U32 R186, RZ, RZ, R116 ;  /* 0x000000ffffba7224 */ /* 0x000fe400078e0074 */
[----:B------:R-:W-:Y:S01]  /*176d0*/  FADD.FTZ R116, R0, R5 ;  /* 0x0000000500747221 */ /* 0x000fe20000010000 */
[----:B------:R-:W-:Y:S01]  /*176e0*/  LOP3.LUT R0, R37, R208, R178, 0x96, !PT ;  /* 0x000000d025007212 */ /* 0x000fe200078e96b2 */
[----:B------:R-:W-:-:S04]  /*176f0*/  FADD.FTZ R10, R8, R68 ;  /* 0x00000044080a7221 */ /* 0x000fc80000010000 */
[----:B------:R-:W-:Y:S01]  /*17700*/  IMAD.WIDE.U32 R48, R0, -0x2daee0ad, RZ ;  /* 0xd2511f5300307825 */ /* 0x000fe200078e00ff */
[----:B------:R-:W-:-:S03]  /*17710*/  LOP3.LUT R0, R245, R207, R36, 0x96, !PT ;  /* 0x000000cff5007212 */ /* 0x000fc600078e9624 */
[C---:B-1----:R-:W-:Y:S01]  /*17720*/  FADD.FTZ R20, R7.reuse, R10 ;  /* 0x0000000a07147221 */ /* 0x042fe20000010000 */
        /* <DEDUP_REMOVED lines=24> */
[----:B------:R-:W3:Y:S01]  /*178b0*/  MUFU.EX2 R2, R177 ;  /* 0x000000b100027308 */ /* 0x000ee20000000800 */
        /* <DEDUP_REMOVED lines=11> */
[----:B---3--:R-:W-:-:S04]  /*17970*/  FADD.FTZ R4, R2, R9 ;  /* 0x0000000902047221 */ /* 0x008fc80000010000 */
[----:B----4-:R-:W-:-:S04]  /*17980*/  FADD.FTZ R4, R8, R4 ;  /* 0x0000000408047221 */ /* 0x010fc80000010000 */
[----:B-1----:R-:W-:-:S05]  /*17990*/  FADD.FTZ R4, R6, R4 ;  /* 0x0000000406047221 */ /* 0x002fca0000010000 */
[----:B------:R1:W-:Y:S04]  /*179a0*/  STL [R1+0xac], R4 ;  /* 0x0000ac0401007387 */ /* 0x0003e80000100800 */
[----:B------:R-:W3:Y:S01]  /*179b0*/  LDL.LU R197, [R1+0x80] ;  /* 0x0000800001c57983 */ /* 0x000ee20000300800 */
[----:B------:R-:W-:Y:S02]  /*179c0*/  ISETP.GE.U32.AND P5, PT, R218, R0, PT ;  /* 0x00000000da00720c */ /* 0x000fe40003fa6070 */
[----:B------:R-:W-:Y:S01]  /*179d0*/  F2FP.F16.F32.PACK_AB R7, R2, R7 ;  /* 0x000000070207723e */ /* 0x000fe200000000ff */
[----:B------:R4:W-:Y:S08]  /*179e0*/  MUFU.EX2 R0, R53 ;  /* 0x0000003500007308 */ /* 0x0009f00000000800 */
[----:B------:R-:W1:Y:S08]  /*179f0*/  MUFU.EX2 R2, R22 ;  /* 0x0000001600027308 */ /* 0x000e700000000800 */
[----:B------:R-:W1:Y:S01]  /*17a00*/  MUFU.EX2 R22, R64 ;  /* 0x0000004000167308 */ /* 0x000e620000000800 */
[----:B------:R-:W-:-:S02]  /*17a10*/  MOV R201, R161 ;  /* 0x000000a100c97202 */ /* 0x000fc40000000f00 */
[C---:B----4-:R-:W-:Y:S02]  /*17a20*/  PRMT R53, R137.reuse, 0x7610, R53 ;  /* 0x0000761089357816 */ /* 0x050fe40000000035 */
[----:B------:R-:W-:Y:S02]  /*17a30*/  PRMT R52, R137, 0x7632, R52 ;  /* 0x0000763289347816 */ /* 0x000fe40000000034 */
[----:B-1----:R-:W-:Y:S01]  /*17a40*/  SHF.R.U32.HI R4, RZ, 0x8, R11 ;  /* 0x00000008ff047819 */ /* 0x002fe2000001160b */
[----:B------:R-:W-:Y:S02]  /*17a50*/  @!P4 HADD2 R138, -R53.H0_H0, -RZ.H0_H0 ;  /* 0xa00000ff358ac230 */ /* 0x000fe40000000900 */
[----:B------:R-:W-:Y:S01]  /*17a60*/  FFMA.FTZ R26, R201, R2, R0 ;  /* 0x00000002c91a7223 */ /* 0x000fe20000010000 */
[----:B------:R-:W-:Y:S01]  /*17a70*/  @!P2 HADD2 R135, -R52.H0_H0, -RZ.H0_H0 ;  /* 0xa00000ff3487a230 */ /* 0x000fe20000000900 */
[----:B------:R-:W-:Y:S02]  /*17a80*/  LOP3.LUT R4, R4, 0xffff, RZ, 0xc0, !PT ;  /* 0x0000ffff04047812 */ /* 0x000fe400078ec0ff */
[----:B------:R-:W-:-:S02]  /*17a90*/  PRMT R161, R53, 0x5410, R52 ;  /* 0x0000541035a17816 */ /* 0x000fc40000000034 */
[----:B------:R-:W-:Y:S02]  /*17aa0*/  F2FP.F16.F32.PACK_AB R0, R22, R0 ;  /* 0x000000001600723e */ /* 0x000fe400000000ff */
[----:B------:R-:W-:Y:S02]  /*17ab0*/  @!P4 PRMT R53, R138, 0x5410, RZ ;  /* 0x000054108a35c816 */ /* 0x000fe400000000ff */
[----:B------:R-:W-:Y:S02]  /*17ac0*/  PRMT R64, R0, 0x7632, R64 ;  /* 0x0000763200407816 */ /* 0x000fe40000000040 */
[----:B------:R-:W-:Y:S02]  /*17ad0*/  @!P2 PRMT R52, R135, 0x5410, RZ ;  /* 0x000054108734a816 */ /* 0x000fe400000000ff */
[C---:B------:R-:W-:Y:S02]  /*17ae0*/  ISETP.GE.U32.AND P4, PT, R218.reuse, R5, PT ;  /* 0x00000005da00720c */ /* 0x040fe40003f86070 */
[----:B------:R-:W-:Y:S01]  /*17af0*/  ISETP.GE.U32.AND P2, PT, R218, R4, PT ;  /* 0x00000004da00720c */ /* 0x000fe20003f46070 */
[----:B------:R-:W-:Y:S01]  /*17b00*/  IMAD.WIDE.U32 R4, R21, -0x2daee0ad, RZ ;  /* 0xd2511f5315047825 */ /* 0x000fe200078e00ff */
[----:B------:R-:W-:-:S03]  /*17b10*/  PRMT R35, R0, 0x7610, R35 ;  /* 0x0000761000237816 */ /* 0x000fc60000000023 */
[----:B------:R-:W-:Y:S01]  /*17b20*/  @!P6 HADD2 R156, -R64.H0_H0, -RZ.H0_H0 ;  /* 0xa00000ff409ce230 */ /* 0x000fe20000000900 */
[----:B------:R-:W-:Y:S02]  /*17b30*/  F2FP.F16.F32.PACK_AB R28, R6, R8 ;  /* 0x00000008061c723e */ /* 0x000fe400000000ff */
[----:B------:R-:W-:Y:S02]  /*17b40*/  LOP3.LUT R0, R20, 0xff, RZ, 0xc0, !PT ;  /* 0x000000ff14007812 */ /* 0x000fe400078ec0ff */
[----:B------:R-:W-:Y:S02]  /*17b50*/  LOP3.LUT R6, R5, R247, R10, 0x96, !PT ;  /* 0x000000f705067212 */ /* 0x000fe400078e960a */
[----:B------:R-:W-:Y:S02]  /*17b60*/  PRMT R135, R35, 0x5410, R64 ;  /* 0x0000541023877816 */ /* 0x000fe40000000040 */
[----:B------:R-:W-:Y:S02]  /*17b70*/  @!P6 PRMT R64, R156, 0x5410, RZ ;  /* 0x000054109c40e816 */ /* 0x000fe400000000ff */
[----:B------:R-:W-:-:S02]  /*17b80*/  ISETP.GE.U32.AND P6, PT, R218, R0, PT ;  /* 0x00000000da00720c */ /* 0x000fc40003fc6070 */
[----:B------:R-:W-:Y:S01]  /*17b90*/  SHF.R.U32.HI R0, RZ, 0x10, R6 ;  /* 0x00000010ff007819 */ /* 0x000fe20000011606 */
[----:B------:R-:W-:-:S03]  /*17ba0*/  @!P3 HADD2 R139, -R35.H0_H0, -RZ.H0_H0 ;  /* 0xa00000ff238bb230 */ /* 0x000fc60000000900 */
[----:B------:R-:W-:Y:S02]  /*17bb0*/  LOP3.LUT R0, R0, 0xff, RZ, 0xc0, !PT ;  /* 0x000000ff00007812 */ /* 0x000fe400078ec0ff */
[----:B------:R-:W-:Y:S01]  /*17bc0*/  @!P3 PRMT R35, R139, 0x5410, RZ ;  /* 0x000054108b23b816 */ /* 0x000fe200000000ff */
[----:B------:R-:W-:Y:S01]  /*17bd0*/  MUFU.EX2 R23, R27 ;  /* 0x0000001b00177308 */ /* 0x000fe20000000800 */
[----:B------:R-:W-:-:S07]  /*17be0*/  ISETP.GE.U32.AND P3, PT, R218, R0, PT ;  /* 0x00000000da00720c */ /* 0x000fce0003f66070 */
[----:B------:R-:W1:Y:S01]  /*17bf0*/  MUFU.EX2 R0, R29 ;  /* 0x0000001d00007308 */ /* 0x000e620000000800 */
[----:B------:R-:W-:-:S07]  /*17c00*/  PRMT R68, R24, 0x7632, R68 ;  /* 0x0000763218447816 */ /* 0x000fce0000000044 */
[----:B------:R4:W-:Y:S01]  /*17c10*/  MUFU.EX2 R30, R65 ;  /* 0x00000041001e7308 */ /* 0x0009e20000000800 */
[----:B------:R-:W-:Y:S02]  /*17c20*/  IMAD.MOV.U32 R192, RZ, RZ, R200 ;  /* 0x000000ffffc07224 */ /* 0x000fe400078e00c8 */
[----:B------:R-:W-:Y:S02]  /*17c30*/  @!P2 HADD2 R157, -R68.H0_H0, -RZ.H0_H0 ;  /* 0xa00000ff449da230 */ /* 0x000fe40000000900 */
[----:B------:R-:W-:Y:S02]  /*17c40*/  IMAD.MOV.U32 R200, RZ, RZ, R241 ;  /* 0x000000ffffc87224 */ /* 0x000fe400078e00f1 */
[-C--:B------:R-:W-:Y:S01]  /*17c50*/  FMUL.FTZ R185, R82, R2.reuse ;  /* 0x0000000252b97220 */ /* 0x080fe20000410000 */
[----:B------:R-:W-:Y:S02]  /*17c60*/  IMAD.MOV.U32 R201, RZ, RZ, R222 ;  /* 0x000000ffffc97224 */ /* 0x000fe400078e00de */
[----:B------:R-:W-:Y:S01]  /*17c70*/  FMUL.FTZ R184, R83, R2 ;  /* 0x0000000253b87220 */ /* 0x000fe20000410000 */
[----:B------:R-:W-:-:S02]  /*17c80*/  IMAD.MOV.U32 R196, RZ, RZ, R191 ;  /* 0x000000ffffc47224 */ /* 0x000fc400078e00bf */
[-C--:B------:R-:W-:Y:S01]  /*17c90*/  FMUL.FTZ R137, R98, R2.reuse ;  /* 0x0000000262897220 */ /* 0x080fe20000410000 */
[-C--:B------:R-:W-:Y:S01]  /*17ca0*/  FMUL.FTZ R136, R99, R2.reuse ;  /* 0x0000000263887220 */ /* 0x080fe20000410000 */
[----:B----4-:R-:W-:Y:S02]  /*17cb0*/  PRMT R65, R24, 0x7610, R65 ;  /* 0x0000761018417816 */ /* 0x010fe40000000041 */
[----:B------:R4:W2:Y:S03]  /*17cc0*/  MUFU.EX2 R24, R69 ;  /* 0x0000004500187308 */ /* 0x0008a60000000800 */
[----:B------:R-:W-:Y:S02]  /*17cd0*/  @!P5 HADD2 R160, -R65.H0_H0, -RZ.H0_H0 ;  /* 0xa00000ff41a0d230 */ /* 0x000fe40000000900 */
[-C--:B------:R-:W-:Y:S01]  /*17ce0*/  FMUL.FTZ R222, R70, R2.reuse ;  /* 0x0000000246de7220 */ /* 0x080fe20000410000 */
[----:B------:R-:W-:Y:S01]  /*17cf0*/  IMAD.MOV.U32 R183, RZ, RZ, R214 ;  /* 0x000000ffffb77224 */ /* 0x000fe200078e00d6 */
[----:B------:R-:W-:Y:S01]  /*17d00*/  PRMT R70, R65, 0x5410, R68 ;  /* 0x0000541041467816 */ /* 0x000fe20000000044 */
[-C--:B------:R-:W-:Y:S01]  /*17d10*/  FMUL.FTZ R214, R86, R2.reuse ;  /* 0x0000000256d67220 */ /* 0x080fe20000410000 */
[-C--:B------:R-:W-:Y:S01]  /*17d20*/  FMUL.FTZ R138, R102, R2.reuse ;  /* 0x00000002668a7220 */ /* 0x080fe20000410000 */
[-C--:B------:R-:W-:Y:S01]  /*17d30*/  FMUL.FTZ R9, R103, R2.reuse ;  /* 0x0000000267097220 */ /* 0x080fe20000410000 */
[-C--:B------:R-:W-:Y:S01]  /*17d40*/  FMUL.FTZ R83, R130, R2.reuse ;  /* 0x0000000282537220 */ /* 0x080fe20000410000 */
[----:B------:R-:W-:Y:S01]  /*17d50*/  FMUL.FTZ R82, R131, R2 ;  /* 0x0000000283527220 */ /* 0x000fe20000410000 */
[----:B------:R-:W-:Y:S01]  /*17d60*/  @!P5 PRMT R65, R160, 0x5410, RZ ;  /* 0x00005410a041d816 */ /* 0x000fe200000000ff */
[----:B------:R-:W-:Y:S01]  /*17d70*/  IMAD.MOV.U32 R10, RZ, RZ, R196 ;  /* 0x000000ffff0a7224 */ /* 0x000fe200078e00c4 */
[----:B------:R-:W-:Y:S01]  /*17d80*/  @!P2 PRMT R68, R157, 0x5410, RZ ;  /* 0x000054109d44a816 */ /* 0x000fe200000000ff */
[----:B------:R-:W-:-:S02]  /*17d90*/  IMAD.MOV.U32 R245, RZ, RZ, R201 ;  /* 0x000000fffff57224 */ /* 0x000fc400078e00c9 */
[-C--:B-1----:R-:W-:Y:S01]  /*17da0*/  FMUL.FTZ R152, R152, R0.reuse ;  /* 0x0000000098987220 */ /* 0x082fe20000410000 */
        /* <DEDUP_REMOVED lines=8> */
[----:B----4-:R-:W-:Y:S02]  /*17e30*/  IMAD.MOV.U32 R69, RZ, RZ, R164 ;  /* 0x000000ffff457224 */ /* 0x010fe400078e00a4 */
        /* <DEDUP_REMOVED lines=29> */
[----:B------:R-:W-:Y:S01]  /*18010*/  MOV R203, R217 ;  /* 0x000000d900cb7202 */ /* 0x000fe20000000f00 */
        /* <DEDUP_REMOVED lines=8> */
[----:B------:R-:W-:Y:S01]  /*180a0*/  FMUL.FTZ R171, R171, R2 ;  /* 0x00000002abab7220 */ /* 0x000fe20000410000 */
[----:B--2---:R-:W-:Y:S01]  /*180b0*/  LOP3.LUT R25, R37, R208, R180, 0x96, !PT ;  /* 0x000000d025197212 */ /* 0x004fe200078e96b4 */
        /* <DEDUP_REMOVED lines=18> */
[----:B------:R-:W-:-:S02]  /*181e0*/  F2FP.F16.F32.PACK_AB R2, R24, R30 ;  /* 0x0000001e1802723e */ /* 0x000fc400000000ff */
[----:B------:R-:W-:Y:S02]  /*181f0*/  PRMT R32, R7, 0x7610, R32 ;  /* 0x0000761007207816 */ /* 0x000fe40000000020 */
[C---:B------:R-:W-:Y:S01]  /*18200*/  PRMT R39, R2.reuse, 0x7610, R39 ;  /* 0x0000761002277816 */ /* 0x040fe20000000027 */
[----:B------:R1:W-:Y:S01]  /*18210*/  MUFU.EX2 R41, R80 ;  /* 0x0000005000297308 */ /* 0x0003e20000000800 */
[----:B------:R-:W-:Y:S01]  /*18220*/  FMUL.FTZ R139, R43, R3 ;  /* 0x000000032b8b7220 */ /* 0x000fe20000410000 */
[----:B------:R-:W-:Y:S02]  /*18230*/  PRMT R40, R2, 0x7632, R40 ;  /* 0x0000763202287816 */ /* 0x000fe40000000028 */
[----:B------:R-:W-:Y:S01]  /*18240*/  @!P6 HADD2 R43, -R39.H0_H0, -RZ.H0_H0 ;  /* 0xa00000ff272be230 */ /* 0x000fe20000000900 */
[----:B------:R-:W-:Y:S01]  /*18250*/  PRMT R29, R7, 0x7632, R29 ;  /* 0x00007632071d7816 */ /* 0x000fe2000000001d */
[----:B------:R-:W-:Y:S01]  /*18260*/  IMAD.MOV.U32 R119, RZ, RZ, R204 ;  /* 0x000000ffff777224 */ /* 0x000fe200078e00cc */
[----:B------:R-:W-:-:S02]  /*18270*/  PRMT R57, R39, 0x5410, R40 ;  /* 0x0000541027397816 */ /* 0x000fc40000000028 */
[----:B------:R-:W-:Y:S01]  /*18280*/  PRMT R204, R32, 0x5410, R29 ;  /* 0x0000541020cc7816 */ /* 0x000fe2000000001d */
[----:B-1----:R-:W-:Y:S02]  /*18290*/  IMAD.MOV.U32 R80, RZ, RZ, R138 ;  /* 0x000000ffff507224 */ /* 0x002fe400078e008a */
[----:B------:R-:W-:Y:S01]  /*182a0*/  FMUL.FTZ R138, R42, R3 ;  /* 0x000000032a8a7220 */ /* 0x000fe20000410000 */
[----:B------:R-:W-:Y:S01]  /*182b0*/  @!P6 PRMT R39, R43, 0x5410, RZ ;  /* 0x000054102b27e816 */ /* 0x000fe200000000ff */
[-C--:B---3--:R-:W-:Y:S01]  /*182c0*/  FFMA.FTZ R27, R197, R0.reuse, R23 ;  /* 0x00000000c51b7223 */ /* 0x088fe20000010017 */
[----:B------:R-:W-:Y:S01]  /*182d0*/  FMUL.FTZ R197, R73, R0 ;  /* 0x0000000049c57220 */ /* 0x000fe20000410000 */
[----:B------:R-:W-:-:S04]  /*182e0*/  LOP3.LUT R0, R6, 0xff, RZ, 0xc0, !PT ;  /* 0x000000ff06007812 */ /* 0x000fc800078ec0ff */
[----:B------:R-:W-:Y:S02]  /*182f0*/  ISETP.GE.U32.AND P5, PT, R218, R0, PT ;  /* 0x00000000da00720c */ /* 0x000fe40003fa6070 */
[----:B------:R-:W-:-:S04]  /*18300*/  SHF.R.U32.HI R0, RZ, 0x18, R6 ;  /* 0x00000018ff007819 */ /* 0x000fc80000011606 */
[----:B------:R-:W-:Y:S02]  /*18310*/  ISETP.GE.U32.AND P2, PT, R218, R0, PT ;  /* 0x00000000da00720c */ /* 0x000fe40003f46070 */
[----:B------:R-:W-:Y:S02]  /*18320*/  LOP3.LUT R0, R6, 0xffff, RZ, 0xc0, !PT ;  /* 0x0000ffff06007812 */ /* 0x000fe400078ec0ff */
[----:B------:R-:W2:Y:S03]  /*18330*/  LDL.LU.64 R6, [R1+0x48] ;  /* 0x0000480001067983 */ /* 0x000ea60000300a00 */
[----:B------:R-:W-:-:S05]  /*18340*/  @!P5 HADD2 R42, -R32.H0_H0, -RZ.H0_H0 ;  /* 0xa00000ff202ad230 */ /* 0x000fca0000000900 */
[----:B------:R-:W-:Y:S02]  /*18350*/  @!P5 PRMT R32, R42, 0x5410, RZ ;  /* 0x000054102a20d816 */ /* 0x000fe400000000ff */
[----:B------:R-:W3:Y:S01]  /*18360*/  LDL.LU.64 R42, [R1+0x40] ;  /* 0x00004000012a7983 */ /* 0x000ee20000300a00 */
[----:B------:R-:W-:Y:S02]  /*18370*/  MOV R56, R221 ;  /* 0x000000dd00387202 */ /* 0x000fe40000000f00 */
[----:B------:R-:W1:Y:S01]  /*18380*/  MUFU.EX2 R221, R81 ;  /* 0x0000005100dd7308 */ /* 0x000e620000000800 */
[----:B------:R-:W-:Y:S01]  /*18390*/  SHF.R.U32.HI R0, RZ, 0x8, R0 ;  /* 0x00000008ff007819 */ /* 0x000fe20000011600 */
[----:B------:R-:W-:-:S03]  /*183a0*/  @!P4 HADD2 R38, -R40.H0_H0, -RZ.H0_H0 ;  /* 0xa00000ff2826c230 */ /* 0x000fc60000000900 */
[----:B------:R-:W-:Y:S02]  /*183b0*/  LOP3.LUT R0, R0, 0xffff, RZ, 0xc0, !PT ;  /* 0x0000ffff00007812 */ /* 0x000fe400078ec0ff */
[----:B------:R-:W-:Y:S02]  /*183c0*/  @!P4 PRMT R40, R38, 0x5410, RZ ;  /* 0x000054102628c816 */ /* 0x000fe400000000ff */
[----:B------:R-:W-:Y:S01]  /*183d0*/  ISETP.GE.U32.AND P4, PT, R218, R0, PT ;  /* 0x00000000da00720c */ /* 0x000fe20003f86070 */
[----:B------:R-:W-:Y:S01]  /*183e0*/  IMAD.MOV.U32 R98, RZ, RZ, R198 ;  /* 0x000000ffff627224 */ /* 0x000fe200078e00c6 */
[----:B------:R-:W-:Y:S01]  /*183f0*/  MOV R87, R187 ;  /* 0x000000bb00577202 */ /* 0x000fe20000000f00 */
[----:B------:R-:W-:Y:S01]  /*18400*/  IMAD.MOV.U32 R31, RZ, RZ, R203 ;  /* 0x000000ffff1f7224 */ /* 0x000fe200078e00cb */
[----:B-1----:R-:W-:Y:S01]  /*18410*/  F2FP.F16.F32.PACK_AB R0, R221, R41 ;  /* 0x00000029dd00723e */ /* 0x002fe200000000ff */
[----:B------:R-:W-:Y:S02]  /*18420*/  IMAD.MOV.U32 R67, RZ, RZ, R202 ;  /* 0x000000ffff437224 */ /* 0x000fe400078e00ca */
[-C--:B------:R-:W-:Y:S01]  /*18430*/  FMUL.FTZ R154, R154, R3.reuse ;  /* 0x000000039a9a7220 */ /* 0x080fe20000410000 */
[----:B------:R-:W-:Y:S01]  /*18440*/  IMAD.MOV.U32 R115, RZ, RZ, R186 ;  /* 0x000000ffff737224 */ /* 0x000fe200078e00ba */
[C---:B------:R-:W-:Y:S01]  /*18450*/  PRMT R38, R0.reuse, 0x7610, R38 ;  /* 0x0000761000267816 */ /* 0x040fe20000000026 */
[-C--:B------:R-:W-:Y:S01]  /*18460*/  FMUL.FTZ R155, R155, R3.reuse ;  /* 0x000000039b9b7220 */ /* 0x080fe20000410000 */
[----:B------:R-:W-:Y:S01]  /*18470*/  PRMT R33, R0, 0x7632, R33 ;  /* 0x0000763200217816 */ /* 0x000fe20000000021 */
        /* <DEDUP_REMOVED lines=29> */
[----:B------:R-:W-:-:S03]  /*18650*/  IMAD.WIDE.U32 R2, R25, -0x2daee0ad, RZ ;  /* 0xd2511f5319027825 */ /* 0x000fc600078e00ff */
[----:B------:R-:W-:Y:S01]  /*18660*/  ISETP.GE.U32.AND P5, PT, R218, R0, PT ;  /* 0x00000000da00720c */ /* 0x000fe20003fa6070 */
[----:B------:R-:W-:Y:S01]  /*18670*/  IMAD.MOV.U32 R79, RZ, RZ, R9 ;  /* 0x000000ffff4f7224 */ /* 0x000fe200078e0009 */
[----:B------:R-:W-:Y:S01]  /*18680*/  LOP3.LUT R9, R4, 0xffff, RZ, 0xc0, !PT ;  /* 0x0000ffff04097812 */ /* 0x000fe200078ec0ff */
[----:B------:R-:W-:Y:S01]  /*18690*/  IMAD.MOV.U32 R118, RZ, RZ, R8 ;  /* 0x000000ffff767224 */ /* 0x000fe200078e0008 */
[--C-:B------:R-:W-:Y:S02]  /*186a0*/  SHF.R.U32.HI R21, RZ, 0x10, R4.reuse ;  /* 0x00000010ff157819 */ /* 0x100fe40000011604 */
[----:B------:R-:W-:Y:S01]  /*186b0*/  SHF.R.U32.HI R8, RZ, 0x18, R4 ;  /* 0x00000018ff087819 */ /* 0x000fe20000011604 */
[----:B------:R-:W-:Y:S02]  /*186c0*/  IMAD.MOV.U32 R81, RZ, RZ, R174 ;  /* 0x000000ffff517224 */ /* 0x000fe400078e00ae */
[----:B------:R-:W-:Y:S01]  /*186d0*/  @!P3 HADD2 R45, -R38.H0_H0, -RZ.H0_H0 ;  /* 0xa00000ff262db230 */ /* 0x000fe20000000900 */
[----:B------:R-:W-:-:S04]  /*186e0*/  PRMT R174, R38, 0x5410, R33 ;  /* 0x0000541026ae7816 */ /* 0x000fc80000000021 */
[----:B------:R-:W-:Y:S01]  /*186f0*/  @!P3 PRMT R38, R45, 0x5410, RZ ;  /* 0x000054102d26b816 */ /* 0x000fe200000000ff */
[----:B------:R-:W-:Y:S02]  /*18700*/  IMAD.MOV.U32 R45, RZ, RZ, R79 ;  /* 0x000000ffff2d7224 */ /* 0x000fe400078e004f */
[----:B------:R-:W-:Y:S02]  /*18710*/  @!P2 HADD2 R44, -R33.H0_H0, -RZ.H0_H0 ;  /* 0xa00000ff212ca230 */ /* 0x000fe40000000900 */
[----:B------:R-:W-:Y:S02]  /*18720*/  IMAD.MOV.U32 R79, RZ, RZ, R160 ;  /* 0x000000ffff4f7224 */ /* 0x000fe400078e00a0 */
[----:B------:R-:W-:Y:S02]  /*18730*/  IMAD.MOV.U32 R160, RZ, RZ, R87 ;  /* 0x000000ffffa07224 */ /* 0x000fe400078e0057 */
[----:B------:R-:W-:Y:S02]  /*18740*/  IMAD.MOV.U32 R87, RZ, RZ, R20 ;  /* 0x000000ffff577224 */ /* 0x000fe400078e0014 */
[----:B------:R-:W-:Y:S01]  /*18750*/  @!P4 HADD2 R46, -R29.H0_H0, -RZ.H0_H0 ;  /* 0xa00000ff1d2ec230 */ /* 0x000fe20000000900 */
[----:B------:R-:W-:Y:S01]  /*18760*/  @!P2 PRMT R33, R44, 0x5410, RZ ;  /* 0x000054102c21a816 */ /* 0x000fe200000000ff */
[----:B------:R-:W-:-:S02]  /*18770*/  IMAD.MOV.U32 R44, RZ, RZ, R80 ;  /* 0x000000ffff2c7224 */ /* 0x000fc400078e0050 */
[----:B------:R-:W-:Y:S02]  /*18780*/  IMAD.MOV.U32 R80, RZ, RZ, R69 ;  /* 0x000000ffff507224 */ /* 0x000fe400078e0045 */
[----:B------:R-:W-:Y:S01]  /*18790*/  IMAD.MOV.U32 R69, RZ, RZ, R220 ;  /* 0x000000ffff457224 */ /* 0x000fe200078e00dc */
[----:B------:R-:W-:Y:S01]  /*187a0*/  @!P4 PRMT R29, R46, 0x5410, RZ ;  /* 0x000054102e1dc816 */ /* 0x000fe200000000ff */
[----:B------:R1:W-:Y:S01]  /*187b0*/  MUFU.EX2 R220, R96 ;  /* 0x0000006000dc7308 */ /* 0x0003e20000000800 */
[----:B------:R-:W-:Y:S01]  /*187c0*/  PRMT R25, R28, 0x7632, R25 ;  /* 0x000076321c197816 */ /* 0x000fe20000000019 */
[----:B------:R-:W-:Y:S01]  /*187d0*/  IMAD.MOV.U32 R46, RZ, RZ, R130 ;  /* 0x000000ffff2e7224 */ /* 0x000fe200078e0082 */
[----:B-1----:R-:W-:-:S05]  /*187e0*/  MOV R96, R191 ;  /* 0x000000bf00607202 */ /* 0x002fca0000000f00 */
[----:B------:R-:W-:Y:S01]  /*187f0*/  MUFU.EX2 R191, R97 ;  /* 0x0000006100bf7308 */ /* 0x000fe20000000800 */
[----:B------:R-:W-:Y:S02]  /*18800*/  ISETP.GE.U32.AND P2, PT, R218, R8, PT ;  /* 0x00000008da00720c */ /* 0x000fe40003f46070 */
        /* <DEDUP_REMOVED lines=8> */
[----:B------:R-:W-:-:S04]  /*18890*/  IMAD.WIDE.U32 R6, R0, -0x326172a9, RZ ;  /* 0xcd9e8d5700067825 */ /* 0x000fc800078e00ff */
[----:B------:R-:W-:Y:S01]  /*188a0*/  IMAD.MOV.U32 R43, RZ, RZ, R81 ;  /* 0x000000ffff2b7224 */ /* 0x000fe200078e0051 */
[----:B------:R-:W-:Y:S02]  /*188b0*/  LOP3.LUT R0, R7, R182, R4, 0x96, !PT ;  /* 0x000000b607007212 */ /* 0x000fe400078e9604 */
[----:B------:R-:W-:Y:S01]  /*188c0*/  MOV R81, R56 ;  /* 0x0000003800517202 */ /* 0x000fe20000000f00 */
[----:B------:R-:W-:Y:S02]  /*188d0*/  IMAD.MOV.U32 R56, RZ, RZ, R115 ;  /* 0x000000ffff387224 */ /* 0x000fe400078e0073 */
        /* <DEDUP_REMOVED lines=8> */
[----:B------:R-:W-:Y:S02]  /*18960*/  SHF.R.U32.HI R0, RZ, 0x8, R9 ;  /* 0x00000008ff007819 */ /* 0x000fe40000011609 */
[----:B------:R-:W-:Y:S02]  /*18970*/  LOP3.LUT R20, R5, R98, R6, 0x96, !PT ;  /* 0x0000006205147212 */ /* 0x000fe400078e9606 */
[----:B------:R-:W-:Y:S01]  /*18980*/  LOP3.LUT R0, R0, 0xffff, RZ, 0xc0, !PT ;  /* 0x0000ffff00007812 */ /* 0x000fe200078ec0ff */
[----:B------:R-:W-:Y:S01]  /*18990*/  FADD.FTZ R6, R22, R26 ;  /* 0x0000001a16067221 */ /* 0x000fe20000010000 */
[----:B------:R-:W-:Y:S02]  /*189a0*/  LOP3.LUT R4, R3, R250, R4, 0x96, !PT ;  /* 0x000000fa03047212 */ /* 0x000fe400078e9604 */
[----:B------:R-:W-:-:S02]  /*189b0*/  PRMT R26, R28, 0x7610, R26 ;  /* 0x000076101c1a7816 */ /* 0x000fc4000000001a */
[----:B------:R-:W-:Y:S02]  /*189c0*/  LOP3.LUT R3, R2, 0xffff, RZ, 0xc0, !PT ;  /* 0x0000ffff02037812 */ /* 0x000fe400078ec0ff */
[--C-:B------:R-:W-:Y:S02]  /*189d0*/  SHF.R.U32.HI R11, RZ, 0x10, R2.reuse ;  /* 0x00000010ff0b7819 */ /* 0x100fe40000011602 */
[C---:B------:R-:W-:Y:S02]  /*189e0*/  ISETP.GE.U32.AND P6, PT, R218.reuse, R0, PT ;  /* 0x00000000da00720c */ /* 0x040fe40003fc6070 */
[----:B------:R-:W-:Y:S01]  /*189f0*/  SHF.R.U32.HI R2, RZ, 0x18, R2 ;  /* 0x00000018ff027819 */ /* 0x000fe20000011602 */
[----:B------:R-:W1:Y:S01]  /*18a00*/  MUFU.EX2 R0, R84 ;  /* 0x0000005400007308 */ /* 0x000e620000000800 */
[----:B------:R-:W-:Y:S02]  /*18a10*/  @!P5 HADD2 R50, -R26.H0_H0, -RZ.H0_H0 ;  /* 0xa00000ff1a32d230 */ /* 0x000fe40000000900 */
[----:B------:R-:W-:-:S02]  /*18a20*/  ISETP.GE.U32.AND P4, PT, R218, R2, PT ;  /* 0x00000002da00720c */ /* 0x000fc40003f86070 */
        /* <DEDUP_REMOVED lines=9> */
[C---:B-1----:R-:W-:Y:S01]  /*18ac0*/  F2FP.F16.F32.PACK_AB R2, R0.reuse, R23 ;  /* 0x000000170002723e */ /* 0x042fe200000000ff */
[----:B------:R-:W-:Y:S01]  /*18ad0*/  FADD.FTZ R23, R0, R27 ;  /* 0x0000001b00177221 */ /* 0x000fe20000010000 */
[----:B------:R-:W-:-:S04]  /*18ae0*/  F2FP.F16.F32.PACK_AB R0, R191, R220 ;  /* 0x000000dcbf00723e */ /* 0x000fc800000000ff */
[C---:B------:R-:W-:Y:S02]  /*18af0*/  PRMT R28, R0.reuse, 0x7610, R28 ;  /* 0x00007610001c7816 */ /* 0x040fe4000000001c */
[----:B------:R-:W-:Y:S01]  /*18b00*/  PRMT R27, R0, 0x7632, R27 ;  /* 0x00007632001b7816 */ /* 0x000fe2000000001b */
[----:B------:R-:W-:Y:S02]  /*18b10*/  IMAD.MOV.U32 R97, RZ, RZ, R42 ;  /* 0x000000ffff617224 */ /* 0x000fe400078e002a */
[----:B------:R-:W-:Y:S01]  /*18b20*/  @!P5 HADD2 R51, -R28.H0_H0, -RZ.H0_H0 ;  /* 0xa00000ff1c33d230 */ /* 0x000fe20000000900 */
[----:B------:R-:W-:Y:S01]  /*18b30*/  LOP3.LUT R0, R4, 0xff, RZ, 0xc0, !PT ;  /* 0x000000ff04007812 */ /* 0x000fe200078ec0ff */
[----:B------:R-:W-:Y:S01]  /*18b40*/  IMAD.MOV.U32 R42, RZ, RZ, R131 ;  /* 0x000000ffff2a7224 */ /* 0x000fe200078e0083 */
[----:B------:R-:W-:Y:S02]  /*18b50*/  PRMT R131, R28, 0x5410, R27 ;  /* 0x000054101c837816 */ /* 0x000fe4000000001b */
[----:B------:R-:W-:-:S02]  /*18b60*/  @!P5 PRMT R28, R51, 0x5410, RZ ;  /* 0x00005410331cd816 */ /* 0x000fc400000000ff */
[----:B------:R-:W-:Y:S02]  /*18b70*/  ISETP.GE.U32.AND P5, PT, R218, R0, PT ;  /* 0x00000000da00720c */ /* 0x000fe40003fa6070 */
[----:B------:R-:W-:Y:S01]  /*18b80*/  LOP3.LUT R0, R4, 0xffff, RZ, 0xc0, !PT ;  /* 0x0000ffff04007812 */ /* 0x000fe200078ec0ff */
[----:B------:R-:W-:-:S03]  /*18b90*/  @!P2 HADD2 R54, -R27.H0_H0, -RZ.H0_H0 ;  /* 0xa00000ff1b36a230 */ /* 0x000fc60000000900 */
[----:B------:R-:W-:-:S04]  /*18ba0*/  SHF.R.U32.HI R0, RZ, 0x8, R0 ;  /* 0x00000008ff007819 */ /* 0x000fc80000011600 */
[----:B------:R-:W-:Y:S02]  /*18bb0*/  LOP3.LUT R0, R0, 0xffff, RZ, 0xc0, !PT ;  /* 0x0000ffff00007812 */ /* 0x000fe400078ec0ff */
[----:B------:R-:W-:Y:S01]  /*18bc0*/  @!P2 PRMT R27, R54, 0x5410, RZ ;  /* 0x00005410361ba816 */ /* 0x000fe200000000ff */
[----:B------:R1:W-:Y:S01]  /*18bd0*/  MUFU.EX2 R5, R100 ;  /* 0x0000006400057308 */ /* 0x0003e20000000800 */
[----:B------:R-:W-:-:S07]  /*18be0*/  ISETP.GE.U32.AND P2, PT, R218, R0, PT ;  /* 0x00000000da00720c */ /* 0x000fce0003f46070 */
[----:B------:R-:W2:Y:S01]  /*18bf0*/  MUFU.EX2 R9, R34 ;  /* 0x0000002200097308 */ /* 0x000ea20000000800 */
[C---:B------:R-:W-:Y:S02]  /*18c00*/  PRMT R7, R2.reuse, 0x7632, R7 ;  /* 0x0000763202077816 */ /* 0x040fe40000000007 */
[----:B------:R-:W-:-:S03]  /*18c10*/  PRMT R8, R2, 0x7610, R8 ;  /* 0x0000761002087816 */ /* 0x000fc60000000008 */
[----:B------:R-:W-:Y:S01]  /*18c20*/  @!P2 HADD2 R58, -R7.H0_H0, -RZ.H0_H0 ;  /* 0xa00000ff073aa230 */ /* 0x000fe20000000900 */
[----:B------:R-:W-:Y:S01]  /*18c30*/  LOP3.LUT R0, R11, 0xff, RZ, 0xc0, !PT ;  /* 0x000000ff0b007812 */ /* 0x000fe200078ec0ff */
[----:B-1----:R-:W-:Y:S01]  /*18c40*/  IMAD.MOV.U32 R100, RZ, RZ, R56 ;  /* 0x000000ffff647224 */ /* 0x002fe200078e0038 */
[----:B------:R-:W-:Y:S01]  /*18c50*/  PRMT R56, R8, 0x5410, R7 ;  /* 0x0000541008387816 */ /* 0x000fe20000000007 */
[----:B------:R-:W-:Y:S01]  /*18c60*/  @!P5 HADD2 R55, -R8.H0_H0, -RZ.H0_H0 ;  /* 0xa00000ff0837d230 */ /* 0x000fe20000000900 */
[----:B------:R-:W-:Y:S01]  /*18c70*/  @!P2 PRMT R7, R58, 0x5410, RZ ;  /* 0x000054103a07a816 */ /* 0x000fe200000000ff */
[----:B------:R-:W-:Y:S01]  /*18c80*/  FADD.FTZ R22, R30, R6 ;  /* 0x000000061e167221 */ /* 0x000fe20000010000 */
[----:B------:R-:W-:Y:S01]  /*18c90*/  MOV R58, R190 ;  /* 0x000000be003a7202 */ /* 0x000fe20000000f00 */
[----:B------:R-:W-:Y:S01]  /*18ca0*/  IMAD.WIDE.U32 R2, R20, -0x2daee0ad, RZ ;  /* 0xd2511f5314027825 */ /* 0x000fe200078e00ff */
[----:B--2---:R-:W-:Y:S01]  /*18cb0*/  F2FP.F16.F32.PACK_AB R11, R9, R5 ;  /* 0x00000005090b723e */ /* 0x004fe200000000ff */
[----:B------:R-:W-:Y:S01]  /*18cc0*/  MUFU.EX2 R6, R101 ;  /* 0x0000006500067308 */ /* 0x000fe20000000800 */
[----:B------:R-:W-:-:S02]  /*18cd0*/  @!P5 PRMT R8, R55, 0x5410, RZ ;  /* 0x000054103708d816 */ /* 0x000fc400000000ff */
[----:B------:R-:W-:-:S05]  /*18ce0*/  PRMT R21, R11, 0x7610, R21 ;  /* 0x000076100b157816 */ /* 0x000fca0000000015 */
[----:B------:R-:W1:Y:S01]  /*18cf0*/  MUFU.EX2 R190, R112 ;  /* 0x0000007000be7308 */ /* 0x000e620000000800 */
[----:B------:R-:W-:Y:S02]  /*18d00*/  ISETP.GE.U32.AND P5, PT, R218, R0, PT ;  /* 0x00000000da00720c */ /* 0x000fe40003fa6070 */
[----:B------:R-:W-:Y:S01]  /*18d10*/  LOP3.LUT R0, R3, R247, R10, 0x96, !PT ;  /* 0x000000f703007212 */ /* 0x000fe200078e960a */
[----:B------:R-:W-:Y:S01]  /*18d20*/  @!P3 HADD2 R59, -R21.H0_H0, -RZ.H0_H0 ;  /* 0xa00000ff153bb230 */ /* 0x000fe20000000900 */
[----:B------:R-:W-:Y:S01]  /*18d30*/  PRMT R20, R11, 0x7632, R20 ;  /* 0x000076320b147816 */ /* 0x000fe20000000014 */
[----:B------:R-:W-:Y:S01]  /*18d40*/  FADD.FTZ R34, R5, R23 ;  /* 0x0000001705227221 */ /* 0x000fe20000010000 */
[----:B------:R-:W-:Y:S02]  /*18d50*/  LOP3.LUT R5, R0, 0xff, RZ, 0xc0, !PT ;  /* 0x000000ff00057812 */ /* 0x000fe400078ec0ff */
[----:B------:R-:W-:Y:S02]  /*18d60*/  PRMT R51, R21, 0x5410, R20 ;  /* 0x0000541015337816 */ /* 0x000fe40000000014 */
[----:B------:R-:W-:-:S02]  /*18d70*/  @!P3 PRMT R21, R59, 0x5410, RZ ;  /* 0x000054103b15b816 */ /* 0x000fc400000000ff */
[----:B------:R-:W-:Y:S02]  /*18d80*/  ISETP.GE.U32.AND P3, PT, R218, R5, PT ;  /* 0x00000005da00720c */ /* 0x000fe40003f66070 */
[----:B-1----:R-:W-:Y:S02]  /*18d90*/  F2FP.F16.F32.PACK_AB R5, R190, R6 ;  /* 0x00000006be05723e */ /* 0x002fe400000000ff */
[----:B------:R-:W-:Y:S02]  /*18da0*/  LOP3.LUT R10, R0, 0xffff, RZ, 0xc0, !PT ;  /* 0x0000ffff000a7812 */ /* 0x000fe400078ec0ff */
[----:B------:R-:W-:Y:S02]  /*18db0*/  PRMT R11, R5, 0x7610, R11 ;  /* 0x00007610050b7816 */ /* 0x000fe4000000000b */
[----:B------:R-:W-:Y:S01]  /*18dc0*/  MOV R47, R80 ;  /* 0x00000050002f7202 */ /* 0x000fe20000000f00 */
[----:B------:R-:W-:Y:S01]  /*18dd0*/  IMAD.MOV.U32 R80, RZ, RZ, R244 ;  /* 0x000000ffff507224 */ /* 0x000fe200078e00f4 */
[----:B------:R-:W-:Y:S01]  /*18de0*/  SHF.R.U32.HI R10, RZ, 0x8, R10 ;  /* 0x00000008ff0a7819 */ /* 0x000fe2000001160a */
[----:B------:R-:W-:-:S02]  /*18df0*/  IMAD.MOV.U32 R244, RZ, RZ, R31 ;  /* 0x000000fffff47224 */ /* 0x000fc400078e001f */
[----:B------:R-:W-:Y:S01]  /*18e00*/  FADD.FTZ R31, R24, R22 ;  /* 0x00000016181f7221 */ /* 0x000fe20000010000 */
[----:B------:R-:W-:Y:S01]  /*18e10*/  PRMT R24, R5, 0x7632, R24 ;  /* 0x0000763205187816 */ /* 0x000fe20000000018 */
[----:B------:R-:W-:Y:S01]  /*18e20*/  @!P3 HADD2 R63, -R11.H0_H0, -RZ.H0_H0 ;  /* 0xa00000ff0b3fb230 */ /* 0x000fe20000000900 */
[----:B------:R-:W-:Y:S01]  /*18e30*/  PRMT R23, R85, 0x7610, R23 ;  /* 0x0000761055177816 */ /* 0x000fe20000000017 */
[----:B------:R-:W-:Y:S01]  /*18e40*/  IMAD.MOV.U32 R54, RZ, RZ, R81 ;  /* 0x000000ffff367224 */ /* 0x000fe200078e0051 */
[----:B------:R-:W-:Y:S02]  /*18e50*/  LOP3.LUT R10, R10, 0xffff, RZ, 0xc0, !PT ;  /* 0x0000ffff0a0a7812 */ /* 0x000fe400078ec0ff */
[----:B------:R-:W-:Y:S01]  /*18e60*/  LOP3.LUT R5, R2, 0xff, RZ, 0xc0, !PT ;  /* 0x000000ff02057812 */ /* 0x000fe200078ec0ff */
[----:B------:R-:W-:Y:S01]  /*18e70*/  IMAD.MOV.U32 R101, RZ, RZ, R46 ;  /* 0x000000ffff657224 */ /* 0x000fe200078e002e */
[----:B------:R-:W-:Y:S01]  /*18e80*/  PRMT R81, R11, 0x5410, R24 ;  /* 0x000054100b517816 */ /* 0x000fe20000000018 */
[----:B------:R-:W-:Y:S01]  /*18e90*/  IMAD.MOV.U32 R46, RZ, RZ, R86 ;  /* 0x000000ffff2e7224 */ /* 0x000fe200078e0056 */
[----:B------:R-:W-:Y:S01]  /*18ea0*/  @!P3 PRMT R11, R63, 0x5410, RZ ;  /* 0x000054103f0bb816 */ /* 0x000fe200000000ff */
[----:B------:R-:W-:Y:S01]  /*18eb0*/  @!P5 HADD2 R61, -R23.H0_H0, -RZ.H0_H0 ;  /* 0xa00000ff173dd230 */ /* 0x000fe20000000900 */
[C---:B------:R-:W-:Y:S01]  /*18ec0*/  ISETP.GE.U32.AND P2, PT, R218.reuse, R10, PT ;  /* 0x0000000ada00720c */ /* 0x040fe20003f46070 */
[----:B------:R-:W-:Y:S01]  /*18ed0*/  IMAD.MOV.U32 R86, RZ, RZ, R183 ;  /* 0x000000ffff567224 */ /* 0x000fe200078e00b7 */
[----:B------:R-:W-:Y:S01]  /*18ee0*/  PRMT R22, R85, 0x7632, R22 ;  /* 0x0000763255167816 */ /* 0x000fe20000000016 */
[----:B------:R-:W-:Y:S01]  /*18ef0*/  IMAD.MOV.U32 R85, RZ, RZ, R189 ;  /* 0x000000ffff557224 */ /* 0x000fe200078e00bd */
[----:B------:R-:W-:Y:S01]  /*18f00*/  ISETP.GE.U32.AND P3, PT, R218, R5, PT ;  /* 0x00000005da00720c */ /* 0x000fe20003f66070 */
[----:B------:R-:W-:Y:S01]  /*18f10*/  MUFU.EX2 R189, R128 ;  /* 0x0000008000bd7308 */ /* 0x000fe20000000800 */
[----:B------:R-:W-:-:S02]  /*18f20*/  SHF.R.U32.HI R5, RZ, 0x18, R2 ;  /* 0x00000018ff057819 */ /* 0x000fc40000011602 */
[----:B------:R-:W-:Y:S02]  /*18f30*/  LOP3.LUT R10, R2, 0xffff, RZ, 0xc0, !PT ;  /* 0x0000ffff020a7812 */ /* 0x000fe400078ec0ff */
[----:B------:R-:W-:Y:S02]  /*18f40*/  SHF.R.U32.HI R30, RZ, 0x10, R2 ;  /* 0x00000010ff1e7819 */ /* 0x000fe40000011602 */
[----:B------:R-:W-:Y:S01]  /*18f50*/  SHF.R.U32.HI R2, RZ, 0x18, R4 ;  /* 0x00000018ff027819 */ /* 0x000fe20000011604 */
[----:B------:R-:W1:Y:S01]  /*18f60*/  MUFU.EX2 R183, R129 ;  /* 0x0000008100b77308 */ /* 0x000e620000000800 */
[----:B------:R-:W-:Y:S02]  /*18f70*/  PRMT R50, R23, 0x5410, R22 ;  /* 0x0000541017327816 */ /* 0x000fe40000000016 */
[----:B------:R-:W-:Y:S02]  /*18f80*/  @!P5 PRMT R23, R61, 0x5410, RZ ;  /* 0x000054103d17d816 */ /* 0x000fe400000000ff */
[----:B------:R-:W-:-:S02]  /*18f90*/  ISETP.GE.U32.AND P5, PT, R218, R2, PT ;  /* 0x00000002da00720c */ /* 0x000fc40003fa6070 */
[----:B------:R-:W-:Y:S01]  /*18fa0*/  SHF.R.U32.HI R2, RZ, 0x8, R10 ;  /* 0x00000008ff027819 */ /* 0x000fe2000001160a */
[----:B------:R-:W-:Y:S01]  /*18fb0*/  @!P4 HADD2 R66, -R22.H0_H0, -RZ.H0_H0 ;  /* 0xa00000ff1642c230 */ /* 0x000fe20000000900 */
[----:B------:R-:W-:Y:S02]  /*18fc0*/  SHF.R.U32.HI R3, RZ, 0x10, R4 ;  /* 0x00000010ff037819 */ /* 0x000fe40000011604 */
[----:B------:R-:W-:Y:S01]  /*18fd0*/  LOP3.LUT R2, R2, 0xffff, RZ, 0xc0, !PT ;  /* 0x0000ffff02027812 */ /* 0x000fe200078ec0ff */
[----:B------:R-:W-:Y:S01]  /*18fe0*/  @!P6 HADD2 R60, -R20.H0_H0, -RZ.H0_H0 ;  /* 0xa00000ff143ce230 */ /* 0x000fe20000000900 */
[----:B------:R-:W-:Y:S02]  /*18ff0*/  @!P4 PRMT R22, R66, 0x5410, RZ ;  /* 0x000054104216c816 */ /* 0x000fe400000000ff */
[----:B------:R-:W-:Y:S02]  /*19000*/  ISETP.GE.U32.AND P4, PT, R218, R2, PT ;  /* 0x00000002da00720c */ /* 0x000fe40003f86070 */
[----:B------:R-:W-:-:S02]  /*19010*/  LOP3.LUT R3, R3, 0xff, RZ, 0xc0, !PT ;  /* 0x000000ff03037812 */ /* 0x000fc400078ec0ff */
[----:B-1----:R-:W-:Y:S02]  /*19020*/  F2FP.F16.F32.PACK_AB R2, R183, R189 ;  /* 0x000000bdb702723e */ /* 0x002fe400000000ff */
[----:B------:R-:W-:Y:S01]  /*19030*/  @!P6 PRMT R20, R60, 0x5410, RZ ;  /* 0x000054103c14e816 */ /* 0x000fe200000000ff */
[----:B------:R-:W-:Y:S01]  /*19040*/  IMAD.MOV.U32 R55, RZ, RZ, R79 ;  /* 0x000000ffff377224 */ /* 0x000fe200078e004f */
[----:B------:R-:W-:Y:S01]  /*19050*/  ISETP.GE.U32.AND P6, PT, R218, R3, PT ;  /* 0x00000003da00720c */ /* 0x000fe20003fc6070 */
[----:B------:R-:W-:Y:S01]  /*19060*/  FADD.FTZ R3, R9, R34 ;  /* 0x0000002209037221 */ /* 0x000fe20000010000 */
[----:B------:R-:W-:Y:S01]  /*19070*/  IMAD.MOV.U32 R79, RZ, RZ, R160 ;  /* 0x000000ffff4f7224 */ /* 0x000fe200078e00a0 */
[C---:B------:R-:W-:Y:S01]  /*19080*/  PRMT R9, R2.reuse, 0x7632, R9 ;  /* 0x0000763202097816 */ /* 0x040fe20000000009 */
[----:B------:R-:W-:Y:S01]  /*19090*/  IMAD.MOV.U32 R160, RZ, RZ, R87 ;  /* 0x000000ffffa07224 */ /* 0x000fe200078e0057 */
[----:B------:R-:W-:Y:S01]  /*190a0*/  PRMT R10, R2, 0x7610, R10 ;  /* 0x00007610020a7816 */ /* 0x000fe2000000000a */
[----:B------:R-:W-:-:S02]  /*190b0*/  IMAD.MOV.U32 R87, RZ, RZ, R181 ;  /* 0x000000ffff577224 */ /* 0x000fc400078e00b5 */
[----:B------:R-:W-:Y:S01]  /*190c0*/  IMAD.MOV.U32 R59, RZ, RZ, R182 ;  /* 0x000000ffff3b7224 */ /* 0x000fe200078e00b6 */
[----:B------:R-:W-:Y:S01]  /*190d0*/  MUFU.EX2 R181, R113 ;  /* 0x0000007100b57308 */ /* 0x000fe20000000800 */
[----:B------:R-:W-:Y:S02]  /*190e0*/  @!P4 HADD2 R71, -R9.H0_H0, -RZ.H0_H0 ;  /* 0xa00000ff0947c230 */ /* 0x000fe40000000900 */
[----:B------:R-:W-:Y:S02]  /*190f0*/  IMAD.MOV.U32 R84, RZ, RZ, R42 ;  /* 0x000000ffff547224 */ /* 0x000fe400078e002a */
[----:B------:R-:W-:-:S03]  /*19100*/  @!P3 HADD2 R72, -R10.H0_H0, -RZ.H0_H0 ;  /* 0xa00000ff0a48b230 */ /* 0x000fc60000000900 */
[----:B------:R-:W1:Y:S01]  /*19110*/  MUFU.EX2 R182, R117 ;  /* 0x0000007500b67308 */ /* 0x000e620000000800 */
[----:B------:R-:W-:Y:S01]  /*19120*/  IMAD.MOV.U32 R42, RZ, RZ, R67 ;  /* 0x000000ffff2a7224 */ /* 0x000fe200078e0043 */
[----:B------:R-:W-:Y:S02]  /*19130*/  LOP3.LUT R2, R30, 0xff, RZ, 0xc0, !PT ;  /* 0x000000ff1e027812 */ /* 0x000fe400078ec0ff */
[----:B------:R-:W-:Y:S02]  /*19140*/  PRMT R67, R10, 0x5410, R9 ;  /* 0x000054100a437816 */ /* 0x000fe40000000009 */
[----:B------:R-:W-:Y:S01]  /*19150*/  @!P4 PRMT R9, R71, 0x5410, RZ ;  /* 0x000054104709c816 */ /* 0x000fe200000000ff */
[----:B------:R-:W-:Y:S01]  /*19160*/  IMAD.MOV.U32 R71, RZ, RZ, R85 ;  /* 0x000000ffff477224 */ /* 0x000fe200078e0055 */
[----:B------:R-:W-:Y:S01]  /*19170*/  @!P3 PRMT R10, R72, 0x5410, RZ ;  /* 0x00005410480ab816 */ /* 0x000fe200000000ff */
[----:B------:R-:W-:Y:S01]  /*19180*/  IMAD.MOV.U32 R85, RZ, RZ, R59 ;  /* 0x000000ffff557224 */ /* 0x000fe200078e003b */
[----:B------:R-:W-:Y:S01]  /*19190*/  ISETP.GE.U32.AND P3, PT, R218, R2, PT ;  /* 0x00000002da00720c */ /* 0x000fe20003f66070 */
[----:B------:R-:W-:-:S02]  /*191a0*/  IMAD.MOV.U32 R59, RZ, RZ, R58 ;  /* 0x000000ffff3b7224 */ /* 0x000fc400078e003a */
[----:B------:R-:W-:Y:S02]  /*191b0*/  IMAD.MOV.U32 R58, RZ, RZ, R44 ;  /* 0x000000ffff3a7224 */ /* 0x000fe400078e002c */
[----:B------:R-:W-:Y:S01]  /*191c0*/  IMAD.MOV.U32 R44, RZ, RZ, R45 ;  /* 0x000000ffff2c7224 */ /* 0x000fe200078e002d */
[----:B------:R-:W-:Y:S01]  /*191d0*/  MOV R45, R43 ;  /* 0x0000002b002d7202 */ /* 0x000fe20000000f00 */
[----:B------:R-:W-:Y:S02]  /*191e0*/  IMAD.MOV.U32 R43, RZ, RZ, R119 ;  /* 0x000000ffff2b7224 */ /* 0x000fe400078e0077 */
[----:B------:R-:W-:Y:S02]  /*191f0*/  IMAD.MOV.U32 R119, RZ, RZ, R251 ;  /* 0x000000ffff777224 */ /* 0x000fe400078e00fb */
[----:B------:R-:W-:Y:S01]  /*19200*/  FADD.FTZ R251, R6, R3 ;  /* 0x0000000306fb7221 */ /* 0x000fe20000010000 */
[----:B-1----:R-:W-:Y:S01]  /*19210*/  F2FP.F16.F32.PACK_AB R3, R182, R181 ;  /* 0x000000b5b603723e */ /* 0x002fe200000000ff */
[----:B------:R-:W-:Y:S01]  /*19220*/  IMAD.MOV.U32 R112, RZ, RZ, R252 ;  /* 0x000000ffff707224 */ /* 0x000fe200078e00fc */
[----:B------:R-:W-:-:S02]  /*19230*/  SHF.R.U32.HI R2, RZ, 0x18, R0 ;  /* 0x00000018ff027819 */ /* 0x000fc40000011600 */
[----:B------:R-:W-:Y:S01]  /*19240*/  SHF.R.U32.HI R0, RZ, 0x10, R0 ;  /* 0x00000010ff007819 */ /* 0x000fe20000011600 */
[----:B------:R-:W-:Y:S02]  /*19250*/  @!P3 HADD2 R73, -R3.H0_H0, -RZ.H0_H0 ;  /* 0xa00000ff0349b230 */ /* 0x000fe40000000900 */
[----:B------:R-:W-:Y:S02]  /*19260*/  IMAD.MOV.U32 R60, RZ, RZ, R112 ;  /* 0x000000ffff3c7224 */ /* 0x000fe400078e0070 */
[----:B------:R-:W-:Y:S01]  /*19270*/  FADD.FTZ R252, R41, R31 ;  /* 0x0000001f29fc7221 */ /* 0x000fe20000010000 */
[----:B------:R-:W-:Y:S01]  /*19280*/  LOP3.LUT R0, R0, 0xff, RZ, 0xc0, !PT ;  /* 0x000000ff00007812 */ /* 0x000fe200078ec0ff */
[----:B------:R-:W-:Y:S01]  /*19290*/  IMAD.MOV.U32 R112, RZ, RZ, R58 ;  /* 0x000000ffff707224 */ /* 0x000fe200078e003a */
[----:B------:R-:W-:Y:S01]  /*192a0*/  @P3 PRMT R41, R3, 0x7610, R41 ;  /* 0x0000761003293816 */ /* 0x000fe20000000029 */
[----:B------:R-:W-:Y:S01]  /*192b0*/  IMAD.MOV.U32 R58, RZ, RZ, R44 ;  /* 0x000000ffff3a7224 */ /* 0x000fe200078e002c */
[----:B------:R-:W-:Y:S01]  /*192c0*/  @!P3 PRMT R41, R73, 0x5410, RZ ;  /* 0x000054104929b816 */ /* 0x000fe200000000ff */
[----:B------:R-:W-:Y:S01]  /*192d0*/  IMAD.MOV.U32 R44, RZ, RZ, R45 ;  /* 0x000000ffff2c7224 */ /* 0x000fe200078e002d */
[C---:B------:R-:W-:Y:S01]  /*192e0*/  ISETP.GE.U32.AND P4, PT, R218.reuse, R2, PT ;  /* 0x00000002da00720c */ /* 0x040fe20003f86070 */
[----:B------:R-:W-:Y:S01]  /*192f0*/  IMAD.MOV.U32 R45, RZ, RZ, R205 ;  /* 0x000000ffff2d7224 */ /* 0x000fe200078e00cd */
[----:B------:R-:W-:Y:S01]  /*19300*/  ISETP.GE.U32.AND P3, PT, R218, R0, PT ;  /* 0x00000000da00720c */ /* 0x000fe20003f66070 */
[----:B------:R-:W2:Y:S01]  /*19310*/  LDL.LU R205, [R1+0x1a8] ;  /* 0x0001a80001cd7983 */ /* 0x000ea20000300800 */
[----:B------:R-:W-:-:S02]  /*19320*/  PRMT R2, R132, 0x7610, R2 ;  /* 0x0000761084027816 */ /* 0x000fc40000000002 */
[----:B------:R-:W-:Y:S02]  /*19330*/  PRMT R0, R132, 0x7632, R0 ;  /* 0x0000763284007816 */ /* 0x000fe40000000000 */
[----:B------:R-:W3:Y:S01]  /*19340*/  LDL R132, [R1+0xd4] ;  /* 0x0000d40001847983 */ /* 0x000ee20000100800 */
[----:B------:R-:W-:-:S05]  /*19350*/  @!P2 HADD2 R62, -R24.H0_H0, -RZ.H0_H0 ;  /* 0xa00000ff183ea230 */ /* 0x000fca0000000900 */
[----:B------:R-:W-:Y:S02]  /*19360*/  @!P2 PRMT R24, R62, 0x5410, RZ ;  /* 0x000054103e18a816 */ /* 0x000fe400000000ff */
[----:B------:R-:W-:Y:S02]  /*19370*/  ISETP.GE.U32.AND P2, PT, R218, R5, PT ;  /* 0x00000005da00720c */ /* 0x000fe40003f46070 */
[----:B------:R-:W1:Y:S01]  /*19380*/  MUFU.EX2 R5, R133 ;  /* 0x0000008500057308 */ /* 0x000e620000000800 */
[----:B------:R-:W-:Y:S01]  /*19390*/  IMAD.MOV.U32 R61, RZ, RZ, R45 ;  /* 0x000000ffff3d7224 */ /* 0x000fe200078e002d */
[C---:B------:R-:W-:Y:S01]  /*193a0*/  PRMT R4, R3.reuse, 0x7632, R4 ;  /* 0x0000763203047816 */ /* 0x040fe20000000004 */
[----:B------:R-:W-:Y:S02]  /*193b0*/  IMAD.MOV.U32 R45, RZ, RZ, R244 ;  /* 0x000000ffff2d7224 */ /* 0x000fe400078e00f4 */
[----:B------:R-:W-:Y:S01]  /*193c0*/  IMAD.MOV.U32 R62, RZ, RZ, R245 ;  /* 0x000000ffff3e7224 */ /* 0x000fe200078e00f5 */
[----:B------:R-:W-:Y:S01]  /*193d0*/  PRMT R66, R3, 0x5410, R4 ;  /* 0x0000541003427816 */ /* 0x000fe20000000004 */
[----:B------:R-:W-:Y:S01]  /*193e0*/  ST.E.U16 desc[UR4][R12.64+-0xc0], R53 ;  /* 0xffff40350c007985 */ /* 0x000fe2000c101504 */
[----:B------:R-:W-:-:S03]  /*193f0*/  IMAD.MOV.U32 R63, RZ, RZ, R243 ;  /* 0x000000ffff3f7224 */ /* 0x000fc600078e00f3 */
[----:B------:R-:W-:Y:S04]  /*19400*/  ST.E.U16 desc[UR4][R12.64+-0xbe], R52 ;  /* 0xffff42340c007985 */ /* 0x000fe8000c101504 */
[----:B------:R4:W-:Y:S01]  /*19410*/  ST.E.U16 desc[UR4][R18.64+-0xc0], R35 ;  /* 0xffff402312007985 */ /* 0x0009e2000c101504 */
[----:B-1----:R-:W-:Y:S01]  /*19420*/  FADD.FTZ R243, R5, R116 ;  /* 0x0000007405f37221 */ /* 0x002fe20000010000 */
[----:B---3--:R-:W-:-:S05]  /*19430*/  LOP3.LUT R30, R15, R132, R172, 0x96, !PT ;  /* 0x000000840f1e7212 */ /* 0x008fca00078e96ac */
[----:B------:R-:W-:-:S05]  /*19440*/  IMAD.WIDE.U32 R244, R30, -0x326172a9, RZ ;  /* 0xcd9e8d571ef47825 */ /* 0x000fca00078e00ff */
[----:B------:R-:W-:Y:S01]  /*19450*/  LOP3.LUT R3, R245, R207, R36, 0x96, !PT ;  /* 0x000000cff5037212 */ /* 0x000fe200078e9624 */
[----:B------:R1:W-:Y:S04]  /*19460*/  STL [R1+0x8c], R30 ;  /* 0x00008c1e01007387 */ /* 0x0003e80000100800 */
[----:B----4-:R-:W-:Y:S01]  /*19470*/  IMAD.WIDE.U32 R34, R3, -0x2daee0ad, RZ ;  /* 0xd2511f5303227825 */ /* 0x010fe200078e00ff */
[----:B------:R-:W-:Y:S02]  /*19480*/  LOP3.LUT R3, R49, R249, R14, 0x96, !PT ;  /* 0x000000f931037212 */ /* 0x000fe400078e960e */
[----:B------:R-:W3:Y:S04]  /*19490*/  LDL.LU.64 R14, [R1+0x1a0] ;  /* 0x0001a000010e7983 */ /* 0x000ee80000300a00 */
[----:B------:R-:W4:Y:S01]  /*194a0*/  LDL R116, [R1+0x12c] ;  /* 0x00012c0001747983 */ /* 0x000f220000100800 */
[----:B------:R-:W-:-:S02]  /*194b0*/  IMAD.MOV.U32 R133, RZ, RZ, R85 ;  /* 0x000000ffff857224 */ /* 0x000fc400078e0055 */
[----:B------:R-:W-:Y:S01]  /*194c0*/  IMAD.MOV.U32 R85, RZ, RZ, R59 ;  /* 0x000000ffff557224 */ /* 0x000fe200078e003b */
[----:B------:R-:W-:Y:S01]  /*194d0*/  MOV R59, R43 ;  /* 0x0000002b003b7202 */ /* 0x000fe20000000f00 */
[----:B------:R-:W-:Y:S02]  /*194e0*/  IMAD.MOV.U32 R43, RZ, RZ, R119 ;  /* 0x000000ffff2b7224 */ /* 0x000fe400078e0077 */
[----:B------:R-:W-:Y:S02]  /*194f0*/  IMAD.MOV.U32 R119, RZ, RZ, R180 ;  /* 0x000000ffff777224 */ /* 0x000fe400078e00b4 */
[----:B------:R-:W2:Y:S01]  /*19500*/  MUFU.EX2 R180, R134 ;  /* 0x0000008600b47308 */ /* 0x000ea20000000800 */
[----:B------:R-:W-:Y:S02]  /*19510*/  @!P2 HADD2 R74, -R4.H0_H0, -RZ.H0_H0 ;  /* 0xa00000ff044aa230 */ /* 0x000fe40000000900 */
[----:B------:R-:W-:Y:S02]  /*19520*/  IMAD.MOV.U32 R73, RZ, RZ, R85 ;  /* 0x000000ffff497224 */ /* 0x000fe400078e0055 */
[----:B------:R-:W-:Y:S01]  /*19530*/  IMAD.MOV.U32 R85, RZ, RZ, R44 ;  /* 0x000000ffff557224 */ /* 0x000fe200078e002c */
[----:B--2---:R-:W-:-:S04]  /*19540*/  F2FP.F16.F32.PACK_AB R5, R180, R5 ;  /* 0x00000005b405723e */ /* 0x004fc800000000ff */
[C---:B------:R-:W-:Y:S02]  /*19550*/  PRMT R6, R5.reuse, 0x7610, R6 ;  /* 0x0000761005067816 */ /* 0x040fe40000000006 */
[----:B------:R-:W-:Y:S02]  /*19560*/  PRMT R5, R5, 0x7632, R5 ;  /* 0x0000763205057816 */ /* 0x000fe40000000005 */
[----:B------:R-:W-:-:S03]  /*19570*/  MOV R44, R80 ;  /* 0x00000050002c7202 */ /* 0x000fc60000000f00 */
[----:B------:R-:W-:Y:S01]  /*19580*/  @!P4 HADD2 R75, -R5.H0_H0, -RZ.H0_H0 ;  /* 0xa00000ff054bc230 */ /* 0x000fe20000000900 */
[----:B------:R-:W-:Y:S02]  /*19590*/  PRMT R80, R6, 0x5410, R5 ;  /* 0x0000541006507816 */ /* 0x000fe40000000005 */
[----:B------:R-:W-:Y:S02]  /*195a0*/  @!P2 PRMT R4, R74, 0x5410, RZ ;  /* 0x000054104a04a816 */ /* 0x000fe400000000ff */
[----:B------:R-:W-:Y:S02]  /*195b0*/  @!P4 PRMT R5, R75, 0x5410, RZ ;  /* 0x000054104b05c816 */ /* 0x000fe400000000ff */
[----:B------:R-:W-:Y:S01]  /*195c0*/  LOP3.LUT R35, R35, R248, R48, 0x96, !PT ;  /* 0x000000f823237212 */ /* 0x000fe200078e9630 */
[----:B-1----:R-:W-:Y:S01]  /*195d0*/  IMAD.WIDE.U32 R30, R3, -0x326172a9, RZ ;  /* 0xcd9e8d57031e7825 */ /* 0x002fe200078e00ff */
[----:B------:R-:W-:Y:S03]  /*195e0*/  ST.E.U16 desc[UR4][R18.64+-0xbe], R64 ;  /* 0xffff424012007985 */ /* 0x000fe6000c101504 */
[----:B------:R-:W-:-:S04]  /*195f0*/  IMAD.WIDE.U32 R52, R35, -0x326172a9, RZ ;  /* 0xcd9e8d5723347825 */ /* 0x000fc800078e00ff */
[----:B----4-:R-:W-:Y:S02]  /*19600*/  IMAD.WIDE.U32 R74, R116, -0x326172a9, RZ ;  /* 0xcd9e8d57744a7825 */ /* 0x010fe400078e00ff */
[----:B------:R-:W2:Y:S01]  /*19610*/  LDL R116, [R1+0xdc] ;  /* 0x0000dc0001747983 */ /* 0x000ea20000100800 */
[----:B------:R-:W-:-:S03]  /*19620*/  LOP3.LUT R3, R53, R133, R30, 0x96, !PT ;  /* 0x0000008535037212 */ /* 0x000fc600078e961e */
[----:B------:R1:W-:Y:S01]  /*19630*/  ST.E.U16 desc[UR4][R16.64+-0xc0], R8 ;  /* 0xffff400810007985 */ /* 0x0003e2000c101504 */
[----:B------:R-:W-:Y:S01]  /*19640*/  IMAD.MOV.U32 R117, RZ, RZ, R61 ;  /* 0x000000ffff757224 */ /* 0x000fe200078e003d */
[----:B------:R-:W-:Y:S01]  /*19650*/  MOV R128, R59 ;  /* 0x0000003b00807202 */ /* 0x000fe20000000f00 */
[----:B------:R-:W-:Y:S02]  /*19660*/  @!P6 HADD2 R78, -R2.H0_H0, -RZ.H0_H0 ;  /* 0xa00000ff024ee230 */ /* 0x000fe40000000900 */
[----:B------:R-:W-:Y:S02]  /*19670*/  IMAD.MOV.U32 R59, RZ, RZ, R55 ;  /* 0x000000ffff3b7224 */ /* 0x000fe400078e0037 */
[----:B------:R-:W-:Y:S02]  /*19680*/  IMAD.MOV.U32 R61, RZ, RZ, R54 ;  /* 0x000000ffff3d7224 */ /* 0x000fe400078e0036 */
[----:B------:R-:W-:-:S04]  /*19690*/  IMAD.WIDE.U32 R54, R3, -0x2daee0ad, RZ ;  /* 0xd2511f5303367825 */ /* 0x000fc800078e00ff */
[----:B------:R-:W-:Y:S02]  /*196a0*/  IMAD.MOV.U32 R134, RZ, RZ, R60 ;  /* 0x000000ffff867224 */ /* 0x000fe400078e003c */
[----:B------:R-:W-:Y:S01]  /*196b0*/  IMAD.MOV.U32 R60, RZ, RZ, R43 ;  /* 0x000000ffff3c7224 */ /* 0x000fe200078e002b */
[----:B------:R-:W-:Y:S02]  /*196c0*/  PRMT R43, R2, 0x5410, R0 ;  /* 0x00005410022b7816 */ /* 0x000fe40000000000 */
[----:B------:R-:W-:Y:S02]  /*196d0*/  @!P6 PRMT R2, R78, 0x5410, RZ ;  /* 0x000054104e02e816 */ /* 0x000fe400000000ff */
[----:B-1----:R-:W-:-:S05]  /*196e0*/  LOP3.LUT R8, R31, R73, R244, 0x96, !PT ;  /* 0x000000491f087212 */ /* 0x002fca00078e96f4 */
[----:B------:R-:W-:-:S04]  /*196f0*/  IMAD.WIDE.U32 R30, R8, -0x2daee0ad, RZ ;  /* 0xd2511f53081e7825 */ /* 0x000fc800078e00ff */
[----:B------:R-:W-:Y:S01]  /*19700*/  @!P5 HADD2 R77, -R0.H0_H0, -RZ.H0_H0 ;  /* 0xa00000ff004dd230 */ /* 0x000fe20000000900 */
[----:B------:R1:W-:Y:S01]  /*19710*/  ST.E.U16 desc[UR4][R16.64+-0xbe], R7 ;  /* 0xffff420710007985 */ /* 0x0003e2000c101504 */
[----:B------:R-:W-:Y:S01]  /*19720*/  LOP3.LUT R3, R55, R71, R30, 0x96, !PT ;  /* 0x0000004737037212 */ /* 0x000fe200078e961e */
[----:B------:R-:W-:Y:S02]  /*19730*/  IMAD.MOV.U32 R72, RZ, RZ, R62 ;  /* 0x000000ffff487224 */ /* 0x000fe400078e003e */
[----:B---3--:R3:W-:Y:S01]  /*19740*/  ST.E.U16 desc[UR4][R14.64+-0xc0], R2 ;  /* 0xffff40020e007985 */ /* 0x0087e2000c101504 */
[----:B------:R-:W-:Y:S01]  /*19750*/  IMAD.MOV.U32 R62, RZ, RZ, R112 ;  /* 0x000000ffff3e7224 */ /* 0x000fe200078e0070 */
[----:B------:R-:W-:Y:S01]  /*19760*/  @!P5 PRMT R0, R77, 0x5410, RZ ;  /* 0x000054104d00d816 */ /* 0x000fe200000000ff */
[----:B------:R-:W-:Y:S02]  /*19770*/  IMAD.MOV.U32 R113, RZ, RZ, R60 ;  /* 0x000000ffff717224 */ /* 0x000fe400078e003c */
[----:B------:R-:W-:-:S02]  /*19780*/  IMAD.MOV.U32 R112, RZ, RZ, R58 ;  /* 0x000000ffff707224 */ /* 0x000fc400078e003a */
[----:B------:R-:W-:Y:S02]  /*19790*/  IMAD.MOV.U32 R60, RZ, RZ, R47 ;  /* 0x000000ffff3c7224 */ /* 0x000fe400078e002f */
[----:B------:R-:W-:Y:S01]  /*197a0*/  IMAD.MOV.U32 R58, RZ, RZ, R46 ;  /* 0x000000ffff3a7224 */ /* 0x000fe200078e002e */
[----:B------:R4:W-:Y:S01]  /*197b0*/  ST.E.U16 desc[UR4][R14.64+-0xbe], R0 ;  /* 0xffff42000e007985 */ /* 0x0009e2000c101504 */
[----:B-1----:R-:W-:Y:S01]  /*197c0*/  LOP3.LUT R7, R31, R134, R34, 0x96, !PT ;  /* 0x000000861f077212 */ /* 0x002fe200078e9622 */
[----:B---3--:R-:W-:-:S04]  /*197d0*/  IMAD.WIDE.U32 R2, R3, -0x326172a9, RZ ;  /* 0xcd9e8d5703027825 */ /* 0x008fc800078e00ff */
[----:B------:R-:W-:Y:S01]  /*197e0*/  IMAD.WIDE.U32 R46, R7, -0x326172a9, RZ ;  /* 0xcd9e8d57072e7825 */ /* 0x000fe200078e00ff */
[--C-:B------:R-:W-:Y:S02]  /*197f0*/  SHF.R.U32.HI R8, RZ, 0x10, R2.reuse ;  /* 0x00000010ff087819 */ /* 0x100fe40000011602 */
[C---:B------:R-:W-:Y:S02]  /*19800*/  LOP3.LUT R30, R2.reuse, 0xff, RZ, 0xc0, !PT ;  /* 0x000000ff021e7812 */ /* 0x040fe400078ec0ff */
[----:B------:R-:W-:Y:S02]  /*19810*/  SHF.R.U32.HI R7, RZ, 0x18, R2 ;  /* 0x00000018ff077819 */ /* 0x000fe40000011602 */
[----:B----4-:R-:W-:Y:S02]  /*19820*/  LOP3.LUT R0, R3, R250, R46, 0x96, !PT ;  /* 0x000000fa03007212 */ /* 0x010fe400078e962e */
[----:B------:R-:W-:Y:S02]  /*19830*/  LOP3.LUT R3, R2, 0xffff, RZ, 0xc0, !PT ;  /* 0x0000ffff02037812 */ /* 0x000fe400078ec0ff */
[----:B------:R-:W-:-:S02]  /*19840*/  LOP3.LUT R2, R8, 0xff, RZ, 0xc0, !PT ;  /* 0x000000ff08027812 */ /* 0x000fc400078ec0ff */
[----:B------:R-:W-:Y:S02]  /*19850*/  SHF.R.U32.HI R3, RZ, 0x8, R3 ;  /* 0x00000008ff037819 */ /* 0x000fe40000011603 */
[----:B------:R-:W-:Y:S02]  /*19860*/  PRMT R31, R2, 0x5410, R7 ;  /* 0x00005410021f7816 */ /* 0x000fe40000000007 */
[----:B------:R-:W-:Y:S02]  /*19870*/  LOP3.LUT R2, R0, 0xffff, RZ, 0xc0, !PT ;  /* 0x0000ffff00027812 */ /* 0x000fe400078ec0ff */
[----:B------:R-:W-:Y:S01]  /*19880*/  PRMT R34, R30, 0x5410, R3 ;  /* 0x000054101e227816 */ /* 0x000fe20000000003 */
[----:B------:R-:W-:Y:S01]  /*19890*/  IMAD.MOV.U32 R129, RZ, RZ, R63 ;  /* 0x000000ffff817224 */ /* 0x000fe200078e003f */
[----:B------:R-:W-:Y:S01]  /*198a0*/  SHF.R.U32.HI R3, RZ, 0x8, R2 ;  /* 0x00000008ff037819 */ /* 0x000fe20000011602 */
[----:B------:R-:W-:Y:S01]  /*198b0*/  IMAD.MOV.U32 R63, RZ, RZ, R85 ;  /* 0x000000ffff3f7224 */ /* 0x000fe200078e0055 */
[----:B------:R-:W-:Y:S01]  /*198c0*/  LOP3.LUT R2, R0, 0xff, RZ, 0xc0, !PT ;  /* 0x000000ff00027812 */ /* 0x000fe200078ec0ff */
[----:B------:R-:W-:-:S02]  /*198d0*/  IMAD.MOV.U32 R85, RZ, RZ, R84 ;  /* 0x000000ffff557224 */ /* 0x000fc400078e0054 */
[----:B------:R-:W-:Y:S01]  /*198e0*/  IMAD.MOV.U32 R84, RZ, RZ, R42 ;  /* 0x000000ffff547224 */ /* 0x000fe200078e002a */
[----:B------:R-:W-:Y:S02]  /*198f0*/  PRMT R42, R2, 0x5410, R3 ;  /* 0x00005410022a7816 */ /* 0x000fe40000000003 */
[--C-:B------:R-:W-:Y:S02]  /*19900*/  SHF.R.U32.HI R3, RZ, 0x10, R0.reuse ;  /* 0x00000010ff037819 */ /* 0x100fe40000011600 */
[----:B------:R-:W-:Y:S02]  /*19910*/  SHF.R.U32.HI R2, RZ, 0x18, R0 ;  /* 0x00000018ff027819 */ /* 0x000fe40000011600 */
[----:B------:R-:W-:Y:S01]  /*19920*/  LOP3.LUT R0, R3, 0xff, RZ, 0xc0, !PT ;  /* 0x000000ff03007812 */ /* 0x000fe200078ec0ff */
[----:B------:R-:W-:Y:S03]  /*19930*/  ST.E.U16 desc[UR4][R12.64+-0xb0], R65 ;  /* 0xffff50410c007985 */ /* 0x000fe6000c101504 */
        /* <DEDUP_REMOVED lines=8> */
[----:B--2---:R-:W-:-:S05]  /*199c0*/  LOP3.LUT R0, R116, R75, RZ, 0x3c, !PT ;  /* 0x0000004b74007212 */ /* 0x004fca00078e3cff */
[----:B-1----:R-:W-:-:S05]  /*199d0*/  IMAD.WIDE.U32 R20, R0, -0x2daee0ad, RZ ;  /* 0xd2511f5300147825 */ /* 0x002fca00078e00ff */
[----:B------:R-:W-:Y:S01]  /*199e0*/  LOP3.LUT R0, R21, R132, R172, 0x96, !PT ;  /* 0x0000008415007212 */ /* 0x000fe200078e96ac */
[----:B------:R1:W-:Y:S04]  /*199f0*/  STL.64 [R1+0x38], R20 ;  /* 0x0000381401007387 */ /* 0x0003e80000100a00 */
[----:B------:R-:W-:Y:S01]  /*19a00*/  IMAD.WIDE.U32 R48, R0, -0x326172a9, RZ ;  /* 0xcd9e8d5700307825 */ /* 0x000fe200078e00ff */
[----:B------:R2:W5:Y:S04]  /*19a10*/  LDL.LU.64 R172, [R1+0x198] ;  /* 0x0001980001ac7983 */ /* 0x0005680000300a00 */
[----:B------:R-:W3:Y:S01]  /*19a20*/  LDL.LU R208, [R1+0x194] ;  /* 0x0001940001d07983 */ /* 0x000ee20000300800 */
[----:B------:R-:W-:-:S03]  /*19a30*/  LOP3.LUT R7, R49, R207, R36, 0x96, !PT ;  /* 0x000000cf31077212 */ /* 0x000fc600078e9624 */
[----:B------:R-:W-:Y:S04]  /*19a40*/  STL.64 [R1+0x30], R48 ;  /* 0x0000303001007387 */ /* 0x000fe80000100a00 */
[----:B------:R-:W4:Y:S01]  /*19a50*/  LDL.LU R207, [R1+0x190] ;  /* 0x0001900001cf7983 */ /* 0x000f220000300800 */
[----:B------:R-:W-:-:S03]  /*19a60*/  IMAD.WIDE.U32 R2, R2, -0x2daee0ad, RZ ;  /* 0xd2511f5302027825 */ /* 0x000fc600078e00ff */
[----:B------:R-:W-:Y:S02]  /*19a70*/  ST.E.U16 desc[UR4][R14.64+-0xb0], R23 ;  /* 0xffff50170e007985 */ /* 0x000fe4000c101504 */
[----:B------:R-:W-:Y:S02]  /*19a80*/  LOP3.LUT R0, R3, R249, R20, 0x96, !PT ;  /* 0x000000f903007212 */ /* 0x000fe400078e9614 */
[----:B------:R2:W-:Y:S03]  /*19a90*/  ST.E.U16 desc[UR4][R14.64+-0xae], R22 ;  /* 0xffff52160e007985 */ /* 0x0005e6000c101504 */
[----:B-1----:R-:W-:-:S04]  /*19aa0*/  IMAD.WIDE.U32 R20, R0, -0x326172a9, RZ ;  /* 0xcd9e8d5700147825 */ /* 0x002fc800078e00ff */
[----:B------:R-:W-:Y:S01]  /*19ab0*/  @!P3 HADD2 R76, -R6.H0_H0, -RZ.H0_H0 ;  /* 0xa00000ff064cb230 */ /* 0x000fe20000000900 */
[----:B------:R1:W5:Y:S01]  /*19ac0*/  LDL.LU R249, [R1+0x18c] ;  /* 0x00018c0001f97983 */ /* 0x0003620000300800 */
[----:B--2---:R-:W-:-:S05]  /*19ad0*/  IMAD.WIDE.U32 R22, R7, -0x2daee0ad, RZ ;  /* 0xd2511f5307167825 */ /* 0x004fca00078e00ff */
[----:B------:R-:W-:Y:S01]  /*19ae0*/  LOP3.LUT R0, R23, R248, R2, 0x96, !PT ;  /* 0x000000f817007212 */ /* 0x000fe200078e9602 */
[----:B------:R-:W-:Y:S01]  /*19af0*/  IMAD.MOV.U32 R116, RZ, RZ, R45 ;  /* 0x000000ffff747224 */ /* 0x000fe200078e002d */
[----:B------:R-:W-:Y:S01]  /*19b00*/  @!P3 PRMT R6, R76, 0x5410, RZ ;  /* 0x000054104c06b816 */ /* 0x000fe200000000ff */
[----:B------:R2:W-:Y:S02]  /*19b10*/  ST.E.U16 desc[UR4][R12.64+-0x9e], R29 ;  /* 0xffff621d0c007985 */ /* 0x0005e4000c101504 */
[----:B------:R-:W-:Y:S01]  /*19b20*/  IMAD.WIDE.U32 R64, R0, -0x326172a9, RZ ;  /* 0xcd9e8d5700407825 */ /* 0x000fe200078e00ff */
[----:B------:R-:W-:Y:S01]  /*19b30*/  LOP3.LUT R2, R21, R73, R48, 0x96, !PT ;  /* 0x0000004915027212 */ /* 0x000fe200078e9630 */
[----:B------:R-:W-:Y:S03]  /*19b40*/  ST.E.U16 desc[UR4][R12.64+-0xa0], R32 ;  /* 0xffff60200c007985 */ /* 0x000fe6000c101504 */
[----:B------:R-:W-:Y:S01]  /*19b50*/  LOP3.LUT R0, R65, R133, R20, 0x96, !PT ;  /* 0x0000008541007212 */ /* 0x000fe200078e9614 */
[----:B------:R-:W-:Y:S01]  /*19b60*/  IMAD.WIDE.U32 R2, R2, -0x2daee0ad, RZ ;  /* 0xd2511f5302027825 */ /* 0x000fe200078e00ff */
[----:B------:R1:W5:Y:S03]  /*19b70*/  LDL.LU R248, [R1+0x188] ;  /* 0x0001880001f87983 */ /* 0x0003660000300800 */
[----:B------:R-:W-:Y:S01]  /*19b80*/  IMAD.WIDE.U32 R48, R0, -0x2daee0ad, RZ ;  /* 0xd2511f5300307825 */ /* 0x000fe200078e00ff */
[----:B------:R-:W-:-:S04]  /*19b90*/  LOP3.LUT R7, R3, R134, R22, 0x96, !PT ;  /* 0x0000008603077212 */ /* 0x000fc800078e9616 */
[----:B------:R-:W-:-:S05]  /*19ba0*/  LOP3.LUT R2, R49, R71, R2, 0x96, !PT ;  /* 0x0000004731027212 */ /* 0x000fca00078e9602 */
[----:B------:R-:W-:Y:S01]  /*19bb0*/  IMAD.WIDE.U32 R2, R2, -0x326172a9, RZ ;  /* 0xcd9e8d5702027825 */ /* 0x000fe200078e00ff */
[----:B------:R-:W-:Y:S02]  /*19bc0*/  MOV R73, R72 ;  /* 0x0000004800497202 */ /* 0x000fe40000000f00 */
[C---:B------:R-:W-:Y:S01]  /*19bd0*/  LOP3.LUT R0, R2.reuse, 0xffff, RZ, 0xc0, !PT ;  /* 0x0000ffff02007812 */ /* 0x040fe200078ec0ff */
[----:B------:R-:W-:Y:S01]  /*19be0*/  IMAD.MOV.U32 R72, RZ, RZ, R44 ;  /* 0x000000ffff487224 */ /* 0x000fe200078e002c */
[----:B------:R-:W-:Y:S01]  /*19bf0*/  LOP3.LUT R8, R2, 0xff, RZ, 0xc0, !PT ;  /* 0x000000ff02087812 */ /* 0x000fe200078ec0ff */
[----:B------:R-:W-:Y:S01]  /*19c00*/  IMAD.WIDE.U32 R44, R7, -0x326172a9, RZ ;  /* 0xcd9e8d57072c7825 */ /* 0x000fe200078e00ff */
[----:B------:R-:W-:Y:S02]  /*19c10*/  SHF.R.U32.HI R0, RZ, 0x8, R0 ;  /* 0x00000008ff007819 */ /* 0x000fe40000011600 */
[----:B------:R-:W-:Y:S02]  /*19c20*/  SHF.R.U32.HI R7, RZ, 0x10, R2 ;  /* 0x00000010ff077819 */ /* 0x000fe40000011602 */
[----:B------:R-:W-:-:S02]  /*19c30*/  PRMT R8, R8, 0x5410, R0 ;  /* 0x0000541008087816 */ /* 0x000fc40000000000 */
[----:B------:R-:W-:Y:S02]  /*19c40*/  LOP3.LUT R0, R3, R250, R44, 0x96, !PT ;  /* 0x000000fa03007212 */ /* 0x000fe400078e962c */
[----:B------:R-:W-:Y:S02]  /*19c50*/  SHF.R.U32.HI R3, RZ, 0x18, R2 ;  /* 0x00000018ff037819 */ /* 0x000fe40000011602 */
[----:B------:R-:W-:-:S04]  /*19c60*/  LOP3.LUT R2, R7, 0xff, RZ, 0xc0, !PT ;  /* 0x000000ff07027812 */ /* 0x000fc800078ec0ff */
[----:B------:R-:W-:Y:S02]  /*19c70*/  PRMT R30, R2, 0x5410, R3 ;  /* 0x00005410021e7816 */ /* 0x000fe40000000003 */
[----:B------:R-:W-:-:S04]  /*19c80*/  LOP3.LUT R2, R0, 0xffff, RZ, 0xc0, !PT ;  /* 0x0000ffff00027812 */ /* 0x000fc800078ec0ff */
[----:B------:R-:W-:Y:S02]  /*19c90*/  SHF.R.U32.HI R3, RZ, 0x8, R2 ;  /* 0x00000008ff037819 */ /* 0x000fe40000011602 */
[----:B------:R-:W-:Y:S01]  /*19ca0*/  LOP3.LUT R2, R0, 0xff, RZ, 0xc0, !PT ;  /* 0x000000ff00027812 */ /* 0x000fe200078ec0ff */
[----:B------:R-:W-:Y:S03]  /*19cb0*/  ST.E.U16 desc[UR4][R18.64+-0xa0], R38 ;  /* 0xffff602612007985 */ /* 0x000fe6000c101504 */
[----:B--2---:R-:W-:Y:S01]  /*19cc0*/  PRMT R29, R2, 0x5410, R3 ;  /* 0x00005410021d7816 */ /* 0x004fe20000000003 */
[----:B------:R-:W-:Y:S01]  /*19cd0*/  ST.E.U16 desc[UR4][R18.64+-0x9e], R33 ;  /* 0xffff622112007985 */ /* 0x000fe2000c101504 */
[--C-:B------:R-:W-:Y:S01]  /*19ce0*/  SHF.R.U32.HI R3, RZ, 0x10, R0.reuse ;  /* 0x00000010ff037819 */ /* 0x100fe20000011600 */
[----:B------:R-:W-:Y:S01]  /*19cf0*/  IMAD.MOV.U32 R71, RZ, RZ, R129 ;  /* 0x000000ffff477224 */ /* 0x000fe200078e0081 */
[----:B------:R-:W-:Y:S01]  /*19d00*/  SHF.R.U32.HI R2, RZ, 0x18, R0 ;  /* 0x00000018ff027819 */ /* 0x000fe20000011600 */
[----:B------:R2:W-:Y:S01]  /*19d10*/  ST.E.U16 desc[UR4][R16.64+-0xa0], R11 ;  /* 0xffff600b10007985 */ /* 0x0005e2000c101504 */
[----:B------:R-:W-:-:S03]  /*19d20*/  LOP3.LUT R0, R3, 0xff, RZ, 0xc0, !PT ;  /* 0x000000ff03007812 */ /* 0x000fc600078ec0ff */
[----:B------:R-:W-:Y:S01]  /*19d30*/  ST.E.U16 desc[UR4][R16.64+-0x9e], R24 ;  /* 0xffff621810007985 */ /* 0x000fe2000c101504 */
[----:B------:R-:W-:-:S03]  /*19d40*/  PRMT R129, R218, 0x7054, R218 ;  /* 0x00007054da817816 */ /* 0x000fc600000000da */
[----:B------:R-:W-:Y:S04]  /*19d50*/  ST.E.U16 desc[UR4][R14.64+-0xa0], R6 ;  /* 0xffff60060e007985 */ /* 0x000fe8000c101504 */
[----:B------:R-:W-:Y:S04]  /*19d60*/  ST.E.U16 desc[UR4][R14.64+-0x9e], R5 ;  /* 0xffff62050e007985 */ /* 0x000fe8000c101504 */
[----:B------:R-:W-:Y:S04]  /*19d70*/  ST.E.U16 desc[UR4][R12.64+-0x90], R26 ;  /* 0xffff701a0c007985 */ /* 0x000fe8000c101504 */
[----:B------:R-:W-:Y:S01]  /*19d80*/  ST.E.U16 desc[UR4][R12.64+-0x8e], R25 ;  /* 0xffff72190c007985 */ /* 0x000fe2000c101504 */
[----:B------:R-:W-:-:S03]  /*19d90*/  PRMT R7, R0, 0x5410, R2 ;  /* 0x0000541000077816 */ /* 0x000fc60000000002 */
[----:B------:R-:W-:Y:S04]  /*19da0*/  ST.E.U16 desc[UR4][R18.64+-0x90], R28 ;  /* 0xffff701c12007985 */ /* 0x000fe8000c101504 */
[----:B------:R-:W-:Y:S01]  /*19db0*/  ST.E.U16 desc[UR4][R18.64+-0x8e], R27 ;  /* 0xffff721b12007985 */ /* 0x000fe2000c101504 */
[----:B------:R-:W-:-:S03]  /*19dc0*/  HSET2.LE.AND R0, R34, R129, PT ;  /* 0x0000008122007233 */ /* 0x000fc60003803000 */
[----:B------:R1:W-:Y:S01]  /*19dd0*/  ST.E.U16 desc[UR4][R16.64+-0x90], R10 ;  /* 0xffff700a10007985 */ /* 0x0003e2000c101504 */
[----:B------:R-:W-:-:S03]  /*19de0*/  HSET2.LE.AND R2, R31, R129, PT ;  /* 0x000000811f027233 */ /* 0x000fc60003803000 */
[----:B------:R1:W-:Y:S04]  /*19df0*/  ST.E.U16 desc[UR4][R16.64+-0x8e], R9 ;  /* 0xffff720910007985 */ /* 0x0003e8000c101504 */
[----:B------:R-:W-:Y:S04]  /*19e00*/  ST.E.U16 desc[UR4][R14.64+-0x90], R41 ;  /* 0xffff70290e007985 */ /* 0x000fe8000c101504 */
[----:B------:R1:W-:Y:S04]  /*19e10*/  ST.E.U16 desc[UR4][R14.64+-0x8e], R4 ;  /* 0xffff72040e007985 */ /* 0x0003e8000c101504 */
[----:B------:R-:W1:Y:S01]  /*19e20*/  LDSM.16.MT88.4 R24, [R175+0xa000] ;  /* 0x00a00000af18783b */ /* 0x000e620000004200 */
[----:B--2---:R-:W-:-:S02]  /*19e30*/  LOP3.LUT R11, R57, R2, RZ, 0xc0, !PT ;  /* 0x00000002390b7212 */ /* 0x004fc400078ec0ff */
[--C-:B------:R-:W-:Y:S01]  /*19e40*/  HSET2.LE.AND R2, R35, R129.reuse, PT ;  /* 0x0000008123027233 */ /* 0x100fe20003803000 */
[----:B------:R-:W2:Y:S01]  /*19e50*/  LDSM.16.MT88.4 R20, [R205+0xa000] ;  /* 0x00a00000cd14783b */ /* 0x000ea20000004200 */
[--C-:B------:R-:W-:Y:S02]  /*19e60*/  HSET2.LE.AND R3, R8, R129.reuse, PT ;  /* 0x0000008108037233 */ /* 0x100fe40003803000 */
[----:B-1----:R-:W-:Y:S02]  /*19e70*/  LOP3.LUT R10, R70, R0, RZ, 0xc0, !PT ;  /* 0x00000000460a7212 */ /* 0x002fe400078ec0ff */
[--C-:B------:R-:W-:Y:S02]  /*19e80*/  HSET2.LE.AND R0, R42, R129.reuse, PT ;  /* 0x000000812a007233 */ /* 0x100fe40003803000 */
[----:B------:R-:W-:Y:S02]  /*19e90*/  LOP3.LUT R9, R135, R2, RZ, 0xc0, !PT ;  /* 0x0000000287097212 */ /* 0x000fe400078ec0ff */
[----:B------:R-:W-:-:S02]  /*19ea0*/  HSET2.LE.AND R2, R29, R129, PT ;  /* 0x000000811d027233 */ /* 0x000fc40003803000 */
[----:B------:R-:W-:Y:S02]  /*19eb0*/  LOP3.LUT R8, R161, R0, RZ, 0xc0, !PT ;  /* 0x00000000a1087212 */ /* 0x000fe400078ec0ff */
[--C-:B------:R-:W-:Y:S01]  /*19ec0*/  HSET2.LE.AND R0, R30, R129.reuse, PT ;  /* 0x000000811e007233 */ /* 0x100fe20003803000 */
[----:B------:R-:W-:Y:S02]  /*19ed0*/  IMAD.MOV.U32 R132, RZ, RZ, R246 ;  /* 0x000000ffff847224 */ /* 0x000fe400078e00f6 */
[----:B------:R-:W-:Y:S02]  /*19ee0*/  IMAD.MOV.U32 R134, RZ, RZ, R241 ;  /* 0x000000ffff867224 */ /* 0x000fe400078e00f1 */
[----:B------:R-:W-:Y:S02]  /*19ef0*/  IMAD.MOV.U32 R133, RZ, RZ, R240 ;  /* 0x000000ffff857224 */ /* 0x000fe400078e00f0 */
[----:B------:R-:W-:Y:S01]  /*19f00*/  IMAD.MOV.U32 R74, RZ, RZ, R237 ;  /* 0x000000ffff4a7224 */ /* 0x000fe200078e00ed */
[----:B------:R-:W-:Y:S01]  /*19f10*/  MOV R33, R132 ;  /* 0x0000008400217202 */ /* 0x000fe20000000f00 */
[----:B------:R-:W-:Y:S01]  /*19f20*/  IMAD.MOV.U32 R34, RZ, RZ, R134 ;  /* 0x000000ffff227224 */ /* 0x000fe200078e0086 */
[----:B------:R-:W-:Y:S01]  /*19f30*/  LOP3.LUT R6, R51, R3, RZ, 0xc0, !PT ;  /* 0x0000000333067212 */ /* 0x000fe200078ec0ff */
[----:B------:R-:W-:Y:S01]  /*19f40*/  IMAD.MOV.U32 R32, RZ, RZ, R74 ;  /* 0x000000ffff207224 */ /* 0x000fe200078e004a */
[----:B------:R-:W-:Y:S01]  /*19f50*/  LOP3.LUT R4, R56, R2, RZ, 0xc0, !PT ;  /* 0x0000000238047212 */ /* 0x000fe200078ec0ff */
[----:B------:R-:W-:Y:S01]  /*19f60*/  IMAD.MOV.U32 R35, RZ, RZ, R133 ;  /* 0x000000ffff237224 */ /* 0x000fe200078e0085 */
[----:B------:R-:W-:Y:S01]  /*19f70*/  HSET2.LE.AND R3, R7, R129, PT ;  /* 0x0000008107037233 */ /* 0x000fe20003803000 */
[----:B------:R1:W5:Y:S01]  /*19f80*/  LDL.LU R246, [R1+0x184] ;  /* 0x0001840001f67983 */ /* 0x0003620000300800 */
[----:B------:R-:W-:-:S04]  /*19f90*/  LOP3.LUT R7, R50, R0, RZ, 0xc0, !PT ;  /* 0x0000000032077212 */ /* 0x000fc800078ec0ff */
[----:B------:R-:W-:Y:S01]  /*19fa0*/  HMMA.16816.F32 R132, R8, R26, R32 ;  /* 0x0000001a0884723c */ /* 0x000fe20000001820 */
[----:B------:R-:W-:Y:S01]  /*19fb0*/  LOP3.LUT R5, R43, R3, RZ, 0xc0, !PT ;  /* 0x000000032b057212 */ /* 0x000fe200078ec0ff */
[----:B------:R1:W5:Y:S01]  /*19fc0*/  LDL.LU R241, [R1+0x180] ;  /* 0x0001800001f17983 */ /* 0x0003620000300800 */
[----:B------:R-:W-:-:S04]  /*19fd0*/  MOV R74, R128 ;  /* 0x00000080004a7202 */ /* 0x000fc80000000f00 */
[----:B------:R-:W-:Y:S02]  /*19fe0*/  IMAD.MOV.U32 R32, RZ, RZ, R116 ;  /* 0x000000ffff207224 */ /* 0x000fe400078e0074 */
[----:B------:R-:W-:Y:S02]  /*19ff0*/  IMAD.MOV.U32 R33, RZ, RZ, R73 ;  /* 0x000000ffff217224 */ /* 0x000fe400078e0049 */
[----:B------:R-:W-:Y:S02]  /*1a000*/  IMAD.MOV.U32 R34, RZ, RZ, R71 ;  /* 0x000000ffff227224 */ /* 0x000fe400078e0047 */
[----:B------:R-:W-:Y:S01]  /*1a010*/  IMAD.MOV.U32 R35, RZ, RZ, R72 ;  /* 0x000000ffff237224 */ /* 0x000fe200078e0048 */
[----:B------:R-:W-:Y:S01]  /*1a020*/  HMMA.16816.F32 R168, R8, R24, R168 ;  /* 0x0000001808a8723c */ /* 0x000fe200000018a8 */
[----:B------:R-:W-:-:S05]  /*1a030*/  IMAD.MOV.U32 R116, RZ, RZ, R117 ;  /* 0x000000ffff747224 */ /* 0x000fca00078e0075 */
[----:B--2---:R-:W-:Y:S01]  /*1a040*/  HMMA.16816.F32 R176, R8, R22, R176 ;  /* 0x0000001608b0723c */ /* 0x004fe200000018b0 */
[----:B------:R-:W-:Y:S01]  /*1a050*/  IMAD.MOV.U32 R117, RZ, RZ, R113 ;  /* 0x000000ffff757224 */ /* 0x000fe200078e0071 */
[----:B---3--:R-:W2:Y:S04]  /*1a060*/  LDSM.16.MT88.4 R36, [R208+0xa000] ;  /* 0x00a00000d024783b */ /* 0x008ea80000004200 */
[----:B----4-:R-:W3:Y:S01]  /*1a070*/  LDSM.16.MT88.4 R28, [R207+0xa000] ;  /* 0x00a00000cf1c783b */ /* 0x010ee20000004200 */
[----:B------:R-:W-:Y:S01]  /*1a080*/  IMAD.MOV.U32 R113, RZ, RZ, R60 ;  /* 0x000000ffff717224 */ /* 0x000fe200078e003c */
[----:B------:R-:W-:Y:S01]  /*1a090*/  MOV R60, R79 ;  /* 0x0000004f003c7202 */ /* 0x000fe20000000f00 */
[----:B------:R-:W-:Y:S01]  /*1a0a0*/  IMAD.MOV.U32 R71, RZ, RZ, R62 ;  /* 0x000000ffff477224 */ /* 0x000fe200078e003e */
[----:B------:R-:W-:Y:S01]  /*1a0b0*/  HMMA.16816.F32 R152, R4, R24, R152 ;  /* 0x000000180498723c */ /* 0x000fe20000001898 */
[----:B------:R-:W-:Y:S01]  /*1a0c0*/  IMAD.MOV.U32 R73, RZ, RZ, R63 ;  /* 0x000000ffff497224 */ /* 0x000fe200078e003f */
[----:B------:R-:W-:Y:S01]  /*1a0d0*/  LOP3.LUT R2, R45, R98, R64, 0x96, !PT ;  /* 0x000000622d027212 */ /* 0x000fe200078e9640 */
[----:B------:R-:W-:Y:S01]  /*1a0e0*/  IMAD.MOV.U32 R72, RZ, RZ, R61 ;  /* 0x000000ffff487224 */ /* 0x000fe200078e003d */
[----:B------:R1:W5:Y:S01]  /*1a0f0*/  LDL.LU R240, [R1+0x17c] ;  /* 0x00017c0001f07983 */ /* 0x0003620000300800 */
[----:B------:R-:W-:-:S02]  /*1a100*/  IMAD.MOV.U32 R62, RZ, RZ, R59 ;  /* 0x000000ffff3e7224 */ /* 0x000fc400078e003b */
[----:B------:R-:W-:Y:S01]  /*1a110*/  IMAD.MOV.U32 R63, RZ, RZ, R58 ;  /* 0x000000ffff3f7224 */ /* 0x000fe200078e003a */
[----:B------:R-:W-:Y:S01]  /*1a120*/  MOV R40, R113 ;  /* 0x0000007100287202 */ /* 0x000fe20000000f00 */
[----:B------:R-:W-:Y:S01]  /*1a130*/  IMAD.MOV.U32 R61, RZ, RZ, R84 ;  /* 0x000000ffff3d7224 */ /* 0x000fe200078e0054 */
[C---:B------:R-:W-:Y:S01]  /*1a140*/  HMMA.16816.F32 R148, R4.reuse, R26, R148 ;  /* 0x0000001a0494723c */ /* 0x040fe20000001894 */
[----:B------:R-:W-:Y:S01]  /*1a150*/  IMAD.MOV.U32 R68, RZ, RZ, R74 ;  /* 0x000000ffff447224 */ /* 0x000fe200078e004a */
[----:B------:R-:W-:Y:S01]  /*1a160*/  LDSM.16.MT88.4 R24, [R175+0xb000] ;  /* 0x00b00000af18783b */ /* 0x000fe20000004200 */
[----:B------:R-:W-:Y:S02]  /*1a170*/  IMAD.MOV.U32 R70, RZ, RZ, R73 ;  /* 0x000000ffff467224 */ /* 0x000fe400078e0049 */
[----:B------:R-:W-:Y:S01]  /*1a180*/  IMAD.MOV.U32 R41, RZ, RZ, R72 ;  /* 0x000000ffff297224 */ /* 0x000fe200078e0048 */
[----:B------:R-:W-:Y:S01]  /*1a190*/  HMMA.16816.F32 R144, R4, R20, R144 ;  /* 0x000000140490723c */ /* 0x000fe20000001890 */
[----:B------:R-:W-:Y:S01]  /*1a1a0*/  IMAD.MOV.U32 R76, RZ, RZ, R62 ;  /* 0x000000ffff4c7224 */ /* 0x000fe200078e003e */
[----:B------:R1:W5:Y:S01]  /*1a1b0*/  LDL.LU R237, [R1+0x178] ;  /* 0x0001780001ed7983 */ /* 0x0003620000300800 */
        /* <DEDUP_REMOVED lines=8> */
[----:B------:R-:W-:Y:S01]  /*1a240*/  IMAD.MOV.U32 R159, RZ, RZ, R112 ;  /* 0x000000ffff9f7224 */ /* 0x000fe200078e0070 */
[----:B------:R-:W-:Y:S01]  /*1a250*/  MOV R112, R69 ;  /* 0x0000004500707202 */ /* 0x000fe20000000f00 */
[----:B------:R-:W-:Y:S02]  /*1a260*/  IMAD.MOV.U32 R156, RZ, RZ, R70 ;  /* 0x000000ffff9c7224 */ /* 0x000fe400078e0046 */
[----:B------:R-:W-:Y:S02]  /*1a270*/  IMAD.MOV.U32 R157, RZ, RZ, R68 ;  /* 0x000000ffff9d7224 */ /* 0x000fe400078e0044 */
[----:B------:R-:W-:Y:S01]  /*1a280*/  IMAD.MOV.U32 R158, RZ, RZ, R71 ;  /* 0x000000ffff9e7224 */ /* 0x000fe200078e0047 */
[----:B------:R-:W-:Y:S01]  /*1a290*/  HMMA.16816.F32 R160, R8, R20, R32 ;  /* 0x0000001408a0723c */ /* 0x000fe20000001820 */
[----:B------:R-:W2:Y:S05]  /*1a2a0*/  LDSM.16.MT88.4 R32, [R208+0xb000] ;  /* 0x00b00000d020783b */ /* 0x000eaa0000004200 */
[C---:B---3--:R-:W-:Y:S06]  /*1a2b0*/  HMMA.16816.F32 R68, R4.reuse, R28, R164 ;  /* 0x0000001c0444723c */ /* 0x048fec00000018a4 */
[----:B------:R-:W-:Y:S01]  /*1a2c0*/  HMMA.16816.F32 R140, R4, R22, R140 ;  /* 0x00000016048c723c */ /* 0x000fe2000000188c */
[----:B------:R-:W-:Y:S01]  /*1a2d0*/  IMAD.MOV.U32 R164, RZ, RZ, R41 ;  /* 0x000000ffffa47224 */ /* 0x000fe200078e0029 */
[----:B------:R-:W3:Y:S01]  /*1a2e0*/  LDSM.16.MT88.4 R20, [R205+0xb000] ;  /* 0x00b00000cd14783b */ /* 0x000ee20000004200 */
[----:B------:R-:W-:-:S03]  /*1a2f0*/  IMAD.MOV.U32 R165, RZ, RZ, R40 ;  /* 0x000000ffffa57224 */ /* 0x000fc600078e0028 */
[----:B------:R-:W4:Y:S01]  /*1a300*/  LDSM.16.MT88.4 R40, [R207+0xb000] ;  /* 0x00b00000cf28783b */ /* 0x000f220000004200 */
[----:B------:R-:W-:Y:S02]  /*1a310*/  IMAD.MOV.U32 R59, RZ, RZ, R236 ;  /* 0x000000ffff3b7224 */ /* 0x000fe400078e00ec */
[----:B------:R-:W-:Y:S01]  /*1a320*/  IMAD.MOV.U32 R58, RZ, RZ, R223 ;  /* 0x000000ffff3a7224 */ /* 0x000fe200078e00df */
[----:B------:R-:W-:Y:S01]  /*1a330*/  HMMA.16816.F32 R192, R8, R36, R192 ;  /* 0x0000002408c0723c */ /* 0x000fe200000018c0 */
[----:B------:R-:W-:Y:S02]  /*1a340*/  IMAD.MOV.U32 R75, RZ, RZ, R128 ;  /* 0x000000ffff4b7224 */ /* 0x000fe400078e0080 */
[----:B------:R-:W-:Y:S01]  /*1a350*/  IMAD.MOV.U32 R72, RZ, RZ, R85 ;  /* 0x000000ffff487224 */ /* 0x000fe200078e0055 */
[----:B------:R-:W-:Y:S01]  /*1a360*/  MOV R128, R84 ;  /* 0x0000005400807202 */ /* 0x000fe20000000f00 */
[----:B------:R-:W-:Y:S01]  /*1a370*/  IMAD.MOV.U32 R78, RZ, RZ, R59 ;  /* 0x000000ffff4e7224 */ /* 0x000fe200078e003b */
[----:B------:R1:W5:Y:S01]  /*1a380*/  LDL.LU R236, [R1+0x174] ;  /* 0x0001740001ec7983 */ /* 0x0003620000300800 */
[----:B------:R-:W-:-:S02]  /*1a390*/  IMAD.MOV.U32 R113, RZ, RZ, R58 ;  /* 0x000000ffff717224 */ /* 0x000fc400078e003a */
[----:B------:R-:W-:Y:S01]  /*1a3a0*/  IMAD.MOV.U32 R85, RZ, RZ, R87 ;  /* 0x000000ffff557224 */ /* 0x000fe200078e0057 */
[C---:B------:R-:W-:Y:S01]  /*1a3b0*/  HMMA.16816.F32 R56, R4.reuse, R36, R136 ;  /* 0x000000240438723c */ /* 0x040fe20000001888 */
[----:B------:R-:W-:Y:S01]  /*1a3c0*/  IMAD.MOV.U32 R84, RZ, RZ, R86 ;  /* 0x000000ffff547224 */ /* 0x000fe200078e0056 */
[----:B------:R1:W5:Y:S01]  /*1a3d0*/  LDL.LU R223, [R1+0x170] ;  /* 0x0001700001df7983 */ /* 0x0003620000300800 */
[----:B------:R-:W-:Y:S02]  /*1a3e0*/  IMAD.MOV.U32 R87, RZ, RZ, R222 ;  /* 0x000000ffff577224 */ /* 0x000fe400078e00de */
[----:B------:R-:W-:Y:S01]  /*1a3f0*/  IMAD.MOV.U32 R86, RZ, RZ, R217 ;  /* 0x000000ffff567224 */ /* 0x000fe200078e00d9 */
[----:B------:R1:W5:Y:S01]  /*1a400*/  LDL.LU R222, [R1+0x16c] ;  /* 0x00016c0001de7983 */ /* 0x0003620000300800 */
[----:B------:R-:W-:Y:S02]  /*1a410*/  IMAD.MOV.U32 R166, RZ, RZ, R75 ;  /* 0x000000ffffa67224 */ /* 0x000fe400078e004b */
[----:B------:R-:W-:Y:S01]  /*1a420*/  IMAD.MOV.U32 R137, RZ, RZ, R74 ;  /* 0x000000ffff897224 */ /* 0x000fe200078e004a */
[----:B--2---:R-:W-:Y:S01]  /*1a430*/  HMMA.16816.F32 R104, R4, R32, R104 ;  /* 0x000000200468723c */ /* 0x004fe20000001868 */
[----:B------:R-:W-:Y:S01]  /*1a440*/  IMAD.MOV.U32 R138, RZ, RZ, R73 ;  /* 0x000000ffff8a7224 */ /* 0x000fe200078e0049 */
[----:B------:R1:W5:Y:S01]  /*1a450*/  LDL.LU R217, [R1+0x168] ;  /* 0x0001680001d97983 */ /* 0x0003620000300800 */
[----:B------:R-:W-:-:S02]  /*1a460*/  IMAD.MOV.U32 R139, RZ, RZ, R72 ;  /* 0x000000ffff8b7224 */ /* 0x000fc400078e0048 */
[----:B------:R-:W-:Y:S01]  /*1a470*/  IMAD.MOV.U32 R167, RZ, RZ, R76 ;  /* 0x000000ffffa77224 */ /* 0x000fe200078e004c */
[----:B------:R-:W-:Y:S01]  /*1a480*/  HMMA.16816.F32 R72, R4, R30, R184 ;  /* 0x0000001e0448723c */ /* 0x000fe200000018b8 */
[----:B------:R-:W-:-:S06]  /*1a490*/  IMAD.MOV.U32 R136, RZ, RZ, R77 ;  /* 0x000000ffff887224 */ /* 0x000fcc00078e004d */
[----:B------:R-:W-:Y:S01]  /*1a4a0*/  MOV R184, R78 ;  /* 0x0000004e00b87202 */ /* 0x000fe20000000f00 */
[----:B------:R-:W-:Y:S02]  /*1a4b0*/  IMAD.MOV.U32 R187, RZ, RZ, R79 ;  /* 0x000000ffffbb7224 */ /* 0x000fe400078e004f */
[----:B------:R-:W-:Y:S01]  /*1a4c0*/  HMMA.16816.F32 R76, R4, R24, R196 ;  /* 0x00000018044c723c */ /* 0x000fe200000018c4 */
[----:B------:R-:W-:Y:S02]  /*1a4d0*/  IMAD.MOV.U32 R185, RZ, RZ, R113 ;  /* 0x000000ffffb97224 */ /* 0x000fe400078e0071 */
[----:B------:R-:W-:-:S04]  /*1a4e0*/  IMAD.MOV.U32 R186, RZ, RZ, R128 ;  /* 0x000000ffffba7224 */ /* 0x000fc800078e0080 */
[----:B------:R-:W-:Y:S02]  /*1a4f0*/  IMAD.MOV.U32 R196, RZ, RZ, R85 ;  /* 0x000000ffffc47224 */ /* 0x000fe400078e0055 */
[----:B------:R-:W-:Y:S02]  /*1a500*/  IMAD.MOV.U32 R197, RZ, RZ, R84 ;  /* 0x000000ffffc57224 */ /* 0x000fe400078e0054 */
[----:B------:R-:W-:Y:S02]  /*1a510*/  IMAD.MOV.U32 R198, RZ, RZ, R87 ;  /* 0x000000ffffc67224 */ /* 0x000fe400078e0057 */
[----:B------:R-:W-:Y:S02]  /*1a520*/  IMAD.MOV.U32 R199, RZ, RZ, R86 ;  /* 0x000000ffffc77224 */ /* 0x000fe400078e0056 */
[C---:B------:R-:W-:Y:S06]  /*1a530*/  HMMA.16816.F32 R84, R4.reuse, R26, R200 ;  /* 0x0000001a0454723c */ /* 0x040fec00000018c8 */
[----:B---3--:R-:W-:Y:S01]  /*1a540*/  HMMA.16816.F32 R88, R4, R20, R88 ;  /* 0x000000140458723c */ /* 0x008fe20000001858 */
[----:B------:R-:W-:Y:S01]  /*1a550*/  IMAD.MOV.U32 R200, RZ, RZ, R101 ;  /* 0x000000ffffc87224 */ /* 0x000fe200078e0065 */
[----:B------:R-:W-:Y:S01]  /*1a560*/  MOV R201, R100 ;  /* 0x0000006400c97202 */ /* 0x000fe20000000f00 */
[----:B------:R-:W-:-:S02]  /*1a570*/  IMAD.MOV.U32 R202, RZ, RZ, R103 ;  /* 0x000000ffffca7224 */ /* 0x000fc400078e0067 */
[----:B------:R-:W-:Y:S01]  /*1a580*/  IMAD.MOV.U32 R203, RZ, RZ, R102 ;  /* 0x000000ffffcb7224 */ /* 0x000fe200078e0066 */
[C---:B------:R-:W-:Y:S06]  /*1a590*/  HMMA.16816.F32 R92, R4.reuse, R22, R92 ;  /* 0x00000016045c723c */ /* 0x040fec000000185c */
[C---:B------:R-:W-:Y:S06]  /*1a5a0*/  HMMA.16816.F32 R108, R4.reuse, R34, R108 ;  /* 0x00000022046c723c */ /* 0x040fec000000186c */
[C---:B----4-:R-:W-:Y:S06]  /*1a5b0*/  HMMA.16816.F32 R120, R4.reuse, R40, R120 ;  /* 0x000000280478723c */ /* 0x050fec0000001878 */
[----:B------:R-:W-:Y:S07]  /*1a5c0*/  HMMA.16816.F32 R100, R4, R42, R124 ;  /* 0x0000002a0464723c */ /* 0x000fee000000187c */
        /* <DEDUP_REMOVED lines=8> */
[C---:B------:R-:W-:Y:S06]  /*1a650*/  HMMA.16816.F32 R184, R8.reuse, R28, R184 ;  /* 0x0000001c08b8723c */ /* 0x040fec00000018b8 */
[----:B------:R-:W-:Y:S01]  /*1a660*/  HMMA.16816.F32 R136, R8, R38, R136 ;  /* 0x000000260888723c */ /* 0x000fe20000001888 */
[----:B------:R-:W-:-:S05]  /*1a670*/  IMAD.WIDE.U32 R2, R2, -0x2daee0ad, RZ ;  /* 0xd2511f5302027825 */ /* 0x000fca00078e00ff */
[C---:B------:R-:W-:Y:S06]  /*1a680*/  HMMA.16816.F32 R196, R8.reuse, R24, R196 ;  /* 0x0000001808c4723c */ /* 0x040fec00000018c4 */
[C---:B------:R-:W-:Y:S01]  /*1a690*/  HMMA.16816.F32 R200, R8.reuse, R26, R200 ;  /* 0x0000001a08c8723c */ /* 0x040fe200000018c8 */
[----:B------:R-:W-:Y:S01]  /*1a6a0*/  IMAD.MOV.U32 R115, RZ, RZ, R99 ;  /* 0x000000ffff737224 */ /* 0x000fe200078e0063 */
[----:B------:R-:W-:Y:S01]  /*1a6b0*/  MOV R96, R209 ;  /* 0x000000d100607202 */ /* 0x000fe20000000f00 */
[----:B------:R-:W-:Y:S01]  /*1a6c0*/  IMAD.MOV.U32 R45, RZ, RZ, R98 ;  /* 0x000000ffff2d7224 */ /* 0x000fe200078e0062 */
[----:B------:R1:W5:Y:S02]  /*1a6d0*/  LDL.LU R216, [R1+0x164] ;  /* 0x0001640001d87983 */ /* 0x0003640000300800 */
[C---:B------:R-:W-:Y:S01]  /*1a6e0*/  HMMA.16816.F32 R28, R8.reuse, R30, R4 ;  /* 0x0000001e081c723c */ /* 0x040fe20000001804 */
[----:B------:R-:W-:Y:S01]  /*1a6f0*/  LOP3.LUT R0, R3, R247, R48, 0x96, !PT ;  /* 0x000000f703007212 */ /* 0x000fe200078e9630 */
[----:B------:R-:W-:Y:S01]  /*1a700*/  IMAD.MOV.U32 R112, RZ, RZ, R211 ;  /* 0x000000ffff707224 */ /* 0x000fe200078e00d3 */
[----:B------:R1:W5:Y:S03]  /*1a710*/  LDL.LU R215, [R1+0x160] ;  /* 0x0001600001d77983 */ /* 0x0003660000300800 */
[----:B------:R-:W-:Y:S01]  /*1a720*/  HMMA.16816.F32 R4, R8, R20, R124 ;  /* 0x000000140804723c */ /* 0x000fe2000000187c */
[----:B------:R-:W-:Y:S01]  /*1a730*/  IMAD.MOV.U32 R113, RZ, RZ, R210 ;  /* 0x000000ffff717224 */ /* 0x000fe200078e00d2 */
[----:B------:R1:W5:Y:S01]  /*1a740*/  LDL.LU R214, [R1+0x15c] ;  /* 0x00015c0001d67983 */ /* 0x0003620000300800 */
[----:B------:R-:W-:-:S02]  /*1a750*/  IMAD.MOV.U32 R97, RZ, RZ, R206 ;  /* 0x000000ffff617224 */ /* 0x000fc400078e00ce */
[----:B------:R-:W-:Y:S01]  /*1a760*/  IMAD.MOV.U32 R98, RZ, RZ, R83 ;  /* 0x000000ffff627224 */ /* 0x000fe200078e0053 */
[----:B------:R1:W5:Y:S01]  /*1a770*/  LDL.LU R212, [R1+0x158] ;  /* 0x0001580001d47983 */ /* 0x0003620000300800 */
[----:B------:R-:W-:Y:S01]  /*1a780*/  SHF.R.U32.HI R20, RZ, 0x18, R2 ;  /* 0x00000018ff147819 */ /* 0x000fe20000011602 */
[----:B------:R-:W-:Y:S02]  /*1a790*/  IMAD.MOV.U32 R99, RZ, RZ, R82 ;  /* 0x000000ffff637224 */ /* 0x000fe400078e0052 */
[----:B------:R1:W5:Y:S04]  /*1a7a0*/  LDL.LU R211, [R1+0x154] ;  /* 0x0001540001d37983 */ /* 0x0003680000300800 */
[----:B------:R1:W5:Y:S04]  /*1a7b0*/  LDL.LU R210, [R1+0x150] ;  /* 0x0001500001d27983 */ /* 0x0003680000300800 */
[----:B------:R1:W5:Y:S04]  /*1a7c0*/  LDL.LU R209, [R1+0x14c] ;  /* 0x00014c0001d17983 */ /* 0x0003680000300800 */
[----:B------:R1:W5:Y:S02]  /*1a7d0*/  LDL.LU R206, [R1+0x148] ;  /* 0x0001480001ce7983 */ /* 0x0003640000300800 */
[----:B------:R-:W-:-:S02]  /*1a7e0*/  IMAD.MOV.U32 R50, RZ, RZ, R4 ;  /* 0x000000ffff327224 */ /* 0x000fc400078e0004 */
[----:B------:R-:W-:Y:S02]  /*1a7f0*/  IMAD.MOV.U32 R128, RZ, RZ, R5 ;  /* 0x000000ffff807224 */ /* 0x000fe400078e0005 */
[----:B------:R-:W-:Y:S02]  /*1a800*/  IMAD.MOV.U32 R39, RZ, RZ, R6 ;  /* 0x000000ffff277224 */ /* 0x000fe400078e0006 */
[----:B------:R-:W-:Y:S02]  /*1a810*/  IMAD.MOV.U32 R38, RZ, RZ, R7 ;  /* 0x000000ffff267224 */ /* 0x000fe400078e0007 */
[----:B------:R-:W-:Y:S01]  /*1a820*/  HMMA.16816.F32 R4, R8, R22, R164 ;  /* 0x000000160804723c */ /* 0x000fe200000018a4 */
[----:B------:R-:W2:-:S15]  /*1a830*/  LDSM.16.MT88.4 R164, [R175+0xa800] ;  /* 0x00a80000afa4783b */ /* 0x000e9e0000004200 */
[----:B------:R-:W-:-:S08]  /*1a840*/  NOP ;  /* 0x0000000000007918 */ /* 0x000fd00000000000 */
[----:B------:R-:W-:Y:S01]  /*1a850*/  IMAD.MOV.U32 R37, RZ, RZ, R4 ;  /* 0x000000ffff257224 */ /* 0x000fe200078e0004 */
[----:B------:R-:W-:Y:S01]  /*1a860*/  MOV R22, R7 ;  /* 0x0000000700167202 */ /* 0x000fe20000000f00 */
[----:B------:R-:W-:Y:S02]  /*1a870*/  IMAD.MOV.U32 R36, RZ, RZ, R5 ;  /* 0x000000ffff247224 */ /* 0x000fe400078e0005 */
[----:B------:R-:W-:Y:S02]  /*1a880*/  IMAD.MOV.U32 R23, RZ, RZ, R6 ;  /* 0x000000ffff177224 */ /* 0x000fe400078e0006 */
[----:B------:R-:W-:Y:S01]  /*1a890*/  HMMA.16816.F32 R4, R8, R32, R156 ;  /* 0x000000200804723c */ /* 0x000fe2000000189c */
[----:B------:R-:W-:-:S15]  /*1a8a0*/  LDSM.16.MT88.4 R156, [R205+0xa800] ;  /* 0x00a80000cd9c783b */ /* 0x000fde0000004200 */
[----:B------:R-:W-:-:S08]  /*1a8b0*/  NOP ;  /* 0x0000000000007918 */ /* 0x000fd00000000000 */
[----:B------:R-:W-:Y:S01]  /*1a8c0*/  IMAD.MOV.U32 R24, RZ, RZ, R4 ;  /* 0x000000ffff187224 */ /* 0x000fe200078e0004 */
[C---:B------:R-:W-:Y:S01]  /*1a8d0*/  LOP3.LUT R4, R2.reuse, 0xffff, RZ, 0xc0, !PT ;  /* 0x0000ffff02047812 */ /* 0x040fe200078ec0ff */
[----:B------:R-:W-:Y:S01]  /*1a8e0*/  IMAD.MOV.U32 R27, RZ, RZ, R5 ;  /* 0x000000ffff1b7224 */ /* 0x000fe200078e0005 */
[----:B------:R-:W-:Y:S02]  /*1a8f0*/  SHF.R.U32.HI R3, RZ, 0x10, R2 ;  /* 0x00000010ff037819 */ /* 0x000fe40000011602 */
[----:B------:R-:W-:Y:S02]  /*1a900*/  SHF.R.U32.HI R5, RZ, 0x8, R4 ;  /* 0x00000008ff057819 */ /* 0x000fe40000011604 */
[----:B------:R-:W-:Y:S02]  /*1a910*/  LOP3.LUT R4, R2, 0xff, RZ, 0xc0, !PT ;  /* 0x000000ff02047812 */ /* 0x000fe400078ec0ff */
[----:B------:R-:W-:Y:S02]  /*1a920*/  LOP3.LUT R2, R0, 0xffff, RZ, 0xc0, !PT ;  /* 0x0000ffff00027812 */ /* 0x000fe400078ec0ff */
[----:B------:R-:W-:-:S02]  /*1a930*/  PRMT R21, R4, 0x5410, R5 ;  /* 0x0000541004157816 */ /* 0x000fc40000000005 */
[----:B------:R-:W-:Y:S02]  /*1a940*/  LOP3.LUT R5, R3, 0xff, RZ, 0xc0, !PT ;  /* 0x000000ff03057812 */ /* 0x000fe400078ec0ff */
[----:B------:R-:W-:Y:S01]  /*1a950*/  SHF.R.U32.HI R3, RZ, 0x10, R0 ;  /* 0x00000010ff037819 */ /* 0x000fe20000011600 */
[----:B------:R-:W-:Y:S01]  /*1a960*/  IMAD.MOV.U32 R26, RZ, RZ, R6 ;  /* 0x000000ffff1a7224 */ /* 0x000fe200078e0006 */
[----:B------:R-:W-:Y:S01]  /*1a970*/  SHF.R.U32.HI R6, RZ, 0x18, R0 ;  /* 0x00000018ff067819 */ /* 0x000fe20000011600 */
[----:B------:R-:W-:Y:S01]  /*1a980*/  IMAD.MOV.U32 R25, RZ, RZ, R7 ;  /* 0x000000ffff197224 */ /* 0x000fe200078e0007 */
[----:B------:R-:W-:Y:S02]  /*1a990*/  LOP3.LUT R7, R0, 0xff, RZ, 0xc0, !PT ;  /* 0x000000ff00077812 */ /* 0x000fe400078ec0ff */
[----:B------:R-:W-:Y:S02]  /*1a9a0*/  SHF.R.U32.HI R4, RZ, 0x8, R2 ;  /* 0x00000008ff047819 */ /* 0x000fe40000011602 */
[----:B------:R-:W-:-:S02]  /*1a9b0*/  LOP3.LUT R0, R3, 0xff, RZ, 0xc0, !PT ;  /* 0x000000ff03007812 */ /* 0x000fc400078ec0ff */
[----:B------:R-:W-:Y:S02]  /*1a9c0*/  PRMT R3, R7, 0x5410, R4 ;  /* 0x0000541007037816 */ /* 0x000fe40000000004 */
[----:B------:R-:W-:Y:S02]  /*1a9d0*/  PRMT R4, R0, 0x5410, R6 ;  /* 0x0000541000047816 */ /* 0x000fe40000000006 */
[----:B------:R-:W-:Y:S02]  /*1a9e0*/  PRMT R2, R5, 0x5410, R20 ;  /* 0x0000541005027816 */ /* 0x000fe40000000014 */
[--C-:B------:R-:W-:Y:S02]  /*1a9f0*/  HSET2.LE.AND R0, R21, R129.reuse, PT ;  /* 0x0000008115007233 */ /* 0x100fe40003803000 */
[--C-:B------:R-:W-:Y:S02]  /*1aa00*/  HSET2.LE.AND R3, R3, R129.reuse, PT ;  /* 0x0000008103037233 */ /* 0x100fe40003803000 */
[----:B------:R-:W-:-:S02]  /*1aa10*/  HSET2.LE.AND R2, R2, R129, PT ;  /* 0x0000008102027233 */ /* 0x000fc40003803000 */
[----:B------:R-:W-:Y:S02]  /*1aa20*/  LOP3.LUT R126, R67, R0, RZ, 0xc0, !PT ;  /* 0x00000000437e7212 */ /* 0x000fe400078ec0ff */
[----:B------:R-:W-:Y:S01]  /*1aa30*/  HSET2.LE.AND R0, R4, R129, PT ;  /* 0x0000008104007233 */ /* 0x000fe20003803000 */
[----:B------:R-:W-:Y:S01]  /*1aa40*/  IMAD.MOV.U32 R20, RZ, RZ, R50 ;  /* 0x000000ffff147224 */ /* 0x000fe200078e0032 */
[----:B------:R-:W-:Y:S01]  /*1aa50*/  LOP3.LUT R127, R66, R2, RZ, 0xc0, !PT ;  /* 0x00000002427f7212 */ /* 0x000fe200078ec0ff */
[----:B------:R-:W3:Y:S01]  /*1aa60*/  LDSM.16.MT88.4 R48, [R208+0xa800] ;  /* 0x00a80000d030783b */ /* 0x000ee20000004200 */
[C---:B------:R-:W-:Y:S01]  /*1aa70*/  HMMA.16816.F32 R32, R8.reuse, R34, R116 ;  /* 0x000000220820723c */ /* 0x040fe20000001874 */
[----:B------:R-:W-:Y:S01]  /*1aa80*/  IMAD.MOV.U32 R6, RZ, RZ, R27 ;  /* 0x000000ffff067224 */ /* 0x000fe200078e001b */
[----:B------:R-:W-:Y:S01]  /*1aa90*/  LOP3.LUT R124, R81, R3, RZ, 0xc0, !PT ;  /* 0x00000003517c7212 */ /* 0x000fe200078ec0ff */
[----:B------:R-:W-:Y:S01]  /*1aaa0*/  IMAD.MOV.U32 R7, RZ, RZ, R26 ;  /* 0x000000ffff077224 */ /* 0x000fe200078e001a */
[----:B------:R-:W-:Y:S01]  /*1aab0*/  LOP3.LUT R125, R80, R0, RZ, 0xc0, !PT ;  /* 0x00000000507d7212 */ /* 0x000fe200078ec0ff */
[----:B------:R-:W-:Y:S01]  /*1aac0*/  IMAD.MOV.U32 R5, RZ, RZ, R25 ;  /* 0x000000ffff057224 */ /* 0x000fe200078e0019 */
[----:B------:R-:W4:Y:S01]  /*1aad0*/  LDSM.16.MT88.4 R64, [R207+0xa800] ;  /* 0x00a80000cf40783b */ /* 0x000f220000004200 */
[----:B------:R-:W-:Y:S01]  /*1aae0*/  IMAD.MOV.U32 R21, RZ, RZ, R24 ;  /* 0x000000ffff157224 */ /* 0x000fe200078e0018 */
[C---:B------:R-:W-:Y:S02]  /*1aaf0*/  HMMA.16816.F32 R116, R8.reuse, R40, R112 ;  /* 0x000000280874723c */ /* 0x040fe40000001870 */
[----:B------:R-:W1:Y:S04]  /*1ab00*/  LDSM.16.MT88.4 R80, [R175+0xb800] ;  /* 0x00b80000af50783b */ /* 0x000e680000004200 */
[----:B------:R-:W-:Y:S01]  /*1ab10*/  HMMA.16816.F32 R24, R8, R42, R96 ;  /* 0x0000002a0818723c */ /* 0x000fe20000001860 */
[----:B------:R-:W1:Y:S04]  /*1ab20*/  LDSM.16.MT88.4 R96, [R205+0xb800] ;  /* 0x00b80000cd60783b */ /* 0x000e680000004200 */
[----:B------:R-:W1:Y:S04]  /*1ab30*/  LDSM.16.MT88.4 R112, [R208+0xb800] ;  /* 0x00b80000d070783b */ /* 0x000e680000004200 */
[----:B------:R-:W1:Y:S01]  /*1ab40*/  LDSM.16.MT88.4 R8, [R207+0xb800] ;  /* 0x00b80000cf08783b */ /* 0x000e620000004200 */
[----:B------:R-:W-:-:S05]  /*1ab50*/  LOP3.LUT R2, R47, R45, R52, 0x96, !PT ;  /* 0x0000002d2f027212 */ /* 0x000fca00078e9634 */
[----:B------:R-:W-:Y:S01]  /*1ab60*/  IMAD.WIDE.U32 R2, R2, -0x2daee0ad, RZ ;  /* 0xd2511f5302027825 */ /* 0x000fe200078e00ff */
[C---:B--2---:R-:W-:Y:S04]  /*1ab70*/  HMMA.16816.F32 R152, R124.reuse, R164, R152 ;  /* 0x000000a47c98723c */ /* 0x044fe80000001898 */
[----:B------:R-:W-:Y:S02]  /*1ab80*/  LOP3.LUT R0, R3, R247, R54, 0x96, !PT ;  /* 0x000000f703007212 */ /* 0x000fe400078e9636 */
[----:B------:R-:W-:Y:S01]  /*1ab90*/  LOP3.LUT R3, R2, 0xffff, RZ, 0xc0, !PT ;  /* 0x0000ffff02037812 */ /* 0x000fe200078ec0ff */
[----:B---3--:R-:W-:Y:S03]  /*1aba0*/  HMMA.16816.F32 R44, R124, R50, R60 ;  /* 0x000000327c2c723c */ /* 0x008fe6000000183c */
[----:B------:R-:W-:-:S03]  /*1abb0*/  SHF.R.U32.HI R4, RZ, 0x8, R3 ;  /* 0x00000008ff047819 */ /* 0x000fc60000011603 */
[----:B------:R-:W-:Y:S01]  /*1abc0*/  HMMA.16816.F32 R40, R124, R48, R56 ;  /* 0x000000307c28723c */ /* 0x000fe20000001838 */
[----:B------:R-:W-:-:S05]  /*1abd0*/  LOP3.LUT R3, R2, 0xff, RZ, 0xc0, !PT ;  /* 0x000000ff02037812 */ /* 0x000fca00078ec0ff */
[C---:B----4-:R-:W-:Y:S06]  /*1abe0*/  HMMA.16816.F32 R60, R124.reuse, R66, R72 ;  /* 0x000000427c3c723c */ /* 0x050fec0000001848 */
        /* <DEDUP_REMOVED lines=13> */
[----:B------:R-:W-:-:S06]  /*1acc0*/  PRMT R20, R3, 0x5410, R4 ;  /* 0x0000541003147816 */ /* 0x000fcc0000000004 */
[----:B------:R-:W-:Y:S01]  /*1acd0*/  IMAD.MOV.U32 R101, RZ, RZ, R6 ;  /* 0x000000ffff657224 */ /* 0x000fe200078e0006 */
[--C-:B------:R-:W-:Y:S01]  /*1ace0*/  SHF.R.U32.HI R6, RZ, 0x10, R2.reuse ;  /* 0x00000010ff067819 */ /* 0x100fe20000011602 */
[----:B------:R-:W-:Y:S01]  /*1acf0*/  IMAD.MOV.U32 R102, RZ, RZ, R7 ;  /* 0x000000ffff667224 */ /* 0x000fe200078e0007 */
[----:B------:R-:W-:Y:S02]  /*1ad00*/  SHF.R.U32.HI R7, RZ, 0x18, R2 ;  /* 0x00000018ff077819 */ /* 0x000fe40000011602 */
[----:B------:R-:W-:-:S04]  /*1ad10*/  LOP3.LUT R2, R0, 0xffff, RZ, 0xc0, !PT ;  /* 0x0000ffff00027812 */ /* 0x000fc800078ec0ff */
        /* <DEDUP_REMOVED lines=13> */
[--C-:B------:R-:W-:Y:S01]  /*1adf0*/  HSET2.LE.AND R0, R2, R129.reuse, PT ;  /* 0x0000008102007233 */ /* 0x100fe20003803000 */
[----:B------:R1:W5:Y:S01]  /*1ae00*/  LDL.LU R204, [R1+0x144] ;  /* 0x0001440001cc7983 */ /* 0x0003620000300800 */
[--C-:B------:R-:W-:Y:S02]  /*1ae10*/  HSET2.LE.AND R2, R20, R129.reuse, PT ;  /* 0x0000008114027233 */ /* 0x100fe40003803000 */
[----:B------:R-:W-:-:S02]  /*1ae20*/  HSET2.LE.AND R3, R3, R129, PT ;  /* 0x0000008103037233 */ /* 0x000fc40003803000 */
[----:B------:R-:W-:Y:S02]  /*1ae30*/  LOP3.LUT R129, R174, R0, RZ, 0xc0, !PT ;  /* 0x00000000ae817212 */ /* 0x000fe400078ec0ff */
[----:B------:R-:W-:Y:S01]  /*1ae40*/  LOP3.LUT R130, R130, R2, RZ, 0xc0, !PT ;  /* 0x0000000282827212 */ /* 0x000fe200078ec0ff */
[----:B------:R1:W5:Y:S01]  /*1ae50*/  LDL.LU R174, [R1+0x140] ;  /* 0x0001400001ae7983 */ /* 0x0003620000300800 */
[----:B------:R-:W-:-:S07]  /*1ae60*/  LOP3.LUT R131, R131, R3, RZ, 0xc0, !PT ;  /* 0x0000000383837212 */ /* 0x000fce00078ec0ff */
[C---:B------:R-:W-:Y:S06]  /*1ae70*/  HMMA.16816.F32 R68, R128.reuse, R80, R196 ;  /* 0x000000508044723c */ /* 0x040fec00000018c4 */
[----:B------:R-:W-:Y:S01]  /*1ae80*/  HMMA.16816.F32 R80, R128, R82, R200 ;  /* 0x000000528050723c */ /* 0x000fe200000018c8 */
[----:B------:R-:W2:Y:S01]  /*1ae90*/  LDL R203, [R1+0xd8] ;  /* 0x0000d80001cb7983 */ /* 0x000ea20000100800 */
[----:B------:R-:W-:Y:S01]  /*1aea0*/  IMAD.MOV.U32 R86, RZ, RZ, R39 ;  /* 0x000000ffff567224 */ /* 0x000fe200078e0027 */
[----:B------:R-:W-:Y:S01]  /*1aeb0*/  MOV R5, R36 ;  /* 0x0000002400057202 */ /* 0x000fe20000000f00 */
[----:B------:R-:W-:-:S02]  /*1aec0*/  IMAD.MOV.U32 R87, RZ, RZ, R38 ;  /* 0x000000ffff577224 */ /* 0x000fc400078e0026 */
[----:B------:R-:W-:Y:S01]  /*1aed0*/  FADD.FTZ R2, R221, R252 ;  /* 0x000000fcdd027221 */ /* 0x000fe20000010000 */
[----:B------:R-:W-:Y:S02]  /*1aee0*/  IMAD.MOV.U32 R4, RZ, RZ, R37 ;  /* 0x000000ffff047224 */ /* 0x000fe400078e0025 */
[----:B------:R-:W-:Y:S01]  /*1aef0*/  FADD.FTZ R3, R190, R251 ;  /* 0x000000fbbe037221 */ /* 0x000fe20000010000 */
[----:B------:R-:W-:Y:S02]  /*1af00*/  IMAD.MOV.U32 R6, RZ, RZ, R23 ;  /* 0x000000ffff067224 */ /* 0x000fe400078e0017 */
[----:B------:R-:W-:Y:S02]  /*1af10*/  IMAD.MOV.U32 R7, RZ, RZ, R22 ;  /* 0x000000ffff077224 */ /* 0x000fe400078e0016 */
[----:B------:R-:W-:Y:S01]  /*1af20*/  FADD.FTZ R0, R180, R243 ;  /* 0x000000f3b4007221 */ /* 0x000fe20000010000 */
[----:B------:R-:W-:Y:S01]  /*1af30*/  FADD.FTZ R2, R220, R2 ;  /* 0x00000002dc027221 */ /* 0x000fe20000010000 */
[----:B------:R-:W-:Y:S01]  /*1af40*/  FADD.FTZ R3, R189, R3 ;  /* 0x00000003bd037221 */ /* 0x000fe20000010000 */
[----:B------:R-:W-:Y:S01]  /*1af50*/  HMMA.16816.F32 R84, R128, R96, R84 ;  /* 0x000000608054723c */ /* 0x000fe20000001854 */
[----:B------:R-:W-:-:S05]  /*1af60*/  FADD.FTZ R0, R181, R0 ;  /* 0x00000000b5007221 */ /* 0x000fca0000010000 */
[----:B------:R-:W-:Y:S01]  /*1af70*/  HMMA.16816.F32 R96, R128, R98, R4 ;  /* 0x000000628060723c */ /* 0x000fe20000001804 */
[----:B------:R-:W-:-:S06]  /*1af80*/  FADD.FTZ R0, R182, R0 ;  /* 0x00000000b6007221 */ /* 0x000fcc0000010000 */
[----:B------:R-:W-:Y:S01]  /*1af90*/  FADD.FTZ R4, R191, R2 ;  /* 0x00000002bf047221 */ /* 0x000fe20000010000 */
[----:B------:R-:W-:-:S04]  /*1afa0*/  FADD.FTZ R2, R183, R3 ;  /* 0x00000003b7027221 */ /* 0x000fc80000010000 */
[----:B------:R1:W-:Y:S04]  /*1afb0*/  STL [R1+0x84], R4 ;  /* 0x0000840401007387 */ /* 0x0003e80000100800 */
[----:B------:R1:W-:Y:S04]  /*1afc0*/  STL [R1+0x80], R2 ;  /* 0x0000800201007387 */ /* 0x0003e80000100800 */
[----:B------:R1:W-:Y:S01]  /*1afd0*/  STL [R1+0x78], R0 ;  /* 0x0000780001007387 */ /* 0x0003e20000100800 */
[----:B------:R-:W-:Y:S01]  /*1afe0*/  MOV R100, R21 ;  /* 0x0000001500647202 */ /* 0x000fe20000000f00 */
[----:B------:R-:W-:Y:S01]  /*1aff0*/  HMMA.16816.F32 R168, R128, R164, R168 ;  /* 0x000000a480a8723c */ /* 0x000fe200000018a8 */
[----:B------:R-:W-:-:S05]  /*1b000*/  IADD3 R220, P2, R12, -0x100, RZ ;  /* 0xffffff000cdc7810 */ /* 0x000fca0007f5e0ff */
[----:B------:R-:W-:Y:S01]  /*1b010*/  HMMA.16816.F32 R160, R128, R156, R160 ;  /* 0x0000009c80a0723c */ /* 0x000fe200000018a0 */
[----:B------:R-:W-:-:S05]  /*1b020*/  IADD3.X R221, R13, -0x1, RZ, P2, !PT ;  /* 0xffffffff0ddd7810 */ /* 0x000fca00017fe4ff */
[C---:B------:R-:W-:Y:S06]  /*1b030*/  HMMA.16816.F32 R36, R128.reuse, R48, R192 ;  /* 0x000000308024723c */ /* 0x040fec00000018c0 */
[C---:B------:R-:W-:Y:S06]  /*1b040*/  HMMA.16816.F32 R52, R128.reuse, R64, R184 ;  /* 0x000000408034723c */ /* 0x040fec00000018b8 */
[----:B------:R-:W-:Y:S01]  /*1b050*/  HMMA.16816.F32 R100, R128, R112, R100 ;  /* 0x000000708064723c */ /* 0x000fe20000001864 */
[----:B------:R-:W-:-:S05]  /*1b060*/  IMAD.MOV.U32 R184, RZ, RZ, R188 ;  /* 0x000000ffffb87224 */ /* 0x000fca00078e00bc */
[C---:B------:R-:W-:Y:S06]  /*1b070*/  HMMA.16816.F32 R164, R128.reuse, R166, R132 ;  /* 0x000000a680a4723c */ /* 0x040fec0000001884 */
[----:B------:R-:W-:Y:S01]  /*1b080*/  HMMA.16816.F32 R156, R128, R158, R176 ;  /* 0x0000009e809c723c */ /* 0x000fe200000018b0 */
[----:B------:R-:W-:-:S05]  /*1b090*/  IMAD.MOV.U32 R134, RZ, RZ, R213 ;  /* 0x000000ffff867224 */ /* 0x000fca00078e00d5 */
[----:B------:R-:W-:Y:S01]  /*1b0a0*/  HMMA.16816.F32 R48, R128, R50, R136 ;  /* 0x000000328030723c */ /* 0x000fe20000001888 */
[----:B------:R-:W-:-:S05]  /*1b0b0*/  IMAD.MOV.U32 R132, RZ, RZ, R242 ;  /* 0x000000ffff847224 */ /* 0x000fca00078e00f2 */
[----:B------:R-:W-:Y:S01]  /*1b0c0*/  HMMA.16816.F32 R64, R128, R66, R28 ;  /* 0x000000428040723c */ /* 0x000fe2000000181c */
[----:B------:R-:W-:-:S05]  /*1b0d0*/  IMAD.MOV.U32 R133, RZ, RZ, R239 ;  /* 0x000000ffff857224 */ /* 0x000fca00078e00ef */
[----:B------:R-:W-:Y:S01]  /*1b0e0*/  HMMA.16816.F32 R112, R128, R114, R32 ;  /* 0x000000728070723c */ /* 0x000fe20000001820 */
[----:B------:R-:W-:-:S05]  /*1b0f0*/  IMAD.MOV.U32 R135, RZ, RZ, R238 ;  /* 0x000000ffff877224 */ /* 0x000fca00078e00ee */
[C---:B------:R-:W-:Y:S06]  /*1b100*/  HMMA.16816.F32 R116, R128.reuse, R8, R116 ;  /* 0x000000088074723c */ /* 0x040fec0000001874 */
[----:B------:R-:W-:Y:S01]  /*1b110*/  HMMA.16816.F32 R128, R128, R10, R24 ;  /* 0x0000000a8080723c */ /* 0x000fe20000001818 */
[----:B--2---:R-:W-:-:S13]  /*1b120*/  ISETP.GT.AND P3, PT, R188, R203, PT ;  /* 0x000000cbbc00720c */ /* 0x004fda0003f64270 */
[----:B-1----:R-:W-:Y:S10]  /*1b130*/  @!P3 BRA `(.L_x_2762) ;  /* 0x000000640010b947 */ /* 0x002ff40003800000 */
        /* <DEDUP_REMOVED lines=141> */
[----:B------:R-:W-:Y:S01]  /*1ba10*/  ISETP.GT.AND P2, PT, R200, R203, PT ;  /* 0x000000cbc800720c */ /* 0x000fe20003f44270 */
[----:B------:R-:W-:-:S04]  /*1ba20*/  DEPBAR.LE SB0, 0x0 ;  /* 0x000080000000791a */ /* 0x000fc80000000000 */
[C---:B-1----:R-:W-:Y:S06]  /*1ba30*/  HMMA.16816.F32 R188, R4.reuse, R20, R132 ;  /* 0x0000001404bc723c */ /* 0x042fec0000001884 */
[----:B------:R-:W-:Y:S01]  /*1ba40*/  HMMA.16816.F32 R4, R4, R22, R28 ;  /* 0x000000160404723c */ /* 0x000fe2000000181c */
[----:B------:R-:W-:-:S15]  /*1ba50*/  BSSY B1, `(.L_x_2775) ;  /* 0x0000036000017945 */ /* 0x000fde0003800000 */
[----:B------:R-:W-:-:S07]  /*1ba60*/  NOP ;  /* 0x0000000000007918 */ /* 0x000fce0000000000 */
[----:B------:R1:W-:Y:S04]  /*1ba70*/  STL.64 [R1], R4 ;  /* 0x0000000401007387 */ /* 0x0003e80000100a00 */
[----:B------:R1:W-:Y:S01]  /*1ba80*/  STL.64 [R1+0x8], R6 ;  /* 0x0000080601007387 */ /* 0x0003e20000100a00 */
[C---:B------:R-:W-:Y:S06]  /*1ba90*/  HMMA.16816.F32 R184, R8.reuse, R20, R136 ;  /* 0x0000001408b8723c */ /* 0x040fec0000001888 */
[----:B------:R-:W-:Y:S01]  /*1baa0*/  HMMA.16816.F32 R196, R8, R22, R24 ;  /* 0x0000001608c4723c */ /* 0x000fe20000001818 */
[----:B------:R-:W-:Y:S06]  /*1bab0*/  BAR.SYNC.DEFER_BLOCKING 0x0 ;  /* 0x0000000000007b1d */ /* 0x000fec0000010000 */
[----:B------:R-:W-:-:S02]  /*1bac0*/  NOP ;  /* 0x0000000000007918 */ /* 0x000fc40000000000 */
[----:B------:R-:W-:-:S15]  /*1bad0*/  @!P2 BRA `(.L_x_2776) ;  /* 0x0000000000b4a947 */ /* 0x000fde0003800000 */
[----:B------:R-:W2:Y:S04]  /*1bae0*/  LDL.64 R220, [R1+0xf8] ;  /* 0x0000f80001dc7983 */ /* 0x000ea80000100a00 */
[----:B------:R-:W2:Y:S04]  /*1baf0*/  LDL R201, [R1+0xe0] ;  /* 0x0000e00001c97983 */ /* 0x000ea80000100800 */
[----:B------:R-:W3:Y:S04]  /*1bb00*/  LDL R252, [R1+0x118] ;  /* 0x0001180001fc7983 */ /* 0x000ee80000100800 */
[----:B------:R-:W4:Y:S04]  /*1bb10*/  LDL R202, [R1+0x110] ;  /* 0x0001100001ca7983 */ /* 0x000f280000100800 */
[----:B------:R-:W5:Y:S01]  /*1bb20*/  LDL R203, [R1+0x114] ;  /* 0x0001140001cb7983 */ /* 0x000f620000100800 */
[----:B------:R-:W-:-:S05]  /*1bb30*/  VIADD R0, R251, 0xfffffffa ;  /* 0xfffffffafb007836 */ /* 0x000fca0000000000 */
[----:B-1----:R-:W-:Y:S01]  /*1bb40*/  SHF.R.S32.HI R4, RZ, 0x1f, R0 ;  /* 0x0000001fff047819 */ /* 0x002fe20000011400 */
[----:B------:R1:W-:Y:S01]  /*1bb50*/  @P1 STS.128 [R222+0x8000], RZ ;  /* 0x008000ffde001388 */ /* 0x0003e20000000c00 */
[----:B------:R-:W-:Y:S01]  /*1bb60*/  BSSY B0, `(.L_x_2777) ;  /* 0x0000023000007945 */ /* 0x000fe20003800000 */
[----:B--2---:R-:W-:-:S04]  /*1bb70*/  IMAD.WIDE.U32 R2, R0, R201, R220 ;  /* 0x000000c900027225 */ /* 0x004fc800078e00dc */
[----:B---3--:R-:W-:-:S04]  /*1bb80*/  IMAD R0, R252, R0, RZ ;  /* 0x00000000fc007224 */ /* 0x008fc800078e02ff */
[----:B------:R-:W-:Y:S01]  /*1bb90*/  IMAD R0, R4, R201, R0 ;  /* 0x000000c904007224 */ /* 0x000fe200078e0200 */
[----:B------:R-:W-:-:S03]  /*1bba0*/  @!P1 LEA R4, P2, R2, R236, 0x1 ;  /* 0x000000ec02049211 */ /* 0x000fc600078408ff */
[----:B------:R-:W-:-:S05]  /*1bbb0*/  IMAD.IADD R0, R3, 0x1, R0 ;  /* 0x0000000103007824 */ /* 0x000fca00078e0200 */
        /* <DEDUP_REMOVED lines=8> */
[----:B----4-:R-:W-:-:S03]  /*1bc40*/  IADD3 R2, P2, R202, R2, RZ ;  /* 0x00000002ca027210 */ /* 0x010fc60007f5e0ff */
[----:B------:R-:W-:Y:S01]  /*1bc50*/  @!PT LDS RZ, [RZ] ;  /* 0x00000000fffff984 */ /* 0x000fe20000000800 */
[----:B------:R-:W-:Y:S01]  /*1bc60*/  @!PT LDS RZ, [RZ] ;  /* 0x00000000fffff984 */ /* 0x000fe20000000800 */
[----:B------:R-:W-:Y:S01]  /*1bc70*/  @!PT LDS RZ, [RZ] ;  /* 0x00000000fffff984 */ /* 0x000fe20000000800 */
[----:B------:R2:W-:Y:S02]  /*1bc80*/  @!P0 LDGSTS.E.BYPASS.LTC128B.128 [R222+0x9000], desc[UR4][R4.64+0x80] ;  /* 0x0900008004de8fae */ /* 0x0005e4000b901d44 */
[----:B-----5:R-:W-:Y:S02]  /*1bc90*/  IMAD.X R0, R203, 0x1, R0, P2 ;  /* 0x00000001cb007824 */ /* 0x020fe400010e0600 */
        /* <DEDUP_REMOVED lines=15> */
.L_x_2778:
[----:B------:R-:W-:Y:S05]  /*1bd90*/  BSYNC B0 ;  /* 0x0000000000007941 */ /* 0x000fea0003800000 */
.L_x_2777:
[----:B------:R-:W0:Y:S02]  /*1bda0*/  LDGDEPBAR ;  /* 0x00000000000079af */ /* 0x000e240000000000 */
.L_x_2776:
[----:B------:R-:W-:Y:S05]  /*1bdb0*/  BSYNC B1 ;  /* 0x0000000000017941 */ /* 0x000fea0003800000 */
.L_x_2775:
[----:B------:R-:W3:Y:S04]  /*1bdc0*/  LDL R9, [R1+0xb8] ;  /* 0x0000b80001097983 */ /* 0x000ee80000100800 */
[----:B------:R-:W4:Y:S04]  /*1bdd0*/  LDL R8, [R1+0xb0] ;  /* 0x0000b00001087983 */ /* 0x000f280000100800 */
[----:B-1----:R-:W4:Y:S04]  /*1bde0*/  LDL R7, [R1+0xb4] ;  /* 0x0000b40001077983 */ /* 0x002f280000100800 */
[----:B------:R-:W4:Y:S04]  /*1bdf0*/  LDL R6, [R1+0xbc] ;  /* 0x0000bc0001067983 */ /* 0x000f280000100800 */
[----:B--2---:R-:W2:Y:S04]  /*1be00*/  LDL R5, [R1+0xcc] ;  /* 0x0000cc0001057983 */ /* 0x004ea80000100800 */
[----:B------:R-:W2:Y:S04]  /*1be10*/  LDL.LU R4, [R1+0x8] ;  /* 0x0000080001047983 */ /* 0x000ea80000300800 */
[----:B------:R-:W2:Y:S04]  /*1be20*/  LDL.LU R3, [R1+0x4] ;  /* 0x0000040001037983 */ /* 0x000ea80000300800 */
[----:B------:R-:W2:Y:S01]  /*1be30*/  LDL.LU R2, [R1] ;  /* 0x0000000001027983 */ /* 0x000ea20000300800 */
[----:B------:R-:W1:Y:S03]  /*1be40*/  S2R R0, SR_TID.X ;  /* 0x0000000000007919 */ /* 0x000e660000002100 */
[----:B------:R-:W-:Y:S04]  /*1be50*/  STL.64 [R1+0x1d8], R14 ;  /* 0x0001d80e01007387 */ /* 0x000fe80000100a00 */
[----:B------:R-:W-:Y:S04]  /*1be60*/  STL [R1+0x18c], R249 ;  /* 0x00018cf901007387 */ /* 0x000fe80000100800 */
[----:B------:R-:W-:Y:S04]  /*1be70*/  STL [R1+0x188], R248 ;  /* 0x000188f801007387 */ /* 0x000fe80000100800 */
[----:B------:R-:W-:Y:S04]  /*1be80*/  STL [R1+0x184], R246 ;  /* 0x000184f601007387 */ /* 0x000fe80000100800 */
[----:B------:R-:W-:Y:S04]  /*1be90*/  STL [R1+0x180], R241 ;  /* 0x000180f101007387 */ /* 0x000fe80000100800 */
[----:B------:R-:W-:Y:S04]  /*1bea0*/  STL [R1+0x17c], R240 ;  /* 0x00017cf001007387 */ /* 0x000fe80000100800 */
[----:B------:R-:W-:Y:S01]  /*1beb0*/  STL [R1+0x178], R237 ;  /* 0x000178ed01007387 */ /* 0x000fe20000100800 */
[----:B-1----:R-:W-:-:S03]  /*1bec0*/  IMAD.SHL.U32 R0, R0, 0x2, RZ ;  /* 0x0000000200007824 */ /* 0x002fc600078e00ff */
[----:B------:R-:W-:Y:S02]  /*1bed0*/  STL [R1+0x174], R236 ;  /* 0x000174ec01007387 */ /* 0x000fe40000100800 */
[----:B------:R-:W-:Y:S02]  /*1bee0*/  LOP3.LUT R0, R0, 0x6, RZ, 0xc0, !PT ;  /* 0x0000000600007812 */ /* 0x000fe400078ec0ff */
[----:B------:R-:W-:Y:S03]  /*1bef0*/  STL [R1+0x170], R223 ;  /* 0x000170df01007387 */ /* 0x000fe60000100800 */
[----:B------:R-:W-:Y:S01]  /*1bf00*/  IMAD R0, R200, 0x20, R0 ;  /* 0x00000020c8007824 */ /* 0x000fe200078e0200 */
[----:B------:R-:W-:Y:S04]  /*1bf10*/  STL [R1+0x16c], R222 ;  /* 0x00016cde01007387 */ /* 0x000fe80000100800 */
[C---:B------:R-:W-:Y:S01]  /*1bf20*/  ISETP.GE.AND P3, PT, R0.reuse, R226, PT ;  /* 0x000000e20000720c */ /* 0x040fe20003f66270 */
[----:B------:R-:W-:Y:S01]  /*1bf30*/  STL [R1+0x168], R217 ;  /* 0x000168d901007387 */ /* 0x000fe20000100800 */
[----:B------:R-:W-:-:S02]  /*1bf40*/  ISETP.GE.AND P4, PT, R0, R225, PT ;  /* 0x000000e10000720c */ /* 0x000fc40003f86270 */
[C---:B------:R-:W-:Y:S01]  /*1bf50*/  ISETP.GE.OR P3, PT, R0.reuse, R234, !P3 ;  /* 0x000000ea0000720c */ /* 0x040fe20005f66670 */
[----:B------:R-:W-:Y:S01]  /*1bf60*/  STL [R1+0x164], R216 ;  /* 0x000164d801007387 */ /* 0x000fe20000100800 */
[----:B------:R-:W-:-:S03]  /*1bf70*/  ISETP.GE.OR P4, PT, R0, R233, !P4 ;  /* 0x000000e90000720c */ /* 0x000fc60006786670 */
        /* <DEDUP_REMOVED lines=10> */
[----:B---3--:R-:W-:-:S02]  /*1c020*/  IMAD.MOV.U32 R132, RZ, RZ, R9 ;  /* 0x000000ffff847224 */ /* 0x008fc400078e0009 */
[----:B----4-:R-:W-:Y:S02]  /*1c030*/  IMAD.MOV.U32 R135, RZ, RZ, R8 ;  /* 0x000000ffff877224 */ /* 0x010fe400078e0008 */
[----:B------:R-:W-:Y:S02]  /*1c040*/  IMAD.MOV.U32 R138, RZ, RZ, R7 ;  /* 0x000000ffff8a7224 */ /* 0x000fe400078e0007 */
[----:B------:R-:W-:Y:S02]  /*1c050*/  IMAD.MOV.U32 R139, RZ, RZ, R6 ;  /* 0x000000ffff8b7224 */ /* 0x000fe400078e0006 */
[----:B--2---:R-:W-:Y:S02]  /*1c060*/  IMAD.MOV.U32 R134, RZ, RZ, R5 ;  /* 0x000000ffff867224 */ /* 0x004fe400078e0005 */
[----:B------:R-:W-:Y:S02]  /*1c070*/  IMAD.MOV.U32 R25, RZ, RZ, R4 ;  /* 0x000000ffff197224 */ /* 0x000fe400078e0004 */
[----:B------:R-:W-:-:S02]  /*1c080*/  IMAD.MOV.U32 R23, RZ, RZ, R3 ;  /* 0x000000ffff177224 */ /* 0x000fc400078e0003 */
[----:B------:R-:W-:Y:S01]  /*1c090*/  IMAD.MOV.U32 R24, RZ, RZ, R2 ;  /* 0x000000ffff187224 */ /* 0x000fe200078e0002 */
[----:B------:R-:W-:-:S04]  /*1c0a0*/  IADD3 R2, R229, -R0, RZ ;  /* 0x80000000e5027210 */ /* 0x000fc80007ffe0ff */
        /* <DEDUP_REMOVED lines=15> */
[----:B------:R-:W-:-:S04]  /*1c1a0*/  VIADD R2, R0, 0x1 ;  /* 0x0000000100027836 */ /* 0x000fc80000000000 */
        /* <DEDUP_REMOVED lines=13> */
[C---:B------:R-:W-:Y:S02]  /*1c280*/  ISETP.GE.AND P5, PT, R2.reuse, R227, PT ;  /* 0x000000e30200720c */ /* 0x040fe40003fa6270 */
[C---:B------:R-:W-:Y:S02]  /*1c290*/  ISETP.GE.AND P0, PT, R2.reuse, R226, PT ;  /* 0x000000e20200720c */ /* 0x040fe40003f06270 */
[----:B------:R-:W-:Y:S02]  /*1c2a0*/  IABS R3, R3 ;  /* 0x0000000300037213 */ /* 0x000fe40000000000 */
[C---:B------:R-:W-:Y:S02]  /*1c2b0*/  ISETP.GE.AND P1, PT, R2.reuse, R225, PT ;  /* 0x000000e10200720c */ /* 0x040fe40003f26270 */
[----:B------:R-:W-:-:S02]  /*1c2c0*/  ISETP.GE.AND P2, PT, R2, R224, PT ;  /* 0x000000e00200720c */ /* 0x000fc40003f46270 */
[----:B------:R-:W-:Y:S02]  /*1c2d0*/  I2FP.F32.S32 R3, R3 ;  /* 0x0000000300037245 */ /* 0x000fe40000201400 */
[C---:B------:R-:W-:Y:S02]  /*1c2e0*/  ISETP.GE.OR P5, PT, R2.reuse, R235, !P5 ;  /* 0x000000eb0200720c */ /* 0x040fe40006fa6670 */
[C---:B------:R-:W-:Y:S02]  /*1c2f0*/  ISETP.GE.OR P0, PT, R2.reuse, R234, !P0 ;  /* 0x000000ea0200720c */ /* 0x040fe40004706670 */
[C---:B------:R-:W-:Y:S02]  /*1c300*/  ISETP.GE.OR P1, PT, R2.reuse, R233, !P1 ;  /* 0x000000e90200720c */ /* 0x040fe40004f26670 */
[----:B------:R-:W-:Y:S01]  /*1c310*/  ISETP.GE.OR P2, PT, R2, R232, !P2 ;  /* 0x000000e80200720c */ /* 0x000fe20005746670 */
[----:B------:R-:W-:Y:S02]  /*1c320*/  VIADD R2, R0, 0x8 ;  /* 0x0000000800027836 */ /* 0x000fe40000000000 */
[----:B------:R-:W-:-:S03]  /*1c330*/  FFMA.FTZ R195, R3, -R219, R195 ;  /* 0x800000db03c37223 */ /* 0x000fc600000100c3 */
[----:B------:R-:W-:-:S04]  /*1c340*/  IADD3 R3, R229, -R2, RZ ;  /* 0x80000002e5037210 */ /* 0x000fc80007ffe0ff */
[----:B------:R-:W-:-:S04]  /*1c350*/  IABS R3, R3 ;  /* 0x0000000300037213 */ /* 0x000fc80000000000 */
[----:B------:R-:W-:-:S05]  /*1c360*/  I2FP.F32.S32 R3, R3 ;  /* 0x0000000300037245 */ /* 0x000fca0000201400 */
[----:B------:R-:W-:Y:S01]  /*1c370*/  FFMA.FTZ R7, R3, -R219, R32 ;  /* 0x800000db03077223 */ /* 0x000fe20000010020 */
[----:B------:R-:W-:-:S05]  /*1c380*/  IMAD.IADD R3, R231, 0x1, -R2 ;  /* 0x00000001e7037824 */ /* 0x000fca00078e0a02 */
[----:B------:R-:W-:-:S04]  /*1c390*/  IABS R3, R3 ;  /* 0x0000000300037213 */ /* 0x000fc80000000000 */
[----:B------:R-:W-:Y:S02]  /*1c3a0*/  I2FP.F32.S32 R3, R3 ;  /* 0x0000000300037245 */ /* 0x000fe40000201400 */
[----:B------:R-:W-:-:S03]  /*1c3b0*/  P2R R193, PR, RZ, 0x4 ;  /* 0x00000004ffc17803 */ /* 0x000fc60000000000 */
[----:B------:R-:W-:Y:S01]  /*1c3c0*/  FFMA.FTZ R5, R3, -R219, R34 ;  /* 0x800000db03057223 */ /* 0x000fe20000010022 */
[----:B------:R-:W-:Y:S01]  /*1c3d0*/  IMAD.IADD R3, R228, 0x1, -R2 ;  /* 0x00000001e4037824 */ /* 0x000fe200078e0a02 */
[----:B------:R-:W-:-:S04]  /*1c3e0*/  ISETP.GE.AND P2, PT, R0, R227, PT ;  /* 0x000000e30000720c */ /* 0x000fc80003f46270 */
[----:B------:R-:W-:Y:S02]  /*1c3f0*/  IABS R3, R3 ;  /* 0x0000000300037213 */ /* 0x000fe40000000000 */
[C---:B------:R-:W-:Y:S02]  /*1c400*/  ISETP.GE.OR P2, PT, R0.reuse, R235, !P2 ;  /* 0x000000eb0000720c */ /* 0x040fe40005746670 */
[----:B------:R-:W-:Y:S02]  /*1c410*/  I2FP.F32.S32 R3, R3 ;  /* 0x0000000300037245 */ /* 0x000fe40000201400 */
[----:B------:R-:W-:Y:S02]  /*1c420*/  FSEL R27, R11, -INF , !P2 ;  /* 0xff8000000b1b7808 */ /* 0x000fe40005000000 */
[----:B------:R-:W-:Y:S01]  /*1c430*/  ISETP.GE.AND P2, PT, R0, R224, PT ;  /* 0x000000e00000720c */ /* 0x000fe20003f46270 */
[----:B------:R-:W-:Y:S01]  /*1c440*/  FFMA.FTZ R21, R3, -R219, R176 ;  /* 0x800000db03157223 */ /* 0x000fe200000100b0 */
[----:B------:R-:W-:-:S02]  /*1c450*/  IMAD.IADD R3, R230, 0x1, -R2 ;  /* 0x00000001e6037824 */ /* 0x000fc400078e0a02 */
[----:B------:R-:W-:Y:S02]  /*1c460*/  ISETP.GE.OR P2, PT, R0, R232, !P2 ;  /* 0x000000e80000720c */ /* 0x000fe40005746670 */
[----:B------:R-:W-:Y:S02]  /*1c470*/  FSEL R34, R9, -INF , !P3 ;  /* 0xff80000009227808 */ /* 0x000fe40005800000 */
[----:B------:R-:W-:Y:S02]  /*1c480*/  IABS R3, R3 ;  /* 0x0000000300037213 */ /* 0x000fe40000000000 */
[----:B------:R-:W-:Y:S02]  /*1c490*/  FSEL R136, R8, -INF , !P4 ;  /* 0xff80000008887808 */ /* 0x000fe40006000000 */
[----:B------:R-:W-:Y:S02]  /*1c4a0*/  FSEL R137, R6, -INF , !P2 ;  /* 0xff80000006897808 */ /* 0x000fe40005000000 */
[----:B------:R-:W-:-:S02]  /*1c4b0*/  ISETP.GE.AND P3, PT, R2, R227, PT ;  /* 0x000000e30200720c */ /* 0x000fc40003f66270 */
[C---:B------:R-:W-:Y:S02]  /*1c4c0*/  ISETP.GE.AND P4, PT, R2.reuse, R226, PT ;  /* 0x000000e20200720c */ /* 0x040fe40003f86270 */
[C---:B------:R-:W-:Y:S02]  /*1c4d0*/  ISETP.GE.AND P2, PT, R2.reuse, R225, PT ;  /* 0x000000e10200720c */ /* 0x040fe40003f46270 */
[C---:B------:R-:W-:Y:S02]  /*1c4e0*/  ISETP.GE.AND P6, PT, R2.reuse, R224, PT ;  /* 0x000000e00200720c */ /* 0x040fe40003fc6270 */
[----:B------:R-:W-:Y:S02]  /*1c4f0*/  I2FP.F32.S32 R3, R3 ;  /* 0x0000000300037245 */ /* 0x000fe40000201400 */
[C---:B------:R-:W-:Y:S02]  /*1c500*/  ISETP.GE.OR P3, PT, R2.reuse, R235, !P3 ;  /* 0x000000eb0200720c */ /* 0x040fe40005f66670 */
[----:B------:R-:W-:-:S02]  /*1c510*/  ISETP.GE.OR P4, PT, R2, R234, !P4 ;  /* 0x000000ea0200720c */ /* 0x000fc40006786670 */
[C---:B------:R-:W-:Y:S02]  /*1c520*/  ISETP.GE.OR P2, PT, R2.reuse, R233, !P2 ;  /* 0x000000e90200720c */ /* 0x040fe40005746670 */
[----:B------:R-:W-:Y:S01]  /*1c530*/  ISETP.GE.OR P6, PT, R2, R232, !P6 ;  /* 0x000000e80200720c */ /* 0x000fe200077c6670 */
[----:B------:R-:W-:Y:S02]  /*1c540*/  VIADD R2, R0, 0x9 ;  /* 0x0000000900027836 */ /* 0x000fe40000000000 */
[----:B------:R-:W-:Y:S02]  /*1c550*/  FFMA.FTZ R192, R3, -R219, R178 ;  /* 0x800000db03c07223 */ /* 0x000fe400000100b2 */
        /* <DEDUP_REMOVED lines=10> */
[----:B------:R-:W-:Y:S02]  /*1c600*/  I2FP.F32.S32 R3, R3 ;  /* 0x0000000300037245 */ /* 0x000fe40000201400 */
[----:B------:R-:W-:-:S03]  /*1c610*/  FSEL R28, R4, -INF , !P5 ;  /* 0xff800000041c7808 */ /* 0x000fc60006800000 */
[----:B------:R-:W-:Y:S01]  /*1c620*/  FFMA.FTZ R4, R3, -R219, R177 ;  /* 0x800000db03047223 */ /* 0x000fe200000100b1 */
[----:B------:R-:W-:Y:S01]  /*1c630*/  IMAD.IADD R3, R230, 0x1, -R2 ;  /* 0x00000001e6037824 */ /* 0x000fe200078e0a02 */
[----:B------:R-:W-:Y:S02]  /*1c640*/  FSEL R133, R10, -INF , !P1 ;  /* 0xff8000000a857808 */ /* 0x000fe40004800000 */
[----:B------:R-:W-:Y:S02]  /*1c650*/  FSEL R30, R20, -INF , !P0 ;  /* 0xff800000141e7808 */ /* 0x000fe40004000000 */
[----:B------:R-:W-:Y:S02]  /*1c660*/  FSEL R10, R7, -INF , !P3 ;  /* 0xff800000070a7808 */ /* 0x000fe40005800000 */
[----:B------:R-:W-:Y:S02]  /*1c670*/  IABS R3, R3 ;  /* 0x0000000300037213 */ /* 0x000fe40000000000 */
        /* <DEDUP_REMOVED lines=27> */
[----:B------:R-:W-:Y:S02]  /*1c830*/  IABS R3, R3 ;  /* 0x0000000300037213 */ /* 0x000fe40000000000 */
        /* <DEDUP_REMOVED lines=25> */
[----:B------:R-:W-:Y:S02]  /*1c9d0*/  FSEL R32, R4, -INF , !P3 ;  /* 0xff80000004207808 */ /* 0x000fe40005800000 */
[----:B------:R-:W-:Y:S02]  /*1c9e0*/  FSEL R7, R7, -INF , !P2 ;  /* 0xff80000007077808 */ /* 0x000fe40005000000 */
[----:B------:R-:W-:Y:S02]  /*1c9f0*/  FSEL R21, R9, -INF , !P0 ;  /* 0xff80000009157808 */ /* 0x000fe40004000000 */
[----:B------:R-:W-:Y:S02]  /*1ca00*/  FSEL R26, R5, -INF , !P1 ;  /* 0xff800000051a7808 */ /* 0x000fe40004800000 */
[----:B------:R-:W-:-:S02]  /*1ca10*/  IABS R3, R3 ;  /* 0x0000000300037213 */ /* 0x000fc40000000000 */
[C---:B------:R-:W-:Y:S02]  /*1ca20*/  ISETP.GE.AND P2, PT, R2.reuse, R227, PT ;  /* 0x000000e30200720c */ /* 0x040fe40003f46270 */
[C---:B------:R-:W-:Y:S02]  /*1ca30*/  ISETP.GE.AND P0, PT, R2.reuse, R226, PT ;  /* 0x000000e20200720c */ /* 0x040fe40003f06270 */
[C---:B------:R-:W-:Y:S02]  /*1ca40*/  ISETP.GE.AND P1, PT, R2.reuse, R225, PT ;  /* 0x000000e10200720c */ /* 0x040fe40003f26270 */
[C---:B------:R-:W-:Y:S02]  /*1ca50*/  ISETP.GE.AND P3, PT, R2.reuse, R224, PT ;  /* 0x000000e00200720c */ /* 0x040fe40003f66270 */
[----:B------:R-:W-:Y:S02]  /*1ca60*/  I2FP.F32.S32 R3, R3 ;  /* 0x0000000300037245 */ /* 0x000fe40000201400 */
[----:B------:R-:W-:-:S02]  /*1ca70*/  ISETP.GE.OR P2, PT, R2, R235, !P2 ;  /* 0x000000eb0200720c */ /* 0x000fc40005746670 */
        /* <DEDUP_REMOVED lines=19> */
[C---:B------:R-:W-:Y:S02]  /*1cbb0*/  ISETP.GE.AND P0, PT, R2.reuse, R227, PT ;  /* 0x000000e30200720c */ /* 0x040fe40003f06270 */
[----:B------:R-:W-:Y:S02]  /*1cbc0*/  IABS R3, R3 ;  /* 0x0000000300037213 */ /* 0x000fe40000000000 */
[----:B------:R-:W-:Y:S02]  /*1cbd0*/  ISETP.GE.OR P0, PT, R2, R235, !P0 ;  /* 0x000000eb0200720c */ /* 0x000fe40004706670 */
[----:B------:R-:W-:-:S02]  /*1cbe0*/  I2FP.F32.S32 R3, R3 ;  /* 0x0000000300037245 */ /* 0x000fc40000201400 */
[----:B------:R-:W-:Y:S02]  /*1cbf0*/  FSEL R6, R6, -INF , !P2 ;  /* 0xff80000006067808 */ /* 0x000fe40005000000 */
[----:B------:R-:W-:Y:S01]  /*1cc00*/  FSEL R5, R5, -INF , !P0 ;  /* 0xff80000005057808 */ /* 0x000fe20004000000 */
[----:B------:R-:W-:Y:S01]  /*1cc10*/  FFMA.FTZ R180, R3, -R219, R25 ;  /* 0x800000db03b47223 */ /* 0x000fe20000010019 */
[----:B------:R-:W-:Y:S01]  /*1cc20*/  FSEL R25, R11, -INF , !P1 ;  /* 0xff8000000b197808 */ /* 0x000fe20004800000 */
[----:B------:R-:W-:Y:S01]  /*1cc30*/  VIADD R0, R0, 0x19 ;  /* 0x0000001900007836 */ /* 0x000fe20000000000 */
[C---:B------:R-:W-:Y:S02]  /*1cc40*/  ISETP.GE.AND P1, PT, R2.reuse, R226, PT ;  /* 0x000000e20200720c */ /* 0x040fe40003f26270 */
[C---:B------:R-:W-:Y:S02]  /*1cc50*/  ISETP.GE.AND P0, PT, R2.reuse, R225, PT ;  /* 0x000000e10200720c */ /* 0x040fe40003f06270 */
[----:B------:R-:W-:-:S02]  /*1cc60*/  ISETP.GE.AND P2, PT, R2, R224, PT ;  /* 0x000000e00200720c */ /* 0x000fc40003f46270 */
[C---:B------:R-:W-:Y:S02]  /*1cc70*/  ISETP.GE.OR P1, PT, R2.reuse, R234, !P1 ;  /* 0x000000ea0200720c */ /* 0x040fe40004f26670 */
[C---:B------:R-:W-:Y:S02]  /*1cc80*/  ISETP.GE.OR P0, PT, R2.reuse, R233, !P0 ;  /* 0x000000e90200720c */ /* 0x040fe40004706670 */
[----:B------:R-:W-:Y:S01]  /*1cc90*/  ISETP.GE.OR P2, PT, R2, R232, !P2 ;  /* 0x000000e80200720c */ /* 0x000fe20005746670 */
[----:B------:R-:W-:-:S05]  /*1cca0*/  IMAD.IADD R2, R229, 0x1, -R0 ;  /* 0x00000001e5027824 */ /* 0x000fca00078e0a00 */
[----:B------:R-:W-:Y:S01]  /*1ccb0*/  IABS R2, R2 ;  /* 0x0000000200027213 */ /* 0x000fe20000000000 */
[----:B------:R-:W-:-:S03]  /*1ccc0*/  IMAD.MOV.U32 R220, RZ, RZ, R135 ;  /* 0x000000ffffdc7224 */ /* 0x000fc600078e0087 */
[----:B------:R-:W-:Y:S01]  /*1ccd0*/  I2FP.F32.S32 R2, R2 ;  /* 0x0000000200027245 */ /* 0x000fe20000201400 */
[----:B------:R-:W-:Y:S01]  /*1cce0*/  IMAD.MOV.U32 R135, RZ, RZ, R132 ;  /* 0x000000ffff877224 */ /* 0x000fe200078e0084 */
[----:B------:R-:W-:Y:S02]  /*1ccf0*/  FSEL R11, R4, -INF , !P1 ;  /* 0xff800000040b7808 */ /* 0x000fe40004800000 */
[----:B------:R-:W-:Y:S01]  /*1cd00*/  FMNMX.FTZ R132, R242, R27, !PT ;  /* 0x0000001bf2847209 */ /* 0x000fe20007810000 */
[----:B------:R-:W-:Y:S01]  /*1cd10*/  FFMA.FTZ R4, R2, -R219, R197 ;  /* 0x800000db02047223 */ /* 0x000fe200000100c5 */
[----:B------:R-:W-:Y:S02]  /*1cd20*/  IMAD.IADD R2, R231, 0x1, -R0 ;  /* 0x00000001e7027824 */ /* 0x000fe400078e0a00 */
[----:B------:R-:W-:-:S03]  /*1cd30*/  FMNMX.FTZ R132, R28, R132, !PT ;  /* 0x000000841c847209 */ /* 0x000fc60007810000 */
[----:B------:R-:W-:Y:S02]  /*1cd40*/  IABS R2, R2 ;  /* 0x0000000200027213 */ /* 0x000fe40000000000 */
[----:B------:R-:W-:Y:S02]  /*1cd50*/  FMNMX.FTZ R132, R10, R132, !PT ;  /* 0x000000840a847209 */ /* 0x000fe40007810000 */
[----:B------:R-:W-:Y:S02]  /*1cd60*/  FSEL R24, R24, -INF , !P0 ;  /* 0xff80000018187808 */ /* 0x000fe40004000000 */
[----:B------:R-:W-:Y:S02]  /*1cd70*/  ISETP.GE.AND P0, PT, R0, R227, PT ;  /* 0x000000e30000720c */ /* 0x000fe40003f06270 */
[----:B------:R-:W-:Y:S02]  /*1cd80*/  I2FP.F32.S32 R2, R2 ;  /* 0x0000000200027245 */ /* 0x000fe40000201400 */
[----:B------:R-:W-:-:S02]  /*1cd90*/  FMNMX.FTZ R132, R8, R132, !PT ;  /* 0x0000008408847209 */ /* 0x000fc40007810000 */
[----:B------:R-:W-:Y:S01]  /*1cda0*/  ISETP.GE.OR P0, PT, R0, R235, !P0 ;  /* 0x000000eb0000720c */ /* 0x000fe20004706670 */
[----:B------:R-:W-:Y:S01]  /*1cdb0*/  FFMA.FTZ R9, R2, -R219, R199 ;  /* 0x800000db02097223 */ /* 0x000fe200000100c7 */
[----:B------:R-:W-:Y:S01]  /*1cdc0*/  FMNMX.FTZ R132, R7, R132, !PT ;  /* 0x0000008407847209 */ /* 0x000fe20007810000 */
[----:B------:R-:W-:Y:S01]  /*1cdd0*/  IMAD.IADD R2, R228, 0x1, -R0 ;  /* 0x00000001e4027824 */ /* 0x000fe200078e0a00 */
[----:B------:R-:W-:Y:S02]  /*1cde0*/  FSEL R4, R4, -INF , !P0 ;  /* 0xff80000004047808 */ /* 0x000fe40004000000 */
[----:B------:R-:W-:Y:S02]  /*1cdf0*/  ISETP.GE.AND P0, PT, R0, R226, PT ;  /* 0x000000e20000720c */ /* 0x000fe40003f06270 */
[----:B------:R-:W-:Y:S02]  /*1ce00*/  FMNMX.FTZ R132, R6, R132, !PT ;  /* 0x0000008406847209 */ /* 0x000fe40007810000 */
[----:B------:R-:W-:-:S02]  /*1ce10*/  IABS R2, R2 ;  /* 0x0000000200027213 */ /* 0x000fc40000000000 */
[C---:B------:R-:W-:Y:S02]  /*1ce20*/  ISETP.GE.OR P0, PT, R0.reuse, R234, !P0 ;  /* 0x000000ea0000720c */ /* 0x040fe40004706670 */
[----:B------:R-:W-:Y:S02]  /*1ce30*/  FMNMX.FTZ R132, R5, R132, !PT ;  /* 0x0000008405847209 */ /* 0x000fe40007810000 */
[----:B------:R-:W-:Y:S02]  /*1ce40*/  I2FP.F32.S32 R2, R2 ;  /* 0x0000000200027245 */ /* 0x000fe40000201400 */
[----:B------:R-:W-:Y:S02]  /*1ce50*/  FSEL R9, R9, -INF , !P0 ;  /* 0xff80000009097808 */ /* 0x000fe40004000000 */
[C---:B------:R-:W-:Y:S02]  /*1ce60*/  ISETP.GE.AND P0, PT, R0.reuse, R225, PT ;  /* 0x000000e10000720c */ /* 0x040fe40003f06270 */
[----:B------:R-:W-:-:S02]  /*1ce70*/  ISETP.GE.AND P1, PT, R0, R224, PT ;  /* 0x000000e00000720c */ /* 0x000fc40003f26270 */
[----:B------:R-:W-:Y:S01]  /*1ce80*/  FMNMX.FTZ R132, R4, R132, !PT ;  /* 0x0000008404847209 */ /* 0x000fe20007810000 */
[----:B------:R-:W-:Y:S01]  /*1ce90*/  FFMA.FTZ R23, R2, -R219, R23 ;  /* 0x800000db02177223 */ /* 0x000fe20000010017 */
[----:B------:R-:W-:Y:S01]  /*1cea0*/  IMAD.IADD R2, R230, 0x1, -R0 ;  /* 0x00000001e6027824 */ /* 0x000fe200078e0a00 */
[C---:B------:R-:W-:Y:S02]  /*1ceb0*/  ISETP.GE.OR P0, PT, R0.reuse, R233, !P0 ;  /* 0x000000e90000720c */ /* 0x040fe40004706670 */
[----:B------:R-:W-:Y:S02]  /*1cec0*/  ISETP.GE.OR P1, PT, R0, R232, !P1 ;  /* 0x000000e80000720c */ /* 0x000fe40004f26670 */
[----:B------:R-:W1:Y:S02]  /*1ced0*/  SHFL.BFLY PT, R0, R132, 0x2, 0x1f ;  /* 0x0c401f0084007f89 */ /* 0x000e6400000e0000 */
[----:B-1----:R-:W-:-:S05]  /*1cee0*/  FMNMX.FTZ R132, R132, R0, !PT ;  /* 0x0000000084847209 */ /* 0x002fca0007810000 */
[----:B------:R-:W1:Y:S01]  /*1cef0*/  SHFL.BFLY PT, R0, R132, 0x1, 0x1f ;  /* 0x0c201f0084007f89 */ /* 0x000e6200000e0000 */
[----:B------:R-:W-:Y:S02]  /*1cf00*/  IABS R2, R2 ;  /* 0x0000000200027213 */ /* 0x000fe40000000000 */
[----:B------:R-:W-:Y:S02]  /*1cf10*/  FSEL R23, R23, -INF , !P0 ;  /* 0xff80000017177808 */ /* 0x000fe40004000000 */
[----:B------:R-:W-:-:S05]  /*1cf20*/  I2FP.F32.S32 R2, R2 ;  /* 0x0000000200027245 */ /* 0x000fca0000201400 */
[----:B------:R-:W-:Y:S01]  /*1cf30*/  FFMA.FTZ R178, R2, -R219, R201 ;  /* 0x800000db02b27223 */ /* 0x000fe200000100c9 */
        /* <DEDUP_REMOVED lines=15> */
[----:B------:R-:W3:Y:S04]  /*1d030*/  LDL.LU R251, [R1+0xac] ;  /* 0x0000ac0001fb7983 */ /* 0x000ee80000300800 */
[----:B------:R-:W4:Y:S04]  /*1d040*/  LDL.LU.64 R14, [R1+0x50] ;  /* 0x00005000010e7983 */ /* 0x000f280000300a00 */
[----:B------:R-:W-:Y:S04]  /*1d050*/  STL [R1+0x1b8], R219 ;  /* 0x0001b8db01007387 */ /* 0x000fe80000100800 */
[----:B------:R-:W-:Y:S04]  /*1d060*/  STL [R1+0x1bc], R224 ;  /* 0x0001bce001007387 */ /* 0x000fe80000100800 */
[----:B------:R1:W-:Y:S04]  /*1d070*/  STL [R1+0x1c0], R232 ;  /* 0x0001c0e801007387 */ /* 0x0003e80000100800 */
[----:B-1----:R-:W4:Y:S04]  /*1d080*/  LDL R232, [R1+0xc8] ;  /* 0x0000c80001e87983 */ /* 0x002f280000100800 */
[----:B------:R1:W-:Y:S04]  /*1d090*/  STL.64 [R1+0x1c8], R172 ;  /* 0x0001c8ac01007387 */ /* 0x0003e80000100a00 */
[----:B-1----:R-:W4:Y:S04]  /*1d0a0*/  LDL.LU.64 R172, [R1+0x70] ;  /* 0x0000700001ac7983 */ /* 0x002f280000300a00 */
[----:B------:R1:W-:Y:S01]  /*1d0b0*/  STL [R1+0x1d0], R132 ;  /* 0x0001d08401007387 */ /* 0x0003e20000100800 */
[----:B------:R-:W-:Y:S01]  /*1d0c0*/  MOV R243, R138 ;  /* 0x0000008a00f37202 */ /* 0x000fe20000000f00 */
[----:B--2---:R-:W-:-:S02]  /*1d0d0*/  FMUL.FTZ R3, R0, R132 ;  /* 0x0000008400037220 */ /* 0x004fc40000410000 */
[----:B-1----:R-:W2:Y:S03]  /*1d0e0*/  LDL R132, [R1+0xc4] ;  /* 0x0000c40001847983 */ /* 0x002ea60000100800 */
[----:B------:R-:W-:-:S05]  /*1d0f0*/  FSEL R3, R3, RZ, P0 ;  /* 0x000000ff03037208 */ /* 0x000fca0000000000 */
[-CC-:B------:R-:W-:Y:S02]  /*1d100*/  FFMA.FTZ R33, R27, R0.reuse, -R3.reuse ;  /* 0x000000001b217223 */ /* 0x180fe40000010803 */
[----:B------:R-:W4:Y:S01]  /*1d110*/  LDL.LU R27, [R1+0x84] ;  /* 0x00008400011b7983 */ /* 0x000f220000300800 */
[----:B------:R-:W-:-:S03]  /*1d120*/  FFMA.FTZ R138, R7, R0, -R3 ;  /* 0x00000000078a7223 */ /* 0x000fc60000010803 */
[----:B------:R-:W2:Y:S01]  /*1d130*/  LDL.LU R7, [R1+0x80] ;  /* 0x0000800001077983 */ /* 0x000ea20000300800 */
[----:B------:R-:W-:Y:S01]  /*1d140*/  FMUL.FTZ R2, R0, R2 ;  /* 0x0000000200027220 */ /* 0x000fe20000410000 */
[----:B------:R-:W-:Y:S08]  /*1d150*/  MUFU.EX2 R33, R33 ;  /* 0x0000002100217308 */ /* 0x000ff00000000800 */
[----:B------:R-:W1:Y:S01]  /*1d160*/  MUFU.EX2 R2, R2 ;  /* 0x0000000200027308 */ /* 0x000e620000000800 */
[----:B------:R-:W-:-:S02]  /*1d170*/  IMAD.MOV.U32 R203, RZ, RZ, R139 ;  /* 0x000000ffffcb7224 */ /* 0x000fc400078e008b */
[-CC-:B------:R-:W-:Y:S01]  /*1d180*/  FFMA.FTZ R139, R8, R0.reuse, -R3.reuse ;  /* 0x00000000088b7223 */ /* 0x180fe20000010803 */
[----:B------:R-:W-:Y:S01]  /*1d190*/  FFMA.FTZ R179, R6, R0, -R3 ;  /* 0x0000000006b37223 */ /* 0x000fe20000010803 */
        /* <DEDUP_REMOVED lines=40> */
[----:B------:R-:W-:Y:S01]  /*1d420*/  FMNMX.FTZ R2, R9, R2, !PT ;  /* 0x0000000209027209 */ /* 0x000fe20007810000 */
[-CC-:B------:R-:W-:Y:S01]  /*1d430*/  FFMA.FTZ R177, R28, R0.reuse, -R3.reuse ;  /* 0x000000001cb17223 */ /* 0x180fe20000010803 */
[-CC-:B------:R-:W-:Y:S01]  /*1d440*/  FFMA.FTZ R176, R10, R0.reuse, -R3.reuse ;  /* 0x000000000ab07223 */ /* 0x180fe20000010803 */
[-CC-:B------:R-:W-:Y:S01]  /*1d450*/  FFMA.FTZ R184, R5, R0.reuse, -R3.reuse ;  /* 0x0000000005b87223 */ /* 0x180fe20000010803 */
[----:B------:R-:W-:Y:S02]  /*1d460*/  FFMA.FTZ R185, R4, R0, -R3 ;  /* 0x0000000004b97223 */ /* 0x000fe40000010803 */
[----:B------:R-:W1:Y:S02]  /*1d470*/  SHFL.BFLY PT, R3, R2, 0x2, 0x1f ;  /* 0x0c401f0002037f89 */ /* 0x000e6400000e0000 */
[----:B-1----:R-:W-:-:S05]  /*1d480*/  FMNMX.FTZ R2, R2, R3, !PT ;  /* 0x0000000302027209 */ /* 0x002fca0007810000 */
[----:B------:R-:W1:Y:S01]  /*1d490*/  SHFL.BFLY PT, R3, R2, 0x1, 0x1f ;  /* 0x0c201f0002037f89 */ /* 0x000e6200000e0000 */
[----:B------:R-:W-:Y:S01]  /*1d4a0*/  IMAD.MOV.U32 R190, RZ, RZ, R134 ;  /* 0x000000ffffbe7224 */ /* 0x000fe200078e0086 */
[----:B-1----:R-:W-:-:S04]  /*1d4b0*/  FMNMX.FTZ R134, R2, R3, !PT ;  /* 0x0000000302867209 */ /* 0x002fc80007810000 */
[----:B------:R-:W-:Y:S01]  /*1d4c0*/  FSETP.NEU.FTZ.AND P0, PT, R134, -INF , PT ;  /* 0xff8000008600780b */ /* 0x000fe20003f1d000 */
[----:B------:R-:W-:-:S03]  /*1d4d0*/  FMUL.FTZ R3, R0, R134 ;  /* 0x0000008600037220 */ /* 0x000fc60000410000 */
[----:B------:R-:W-:Y:S02]  /*1d4e0*/  FSEL R2, R134, RZ, P0 ;  /* 0x000000ff86027208 */ /* 0x000fe40000000000 */
[----:B------:R-:W-:-:S03]  /*1d4f0*/  FSEL R3, R3, RZ, P0 ;  /* 0x000000ff03037208 */ /* 0x000fc60000000000 */
[----:B------:R-:W-:-:S04]  /*1d500*/  FADD.FTZ R2, R213, -R2 ;  /* 0x80000002d5027221 */ /* 0x000fc80000010000 */
[----:B------:R-:W-:Y:S01]  /*1d510*/  FMUL.FTZ R2, R0, R2 ;  /* 0x0000000200027220 */ /* 0x000fe20000410000 */
[-CC-:B------:R-:W-:Y:S01]  /*1d520*/  FFMA.FTZ R4, R34, R0.reuse, -R3.reuse ;  /* 0x0000000022047223 */ /* 0x180fe20000010803 */
[----:B------:R-:W-:-:S03]  /*1d530*/  FFMA.FTZ R35, R30, R0, -R3 ;  /* 0x000000001e237223 */ /* 0x000fc60000010803 */
[----:B------:R-:W-:Y:S08]  /*1d540*/  MUFU.EX2 R30, R4 ;  /* 0x00000004001e7308 */ /* 0x000ff00000000800 */
[----:B------:R-:W1:Y:S01]  /*1d550*/  MUFU.EX2 R2, R2 ;  /* 0x0000000200027308 */ /* 0x000e620000000800 */
        /* <DEDUP_REMOVED lines=33> */
[-CC-:B------:R-:W-:Y:S01]  /*1d770*/  FFMA.FTZ R28, R29, R0.reuse, -R3.reuse ;  /* 0x000000001d1c7223 */ /* 0x180fe20000010803 */
[-CC-:B------:R-:W-:Y:S01]  /*1d780*/  FFMA.FTZ R36, R22, R0.reuse, -R3.reuse ;  /* 0x0000000016247223 */ /* 0x180fe20000010803 */
[-CC-:B------:R-:W-:Y:S01]  /*1d790*/  FFMA.FTZ R53, R21, R0.reuse, -R3.reuse ;  /* 0x0000000015357223 */ /* 0x180fe20000010803 */
[-CC-:B------:R-:W-:Y:S01]  /*1d7a0*/  FFMA.FTZ R64, R20, R0.reuse, -R3.reuse ;  /* 0x0000000014407223 */ /* 0x180fe20000010803 */
[-CC-:B------:R-:W-:Y:S01]  /*1d7b0*/  FFMA.FTZ R80, R11, R0.reuse, -R3.reuse ;  /* 0x000000000b507223 */ /* 0x180fe20000010803 */
[----:B------:R-:W-:Y:S01]  /*1d7c0*/  FFMA.FTZ R81, R9, R0, -R3 ;  /* 0x0000000009517223 */ /* 0x000fe20000010803 */
[----:B----4-:R-:W-:Y:S01]  /*1d7d0*/  FFMA.FTZ R34, R27, R2, R30 ;  /* 0x000000021b227223 */ /* 0x010fe2000001001e */
        /* <DEDUP_REMOVED lines=17> */
[----:B------:R-:W-:Y:S02]  /*1d8f0*/  FADD.FTZ R2, R238, -R2 ;  /* 0x80000002ee027221 */ /* 0x000fe40000010000 */
[----:B------:R-:W-:Y:S02]  /*1d900*/  FFMA.FTZ R4, R136, R0, -R3 ;  /* 0x0000000088047223 */ /* 0x000fe40000010803 */
[----:B------:R-:W-:Y:S02]  /*1d910*/  FMUL.FTZ R2, R0, R2 ;  /* 0x0000000200027220 */ /* 0x000fe40000410000 */
[----:B------:R-:W-:Y:S08]  /*1d920*/  MUFU.EX2 R27, R4 ;  /* 0x00000004001b7308 */ /* 0x000ff00000000800 */
[----:B------:R-:W1:Y:S01]  /*1d930*/  MUFU.EX2 R2, R2 ;  /* 0x0000000200027308 */ /* 0x000e620000000800 */
[----:B------:R-:W-:Y:S01]  /*1d940*/  ISETP.NE.AND P0, PT, R193, RZ, PT ;  /* 0x000000ffc100720c */ /* 0x000fe20003f05270 */
        /* <DEDUP_REMOVED lines=41> */
[----:B------:R-:W-:-:S02]  /*1dbe0*/  FSEL R20, R195, -INF , !P0 ;  /* 0xff800000c3147808 */ /* 0x000fc40004000000 */
[----:B------:R-:W-:Y:S02]  /*1dbf0*/  FMNMX.FTZ R2, R239, R137, !PT ;  /* 0x00000089ef027209 */ /* 0x000fe40007810000 */
[----:B------:R-:W-:Y:S02]  /*1dc00*/  FSEL R11, R192, -INF , !P6 ;  /* 0xff800000c00b7808 */ /* 0x000fe40007000000 */
[----:B------:R-:W-:Y:S01]  /*1dc10*/  FMNMX.FTZ R2, R20, R2, !PT ;  /* 0x0000000214027209 */ /* 0x000fe20007810000 */
[----:B------:R-:W-:Y:S01]  /*1dc20*/  IMAD.MOV.U32 R7, RZ, RZ, R10 ;  /* 0x000000ffff077224 */ /* 0x000fe200078e000a */
[----:B------:R-:W-:Y:S02]  /*1dc30*/  FSEL R10, R183, -INF , !P5 ;  /* 0xff800000b70a7808 */ /* 0x000fe40006800000 */
[----:B------:R-:W-:Y:S02]  /*1dc40*/  FMNMX.FTZ R2, R11, R2, !PT ;  /* 0x000000020b027209 */ /* 0x000fe40007810000 */
[----:B------:R-:W-:-:S02]  /*1dc50*/  FSEL R9, R182, -INF , !P4 ;  /* 0xff800000b6097808 */ /* 0x000fc40006000000 */
[----:B------:R-:W-:Y:S02]  /*1dc60*/  FMNMX.FTZ R2, R10, R2, !PT ;  /* 0x000000020a027209 */ /* 0x000fe40007810000 */
[----:B------:R-:W-:Y:S02]  /*1dc70*/  MOV R238, R8 ;  /* 0x0000000800ee7202 */ /* 0x000fe40000000f00 */
[----:B------:R-:W-:Y:S02]  /*1dc80*/  FSEL R8, R181, -INF , !P3 ;  /* 0xff800000b5087808 */ /* 0x000fe40005800000 */
[----:B------:R-:W-:Y:S01]  /*1dc90*/  FMNMX.FTZ R2, R9, R2, !PT ;  /* 0x0000000209027209 */ /* 0x000fe20007810000 */
[----:B------:R-:W-:Y:S01]  /*1dca0*/  IMAD.MOV.U32 R181, RZ, RZ, R7 ;  /* 0x000000ffffb57224 */ /* 0x000fe200078e0007 */
[----:B------:R-:W-:Y:S02]  /*1dcb0*/  FSEL R7, R180, -INF , !P2 ;  /* 0xff800000b4077808 */ /* 0x000fe40005000000 */
[----:B------:R-:W-:Y:S01]  /*1dcc0*/  FMNMX.FTZ R2, R8, R2, !PT ;  /* 0x0000000208027209 */ /* 0x000fe20007810000 */
[----:B------:R-:W-:Y:S01]  /*1dcd0*/  IMAD.MOV.U32 R99, RZ, RZ, R6 ;  /* 0x000000ffff637224 */ /* 0x000fe200078e0006 */
[----:B------:R-:W-:-:S02]  /*1dce0*/  FSEL R6, R178, -INF , !P1 ;  /* 0xff800000b2067808 */ /* 0x000fc40004800000 */
[----:B------:R-:W-:Y:S01]  /*1dcf0*/  FMNMX.FTZ R2, R7, R2, !PT ;  /* 0x0000000207027209 */ /* 0x000fe20007810000 */
[----:B------:R-:W-:-:S03]  /*1dd00*/  IMAD.MOV.U32 R97, RZ, RZ, R37 ;  /* 0x000000ffff617224 */ /* 0x000fc600078e0025 */
[----:B------:R-:W-:Y:S01]  /*1dd10*/  FMNMX.FTZ R2, R6, R2, !PT ;  /* 0x0000000206027209 */ /* 0x000fe20007810000 */
[-CC-:B------:R-:W-:Y:S01]  /*1dd20*/  FFMA.FTZ R21, R133, R0.reuse, -R3.reuse ;  /* 0x0000000085157223 */ /* 0x180fe20000010803 */
        /* <DEDUP_REMOVED lines=9> */
[----:B------:R-:W1:Y:S02]  /*1ddc0*/  SHFL.BFLY PT, R3, R2, 0x1, 0x1f ;  /* 0x0c201f0002037f89 */ /* 0x000e6400000e0000 */
[----:B-1----:R-:W-:-:S04]  /*1ddd0*/  FMNMX.FTZ R133, R2, R3, !PT ;  /* 0x0000000302857209 */ /* 0x002fc80007810000 */
[----:B------:R-:W-:-:S04]  /*1dde0*/  FSETP.NEU.FTZ.AND P0, PT, R133, -INF , PT ;  /* 0xff8000008500780b */ /* 0x000fc80003f1d000 */
[----:B------:R-:W-:Y:S01]  /*1ddf0*/  FSEL R2, R133, RZ, P0 ;  /* 0x000000ff85027208 */ /* 0x000fe20000000000 */
[----:B------:R-:W-:-:S04]  /*1de00*/  FMUL.FTZ R3, R0, R133 ;  /* 0x0000008500037220 */ /* 0x000fc80000410000 */
[----:B------:R-:W-:-:S04]  /*1de10*/  FADD.FTZ R2, R239, -R2 ;  /* 0x80000002ef027221 */ /* 0x000fc80000010000 */
[----:B------:R-:W-:Y:S01]  /*1de20*/  FMUL.FTZ R2, R0, R2 ;  /* 0x0000000200027220 */ /* 0x000fe20000410000 */
[----:B------:R-:W-:Y:S01]  /*1de30*/  FSEL R3, R3, RZ, P0 ;  /* 0x000000ff03037208 */ /* 0x000fe20000000000 */
[----:B------:R-:W-:Y:S02]  /*1de40*/  IMAD.MOV.U32 R105, RZ, RZ, R51 ;  /* 0x000000ffff697224 */ /* 0x000fe400078e0033 */
[----:B------:R-:W2:Y:S02]  /*1de50*/  LDL.LU R51, [R1+0x78] ;  /* 0x0000780001337983 */ /* 0x000ea40000300800 */
[----:B------:R-:W1:Y:S01]  /*1de60*/  MUFU.EX2 R2, R2 ;  /* 0x0000000200027308 */ /* 0x000e620000000800 */
[-CC-:B------:R-:W-:Y:S01]  /*1de70*/  FFMA.FTZ R54, R11, R0.reuse, -R3.reuse ;  /* 0x000000000b367223 */ /* 0x180fe20000010803 */
[----:B------:R-:W-:Y:S02]  /*1de80*/  FFMA.FTZ R55, R10, R0, -R3 ;  /* 0x000000000a377223 */ /* 0x000fe40000010803 */
[----:B------:R-:W3:Y:S01]  /*1de90*/  LDL.64 R10, [R1+0xe8] ;  /* 0x0000e800010a7983 */ /* 0x000ee20000100a00 */
[----:B------:R-:W-:-:S03]  /*1dea0*/  IMAD.MOV.U32 R82, RZ, RZ, R5 ;  /* 0x000000ffff527224 */ /* 0x000fc600078e0005 */
[----:B------:R4:W4:Y:S01]  /*1deb0*/  MUFU.EX2 R5, R177 ;  /* 0x000000b100057308 */ /* 0x0009220000000800 */
[----:B------:R-:W-:Y:S02]  /*1dec0*/  IMAD.MOV.U32 R120, RZ, RZ, R22 ;  /* 0x000000ffff787224 */ /* 0x000fe400078e0016 */
[----:B------:R-:W-:-:S05]  /*1ded0*/  IMAD.MOV.U32 R180, RZ, RZ, R199 ;  /* 0x000000ffffb47224 */ /* 0x000fca00078e00c7 */
[----:B------:R4:W-:Y:S01]  /*1dee0*/  MUFU.EX2 R23, R176 ;  /* 0x000000b000177308 */ /* 0x0009e20000000800 */
[----:B-1----:R-:W-:Y:S01]  /*1def0*/  FMUL.FTZ R199, R107, R2 ;  /* 0x000000026bc77220 */ /* 0x002fe20000410000 */
[----:B----4-:R-:W-:-:S06]  /*1df00*/  IMAD.MOV.U32 R177, RZ, RZ, R191 ;  /* 0x000000ffffb17224 */ /* 0x010fcc00078e00bf */
[----:B------:R1:W-:Y:S01]  /*1df10*/  MUFU.EX2 R22, R139 ;  /* 0x0000008b00167308 */ /* 0x0003e20000000800 */
[----:B------:R-:W-:Y:S01]  /*1df20*/  FMUL.FTZ R191, R95, R2 ;  /* 0x000000025fbf7220 */ /* 0x000fe20000410000 */
[----:B------:R-:W-:Y:S02]  /*1df30*/  IMAD.MOV.U32 R176, RZ, RZ, R190 ;  /* 0x000000ffffb07224 */ /* 0x000fe400078e00be */
[----:B------:R-:W-:Y:S02]  /*1df40*/  IMAD.MOV.U32 R107, RZ, RZ, R177 ;  /* 0x000000ffff6b7224 */ /* 0x000fe400078e00b1 */
[----:B------:R-:W-:Y:S01]  /*1df50*/  IMAD.MOV.U32 R95, RZ, RZ, R176 ;  /* 0x000000ffff5f7224 */ /* 0x000fe200078e00b0 */
[----:B-1----:R-:W4:Y:S04]  /*1df60*/  LDL R139, [R1+0xd0] ;  /* 0x0000d000018b7983 */ /* 0x002f280000100800 */
[----:B------:R-:W4:Y:S01]  /*1df70*/  LDL.LU.64 R176, [R1+0x138] ;  /* 0x0001380001b07983 */ /* 0x000f220000300a00 */
[----:B------:R-:W-:-:S02]  /*1df80*/  IMAD.MOV.U32 R178, RZ, RZ, R198 ;  /* 0x000000ffffb27224 */ /* 0x000fc400078e00c6 */
[----:B------:R-:W-:Y:S01]  /*1df90*/  FMUL.FTZ R198, R106, R2 ;  /* 0x000000026ac67220 */ /* 0x000fe20000410000 */
[----:B------:R-:W-:Y:S02]  /*1dfa0*/  IMAD.MOV.U32 R106, RZ, RZ, R181 ;  /* 0x000000ffff6a7224 */ /* 0x000fe400078e00b5 */
[----:B------:R-:W-:Y:S02]  /*1dfb0*/  IMAD.MOV.U32 R181, RZ, RZ, R233 ;  /* 0x000000ffffb57224 */ /* 0x000fe400078e00e9 */
[----:B------:R-:W4:Y:S01]  /*1dfc0*/  LDL R233, [R1+0xc0] ;  /* 0x0000c00001e97983 */ /* 0x000f220000100800 */
[----:B------:R-:W1:Y:S01]  /*1dfd0*/  MUFU.EX2 R4, R35 ;  /* 0x0000002300047308 */ /* 0x000e620000000800 */
[----:B------:R-:W-:-:S07]  /*1dfe0*/  IMAD.MOV.U32 R121, RZ, RZ, R48 ;  /* 0x000000ffff797224 */ /* 0x000fce00078e0030 */
[----:B------:R1:W1:Y:S01]  /*1dff0*/  MUFU.EX2 R25, R28 ;  /* 0x0000001c00197308 */ /* 0x0002620000000800 */
[----:B------:R-:W-:Y:S02]  /*1e000*/  IMAD.MOV.U32 R195, RZ, RZ, R52 ;  /* 0x000000ffffc37224 */ /* 0x000fe400078e0034 */
[-CC-:B------:R-:W-:Y:S01]  /*1e010*/  FFMA.FTZ R52, R20, R0.reuse, -R3.reuse ;  /* 0x0000000014347223 */ /* 0x180fe20000010803 */
[-CC-:B------:R-:W-:Y:S01]  /*1e020*/  FFMA.FTZ R60, R9, R0.reuse, -R3.reuse ;  /* 0x00000000093c7223 */ /* 0x180fe20000010803 */
[-CC-:B------:R-:W-:Y:S01]  /*1e030*/  FFMA.FTZ R61, R8, R0.reuse, -R3.reuse ;  /* 0x00000000083d7223 */ /* 0x180fe20000010803 */
[-CC-:B------:R-:W-:Y:S01]  /*1e040*/  FFMA.FTZ R57, R7, R0.reuse, -R3.reuse ;  /* 0x0000000007397223 */ /* 0x180fe20000010803 */
[-CC-:B------:R-:W-:Y:S01]  /*1e050*/  FFMA.FTZ R56, R6, R0.reuse, -R3.reuse ;  /* 0x0000000006387223 */ /* 0x180fe20000010803 */
[----:B-1----:R-:W-:-:S04]  /*1e060*/  FFMA.FTZ R28, R137, R0, -R3 ;  /* 0x00000000891c7223 */ /* 0x002fc80000010803 */
[----:B------:R-:W-:Y:S01]  /*1e070*/  MUFU.EX2 R48, R28 ;  /* 0x0000001c00307308 */ /* 0x000fe20000000800 */
[----:B------:R-:W-:Y:S01]  /*1e080*/  FADD.FTZ R0, R5, R49 ;  /* 0x0000003105007221 */ /* 0x000fe20000010000 */
[C---:B------:R-:W-:Y:S01]  /*1e090*/  FADD.FTZ R3, R4.reuse, R34 ;  /* 0x0000002204037221 */ /* 0x040fe20000010000 */
[----:B------:R-:W-:Y:S02]  /*1e0a0*/  F2FP.F16.F32.PACK_AB R30, R4, R30 ;  /* 0x0000001e041e723e */ /* 0x000fe400000000ff */
[----:B------:R-:W-:-:S03]  /*1e0b0*/  FADD.FTZ R0, R23, R0 ;  /* 0x0000000017007221 */ /* 0x000fc60000010000 */
[----:B------:R-:W1:Y:S01]  /*1e0c0*/  MUFU.EX2 R21, R21 ;  /* 0x0000001500157308 */ /* 0x000e620000000800 */
[----:B------:R-:W-:-:S07]  /*1e0d0*/  FADD.FTZ R8, R22, R0 ;  /* 0x0000000016087221 */ /* 0x000fce0000010000 */
[----:B------:R-:W1:Y:S01]  /*1e0e0*/  MUFU.EX2 R24, R36 ;  /* 0x0000002400187308 */ /* 0x000e620000000800 */
[----:B------:R-:W-:Y:S01]  /*1e0f0*/  IMAD.MOV.U32 R182, RZ, RZ, R159 ;  /* 0x000000ffffb67224 */ /* 0x000fe200078e009f */
[----:B------:R-:W-:Y:S01]  /*1e100*/  MOV R104, R162 ;  /* 0x000000a200687202 */ /* 0x000fe20000000f00 */
[----:B------:R-:W-:-:S05]  /*1e110*/  IMAD.MOV.U32 R183, RZ, RZ, R158 ;  /* 0x000000ffffb77224 */ /* 0x000fca00078e009e */
[----:B------:R-:W1:Y:S01]  /*1e120*/  MUFU.EX2 R4, R31 ;  /* 0x0000001f00047308 */ /* 0x000e620000000800 */
[----:B------:R-:W-:Y:S02]  /*1e130*/  IMAD.MOV.U32 R109, RZ, RZ, R163 ;  /* 0x000000ffff6d7224 */ /* 0x000fe400078e00a3 */
[-C--:B------:R-:W-:Y:S01]  /*1e140*/  FMUL.FTZ R154, R154, R2.reuse ;  /* 0x000000029a9a7220 */ /* 0x080fe20000410000 */
[----:B------:R-:W-:Y:S02]  /*1e150*/  IMAD.MOV.U32 R136, RZ, RZ, R167 ;  /* 0x000000ffff887224 */ /* 0x000fe400078e00a7 */
[-C--:B------:R-:W-:Y:S01]  /*1e160*/  FMUL.FTZ R155, R155, R2.reuse ;  /* 0x000000029b9b7220 */ /* 0x080fe20000410000 */
[----:B------:R-:W-:Y:S02]  /*1e170*/  IMAD.MOV.U32 R108, RZ, RZ, R166 ;  /* 0x000000ffff6c7224 */ /* 0x000fe400078e00a6 */
[----:B------:R-:W-:Y:S01]  /*1e180*/  FMUL.FTZ R150, R150, R2 ;  /* 0x0000000296967220 */ /* 0x000fe20000410000 */
[----:B------:R-:W-:Y:S01]  /*1e190*/  IMAD.MOV.U32 R83, RZ, RZ, R171 ;  /* 0x000000ffff537224 */ /* 0x000fe200078e00ab */
[----:B------:R-:W1:Y:S01]  /*1e1a0*/  MUFU.EX2 R0, R32 ;  /* 0x0000002000007308 */ /* 0x000e620000000800 */
[----:B------:R-:W-:-:S02]  /*1e1b0*/  IMAD.MOV.U32 R192, RZ, RZ, R170 ;  /* 0x000000ffffc07224 */ /* 0x000fc400078e00aa */
        /* <DEDUP_REMOVED lines=26> */
[----:B------:R-:W-:Y:S01]  /*1e360*/  FMUL.FTZ R127, R127, R2 ;  /* 0x000000027f7f7220 */ /* 0x000fe20000410000 */
[----:B------:R-:W-:Y:S01]  /*1e370*/  FADD.FTZ R3, R25, R3 ;  /* 0x0000000319037221 */ /* 0x000fe20000010000 */
[C---:B------:R-:W-:Y:S01]  /*1e380*/  FADD.FTZ R7, R21.reuse, R29 ;  /* 0x0000001d15077221 */ /* 0x040fe20000010000 */
[----:B------:R-:W-:-:S02]  /*1e390*/  F2FP.F16.F32.PACK_AB R50, R21, R27 ;  /* 0x0000001b1532723e */ /* 0x000fc400000000ff */
[----:B------:R-:W-:Y:S01]  /*1e3a0*/  F2FP.F16.F32.PACK_AB R27, R22, R23 ;  /* 0x00000017161b723e */ /* 0x000fe200000000ff */
[----:B------:R-:W-:Y:S01]  /*1e3b0*/  FADD.FTZ R22, R24, R3 ;  /* 0x0000000318167221 */ /* 0x000fe20000010000 */
[----:B------:R-:W-:Y:S01]  /*1e3c0*/  FADD.FTZ R7, R4, R7 ;  /* 0x0000000704077221 */ /* 0x000fe20000010000 */
[----:B------:R-:W-:Y:S02]  /*1e3d0*/  F2FP.F16.F32.PACK_AB R28, R5, R33 ;  /* 0x00000021051c723e */ /* 0x000fe400000000ff */
[----:B------:R-:W1:Y:S01]  /*1e3e0*/  MUFU.EX2 R5, R179 ;  /* 0x000000b300057308 */ /* 0x000e620000000800 */
[C---:B------:R-:W-:Y:S01]  /*1e3f0*/  FADD.FTZ R21, R0.reuse, R7 ;  /* 0x0000000700157221 */ /* 0x040fe20000010000 */
[----:B------:R-:W-:Y:S01]  /*1e400*/  F2FP.F16.F32.PACK_AB R49, R0, R4 ;  /* 0x000000040031723e */ /* 0x000fe200000000ff */
[----:B------:R-:W-:Y:S01]  /*1e410*/  FADD.FTZ R8, R26, R8 ;  /* 0x000000081a087221 */ /* 0x000fe20000010000 */
[----:B------:R-:W-:Y:S02]  /*1e420*/  F2FP.F16.F32.PACK_AB R25, R24, R25 ;  /* 0x000000191819723e */ /* 0x000fe400000000ff */
[----:B------:R-:W-:Y:S01]  /*1e430*/  MOV R94, R180 ;  /* 0x000000b4005e7202 */ /* 0x000fe20000000f00 */
[C---:B-1----:R-:W-:Y:S01]  /*1e440*/  FADD.FTZ R24, R5.reuse, R8 ;  /* 0x0000000805187221 */ /* 0x042fe20000010000 */
[----:B------:R-:W-:Y:S01]  /*1e450*/  F2FP.F16.F32.PACK_AB R26, R5, R26 ;  /* 0x0000001a051a723e */ /* 0x000fe200000000ff */
[----:B------:R-:W-:-:S02]  /*1e460*/  IMAD.MOV.U32 R110, RZ, RZ, R178 ;  /* 0x000000ffff6e7224 */ /* 0x000fc400078e00b2 */
[----:B------:R-:W-:Y:S02]  /*1e470*/  IMAD.MOV.U32 R180, RZ, RZ, R182 ;  /* 0x000000ffffb47224 */ /* 0x000fe400078e00b6 */
[----:B------:R-:W-:Y:S01]  /*1e480*/  IMAD.MOV.U32 R182, RZ, RZ, R109 ;  /* 0x000000ffffb67224 */ /* 0x000fe200078e006d */
[----:B------:R-:W-:Y:S01]  /*1e490*/  PRMT R36, R28, 0x7632, R36 ;  /* 0x000076321c247816 */ /* 0x000fe20000000024 */
[----:B------:R-:W-:Y:S01]  /*1e4a0*/  IMAD.MOV.U32 R109, RZ, RZ, R105 ;  /* 0x000000ffff6d7224 */ /* 0x000fe200078e0069 */
[----:B------:R-:W-:Y:S01]  /*1e4b0*/  MOV R105, R136 ;  /* 0x0000008800697202 */ /* 0x000fe20000000f00 */
[----:B------:R-:W-:Y:S02]  /*1e4c0*/  IMAD.MOV.U32 R136, RZ, RZ, R213 ;  /* 0x000000ffff887224 */ /* 0x000fe400078e00d5 */
[----:B------:R-:W-:Y:S02]  /*1e4d0*/  IMAD.MOV.U32 R213, RZ, RZ, R112 ;  /* 0x000000ffffd57224 */ /* 0x000fe400078e0070 */
[----:B--2---:R-:W-:Y:S01]  /*1e4e0*/  FFMA.FTZ R51, R51, R2, R48 ;  /* 0x0000000233337223 */ /* 0x004fe20000010030 */
[----:B---3--:R-:W-:-:S04]  /*1e4f0*/  LOP3.LUT R2, R11, R200, RZ, 0x3c, !PT ;  /* 0x000000c80b027212 */ /* 0x008fc800078e3cff */
[----:B------:R-:W-:-:S05]  /*1e500*/  LOP3.LUT R2, R2, R15, RZ, 0x3c, !PT ;  /* 0x0000000f02027212 */ /* 0x000fca00078e3cff */
[----:B------:R-:W-:-:S03]  /*1e510*/  IMAD.WIDE.U32 R2, R2, -0x326172a9, RZ ;  /* 0xcd9e8d5702027825 */ /* 0x000fc600078e00ff */
[----:B------:R-:W-:Y:S02]  /*1e520*/  LOP3.LUT R0, R245, R132, R2, 0x96, !PT ;  /* 0x00000084f5007212 */ /* 0x000fe400078e9602 */
[----:B----4-:R-:W-:Y:S01]  /*1e530*/  LOP3.LUT R6, R3, R139, R176, 0x96, !PT ;  /* 0x0000008b03067212 */ /* 0x010fe200078e96b0 */
[----:B------:R-:W-:Y:S01]  /*1e540*/  IMAD.MOV.U32 R112, RZ, RZ, R97 ;  /* 0x000000ffff707224 */ /* 0x000fe200078e0061 */
[----:B------:R-:W-:Y:S01]  /*1e550*/  PRMT R34, R30, 0x7632, R34 ;  /* 0x000076321e227816 */ /* 0x000fe20000000022 */
[----:B------:R-:W-:Y:S01]  /*1e560*/  IMAD.MOV.U32 R178, RZ, RZ, R181 ;  /* 0x000000ffffb27224 */ /* 0x000fe200078e00b5 */
[----:B------:R-:W2:Y:S01]  /*1e570*/  LDL.LU.64 R176, [R1+0xa0] ;  /* 0x0000a00001b07983 */ /* 0x000ea20000300a00 */
        /* <DEDUP_REMOVED lines=19> */
[----:B------:R-:W-:-:S04]  /*1e6b0*/  LOP3.LUT R6, R6, 0xffff, RZ, 0xc0, !PT ;  /* 0x0000ffff06067812 */ /* 0x000fc800078ec0ff */
[----:B------:R-:W-:Y:S02]  /*1e6c0*/  ISETP.GE.U32.AND P1, PT, R218, R6, PT ;  /* 0x00000006da00720c */ /* 0x000fe40003f26070 */
[--C-:B------:R-:W-:Y:S02]  /*1e6d0*/  SHF.R.U32.HI R6, RZ, 0x10, R0.reuse ;  /* 0x00000010ff067819 */ /* 0x100fe40000011600 */
[----:B------:R-:W-:Y:S02]  /*1e6e0*/  SHF.R.U32.HI R0, RZ, 0x18, R0 ;  /* 0x00000018ff007819 */ /* 0x000fe40000011600 */
[----:B------:R-:W-:Y:S02]  /*1e6f0*/  LOP3.LUT R6, R6, 0xff, RZ, 0xc0, !PT ;  /* 0x000000ff06067812 */ /* 0x000fe400078ec0ff */
[----:B------:R-:W-:Y:S02]  /*1e700*/  ISETP.GE.U32.AND P3, PT, R218, R0, PT ;  /* 0x00000000da00720c */ /* 0x000fe40003f66070 */
[----:B------:R-:W-:-:S02]  /*1e710*/  LOP3.LUT R0, R4, 0xff, RZ, 0xc0, !PT ;  /* 0x000000ff04007812 */ /* 0x000fc400078ec0ff */
[----:B------:R-:W-:Y:S02]  /*1e720*/  LOP3.LUT R20, R7, R110, R8, 0x96, !PT ;  /* 0x0000006e07147212 */ /* 0x000fe400078e9608 */
[C---:B------:R-:W-:Y:S01]  /*1e730*/  ISETP.GE.U32.AND P0, PT, R218.reuse, R6, PT ;  /* 0x00000006da00720c */ /* 0x040fe20003f06070 */
[----:B------:R-:W-:Y:S01]  /*1e740*/  MUFU.EX2 R8, R53 ;  /* 0x0000003500087308 */ /* 0x000fe20000000800 */
[----:B------:R-:W-:-:S07]  /*1e750*/  ISETP.GE.U32.AND P2, PT, R218, R0, PT ;  /* 0x00000000da00720c */ /* 0x000fce0003f46070 */
[----:B------:R-:W1:Y:S01]  /*1e760*/  MUFU.EX2 R6, R37 ;  /* 0x0000002500067308 */ /* 0x000e620000000800 */
[----:B------:R-:W-:-:S07]  /*1e770*/  SHF.R.U32.HI R9, RZ, 0x10, R4 ;  /* 0x00000010ff097819 */ /* 0x000fce0000011604 */
[----:B------:R-:W3:Y:S01]  /*1e780*/  MUFU.EX2 R7, R64 ;  /* 0x0000004000077308 */ /* 0x000ee20000000800 */
[----:B------:R-:W-:-:S07]  /*1e790*/  LOP3.LUT R11, R4, 0xffff, RZ, 0xc0, !PT ;  /* 0x0000ffff040b7812 */ /* 0x000fce00078ec0ff */
[----:B------:R-:W4:Y:S01]  /*1e7a0*/  MUFU.EX2 R0, R38 ;  /* 0x0000002600007308 */ /* 0x000f220000000800 */
[----:B------:R-:W-:Y:S02]  /*1e7b0*/  SHF.R.U32.HI R4, RZ, 0x18, R4 ;  /* 0x00000018ff047819 */ /* 0x000fe40000011604 */
[----:B------:R-:W-:Y:S02]  /*1e7c0*/  LOP3.LUT R5, R9, 0xff, RZ, 0xc0, !PT ;  /* 0x000000ff09057812 */ /* 0x000fe400078ec0ff */
[----:B------:R-:W-:Y:S01]  /*1e7d0*/  ISETP.GE.U32.AND P4, PT, R218, R4, PT ;  /* 0x00000004da00720c */ /* 0x000fe20003f86070 */
[----:B-1----:R-:W-:Y:S01]  /*1e7e0*/  FADD.FTZ R4, R6, R21 ;  /* 0x0000001506047221 */ /* 0x002fe20000010000 */
[----:B------:R-:W-:Y:S01]  /*1e7f0*/  ISETP.GE.U32.AND P5, PT, R218, R5, PT ;  /* 0x00000005da00720c */ /* 0x000fe20003fa6070 */
[----:B------:R-:W-:Y:S01]  /*1e800*/  FADD.FTZ R5, R8, R22 ;  /* 0x0000001608057221 */ /* 0x000fe20000010000 */
[----:B------:R-:W-:-:S03]  /*1e810*/  PRMT R37, R28, 0x7610, R37 ;  /* 0x000076101c257816 */ /* 0x000fc60000000025 */
[----:B---3--:R-:W-:Y:S02]  /*1e820*/  FADD.FTZ R29, R7, R5 ;  /* 0x00000005071d7221 */ /* 0x008fe40000010000 */
[----:B------:R-:W-:Y:S02]  /*1e830*/  @!P6 HADD2 R39, -R37.H0_H0, -RZ.H0_H0 ;  /* 0xa00000ff2527e230 */ /* 0x000fe40000000900 */
[C---:B----4-:R-:W-:Y:S01]  /*1e840*/  FADD.FTZ R42, R0.reuse, R4 ;  /* 0x00000004002a7221 */ /* 0x050fe20000010000 */
[----:B------:R-:W-:Y:S01]  /*1e850*/  F2FP.F16.F32.PACK_AB R45, R0, R6 ;  /* 0x00000006002d723e */ /* 0x000fe200000000ff */
[----:B------:R-:W-:Y:S01]  /*1e860*/  IMAD.WIDE.U32 R4, R20, -0x2daee0ad, RZ ;  /* 0xd2511f5314047825 */ /* 0x000fe200078e00ff */
[----:B------:R-:W-:Y:S02]  /*1e870*/  SHF.R.U32.HI R6, RZ, 0x8, R11 ;  /* 0x00000008ff067819 */ /* 0x000fe4000001160b */
[----:B------:R-:W-:Y:S02]  /*1e880*/  PRMT R97, R37, 0x5410, R36 ;  /* 0x0000541025617816 */ /* 0x000fe40000000024 */
[----:B------:R-:W-:-:S02]  /*1e890*/  LOP3.LUT R6, R6, 0xffff, RZ, 0xc0, !PT ;  /* 0x0000ffff06067812 */ /* 0x000fc400078ec0ff */
[----:B------:R-:W-:Y:S02]  /*1e8a0*/  LOP3.LUT R0, R5, R247, R10, 0x96, !PT ;  /* 0x000000f705007212 */ /* 0x000fe400078e960a */
[----:B------:R-:W-:Y:S02]  /*1e8b0*/  @!P6 PRMT R37, R39, 0x5410, RZ ;  /* 0x000054102725e816 */ /* 0x000fe400000000ff */
[----:B------:R-:W-:Y:S02]  /*1e8c0*/  ISETP.GE.U32.AND P6, PT, R218, R6, PT ;  /* 0x00000006da00720c */ /* 0x000fe40003fc6070 */
[----:B------:R-:W-:Y:S01]  /*1e8d0*/  SHF.R.U32.HI R6, RZ, 0x10, R0 ;  /* 0x00000010ff067819 */ /* 0x000fe20000011600 */
[----:B------:R-:W-:Y:S01]  /*1e8e0*/  @!P1 HADD2 R40, -R36.H0_H0, -RZ.H0_H0 ;  /* 0xa00000ff24289230 */ /* 0x000fe20000000900 */
[----:B------:R-:W-:Y:S02]  /*1e8f0*/  F2FP.F16.F32.PACK_AB R9, R7, R8 ;  /* 0x000000080709723e */ /* 0x000fe400000000ff */
[----:B------:R-:W-:Y:S01]  /*1e900*/  LOP3.LUT R6, R6, 0xff, RZ, 0xc0, !PT ;  /* 0x000000ff06067812 */ /* 0x000fe200078ec0ff */
[----:B------:R-:W1:Y:S01]  /*1e910*/  MUFU.EX2 R7, R184 ;  /* 0x000000b800077308 */ /* 0x000e620000000800 */
[----:B------:R-:W-:-:S02]  /*1e920*/  @!P1 PRMT R36, R40, 0x5410, RZ ;  /* 0x0000541028249816 */ /* 0x000fc400000000ff */
[----:B------:R-:W-:Y:S01]  /*1e930*/  ISETP.GE.U32.AND P1, PT, R218, R6, PT ;  /* 0x00000006da00720c */ /* 0x000fe20003f26070 */
[----:B------:R-:W-:Y:S02]  /*1e940*/  IMAD.MOV.U32 R181, RZ, RZ, R183 ;  /* 0x000000ffffb57224 */ /* 0x000fe400078e00b7 */
[----:B------:R-:W-:Y:S01]  /*1e950*/  @!P3 HADD2 R41, -R34.H0_H0, -RZ.H0_H0 ;  /* 0xa00000ff2229b230 */ /* 0x000fe20000000900 */
[----:B------:R-:W-:Y:S01]  /*1e960*/  PRMT R35, R30, 0x7610, R35 ;  /* 0x000076101e237816 */ /* 0x000fe20000000023 */
[----:B------:R-:W3:Y:S01]  /*1e970*/  MUFU.EX2 R6, R185 ;  /* 0x000000b900067308 */ /* 0x000ee20000000800 */
[----:B------:R-:W-:Y:S01]  /*1e980*/  IMAD.MOV.U32 R183, RZ, RZ, R108 ;  /* 0x000000ffffb77224 */ /* 0x000fe200078e006c */
[----:B------:R-:W-:Y:S01]  /*1e990*/  LOP3.LUT R8, R0, 0xff, RZ, 0xc0, !PT ;  /* 0x000000ff00087812 */ /* 0x000fe200078ec0ff */
[----:B------:R-:W-:Y:S02]  /*1e9a0*/  IMAD.MOV.U32 R108, RZ, RZ, R104 ;  /* 0x000000ffff6c7224 */ /* 0x000fe400078e0068 */
[----:B------:R-:W-:Y:S01]  /*1e9b0*/  IMAD.MOV.U32 R104, RZ, RZ, R83 ;  /* 0x000000ffff687224 */ /* 0x000fe200078e0053 */
[----:B------:R-:W-:Y:S01]  /*1e9c0*/  PRMT R83, R35, 0x5410, R34 ;  /* 0x0000541023537816 */ /* 0x000fe20000000022 */
[----:B------:R-:W-:Y:S01]  /*1e9d0*/  @!P0 HADD2 R43, -R35.H0_H0, -RZ.H0_H0 ;  /* 0xa00000ff232b8230 */ /* 0x000fe20000000900 */
[----:B------:R-:W-:-:S02]  /*1e9e0*/  @!P3 PRMT R34, R41, 0x5410, RZ ;  /* 0x000054102922b816 */ /* 0x000fc400000000ff */
[C---:B------:R-:W-:Y:S02]  /*1e9f0*/  ISETP.GE.U32.AND P3, PT, R218.reuse, R8, PT ;  /* 0x00000008da00720c */ /* 0x040fe40003f66070 */
[----:B------:R-:W-:Y:S02]  /*1ea00*/  SHF.R.U32.HI R8, RZ, 0x18, R0 ;  /* 0x00000018ff087819 */ /* 0x000fe40000011600 */
[----:B------:R-:W-:Y:S02]  /*1ea10*/  @!P0 PRMT R35, R43, 0x5410, RZ ;  /* 0x000054102b238816 */ /* 0x000fe400000000ff */
[----:B------:R-:W-:Y:S01]  /*1ea20*/  ISETP.GE.U32.AND P0, PT, R218, R8, PT ;  /* 0x00000008da00720c */ /* 0x000fe20003f06070 */
[----:B-1----:R-:W-:-:S04]  /*1ea30*/  FADD.FTZ R8, R7, R24 ;  /* 0x0000001807087221 */ /* 0x002fc80000010000 */
[----:B---3--:R-:W-:-:S05]  /*1ea40*/  FADD.FTZ R8, R6, R8 ;  /* 0x0000000806087221 */ /* 0x008fca0000010000 */
[----:B------:R1:W-:Y:S04]  /*1ea50*/  STL [R1+0xac], R8 ;  /* 0x0000ac0801007387 */ /* 0x0003e80000100800 */
[----:B------:R-:W3:Y:S04]  /*1ea60*/  LDL.LU.64 R10, [R1+0x38] ;  /* 0x00003800010a7983 */ /* 0x000ee80000300a00 */
[----:B------:R-:W4:Y:S04]  /*1ea70*/  LDL.LU.64 R244, [R1+0x30] ;  /* 0x0000300001f47983 */ /* 0x000f280000300a00 */
[----:B------:R-:W4:Y:S04]  /*1ea80*/  LDL R179, [R1+0x12c] ;  /* 0x00012c0001b37983 */ /* 0x000f280000100800 */
[----:B------:R-:W4:Y:S01]  /*1ea90*/  LDL R137, [R1+0xdc] ;  /* 0x0000dc0001897983 */ /* 0x000f220000100800 */
[----:B------:R-:W-:-:S02]  /*1eaa0*/  LOP3.LUT R0, R0, 0xffff, RZ, 0xc0, !PT ;  /* 0x0000ffff00007812 */ /* 0x000fc400078ec0ff */
[C---:B------:R-:W-:Y:S02]  /*1eab0*/  PRMT R33, R27.reuse, 0x7610, R33 ;  /* 0x000076101b217816 */ /* 0x040fe40000000021 */
[----:B------:R-:W-:Y:S02]  /*1eac0*/  SHF.R.U32.HI R0, RZ, 0x8, R0 ;  /* 0x00000008ff007819 */ /* 0x000fe40000011600 */
[----:B------:R-:W-:Y:S01]  /*1ead0*/  PRMT R32, R27, 0x7632, R32 ;  /* 0x000076321b207816 */ /* 0x000fe20000000020 */
[----:B------:R-:W-:Y:S01]  /*1eae0*/  @!P2 HADD2 R44, -R33.H0_H0, -RZ.H0_H0 ;  /* 0xa00000ff212ca230 */ /* 0x000fe20000000900 */
[----:B------:R-:W-:Y:S02]  /*1eaf0*/  LOP3.LUT R0, R0, 0xffff, RZ, 0xc0, !PT ;  /* 0x0000ffff00007812 */ /* 0x000fe400078ec0ff */
[----:B------:R-:W-:Y:S02]  /*1eb00*/  PRMT R38, R26, 0x7632, R38 ;  /* 0x000076321a267816 */ /* 0x000fe40000000026 */
[----:B------:R-:W-:-:S02]  /*1eb10*/  LOP3.LUT R24, R4, 0xffff, RZ, 0xc0, !PT ;  /* 0x0000ffff04187812 */ /* 0x000fc400078ec0ff */
[--C-:B------:R-:W-:Y:S02]  /*1eb20*/  SHF.R.U32.HI R22, RZ, 0x10, R4.reuse ;  /* 0x00000010ff167819 */ /* 0x100fe40000011604 */
[----:B------:R-:W-:Y:S02]  /*1eb30*/  SHF.R.U32.HI R20, RZ, 0x18, R4 ;  /* 0x00000018ff147819 */ /* 0x000fe40000011604 */
[----:B------:R-:W-:Y:S02]  /*1eb40*/  PRMT R39, R26, 0x7610, R39 ;  /* 0x000076101a277816 */ /* 0x000fe40000000027 */
[----:B------:R-:W-:Y:S02]  /*1eb50*/  F2FP.F16.F32.PACK_AB R27, R6, R7 ;  /* 0x00000007061b723e */ /* 0x000fe400000000ff */
[----:B------:R-:W-:Y:S02]  /*1eb60*/  PRMT R239, R39, 0x5410, R38 ;  /* 0x0000541027ef7816 */ /* 0x000fe40000000026 */
[----:B------:R-:W-:-:S02]  /*1eb70*/  PRMT R41, R9, 0x7610, R41 ;  /* 0x0000761009297816 */ /* 0x000fc40000000029 */
[----:B------:R-:W-:Y:S01]  /*1eb80*/  PRMT R40, R9, 0x7632, R40 ;  /* 0x0000763209287816 */ /* 0x000fe20000000028 */
[----:B------:R-:W-:Y:S02]  /*1eb90*/  @!P6 HADD2 R58, -R32.H0_H0, -RZ.H0_H0 ;  /* 0xa00000ff203ae230 */ /* 0x000fe40000000900 */
[----:B------:R-:W-:Y:S01]  /*1eba0*/  @!P1 HADD2 R67, -R41.H0_H0, -RZ.H0_H0 ;  /* 0xa00000ff29439230 */ /* 0x000fe20000000900 */
[----:B------:R-:W-:Y:S01]  /*1ebb0*/  PRMT R30, R25, 0x7632, R30 ;  /* 0x00007632191e7816 */ /* 0x000fe2000000001e */
[----:B--2---:R-:W-:Y:S02]  /*1ebc0*/  IMAD.MOV.U32 R177, RZ, RZ, R192 ;  /* 0x000000ffffb17224 */ /* 0x004fe400078e00c0 */
[----:B------:R-:W-:Y:S02]  /*1ebd0*/  IMAD.MOV.U32 R192, RZ, RZ, R121 ;  /* 0x000000ffffc07224 */ /* 0x000fe400078e0079 */
[----:B------:R-:W-:Y:S01]  /*1ebe0*/  IMAD.MOV.U32 R121, RZ, RZ, R193 ;  /* 0x000000ffff797224 */ /* 0x000fe200078e00c1 */
[----:B------:R-:W-:-:S02]  /*1ebf0*/  MOV R193, R82 ;  /* 0x0000005200c17202 */ /* 0x000fc40000000f00 */
[----:B------:R-:W-:Y:S02]  /*1ec00*/  PRMT R82, R33, 0x5410, R32 ;  /* 0x0000541021527816 */ /* 0x000fe40000000020 */
[----:B------:R-:W-:Y:S02]  /*1ec10*/  @!P2 PRMT R33, R44, 0x5410, RZ ;  /* 0x000054102c21a816 */ /* 0x000fe400000000ff */
[----:B------:R-:W-:Y:S02]  /*1ec20*/  ISETP.GE.U32.AND P2, PT, R218, R0, PT ;  /* 0x00000000da00720c */ /* 0x000fe40003f46070 */
[----:B------:R-:W-:Y:S02]  /*1ec30*/  LOP3.LUT R23, R3, R139, R176, 0x96, !PT ;  /* 0x0000008b03177212 */ /* 0x000fe400078e96b0 */
[----:B------:R-:W-:-:S03]  /*1ec40*/  LOP3.LUT R0, R4, 0xff, RZ, 0xc0, !PT ;  /* 0x000000ff04007812 */ /* 0x000fc600078ec0ff */
[----:B------:R-:W-:-:S06]  /*1ec50*/  IMAD.WIDE.U32 R4, R23, -0x2daee0ad, RZ ;  /* 0xd2511f5317047825 */ /* 0x000fcc00078e00ff */
[----:B------:R-:W-:-:S05]  /*1ec60*/  @!P2 HADD2 R68, -R38.H0_H0, -RZ.H0_H0 ;  /* 0xa00000ff2644a230 */ /* 0x000fca0000000900 */
[----:B------:R-:W-:Y:S02]  /*1ec70*/  @!P2 PRMT R38, R68, 0x5410, RZ ;  /* 0x000054104426a816 */ /* 0x000fe400000000ff */
[----:B------:R-:W-:Y:S02]  /*1ec80*/  ISETP.GE.U32.AND P2, PT, R218, R0, PT ;  /* 0x00000000da00720c */ /* 0x000fe40003f46070 */
[----:B------:R-:W-:Y:S01]  /*1ec90*/  @!P6 PRMT R32, R58, 0x5410, RZ ;  /* 0x000054103a20e816 */ /* 0x000fe200000000ff */
[----:B------:R-:W-:Y:S02]  /*1eca0*/  IMAD.MOV.U32 R176, RZ, RZ, R195 ;  /* 0x000000ffffb07224 */ /* 0x000fe400078e00c3 */
[----:B------:R-:W-:Y:S01]  /*1ecb0*/  IMAD.MOV.U32 R195, RZ, RZ, R238 ;  /* 0x000000ffffc37224 */ /* 0x000fe200078e00ee */
[----:B------:R-:W-:Y:S02]  /*1ecc0*/  PRMT R238, R41, 0x5410, R40 ;  /* 0x0000541029ee7816 */ /* 0x000fe40000000028 */
[----:B------:R-:W-:Y:S01]  /*1ecd0*/  @!P1 PRMT R41, R67, 0x5410, RZ ;  /* 0x0000541043299816 */ /* 0x000fe200000000ff */
[----:B------:R-:W-:Y:S01]  /*1ece0*/  @!P4 HADD2 R63, -R30.H0_H0, -RZ.H0_H0 ;  /* 0xa00000ff1e3fc230 */ /* 0x000fe20000000900 */
[----:B------:R-:W-:Y:S01]  /*1ecf0*/  PRMT R31, R25, 0x7610, R31 ;  /* 0x00007610191f7816 */ /* 0x000fe2000000001f */
[----:B------:R-:W-:-:S03]  /*1ed00*/  @!P0 HADD2 R62, -R40.H0_H0, -RZ.H0_H0 ;  /* 0xa00000ff283e8230 */ /* 0x000fc60000000900 */
[----:B------:R-:W-:Y:S02]  /*1ed10*/  PRMT R64, R31, 0x5410, R30 ;  /* 0x000054101f407816 */ /* 0x000fe4000000001e */
[----:B------:R-:W-:Y:S02]  /*1ed20*/  @!P4 PRMT R30, R63, 0x5410, RZ ;  /* 0x000054103f1ec816 */ /* 0x000fe400000000ff */
[----:B------:R-:W-:Y:S01]  /*1ed30*/  @!P0 PRMT R40, R62, 0x5410, RZ ;  /* 0x000054103e288816 */ /* 0x000fe200000000ff */
[----:B------:R-:W-:-:S05]  /*1ed40*/  @!P3 HADD2 R69, -R39.H0_H0, -RZ.H0_H0 ;  /* 0xa00000ff2745b230 */ /* 0x000fca0000000900 */
[----:B------:R-:W-:Y:S01]  /*1ed50*/  @!P3 PRMT R39, R69, 0x5410, RZ ;  /* 0x000054104527b816 */ /* 0x000fe200000000ff */
[----:B------:R-:W-:Y:S01]  /*1ed60*/  @!P5 HADD2 R59, -R31.H0_H0, -RZ.H0_H0 ;  /* 0xa00000ff1f3bd230 */ /* 0x000fe20000000900 */
[----:B------:R-:W-:Y:S01]  /*1ed70*/  PRMT R26, R27, 0x7632, R26 ;  /* 0x000076321b1a7816 */ /* 0x000fe2000000001a */
[----:B------:R-:W-:-:S03]  /*1ed80*/  @!P2 HADD2 R72, -R27.H0_H0, -RZ.H0_H0 ;  /* 0xa00000ff1b48a230 */ /* 0x000fc60000000900 */
[----:B------:R-:W-:Y:S02]  /*1ed90*/  @!P5 PRMT R31, R59, 0x5410, RZ ;  /* 0x000054103b1fd816 */ /* 0x000fe400000000ff */
[----:B------:R-:W-:Y:S02]  /*1eda0*/  ISETP.GE.U32.AND P5, PT, R218, R20, PT ;  /* 0x00000014da00720c */ /* 0x000fe40003fa6070 */
[----:B---3--:R-:W-:Y:S02]  /*1edb0*/  LOP3.LUT R6, R5, R232, R10, 0x96, !PT ;  /* 0x000000e805067212 */ /* 0x008fe400078e960a */
[----:B----4-:R-:W-:-:S03]  /*1edc0*/  LOP3.LUT R0, R245, R132, R2, 0x96, !PT ;  /* 0x00000084f5007212 */ /* 0x010fc600078e9602 */
[----:B------:R-:W-:-:S04]  /*1edd0*/  IMAD.WIDE.U32 R6, R6, -0x326172a9, RZ ;  /* 0xcd9e8d5706067825 */ /* 0x000fc800078e00ff */
[----:B-1----:R-:W-:Y:S01]  /*1ede0*/  IMAD.WIDE.U32 R8, R0, -0x2daee0ad, RZ ;  /* 0xd2511f5300087825 */ /* 0x002fe200078e00ff */
[----:B------:R-:W-:-:S04]  /*1edf0*/  LOP3.LUT R0, R7, R94, R244, 0x96, !PT ;  /* 0x0000005e07007212 */ /* 0x000fc800078e96f4 */
[----:B------:R-:W-:Y:S01]  /*1ee00*/  LOP3.LUT R9, R9, R95, R4, 0x96, !PT ;  /* 0x0000005f09097212 */ /* 0x000fe200078e9604 */
[----:B------:R-:W-:-:S05]  /*1ee10*/  IMAD.WIDE.U32 R4, R0, -0x2daee0ad, RZ ;  /* 0xd2511f5300047825 */ /* 0x000fca00078e00ff */
[----:B------:R-:W-:Y:S01]  /*1ee20*/  LOP3.LUT R7, R5, R106, R8, 0x96, !PT ;  /* 0x0000006a05077212 */ /* 0x000fe200078e9608 */
[----:B------:R-:W-:-:S05]  /*1ee30*/  IMAD.WIDE.U32 R8, R9, -0x326172a9, RZ ;  /* 0xcd9e8d5709087825 */ /* 0x000fca00078e00ff */
[----:B------:R-:W-:-:S05]  /*1ee40*/  LOP3.LUT R0, R9, R233, R6, 0x96, !PT ;  /* 0x000000e909007212 */ /* 0x000fca00078e9606 */
[----:B------:R-:W-:-:S05]  /*1ee50*/  IMAD.WIDE.U32 R10, R0, -0x2daee0ad, RZ ;  /* 0xd2511f53000a7825 */ /* 0x000fca00078e00ff */
[----:B------:R-:W-:Y:S01]  /*1ee60*/  LOP3.LUT R0, R11, R107, R4, 0x96, !PT ;  /* 0x0000006b0b007212 */ /* 0x000fe200078e9604 */
[----:B------:R-:W-:-:S04]  /*1ee70*/  IMAD.WIDE.U32 R6, R7, -0x326172a9, RZ ;  /* 0xcd9e8d5707067825 */ /* 0x000fc800078e00ff */
[----:B------:R-:W-:Y:S01]  /*1ee80*/  IMAD.WIDE.U32 R4, R0, -0x326172a9, RZ ;  /* 0xcd9e8d5700047825 */ /* 0x000fe200078e00ff */
[----:B------:R-:W-:Y:S02]  /*1ee90*/  LOP3.LUT R8, R7, R110, R8, 0x96, !PT ;  /* 0x0000006e07087212 */ /* 0x000fe400078e9608 */
[----:B------:R-:W-:Y:S02]  /*1eea0*/  LOP3.LUT R0, R4, 0xff, RZ, 0xc0, !PT ;  /* 0x000000ff04007812 */ /* 0x000fe400078ec0ff */
[--C-:B------:R-:W-:Y:S02]  /*1eeb0*/  SHF.R.U32.HI R7, RZ, 0x10, R4.reuse ;  /* 0x00000010ff077819 */ /* 0x100fe40000011604 */
[----:B------:R-:W-:Y:S02]  /*1eec0*/  ISETP.GE.U32.AND P6, PT, R218, R0, PT ;  /* 0x00000000da00720c */ /* 0x000fe40003fc6070 */
[----:B------:R-:W-:Y:S02]  /*1eed0*/  LOP3.LUT R9, R4, 0xffff, RZ, 0xc0, !PT ;  /* 0x0000ffff04097812 */ /* 0x000fe400078ec0ff */
[----:B------:R-:W-:-:S02]  /*1eee0*/  SHF.R.U32.HI R0, RZ, 0x18, R4 ;  /* 0x00000018ff007819 */ /* 0x000fc40000011604 */
[----:B------:R-:W-:Y:S02]  /*1eef0*/  LOP3.LUT R4, R7, 0xff, RZ, 0xc0, !PT ;  /* 0x000000ff07047812 */ /* 0x000fe400078ec0ff */
[----:B------:R-:W-:Y:S02]  /*1ef00*/  LOP3.LUT R6, R5, R250, R6, 0x96, !PT ;  /* 0x000000fa05067212 */ /* 0x000fe400078e9606 */
[----:B------:R-:W-:Y:S01]  /*1ef10*/  ISETP.GE.U32.AND P1, PT, R218, R4, PT ;  /* 0x00000004da00720c */ /* 0x000fe20003f26070 */
[----:B------:R-:W-:Y:S01]  /*1ef20*/  IMAD.WIDE.U32 R4, R8, -0x2daee0ad, RZ ;  /* 0xd2511f5308047825 */ /* 0x000fe200078e00ff */
[----:B------:R-:W1:Y:S01]  /*1ef30*/  MUFU.EX2 R7, R80 ;  /* 0x0000005000077308 */ /* 0x000e620000000800 */
[----:B------:R-:W-:Y:S02]  /*1ef40*/  ISETP.GE.U32.AND P4, PT, R218, R0, PT ;  /* 0x00000000da00720c */ /* 0x000fe40003f86070 */
[C---:B------:R-:W-:Y:S02]  /*1ef50*/  LOP3.LUT R8, R4.reuse, 0xff, RZ, 0xc0, !PT ;  /* 0x000000ff04087812 */ /* 0x040fe400078ec0ff */
[----:B------:R-:W-:-:S02]  /*1ef60*/  LOP3.LUT R23, R4, 0xffff, RZ, 0xc0, !PT ;  /* 0x0000ffff04177812 */ /* 0x000fc400078ec0ff */
[--C-:B------:R-:W-:Y:S02]  /*1ef70*/  SHF.R.U32.HI R25, RZ, 0x10, R4.reuse ;  /* 0x00000010ff197819 */ /* 0x100fe40000011604 */
[----:B------:R-:W-:Y:S02]  /*1ef80*/  SHF.R.U32.HI R21, RZ, 0x18, R4 ;  /* 0x00000018ff157819 */ /* 0x000fe40000011604 */
[----:B------:R-:W2:Y:S01]  /*1ef90*/  MUFU.EX2 R4, R81 ;  /* 0x0000005100047308 */ /* 0x000ea20000000800 */
[----:B------:R-:W-:Y:S02]  /*1efa0*/  LOP3.LUT R0, R5, R247, R10, 0x96, !PT ;  /* 0x000000f705007212 */ /* 0x000fe400078e960a */
[----:B------:R-:W-:Y:S01]  /*1efb0*/  LOP3.LUT R5, R22, 0xff, RZ, 0xc0, !PT ;  /* 0x000000ff16057812 */ /* 0x000fe200078ec0ff */
[----:B------:R-:W-:-:S03]  /*1efc0*/  IMAD.WIDE.U32 R10, R179, -0x326172a9, RZ ;  /* 0xcd9e8d57b30a7825 */ /* 0x000fc600078e00ff */
[----:B------:R-:W-:Y:S02]  /*1efd0*/  ISETP.GE.U32.AND P0, PT, R218, R5, PT ;  /* 0x00000005da00720c */ /* 0x000fe40003f06070 */
[----:B------:R-:W-:Y:S02]  /*1efe0*/  SHF.R.U32.HI R5, RZ, 0x8, R24 ;  /* 0x00000008ff057819 */ /* 0x000fe40000011618 */
[----:B------:R-:W-:Y:S02]  /*1eff0*/  LOP3.LUT R44, R3, R139, R10, 0x96, !PT ;  /* 0x0000008b032c7212 */ /* 0x000fe400078e960a */
[----:B------:R-:W-:Y:S01]  /*1f000*/  LOP3.LUT R3, R5, 0xffff, RZ, 0xc0, !PT ;  /* 0x0000ffff05037812 */ /* 0x000fe200078ec0ff */
[----:B-1----:R-:W-:-:S03]  /*1f010*/  FADD.FTZ R5, R7, R29 ;  /* 0x0000001d07057221 */ /* 0x002fc60000010000 */
[----:B------:R-:W-:Y:S01]  /*1f020*/  ISETP.GE.U32.AND P3, PT, R218, R3, PT ;  /* 0x00000003da00720c */ /* 0x000fe20003f66070 */
[C---:B--2---:R-:W-:Y:S01]  /*1f030*/  FADD.FTZ R3, R4.reuse, R5 ;  /* 0x0000000504037221 */ /* 0x044fe20000010000 */
[----:B------:R-:W-:-:S04]  /*1f040*/  F2FP.F16.F32.PACK_AB R4, R4, R7 ;  /* 0x000000070404723e */ /* 0x000fc800000000ff */
[----:B------:R1:W-:Y:S01]  /*1f050*/  STL [R1+0x84], R3 ;  /* 0x0000840301007387 */ /* 0x0003e20000100800 */
[----:B------:R-:W-:Y:S01]  /*1f060*/  PRMT R29, R4, 0x7610, R29 ;  /* 0x00007610041d7816 */ /* 0x000fe2000000001d */
[----:B------:R-:W-:Y:S02]  /*1f070*/  IMAD.MOV.U32 R139, RZ, RZ, R192 ;  /* 0x000000ffff8b7224 */ /* 0x000fe400078e00c0 */
[----:B------:R-:W-:Y:S01]  /*1f080*/  IMAD.MOV.U32 R192, RZ, RZ, R221 ;  /* 0x000000ffffc07224 */ /* 0x000fe200078e00dd */
[----:B------:R-:W-:Y:S01]  /*1f090*/  PRMT R221, R27, 0x5410, R26 ;  /* 0x000054101bdd7816 */ /* 0x000fe2000000001a */
[----:B------:R-:W-:Y:S01]  /*1f0a0*/  @!P0 HADD2 R71, -R29.H0_H0, -RZ.H0_H0 ;  /* 0xa00000ff1d478230 */ /* 0x000fe20000000900 */
[----:B------:R-:W-:Y:S02]  /*1f0b0*/  @!P2 PRMT R27, R72, 0x5410, RZ ;  /* 0x00005410481ba816 */ /* 0x000fe400000000ff */
[----:B------:R-:W-:Y:S02]  /*1f0c0*/  PRMT R28, R4, 0x7632, R28 ;  /* 0x00007632041c7816 */ /* 0x000fe4000000001c */
[----:B------:R-:W-:Y:S01]  /*1f0d0*/  LOP3.LUT R43, R137, R11, RZ, 0x3c, !PT ;  /* 0x0000000b892b7212 */ /* 0x000fe200078e3cff */
[----:B------:R-:W-:Y:S01]  /*1f0e0*/  IMAD.MOV.U32 R137, RZ, RZ, R220 ;  /* 0x000000ffff897224 */ /* 0x000fe200078e00dc */
[----:B------:R-:W-:-:S02]  /*1f0f0*/  PRMT R220, R29, 0x5410, R28 ;  /* 0x000054101ddc7816 */ /* 0x000fc4000000001c */
[----:B-1----:R-:W-:-:S04]  /*1f100*/  SHF.R.U32.HI R3, RZ, 0x8, R9 ;  /* 0x00000008ff037819 */ /* 0x002fc80000011609 */
[----:B------:R-:W-:-:S04]  /*1f110*/  LOP3.LUT R3, R3, 0xffff, RZ, 0xc0, !PT ;  /* 0x0000ffff03037812 */ /* 0x000fc800078ec0ff */
[----:B------:R-:W-:Y:S02]  /*1f120*/  ISETP.GE.U32.AND P2, PT, R218, R3, PT ;  /* 0x00000003da00720c */ /* 0x000fe40003f46070 */
[----:B------:R-:W-:Y:S02]  /*1f130*/  LOP3.LUT R3, R6, 0xff, RZ, 0xc0, !PT ;  /* 0x000000ff06037812 */ /* 0x000fe400078ec0ff */
[----:B------:R-:W-:Y:S02]  /*1f140*/  @!P0 PRMT R29, R71, 0x5410, RZ ;  /* 0x00005410471d8816 */ /* 0x000fe400000000ff */
[----:B------:R-:W-:Y:S02]  /*1f150*/  ISETP.GE.U32.AND P0, PT, R218, R3, PT ;  /* 0x00000003da00720c */ /* 0x000fe40003f06070 */
[----:B------:R-:W-:Y:S01]  /*1f160*/  LOP3.LUT R3, R6, 0xffff, RZ, 0xc0, !PT ;  /* 0x0000ffff06037812 */ /* 0x000fe200078ec0ff */
[----:B------:R-:W-:-:S03]  /*1f170*/  @!P5 HADD2 R73, -R28.H0_H0, -RZ.H0_H0 ;  /* 0xa00000ff1c49d230 */ /* 0x000fc60000000900 */
[----:B------:R-:W-:Y:S01]  /*1f180*/  SHF.R.U32.HI R3, RZ, 0x8, R3 ;  /* 0x00000008ff037819 */ /* 0x000fe20000011603 */
[----:B------:R-:W1:Y:S03]  /*1f190*/  MUFU.EX2 R4, R66 ;  /* 0x0000004200047308 */ /* 0x000e660000000800 */
[----:B------:R-:W-:Y:S02]  /*1f1a0*/  LOP3.LUT R3, R3, 0xffff, RZ, 0xc0, !PT ;  /* 0x0000ffff03037812 */ /* 0x000fe400078ec0ff */
[----:B------:R-:W-:Y:S02]  /*1f1b0*/  @!P5 PRMT R28, R73, 0x5410, RZ ;  /* 0x00005410491cd816 */ /* 0x000fe400000000ff */
[----:B------:R-:W-:Y:S02]  /*1f1c0*/  ISETP.GE.U32.AND P5, PT, R218, R3, PT ;  /* 0x00000003da00720c */ /* 0x000fe40003fa6070 */
[----:B------:R-:W2:Y:S01]  /*1f1d0*/  MUFU.EX2 R3, R65 ;  /* 0x0000004100037308 */ /* 0x000ea20000000800 */
[----:B-1----:R-:W-:-:S04]  /*1f1e0*/  FADD.FTZ R5, R4, R42 ;  /* 0x0000002a04057221 */ /* 0x002fc80000010000 */
[----:B--2---:R-:W-:-:S05]  /*1f1f0*/  FADD.FTZ R5, R3, R5 ;  /* 0x0000000503057221 */ /* 0x004fca0000010000 */
[----:B------:R-:W-:Y:S04]  /*1f200*/  STL [R1+0x80], R5 ;  /* 0x0000800501007387 */ /* 0x000fe80000100800 */
[----:B------:R-:W2:Y:S01]  /*1f210*/  LDL R185, [R1+0xd4] ;  /* 0x0000d40001b97983 */ /* 0x000ea20000100800 */
[C---:B------:R-:W-:Y:S02]  /*1f220*/  PRMT R10, R50.reuse, 0x7632, R10 ;  /* 0x00007632320a7816 */ /* 0x040fe4000000000a */
[----:B------:R-:W-:-:S03]  /*1f230*/  PRMT R11, R50, 0x7610, R11 ;  /* 0x00007610320b7816 */ /* 0x000fc6000000000b */
[----:B------:R-:W-:Y:S01]  /*1f240*/  @!P5 HADD2 R75, -R10.H0_H0, -RZ.H0_H0 ;  /* 0xa00000ff0a4bd230 */ /* 0x000fe20000000900 */
[----:B------:R-:W-:Y:S01]  /*1f250*/  PRMT R53, R11, 0x5410, R10 ;  /* 0x000054100b357816 */ /* 0x000fe2000000000a */
[----:B------:R-:W-:Y:S03]  /*1f260*/  ST.E.U16 desc[UR4][R12.64+-0x100], R37 ;  /* 0xffff00250c007985 */ /* 0x000fe6000c101504 */
[----:B------:R-:W-:Y:S01]  /*1f270*/  @!P5 PRMT R10, R75, 0x5410, RZ ;  /* 0x000054104b0ad816 */ /* 0x000fe200000000ff */
[----:B------:R1:W-:Y:S04]  /*1f280*/  ST.E.U16 desc[UR4][R12.64+-0xfe], R36 ;  /* 0xffff02240c007985 */ /* 0x0003e8000c101504 */
[----:B------:R-:W-:Y:S04]  /*1f290*/  ST.E.U16 desc[UR4][R18.64+-0x100], R35 ;  /* 0xffff002312007985 */ /* 0x000fe8000c101504 */
[----:B------:R-:W-:Y:S04]  /*1f2a0*/  ST.E.U16 desc[UR4][R18.64+-0xfe], R34 ;  /* 0xffff022212007985 */ /* 0x000fe8000c101504 */
[----:B------:R2:W-:Y:S01]  /*1f2b0*/  ST.E.U16 desc[UR4][R16.64+-0xfe], R10 ;  /* 0xffff020a10007985 */ /* 0x0005e2000c101504 */
[----:B-1----:R-:W-:-:S04]  /*1f2c0*/  IMAD.WIDE.U32 R36, R43, -0x2daee0ad, RZ ;  /* 0xd2511f532b247825 */ /* 0x002fc800078e00ff */
[----:B------:R-:W-:Y:S01]  /*1f2d0*/  @!P0 HADD2 R74, -R11.H0_H0, -RZ.H0_H0 ;  /* 0xa00000ff0b4a8230 */ /* 0x000fe20000000900 */
[----:B------:R-:W1:Y:S04]  /*1f2e0*/  MUFU.EX2 R20, R52 ;  /* 0x0000003400147308 */ /* 0x000e680000000800 */
[----:B------:R-:W-:Y:S02]  /*1f2f0*/  @!P0 PRMT R11, R74, 0x5410, RZ ;  /* 0x000054104a0b8816 */ /* 0x000fe400000000ff */
[----:B------:R-:W-:Y:S02]  /*1f300*/  ISETP.GE.U32.AND P0, PT, R218, R21, PT ;  /* 0x00000015da00720c */ /* 0x000fe40003f06070 */
[----:B------:R-:W-:Y:S01]  /*1f310*/  F2FP.F16.F32.PACK_AB R21, R3, R4 ;  /* 0x000000040315723e */ /* 0x000fe200000000ff */
[----:B------:R-:W-:Y:S01]  /*1f320*/  MUFU.EX2 R7, R55 ;  /* 0x0000003700077308 */ /* 0x000fe20000000800 */
[----:B------:R-:W-:Y:S01]  /*1f330*/  @!P3 HADD2 R70, -R26.H0_H0, -RZ.H0_H0 ;  /* 0xa00000ff1a46b230 */ /* 0x000fe20000000900 */
[----:B------:R-:W-:-:S06]  /*1f340*/  SHF.R.U32.HI R4, RZ, 0x18, R6 ;  /* 0x00000018ff047819 */ /* 0x000fcc0000011606 */
[----:B------:R-:W3:Y:S01]  /*1f350*/  MUFU.EX2 R3, R54 ;  /* 0x0000003600037308 */ /* 0x000ee20000000800 */
[C---:B------:R-:W-:Y:S02]  /*1f360*/  PRMT R9, R49.reuse, 0x7610, R9 ;  /* 0x0000761031097816 */ /* 0x040fe40000000009 */
[----:B------:R-:W-:Y:S02]  /*1f370*/  ISETP.GE.U32.AND P5, PT, R218, R4, PT ;  /* 0x00000004da00720c */ /* 0x000fe40003fa6070 */
[----:B------:R-:W-:Y:S02]  /*1f380*/  @!P3 PRMT R26, R70, 0x5410, RZ ;  /* 0x00005410461ab816 */ /* 0x000fe400000000ff */
[----:B------:R-:W-:Y:S01]  /*1f390*/  SHF.R.U32.HI R4, RZ, 0x10, R6 ;  /* 0x00000010ff047819 */ /* 0x000fe20000011606 */
[----:B------:R-:W-:Y:S01]  /*1f3a0*/  @!P6 HADD2 R77, -R9.H0_H0, -RZ.H0_H0 ;  /* 0xa00000ff094de230 */ /* 0x000fe20000000900 */
[----:B------:R-:W-:Y:S02]  /*1f3b0*/  ISETP.GE.U32.AND P3, PT, R218, R8, PT ;  /* 0x00000008da00720c */ /* 0x000fe40003f66070 */
[----:B------:R-:W-:-:S02]  /*1f3c0*/  PRMT R8, R49, 0x7632, R8 ;  /* 0x0000763231087816 */ /* 0x000fc40000000008 */
[----:B--2---:R-:W-:Y:S02]  /*1f3d0*/  LOP3.LUT R10, R37, R185, R14, 0x96, !PT ;  /* 0x000000b9250a7212 */ /* 0x004fe400078e960e */
[----:B------:R-:W2:Y:S01]  /*1f3e0*/  LDL.LU.64 R14, [R1+0x1d8] ;  /* 0x0001d800010e7983 */ /* 0x000ea20000300a00 */
[----:B------:R-:W-:Y:S01]  /*1f3f0*/  LOP3.LUT R4, R4, 0xff, RZ, 0xc0, !PT ;  /* 0x000000ff04047812 */ /* 0x000fe200078ec0ff */
[----:B-1----:R-:W-:Y:S01]  /*1f400*/  FADD.FTZ R5, R20, R51 ;  /* 0x0000003314057221 */ /* 0x002fe20000010000 */
[----:B------:R-:W-:Y:S02]  /*1f410*/  PRMT R52, R9, 0x5410, R8 ;  /* 0x0000541009347816 */ /* 0x000fe40000000008 */
[----:B------:R-:W-:Y:S01]  /*1f420*/  @!P6 PRMT R9, R77, 0x5410, RZ ;  /* 0x000054104d09e816 */ /* 0x000fe200000000ff */
[----:B---3--:R-:W-:Y:S01]  /*1f430*/  FADD.FTZ R6, R3, R5 ;  /* 0x0000000503067221 */ /* 0x008fe20000010000 */
[----:B------:R-:W-:Y:S02]  /*1f440*/  ISETP.GE.U32.AND P6, PT, R218, R4, PT ;  /* 0x00000004da00720c */ /* 0x000fe40003fc6070 */
[----:B------:R-:W-:-:S02]  /*1f450*/  SHF.R.U32.HI R4, RZ, 0x8, R23 ;  /* 0x00000008ff047819 */ /* 0x000fc40000011617 */
[----:B------:R-:W-:Y:S01]  /*1f460*/  F2FP.F16.F32.PACK_AB R3, R7, R3 ;  /* 0x000000030703723e */ /* 0x000fe200000000ff */
[----:B------:R-:W-:Y:S01]  /*1f470*/  @!P2 HADD2 R76, -R8.H0_H0, -RZ.H0_H0 ;  /* 0xa00000ff084ca230 */ /* 0x000fe20000000900 */
[----:B------:R-:W-:Y:S02]  /*1f480*/  LOP3.LUT R4, R4, 0xffff, RZ, 0xc0, !PT ;  /* 0x0000ffff04047812 */ /* 0x000fe400078ec0ff */
[C---:B------:R-:W-:Y:S02]  /*1f490*/  PRMT R5, R3.reuse, 0x7610, R5 ;  /* 0x0000761003057816 */ /* 0x040fe40000000005 */
[----:B------:R-:W-:Y:S02]  /*1f4a0*/  @!P2 PRMT R8, R76, 0x5410, RZ ;  /* 0x000054104c08a816 */ /* 0x000fe400000000ff */
[----:B------:R-:W-:Y:S01]  /*1f4b0*/  ISETP.GE.U32.AND P2, PT, R218, R4, PT ;  /* 0x00000004da00720c */ /* 0x000fe20003f46070 */
[----:B------:R-:W-:Y:S01]  /*1f4c0*/  @!P1 HADD2 R78, -R5.H0_H0, -RZ.H0_H0 ;  /* 0xa00000ff054e9230 */ /* 0x000fe20000000900 */
[----:B------:R-:W-:-:S02]  /*1f4d0*/  PRMT R4, R3, 0x7632, R4 ;  /* 0x0000763203047816 */ /* 0x000fc40000000004 */
[----:B------:R-:W-:Y:S02]  /*1f4e0*/  LOP3.LUT R3, R0, 0xff, RZ, 0xc0, !PT ;  /* 0x000000ff00037812 */ /* 0x000fe400078ec0ff */
[----:B------:R-:W-:Y:S02]  /*1f4f0*/  PRMT R49, R5, 0x5410, R4 ;  /* 0x0000541005317816 */ /* 0x000fe40000000004 */
[----:B------:R-:W-:Y:S02]  /*1f500*/  @!P1 PRMT R5, R78, 0x5410, RZ ;  /* 0x000054104e059816 */ /* 0x000fe400000000ff */
[----:B------:R-:W-:Y:S02]  /*1f510*/  ISETP.GE.U32.AND P1, PT, R218, R3, PT ;  /* 0x00000003da00720c */ /* 0x000fe40003f26070 */
[----:B------:R-:W-:Y:S01]  /*1f520*/  LOP3.LUT R3, R0, 0xffff, RZ, 0xc0, !PT ;  /* 0x0000ffff00037812 */ /* 0x000fe200078ec0ff */
[----:B------:R-:W-:-:S03]  /*1f530*/  @!P4 HADD2 R79, -R4.H0_H0, -RZ.H0_H0 ;  /* 0xa00000ff044fc230 */ /* 0x000fc60000000900 */
[----:B------:R-:W-:Y:S01]  /*1f540*/  SHF.R.U32.HI R3, RZ, 0x8, R3 ;  /* 0x00000008ff037819 */ /* 0x000fe20000011603 */
[----:B------:R-:W-:-:S03]  /*1f550*/  IMAD.MOV.U32 R179, RZ, RZ, R139 ;  /* 0x000000ffffb37224 */ /* 0x000fc600078e008b */
[----:B------:R-:W-:Y:S01]  /*1f560*/  LOP3.LUT R3, R3, 0xffff, RZ, 0xc0, !PT ;  /* 0x0000ffff03037812 */ /* 0x000fe200078ec0ff */
[----:B------:R-:W-:Y:S01]  /*1f570*/  IMAD.MOV.U32 R139, RZ, RZ, R182 ;  /* 0x000000ffff8b7224 */ /* 0x000fe200078e00b6 */
[----:B------:R-:W-:Y:S01]  /*1f580*/  @!P4 PRMT R4, R79, 0x5410, RZ ;  /* 0x000054104f04c816 */ /* 0x000fe200000000ff */
[----:B------:R-:W-:Y:S01]  /*1f590*/  IMAD.MOV.U32 R65, RZ, RZ, R94 ;  /* 0x000000ffff417224 */ /* 0x000fe200078e005e */
[----:B------:R-:W-:Y:S01]  /*1f5a0*/  PRMT R23, R45, 0x7610, R23 ;  /* 0x000076102d177816 */ /* 0x000fe20000000017 */
[----:B------:R-:W-:Y:S01]  /*1f5b0*/  IMAD.MOV.U32 R182, RZ, RZ, R183 ;  /* 0x000000ffffb67224 */ /* 0x000fe200078e00b7 */
[----:B------:R-:W-:Y:S01]  /*1f5c0*/  ISETP.GE.U32.AND P4, PT, R218, R3, PT ;  /* 0x00000003da00720c */ /* 0x000fe20003f86070 */
[----:B------:R-:W-:Y:S02]  /*1f5d0*/  IMAD.MOV.U32 R94, RZ, RZ, R178 ;  /* 0x000000ffff5e7224 */ /* 0x000fe400078e00b2 */
[----:B------:R-:W-:Y:S02]  /*1f5e0*/  IMAD.MOV.U32 R183, RZ, RZ, R109 ;  /* 0x000000ffffb77224 */ /* 0x000fe400078e006d */
[----:B------:R-:W-:-:S02]  /*1f5f0*/  IMAD.MOV.U32 R178, RZ, RZ, R104 ;  /* 0x000000ffffb27224 */ /* 0x000fc400078e0068 */
[----:B------:R-:W-:Y:S02]  /*1f600*/  IMAD.MOV.U32 R109, RZ, RZ, R136 ;  /* 0x000000ffff6d7224 */ /* 0x000fe400078e0088 */
[----:B------:R-:W-:Y:S02]  /*1f610*/  IMAD.MOV.U32 R104, RZ, RZ, R203 ;  /* 0x000000ffff687224 */ /* 0x000fe400078e00cb */
[----:B------:R-:W-:Y:S01]  /*1f620*/  IMAD.MOV.U32 R136, RZ, RZ, R202 ;  /* 0x000000ffff887224 */ /* 0x000fe200078e00ca */
[----:B------:R-:W-:Y:S01]  /*1f630*/  MUFU.EX2 R203, R57 ;  /* 0x0000003900cb7308 */ /* 0x000fe20000000800 */
[----:B------:R-:W-:Y:S02]  /*1f640*/  IMAD.MOV.U32 R244, RZ, RZ, R122 ;  /* 0x000000fffff47224 */ /* 0x000fe400078e007a */
[----:B------:R-:W-:Y:S02]  /*1f650*/  @!P1 HADD2 R84, -R23.H0_H0, -RZ.H0_H0 ;  /* 0xa00000ff17549230 */ /* 0x000fe40000000900 */
[----:B------:R-:W-:Y:S01]  /*1f660*/  IMAD.MOV.U32 R122, RZ, RZ, R138 ;  /* 0x000000ffff7a7224 */ /* 0x000fe200078e008a */
[----:B------:R-:W-:Y:S01]  /*1f670*/  PRMT R22, R45, 0x7632, R22 ;  /* 0x000076322d167816 */ /* 0x000fe20000000016 */
[----:B------:R-:W-:Y:S01]  /*1f680*/  IMAD.MOV.U32 R138, RZ, RZ, R181 ;  /* 0x000000ffff8a7224 */ /* 0x000fe200078e00b5 */
[----:B------:R-:W1:Y:S01]  /*1f690*/  MUFU.EX2 R202, R56 ;  /* 0x0000003800ca7308 */ /* 0x000e620000000800 */
[----:B------:R-:W-:Y:S01]  /*1f6a0*/  IMAD.MOV.U32 R181, RZ, RZ, R105 ;  /* 0x000000ffffb57224 */ /* 0x000fe200078e0069 */
[----:B------:R-:W-:Y:S01]  /*1f6b0*/  LOP3.LUT R3, R25, 0xff, RZ, 0xc0, !PT ;  /* 0x000000ff19037812 */ /* 0x000fe200078ec0ff */
[----:B------:R-:W-:Y:S01]  /*1f6c0*/  IMAD.MOV.U32 R105, RZ, RZ, R96 ;  /* 0x000000ffff697224 */ /* 0x000fe200078e0060 */
[----:B------:R-:W-:-:S02]  /*1f6d0*/  PRMT R96, R23, 0x5410, R22 ;  /* 0x0000541017607816 */ /* 0x000fc40000000016 */
[----:B------:R-:W-:Y:S02]  /*1f6e0*/  @!P1 PRMT R23, R84, 0x5410, RZ ;  /* 0x0000541054179816 */ /* 0x000fe400000000ff */
[C---:B------:R-:W-:Y:S02]  /*1f6f0*/  PRMT R25, R21.reuse, 0x7610, R25 ;  /* 0x0000761015197816 */ /* 0x040fe40000000019 */
[----:B------:R-:W-:Y:S02]  /*1f700*/  ISETP.GE.U32.AND P1, PT, R218, R3, PT ;  /* 0x00000003da00720c */ /* 0x000fe40003f26070 */
[--C-:B------:R-:W-:Y:S01]  /*1f710*/  SHF.R.U32.HI R3, RZ, 0x18, R0.reuse ;  /* 0x00000018ff037819 */ /* 0x100fe20000011600 */
[----:B------:R-:W-:Y:S01]  /*1f720*/  @!P4 HADD2 R85, -R22.H0_H0, -RZ.H0_H0 ;  /* 0xa00000ff1655c230 */ /* 0x000fe20000000900 */
[----:B------:R-:W-:Y:S01]  /*1f730*/  SHF.R.U32.HI R0, RZ, 0x10, R0 ;  /* 0x00000010ff007819 */ /* 0x000fe20000011600 */
[----:B------:R-:W-:Y:S01]  /*1f740*/  @!P3 HADD2 R86, -R25.H0_H0, -RZ.H0_H0 ;  /* 0xa00000ff1956b230 */ /* 0x000fe20000000900 */
[----:B------:R-:W-:Y:S01]  /*1f750*/  PRMT R24, R21, 0x7632, R24 ;  /* 0x0000763215187816 */ /* 0x000fe20000000018 */
[----:B------:R-:W-:Y:S01]  /*1f760*/  FADD.FTZ R42, R7, R6 ;  /* 0x00000006072a7221 */ /* 0x000fe20000010000 */
[----:B------:R-:W-:-:S02]  /*1f770*/  LOP3.LUT R0, R0, 0xff, RZ, 0xc0, !PT ;  /* 0x000000ff00007812 */ /* 0x000fc400078ec0ff */
[----:B------:R-:W-:Y:S02]  /*1f780*/  F2FP.F16.F32.PACK_AB R7, R20, R48 ;  /* 0x000000301407723e */ /* 0x000fe400000000ff */
[----:B------:R-:W-:Y:S02]  /*1f790*/  @!P4 PRMT R22, R85, 0x5410, RZ ;  /* 0x000054105516c816 */ /* 0x000fe400000000ff */
[----:B------:R-:W-:Y:S02]  /*1f7a0*/  PRMT R55, R25, 0x5410, R24 ;  /* 0x0000541019377816 */ /* 0x000fe40000000018 */
[----:B------:R-:W-:Y:S02]  /*1f7b0*/  ISETP.GE.U32.AND P4, PT, R218, R3, PT ;  /* 0x00000003da00720c */ /* 0x000fe40003f86070 */
[----:B------:R-:W-:Y:S02]  /*1f7c0*/  @!P3 PRMT R25, R86, 0x5410, RZ ;  /* 0x000054105619b816 */ /* 0x000fe400000000ff */
[----:B-1----:R-:W-:-:S02]  /*1f7d0*/  F2FP.F16.F32.PACK_AB R3, R202, R203 ;  /* 0x000000cbca03723e */ /* 0x002fc400000000ff */
[----:B------:R-:W-:Y:S02]  /*1f7e0*/  ISETP.GE.U32.AND P3, PT, R218, R0, PT ;  /* 0x00000000da00720c */ /* 0x000fe40003f66070 */
[----:B------:R-:W-:Y:S02]  /*1f7f0*/  PRMT R0, R7, 0x7632, R0 ;  /* 0x0000763207007816 */ /* 0x000fe40000000000 */
[C---:B------:R-:W-:Y:S02]  /*1f800*/  PRMT R21, R3.reuse, 0x7610, R21 ;  /* 0x0000761003157816 */ /* 0x040fe40000000015 */
[----:B------:R-:W-:Y:S01]  /*1f810*/  PRMT R20, R3, 0x7632, R20 ;  /* 0x0000763203147816 */ /* 0x000fe20000000014 */
[----:B------:R-:W-:Y:S01]  /*1f820*/  @!P5 HADD2 R92, -R0.H0_H0, -RZ.H0_H0 ;  /* 0xa00000ff005cd230 */ /* 0x000fe20000000900 */
[----:B------:R-:W-:Y:S01]  /*1f830*/  PRMT R3, R7, 0x7610, R3 ;  /* 0x0000761007037816 */ /* 0x000fe20000000003 */
[----:B------:R-:W-:-:S03]  /*1f840*/  IMAD.WIDE.U32 R34, R10, -0x326172a9, RZ ;  /* 0xcd9e8d570a227825 */ /* 0x000fc600078e00ff */
[----:B------:R-:W-:Y:S01]  /*1f850*/  PRMT R48, R3, 0x5410, R0 ;  /* 0x0000541003307816 */ /* 0x000fe20000000000 */
[----:B------:R-:W-:Y:S01]  /*1f860*/  @!P6 HADD2 R93, -R3.H0_H0, -RZ.H0_H0 ;  /* 0xa00000ff035de230 */ /* 0x000fe20000000900 */
[----:B------:R-:W-:Y:S01]  /*1f870*/  @!P5 PRMT R0, R92, 0x5410, RZ ;  /* 0x000054105c00d816 */ /* 0x000fe200000000ff */
[----:B------:R1:W-:Y:S03]  /*1f880*/  ST.E.U16 desc[UR4][R16.64+-0x100], R11 ;  /* 0xffff000b10007985 */ /* 0x0003e6000c101504 */
[----:B------:R-:W-:Y:S01]  /*1f890*/  @!P6 PRMT R3, R93, 0x5410, RZ ;  /* 0x000054105d03e816 */ /* 0x000fe200000000ff */
[----:B------:R-:W-:Y:S02]  /*1f8a0*/  IMAD.MOV.U32 R184, RZ, RZ, R137 ;  /* 0x000000ffffb87224 */ /* 0x000fe400078e0089 */
[----:B------:R-:W-:Y:S01]  /*1f8b0*/  IMAD.MOV.U32 R137, RZ, RZ, R180 ;  /* 0x000000ffff897224 */ /* 0x000fe200078e00b4 */
[----:B------:R-:W-:Y:S01]  /*1f8c0*/  MOV R180, R108 ;  /* 0x0000006c00b47202 */ /* 0x000fe20000000f00 */
[----:B------:R-:W-:Y:S01]  /*1f8d0*/  IMAD.MOV.U32 R108, RZ, RZ, R201 ;  /* 0x000000ffff6c7224 */ /* 0x000fe200078e00c9 */
[----:B------:R-:W3:Y:S01]  /*1f8e0*/  MUFU.EX2 R6, R60 ;  /* 0x0000003c00067308 */ /* 0x000ee20000000800 */
[----:B-1----:R-:W-:-:S07]  /*1f8f0*/  IMAD.WIDE.U32 R10, R44, -0x2daee0ad, RZ ;  /* 0xd2511f532c0a7825 */ /* 0x002fce00078e00ff */
[----:B------:R-:W1:Y:S01]  /*1f900*/  MUFU.EX2 R201, R61 ;  /* 0x0000003d00c97308 */ /* 0x000e620000000800 */
[----:B------:R-:W-:Y:S02]  /*1f910*/  IMAD.MOV.U32 R81, RZ, RZ, R106 ;  /* 0x000000ffff517224 */ /* 0x000fe400078e006a */
[----:B------:R-:W-:Y:S01]  /*1f920*/  IMAD.MOV.U32 R245, RZ, RZ, R123 ;  /* 0x000000fffff57224 */ /* 0x000fe200078e007b */
[----:B------:R-:W-:Y:S01]  /*1f930*/  MOV R123, R111 ;  /* 0x0000006f007b7202 */ /* 0x000fe20000000f00 */
[----:B------:R-:W-:Y:S02]  /*1f940*/  IMAD.MOV.U32 R111, RZ, RZ, R176 ;  /* 0x000000ffff6f7224 */ /* 0x000fe400078e00b0 */
[----:B------:R-:W-:Y:S02]  /*1f950*/  IMAD.MOV.U32 R176, RZ, RZ, R213 ;  /* 0x000000ffffb07224 */ /* 0x000fe400078e00d5 */
[----:B---3--:R-:W-:Y:S01]  /*1f960*/  FADD.FTZ R213, R6, R42 ;  /* 0x0000002a06d57221 */ /* 0x008fe20000010000 */
[----:B-1----:R-:W-:-:S04]  /*1f970*/  F2FP.F16.F32.PACK_AB R6, R201, R6 ;  /* 0x00000006c906723e */ /* 0x002fc800000000ff */
[C---:B------:R-:W-:Y:S02]  /*1f980*/  PRMT R7, R6.reuse, 0x7610, R7 ;  /* 0x0000761006077816 */ /* 0x040fe40000000007 */
[----:B------:R-:W-:-:S03]  /*1f990*/  PRMT R6, R6, 0x7632, R6 ;  /* 0x0000763206067816 */ /* 0x000fc60000000006 */
[----:B------:R-:W-:Y:S02]  /*1f9a0*/  @!P3 HADD2 R91, -R7.H0_H0, -RZ.H0_H0 ;  /* 0xa00000ff075bb230 */ /* 0x000fe40000000900 */
[----:B------:R-:W-:Y:S01]  /*1f9b0*/  @!P4 HADD2 R90, -R6.H0_H0, -RZ.H0_H0 ;  /* 0xa00000ff065ac230 */ /* 0x000fe20000000900 */
[----:B------:R-:W-:Y:S02]  /*1f9c0*/  PRMT R54, R7, 0x5410, R6 ;  /* 0x0000541007367816 */ /* 0x000fe40000000006 */
[----:B------:R-:W-:Y:S02]  /*1f9d0*/  @!P3 PRMT R7, R91, 0x5410, RZ ;  /* 0x000054105b07b816 */ /* 0x000fe400000000ff */
[----:B------:R-:W-:Y:S02]  /*1f9e0*/  @!P4 PRMT R6, R90, 0x5410, RZ ;  /* 0x000054105a06c816 */ /* 0x000fe400000000ff */
[----:B------:R-:W-:Y:S02]  /*1f9f0*/  MOV R185, R243 ;  /* 0x000000f300b97202 */ /* 0x000fe40000000f00 */
[----:B------:R-:W-:Y:S01]  /*1fa00*/  PRMT R243, R218, 0x7054, R218 ;  /* 0x00007054daf37816 */ /* 0x000fe200000000da */
[----:B--2---:R1:W-:Y:S04]  /*1fa10*/  ST.E.U16 desc[UR4][R14.64+-0xfe], R0 ;  /* 0xffff02000e007985 */ /* 0x0043e8000c101504 */
[----:B------:R2:W-:Y:S04]  /*1fa20*/  ST.E.U16 desc[UR4][R14.64+-0x100], R3 ;  /* 0xffff00030e007985 */ /* 0x0005e8000c101504 */
[----:B------:R-:W-:Y:S04]  /*1fa30*/  ST.E.U16 desc[UR4][R12.64+-0xf0], R33 ;  /* 0xffff10210c007985 */ /* 0x000fe8000c101504 */
[----:B------:R3:W-:Y:S01]  /*1fa40*/  ST.E.U16 desc[UR4][R12.64+-0xee], R32 ;  /* 0xffff12200c007985 */ /* 0x0007e2000c101504 */
[----:B-1----:R-:W-:-:S02]  /*1fa50*/  LOP3.LUT R0, R35, R132, R2, 0x96, !PT ;  /* 0x0000008423007212 */ /* 0x002fc400078e9602 */
[----:B--2---:R-:W-:-:S03]  /*1fa60*/  LOP3.LUT R3, R11, R232, R36, 0x96, !PT ;  /* 0x000000e80b037212 */ /* 0x004fc600078e9624 */
[----:B---3--:R-:W-:-:S05]  /*1fa70*/  IMAD.WIDE.U32 R32, R0, -0x2daee0ad, RZ ;  /* 0xd2511f5300207825 */ /* 0x008fca00078e00ff */
[----:B------:R-:W-:Y:S01]  /*1fa80*/  LOP3.LUT R0, R33, R95, R10, 0x96, !PT ;  /* 0x0000005f21007212 */ /* 0x000fe200078e960a */
[----:B------:R-:W-:-:S04]  /*1fa90*/  IMAD.WIDE.U32 R10, R3, -0x326172a9, RZ ;  /* 0xcd9e8d57030a7825 */ /* 0x000fc800078e00ff */
[----:B------:R-:W-:Y:S01]  /*1faa0*/  IMAD.WIDE.U32 R50, R0, -0x326172a9, RZ ;  /* 0xcd9e8d5700327825 */ /* 0x000fe200078e00ff */
[----:B------:R-:W-:Y:S01]  /*1fab0*/  LOP3.LUT R3, R11, R65, R34, 0x96, !PT ;  /* 0x000000410b037212 */ /* 0x000fe200078e9622 */
[----:B------:R-:W-:Y:S03]  /*1fac0*/  ST.E.U16 desc[UR4][R18.64+-0xf0], R31 ;  /* 0xffff101f12007985 */ /* 0x000fe6000c101504 */
[----:B------:R-:W-:Y:S01]  /*1fad0*/  LOP3.LUT R0, R51, R233, R10, 0x96, !PT ;  /* 0x000000e933007212 */ /* 0x000fe200078e960a */
[----:B------:R-:W-:Y:S04]  /*1fae0*/  ST.E.U16 desc[UR4][R18.64+-0xee], R30 ;  /* 0xffff121e12007985 */ /* 0x000fe8000c101504 */
[----:B------:R-:W-:Y:S01]  /*1faf0*/  ST.E.U16 desc[UR4][R16.64+-0xf0], R9 ;  /* 0xffff100910007985 */ /* 0x000fe2000c101504 */
[----:B------:R-:W-:-:S03]  /*1fb00*/  IMAD.WIDE.U32 R44, R0, -0x2daee0ad, RZ ;  /* 0xd2511f53002c7825 */ /* 0x000fc600078e00ff */
[----:B------:R-:W-:Y:S04]  /*1fb10*/  ST.E.U16 desc[UR4][R16.64+-0xee], R8 ;  /* 0xffff120810007985 */ /* 0x000fe8000c101504 */
[----:B------:R-:W-:Y:S04]  /*1fb20*/  ST.E.U16 desc[UR4][R14.64+-0xf0], R5 ;  /* 0xffff10050e007985 */ /* 0x000fe8000c101504 */
[----:B------:R1:W-:Y:S04]  /*1fb30*/  ST.E.U16 desc[UR4][R14.64+-0xee], R4 ;  /* 0xffff12040e007985 */ /* 0x0003e8000c101504 */
[----:B------:R2:W-:Y:S01]  /*1fb40*/  ST.E.U16 desc[UR4][R12.64+-0xde], R38 ;  /* 0xffff22260c007985 */ /* 0x0005e2000c101504 */
[----:B-1----:R-:W-:-:S03]  /*1fb50*/  IMAD.WIDE.U32 R4, R3, -0x2daee0ad, RZ ;  /* 0xd2511f5303047825 */ /* 0x002fc600078e00ff */
[----:B------:R-:W-:Y:S02]  /*1fb60*/  LOP3.LUT R0, R45, R107, R4, 0x96, !PT ;  /* 0x0000006b2d007212 */ /* 0x000fe400078e9604 */
[----:B------:R-:W-:-:S03]  /*1fb70*/  LOP3.LUT R8, R5, R81, R32, 0x96, !PT ;  /* 0x0000005105087212 */ /* 0x000fc600078e9620 */
[----:B------:R-:W-:-:S03]  /*1fb80*/  IMAD.WIDE.U32 R4, R0, -0x326172a9, RZ ;  /* 0xcd9e8d5700047825 */ /* 0x000fc600078e00ff */
[----:B------:R-:W-:Y:S01]  /*1fb90*/  LOP3.LUT R0, R4, 0xffff, RZ, 0xc0, !PT ;  /* 0x0000ffff04007812 */ /* 0x000fe200078ec0ff */
[----:B------:R-:W-:-:S03]  /*1fba0*/  IMAD.WIDE.U32 R36, R8, -0x326172a9, RZ ;  /* 0xcd9e8d5708247825 */ /* 0x000fc600078e00ff */
[----:B------:R-:W-:Y:S02]  /*1fbb0*/  SHF.R.U32.HI R3, RZ, 0x8, R0 ;  /* 0x00000008ff037819 */ /* 0x000fe40000011600 */
[----:B------:R-:W-:-:S04]  /*1fbc0*/  LOP3.LUT R0, R4, 0xff, RZ, 0xc0, !PT ;  /* 0x000000ff04007812 */ /* 0x000fc800078ec0ff */
[----:B--2---:R-:W-:Y:S02]  /*1fbd0*/  PRMT R38, R0, 0x5410, R3 ;  /* 0x0000541000267816 */ /* 0x004fe40000000003 */
[----:B------:R-:W-:Y:S02]  /*1fbe0*/  SHF.R.U32.HI R3, RZ, 0x10, R4 ;  /* 0x00000010ff037819 */ /* 0x000fe40000011604 */
[----:B------:R-:W-:Y:S01]  /*1fbf0*/  LOP3.LUT R0, R5, R250, R36, 0x96, !PT ;  /* 0x000000fa05007212 */ /* 0x000fe200078e9624 */
[----:B------:R-:W-:Y:S01]  /*1fc00*/  ST.E.U16 desc[UR4][R12.64+-0xe0], R39 ;  /* 0xffff20270c007985 */ /* 0x000fe2000c101504 */
[----:B------:R-:W-:Y:S02]  /*1fc10*/  LOP3.LUT R5, R3, 0xff, RZ, 0xc0, !PT ;  /* 0x000000ff03057812 */ /* 0x000fe400078ec0ff */
[----:B------:R-:W-:Y:S01]  /*1fc20*/  LOP3.LUT R3, R0, 0xffff, RZ, 0xc0, !PT ;  /* 0x0000ffff00037812 */ /* 0x000fe200078ec0ff */
[----:B------:R-:W-:Y:S01]  /*1fc30*/  ST.E.U16 desc[UR4][R18.64+-0xe0], R41 ;  /* 0xffff202912007985 */ /* 0x000fe2000c101504 */
[----:B------:R-:W-:-:S03]  /*1fc40*/  SHF.R.U32.HI R8, RZ, 0x18, R4 ;  /* 0x00000018ff087819 */ /* 0x000fc60000011604 */
[----:B------:R-:W-:Y:S01]  /*1fc50*/  ST.E.U16 desc[UR4][R18.64+-0xde], R40 ;  /* 0xffff222812007985 */ /* 0x000fe2000c101504 */
[----:B------:R-:W-:-:S03]  /*1fc60*/  SHF.R.U32.HI R4, RZ, 0x10, R0 ;  /* 0x00000010ff047819 */ /* 0x000fc60000011600 */
[----:B------:R-:W-:Y:S04]  /*1fc70*/  ST.E.U16 desc[UR4][R16.64+-0xe0], R23 ;  /* 0xffff201710007985 */ /* 0x000fe8000c101504 */
[----:B------:R-:W-:Y:S04]  /*1fc80*/  ST.E.U16 desc[UR4][R16.64+-0xde], R22 ;  /* 0xffff221610007985 */ /* 0x000fe8000c101504 */
[----:B------:R1:W-:Y:S04]  /*1fc90*/  ST.E.U16 desc[UR4][R14.64+-0xe0], R7 ;  /* 0xffff20070e007985 */ /* 0x0003e8000c101504 */
[----:B------:R2:W-:Y:S01]  /*1fca0*/  ST.E.U16 desc[UR4][R14.64+-0xde], R6 ;  /* 0xffff22060e007985 */ /* 0x0005e2000c101504 */
[----:B-1----:R-:W-:-:S02]  /*1fcb0*/  LOP3.LUT R7, R0, 0xff, RZ, 0xc0, !PT ;  /* 0x000000ff00077812 */ /* 0x002fc400078ec0ff */
[----:B--2---:R-:W-:Y:S02]  /*1fcc0*/  SHF.R.U32.HI R6, RZ, 0x18, R0 ;  /* 0x00000018ff067819 */ /* 0x004fe40000011600 */
[----:B------:R-:W-:Y:S02]  /*1fcd0*/  SHF.R.U32.HI R0, RZ, 0x8, R3 ;  /* 0x00000008ff007819 */ /* 0x000fe40000011603 */
[----:B------:R-:W-:Y:S02]  /*1fce0*/  LOP3.LUT R3, R4, 0xff, RZ, 0xc0, !PT ;  /* 0x000000ff04037812 */ /* 0x000fe400078ec0ff */
[----:B------:R-:W-:Y:S02]  /*1fcf0*/  PRMT R0, R7, 0x5410, R0 ;  /* 0x0000541007007816 */ /* 0x000fe40000000000 */
[----:B------:R-:W-:-:S03]  /*1fd00*/  PRMT R3, R3, 0x5410, R6 ;  /* 0x0000541003037816 */ /* 0x000fc60000000006 */
[----:B------:R-:W-:-:S05]  /*1fd10*/  HSET2.LE.AND R0, R0, R243, PT ;  /* 0x000000f300007233 */ /* 0x000fca0003803000 */
[----:B------:R-:W-:Y:S02]  /*1fd20*/  LOP3.LUT R4, R53, R0, RZ, 0xc0, !PT ;  /* 0x0000000035047212 */ /* 0x000fe400078ec0ff */
[--C-:B------:R-:W-:Y:S02]  /*1fd30*/  HSET2.LE.AND R0, R3, R243.reuse, PT ;  /* 0x000000f303007233 */ /* 0x100fe40003803000 */
[----:B------:R-:W-:-:S05]  /*1fd40*/  HSET2.LE.AND R3, R38, R243, PT ;  /* 0x000000f326037233 */ /* 0x000fca0003803000 */
[----:B------:R-:W-:Y:S02]  /*1fd50*/  LOP3.LUT R6, R52, R3, RZ, 0xc0, !PT ;  /* 0x0000000334067212 */ /* 0x000fe400078ec0ff */
[----:B------:R-:W2:Y:S01]  /*1fd60*/  LDL.LU R52, [R1+0x8c] ;  /* 0x00008c0001347983 */ /* 0x000ea20000300800 */
[----:B------:R-:W-:Y:S02]  /*1fd70*/  @!P2 HADD2 R87, -R24.H0_H0, -RZ.H0_H0 ;  /* 0xa00000ff1857a230 */ /* 0x000fe40000000900 */
[----:B------:R-:W-:Y:S02]  /*1fd80*/  @!P1 HADD2 R88, -R21.H0_H0, -RZ.H0_H0 ;  /* 0xa00000ff15589230 */ /* 0x000fe40000000900 */
[----:B------:R-:W-:Y:S02]  /*1fd90*/  @!P0 HADD2 R89, -R20.H0_H0, -RZ.H0_H0 ;  /* 0xa00000ff14598230 */ /* 0x000fe40000000900 */
[----:B------:R-:W-:Y:S01]  /*1fda0*/  IMAD.MOV.U32 R106, RZ, RZ, R177 ;  /* 0x000000ffff6a7224 */ /* 0x000fe200078e00b1 */
[----:B------:R-:W-:Y:S01]  /*1fdb0*/  @!P2 PRMT R24, R87, 0x5410, RZ ;  /* 0x000054105718a816 */ /* 0x000fe200000000ff */
[----:B------:R-:W-:Y:S01]  /*1fdc0*/  IMAD.MOV.U32 R177, RZ, RZ, R112 ;  /* 0x000000ffffb17224 */ /* 0x000fe200078e0070 */
[----:B------:R-:W-:-:S02]  /*1fdd0*/  PRMT R112, R21, 0x5410, R20 ;  /* 0x0000541015707816 */ /* 0x000fc40000000014 */
[----:B------:R-:W-:Y:S02]  /*1fde0*/  @!P1 PRMT R21, R88, 0x5410, RZ ;  /* 0x0000541058159816 */ /* 0x000fe400000000ff */
[----:B------:R-:W-:Y:S01]  /*1fdf0*/  @!P0 PRMT R20, R89, 0x5410, RZ ;  /* 0x0000541059148816 */ /* 0x000fe200000000ff */
[----:B------:R-:W-:Y:S04]  /*1fe00*/  ST.E.U16 desc[UR4][R12.64+-0xd0], R27 ;  /* 0xffff301b0c007985 */ /* 0x000fe8000c101504 */
[----:B------:R-:W-:Y:S04]  /*1fe10*/  ST.E.U16 desc[UR4][R12.64+-0xce], R26 ;  /* 0xffff321a0c007985 */ /* 0x000fe8000c101504 */
[----:B------:R-:W-:Y:S04]  /*1fe20*/  ST.E.U16 desc[UR4][R18.64+-0xd0], R29 ;  /* 0xffff301d12007985 */ /* 0x000fe8000c101504 */
[----:B------:R-:W-:Y:S04]  /*1fe30*/  ST.E.U16 desc[UR4][R18.64+-0xce], R28 ;  /* 0xffff321c12007985 */ /* 0x000fe8000c101504 */
[----:B------:R-:W-:Y:S04]  /*1fe40*/  ST.E.U16 desc[UR4][R16.64+-0xd0], R25 ;  /* 0xffff301910007985 */ /* 0x000fe8000c101504 */
[----:B------:R-:W-:Y:S04]  /*1fe50*/  ST.E.U16 desc[UR4][R16.64+-0xce], R24 ;  /* 0xffff321810007985 */ /* 0x000fe8000c101504 */
[----:B------:R-:W-:Y:S04]  /*1fe60*/  ST.E.U16 desc[UR4][R14.64+-0xd0], R21 ;  /* 0xffff30150e007985 */ /* 0x000fe8000c101504 */
[----:B------:R-:W-:Y:S04]  /*1fe70*/  ST.E.U16 desc[UR4][R14.64+-0xce], R20 ;  /* 0xffff32140e007985 */ /* 0x000fe8000c101504 */
[----:B------:R-:W1:Y:S01]  /*1fe80*/  LDSM.16.MT88.4 R20, [R208+0xa000] ;  /* 0x00a00000d014783b */ /* 0x000e620000004200 */
[----:B------:R-:W-:-:S03]  /*1fe90*/  PRMT R5, R5, 0x5410, R8 ;  /* 0x0000541005057816 */ /* 0x000fc60000000008 */
[----:B------:R-:W3:Y:S04]  /*1fea0*/  LDSM.16.MT88.4 R32, [R175+0xa000] ;  /* 0x00a00000af20783b */ /* 0x000ee80000004200 */
[----:B------:R-:W4:Y:S04]  /*1feb0*/  LDSM.16.MT88.4 R24, [R205+0xa000] ;  /* 0x00a00000cd18783b */ /* 0x000f280000004200 */
[----:B------:R-:W4:Y:S04]  /*1fec0*/  LDSM.16.MT88.4 R16, [R207+0xa000] ;  /* 0x00a00000cf10783b */ /* 0x000f280000004200 */
[----:B------:R-:W4:Y:S04]  /*1fed0*/  LDSM.16.MT88.4 R8, [R175+0xb000] ;  /* 0x00b00000af08783b */ /* 0x000f280000004200 */
[----:B------:R-:W4:Y:S04]  /*1fee0*/  LDSM.16.MT88.4 R28, [R205+0xb000] ;  /* 0x00b00000cd1c783b */ /* 0x000f280000004200 */
[----:B------:R-:W4:Y:S04]  /*1fef0*/  LDSM.16.MT88.4 R40, [R208+0xb000] ;  /* 0x00b00000d028783b */ /* 0x000f280000004200 */
[----:B------:R-:W4:Y:S01]  /*1ff00*/  LDSM.16.MT88.4 R56, [R207+0xb000] ;  /* 0x00b00000cf38783b */ /* 0x000f220000004200 */
[----:B------:R-:W-:-:S02]  /*1ff10*/  HSET2.LE.AND R7, R5, R243, PT ;  /* 0x000000f305077233 */ /* 0x000fc40003803000 */
[----:B------:R-:W-:-:S03]  /*1ff20*/  LOP3.LUT R5, R48, R0, RZ, 0xc0, !PT ;  /* 0x0000000030057212 */ /* 0x000fc600078ec0ff */
[----:B------:R-:W-:Y:S01]  /*1ff30*/  LOP3.LUT R7, R49, R7, RZ, 0xc0, !PT ;  /* 0x0000000731077212 */ /* 0x000fe200078ec0ff */
[----:B------:R-:W-:-:S06]  /*1ff40*/  IMAD.MOV.U32 R67, RZ, RZ, R179 ;  /* 0x000000ffff437224 */ /* 0x000fcc00078e00b3 */
[----:B-1----:R-:W-:Y:S01]  /*1ff50*/  HMMA.16816.F32 R60, R4, R20, R100 ;  /* 0x00000014043c723c */ /* 0x002fe20000001864 */
[----:B------:R-:W-:-:S06]  /*1ff60*/  IMAD.MOV.U32 R80, RZ, RZ, R111 ;  /* 0x000000ffff507224 */ /* 0x000fcc00078e006f */
[----:B------:R-:W-:Y:S02]  /*1ff70*/  IMAD.MOV.U32 R100, RZ, RZ, R185 ;  /* 0x000000ffff647224 */ /* 0x000fe400078e00b9 */
[----:B------:R-:W-:Y:S02]  /*1ff80*/  IMAD.MOV.U32 R101, RZ, RZ, R184 ;  /* 0x000000ffff657224 */ /* 0x000fe400078e00b8 */
[----:B------:R-:W-:Y:S02]  /*1ff90*/  IMAD.MOV.U32 R102, RZ, RZ, R244 ;  /* 0x000000ffff667224 */ /* 0x000fe400078e00f4 */
[----:B------:R-:W-:Y:S01]  /*1ffa0*/  IMAD.MOV.U32 R103, RZ, RZ, R245 ;  /* 0x000000ffff677224 */ /* 0x000fe200078e00f5 */
[----:B------:R-:W-:Y:S01]  /*1ffb0*/  MOV R39, R95 ;  /* 0x0000005f00277202 */ /* 0x000fe20000000f00 */
[----:B------:R-:W-:Y:S02]  /*1ffc0*/  IMAD.MOV.U32 R185, RZ, RZ, R137 ;  /* 0x000000ffffb97224 */ /* 0x000fe400078e0089 */
[----:B------:R-:W-:-:S02]  /*1ffd0*/  IMAD.MOV.U32 R244, RZ, RZ, R138 ;  /* 0x000000fffff47224 */ /* 0x000fc400078e008a */
[----:B------:R-:W-:Y:S01]  /*1ffe0*/  IMAD.MOV.U32 R245, RZ, RZ, R139 ;  /* 0x000000fffff57224 */ /* 0x000fe200078e008b */
[C---:B---3--:R-:W-:Y:S01]  /*1fff0*/  HMMA.16816.F32 R152, R4.reuse, R32, R152 ;  /* 0x000000200498723c */ /* 0x048fe20000001898 */
[----:B------:R-:W-:Y:S02]  /*20000*/  IMAD.MOV.U32 R14, RZ, RZ, R110 ;  /* 0x000000ffff0e7224 */ /* 0x000fe400078e006e */
[----:B------:R-:W-:Y:S02]  /*20010*/  IMAD.MOV.U32 R15, RZ, RZ, R107 ;  /* 0x000000ffff0f7224 */ /* 0x000fe400078e006b */
[----:B------:R-:W-:Y:S01]  /*20020*/  IMAD.MOV.U32 R66, RZ, RZ, R106 ;  /* 0x000000ffff427224 */ /* 0x000fe200078e006a */
[----:B------:R-:W-:Y:S01]  /*20030*/  HMMA.16816.F32 R148, R4, R34, R148 ;  /* 0x000000220494723c */ /* 0x000fe20000001894 */
[----:B------:R-:W-:Y:S02]  /*20040*/  IMAD.MOV.U32 R184, RZ, RZ, R94 ;  /* 0x000000ffffb87224 */ /* 0x000fe400078e005e */
[----:B------:R-:W-:-:S02]  /*20050*/  IMAD.MOV.U32 R179, RZ, RZ, R109 ;  /* 0x000000ffffb37224 */ /* 0x000fc400078e006d */
[----:B------:R-:W-:Y:S01]  /*20060*/  IMAD.MOV.U32 R137, RZ, RZ, R108 ;  /* 0x000000ffff897224 */ /* 0x000fe200078e006c */
[----:B----4-:R-:W-:Y:S01]  /*20070*/  HMMA.16816.F32 R144, R4, R24, R144 ;  /* 0x000000180490723c */ /* 0x010fe20000001890 */
[----:B------:R-:W-:Y:S02]  /*20080*/  IMAD.MOV.U32 R138, RZ, RZ, R105 ;  /* 0x000000ffff8a7224 */ /* 0x000fe400078e0069 */
[----:B------:R-:W-:-:S03]  /*20090*/  IMAD.MOV.U32 R139, RZ, RZ, R104 ;  /* 0x000000ffff8b7224 */ /* 0x000fc600078e0068 */
        /* <DEDUP_REMOVED lines=12> */
[----:B------:R-:W-:-:S02]  /*20160*/  IMAD.MOV.U32 R53, RZ, RZ, R15 ;  /* 0x000000ffff357224 */ /* 0x000fc400078e000f */
[----:B------:R-:W-:Y:S02]  /*20170*/  IMAD.MOV.U32 R48, RZ, RZ, R65 ;  /* 0x000000ffff307224 */ /* 0x000fe400078e0041 */
[----:B------:R-:W-:Y:S02]  /*20180*/  IMAD.MOV.U32 R15, RZ, RZ, R244 ;  /* 0x000000ffff0f7224 */ /* 0x000fe400078e00f4 */
[----:B------:R-:W-:Y:S02]  /*20190*/  IMAD.MOV.U32 R65, RZ, RZ, R242 ;  /* 0x000000ffff417224 */ /* 0x000fe400078e00f2 */
[----:B------:R-:W-:Y:S02]  /*201a0*/  IMAD.MOV.U32 R0, RZ, RZ, R39 ;  /* 0x000000ffff007224 */ /* 0x000fe400078e0027 */
[----:B------:R-:W-:Y:S01]  /*201b0*/  IMAD.MOV.U32 R38, RZ, RZ, R81 ;  /* 0x000000ffff267224 */ /* 0x000fe200078e0051 */
[----:B------:R-:W-:Y:S01]  /*201c0*/  MOV R81, R251 ;  /* 0x000000fb00517202 */ /* 0x000fe20000000f00 */
[----:B------:R-:W-:-:S11]  /*201d0*/  IMAD.MOV.U32 R39, RZ, RZ, R245 ;  /* 0x000000ffff277224 */ /* 0x000fd600078e00f5 */
[----:B------:R-:W-:Y:S02]  /*201e0*/  IMAD.MOV.U32 R244, RZ, RZ, R6 ;  /* 0x000000fffff47224 */ /* 0x000fe400078e0006 */
[----:B------:R-:W-:Y:S02]  /*201f0*/  IMAD.MOV.U32 R242, RZ, RZ, R7 ;  /* 0x000000fffff27224 */ /* 0x000fe400078e0007 */
[----:B------:R-:W-:Y:S02]  /*20200*/  IMAD.MOV.U32 R251, RZ, RZ, R4 ;  /* 0x000000fffffb7224 */ /* 0x000fe400078e0004 */
[----:B------:R-:W-:Y:S01]  /*20210*/  IMAD.MOV.U32 R245, RZ, RZ, R5 ;  /* 0x000000fffff57224 */ /* 0x000fe200078e0005 */
[----:B------:R-:W-:Y:S01]  /*20220*/  LOP3.LUT R3, R47, R232, R172, 0x96, !PT ;  /* 0x000000e82f037212 */ /* 0x000fe200078e96ac */
[----:B------:R-:W-:Y:S02]  /*20230*/  IMAD.MOV.U32 R128, RZ, RZ, R103 ;  /* 0x000000ffff807224 */ /* 0x000fe400078e0067 */
[----:B------:R-:W-:Y:S01]  /*20240*/  IMAD.MOV.U32 R129, RZ, RZ, R102 ;  /* 0x000000ffff817224 */ /* 0x000fe200078e0066 */
[----:B------:R-:W-:Y:S01]  /*20250*/  MOV R130, R101 ;  /* 0x0000006500827202 */ /* 0x000fe20000000f00 */
[----:B--2---:R-:W-:-:S05]  /*20260*/  IMAD.WIDE.U32 R6, R52, -0x326172a9, RZ ;  /* 0xcd9e8d5734067825 */ /* 0x004fca00078e00ff */
[----:B------:R-:W-:Y:S01]  /*20270*/  LOP3.LUT R2, R7, R132, R2, 0x96, !PT ;  /* 0x0000008407027212 */ /* 0x000fe200078e9602 */
[----:B------:R-:W-:Y:S01]  /*20280*/  IMAD.MOV.U32 R52, RZ, RZ, R48 ;  /* 0x000000ffff347224 */ /* 0x000fe200078e0030 */
[----:B------:R-:W-:Y:S01]  /*20290*/  MOV R168, R237 ;  /* 0x000000ed00a87202 */ /* 0x000fe20000000f00 */
[----:B------:R-:W-:Y:S01]  /*202a0*/  IMAD.MOV.U32 R169, RZ, RZ, R236 ;  /* 0x000000ffffa97224 */ /* 0x000fe200078e00ec */
[----:B------:R1:W5:Y:S01]  /*202b0*/  LDL.LU R132, [R1+0x1d0] ;  /* 0x0001d00001847983 */ /* 0x0003620000300800 */
[----:B------:R-:W-:-:S03]  /*202c0*/  IMAD.WIDE.U32 R4, R2, -0x2daee0ad, RZ ;  /* 0xd2511f5302047825 */ /* 0x000fc600078e00ff */
[----:B------:R1:W5:Y:S01]  /*202d0*/  LDL.LU.64 R172, [R1+0x1c8] ;  /* 0x0001c80001ac7983 */ /* 0x0003620000300a00 */
[----:B------:R-:W-:Y:S01]  /*202e0*/  IMAD.MOV.U32 R48, RZ, RZ, R38 ;  /* 0x000000ffff307224 */ /* 0x000fe200078e0026 */
[----:B------:R-:W-:Y:S01]  /*202f0*/  LOP3.LUT R0, R5, R0, R46, 0x96, !PT ;  /* 0x0000000005007212 */ /* 0x000fe200078e962e */
[----:B------:R-:W-:Y:S01]  /*20300*/  IMAD.MOV.U32 R38, RZ, RZ, R53 ;  /* 0x000000ffff267224 */ /* 0x000fe200078e0035 */
[----:B------:R1:W5:Y:S01]  /*20310*/  LDL.LU R232, [R1+0x1c0] ;  /* 0x0001c00001e87983 */ /* 0x0003620000300800 */
[----:B------:R-:W-:Y:S02]  /*20320*/  IMAD.MOV.U32 R103, RZ, RZ, R48 ;  /* 0x000000ffff677224 */ /* 0x000fe400078e0030 */
[----:B------:R-:W-:Y:S02]  /*20330*/  IMAD.MOV.U32 R53, RZ, RZ, R14 ;  /* 0x000000ffff357224 */ /* 0x000fe400078e000e */
[----:B------:R-:W-:Y:S02]  /*20340*/  IMAD.MOV.U32 R102, RZ, RZ, R52 ;  /* 0x000000ffff667224 */ /* 0x000fe400078e0034 */
[----:B------:R-:W-:-:S04]  /*20350*/  IMAD.WIDE.U32 R2, R3, -0x326172a9, RZ ;  /* 0xcd9e8d5703027825 */ /* 0x000fc800078e00ff */
[----:B------:R-:W-:-:S04]  /*20360*/  IMAD.WIDE.U32 R48, R0, -0x326172a9, RZ ;  /* 0xcd9e8d5700307825 */ /* 0x000fc800078e00ff */
[----:B------:R-:W-:Y:S02]  /*20370*/  IMAD.MOV.U32 R14, RZ, RZ, R15 ;  /* 0x000000ffff0e7224 */ /* 0x000fe400078e000f */
[----:B------:R-:W-:Y:S01]  /*20380*/  IMAD.MOV.U32 R52, RZ, RZ, R38 ;  /* 0x000000ffff347224 */ /* 0x000fe200078e0026 */
[----:B------:R-:W-:Y:S01]  /*20390*/  LOP3.LUT R3, R3, R102, R6, 0x96, !PT ;  /* 0x0000006603037212 */ /* 0x000fe200078e9606 */
[----:B------:R-:W-:Y:S01]  /*203a0*/  IMAD.MOV.U32 R38, RZ, RZ, R53 ;  /* 0x000000ffff267224 */ /* 0x000fe200078e0035 */
[----:B------:R-:W-:Y:S01]  /*203b0*/  LOP3.LUT R0, R49, R233, R2, 0x96, !PT ;  /* 0x000000e931007212 */ /* 0x000fe200078e9602 */
[----:B------:R-:W-:Y:S02]  /*203c0*/  IMAD.MOV.U32 R53, RZ, RZ, R14 ;  /* 0x000000ffff357224 */ /* 0x000fe400078e000e */
[----:B------:R-:W-:Y:S02]  /*203d0*/  IMAD.MOV.U32 R101, RZ, RZ, R103 ;  /* 0x000000ffff657224 */ /* 0x000fe400078e0067 */
[----:B------:R-:W-:-:S02]  /*203e0*/  IMAD.MOV.U32 R103, RZ, RZ, R38 ;  /* 0x000000ffff677224 */ /* 0x000fc400078e0026 */
[----:B------:R-:W-:Y:S02]  /*203f0*/  IMAD.MOV.U32 R102, RZ, RZ, R52 ;  /* 0x000000ffff667224 */ /* 0x000fe400078e0034 */
[----:B------:R-:W-:Y:S02]  /*20400*/  IMAD.MOV.U32 R38, RZ, RZ, R53 ;  /* 0x000000ffff267224 */ /* 0x000fe400078e0035 */
[----:B------:R-:W-:Y:S01]  /*20410*/  IMAD.WIDE.U32 R2, R3, -0x2daee0ad, RZ ;  /* 0xd2511f5303027825 */ /* 0x000fe200078e00ff */
[----:B------:R-:W-:-:S03]  /*20420*/  MOV R15, R39 ;  /* 0x00000027000f7202 */ /* 0x000fc60000000f00 */
[----:B------:R-:W-:-:S04]  /*20430*/  IMAD.WIDE.U32 R52, R0, -0x2daee0ad, RZ ;  /* 0xd2511f5300347825 */ /* 0x000fc800078e00ff */
[----:B------:R-:W-:Y:S01]  /*20440*/  IMAD.MOV.U32 R39, RZ, RZ, R65 ;  /* 0x000000ffff277224 */ /* 0x000fe200078e0041 */
[----:B------:R-:W-:Y:S01]  /*20450*/  LOP3.LUT R2, R53, R102, R2, 0x96, !PT ;  /* 0x0000006635027212 */ /* 0x000fe200078e9602 */
[----:B------:R-:W-:Y:S01]  /*20460*/  IMAD.MOV.U32 R65, RZ, RZ, R81 ;  /* 0x000000ffff417224 */ /* 0x000fe200078e0051 */
[----:B------:R-:W-:Y:S01]  /*20470*/  LOP3.LUT R4, R3, R101, R4, 0x96, !PT ;  /* 0x0000006503047212 */ /* 0x000fe200078e9604 */
[----:B------:R-:W-:Y:S01]  /*20480*/  IMAD.MOV.U32 R14, RZ, RZ, R15 ;  /* 0x000000ffff0e7224 */ /* 0x000fe200078e000f */
[----:B------:R-:W-:Y:S01]  /*20490*/  MOV R15, R39 ;  /* 0x00000027000f7202 */ /* 0x000fe20000000f00 */
[----:B------:R-:W-:Y:S02]  /*204a0*/  IMAD.MOV.U32 R39, RZ, RZ, R65 ;  /* 0x000000ffff277224 */ /* 0x000fe400078e0041 */
[----:B------:R-:W-:-:S04]  /*204b0*/  IMAD.WIDE.U32 R2, R2, -0x326172a9, RZ ;  /* 0xcd9e8d5702027825 */ /* 0x000fc800078e00ff */
[----:B------:R-:W-:Y:S01]  /*204c0*/  IMAD.MOV.U32 R196, RZ, RZ, R38 ;  /* 0x000000ffffc47224 */ /* 0x000fe200078e0026 */
[----:B------:R-:W-:Y:S01]  /*204d0*/  LOP3.LUT R0, R2, 0xffff, RZ, 0xc0, !PT ;  /* 0x0000ffff02007812 */ /* 0x000fe200078ec0ff */
[----:B------:R-:W-:Y:S02]  /*204e0*/  IMAD.MOV.U32 R199, RZ, RZ, R39 ;  /* 0x000000ffffc77224 */ /* 0x000fe400078e0027 */
[----:B------:R-:W-:Y:S01]  /*204f0*/  IMAD.WIDE.U32 R38, R4, -0x326172a9, RZ ;  /* 0xcd9e8d5704267825 */ /* 0x000fe200078e00ff */
[----:B------:R-:W-:Y:S02]  /*20500*/  SHF.R.U32.HI R5, RZ, 0x8, R0 ;  /* 0x00000008ff057819 */ /* 0x000fe40000011600 */
[----:B------:R-:W-:Y:S02]  /*20510*/  LOP3.LUT R0, R3, R250, R38, 0x96, !PT ;  /* 0x000000fa03007212 */ /* 0x000fe400078e9626 */
[----:B------:R-:W-:Y:S02]  /*20520*/  LOP3.LUT R4, R2, 0xff, RZ, 0xc0, !PT ;  /* 0x000000ff02047812 */ /* 0x000fe400078ec0ff */
[----:B------:R-:W-:-:S02]  /*20530*/  SHF.R.U32.HI R6, RZ, 0x10, R2 ;  /* 0x00000010ff067819 */ /* 0x000fc40000011602 */
[----:B------:R-:W-:Y:S02]  /*20540*/  SHF.R.U32.HI R7, RZ, 0x18, R2 ;  /* 0x00000018ff077819 */ /* 0x000fe40000011602 */
[----:B------:R-:W-:-:S04]  /*20550*/  LOP3.LUT R2, R0, 0xffff, RZ, 0xc0, !PT ;  /* 0x0000ffff00027812 */ /* 0x000fc800078ec0ff */
[----:B------:R-:W-:Y:S02]  /*20560*/  SHF.R.U32.HI R3, RZ, 0x8, R2 ;  /* 0x00000008ff037819 */ /* 0x000fe40000011602 */
[----:B------:R-:W-:-:S04]  /*20570*/  LOP3.LUT R2, R0, 0xff, RZ, 0xc0, !PT ;  /* 0x000000ff00027812 */ /* 0x000fc800078ec0ff */
[----:B------:R-:W-:Y:S02]  /*20580*/  PRMT R3, R2, 0x5410, R3 ;  /* 0x0000541002037816 */ /* 0x000fe40000000003 */
[--C-:B------:R-:W-:Y:S02]  /*20590*/  SHF.R.U32.HI R2, RZ, 0x10, R0.reuse ;  /* 0x00000010ff027819 */ /* 0x100fe40000011600 */
[----:B------:R-:W-:Y:S02]  /*205a0*/  MOV R197, R14 ;  /* 0x0000000e00c57202 */ /* 0x000fe40000000f00 */
[----:B------:R-:W-:Y:S02]  /*205b0*/  PRMT R14, R4, 0x5410, R5 ;  /* 0x00005410040e7816 */ /* 0x000fe40000000005 */
[----:B------:R-:W-:Y:S02]  /*205c0*/  SHF.R.U32.HI R5, RZ, 0x18, R0 ;  /* 0x00000018ff057819 */ /* 0x000fe40000011600 */
[----:B------:R-:W-:-:S02]  /*205d0*/  LOP3.LUT R2, R2, 0xff, RZ, 0xc0, !PT ;  /* 0x000000ff02027812 */ /* 0x000fc400078ec0ff */
[----:B------:R-:W-:Y:S02]  /*205e0*/  LOP3.LUT R4, R6, 0xff, RZ, 0xc0, !PT ;  /* 0x000000ff06047812 */ /* 0x000fe400078ec0ff */
[--C-:B------:R-:W-:Y:S02]  /*205f0*/  HSET2.LE.AND R0, R3, R243.reuse, PT ;  /* 0x000000f303007233 */ /* 0x100fe40003803000 */
[----:B------:R-:W-:Y:S02]  /*20600*/  PRMT R2, R2, 0x5410, R5 ;  /* 0x0000541002027816 */ /* 0x000fe40000000005 */
[----:B------:R-:W-:Y:S02]  /*20610*/  PRMT R3, R4, 0x5410, R7 ;  /* 0x0000541004037816 */ /* 0x000fe40000000007 */
[----:B------:R-:W-:Y:S02]  /*20620*/  LOP3.LUT R4, R97, R0, RZ, 0xc0, !PT ;  /* 0x0000000061047212 */ /* 0x000fe400078ec0ff */
[----:B------:R-:W-:-:S02]  /*20630*/  HSET2.LE.AND R0, R2, R243, PT ;  /* 0x000000f302007233 */ /* 0x000fc40003803000 */
[--C-:B------:R-:W-:Y:S02]  /*20640*/  HSET2.LE.AND R2, R14, R243.reuse, PT ;  /* 0x000000f30e027233 */ /* 0x100fe40003803000 */
[----:B------:R-:W-:Y:S01]  /*20650*/  HSET2.LE.AND R3, R3, R243, PT ;  /* 0x000000f303037233 */ /* 0x000fe20003803000 */
[----:B------:R-:W-:Y:S01]  /*20660*/  IMAD.MOV.U32 R198, RZ, RZ, R15 ;  /* 0x000000ffffc67224 */ /* 0x000fe200078e000f */
[----:B------:R-:W-:Y:S02]  /*20670*/  LOP3.LUT R5, R83, R0, RZ, 0xc0, !PT ;  /* 0x0000000053057212 */ /* 0x000fe400078ec0ff */
[----:B------:R-:W-:Y:S02]  /*20680*/  LOP3.LUT R6, R82, R2, RZ, 0xc0, !PT ;  /* 0x0000000252067212 */ /* 0x000fe400078ec0ff */
[----:B------:R-:W-:-:S07]  /*20690*/  LOP3.LUT R7, R64, R3, RZ, 0xc0, !PT ;  /* 0x0000000340077212 */ /* 0x000fce00078ec0ff */
[C---:B------:R-:W-:Y:S06]  /*206a0*/  HMMA.16816.F32 R184, R4.reuse, R16, R184 ;  /* 0x0000001004b8723c */ /* 0x040fec00000018b8 */
[----:B------:R-:W-:Y:S01]  /*206b0*/  HMMA.16816.F32 R16, R4, R18, R196 ;  /* 0x000000120410723c */ /* 0x000fe200000018c4 */
        /* <DEDUP_REMOVED lines=17> */
[C---:B------:R-:W-:Y:S01]  /*207d0*/  HMMA.16816.F32 R168, R4.reuse, R32, R168 ;  /* 0x0000002004a8723c */ /* 0x040fe200000018a8 */
[----:B------:R-:W-:Y:S01]  /*207e0*/  IMAD.MOV.U32 R167, RZ, RZ, R117 ;  /* 0x000000ffffa77224 */ /* 0x000fe200078e0075 */
[----:B------:R1:W5:Y:S01]  /*207f0*/  LDL.LU R224, [R1+0x1bc] ;  /* 0x0001bc0001e07983 */ /* 0x0003620000300800 */
        /* <DEDUP_REMOVED lines=8> */
[----:B------:R-:W-:Y:S02]  /*20880*/  IMAD.MOV.U32 R131, RZ, RZ, R100 ;  /* 0x000000ffff837224 */ /* 0x000fe400078e0064 */
[----:B------:R-:W-:Y:S02]  /*20890*/  IMAD.MOV.U32 R101, RZ, RZ, R231 ;  /* 0x000000ffff657224 */ /* 0x000fe400078e00e7 */
[----:B------:R-:W-:Y:S01]  /*208a0*/  IMAD.MOV.U32 R102, RZ, RZ, R229 ;  /* 0x000000ffff667224 */ /* 0x000fe200078e00e5 */
[----:B------:R-:W-:Y:S01]  /*208b0*/  HMMA.16816.F32 R176, R4, R20, R176 ;  /* 0x0000001404b0723c */ /* 0x000fe200000018b0 */
[----:B------:R-:W-:Y:S01]  /*208c0*/  IMAD.MOV.U32 R156, RZ, RZ, R119 ;  /* 0x000000ffff9c7224 */ /* 0x000fe200078e0077 */
[----:B------:R-:W-:Y:S01]  /*208d0*/  MOV R119, R81 ;  /* 0x0000005100777202 */ /* 0x000fe20000000f00 */
[----:B------:R-:W-:Y:S01]  /*208e0*/  IMAD.MOV.U32 R82, RZ, RZ, R17 ;  /* 0x000000ffff527224 */ /* 0x000fe200078e0011 */
[----:B------:R1:W5:Y:S01]  /*208f0*/  LDL.LU R233, [R1+0x1b4] ;  /* 0x0001b40001e97983 */ /* 0x0003620000300800 */
[----:B------:R-:W-:-:S02]  /*20900*/  IMAD.MOV.U32 R81, RZ, RZ, R18 ;  /* 0x000000ffff517224 */ /* 0x000fc400078e0012 */
[----:B------:R-:W-:Y:S02]  /*20910*/  IMAD.MOV.U32 R80, RZ, RZ, R16 ;  /* 0x000000ffff507224 */ /* 0x000fe400078e0010 */
[----:B------:R-:W-:Y:S02]  /*20920*/  IMAD.MOV.U32 R252, RZ, RZ, R19 ;  /* 0x000000fffffc7224 */ /* 0x000fe400078e0013 */
[C---:B------:R-:W-:Y:S01]  /*20930*/  HMMA.16816.F32 R16, R4.reuse, R8, R164 ;  /* 0x000000080410723c */ /* 0x040fe200000018a4 */
[----:B------:R-:W-:Y:S01]  /*20940*/  LOP3.LUT R2, R37, R118, R50, 0x96, !PT ;  /* 0x0000007625027212 */ /* 0x000fe200078e9632 */
[----:B------:R-:W-:Y:S02]  /*20950*/  IMAD.MOV.U32 R100, RZ, RZ, R228 ;  /* 0x000000ffff647224 */ /* 0x000fe400078e00e4 */
[----:B------:R-:W-:Y:S02]  /*20960*/  IMAD.MOV.U32 R158, RZ, RZ, R101 ;  /* 0x000000ffff9e7224 */ /* 0x000fe400078e0065 */
[----:B------:R-:W-:Y:S01]  /*20970*/  HMMA.16816.F32 R180, R4, R22, R180 ;  /* 0x0000001604b4723c */ /* 0x000fe200000018b4 */
[----:B------:R-:W-:-:S02]  /*20980*/  IMAD.MOV.U32 R157, RZ, RZ, R100 ;  /* 0x000000ffff9d7224 */ /* 0x000fc400078e0064 */
[----:B------:R-:W-:Y:S02]  /*20990*/  IMAD.MOV.U32 R159, RZ, RZ, R102 ;  /* 0x000000ffff9f7224 */ /* 0x000fe400078e0066 */
[----:B------:R-:W-:Y:S02]  /*209a0*/  IMAD.MOV.U32 R15, RZ, RZ, R234 ;  /* 0x000000ffff0f7224 */ /* 0x000fe400078e00ea */
[----:B------:R-:W-:Y:S02]  /*209b0*/  IMAD.MOV.U32 R36, RZ, RZ, R118 ;  /* 0x000000ffff247224 */ /* 0x000fe400078e0076 */
[----:B------:R-:W-:Y:S01]  /*209c0*/  IMAD.MOV.U32 R116, RZ, RZ, R119 ;  /* 0x000000ffff747224 */ /* 0x000fe200078e0077 */
[----:B------:R-:W-:Y:S01]  /*209d0*/  MOV R51, R81 ;  /* 0x0000005100337202 */ /* 0x000fe20000000f00 */
[----:B------:R-:W-:-:S04]  /*209e0*/  IMAD.WIDE.U32 R2, R2, -0x2daee0ad, RZ ;  /* 0xd2511f5302027825 */ /* 0x000fc800078e00ff */
[----:B------:R-:W-:Y:S02]  /*209f0*/  IMAD.MOV.U32 R160, RZ, RZ, R192 ;  /* 0x000000ffffa07224 */ /* 0x000fe400078e00c0 */
        /* <DEDUP_REMOVED lines=8> */
[----:B------:R-:W-:Y:S01]  /*20a80*/  IMAD.MOV.U32 R47, RZ, RZ, R115 ;  /* 0x000000ffff2f7224 */ /* 0x000fe200078e0073 */
[----:B------:R-:W-:Y:S01]  /*20a90*/  HMMA.16816.F32 R136, R4, R26, R136 ;  /* 0x0000001a0488723c */ /* 0x000fe20000001888 */
[----:B------:R-:W-:Y:S01]  /*20aa0*/  IMAD.MOV.U32 R22, RZ, RZ, R17 ;  /* 0x000000ffff167224 */ /* 0x000fe200078e0011 */
[----:B------:R-:W-:Y:S01]  /*20ab0*/  LDSM.16.MT88.4 R164, [R175+0xa800] ;  /* 0x00a80000afa4783b */ /* 0x000fe20000004200 */
[----:B------:R-:W-:-:S03]  /*20ac0*/  IMAD.MOV.U32 R20, RZ, RZ, R19 ;  /* 0x000000ffff147224 */ /* 0x000fc600078e0013 */
[----:B------:R-:W2:Y:S01]  /*20ad0*/  LDSM.16.MT88.4 R16, [R208+0xa800] ;  /* 0x00a80000d010783b */ /* 0x000ea20000004200 */
[----:B------:R-:W-:Y:S01]  /*20ae0*/  LOP3.LUT R0, R3, R247, R44, 0x96, !PT ;  /* 0x000000f703007212 */ /* 0x000fe200078e962c */
[----:B------:R-:W-:Y:S01]  /*20af0*/  HMMA.16816.F32 R196, R4, R10, R156 ;  /* 0x0000000a04c4723c */ /* 0x000fe2000000189c */
[----:B------:R-:W-:Y:S01]  /*20b00*/  IMAD.MOV.U32 R101, RZ, RZ, R15 ;  /* 0x000000ffff657224 */ /* 0x000fe200078e000f */
[C---:B------:R-:W-:Y:S02]  /*20b10*/  LOP3.LUT R3, R2.reuse, 0xffff, RZ, 0xc0, !PT ;  /* 0x0000ffff02037812 */ /* 0x040fe400078ec0ff */
[--C-:B------:R-:W-:Y:S01]  /*20b20*/  SHF.R.U32.HI R14, RZ, 0x10, R2.reuse ;  /* 0x00000010ff0e7819 */ /* 0x100fe20000011602 */
[----:B------:R-:W-:Y:S01]  /*20b30*/  IMAD.MOV.U32 R117, RZ, RZ, R65 ;  /* 0x000000ffff757224 */ /* 0x000fe200078e0041 */
[----:B------:R-:W-:Y:S01]  /*20b40*/  SHF.R.U32.HI R15, RZ, 0x18, R2 ;  /* 0x00000018ff0f7819 */ /* 0x000fe20000011602 */
[----:B------:R-:W-:Y:S01]  /*20b50*/  IMAD.MOV.U32 R118, RZ, RZ, R66 ;  /* 0x000000ffff767224 */ /* 0x000fe200078e0042 */
[----:B------:R-:W-:Y:S01]  /*20b60*/  LOP3.LUT R11, R2, 0xff, RZ, 0xc0, !PT ;  /* 0x000000ff020b7812 */ /* 0x000fe200078ec0ff */
[----:B------:R-:W-:Y:S01]  /*20b70*/  IMAD.MOV.U32 R50, RZ, RZ, R82 ;  /* 0x000000ffff327224 */ /* 0x000fe200078e0052 */
[C---:B------:R-:W-:Y:S01]  /*20b80*/  LOP3.LUT R2, R0.reuse, 0xffff, RZ, 0xc0, !PT ;  /* 0x0000ffff00027812 */ /* 0x040fe200078ec0ff */
[----:B------:R-:W-:Y:S01]  /*20b90*/  IMAD.MOV.U32 R37, RZ, RZ, R80 ;  /* 0x000000ffff257224 */ /* 0x000fe200078e0050 */
[----:B------:R-:W-:-:S02]  /*20ba0*/  LOP3.LUT R10, R0, 0xff, RZ, 0xc0, !PT ;  /* 0x000000ff000a7812 */ /* 0x000fc400078ec0ff */
[----:B------:R-:W-:Y:S01]  /*20bb0*/  MOV R119, R67 ;  /* 0x0000004300777202 */ /* 0x000fe20000000f00 */
[----:B------:R-:W-:Y:S01]  /*20bc0*/  IMAD.MOV.U32 R193, RZ, RZ, R226 ;  /* 0x000000ffffc17224 */ /* 0x000fe200078e00e2 */
[--C-:B------:R-:W-:Y:S01]  /*20bd0*/  SHF.R.U32.HI R8, RZ, 0x10, R0.reuse ;  /* 0x00000010ff087819 */ /* 0x100fe20000011600 */
[----:B------:R-:W3:Y:S01]  /*20be0*/  LDSM.16.MT88.4 R64, [R207+0xa800] ;  /* 0x00a80000cf40783b */ /* 0x000ee20000004200 */
[----:B------:R-:W-:Y:S02]  /*20bf0*/  SHF.R.U32.HI R9, RZ, 0x18, R0 ;  /* 0x00000018ff097819 */ /* 0x000fe40000011600 */
[----:B------:R-:W-:Y:S01]  /*20c00*/  SHF.R.U32.HI R0, RZ, 0x8, R2 ;  /* 0x00000008ff007819 */ /* 0x000fe20000011602 */
[----:B------:R-:W-:Y:S01]  /*20c10*/  IMAD.MOV.U32 R192, RZ, RZ, R227 ;  /* 0x000000ffffc07224 */ /* 0x000fe200078e00e3 */
[----:B------:R-:W-:Y:S01]  /*20c20*/  LOP3.LUT R2, R8, 0xff, RZ, 0xc0, !PT ;  /* 0x000000ff08027812 */ /* 0x000fe200078ec0ff */
[----:B------:R-:W4:Y:S01]  /*20c30*/  LDSM.16.MT88.4 R80, [R175+0xb800] ;  /* 0x00b80000af50783b */ /* 0x000f220000004200 */
[----:B------:R-:W-:-:S02]  /*20c40*/  PRMT R0, R10, 0x5410, R0 ;  /* 0x000054100a007816 */ /* 0x000fc40000000000 */
[----:B------:R-:W-:Y:S01]  /*20c50*/  SHF.R.U32.HI R3, RZ, 0x8, R3 ;  /* 0x00000008ff037819 */ /* 0x000fe20000011603 */
[----:B------:R-:W-:Y:S01]  /*20c60*/  IMAD.MOV.U32 R44, RZ, RZ, R99 ;  /* 0x000000ffff2c7224 */ /* 0x000fe200078e0063 */
[----:B------:R-:W-:Y:S02]  /*20c70*/  LOP3.LUT R8, R14, 0xff, RZ, 0xc0, !PT ;  /* 0x000000ff0e087812 */ /* 0x000fe400078ec0ff */
[----:B------:R-:W-:Y:S01]  /*20c80*/  MOV R195, R235 ;  /* 0x000000eb00c37202 */ /* 0x000fe20000000f00 */
[----:B------:R-:W-:Y:S01]  /*20c90*/  IMAD.MOV.U32 R163, RZ, RZ, R225 ;  /* 0x000000ffffa37224 */ /* 0x000fe200078e00e1 */
[--C-:B------:R-:W-:Y:S01]  /*20ca0*/  HSET2.LE.AND R0, R0, R243.reuse, PT ;  /* 0x000000f300007233 */ /* 0x100fe20003803000 */
[----:B------:R-:W-:Y:S01]  /*20cb0*/  IMAD.MOV.U32 R26, RZ, RZ, R98 ;  /* 0x000000ffff1a7224 */ /* 0x000fe200078e0062 */
[----:B------:R-:W-:Y:S01]  /*20cc0*/  PRMT R3, R11, 0x5410, R3 ;  /* 0x000054100b037816 */ /* 0x000fe20000000003 */
[----:B------:R-:W-:Y:S01]  /*20cd0*/  IMAD.MOV.U32 R103, RZ, RZ, R230 ;  /* 0x000000ffff677224 */ /* 0x000fe200078e00e6 */
[----:B------:R-:W-:Y:S01]  /*20ce0*/  PRMT R2, R2, 0x5410, R9 ;  /* 0x0000541002027816 */ /* 0x000fe20000000009 */
[----:B------:R-:W-:Y:S01]  /*20cf0*/  HMMA.16816.F32 R188, R4, R30, R188 ;  /* 0x0000001e04bc723c */ /* 0x000fe200000018bc */
[----:B------:R-:W-:Y:S01]  /*20d00*/  PRMT R8, R8, 0x5410, R15 ;  /* 0x0000541008087816 */ /* 0x000fe2000000000f */
[----:B------:R-:W-:Y:S01]  /*20d10*/  IMAD.MOV.U32 R27, RZ, RZ, R113 ;  /* 0x000000ffff1b7224 */ /* 0x000fe200078e0071 */
[----:B------:R-:W-:Y:S01]  /*20d20*/  LOP3.LUT R124, R96, R0, RZ, 0xc0, !PT ;  /* 0x00000000607c7212 */ /* 0x000fe200078ec0ff */
[----:B------:R-:W-:Y:S01]  /*20d30*/  LDSM.16.MT88.4 R156, [R205+0xa800] ;  /* 0x00a80000cd9c783b */ /* 0x000fe20000004200 */
[----:B------:R-:W-:-:S02]  /*20d40*/  HSET2.LE.AND R2, R2, R243, PT ;  /* 0x000000f302027233 */ /* 0x000fc40003803000 */
[--C-:B------:R-:W-:Y:S01]  /*20d50*/  HSET2.LE.AND R3, R3, R243.reuse, PT ;  /* 0x000000f303037233 */ /* 0x100fe20003803000 */
[C---:B------:R-:W-:Y:S01]  /*20d60*/  HMMA.16816.F32 R192, R4.reuse, R28, R192 ;  /* 0x0000001c04c0723c */ /* 0x040fe200000018c0 */
[----:B------:R-:W-:Y:S01]  /*20d70*/  HSET2.LE.AND R0, R8, R243, PT ;  /* 0x000000f308007233 */ /* 0x000fe20003803000 */
[----:B------:R-:W1:Y:S01]  /*20d80*/  LDSM.16.MT88.4 R96, [R205+0xb800] ;  /* 0x00b80000cd60783b */ /* 0x000e620000004200 */
[----:B------:R-:W-:Y:S02]  /*20d90*/  LOP3.LUT R125, R54, R2, RZ, 0xc0, !PT ;  /* 0x00000002367d7212 */ /* 0x000fe400078ec0ff */
[----:B------:R-:W-:Y:S01]  /*20da0*/  LOP3.LUT R126, R55, R3, RZ, 0xc0, !PT ;  /* 0x00000003377e7212 */ /* 0x000fe200078ec0ff */
[----:B------:R-:W-:Y:S01]  /*20db0*/  IMAD.MOV.U32 R102, RZ, RZ, R210 ;  /* 0x000000ffff667224 */ /* 0x000fe200078e00d2 */
[----:B------:R-:W-:Y:S01]  /*20dc0*/  LOP3.LUT R127, R112, R0, RZ, 0xc0, !PT ;  /* 0x00000000707f7212 */ /* 0x000fe200078ec0ff */
[----:B------:R-:W-:Y:S01]  /*20dd0*/  HMMA.16816.F32 R116, R4, R56, R116 ;  /* 0x000000380474723c */ /* 0x000fe20000001874 */
[----:B------:R-:W-:Y:S01]  /*20de0*/  LOP3.LUT R2, R39, R36, R48, 0x96, !PT ;  /* 0x0000002427027212 */ /* 0x000fe200078e9630 */
[----:B------:R-:W1:Y:S01]  /*20df0*/  LDSM.16.MT88.4 R112, [R208+0xb800] ;  /* 0x00b80000d070783b */ /* 0x000e620000004200 */
[----:B------:R-:W-:-:S03]  /*20e00*/  IMAD.MOV.U32 R100, RZ, RZ, R103 ;  /* 0x000000ffff647224 */ /* 0x000fc600078e0067 */
[----:B------:R-:W-:Y:S01]  /*20e10*/  HMMA.16816.F32 R28, R4, R42, R44 ;  /* 0x0000002a041c723c */ /* 0x000fe2000000182c */
[----:B------:R-:W-:Y:S01]  /*20e20*/  IMAD.WIDE.U32 R2, R2, -0x2daee0ad, RZ ;  /* 0xd2511f5302027825 */ /* 0x000fe200078e00ff */
[----:B------:R1:W5:Y:S04]  /*20e30*/  LDL.LU R225, [R1+0x1b0] ;  /* 0x0001b00001e17983 */ /* 0x0003680000300800 */
[----:B--2---:R-:W-:Y:S01]  /*20e40*/  HMMA.16816.F32 R44, R124, R18, R68 ;  /* 0x000000127c2c723c */ /* 0x004fe20000001844 */
[----:B------:R-:W-:-:S05]  /*20e50*/  IMAD.MOV.U32 R103, RZ, RZ, R209 ;  /* 0x000000ffff677224 */ /* 0x000fca00078e00d1 */
[C---:B------:R-:W-:Y:S01]  /*20e60*/  HMMA.16816.F32 R160, R4.reuse, R24, R160 ;  /* 0x0000001804a0723c */ /* 0x040fe200000018a0 */
[----:B------:R-:W-:Y:S01]  /*20e70*/  IMAD.MOV.U32 R68, RZ, RZ, R23 ;  /* 0x000000ffff447224 */ /* 0x000fe200078e0017 */
[----:B------:R-:W-:Y:S01]  /*20e80*/  LOP3.LUT R0, R3, R247, R52, 0x96, !PT ;  /* 0x000000f703007212 */ /* 0x000fe200078e9634 */
[----:B------:R-:W-:Y:S01]  /*20e90*/  IMAD.MOV.U32 R69, RZ, RZ, R22 ;  /* 0x000000ffff457224 */ /* 0x000fe200078e0016 */
[----:B------:R2:W5:Y:S01]  /*20ea0*/  LDL.LU R234, [R1+0x1ac] ;  /* 0x0001ac0001ea7983 */ /* 0x0005620000300800 */
[----:B------:R-:W-:Y:S02]  /*20eb0*/  IMAD.MOV.U32 R70, RZ, RZ, R21 ;  /* 0x000000ffff467224 */ /* 0x000fe400078e0015 */
[----:B------:R-:W-:Y:S01]  /*20ec0*/  IMAD.MOV.U32 R71, RZ, RZ, R20 ;  /* 0x000000ffff477224 */ /* 0x000fe200078e0014 */
[----:B------:R-:W-:Y:S01]  /*20ed0*/  HMMA.16816.F32 R100, R4, R40, R100 ;  /* 0x000000280464723c */ /* 0x000fe20000001864 */
[----:B------:R-:W2:Y:S01]  /*20ee0*/  LDSM.16.MT88.4 R20, [R207+0xb800] ;  /* 0x00b80000cf14783b */ /* 0x000ea20000004200 */
[----:B------:R-:W-:-:S02]  /*20ef0*/  IMAD.MOV.U32 R24, RZ, RZ, R204 ;  /* 0x000000ffff187224 */ /* 0x000fc400078e00cc */
[----:B------:R-:W-:Y:S01]  /*20f00*/  IMAD.MOV.U32 R25, RZ, RZ, R174 ;  /* 0x000000ffff197224 */ /* 0x000fe200078e00ae */
[----:B------:R1:W5:Y:S01]  /*20f10*/  LDL.LU R230, [R1+0x1a8] ;  /* 0x0001a80001e67983 */ /* 0x0003620000300800 */
[----:B------:R-:W-:Y:S02]  /*20f20*/  LOP3.LUT R3, R2, 0xffff, RZ, 0xc0, !PT ;  /* 0x0000ffff02037812 */ /* 0x000fe400078ec0ff */
[----:B------:R-:W-:Y:S01]  /*20f30*/  SHF.R.U32.HI R9, RZ, 0x10, R2 ;  /* 0x00000010ff097819 */ /* 0x000fe20000011602 */
[----:B------:R1:W5:Y:S02]  /*20f40*/  LDL.LU R226, [R1+0x1a4] ;  /* 0x0001a40001e27983 */ /* 0x0003640000300800 */
[----:B------:R-:W-:Y:S01]  /*20f50*/  HMMA.16816.F32 R24, R4, R58, R24 ;  /* 0x0000003a0418723c */ /* 0x000fe20000001818 */
[----:B------:R-:W-:Y:S01]  /*20f60*/  SHF.R.U32.HI R8, RZ, 0x18, R0 ;  /* 0x00000018ff087819 */ /* 0x000fe20000011600 */
[----:B------:R1:W5:Y:S01]  /*20f70*/  LDL.LU R235, [R1+0x1a0] ;  /* 0x0001a00001eb7983 */ /* 0x0003620000300800 */
[----:B------:R-:W-:-:S02]  /*20f80*/  SHF.R.U32.HI R3, RZ, 0x8, R3 ;  /* 0x00000008ff037819 */ /* 0x000fc40000011603 */
[----:B------:R-:W-:Y:S01]  /*20f90*/  SHF.R.U32.HI R10, RZ, 0x18, R2 ;  /* 0x00000018ff0a7819 */ /* 0x000fe20000011602 */
[----:B------:R1:W5:Y:S01]  /*20fa0*/  LDL.LU R227, [R1+0x19c] ;  /* 0x00019c0001e37983 */ /* 0x0003620000300800 */
[C---:B------:R-:W-:Y:S02]  /*20fb0*/  LOP3.LUT R4, R0.reuse, 0xffff, RZ, 0xc0, !PT ;  /* 0x0000ffff00047812 */ /* 0x040fe400078ec0ff */
[----:B------:R-:W-:Y:S01]  /*20fc0*/  LOP3.LUT R7, R0, 0xff, RZ, 0xc0, !PT ;  /* 0x000000ff00077812 */ /* 0x000fe200078ec0ff */
[----:B------:R1:W5:Y:S01]  /*20fd0*/  LDL.LU R228, [R1+0x198] ;  /* 0x0001980001e47983 */ /* 0x0003620000300800 */
[----:B------:R-:W-:Y:S02]  /*20fe0*/  SHF.R.U32.HI R4, RZ, 0x8, R4 ;  /* 0x00000008ff047819 */ /* 0x000fe40000011604 */
[----:B------:R-:W-:Y:S01]  /*20ff0*/  SHF.R.U32.HI R5, RZ, 0x10, R0 ;  /* 0x00000010ff057819 */ /* 0x000fe20000011600 */
[----:B------:R1:W5:Y:S01]  /*21000*/  LDL.LU R231, [R1+0x194] ;  /* 0x0001940001e77983 */ /* 0x0003620000300800 */
[----:B------:R-:W-:-:S02]  /*21010*/  PRMT R0, R7, 0x5410, R4 ;  /* 0x0000541007007816 */ /* 0x000fc40000000004 */
[----:B------:R-:W-:Y:S01]  /*21020*/  LOP3.LUT R6, R2, 0xff, RZ, 0xc0, !PT ;  /* 0x000000ff02067812 */ /* 0x000fe200078ec0ff */
[----:B------:R1:W5:Y:S01]  /*21030*/  LDL.LU R229, [R1+0x190] ;  /* 0x0001900001e57983 */ /* 0x0003620000300800 */
[----:B------:R-:W-:Y:S02]  /*21040*/  LOP3.LUT R5, R5, 0xff, RZ, 0xc0, !PT ;  /* 0x000000ff05057812 */ /* 0x000fe400078ec0ff */
[----:B------:R-:W-:Y:S01]  /*21050*/  LOP3.LUT R4, R9, 0xff, RZ, 0xc0, !PT ;  /* 0x000000ff09047812 */ /* 0x000fe200078ec0ff */
[----:B------:R1:W5:Y:S01]  /*21060*/  LDL.LU R249, [R1+0x18c] ;  /* 0x00018c0001f97983 */ /* 0x0003620000300800 */
[----:B------:R-:W-:Y:S02]  /*21070*/  PRMT R3, R6, 0x5410, R3 ;  /* 0x0000541006037816 */ /* 0x000fe40000000003 */
[----:B------:R-:W-:Y:S01]  /*21080*/  PRMT R2, R5, 0x5410, R8 ;  /* 0x0000541005027816 */ /* 0x000fe20000000008 */
[----:B------:R1:W5:Y:S01]  /*21090*/  LDL.LU R248, [R1+0x188] ;  /* 0x0001880001f87983 */ /* 0x0003620000300800 */
[----:B------:R-:W-:-:S02]  /*210a0*/  HSET2.LE.AND R0, R0, R243, PT ;  /* 0x000000f300007233 */ /* 0x000fc40003803000 */
[----:B------:R-:W-:Y:S01]  /*210b0*/  PRMT R4, R4, 0x5410, R10 ;  /* 0x0000541004047816 */ /* 0x000fe2000000000a */
[----:B------:R1:W5:Y:S01]  /*210c0*/  LDL.LU R246, [R1+0x184] ;  /* 0x0001840001f67983 */ /* 0x0003620000300800 */
[----:B------:R-:W-:-:S03]  /*210d0*/  IMAD.MOV.U32 R39, RZ, RZ, R128 ;  /* 0x000000ffff277224 */ /* 0x000fc600078e0080 */
[----:B------:R1:W5:Y:S01]  /*210e0*/  LDL.LU R241, [R1+0x180] ;  /* 0x0001800001f17983 */ /* 0x0003620000300800 */
[----:B------:R-:W-:-:S03]  /*210f0*/  HSET2.LE.AND R3, R3, R243, PT ;  /* 0x000000f303037233 */ /* 0x000fc60003803000 */
[----:B------:R1:W5:Y:S01]  /*21100*/  LDL.LU R240, [R1+0x17c] ;  /* 0x00017c0001f07983 */ /* 0x0003620000300800 */
[--C-:B------:R-:W-:Y:S01]  /*21110*/  HSET2.LE.AND R2, R2, R243.reuse, PT ;  /* 0x000000f302027233 */ /* 0x100fe20003803000 */
[C---:B---3--:R-:W-:Y:S01]  /*21120*/  HMMA.16816.F32 R56, R124.reuse, R64, R72 ;  /* 0x000000407c38723c */ /* 0x048fe20000001848 */
[----:B------:R-:W-:Y:S01]  /*21130*/  HSET2.LE.AND R4, R4, R243, PT ;  /* 0x000000f304047233 */ /* 0x000fe20003803000 */
[----:B------:R3:W5:Y:S01]  /*21140*/  LDL.LU R237, [R1+0x178] ;  /* 0x0001780001ed7983 */ /* 0x0007620000300800 */
[----:B------:R-:W-:Y:S01]  /*21150*/  LOP3.LUT R128, R239, R0, RZ, 0xc0, !PT ;  /* 0x00000000ef807212 */ /* 0x000fe200078ec0ff */
[----:B------:R-:W-:Y:S02]  /*21160*/  FADD.FTZ R0, R201, R213 ;  /* 0x000000d5c9007221 */ /* 0x000fe40000010000 */
[----:B------:R3:W5:Y:S01]  /*21170*/  LDL.LU R236, [R1+0x174] ;  /* 0x0001740001ec7983 */ /* 0x0007620000300800 */
[----:B----4-:R-:W-:Y:S03]  /*21180*/  HMMA.16816.F32 R72, R124, R80, R84 ;  /* 0x000000507c48723c */ /* 0x010fe60000001854 */
[----:B------:R3:W5:Y:S01]  /*21190*/  LDL.LU R223, [R1+0x170] ;  /* 0x0001700001df7983 */ /* 0x0007620000300800 */
[----:B------:R-:W-:-:S03]  /*211a0*/  IMAD.MOV.U32 R36, RZ, RZ, R131 ;  /* 0x000000ffff247224 */ /* 0x000fc600078e0083 */
[----:B------:R3:W5:Y:S01]  /*211b0*/  LDL.LU R222, [R1+0x16c] ;  /* 0x00016c0001de7983 */ /* 0x0007620000300800 */
[----:B------:R-:W-:Y:S01]  /*211c0*/  IMAD.MOV.U32 R84, RZ, RZ, R37 ;  /* 0x000000ffff547224 */ /* 0x000fe200078e0025 */
[----:B------:R-:W-:Y:S01]  /*211d0*/  LOP3.LUT R131, R220, R4, RZ, 0xc0, !PT ;  /* 0x00000004dc837212 */ /* 0x000fe200078ec0ff */
[----:B------:R-:W-:Y:S01]  /*211e0*/  IMAD.MOV.U32 R37, RZ, RZ, R130 ;  /* 0x000000ffff257224 */ /* 0x000fe200078e0082 */
[----:B------:R3:W5:Y:S01]  /*211f0*/  LDL.LU R217, [R1+0x168] ;  /* 0x0001680001d97983 */ /* 0x0007620000300800 */
[----:B------:R-:W-:Y:S01]  /*21200*/  IMAD.MOV.U32 R38, RZ, RZ, R129 ;  /* 0x000000ffff267224 */ /* 0x000fe200078e0081 */
[----:B------:R-:W-:Y:S01]  /*21210*/  LOP3.LUT R129, R238, R2, RZ, 0xc0, !PT ;  /* 0x00000002ee817212 */ /* 0x000fe200078ec0ff */
[----:B------:R-:W-:Y:S01]  /*21220*/  FADD.FTZ R0, R203, R0 ;  /* 0x00000000cb007221 */ /* 0x000fe20000010000 */
[----:B------:R3:W5:Y:S01]  /*21230*/  LDL.LU R216, [R1+0x164] ;  /* 0x0001640001d87983 */ /* 0x0007620000300800 */
[----:B------:R-:W-:Y:S01]  /*21240*/  LOP3.LUT R130, R221, R3, RZ, 0xc0, !PT ;  /* 0x00000003dd827212 */ /* 0x000fe200078ec0ff */
[C---:B------:R-:W-:Y:S01]  /*21250*/  HMMA.16816.F32 R40, R124.reuse, R16, R60 ;  /* 0x000000107c28723c */ /* 0x040fe2000000183c */
[----:B------:R-:W-:Y:S01]  /*21260*/  IMAD.MOV.U32 R85, RZ, RZ, R50 ;  /* 0x000000ffff557224 */ /* 0x000fe200078e0032 */
[----:B------:R3:W5:Y:S01]  /*21270*/  LDL.LU R215, [R1+0x160] ;  /* 0x0001600001d77983 */ /* 0x0007620000300800 */
[----:B------:R-:W-:Y:S01]  /*21280*/  IMAD.MOV.U32 R86, RZ, RZ, R51 ;  /* 0x000000ffff567224 */ /* 0x000fe200078e0033 */
[----:B------:R-:W-:Y:S01]  /*21290*/  MOV R48, R251 ;  /* 0x000000fb00307202 */ /* 0x000fe20000000f00 */
[----:B------:R-:W-:Y:S01]  /*212a0*/  IMAD.MOV.U32 R87, RZ, RZ, R252 ;  /* 0x000000ffff577224 */ /* 0x000fe200078e00fc */
[----:B------:R3:W5:Y:S01]  /*212b0*/  LDL.LU R214, [R1+0x15c] ;  /* 0x00015c0001d67983 */ /* 0x0007620000300800 */
[----:B------:R-:W-:Y:S01]  /*212c0*/  HMMA.16816.F32 R60, R124, R66, R76 ;  /* 0x000000427c3c723c */ /* 0x000fe2000000184c */
[----:B------:R-:W-:-:S02]  /*212d0*/  IMAD.MOV.U32 R49, RZ, RZ, R245 ;  /* 0x000000ffff317224 */ /* 0x000fc400078e00f5 */
[----:B------:R3:W5:Y:S01]  /*212e0*/  LDL.LU R212, [R1+0x158] ;  /* 0x0001580001d47983 */ /* 0x0007620000300800 */
[----:B------:R-:W-:Y:S02]  /*212f0*/  IMAD.MOV.U32 R50, RZ, RZ, R244 ;  /* 0x000000ffff327224 */ /* 0x000fe400078e00f4 */
[----:B------:R-:W-:Y:S01]  /*21300*/  IMAD.MOV.U32 R51, RZ, RZ, R242 ;  /* 0x000000ffff337224 */ /* 0x000fe200078e00f2 */
[----:B------:R3:W5:Y:S01]  /*21310*/  LDL.LU R211, [R1+0x154] ;  /* 0x0001540001d37983 */ /* 0x0007620000300800 */
[C---:B------:R-:W-:Y:S01]  /*21320*/  HMMA.16816.F32 R76, R124.reuse, R82, R88 ;  /* 0x000000527c4c723c */ /* 0x040fe20000001858 */
[----:B------:R-:W-:Y:S02]  /*21330*/  FADD.FTZ R0, R202, R0 ;  /* 0x00000000ca007221 */ /* 0x000fe40000010000 */
[----:B------:R3:W5:Y:S03]  /*21340*/  LDL.LU R210, [R1+0x150] ;  /* 0x0001500001d27983 */ /* 0x0007660000300800 */
[C---:B-1----:R-:W-:Y:S01]  /*21350*/  HMMA.16816.F32 R88, R124.reuse, R96, R92 ;  /* 0x000000607c58723c */ /* 0x042fe2000000185c */
[----:B------:R3:W5:Y:S04]  /*21360*/  LDL.LU R209, [R1+0x14c] ;  /* 0x00014c0001d17983 */ /* 0x0007680000300800 */
[----:B------:R3:W5:Y:S01]  /*21370*/  LDL.LU R206, [R1+0x148] ;  /* 0x0001480001ce7983 */ /* 0x0007620000300800 */
[C---:B------:R-:W-:Y:S03]  /*21380*/  HMMA.16816.F32 R92, R124.reuse, R98, R104 ;  /* 0x000000627c5c723c */ /* 0x040fe60000001868 */
[----:B------:R3:W5:Y:S03]  /*21390*/  LDL.LU R204, [R1+0x144] ;  /* 0x0001440001cc7983 */ /* 0x0007660000300800 */
[C---:B------:R-:W-:Y:S01]  /*213a0*/  HMMA.16816.F32 R104, R124.reuse, R112, R108 ;  /* 0x000000707c68723c */ /* 0x040fe2000000186c */
[----:B------:R3:W5:Y:S05]  /*213b0*/  LDL.LU R174, [R1+0x140] ;  /* 0x0001400001ae7983 */ /* 0x00076a0000300800 */
[----:B------:R-:W-:Y:S01]  /*213c0*/  HMMA.16816.F32 R108, R124, R114, R120 ;  /* 0x000000727c6c723c */ /* 0x000fe20000001878 */
[----:B------:R3:W-:Y:S05]  /*213d0*/  STL [R1+0x78], R0 ;  /* 0x0000780001007387 */ /* 0x0007ea0000100800 */
[----:B------:R-:W-:Y:S06]  /*213e0*/  HMMA.16816.F32 R52, R128, R64, R184 ;  /* 0x000000408034723c */ /* 0x000fec00000018b8 */
[C---:B------:R-:W-:Y:S06]  /*213f0*/  HMMA.16816.F32 R152, R124.reuse, R164, R152 ;  /* 0x000000a47c98723c */ /* 0x040fec0000001898 */
[C---:B------:R-:W-:Y:S06]  /*21400*/  HMMA.16816.F32 R148, R124.reuse, R166, R148 ;  /* 0x000000a67c94723c */ /* 0x040fec0000001894 */
[C---:B------:R-:W-:Y:S06]  /*21410*/  HMMA.16816.F32 R144, R124.reuse, R156, R144 ;  /* 0x0000009c7c90723c */ /* 0x040fec0000001890 */
[C---:B------:R-:W-:Y:S06]  /*21420*/  HMMA.16816.F32 R140, R124.reuse, R158, R140 ;  /* 0x0000009e7c8c723c */ /* 0x040fec000000188c */
[----:B--2---:R-:W-:Y:S06]  /*21430*/  HMMA.16816.F32 R120, R124, R20, R36 ;  /* 0x000000147c78723c */ /* 0x004fec0000001824 */
[----:B------:R-:W-:Y:S06]  /*21440*/  HMMA.16816.F32 R64, R128, R66, R84 ;  /* 0x000000428040723c */ /* 0x000fec0000001854 */
        /* <DEDUP_REMOVED lines=15> */
[----:B------:R-:W-:Y:S01]  /*21540*/  IADD3 R220, P0, R12, -0x140, RZ ;  /* 0xfffffec00cdc7810 */ /* 0x000fe20007f1e0ff */
[----:B------:R-:W-:-:S03]  /*21550*/  IMAD.MOV.U32 R184, RZ, RZ, R200 ;  /* 0x000000ffffb87224 */ /* 0x000fc600078e00c8 */
[----:B---3--:R-:W-:-:S15]  /*21560*/  IADD3.X R221, R13, -0x1, RZ, P0, !PT ;  /* 0xffffffff0ddd7810 */ /* 0x008fde00007fe4ff */
[----:B------:R-:W-:-:S04]  /*21570*/  NOP ;  /* 0x0000000000007918 */ /* 0x000fc80000000000 */
.L_x_2762:
[----:B------:R-:W2:Y:S02]  /*21580*/  LDL R0, [R1+0xd8] ;  /* 0x0000d80001007983 */ /* 0x000ea40000100800 */
[----:B--2---:R-:W-:-:S13]  /*21590*/  ISETP.GT.AND P0, PT, R184, R0, PT ;  /* 0x00000000b800720c */ /* 0x004fda0003f04270 */
[----:B------:R-:W-:Y:S05]  /*215a0*/  @!P0 BRA `(.L_x_2779) ;  /* 0x0000005400b08947 */ /* 0x000fea0003800000 */
[----:B------:R-:W2:Y:S04]  /*215b0*/  LDL R0, [R1+0x7c] ;  /* 0x00007c0001007983 */ /* 0x000ea80000100800 */
[----:B------:R-:W3:Y:S01]  /*215c0*/  LDL.LU R5, [R1+0x88] ;  /* 0x0000880001057983 */ /* 0x000ee20000300800 */
[----:B------:R-:W-:Y:S02]  /*215d0*/  IMAD.MOV.U32 R139, RZ, RZ, R134 ;  /* 0x000000ffff8b7224 */ /* 0x000fe400078e0086 */
[----:B-----5:R-:W-:Y:S02]  /*215e0*/  IMAD.MOV.U32 R138, RZ, RZ, R132 ;  /* 0x000000ffff8a7224 */ /* 0x020fe400078e0084 */
[----:B------:R-:W-:Y:S02]  /*215f0*/  IMAD.MOV.U32 R137, RZ, RZ, R133 ;  /* 0x000000ffff897224 */ /* 0x000fe400078e0085 */
[----:B------:R-:W-:Y:S01]  /*21600*/  IMAD.MOV.U32 R136, RZ, RZ, R135 ;  /* 0x000000ffff887224 */ /* 0x000fe200078e0087 */
[----:B--2---:R-:W-:-:S02]  /*21610*/  ISETP.GE.AND P3, PT, R0, R223, PT ;  /* 0x000000df0000720c */ /* 0x004fc40003f66270 */
[C---:B---3--:R-:W-:Y:S01]  /*21620*/  SHF.L.U32 R3, R5.reuse, 0x3, RZ ;  /* 0x0000000305037819 */ /* 0x048fe200000006ff */
[C---:B------:R-:W-:Y:S01]  /*21630*/  IMAD R4, R5.reuse, 0x48, RZ ;  /* 0x0000004805047824 */ /* 0x040fe200078e02ff */
[----:B------:R-:W-:Y:S01]  /*21640*/  SHF.R.S32.HI R2, RZ, 0x1f, R5 ;  /* 0x0000001fff027819 */ /* 0x000fe20000011405 */
[----:B------:R-:W-:Y:S01]  /*21650*/  IMAD.WIDE.U32 R8, R5, 0x70, RZ ;  /* 0x0000007005087825 */ /* 0x000fe200078e00ff */
[----:B------:R-:W-:-:S03]  /*21660*/  SHF.R.S32.HI R6, RZ, 0x1f, R3 ;  /* 0x0000001fff067819 */ /* 0x000fc60000011403 */
[----:B------:R-:W-:Y:S01]  /*21670*/  IMAD R0, R5, 0x38, R3 ;  /* 0x0000003805007824 */ /* 0x000fe200078e0203 */
[C---:B------:R-:W-:Y:S01]  /*21680*/  SHF.L.U64.HI R6, R3.reuse, 0x1, R6 ;  /* 0x0000000103067819 */ /* 0x040fe20000010206 */
[----:B------:R-:W-:Y:S01]  /*21690*/  IMAD R2, R2, 0x70, RZ ;  /* 0x0000007002027824 */ /* 0x000fe200078e02ff */
[----:B------:R-:W-:Y:S01]  /*216a0*/  SHF.R.S32.HI R5, RZ, 0x1f, R4 ;  /* 0x0000001fff057819 */ /* 0x000fe20000011404 */
[----:B------:R-:W-:Y:S01]  /*216b0*/  STL.64 [R1+0x88], R8 ;  /* 0x0000880801007387 */ /* 0x000fe20000100a00 */
[----:B------:R-:W-:Y:S01]  /*216c0*/  IADD3 R0, R0, 0x1, RZ ;  /* 0x0000000100007810 */ /* 0x000fe20007ffe0ff */
[----:B------:R-:W-:Y:S02]  /*216d0*/  IMAD.SHL.U32 R7, R3, 0x2, RZ ;  /* 0x0000000203077824 */ /* 0x000fe400078e00ff */
[----:B------:R1:W-:Y:S01]  /*216e0*/  STL [R1+0x9c], R6 ;  /* 0x00009c0601007387 */ /* 0x0003e20000100800 */
[----:B------:R-:W-:-:S03]  /*216f0*/  SHF.R.S32.HI R3, RZ, 0x1f, R0 ;  /* 0x0000001fff037819 */ /* 0x000fc60000011400 */
[----:B------:R2:W-:Y:S01]  /*21700*/  STL [R1+0xa0], R7 ;  /* 0x0000a00701007387 */ /* 0x0005e20000100800 */
[C---:B-1----:R-:W-:Y:S02]  /*21710*/  SHF.L.U64.HI R6, R4.reuse, 0x1, R5 ;  /* 0x0000000104067819 */ /* 0x042fe40000010205 */
[----:B------:R-:W-:Y:S01]  /*21720*/  SHF.L.U32 R5, R4, 0x1, RZ ;  /* 0x0000000104057819 */ /* 0x000fe200000006ff */
[----:B------:R-:W-:Y:S01]  /*21730*/  IMAD.IADD R4, R9, 0x1, R2 ;  /* 0x0000000109047824 */ /* 0x000fe200078e0202 */
[C---:B------:R-:W-:Y:S01]  /*21740*/  SHF.L.U64.HI R2, R0.reuse, 0x1, R3 ;  /* 0x0000000100027819 */ /* 0x040fe20000010203 */
[----:B------:R2:W-:Y:S01]  /*21750*/  STL [R1+0xa4], R6 ;  /* 0x0000a40601007387 */ /* 0x0005e20000100800 */
[----:B------:R-:W-:-:S03]  /*21760*/  SHF.L.U32 R0, R0, 0x1, RZ ;  /* 0x0000000100007819 */ /* 0x000fc600000006ff */
[----:B------:R2:W-:Y:S04]  /*21770*/  STL [R1+0xa8], R5 ;  /* 0x0000a80501007387 */ /* 0x0005e80000100800 */
[----:B------:R2:W-:Y:S04]  /*21780*/  STL [R1+0x94], R4 ;  /* 0x0000940401007387 */ /* 0x0005e80000100800 */
[----:B------:R2:W-:Y:S04]  /*21790*/  STL [R1+0x90], R0 ;  /* 0x0000900001007387 */ /* 0x0005e80000100800 */
[----:B------:R2:W-:Y:S02]  /*217a0*/  STL [R1+0x98], R2 ;  /* 0x0000980201007387 */ /* 0x0005e40000100800 */
.L_x_2782:
[----:B--2---:R-:W2:Y:S01]  /*217b0*/  LDL.64 R6, [R1+0x100] ;  /* 0x0001000001067983 */ /* 0x004ea20000100a00 */
[----:B------:R-:W-:Y:S04]  /*217c0*/  DEPBAR.LE SB0, 0x0 ;  /* 0x000080000000791a */ /* 0x000fe80000000000 */
[----:B------:R-:W2:Y:S01]  /*217d0*/  LDL.64 R2, [R1+0x108] ;  /* 0x0001080001027983 */ /* 0x000ea20000100a00 */
[----:B------:R-:W-:Y:S05]  /*217e0*/  WARPSYNC.ALL ;  /* 0x0000000000007948 */ /* 0x000fea0003800000 */
[----:B------:R-:W-:Y:S01]  /*217f0*/  BAR.SYNC.DEFER_BLOCKING 0x0 ;  /* 0x0000000000007b1d */ /* 0x000fe20000010000 */
[----:B------:R-:W-:Y:S01]  /*21800*/  VIADD R238, R184, 0xffffffff ;  /* 0xffffffffb8ee7836 */ /* 0x000fe20000000000 */
[C---:B------:R-:W-:Y:S01]  /*21810*/  SHF.L.U64.HI R4, R248.reuse, 0x5, R249 ;  /* 0x00000005f8047819 */ /* 0x040fe200000102f9 */
[----:B------:R-:W-:Y:S01]  /*21820*/  IMAD.SHL.U32 R5, R248, 0x20, RZ ;  /* 0x00000020f8057824 */ /* 0x000fe200078e00ff */
[----:B------:R-:W-:Y:S02]  /*21830*/  ISETP.GE.AND P2, PT, R246, R223, PT ;  /* 0x000000dff600720c */ /* 0x000fe40003f46270 */
[----:B------:R-:W-:Y:S01]  /*21840*/  SHF.R.S32.HI R0, RZ, 0x1f, R238 ;  /* 0x0000001fff007819 */ /* 0x000fe200000114ee */
[----:B------:R-:W-:Y:S04]  /*21850*/  IMAD R4, R4, R238, RZ ;  /* 0x000000ee04047224 */ /* 0x000fe800078e02ff */
[-C--:B------:R-:W-:Y:S01]  /*21860*/  IMAD R4, R0, R5.reuse, R4 ;  /* 0x0000000500047224 */ /* 0x080fe200078e0204 */
[----:B------:R-:W-:Y:S01]  /*21870*/  @P3 STS.128 [R222+0xa000], RZ ;  /* 0x00a000ffde003388 */ /* 0x000fe20000000c00 */
[----:B------:R-:W-:Y:S01]  /*21880*/  BSSY B0, `(.L_x_2780) ;  /* 0x00000d5000007945 */ /* 0x000fe20003800000 */
[----:B------:R-:W1:Y:S01]  /*21890*/  S2R R185, SR_TID.X ;  /* 0x0000000000b97919 */ /* 0x000e620000002100 */
[----:B--2---:R-:W-:Y:S02]  /*218a0*/  IMAD.MOV.U32 R3, RZ, RZ, R7 ;  /* 0x000000ffff037224 */ /* 0x004fe400078e0007 */
[----:B-1----:R-:W-:Y:S02]  /*218b0*/  IMAD.SHL.U32 R185, R185, 0x2, RZ ;  /* 0x00000002b9b97824 */ /* 0x002fe400078e00ff */
[----:B------:R-:W-:Y:S03]  /*218c0*/  IMAD.WIDE.U32 R2, R238, R5, R2 ;  /* 0x00000005ee027225 */ /* 0x000fe600078e0002 */
[----:B------:R-:W-:Y:S01]  /*218d0*/  LOP3.LUT R185, R185, 0x6, RZ, 0xc0, !PT ;  /* 0x00000006b9b97812 */ /* 0x000fe200078ec0ff */
[----:B------:R-:W-:Y:S01]  /*218e0*/  IMAD.IADD R3, R3, 0x1, R4 ;  /* 0x0000000103037824 */ /* 0x000fe200078e0204 */
[CC--:B------:R-:W-:Y:S02]  /*218f0*/  @!P3 LEA R8, P5, R2.reuse, R240.reuse, 0x1 ;  /* 0x000000f00208b211 */ /* 0x0c0fe400078a08ff */
[C---:B------:R-:W-:Y:S02]  /*21900*/  @!P2 LEA R6, P1, R2.reuse, R240, 0x1 ;  /* 0x000000f00206a211 */ /* 0x040fe400078208ff */
[-CC-:B------:R-:W-:Y:S02]  /*21910*/  @!P3 LEA.HI.X R9, R2, R241.reuse, R3.reuse, 0x1, P5 ;  /* 0x000000f10209b211 */ /* 0x180fe400028f0c03 */
[----:B------:R-:W-:Y:S02]  /*21920*/  LEA R0, P0, R248, R2, 0x4 ;  /* 0x00000002f8007211 */ /* 0x000fe400078020ff */
[----:B------:R-:W-:Y:S01]  /*21930*/  @!P2 LEA.HI.X R7, R2, R241, R3, 0x1, P1 ;  /* 0x000000f10207a211 */ /* 0x000fe200008f0c03 */
[----:B------:R-:W-:Y:S01]  /*21940*/  @!PT LDS RZ, [RZ] ;  /* 0x00000000fffff984 */ /* 0x000fe20000000800 */
[----:B------:R-:W-:Y:S01]  /*21950*/  @!PT LDS RZ, [RZ] ;  /* 0x00000000fffff984 */ /* 0x000fe20000000800 */
[----:B------:R-:W-:Y:S01]  /*21960*/  @!PT LDS RZ, [RZ] ;  /* 0x00000000fffff984 */ /* 0x000fe20000000800 */
[----:B------:R-:W-:Y:S01]  /*21970*/  @!P3 LDGSTS.E.BYPASS.LTC128B.128 [R222+0xa000], desc[UR4][R8.64] ;  /* 0x0a00000008debfae */ /* 0x000fe2000b901d44 */
[-C--:B------:R-:W-:Y:S02]  /*21980*/  @!P3 LEA R10, P4, R0, R240.reuse, 0x1 ;  /* 0x000000f0000ab211 */ /* 0x080fe400078808ff */
[----:B------:R-:W-:Y:S01]  /*21990*/  LEA.HI.X R5, R248, R3, R249, 0x4, P0 ;  /* 0x00000003f8057211 */ /* 0x000fe200000f24f9 */
[----:B------:R-:W-:Y:S01]  /*219a0*/  @P2 STS.128 [R222+0xb000], RZ ;  /* 0x00b000ffde002388 */ /* 0x000fe20000000c00 */
[C---:B------:R-:W-:Y:S01]  /*219b0*/  @!P2 LEA R4, P0, R0.reuse, R240, 0x1 ;  /* 0x000000f00004a211 */ /* 0x040fe200078008ff */
[----:B------:R-:W-:Y:S01]  /*219c0*/  @!P3 IMAD.MOV.U32 R2, RZ, RZ, R10 ;  /* 0x000000ffff02b224 */ /* 0x000fe200078e000a */
[CCC-:B------:R-:W-:Y:S01]  /*219d0*/  @!P3 LEA.HI.X R3, R0.reuse, R241.reuse, R5.reuse, 0x1, P4 ;  /* 0x000000f10003b211 */ /* 0x1c0fe200020f0c05 */
[----:B------:R-:W-:Y:S01]  /*219e0*/  @!PT LDS RZ, [RZ] ;  /* 0x00000000fffff984 */ /* 0x000fe20000000800 */
[----:B------:R-:W-:Y:S01]  /*219f0*/  @!PT LDS RZ, [RZ] ;  /* 0x00000000fffff984 */ /* 0x000fe20000000800 */
[----:B------:R-:W-:Y:S01]  /*21a00*/  @!PT LDS RZ, [RZ] ;  /* 0x00000000fffff984 */ /* 0x000fe20000000800 */
[----:B------:R-:W-:Y:S01]  /*21a10*/  @!P2 LDGSTS.E.BYPASS.LTC128B.128 [R222+0xb000], desc[UR4][R6.64+0x80] ;  /* 0x0b00008006deafae */ /* 0x000fe2000b901d44 */
[----:B------:R-:W-:Y:S03]  /*21a20*/  @!P2 LEA.HI.X R5, R0, R241, R5, 0x1, P0 ;  /* 0x000000f10005a211 */ /* 0x000fe600000f0c05 */
        /* <DEDUP_REMOVED lines=13> */
[----:B------:R-:W4:Y:S01]  /*21b00*/  LDSM.16.M88.4 R132, [R174+0x8800] ;  /* 0x00880000ae84783b */ /* 0x000f220000000200 */
[----:B-1----:R-:W-:Y:S03]  /*21b10*/  IMAD R2, R238, 0x20, R185 ;  /* 0x00000020ee027824 */ /* 0x002fe600078e02b9 */
[----:B------:R-:W0:Y:S01]  /*21b20*/  LDGDEPBAR ;  /* 0x00000000000079af */ /* 0x000e220000000000 */
[--C-:B------:R-:W-:Y:S03]  /*21b30*/  IMAD.IADD R0, R229, 0x1, -R2.reuse ;  /* 0x00000001e5007824 */ /* 0x100fe600078e0a02 */
[----:B------:R-:W-:Y:S04]  /*21b40*/  LDSM.16.M88.4 R176, [R206] ;  /* 0x00000000ceb0783b */ /* 0x000fe80000000200 */
[----:B------:R-:W-:Y:S01]  /*21b50*/  LDSM.16.M88.4 R180, [R206+0x2000] ;  /* 0x00200000ceb4783b */ /* 0x000fe20000000200 */
[----:B------:R-:W-:Y:S01]  /*21b60*/  IABS R3, R0 ;  /* 0x0000000000037213 */ /* 0x000fe20000000000 */
[-C--:B--2---:R-:W-:Y:S06]  /*21b70*/  HMMA.16816.F32 R4, R32, R16.reuse, RZ ;  /* 0x000000102004723c */ /* 0x084fec00000018ff */
[C---:B---3--:R-:W-:Y:S06]  /*21b80*/  HMMA.16816.F32 R8, R28.reuse, R16, RZ ;  /* 0x000000101c08723c */ /* 0x048fec00000018ff */
[-C--:B------:R-:W-:Y:S06]  /*21b90*/  HMMA.16816.F32 R12, R28, R18.reuse, RZ ;  /* 0x000000121c0c723c */ /* 0x080fec00000018ff */
[C---:B------:R-:W-:Y:S06]  /*21ba0*/  HMMA.16816.F32 R16, R32.reuse, R18, RZ ;  /* 0x000000122010723c */ /* 0x040fec00000018ff */
[-C--:B----4-:R-:W-:Y:S06]  /*21bb0*/  HMMA.16816.F32 R20, R32, R132.reuse, RZ ;  /* 0x000000842014723c */ /* 0x090fec00000018ff */
        /* <DEDUP_REMOVED lines=14> */
[----:B------:R-:W-:Y:S04]  /*21ca0*/  LDSM.16.M88.4 R132, [R212] ;  /* 0x00000000d484783b */ /* 0x000fe80000000200 */
        /* <DEDUP_REMOVED lines=11> */
[----:B------:R-:W-:Y:S04]  /*21d60*/  LDSM.16.M88.4 R132, [R211] ;  /* 0x00000000d384783b */ /* 0x000fe80000000200 */
        /* <DEDUP_REMOVED lines=11> */
[----:B------:R-:W-:Y:S04]  /*21e20*/  LDSM.16.M88.4 R132, [R204+0x4000] ;  /* 0x00400000cc84783b */ /* 0x000fe80000000200 */
        /* <DEDUP_REMOVED lines=46> */
[-C--:B------:R-:W-:Y:S01]  /*22110*/  HMMA.16816.F32 R28, R180, R178.reuse, R28 ;  /* 0x000000b2b41c723c */ /* 0x080fe2000000181c */
[----:B------:R-:W2:Y:S04]  /*22120*/  LDL R180, [R1+0xd8] ;  /* 0x0000d80001b47983 */ /* 0x000ea80000100800 */
[--C-:B------:R-:W-:Y:S01]  /*22130*/  IMAD.IADD R176, R231, 0x1, -R2.reuse ;  /* 0x00000001e7b07824 */ /* 0x100fe200078e0a02 */
[----:B------:R-:W-:Y:S05]  /*22140*/  HMMA.16816.F32 R32, R132, R178, R32 ;  /* 0x000000b28420723c */ /* 0x000fea0000001820 */
[----:B------:R-:W-:Y:S01]  /*22150*/  IABS R0, R176 ;  /* 0x000000b000007213 */ /* 0x000fe20000000000 */
[----:B------:R-:W-:Y:S01]  /*22160*/  IMAD.IADD R177, R228, 0x1, -R2 ;  /* 0x00000001e4b17824 */ /* 0x000fe200078e0a02 */
[----:B------:R-:W-:Y:S04]  /*22170*/  I2FP.F32.S32 R176, R3 ;  /* 0x0000000300b07245 */ /* 0x000fe80000201400 */
[----:B------:R-:W-:Y:S01]  /*22180*/  I2FP.F32.S32 R3, R0 ;  /* 0x0000000000037245 */ /* 0x000fe20000201400 */
[----:B------:R-:W-:Y:S02]  /*22190*/  VIADD R0, R2, 0x1 ;  /* 0x0000000102007836 */ /* 0x000fe40000000000 */
[-C--:B------:R-:W-:Y:S02]  /*221a0*/  FFMA.FTZ R4, R176, -R219.reuse, R4 ;  /* 0x800000dbb0047223 */ /* 0x080fe40000010004 */
[----:B------:R-:W-:Y:S01]  /*221b0*/  FFMA.FTZ R6, R3, -R219, R6 ;  /* 0x800000db03067223 */ /* 0x000fe20000010006 */
[----:B------:R-:W-:Y:S05]  /*221c0*/  IMAD.IADD R3, R229, 0x1, -R0 ;  /* 0x00000001e5037824 */ /* 0x000fea00078e0a00 */
[----:B------:R-:W-:Y:S02]  /*221d0*/  IABS R176, R3 ;  /* 0x0000000300b07213 */ /* 0x000fe40000000000 */
[----:B------:R-:W-:Y:S01]  /*221e0*/  IABS R3, R177 ;  /* 0x000000b100037213 */ /* 0x000fe20000000000 */
[----:B------:R-:W-:Y:S01]  /*221f0*/  IMAD.IADD R177, R230, 0x1, -R2 ;  /* 0x00000001e6b17824 */ /* 0x000fe200078e0a02 */
[----:B------:R-:W-:Y:S02]  /*22200*/  I2FP.F32.S32 R176, R176 ;  /* 0x000000b000b07245 */ /* 0x000fe40000201400 */
[----:B------:R-:W-:Y:S03]  /*22210*/  I2FP.F32.S32 R3, R3 ;  /* 0x0000000300037245 */ /* 0x000fe60000201400 */
[-C--:B------:R-:W-:Y:S02]  /*22220*/  FFMA.FTZ R5, R176, -R219.reuse, R5 ;  /* 0x800000dbb0057223 */ /* 0x080fe40000010005 */
[----:B------:R-:W-:Y:S01]  /*22230*/  FFMA.FTZ R8, R3, -R219, R8 ;  /* 0x800000db03087223 */ /* 0x000fe20000010008 */
[----:B------:R-:W-:Y:S05]  /*22240*/  IMAD.IADD R3, R231, 0x1, -R0 ;  /* 0x00000001e7037824 */ /* 0x000fea00078e0a00 */
[----:B------:R-:W-:Y:S02]  /*22250*/  IABS R176, R3 ;  /* 0x0000000300b07213 */ /* 0x000fe40000000000 */
[----:B------:R-:W-:Y:S02]  /*22260*/  IABS R3, R177 ;  /* 0x000000b100037213 */ /* 0x000fe40000000000 */
[----:B------:R-:W-:Y:S02]  /*22270*/  I2FP.F32.S32 R176, R176 ;  /* 0x000000b000b07245 */ /* 0x000fe40000201400 */
[----:B------:R-:W-:Y:S03]  /*22280*/  I2FP.F32.S32 R3, R3 ;  /* 0x0000000300037245 */ /* 0x000fe60000201400 */
[-C--:B------:R-:W-:Y:S02]  /*22290*/  FFMA.FTZ R7, R176, -R219.reuse, R7 ;  /* 0x800000dbb0077223 */ /* 0x080fe40000010007 */
[----:B------:R-:W-:Y:S01]  /*222a0*/  FFMA.FTZ R10, R3, -R219, R10 ;  /* 0x800000db030a7223 */ /* 0x000fe2000001000a */
[----:B--2---:R-:W-:Y:S11]  /*222b0*/  ISETP.GT.AND P0, PT, R238, R180, PT ;  /* 0x000000b4ee00720c */ /* 0x004ff60003f04270 */
[----:B------:R-:W-:Y:S02]  /*222c0*/  @!UPT UIADD3 URZ, URZ, URZ, URZ ;  /* 0x0000003f3f3ff290 */ /* 0x000fe4000fffe03f */
[----:B------:R-:W-:Y:S05]  /*222d0*/  @!P0 BRA `(.L_x_2781) ;  /* 0x0000000000bc8947 */ /* 0x000fea0003800000 */
[----:B------:R-:W2:Y:S01]  /*222e0*/  LDL R183, [R1+0x118] ;  /* 0x0001180001b77983 */ /* 0x000ea20000100800 */
[----:B------:R-:W-:Y:S03]  /*222f0*/  VIADD R3, R184, 0xfffffffe ;  /* 0xfffffffeb8037836 */ /* 0x000fe60000000000 */
[----:B------:R-:W3:Y:S02]  /*22300*/  LDL R185, [R1+0x7c] ;  /* 0x00007c0001b97983 */ /* 0x000ee40000100800 */
[----:B------:R-:W-:Y:S02]  /*22310*/  SHF.R.S32.HI R132, RZ, 0x1f, R3 ;  /* 0x0000001fff847819 */ /* 0x000fe40000011403 */
[----:B------:R-:W4:Y:S04]  /*22320*/  LDL R182, [R1+0xe0] ;  /* 0x0000e00001b67983 */ /* 0x000f280000100800 */
[----:B------:R-:W5:Y:S04]  /*22330*/  LDL.64 R188, [R1+0xf8] ;  /* 0x0000f80001bc7983 */ /* 0x000f680000100a00 */
[----:B------:R-:W5:Y:S04]  /*22340*/  LDL.64 R186, [R1+0x120] ;  /* 0x0001200001ba7983 */ /* 0x000f680000100a00 */
[----:B------:R-:W5:Y:S04]  /*22350*/  LDL R181, [R1+0x110] ;  /* 0x0001100001b57983 */ /* 0x000f680000100800 */
[----:B------:R-:W5:Y:S01]  /*22360*/  LDL R180, [R1+0x114] ;  /* 0x0001140001b47983 */ /* 0x000f620000100800 */
[----:B--2---:R-:W-:Y:S01]  /*22370*/  IMAD R135, R183, R3, RZ ;  /* 0x00000003b7877224 */ /* 0x004fe200078e02ff */
[----:B---3--:R-:W-:Y:S03]  /*22380*/  ISETP.GE.AND P3, PT, R185, R223, PT ;  /* 0x000000dfb900720c */ /* 0x008fe60003f66270 */
[-C--:B----4-:R-:W-:Y:S02]  /*22390*/  IMAD R135, R132, R182.reuse, R135 ;  /* 0x000000b684877224 */ /* 0x090fe400078e0287 */
[----:B-----5:R-:W-:Y:S02]  /*223a0*/  IMAD.MOV.U32 R133, RZ, RZ, R189 ;  /* 0x000000ffff857224 */ /* 0x020fe400078e00bd */
[----:B------:R-:W-:Y:S06]  /*223b0*/  IMAD.MOV.U32 R132, RZ, RZ, R186 ;  /* 0x000000ffff847224 */ /* 0x000fec00078e00ba */
[----:B------:R1:W-:Y:S01]  /*223c0*/  @P3 STS.128 [R222+0x8000], RZ ;  /* 0x008000ffde003388 */ /* 0x0003e20000000c00 */
[----:B------:R-:W-:Y:S04]  /*223d0*/  IMAD.WIDE.U32 R132, R3, R182, R132 ;  /* 0x000000b603847225 */ /* 0x000fe800078e0084 */
[----:B------:R-:W-:Y:S01]  /*223e0*/  IMAD.IADD R3, R133, 0x1, R135 ;  /* 0x0000000185037824 */ /* 0x000fe200078e0287 */
[CC--:B------:R-:W-:Y:S04]  /*223f0*/  @!P3 LEA R134, P0, R132.reuse, R236.reuse, 0x1 ;  /* 0x000000ec8486b211 */ /* 0x0c0fe800078008ff */
[CCC-:B------:R-:W-:Y:S05]  /*22400*/  @!P3 LEA.HI.X R135, R132.reuse, R237.reuse, R3.reuse, 0x1, P0 ;  /* 0x000000ed8487b211 */ /* 0x1c0fea00000f0c03 */
[----:B------:R-:W-:Y:S01]  /*22410*/  @!PT LDS RZ, [RZ] ;  /* 0x00000000fffff984 */ /* 0x000fe20000000800 */
[----:B------:R-:W-:Y:S01]  /*22420*/  @!PT LDS RZ, [RZ] ;  /* 0x00000000fffff984 */ /* 0x000fe20000000800 */
[----:B------:R-:W-:Y:S01]  /*22430*/  @!PT LDS RZ, [RZ] ;  /* 0x00000000fffff984 */ /* 0x000fe20000000800 */
[----:B------:R2:W-:Y:S04]  /*22440*/  @!P3 LDGSTS.E.BYPASS.LTC128B.128 [R222+0x8000], desc[UR4][R134.64] ;  /* 0x0800000086debfae */ /* 0x0005e8000b901d44 */
[----:B------:R1:W-:Y:S01]  /*22450*/  @P2 STS.128 [R222+0x9000], RZ ;  /* 0x009000ffde002388 */ /* 0x0003e20000000c00 */
[C---:B--2---:R-:W-:Y:S04]  /*22460*/  @!P2 LEA R134, P0, R132.reuse, R236, 0x1 ;  /* 0x000000ec8486a211 */ /* 0x044fe800078008ff */
[-CC-:B------:R-:W-:Y:S02]  /*22470*/  @!P2 LEA.HI.X R135, R132, R237.reuse, R3.reuse, 0x1, P0 ;  /* 0x000000ed8487a211 */ /* 0x180fe400000f0c03 */
[----:B------:R-:W-:Y:S03]  /*22480*/  IADD3 R132, P1, R181, R132, RZ ;  /* 0x00000084b5847210 */ /* 0x000fe60007f3e0ff */
[----:B------:R-:W-:Y:S01]  /*22490*/  @!PT LDS RZ, [RZ] ;  /* 0x00000000fffff984 */ /* 0x000fe20000000800 */
[----:B------:R-:W-:Y:S01]  /*224a0*/  @!PT LDS RZ, [RZ] ;  /* 0x00000000fffff984 */ /* 0x000fe20000000800 */
[----:B------:R-:W-:Y:S01]  /*224b0*/  @!PT LDS RZ, [RZ] ;  /* 0x00000000fffff984 */ /* 0x000fe20000000800 */
[----:B------:R2:W-:Y:S02]  /*224c0*/  @!P2 LDGSTS.E.BYPASS.LTC128B.128 [R222+0x9000], desc[UR4][R134.64+0x80] ;  /* 0x0900008086deafae */ /* 0x0005e4000b901d44 */
[----:B------:R-:W-:Y:S02]  /*224d0*/  IMAD.X R3, R180, 0x1, R3, P1 ;  /* 0x00000001b4037824 */ /* 0x000fe400008e0603 */
[----:B------:R1:W-:Y:S01]  /*224e0*/  @P3 STS.128 [R222+0x8800], RZ ;  /* 0x008800ffde003388 */ /* 0x0003e20000000c00 */
[CC--:B--2---:R-:W-:Y:S04]  /*224f0*/  @!P3 LEA R134, P0, R132.reuse, R236.reuse, 0x1 ;  /* 0x000000ec8486b211 */ /* 0x0c4fe800078008ff */
[CCC-:B------:R-:W-:Y:S05]  /*22500*/  @!P3 LEA.HI.X R135, R132.reuse, R237.reuse, R3.reuse, 0x1, P0 ;  /* 0x000000ed8487b211 */ /* 0x1c0fea00000f0c03 */
        /* <DEDUP_REMOVED lines=11> */
[----:B------:R-:W0:Y:S02]  /*225c0*/  LDGDEPBAR ;  /* 0x00000000000079af */ /* 0x000e240000000000 */
.L_x_2781:
[----:B------:R-:W-:Y:S05]  /*225d0*/  BSYNC B0 ;  /* 0x0000000000007941 */ /* 0x000fea0003800000 */
.L_x_2780:
[----:B------:R-:W-:Y:S01]  /*225e0*/  ISETP.GE.AND P6, PT, R0, R227, PT ;  /* 0x000000e30000720c */ /* 0x000fe20003fc6270 */
[--C-:B------:R-:W-:Y:S01]  /*225f0*/  IMAD.IADD R3, R228, 0x1, -R0.reuse ;  /* 0x00000001e4037824 */ /* 0x100fe200078e0a00 */
[C---:B------:R-:W-:Y:S01]  /*22600*/  ISETP.GE.AND P5, PT, R0.reuse, R226, PT ;  /* 0x000000e20000720c */ /* 0x040fe20003fa6270 */
[----:B------:R-:W2:Y:S01]  /*22610*/  LDL R192, [R1+0x128] ;  /* 0x0001280001c07983 */ /* 0x000ea20000100800 */
[----:B------:R-:W-:Y:S01]  /*22620*/  ISETP.GE.AND P1, PT, R0, R225, PT ;  /* 0x000000e10000720c */ /* 0x000fe20003f26270 */
[----:B------:R-:W-:Y:S01]  /*22630*/  VIADD R133, R2, 0x8 ;  /* 0x0000000802857836 */ /* 0x000fe20000000000 */
[----:B------:R-:W-:Y:S01]  /*22640*/  ISETP.GE.AND P0, PT, R0, R224, PT ;  /* 0x000000e00000720c */ /* 0x000fe20003f06270 */
[----:B------:R-:W3:Y:S01]  /*22650*/  LDL.64 R196, [R1+0xe8] ;  /* 0x0000e80001c47983 */ /* 0x000ee20000100a00 */
[----:B------:R-:W-:Y:S01]  /*22660*/  IABS R177, R3 ;  /* 0x0000000300b17213 */ /* 0x000fe20000000000 */
[----:B-1----:R-:W-:Y:S01]  /*22670*/  IMAD.IADD R134, R230, 0x1, -R0 ;  /* 0x00000001e6867824 */ /* 0x002fe200078e0a00 */
[----:B------:R-:W-:Y:S01]  /*22680*/  ISETP.GE.OR P6, PT, R0, R235, !P6 ;  /* 0x000000eb0000720c */ /* 0x000fe200077c6670 */
[--C-:B------:R-:W-:Y:S01]  /*22690*/  IMAD.IADD R3, R228, 0x1, -R133.reuse ;  /* 0x00000001e4037824 */ /* 0x100fe200078e0a85 */
[----:B------:R-:W-:Y:S01]  /*226a0*/  ISETP.GE.OR P5, PT, R0, R234, !P5 ;  /* 0x000000ea0000720c */ /* 0x000fe20006fa6670 */
[----:B------:R-:W-:Y:S01]  /*226b0*/  VIADD R132, R2, 0x9 ;  /* 0x0000000902847836 */ /* 0x000fe20000000000 */
[C---:B------:R-:W-:Y:S02]  /*226c0*/  ISETP.GE.OR P1, PT, R0.reuse, R233, !P1 ;  /* 0x000000e90000720c */ /* 0x040fe40004f26670 */
[----:B------:R-:W-:Y:S01]  /*226d0*/  ISETP.GE.OR P0, PT, R0, R232, !P0 ;  /* 0x000000e80000720c */ /* 0x000fe20004706670 */
[----:B------:R-:W-:Y:S01]  /*226e0*/  IMAD.IADD R0, R230, 0x1, -R133 ;  /* 0x00000001e6007824 */ /* 0x000fe200078e0a85 */
[----:B------:R-:W-:Y:S01]  /*226f0*/  IABS R178, R134 ;  /* 0x0000008600b27213 */ /* 0x000fe20000000000 */
[----:B------:R-:W-:Y:S01]  /*22700*/  IMAD.IADD R135, R228, 0x1, -R132 ;  /* 0x00000001e4877824 */ /* 0x000fe200078e0a84 */
[----:B------:R-:W-:Y:S02]  /*22710*/  IABS R134, R3 ;  /* 0x0000000300867213 */ /* 0x000fe40000000000 */
[----:B------:R-:W-:Y:S02]  /*22720*/  IABS R3, R0 ;  /* 0x0000000000037213 */ /* 0x000fe40000000000 */
[C---:B------:R-:W-:Y:S01]  /*22730*/  ISETP.GE.AND P4, PT, R2.reuse, R227, PT ;  /* 0x000000e30200720c */ /* 0x040fe20003f86270 */
[----:B------:R-:W4:Y:S01]  /*22740*/  LD.E R0, desc[UR4][R172.64+0xdc] ;  /* 0x0000dc04ac007980 */ /* 0x000f22000c101900 */
[----:B------:R-:W-:Y:S01]  /*22750*/  ISETP.GE.AND P2, PT, R2, R226, PT ;  /* 0x000000e20200720c */ /* 0x000fe20003f46270 */
[----:B------:R-:W-:Y:S01]  /*22760*/  IMAD.MOV.U32 R176, RZ, RZ, R134 ;  /* 0x000000ffffb07224 */ /* 0x000fe200078e0086 */
[----:B------:R-:W-:Y:S01]  /*22770*/  IABS R134, R135 ;  /* 0x0000008700867213 */ /* 0x000fe20000000000 */
[----:B------:R-:W-:Y:S01]  /*22780*/  IMAD.MOV.U32 R135, RZ, RZ, R3 ;  /* 0x000000ffff877224 */ /* 0x000fe200078e0003 */
[----:B------:R-:W-:Y:S01]  /*22790*/  I2FP.F32.S32 R177, R177 ;  /* 0x000000b100b17245 */ /* 0x000fe20000201400 */
[----:B------:R-:W-:Y:S01]  /*227a0*/  IMAD.IADD R3, R230, 0x1, -R132 ;  /* 0x00000001e6037824 */ /* 0x000fe200078e0a84 */
[----:B------:R-:W-:Y:S02]  /*227b0*/  I2FP.F32.S32 R178, R178 ;  /* 0x000000b200b27245 */ /* 0x000fe40000201400 */
[C---:B------:R-:W-:Y:S01]  /*227c0*/  ISETP.GE.OR P4, PT, R2.reuse, R235, !P4 ;  /* 0x000000eb0200720c */ /* 0x040fe20006786670 */
[-C--:B------:R-:W-:Y:S01]  /*227d0*/  FFMA.FTZ R9, R177, -R219.reuse, R9 ;  /* 0x800000dbb1097223 */ /* 0x080fe20000010009 */
[----:B------:R-:W-:Y:S01]  /*227e0*/  ISETP.GE.OR P2, PT, R2, R234, !P2 ;  /* 0x000000ea0200720c */ /* 0x000fe20005746670 */
[----:B------:R-:W-:Y:S01]  /*227f0*/  FFMA.FTZ R11, R178, -R219, R11 ;  /* 0x800000dbb20b7223 */ /* 0x000fe2000001000b */
[----:B------:R-:W-:Y:S02]  /*22800*/  IABS R3, R3 ;  /* 0x0000000300037213 */ /* 0x000fe40000000000 */
[----:B------:R-:W-:Y:S02]  /*22810*/  FSEL R177, R4, -INF , !P4 ;  /* 0xff80000004b17808 */ /* 0x000fe40006000000 */
[----:B------:R-:W-:Y:S01]  /*22820*/  FSEL R178, R6, -INF , !P2 ;  /* 0xff80000006b27808 */ /* 0x000fe20005000000 */
[----:B------:R-:W-:Y:S01]  /*22830*/  IMAD.IADD R6, R229, 0x1, -R133 ;  /* 0x00000001e5067824 */ /* 0x000fe200078e0a85 */
[----:B------:R-:W-:Y:S02]  /*22840*/  I2FP.F32.S32 R3, R3 ;  /* 0x0000000300037245 */ /* 0x000fe40000201400 */
[C---:B------:R-:W-:Y:S02]  /*22850*/  ISETP.GE.AND P4, PT, R2.reuse, R225, PT ;  /* 0x000000e10200720c */ /* 0x040fe40003f86270 */
[C---:B------:R-:W-:Y:S01]  /*22860*/  ISETP.GE.AND P2, PT, R2.reuse, R224, PT ;  /* 0x000000e00200720c */ /* 0x040fe20003f46270 */
[----:B------:R-:W-:Y:S01]  /*22870*/  FFMA.FTZ R15, R3, -R219, R15 ;  /* 0x800000db030f7223 */ /* 0x000fe2000001000f */
[----:B------:R-:W-:Y:S01]  /*22880*/  I2FP.F32.S32 R176, R176 ;  /* 0x000000b000b07245 */ /* 0x000fe20000201400 */
[C---:B------:R-:W-:Y:S01]  /*22890*/  VIADD R3, R2.reuse, 0x10 ;  /* 0x0000001002037836 */ /* 0x040fe20000000000 */
[C---:B------:R-:W-:Y:S02]  /*228a0*/  ISETP.GE.OR P4, PT, R2.reuse, R233, !P4 ;  /* 0x000000e90200720c */ /* 0x040fe40006786670 */
[----:B------:R-:W-:Y:S01]  /*228b0*/  ISETP.GE.OR P2, PT, R2, R232, !P2 ;  /* 0x000000e80200720c */ /* 0x000fe20005746670 */
[----:B------:R-:W-:Y:S01]  /*228c0*/  FFMA.FTZ R12, R176, -R219, R12 ;  /* 0x800000dbb00c7223 */ /* 0x000fe2000001000c */
[----:B------:R-:W-:Y:S01]  /*228d0*/  I2FP.F32.S32 R135, R135 ;  /* 0x0000008700877245 */ /* 0x000fe20000201400 */
[----:B------:R-:W-:Y:S01]  /*228e0*/  IMAD.IADD R4, R229, 0x1, -R3 ;  /* 0x00000001e5047824 */ /* 0x000fe200078e0a03 */
[----:B------:R-:W-:Y:S01]  /*228f0*/  FSEL R179, R5, -INF , !P6 ;  /* 0xff80000005b37808 */ /* 0x000fe20007000000 */
[----:B------:R-:W-:Y:S01]  /*22900*/  IMAD.IADD R5, R229, 0x1, -R132 ;  /* 0x00000001e5057824 */ /* 0x000fe200078e0a84 */
[----:B------:R-:W-:Y:S01]  /*22910*/  FSEL R181, R7, -INF , !P5 ;  /* 0xff80000007b57808 */ /* 0x000fe20006800000 */
[----:B------:R-:W-:Y:S01]  /*22920*/  FFMA.FTZ R14, R135, -R219, R14 ;  /* 0x800000db870e7223 */ /* 0x000fe2000001000e */
[C---:B------:R-:W-:Y:S02]  /*22930*/  ISETP.GE.AND P6, PT, R133.reuse, R225, PT ;  /* 0x000000e18500720c */ /* 0x040fe40003fc6270 */
[----:B------:R-:W-:Y:S02]  /*22940*/  ISETP.GE.AND P5, PT, R133, R224, PT ;  /* 0x000000e08500720c */ /* 0x000fe40003fa6270 */
[----:B------:R-:W-:Y:S02]  /*22950*/  FSEL R176, R8, -INF , !P4 ;  /* 0xff80000008b07808 */ /* 0x000fe40006000000 */
[----:B------:R-:W-:Y:S02]  /*22960*/  FSEL R10, R10, -INF , !P2 ;  /* 0xff8000000a0a7808 */ /* 0x000fe40005000000 */
[----:B------:R-:W-:Y:S02]  /*22970*/  FSEL R185, R9, -INF , !P1 ;  /* 0xff80000009b97808 */ /* 0x000fe40004800000 */
[C---:B------:R-:W-:Y:S02]  /*22980*/  ISETP.GE.AND P4, PT, R133.reuse, R227, PT ;  /* 0x000000e38500720c */ /* 0x040fe40003f86270 */
        /* <DEDUP_REMOVED lines=9> */
[----:B------:R-:W-:Y:S01]  /*22a20*/  IABS R4, R4 ;  /* 0x0000000400047213 */ /* 0x000fe20000000000 */
[--C-:B------:R-:W-:Y:S01]  /*22a30*/  IMAD.IADD R9, R228, 0x1, -R3.reuse ;  /* 0x00000001e4097824 */ /* 0x100fe200078e0a03 */
[----:B------:R-:W-:Y:S02]  /*22a40*/  FSEL R186, R11, -INF , !P0 ;  /* 0xff8000000bba7808 */ /* 0x000fe40004000000 */
[----:B------:R-:W-:Y:S02]  /*22a50*/  FSEL R180, R12, -INF , !P6 ;  /* 0xff8000000cb47808 */ /* 0x000fe40007000000 */
[----:B------:R-:W-:Y:S02]  /*22a60*/  FSEL R14, R14, -INF , !P5 ;  /* 0xff8000000e0e7808 */ /* 0x000fe40006800000 */
[C---:B------:R-:W-:Y:S02]  /*22a70*/  ISETP.GE.AND P1, PT, R132.reuse, R225, PT ;  /* 0x000000e18400720c */ /* 0x040fe40003f26270 */
[C---:B------:R-:W-:Y:S02]  /*22a80*/  ISETP.GE.AND P0, PT, R132.reuse, R224, PT ;  /* 0x000000e08400720c */ /* 0x040fe40003f06270 */
[C---:B------:R-:W-:Y:S02]  /*22a90*/  ISETP.GE.AND P6, PT, R132.reuse, R227, PT ;  /* 0x000000e38400720c */ /* 0x040fe40003fc6270 */
[C---:B------:R-:W-:Y:S02]  /*22aa0*/  ISETP.GE.AND P5, PT, R132.reuse, R226, PT ;  /* 0x000000e28400720c */ /* 0x040fe40003fa6270 */
[----:B------:R-:W-:Y:S02]  /*22ab0*/  IABS R6, R133 ;  /* 0x0000008500067213 */ /* 0x000fe40000000000 */
[----:B------:R-:W-:Y:S02]  /*22ac0*/  I2FP.F32.S32 R5, R5 ;  /* 0x0000000500057245 */ /* 0x000fe40000201400 */
[----:B------:R-:W-:Y:S02]  /*22ad0*/  I2FP.F32.S32 R4, R4 ;  /* 0x0000000400047245 */ /* 0x000fe40000201400 */
[C---:B------:R-:W-:Y:S01]  /*22ae0*/  ISETP.GE.OR P1, PT, R132.reuse, R233, !P1 ;  /* 0x000000e98400720c */ /* 0x040fe20004f26670 */
[-C--:B------:R-:W-:Y:S01]  /*22af0*/  FFMA.FTZ R16, R5, -R219.reuse, R16 ;  /* 0x800000db05107223 */ /* 0x080fe20000010010 */
[----:B------:R-:W-:Y:S01]  /*22b00*/  ISETP.GE.OR P0, PT, R132, R232, !P0 ;  /* 0x000000e88400720c */ /* 0x000fe20004706670 */
[----:B------:R-:W-:Y:S01]  /*22b10*/  FFMA.FTZ R20, R4, -R219, R20 ;  /* 0x800000db04147223 */ /* 0x000fe20000010014 */
[----:B------:R-:W-:Y:S01]  /*22b20*/  ISETP.GE.OR P6, PT, R132, R235, !P6 ;  /* 0x000000eb8400720c */ /* 0x000fe200077c6670 */
[----:B------:R-:W-:Y:S01]  /*22b30*/  VIADD R4, R2, 0x11 ;  /* 0x0000001102047836 */ /* 0x000fe20000000000 */
[----:B------:R-:W-:Y:S01]  /*22b40*/  ISETP.GE.OR P5, PT, R132, R234, !P5 ;  /* 0x000000ea8400720c */ /* 0x000fe20006fa6670 */
[C---:B------:R-:W-:Y:S01]  /*22b50*/  IMAD.IADD R132, R231.reuse, 0x1, -R132 ;  /* 0x00000001e7847824 */ /* 0x040fe200078e0a84 */
[----:B------:R-:W-:Y:S01]  /*22b60*/  I2FP.F32.S32 R6, R6 ;  /* 0x0000000600067245 */ /* 0x000fe20000201400 */
[----:B------:R-:W-:Y:S01]  /*22b70*/  IMAD.IADD R5, R231, 0x1, -R3 ;  /* 0x00000001e7057824 */ /* 0x000fe200078e0a03 */
[----:B------:R-:W-:Y:S02]  /*22b80*/  I2FP.F32.S32 R134, R134 ;  /* 0x0000008600867245 */ /* 0x000fe40000201400 */
[----:B------:R-:W-:Y:S01]  /*22b90*/  IABS R8, R132 ;  /* 0x0000008400087213 */ /* 0x000fe20000000000 */
[----:B------:R-:W-:Y:S01]  /*22ba0*/  FFMA.FTZ R18, R6, -R219, R18 ;  /* 0x800000db06127223 */ /* 0x000fe20000010012 */
[----:B------:R-:W-:Y:S01]  /*22bb0*/  IABS R11, R5 ;  /* 0x00000005000b7213 */ /* 0x000fe20000000000 */
[--C-:B------:R-:W-:Y:S01]  /*22bc0*/  IMAD.IADD R6, R229, 0x1, -R4.reuse ;  /* 0x00000001e5067824 */ /* 0x100fe200078e0a04 */
[----:B------:R-:W-:Y:S01]  /*22bd0*/  I2FP.F32.S32 R8, R8 ;  /* 0x0000000800087245 */ /* 0x000fe20000201400 */
[----:B------:R-:W-:Y:S01]  /*22be0*/  FFMA.FTZ R13, R134, -R219, R13 ;  /* 0x800000db860d7223 */ /* 0x000fe2000001000d */
[----:B------:R-:W-:Y:S02]  /*22bf0*/  I2FP.F32.S32 R7, R7 ;  /* 0x0000000700077245 */ /* 0x000fe40000201400 */
[----:B------:R-:W-:Y:S01]  /*22c00*/  IABS R5, R6 ;  /* 0x0000000600057213 */ /* 0x000fe20000000000 */
[----:B------:R-:W-:Y:S01]  /*22c10*/  IMAD.MOV.U32 R6, RZ, RZ, R11 ;  /* 0x000000ffff067224 */ /* 0x000fe200078e000b */
[----:B------:R-:W-:Y:S01]  /*22c20*/  FSEL R13, R13, -INF , !P1 ;  /* 0xff8000000d0d7808 */ /* 0x000fe20004800000 */
[-C--:B------:R-:W-:Y:S01]  /*22c30*/  FFMA.FTZ R19, R8, -R219.reuse, R19 ;  /* 0x800000db08137223 */ /* 0x080fe20000010013 */
[----:B------:R-:W-:Y:S01]  /*22c40*/  FSEL R15, R15, -INF , !P0 ;  /* 0xff8000000f0f7808 */ /* 0x000fe20004000000 */
[----:B------:R-:W-:Y:S01]  /*22c50*/  FFMA.FTZ R17, R7, -R219, R17 ;  /* 0x800000db07117223 */ /* 0x000fe20000010011 */
[----:B------:R-:W-:Y:S01]  /*22c60*/  FSEL R184, R16, -INF , !P4 ;  /* 0xff80000010b87808 */ /* 0x000fe20006000000 */
[----:B------:R-:W-:Y:S01]  /*22c70*/  IMAD.IADD R8, R231, 0x1, -R4 ;  /* 0x00000001e7087824 */ /* 0x000fe200078e0a04 */
[----:B------:R-:W-:Y:S01]  /*22c80*/  FSEL R18, R18, -INF , !P2 ;  /* 0xff80000012127808 */ /* 0x000fe20005000000 */
[----:B------:R-:W-:Y:S01]  /*22c90*/  IMAD.IADD R7, R230, 0x1, -R3 ;  /* 0x00000001e6077824 */ /* 0x000fe200078e0a03 */
[C---:B------:R-:W-:Y:S02]  /*22ca0*/  ISETP.GE.AND P1, PT, R3.reuse, R227, PT ;  /* 0x000000e30300720c */ /* 0x040fe40003f26270 */
[C---:B------:R-:W-:Y:S02]  /*22cb0*/  ISETP.GE.AND P0, PT, R3.reuse, R226, PT ;  /* 0x000000e20300720c */ /* 0x040fe40003f06270 */
[C---:B------:R-:W-:Y:S02]  /*22cc0*/  ISETP.GE.AND P4, PT, R3.reuse, R225, PT ;  /* 0x000000e10300720c */ /* 0x040fe40003f86270 */
[C---:B------:R-:W-:Y:S02]  /*22cd0*/  ISETP.GE.AND P2, PT, R3.reuse, R224, PT ;  /* 0x000000e00300720c */ /* 0x040fe40003f46270 */
[----:B------:R-:W-:Y:S02]  /*22ce0*/  IABS R9, R9 ;  /* 0x0000000900097213 */ /* 0x000fe40000000000 */
[----:B------:R-:W-:Y:S02]  /*22cf0*/  I2FP.F32.S32 R6, R6 ;  /* 0x0000000600067245 */ /* 0x000fe40000201400 */
[C---:B------:R-:W-:Y:S02]  /*22d00*/  ISETP.GE.OR P1, PT, R3.reuse, R235, !P1 ;  /* 0x000000eb0300720c */ /* 0x040fe40004f26670 */
[C---:B------:R-:W-:Y:S01]  /*22d10*/  ISETP.GE.OR P0, PT, R3.reuse, R234, !P0 ;  /* 0x000000ea0300720c */ /* 0x040fe20004706670 */
[----:B------:R-:W-:Y:S01]  /*22d20*/  FFMA.FTZ R22, R6, -R219, R22 ;  /* 0x800000db06167223 */ /* 0x000fe20000010016 */
[C---:B------:R-:W-:Y:S02]  /*22d30*/  ISETP.GE.OR P4, PT, R3.reuse, R233, !P4 ;  /* 0x000000e90300720c */ /* 0x040fe40006786670 */
[----:B------:R-:W-:Y:S02]  /*22d40*/  ISETP.GE.OR P2, PT, R3, R232, !P2 ;  /* 0x000000e80300720c */ /* 0x000fe40005746670 */
[----:B------:R-:W-:Y:S02]  /*22d50*/  IABS R3, R8 ;  /* 0x0000000800037213 */ /* 0x000fe40000000000 */
[----:B------:R-:W-:Y:S01]  /*22d60*/  IABS R8, R7 ;  /* 0x0000000700087213 */ /* 0x000fe20000000000 */
[----:B------:R-:W-:Y:S01]  /*22d70*/  IMAD.MOV.U32 R7, RZ, RZ, R9 ;  /* 0x000000ffff077224 */ /* 0x000fe200078e0009 */
[----:B------:R-:W-:Y:S02]  /*22d80*/  I2FP.F32.S32 R3, R3 ;  /* 0x0000000300037245 */ /* 0x000fe40000201400 */
[----:B------:R-:W-:Y:S02]  /*22d90*/  FSEL R17, R17, -INF , !P6 ;  /* 0xff80000011117808 */ /* 0x000fe40007000000 */
[----:B------:R-:W-:Y:S01]  /*22da0*/  I2FP.F32.S32 R7, R7 ;  /* 0x0000000700077245 */ /* 0x000fe20000201400 */
[-C--:B------:R-:W-:Y:S01]  /*22db0*/  FFMA.FTZ R23, R3, -R219.reuse, R23 ;  /* 0x800000db03177223 */ /* 0x080fe20000010017 */
[----:B------:R-:W-:Y:S01]  /*22dc0*/  FSEL R16, R19, -INF , !P5 ;  /* 0xff80000013107808 */ /* 0x000fe20006800000 */
[----:B------:R-:W-:Y:S01]  /*22dd0*/  VIADD R3, R2, 0x18 ;  /* 0x0000001802037836 */ /* 0x000fe20000000000 */
[----:B------:R-:W-:Y:S01]  /*22de0*/  FSEL R20, R20, -INF , !P1 ;  /* 0xff80000014147808 */ /* 0x000fe20004800000 */
[----:B------:R-:W-:Y:S01]  /*22df0*/  FFMA.FTZ R24, R7, -R219, R24 ;  /* 0x800000db07187223 */ /* 0x000fe20000010018 */
[----:B------:R-:W-:Y:S01]  /*22e00*/  FSEL R22, R22, -INF , !P0 ;  /* 0xff80000016167808 */ /* 0x000fe20004000000 */
[----:B------:R-:W-:Y:S01]  /*22e10*/  VIADD R2, R2, 0x19 ;  /* 0x0000001902027836 */ /* 0x000fe20000000000 */
[----:B------:R-:W-:Y:S01]  /*22e20*/  ISETP.GE.AND P6, PT, R4, R227, PT ;  /* 0x000000e30400720c */ /* 0x000fe20003fc6270 */
[----:B------:R-:W-:Y:S01]  /*22e30*/  IMAD.IADD R6, R230, 0x1, -R3 ;  /* 0x00000001e6067824 */ /* 0x000fe200078e0a03 */
[----:B------:R-:W-:Y:S01]  /*22e40*/  ISETP.GE.AND P5, PT, R4, R226, PT ;  /* 0x000000e20400720c */ /* 0x000fe20003fa6270 */
[----:B------:R-:W-:Y:S01]  /*22e50*/  IMAD.IADD R7, R228, 0x1, -R4 ;  /* 0x00000001e4077824 */ /* 0x000fe200078e0a04 */
[C---:B------:R-:W-:Y:S02]  /*22e60*/  ISETP.GE.AND P1, PT, R4.reuse, R225, PT ;  /* 0x000000e10400720c */ /* 0x040fe40003f26270 */
[C---:B------:R-:W-:Y:S02]  /*22e70*/  ISETP.GE.AND P0, PT, R4.reuse, R224, PT ;  /* 0x000000e00400720c */ /* 0x040fe40003f06270 */
[----:B------:R-:W-:Y:S02]  /*22e80*/  I2FP.F32.S32 R8, R8 ;  /* 0x0000000800087245 */ /* 0x000fe40000201400 */
[C---:B------:R-:W-:Y:S02]  /*22e90*/  ISETP.GE.OR P6, PT, R4.reuse, R235, !P6 ;  /* 0x000000eb0400720c */ /* 0x040fe400077c6670 */
[----:B------:R-:W-:Y:S01]  /*22ea0*/  ISETP.GE.OR P5, PT, R4, R234, !P5 ;  /* 0x000000ea0400720c */ /* 0x000fe20006fa6670 */
[----:B------:R-:W-:Y:S01]  /*22eb0*/  FFMA.FTZ R26, R8, -R219, R26 ;  /* 0x800000db081a7223 */ /* 0x000fe2000001001a */
[----:B------:R-:W-:Y:S01]  /*22ec0*/  ISETP.GE.OR P1, PT, R4, R233, !P1 ;  /* 0x000000e90400720c */ /* 0x000fe20004f26670 */
[----:B------:R-:W-:Y:S01]  /*22ed0*/  IMAD.IADD R8, R228, 0x1, -R2 ;  /* 0x00000001e4087824 */ /* 0x000fe200078e0a02 */
[----:B------:R-:W-:Y:S01]  /*22ee0*/  ISETP.GE.OR P0, PT, R4, R232, !P0 ;  /* 0x000000e80400720c */ /* 0x000fe20004706670 */
[----:B------:R-:W-:Y:S01]  /*22ef0*/  IMAD.IADD R4, R230, 0x1, -R4 ;  /* 0x00000001e6047824 */ /* 0x000fe200078e0a04 */
[----:B------:R-:W-:Y:S02]  /*22f00*/  I2FP.F32.S32 R5, R5 ;  /* 0x0000000500057245 */ /* 0x000fe40000201400 */
[----:B------:R-:W-:Y:S02]  /*22f10*/  IABS R7, R7 ;  /* 0x0000000700077213 */ /* 0x000fe40000000000 */
[----:B------:R-:W-:Y:S01]  /*22f20*/  IABS R9, R4 ;  /* 0x0000000400097213 */ /* 0x000fe20000000000 */
[----:B------:R-:W-:Y:S01]  /*22f30*/  FFMA.FTZ R21, R5, -R219, R21 ;  /* 0x800000db05157223 */ /* 0x000fe20000010015 */
[----:B------:R-:W-:Y:S01]  /*22f40*/  IABS R4, R6 ;  /* 0x0000000600047213 */ /* 0x000fe20000000000 */
[----:B------:R-:W-:Y:S01]  /*22f50*/  IMAD.IADD R5, R228, 0x1, -R3 ;  /* 0x00000001e4057824 */ /* 0x000fe200078e0a03 */
[----:B------:R-:W-:Y:S01]  /*22f60*/  IABS R6, R8 ;  /* 0x0000000800067213 */ /* 0x000fe20000000000 */
[----:B------:R-:W-:Y:S01]  /*22f70*/  IMAD.MOV.U32 R8, RZ, RZ, R9 ;  /* 0x000000ffff087224 */ /* 0x000fe200078e0009 */
[----:B------:R-:W-:Y:S02]  /*22f80*/  I2FP.F32.S32 R7, R7 ;  /* 0x0000000700077245 */ /* 0x000fe40000201400 */
[----:B------:R-:W-:Y:S02]  /*22f90*/  IABS R5, R5 ;  /* 0x0000000500057213 */ /* 0x000fe40000000000 */
[----:B------:R-:W-:Y:S01]  /*22fa0*/  I2FP.F32.S32 R8, R8 ;  /* 0x0000000800087245 */ /* 0x000fe20000201400 */
[----:B------:R-:W-:Y:S01]  /*22fb0*/  FFMA.FTZ R25, R7, -R219, R25 ;  /* 0x800000db07197223 */ /* 0x000fe20000010019 */
[----:B------:R-:W-:Y:S02]  /*22fc0*/  I2FP.F32.S32 R5, R5 ;  /* 0x0000000500057245 */ /* 0x000fe40000201400 */
[----:B------:R-:W-:Y:S01]  /*22fd0*/  I2FP.F32.S32 R4, R4 ;  /* 0x0000000400047245 */ /* 0x000fe20000201400 */
[-C--:B------:R-:W-:Y:S01]  /*22fe0*/  FFMA.FTZ R27, R8, -R219.reuse, R27 ;  /* 0x800000db081b7223 */ /* 0x080fe2000001001b */
[----:B------:R-:W-:Y:S01]  /*22ff0*/  FSEL R21, R21, -INF , !P6 ;  /* 0xff80000015157808 */ /* 0x000fe20007000000 */
[-C--:B------:R-:W-:Y:S01]  /*23000*/  FFMA.FTZ R28, R5, -R219.reuse, R28 ;  /* 0x800000db051c7223 */ /* 0x080fe2000001001c */
[----:B------:R-:W-:Y:S01]  /*23010*/  FSEL R23, R23, -INF , !P5 ;  /* 0xff80000017177808 */ /* 0x000fe20006800000 */
[----:B------:R-:W-:Y:S01]  /*23020*/  FFMA.FTZ R30, R4, -R219, R30 ;  /* 0x800000db041e7223 */ /* 0x000fe2000001001e */
[----:B------:R-:W-:Y:S01]  /*23030*/  ISETP.GE.AND P6, PT, R3, R225, PT ;  /* 0x000000e10300720c */ /* 0x000fe20003fc6270 */
[----:B------:R-:W-:Y:S01]  /*23040*/  IMAD.IADD R4, R231, 0x1, -R3 ;  /* 0x00000001e7047824 */ /* 0x000fe200078e0a03 */
[----:B------:R-:W-:Y:S01]  /*23050*/  ISETP.GE.AND P5, PT, R3, R224, PT ;  /* 0x000000e00300720c */ /* 0x000fe20003fa6270 */
[--C-:B------:R-:W-:Y:S01]  /*23060*/  IMAD.IADD R5, R229, 0x1, -R2.reuse ;  /* 0x00000001e5057824 */ /* 0x100fe200078e0a02 */
[----:B------:R-:W-:Y:S02]  /*23070*/  I2FP.F32.S32 R6, R6 ;  /* 0x0000000600067245 */ /* 0x000fe40000201400 */
[----:B------:R-:W-:Y:S02]  /*23080*/  FSEL R24, R24, -INF , !P4 ;  /* 0xff80000018187808 */ /* 0x000fe40006000000 */
[----:B------:R-:W-:Y:S01]  /*23090*/  FSEL R26, R26, -INF , !P2 ;  /* 0xff8000001a1a7808 */ /* 0x000fe20005000000 */
[----:B------:R-:W-:Y:S01]  /*230a0*/  FFMA.FTZ R29, R6, -R219, R29 ;  /* 0x800000db061d7223 */ /* 0x000fe2000001001d */
[----:B------:R-:W-:Y:S01]  /*230b0*/  ISETP.GE.OR P6, PT, R3, R233, !P6 ;  /* 0x000000e90300720c */ /* 0x000fe200077c6670 */
[----:B------:R-:W-:Y:S01]  /*230c0*/  IMAD.IADD R6, R229, 0x1, -R3 ;  /* 0x00000001e5067824 */ /* 0x000fe200078e0a03 */
[C---:B------:R-:W-:Y:S02]  /*230d0*/  ISETP.GE.OR P5, PT, R3.reuse, R232, !P5 ;  /* 0x000000e80300720c */ /* 0x040fe40006fa6670 */
[C---:B------:R-:W-:Y:S02]  /*230e0*/  ISETP.GE.AND P4, PT, R3.reuse, R227, PT ;  /* 0x000000e30300720c */ /* 0x040fe40003f86270 */
[----:B------:R-:W-:Y:S02]  /*230f0*/  ISETP.GE.AND P2, PT, R3, R226, PT ;  /* 0x000000e20300720c */ /* 0x000fe40003f46270 */
[----:B------:R-:W-:Y:S02]  /*23100*/  FSEL R25, R25, -INF , !P1 ;  /* 0xff80000019197808 */ /* 0x000fe40004800000 */
[----:B------:R-:W-:Y:S02]  /*23110*/  FSEL R27, R27, -INF , !P0 ;  /* 0xff8000001b1b7808 */ /* 0x000fe40004000000 */
[----:B------:R-:W-:Y:S02]  /*23120*/  FSEL R28, R28, -INF , !P6 ;  /* 0xff8000001c1c7808 */ /* 0x000fe40007000000 */
[----:B------:R-:W-:Y:S02]  /*23130*/  FSEL R30, R30, -INF , !P5 ;  /* 0xff8000001e1e7808 */ /* 0x000fe40006800000 */
[C---:B------:R-:W-:Y:S02]  /*23140*/  ISETP.GE.AND P1, PT, R2.reuse, R225, PT ;  /* 0x000000e10200720c */ /* 0x040fe40003f26270 */
[C---:B------:R-:W-:Y:S02]  /*23150*/  ISETP.GE.AND P0, PT, R2.reuse, R224, PT ;  /* 0x000000e00200720c */ /* 0x040fe40003f06270 */
[C---:B------:R-:W-:Y:S02]  /*23160*/  ISETP.GE.AND P6, PT, R2.reuse, R227, PT ;  /* 0x000000e30200720c */ /* 0x040fe40003fc6270 */
[----:B------:R-:W-:Y:S02]  /*23170*/  ISETP.GE.AND P5, PT, R2, R226, PT ;  /* 0x000000e20200720c */ /* 0x000fe40003fa6270 */
[C---:B------:R-:W-:Y:S02]  /*23180*/  ISETP.GE.OR P4, PT, R3.reuse, R235, !P4 ;  /* 0x000000eb0300720c */ /* 0x040fe40006786670 */
[----:B------:R-:W-:Y:S01]  /*23190*/  ISETP.GE.OR P2, PT, R3, R234, !P2 ;  /* 0x000000ea0300720c */ /* 0x000fe20005746670 */
[--C-:B------:R-:W-:Y:S01]  /*231a0*/  IMAD.IADD R3, R230, 0x1, -R2.reuse ;  /* 0x00000001e6037824 */ /* 0x100fe200078e0a02 */
[C---:B------:R-:W-:Y:S02]  /*231b0*/  ISETP.GE.OR P1, PT, R2.reuse, R233, !P1 ;  /* 0x000000e90200720c */ /* 0x040fe40004f26670 */
        /* <DEDUP_REMOVED lines=8> */
[----:B------:R-:W-:Y:S02]  /*23240*/  I2FP.F32.S32 R3, R3 ;  /* 0x0000000300037245 */ /* 0x000fe40000201400 */
[----:B------:R-:W-:Y:S02]  /*23250*/  IABS R4, R4 ;  /* 0x0000000400047213 */ /* 0x000fe40000000000 */
[----:B------:R-:W-:Y:S01]  /*23260*/  I2FP.F32.S32 R2, R2 ;  /* 0x0000000200027245 */ /* 0x000fe20000201400 */
[----:B------:R-:W-:Y:S01]  /*23270*/  FFMA.FTZ R32, R3, -R219, R32 ;  /* 0x800000db03207223 */ /* 0x000fe20000010020 */
[----:B------:R-:W-:Y:S02]  /*23280*/  FMNMX.FTZ R3, R176, R136, !PT ;  /* 0x00000088b0037209 */ /* 0x000fe40007810000 */
[----:B------:R-:W-:Y:S01]  /*23290*/  IABS R5, R5 ;  /* 0x0000000500057213 */ /* 0x000fe20000000000 */
[----:B------:R-:W-:Y:S01]  /*232a0*/  FFMA.FTZ R31, R2, -R219, R31 ;  /* 0x800000db021f7223 */ /* 0x000fe2000001001f */
[----:B------:R-:W-:Y:S02]  /*232b0*/  FMNMX.FTZ R2, R10, R137, !PT ;  /* 0x000000890a027209 */ /* 0x000fe40007810000 */
[----:B------:R-:W-:Y:S02]  /*232c0*/  I2FP.F32.S32 R4, R4 ;  /* 0x0000000400047245 */ /* 0x000fe40000201400 */
[----:B------:R-:W-:Y:S02]  /*232d0*/  FMNMX.FTZ R3, R185, R3, !PT ;  /* 0x00000003b9037209 */ /* 0x000fe40007810000 */
[----:B------:R-:W-:Y:S01]  /*232e0*/  I2FP.F32.S32 R5, R5 ;  /* 0x0000000500057245 */ /* 0x000fe20000201400 */
[----:B------:R-:W-:Y:S01]  /*232f0*/  FFMA.FTZ R34, R4, -R219, R34 ;  /* 0x800000db04227223 */ /* 0x000fe20000010022 */
[----:B------:R-:W-:Y:S02]  /*23300*/  FMNMX.FTZ R2, R186, R2, !PT ;  /* 0x00000002ba027209 */ /* 0x000fe40007810000 */
[----:B------:R-:W-:Y:S01]  /*23310*/  FMNMX.FTZ R3, R180, R3, !PT ;  /* 0x00000003b4037209 */ /* 0x000fe20007810000 */
[----:B------:R-:W-:Y:S01]  /*23320*/  FFMA.FTZ R33, R5, -R219, R33 ;  /* 0x800000db05217223 */ /* 0x000fe20000010021 */
        /* <DEDUP_REMOVED lines=16> */
[----:B------:R-:W-:Y:S02]  /*23430*/  FMNMX.FTZ R135, R28, R135, !PT ;  /* 0x000000871c877209 */ /* 0x000fe40007810000 */
[----:B------:R-:W-:Y:S02]  /*23440*/  FMNMX.FTZ R4, R22, R4, !PT ;  /* 0x0000000416047209 */ /* 0x000fe40007810000 */
[----:B------:R-:W-:Y:S02]  /*23450*/  FMNMX.FTZ R5, R20, R5, !PT ;  /* 0x0000000514057209 */ /* 0x000fe40007810000 */
[----:B------:R-:W-:Y:S02]  /*23460*/  FSEL R31, R31, -INF , !P0 ;  /* 0xff8000001f1f7808 */ /* 0x000fe40004000000 */
[----:B------:R-:W-:Y:S02]  /*23470*/  FMNMX.FTZ R2, R30, R2, !PT ;  /* 0x000000021e027209 */ /* 0x000fe40007810000 */
[----:B------:R-:W-:Y:S02]  /*23480*/  FMNMX.FTZ R135, R29, R135, !PT ;  /* 0x000000871d877209 */ /* 0x000fe40007810000 */
[----:B------:R-:W-:Y:S02]  /*23490*/  FSEL R12, R34, -INF , !P2 ;  /* 0xff800000220c7808 */ /* 0x000fe40005000000 */
[----:B------:R-:W-:Y:S02]  /*234a0*/  FMNMX.FTZ R4, R23, R4, !PT ;  /* 0x0000000417047209 */ /* 0x000fe40007810000 */
[----:B------:R-:W-:Y:S02]  /*234b0*/  FMNMX.FTZ R3, R21, R5, !PT ;  /* 0x0000000515037209 */ /* 0x000fe40007810000 */
[----:B------:R-:W-:Y:S01]  /*234c0*/  FMNMX.FTZ R133, R31, R2, !PT ;  /* 0x000000021f857209 */ /* 0x000fe20007810000 */
[----:B------:R-:W1:Y:S01]  /*234d0*/  SHFL.BFLY PT, R5, R135, 0x2, 0x1f ;  /* 0x0c401f0087057f89 */ /* 0x000e6200000e0000 */
[----:B------:R-:W-:Y:S02]  /*234e0*/  FMNMX.FTZ R2, R12, R4, !PT ;  /* 0x000000040c027209 */ /* 0x000fe40007810000 */
[----:B------:R-:W-:Y:S05]  /*234f0*/  I2FP.F32.S32 R6, R6 ;  /* 0x0000000600067245 */ /* 0x000fea0000201400 */
[----:B------:R-:W5:Y:S01]  /*23500*/  SHFL.BFLY PT, R4, R133, 0x2, 0x1f ;  /* 0x0c401f0085047f89 */ /* 0x000f6200000e0000 */
[----:B------:R-:W-:Y:S02]  /*23510*/  FSEL R32, R32, -INF , !P4 ;  /* 0xff80000020207808 */ /* 0x000fe40006000000 */
[----:B------:R-:W-:Y:S01]  /*23520*/  FSEL R33, R33, -INF , !P6 ;  /* 0xff80000021217808 */ /* 0x000fe20007000000 */
[----:B------:R-:W-:Y:S01]  /*23530*/  FFMA.FTZ R35, R6, -R219, R35 ;  /* 0x800000db06237223 */ /* 0x000fe20000010023 */
[----:B------:R-:W-:Y:S04]  /*23540*/  FMNMX.FTZ R3, R32, R3, !PT ;  /* 0x0000000320037209 */ /* 0x000fe80007810000 */
[----:B------:R-:W-:Y:S02]  /*23550*/  FSEL R35, R35, -INF , !P5 ;  /* 0xff80000023237808 */ /* 0x000fe40006800000 */
[----:B------:R-:W-:Y:S02]  /*23560*/  FMNMX.FTZ R3, R33, R3, !PT ;  /* 0x0000000321037209 */ /* 0x000fe40007810000 */
[----:B------:R-:W-:Y:S03]  /*23570*/  FMNMX.FTZ R2, R35, R2, !PT ;  /* 0x0000000223027209 */ /* 0x000fe60007810000 */
[----:B------:R-:W2:Y:S01]  /*23580*/  SHFL.BFLY PT, R132, R3, 0x2, 0x1f ;  /* 0x0c401f0003847f89 */ /* 0x000ea200000e0000 */
[----:B-1----:R-:W-:Y:S07]  /*23590*/  FMNMX.FTZ R135, R135, R5, !PT ;  /* 0x0000000587877209 */ /* 0x002fee0007810000 */
[----:B------:R-:W1:Y:S01]  /*235a0*/  SHFL.BFLY PT, R6, R2, 0x2, 0x1f ;  /* 0x0c401f0002067f89 */ /* 0x000e6200000e0000 */
[----:B-----5:R-:W-:Y:S07]  /*235b0*/  FMNMX.FTZ R133, R133, R4, !PT ;  /* 0x0000000485857209 */ /* 0x020fee0007810000 */
[----:B------:R-:W5:Y:S08]  /*235c0*/  SHFL.BFLY PT, R4, R135, 0x1, 0x1f ;  /* 0x0c201f0087047f89 */ /* 0x000f7000000e0000 */
[----:B------:R-:W3:Y:S01]  /*235d0*/  SHFL.BFLY PT, R5, R133, 0x1, 0x1f ;  /* 0x0c201f0085057f89 */ /* 0x000ee200000e0000 */
[----:B--2---:R-:W-:Y:S02]  /*235e0*/  FMNMX.FTZ R132, R3, R132, !PT ;  /* 0x0000008403847209 */ /* 0x004fe40007810000 */
[----:B-1----:R-:W-:Y:S05]  /*235f0*/  FMNMX.FTZ R2, R2, R6, !PT ;  /* 0x0000000602027209 */ /* 0x002fea0007810000 */
[----:B------:R-:W1:Y:S01]  /*23600*/  SHFL.BFLY PT, R6, R132, 0x1, 0x1f ;  /* 0x0c201f0084067f89 */ /* 0x000e6200000e0000 */
[----:B-----5:R-:W-:Y:S07]  /*23610*/  FMNMX.FTZ R135, R135, R4, !PT ;  /* 0x0000000487877209 */ /* 0x020fee0007810000 */
[----:B------:R-:W2:Y:S01]  /*23620*/  SHFL.BFLY PT, R134, R2, 0x1, 0x1f ;  /* 0x0c201f0002867f89 */ /* 0x000ea200000e0000 */
[----:B------:R-:W-:Y:S01]  /*23630*/  FSETP.NEU.FTZ.AND P1, PT, R135, -INF , PT ;  /* 0xff8000008700780b */ /* 0x000fe20003f3d000 */
[C---:B----4-:R-:W-:Y:S01]  /*23640*/  FMUL.FTZ R9, R0.reuse, R135 ;  /* 0x0000008700097220 */ /* 0x050fe20000410000 */
[----:B---3--:R-:W-:Y:S02]  /*23650*/  FMNMX.FTZ R133, R133, R5, !PT ;  /* 0x0000000585857209 */ /* 0x008fe40007810000 */
[----:B------:R-:W-:Y:S02]  /*23660*/  FSEL R3, R135, RZ, P1 ;  /* 0x000000ff87037208 */ /* 0x000fe40000800000 */
[----:B------:R-:W-:Y:S01]  /*23670*/  FSEL R9, R9, RZ, P1 ;  /* 0x000000ff09097208 */ /* 0x000fe20000800000 */
[----:B------:R-:W-:Y:S01]  /*23680*/  FMUL.FTZ R8, R0, R133 ;  /* 0x0000008500087220 */ /* 0x000fe20000410000 */
[----:B------:R-:W-:Y:S01]  /*23690*/  FSETP.NEU.FTZ.AND P0, PT, R133, -INF , PT ;  /* 0xff8000008500780b */ /* 0x000fe20003f1d000 */
[----:B------:R-:W-:Y:S02]  /*236a0*/  FADD.FTZ R3, -R3, R136 ;  /* 0x0000008803037221 */ /* 0x000fe40000010100 */
[-CC-:B------:R-:W-:Y:S01]  /*236b0*/  FFMA.FTZ R4, R176, R0.reuse, -R9.reuse ;  /* 0x00000000b0047223 */ /* 0x180fe20000010809 */
[----:B------:R-:W-:Y:S01]  /*236c0*/  FSEL R8, R8, RZ, P0 ;  /* 0x000000ff08087208 */ /* 0x000fe20000000000 */
[----:B------:R-:W3:Y:S01]  /*236d0*/  LDL.LU R136, [R1+0x80] ;  /* 0x0000800001887983 */ /* 0x000ee20000300800 */
[-CC-:B------:R-:W-:Y:S01]  /*236e0*/  FFMA.FTZ R187, R180, R0.reuse, -R9.reuse ;  /* 0x00000000b4bb7223 */ /* 0x180fe20000010809 */
[----:B------:R4:W-:Y:S01]  /*236f0*/  MUFU.EX2 R183, R4 ;  /* 0x0000000400b77308 */ /* 0x0009e20000000800 */
[--C-:B------:R-:W-:Y:S01]  /*23700*/  FFMA.FTZ R203, R28, R0, -R9.reuse ;  /* 0x000000001ccb7223 */ /* 0x100fe20000010809 */
[----:B-1----:R-:W-:Y:S01]  /*23710*/  FMNMX.FTZ R132, R132, R6, !PT ;  /* 0x0000000684847209 */ /* 0x002fe20007810000 */
[-CC-:B------:R-:W-:Y:S01]  /*23720*/  FFMA.FTZ R196, R27, R0.reuse, -R8.reuse ;  /* 0x000000001bc47223 */ /* 0x180fe20000010808 */
[-CC-:B------:R-:W-:Y:S01]  /*23730*/  FFMA.FTZ R199, R24, R0.reuse, -R9.reuse ;  /* 0x0000000018c77223 */ /* 0x180fe20000010809 */
[--C-:B------:R-:W-:Y:S01]  /*23740*/  FFMA.FTZ R198, R25, R0, -R9.reuse ;  /* 0x0000000019c67223 */ /* 0x100fe20000010809 */
[----:B--2---:R-:W-:Y:S01]  /*23750*/  FMNMX.FTZ R134, R2, R134, !PT ;  /* 0x0000008602867209 */ /* 0x004fe20007810000 */
[-CC-:B------:R-:W-:Y:S01]  /*23760*/  FFMA.FTZ R202, R30, R0.reuse, -R8.reuse ;  /* 0x000000001eca7223 */ /* 0x180fe20000010808 */
[----:B------:R-:W-:Y:S01]  /*23770*/  FSEL R2, R133, RZ, P0 ;  /* 0x000000ff85027208 */ /* 0x000fe20000000000 */
[-CC-:B------:R-:W-:Y:S01]  /*23780*/  FFMA.FTZ R189, R13, R0.reuse, -R9.reuse ;  /* 0x000000000dbd7223 */ /* 0x180fe20000010809 */
[----:B------:R-:W-:Y:S01]  /*23790*/  FSETP.NEU.FTZ.AND P2, PT, R132, -INF , PT ;  /* 0xff8000008400780b */ /* 0x000fe20003f5d000 */
[----:B------:R-:W-:Y:S01]  /*237a0*/  FFMA.FTZ R213, R29, R0, -R9 ;  /* 0x000000001dd57223 */ /* 0x000fe20000010809 */
[----:B------:R-:W-:Y:S01]  /*237b0*/  FSETP.NEU.FTZ.AND P1, PT, R134, -INF , PT ;  /* 0xff8000008600780b */ /* 0x000fe20003f3d000 */
[----:B------:R-:W-:Y:S01]  /*237c0*/  FADD.FTZ R5, -R2, R137 ;  /* 0x0000008902057221 */ /* 0x000fe20000010100 */
[----:B------:R-:W-:Y:S01]  /*237d0*/  FSEL R2, R132, RZ, P2 ;  /* 0x000000ff84027208 */ /* 0x000fe20001000000 */
[----:B------:R-:W-:Y:S01]  /*237e0*/  FMUL.FTZ R7, R0, R132 ;  /* 0x0000008400077220 */ /* 0x000fe20000410000 */
[----:B------:R-:W2:Y:S01]  /*237f0*/  LDL R137, [R1+0xe4] ;  /* 0x0000e40001897983 */ /* 0x000ea20000100800 */
[----:B----4-:R-:W-:Y:S01]  /*23800*/  FFMA.FTZ R4, R10, R0, -R8 ;  /* 0x000000000a047223 */ /* 0x010fe20000010808 */
[----:B------:R-:W-:Y:S01]  /*23810*/  FMUL.FTZ R10, R0, R134 ;  /* 0x00000086000a7220 */ /* 0x000fe20000410000 */
[----:B------:R-:W-:Y:S01]  /*23820*/  FADD.FTZ R6, -R2, R138 ;  /* 0x0000008a02067221 */ /* 0x000fe20000010100 */
[----:B------:R-:W-:Y:S01]  /*23830*/  FSEL R2, R134, RZ, P1 ;  /* 0x000000ff86027208 */ /* 0x000fe20000800000 */
[----:B------:R1:W-:Y:S01]  /*23840*/  MUFU.EX2 R182, R4 ;  /* 0x0000000400b67308 */ /* 0x0003e20000000800 */
[----:B------:R-:W-:Y:S01]  /*23850*/  FSEL R7, R7, RZ, P2 ;  /* 0x000000ff07077208 */ /* 0x000fe20001000000 */
[----:B------:R-:W-:Y:S01]  /*23860*/  FMUL.FTZ R6, R0, R6 ;  /* 0x0000000600067220 */ /* 0x000fe20000410000 */
[-CC-:B------:R-:W-:Y:S03]  /*23870*/  FFMA.FTZ R243, R31, R0.reuse, -R8.reuse ;  /* 0x000000001ff37223 */ /* 0x180fe60000010808 */
[-CC-:B------:R-:W-:Y:S01]  /*23880*/  FFMA.FTZ R195, R21, R0.reuse, -R7.reuse ;  /* 0x0000000015c37223 */ /* 0x180fe20000010807 */
[-CC-:B------:R-:W-:Y:S01]  /*23890*/  FFMA.FTZ R245, R32, R0.reuse, -R7.reuse ;  /* 0x0000000020f57223 */ /* 0x180fe20000010807 */
[-CC-:B------:R-:W-:Y:S01]  /*238a0*/  FFMA.FTZ R11, R179, R0.reuse, -R7.reuse ;  /* 0x00000000b30b7223 */ /* 0x180fe20000010807 */
[-CC-:B------:R-:W-:Y:S01]  /*238b0*/  FFMA.FTZ R188, R184, R0.reuse, -R7.reuse ;  /* 0x00000000b8bc7223 */ /* 0x180fe20000010807 */
[-CC-:B------:R-:W-:Y:S01]  /*238c0*/  FFMA.FTZ R193, R17, R0.reuse, -R7.reuse ;  /* 0x0000000011c17223 */ /* 0x180fe20000010807 */
[-CC-:B------:R-:W-:Y:S01]  /*238d0*/  FFMA.FTZ R194, R20, R0.reuse, -R7.reuse ;  /* 0x0000000014c27223 */ /* 0x180fe20000010807 */
[-C--:B------:R-:W-:Y:S01]  /*238e0*/  FFMA.FTZ R244, R33, R0.reuse, -R7 ;  /* 0x0000000021f47223 */ /* 0x080fe20000010807 */
[-CC-:B------:R-:W-:Y:S01]  /*238f0*/  FFMA.FTZ R179, R186, R0.reuse, -R8.reuse ;  /* 0x00000000bab37223 */ /* 0x180fe20000010808 */
[-C--:B------:R-:W-:Y:S01]  /*23900*/  FFMA.FTZ R184, R185, R0.reuse, -R9 ;  /* 0x00000000b9b87223 */ /* 0x080fe20000010809 */
[-C--:B------:R-:W-:Y:S01]  /*23910*/  FFMA.FTZ R186, R14, R0.reuse, -R8 ;  /* 0x000000000eba7223 */ /* 0x080fe20000010808 */
[----:B------:R-:W-:Y:S01]  /*23920*/  MUFU.EX2 R19, R11 ;  /* 0x0000000b00137308 */ /* 0x000fe20000000800 */
[----:B-1----:R-:W-:Y:S01]  /*23930*/  FADD.FTZ R4, -R2, R139 ;  /* 0x0000008b02047221 */ /* 0x002fe20000010100 */
[----:B------:R-:W-:Y:S01]  /*23940*/  FSEL R2, R10, RZ, P1 ;  /* 0x000000ff0a027208 */ /* 0x000fe20000800000 */
[----:B------:R-:W-:Y:S02]  /*23950*/  FFMA.FTZ R10, R177, R0, -R7 ;  /* 0x00000000b10a7223 */ /* 0x000fe40000010807 */
[----:B------:R-:W-:Y:S02]  /*23960*/  FMUL.FTZ R4, R0, R4 ;  /* 0x0000000400047220 */ /* 0x000fe40000410000 */
[-CC-:B------:R-:W-:Y:S03]  /*23970*/  FFMA.FTZ R239, R35, R0.reuse, -R2.reuse ;  /* 0x0000000023ef7223 */ /* 0x180fe60000010802 */
[----:B------:R1:W-:Y:S01]  /*23980*/  MUFU.EX2 R34, R10 ;  /* 0x0000000a00227308 */ /* 0x0003e20000000800 */
[-CC-:B------:R-:W-:Y:S01]  /*23990*/  FFMA.FTZ R191, R18, R0.reuse, -R2.reuse ;  /* 0x0000000012bf7223 */ /* 0x180fe20000010802 */
[-CC-:B------:R-:W-:Y:S01]  /*239a0*/  FFMA.FTZ R190, R16, R0.reuse, -R2.reuse ;  /* 0x0000000010be7223 */ /* 0x180fe20000010802 */
[-CC-:B------:R-:W-:Y:S01]  /*239b0*/  FFMA.FTZ R201, R22, R0.reuse, -R2.reuse ;  /* 0x0000000016c97223 */ /* 0x180fe20000010802 */
[-CC-:B------:R-:W-:Y:S01]  /*239c0*/  FFMA.FTZ R200, R23, R0.reuse, -R2.reuse ;  /* 0x0000000017c87223 */ /* 0x180fe20000010802 */
[-CC-:B------:R-:W-:Y:S01]  /*239d0*/  FFMA.FTZ R242, R12, R0.reuse, -R2.reuse ;  /* 0x000000000cf27223 */ /* 0x180fe20000010802 */
[-CC-:B------:R-:W-:Y:S04]  /*239e0*/  FFMA.FTZ R7, R178, R0.reuse, -R2.reuse ;  /* 0x00000000b2077223 */ /* 0x180fe80000010802 */
[----:B------:R-:W-:Y:S01]  /*239f0*/  MUFU.EX2 R18, R7 ;  /* 0x0000000700127308 */ /* 0x000fe20000000800 */
[----:B-1----:R-:W-:Y:S01]  /*23a00*/  FFMA.FTZ R10, R181, R0, -R2 ;  /* 0x00000000b50a7223 */ /* 0x002fe20000010802 */
[----:B------:R-:W-:Y:S04]  /*23a10*/  IMAD.WIDE.U32 R180, R192, -0x2daee0ad, RZ ;  /* 0xd2511f53c0b47825 */ /* 0x000fe800078e00ff */
[----:B------:R-:W-:Y:S01]  /*23a20*/  FMUL.FTZ R2, R0, R3 ;  /* 0x0000000300027220 */ /* 0x000fe20000410000 */
[----:B------:R-:W-:Y:S01]  /*23a30*/  LOP3.LUT R3, R197, R238, RZ, 0x3c, !PT ;  /* 0x000000eec5037212 */ /* 0x000fe200078e3cff */
[-CC-:B------:R-:W-:Y:S01]  /*23a40*/  FFMA.FTZ R192, R15, R0.reuse, -R8.reuse ;  /* 0x000000000fc07223 */ /* 0x180fe20000010808 */
[----:B------:R-:W-:Y:S01]  /*23a50*/  FFMA.FTZ R197, R26, R0, -R8 ;  /* 0x000000001ac57223 */ /* 0x000fe20000010808 */
[----:B------:R-:W-:Y:S01]  /*23a60*/  MUFU.EX2 R7, R10 ;  /* 0x0000000a00077308 */ /* 0x000fe20000000800 */
[----:B------:R-:W-:Y:S01]  /*23a70*/  LOP3.LUT R176, R3, R181, RZ, 0x3c, !PT ;  /* 0x000000b503b07212 */ /* 0x000fe200078e3cff */
[----:B------:R-:W-:Y:S02]  /*23a80*/  FMUL.FTZ R3, R0, R5 ;  /* 0x0000000500037220 */ /* 0x000fe40000410000 */
[----:B------:R-:W4:Y:S02]  /*23a90*/  LDL.LU R5, [R1+0x78] ;  /* 0x0000780001057983 */ /* 0x000f240000300800 */
[----:B------:R-:W-:Y:S04]  /*23aa0*/  IMAD.WIDE.U32 R176, R176, -0x326172a9, RZ ;  /* 0xcd9e8d57b0b07825 */ /* 0x000fe800078e00ff */
[----:B------:R-:W1:Y:S10]  /*23ab0*/  MUFU.EX2 R2, R2 ;  /* 0x0000000200027308 */ /* 0x000e740000000800 */
[----:B------:R-:W5:Y:S10]  /*23ac0*/  MUFU.EX2 R3, R3 ;  /* 0x0000000300037308 */ /* 0x000f740000000800 */
[----:B------:R5:W5:Y:S01]  /*23ad0*/  MUFU.EX2 R0, R6 ;  /* 0x0000000600007308 */ /* 0x000b620000000800 */
[C---:B-1----:R-:W-:Y:S01]  /*23ae0*/  FMUL.FTZ R13, R2.reuse, R149 ;  /* 0x00000095020d7220 */ /* 0x042fe20000410000 */
[C---:B------:R-:W-:Y:S01]  /*23af0*/  FMUL.FTZ R12, R2.reuse, R148 ;  /* 0x00000094020c7220 */ /* 0x040fe20000410000 */
[----:B------:R-:W4:Y:S01]  /*23b00*/  LDL R149, [R1+0xdc] ;  /* 0x0000dc0001957983 */ /* 0x000f220000100800 */
[C---:B------:R-:W-:Y:S01]  /*23b10*/  FMUL.FTZ R28, R2.reuse, R140 ;  /* 0x0000008c021c7220 */ /* 0x040fe20000410000 */
[C---:B------:R-:W-:Y:S01]  /*23b20*/  FMUL.FTZ R8, R2.reuse, R152 ;  /* 0x0000009802087220 */ /* 0x040fe20000410000 */
[C---:B------:R-:W-:Y:S01]  /*23b30*/  FMUL.FTZ R9, R2.reuse, R153 ;  /* 0x0000009902097220 */ /* 0x040fe20000410000 */
[----:B------:R-:W4:Y:S01]  /*23b40*/  LDL R148, [R1+0xd0] ;  /* 0x0000d00001947983 */ /* 0x000f220000100800 */
[C---:B------:R-:W-:Y:S01]  /*23b50*/  FMUL.FTZ R24, R2.reuse, R144 ;  /* 0x0000009002187220 */ /* 0x040fe20000410000 */
[C---:B-----5:R-:W-:Y:S01]  /*23b60*/  FMUL.FTZ R27, R3.reuse, R147 ;  /* 0x00000093031b7220 */ /* 0x060fe20000410000 */
[C---:B------:R-:W-:Y:S01]  /*23b70*/  FMUL.FTZ R26, R3.reuse, R146 ;  /* 0x00000092031a7220 */ /* 0x040fe20000410000 */
[C---:B------:R-:W-:Y:S01]  /*23b80*/  FMUL.FTZ R10, R3.reuse, R154 ;  /* 0x0000009a030a7220 */ /* 0x040fe20000410000 */
[----:B------:R-:W-:Y:S01]  /*23b90*/  FMUL.FTZ R11, R3, R155 ;  /* 0x0000009b030b7220 */ /* 0x000fe20000410000 */
[C---:B------:R-:W-:Y:S01]  /*23ba0*/  FMUL.FTZ R25, R2.reuse, R145 ;  /* 0x0000009102197220 */ /* 0x040fe20000410000 */
[C---:B------:R-:W-:Y:S01]  /*23bb0*/  FMUL.FTZ R29, R2.reuse, R141 ;  /* 0x0000008d021d7220 */ /* 0x040fe20000410000 */
[C---:B------:R-:W-:Y:S01]  /*23bc0*/  FMUL.FTZ R56, R2.reuse, R56 ;  /* 0x0000003802387220 */ /* 0x040fe20000410000 */
[----:B------:R-:W-:Y:S01]  /*23bd0*/  FMUL.FTZ R57, R2, R57 ;  /* 0x0000003902397220 */ /* 0x000fe20000410000 */
[----:B------:R-:W-:Y:S01]  /*23be0*/  F2FP.F16.F32.PACK_AB R6, R19, R34 ;  /* 0x000000221306723e */ /* 0x000fe200000000ff */
        /* <DEDUP_REMOVED lines=81> */
[----:B--2---:R-:W-:Y:S04]  /*24100*/  IMAD.WIDE.U32 R22, R137, -0x326172a9, RZ ;  /* 0xcd9e8d5789167825 */ /* 0x004fe800078e00ff */
[----:B----4-:R-:W-:Y:S02]  /*24110*/  FFMA.FTZ R140, R3, R5, R182 ;  /* 0x00000005038c7223 */ /* 0x010fe400000100b6 */
[----:B------:R-:W2:Y:S04]  /*24120*/  LDL.LU R5, [R1+0xac] ;  /* 0x0000ac0001057983 */ /* 0x000ea80000300800 */
[----:B------:R-:W3:Y:S04]  /*24130*/  LDL.LU R35, [R1+0x84] ;  /* 0x0000840001237983 */ /* 0x000ee80000300800 */
[----:B------:R-:W4:Y:S04]  /*24140*/  LDL R147, [R1+0xd4] ;  /* 0x0000d40001937983 */ /* 0x000f280000100800 */
[----:B------:R-:W5:Y:S04]  /*24150*/  LDL R146, [R1+0xc4] ;  /* 0x0000c40001927983 */ /* 0x000f680000100800 */
[----:B------:R-:W5:Y:S04]  /*24160*/  LDL R154, [R1+0xc8] ;  /* 0x0000c800019a7983 */ /* 0x000f680000100800 */
[----:B------:R-:W5:Y:S01]  /*24170*/  LDL R157, [R1+0xcc] ;  /* 0x0000cc00019d7983 */ /* 0x000f620000100800 */
[----:B------:R-:W-:Y:S03]  /*24180*/  LOP3.LUT R2, R149, R23, RZ, 0x3c, !PT ;  /* 0x0000001795027212 */ /* 0x000fe600078e3cff */
[----:B------:R-:W5:Y:S01]  /*24190*/  LDL R155, [R1+0xc0] ;  /* 0x0000c000019b7983 */ /* 0x000f620000100800 */
[----:B------:R-:W-:Y:S01]  /*241a0*/  LOP3.LUT R22, R177, R148, R22, 0x96, !PT ;  /* 0x00000094b1167212 */ /* 0x000fe200078e9616 */
[----:B------:R-:W-:Y:S02]  /*241b0*/  IMAD.WIDE.U32 R136, R2, -0x2daee0ad, RZ ;  /* 0xd2511f5302887825 */ /* 0x000fe400078e00ff */
[----:B------:R-:W5:Y:S01]  /*241c0*/  LDL R165, [R1+0xb4] ;  /* 0x0000b40001a57983 */ /* 0x000f620000100800 */
[----:B------:R1:W1:Y:S01]  /*241d0*/  MUFU.EX2 R2, R4 ;  /* 0x0000000400027308 */ /* 0x0002620000000800 */
[----:B------:R-:W-:Y:S02]  /*241e0*/  IMAD.WIDE.U32 R22, R22, -0x2daee0ad, RZ ;  /* 0xd2511f5316167825 */ /* 0x000fe400078e00ff */
[----:B------:R-:W5:Y:S04]  /*241f0*/  LDL R152, [R1+0xbc] ;  /* 0x0000bc0001987983 */ /* 0x000f680000100800 */
[----:B------:R-:W5:Y:S04]  /*24200*/  LDL R164, [R1+0xb8] ;  /* 0x0000b80001a47983 */ /* 0x000f680000100800 */
[----:B------:R-:W5:Y:S04]  /*24210*/  LDL R153, [R1+0xb0] ;  /* 0x0000b00001997983 */ /* 0x000f680000100800 */
[----:B------:R-:W5:Y:S01]  /*24220*/  LDL R144, [R1+0x12c] ;  /* 0x00012c0001907983 */ /* 0x000f620000100800 */
[----:B-1----:R-:W-:Y:S01]  /*24230*/  FMUL.FTZ R4, R0, R168 ;  /* 0x000000a800047220 */ /* 0x002fe20000410000 */
[C---:B------:R-:W-:Y:S02]  /*24240*/  FMUL.FTZ R54, R2.reuse, R54 ;  /* 0x0000003602367220 */ /* 0x040fe40000410000 */
[----:B------:R1:W5:Y:S01]  /*24250*/  LDL.S16 R168, [R1+0x48] ;  /* 0x0000480001a87983 */ /* 0x0003620000100600 */
[C---:B------:R-:W-:Y:S01]  /*24260*/  FMUL.FTZ R55, R2.reuse, R55 ;  /* 0x0000003702377220 */ /* 0x040fe20000410000 */
[C---:B------:R-:W-:Y:S01]  /*24270*/  FMUL.FTZ R66, R2.reuse, R66 ;  /* 0x0000004202427220 */ /* 0x040fe20000410000 */
[C---:B------:R-:W-:Y:S01]  /*24280*/  FMUL.FTZ R67, R2.reuse, R67 ;  /* 0x0000004302437220 */ /* 0x040fe20000410000 */
[----:B------:R-:W5:Y:S01]  /*24290*/  LDL R161, [R1+0x9c] ;  /* 0x00009c0001a17983 */ /* 0x000f620000100800 */
        /* <DEDUP_REMOVED lines=20> */
[C---:B--2---:R-:W-:Y:S01]  /*243e0*/  FFMA.FTZ R3, R0.reuse, R5, R34 ;  /* 0x0000000500037223 */ /* 0x044fe20000010022 */
[----:B------:R-:W-:Y:S03]  /*243f0*/  FMUL.FTZ R5, R0, R169 ;  /* 0x000000a900057220 */ /* 0x000fe60000410000 */
[----:B------:R-:W-:Y:S02]  /*24400*/  FADD.FTZ R141, R19, R3 ;  /* 0x00000003138d7221 */ /* 0x000fe40000010000 */
[----:B------:R-:W2:Y:S01]  /*24410*/  MUFU.EX2 R3, R184 ;  /* 0x000000b800037308 */ /* 0x000ea20000000800 */
[----:B----4-:R-:W-:Y:S05]  /*24420*/  LOP3.LUT R0, R137, R147, R180, 0x96, !PT ;  /* 0x0000009389007212 */ /* 0x010fea00078e96b4 */
[----:B------:R-:W-:Y:S04]  /*24430*/  IMAD.WIDE.U32 R142, R0, -0x326172a9, RZ ;  /* 0xcd9e8d57008e7825 */ /* 0x000fe800078e00ff */
[----:B---3--:R-:W-:Y:S01]  /*24440*/  FFMA.FTZ R0, R2, R35, R18 ;  /* 0x0000002302007223 */ /* 0x008fe20000010012 */
[----:B------:R-:W-:Y:S01]  /*24450*/  MUFU.EX2 R19, R193 ;  /* 0x000000c100137308 */ /* 0x000fe20000000800 */
[----:B-----5:R-:W-:Y:S02]  /*24460*/  LOP3.LUT R136, R23, R154, R136, 0x96, !PT ;  /* 0x0000009a17887212 */ /* 0x020fe400078e9688 */
[----:B------:R-:W-:Y:S01]  /*24470*/  LOP3.LUT R138, R143, R146, R176, 0x96, !PT ;  /* 0x000000928f8a7212 */ /* 0x000fe200078e96b0 */
[C---:B------:R-:W-:Y:S01]  /*24480*/  FADD.FTZ R143, R7.reuse, R0 ;  /* 0x00000000078f7221 */ /* 0x040fe20000010000 */
[----:B------:R-:W-:Y:S01]  /*24490*/  F2FP.F16.F32.PACK_AB R18, R7, R18 ;  /* 0x000000120712723e */ /* 0x000fe200000000ff */
[----:B------:R-:W-:Y:S04]  /*244a0*/  IMAD.WIDE.U32 R136, R136, -0x326172a9, RZ ;  /* 0xcd9e8d5788887825 */ /* 0x000fe800078e00ff */
[----:B------:R-:W3:Y:S01]  /*244b0*/  MUFU.EX2 R7, R179 ;  /* 0x000000b300077308 */ /* 0x000ee20000000800 */
[----:B--2---:R-:W-:Y:S01]  /*244c0*/  F2FP.F16.F32.PACK_AB R0, R3, R183 ;  /* 0x000000b70300723e */ /* 0x004fe200000000ff */
[----:B------:R-:W-:Y:S01]  /*244d0*/  IMAD.WIDE.U32 R138, R138, -0x2daee0ad, RZ ;  /* 0xd2511f538a8a7825 */ /* 0x000fe200078e00ff */
[----:B------:R-:W-:Y:S03]  /*244e0*/  LOP3.LUT R34, R137, R165, R142, 0x96, !PT ;  /* 0x000000a589227212 */ /* 0x000fe600078e968e */
[----:B------:R-:W-:Y:S01]  /*244f0*/  IMAD.MOV.U32 R183, RZ, RZ, R146 ;  /* 0x000000ffffb77224 */ /* 0x000fe200078e0092 */
[----:B------:R-:W-:Y:S01]  /*24500*/  LOP3.LUT R22, R139, R157, R22, 0x96, !PT ;  /* 0x0000009d8b167212 */ /* 0x000fe200078e9616 */
[----:B------:R1:W2:Y:S02]  /*24510*/  LDL.S16 R146, [R1+0x44] ;  /* 0x0000440001927983 */ /* 0x0002a40000100600 */
[----:B------:R-:W4:Y:S01]  /*24520*/  MUFU.EX2 R139, R188 ;  /* 0x000000bc008b7308 */ /* 0x000f220000000800 */
[----:B------:R-:W-:Y:S04]  /*24530*/  IMAD.WIDE.U32 R34, R34, -0x2daee0ad, RZ ;  /* 0xd2511f5322227825 */ /* 0x000fe800078e00ff */
[----:B------:R-:W-:Y:S01]  /*24540*/  IMAD.WIDE.U32 R22, R22, -0x326172a9, RZ ;  /* 0xcd9e8d5716167825 */ /* 0x000fe200078e00ff */
[----:B------:R-:W-:Y:S02]  /*24550*/  LOP3.LUT R178, R35, R164, R138, 0x96, !PT ;  /* 0x000000a423b27212 */ /* 0x000fe400078e968a */
[C---:B---3--:R-:W-:Y:S01]  /*24560*/  F2FP.F16.F32.PACK_AB R137, R7.reuse, R182 ;  /* 0x000000b60789723e */ /* 0x048fe200000000ff */
[----:B------:R-:W-:Y:S01]  /*24570*/  FADD.FTZ R142, R7, R140 ;  /* 0x0000008c078e7221 */ /* 0x000fe20000010000 */
[----:B------:R-:W-:Y:S01]  /*24580*/  LOP3.LUT R136, R23, R155, R136, 0x96, !PT ;  /* 0x0000009b17887212 */ /* 0x000fe200078e9688 */
[----:B------:R-:W-:Y:S04]  /*24590*/  IMAD.WIDE.U32 R178, R178, -0x326172a9, RZ ;  /* 0xcd9e8d57b2b27825 */ /* 0x000fe800078e00ff */
[----:B------:R-:W-:Y:S01]  /*245a0*/  FADD.FTZ R35, R3, R181 ;  /* 0x000000b503237221 */ /* 0x000fe20000010000 */
[----:B------:R-:W3:Y:S01]  /*245b0*/  MUFU.EX2 R140, R191 ;  /* 0x000000bf008c7308 */ /* 0x000ee20000000800 */
[----:B------:R-:W-:Y:S04]  /*245c0*/  IMAD.WIDE.U32 R184, R136, -0x2daee0ad, RZ ;  /* 0xd2511f5388b87825 */ /* 0x000fe800078e00ff */
[----:B------:R-:W-:Y:S01]  /*245d0*/  IMAD.WIDE.U32 R144, R144, -0x326172a9, RZ ;  /* 0xcd9e8d5790907825 */ /* 0x000fe200078e00ff */
[----:B------:R-:W-:Y:S04]  /*245e0*/  LOP3.LUT R150, R185, R152, R34, 0x96, !PT ;  /* 0x00000098b9967212 */ /* 0x000fe800078e9622 */
[----:B------:R5:W-:Y:S01]  /*245f0*/  MUFU.EX2 R136, R187 ;  /* 0x000000bb00887308 */ /* 0x000be20000000800 */
[----:B------:R-:W-:Y:S01]  /*24600*/  LOP3.LUT R185, R179, R153, R22, 0x96, !PT ;  /* 0x00000099b3b97212 */ /* 0x000fe200078e9616 */
[----:B------:R-:W-:Y:S08]  /*24610*/  IMAD.WIDE.U32 R150, R150, -0x326172a9, RZ ;  /* 0xcd9e8d5796967825 */ /* 0x000ff000078e00ff */
[----:B------:R-:W-:Y:S01]  /*24620*/  MUFU.EX2 R34, R194 ;  /* 0x000000c200227308 */ /* 0x000fe20000000800 */
[----:B------:R-:W-:Y:S04]  /*24630*/  LOP3.LUT R3, R151, R250, R178, 0x96, !PT ;  /* 0x000000fa97037212 */ /* 0x000fe800078e96b2 */
[C---:B------:R-:W-:Y:S02]  /*24640*/  LOP3.LUT R22, R3.reuse, 0xffff, RZ, 0xc0, !PT ;  /* 0x0000ffff03167812 */ /* 0x040fe400078ec0ff */
[----:B------:R-:W-:Y:S02]  /*24650*/  LOP3.LUT R7, R3, 0xff, RZ, 0xc0, !PT ;  /* 0x000000ff03077812 */ /* 0x000fe400078ec0ff */
[----:B------:R-:W-:Y:S01]  /*24660*/  SHF.R.U32.HI R22, RZ, 0x8, R22 ;  /* 0x00000008ff167819 */ /* 0x000fe20000011616 */
[----:B-----5:R1:W5:Y:S01]  /*24670*/  LDL.S16 R187, [R1+0x4c] ;  /* 0x00004c0001bb7983 */ /* 0x0203620000100600 */
[--C-:B------:R-:W-:Y:S02]  /*24680*/  SHF.R.U32.HI R23, RZ, 0x18, R3.reuse ;  /* 0x00000018ff177819 */ /* 0x100fe40000011603 */
[----:B------:R-:W-:Y:S02]  /*24690*/  LOP3.LUT R22, R22, 0xffff, RZ, 0xc0, !PT ;  /* 0x0000ffff16167812 */ /* 0x000fe400078ec0ff */
[C---:B------:R-:W-:Y:S02]  /*246a0*/  ISETP.GE.U32.AND P5, PT, R218.reuse, R7, PT ;  /* 0x00000007da00720c */ /* 0x040fe40003fa6070 */
[C---:B------:R-:W-:Y:S01]  /*246b0*/  ISETP.GE.U32.AND P4, PT, R218.reuse, R22, PT ;  /* 0x00000016da00720c */ /* 0x040fe20003f86070 */
[----:B------:R-:W1:Y:S01]  /*246c0*/  MUFU.EX2 R7, R190 ;  /* 0x000000be00077308 */ /* 0x000e620000000800 */
[----:B------:R-:W-:Y:S02]  /*246d0*/  SHF.R.U32.HI R22, RZ, 0x10, R3 ;  /* 0x00000010ff167819 */ /* 0x000fe40000011603 */
[----:B------:R-:W-:Y:S02]  /*246e0*/  ISETP.GE.U32.AND P1, PT, R218, R23, PT ;  /* 0x00000017da00720c */ /* 0x000fe40003f26070 */
[----:B------:R-:W-:Y:S05]  /*246f0*/  LOP3.LUT R3, R22, 0xff, RZ, 0xc0, !PT ;  /* 0x000000ff16037812 */ /* 0x000fea00078ec0ff */
[----:B------:R-:W1:Y:S01]  /*24700*/  MUFU.EX2 R22, R189 ;  /* 0x000000bd00167308 */ /* 0x000e620000000800 */
[----:B------:R-:W-:Y:S01]  /*24710*/  ISETP.GE.U32.AND P2, PT, R218, R3, PT ;  /* 0x00000003da00720c */ /* 0x000fe20003f46070 */
[----:B----4-:R-:W-:Y:S01]  /*24720*/  FADD.FTZ R3, R139, R141 ;  /* 0x0000008d8b037221 */ /* 0x010fe20000010000 */
[----:B------:R-:W-:Y:S02]  /*24730*/  F2FP.F16.F32.PACK_AB R139, R19, R139 ;  /* 0x0000008b138b723e */ /* 0x000fe400000000ff */
[----:B------:R-:W-:Y:S01]  /*24740*/  LOP3.LUT R141, R177, R148, R144, 0x96, !PT ;  /* 0x00000094b18d7212 */ /* 0x000fe200078e9690 */
[----:B------:R-:W-:Y:S01]  /*24750*/  FADD.FTZ R138, R19, R3 ;  /* 0x00000003138a7221 */ /* 0x000fe20000010000 */
[----:B------:R-:W-:Y:S03]  /*24760*/  LOP3.LUT R3, R149, R145, RZ, 0x3c, !PT ;  /* 0x0000009195037212 */ /* 0x000fe600078e3cff */
[----:B------:R4:W-:Y:S02]  /*24770*/  MUFU.EX2 R19, R192 ;  /* 0x000000c000137308 */ /* 0x0009e40000000800 */
[----:B------:R-:W-:Y:S04]  /*24780*/  IMAD.WIDE.U32 R148, R3, -0x2daee0ad, RZ ;  /* 0xd2511f5303947825 */ /* 0x000fe800078e00ff */
[----:B---3--:R-:W-:Y:S01]  /*24790*/  FADD.FTZ R3, R140, R143 ;  /* 0x0000008f8c037221 */ /* 0x008fe20000010000 */
[----:B-1----:R-:W-:Y:S01]  /*247a0*/  F2FP.F16.F32.PACK_AB R140, R7, R140 ;  /* 0x0000008c078c723e */ /* 0x002fe200000000ff */
[----:B------:R-:W3:Y:S01]  /*247b0*/  LDL R143, [R1+0xa0] ;  /* 0x0000a000018f7983 */ /* 0x000ee20000100800 */
[----:B------:R-:W-:Y:S01]  /*247c0*/  LOP3.LUT R144, R149, R147, R180, 0x96, !PT ;  /* 0x0000009395907212 */ /* 0x000fe200078e96b4 */
[--C-:B------:R-:W-:Y:S01]  /*247d0*/  FADD.FTZ R156, R7, R3.reuse ;  /* 0x00000003079c7221 */ /* 0x100fe20000010000 */
[----:B------:R-:W-:Y:S01]  /*247e0*/  PRMT R3, R6, 0x7632, R3 ;  /* 0x0000763206037816 */ /* 0x000fe20000000003 */
[----:B------:R-:W-:Y:S01]  /*247f0*/  FADD.FTZ R7, R136, R35 ;  /* 0x0000002388077221 */ /* 0x000fe20000010000 */
[C---:B------:R-:W-:Y:S01]  /*24800*/  F2FP.F16.F32.PACK_AB R136, R22.reuse, R136 ;  /* 0x000000881688723e */ /* 0x040fe200000000ff */
[----:B------:R-:W-:Y:S01]  /*24810*/  @!P2 HADD2 R168, -R18.H0_H0, -RZ.H0_H0 ;  /* 0xa00000ff12a8a230 */ /* 0x000fe20000000900 */
[----:B------:R-:W1:Y:S01]  /*24820*/  MUFU.EX2 R23, R186 ;  /* 0x000000ba00177308 */ /* 0x000e620000000800 */
[--C-:B------:R-:W-:Y:S01]  /*24830*/  FADD.FTZ R147, R22, R7.reuse ;  /* 0x0000000716937221 */ /* 0x100fe20000010000 */
[----:B------:R-:W-:Y:S01]  /*24840*/  PRMT R7, R18, 0x7632, R7 ;  /* 0x0000763212077816 */ /* 0x000fe20000000007 */
[----:B----4-:R4:W4:Y:S01]  /*24850*/  LDL.S16 R192, [R1+0x50] ;  /* 0x0000500001c07983 */ /* 0x0109220000100600 */
[----:B------:R-:W-:Y:S06]  /*24860*/  PRMT R160, R168, 0x7610, R160 ;  /* 0x00007610a8a07816 */ /* 0x000fec00000000a0 */
[----:B------:R-:W1:Y:S02]  /*24870*/  MUFU.EX2 R22, R195 ;  /* 0x000000c300167308 */ /* 0x000e640000000800 */
[----:B-1----:R-:W-:Y:S01]  /*24880*/  F2FP.F16.F32.PACK_AB R180, R19, R23 ;  /* 0x0000001713b4723e */ /* 0x002fe200000000ff */
[----:B------:R-:W-:Y:S01]  /*24890*/  FADD.FTZ R35, R23, R142 ;  /* 0x0000008e17237221 */ /* 0x000fe20000010000 */
[----:B------:R-:W-:Y:S01]  /*248a0*/  F2FP.F16.F32.PACK_AB R181, R22, R34 ;  /* 0x0000002216b5723e */ /* 0x000fe200000000ff */
[----:B--2---:R-:W-:Y:S05]  /*248b0*/  @!P1 HADD2 R146, -R7.H0_H0, -RZ.H0_H0 ;  /* 0xa00000ff07929230 */ /* 0x004fea0000000900 */
[----:B------:R-:W-:Y:S01]  /*248c0*/  PRMT R182, R146, 0x7610, R182 ;  /* 0x0000761092b67816 */ /* 0x000fe200000000b6 */
[----:B-----5:R-:W-:Y:S05]  /*248d0*/  @!P4 HADD2 R187, -R3.H0_H0, -RZ.H0_H0 ;  /* 0xa00000ff03bbc230 */ /* 0x020fea0000000900 */
[----:B------:R-:W-:Y:S02]  /*248e0*/  PRMT R145, R187, 0x7610, R145 ;  /* 0x00007610bb917816 */ /* 0x000fe40000000091 */
[----:B---3--:R-:W-:Y:S05]  /*248f0*/  IADD3 R142, P0, R220, R143, RZ ;  /* 0x0000008fdc8e7210 */ /* 0x008fea0007f1e0ff */
[----:B------:R-:W-:Y:S02]  /*24900*/  IMAD.X R143, R221, 0x1, R161, P0 ;  /* 0x00000001dd8f7824 */ /* 0x000fe400000e06a1 */
[----:B----4-:R-:W-:Y:S05]  /*24910*/  @!P5 HADD2 R192, -R6.H0_H0, -RZ.H0_H0 ;  /* 0xa00000ff06c0d230 */ /* 0x010fea0000000900 */
[----:B------:R-:W-:Y:S01]  /*24920*/  PRMT R179, R192, 0x7610, R179 ;  /* 0x00007610c0b37816 */ /* 0x000fe200000000b3 */
[----:B------:R-:W-:Y:S04]  /*24930*/  @!P5 STL.S16 [R1+0x50], R192 ;  /* 0x000050c00100d387 */ /* 0x000fe80000100600 */
[----:B------:R-:W-:Y:S04]  /*24940*/  @!P4 STL.S16 [R1+0x4c], R187 ;  /* 0x00004cbb0100c387 */ /* 0x000fe80000100600 */
[----:B------:R1:W-:Y:S04]  /*24950*/  @!P2 STL.S16 [R1+0x48], R168 ;  /* 0x000048a80100a387 */ /* 0x0003e80000100600 */
[----:B------:R2:W-:Y:S01]  /*24960*/  @!P1 STL.S16 [R1+0x44], R146 ;  /* 0x0000449201009387 */ /* 0x0005e20000100600 */
[----:B-1----:R-:W-:Y:S01]  /*24970*/  FADD.FTZ R168, R19, R35 ;  /* 0x0000002313a87221 */ /* 0x002fe20000010000 */
[----:B--2---:R-:W-:Y:S02]  /*24980*/  PRMT R146, R6, 0x5410, R3 ;  /* 0x0000541006927816 */ /* 0x004fe40000000003 */
[----:B------:R-:W-:Y:S02]  /*24990*/  @!P5 PRMT R6, R179, 0x5410, RZ ;  /* 0x00005410b306d816 */ /* 0x000fe400000000ff */
[----:B------:R-:W-:Y:S02]  /*249a0*/  @!P4 PRMT R3, R145, 0x5410, RZ ;  /* 0x000054109103c816 */ /* 0x000fe400000000ff */
[----:B------:R-:W-:Y:S01]  /*249b0*/  PRMT R145, R18, 0x5410, R7 ;  /* 0x0000541012917816 */ /* 0x000fe20000000007 */
[----:B------:R1:W-:Y:S01]  /*249c0*/  ST.E.U16 desc[UR4][R220.64], R6 ;  /* 0x00000006dc007985 */ /* 0x0003e2000c101504 */
[----:B------:R-:W-:Y:S02]  /*249d0*/  @!P1 PRMT R7, R182, 0x5410, RZ ;  /* 0x00005410b6079816 */ /* 0x000fe400000000ff */
[----:B------:R-:W-:Y:S01]  /*249e0*/  @!P2 PRMT R18, R160, 0x5410, RZ ;  /* 0x00005410a012a816 */ /* 0x000fe200000000ff */
[----:B------:R-:W-:Y:S04]  /*249f0*/  ST.E.U16 desc[UR4][R220.64+0x2], R3 ;  /* 0x00000203dc007985 */ /* 0x000fe8000c101504 */
[----:B------:R2:W-:Y:S04]  /*24a00*/  ST.E.U16 desc[UR4][R142.64+0x2], R7 ;  /* 0x000002078e007985 */ /* 0x0005e8000c101504 */
[----:B------:R3:W-:Y:S04]  /*24a10*/  ST.E.U16 desc[UR4][R142.64], R18 ;  /* 0x000000128e007985 */ /* 0x0007e8000c101504 */
[----:B------:R-:W4:Y:S01]  /*24a20*/  LDL.64 R160, [R1+0x88] ;  /* 0x0000880001a07983 */ /* 0x000f220000100a00 */
[--C-:B-1----:R-:W-:Y:S01]  /*24a30*/  FADD.FTZ R6, R34, R138.reuse ;  /* 0x0000008a22067221 */ /* 0x102fe20000010000 */
[----:B------:R-:W-:Y:S01]  /*24a40*/  PRMT R138, R0, 0x7632, R138 ;  /* 0x00007632008a7816 */ /* 0x000fe2000000008a */
[----:B------:R-:W-:Y:S04]  /*24a50*/  IMAD.WIDE.U32 R34, R144, -0x326172a9, RZ ;  /* 0xcd9e8d5790227825 */ /* 0x000fe800078e00ff */
[----:B------:R-:W-:Y:S01]  /*24a60*/  FADD.FTZ R179, R22, R6 ;  /* 0x0000000616b37221 */ /* 0x000fe20000010000 */
[----:B------:R-:W-:Y:S01]  /*24a70*/  LOP3.LUT R176, R35, R183, R176, 0x96, !PT ;  /* 0x000000b723b07212 */ /* 0x000fe200078e96b0 */
[----:B--2---:R-:W-:Y:S04]  /*24a80*/  IMAD.WIDE.U32 R6, R141, -0x2daee0ad, RZ ;  /* 0xd2511f538d067825 */ /* 0x004fe800078e00ff */
[----:B------:R-:W-:Y:S01]  /*24a90*/  FMUL.FTZ R35, R2, R159 ;  /* 0x0000009f02237220 */ /* 0x000fe20000410000 */
[----:B------:R-:W2:Y:S01]  /*24aa0*/  LDL R141, [R1+0x94] ;  /* 0x00009400018d7983 */ /* 0x000ea20000100800 */
[----:B------:R-:W-:Y:S01]  /*24ab0*/  IMAD.WIDE.U32 R176, R176, -0x2daee0ad, RZ ;  /* 0xd2511f53b0b07825 */ /* 0x000fe200078e00ff */
[----:B---3--:R-:W-:Y:S02]  /*24ac0*/  LOP3.LUT R18, R7, R154, R148, 0x96, !PT ;  /* 0x0000009a07127212 */ /* 0x008fe400078e9694 */
[----:B------:R1:W3:Y:S02]  /*24ad0*/  LDL.S16 R154, [R1+0x68] ;  /* 0x00006800019a7983 */ /* 0x0002e40000100600 */
[----:B------:R-:W-:Y:S01]  /*24ae0*/  LOP3.LUT R22, R177, R157, R6, 0x96, !PT ;  /* 0x0000009db1167212 */ /* 0x000fe200078e9606 */
[----:B------:R-:W-:Y:S01]  /*24af0*/  IMAD.WIDE.U32 R18, R18, -0x326172a9, RZ ;  /* 0xcd9e8d5712127825 */ /* 0x000fe200078e00ff */
[----:B------:R-:W-:Y:S03]  /*24b00*/  MUFU.EX2 R157, R242 ;  /* 0x000000f2009d7308 */ /* 0x000fe60000000800 */
[----:B------:R-:W-:Y:S01]  /*24b10*/  IMAD.WIDE.U32 R22, R22, -0x326172a9, RZ ;  /* 0xcd9e8d5716167825 */ /* 0x000fe200078e00ff */
[----:B------:R-:W-:Y:S02]  /*24b20*/  LOP3.LUT R6, R19, R165, R34, 0x96, !PT ;  /* 0x000000a513067212 */ /* 0x000fe400078e9622 */
[----:B------:R-:W-:Y:S01]  /*24b30*/  LOP3.LUT R165, R150, 0xff, RZ, 0xc0, !PT ;  /* 0x000000ff96a57812 */ /* 0x000fe200078ec0ff */
[----:B------:R-:W5:Y:S01]  /*24b40*/  LDL R19, [R1+0x90] ;  /* 0x0000900001137983 */ /* 0x000f620000100800 */
[----:B------:R-:W-:Y:S01]  /*24b50*/  LOP3.LUT R18, R23, R155, R18, 0x96, !PT ;  /* 0x0000009b17127212 */ /* 0x000fe200078e9612 */
[----:B------:R-:W-:Y:S04]  /*24b60*/  IMAD.WIDE.U32 R6, R6, -0x2daee0ad, RZ ;  /* 0xd2511f5306067825 */ /* 0x000fe800078e00ff */
[C---:B------:R-:W-:Y:S01]  /*24b70*/  FMUL.FTZ R23, R2.reuse, R163 ;  /* 0x000000a302177220 */ /* 0x040fe20000410000 */
[----:B------:R-:W-:Y:S01]  /*24b80*/  FMUL.FTZ R34, R2, R158 ;  /* 0x0000009e02227220 */ /* 0x000fe20000410000 */
[----:B------:R-:W-:Y:S01]  /*24b90*/  IMAD.WIDE.U32 R182, R18, -0x2daee0ad, RZ ;  /* 0xd2511f5312b67825 */ /* 0x000fe200078e00ff */
[----:B------:R-:W-:Y:S01]  /*24ba0*/  LOP3.LUT R176, R7, R164, R176, 0x96, !PT ;  /* 0x000000a407b07212 */ /* 0x000fe200078e96b0 */
[----:B------:R-:W5:Y:S01]  /*24bb0*/  LDL R18, [R1+0x98] ;  /* 0x0000980001127983 */ /* 0x000f620000100800 */
[----:B------:R-:W-:Y:S02]  /*24bc0*/  MUFU.EX2 R158, R203 ;  /* 0x000000cb009e7308 */ /* 0x000fe40000000800 */
[----:B------:R-:W-:Y:S01]  /*24bd0*/  LOP3.LUT R152, R183, R152, R6, 0x96, !PT ;  /* 0x00000098b7987212 */ /* 0x000fe200078e9606 */
[----:B------:R-:W-:Y:S05]  /*24be0*/  IMAD.WIDE.U32 R176, R176, -0x326172a9, RZ ;  /* 0xcd9e8d57b0b07825 */ /* 0x000fea00078e00ff */
[----:B------:R-:W-:Y:S01]  /*24bf0*/  LOP3.LUT R177, R177, R153, R22, 0x96, !PT ;  /* 0x00000099b1b17212 */ /* 0x000fe200078e9616 */
[----:B------:R-:W-:Y:S05]  /*24c00*/  IMAD.WIDE.U32 R152, R152, -0x326172a9, RZ ;  /* 0xcd9e8d5798987825 */ /* 0x000fea00078e00ff */
[----:B------:R-:W-:Y:S04]  /*24c10*/  LOP3.LUT R3, R153, R250, R176, 0x96, !PT ;  /* 0x000000fa99037212 */ /* 0x000fe800078e96b0 */
[----:B------:R-:W-:Y:S04]  /*24c20*/  LOP3.LUT R6, R3, 0xff, RZ, 0xc0, !PT ;  /* 0x000000ff03067812 */ /* 0x000fe800078ec0ff */
[----:B------:R-:W-:Y:S02]  /*24c30*/  ISETP.GE.U32.AND P1, PT, R218, R6, PT ;  /* 0x00000006da00720c */ /* 0x000fe40003f26070 */
[----:B----4-:R-:W-:Y:S02]  /*24c40*/  IADD3 R6, P0, R160, R142, RZ ;  /* 0x0000008ea0067210 */ /* 0x010fe40007f1e0ff */
[----:B------:R-:W-:Y:S03]  /*24c50*/  PRMT R160, R0, 0x5410, R138 ;  /* 0x0000541000a07816 */ /* 0x000fe6000000008a */
[----:B--2---:R-:W-:Y:S06]  /*24c60*/  IMAD.X R7, R141, 0x1, R143, P0 ;  /* 0x000000018d077824 */ /* 0x004fec00000e068f */
[----:B---3--:R-:W-:Y:S05]  /*24c70*/  @!P1 HADD2 R154, -R0.H0_H0, -RZ.H0_H0 ;  /* 0xa00000ff009a9230 */ /* 0x008fea0000000900 */
[----:B------:R-:W-:Y:S01]  /*24c80*/  PRMT R22, R154, 0x7610, R22 ;  /* 0x000076109a167816 */ /* 0x000fe20000000016 */
[----:B------:R5:W-:Y:S03]  /*24c90*/  @!P1 STL.S16 [R1+0x68], R154 ;  /* 0x0000689a01009387 */ /* 0x000be60000100600 */
[----:B------:R-:W-:Y:S01]  /*24ca0*/  @!P1 PRMT R0, R22, 0x5410, RZ ;  /* 0x0000541016009816 */ /* 0x000fe200000000ff */
[----:B------:R1:W2:Y:S01]  /*24cb0*/  LDL.S16 R159, [R1+0x70] ;  /* 0x00007000019f7983 */ /* 0x0002a20000100600 */
[----:B------:R-:W-:Y:S03]  /*24cc0*/  FMUL.FTZ R22, R2, R162 ;  /* 0x000000a202167220 */ /* 0x000fe60000410000 */
[----:B------:R3:W-:Y:S04]  /*24cd0*/  ST.E.U16 desc[UR4][R6.64], R0 ;  /* 0x0000000006007985 */ /* 0x0007e8000c101504 */
[----:B------:R-:W4:Y:S04]  /*24ce0*/  LDL R144, [R1+0xa8] ;  /* 0x0000a80001907983 */ /* 0x000f280000100800 */
[----:B------:R-:W4:Y:S01]  /*24cf0*/  LDL R141, [R1+0xa4] ;  /* 0x0000a400018d7983 */ /* 0x000f220000100800 */
[----:B-----5:R-:W-:Y:S01]  /*24d00*/  IADD3 R154, P0, R220, R19, RZ ;  /* 0x00000013dc9a7210 */ /* 0x020fe20007f1e0ff */
[C---:B------:R-:W-:Y:S04]  /*24d10*/  FMUL.FTZ R19, R2.reuse, R167 ;  /* 0x000000a702137220 */ /* 0x040fe80000410000 */
[----:B------:R-:W-:Y:S02]  /*24d20*/  IMAD.X R155, R221, 0x1, R18, P0 ;  /* 0x00000001dd9b7824 */ /* 0x000fe400000e0612 */
[----:B------:R-:W-:Y:S01]  /*24d30*/  FMUL.FTZ R18, R2, R166 ;  /* 0x000000a602127220 */ /* 0x000fe20000410000 */
[----:B---3--:R-:W-:Y:S01]  /*24d40*/  LOP3.LUT R0, R150, 0xffff, RZ, 0xc0, !PT ;  /* 0x0000ffff96007812 */ /* 0x008fe200078ec0ff */
[C---:B------:R-:W-:Y:S01]  /*24d50*/  FMUL.FTZ R6, R2.reuse, R170 ;  /* 0x000000aa02067220 */ /* 0x040fe20000410000 */
[----:B------:R-:W-:Y:S02]  /*24d60*/  FMUL.FTZ R7, R2, R171 ;  /* 0x000000ab02077220 */ /* 0x000fe40000410000 */
[----:B------:R-:W-:Y:S01]  /*24d70*/  SHF.R.U32.HI R0, RZ, 0x8, R0 ;  /* 0x00000008ff007819 */ /* 0x000fe20000011600 */
[----:B------:R-:W-:Y:S03]  /*24d80*/  MUFU.EX2 R2, R201 ;  /* 0x000000c900027308 */ /* 0x000fe60000000800 */
[----:B------:R-:W-:Y:S02]  /*24d90*/  LOP3.LUT R164, R0, 0xffff, RZ, 0xc0, !PT ;  /* 0x0000ffff00a47812 */ /* 0x000fe400078ec0ff */
[--C-:B------:R-:W-:Y:S04]  /*24da0*/  SHF.R.U32.HI R0, RZ, 0x10, R150.reuse ;  /* 0x00000010ff007819 */ /* 0x100fe80000011696 */
[----:B------:R-:W-:Y:S04]  /*24db0*/  LOP3.LUT R0, R0, 0xff, RZ, 0xc0, !PT ;  /* 0x000000ff00007812 */ /* 0x000fe800078ec0ff */
[C---:B------:R-:W-:Y:S02]  /*24dc0*/  ISETP.GE.U32.AND P6, PT, R218.reuse, R0, PT ;  /* 0x00000000da00720c */ /* 0x040fe40003fc6070 */
[----:B------:R-:W-:Y:S04]  /*24dd0*/  SHF.R.U32.HI R0, RZ, 0x18, R150 ;  /* 0x00000018ff007819 */ /* 0x000fe80000011696 */
[----:B------:R-:W-:Y:S02]  /*24de0*/  ISETP.GE.U32.AND P5, PT, R218, R0, PT ;  /* 0x00000000da00720c */ /* 0x000fe40003fa6070 */
[----:B------:R-:W-:Y:S04]  /*24df0*/  LOP3.LUT R0, R3, 0xffff, RZ, 0xc0, !PT ;  /* 0x0000ffff03007812 */ /* 0x000fe800078ec0ff */
[----:B------:R-:W-:Y:S04]  /*24e00*/  SHF.R.U32.HI R0, RZ, 0x8, R0 ;  /* 0x00000008ff007819 */ /* 0x000fe80000011600 */
[----:B------:R-:W-:Y:S04]  /*24e10*/  LOP3.LUT R0, R0, 0xffff, RZ, 0xc0, !PT ;  /* 0x0000ffff00007812 */ /* 0x000fe800078ec0ff */
[----:B------:R-:W-:Y:S02]  /*24e20*/  ISETP.GE.U32.AND P4, PT, R218, R0, PT ;  /* 0x00000000da00720c */ /* 0x000fe40003f86070 */
[--C-:B------:R-:W-:Y:S02]  /*24e30*/  SHF.R.U32.HI R0, RZ, 0x10, R3.reuse ;  /* 0x00000010ff007819 */ /* 0x100fe40000011603 */
[----:B------:R-:W-:Y:S02]  /*24e40*/  SHF.R.U32.HI R3, RZ, 0x18, R3 ;  /* 0x00000018ff037819 */ /* 0x000fe40000011603 */
[----:B------:R-:W-:Y:S02]  /*24e50*/  LOP3.LUT R0, R0, 0xff, RZ, 0xc0, !PT ;  /* 0x000000ff00007812 */ /* 0x000fe400078ec0ff */
[C---:B------:R-:W-:Y:S02]  /*24e60*/  ISETP.GE.U32.AND P1, PT, R218.reuse, R3, PT ;  /* 0x00000003da00720c */ /* 0x040fe40003f26070 */
[----:B------:R-:W-:Y:S01]  /*24e70*/  ISETP.GE.U32.AND P2, PT, R218, R0, PT ;  /* 0x00000000da00720c */ /* 0x000fe20003f46070 */
[----:B------:R1:W3:Y:S11]  /*24e80*/  LDL.S16 R3, [R1+0x74] ;  /* 0x0000740001037983 */ /* 0x0002f60000100600 */
[----:B------:R-:W-:Y:S01]  /*24e90*/  @!UPT UIADD3 URZ, URZ, URZ, URZ ;  /* 0x0000003f3f3ff290 */ /* 0x000fe2000fffe03f */
[----:B--2---:R-:W-:Y:S05]  /*24ea0*/  @!P2 HADD2 R159, -R137.H0_H0, -RZ.H0_H0 ;  /* 0xa00000ff899fa230 */ /* 0x004fea0000000900 */
[----:B------:R-:W-:Y:S02]  /*24eb0*/  PRMT R193, R159, 0x7610, R193 ;  /* 0x000076109fc17816 */ /* 0x000fe400000000c1 */
[----:B----4-:R-:W-:Y:S02]  /*24ec0*/  IADD3 R148, P0, R220, R144, RZ ;  /* 0x00000090dc947210 */ /* 0x010fe40007f1e0ff */
[----:B------:R-:W-:Y:S03]  /*24ed0*/  MUFU.EX2 R144, R245 ;  /* 0x000000f500907308 */ /* 0x000fe60000000800 */
[----:B------:R-:W-:Y:S07]  /*24ee0*/  IMAD.X R149, R221, 0x1, R141, P0 ;  /* 0x00000001dd957824 */ /* 0x000fee00000e068d */
[----:B------:R-:W2:Y:S02]  /*24ef0*/  MUFU.EX2 R141, R244 ;  /* 0x000000f4008d7308 */ /* 0x000ea40000000800 */
[----:B--2---:R-:W-:Y:S01]  /*24f00*/  F2FP.F16.F32.PACK_AB R171, R141, R144 ;  /* 0x000000908dab723e */ /* 0x004fe200000000ff */
[----:B---3--:R-:W-:Y:S05]  /*24f10*/  @!P4 HADD2 R3, -R138.H0_H0, -RZ.H0_H0 ;  /* 0xa00000ff8a03c230 */ /* 0x008fea0000000900 */
[----:B------:R-:W-:Y:S01]  /*24f20*/  PRMT R0, R3, 0x7610, R0 ;  /* 0x0000761003007816 */ /* 0x000fe20000000000 */
[----:B------:R2:W-:Y:S03]  /*24f30*/  @!P4 STL.S16 [R1+0x74], R3 ;  /* 0x000074030100c387 */ /* 0x0005e60000100600 */
[----:B------:R-:W-:Y:S01]  /*24f40*/  @!P4 PRMT R138, R0, 0x5410, RZ ;  /* 0x00005410008ac816 */ /* 0x000fe200000000ff */
[----:B------:R1:W3:Y:S01]  /*24f50*/  LDL.S16 R192, [R1+0x6c] ;  /* 0x00006c0001c07983 */ /* 0x0002e20000100600 */
[----:B------:R-:W-:Y:S01]  /*24f60*/  ISETP.GE.U32.AND P4, PT, R218, R164, PT ;  /* 0x000000a4da00720c */ /* 0x000fe20003f86070 */
[----:B------:R-:W4:Y:S02]  /*24f70*/  MUFU.EX2 R0, R200 ;  /* 0x000000c800007308 */ /* 0x000f240000000800 */
[----:B------:R1:W5:Y:S04]  /*24f80*/  LDL.S16 R187, [R1+0x64] ;  /* 0x0000640001bb7983 */ /* 0x0003680000100600 */
[----:B------:R1:W5:Y:S04]  /*24f90*/  LDL.S16 R167, [R1+0x60] ;  /* 0x0000600001a77983 */ /* 0x0003680000100600 */
[----:B------:R-:W-:Y:S04]  /*24fa0*/  @!P2 STL.S16 [R1+0x70], R159 ;  /* 0x0000709f0100a387 */ /* 0x000fe80000100600 */
[----:B------:R1:W-:Y:S01]  /*24fb0*/  ST.E.U16 desc[UR4][R154.64], R138 ;  /* 0x0000008a9a007985 */ /* 0x0003e2000c101504 */
[----:B----4-:R-:W-:Y:S01]  /*24fc0*/  F2FP.F16.F32.PACK_AB R169, R0, R2 ;  /* 0x0000000200a9723e */ /* 0x010fe200000000ff */
[----:B--2---:R-:W-:Y:S02]  /*24fd0*/  FADD.FTZ R3, R2, R156 ;  /* 0x0000009c02037221 */ /* 0x004fe40000010000 */
[----:B------:R2:W-:Y:S02]  /*24fe0*/  MUFU.EX2 R156, R239 ;  /* 0x000000ef009c7308 */ /* 0x0005e40000000800 */
[----:B------:R-:W-:Y:S08]  /*24ff0*/  FADD.FTZ R161, R0, R3 ;  /* 0x0000000300a17221 */ /* 0x000ff00000010000 */
[----:B------:R-:W4:Y:S10]  /*25000*/  MUFU.EX2 R3, R199 ;  /* 0x000000c700037308 */ /* 0x000f340000000800 */
[----:B------:R-:W4:Y:S01]  /*25010*/  MUFU.EX2 R0, R198 ;  /* 0x000000c600007308 */ /* 0x000f220000000800 */
[----:B--2---:R-:W-:Y:S02]  /*25020*/  PRMT R239, R218, 0x7054, R218 ;  /* 0x00007054daef7816 */ /* 0x004fe400000000da */
[----:B-1----:R-:W-:Y:S04]  /*25030*/  LOP3.LUT R138, R152, 0xff, RZ, 0xc0, !PT ;  /* 0x000000ff988a7812 */ /* 0x002fe800078ec0ff */
[----:B------:R-:W-:Y:S01]  /*25040*/  ISETP.GE.U32.AND P0, PT, R218, R138, PT ;  /* 0x0000008ada00720c */ /* 0x000fe20003f06070 */
[----:B----4-:R-:W-:Y:S01]  /*25050*/  FADD.FTZ R2, R3, R147 ;  /* 0x0000009303027221 */ /* 0x010fe20000010000 */
[----:B------:R-:W-:Y:S01]  /*25060*/  FADD.FTZ R138, R157, R161 ;  /* 0x000000a19d8a7221 */ /* 0x000fe20000010000 */
[----:B------:R-:W-:Y:S02]  /*25070*/  F2FP.F16.F32.PACK_AB R161, R156, R157 ;  /* 0x0000009d9ca1723e */ /* 0x000fe400000000ff */
[C---:B------:R-:W-:Y:S01]  /*25080*/  F2FP.F16.F32.PACK_AB R3, R0.reuse, R3 ;  /* 0x000000030003723e */ /* 0x040fe200000000ff */
[----:B------:R-:W-:Y:S02]  /*25090*/  FADD.FTZ R163, R0, R2 ;  /* 0x0000000200a37221 */ /* 0x000fe40000010000 */
[----:B------:R-:W1:Y:S10]  /*250a0*/  MUFU.EX2 R2, R197 ;  /* 0x000000c500027308 */ /* 0x000e740000000800 */
[----:B------:R-:W2:Y:S01]  /*250b0*/  MUFU.EX2 R0, R196 ;  /* 0x000000c400007308 */ /* 0x000ea20000000800 */
[----:B-1----:R-:W-:Y:S01]  /*250c0*/  FADD.FTZ R147, R2, R168 ;  /* 0x000000a802937221 */ /* 0x002fe20000010000 */
[----:B--2---:R-:W-:Y:S01]  /*250d0*/  F2FP.F16.F32.PACK_AB R170, R0, R2 ;  /* 0x0000000200aa723e */ /* 0x004fe200000000ff */
[----:B------:R-:W-:Y:S01]  /*250e0*/  FADD.FTZ R2, R144, R179 ;  /* 0x000000b390027221 */ /* 0x000fe20000010000 */
[----:B------:R-:W-:Y:S01]  /*250f0*/  LOP3.LUT R144, R152, 0xffff, RZ, 0xc0, !PT ;  /* 0x0000ffff98907812 */ /* 0x000fe200078ec0ff */
[----:B------:R-:W-:Y:S01]  /*25100*/  FADD.FTZ R162, R0, R147 ;  /* 0x0000009300a27221 */ /* 0x000fe20000010000 */
[----:B------:R-:W-:Y:S01]  /*25110*/  PRMT R0, R137, 0x7632, R0 ;  /* 0x0000763289007816 */ /* 0x000fe20000000000 */
[----:B------:R-:W-:Y:S01]  /*25120*/  FADD.FTZ R2, R141, R2 ;  /* 0x000000028d027221 */ /* 0x000fe20000010000 */
[----:B------:R-:W-:Y:S01]  /*25130*/  SHF.R.U32.HI R144, RZ, 0x8, R144 ;  /* 0x00000008ff907819 */ /* 0x000fe20000011690 */
[----:B------:R-:W-:Y:S01]  /*25140*/  FADD.FTZ R141, R156, R138 ;  /* 0x0000008a9c8d7221 */ /* 0x000fe20000010000 */
[----:B------:R-:W-:Y:S01]  /*25150*/  PRMT R159, R137, 0x5410, R0 ;  /* 0x00005410899f7816 */ /* 0x000fe20000000000 */
[----:B------:R-:W1:Y:S01]  /*25160*/  MUFU.EX2 R147, R213 ;  /* 0x000000d500937308 */ /* 0x000e620000000800 */
[----:B------:R-:W-:Y:S01]  /*25170*/  @!P2 PRMT R137, R193, 0x5410, RZ ;  /* 0x00005410c189a816 */ /* 0x000fe200000000ff */
[----:B------:R2:W-:Y:S01]  /*25180*/  STL [R1+0xac], R2 ;  /* 0x0000ac0201007387 */ /* 0x0005e20000100800 */
[----:B------:R-:W-:Y:S02]  /*25190*/  ISETP.GE.U32.AND P2, PT, R218, R165, PT ;  /* 0x000000a5da00720c */ /* 0x000fe40003f46070 */
[----:B------:R-:W-:Y:S01]  /*251a0*/  PRMT R138, R139, 0x7632, R138 ;  /* 0x000076328b8a7816 */ /* 0x000fe2000000008a */
[----:B------:R4:W-:Y:S01]  /*251b0*/  ST.E.U16 desc[UR4][R148.64], R137 ;  /* 0x0000008994007985 */ /* 0x0009e2000c101504 */
[----:B------:R-:W-:Y:S02]  /*251c0*/  LOP3.LUT R144, R144, 0xffff, RZ, 0xc0, !PT ;  /* 0x0000ffff90907812 */ /* 0x000fe400078ec0ff */
[----:B------:R-:W-:Y:S04]  /*251d0*/  SHF.R.U32.HI R156, RZ, 0x10, R152 ;  /* 0x00000010ff9c7819 */ /* 0x000fe80000011698 */
[----:B------:R-:W-:Y:S01]  /*251e0*/  LOP3.LUT R156, R156, 0xff, RZ, 0xc0, !PT ;  /* 0x000000ff9c9c7812 */ /* 0x000fe200078ec0ff */
[----:B--2---:R-:W2:Y:S01]  /*251f0*/  MUFU.EX2 R2, R202 ;  /* 0x000000ca00027308 */ /* 0x004ea20000000800 */
[----:B----4-:R-:W-:Y:S01]  /*25200*/  PRMT R137, R140, 0x7632, R137 ;  /* 0x000076328c897816 */ /* 0x010fe20000000089 */
[----:B---3--:R-:W-:Y:S02]  /*25210*/  @!P1 HADD2 R192, -R0.H0_H0, -RZ.H0_H0 ;  /* 0xa00000ff00c09230 */ /* 0x008fe40000000900 */
[----:B-----5:R-:W-:Y:S03]  /*25220*/  @!P2 HADD2 R187, -R139.H0_H0, -RZ.H0_H0 ;  /* 0xa00000ff8bbba230 */ /* 0x020fe60000000900 */
[----:B------:R-:W-:Y:S01]  /*25230*/  PRMT R168, R192, 0x7610, R168 ;  /* 0x00007610c0a87816 */ /* 0x000fe200000000a8 */
[----:B------:R-:W-:Y:S01]  /*25240*/  @!P1 STL.S16 [R1+0x6c], R192 ;  /* 0x00006cc001009387 */ /* 0x000fe20000100600 */
[----:B------:R-:W-:Y:S01]  /*25250*/  @!P4 HADD2 R167, -R138.H0_H0, -RZ.H0_H0 ;  /* 0xa00000ff8aa7c230 */ /* 0x000fe20000000900 */
[----:B------:R-:W-:Y:S02]  /*25260*/  PRMT R166, R187, 0x7610, R166 ;  /* 0x00007610bba67816 */ /* 0x000fe400000000a6 */
[----:B------:R3:W4:Y:S01]  /*25270*/  LDL.S16 R157, [R1+0x5c] ;  /* 0x00005c00019d7983 */ /* 0x0007220000100600 */
[----:B------:R-:W-:Y:S02]  /*25280*/  @!P1 PRMT R0, R168, 0x5410, RZ ;  /* 0x00005410a8009816 */ /* 0x000fe400000000ff */
[----:B------:R-:W-:Y:S01]  /*25290*/  ISETP.GE.U32.AND P1, PT, R218, R144, PT ;  /* 0x00000090da00720c */ /* 0x000fe20003f26070 */
[----:B------:R5:W-:Y:S01]  /*252a0*/  STL [R1+0x84], R141 ;  /* 0x0000848d01007387 */ /* 0x000be20000100800 */
[----:B------:R-:W-:Y:S01]  /*252b0*/  PRMT R164, R167, 0x7610, R164 ;  /* 0x00007610a7a47816 */ /* 0x000fe200000000a4 */
[----:B------:R-:W-:Y:S01]  /*252c0*/  FADD.FTZ R144, R158, R163 ;  /* 0x000000a39e907221 */ /* 0x000fe20000010000 */
[C---:B-1----:R-:W-:Y:S01]  /*252d0*/  F2FP.F16.F32.PACK_AB R163, R147.reuse, R158 ;  /* 0x0000009e93a3723e */ /* 0x042fe200000000ff */
[----:B------:R1:W-:Y:S02]  /*252e0*/  @!P2 STL.S16 [R1+0x64], R187 ;  /* 0x000064bb0100a387 */ /* 0x0003e40000100600 */
[----:B------:R-:W-:Y:S01]  /*252f0*/  FADD.FTZ R144, R147, R144 ;  /* 0x0000009093907221 */ /* 0x000fe20000010000 */
[----:B--2---:R-:W-:Y:S01]  /*25300*/  FADD.FTZ R147, R2, R162 ;  /* 0x000000a202937221 */ /* 0x004fe20000010000 */
[----:B------:R-:W-:Y:S04]  /*25310*/  @!P4 STL.S16 [R1+0x60], R167 ;  /* 0x000060a70100c387 */ /* 0x000fe80000100600 */
[----:B------:R3:W2:Y:S04]  /*25320*/  LDL.S16 R168, [R1+0x54] ;  /* 0x0000540001a87983 */ /* 0x0006a80000100600 */
[----:B------:R-:W-:Y:S01]  /*25330*/  ST.E.U16 desc[UR4][R148.64+0x2], R0 ;  /* 0x0000020094007985 */ /* 0x000fe2000c101504 */
[----:B-----5:R-:W5:Y:S03]  /*25340*/  MUFU.EX2 R141, R243 ;  /* 0x000000f3008d7308 */ /* 0x020f660000000800 */
[----:B-1----:R3:W3:Y:S04]  /*25350*/  LDL.S16 R187, [R1+0x58] ;  /* 0x0000580001bb7983 */ /* 0x0026e80000100600 */
[----:B------:R1:W-:Y:S01]  /*25360*/  STL [R1+0x80], R144 ;  /* 0x0000809001007387 */ /* 0x0003e20000100800 */
[C---:B-----5:R-:W-:Y:S01]  /*25370*/  F2FP.F16.F32.PACK_AB R2, R141.reuse, R2 ;  /* 0x000000028d02723e */ /* 0x060fe200000000ff */
[----:B------:R-:W-:Y:S05]  /*25380*/  FADD.FTZ R141, R141, R147 ;  /* 0x000000938d8d7221 */ /* 0x000fea0000010000 */
[----:B------:R5:W-:Y:S01]  /*25390*/  STL [R1+0x78], R141 ;  /* 0x0000788d01007387 */ /* 0x000be20000100800 */
[----:B-1----:R-:W-:Y:S02]  /*253a0*/  PRMT R144, R139, 0x5410, R138 ;  /* 0x000054108b907816 */ /* 0x002fe4000000008a */
[----:B------:R-:W-:Y:S02]  /*253b0*/  @!P4 PRMT R138, R164, 0x5410, RZ ;  /* 0x00005410a48ac816 */ /* 0x000fe400000000ff */
[----:B------:R-:W-:Y:S01]  /*253c0*/  @!P2 PRMT R139, R166, 0x5410, RZ ;  /* 0x00005410a68ba816 */ /* 0x000fe200000000ff */
[----:B------:R1:W3:Y:S01]  /*253d0*/  LDL.S16 R164, [R1+0x40] ;  /* 0x0000400001a47983 */ /* 0x0002e20000100600 */
[C---:B------:R-:W-:Y:S01]  /*253e0*/  ISETP.GE.U32.AND P2, PT, R218.reuse, R156, PT ;  /* 0x0000009cda00720c */ /* 0x040fe20003f46070 */
[----:B------:R-:W-:Y:S01]  /*253f0*/  IMAD.WIDE.U32 R166, R185, -0x2daee0ad, RZ ;  /* 0xd2511f53b9a67825 */ /* 0x000fe200078e00ff */
[----:B------:R-:W-:Y:S01]  /*25400*/  SHF.R.U32.HI R156, RZ, 0x18, R152 ;  /* 0x00000018ff9c7819 */ /* 0x000fe20000011698 */
[----:B------:R1:W-:Y:S03]  /*25410*/  ST.E.U16 desc[UR4][R220.64+0x10], R139 ;  /* 0x0000108bdc007985 */ /* 0x0003e6000c101504 */
[----:B------:R-:W-:Y:S01]  /*25420*/  ISETP.GE.U32.AND P4, PT, R218, R156, PT ;  /* 0x0000009cda00720c */ /* 0x000fe20003f86070 */
[----:B------:R-:W-:Y:S01]  /*25430*/  ST.E.U16 desc[UR4][R220.64+0x12], R138 ;  /* 0x0000128adc007985 */ /* 0x000fe2000c101504 */
[----:B-----5:R-:W-:Y:S04]  /*25440*/  LOP3.LUT R141, R167, R247, R184, 0x96, !PT ;  /* 0x000000f7a78d7212 */ /* 0x020fe800078e96b8 */
[----:B------:R-:W-:Y:S01]  /*25450*/  LOP3.LUT R0, R141, 0xff, RZ, 0xc0, !PT ;  /* 0x000000ff8d007812 */ /* 0x000fe200078ec0ff */
[----:B----4-:R-:W-:Y:S05]  /*25460*/  @!P6 HADD2 R157, -R140.H0_H0, -RZ.H0_H0 ;  /* 0xa00000ff8c9de230 */ /* 0x010fea0000000900 */
[----:B------:R-:W-:Y:S01]  /*25470*/  PRMT R191, R157, 0x7610, R191 ;  /* 0x000076109dbf7816 */ /* 0x000fe200000000bf */
[----:B------:R4:W-:Y:S04]  /*25480*/  @!P6 STL.S16 [R1+0x5c], R157 ;  /* 0x00005c9d0100e387 */ /* 0x0009e80000100600 */
[----:B-1----:R1:W5:Y:S01]  /*25490*/  LDL.S16 R139, [R1+0x38] ;  /* 0x00003800018b7983 */ /* 0x0023620000100600 */
[----:B--2---:R-:W-:Y:S05]  /*254a0*/  @!P0 HADD2 R168, -R136.H0_H0, -RZ.H0_H0 ;  /* 0xa00000ff88a88230 */ /* 0x004fea0000000900 */
[----:B------:R-:W-:Y:S02]  /*254b0*/  PRMT R165, R168, 0x7610, R165 ;  /* 0x00007610a8a57816 */ /* 0x000fe400000000a5 */
[----:B----4-:R-:W-:Y:S02]  /*254c0*/  PRMT R157, R140, 0x5410, R137 ;  /* 0x000054108c9d7816 */ /* 0x010fe40000000089 */
[----:B------:R-:W-:Y:S01]  /*254d0*/  @!P6 PRMT R140, R191, 0x5410, RZ ;  /* 0x00005410bf8ce816 */ /* 0x000fe200000000ff */
[----:B---3--:R-:W-:Y:S01]  /*254e0*/  @!P5 HADD2 R187, -R137.H0_H0, -RZ.H0_H0 ;  /* 0xa00000ff89bbd230 */ /* 0x008fe20000000900 */
[----:B------:R-:W-:Y:S02]  /*254f0*/  ISETP.GE.U32.AND P6, PT, R218, R0, PT ;  /* 0x00000000da00720c */ /* 0x000fe40003fc6070 */
[----:B------:R-:W-:Y:S01]  /*25500*/  LOP3.LUT R0, R141, 0xffff, RZ, 0xc0, !PT ;  /* 0x0000ffff8d007812 */ /* 0x000fe200078ec0ff */
[----:B------:R-:W-:Y:S01]  /*25510*/  ST.E.U16 desc[UR4][R142.64+0x10], R140 ;  /* 0x0000108c8e007985 */ /* 0x000fe2000c101504 */
[----:B------:R-:W-:Y:S02]  /*25520*/  PRMT R158, R187, 0x7610, R158 ;  /* 0x00007610bb9e7816 */ /* 0x000fe4000000009e */
[----:B------:R-:W-:Y:S01]  /*25530*/  SHF.R.U32.HI R0, RZ, 0x8, R0 ;  /* 0x00000008ff007819 */ /* 0x000fe20000011600 */
[----:B------:R-:W-:Y:S01]  /*25540*/  @!P5 STL.S16 [R1+0x58], R187 ;  /* 0x000058bb0100d387 */ /* 0x000fe20000100600 */
[----:B------:R-:W-:Y:S02]  /*25550*/  @!P5 PRMT R137, R158, 0x5410, RZ ;  /* 0x000054109e89d816 */ /* 0x000fe400000000ff */
[----:B------:R-:W-:Y:S01]  /*25560*/  LOP3.LUT R138, R0, 0xffff, RZ, 0xc0, !PT ;  /* 0x0000ffff008a7812 */ /* 0x000fe200078ec0ff */
[----:B------:R2:W-:Y:S01]  /*25570*/  @!P0 STL.S16 [R1+0x54], R168 ;  /* 0x000054a801008387 */ /* 0x0005e20000100600 */
[----:B------:R-:W-:Y:S02]  /*25580*/  PRMT R0, R136, 0x7632, R0 ;  /* 0x0000763288007816 */ /* 0x000fe40000000000 */
[----:B------:R-:W-:Y:S01]  /*25590*/  ISETP.GE.U32.AND P5, PT, R218, R138, PT ;  /* 0x0000008ada00720c */ /* 0x000fe20003fa6070 */
[----:B------:R1:W3:Y:S01]  /*255a0*/  LDL.S16 R193, [R1+0x34] ;  /* 0x0000340001c17983 */ /* 0x0002e20000100600 */
[----:B------:R-:W-:Y:S02]  /*255b0*/  PRMT R158, R136, 0x5410, R0 ;  /* 0x00005410889e7816 */ /* 0x000fe40000000000 */
[----:B------:R-:W-:Y:S01]  /*255c0*/  @!P0 PRMT R136, R165, 0x5410, RZ ;  /* 0x00005410a5888816 */ /* 0x000fe200000000ff */
[----:B------:R4:W-:Y:S01]  /*255d0*/  ST.E.U16 desc[UR4][R142.64+0x12], R137 ;  /* 0x000012898e007985 */ /* 0x0009e2000c101504 */
[--C-:B------:R-:W-:Y:S02]  /*255e0*/  SHF.R.U32.HI R138, RZ, 0x18, R141.reuse ;  /* 0x00000018ff8a7819 */ /* 0x100fe4000001168d */
[----:B------:R-:W-:Y:S01]  /*255f0*/  SHF.R.U32.HI R141, RZ, 0x10, R141 ;  /* 0x00000010ff8d7819 */ /* 0x000fe2000001168d */
[----:B------:R-:W-:Y:S01]  /*25600*/  ST.E.U16 desc[UR4][R154.64+0xe], R136 ;  /* 0x00000e889a007985 */ /* 0x000fe2000c101504 */
[----:B------:R-:W-:Y:S02]  /*25610*/  ISETP.GE.U32.AND P0, PT, R218, R138, PT ;  /* 0x0000008ada00720c */ /* 0x000fe40003f06070 */
[----:B------:R-:W-:Y:S02]  /*25620*/  PRMT R138, R180, 0x7632, R138 ;  /* 0x00007632b48a7816 */ /* 0x000fe4000000008a */
[----:B------:R-:W-:Y:S01]  /*25630*/  LOP3.LUT R141, R141, 0xff, RZ, 0xc0, !PT ;  /* 0x000000ff8d8d7812 */ /* 0x000fe200078ec0ff */
[----:B------:R-:W-:Y:S01]  /*25640*/  @!P1 HADD2 R164, -R0.H0_H0, -RZ.H0_H0 ;  /* 0xa00000ff00a49230 */ /* 0x000fe20000000900 */
[----:B--2---:R1:W2:Y:S04]  /*25650*/  LDL.S16 R168, [R1+0x3c] ;  /* 0x00003c0001a87983 */ /* 0x0042a80000100600 */
[----:B------:R-:W-:Y:S01]  /*25660*/  PRMT R156, R164, 0x7610, R156 ;  /* 0x00007610a49c7816 */ /* 0x000fe2000000009c */
[----:B------:R1:W-:Y:S03]  /*25670*/  @!P1 STL.S16 [R1+0x40], R164 ;  /* 0x000040a401009387 */ /* 0x0003e60000100600 */
[----:B------:R-:W-:Y:S02]  /*25680*/  @!P1 PRMT R0, R156, 0x5410, RZ ;  /* 0x000054109c009816 */ /* 0x000fe400000000ff */
[----:B------:R-:W-:Y:S01]  /*25690*/  ISETP.GE.U32.AND P1, PT, R218, R141, PT ;  /* 0x0000008dda00720c */ /* 0x000fe20003f26070 */
[----:B------:R2:W2:Y:S01]  /*256a0*/  LDL.S16 R192, [R1+0x30] ;  /* 0x0000300001c07983 */ /* 0x0004a20000100600 */
[----:B----4-:R-:W-:Y:S03]  /*256b0*/  PRMT R137, R180, 0x7610, R137 ;  /* 0x00007610b4897816 */ /* 0x010fe60000000089 */
[----:B------:R4:W4:Y:S01]  /*256c0*/  LDL.S16 R191, [R1+0x2c] ;  /* 0x00002c0001bf7983 */ /* 0x0009220000100600 */
[----:B------:R-:W-:Y:S03]  /*256d0*/  PRMT R156, R137, 0x5410, R138 ;  /* 0x00005410899c7816 */ /* 0x000fe6000000008a */
[----:B------:R2:W4:Y:S04]  /*256e0*/  LDL.S16 R187, [R1+0x28] ;  /* 0x0000280001bb7983 */ /* 0x0005280000100600 */
[----:B------:R-:W-:Y:S01]  /*256f0*/  ST.E.U16 desc[UR4][R154.64+0x10], R0 ;  /* 0x000010009a007985 */ /* 0x000fe2000c101504 */
[----:B-1----:R-:W-:Y:S04]  /*25700*/  IMAD.WIDE.U32 R164, R177, -0x2daee0ad, RZ ;  /* 0xd2511f53b1a47825 */ /* 0x002fe800078e00ff */
[----:B-----5:R-:W-:Y:S05]  /*25710*/  @!P2 HADD2 R139, -R137.H0_H0, -RZ.H0_H0 ;  /* 0xa00000ff898ba230 */ /* 0x020fea0000000900 */
[----:B------:R-:W-:Y:S01]  /*25720*/  PRMT R194, R139, 0x7610, R194 ;  /* 0x000076108bc27816 */ /* 0x000fe200000000c2 */
[----:B------:R1:W-:Y:S03]  /*25730*/  @!P2 STL.S16 [R1+0x38], R139 ;  /* 0x0000388b0100a387 */ /* 0x0003e60000100600 */
[----:B------:R-:W-:Y:S05]  /*25740*/  @!P2 PRMT R137, R194, 0x5410, RZ ;  /* 0x00005410c289a816 */ /* 0x000fea00000000ff */
[----:B------:R5:W-:Y:S01]  /*25750*/  ST.E.U16 desc[UR4][R148.64+0x10], R137 ;  /* 0x0000108994007985 */ /* 0x000be2000c101504 */
[----:B-1----:R-:W-:Y:S04]  /*25760*/  LOP3.LUT R139, R165, R247, R182, 0x96, !PT ;  /* 0x000000f7a58b7212 */ /* 0x002fe800078e96b6 */
[C---:B------:R-:W-:Y:S02]  /*25770*/  LOP3.LUT R136, R139.reuse, 0xff, RZ, 0xc0, !PT ;  /* 0x000000ff8b887812 */ /* 0x040fe400078ec0ff */
[----:B------:R-:W-:Y:S02]  /*25780*/  LOP3.LUT R0, R139, 0xffff, RZ, 0xc0, !PT ;  /* 0x0000ffff8b007812 */ /* 0x000fe400078ec0ff */
[----:B------:R-:W-:Y:S01]  /*25790*/  ISETP.GE.U32.AND P2, PT, R218, R136, PT ;  /* 0x00000088da00720c */ /* 0x000fe20003f46070 */
[----:B---3--:R-:W-:Y:S01]  /*257a0*/  @!P4 HADD2 R193, -R138.H0_H0, -RZ.H0_H0 ;  /* 0xa00000ff8ac1c230 */ /* 0x008fe20000000900 */
[--C-:B------:R-:W-:Y:S02]  /*257b0*/  SHF.R.U32.HI R136, RZ, 0x8, R0.reuse ;  /* 0x00000008ff887819 */ /* 0x100fe40000011600 */
[----:B------:R-:W-:Y:S02]  /*257c0*/  PRMT R0, R181, 0x7610, R0 ;  /* 0x00007610b5007816 */ /* 0x000fe40000000000 */
[----:B------:R-:W-:Y:S01]  /*257d0*/  @!P4 STL.S16 [R1+0x34], R193 ;  /* 0x000034c10100c387 */ /* 0x000fe20000100600 */
[----:B------:R-:W-:Y:S02]  /*257e0*/  PRMT R162, R193, 0x7610, R162 ;  /* 0x00007610c1a27816 */ /* 0x000fe400000000a2 */
[----:B-----5:R-:W-:Y:S02]  /*257f0*/  LOP3.LUT R137, R136, 0xffff, RZ, 0xc0, !PT ;  /* 0x0000ffff88897812 */ /* 0x020fe400078ec0ff */
[----:B------:R-:W-:Y:S02]  /*25800*/  @!P4 PRMT R138, R162, 0x5410, RZ ;  /* 0x00005410a28ac816 */ /* 0x000fe400000000ff */
[----:B------:R-:W-:Y:S02]  /*25810*/  PRMT R136, R181, 0x7632, R136 ;  /* 0x00007632b5887816 */ /* 0x000fe40000000088 */
[----:B------:R-:W-:Y:S01]  /*25820*/  ISETP.GE.U32.AND P4, PT, R218, R137, PT ;  /* 0x00000089da00720c */ /* 0x000fe20003f86070 */
[----:B------:R1:W-:Y:S01]  /*25830*/  ST.E.U16 desc[UR4][R148.64+0x12], R138 ;  /* 0x0000128a94007985 */ /* 0x0003e2000c101504 */
[--C-:B------:R-:W-:Y:S02]  /*25840*/  SHF.R.U32.HI R137, RZ, 0x18, R139.reuse ;  /* 0x00000018ff897819 */ /* 0x100fe4000001168b */
[----:B------:R-:W-:Y:S01]  /*25850*/  SHF.R.U32.HI R139, RZ, 0x10, R139 ;  /* 0x00000010ff8b7819 */ /* 0x000fe2000001168b */
[----:B--2---:R-:W-:Y:S03]  /*25860*/  @!P6 HADD2 R168, -R0.H0_H0, -RZ.H0_H0 ;  /* 0xa00000ff00a8e230 */ /* 0x004fe60000000900 */
[----:B------:R-:W-:Y:S02]  /*25870*/  LOP3.LUT R139, R139, 0xff, RZ, 0xc0, !PT ;  /* 0x000000ff8b8b7812 */ /* 0x000fe400078ec0ff */
[----:B------:R2:W-:Y:S01]  /*25880*/  @!P6 STL.S16 [R1+0x3c], R168 ;  /* 0x00003ca80100e387 */ /* 0x0005e20000100600 */
[----:B------:R-:W-:Y:S01]  /*25890*/  PRMT R147, R168, 0x7610, R147 ;  /* 0x00007610a8937816 */ /* 0x000fe20000000093 */
[----:B------:R-:W-:Y:S02]  /*258a0*/  @!P5 HADD2 R192, -R136.H0_H0, -RZ.H0_H0 ;  /* 0xa00000ff88c0d230 */ /* 0x000fe40000000900 */
[----:B------:R3:W5:Y:S03]  /*258b0*/  LDL.S16 R162, [R1+0x24] ;  /* 0x0000240001a27983 */ /* 0x0007660000100600 */
[----:B------:R-:W-:Y:S02]  /*258c0*/  PRMT R190, R192, 0x7610, R190 ;  /* 0x00007610c0be7816 */ /* 0x000fe400000000be */
[----:B-1----:R-:W-:Y:S02]  /*258d0*/  LOP3.LUT R138, R166, 0xff, RZ, 0xc0, !PT ;  /* 0x000000ffa68a7812 */ /* 0x002fe400078ec0ff */
[----:B--2---:R-:W-:Y:S02]  /*258e0*/  PRMT R168, R0, 0x5410, R136 ;  /* 0x0000541000a87816 */ /* 0x004fe40000000088 */
[----:B------:R-:W-:Y:S02]  /*258f0*/  @!P6 PRMT R0, R147, 0x5410, RZ ;  /* 0x000054109300e816 */ /* 0x000fe400000000ff */
[----:B------:R3:W2:Y:S01]  /*25900*/  LDL.S16 R147, [R1+0x20] ;  /* 0x0000200001937983 */ /* 0x0006a20000100600 */
[----:B------:R-:W-:Y:S02]  /*25910*/  ISETP.GE.U32.AND P6, PT, R218, R137, PT ;  /* 0x00000089da00720c */ /* 0x000fe40003fc6070 */
[----:B------:R-:W-:Y:S01]  /*25920*/  @!P5 PRMT R136, R190, 0x5410, RZ ;  /* 0x00005410be88d816 */ /* 0x000fe200000000ff */
[----:B------:R1:W-:Y:S01]  /*25930*/  ST.E.U16 desc[UR4][R220.64+0x20], R0 ;  /* 0x00002000dc007985 */ /* 0x0003e2000c101504 */
[----:B------:R-:W-:Y:S03]  /*25940*/  PRMT R137, R169, 0x7632, R137 ;  /* 0x00007632a9897816 */ /* 0x000fe60000000089 */
[----:B------:R-:W-:Y:S01]  /*25950*/  @!P5 STL.S16 [R1+0x30], R192 ;  /* 0x000030c00100d387 */ /* 0x000fe20000100600 */
[----:B------:R-:W-:Y:S01]  /*25960*/  ISETP.GE.U32.AND P5, PT, R218, R138, PT ;  /* 0x0000008ada00720c */ /* 0x000fe20003fa6070 */
[----:B----4-:R-:W-:Y:S01]  /*25970*/  @!P0 HADD2 R187, -R137.H0_H0, -RZ.H0_H0 ;  /* 0xa00000ff89bb8230 */ /* 0x010fe20000000900 */
[----:B------:R-:W-:Y:S01]  /*25980*/  LOP3.LUT R138, R166, 0xffff, RZ, 0xc0, !PT ;  /* 0x0000ffffa68a7812 */ /* 0x000fe200078ec0ff */
[----:B------:R3:W4:Y:S03]  /*25990*/  LDL.S16 R190, [R1+0x1c] ;  /* 0x00001c0001be7983 */ /* 0x0007260000100600 */
[----:B------:R-:W-:Y:S01]  /*259a0*/  PRMT R186, R187, 0x7610, R186 ;  /* 0x00007610bbba7816 */ /* 0x000fe200000000ba */
[----:B------:R3:W-:Y:S01]  /*259b0*/  ST.E.U16 desc[UR4][R220.64+0x22], R136 ;  /* 0x00002288dc007985 */ /* 0x0007e2000c101504 */
[----:B------:R-:W-:Y:S04]  /*259c0*/  SHF.R.U32.HI R138, RZ, 0x8, R138 ;  /* 0x00000008ff8a7819 */ /* 0x000fe8000001168a */
[----:B------:R-:W-:Y:S02]  /*259d0*/  LOP3.LUT R138, R138, 0xffff, RZ, 0xc0, !PT ;  /* 0x0000ffff8a8a7812 */ /* 0x000fe400078ec0ff */
[----:B-1----:R-:W-:Y:S04]  /*259e0*/  PRMT R0, R169, 0x7610, R0 ;  /* 0x00007610a9007816 */ /* 0x002fe80000000000 */
[----:B------:R-:W-:Y:S01]  /*259f0*/  PRMT R169, R0, 0x5410, R137 ;  /* 0x0000541000a97816 */ /* 0x000fe20000000089 */
[----:B------:R-:W-:Y:S01]  /*25a00*/  @!P1 HADD2 R191, -R0.H0_H0, -RZ.H0_H0 ;  /* 0xa00000ff00bf9230 */ /* 0x000fe20000000900 */
[----:B------:R-:W-:Y:S04]  /*25a10*/  @!P0 PRMT R137, R186, 0x5410, RZ ;  /* 0x00005410ba898816 */ /* 0x000fe800000000ff */
[----:B------:R-:W-:Y:S01]  /*25a20*/  @!P1 STL.S16 [R1+0x2c], R191 ;  /* 0x00002cbf01009387 */ /* 0x000fe20000100600 */
[----:B------:R-:W-:Y:S02]  /*25a30*/  PRMT R140, R191, 0x7610, R140 ;  /* 0x00007610bf8c7816 */ /* 0x000fe4000000008c */
[----:B---3--:R-:W-:Y:S01]  /*25a40*/  SHF.R.U32.HI R136, RZ, 0x10, R166 ;  /* 0x00000010ff887819 */ /* 0x008fe200000116a6 */
[----:B------:R-:W-:Y:S01]  /*25a50*/  @!P0 STL.S16 [R1+0x28], R187 ;  /* 0x000028bb01008387 */ /* 0x000fe20000100600 */
[----:B------:R-:W-:Y:S02]  /*25a60*/  @!P1 PRMT R0, R140, 0x5410, RZ ;  /* 0x000054108c009816 */ /* 0x000fe400000000ff */
[C---:B------:R-:W-:Y:S01]  /*25a70*/  ISETP.GE.U32.AND P0, PT, R218.reuse, R138, PT ;  /* 0x0000008ada00720c */ /* 0x040fe20003f06070 */
[----:B------:R1:W3:Y:S01]  /*25a80*/  LDL.S16 R140, [R1+0x18] ;  /* 0x00001800018c7983 */ /* 0x0002e20000100600 */
[----:B------:R-:W-:Y:S02]  /*25a90*/  ISETP.GE.U32.AND P1, PT, R218, R139, PT ;  /* 0x0000008bda00720c */ /* 0x000fe40003f26070 */
[----:B------:R-:W-:Y:S01]  /*25aa0*/  PRMT R139, R161, 0x7632, R139 ;  /* 0x00007632a18b7816 */ /* 0x000fe2000000008b */
[----:B------:R1:W-:Y:S04]  /*25ab0*/  ST.E.U16 desc[UR4][R142.64+0x20], R0 ;  /* 0x000020008e007985 */ /* 0x0003e8000c101504 */
[----:B------:R1:W-:Y:S02]  /*25ac0*/  ST.E.U16 desc[UR4][R142.64+0x22], R137 ;  /* 0x000022898e007985 */ /* 0x0003e4000c101504 */
[C---:B-1----:R-:W-:Y:S02]  /*25ad0*/  PRMT R0, R3.reuse, 0x7632, R0 ;  /* 0x0000763203007816 */ /* 0x042fe40000000000 */
[----:B------:R-:W-:Y:S02]  /*25ae0*/  LOP3.LUT R137, R136, 0xff, RZ, 0xc0, !PT ;  /* 0x000000ff88897812 */ /* 0x000fe400078ec0ff */
[----:B------:R-:W-:Y:S02]  /*25af0*/  PRMT R201, R3, 0x5410, R0 ;  /* 0x0000541003c97816 */ /* 0x000fe40000000000 */
[----:B------:R-:W-:Y:S01]  /*25b00*/  PRMT R136, R170, 0x7610, R136 ;  /* 0x00007610aa887816 */ /* 0x000fe20000000088 */
[----:B-----5:R-:W-:Y:S05]  /*25b10*/  @!P2 HADD2 R162, -R3.H0_H0, -RZ.H0_H0 ;  /* 0xa00000ff03a2a230 */ /* 0x020fea0000000900 */
[----:B------:R1:W-:Y:S01]  /*25b20*/  @!P2 STL.S16 [R1+0x24], R162 ;  /* 0x000024a20100a387 */ /* 0x0003e20000100600 */
[----:B------:R-:W-:Y:S04]  /*25b30*/  PRMT R138, R162, 0x7610, R138 ;  /* 0x00007610a28a7816 */ /* 0x000fe8000000008a */
[----:B------:R-:W-:Y:S02]  /*25b40*/  @!P2 PRMT R3, R138, 0x5410, RZ ;  /* 0x000054108a03a816 */ /* 0x000fe400000000ff */
[----:B------:R-:W-:Y:S02]  /*25b50*/  ISETP.GE.U32.AND P2, PT, R218, R137, PT ;  /* 0x00000089da00720c */ /* 0x000fe40003f46070 */
[----:B------:R-:W-:Y:S01]  /*25b60*/  PRMT R137, R170, 0x7632, R137 ;  /* 0x00007632aa897816 */ /* 0x000fe20000000089 */
[----:B------:R5:W-:Y:S01]  /*25b70*/  ST.E.U16 desc[UR4][R154.64+0x1e], R3 ;  /* 0x00001e039a007985 */ /* 0x000be2000c101504 */
[----:B------:R-:W-:Y:S02]  /*25b80*/  SHF.R.U32.HI R138, RZ, 0x18, R166 ;  /* 0x00000018ff8a7819 */ /* 0x000fe400000116a6 */
[----:B------:R-:W-:Y:S01]  /*25b90*/  PRMT R200, R136, 0x5410, R137 ;  /* 0x0000541088c87816 */ /* 0x000fe20000000089 */
[----:B--2---:R-:W-:Y:S05]  /*25ba0*/  @!P4 HADD2 R147, -R0.H0_H0, -RZ.H0_H0 ;  /* 0xa00000ff0093c230 */ /* 0x004fea0000000900 */
[----:B------:R2:W-:Y:S01]  /*25bb0*/  @!P4 STL.S16 [R1+0x20], R147 ;  /* 0x000020930100c387 */ /* 0x0005e20000100600 */
[----:B------:R-:W-:Y:S03]  /*25bc0*/  PRMT R189, R147, 0x7610, R189 ;  /* 0x0000761093bd7816 */ /* 0x000fe600000000bd */
[----:B------:R2:W3:Y:S01]  /*25bd0*/  LDL.S16 R186, [R1+0x14] ;  /* 0x0000140001ba7983 */ /* 0x0004e20000100600 */
[----:B------:R-:W-:Y:S01]  /*25be0*/  @!P4 PRMT R0, R189, 0x5410, RZ ;  /* 0x00005410bd00c816 */ /* 0x000fe200000000ff */
[----:B----4-:R-:W-:Y:S02]  /*25bf0*/  @!P1 HADD2 R190, -R136.H0_H0, -RZ.H0_H0 ;  /* 0xa00000ff88be9230 */ /* 0x010fe40000000900 */
[----:B------:R4:W4:Y:S01]  /*25c00*/  LDL.S16 R187, [R1+0x8] ;  /* 0x0000080001bb7983 */ /* 0x0009220000100600 */
[----:B------:R-:W-:Y:S02]  /*25c10*/  ISETP.GE.U32.AND P4, PT, R218, R138, PT ;  /* 0x0000008ada00720c */ /* 0x000fe40003f86070 */
[----:B------:R-:W-:Y:S01]  /*25c20*/  LOP3.LUT R138, R164, 0xff, RZ, 0xc0, !PT ;  /* 0x000000ffa48a7812 */ /* 0x000fe200078ec0ff */
[----:B-1----:R1:W4:Y:S01]  /*25c30*/  LDL.S16 R162, [R1+0x10] ;  /* 0x0000100001a27983 */ /* 0x0023220000100600 */
[----:B------:R-:W-:Y:S02]  /*25c40*/  PRMT R188, R190, 0x7610, R188 ;  /* 0x00007610bebc7816 */ /* 0x000fe400000000bc */
[----:B-----5:R-:W-:Y:S01]  /*25c50*/  LOP3.LUT R3, R164, 0xffff, RZ, 0xc0, !PT ;  /* 0x0000ffffa4037812 */ /* 0x020fe200078ec0ff */
[----:B------:R5:W-:Y:S01]  /*25c60*/  ST.E.U16 desc[UR4][R154.64+0x20], R0 ;  /* 0x000020009a007985 */ /* 0x000be2000c101504 */
[----:B------:R-:W-:Y:S02]  /*25c70*/  @!P1 PRMT R136, R188, 0x5410, RZ ;  /* 0x00005410bc889816 */ /* 0x000fe400000000ff */
[----:B------:R-:W-:Y:S03]  /*25c80*/  SHF.R.U32.HI R3, RZ, 0x8, R3 ;  /* 0x00000008ff037819 */ /* 0x000fe60000011603 */
[----:B------:R1:W-:Y:S01]  /*25c90*/  ST.E.U16 desc[UR4][R148.64+0x20], R136 ;  /* 0x0000208894007985 */ /* 0x0003e2000c101504 */
[----:B------:R-:W-:Y:S03]  /*25ca0*/  LOP3.LUT R3, R3, 0xffff, RZ, 0xc0, !PT ;  /* 0x0000ffff03037812 */ /* 0x000fe600078ec0ff */
[----:B--2---:R2:W2:Y:S04]  /*25cb0*/  LDL.S16 R147, [R1+0xc] ;  /* 0x00000c0001937983 */ /* 0x0044a80000100600 */
[----:B------:R-:W-:Y:S01]  /*25cc0*/  @!P1 STL.S16 [R1+0x1c], R190 ;  /* 0x00001cbe01009387 */ /* 0x000fe20000100600 */
[----:B------:R-:W-:Y:S02]  /*25cd0*/  ISETP.GE.U32.AND P1, PT, R218, R138, PT ;  /* 0x0000008ada00720c */ /* 0x000fe40003f26070 */
[C---:B------:R-:W-:Y:S02]  /*25ce0*/  PRMT R138, R171.reuse, 0x7632, R138 ;  /* 0x00007632ab8a7816 */ /* 0x040fe4000000008a */
[----:B-----5:R-:W-:Y:S01]  /*25cf0*/  PRMT R0, R171, 0x7610, R0 ;  /* 0x00007610ab007816 */ /* 0x020fe20000000000 */
[----:B---3--:R-:W-:Y:S03]  /*25d00*/  @!P6 HADD2 R140, -R137.H0_H0, -RZ.H0_H0 ;  /* 0xa00000ff898ce230 */ /* 0x008fe60000000900 */
[----:B------:R-:W-:Y:S02]  /*25d10*/  PRMT R171, R0, 0x5410, R138 ;  /* 0x0000541000ab7816 */ /* 0x000fe4000000008a */
[----:B------:R-:W-:Y:S01]  /*25d20*/  PRMT R180, R140, 0x7610, R180 ;  /* 0x000076108cb47816 */ /* 0x000fe200000000b4 */
[----:B------:R3:W-:Y:S01]  /*25d30*/  @!P6 STL.S16 [R1+0x18], R140 ;  /* 0x0000188c0100e387 */ /* 0x0007e20000100600 */
[----:B-1----:R-:W-:Y:S02]  /*25d40*/  SHF.R.U32.HI R136, RZ, 0x10, R164 ;  /* 0x00000010ff887819 */ /* 0x002fe400000116a4 */
[----:B------:R-:W-:Y:S01]  /*25d50*/  @!P6 PRMT R137, R180, 0x5410, RZ ;  /* 0x00005410b489e816 */ /* 0x000fe200000000ff */
[----:B------:R1:W5:Y:S01]  /*25d60*/  LDL.S16 R179, [R1] ;  /* 0x0000000001b37983 */ /* 0x0003620000100600 */
[----:B------:R-:W-:Y:S02]  /*25d70*/  ISETP.GE.U32.AND P6, PT, R218, R3, PT ;  /* 0x00000003da00720c */ /* 0x000fe40003fc6070 */
[----:B------:R-:W-:Y:S01]  /*25d80*/  PRMT R3, R161, 0x7610, R3 ;  /* 0x00007610a1037816 */ /* 0x000fe20000000003 */
[----:B------:R1:W5:Y:S01]  /*25d90*/  LDL.S16 R180, [R1+0x4] ;  /* 0x0000040001b47983 */ /* 0x0003620000100600 */
[----:B------:R-:W-:Y:S02]  /*25da0*/  LOP3.LUT R136, R136, 0xff, RZ, 0xc0, !PT ;  /* 0x000000ff88887812 */ /* 0x000fe400078ec0ff */
[----:B------:R-:W-:Y:S01]  /*25db0*/  SHF.R.U32.HI R161, RZ, 0x10, R150 ;  /* 0x00000010ffa17819 */ /* 0x000fe20000011696 */
[----:B------:R1:W-:Y:S01]  /*25dc0*/  ST.E.U16 desc[UR4][R148.64+0x22], R137 ;  /* 0x0000228994007985 */ /* 0x0003e2000c101504 */
[----:B---3--:R-:W-:Y:S02]  /*25dd0*/  LOP3.LUT R140, R151, R250, R178, 0x96, !PT ;  /* 0x000000fa978c7212 */ /* 0x008fe400078e96b2 */
[----:B-1----:R-:W-:Y:S01]  /*25de0*/  PRMT R137, R163, 0x7610, R137 ;  /* 0x00007610a3897816 */ /* 0x002fe20000000089 */
[----:B------:R-:W-:Y:S02]  /*25df0*/  @!P0 HADD2 R186, -R138.H0_H0, -RZ.H0_H0 ;  /* 0xa00000ff8aba8230 */ /* 0x000fe40000000900 */
[----:B----4-:R-:W-:Y:S03]  /*25e00*/  @!P5 HADD2 R187, -R0.H0_H0, -RZ.H0_H0 ;  /* 0xa00000ff00bbd230 */ /* 0x010fe60000000900 */
[----:B------:R-:W-:Y:S01]  /*25e10*/  PRMT R170, R186, 0x7610, R170 ;  /* 0x00007610baaa7816 */ /* 0x000fe200000000aa */
[----:B------:R-:W-:Y:S01]  /*25e20*/  @!P2 HADD2 R162, -R3.H0_H0, -RZ.H0_H0 ;  /* 0xa00000ff03a2a230 */ /* 0x000fe20000000900 */
[----:B------:R-:W-:Y:S01]  /*25e30*/  PRMT R141, R187, 0x7610, R141 ;  /* 0x00007610bb8d7816 */ /* 0x000fe2000000008d */
[----:B------:R-:W-:Y:S01]  /*25e40*/  @!P5 STL.S16 [R1+0x8], R187 ;  /* 0x000008bb0100d387 */ /* 0x000fe20000100600 */
[----:B------:R-:W-:Y:S02]  /*25e50*/  @!P0 PRMT R138, R170, 0x5410, RZ ;  /* 0x00005410aa8a8816 */ /* 0x000fe400000000ff */
[----:B------:R-:W-:Y:S01]  /*25e60*/  PRMT R181, R162, 0x7610, R181 ;  /* 0x00007610a2b57816 */ /* 0x000fe200000000b5 */
[----:B------:R-:W-:Y:S01]  /*25e70*/  @!P0 STL.S16 [R1+0x14], R186 ;  /* 0x000014ba01008387 */ /* 0x000fe20000100600 */
[----:B------:R-:W-:Y:S02]  /*25e80*/  @!P5 PRMT R0, R141, 0x5410, RZ ;  /* 0x000054108d00d816 */ /* 0x000fe400000000ff */
[----:B------:R-:W-:Y:S01]  /*25e90*/  PRMT R170, R3, 0x5410, R139 ;  /* 0x0000541003aa7816 */ /* 0x000fe2000000008b */
[----:B------:R1:W-:Y:S01]  /*25ea0*/  ST.E.U16 desc[UR4][R220.64+0x32], R138 ;  /* 0x0000328adc007985 */ /* 0x0003e2000c101504 */
[----:B------:R-:W-:Y:S02]  /*25eb0*/  @!P2 PRMT R3, R181, 0x5410, RZ ;  /* 0x00005410b503a816 */ /* 0x000fe400000000ff */
[----:B------:R-:W-:Y:S01]  /*25ec0*/  ISETP.GE.U32.AND P5, PT, R218, R136, PT ;  /* 0x00000088da00720c */ /* 0x000fe20003fa6070 */
[----:B--2---:R-:W-:Y:S01]  /*25ed0*/  @!P4 HADD2 R147, -R139.H0_H0, -RZ.H0_H0 ;  /* 0xa00000ff8b93c230 */ /* 0x004fe20000000900 */
[----:B------:R2:W-:Y:S01]  /*25ee0*/  @!P2 STL.S16 [R1+0x10], R162 ;  /* 0x000010a20100a387 */ /* 0x0005e20000100600 */
[----:B------:R-:W-:Y:S02]  /*25ef0*/  SHF.R.U32.HI R136, RZ, 0x18, R164 ;  /* 0x00000018ff887819 */ /* 0x000fe400000116a4 */
[----:B------:R-:W-:Y:S01]  /*25f00*/  LOP3.LUT R141, R150, 0xffff, RZ, 0xc0, !PT ;  /* 0x0000ffff968d7812 */ /* 0x000fe200078ec0ff */
[----:B------:R3:W-:Y:S01]  /*25f10*/  ST.E.U16 desc[UR4][R220.64+0x30], R0 ;  /* 0x00003000dc007985 */ /* 0x0007e2000c101504 */
[----:B------:R-:W-:Y:S02]  /*25f20*/  ISETP.GE.U32.AND P0, PT, R218, R136, PT ;  /* 0x00000088da00720c */ /* 0x000fe40003f06070 */
[----:B------:R-:W-:Y:S01]  /*25f30*/  PRMT R136, R163, 0x7632, R136 ;  /* 0x00007632a3887816 */ /* 0x000fe20000000088 */
[----:B------:R4:W-:Y:S01]  /*25f40*/  @!P4 STL.S16 [R1+0xc], R147 ;  /* 0x00000c930100c387 */ /* 0x0009e20000100600 */
[----:B------:R-:W-:Y:S02]  /*25f50*/  LOP3.LUT R151, R150, 0xff, RZ, 0xc0, !PT ;  /* 0x000000ff96977812 */ /* 0x000fe400078ec0ff */
[----:B------:R-:W-:Y:S01]  /*25f60*/  PRMT R178, R147, 0x7610, R178 ;  /* 0x0000761093b27816 */ /* 0x000fe200000000b2 */
[----:B------:R4:W-:Y:S01]  /*25f70*/  ST.E.U16 desc[UR4][R142.64+0x30], R3 ;  /* 0x000030038e007985 */ /* 0x0009e2000c101504 */
[----:B------:R-:W-:Y:S01]  /*25f80*/  @!P5 HADD2 R252, -R2.H0_H0, -RZ.H0_H0 ;  /* 0xa00000ff02fcd230 */ /* 0x000fe20000000900 */
[----:B------:R-:W-:Y:S02]  /*25f90*/  PRMT R213, R137, 0x5410, R136 ;  /* 0x0000541089d57816 */ /* 0x000fe40000000088 */
[----:B------:R-:W-:Y:S02]  /*25fa0*/  @!P4 PRMT R139, R178, 0x5410, RZ ;  /* 0x00005410b28bc816 */ /* 0x000fe400000000ff */
[C---:B------:R-:W-:Y:S03]  /*25fb0*/  LOP3.LUT R163, R152.reuse, 0xff, RZ, 0xc0, !PT ;  /* 0x000000ff98a37812 */ /* 0x040fe600078ec0ff */
[----:B------:R4:W-:Y:S01]  /*25fc0*/  ST.E.U16 desc[UR4][R142.64+0x32], R139 ;  /* 0x0000328b8e007985 */ /* 0x0009e2000c101504 */
[----:B-1----:R-:W-:Y:S02]  /*25fd0*/  SHF.R.U32.HI R138, RZ, 0x8, R141 ;  /* 0x00000008ff8a7819 */ /* 0x002fe4000001168d */
[----:B------:R-:W-:Y:S02]  /*25fe0*/  LOP3.LUT R141, R152, 0xffff, RZ, 0xc0, !PT ;  /* 0x0000ffff988d7812 */ /* 0x000fe400078ec0ff */
[----:B--2---:R-:W-:Y:S01]  /*25ff0*/  SHF.R.U32.HI R162, RZ, 0x18, R150 ;  /* 0x00000018ffa27819 */ /* 0x004fe20000011696 */
[----:B-----5:R-:W-:Y:S01]  /*26000*/  @!P6 HADD2 R179, -R136.H0_H0, -RZ.H0_H0 ;  /* 0xa00000ff88b3e230 */ /* 0x020fe20000000900 */
[--C-:B------:R-:W-:Y:S02]  /*26010*/  SHF.R.U32.HI R150, RZ, 0x10, R152.reuse ;  /* 0x00000010ff967819 */ /* 0x100fe40000011698 */
[----:B------:R-:W-:Y:S01]  /*26020*/  SHF.R.U32.HI R152, RZ, 0x18, R152 ;  /* 0x00000018ff987819 */ /* 0x000fe20000011698 */
[----:B------:R-:W-:Y:S01]  /*26030*/  @!P1 HADD2 R180, -R137.H0_H0, -RZ.H0_H0 ;  /* 0xa00000ff89b49230 */ /* 0x000fe20000000900 */
[----:B---3--:R-:W-:Y:S02]  /*26040*/  PRMT R0, R2, 0x7632, R0 ;  /* 0x0000763202007816 */ /* 0x008fe40000000000 */
[----:B----4-:R-:W-:Y:S02]  /*26050*/  LOP3.LUT R147, R153, R250, R176, 0x96, !PT ;  /* 0x000000fa99937212 */ /* 0x010fe400078e96b0 */
[--C-:B------:R-:W-:Y:S01]  /*26060*/  PRMT R176, R151, 0x5410, R138.reuse ;  /* 0x0000541097b07816 */ /* 0x100fe2000000008a */
[----:B------:R-:W-:Y:S01]  /*26070*/  @!P0 HADD2 R251, -R0.H0_H0, -RZ.H0_H0 ;  /* 0xa00000ff00fb8230 */ /* 0x000fe20000000900 */
[----:B------:R-:W-:Y:S01]  /*26080*/  PRMT R138, R180, 0x7610, R138 ;  /* 0x00007610b48a7816 */ /* 0x000fe2000000008a */
[----:B------:R-:W-:Y:S01]  /*26090*/  @!P1 STL.S16 [R1+0x4], R180 ;  /* 0x000004b401009387 */ /* 0x000fe20000100600 */
[----:B------:R-:W-:Y:S02]  /*260a0*/  PRMT R3, R179, 0x7610, R3 ;  /* 0x00007610b3037816 */ /* 0x000fe40000000003 */
[----:B------:R-:W-:Y:S01]  /*260b0*/  @!P1 PRMT R137, R138, 0x5410, RZ ;  /* 0x000054108a899816 */ /* 0x000fe200000000ff */
[----:B------:R-:W-:Y:S01]  /*260c0*/  @!P6 STL.S16 [R1], R179 ;  /* 0x000000b30100e387 */ /* 0x000fe20000100600 */
[----:B------:R-:W-:Y:S02]  /*260d0*/  @!P6 PRMT R136, R3, 0x5410, RZ ;  /* 0x000054100388e816 */ /* 0x000fe400000000ff */
[----:B------:R-:W-:Y:S01]  /*260e0*/  PRMT R3, R2, 0x5410, R0 ;  /* 0x0000541002037816 */ /* 0x000fe20000000000 */
[----:B------:R1:W-:Y:S01]  /*260f0*/  ST.E.U16 desc[UR4][R154.64+0x2e], R137 ;  /* 0x00002e899a007985 */ /* 0x0003e2000c101504 */
[----:B------:R-:W-:Y:S02]  /*26100*/  @!P5 PRMT R2, R252, 0x5410, RZ ;  /* 0x00005410fc02d816 */ /* 0x000fe400000000ff */
[----:B------:R-:W-:Y:S01]  /*26110*/  @!P0 PRMT R0, R251, 0x5410, RZ ;  /* 0x00005410fb008816 */ /* 0x000fe200000000ff */
[----:B------:R2:W-:Y:S01]  /*26120*/  ST.E.U16 desc[UR4][R154.64+0x30], R136 ;  /* 0x000030889a007985 */ /* 0x0005e2000c101504 */
[----:B------:R-:W-:Y:S02]  /*26130*/  LOP3.LUT R139, R140, 0xff, RZ, 0xc0, !PT ;  /* 0x000000ff8c8b7812 */ /* 0x000fe400078ec0ff */
[----:B------:R-:W-:Y:S01]  /*26140*/  LOP3.LUT R138, R161, 0xff, RZ, 0xc0, !PT ;  /* 0x000000ffa18a7812 */ /* 0x000fe200078ec0ff */
[----:B------:R-:W-:Y:S01]  /*26150*/  ST.E.U16 desc[UR4][R148.64+0x30], R2 ;  /* 0x0000300294007985 */ /* 0x000fe2000c101504 */
[----:B------:R-:W-:Y:S02]  /*26160*/  IADD3 R220, P0, R220, -0x40, RZ ;  /* 0xffffffc0dcdc7810 */ /* 0x000fe40007f1e0ff */
[----:B------:R-:W-:Y:S01]  /*26170*/  PRMT R161, R138, 0x5410, R162 ;  /* 0x000054108aa17816 */ /* 0x000fe200000000a2 */
[----:B------:R3:W-:Y:S01]  /*26180*/  ST.E.U16 desc[UR4][R148.64+0x32], R0 ;  /* 0x0000320094007985 */ /* 0x0007e2000c101504 */
[----:B------:R-:W-:Y:S03]  /*26190*/  IADD3.X R221, R221, -0x1, RZ, P0, !PT ;  /* 0xffffffffdddd7810 */ /* 0x000fe600007fe4ff */
[----:B------:R-:W4:Y:S04]  /*261a0*/  LDL R245, [R1+0xd8] ;  /* 0x0000d80001f57983 */ /* 0x000f280000100800 */
[----:B------:R-:W-:Y:S01]  /*261b0*/  LDSM.16.MT88.4 R188, [R175+0xb800] ;  /* 0x00b80000afbc783b */ /* 0x000fe20000004200 */
[--C-:B-1----:R-:W-:Y:S07]  /*261c0*/  SHF.R.U32.HI R137, RZ, 0x10, R140.reuse ;  /* 0x00000010ff897819 */ /* 0x102fee000001168c */
[----:B------:R-:W-:Y:S01]  /*261d0*/  LDSM.16.MT88.4 R192, [R205+0xb800] ;  /* 0x00b80000cdc0783b */ /* 0x000fe20000004200 */
[----:B--2---:R-:W-:Y:S07]  /*261e0*/  SHF.R.U32.HI R136, RZ, 0x18, R140 ;  /* 0x00000018ff887819 */ /* 0x004fee000001168c */
[----:B------:R-:W-:Y:S01]  /*261f0*/  LDSM.16.MT88.4 R196, [R208+0xb800] ;  /* 0x00b80000d0c4783b */ /* 0x000fe20000004200 */
[----:B---3--:R-:W-:Y:S02]  /*26200*/  SHF.R.U32.HI R149, RZ, 0x8, R141 ;  /* 0x00000008ff957819 */ /* 0x008fe4000001168d */
[----:B------:R-:W-:Y:S02]  /*26210*/  LOP3.LUT R0, R140, 0xffff, RZ, 0xc0, !PT ;  /* 0x0000ffff8c007812 */ /* 0x000fe400078ec0ff */
[----:B------:R-:W-:Y:S03]  /*26220*/  LOP3.LUT R148, R150, 0xff, RZ, 0xc0, !PT ;  /* 0x000000ff96947812 */ /* 0x000fe600078ec0ff */
[----:B------:R-:W1:Y:S01]  /*26230*/  LDSM.16.MT88.4 R140, [R175+0xa000] ;  /* 0x00a00000af8c783b */ /* 0x000e620000004200 */
[----:B------:R-:W-:Y:S02]  /*26240*/  SHF.R.U32.HI R2, RZ, 0x8, R0 ;  /* 0x00000008ff027819 */ /* 0x000fe40000011600 */
[----:B------:R-:W-:Y:S02]  /*26250*/  LOP3.LUT R0, R137, 0xff, RZ, 0xc0, !PT ;  /* 0x000000ff89007812 */ /* 0x000fe400078ec0ff */
[----:B------:R-:W-:Y:S02]  /*26260*/  PRMT R139, R139, 0x5410, R2 ;  /* 0x000054108b8b7816 */ /* 0x000fe40000000002 */
[----:B------:R-:W-:Y:S02]  /*26270*/  PRMT R137, R0, 0x5410, R136 ;  /* 0x0000541000897816 */ /* 0x000fe40000000088 */
[----:B------:R-:W-:Y:S02]  /*26280*/  LOP3.LUT R0, R147, 0xffff, RZ, 0xc0, !PT ;  /* 0x0000ffff93007812 */ /* 0x000fe400078ec0ff */
[----:B------:R-:W-:Y:S02]  /*26290*/  SHF.R.U32.HI R2, RZ, 0x10, R147 ;  /* 0x00000010ff027819 */ /* 0x000fe40000011693 */
[----:B------:R-:W-:Y:S02]  /*262a0*/  PRMT R163, R163, 0x5410, R149 ;  /* 0x00005410a3a37816 */ /* 0x000fe40000000095 */
[----:B------:R-:W-:Y:S02]  /*262b0*/  PRMT R162, R148, 0x5410, R152 ;  /* 0x0000541094a27816 */ /* 0x000fe40000000098 */
[----:B------:R-:W-:Y:S01]  /*262c0*/  LOP3.LUT R152, R147, 0xff, RZ, 0xc0, !PT ;  /* 0x000000ff93987812 */ /* 0x000fe200078ec0ff */
[----:B------:R-:W2:Y:S01]  /*262d0*/  LDSM.16.MT88.4 R148, [R205+0xa000] ;  /* 0x00a00000cd94783b */ /* 0x000ea20000004200 */
[----:B------:R-:W-:Y:S02]  /*262e0*/  SHF.R.U32.HI R138, RZ, 0x8, R0 ;  /* 0x00000008ff8a7819 */ /* 0x000fe40000011600 */
[----:B------:R-:W-:Y:S02]  /*262f0*/  SHF.R.U32.HI R147, RZ, 0x18, R147 ;  /* 0x00000018ff937819 */ /* 0x000fe40000011693 */
[----:B------:R-:W-:Y:S02]  /*26300*/  LOP3.LUT R0, R2, 0xff, RZ, 0xc0, !PT ;  /* 0x000000ff02007812 */ /* 0x000fe400078ec0ff */
[----:B------:R-:W-:Y:S02]  /*26310*/  PRMT R2, R152, 0x5410, R138 ;  /* 0x0000541098027816 */ /* 0x000fe4000000008a */
[--C-:B------:R-:W-:Y:S01]  /*26320*/  HSET2.LE.AND R136, R139, R239.reuse, PT ;  /* 0x000000ef8b887233 */ /* 0x100fe20003803000 */
[----:B------:R-:W3:Y:S01]  /*26330*/  LDSM.16.MT88.4 R152, [R208+0xa000] ;  /* 0x00a00000d098783b */ /* 0x000ee20000004200 */
[--C-:B------:R-:W-:Y:S02]  /*26340*/  HSET2.LE.AND R139, R161, R239.reuse, PT ;  /* 0x000000efa18b7233 */ /* 0x100fe40003803000 */
[--C-:B------:R-:W-:Y:S02]  /*26350*/  HSET2.LE.AND R137, R137, R239.reuse, PT ;  /* 0x000000ef89897233 */ /* 0x100fe40003803000 */
[--C-:B------:R-:W-:Y:S02]  /*26360*/  HSET2.LE.AND R138, R176, R239.reuse, PT ;  /* 0x000000efb08a7233 */ /* 0x100fe40003803000 */
[----:B------:R-:W-:Y:S02]  /*26370*/  PRMT R0, R0, 0x5410, R147 ;  /* 0x0000541000007816 */ /* 0x000fe40000000093 */
[----:B------:R-:W-:Y:S02]  /*26380*/  LOP3.LUT R139, R157, R139, RZ, 0xc0, !PT ;  /* 0x0000008b9d8b7212 */ /* 0x000fe400078ec0ff */
[----:B------:R-:W-:Y:S02]  /*26390*/  LOP3.LUT R136, R146, R136, RZ, 0xc0, !PT ;  /* 0x0000008892887212 */ /* 0x000fe400078ec0ff */
[----:B------:R-:W-:Y:S02]  /*263a0*/  LOP3.LUT R137, R145, R137, RZ, 0xc0, !PT ;  /* 0x0000008991897212 */ /* 0x000fe400078ec0ff */
[----:B------:R-:W-:Y:S02]  /*263b0*/  LOP3.LUT R138, R144, R138, RZ, 0xc0, !PT ;  /* 0x0000008a908a7212 */ /* 0x000fe400078ec0ff */
[--C-:B------:R-:W-:Y:S02]  /*263c0*/  HSET2.LE.AND R146, R163, R239.reuse, PT ;  /* 0x000000efa3927233 */ /* 0x100fe40003803000 */
[--C-:B------:R-:W-:Y:S02]  /*263d0*/  HSET2.LE.AND R147, R162, R239.reuse, PT ;  /* 0x000000efa2937233 */ /* 0x100fe40003803000 */
[--C-:B------:R-:W-:Y:S01]  /*263e0*/  HSET2.LE.AND R144, R2, R239.reuse, PT ;  /* 0x000000ef02907233 */ /* 0x100fe20003803000 */
[-C--:B-1----:R-:W-:Y:S05]  /*263f0*/  HMMA.16816.F32 R4, R136, R140.reuse, R4 ;  /* 0x0000008c8804723c */ /* 0x082fea0000001804 */
[--C-:B------:R-:W-:Y:S02]  /*26400*/  HSET2.LE.AND R145, R0, R239.reuse, PT ;  /* 0x000000ef00917233 */ /* 0x100fe40003803000 */
[----:B------:R-:W-:Y:S02]  /*26410*/  LOP3.LUT R144, R160, R144, RZ, 0xc0, !PT ;  /* 0x00000090a0907212 */ /* 0x000fe400078ec0ff */
[----:B------:R-:W-:Y:S02]  /*26420*/  LDSM.16.MT88.4 R160, [R205+0xb000] ;  /* 0x00b00000cda0783b */ /* 0x000fe40000004200 */
[----:B------:R-:W-:Y:S02]  /*26430*/  LOP3.LUT R145, R159, R145, RZ, 0xc0, !PT ;  /* 0x000000919f917212 */ /* 0x000fe400078ec0ff */
[----:B------:R-:W-:Y:S02]  /*26440*/  LOP3.LUT R146, R158, R146, RZ, 0xc0, !PT ;  /* 0x000000929e927212 */ /* 0x000fe400078ec0ff */
[----:B------:R-:W-:Y:S02]  /*26450*/  LOP3.LUT R147, R156, R147, RZ, 0xc0, !PT ;  /* 0x000000939c937212 */ /* 0x000fe400078ec0ff */
[----:B------:R-:W-:Y:S01]  /*26460*/  LDSM.16.MT88.4 R156, [R175+0xb000] ;  /* 0x00b00000af9c783b */ /* 0x000fe20000004200 */
[-C--:B------:R-:W-:Y:S02]  /*26470*/  LOP3.LUT R2, R167, R247.reuse, R184, 0x96, !PT ;  /* 0x000000f7a7027212 */ /* 0x080fe400078e96b8 */
[----:B------:R-:W-:Y:S02]  /*26480*/  LOP3.LUT R0, R165, R247, R182, 0x96, !PT ;  /* 0x000000f7a5007212 */ /* 0x000fe400078e96b6 */
[C---:B------:R-:W-:Y:S03]  /*26490*/  HMMA.16816.F32 R8, R144.reuse, R140, R8 ;  /* 0x0000008c9008723c */ /* 0x040fe60000001808 */
[----:B------:R-:W-:Y:S03]  /*264a0*/  LDSM.16.MT88.4 R180, [R208+0xa800] ;  /* 0x00a80000d0b4783b */ /* 0x000fe60000004200 */
[-C--:B------:R-:W-:Y:S05]  /*264b0*/  HMMA.16816.F32 R12, R144, R142.reuse, R12 ;  /* 0x0000008e900c723c */ /* 0x080fea000000180c */
[----:B------:R-:W-:Y:S01]  /*264c0*/  LDSM.16.MT88.4 R184, [R207+0xa800] ;  /* 0x00a80000cfb8783b */ /* 0x000fe20000004200 */
[C---:B------:R-:W-:Y:S06]  /*264d0*/  HMMA.16816.F32 R16, R136.reuse, R142, R16 ;  /* 0x0000008e8810723c */ /* 0x040fec0000001810 */
[-C--:B--2---:R-:W-:Y:S01]  /*264e0*/  HMMA.16816.F32 R20, R136, R148.reuse, R20 ;  /* 0x000000948814723c */ /* 0x084fe20000001814 */
[----:B------:R-:W1:Y:S05]  /*264f0*/  LDSM.16.MT88.4 R140, [R207+0xa000] ;  /* 0x00a00000cf8c783b */ /* 0x000e6a0000004200 */
[C---:B------:R-:W-:Y:S06]  /*26500*/  HMMA.16816.F32 R24, R144.reuse, R148, R24 ;  /* 0x000000949018723c */ /* 0x040fec0000001818 */
[-C--:B------:R-:W-:Y:S06]  /*26510*/  HMMA.16816.F32 R28, R144, R150.reuse, R28 ;  /* 0x00000096901c723c */ /* 0x080fec000000181c */
[C---:B------:R-:W-:Y:S01]  /*26520*/  HMMA.16816.F32 R32, R136.reuse, R150, R32 ;  /* 0x000000968820723c */ /* 0x040fe20000001820 */
[----:B------:R-:W2:Y:S05]  /*26530*/  LDSM.16.MT88.4 R148, [R208+0xb000] ;  /* 0x00b00000d094783b */ /* 0x000eaa0000004200 */
[-C--:B---3--:R-:W-:Y:S06]  /*26540*/  HMMA.16816.F32 R36, R136, R152.reuse, R36 ;  /* 0x000000988824723c */ /* 0x088fec0000001824 */
[C---:B------:R-:W-:Y:S06]  /*26550*/  HMMA.16816.F32 R40, R144.reuse, R152, R40 ;  /* 0x000000989028723c */ /* 0x040fec0000001828 */
[-C--:B------:R-:W-:Y:S05]  /*26560*/  HMMA.16816.F32 R44, R144, R154.reuse, R44 ;  /* 0x0000009a902c723c */ /* 0x080fea000000182c */
[----:B------:R-:W-:Y:S01]  /*26570*/  LOP3.LUT R152, R164, 0xffff, RZ, 0xc0, !PT ;  /* 0x0000ffffa4987812 */ /* 0x000fe200078ec0ff */
[C---:B------:R-:W-:Y:S05]  /*26580*/  HMMA.16816.F32 R48, R136.reuse, R154, R48 ;  /* 0x0000009a8830723c */ /* 0x040fea0000001830 */
[----:B------:R-:W-:Y:S01]  /*26590*/  SHF.R.U32.HI R153, RZ, 0x10, R164 ;  /* 0x00000010ff997819 */ /* 0x000fe200000116a4 */
[-C--:B-1----:R-:W-:Y:S05]  /*265a0*/  HMMA.16816.F32 R52, R136, R140.reuse, R52 ;  /* 0x0000008c8834723c */ /* 0x082fea0000001834 */
[----:B------:R-:W-:Y:S01]  /*265b0*/  LOP3.LUT R155, R166, 0xffff, RZ, 0xc0, !PT ;  /* 0x0000ffffa69b7812 */ /* 0x000fe200078ec0ff */
[C---:B------:R-:W-:Y:S05]  /*265c0*/  HMMA.16816.F32 R56, R144.reuse, R140, R56 ;  /* 0x0000008c9038723c */ /* 0x040fea0000001838 */
[----:B------:R-:W-:Y:S01]  /*265d0*/  SHF.R.U32.HI R154, RZ, 0x10, R166 ;  /* 0x00000010ff9a7819 */ /* 0x000fe200000116a6 */
[-C--:B------:R-:W-:Y:S05]  /*265e0*/  HMMA.16816.F32 R60, R144, R142.reuse, R60 ;  /* 0x0000008e903c723c */ /* 0x080fea000000183c */
[----:B------:R-:W-:Y:S01]  /*265f0*/  LOP3.LUT R154, R154, 0xff, RZ, 0xc0, !PT ;  /* 0x000000ff9a9a7812 */ /* 0x000fe200078ec0ff */
[C---:B------:R-:W-:Y:S01]  /*26600*/  HMMA.16816.F32 R64, R136.reuse, R142, R64 ;  /* 0x0000008e8840723c */ /* 0x040fe20000001840 */
[----:B------:R-:W1:Y:S04]  /*26610*/  LDSM.16.MT88.4 R140, [R207+0xb000] ;  /* 0x00b00000cf8c783b */ /* 0x000e680000004200 */
[----:B------:R-:W-:Y:S01]  /*26620*/  SHF.R.U32.HI R155, RZ, 0x8, R155 ;  /* 0x00000008ff9b7819 */ /* 0x000fe2000001169b */
[-C--:B------:R-:W-:Y:S05]  /*26630*/  HMMA.16816.F32 R68, R136, R156.reuse, R68 ;  /* 0x0000009c8844723c */ /* 0x080fea0000001844 */
[----:B------:R-:W-:Y:S01]  /*26640*/  SHF.R.U32.HI R152, RZ, 0x8, R152 ;  /* 0x00000008ff987819 */ /* 0x000fe20000011698 */
[C---:B------:R-:W-:Y:S06]  /*26650*/  HMMA.16816.F32 R72, R144.reuse, R156, R72 ;  /* 0x0000009c9048723c */ /* 0x040fec0000001848 */
[-C--:B------:R-:W-:Y:S05]  /*26660*/  HMMA.16816.F32 R76, R144, R158.reuse, R76 ;  /* 0x0000009e904c723c */ /* 0x080fea000000184c */
[----:B------:R-:W-:Y:S01]  /*26670*/  LOP3.LUT R157, R166, 0xff, RZ, 0xc0, !PT ;  /* 0x000000ffa69d7812 */ /* 0x000fe200078ec0ff */
[C---:B------:R-:W-:Y:S05]  /*26680*/  HMMA.16816.F32 R80, R136.reuse, R158, R80 ;  /* 0x0000009e8850723c */ /* 0x040fea0000001850 */
[----:B------:R-:W-:Y:S01]  /*26690*/  LOP3.LUT R156, R164, 0xff, RZ, 0xc0, !PT ;  /* 0x000000ffa49c7812 */ /* 0x000fe200078ec0ff */
[-C--:B------:R-:W-:Y:S05]  /*266a0*/  HMMA.16816.F32 R84, R136, R160.reuse, R84 ;  /* 0x000000a08854723c */ /* 0x080fea0000001854 */
[----:B------:R-:W-:Y:S01]  /*266b0*/  SHF.R.U32.HI R166, RZ, 0x18, R166 ;  /* 0x00000018ffa67819 */ /* 0x000fe200000116a6 */
[C---:B------:R-:W-:Y:S05]  /*266c0*/  HMMA.16816.F32 R88, R144.reuse, R160, R88 ;  /* 0x000000a09058723c */ /* 0x040fea0000001858 */
[----:B------:R-:W-:Y:S01]  /*266d0*/  SHF.R.U32.HI R164, RZ, 0x18, R164 ;  /* 0x00000018ffa47819 */ /* 0x000fe200000116a4 */
[-C--:B------:R-:W-:Y:S05]  /*266e0*/  HMMA.16816.F32 R92, R144, R162.reuse, R92 ;  /* 0x000000a2905c723c */ /* 0x080fea000000185c */
[----:B------:R-:W-:Y:S01]  /*266f0*/  PRMT R154, R154, 0x5410, R166 ;  /* 0x000054109a9a7816 */ /* 0x000fe200000000a6 */
[C---:B------:R-:W-:Y:S05]  /*26700*/  HMMA.16816.F32 R96, R136.reuse, R162, R96 ;  /* 0x000000a28860723c */ /* 0x040fea0000001860 */
[----:B------:R-:W-:Y:S01]  /*26710*/  PRMT R155, R157, 0x5410, R155 ;  /* 0x000054109d9b7816 */ /* 0x000fe2000000009b */
[-C--:B--2---:R-:W-:Y:S05]  /*26720*/  HMMA.16816.F32 R100, R136, R148.reuse, R100 ;  /* 0x000000948864723c */ /* 0x084fea0000001864 */
[----:B------:R-:W-:Y:S01]  /*26730*/  PRMT R152, R156, 0x5410, R152 ;  /* 0x000054109c987816 */ /* 0x000fe20000000098 */
[C---:B------:R-:W-:Y:S01]  /*26740*/  HMMA.16816.F32 R104, R144.reuse, R148, R104 ;  /* 0x000000949068723c */ /* 0x040fe20000001868 */
[----:B------:R-:W-:Y:S04]  /*26750*/  LDSM.16.MT88.4 R156, [R205+0xa800] ;  /* 0x00a80000cd9c783b */ /* 0x000fe80000004200 */
[--C-:B------:R-:W-:Y:S01]  /*26760*/  HSET2.LE.AND R178, R155, R239.reuse, PT ;  /* 0x000000ef9bb27233 */ /* 0x100fe20003803000 */
[-C--:B------:R-:W-:Y:S05]  /*26770*/  HMMA.16816.F32 R108, R144, R150.reuse, R108 ;  /* 0x00000096906c723c */ /* 0x080fea000000186c */
[----:B------:R-:W-:Y:S01]  /*26780*/  LOP3.LUT R149, R153, 0xff, RZ, 0xc0, !PT ;  /* 0x000000ff99957812 */ /* 0x000fe200078ec0ff */
[C---:B------:R-:W-:Y:S05]  /*26790*/  HMMA.16816.F32 R112, R136.reuse, R150, R112 ;  /* 0x000000968870723c */ /* 0x040fea0000001870 */
[----:B------:R-:W-:Y:S01]  /*267a0*/  PRMT R160, R149, 0x5410, R164 ;  /* 0x0000541095a07816 */ /* 0x000fe200000000a4 */
[-C--:B-1----:R-:W-:Y:S01]  /*267b0*/  HMMA.16816.F32 R116, R136, R140.reuse, R116 ;  /* 0x0000008c8874723c */ /* 0x082fe20000001874 */
[----:B------:R-:W1:Y:S04]  /*267c0*/  LDSM.16.MT88.4 R164, [R175+0xa800] ;  /* 0x00a80000afa4783b */ /* 0x000e680000004200 */
[C---:B------:R-:W-:Y:S01]  /*267d0*/  LOP3.LUT R148, R2.reuse, 0xffff, RZ, 0xc0, !PT ;  /* 0x0000ffff02947812 */ /* 0x040fe200078ec0ff */
[C---:B------:R-:W-:Y:S05]  /*267e0*/  HMMA.16816.F32 R120, R144.reuse, R140, R120 ;  /* 0x0000008c9078723c */ /* 0x040fea0000001878 */
[----:B------:R-:W-:Y:S01]  /*267f0*/  SHF.R.U32.HI R149, RZ, 0x10, R2 ;  /* 0x00000010ff957819 */ /* 0x000fe20000011602 */
[-C--:B------:R-:W-:Y:S05]  /*26800*/  HMMA.16816.F32 R124, R144, R142.reuse, R124 ;  /* 0x0000008e907c723c */ /* 0x080fea000000187c */
[----:B------:R-:W-:Y:S01]  /*26810*/  LOP3.LUT R153, R2, 0xff, RZ, 0xc0, !PT ;  /* 0x000000ff02997812 */ /* 0x000fe200078ec0ff */
[----:B------:R-:W-:Y:S05]  /*26820*/  HMMA.16816.F32 R128, R136, R142, R128 ;  /* 0x0000008e8880723c */ /* 0x000fea0000001880 */
[----:B------:R-:W-:Y:S02]  /*26830*/  SHF.R.U32.HI R148, RZ, 0x8, R148 ;  /* 0x00000008ff947819 */ /* 0x000fe40000011694 */
[----:B------:R-:W-:Y:S04]  /*26840*/  SHF.R.U32.HI R151, RZ, 0x18, R2 ;  /* 0x00000018ff977819 */ /* 0x000fe80000011602 */
[----:B------:R-:W-:Y:S02]  /*26850*/  LOP3.LUT R149, R149, 0xff, RZ, 0xc0, !PT ;  /* 0x000000ff95957812 */ /* 0x000fe400078ec0ff */
[C---:B------:R-:W-:Y:S02]  /*26860*/  LOP3.LUT R2, R0.reuse, 0xffff, RZ, 0xc0, !PT ;  /* 0x0000ffff00027812 */ /* 0x040fe400078ec0ff */
[----:B------:R-:W-:Y:S02]  /*26870*/  PRMT R153, R153, 0x5410, R148 ;  /* 0x0000541099997816 */ /* 0x000fe40000000094 */
[----:B------:R-:W-:Y:S02]  /*26880*/  SHF.R.U32.HI R148, RZ, 0x10, R0 ;  /* 0x00000010ff947819 */ /* 0x000fe40000011600 */
[----:B------:R-:W-:Y:S02]  /*26890*/  PRMT R149, R149, 0x5410, R151 ;  /* 0x0000541095957816 */ /* 0x000fe40000000097 */
[----:B------:R-:W-:Y:S02]  /*268a0*/  LOP3.LUT R150, R0, 0xff, RZ, 0xc0, !PT ;  /* 0x000000ff00967812 */ /* 0x000fe400078ec0ff */
[----:B------:R-:W-:Y:S02]  /*268b0*/  SHF.R.U32.HI R2, RZ, 0x8, R2 ;  /* 0x00000008ff027819 */ /* 0x000fe40000011602 */
[----:B------:R-:W-:Y:S02]  /*268c0*/  SHF.R.U32.HI R0, RZ, 0x18, R0 ;  /* 0x00000018ff007819 */ /* 0x000fe40000011600 */
[----:B------:R-:W-:Y:S02]  /*268d0*/  LOP3.LUT R148, R148, 0xff, RZ, 0xc0, !PT ;  /* 0x000000ff94947812 */ /* 0x000fe400078ec0ff */
[----:B------:R-:W-:Y:S02]  /*268e0*/  PRMT R2, R150, 0x5410, R2 ;  /* 0x0000541096027816 */ /* 0x000fe40000000002 */
[--C-:B------:R-:W-:Y:S02]  /*268f0*/  HSET2.LE.AND R176, R153, R239.reuse, PT ;  /* 0x000000ef99b07233 */ /* 0x100fe40003803000 */
[--C-:B------:R-:W-:Y:S02]  /*26900*/  HSET2.LE.AND R177, R149, R239.reuse, PT ;  /* 0x000000ef95b17233 */ /* 0x100fe40003803000 */
[--C-:B------:R-:W-:Y:S02]  /*26910*/  HSET2.LE.AND R179, R154, R239.reuse, PT ;  /* 0x000000ef9ab37233 */ /* 0x100fe40003803000 */
[----:B------:R-:W-:Y:S02]  /*26920*/  PRMT R148, R148, 0x5410, R0 ;  /* 0x0000541094947816 */ /* 0x000fe40000000000 */
[--C-:B------:R-:W-:Y:S02]  /*26930*/  HSET2.LE.AND R0, R2, R239.reuse, PT ;  /* 0x000000ef02007233 */ /* 0x100fe40003803000 */
[----:B------:R-:W-:Y:S02]  /*26940*/  LOP3.LUT R176, R168, R176, RZ, 0xc0, !PT ;  /* 0x000000b0a8b07212 */ /* 0x000fe400078ec0ff */
[----:B------:R-:W-:Y:S02]  /*26950*/  LOP3.LUT R177, R169, R177, RZ, 0xc0, !PT ;  /* 0x000000b1a9b17212 */ /* 0x000fe400078ec0ff */
[----:B------:R-:W-:Y:S02]  /*26960*/  LOP3.LUT R178, R171, R178, RZ, 0xc0, !PT ;  /* 0x000000b2abb27212 */ /* 0x000fe400078ec0ff */
[----:B------:R-:W-:Y:S02]  /*26970*/  LOP3.LUT R179, R170, R179, RZ, 0xc0, !PT ;  /* 0x000000b3aab37212 */ /* 0x000fe400078ec0ff */
[--C-:B------:R-:W-:Y:S02]  /*26980*/  HSET2.LE.AND R2, R148, R239.reuse, PT ;  /* 0x000000ef94027233 */ /* 0x100fe40003803000 */
[--C-:B------:R-:W-:Y:S02]  /*26990*/  HSET2.LE.AND R138, R152, R239.reuse, PT ;  /* 0x000000ef988a7233 */ /* 0x100fe40003803000 */
[----:B------:R-:W-:Y:S01]  /*269a0*/  HSET2.LE.AND R139, R160, R239, PT ;  /* 0x000000efa08b7233 */ /* 0x000fe20003803000 */
[-C--:B-1----:R-:W-:Y:S05]  /*269b0*/  HMMA.16816.F32 R168, R176, R164.reuse, R4 ;  /* 0x000000a4b0a8723c */ /* 0x082fea0000001804 */
[----:B------:R-:W-:Y:S02]  /*269c0*/  LOP3.LUT R136, R201, R0, RZ, 0xc0, !PT ;  /* 0x00000000c9887212 */ /* 0x000fe400078ec0ff */
[----:B------:R-:W-:Y:S02]  /*269d0*/  LOP3.LUT R137, R200, R2, RZ, 0xc0, !PT ;  /* 0x00000002c8897212 */ /* 0x000fe400078ec0ff */
[----:B------:R-:W1:Y:S01]  /*269e0*/  LDSM.16.MT88.4 R200, [R207+0xb800] ;  /* 0x00b80000cfc8783b */ /* 0x000e620000004200 */
[----:B----4-:R-:W-:Y:S02]  /*269f0*/  ISETP.GT.AND P1, PT, R238, R245, PT ;  /* 0x000000f5ee00720c */ /* 0x010fe40003f24270 */
[----:B------:R-:W-:Y:S02]  /*26a00*/  LOP3.LUT R138, R213, R138, RZ, 0xc0, !PT ;  /* 0x0000008ad58a7212 */ /* 0x000fe400078ec0ff */
[----:B------:R-:W-:Y:S07]  /*26a10*/  LOP3.LUT R139, R3, R139, RZ, 0xc0, !PT ;  /* 0x0000008b038b7212 */ /* 0x000fee00078ec0ff */
        /* <DEDUP_REMOVED lines=31> */
[----:B------:R-:W-:Y:S05]  /*26c10*/  HMMA.16816.F32 R128, R176, R202, R128 ;  /* 0x000000cab080723c */ /* 0x000fea0000001880 */
[----:B------:R-:W-:Y:S02]  /*26c20*/  IMAD.MOV.U32 R139, RZ, RZ, R134 ;  /* 0x000000ffff8b7224 */ /* 0x000fe400078e0086 */
[----:B------:R-:W-:Y:S04]  /*26c30*/  IMAD.MOV.U32 R138, RZ, RZ, R132 ;  /* 0x000000ffff8a7224 */ /* 0x000fe800078e0084 */
[----:B------:R-:W-:Y:S02]  /*26c40*/  IMAD.MOV.U32 R137, RZ, RZ, R133 ;  /* 0x000000ffff897224 */ /* 0x000fe400078e0085 */
[----:B------:R-:W-:Y:S01]  /*26c50*/  IMAD.MOV.U32 R136, RZ, RZ, R135 ;  /* 0x000000ffff887224 */ /* 0x000fe200078e0087 */
[----:B------:R-:W-:Y:S10]  /*26c60*/  @P1 BRA `(.L_x_2782) ;  /* 0xffffffa800d01947 */ /* 0x000ff4000383ffff */
.L_x_2779:
[----:B------:R1:W5:Y:S04]  /*26c70*/  LDL R14, [R1+0xac] ;  /* 0x0000ac00010e7983 */ /* 0x0003680000100800 */
[----:B------:R1:W5:Y:S04]  /*26c80*/  LDL R13, [R1+0x84] ;  /* 0x00008400010d7983 */ /* 0x0003680000100800 */
[----:B------:R1:W5:Y:S04]  /*26c90*/  LDL R11, [R1+0x78] ;  /* 0x00007800010b7983 */ /* 0x0003680000100800 */
[----:B------:R1:W5:Y:S04]  /*26ca0*/  LDL R12, [R1+0x80] ;  /* 0x00008000010c7983 */ /* 0x0003680000100800 */
[----:B-----5:R1:W5:Y:S04]  /*26cb0*/  LD.E R136, desc[UR4][R172.64+0xd8] ;  /* 0x0000d804ac887980 */ /* 0x020368000c101900 */
[----:B------:R1:W5:Y:S01]  /*26cc0*/  LD.E R5, desc[UR4][R172.64+0x17c] ;  /* 0x00017c04ac057980 */ /* 0x000362000c101900 */
[----:B------:R-:W-:-:S03]  /*26cd0*/  UMOV UR6, 0xffffffff ;  /* 0xffffffff00067882 */ /* 0x000fc60000000000 */
[----:B------:R-:W-:Y:S05]  /*26ce0*/  BRA.DIV UR6, `(.L_x_2783) ;  /* 0x0000002a06107947 */ /* 0x000fea000b800000 */
[----:B------:R-:W2:Y:S04]  /*26cf0*/  SHFL.BFLY PT, R8, R14, 0x2, 0x1f ;  /* 0x0c401f000e087f89 */ /* 0x000ea800000e0000 */
[----:B------:R-:W3:Y:S04]  /*26d00*/  SHFL.BFLY PT, R7, R13, 0x2, 0x1f ;  /* 0x0c401f000d077f89 */ /* 0x000ee800000e0000 */
[----:B------:R-:W4:Y:S04]  /*26d10*/  SHFL.BFLY PT, R6, R12, 0x2, 0x1f ;  /* 0x0c401f000c067f89 */ /* 0x000f2800000e0000 */
[----:B------:R-:W1:Y:S01]  /*26d20*/  SHFL.BFLY PT, R2, R11, 0x2, 0x1f ;  /* 0x0c401f000b027f89 */ /* 0x000e6200000e0000 */
[----:B--2---:R-:W-:Y:S01]  /*26d30*/  FADD.FTZ R8, R8, R14 ;  /* 0x0000000e08087221 */ /* 0x004fe20000010000 */
[----:B---3--:R-:W-:-:S04]  /*26d40*/  FADD.FTZ R7, R7, R13 ;  /* 0x0000000d07077221 */ /* 0x008fc80000010000 */
[----:B------:R-:W2:Y:S01]  /*26d50*/  SHFL.BFLY PT, R174, R8, 0x1, 0x1f ;  /* 0x0c201f0008ae7f89 */ /* 0x000ea200000e0000 */
[----:B----4-:R-:W-:-:S03]  /*26d60*/  FADD.FTZ R6, R6, R12 ;  /* 0x0000000c06067221 */ /* 0x010fc60000010000 */
[----:B------:R-:W3:Y:S01]  /*26d70*/  SHFL.BFLY PT, R10, R7, 0x1, 0x1f ;  /* 0x0c201f00070a7f89 */ /* 0x000ee200000e0000 */
[----:B-1----:R-:W-:-:S03]  /*26d80*/  FADD.FTZ R2, R2, R11 ;  /* 0x0000000b02027221 */ /* 0x002fc60000010000 */
[----:B------:R-:W1:Y:S04]  /*26d90*/  SHFL.BFLY PT, R9, R6, 0x1, 0x1f ;  /* 0x0c201f0006097f89 */ /* 0x000e6800000e0000 */
[----:B------:R4:W4:Y:S01]  /*26da0*/  SHFL.BFLY PT, R4, R2, 0x1, 0x1f ;  /* 0x0c201f0002047f89 */ /* 0x00092200000e0000 */
[----:B--2---:R-:W-:Y:S01]  /*26db0*/  FADD.FTZ R174, R8, R174 ;  /* 0x000000ae08ae7221 */ /* 0x004fe20000010000 */
[----:B---3--:R-:W-:Y:S01]  /*26dc0*/  FADD.FTZ R139, R7, R10 ;  /* 0x0000000a078b7221 */ /* 0x008fe20000010000 */
[----:B-1----:R-:W-:-:S07]  /*26dd0*/  FADD.FTZ R138, R6, R9 ;  /* 0x00000009068a7221 */ /* 0x002fce0000010000 */
.L_x_2814:
[----:B------:R-:W2:Y:S01]  /*26de0*/  LDL R178, [R1+0x11c] ;  /* 0x00011c0001b27983 */ /* 0x000ea20000100800 */
[----:B------:R-:W-:Y:S01]  /*26df0*/  FSETP.NE.FTZ.AND P5, PT, R174, RZ, PT ;  /* 0x000000ffae00720b */ /* 0x000fe20003fb5000 */
[----:B----4-:R-:W-:Y:S01]  /*26e00*/  FADD.FTZ R137, R2, R4 ;  /* 0x0000000402897221 */ /* 0x010fe20000010000 */
[----:B------:R-:W-:Y:S01]  /*26e10*/  MOV R0, 0x3f800000 ;  /* 0x3f80000000007802 */ /* 0x000fe20000000f00 */
[----:B------:R-:W1:Y:S01]  /*26e20*/  S2UR UR6, SR_CgaCtaId ;  /* 0x00000000000679c3 */ /* 0x000e620000008800 */
[----:B------:R-:W-:Y:S01]  /*26e30*/  FSETP.NE.FTZ.AND P3, PT, R138, RZ, PT ;  /* 0x000000ff8a00720b */ /* 0x000fe20003f75000 */
[----:B------:R-:W-:Y:S01]  /*26e40*/  UMOV UR7, 0x400 ;  /* 0x0000040000077882 */ /* 0x000fe20000000000 */
[----:B------:R-:W-:Y:S02]  /*26e50*/  FSETP.NE.FTZ.AND P0, PT, R137, RZ, PT ;  /* 0x000000ff8900720b */ /* 0x000fe40003f15000 */
[----:B------:R-:W-:Y:S02]  /*26e60*/  FSETP.NE.FTZ.AND P4, PT, R139, RZ, PT ;  /* 0x000000ff8b00720b */ /* 0x000fe40003f95000 */
[----:B------:R-:W-:-:S02]  /*26e70*/  MOV R2, 0x3f800000 ;  /* 0x3f80000000027802 */ /* 0x000fc40000000f00 */
[----:B------:R-:W-:Y:S01]  /*26e80*/  MOV R3, 0x3f800000 ;  /* 0x3f80000000037802 */ /* 0x000fe20000000f00 */
[----:B------:R-:W3:Y:S08]  /*26e90*/  @P5 MUFU.RCP R0, R174 ;  /* 0x000000ae00005308 */ /* 0x000ef00000001000 */
[----:B------:R-:W4:Y:S01]  /*26ea0*/  @P3 MUFU.RCP R2, R138 ;  /* 0x0000008a00023308 */ /* 0x000f220000001000 */
[----:B-1----:R-:W-:-:S07]  /*26eb0*/  ULEA UR6, UR6, UR7, 0x18 ;  /* 0x0000000706067291 */ /* 0x002fce000f8ec03f */
[----:B------:R-:W1:Y:S01]  /*26ec0*/  @P4 MUFU.RCP R3, R139 ;  /* 0x0000008b00034308 */ /* 0x000e620000001000 */
[----:B---3-5:R-:W-:-:S04]  /*26ed0*/  FMUL.FTZ R0, R5, R0 ;  /* 0x0000000005007220 */ /* 0x028fc80000410000 */
        /* <DEDUP_REMOVED lines=33> */
[C---:B----4-:R-:W-:Y:S01]  /*270f0*/  FMUL.FTZ R2, R5.reuse, R2 ;  /* 0x0000000205027220 */ /* 0x050fe20000410000 */
[----:B-1----:R-:W-:Y:S01]  /*27100*/  FMUL.FTZ R3, R5, R3 ;  /* 0x0000000305037220 */ /* 0x002fe20000410000 */
[----:B------:R-:W-:-:S02]  /*27110*/  F2FP.F16.F32.PACK_AB R6, R6, R168 ;  /* 0x000000a80606723e */ /* 0x000fc400000000ff */
[C---:B------:R-:W-:Y:S01]  /*27120*/  FMUL.FTZ R92, R2.reuse, R92 ;  /* 0x0000005c025c7220 */ /* 0x040fe20000410000 */
[----:B------:R-:W1:Y:S01]  /*27130*/  @P0 MUFU.RCP R0, R137 ;  /* 0x0000008900000308 */ /* 0x000e620000001000 */
        /* <DEDUP_REMOVED lines=16> */
[----:B-1----:R-:W-:Y:S01]  /*27240*/  FMUL.FTZ R0, R5, R0 ;  /* 0x0000000005007220 */ /* 0x002fe20000410000 */
[C---:B------:R-:W-:Y:S01]  /*27250*/  FMUL.FTZ R28, R3.reuse, R67 ;  /* 0x00000043031c7220 */ /* 0x040fe20000410000 */
[C---:B------:R-:W-:Y:S01]  /*27260*/  FMUL.FTZ R36, R3.reuse, R70 ;  /* 0x0000004603247220 */ /* 0x040fe20000410000 */
[----:B------:R-:W-:Y:S01]  /*27270*/  FMUL.FTZ R32, R3, R71 ;  /* 0x0000004703207220 */ /* 0x000fe20000410000 */
[C---:B------:R-:W-:Y:S01]  /*27280*/  FMUL.FTZ R68, R0.reuse, R42 ;  /* 0x0000002a00447220 */ /* 0x040fe20000410000 */
[C---:B------:R-:W-:Y:S01]  /*27290*/  FMUL.FTZ R42, R0.reuse, R95 ;  /* 0x0000005f002a7220 */ /* 0x040fe20000410000 */
[----:B------:R-:W-:Y:S01]  /*272a0*/  FMUL.FTZ R25, R0, R43 ;  /* 0x0000002b00197220 */ /* 0x000fe20000410000 */
[----:B------:R-:W1:Y:S01]  /*272b0*/  S2R R95, SR_TID.X ;  /* 0x00000000005f7919 */ /* 0x000e620000002100 */
        /* <DEDUP_REMOVED lines=31> */
[----:B-1----:R-:W-:Y:S01]  /*274b0*/  SHF.R.S32.HI R92, RZ, 0x1f, R95 ;  /* 0x0000001fff5c7819 */ /* 0x002fe2000001145f */
        /* <DEDUP_REMOVED lines=44> */
[----:B------:R-:W-:-:S02]  /*27780*/  F2FP.F16.F32.PACK_AB R59, R3, R8 ;  /* 0x00000008033b723e */ /* 0x000fc400000000ff */
[--C-:B------:R-:W-:Y:S02]  /*27790*/  SHF.R.S32.HI R3, RZ, 0x2, R2.reuse ;  /* 0x00000002ff037819 */ /* 0x100fe40000011402 */
[----:B------:R-:W-:Y:S02]  /*277a0*/  SHF.R.S32.HI R0, RZ, 0x1f, R2 ;  /* 0x0000001fff007819 */ /* 0x000fe40000011402 */
[----:B------:R-:W-:Y:S02]  /*277b0*/  F2FP.F16.F32.PACK_AB R18, R18, R26 ;  /* 0x0000001a1212723e */ /* 0x000fe400000000ff */
[----:B------:R-:W-:Y:S02]  /*277c0*/  LEA.HI R0, R0, R3, RZ, 0x3 ;  /* 0x0000000300007211 */ /* 0x000fe400078f18ff */
[----:B------:R-:W-:Y:S02]  /*277d0*/  F2FP.F16.F32.PACK_AB R55, R55, R72 ;  /* 0x000000483737723e */ /* 0x000fe400000000ff */
[----:B------:R-:W-:-:S02]  /*277e0*/  LOP3.LUT R0, R0, 0xfffffff8, RZ, 0xc0, !PT ;  /* 0xfffffff800007812 */ /* 0x000fc400078ec0ff */
[----:B------:R-:W-:Y:S02]  /*277f0*/  LEA.HI R72, R92, R95, RZ, 0x5 ;  /* 0x0000005f5c487211 */ /* 0x000fe400078f28ff */
[----:B------:R-:W-:Y:S02]  /*27800*/  IADD3 R3, R3, -R0, RZ ;  /* 0x8000000003037210 */ /* 0x000fe40007ffe0ff */
[----:B------:R-:W-:Y:S02]  /*27810*/  LOP3.LUT R0, R2, 0x3ffffffc, RZ, 0xc0, !PT ;  /* 0x3ffffffc02007812 */ /* 0x000fe400078ec0ff */
[----:B------:R-:W-:Y:S02]  /*27820*/  SHF.L.U32 R26, R3, 0x6, RZ ;  /* 0x00000006031a7819 */ /* 0x000fe400000006ff */
[----:B------:R-:W-:Y:S02]  /*27830*/  F2FP.F16.F32.PACK_AB R66, R66, R30 ;  /* 0x0000001e4242723e */ /* 0x000fe400000000ff */
[----:B------:R-:W-:-:S02]  /*27840*/  SHF.R.S32.HI R2, RZ, 0x5, R72 ;  /* 0x00000005ff027819 */ /* 0x000fc40000011448 */
[----:B------:R-:W-:Y:S02]  /*27850*/  IADD3 R0, -R0, R95, RZ ;  /* 0x0000005f00007210 */ /* 0x000fe40007ffe1ff */
[----:B------:R-:W-:Y:S02]  /*27860*/  LOP3.LUT R30, R26, 0x1c0, RZ, 0xc0, !PT ;  /* 0x000001c01a1e7812 */ /* 0x000fe400078ec0ff */
[----:B------:R-:W-:Y:S02]  /*27870*/  LOP3.LUT R26, R3, 0x1, RZ, 0xc0, !PT ;  /* 0x00000001031a7812 */ /* 0x000fe400078ec0ff */
[----:B------:R-:W-:Y:S02]  /*27880*/  LEA R0, R2, R0, 0x9 ;  /* 0x0000000002007211 */ /* 0x000fe400078e48ff */
[----:B------:R-:W-:Y:S02]  /*27890*/  LEA.HI R2, R30, R30, RZ, 0x1d ;  /* 0x0000001e1e027211 */ /* 0x000fe400078fe8ff */
[----:B------:R-:W-:-:S02]  /*278a0*/  ISETP.NE.U32.AND P1, PT, R26, 0x1, PT ;  /* 0x000000011a00780c */ /* 0x000fc40003f25070 */
[----:B------:R-:W-:Y:S02]  /*278b0*/  LEA R0, R0, R2, 0x1 ;  /* 0x0000000200007211 */ /* 0x000fe400078e08ff */
[----:B------:R-:W-:Y:S02]  /*278c0*/  F2FP.F16.F32.PACK_AB R5, R171, R170 ;  /* 0x000000aaab05723e */ /* 0x000fe400000000ff */
[----:B------:R-:W-:Y:S02]  /*278d0*/  LEA R0, R0, UR6, 0x1 ;  /* 0x0000000600007c11 */ /* 0x000fe4000f8e08ff */
[----:B------:R-:W-:Y:S02]  /*278e0*/  F2FP.F16.F32.PACK_AB R4, R4, R164 ;  /* 0x000000a40404723e */ /* 0x000fe400000000ff */
[----:B------:R-:W-:Y:S01]  /*278f0*/  IADD3 R2, R0, -0x10, RZ ;  /* 0xfffffff000027810 */ /* 0x000fe20007ffe0ff */
[----:B------:R1:W-:Y:S01]  /*27900*/  STS [R0+0x400], R5 ;  /* 0x0004000500007388 */ /* 0x0003e20000000800 */
[----:B------:R-:W-:-:S02]  /*27910*/  F2FP.F16.F32.PACK_AB R7, R7, R166 ;  /* 0x000000a60707723e */ /* 0x000fc400000000ff */
[----:B------:R-:W-:Y:S01]  /*27920*/  @P1 IADD3 R2, R0, 0x10, RZ ;  /* 0x0000001000021810 */ /* 0x000fe20007ffe0ff */
[----:B------:R-:W-:Y:S01]  /*27930*/  STS [R0], R6 ;  /* 0x0000000600007388 */ /* 0x000fe20000000800 */
[----:B------:R-:W-:Y:S02]  /*27940*/  R2P PR, R3, 0x6 ;  /* 0x0000000603007804 */ /* 0x000fe40000000000 */
[----:B------:R-:W-:Y:S01]  /*27950*/  MOV R3, 0x20 ;  /* 0x0000002000037802 */ /* 0x000fe20000000f00 */
[----:B------:R3:W-:Y:S01]  /*27960*/  STS [R2], R4 ;  /* 0x0000000402007388 */ /* 0x0007e20000000800 */
[----:B------:R-:W-:Y:S02]  /*27970*/  F2FP.F16.F32.PACK_AB R9, R9, R152 ;  /* 0x000000980909723e */ /* 0x000fe400000000ff */
[----:B------:R-:W-:Y:S01]  /*27980*/  SEL R3, R3, 0xffffffe0, !P1 ;  /* 0xffffffe003037807 */ /* 0x000fe20004800000 */
[----:B------:R4:W-:Y:S01]  /*27990*/  STS [R2+0x400], R7 ;  /* 0x0004000702007388 */ /* 0x0009e20000000800 */
        /* <DEDUP_REMOVED lines=9> */
[----:B-1----:R-:W-:-:S02]  /*27a30*/  MOV R5, 0x40 ;  /* 0x0000004000057802 */ /* 0x002fc40000000f00 */
[----:B------:R-:W-:Y:S01]  /*27a40*/  F2FP.F16.F32.PACK_AB R14, R14, R158 ;  /* 0x0000009e0e0e723e */ /* 0x000fe200000000ff */
[----:B------:R-:W-:Y:S01]  /*27a50*/  STS [R2+0x2400], R13 ;  /* 0x0024000d02007388 */ /* 0x000fe20000000800 */
[----:B------:R-:W-:Y:S02]  /*27a60*/  SEL R5, R5, 0xffffffc0, !P2 ;  /* 0xffffffc005057807 */ /* 0x000fe40005000000 */
[----:B------:R-:W-:Y:S02]  /*27a70*/  F2FP.F16.F32.PACK_AB R16, R16, R144 ;  /* 0x000000901010723e */ /* 0x000fe400000000ff */
[----:B---3--:R-:W-:Y:S02]  /*27a80*/  IADD3 R4, R0, R3, RZ ;  /* 0x0000000300047210 */ /* 0x008fe40007ffe0ff */
[----:B------:R-:W-:Y:S02]  /*27a90*/  IADD3 R3, R3, R2, RZ ;  /* 0x0000000203037210 */ /* 0x000fe40007ffe0ff */
        /* <DEDUP_REMOVED lines=8> */
[----:B----4-:R-:W-:Y:S02]  /*27b20*/  IADD3 R7, R0, R5, RZ ;  /* 0x0000000500077210 */ /* 0x010fe40007ffe0ff */
[----:B------:R-:W-:Y:S01]  /*27b30*/  F2FP.F16.F32.PACK_AB R19, R49, R37 ;  /* 0x000000253113723e */ /* 0x000fe200000000ff */
[----:B------:R-:W-:Y:S01]  /*27b40*/  STS [R3+0x400], R14 ;  /* 0x0004000e03007388 */ /* 0x000fe20000000800 */
[----:B------:R-:W-:-:S02]  /*27b50*/  IADD3 R8, R5, R2, RZ ;  /* 0x0000000205087210 */ /* 0x000fc40007ffe0ff */
        /* <DEDUP_REMOVED lines=42> */
[----:B--2---:R-:W-:Y:S01]  /*27e00*/  ISETP.NE.AND P1, PT, R178, -0x1, PT ;  /* 0xffffffffb200780c */ /* 0x004fe20003f25270 */
        /* <DEDUP_REMOVED lines=52> */
[----:B-1----:R-:W4:Y:S04]  /*28150*/  LD.E.U16 R0, desc[UR4][R172.64+0x1c8] ;  /* 0x0001c804ac007980 */ /* 0x002f28000c101500 */
[----:B--2---:R-:W2:Y:S04]  /*28160*/  @!P1 LD.E.64 R2, desc[UR4][R172.64+0x80] ;  /* 0x00008004ac029980 */ /* 0x004ea8000c101b00 */
[----:B------:R1:W5:Y:S04]  /*28170*/  LD.E.64 R12, desc[UR4][R172.64+0x70] ;  /* 0x00007004ac0c7980 */ /* 0x000368000c101b00 */
[----:B------:R1:W5:Y:S04]  /*28180*/  LD.E.64 R18, desc[UR4][R172.64+0x90] ;  /* 0x00009004ac127980 */ /* 0x000368000c101b00 */
[----:B---3--:R-:W3:Y:S01]  /*28190*/  @P1 LD.E.64 R6, desc[UR4][R172.64+0x88] ;  /* 0x00008804ac061980 */ /* 0x008ee2000c101b00 */
[----:B------:R-:W1:Y:S01]  /*281a0*/  @P5 MUFU.LG2 R11, R174 ;  /* 0x000000ae000b5308 */ /* 0x000e620000000c00 */
[----:B------:R-:W4:Y:S01]  /*281b0*/  S2R R177, SR_CTAID.Y ;  /* 0x0000000000b17919 */ /* 0x000f220000002600 */
[----:B------:R-:W-:-:S06]  /*281c0*/  MOV R40, 0x7f800000 ;  /* 0x7f80000000287802 */ /* 0x000fcc0000000f00 */
[----:B------:R-:W4:Y:S01]  /*281d0*/  @P4 MUFU.LG2 R10, R139 ;  /* 0x0000008b000a4308 */ /* 0x000f220000000c00 */
[----:B-1----:R-:W-:-:S07]  /*281e0*/  @P5 FMUL.FTZ R11, R11, 0.69314718246459960938 ;  /* 0x3f3172180b0b5820 */ /* 0x002fce0000410000 */
[----:B------:R-:W1:Y:S01]  /*281f0*/  @P0 MUFU.LG2 R14, R137 ;  /* 0x00000089000e0308 */ /* 0x000e620000000c00 */
[----:B------:R-:W-:Y:S01]  /*28200*/  @P5 FFMA.FTZ R40, R136, R132, R11 ;  /* 0x0000008488285223 */ /* 0x000fe2000001000b */
[-C--:B---3--:R-:W-:Y:S02]  /*28210*/  @P1 IMAD R8, R7, R178.reuse, RZ ;  /* 0x000000b207081224 */ /* 0x088fe400078e02ff */
[----:B----4-:R-:W-:Y:S02]  /*28220*/  @P1 IMAD.WIDE.U32 R4, R6, R178, RZ ;  /* 0x000000b206041225 */ /* 0x010fe400078e00ff */
[----:B------:R3:W5:Y:S01]  /*28230*/  @!P1 LD.E.64 R6, desc[UR4][R172.64+0x88] ;  /* 0x00008804ac069980 */ /* 0x000762000c101b00 */
[C---:B------:R-:W-:Y:S01]  /*28240*/  PRMT R11, R0.reuse, 0x7770, RZ ;  /* 0x00007770000b7816 */ /* 0x040fe200000000ff */
[----:B------:R-:W4:Y:S01]  /*28250*/  @P3 MUFU.LG2 R9, R138 ;  /* 0x0000008a00093308 */ /* 0x000f220000000c00 */
[----:B------:R-:W-:Y:S02]  /*28260*/  PRMT R0, R0, 0x7771, RZ ;  /* 0x0000777100007816 */ /* 0x000fe400000000ff */
[----:B------:R-:W-:-:S04]  /*28270*/  ISETP.NE.AND P2, PT, R11, RZ, PT ;  /* 0x000000ff0b00720c */ /* 0x000fc80003f45270 */
[----:B------:R-:W-:Y:S01]  /*28280*/  ISETP.NE.OR P5, PT, R0, RZ, !P2 ;  /* 0x000000ff0000720c */ /* 0x000fe200057a5670 */
[----:B------:R-:W-:Y:S01]  /*28290*/  @P4 FMUL.FTZ R10, R10, 0.69314718246459960938 ;  /* 0x3f3172180a0a4820 */ /* 0x000fe20000410000 */
[----:B------:R-:W-:Y:S01]  /*282a0*/  @!P1 SHF.R.S32.HI R15, RZ, 0x1f, R177 ;  /* 0x0000001fff0f9819 */ /* 0x000fe200000114b1 */
[----:B--2---:R-:W-:Y:S01]  /*282b0*/  @!P1 IMAD R3, R3, R177, RZ ;  /* 0x000000b103039224 */ /* 0x004fe200078e02ff */
[----:B------:R-:W-:Y:S01]  /*282c0*/  MOV R41, 0x7f800000 ;  /* 0x7f80000000297802 */ /* 0x000fe20000000f00 */
[----:B------:R-:W-:Y:S01]  /*282d0*/  @P4 FFMA.FTZ R41, R136, R134, R10 ;  /* 0x0000008688294223 */ /* 0x000fe2000001000a */
[----:B------:R-:W-:Y:S01]  /*282e0*/  @P1 MOV R26, R4 ;  /* 0x00000004001a1202 */ /* 0x000fe20000000f00 */
[----:B------:R-:W-:Y:S02]  /*282f0*/  @!P1 IMAD R10, R2, R15, R3 ;  /* 0x0000000f020a9224 */ /* 0x000fe400078e0203 */
[----:B-1----:R-:W-:Y:S01]  /*28300*/  @P0 FMUL.FTZ R4, R14, 0.69314718246459960938 ;  /* 0x3f3172180e040820 */ /* 0x002fe20000410000 */
[----:B------:R-:W-:-:S04]  /*28310*/  @!P1 IMAD.WIDE.U32 R2, R2, R177, RZ ;  /* 0x000000b102029225 */ /* 0x000fc800078e00ff */
[----:B----4-:R-:W-:Y:S01]  /*28320*/  @P3 FMUL.FTZ R9, R9, 0.69314718246459960938 ;  /* 0x3f31721809093820 */ /* 0x010fe20000410000 */
[----:B------:R-:W-:Y:S01]  /*28330*/  BSSY B1, `(.L_x_2784) ;  /* 0x0000016000017945 */ /* 0x000fe20003800000 */
[----:B------:R-:W-:Y:S01]  /*28340*/  MOV R25, 0x7f800000 ;  /* 0x7f80000000197802 */ /* 0x000fe20000000f00 */
[C---:B------:R-:W-:Y:S01]  /*28350*/  @P0 FFMA.FTZ R25, R136.reuse, R133, R4 ;  /* 0x0000008588190223 */ /* 0x040fe20000010004 */
[----:B------:R-:W-:Y:S02]  /*28360*/  @P1 IADD3 R27, R5, R8, RZ ;  /* 0x00000008051b1210 */ /* 0x000fe40007ffe0ff */
[----:B------:R-:W-:Y:S02]  /*28370*/  CS2R R4, SRZ ;  /* 0x0000000000047805 */ /* 0x000fe4000001ff00 */
[----:B------:R-:W-:Y:S01]  /*28380*/  MOV R24, 0x7f800000 ;  /* 0x7f80000000187802 */ /* 0x000fe20000000f00 */
[----:B------:R-:W-:Y:S01]  /*28390*/  @P3 FFMA.FTZ R24, R136, R135, R9 ;  /* 0x0000008788183223 */ /* 0x000fe20000010009 */
[----:B------:R-:W-:-:S02]  /*283a0*/  PLOP3.LUT P4, PT, PT, PT, PT, 0x8, 0x0 ;  /* 0x000000000000781c */ /* 0x000fc40003f8e170 */
[----:B------:R-:W-:Y:S02]  /*283b0*/  @!P1 IADD3 R27, R3, R10, RZ ;  /* 0x0000000a031b9210 */ /* 0x000fe40007ffe0ff */
[----:B------:R-:W-:Y:S01]  /*283c0*/  @!P1 MOV R26, R2 ;  /* 0x00000002001a9202 */ /* 0x000fe20000000f00 */
[----:B---3--:R-:W-:Y:S08]  /*283d0*/  @P5 BRA `(.L_x_2785) ;  /* 0x00000000002c5947 */ /* 0x008ff00003800000 */
[----:B------:R-:W-:Y:S01]  /*283e0*/  ISETP.NE.AND P0, PT, R178, -0x1, PT ;  /* 0xffffffffb200780c */ /* 0x000fe20003f05270 */
[----:B------:R-:W-:Y:S01]  /*283f0*/  BSSY B0, `(.L_x_2786) ;  /* 0x0000006000007945 */ /* 0x000fe20003800000 */
[----:B------:R-:W-:-:S11]  /*28400*/  PLOP3.LUT P4, PT, PT, PT, PT, 0x80, 0x0 ;  /* 0x000000000000781c */ /* 0x000fd60003f8f070 */
[----:B------:R-:W-:Y:S05]  /*28410*/  @P0 BRA `(.L_x_2787) ;  /* 0x00000000000c0947 */ /* 0x000fea0003800000 */
[----:B------:R-:W2:Y:S02]  /*28420*/  LD.E R0, desc[UR4][R172.64+0xb4] ;  /* 0x0000b404ac007980 */ /* 0x000ea4000c101900 */
[----:B--2---:R-:W-:-:S05]  /*28430*/  IMAD R178, R0, R177, RZ ;  /* 0x000000b100b27224 */ /* 0x004fca00078e02ff */
[----:B------:R1:W-:Y:S02]  /*28440*/  STL [R1+0x11c], R178 ;  /* 0x00011cb201007387 */ /* 0x0003e40000100800 */
.L_x_2787:
[----:B------:R-:W-:Y:S05]  /*28450*/  BSYNC B0 ;  /* 0x0000000000007941 */ /* 0x000fea0003800000 */
.L_x_2786:
[----:B------:R-:W-:Y:S01]  /*28460*/  PRMT R0, RZ, 0x7610, R0 ;  /* 0x00007610ff007816 */ /* 0x000fe20000000000 */
[--C-:B------:R-:W-:Y:S01]  /*28470*/  IMAD.MOV.U32 R4, RZ, RZ, R178.reuse ;  /* 0x000000ffff047224 */ /* 0x100fe200078e00b2 */
[----:B------:R-:W-:Y:S02]  /*28480*/  SHF.R.S32.HI R5, RZ, 0x1f, R178 ;  /* 0x0000001fff057819 */ /* 0x000fe400000114b2 */
.L_x_2785:
[----:B------:R-:W-:Y:S05]  /*28490*/  BSYNC B1 ;  /* 0x0000000000017941 */ /* 0x000fea0003800000 */
.L_x_2784:
[----:B------:R-:W-:-:S13]  /*284a0*/  LOP3.LUT P0, RZ, R0, 0xff, RZ, 0xc0, !PT ;  /* 0x000000ff00ff7812 */ /* 0x000fda000780c0ff */
[----:B------:R-:W2:Y:S01]  /*284b0*/  @P0 LD.E.64 R8, desc[UR4][R172.64+0xb0] ;  /* 0x0000b004ac080980 */ /* 0x000ea2000c101b00 */
[----:B------:R-:W-:Y:S01]  /*284c0*/  BSSY B0, `(.L_x_2788) ;  /* 0x0000009000007945 */ /* 0x000fe20003800000 */
[----:B------:R-:W-:Y:S01]  /*284d0*/  @P0 MOV R2, 0x1 ;  /* 0x0000000100020802 */ /* 0x000fe20000000f00 */
[----:B--2---:R-:W-:Y:S02]  /*284e0*/  @P0 IMAD R0, R8, R9, RZ ;  /* 0x0000000908000224 */ /* 0x004fe400078e02ff */
[----:B------:R-:W-:Y:S05]  /*284f0*/  @P0 BRA `(.L_x_2789) ;  /* 0x0000000000140947 */ /* 0x000fea0003800000 */
[----:B------:R-:W2:Y:S04]  /*28500*/  @P2 LD.E R0, desc[UR4][R172.64+0xd4] ;  /* 0x0000d404ac002980 */ /* 0x000ea8000c101900 */
[----:B------:R-:W2:Y:S04]  /*28510*/  LD.E R2, desc[UR4][R172.64+0x60] ;  /* 0x00006004ac027980 */ /* 0x000ea8000c101900 */
[----:B------:R-:W2:Y:S01]  /*28520*/  @!P2 LD.E R0, desc[UR4][R172.64+0xb4] ;  /* 0x0000b404ac00a980 */ /* 0x000ea2000c101900 */
[----:B------:R-:W-:Y:S01]  /*28530*/  MOV R8, 0x1 ;  /* 0x0000000100087802 */ /* 0x000fe20000000f00 */
[----:B--2---:R-:W-:-:S02]  /*28540*/  IMAD R2, R0, R2, RZ ;  /* 0x0000000200027224 */ /* 0x004fc400078e02ff */
.L_x_2789:
[----:B------:R-:W-:Y:S05]  /*28550*/  BSYNC B0 ;  /* 0x0000000000007941 */ /* 0x000fea0003800000 */
.L_x_2788:
[----:B------:R-:W2:Y:S01]  /*28560*/  S2R R42, SR_CTAID.Z ;  /* 0x00000000002a7919 */ /* 0x000ea20000002700 */
[----:B------:R-:W-:Y:S01]  /*28570*/  IMAD R2, R177, R2, RZ ;  /* 0x00000002b1027224 */ /* 0x000fe200078e02ff */
[----:B------:R-:W-:Y:S01]  /*28580*/  LOP3.LUT R3, R72, 0xffffffe0, RZ, 0xc0, !PT ;  /* 0xffffffe048037812 */ /* 0x000fe200078ec0ff */
[----:B------:R-:W3:Y:S03]  /*28590*/  S2R R43, SR_CTAID.X ;  /* 0x00000000002b7919 */ /* 0x000ee60000002500 */
[----:B------:R-:W-:Y:S01]  /*285a0*/  SEL R2, R2, RZ, !P4 ;  /* 0x000000ff02027207 */ /* 0x000fe20006000000 */
[----:B------:R-:W-:Y:S01]  /*285b0*/  IMAD.IADD R3, R95, 0x1, -R3 ;  /* 0x000000015f037824 */ /* 0x000fe200078e0a03 */
[----:B------:R-:W-:Y:S05]  /*285c0*/  WARPSYNC.ALL ;  /* 0x0000000000007948 */ /* 0x000fea0003800000 */
[----:B------:R-:W-:Y:S01]  /*285d0*/  LOP3.LUT P2, RZ, R3, 0x3, RZ, 0xc0, !PT ;  /* 0x0000000303ff7812 */ /* 0x000fe2000784c0ff */
[----:B--2---:R-:W-:-:S02]  /*285e0*/  IMAD R0, R42, R0, R2 ;  /* 0x000000002a007224 */ /* 0x004fc400078e0202 */
[----:B------:R2:W5:Y:S01]  /*285f0*/  LD.E.64 R2, desc[UR4][R172.64+0xa0] ;  /* 0x0000a004ac027980 */ /* 0x000562000c101b00 */
[----:B---3--:R-:W-:Y:S01]  /*28600*/  IMAD R9, R43, R8, RZ ;  /* 0x000000082b097224 */ /* 0x008fe200078e02ff */
[----:B------:R-:W-:Y:S03]  /*28610*/  BAR.SYNC.DEFER_BLOCKING 0x0 ;  /* 0x0000000000007b1d */ /* 0x000fe60000010000 */
[----:B------:R-:W-:-:S03]  /*28620*/  IMAD.SHL.U32 R9, R9, 0x80, RZ ;  /* 0x0000008009097824 */ /* 0x000fc600078e00ff */
[----:B------:R2:W3:Y:S04]  /*28630*/  LDS.128 R28, [R222] ;  /* 0x00000000de1c7984 */ /* 0x0004e80000000c00 */
[----:B------:R2:W4:Y:S04]  /*28640*/  LDS.128 R36, [R222+0x800] ;  /* 0x00080000de247984 */ /* 0x0005280000000c00 */
[----:B------:R2:W1:Y:S04]  /*28650*/  LDS.128 R48, [R222+0x1000] ;  /* 0x00100000de307984 */ /* 0x0004680000000c00 */
        /* <DEDUP_REMOVED lines=12> */
[----:B------:R2:W1:Y:S01]  /*28720*/  LDS.128 R84, [R222+0x7800] ;  /* 0x00780000de547984 */ /* 0x0004620000000c00 */
[----:B------:R-:W-:-:S02]  /*28730*/  SHF.R.S32.HI R10, RZ, 0x1f, R9 ;  /* 0x0000001fff0a7819 */ /* 0x000fc40000011409 */
[--C-:B------:R-:W-:Y:S01]  /*28740*/  IADD3 R9, P1, P0, R9, R4, R0.reuse ;  /* 0x0000000409097210 */ /* 0x100fe2000783e000 */
[----:B------:R-:W-:Y:S01]  /*28750*/  BSSY B0, `(.L_x_2790) ;  /* 0x0000032000007945 */ /* 0x000fe20003800000 */
[----:B------:R-:W-:-:S04]  /*28760*/  SHF.R.S32.HI R0, RZ, 0x1f, R0 ;  /* 0x0000001fff007819 */ /* 0x000fc80000011400 */
[----:B------:R-:W-:Y:S01]  /*28770*/  IADD3.X R4, R10, R5, R0, P1, P0 ;  /* 0x000000050a047210 */ /* 0x000fe20000fe0400 */
[----:B---34-:R-:W-:Y:S06]  /*28780*/  @P2 BRA `(.L_x_2791) ;  /* 0x0000000000b82947 */ /* 0x018fec0003800000 */
[----:B------:R-:W3:Y:S01]  /*28790*/  LDL.LU R14, [R1+0x130] ;  /* 0x00013000010e7983 */ /* 0x000ee20000300800 */
[----:B------:R-:W4:Y:S02]  /*287a0*/  S2R R11, SR_TID.X ;  /* 0x00000000000b7919 */ /* 0x000f240000002100 */
[----:B----4-:R-:W-:-:S04]  /*287b0*/  SHF.R.S32.HI R10, RZ, 0x1f, R11 ;  /* 0x0000001fff0a7819 */ /* 0x010fc8000001140b */
        /* <DEDUP_REMOVED lines=12> */
[C---:B------:R-:W-:Y:S02]  /*28880*/  VIADD R10, R0.reuse, 0x8 ;  /* 0x00000008000a7836 */ /* 0x040fe40000000000 */
[C---:B------:R-:W-:Y:S02]  /*28890*/  VIADD R5, R0.reuse, 0x40 ;  /* 0x0000004000057836 */ /* 0x040fe40000000000 */
[C---:B------:R-:W-:Y:S01]  /*288a0*/  VIADD R11, R0.reuse, 0x48 ;  /* 0x00000048000b7836 */ /* 0x040fe20000000000 */
[-C--:B---3--:R-:W-:Y:S02]  /*288b0*/  ISETP.GE.AND P6, PT, R0, R14.reuse, PT ;  /* 0x0000000e0000720c */ /* 0x088fe40003fc6270 */
[-C--:B------:R-:W-:Y:S02]  /*288c0*/  ISETP.GE.AND P5, PT, R10, R14.reuse, PT ;  /* 0x0000000e0a00720c */ /* 0x080fe40003fa6270 */
[-C--:B------:R-:W-:Y:S02]  /*288d0*/  ISETP.GE.AND P4, PT, R5, R14.reuse, PT ;  /* 0x0000000e0500720c */ /* 0x080fe40003f86270 */
[----:B------:R-:W-:-:S07]  /*288e0*/  ISETP.GE.AND P3, PT, R11, R14, PT ;  /* 0x0000000e0b00720c */ /* 0x000fce0003f66270 */
[-C--:B------:R-:W-:Y:S02]  /*288f0*/  @!P6 IMAD R0, R0, R8.reuse, RZ ;  /* 0x000000080000e224 */ /* 0x080fe400078e02ff */
[-C--:B------:R-:W-:Y:S02]  /*28900*/  @!P5 IMAD R15, R10, R8.reuse, RZ ;  /* 0x000000080a0fd224 */ /* 0x080fe400078e02ff */
[-C--:B------:R-:W-:Y:S01]  /*28910*/  @!P4 IMAD R17, R5, R8.reuse, RZ ;  /* 0x000000080511c224 */ /* 0x080fe200078e02ff */
[----:B------:R-:W-:Y:S01]  /*28920*/  @!P6 IADD3 R14, P0, R0, R9, RZ ;  /* 0x00000009000ee210 */ /* 0x000fe20007f1e0ff */
[----:B------:R-:W-:-:S03]  /*28930*/  @!P3 IMAD R5, R11, R8, RZ ;  /* 0x000000080b05b224 */ /* 0x000fc600078e02ff */
[----:B------:R-:W-:Y:S02]  /*28940*/  @!P6 LEA.HI.X.SX32 R16, R0, R4, 0x1, P0 ;  /* 0x000000040010e211 */ /* 0x000fe400000f0eff */
[C---:B-----5:R-:W-:Y:S02]  /*28950*/  @!P6 LEA R10, P0, R14.reuse, R2, 0x2 ;  /* 0x000000020e0ae211 */ /* 0x060fe400078010ff */
[----:B------:R-:W-:Y:S02]  /*28960*/  @!P5 IADD3 R0, P2, R15, R9, RZ ;  /* 0x000000090f00d210 */ /* 0x000fe40007f5e0ff */
[----:B------:R-:W-:Y:S02]  /*28970*/  @!P6 LEA.HI.X R11, R14, R3, R16, 0x2, P0 ;  /* 0x000000030e0be211 */ /* 0x000fe400000f1410 */
[-C--:B------:R-:W-:Y:S02]  /*28980*/  @!P4 IADD3 R16, P1, R17, R9.reuse, RZ ;  /* 0x000000091110c210 */ /* 0x080fe40007f3e0ff */
[----:B------:R-:W-:Y:S01]  /*28990*/  @!P3 IADD3 R14, P0, R5, R9, RZ ;  /* 0x00000009050eb210 */ /* 0x000fe20007f1e0ff */
[----:B------:R3:W-:Y:S01]  /*289a0*/  @!P6 ST.E desc[UR4][R10.64], R40 ;  /* 0x000000280a00e985 */ /* 0x0007e2000c101904 */
[----:B------:R-:W-:-:S02]  /*289b0*/  @!P5 LEA.HI.X.SX32 R9, R15, R4, 0x1, P2 ;  /* 0x000000040f09d211 */ /* 0x000fc400010f0eff */
[----:B------:R-:W-:Y:S02]  /*289c0*/  @!P5 LEA R8, P2, R0, R2, 0x2 ;  /* 0x000000020008d211 */ /* 0x000fe400078410ff */
[-C--:B------:R-:W-:Y:S02]  /*289d0*/  @!P4 LEA.HI.X.SX32 R17, R17, R4.reuse, 0x1, P1 ;  /* 0x000000041111c211 */ /* 0x080fe400008f0eff */
[----:B------:R-:W-:Y:S02]  /*289e0*/  @!P3 LEA.HI.X.SX32 R15, R5, R4, 0x1, P0 ;  /* 0x00000004050fb211 */ /* 0x000fe400000f0eff */
[-C--:B------:R-:W-:Y:S02]  /*289f0*/  @!P4 LEA R4, P1, R16, R2.reuse, 0x2 ;  /* 0x000000021004c211 */ /* 0x080fe400078210ff */
[----:B------:R-:W-:Y:S02]  /*28a00*/  @!P3 LEA R2, P0, R14, R2, 0x2 ;  /* 0x000000020e02b211 */ /* 0x000fe400078010ff */
[----:B------:R-:W-:-:S02]  /*28a10*/  @!P5 LEA.HI.X R9, R0, R3, R9, 0x2, P2 ;  /* 0x000000030009d211 */ /* 0x000fc400010f1409 */
[-C--:B------:R-:W-:Y:S02]  /*28a20*/  @!P4 LEA.HI.X R5, R16, R3.reuse, R17, 0x2, P1 ;  /* 0x000000031005c211 */ /* 0x080fe400008f1411 */
[----:B------:R-:W-:Y:S01]  /*28a30*/  @!P3 LEA.HI.X R3, R14, R3, R15, 0x2, P0 ;  /* 0x000000030e03b211 */ /* 0x000fe200000f140f */
[----:B------:R3:W-:Y:S04]  /*28a40*/  @!P5 ST.E desc[UR4][R8.64], R41 ;  /* 0x000000290800d985 */ /* 0x0007e8000c101904 */
[----:B------:R3:W-:Y:S04]  /*28a50*/  @!P4 ST.E desc[UR4][R4.64], R24 ;  /* 0x000000180400c985 */ /* 0x0007e8000c101904 */
[----:B------:R3:W-:Y:S02]  /*28a60*/  @!P3 ST.E desc[UR4][R2.64], R25 ;  /* 0x000000190200b985 */ /* 0x0007e4000c101904 */
.L_x_2791:
[----:B------:R-:W-:Y:S05]  /*28a70*/  BSYNC B0 ;  /* 0x0000000000007941 */ /* 0x000fea0003800000 */
.L_x_2790:
[----:B------:R-:W4:Y:S04]  /*28a80*/  LDL R0, [R1+0x7c] ;  /* 0x00007c0001007983 */ /* 0x000f280000100800 */
[----:B---3-5:R-:W3:Y:S04]  /*28a90*/  LDL.LU R2, [R1+0x134] ;  /* 0x0001340001027983 */ /* 0x028ee80000300800 */
[----:B------:R1:W5:Y:S01]  /*28aa0*/  LDL.64 R40, [R1+0xf0] ;  /* 0x0000f00001287983 */ /* 0x0003620000100a00 */
[----:B------:R-:W-:-:S04]  /*28ab0*/  LEA.HI R15, R92, R95, RZ, 0x3 ;  /* 0x0000005f5c0f7211 */ /* 0x000fc800078f18ff */
[----:B------:R-:W-:Y:S01]  /*28ac0*/  SHF.R.S32.HI R5, RZ, 0x3, R15 ;  /* 0x00000003ff057819 */ /* 0x000fe2000001140f */
[----:B----4-:R-:W-:Y:S02]  /*28ad0*/  IMAD.MOV.U32 R24, RZ, RZ, R0 ;  /* 0x000000ffff187224 */ /* 0x010fe400078e0000 */
[----:B------:R4:W5:Y:S01]  /*28ae0*/  LD.E R0, desc[UR4][R172.64+0xc0] ;  /* 0x0000c004ac007980 */ /* 0x000962000c101900 */
[----:B------:R-:W-:Y:S01]  /*28af0*/  SHF.R.S32.HI R9, RZ, 0x1f, R42 ;  /* 0x0000001fff097819 */ /* 0x000fe2000001142a */
[----:B---3--:R-:W-:Y:S01]  /*28b00*/  IMAD R14, R43, -0x80, R2 ;  /* 0xffffff802b0e7824 */ /* 0x008fe200078e0202 */
[----:B------:R-:W-:Y:S01]  /*28b10*/  IADD3 R2, P0, R24, R26, RZ ;  /* 0x0000001a18027210 */ /* 0x000fe20007f1e0ff */
[----:B------:R-:W-:Y:S01]  /*28b20*/  IMAD R4, R19, R42, RZ ;  /* 0x0000002a13047224 */ /* 0x000fe200078e02ff */
[----:B------:R-:W-:Y:S01]  /*28b30*/  SHF.R.S32.HI R3, RZ, 0x1f, R24 ;  /* 0x0000001fff037819 */ /* 0x000fe20000011418 */
[----:B------:R-:W-:Y:S01]  /*28b40*/  BSSY B0, `(.L_x_2792) ;  /* 0x000001d000007945 */ /* 0x000fe20003800000 */
[----:B------:R-:W-:Y:S01]  /*28b50*/  ISETP.GE.AND P2, PT, R5, R14, PT ;  /* 0x0000000e0500720c */ /* 0x000fe20003f46270 */
[----:B------:R-:W-:Y:S01]  /*28b60*/  IMAD R4, R18, R9, R4 ;  /* 0x0000000912047224 */ /* 0x000fe200078e0204 */
[----:B------:R-:W-:Y:S01]  /*28b70*/  LEA.HI.SX32 R8, R15, 0x10, 0x1d ;  /* 0x000000100f087811 */ /* 0x000fe200078feaff */
[----:B------:R-:W-:Y:S01]  /*28b80*/  IMAD.X R3, R3, 0x1, R27, P0 ;  /* 0x0000000103037824 */ /* 0x000fe200000e061b */
[----:B------:R-:W-:-:S02]  /*28b90*/  LEA.HI.SX32 R10, R15, 0x20, 0x1d ;  /* 0x000000200f0a7811 */ /* 0x000fc400078feaff */
[-C--:B------:R-:W-:Y:S02]  /*28ba0*/  ISETP.GE.AND P1, PT, R8, R14.reuse, PT ;  /* 0x0000000e0800720c */ /* 0x080fe40003f26270 */
[C---:B------:R-:W-:Y:S02]  /*28bb0*/  LEA.HI.SX32 R9, R15.reuse, 0x30, 0x1d ;  /* 0x000000300f097811 */ /* 0x040fe400078feaff */
[----:B------:R-:W-:Y:S01]  /*28bc0*/  ISETP.GE.AND P0, PT, R10, R14, PT ;  /* 0x0000000e0a00720c */ /* 0x000fe20003f06270 */
[----:B------:R-:W-:Y:S01]  /*28bd0*/  IMAD.WIDE.U32 R10, R18, R42, R2 ;  /* 0x0000002a120a7225 */ /* 0x000fe200078e0002 */
[C---:B------:R-:W-:Y:S02]  /*28be0*/  LEA.HI.SX32 R8, R15.reuse, 0x40, 0x1d ;  /* 0x000000400f087811 */ /* 0x040fe400078feaff */
[----:B------:R-:W-:Y:S02]  /*28bf0*/  LEA.HI.SX32 R5, R15, 0x50, 0x1d ;  /* 0x000000500f057811 */ /* 0x000fe400078feaff */
[-C--:B------:R-:W-:Y:S01]  /*28c00*/  ISETP.GE.AND P6, PT, R9, R14.reuse, PT ;  /* 0x0000000e0900720c */ /* 0x080fe20003fc6270 */
[----:B------:R-:W-:Y:S01]  /*28c10*/  IMAD.IADD R9, R11, 0x1, R4 ;  /* 0x000000010b097824 */ /* 0x000fe200078e0204 */
[----:B------:R-:W-:-:S02]  /*28c20*/  ISETP.GE.AND P5, PT, R8, R14, PT ;  /* 0x0000000e0800720c */ /* 0x000fc40003fa6270 */
[----:B------:R-:W-:Y:S02]  /*28c30*/  ISETP.GE.AND P4, PT, R5, R14, PT ;  /* 0x0000000e0500720c */ /* 0x000fe40003f86270 */
[----:B------:R-:W-:Y:S01]  /*28c40*/  LEA.HI.SX32 R16, R15, 0x60, 0x1d ;  /* 0x000000600f107811 */ /* 0x000fe200078feaff */
[----:B-1--4-:R-:W-:Y:S10]  /*28c50*/  @P2 BRA `(.L_x_2793) ;  /* 0x00000000002c2947 */ /* 0x012ff40003800000 */
[----:B-----5:R-:W-:Y:S01]  /*28c60*/  IMAD R2, R41, R6, RZ ;  /* 0x0000000629027224 */ /* 0x020fe200078e02ff */
[----:B------:R-:W-:Y:S01]  /*28c70*/  ISETP.GE.AND P3, PT, R24, R0, PT ;  /* 0x000000001800720c */ /* 0x000fe20003f66270 */
[----:B------:R-:W-:Y:S02]  /*28c80*/  IMAD.MOV.U32 R8, RZ, RZ, R10 ;  /* 0x000000ffff087224 */ /* 0x000fe400078e000a */
[C---:B------:R-:W-:Y:S02]  /*28c90*/  IMAD R2, R40.reuse, R7, R2 ;  /* 0x0000000728027224 */ /* 0x040fe400078e0202 */
[----:B------:R-:W-:-:S05]  /*28ca0*/  IMAD.WIDE.U32 R4, R40, R6, R8 ;  /* 0x0000000628047225 */ /* 0x000fca00078e0008 */
[----:B------:R-:W-:Y:S02]  /*28cb0*/  IADD3 R3, R5, R2, RZ ;  /* 0x0000000205037210 */ /* 0x000fe40007ffe0ff */
[----:B------:R-:W-:-:S04]  /*28cc0*/  LEA R2, P2, R4, R12, 0x1 ;  /* 0x0000000c04027211 */ /* 0x000fc800078408ff */
[----:B------:R-:W-:Y:S02]  /*28cd0*/  LEA.HI.X R3, R4, R13, R3, 0x1, P2 ;  /* 0x0000000d04037211 */ /* 0x000fe400010f0c03 */
[----:B------:R-:W-:-:S03]  /*28ce0*/  ISETP.GE.AND P2, PT, R246, R0, PT ;  /* 0x00000000f600720c */ /* 0x000fc60003f46270 */
[----:B------:R1:W-:Y:S10]  /*28cf0*/  @!P3 ST.E.128 desc[UR4][R2.64], R28 ;  /* 0x0000001c0200b985 */ /* 0x0003f4000c101d04 */
[----:B------:R1:W-:Y:S02]  /*28d00*/  @!P2 ST.E.128 desc[UR4][R2.64+0x80], R20 ;  /* 0x000080140200a985 */ /* 0x0003e4000c101d04 */
.L_x_2793:
[----:B------:R-:W-:Y:S05]  /*28d10*/  BSYNC B0 ;  /* 0x0000000000007941 */ /* 0x000fea0003800000 */
.L_x_2792:
[----:B------:R-:W-:Y:S01]  /*28d20*/  BSSY B0, `(.L_x_2794) ;  /* 0x0000012000007945 */ /* 0x000fe20003800000 */
[----:B------:R-:W-:Y:S02]  /*28d30*/  ISETP.GE.AND P3, PT, R16, R14, PT ;  /* 0x0000000e1000720c */ /* 0x000fe40003f66270 */
[----:B------:R-:W-:Y:S01]  /*28d40*/  LEA.HI.SX32 R17, R15, 0x70, 0x1d ;  /* 0x000000700f117811 */ /* 0x000fe200078feaff */
[----:B------:R-:W-:Y:S10]  /*28d50*/  @P1 BRA `(.L_x_2795) ;  /* 0x0000000000381947 */ /* 0x000ff40003800000 */
[----:B-----5:R-:W-:Y:S02]  /*28d60*/  IADD3 R15, P1, R40, 0x10, RZ ;  /* 0x00000010280f7810 */ /* 0x020fe40007f3e0ff */
[----:B-1----:R-:W-:Y:S02]  /*28d70*/  MOV R3, R9 ;  /* 0x0000000900037202 */ /* 0x002fe40000000f00 */
[----:B------:R-:W-:Y:S01]  /*28d80*/  ISETP.GE.AND P2, PT, R24, R0, PT ;  /* 0x000000001800720c */ /* 0x000fe20003f46270 */
[----:B------:R-:W-:-:S04]  /*28d90*/  IMAD.X R2, RZ, RZ, R41, P1 ;  /* 0x000000ffff027224 */ /* 0x000fc800008e0629 */
[----:B------:R-:W-:Y:S02]  /*28da0*/  IMAD R16, R2, R6, RZ ;  /* 0x0000000602107224 */ /* 0x000fe400078e02ff */
[----:B------:R-:W-:-:S04]  /*28db0*/  IMAD.MOV.U32 R2, RZ, RZ, R10 ;  /* 0x000000ffff027224 */ /* 0x000fc800078e000a */
[----:B------:R-:W-:-:S04]  /*28dc0*/  IMAD.WIDE.U32 R4, R6, R15, R2 ;  /* 0x0000000f06047225 */ /* 0x000fc800078e0002 */
[----:B------:R-:W-:Y:S01]  /*28dd0*/  IMAD R3, R7, R15, R16 ;  /* 0x0000000f07037224 */ /* 0x000fe200078e0210 */
[----:B------:R-:W-:-:S03]  /*28de0*/  LEA R2, P1, R4, R12, 0x1 ;  /* 0x0000000c04027211 */ /* 0x000fc600078208ff */
[----:B------:R-:W-:-:S05]  /*28df0*/  IMAD.IADD R3, R5, 0x1, R3 ;  /* 0x0000000105037824 */ /* 0x000fca00078e0203 */
[----:B------:R-:W-:Y:S02]  /*28e00*/  LEA.HI.X R3, R4, R13, R3, 0x1, P1 ;  /* 0x0000000d04037211 */ /* 0x000fe400008f0c03 */
[----:B------:R-:W-:-:S03]  /*28e10*/  ISETP.GE.AND P1, PT, R246, R0, PT ;  /* 0x00000000f600720c */ /* 0x000fc60003f26270 */
[----:B------:R3:W-:Y:S10]  /*28e20*/  @!P2 ST.E.128 desc[UR4][R2.64], R36 ;  /* 0x000000240200a985 */ /* 0x0007f4000c101d04 */
[----:B------:R3:W-:Y:S02]  /*28e30*/  @!P1 ST.E.128 desc[UR4][R2.64+0x80], R32 ;  /* 0x0000802002009985 */ /* 0x0007e4000c101d04 */
.L_x_2795:
[----:B------:R-:W-:Y:S05]  /*28e40*/  BSYNC B0 ;  /* 0x0000000000007941 */ /* 0x000fea0003800000 */
.L_x_2794:
[----:B------:R-:W-:Y:S01]  /*28e50*/  BSSY B0, `(.L_x_2796) ;  /* 0x0000011000007945 */ /* 0x000fe20003800000 */
[----:B------:R-:W-:-:S03]  /*28e60*/  ISETP.GE.AND P2, PT, R17, R14, PT ;  /* 0x0000000e1100720c */ /* 0x000fc60003f46270 */
[----:B------:R-:W-:Y:S10]  /*28e70*/  @P0 BRA `(.L_x_2797) ;  /* 0x0000000000380947 */ /* 0x000ff40003800000 */
[----:B-----5:R-:W-:Y:S02]  /*28e80*/  IADD3 R14, P0, R40, 0x20, RZ ;  /* 0x00000020280e7810 */ /* 0x020fe40007f1e0ff */
[----:B-1-3--:R-:W-:Y:S02]  /*28e90*/  MOV R3, R9 ;  /* 0x0000000900037202 */ /* 0x00afe40000000f00 */
        /* <DEDUP_REMOVED lines=12> */
.L_x_2797:
[----:B------:R-:W-:Y:S05]  /*28f60*/  BSYNC B0 ;  /* 0x0000000000007941 */ /* 0x000fea0003800000 */
.L_x_2796:
[----:B------:R-:W-:Y:S04]  /*28f70*/  BSSY B0, `(.L_x_2798) ;  /* 0x0000010000007945 */ /* 0x000fe80003800000 */
[----:B------:R-:W-:Y:S05]  /*28f80*/  @P6 BRA `(.L_x_2799) ;  /* 0x0000000000386947 */ /* 0x000fea0003800000 */
[----:B-----5:R-:W-:Y:S02]  /*28f90*/  IADD3 R14, P0, R40, 0x30, RZ ;  /* 0x00000030280e7810 */ /* 0x020fe40007f1e0ff */
[----:B-1-34-:R-:W-:Y:S02]  /*28fa0*/  MOV R3, R9 ;  /* 0x0000000900037202 */ /* 0x01afe40000000f00 */
[-C--:B------:R-:W-:Y:S01]  /*28fb0*/  ISETP.GE.AND P1, PT, R24, R0.reuse, PT ;  /* 0x000000001800720c */ /* 0x080fe20003f26270 */
[----:B------:R-:W-:Y:S01]  /*28fc0*/  IMAD.X R2, RZ, RZ, R41, P0 ;  /* 0x000000ffff027224 */ /* 0x000fe200000e0629 */
[----:B------:R-:W-:-:S03]  /*28fd0*/  ISETP.GE.AND P0, PT, R246, R0, PT ;  /* 0x00000000f600720c */ /* 0x000fc60003f06270 */
[----:B------:R-:W-:Y:S02]  /*28fe0*/  IMAD R15, R2, R6, RZ ;  /* 0x00000006020f7224 */ /* 0x000fe400078e02ff */
[----:B------:R-:W-:-:S04]  /*28ff0*/  IMAD.MOV.U32 R2, RZ, RZ, R10 ;  /* 0x000000ffff027224 */ /* 0x000fc800078e000a */
[----:B------:R-:W-:-:S04]  /*29000*/  IMAD.WIDE.U32 R4, R6, R14, R2 ;  /* 0x0000000e06047225 */ /* 0x000fc800078e0002 */
[----:B------:R-:W-:Y:S01]  /*29010*/  IMAD R3, R7, R14, R15 ;  /* 0x0000000e07037224 */ /* 0x000fe200078e020f */
[----:B------:R-:W-:-:S03]  /*29020*/  LEA R2, P6, R4, R12, 0x1 ;  /* 0x0000000c04027211 */ /* 0x000fc600078c08ff */
[----:B------:R-:W-:-:S05]  /*29030*/  IMAD.IADD R3, R5, 0x1, R3 ;  /* 0x0000000105037824 */ /* 0x000fca00078e0203 */
[----:B------:R-:W-:-:S05]  /*29040*/  LEA.HI.X R3, R4, R13, R3, 0x1, P6 ;  /* 0x0000000d04037211 */ /* 0x000fca00030f0c03 */
[----:B------:R1:W-:Y:S04]  /*29050*/  @!P1 ST.E.128 desc[UR4][R2.64], R56 ;  /* 0x0000003802009985 */ /* 0x0003e8000c101d04 */
[----:B------:R1:W-:Y:S02]  /*29060*/  @!P0 ST.E.128 desc[UR4][R2.64+0x80], R52 ;  /* 0x0000803402008985 */ /* 0x0003e4000c101d04 */
.L_x_2799:
[----:B------:R-:W-:Y:S05]  /*29070*/  BSYNC B0 ;  /* 0x0000000000007941 */ /* 0x000fea0003800000 */
.L_x_2798:
        /* <DEDUP_REMOVED lines=16> */
.L_x_2801:
[----:B------:R-:W-:Y:S05]  /*29180*/  BSYNC B0 ;  /* 0x0000000000007941 */ /* 0x000fea0003800000 */
.L_x_2800:
        /* <DEDUP_REMOVED lines=16> */
.L_x_2803:
[----:B------:R-:W-:Y:S05]  /*29290*/  BSYNC B0 ;  /* 0x0000000000007941 */ /* 0x000fea0003800000 */
.L_x_2802:
        /* <DEDUP_REMOVED lines=16> */
.L_x_2805:
[----:B------:R-:W-:Y:S05]  /*293a0*/  BSYNC B0 ;  /* 0x0000000000007941 */ /* 0x000fea0003800000 */
.L_x_2804:
[----:B------:R-:W-:Y:S02]  /*293b0*/  MOV R14, 0x50 ;  /* 0x00000050000e7802 */ /* 0x000fe40000000f00 */
[----:B-1-34-:R-:W-:-:S03]  /*293c0*/  MOV R3, 0x0 ;  /* 0x0000000000037802 */ /* 0x01afc60000000f00 */
[----:B------:R-:W-:-:S04]  /*293d0*/  IMAD.MOV.U32 R2, RZ, RZ, R14 ;  /* 0x000000ffff027224 */ /* 0x000fc800078e000e */
[----:B--2--5:R-:W-:Y:S05]  /*293e0*/  @P2 RET.REL.NODEC R2 `(_ZN5flash16flash_fwd_kernelI23Flash_fwd_kernel_traitsILi128ELi128ELi32ELi4ELb0ELb0EN7cutlass6half_tE19Flash_kernel_traitsILi128ELi128ELi32ELi4ES3_EELb1ELb0ELb1ELb1ELb0ELb0ELb0ELb1EEEvNS_16Flash_fwd_paramsE) ;  /* 0xfffffd6c02042950 */ /* 0x024fea0003c3ffff */
[----:B------:R-:W-:Y:S02]  /*293f0*/  IADD3 R8, P0, R40, 0x70, RZ ;  /* 0x0000007028087810 */ /* 0x000fe40007f1e0ff */
[----:B------:R-:W-:Y:S02]  /*29400*/  MOV R3, R9 ;  /* 0x0000000900037202 */ /* 0x000fe40000000f00 */
        /* <DEDUP_REMOVED lines=8> */
[----:B------:R-:W-:Y:S02]  /*29490*/  IMAD.IADD R3, R5, 0x1, R3 ;  /* 0x0000000105037824 */ /* 0x000fe400078e0203 */
[----:B------:R-:W-:-:S03]  /*294a0*/  IMAD.MOV.U32 R5, RZ, RZ, 0x0 ;  /* 0x00000000ff057424 */ /* 0x000fc600078e00ff */
[----:B------:R-:W-:Y:S02]  /*294b0*/  LEA.HI.X R3, R4, R13, R3, 0x1, P2 ;  /* 0x0000000d04037211 */ /* 0x000fe400010f0c03 */
[----:B------:R-:W-:-:S03]  /*294c0*/  MOV R4, R14 ;  /* 0x0000000e00047202 */ /* 0x000fc60000000f00 */
[----:B------:R1:W-:Y:S02]  /*294d0*/  @!P1 ST.E.128 desc[UR4][R2.64], R88 ;  /* 0x0000005802009985 */ /* 0x0003e4000c101d04 */
[----:B-1----:R-:W-:Y:S05]  /*294e0*/  @P0 RET.REL.NODEC R4 `(_ZN5flash16flash_fwd_kernelI23Flash_fwd_kernel_traitsILi128ELi128ELi32ELi4ELb0ELb0EN7cutlass6half_tE19Flash_kernel_traitsILi128ELi128ELi32ELi4ES3_EELb1ELb0ELb1ELb1ELb0ELb0ELb0ELb1EEEvNS_16Flash_fwd_paramsE) ;  /* 0xfffffd6804c40950 */ /* 0x002fea0003c3ffff */
[----:B------:R1:W-:Y:S02]  /*294f0*/  ST.E.128 desc[UR4][R2.64+0x80], R84 ;  /* 0x0000805402007985 */ /* 0x0003e4000c101d04 */
[----:B-1----:R-:W-:Y:S02]  /*29500*/  MOV R2, R14 ;  /* 0x0000000e00027202 */ /* 0x002fe40000000f00 */
[----:B------:R-:W-:-:S04]  /*29510*/  MOV R3, 0x0 ;  /* 0x0000000000037802 */ /* 0x000fc80000000f00 */
[----:B------:R-:W-:Y:S05]  /*29520*/  RET.REL.NODEC R2 `(_ZN5flash16flash_fwd_kernelI23Flash_fwd_kernel_traitsILi128ELi128ELi32ELi4ELb0ELb0EN7cutlass6half_tE19Flash_kernel_traitsILi128ELi128ELi32ELi4ES3_EELb1ELb0ELb1ELb1ELb0ELb0ELb0ELb1EEEvNS_16Flash_fwd_paramsE) ;  /* 0xfffffd6802b47950 */ /* 0x000fea0003c3ffff */
.L_x_2783:
[----:B------:R-:W-:Y:S01]  /*29530*/  IMAD.MOV.U32 R0, RZ, RZ, 0x2 ;  /* 0x00000002ff007424 */ /* 0x000fe200078e00ff */
[----:B------:R-:W-:Y:S01]  /*29540*/  MOV R2, R14 ;  /* 0x0000000e00027202 */ /* 0x000fe20000000f00 */
[----:B------:R-:W-:Y:S01]  /*29550*/  IMAD.MOV.U32 R4, RZ, RZ, -0x1 ;  /* 0xffffffffff047424 */ /* 0x000fe200078e00ff */
[----:B------:R-:W-:-:S07]  /*29560*/  MOV R3, 0x1f ;  /* 0x0000001f00037802 */ /* 0x000fce0000000f00 */
[----:B-1---5:R-:W-:Y:S05]  /*29570*/  WARPSYNC.COLLECTIVE R4, `(.L_x_2806) ;  /* 0x0000000004087348 */ /* 0x022fea0003c00000 */
[----:B------:R2:W3:Y:S02]  /*29580*/  SHFL.BFLY P0, R0, R2, R0, R3 ;  /* 0x0c00000002007389 */ /* 0x0004e40000000003 */
[----:B-123-5:R-:W-:Y:S01]  /*29590*/  ENDCOLLECTIVE ;  /* 0x000000000000791b */ /* 0x02efe20003800000 */
.L_x_2806:
[----:B------:R-:W-:Y:S02]  /*295a0*/  MOV R8, R0 ;  /* 0x0000000000087202 */ /* 0x000fe40000000f00 */
[----:B------:R-:W-:-:S03]  /*295b0*/  MOV R0, 0x1 ;  /* 0x0000000100007802 */ /* 0x000fc60000000f00 */
[----:B------:R-:W-:-:S04]  /*295c0*/  FADD.FTZ R8, R8, R14 ;  /* 0x0000000e08087221 */ /* 0x000fc80000010000 */
[----:B------:R-:W-:-:S07]  /*295d0*/  IMAD.MOV.U32 R2, RZ, RZ, R8 ;  /* 0x000000ffff027224 */ /* 0x000fce00078e0008 */
[----:B------:R-:W-:Y:S05]  /*295e0*/  WARPSYNC.COLLECTIVE R4, `(.L_x_2807) ;  /* 0x0000000004087348 */ /* 0x000fea0003c00000 */
[----:B------:R1:W2:Y:S02]  /*295f0*/  SHFL.BFLY P0, R0, R2, R0, R3 ;  /* 0x0c00000002007389 */ /* 0x0002a40000000003 */
[----:B-12---:R-:W-:Y:S01]  /*29600*/  ENDCOLLECTIVE ;  /* 0x000000000000791b */ /* 0x006fe20003800000 */
.L_x_2807:
[----:B------:R-:W-:Y:S01]  /*29610*/  IMAD.MOV.U32 R174, RZ, RZ, R0 ;  /* 0x000000ffffae7224 */ /* 0x000fe200078e0000 */
[----:B------:R-:W-:Y:S02]  /*29620*/  MOV R0, 0x2 ;  /* 0x0000000200007802 */ /* 0x000fe40000000f00 */
[----:B------:R-:W-:Y:S01]  /*29630*/  MOV R2, R13 ;  /* 0x0000000d00027202 */ /* 0x000fe20000000f00 */
[----:B------:R-:W-:-:S07]  /*29640*/  FADD.FTZ R174, R8, R174 ;  /* 0x000000ae08ae7221 */ /* 0x000fce0000010000 */
[----:B------:R-:W-:Y:S05]  /*29650*/  WARPSYNC.COLLECTIVE R4, `(.L_x_2808) ;  /* 0x0000000004087348 */ /* 0x000fea0003c00000 */
[----:B------:R1:W2:Y:S02]  /*29660*/  SHFL.BFLY P0, R0, R2, R0, R3 ;  /* 0x0c00000002007389 */ /* 0x0002a40000000003 */
[----:B-12---:R-:W-:Y:S01]  /*29670*/  ENDCOLLECTIVE ;  /* 0x000000000000791b */ /* 0x006fe20003800000 */
.L_x_2808:
[----:B------:R-:W-:Y:S01]  /*29680*/  IMAD.MOV.U32 R7, RZ, RZ, R0 ;  /* 0x000000ffff077224 */ /* 0x000fe200078e0000 */
[----:B------:R-:W-:-:S03]  /*29690*/  MOV R0, 0x1 ;  /* 0x0000000100007802 */ /* 0x000fc60000000f00 */
[----:B------:R-:W-:-:S05]  /*296a0*/  FADD.FTZ R7, R7, R13 ;  /* 0x0000000d07077221 */ /* 0x000fca0000010000 */
[----:B------:R-:W-:-:S07]  /*296b0*/  MOV R2, R7 ;  /* 0x0000000700027202 */ /* 0x000fce0000000f00 */
[----:B------:R-:W-:Y:S05]  /*296c0*/  WARPSYNC.COLLECTIVE R4, `(.L_x_2809) ;  /* 0x0000000004087348 */ /* 0x000fea0003c00000 */
[----:B------:R1:W2:Y:S02]  /*296d0*/  SHFL.BFLY P0, R0, R2, R0, R3 ;  /* 0x0c00000002007389 */ /* 0x0002a40000000003 */
[----:B-12---:R-:W-:Y:S01]  /*296e0*/  ENDCOLLECTIVE ;  /* 0x000000000000791b */ /* 0x006fe20003800000 */
.L_x_2809:
[----:B------:R-:W-:Y:S01]  /*296f0*/  IMAD.MOV.U32 R10, RZ, RZ, R0 ;  /* 0x000000ffff0a7224 */ /* 0x000fe200078e0000 */
[----:B------:R-:W-:Y:S02]  /*29700*/  MOV R0, 0x2 ;  /* 0x0000000200007802 */ /* 0x000fe40000000f00 */
[----:B------:R-:W-:Y:S01]  /*29710*/  MOV R2, R12 ;  /* 0x0000000c00027202 */ /* 0x000fe20000000f00 */
[----:B------:R-:W-:-:S07]  /*29720*/  FADD.FTZ R139, R7, R10 ;  /* 0x0000000a078b7221 */ /* 0x000fce0000010000 */
[----:B------:R-:W-:Y:S05]  /*29730*/  WARPSYNC.COLLECTIVE R4, `(.L_x_2810) ;  /* 0x0000000004087348 */ /* 0x000fea0003c00000 */
[----:B------:R1:W2:Y:S02]  /*29740*/  SHFL.BFLY P0, R0, R2, R0, R3 ;  /* 0x0c00000002007389 */ /* 0x0002a40000000003 */
[----:B-12---:R-:W-:Y:S01]  /*29750*/  ENDCOLLECTIVE ;  /* 0x000000000000791b */ /* 0x006fe20003800000 */
.L_x_2810:
[----:B------:R-:W-:Y:S01]  /*29760*/  IMAD.MOV.U32 R6, RZ, RZ, R0 ;  /* 0x000000ffff067224 */ /* 0x000fe200078e0000 */
[----:B------:R-:W-:-:S03]  /*29770*/  MOV R0, 0x1 ;  /* 0x0000000100007802 */ /* 0x000fc60000000f00 */
[----:B------:R-:W-:-:S05]  /*29780*/  FADD.FTZ R6, R6, R12 ;  /* 0x0000000c06067221 */ /* 0x000fca0000010000 */
[----:B------:R-:W-:-:S07]  /*29790*/  MOV R2, R6 ;  /* 0x0000000600027202 */ /* 0x000fce0000000f00 */
[----:B------:R-:W-:Y:S05]  /*297a0*/  WARPSYNC.COLLECTIVE R4, `(.L_x_2811) ;  /* 0x0000000004087348 */ /* 0x000fea0003c00000 */
[----:B------:R1:W2:Y:S02]  /*297b0*/  SHFL.BFLY P0, R0, R2, R0, R3 ;  /* 0x0c00000002007389 */ /* 0x0002a40000000003 */
[----:B-12---:R-:W-:Y:S01]  /*297c0*/  ENDCOLLECTIVE ;  /* 0x000000000000791b */ /* 0x006fe20003800000 */
.L_x_2811:
[----:B------:R-:W-:Y:S01]  /*297d0*/  IMAD.MOV.U32 R9, RZ, RZ, R0 ;  /* 0x000000ffff097224 */ /* 0x000fe200078e0000 */
[----:B------:R-:W-:Y:S02]  /*297e0*/  MOV R0, 0x2 ;  /* 0x0000000200007802 */ /* 0x000fe40000000f00 */
[----:B------:R-:W-:Y:S01]  /*297f0*/  MOV R2, R11 ;  /* 0x0000000b00027202 */ /* 0x000fe20000000f00 */
[----:B------:R-:W-:-:S07]  /*29800*/  FADD.FTZ R138, R6, R9 ;  /* 0x00000009068a7221 */ /* 0x000fce0000010000 */
[----:B------:R-:W-:Y:S05]  /*29810*/  WARPSYNC.COLLECTIVE R4, `(.L_x_2812) ;  /* 0x0000000004087348 */ /* 0x000fea0003c00000 */
[----:B------:R1:W2:Y:S02]  /*29820*/  SHFL.BFLY P0, R0, R2, R0, R3 ;  /* 0x0c00000002007389 */ /* 0x0002a40000000003 */
[----:B-12---:R-:W-:Y:S01]  /*29830*/  ENDCOLLECTIVE ;  /* 0x000000000000791b */ /* 0x006fe20003800000 */
.L_x_2812:
[----:B------:R-:W-:Y:S01]  /*29840*/  IMAD.MOV.U32 R2, RZ, RZ, R0 ;  /* 0x000000ffff027224 */ /* 0x000fe200078e0000 */
[----:B------:R-:W-:-:S03]  /*29850*/  MOV R0, 0x1 ;  /* 0x0000000100007802 */ /* 0x000fc60000000f00 */
[----:B------:R-:W-:-:S07]  /*29860*/  FADD.FTZ R2, R2, R11 ;  /* 0x0000000b02027221 */ /* 0x000fce0000010000 */
[----:B------:R-:W-:Y:S05]  /*29870*/  WARPSYNC.COLLECTIVE R4, `(.L_x_2813) ;  /* 0x0000000004087348 */ /* 0x000fea0003c00000 */
[----:B------:R1:W2:Y:S02]  /*29880*/  SHFL.BFLY P0, R0, R2, R0, R3 ;  /* 0x0c00000002007389 */ /* 0x0002a40000000003 */
[----:B-12---:R-:W-:Y:S01]  /*29890*/  ENDCOLLECTIVE ;  /* 0x000000000000791b */ /* 0x006fe20003800000 */
.L_x_2813:
[----:B------:R-:W-:Y:S01]  /*298a0*/  MOV R4, R0 ;  /* 0x0000000000047202 */ /* 0x000fe20000000f00 */
[----:B------:R-:W-:Y:S06]  /*298b0*/  BRA `(.L_x_2814) ;  /* 0xffffffd400487947 */ /* 0x000fec000383ffff */
.L_x_2815:
        /* <DEDUP_REMOVED lines=12> */
.L_x_2914:


//--------------------- .text._ZN5flash16flash_fwd_kernelI23Flash_fwd_kernel_traitsILi128ELi128ELi32ELi4ELb0ELb0EN7cutlass6half_tE19Flash_kernel_traitsILi128ELi128ELi32ELi4ES3_EELb0ELb0ELb1ELb1ELb0ELb0ELb1ELb0EEEvNS_16Flash_fwd_paramsE --------------------------
	.section	.text._ZN5flash16flash_fwd_kernelI23Flash_fwd_kernel_traitsILi128ELi128ELi32ELi4ELb0ELb0EN7cutlass6half_tE19Flash_kernel_traitsILi128ELi128ELi32ELi4ES3_EELb0ELb0ELb1ELb1ELb0ELb0ELb1ELb0EEEvNS_16Flash_fwd_paramsE,"ax",@progbits
	.align	128
        .global         _ZN5flash16flash_fwd_kernelI23Flash_fwd_kernel_traitsILi128ELi128ELi32ELi4ELb0ELb0EN7cutlass6half_tE19Flash_kernel_traitsILi128ELi128ELi32ELi4ES3_EELb0ELb0ELb1ELb1ELb0ELb0ELb1ELb0EEEvNS_16Flash_fwd_paramsE
        .type           _ZN5flash16flash_fwd_kernelI23Flash_fwd_kernel_traitsILi128ELi128ELi32ELi4ELb0ELb0EN7cutlass6half_tE19Flash_kernel_traitsILi128ELi128ELi32ELi4ES3_EELb0ELb0ELb1ELb1ELb0ELb0ELb1ELb0EEEvNS_16Flash_fwd_paramsE,@function
        .size           _ZN5flash16flash_fwd_kernelI23Flash_fwd_kernel_traitsILi128ELi128ELi32ELi4ELb0ELb0EN7cutlass6half_tE19Flash_kernel_traitsILi128ELi128ELi32ELi4ES3_EELb0ELb0ELb1ELb1ELb0ELb0ELb1ELb0EEEvNS_16Flash_fwd_paramsE,(.L_x_2953 - _ZN5flash16flash_fwd_kernelI23Flash_fwd_kernel_traitsILi128ELi128ELi32ELi4ELb0ELb0EN7cutlass6half_tE19Flash_kernel_traitsILi128ELi128ELi32ELi4ES3_EELb0ELb0ELb1ELb1ELb0ELb0ELb1ELb0EEEvNS_16Flash_fwd_paramsE)
        .other          _ZN5flash16flash_fwd_kernelI23Flash_fwd_kernel_traitsILi128ELi128ELi32ELi4ELb0ELb0EN7cutlass6half_tE19Flash_kernel_traitsILi128ELi128ELi32ELi4ES3_EELb0ELb0ELb1ELb1ELb0ELb0ELb1ELb0EEEvNS_16Flash_fwd_paramsE,@"STO_CUDA_ENTRY STV_DEFAULT"
_ZN5flash16flash_fwd_kernelI23Flash_fwd_kernel_traitsILi128ELi128ELi32ELi4ELb0ELb0EN7cutlass6half_tE19Flash_kernel_traitsILi128ELi128ELi32ELi4ES3_EELb0ELb0ELb1ELb1ELb0ELb0ELb1ELb0EEEvNS_16Flash_fwd_paramsE:
.text._ZN5flash16flash_fwd_kernelI23Flash_fwd_kernel_traitsILi128ELi128ELi32ELi4ELb0ELb0EN7cutlass6half_tE19Flash_kernel_traitsILi128ELi128ELi32ELi4ES3_EELb0ELb0ELb1ELb1ELb0ELb0ELb1ELb0EEEvNS_16Flash_fwd_paramsE:
        /* <DEDUP_REMOVED lines=55> */
.L_x_2816:
[----:B------:R-:W-:-:S05]  /*0370*/  ULDC UR7, c[0x0][0x2c8] ;  /* 0x0000b20000077ab9 */ /* 0x000fca0000000800 */
.L_x_2817:
        /* <DEDUP_REMOVED lines=132> */
.L_x_2820:
[----:B------:R-:W-:Y:S05]  /*0bc0*/  BSYNC B0 ;  /* 0x0000000000007941 */ /* 0x000fea0003800000 */
.L_x_2819:
        /* <DEDUP_REMOVED lines=21> */
.L_x_2822:
[----:B------:R-:W-:Y:S05]  /*0d20*/  BSYNC B0 ;  /* 0x0000000000007941 */ /* 0x000fea0003800000 */
.L_x_2821:
        /* <DEDUP_REMOVED lines=21> */
.L_x_2824:
[----:B------:R-:W-:Y:S05]  /*0e80*/  BSYNC B0 ;  /* 0x0000000000007941 */ /* 0x000fea0003800000 */
.L_x_2823:
        /* <DEDUP_REMOVED lines=21> */
.L_x_2826:
[----:B------:R-:W-:Y:S05]  /*0fe0*/  BSYNC B0 ;  /* 0x0000000000007941 */ /* 0x000fea0003800000 */
.L_x_2825:
        /* <DEDUP_REMOVED lines=20> */
.L_x_2828:
[----:B------:R-:W-:Y:S05]  /*1130*/  BSYNC B0 ;  /* 0x0000000000007941 */ /* 0x000fea0003800000 */
.L_x_2827:
        /* <DEDUP_REMOVED lines=20> */
.L_x_2830:
[----:B------:R-:W-:Y:S05]  /*1280*/  BSYNC B0 ;  /* 0x0000000000007941 */ /* 0x000fea0003800000 */
.L_x_2829:
        /* <DEDUP_REMOVED lines=20> */
.L_x_2832:
[----:B------:R-:W-:Y:S05]  /*13d0*/  BSYNC B0 ;  /* 0x0000000000007941 */ /* 0x000fea0003800000 */
.L_x_2831:
        /* <DEDUP_REMOVED lines=20> */
.L_x_2834:
[----:B------:R-:W-:Y:S05]  /*1520*/  BSYNC B0 ;  /* 0x0000000000007941 */ /* 0x000fea0003800000 */
.L_x_2833:
        /* <DEDUP_REMOVED lines=10> */
.L_x_2836:
[----:B------:R-:W-:Y:S05]  /*15d0*/  BSYNC B0 ;  /* 0x0000000000007941 */ /* 0x000fea0003800000 */
.L_x_2835:
        /* <DEDUP_REMOVED lines=15> */
.L_x_2838:
[----:B------:R-:W-:Y:S05]  /*16d0*/  BSYNC B0 ;  /* 0x0000000000007941 */ /* 0x000fea0003800000 */
.L_x_2837:
        /* <DEDUP_REMOVED lines=10> */
.L_x_2840:
[----:B------:R-:W-:Y:S05]  /*1780*/  BSYNC B0 ;  /* 0x0000000000007941 */ /* 0x000fea0003800000 */
.L_x_2839:
        /* <DEDUP_REMOVED lines=10> */
.L_x_2842:
[----:B------:R-:W-:Y:S05]  /*1830*/  BSYNC B0 ;  /* 0x0000000000007941 */ /* 0x000fea0003800000 */
.L_x_2841:
        /* <DEDUP_REMOVED lines=10> */
.L_x_2844:
[----:B------:R-:W-:Y:S05]  /*18e0*/  BSYNC B0 ;  /* 0x0000000000007941 */ /* 0x000fea0003800000 */
.L_x_2843:
        /* <DEDUP_REMOVED lines=10> */
.L_x_2846:
[----:B------:R-:W-:Y:S05]  /*1990*/  BSYNC B0 ;  /* 0x0000000000007941 */ /* 0x000fea0003800000 */
.L_x_2845:
        /* <DEDUP_REMOVED lines=10> */
.L_x_2848:
[----:B------:R-:W-:Y:S05]  /*1a40*/  BSYNC B0 ;  /* 0x0000000000007941 */ /* 0x000fea0003800000 */
.L_x_2847:
        /* <DEDUP_REMOVED lines=10> */
.L_x_2818:
        /* <DEDUP_REMOVED lines=79> */
.L_x_2849:
        /* <DEDUP_REMOVED lines=23> */
.L_x_2850:
        /* <DEDUP_REMOVED lines=80> */
.L_x_2852:
[----:B------:R-:W-:Y:S05]  /*2650*/  BSYNC B0 ;  /* 0x0000000000007941 */ /* 0x000fea0003800000 */
.L_x_2851:
        /* <DEDUP_REMOVED lines=33> */
.L_x_2854:
[----:B------:R-:W-:Y:S05]  /*2870*/  BSYNC B0 ;  /* 0x0000000000007941 */ /* 0x000fea0003800000 */
.L_x_2853:
        /* <DEDUP_REMOVED lines=34> */
.L_x_2856:
[----:B------:R-:W-:Y:S05]  /*2aa0*/  BSYNC B0 ;  /* 0x0000000000007941 */ /* 0x000fea0003800000 */
.L_x_2855:
        /* <DEDUP_REMOVED lines=33> */
.L_x_2858:
[----:B------:R-:W-:Y:S05]  /*2cc0*/  BSYNC B0 ;  /* 0x0000000000007941 */ /* 0x000fea0003800000 */
.L_x_2857:
        /* <DEDUP_REMOVED lines=31> */
.L_x_2860:
[----:B------:R-:W-:Y:S05]  /*2ec0*/  BSYNC B0 ;  /* 0x0000000000007941 */ /* 0x000fea0003800000 */
.L_x_2859:
        /* <DEDUP_REMOVED lines=31> */
.L_x_2862:
[----:B------:R-:W-:Y:S05]  /*30c0*/  BSYNC B0 ;  /* 0x0000000000007941 */ /* 0x000fea0003800000 */
.L_x_2861:
        /* <DEDUP_REMOVED lines=31> */
.L_x_2864:
[----:B------:R-:W-:Y:S05]  /*32c0*/  BSYNC B0 ;  /* 0x0000000000007941 */ /* 0x000fea0003800000 */
.L_x_2863:
        /* <DEDUP_REMOVED lines=32> */
.L_x_2866:
[----:B------:R-:W-:Y:S05]  /*34d0*/  BSYNC B0 ;  /* 0x0000000000007941 */ /* 0x000fea0003800000 */
.L_x_2865:
        /* <DEDUP_REMOVED lines=33> */
.L_x_2868:
[----:B------:R-:W-:Y:S05]  /*36f0*/  BSYNC B0 ;  /* 0x0000000000007941 */ /* 0x000fea0003800000 */
.L_x_2867:
        /* <DEDUP_REMOVED lines=26> */
.L_x_2870:
[----:B------:R-:W-:Y:S05]  /*38a0*/  BSYNC B0 ;  /* 0x0000000000007941 */ /* 0x000fea0003800000 */
.L_x_2869:
        /* <DEDUP_REMOVED lines=34> */
[----:B------:R2:W-:Y:S01]  /*3ad0*/  STL.64 [R1], R12 ;  /* 0x0000000c01007387 */ /* 0x0005e20000100a00 */
        /* <DEDUP_REMOVED lines=51> */
.L_x_2872:
[----:B------:R-:W-:Y:S05]  /*3e10*/  BSYNC B0 ;  /* 0x0000000000007941 */ /* 0x000fea0003800000 */
.L_x_2871:
        /* <DEDUP_REMOVED lines=29> */
.L_x_2874:
[----:B------:R-:W-:Y:S05]  /*3ff0*/  BSYNC B0 ;  /* 0x0000000000007941 */ /* 0x000fea0003800000 */
.L_x_2873:
[----:B------:R-:W-:Y:S01]  /*4000*/  LDSM.16.M88.4 R28, [R212+0x8000] ;  /* 0x00800000d41c783b */ /* 0x000fe20000000200 */
[----:B------:R-:W-:Y:S01]  /*4010*/  R2P PR, R20, 0x6 ;  /* 0x0000000614007804 */ /* 0x000fe20000000000 */
[----:B-12---:R-:W-:Y:S01]  /*4020*/  VIADD R2, R212, 0x8000 ;  /* 0x00008000d4027836 */ /* 0x006fe20000000000 */
[----:B------:R-:W-:Y:S01]  /*4030*/  LEA R5, R90, UR23, 0x4 ;  /* 0x000000175a057c11 */ /* 0x000fe2000f8e20ff */
[----:B------:R-:W1:Y:S01]  /*4040*/  LDSM.16.M88.4 R8, [R214+0x2000] ;  /* 0x00200000d608783b */ /* 0x000e620000000200 */
[----:B------:R-:W-:Y:S01]  /*4050*/  VIADD R223, R212, 0x8020 ;  /* 0x00008020d4df7836 */ /* 0x000fe20000000000 */
[----:B------:R-:W-:Y:S01]  /*4060*/  UIADD3 UR5, UR25, 0x1, -UR28 ;  /* 0x0000000119057890 */ /* 0x000fe2000fffe81c */
[--C-:B------:R-:W-:Y:S01]  /*4070*/  IMAD R216, R4, 0x2, R214.reuse ;  /* 0x0000000204d87824 */ /* 0x100fe200078e02d6 */
[----:B------:R-:W2:Y:S01]  /*4080*/  LDSM.16.M88.4 R36, [R212+0x8800] ;  /* 0x00880000d424783b */ /* 0x000ea20000000200 */
[C---:B------:R-:W-:Y:S01]  /*4090*/  IMAD R222, R0.reuse, 0x2, R214 ;  /* 0x0000000200de7824 */ /* 0x040fe200078e02d6 */
[----:B------:R-:W-:Y:S01]  /*40a0*/  UIADD3 UR5, UR5, UR20, URZ ;  /* 0x0000001405057290 */ /* 0x000fe2000fffe03f */
[----:B------:R-:W-:Y:S01]  /*40b0*/  IMAD R221, R0, 0x2, R216 ;  /* 0x0000000200dd7824 */ /* 0x000fe200078e02d8 */
[----:B------:R-:W5:Y:S01]  /*40c0*/  LDSM.16.M88.4 R16, [R214] ;  /* 0x00000000d610783b */ /* 0x000f620000000200 */
[----:B------:R-:W-:Y:S01]  /*40d0*/  IMAD.U32 R7, RZ, RZ, UR25 ;  /* 0x00000019ff077e24 */ /* 0x000fe2000f8e00ff */
[----:B------:R-:W-:Y:S01]  /*40e0*/  UIADD3 UR28, UR25, -UR28, URZ ;  /* 0x8000001c191c7290 */ /* 0x000fe2000fffe03f */
[----:B------:R-:W-:Y:S01]  /*40f0*/  @P1 VIADD R223, R2, 0xffffffe0 ;  /* 0xffffffe002df1836 */ /* 0x000fe20000000000 */
[----:B---34-:R-:W-:Y:S01]  /*4100*/  LDSM.16.M88.4 R12, [R216+0x2000] ;  /* 0x00200000d80c783b */ /* 0x018fe20000000200 */
[----:B------:R-:W-:Y:S01]  /*4110*/  IMAD.MOV.U32 R2, RZ, RZ, 0x40 ;  /* 0x00000040ff027424 */ /* 0x000fe200078e00ff */
[----:B------:R-:W-:Y:S01]  /*4120*/  ULDC UR23, c[0x0][0x39c] ;  /* 0x0000e70000177ab9 */ /* 0x000fe20000000800 */
[----:B------:R-:W-:Y:S01]  /*4130*/  UISETP.GT.AND UP0, UPT, UR29, UR15, UPT ;  /* 0x0000000f1d00728c */ /* 0x000fe2000bf04270 */
[----:B------:R-:W3:Y:S01]  /*4140*/  LDSM.16.M88.4 R40, [R223] ;  /* 0x00000000df28783b */ /* 0x000ee20000000200 */
[----:B------:R-:W-:Y:S01]  /*4150*/  IMAD.U32 R6, RZ, RZ, UR28 ;  /* 0x0000001cff067e24 */ /* 0x000fe2000f8e00ff */
[----:B------:R-:W-:Y:S01]  /*4160*/  SEL R2, R2, 0xffffffc0, !P2 ;  /* 0xffffffc002027807 */ /* 0x000fe20005000000 */
[C---:B------:R-:W-:Y:S01]  /*4170*/  VIADD R226, R223.reuse, 0x800 ;  /* 0x00000800dfe27836 */ /* 0x040fe20000000000 */
[----:B------:R-:W4:Y:S01]  /*4180*/  LDSM.16.M88.4 R48, [R223+0x800] ;  /* 0x00080000df30783b */ /* 0x000f220000000200 */
[----:B------:R-:W-:-:S02]  /*4190*/  VIADD R225, R223, 0x1000 ;  /* 0x00001000dfe17836 */ /* 0x000fc40000000000 */
[----:B------:R-:W-:Y:S01]  /*41a0*/  IMAD.IADD R220, R212, 0x1, R2 ;  /* 0x00000001d4dc7824 */ /* 0x000fe200078e0202 */
[----:B------:R-:W4:Y:S01]  /*41b0*/  LDSM.16.M88.4 R24, [R216] ;  /* 0x00000000d818783b */ /* 0x000f220000000200 */
[----:B------:R-:W-:Y:S01]  /*41c0*/  IMAD.IADD R219, R2, 0x1, R223 ;  /* 0x0000000102db7824 */ /* 0x000fe200078e02df */
[----:B------:R-:W-:Y:S01]  /*41d0*/  LOP3.LUT R2, R92, 0xffffffe0, RZ, 0xc0, !PT ;  /* 0xffffffe05c027812 */ /* 0x000fe200078ec0ff */
[----:B------:R-:W-:Y:S01]  /*41e0*/  VIADD R224, R223, 0x1800 ;  /* 0x00001800dfe07836 */ /* 0x000fe20000000000 */
[----:B------:R-:W-:Y:S03]  /*41f0*/  LDSM.16.M88.4 R20, [R222+0x2000] ;  /* 0x00200000de14783b */ /* 0x000fe60000000200 */
[C---:B------:R-:W-:Y:S01]  /*4200*/  IMAD.IADD R2, R93.reuse, 0x1, -R2 ;  /* 0x000000015d027824 */ /* 0x040fe200078e0a02 */
[----:B------:R-:W4:Y:S01]  /*4210*/  LDSM.16.M88.4 R44, [R220+0x8000] ;  /* 0x00800000dc2c783b */ /* 0x000f220000000200 */
[----:B------:R-:W-:-:S03]  /*4220*/  IMAD.SHL.U32 R93, R93, 0x2, RZ ;  /* 0x000000025d5d7824 */ /* 0x000fc600078e00ff */
[----:B------:R-:W4:Y:S01]  /*4230*/  LDSM.16.M88.4 R68, [R220+0x8800] ;  /* 0x00880000dc44783b */ /* 0x000f220000000200 */
[----:B------:R-:W-:Y:S02]  /*4240*/  SHF.R.S32.HI R3, RZ, 0x1f, R2 ;  /* 0x0000001fff037819 */ /* 0x000fe40000011402 */
[----:B------:R-:W-:Y:S01]  /*4250*/  LOP3.LUT R249, R93, 0x6, RZ, 0xc0, !PT ;  /* 0x000000065df97812 */ /* 0x000fe200078ec0ff */
[C---:B-1----:R-:W-:Y:S01]  /*4260*/  HMMA.16816.F32 R60, R8.reuse, R28, RZ ;  /* 0x0000001c083c723c */ /* 0x042fe200000018ff */
[----:B------:R-:W1:Y:S01]  /*4270*/  LDSM.16.M88.4 R32, [R222] ;  /* 0x00000000de20783b */ /* 0x000e620000000200 */
[----:B------:R-:W-:Y:S01]  /*4280*/  LEA.HI R2, R3, R2, RZ, 0x2 ;  /* 0x0000000203027211 */ /* 0x000fe200078f10ff */
[----:B------:R-:W-:Y:S02]  /*4290*/  IMAD.U32 R3, RZ, RZ, UR29 ;  /* 0x0000001dff037e24 */ /* 0x000fe4000f8e00ff */
[----:B------:R-:W0:Y:S01]  /*42a0*/  LDGDEPBAR ;  /* 0x00000000000079af */ /* 0x000e220000000000 */
[----:B--2---:R-:W-:Y:S01]  /*42b0*/  HMMA.16816.F32 R52, R8, R36, RZ ;  /* 0x000000240834723c */ /* 0x004fe200000018ff */
[----:B------:R-:W-:Y:S01]  /*42c0*/  SHF.R.S32.HI R2, RZ, 0x2, R2 ;  /* 0x00000002ff027819 */ /* 0x000fe20000011402 */
[----:B------:R-:W-:-:S04]  /*42d0*/  IMAD R3, R3, 0x20, R249 ;  /* 0x0000002003037824 */ /* 0x000fc800078e02f9 */
[----:B------:R-:W-:Y:S01]  /*42e0*/  HMMA.16816.F32 R56, R8, R30, RZ ;  /* 0x0000001e0838723c */ /* 0x000fe200000018ff */
[----:B------:R-:W-:Y:S01]  /*42f0*/  IMAD.IADD R5, R2, 0x1, R5 ;  /* 0x0000000102057824 */ /* 0x000fe200078e0205 */
[----:B------:R-:W-:-:S03]  /*4300*/  LOP3.LUT R2, R88, R89, RZ, 0xfc, !PT ;  /* 0x0000005958027212 */ /* 0x000fc600078efcff */
[C---:B------:R-:W-:Y:S01]  /*4310*/  VIADD R228, R5.reuse, UR28 ;  /* 0x0000001c05e47c36 */ /* 0x040fe20008000000 */
[----:B------:R-:W-:Y:S01]  /*4320*/  HMMA.16816.F32 R8, R8, R38, RZ ;  /* 0x000000260808723c */ /* 0x000fe200000018ff */
[----:B------:R-:W-:Y:S01]  /*4330*/  VIADDMNMX R239, R5, UR5, R7, PT ;  /* 0x0000000505ef7c46 */ /* 0x000fe2000b800107 */
[----:B------:R-:W-:Y:S01]  /*4340*/  IMAD.U32 R7, RZ, RZ, UR5 ;  /* 0x00000005ff077e24 */ /* 0x000fe2000f8e00ff */
[C-C-:B------:R-:W-:Y:S02]  /*4350*/  IADD3 R234, R6.reuse, 0x8, R5.reuse ;  /* 0x0000000806ea7810 */ /* 0x140fe40007ffe005 */
[C-C-:B------:R-:W-:Y:S01]  /*4360*/  IADD3 R229, R6.reuse, 0x40, R5.reuse ;  /* 0x0000004006e57810 */ /* 0x140fe20007ffe005 */
[----:B-----5:R-:W-:Y:S01]  /*4370*/  HMMA.16816.F32 R64, R16, R28, RZ ;  /* 0x0000001c1040723c */ /* 0x020fe200000018ff */
[----:B------:R-:W-:Y:S02]  /*4380*/  IADD3 R235, R6, 0x48, R5 ;  /* 0x0000004806eb7810 */ /* 0x000fe40007ffe005 */
[----:B------:R-:W-:-:S02]  /*4390*/  VIADDMNMX R233, R228, -UR21, RZ, !PT ;  /* 0x80000015e4e97c46 */ /* 0x000fc4000f8001ff */
[----:B------:R-:W-:Y:S01]  /*43a0*/  VIADDMNMX R232, R234, -UR21, RZ, !PT ;  /* 0x80000015eae87c46 */ /* 0x000fe2000f8001ff */
[C---:B------:R-:W-:Y:S01]  /*43b0*/  HMMA.16816.F32 R28, R16.reuse, R30, RZ ;  /* 0x0000001e101c723c */ /* 0x040fe200000018ff */
[----:B------:R-:W-:Y:S02]  /*43c0*/  VIADDMNMX R231, R229, -UR21, RZ, !PT ;  /* 0x80000015e5e77c46 */ /* 0x000fe4000f8001ff */
[----:B------:R-:W-:Y:S02]  /*43d0*/  VIADDMNMX R230, R235, -UR21, RZ, !PT ;  /* 0x80000015ebe67c46 */ /* 0x000fe4000f8001ff */
[C---:B------:R-:W-:Y:S01]  /*43e0*/  ISETP.GE.AND P3, PT, R3.reuse, R239, PT ;  /* 0x000000ef0300720c */ /* 0x040fe20003f66270 */
[----:B------:R-:W-:Y:S03]  /*43f0*/  HMMA.16816.F32 R72, R16, R36, RZ ;  /* 0x000000241048723c */ /* 0x000fe600000018ff */
[----:B------:R-:W-:-:S03]  /*4400*/  ISETP.LT.OR P3, PT, R3, R233, P3 ;  /* 0x000000e90300720c */ /* 0x000fc60001f61670 */
[----:B------:R-:W-:Y:S01]  /*4410*/  HMMA.16816.F32 R84, R16, R38, RZ ;  /* 0x000000261054723c */ /* 0x000fe200000018ff */
[----:B------:R-:W-:Y:S05]  /*4420*/  LDSM.16.M88.4 R36, [R219] ;  /* 0x00000000db24783b */ /* 0x000fea0000000200 */
[C---:B---3--:R-:W-:Y:S06]  /*4430*/  HMMA.16816.F32 R80, R12.reuse, R40, R60 ;  /* 0x000000280c50723c */ /* 0x048fec000000183c */
[C---:B----4-:R-:W-:Y:S06]  /*4440*/  HMMA.16816.F32 R76, R12.reuse, R48, R52 ;  /* 0x000000300c4c723c */ /* 0x050fec0000001834 */
[C---:B------:R-:W-:Y:S01]  /*4450*/  HMMA.16816.F32 R52, R12.reuse, R42, R56 ;  /* 0x0000002a0c34723c */ /* 0x040fe20000001838 */
[----:B------:R-:W-:Y:S05]  /*4460*/  LDSM.16.M88.4 R56, [R219+0x800] ;  /* 0x00080000db38783b */ /* 0x000fea0000000200 */
[----:B------:R-:W-:Y:S01]  /*4470*/  HMMA.16816.F32 R16, R12, R50, R8 ;  /* 0x000000320c10723c */ /* 0x000fe20000001808 */
[----:B------:R-:W2:Y:S05]  /*4480*/  LDSM.16.M88.4 R8, [R221+0x2000] ;  /* 0x00200000dd08783b */ /* 0x000eaa0000000200 */
[C---:B------:R-:W-:Y:S06]  /*4490*/  HMMA.16816.F32 R12, R24.reuse, R40, R64 ;  /* 0x00000028180c723c */ /* 0x040fec0000001840 */
[C---:B------:R-:W-:Y:S01]  /*44a0*/  HMMA.16816.F32 R40, R24.reuse, R42, R28 ;  /* 0x0000002a1828723c */ /* 0x040fe2000000181c */
[----:B------:R-:W3:Y:S05]  /*44b0*/  LDSM.16.M88.4 R28, [R221] ;  /* 0x00000000dd1c783b */ /* 0x000eea0000000200 */
[C---:B------:R-:W-:Y:S06]  /*44c0*/  HMMA.16816.F32 R64, R24.reuse, R48, R72 ;  /* 0x000000301840723c */ /* 0x040fec0000001848 */
[----:B------:R-:W-:Y:S06]  /*44d0*/  HMMA.16816.F32 R60, R24, R50, R84 ;  /* 0x00000032183c723c */ /* 0x000fec0000001854 */
[C---:B------:R-:W-:Y:S06]  /*44e0*/  HMMA.16816.F32 R72, R20.reuse, R44, R80 ;  /* 0x0000002c1448723c */ /* 0x040fec0000001850 */
[C---:B------:R-:W-:Y:S06]  /*44f0*/  HMMA.16816.F32 R76, R20.reuse, R68, R76 ;  /* 0x00000044144c723c */ /* 0x040fec000000184c */
[C---:B------:R-:W-:Y:S01]  /*4500*/  HMMA.16816.F32 R48, R20.reuse, R46, R52 ;  /* 0x0000002e1430723c */ /* 0x040fe20000001834 */
[----:B------:R-:W-:Y:S05]  /*4510*/  LDSM.16.M88.4 R52, [R212+0x9800] ;  /* 0x00980000d434783b */ /* 0x000fea0000000200 */
[----:B------:R-:W-:Y:S01]  /*4520*/  HMMA.16816.F32 R24, R20, R70, R16 ;  /* 0x000000461418723c */ /* 0x000fe20000001810 */
[----:B------:R-:W-:Y:S05]  /*4530*/  LDSM.16.M88.4 R16, [R214+0x4000] ;  /* 0x00400000d610783b */ /* 0x000fea0000000200 */
[C---:B-1----:R-:W-:Y:S01]  /*4540*/  HMMA.16816.F32 R20, R32.reuse, R44, R12 ;  /* 0x0000002c2014723c */ /* 0x042fe2000000180c */
[----:B------:R-:W-:Y:S05]  /*4550*/  LDSM.16.M88.4 R12, [R214+0x6000] ;  /* 0x00600000d60c783b */ /* 0x000fea0000000200 */
[C---:B------:R-:W-:Y:S01]  /*4560*/  HMMA.16816.F32 R44, R32.reuse, R46, R40 ;  /* 0x0000002e202c723c */ /* 0x040fe20000001828 */
[----:B------:R-:W1:Y:S05]  /*4570*/  LDSM.16.M88.4 R40, [R212+0x9000] ;  /* 0x00900000d428783b */ /* 0x000e6a0000000200 */
[C---:B------:R-:W-:Y:S06]  /*4580*/  HMMA.16816.F32 R80, R32.reuse, R68, R64 ;  /* 0x000000442050723c */ /* 0x040fec0000001840 */
[----:B------:R-:W-:Y:S06]  /*4590*/  HMMA.16816.F32 R60, R32, R70, R60 ;  /* 0x00000046203c723c */ /* 0x000fec000000183c */
[C---:B--2---:R-:W-:Y:S06]  /*45a0*/  HMMA.16816.F32 R68, R8.reuse, R36, R72 ;  /* 0x000000240844723c */ /* 0x044fec0000001848 */
[C---:B------:R-:W-:Y:S01]  /*45b0*/  HMMA.16816.F32 R64, R8.reuse, R38, R48 ;  /* 0x000000260840723c */ /* 0x040fe20000001830 */
[----:B------:R-:W-:Y:S05]  /*45c0*/  LDSM.16.M88.4 R48, [R223+0x1800] ;  /* 0x00180000df30783b */ /* 0x000fea0000000200 */
[C---:B------:R-:W-:Y:S06]  /*45d0*/  HMMA.16816.F32 R72, R8.reuse, R56, R76 ;  /* 0x000000380848723c */ /* 0x040fec000000184c */
[----:B------:R-:W-:Y:S01]  /*45e0*/  HMMA.16816.F32 R32, R8, R58, R24 ;  /* 0x0000003a0820723c */ /* 0x000fe20000001818 */
[----:B------:R-:W-:Y:S04]  /*45f0*/  LDSM.16.M88.4 R8, [R216+0x6000] ;  /* 0x00600000d808783b */ /* 0x000fe80000000200 */
[----:B------:R-:W-:Y:S01]  /*4600*/  LDSM.16.M88.4 R24, [R216+0x4000] ;  /* 0x00400000d818783b */ /* 0x000fe20000000200 */
[C---:B---3--:R-:W-:Y:S06]  /*4610*/  HMMA.16816.F32 R20, R28.reuse, R36, R20 ;  /* 0x000000241c14723c */ /* 0x048fec0000001814 */
[C---:B------:R-:W-:Y:S01]  /*4620*/  HMMA.16816.F32 R76, R28.reuse, R38, R44 ;  /* 0x000000261c4c723c */ /* 0x040fe2000000182c */
[----:B------:R-:W2:Y:S04]  /*4630*/  LDSM.16.M88.4 R44, [R223+0x1000] ;  /* 0x00100000df2c783b */ /* 0x000ea80000000200 */
[----:B------:R-:W-:Y:S01]  /*4640*/  LDSM.16.M88.4 R36, [R220+0x9000] ;  /* 0x00900000dc24783b */ /* 0x000fe20000000200 */
        /* <DEDUP_REMOVED lines=8> */
[----:B------:R-:W1:Y:S05]  /*46d0*/  LDSM.16.M88.4 R20, [R222+0x6000] ;  /* 0x00600000de14783b */ /* 0x000e6a0000000200 */
[C---:B------:R-:W-:Y:S06]  /*46e0*/  HMMA.16816.F32 R40, R16.reuse, R42, R76 ;  /* 0x0000002a1028723c */ /* 0x040fec000000184c */
[C---:B------:R-:W-:Y:S06]  /*46f0*/  HMMA.16816.F32 R80, R16.reuse, R52, R80 ;  /* 0x000000341050723c */ /* 0x040fec0000001850 */
[----:B------:R-:W-:Y:S01]  /*4700*/  HMMA.16816.F32 R52, R16, R54, R28 ;  /* 0x000000361034723c */ /* 0x000fe2000000181c */
[----:B------:R-:W3:Y:S04]  /*4710*/  LDSM.16.M88.4 R16, [R222+0x4000] ;  /* 0x00400000de10783b */ /* 0x000ee80000000200 */
[----:B------:R-:W-:Y:S01]  /*4720*/  LDSM.16.M88.4 R28, [R219+0x1000] ;  /* 0x00100000db1c783b */ /* 0x000fe20000000200 */
[C---:B--2---:R-:W-:Y:S06]  /*4730*/  HMMA.16816.F32 R76, R8.reuse, R44, R68 ;  /* 0x0000002c084c723c */ /* 0x044fec0000001844 */
[C---:B------:R-:W-:Y:S06]  /*4740*/  HMMA.16816.F32 R64, R8.reuse, R46, R64 ;  /* 0x0000002e0840723c */ /* 0x040fec0000001840 */
[C---:B------:R-:W-:Y:S06]  /*4750*/  HMMA.16816.F32 R72, R8.reuse, R48, R60 ;  /* 0x000000300848723c */ /* 0x040fec000000183c */
[----:B------:R-:W-:Y:S01]  /*4760*/  HMMA.16816.F32 R68, R8, R50, R56 ;  /* 0x000000320844723c */ /* 0x000fe20000001838 */
[----:B------:R-:W-:Y:S05]  /*4770*/  LDSM.16.M88.4 R8, [R221+0x6000] ;  /* 0x00600000dd08783b */ /* 0x000fea0000000200 */
[C---:B------:R-:W-:Y:S01]  /*4780*/  HMMA.16816.F32 R56, R24.reuse, R44, R12 ;  /* 0x0000002c1838723c */ /* 0x040fe2000000180c */
[----:B------:R-:W2:Y:S05]  /*4790*/  LDSM.16.M88.4 R12, [R221+0x4000] ;  /* 0x00400000dd0c783b */ /* 0x000eaa0000000200 */
[----:B------:R-:W-:Y:S01]  /*47a0*/  HMMA.16816.F32 R44, R24, R46, R40 ;  /* 0x0000002e182c723c */ /* 0x000fe20000001828 */
[----:B------:R-:W4:Y:S01]  /*47b0*/  LDSM.16.M88.4 R40, [R219+0x1800] ;  /* 0x00180000db28783b */ /* 0x000f220000000200 */
[----:B------:R-:W-:-:S04]  /*47c0*/  DEPBAR.LE SB0, 0x0 ;  /* 0x000080000000791a */ /* 0x000fc80000000000 */
[C---:B------:R-:W-:Y:S06]  /*47d0*/  HMMA.16816.F32 R60, R24.reuse, R48, R80 ;  /* 0x00000030183c723c */ /* 0x040fec0000001850 */
[----:B------:R-:W-:Y:S06]  /*47e0*/  HMMA.16816.F32 R48, R24, R50, R52 ;  /* 0x000000321830723c */ /* 0x000fec0000001834 */
[C---:B-1----:R-:W-:Y:S06]  /*47f0*/  HMMA.16816.F32 R24, R20.reuse, R36, R76 ;  /* 0x000000241418723c */ /* 0x042fec000000184c */
[C---:B------:R-:W-:Y:S06]  /*4800*/  HMMA.16816.F32 R64, R20.reuse, R38, R64 ;  /* 0x000000261440723c */ /* 0x040fec0000001840 */
[C---:B------:R-:W-:Y:S06]  /*4810*/  HMMA.16816.F32 R72, R20.reuse, R32, R72 ;  /* 0x000000201448723c */ /* 0x040fec0000001848 */
[----:B------:R-:W-:Y:S06]  /*4820*/  HMMA.16816.F32 R52, R20, R34, R68 ;  /* 0x000000221434723c */ /* 0x000fec0000001844 */
[C---:B---3--:R-:W-:Y:S06]  /*4830*/  HMMA.16816.F32 R20, R16.reuse, R36, R56 ;  /* 0x000000241014723c */ /* 0x048fec0000001838 */
[C---:B------:R-:W-:Y:S06]  /*4840*/  HMMA.16816.F32 R36, R16.reuse, R38, R44 ;  /* 0x000000261024723c */ /* 0x040fec000000182c */
[C---:B------:R-:W-:Y:S06]  /*4850*/  HMMA.16816.F32 R44, R16.reuse, R32, R60 ;  /* 0x00000020102c723c */ /* 0x040fec000000183c */
[----:B------:R-:W-:Y:S06]  /*4860*/  HMMA.16816.F32 R48, R16, R34, R48 ;  /* 0x000000221030723c */ /* 0x000fec0000001830 */
[-C--:B--2---:R-:W-:Y:S06]  /*4870*/  HMMA.16816.F32 R20, R12, R28.reuse, R20 ;  /* 0x0000001c0c14723c */ /* 0x084fec0000001814 */
[C---:B------:R-:W-:Y:S06]  /*4880*/  HMMA.16816.F32 R32, R8.reuse, R28, R24 ;  /* 0x0000001c0820723c */ /* 0x040fec0000001818 */
[C---:B------:R-:W-:Y:S06]  /*4890*/  HMMA.16816.F32 R24, R8.reuse, R30, R64 ;  /* 0x0000001e0818723c */ /* 0x040fec0000001840 */
[C---:B----4-:R-:W-:Y:S06]  /*48a0*/  HMMA.16816.F32 R56, R8.reuse, R40, R72 ;  /* 0x000000280838723c */ /* 0x050fec0000001848 */
[----:B------:R-:W-:Y:S01]  /*48b0*/  HMMA.16816.F32 R52, R8, R42, R52 ;  /* 0x0000002a0834723c */ /* 0x000fe20000001834 */
[----:B------:R-:W-:-:S05]  /*48c0*/  FMUL.FTZ R23, R23, UR23 ;  /* 0x0000001717177c20 */ /* 0x000fca0008410000 */
[C---:B------:R-:W-:Y:S01]  /*48d0*/  HMMA.16816.F32 R8, R12.reuse, R30, R36 ;  /* 0x0000001e0c08723c */ /* 0x040fe20000001824 */
[----:B------:R-:W-:Y:S01]  /*48e0*/  FMUL.FTZ R34, R34, UR23 ;  /* 0x0000001722227c20 */ /* 0x000fe20008410000 */
[----:B------:R-:W-:Y:S01]  /*48f0*/  FMUL.FTZ R32, R32, UR23 ;  /* 0x0000001720207c20 */ /* 0x000fe20008410000 */
[----:B------:R-:W-:Y:S01]  /*4900*/  FMUL.FTZ R35, R35, UR23 ;  /* 0x0000001723237c20 */ /* 0x000fe20008410000 */
[----:B------:R-:W-:Y:S02]  /*4910*/  FMUL.FTZ R33, R33, UR23 ;  /* 0x0000001721217c20 */ /* 0x000fe40008410000 */
[C---:B------:R-:W-:Y:S01]  /*4920*/  HMMA.16816.F32 R16, R12.reuse, R40, R44 ;  /* 0x000000280c10723c */ /* 0x040fe2000000182c */
        /* <DEDUP_REMOVED lines=9> */
[----:B------:R-:W-:-:S02]  /*49c0*/  FMUL.FTZ R59, R59, UR23 ;  /* 0x000000173b3b7c20 */ /* 0x000fc40008410000 */
[----:B------:R-:W-:Y:S01]  /*49d0*/  FMUL.FTZ R54, R54, UR23 ;  /* 0x0000001736367c20 */ /* 0x000fe20008410000 */
[----:B------:R-:W-:Y:S01]  /*49e0*/  FMUL.FTZ R12, R20, UR23 ;  /* 0x00000017140c7c20 */ /* 0x000fe20008410000 */
[C-C-:B------:R-:W-:Y:S01]  /*49f0*/  IADD3 R13, R7.reuse, 0x40, R5.reuse ;  /* 0x00000040070d7810 */ /* 0x140fe20007ffe005 */
[----:B------:R-:W-:Y:S01]  /*4a00*/  FMUL.FTZ R14, R22, UR23 ;  /* 0x00000017160e7c20 */ /* 0x000fe20008410000 */
[----:B------:R-:W-:Y:S01]  /*4a10*/  MUFU.TANH R20, R32 ;  /* 0x0000002000147308 */ /* 0x000fe20000002400 */
[----:B------:R-:W-:Y:S01]  /*4a20*/  FMUL.FTZ R52, R52, UR23 ;  /* 0x0000001734347c20 */ /* 0x000fe20008410000 */
[----:B------:R-:W-:Y:S01]  /*4a30*/  FMUL.FTZ R27, R10, UR23 ;  /* 0x000000170a1b7c20 */ /* 0x000fe20008410000 */
[----:B------:R-:W-:Y:S01]  /*4a40*/  IADD3 R10, R7, 0x8, R5 ;  /* 0x00000008070a7810 */ /* 0x000fe20007ffe005 */
[----:B------:R-:W-:Y:S01]  /*4a50*/  FMUL.FTZ R25, R8, UR23 ;  /* 0x0000001708197c20 */ /* 0x000fe20008410000 */
[--C-:B------:R-:W-:Y:S02]  /*4a60*/  IMAD.IADD R8, R229, 0x1, -R3.reuse ;  /* 0x00000001e5087824 */ /* 0x100fe400078e0a03 */
[----:B------:R-:W-:Y:S01]  /*4a70*/  FMUL.FTZ R26, R9, UR23 ;  /* 0x00000017091a7c20 */ /* 0x000fe20008410000 */
[----:B------:R-:W-:Y:S01]  /*4a80*/  IMAD.IADD R9, R235, 0x1, -R3 ;  /* 0x00000001eb097824 */ /* 0x000fe200078e0a03 */
[----:B------:R1:W2:Y:S01]  /*4a90*/  MUFU.TANH R15, R12 ;  /* 0x0000000c000f7308 */ /* 0x0002a20000002400 */
[----:B------:R-:W-:Y:S01]  /*4aa0*/  FMUL.FTZ R29, R11, UR23 ;  /* 0x000000170b1d7c20 */ /* 0x000fe20008410000 */
[----:B------:R-:W-:Y:S01]  /*4ab0*/  FMUL.FTZ R37, R18, UR23 ;  /* 0x0000001712257c20 */ /* 0x000fe20008410000 */
[----:B------:R-:W-:Y:S01]  /*4ac0*/  FMUL.FTZ R40, R19, UR23 ;  /* 0x0000001713287c20 */ /* 0x000fe20008410000 */
[----:B------:R-:W-:Y:S01]  /*4ad0*/  IABS R9, R9 ;  /* 0x0000000900097213 */ /* 0x000fe20000000000 */
[----:B------:R-:W-:Y:S01]  /*4ae0*/  FMUL.FTZ R36, R16, UR23 ;  /* 0x0000001710247c20 */ /* 0x000fe20008410000 */
[----:B------:R-:W-:Y:S01]  /*4af0*/  VIMNMX R238, R10, UR25, PT ;  /* 0x000000190aee7c48 */ /* 0x000fe2000bfe0100 */
[----:B------:R-:W-:Y:S01]  /*4b00*/  FMUL.FTZ R39, R17, UR23 ;  /* 0x0000001711277c20 */ /* 0x000fe20008410000 */
[----:B------:R-:W3:Y:S01]  /*4b10*/  MUFU.TANH R14, R14 ;  /* 0x0000000e000e7308 */ /* 0x000ee20000002400 */
[----:B------:R-:W-:Y:S01]  /*4b20*/  VIMNMX R237, R13, UR25, PT ;  /* 0x000000190ded7c48 */ /* 0x000fe2000bfe0100 */
[----:B------:R-:W-:Y:S01]  /*4b30*/  FMUL.FTZ R48, R48, UR23 ;  /* 0x0000001730307c20 */ /* 0x000fe20008410000 */
[----:B------:R-:W-:Y:S01]  /*4b40*/  ISETP.GE.AND P1, PT, R3, R238, PT ;  /* 0x000000ee0300720c */ /* 0x000fe20003f26270 */
[----:B------:R-:W-:Y:S01]  /*4b50*/  FMUL.FTZ R50, R50, UR23 ;  /* 0x0000001732327c20 */ /* 0x000fe20008410000 */
[----:B------:R-:W-:Y:S01]  /*4b60*/  FMUL.FTZ R53, R53, UR23 ;  /* 0x0000001735357c20 */ /* 0x000fe20008410000 */
[----:B------:R-:W-:Y:S01]  /*4b70*/  FMUL.FTZ R55, R55, UR23 ;  /* 0x0000001737377c20 */ /* 0x000fe20008410000 */
[----:B------:R-:W-:Y:S01]  /*4b80*/  ISETP.LT.OR P1, PT, R3, R232, P1 ;  /* 0x000000e80300720c */ /* 0x000fe20000f21670 */
[----:B------:R-:W4:Y:S01]  /*4b90*/  MUFU.TANH R11, R34 ;  /* 0x00000022000b7308 */ /* 0x000f220000002400 */
[----:B-1----:R-:W-:Y:S01]  /*4ba0*/  IADD3 R12, R7, 0x48, R5 ;  /* 0x00000048070c7810 */ /* 0x002fe20007ffe005 */
[----:B------:R-:W-:-:S02]  /*4bb0*/  IMAD.IADD R5, R228, 0x1, -R3 ;  /* 0x00000001e4057824 */ /* 0x000fc400078e0a03 */
[----:B------:R-:W-:Y:S01]  /*4bc0*/  FMUL.FTZ R49, R49, UR23 ;  /* 0x0000001731317c20 */ /* 0x000fe20008410000 */
[----:B------:R-:W-:Y:S01]  /*4bd0*/  FMUL.FTZ R51, R51, UR23 ;  /* 0x0000001733337c20 */ /* 0x000fe20008410000 */
[----:B------:R-:W-:Y:S02]  /*4be0*/  VIMNMX R236, R12, UR25, PT ;  /* 0x000000190cec7c48 */ /* 0x000fe4000bfe0100 */
[----:B------:R-:W-:Y:S01]  /*4bf0*/  IABS R6, R5 ;  /* 0x0000000500067213 */ /* 0x000fe20000000000 */
[----:B------:R-:W-:Y:S01]  /*4c00*/  IMAD.IADD R5, R234, 0x1, -R3 ;  /* 0x00000001ea057824 */ /* 0x000fe200078e0a03 */
[----:B------:R-:W1:Y:S03]  /*4c10*/  MUFU.TANH R16, R24 ;  /* 0x0000001800107308 */ /* 0x000e660000002400 */
[----:B------:R-:W-:Y:S01]  /*4c20*/  IMAD.MOV.U32 R7, RZ, RZ, R6 ;  /* 0x000000ffff077224 */ /* 0x000fe200078e0006 */
[----:B------:R-:W-:-:S02]  /*4c30*/  IABS R6, R8 ;  /* 0x0000000800067213 */ /* 0x000fc40000000000 */
[----:B------:R-:W-:Y:S02]  /*4c40*/  IABS R5, R5 ;  /* 0x0000000500057213 */ /* 0x000fe40000000000 */
[----:B------:R-:W-:Y:S01]  /*4c50*/  I2FP.F32.S32 R8, R7 ;  /* 0x0000000700087245 */ /* 0x000fe20000201400 */
[----:B------:R-:W-:Y:S01]  /*4c60*/  IMAD.MOV.U32 R7, RZ, RZ, R6 ;  /* 0x000000ffff077224 */ /* 0x000fe200078e0006 */
[----:B------:R-:W-:Y:S01]  /*4c70*/  I2FP.F32.S32 R6, R5 ;  /* 0x0000000500067245 */ /* 0x000fe20000201400 */
[----:B------:R-:W-:Y:S01]  /*4c80*/  IMAD.MOV.U32 R5, RZ, RZ, R9 ;  /* 0x000000ffff057224 */ /* 0x000fe200078e0009 */
[----:B------:R-:W5:Y:S01]  /*4c90*/  MUFU.TANH R22, R33 ;  /* 0x0000002100167308 */ /* 0x000f620000002400 */
[----:B--2---:R-:W-:Y:S01]  /*4ca0*/  FFMA.FTZ R21, R8, -UR19, R15 ;  /* 0x8000001308157c23 */ /* 0x004fe2000801000f */
[----:B------:R-:W-:Y:S01]  /*4cb0*/  I2FP.F32.S32 R8, R7 ;  /* 0x0000000700087245 */ /* 0x000fe20000201400 */
[----:B---3--:R-:W-:Y:S01]  /*4cc0*/  FFMA.FTZ R19, R6, -UR19, R14 ;  /* 0x8000001306137c23 */ /* 0x008fe2000801000e */
[----:B------:R-:W-:Y:S01]  /*4cd0*/  I2FP.F32.S32 R7, R5 ;  /* 0x0000000500077245 */ /* 0x000fe20000201400 */
[----:B------:R-:W-:Y:S01]  /*4ce0*/  VIADD R5, R3, 0x1 ;  /* 0x0000000103057836 */ /* 0x000fe20000000000 */
[----:B------:R-:W-:Y:S01]  /*4cf0*/  FSEL R46, R21, -INF , !P3 ;  /* 0xff800000152e7808 */ /* 0x000fe20005800000 */
[----:B------:R-:W-:-:S02]  /*4d00*/  VIADD R6, R3, 0x8 ;  /* 0x0000000803067836 */ /* 0x000fc40000000000 */
[----:B------:R-:W-:Y:S01]  /*4d10*/  FFMA.FTZ R20, R8, -UR19, R20 ;  /* 0x8000001308147c23 */ /* 0x000fe20008010014 */
[----:B----4-:R-:W-:Y:S01]  /*4d20*/  FFMA.FTZ R18, R7, -UR19, R11 ;  /* 0x8000001307127c23 */ /* 0x010fe2000801000b */
[C-C-:B------:R-:W-:Y:S01]  /*4d30*/  IMAD.IADD R7, R228.reuse, 0x1, -R5.reuse ;  /* 0x00000001e4077824 */ /* 0x140fe200078e0a05 */
[C---:B------:R-:W-:Y:S01]  /*4d40*/  ISETP.GE.AND P0, PT, R5.reuse, R239, PT ;  /* 0x000000ef0500720c */ /* 0x040fe20003f06270 */
[----:B------:R-:W-:Y:S01]  /*4d50*/  IMAD.IADD R8, R228, 0x1, -R6 ;  /* 0x00000001e4087824 */ /* 0x000fe200078e0a06 */
[----:B------:R-:W-:Y:S01]  /*4d60*/  ISETP.GE.AND P4, PT, R5, R238, PT ;  /* 0x000000ee0500720c */ /* 0x000fe20003f86270 */
[--C-:B------:R-:W-:Y:S01]  /*4d70*/  IMAD.IADD R9, R234, 0x1, -R5.reuse ;  /* 0x00000001ea097824 */ /* 0x100fe200078e0a05 */
[----:B------:R-:W-:Y:S01]  /*4d80*/  IABS R7, R7 ;  /* 0x0000000700077213 */ /* 0x000fe20000000000 */
[--C-:B------:R-:W-:Y:S01]  /*4d90*/  IMAD.IADD R11, R229, 0x1, -R5.reuse ;  /* 0x00000001e50b7824 */ /* 0x100fe200078e0a05 */
[----:B------:R-:W-:Y:S01]  /*4da0*/  ISETP.GE.AND P2, PT, R5, R237, PT ;  /* 0x000000ed0500720c */ /* 0x000fe20003f46270 */
[----:B------:R-:W-:Y:S01]  /*4db0*/  IMAD.IADD R10, R235, 0x1, -R5 ;  /* 0x00000001eb0a7824 */ /* 0x000fe200078e0a05 */
[C---:B------:R-:W-:Y:S01]  /*4dc0*/  ISETP.GE.AND P6, PT, R5.reuse, R236, PT ;  /* 0x000000ec0500720c */ /* 0x040fe20003fc6270 */
[----:B------:R-:W2:Y:S01]  /*4dd0*/  MUFU.TANH R15, R35 ;  /* 0x00000023000f7308 */ /* 0x000ea20000002400 */
[----:B------:R-:W-:Y:S01]  /*4de0*/  IABS R12, R8 ;  /* 0x00000008000c7213 */ /* 0x000fe20000000000 */
[----:B------:R-:W-:Y:S01]  /*4df0*/  IMAD.MOV.U32 R8, RZ, RZ, R7 ;  /* 0x000000ffff087224 */ /* 0x000fe200078e0007 */
[----:B------:R-:W-:-:S02]  /*4e00*/  ISETP.LT.OR P0, PT, R5, R233, P0 ;  /* 0x000000e90500720c */ /* 0x000fc40000701670 */
[C---:B------:R-:W-:Y:S02]  /*4e10*/  ISETP.LT.OR P4, PT, R5.reuse, R232, P4 ;  /* 0x000000e80500720c */ /* 0x040fe40002781670 */
[C---:B------:R-:W-:Y:S01]  /*4e20*/  ISETP.LT.OR P2, PT, R5.reuse, R231, P2 ;  /* 0x000000e70500720c */ /* 0x040fe20001741670 */
[----:B------:R-:W3:Y:S01]  /*4e30*/  MUFU.TANH R14, R25 ;  /* 0x00000019000e7308 */ /* 0x000ee20000002400 */
[----:B------:R-:W-:Y:S01]  /*4e40*/  BAR.SYNC.DEFER_BLOCKING 0x0 ;  /* 0x0000000000007b1d */ /* 0x000fe20000010000 */
[----:B------:R-:W-:Y:S02]  /*4e50*/  ISETP.LT.OR P6, PT, R5, R230, P6 ;  /* 0x000000e60500720c */ /* 0x000fe400037c1670 */
[----:B------:R-:W-:Y:S02]  /*4e60*/  IABS R7, R9 ;  /* 0x0000000900077213 */ /* 0x000fe40000000000 */
[----:B------:R-:W-:Y:S02]  /*4e70*/  IABS R5, R11 ;  /* 0x0000000b00057213 */ /* 0x000fe40000000000 */
[----:B------:R-:W-:Y:S01]  /*4e80*/  IABS R9, R10 ;  /* 0x0000000a00097213 */ /* 0x000fe20000000000 */
[----:B------:R-:W4:Y:S01]  /*4e90*/  MUFU.TANH R17, R23 ;  /* 0x0000001700117308 */ /* 0x000f220000002400 */
[----:B------:R-:W-:Y:S01]  /*4ea0*/  I2FP.F32.S32 R11, R8 ;  /* 0x00000008000b7245 */ /* 0x000fe20000201400 */
[----:B------:R-:W-:Y:S01]  /*4eb0*/  IMAD.MOV.U32 R8, RZ, RZ, R7 ;  /* 0x000000ffff087224 */ /* 0x000fe200078e0007 */
[----:B------:R-:W-:Y:S01]  /*4ec0*/  FSEL R119, R19, -INF , !P1 ;  /* 0xff80000013777808 */ /* 0x000fe20004800000 */
[----:B------:R-:W-:Y:S01]  /*4ed0*/  IMAD.MOV.U32 R7, RZ, RZ, R5 ;  /* 0x000000ffff077224 */ /* 0x000fe200078e0005 */
[----:B------:R-:W-:Y:S01]  /*4ee0*/  ISETP.GE.AND P3, PT, R3, R237, PT ;  /* 0x000000ed0300720c */ /* 0x000fe20003f66270 */
[----:B------:R-:W-:Y:S01]  /*4ef0*/  IMAD.MOV.U32 R5, RZ, RZ, R9 ;  /* 0x000000ffff057224 */ /* 0x000fe200078e0009 */
[----:B------:R-:W-:Y:S01]  /*4f00*/  I2FP.F32.S32 R10, R8 ;  /* 0x00000008000a7245 */ /* 0x000fe20000201400 */
[----:B-1----:R-:W-:Y:S01]  /*4f10*/  FFMA.FTZ R13, R11, -UR19, R16 ;  /* 0x800000130b0d7c23 */ /* 0x002fe20008010010 */
[----:B------:R-:W-:Y:S01]  /*4f20*/  I2FP.F32.S32 R9, R7 ;  /* 0x0000000700097245 */ /* 0x000fe20000201400 */
[----:B------:R-:W-:Y:S01]  /*4f30*/  MUFU.TANH R23, R26 ;  /* 0x0000001a00177308 */ /* 0x000fe20000002400 */
[----:B------:R-:W-:Y:S01]  /*4f40*/  I2FP.F32.S32 R7, R5 ;  /* 0x0000000500077245 */ /* 0x000fe20000201400 */
[----:B------:R-:W-:Y:S01]  /*4f50*/  VIADD R5, R3, 0x9 ;  /* 0x0000000903057836 */ /* 0x000fe20000000000 */
[----:B------:R-:W-:Y:S01]  /*4f60*/  I2FP.F32.S32 R8, R12 ;  /* 0x0000000c00087245 */ /* 0x000fe20000201400 */
[----:B-----5:R-:W-:Y:S01]  /*4f70*/  FFMA.FTZ R16, R9, -UR19, R22 ;  /* 0x8000001309107c23 */ /* 0x020fe20008010016 */
[----:B------:R-:W-:Y:S01]  /*4f80*/  ISETP.GE.AND P1, PT, R3, R236, PT ;  /* 0x000000ec0300720c */ /* 0x000fe20003f26270 */
[----:B--2---:R-:W-:Y:S01]  /*4f90*/  FFMA.FTZ R15, R7, -UR19, R15 ;  /* 0x80000013070f7c23 */ /* 0x004fe2000801000f */
[----:B------:R-:W-:-:S02]  /*4fa0*/  IMAD.IADD R7, R234, 0x1, -R6 ;  /* 0x00000001ea077824 */ /* 0x000fc400078e0a06 */
[----:B---3--:R-:W-:Y:S01]  /*4fb0*/  FFMA.FTZ R14, R8, -UR19, R14 ;  /* 0x80000013080e7c23 */ /* 0x008fe2000801000e */
[----:B------:R1:W2:Y:S01]  /*4fc0*/  MUFU.TANH R22, R27 ;  /* 0x0000001b00167308 */ /* 0x0002a20000002400 */
[----:B------:R-:W-:Y:S01]  /*4fd0*/  IMAD.IADD R8, R229, 0x1, -R6 ;  /* 0x00000001e5087824 */ /* 0x000fe200078e0a06 */
[C---:B------:R-:W-:Y:S01]  /*4fe0*/  ISETP.LT.OR P3, PT, R3.reuse, R231, P3 ;  /* 0x000000e70300720c */ /* 0x040fe20001f61670 */
[----:B----4-:R-:W-:Y:S01]  /*4ff0*/  FFMA.FTZ R17, R10, -UR19, R17 ;  /* 0x800000130a117c23 */ /* 0x010fe20008010011 */
[----:B------:R-:W-:Y:S01]  /*5000*/  IABS R7, R7 ;  /* 0x0000000700077213 */ /* 0x000fe20000000000 */
[--C-:B------:R-:W-:Y:S01]  /*5010*/  IMAD.IADD R11, R228, 0x1, -R5.reuse ;  /* 0x00000001e40b7824 */ /* 0x100fe200078e0a05 */
[----:B------:R-:W-:Y:S01]  /*5020*/  ISETP.LT.OR P1, PT, R3, R230, P1 ;  /* 0x000000e60300720c */ /* 0x000fe20000f21670 */
[----:B------:R-:W-:Y:S01]  /*5030*/  IMAD.IADD R10, R234, 0x1, -R5 ;  /* 0x00000001ea0a7824 */ /* 0x000fe200078e0a05 */
[----:B------:R-:W-:Y:S01]  /*5040*/  IABS R8, R8 ;  /* 0x0000000800087213 */ /* 0x000fe20000000000 */
[----:B------:R3:W4:Y:S01]  /*5050*/  MUFU.TANH R12, R28 ;  /* 0x0000001c000c7308 */ /* 0x0007220000002400 */
[----:B------:R-:W-:Y:S01]  /*5060*/  IMAD.MOV.U32 R9, RZ, RZ, R7 ;  /* 0x000000ffff097224 */ /* 0x000fe200078e0007 */
[----:B------:R-:W-:-:S02]  /*5070*/  FSEL R68, R13, -INF , !P0 ;  /* 0xff8000000d447808 */ /* 0x000fc40004000000 */
[C---:B------:R-:W-:Y:S01]  /*5080*/  ISETP.GE.AND P5, PT, R6.reuse, R239, PT ;  /* 0x000000ef0600720c */ /* 0x040fe20003fa6270 */
[----:B------:R-:W-:Y:S01]  /*5090*/  IMAD.MOV.U32 R7, RZ, RZ, R8 ;  /* 0x000000ffff077224 */ /* 0x000fe200078e0008 */
[----:B------:R-:W-:Y:S02]  /*50a0*/  ISETP.GE.AND P0, PT, R6, R236, PT ;  /* 0x000000ec0600720c */ /* 0x000fe40003f06270 */
[----:B-1----:R-:W-:Y:S01]  /*50b0*/  FSEL R27, R20, -INF , !P3 ;  /* 0xff800000141b7808 */ /* 0x002fe20005800000 */
[----:B------:R-:W-:Y:S01]  /*50c0*/  MUFU.TANH R13, R29 ;  /* 0x0000001d000d7308 */ /* 0x000fe20000002400 */
[C---:B------:R-:W-:Y:S02]  /*50d0*/  ISETP.GE.AND P3, PT, R6.reuse, R238, PT ;  /* 0x000000ee0600720c */ /* 0x040fe40003f66270 */
[C---:B------:R-:W-:Y:S02]  /*50e0*/  ISETP.LT.OR P5, PT, R6.reuse, R233, P5 ;  /* 0x000000e90600720c */ /* 0x040fe40002fa1670 */
[----:B------:R-:W-:-:S02]  /*50f0*/  ISETP.LT.OR P3, PT, R6, R232, P3 ;  /* 0x000000e80600720c */ /* 0x000fc40001f61670 */
[----:B------:R-:W-:Y:S01]  /*5100*/  ISETP.LT.OR P0, PT, R6, R230, P0 ;  /* 0x000000e60600720c */ /* 0x000fe20000701670 */
[----:B------:R-:W1:Y:S01]  /*5110*/  MUFU.TANH R20, R30 ;  /* 0x0000001e00147308 */ /* 0x000e620000002400 */
[----:B---3--:R-:W-:Y:S02]  /*5120*/  FSEL R28, R18, -INF , !P1 ;  /* 0xff800000121c7808 */ /* 0x008fe40004800000 */
[C---:B------:R-:W-:Y:S02]  /*5130*/  ISETP.GE.AND P1, PT, R6.reuse, R237, PT ;  /* 0x000000ed0600720c */ /* 0x040fe40003f26270 */
[----:B------:R-:W-:Y:S02]  /*5140*/  I2FP.F32.S32 R8, R9 ;  /* 0x0000000900087245 */ /* 0x000fe40000201400 */
[----:B------:R-:W-:Y:S01]  /*5150*/  ISETP.LT.OR P1, PT, R6, R231, P1 ;  /* 0x000000e70600720c */ /* 0x000fe20000f21670 */
[----:B------:R-:W-:Y:S01]  /*5160*/  IMAD.IADD R6, R235, 0x1, -R6 ;  /* 0x00000001eb067824 */ /* 0x000fe200078e0a06 */
[----:B------:R-:W-:Y:S01]  /*5170*/  IABS R11, R11 ;  /* 0x0000000b000b7213 */ /* 0x000fe20000000000 */
[----:B--2---:R-:W-:Y:S01]  /*5180*/  FFMA.FTZ R19, R8, -UR19, R22 ;  /* 0x8000001308137c23 */ /* 0x004fe20008010016 */
[----:B------:R-:W-:Y:S01]  /*5190*/  IABS R9, R10 ;  /* 0x0000000a00097213 */ /* 0x000fe20000000000 */
[----:B------:R-:W2:Y:S01]  /*51a0*/  MUFU.TANH R21, R31 ;  /* 0x0000001f00157308 */ /* 0x000ea20000002400 */
[----:B------:R-:W-:Y:S01]  /*51b0*/  I2FP.F32.S32 R10, R7 ;  /* 0x00000007000a7245 */ /* 0x000fe20000201400 */
[----:B------:R-:W-:Y:S01]  /*51c0*/  IMAD.MOV.U32 R8, RZ, RZ, R11 ;  /* 0x000000ffff087224 */ /* 0x000fe200078e000b */
[----:B------:R-:W-:Y:S01]  /*51d0*/  IABS R6, R6 ;  /* 0x0000000600067213 */ /* 0x000fe20000000000 */
[----:B------:R-:W-:Y:S01]  /*51e0*/  IMAD.MOV.U32 R7, RZ, RZ, R9 ;  /* 0x000000ffff077224 */ /* 0x000fe200078e0009 */
[----:B------:R-:W-:Y:S01]  /*51f0*/  FSEL R103, R17, -INF , !P4 ;  /* 0xff80000011677808 */ /* 0x000fe20006000000 */
[----:B----4-:R-:W-:Y:S01]  /*5200*/  FFMA.FTZ R18, R10, -UR19, R12 ;  /* 0x800000130a127c23 */ /* 0x010fe2000801000c */
[----:B------:R-:W-:Y:S01]  /*5210*/  I2FP.F32.S32 R9, R6 ;  /* 0x0000000600097245 */ /* 0x000fe20000201400 */
[----:B------:R-:W3:Y:S01]  /*5220*/  MUFU.TANH R17, R38 ;  /* 0x0000002600117308 */ /* 0x000ee20000002400 */
[----:B------:R-:W-:-:S02]  /*5230*/  I2FP.F32.S32 R8, R8 ;  /* 0x0000000800087245 */ /* 0x000fc40000201400 */
[----:B------:R-:W-:Y:S01]  /*5240*/  I2FP.F32.S32 R6, R7 ;  /* 0x0000000700067245 */ /* 0x000fe20000201400 */
[----:B------:R-:W-:Y:S01]  /*5250*/  VIADD R7, R3, 0x10 ;  /* 0x0000001003077836 */ /* 0x000fe20000000000 */
[----:B------:R-:W-:Y:S01]  /*5260*/  FSEL R25, R16, -INF , !P2 ;  /* 0xff80000010197808 */ /* 0x000fe20005000000 */
[----:B-1----:R-:W-:Y:S01]  /*5270*/  FFMA.FTZ R12, R9, -UR19, R20 ;  /* 0x80000013090c7c23 */ /* 0x002fe20008010014 */
[----:B------:R-:W-:Y:S01]  /*5280*/  FSEL R26, R15, -INF , !P6 ;  /* 0xff8000000f1a7808 */ /* 0x000fe20007000000 */
[----:B------:R-:W-:Y:S01]  /*5290*/  FFMA.FTZ R11, R8, -UR19, R23 ;  /* 0x80000013080b7c23 */ /* 0x000fe20008010017 */
[----:B------:R-:W-:Y:S01]  /*52a0*/  FSEL R69, R14, -INF , !P5 ;  /* 0xff8000000e457808 */ /* 0x000fe20006800000 */
[----:B------:R-:W-:Y:S01]  /*52b0*/  FFMA.FTZ R20, R6, -UR19, R13 ;  /* 0x8000001306147c23 */ /* 0x000fe2000801000d */
[C---:B------:R-:W-:Y:S01]  /*52c0*/  ISETP.GE.AND P4, PT, R5.reuse, R239, PT ;  /* 0x000000ef0500720c */ /* 0x040fe20003f86270 */
[----:B------:R-:W-:Y:S01]  /*52d0*/  IMAD.IADD R8, R228, 0x1, -R7 ;  /* 0x00000001e4087824 */ /* 0x000fe200078e0a07 */
[----:B------:R-:W-:Y:S01]  /*52e0*/  ISETP.GE.AND P2, PT, R5, R238, PT ;  /* 0x000000ee0500720c */ /* 0x000fe20003f46270 */
[----:B------:R-:W-:Y:S01]  /*52f0*/  IMAD.IADD R6, R229, 0x1, -R5 ;  /* 0x00000001e5067824 */ /* 0x000fe200078e0a05 */
[C---:B------:R-:W-:Y:S01]  /*5300*/  ISETP.GE.AND P6, PT, R5.reuse, R237, PT ;  /* 0x000000ed0500720c */ /* 0x040fe20003fc6270 */
[----:B------:R-:W-:Y:S01]  /*5310*/  IMAD.IADD R10, R234, 0x1, -R7 ;  /* 0x00000001ea0a7824 */ /* 0x000fe200078e0a07 */
[C---:B------:R-:W-:Y:S01]  /*5320*/  ISETP.GE.AND P5, PT, R5.reuse, R236, PT ;  /* 0x000000ec0500720c */ /* 0x040fe20003fa6270 */
[----:B------:R-:W1:Y:S01]  /*5330*/  MUFU.TANH R15, R37 ;  /* 0x00000025000f7308 */ /* 0x000e620000002400 */
[----:B------:R-:W-:-:S02]  /*5340*/  ISETP.LT.OR P4, PT, R5, R233, P4 ;  /* 0x000000e90500720c */ /* 0x000fc40002781670 */
[C---:B------:R-:W-:Y:S02]  /*5350*/  ISETP.LT.OR P2, PT, R5.reuse, R232, P2 ;  /* 0x000000e80500720c */ /* 0x040fe40001741670 */
[C---:B------:R-:W-:Y:S02]  /*5360*/  ISETP.LT.OR P6, PT, R5.reuse, R231, P6 ;  /* 0x000000e70500720c */ /* 0x040fe400037c1670 */
[----:B------:R-:W-:Y:S01]  /*5370*/  ISETP.LT.OR P5, PT, R5, R230, P5 ;  /* 0x000000e60500720c */ /* 0x000fe20002fa1670 */
[----:B------:R-:W-:Y:S01]  /*5380*/  IMAD.IADD R5, R235, 0x1, -R5 ;  /* 0x00000001eb057824 */ /* 0x000fe200078e0a05 */
[----:B------:R-:W-:Y:S01]  /*5390*/  IABS R8, R8 ;  /* 0x0000000800087213 */ /* 0x000fe20000000000 */
[----:B------:R-:W4:Y:S01]  /*53a0*/  MUFU.TANH R13, R36 ;  /* 0x00000024000d7308 */ /* 0x000f220000002400 */
[----:B------:R-:W-:Y:S02]  /*53b0*/  IABS R9, R6 ;  /* 0x0000000600097213 */ /* 0x000fe40000000000 */
[----:B------:R-:W-:-:S02]  /*53c0*/  IABS R5, R5 ;  /* 0x0000000500057213 */ /* 0x000fc40000000000 */
[----:B------:R-:W-:Y:S01]  /*53d0*/  IABS R6, R10 ;  /* 0x0000000a00067213 */ /* 0x000fe20000000000 */
[----:B------:R-:W-:Y:S01]  /*53e0*/  IMAD.MOV.U32 R10, RZ, RZ, R8 ;  /* 0x000000ffff0a7224 */ /* 0x000fe200078e0008 */
[----:B------:R-:W-:Y:S01]  /*53f0*/  FSEL R24, R12, -INF , !P0 ;  /* 0xff8000000c187808 */ /* 0x000fe20004000000 */
[----:B------:R-:W-:Y:S01]  /*5400*/  IMAD.MOV.U32 R8, RZ, RZ, R5 ;  /* 0x000000ffff087224 */ /* 0x000fe200078e0005 */
[----:B------:R-:W5:Y:S01]  /*5410*/  MUFU.TANH R12, R56 ;  /* 0x00000038000c7308 */ /* 0x000f620000002400 */
[----:B------:R-:W-:Y:S01]  /*5420*/  IMAD.MOV.U32 R5, RZ, RZ, R6 ;  /* 0x000000ffff057224 */ /* 0x000fe200078e0006 */
[----:B------:R-:W-:Y:S02]  /*5430*/  I2FP.F32.S32 R6, R9 ;  /* 0x0000000900067245 */ /* 0x000fe40000201400 */
[----:B------:R-:W-:Y:S02]  /*5440*/  I2FP.F32.S32 R8, R8 ;  /* 0x0000000800087245 */ /* 0x000fe40000201400 */
[----:B------:R-:W-:Y:S01]  /*5450*/  I2FP.F32.S32 R5, R5 ;  /* 0x0000000500057245 */ /* 0x000fe20000201400 */
[----:B--2---:R-:W-:Y:S01]  /*5460*/  FFMA.FTZ R16, R6, -UR19, R21 ;  /* 0x8000001306107c23 */ /* 0x004fe20008010015 */
[----:B------:R-:W-:-:S02]  /*5470*/  VIADD R6, R3, 0x11 ;  /* 0x0000001103067836 */ /* 0x000fc40000000000 */
[----:B---3--:R-:W-:Y:S01]  /*5480*/  FFMA.FTZ R14, R8, -UR19, R17 ;  /* 0x80000013080e7c23 */ /* 0x008fe20008010011 */
[----:B------:R-:W-:Y:S01]  /*5490*/  FSEL R87, R19, -INF , !P3 ;  /* 0xff80000013577808 */ /* 0x000fe20005800000 */
[----:B-1----:R-:W-:Y:S01]  /*54a0*/  FFMA.FTZ R15, R5, -UR19, R15 ;  /* 0x80000013050f7c23 */ /* 0x002fe2000801000f */
[--C-:B------:R-:W-:Y:S01]  /*54b0*/  IMAD.IADD R9, R228, 0x1, -R6.reuse ;  /* 0x00000001e4097824 */ /* 0x100fe200078e0a06 */
[----:B------:R-:W-:Y:S01]  /*54c0*/  FSEL R23, R18, -INF , !P1 ;  /* 0xff80000012177808 */ /* 0x000fe20004800000 */
[--C-:B------:R-:W-:Y:S01]  /*54d0*/  IMAD.IADD R5, R235, 0x1, -R7.reuse ;  /* 0x00000001eb057824 */ /* 0x100fe200078e0a07 */
[----:B------:R-:W-:Y:S01]  /*54e0*/  FSEL R85, R11, -INF , !P4 ;  /* 0xff8000000b557808 */ /* 0x000fe20006000000 */
[----:B------:R-:W-:Y:S01]  /*54f0*/  IMAD.IADD R8, R229, 0x1, -R7 ;  /* 0x00000001e5087824 */ /* 0x000fe200078e0a07 */
[C---:B------:R-:W-:Y:S01]  /*5500*/  ISETP.GE.AND P3, PT, R7.reuse, R239, PT ;  /* 0x000000ef0700720c */ /* 0x040fe20003f66270 */
[----:B------:R-:W-:Y:S01]  /*5510*/  IMAD.IADD R11, R234, 0x1, -R6 ;  /* 0x00000001ea0b7824 */ /* 0x000fe200078e0a06 */
[C---:B------:R-:W-:Y:S01]  /*5520*/  ISETP.GE.AND P1, PT, R7.reuse, R238, PT ;  /* 0x000000ee0700720c */ /* 0x040fe20003f26270 */
[----:B------:R-:W1:Y:S01]  /*5530*/  MUFU.TANH R17, R58 ;  /* 0x0000003a00117308 */ /* 0x000e620000002400 */
[----:B------:R-:W-:-:S02]  /*5540*/  ISETP.GE.AND P0, PT, R7, R237, PT ;  /* 0x000000ed0700720c */ /* 0x000fc40003f06270 */
[C---:B------:R-:W-:Y:S02]  /*5550*/  ISETP.GE.AND P4, PT, R7.reuse, R236, PT ;  /* 0x000000ec0700720c */ /* 0x040fe40003f86270 */
[----:B------:R-:W-:Y:S02]  /*5560*/  I2FP.F32.S32 R10, R10 ;  /* 0x0000000a000a7245 */ /* 0x000fe40000201400 */
[----:B------:R-:W-:Y:S01]  /*5570*/  IABS R9, R9 ;  /* 0x0000000900097213 */ /* 0x000fe20000000000 */
[----:B------:R-:W-:Y:S01]  /*5580*/  MUFU.TANH R21, R40 ;  /* 0x0000002800157308 */ /* 0x000fe20000002400 */
[C---:B------:R-:W-:Y:S01]  /*5590*/  ISETP.LT.OR P3, PT, R7.reuse, R233, P3 ;  /* 0x000000e90700720c */ /* 0x040fe20001f61670 */
[----:B----4-:R-:W-:Y:S01]  /*55a0*/  FFMA.FTZ R13, R10, -UR19, R13 ;  /* 0x800000130a0d7c23 */ /* 0x010fe2000801000d */
[C---:B------:R-:W-:Y:S01]  /*55b0*/  ISETP.LT.OR P1, PT, R7.reuse, R232, P1 ;  /* 0x000000e80700720c */ /* 0x040fe20000f21670 */
[----:B------:R-:W-:Y:S01]  /*55c0*/  IMAD.MOV.U32 R10, RZ, RZ, R9 ;  /* 0x000000ffff0a7224 */ /* 0x000fe200078e0009 */
[----:B------:R-:W-:-:S02]  /*55d0*/  ISETP.LT.OR P0, PT, R7, R231, P0 ;  /* 0x000000e70700720c */ /* 0x000fc40000701670 */
[----:B------:R-:W-:Y:S01]  /*55e0*/  ISETP.LT.OR P4, PT, R7, R230, P4 ;  /* 0x000000e60700720c */ /* 0x000fe20002781670 */
[----:B------:R-:W2:Y:S01]  /*55f0*/  MUFU.TANH R22, R39 ;  /* 0x0000002700167308 */ /* 0x000ea20000002400 */
[----:B------:R-:W-:Y:S02]  /*5600*/  IABS R5, R5 ;  /* 0x0000000500057213 */ /* 0x000fe40000000000 */
[----:B------:R-:W-:Y:S01]  /*5610*/  IABS R7, R8 ;  /* 0x0000000800077213 */ /* 0x000fe20000000000 */
[----:B------:R-:W-:Y:S01]  /*5620*/  IMAD.IADD R8, R229, 0x1, -R6 ;  /* 0x00000001e5087824 */ /* 0x000fe200078e0a06 */
[----:B------:R-:W-:Y:S01]  /*5630*/  FSEL R84, R20, -INF , !P2 ;  /* 0xff80000014547808 */ /* 0x000fe20005000000 */
[----:B------:R-:W-:Y:S01]  /*5640*/  IMAD.MOV.U32 R9, RZ, RZ, R5 ;  /* 0x000000ffff097224 */ /* 0x000fe200078e0005 */
[----:B------:R-:W-:Y:S01]  /*5650*/  I2FP.F32.S32 R7, R7 ;  /* 0x0000000700077245 */ /* 0x000fe20000201400 */
[----:B------:R-:W3:Y:S01]  /*5660*/  MUFU.TANH R18, R57 ;  /* 0x0000003900127308 */ /* 0x000ee20000002400 */
[----:B------:R-:W-:-:S02]  /*5670*/  IABS R5, R11 ;  /* 0x0000000b00057213 */ /* 0x000fc40000000000 */
[----:B------:R-:W-:Y:S01]  /*5680*/  IABS R8, R8 ;  /* 0x0000000800087213 */ /* 0x000fe20000000000 */
[----:B-----5:R-:W-:Y:S01]  /*5690*/  FFMA.FTZ R12, R7, -UR19, R12 ;  /* 0x80000013070c7c23 */ /* 0x020fe2000801000c */
[----:B------:R-:W-:Y:S01]  /*56a0*/  I2FP.F32.S32 R11, R9 ;  /* 0x00000009000b7245 */ /* 0x000fe20000201400 */
[----:B------:R-:W-:Y:S01]  /*56b0*/  IMAD.MOV.U32 R7, RZ, RZ, R5 ;  /* 0x000000ffff077224 */ /* 0x000fe200078e0005 */
[----:B------:R-:W-:Y:S01]  /*56c0*/  I2FP.F32.S32 R9, R10 ;  /* 0x0000000a00097245 */ /* 0x000fe20000201400 */
[----:B------:R-:W-:Y:S01]  /*56d0*/  IMAD.MOV.U32 R5, RZ, RZ, R8 ;  /* 0x000000ffff057224 */ /* 0x000fe200078e0008 */
[----:B------:R-:W-:Y:S01]  /*56e0*/  ISETP.GE.AND P2, PT, R6, R239, PT ;  /* 0x000000ef0600720c */ /* 0x000fe20003f46270 */
[----:B-1----:R-:W-:Y:S01]  /*56f0*/  FFMA.FTZ R11, R11, -UR19, R17 ;  /* 0x800000130b0b7c23 */ /* 0x002fe20008010011 */
[----:B------:R-:W-:Y:S01]  /*5700*/  I2FP.F32.S32 R8, R7 ;  /* 0x0000000700087245 */ /* 0x000fe20000201400 */
[----:B--2---:R-:W-:Y:S01]  /*5710*/  FFMA.FTZ R9, R9, -UR19, R22 ;  /* 0x8000001309097c23 */ /* 0x004fe20008010016 */
[----:B------:R-:W-:Y:S01]  /*5720*/  I2FP.F32.S32 R7, R5 ;  /* 0x0000000500077245 */ /* 0x000fe20000201400 */
[----:B------:R-:W-:Y:S01]  /*5730*/  VIADD R5, R3, 0x18 ;  /* 0x0000001803057836 */ /* 0x000fe20000000000 */
[----:B------:R-:W-:Y:S01]  /*5740*/  FSEL R20, R16, -INF , !P6 ;  /* 0xff80000010147808 */ /* 0x000fe20007000000 */
[----:B------:R-:W-:Y:S01]  /*5750*/  FFMA.FTZ R17, R8, -UR19, R21 ;  /* 0x8000001308117c23 */ /* 0x000fe20008010015 */
[----:B------:R-:W-:Y:S01]  /*5760*/  FSEL R21, R14, -INF , !P5 ;  /* 0xff8000000e157808 */ /* 0x000fe20006800000 */
[----:B---3--:R-:W-:Y:S01]  /*5770*/  FFMA.FTZ R18, R7, -UR19, R18 ;  /* 0x8000001307127c23 */ /* 0x008fe20008010012 */
[----:B------:R-:W-:Y:S01]  /*5780*/  FSEL R118, R13, -INF , !P3 ;  /* 0xff8000000d767808 */ /* 0x000fe20005800000 */
[--C-:B------:R-:W-:Y:S01]  /*5790*/  IMAD.IADD R7, R228, 0x1, -R5.reuse ;  /* 0x00000001e4077824 */ /* 0x100fe200078e0a05 */
[----:B------:R-:W-:Y:S01]  /*57a0*/  ISETP.LT.OR P2, PT, R6, R233, P2 ;  /* 0x000000e90600720c */ /* 0x000fe20001741670 */
[--C-:B------:R-:W-:Y:S01]  /*57b0*/  IMAD.IADD R8, R234, 0x1, -R5.reuse ;  /* 0x00000001ea087824 */ /* 0x100fe200078e0a05 */
[C---:B------:R-:W-:Y:S01]  /*57c0*/  ISETP.GE.AND P6, PT, R6.reuse, R238, PT ;  /* 0x000000ee0600720c */ /* 0x040fe20003fc6270 */
[----:B------:R-:W-:Y:S01]  /*57d0*/  IMAD.IADD R10, R229, 0x1, -R5 ;  /* 0x00000001e50a7824 */ /* 0x000fe200078e0a05 */
[C---:B------:R-:W-:Y:S01]  /*57e0*/  ISETP.GE.AND P5, PT, R6.reuse, R237, PT ;  /* 0x000000ed0600720c */ /* 0x040fe20003fa6270 */
[----:B------:R-:W1:Y:S01]  /*57f0*/  MUFU.TANH R19, R59 ;  /* 0x0000003b00137308 */ /* 0x000e620000002400 */
[C---:B------:R-:W-:Y:S01]  /*5800*/  ISETP.GE.AND P3, PT, R6.reuse, R236, PT ;  /* 0x000000ec0600720c */ /* 0x040fe20003f66270 */
[----:B------:R-:W-:Y:S01]  /*5810*/  VIADD R3, R3, 0x19 ;  /* 0x0000001903037836 */ /* 0x000fe20000000000 */
[----:B------:R-:W-:-:S02]  /*5820*/  ISETP.LT.OR P6, PT, R6, R232, P6 ;  /* 0x000000e80600720c */ /* 0x000fc400037c1670 */
[C---:B------:R-:W-:Y:S02]  /*5830*/  ISETP.LT.OR P5, PT, R6.reuse, R231, P5 ;  /* 0x000000e70600720c */ /* 0x040fe40002fa1670 */
[----:B------:R-:W-:Y:S01]  /*5840*/  ISETP.LT.OR P3, PT, R6, R230, P3 ;  /* 0x000000e60600720c */ /* 0x000fe20001f61670 */
[----:B------:R-:W-:Y:S01]  /*5850*/  IMAD.IADD R6, R235, 0x1, -R6 ;  /* 0x00000001eb067824 */ /* 0x000fe200078e0a06 */
[----:B------:R-:W-:Y:S01]  /*5860*/  FSEL R128, R15, -INF , !P1 ;  /* 0xff8000000f807808 */ /* 0x000fe20004800000 */
[----:B------:R-:W2:Y:S01]  /*5870*/  MUFU.TANH R16, R48 ;  /* 0x0000003000107308 */ /* 0x000ea20000002400 */
[----:B------:R-:W-:Y:S02]  /*5880*/  FSEL R44, R12, -INF , !P0 ;  /* 0xff8000000c2c7808 */ /* 0x000fe40004000000 */
[----:B------:R-:W-:Y:S02]  /*5890*/  FSEL R45, R11, -INF , !P4 ;  /* 0xff8000000b2d7808 */ /* 0x000fe40006000000 */
[----:B------:R-:W-:Y:S01]  /*58a0*/  FSEL R117, R9, -INF , !P2 ;  /* 0xff80000009757808 */ /* 0x000fe20005000000 */
[----:B------:R-:W-:Y:S01]  /*58b0*/  IMAD.IADD R9, R235, 0x1, -R5 ;  /* 0x00000001eb097824 */ /* 0x000fe200078e0a05 */
[C---:B------:R-:W-:Y:S01]  /*58c0*/  ISETP.GE.AND P1, PT, R5.reuse, R239, PT ;  /* 0x000000ef0500720c */ /* 0x040fe20003f26270 */
[----:B------:R-:W-:Y:S01]  /*58d0*/  MUFU.TANH R14, R54 ;  /* 0x00000036000e7308 */ /* 0x000fe20000002400 */
[----:B------:R-:W-:-:S02]  /*58e0*/  ISETP.GE.AND P0, PT, R5, R238, PT ;  /* 0x000000ee0500720c */ /* 0x000fc40003f06270 */
[C---:B------:R-:W-:Y:S02]  /*58f0*/  ISETP.GE.AND P4, PT, R5.reuse, R237, PT ;  /* 0x000000ed0500720c */ /* 0x040fe40003f86270 */
[C---:B------:R-:W-:Y:S02]  /*5900*/  ISETP.GE.AND P2, PT, R5.reuse, R236, PT ;  /* 0x000000ec0500720c */ /* 0x040fe40003f46270 */
[C---:B------:R-:W-:Y:S01]  /*5910*/  ISETP.LT.OR P1, PT, R5.reuse, R233, P1 ;  /* 0x000000e90500720c */ /* 0x040fe20000f21670 */
[----:B------:R-:W-:Y:S01]  /*5920*/  MUFU.TANH R13, R52 ;  /* 0x00000034000d7308 */ /* 0x000fe20000002400 */
[C---:B------:R-:W-:Y:S02]  /*5930*/  ISETP.LT.OR P0, PT, R5.reuse, R232, P0 ;  /* 0x000000e80500720c */ /* 0x040fe40000701670 */
[C---:B------:R-:W-:Y:S02]  /*5940*/  ISETP.LT.OR P4, PT, R5.reuse, R231, P4 ;  /* 0x000000e70500720c */ /* 0x040fe40002781670 */
[----:B------:R-:W-:-:S02]  /*5950*/  ISETP.LT.OR P2, PT, R5, R230, P2 ;  /* 0x000000e60500720c */ /* 0x000fc40001741670 */
[----:B------:R-:W-:Y:S01]  /*5960*/  IABS R5, R6 ;  /* 0x0000000600057213 */ /* 0x000fe20000000000 */
[----:B------:R-:W3:Y:S01]  /*5970*/  MUFU.TANH R15, R50 ;  /* 0x00000032000f7308 */ /* 0x000ee20000002400 */
[----:B------:R-:W-:Y:S02]  /*5980*/  IABS R7, R7 ;  /* 0x0000000700077213 */ /* 0x000fe40000000000 */
[----:B------:R-:W-:Y:S01]  /*5990*/  IABS R8, R8 ;  /* 0x0000000800087213 */ /* 0x000fe20000000000 */
[----:B------:R-:W-:Y:S01]  /*59a0*/  IMAD.MOV.U32 R6, RZ, RZ, R5 ;  /* 0x000000ffff067224 */ /* 0x000fe200078e0005 */
[----:B------:R-:W-:Y:S01]  /*59b0*/  IABS R5, R10 ;  /* 0x0000000a00057213 */ /* 0x000fe20000000000 */
[----:B------:R-:W-:Y:S01]  /*59c0*/  IMAD.MOV.U32 R11, RZ, RZ, R7 ;  /* 0x000000ffff0b7224 */ /* 0x000fe200078e0007 */
[----:B------:R-:W-:Y:S02]  /*59d0*/  IABS R7, R9 ;  /* 0x0000000900077213 */ /* 0x000fe40000000000 */
[----:B------:R-:W-:Y:S01]  /*59e0*/  I2FP.F32.S32 R9, R6 ;  /* 0x0000000600097245 */ /* 0x000fe20000201400 */
[----:B------:R-:W-:Y:S01]  /*59f0*/  IMAD.MOV.U32 R6, RZ, RZ, R5 ;  /* 0x000000ffff067224 */ /* 0x000fe200078e0005 */
[----:B------:R-:W-:Y:S01]  /*5a00*/  I2FP.F32.S32 R10, R11 ;  /* 0x0000000b000a7245 */ /* 0x000fe20000201400 */
[----:B------:R-:W-:Y:S01]  /*5a10*/  IMAD.MOV.U32 R5, RZ, RZ, R7 ;  /* 0x000000ffff057224 */ /* 0x000fe200078e0007 */
[----:B------:R-:W-:Y:S01]  /*5a20*/  I2FP.F32.S32 R7, R8 ;  /* 0x0000000800077245 */ /* 0x000fe20000201400 */
[----:B-1----:R-:W-:Y:S01]  /*5a30*/  FFMA.FTZ R11, R9, -UR19, R19 ;  /* 0x80000013090b7c23 */ /* 0x002fe20008010013 */
[----:B------:R-:W-:Y:S01]  /*5a40*/  I2FP.F32.S32 R6, R6 ;  /* 0x0000000600067245 */ /* 0x000fe20000201400 */
[----:B--2---:R-:W-:Y:S01]  /*5a50*/  FFMA.FTZ R9, R10, -UR19, R16 ;  /* 0x800000130a097c23 */ /* 0x004fe20008010010 */
[----:B------:R-:W-:Y:S01]  /*5a60*/  I2FP.F32.S32 R5, R5 ;  /* 0x0000000500057245 */ /* 0x000fe20000201400 */
[----:B---3--:R-:W-:Y:S01]  /*5a70*/  FFMA.FTZ R12, R7, -UR19, R15 ;  /* 0x80000013070c7c23 */ /* 0x008fe2000801000f */
[----:B------:R-:W-:Y:S01]  /*5a80*/  FSEL R116, R17, -INF , !P6 ;  /* 0xff80000011747808 */ /* 0x000fe20007000000 */
[----:B------:R-:W-:Y:S01]  /*5a90*/  FFMA.FTZ R13, R6, -UR19, R13 ;  /* 0x80000013060d7c23 */ /* 0x000fe2000801000d */
[----:B------:R-:W-:-:S02]  /*5aa0*/  IMAD.IADD R6, R234, 0x1, -R3 ;  /* 0x00000001ea067824 */ /* 0x000fc400078e0a03 */
[----:B------:R-:W-:Y:S01]  /*5ab0*/  FFMA.FTZ R10, R5, -UR19, R14 ;  /* 0x80000013050a7c23 */ /* 0x000fe2000801000e */
[--C-:B------:R-:W-:Y:S01]  /*5ac0*/  IMAD.IADD R5, R228, 0x1, -R3.reuse ;  /* 0x00000001e4057824 */ /* 0x100fe200078e0a03 */
[----:B------:R-:W-:Y:S01]  /*5ad0*/  FSEL R18, R18, -INF , !P5 ;  /* 0xff80000012127808 */ /* 0x000fe20006800000 */
[--C-:B------:R-:W-:Y:S01]  /*5ae0*/  IMAD.IADD R8, R229, 0x1, -R3.reuse ;  /* 0x00000001e5087824 */ /* 0x100fe200078e0a03 */
[----:B------:R-:W-:Y:S01]  /*5af0*/  FSEL R19, R11, -INF , !P3 ;  /* 0xff8000000b137808 */ /* 0x000fe20005800000 */
[----:B------:R-:W-:Y:S01]  /*5b00*/  IMAD.IADD R7, R235, 0x1, -R3 ;  /* 0x00000001eb077824 */ /* 0x000fe200078e0a03 */
[----:B------:R-:W-:Y:S01]  /*5b10*/  IABS R5, R5 ;  /* 0x0000000500057213 */ /* 0x000fe20000000000 */
[----:B------:R-:W1:Y:S01]  /*5b20*/  MUFU.TANH R16, R49 ;  /* 0x0000003100107308 */ /* 0x000e620000002400 */
[----:B------:R-:W-:Y:S02]  /*5b30*/  FSEL R102, R9, -INF , !P1 ;  /* 0xff80000009667808 */ /* 0x000fe40004800000 */
[C---:B------:R-:W-:Y:S01]  /*5b40*/  ISETP.GE.AND P6, PT, R3.reuse, R239, PT ;  /* 0x000000ef0300720c */ /* 0x040fe20003fc6270 */
[----:B------:R-:W-:Y:S01]  /*5b50*/  IMAD.MOV.U32 R9, RZ, RZ, R5 ;  /* 0x000000ffff097224 */ /* 0x000fe200078e0005 */
[----:B------:R-:W-:-:S02]  /*5b60*/  ISETP.GE.AND P5, PT, R3, R238, PT ;  /* 0x000000ee0300720c */ /* 0x000fc40003fa6270 */
[C---:B------:R-:W-:Y:S01]  /*5b70*/  ISETP.GE.AND P3, PT, R3.reuse, R237, PT ;  /* 0x000000ed0300720c */ /* 0x040fe20003f66270 */
[----:B------:R-:W2:Y:S01]  /*5b80*/  MUFU.TANH R15, R51 ;  /* 0x00000033000f7308 */ /* 0x000ea20000002400 */
[C---:B------:R-:W-:Y:S02]  /*5b90*/  ISETP.GE.AND P1, PT, R3.reuse, R236, PT ;  /* 0x000000ec0300720c */ /* 0x040fe40003f26270 */
[C---:B------:R-:W-:Y:S02]  /*5ba0*/  ISETP.LT.OR P6, PT, R3.reuse, R233, P6 ;  /* 0x000000e90300720c */ /* 0x040fe400037c1670 */
[C---:B------:R-:W-:Y:S02]  /*5bb0*/  ISETP.LT.OR P5, PT, R3.reuse, R232, P5 ;  /* 0x000000e80300720c */ /* 0x040fe40002fa1670 */
[C---:B------:R-:W-:Y:S01]  /*5bc0*/  ISETP.LT.OR P3, PT, R3.reuse, R231, P3 ;  /* 0x000000e70300720c */ /* 0x040fe20001f61670 */
[----:B------:R-:W3:Y:S01]  /*5bd0*/  MUFU.TANH R14, R53 ;  /* 0x00000035000e7308 */ /* 0x000ee20000002400 */
[----:B------:R-:W-:-:S02]  /*5be0*/  ISETP.LT.OR P1, PT, R3, R230, P1 ;  /* 0x000000e60300720c */ /* 0x000fc40000f21670 */
[----:B------:R-:W-:Y:S02]  /*5bf0*/  IABS R5, R6 ;  /* 0x0000000600057213 */ /* 0x000fe40000000000 */
[----:B------:R-:W-:Y:S02]  /*5c00*/  IABS R3, R8 ;  /* 0x0000000800037213 */ /* 0x000fe40000000000 */
[----:B------:R-:W-:Y:S01]  /*5c10*/  IABS R6, R7 ;  /* 0x0000000700067213 */ /* 0x000fe20000000000 */
[----:B------:R-:W4:Y:S01]  /*5c20*/  MUFU.TANH R11, R55 ;  /* 0x00000037000b7308 */ /* 0x000f220000002400 */
        /* <DEDUP_REMOVED lines=8> */
[----:B-1----:R-:W-:Y:S01]  /*5cb0*/  FFMA.FTZ R6, R6, -UR19, R16 ;  /* 0x8000001306067c23 */ /* 0x002fe20008010010 */
[----:B------:R-:W-:Y:S01]  /*5cc0*/  I2FP.F32.S32 R3, R3 ;  /* 0x0000000300037245 */ /* 0x000fe20000201400 */
[----:B--2---:R-:W-:Y:S01]  /*5cd0*/  FFMA.FTZ R7, R7, -UR19, R15 ;  /* 0x8000001307077c23 */ /* 0x004fe2000801000f */
[----:B------:R-:W-:Y:S01]  /*5ce0*/  FSEL R15, R13, -INF , !P4 ;  /* 0xff8000000d0f7808 */ /* 0x000fe20006000000 */
[----:B---3--:R-:W-:Y:S01]  /*5cf0*/  FFMA.FTZ R5, R5, -UR19, R14 ;  /* 0x8000001305057c23 */ /* 0x008fe2000801000e */
[----:B------:R-:W-:Y:S01]  /*5d00*/  FSEL R17, R10, -INF , !P2 ;  /* 0xff8000000a117808 */ /* 0x000fe20005000000 */
[----:B----4-:R-:W-:Y:S01]  /*5d10*/  FFMA.FTZ R3, R3, -UR19, R11 ;  /* 0x8000001303037c23 */ /* 0x010fe2000801000b */
        /* <DEDUP_REMOVED lines=50> */
.L_x_2877:
[----:B------:R-:W-:Y:S05]  /*6040*/  BSYNC B0 ;  /* 0x0000000000007941 */ /* 0x000fea0003800000 */
.L_x_2876:
[----:B------:R-:W0:Y:S02]  /*6050*/  LDGDEPBAR ;  /* 0x00000000000079af */ /* 0x000e240000000000 */
.L_x_2875:
        /* <DEDUP_REMOVED lines=52> */
[----:B------:R-:W-:-:S03]  /*63a0*/  FSEL R3, R3, RZ, P1 ;  /* 0x000000ff03037208 */ /* 0x000fc60000800000 */
[----:B------:R2:W-:Y:S02]  /*63b0*/  MUFU.EX2 R243, R6 ;  /* 0x0000000600f37308 */ /* 0x0005e40000000800 */
[--C-:B------:R-:W-:Y:S01]  /*63c0*/  FFMA.FTZ R2, R26, UR10, -R3.reuse ;  /* 0x0000000a1a027c23 */ /* 0x100fe20008010803 */
[--C-:B------:R-:W-:Y:S01]  /*63d0*/  FFMA.FTZ R0, R21, UR10, -R3.reuse ;  /* 0x0000000a15007c23 */ /* 0x100fe20008010803 */
[----:B------:R-:W-:-:S04]  /*63e0*/  FFMA.FTZ R4, R24, UR10, -R3 ;  /* 0x0000000a18047c23 */ /* 0x000fc80008010803 */
[----:B------:R1:W-:Y:S08]  /*63f0*/  MUFU.EX2 R211, R2 ;  /* 0x0000000200d37308 */ /* 0x0003f00000000800 */
[----:B------:R3:W-:Y:S01]  /*6400*/  MUFU.EX2 R241, R0 ;  /* 0x0000000000f17308 */ /* 0x0007e20000000800 */
[----:B--2---:R-:W-:Y:S02]  /*6410*/  FFMA.FTZ R6, R25, UR10, -R8 ;  /* 0x0000000a19067c23 */ /* 0x004fe40008010808 */
[----:B------:R-:W-:Y:S05]  /*6420*/  LDSM.16.MT88.4 R24, [R217+0xa000] ;  /* 0x00a00000d918783b */ /* 0x000fea0000004200 */
        /* <DEDUP_REMOVED lines=21> */
[----:B------:R-:W-:Y:S01]  /*6580*/  LDSM.16.MT88.4 R20, [R217+0xb000] ;  /* 0x00b00000d914783b */ /* 0x000fe20000004200 */
        /* <DEDUP_REMOVED lines=16> */
[C---:B-1----:R-:W-:Y:S01]  /*6690*/  HMMA.16816.F32 R40, R4.reuse, R28, RZ ;  /* 0x0000001c0428723c */ /* 0x042fe200000018ff */
[--C-:B--2---:R-:W-:Y:S01]  /*66a0*/  FFMA.FTZ R9, R15, UR10, -R8.reuse ;  /* 0x0000000a0f097c23 */ /* 0x104fe20008010808 */
[----:B------:R-:W-:Y:S01]  /*66b0*/  FFMA.FTZ R8, R14, UR10, -R8 ;  /* 0x0000000a0e087c23 */ /* 0x000fe20008010808 */
[----:B---3--:R-:W-:Y:S01]  /*66c0*/  F2FP.F16.F32.PACK_AB R124, R207, R206 ;  /* 0x000000cecf7c723e */ /* 0x008fe200000000ff */
        /* <DEDUP_REMOVED lines=81> */
[----:B------:R3:W4:Y:S03]  /*6be0*/  MUFU.EX2 R190, R2 ;  /* 0x0000000200be7308 */ /* 0x0007260000000800 */
[C---:B------:R-:W-:Y:S06]  /*6bf0*/  HMMA.16816.F32 R84, R4.reuse, R32, RZ ;  /* 0x000000200454723c */ /* 0x040fec00000018ff */
[----:B------:R-:W-:Y:S01]  /*6c00*/  HMMA.16816.F32 R68, R4, R36, RZ ;  /* 0x000000240444723c */ /* 0x000fe200000018ff */
[----:B-1----:R-:W-:-:S04]  /*6c10*/  FADD.FTZ R3, R197, R195 ;  /* 0x000000c3c5037221 */ /* 0x002fc80000010000 */
[----:B------:R-:W-:Y:S01]  /*6c20*/  FADD.FTZ R3, R196, R3 ;  /* 0x00000003c4037221 */ /* 0x000fe20000010000 */
[C---:B------:R-:W-:Y:S01]  /*6c30*/  HMMA.16816.F32 R28, R4.reuse, R38, RZ ;  /* 0x00000026041c723c */ /* 0x040fe200000018ff */
[----:B---3--:R-:W-:Y:S02]  /*6c40*/  FFMA.FTZ R2, R128, UR10, -R0 ;  /* 0x0000000a80027c23 */ /* 0x008fe40008010800 */
[----:B------:R-:W-:Y:S01]  /*6c50*/  FADD.FTZ R3, R194, R3 ;  /* 0x00000003c2037221 */ /* 0x000fe20000010000 */
[----:B--2---:R-:W-:Y:S02]  /*6c60*/  F2FP.F16.F32.PACK_AB R128, R192, R193 ;  /* 0x000000c1c080723e */ /* 0x004fe400000000ff */
[----:B------:R-:W-:Y:S01]  /*6c70*/  HMMA.16816.F32 R32, R4, R34, RZ ;  /* 0x000000220420723c */ /* 0x000fe200000018ff */
[----:B------:R1:W2:Y:S01]  /*6c80*/  MUFU.EX2 R189, R2 ;  /* 0x0000000200bd7308 */ /* 0x0002a20000000800 */
[----:B----4-:R-:W-:-:S04]  /*6c90*/  F2FP.F16.F32.PACK_AB R130, R190, R191 ;  /* 0x000000bfbe82723e */ /* 0x010fc800000000ff */
        /* <DEDUP_REMOVED lines=62> */
[----:B------:R-:W3:Y:S01]  /*7080*/  LDL.64 R16, [R1] ;  /* 0x0000000001107983 */ /* 0x000ee20000100a00 */
        /* <DEDUP_REMOVED lines=57> */
[C---:B------:R-:W-:Y:S01]  /*7420*/  ISETP.GE.AND P1, PT, R2.reuse, R237, PT ;  /* 0x000000ed0200720c */ /* 0x040fe20003f26270 */
        /* <DEDUP_REMOVED lines=13> */
[C---:B------:R-:W-:Y:S06]  /*7500*/  HMMA.16816.F32 R180, R4.reuse, R20, RZ ;  /* 0x0000001404b4723c */ /* 0x040fec00000018ff */
[C---:B------:R-:W-:Y:S06]  /*7510*/  HMMA.16816.F32 R184, R4.reuse, R26, RZ ;  /* 0x0000001a04b8723c */ /* 0x040fec00000018ff */
[----:B------:R-:W-:Y:S01]  /*7520*/  HMMA.16816.F32 R176, R4, R22, RZ ;  /* 0x0000001604b0723c */ /* 0x000fe200000018ff */
[----:B------:R-:W-:Y:S05]  /*7530*/  LDSM.16.M88.4 R4, [R222+0x2000] ;  /* 0x00200000de04783b */ /* 0x000fea0000000200 */
[C---:B------:R-:W-:Y:S01]  /*7540*/  HMMA.16816.F32 R204, R8.reuse, R26, RZ ;  /* 0x0000001a08cc723c */ /* 0x040fe200000018ff */
[----:B------:R-:W-:Y:S05]  /*7550*/  LDSM.16.M88.4 R24, [R220+0x8000] ;  /* 0x00800000dc18783b */ /* 0x000fea0000000200 */
[----:B------:R-:W-:Y:S01]  /*7560*/  HMMA.16816.F32 R192, R8, R22, RZ ;  /* 0x0000001608c0723c */ /* 0x000fe200000018ff */
[----:B------:R-:W1:Y:S04]  /*7570*/  LDSM.16.M88.4 R20, [R220+0x8800] ;  /* 0x00880000dc14783b */ /* 0x000e680000000200 */
[----:B------:R-:W2:Y:S01]  /*7580*/  LDSM.16.M88.4 R8, [R222] ;  /* 0x00000000de08783b */ /* 0x000ea20000000200 */
[C---:B------:R-:W-:Y:S06]  /*7590*/  HMMA.16816.F32 R240, R12.reuse, R32, R188 ;  /* 0x000000200cf0723c */ /* 0x040fec00000018bc */
[C---:B------:R-:W-:Y:S06]  /*75a0*/  HMMA.16816.F32 R208, R12.reuse, R28, R180 ;  /* 0x0000001c0cd0723c */ /* 0x040fec00000018b4 */
[C---:B------:R-:W-:Y:S06]  /*75b0*/  HMMA.16816.F32 R200, R12.reuse, R34, R184 ;  /* 0x000000220cc8723c */ /* 0x040fec00000018b8 */
[----:B------:R-:W-:Y:S01]  /*75c0*/  HMMA.16816.F32 R188, R12, R30, R176 ;  /* 0x0000001e0cbc723c */ /* 0x000fe200000018b0 */
[----:B------:R-:W-:Y:S04]  /*75d0*/  LDSM.16.M88.4 R12, [R221+0x2000] ;  /* 0x00200000dd0c783b */ /* 0x000fe80000000200 */
[----:B------:R-:W-:Y:S01]  /*75e0*/  LDSM.16.M88.4 R176, [R219] ;  /* 0x00000000dbb0783b */ /* 0x000fe20000000200 */
[C---:B---3--:R-:W-:Y:S06]  /*75f0*/  HMMA.16816.F32 R184, R16.reuse, R32, R196 ;  /* 0x0000002010b8723c */ /* 0x048fec00000018c4 */
[C---:B------:R-:W-:Y:S06]  /*7600*/  HMMA.16816.F32 R180, R16.reuse, R28, R140 ;  /* 0x0000001c10b4723c */ /* 0x040fec000000188c */
[C---:B------:R-:W-:Y:S06]  /*7610*/  HMMA.16816.F32 R140, R16.reuse, R34, R204 ;  /* 0x00000022108c723c */ /* 0x040fec00000018cc */
[----:B------:R-:W-:Y:S01]  /*7620*/  HMMA.16816.F32 R32, R16, R30, R192 ;  /* 0x0000001e1020723c */ /* 0x000fe200000018c0 */
[----:B------:R-:W3:Y:S04]  /*7630*/  LDSM.16.M88.4 R28, [R219+0x800] ;  /* 0x00080000db1c783b */ /* 0x000ee80000000200 */
[----:B------:R-:W4:Y:S01]  /*7640*/  LDSM.16.M88.4 R16, [R221] ;  /* 0x00000000dd10783b */ /* 0x000f220000000200 */
[C---:B-1----:R-:W-:Y:S06]  /*7650*/  HMMA.16816.F32 R204, R4.reuse, R20, R208 ;  /* 0x0000001404cc723c */ /* 0x042fec00000018d0 */
[C---:B------:R-:W-:Y:S06]  /*7660*/  HMMA.16816.F32 R196, R4.reuse, R24, R240 ;  /* 0x0000001804c4723c */ /* 0x040fec00000018f0 */
        /* <DEDUP_REMOVED lines=8> */
[----:B------:R-:W1:Y:S04]  /*76f0*/  LDSM.16.M88.4 R32, [R212+0x9800] ;  /* 0x00980000d420783b */ /* 0x000e680000000200 */
[----:B------:R-:W2:Y:S01]  /*7700*/  LDSM.16.M88.4 R8, [R214+0x4000] ;  /* 0x00400000d608783b */ /* 0x000ea20000000200 */
[C---:B---3--:R-:W-:Y:S06]  /*7710*/  HMMA.16816.F32 R204, R12.reuse, R28, R204 ;  /* 0x0000001c0ccc723c */ /* 0x048fec00000018cc */
[C---:B------:R-:W-:Y:S06]  /*7720*/  HMMA.16816.F32 R196, R12.reuse, R176, R196 ;  /* 0x000000b00cc4723c */ /* 0x040fec00000018c4 */
[C---:B------:R-:W-:Y:S06]  /*7730*/  HMMA.16816.F32 R200, R12.reuse, R178, R200 ;  /* 0x000000b20cc8723c */ /* 0x040fec00000018c8 */
[----:B------:R-:W-:Y:S06]  /*7740*/  HMMA.16816.F32 R192, R12, R30, R192 ;  /* 0x0000001e0cc0723c */ /* 0x000fec00000018c0 */
[C---:B----4-:R-:W-:Y:S06]  /*7750*/  HMMA.16816.F32 R188, R16.reuse, R176, R188 ;  /* 0x000000b010bc723c */ /* 0x050fec00000018bc */
        /* <DEDUP_REMOVED lines=9> */
[C---:B------:R-:W-:Y:S06]  /*77f0*/  HMMA.16816.F32 R200, R4.reuse, R142, R200 ;  /* 0x0000008e04c8723c */ /* 0x040fec00000018c8 */
[----:B------:R-:W-:Y:S06]  /*7800*/  HMMA.16816.F32 R192, R4, R34, R192 ;  /* 0x0000002204c0723c */ /* 0x000fec00000018c0 */
[C---:B--2---:R-:W-:Y:S06]  /*7810*/  HMMA.16816.F32 R188, R8.reuse, R140, R188 ;  /* 0x0000008c08bc723c */ /* 0x044fec00000018bc */
[C---:B------:R-:W-:Y:S01]  /*7820*/  HMMA.16816.F32 R184, R8.reuse, R142, R184 ;  /* 0x0000008e08b8723c */ /* 0x040fe200000018b8 */
[----:B------:R-:W-:Y:S05]  /*7830*/  LDSM.16.M88.4 R140, [R220+0x9000] ;  /* 0x00900000dc8c783b */ /* 0x000fea0000000200 */
[C---:B------:R-:W-:Y:S01]  /*7840*/  HMMA.16816.F32 R4, R8.reuse, R32, R12 ;  /* 0x000000200804723c */ /* 0x040fe2000000180c */
[----:B------:R-:W1:Y:S05]  /*7850*/  LDSM.16.M88.4 R12, [R222+0x6000] ;  /* 0x00600000de0c783b */ /* 0x000e6a0000000200 */
[----:B------:R-:W-:Y:S01]  /*7860*/  HMMA.16816.F32 R180, R8, R34, R16 ;  /* 0x0000002208b4723c */ /* 0x000fe20000001810 */
[----:B------:R-:W2:Y:S04]  /*7870*/  LDSM.16.M88.4 R16, [R222+0x4000] ;  /* 0x00400000de10783b */ /* 0x000ea80000000200 */
[----:B------:R-:W5:Y:S01]  /*7880*/  LDSM.16.M88.4 R32, [R220+0x9800] ;  /* 0x00980000dc20783b */ /* 0x000f620000000200 */
[C---:B---3--:R-:W-:Y:S03]  /*7890*/  HMMA.16816.F32 R208, R20.reuse, R176, R204 ;  /* 0x000000b014d0723c */ /* 0x048fe600000018cc */
[----:B------:R-:W-:Y:S03]  /*78a0*/  LDSM.16.M88.4 R8, [R221+0x4000] ;  /* 0x00400000dd08783b */ /* 0x000fe60000000200 */
[C---:B----4-:R-:W-:Y:S06]  /*78b0*/  HMMA.16816.F32 R196, R20.reuse, R28, R196 ;  /* 0x0000001c14c4723c */ /* 0x050fec00000018c4 */
[C---:B------:R-:W-:Y:S06]  /*78c0*/  HMMA.16816.F32 R200, R20.reuse, R30, R200 ;  /* 0x0000001e14c8723c */ /* 0x040fec00000018c8 */
[----:B------:R-:W-:Y:S06]  /*78d0*/  HMMA.16816.F32 R204, R20, R178, R192 ;  /* 0x000000b214cc723c */ /* 0x000fec00000018c0 */
[C---:B------:R-:W-:Y:S06]  /*78e0*/  HMMA.16816.F32 R20, R24.reuse, R28, R188 ;  /* 0x0000001c1814723c */ /* 0x040fec00000018bc */
[C---:B------:R-:W-:Y:S01]  /*78f0*/  HMMA.16816.F32 R188, R24.reuse, R30, R184 ;  /* 0x0000001e18bc723c */ /* 0x040fe200000018b8 */
[----:B------:R-:W-:Y:S05]  /*7900*/  LDSM.16.M88.4 R28, [R219+0x1000] ;  /* 0x00100000db1c783b */ /* 0x000fea0000000200 */
[C---:B------:R-:W-:Y:S01]  /*7910*/  HMMA.16816.F32 R184, R24.reuse, R176, R4 ;  /* 0x000000b018b8723c */ /* 0x040fe20000001804 */
[----:B------:R-:W3:Y:S05]  /*7920*/  LDSM.16.M88.4 R4, [R221+0x6000] ;  /* 0x00600000dd04783b */ /* 0x000eea0000000200 */
[----:B------:R-:W-:Y:S06]  /*7930*/  HMMA.16816.F32 R180, R24, R178, R180 ;  /* 0x000000b218b4723c */ /* 0x000fec00000018b4 */
[-C--:B-1----:R-:W-:Y:S06]  /*7940*/  HMMA.16816.F32 R176, R12, R140.reuse, R196 ;  /* 0x0000008c0cb0723c */ /* 0x082fec00000018c4 */
[----:B--2---:R-:W-:Y:S01]  /*7950*/  HMMA.16816.F32 R196, R16, R140, R20 ;  /* 0x0000008c10c4723c */ /* 0x004fe20000001814 */
[----:B------:R-:W1:Y:S01]  /*7960*/  LDSM.16.M88.4 R20, [R219+0x1800] ;  /* 0x00180000db14783b */ /* 0x000e620000000200 */
[----:B------:R-:W-:-:S04]  /*7970*/  DEPBAR.LE SB0, 0x0 ;  /* 0x000080000000791a */ /* 0x000fc80000000000 */
[-C--:B------:R-:W-:Y:S06]  /*7980*/  HMMA.16816.F32 R24, R12, R142.reuse, R200 ;  /* 0x0000008e0c18723c */ /* 0x080fec00000018c8 */
[----:B------:R-:W-:Y:S06]  /*7990*/  HMMA.16816.F32 R140, R16, R142, R188 ;  /* 0x0000008e108c723c */ /* 0x000fec00000018bc */
[C---:B-----5:R-:W-:Y:S06]  /*79a0*/  HMMA.16816.F32 R192, R12.reuse, R32, R208 ;  /* 0x000000200cc0723c */ /* 0x060fec00000018d0 */
[----:B------:R-:W-:Y:S06]  /*79b0*/  HMMA.16816.F32 R188, R12, R34, R204 ;  /* 0x000000220cbc723c */ /* 0x000fec00000018cc */
[C---:B------:R-:W-:Y:S06]  /*79c0*/  HMMA.16816.F32 R184, R16.reuse, R32, R184 ;  /* 0x0000002010b8723c */ /* 0x040fec00000018b8 */
[----:B------:R-:W-:Y:S06]  /*79d0*/  HMMA.16816.F32 R180, R16, R34, R180 ;  /* 0x0000002210b4723c */ /* 0x000fec00000018b4 */
[C---:B---3--:R-:W-:Y:S06]  /*79e0*/  HMMA.16816.F32 R176, R4.reuse, R28, R176 ;  /* 0x0000001c04b0723c */ /* 0x048fec00000018b0 */
[C---:B------:R-:W-:Y:S06]  /*79f0*/  HMMA.16816.F32 R32, R4.reuse, R30, R24 ;  /* 0x0000001e0420723c */ /* 0x040fec0000001818 */
[C---:B-1----:R-:W-:Y:S06]  /*7a00*/  HMMA.16816.F32 R12, R4.reuse, R20, R192 ;  /* 0x00000014040c723c */ /* 0x042fec00000018c0 */
[----:B------:R-:W-:Y:S06]  /*7a10*/  HMMA.16816.F32 R4, R4, R22, R188 ;  /* 0x000000160404723c */ /* 0x000fec00000018bc */
        /* <DEDUP_REMOVED lines=8> */
[----:B------:R-:W-:-:S03]  /*7aa0*/  FMUL.FTZ R132, R35, UR23 ;  /* 0x0000001723847c20 */ /* 0x000fc60008410000 */
[C---:B------:R-:W-:Y:S01]  /*7ab0*/  HMMA.16816.F32 R16, R8.reuse, R20, R184 ;  /* 0x000000140810723c */ /* 0x040fe200000018b8 */
[----:B------:R-:W-:Y:S01]  /*7ac0*/  FMUL.FTZ R139, R12, UR23 ;  /* 0x000000170c8b7c20 */ /* 0x000fe20008410000 */
[----:B------:R-:W-:Y:S01]  /*7ad0*/  FMUL.FTZ R140, R14, UR23 ;  /* 0x000000170e8c7c20 */ /* 0x000fe20008410000 */
[----:B------:R1:W-:Y:S01]  /*7ae0*/  MUFU.TANH R12, R176 ;  /* 0x000000b0000c7308 */ /* 0x0003e20000002400 */
[----:B------:R-:W-:Y:S01]  /*7af0*/  FMUL.FTZ R143, R15, UR23 ;  /* 0x000000170f8f7c20 */ /* 0x000fe20008410000 */
[----:B------:R-:W-:Y:S01]  /*7b00*/  FMUL.FTZ R141, R13, UR23 ;  /* 0x000000170d8d7c20 */ /* 0x000fe20008410000 */
[----:B------:R-:W-:Y:S01]  /*7b10*/  HMMA.16816.F32 R8, R8, R22, R180 ;  /* 0x000000160808723c */ /* 0x000fe200000018b4 */
[----:B------:R-:W-:Y:S01]  /*7b20*/  FMUL.FTZ R186, R7, UR23 ;  /* 0x0000001707ba7c20 */ /* 0x000fe20008410000 */
[----:B------:R-:W-:Y:S01]  /*7b30*/  FMUL.FTZ R185, R5, UR23 ;  /* 0x0000001705b97c20 */ /* 0x000fe20008410000 */
[----:B------:R-:W-:-:S03]  /*7b40*/  IMAD.IADD R7, R235, 0x1, -R0 ;  /* 0x00000001eb077824 */ /* 0x000fc600078e0a00 */
[----:B------:R-:W-:Y:S01]  /*7b50*/  FMUL.FTZ R24, R24, UR23 ;  /* 0x0000001718187c20 */ /* 0x000fe20008410000 */
[----:B------:R-:W-:Y:S01]  /*7b60*/  FMUL.FTZ R180, R4, UR23 ;  /* 0x0000001704b47c20 */ /* 0x000fe20008410000 */
[--C-:B------:R-:W-:Y:S02]  /*7b70*/  IMAD.IADD R4, R228, 0x1, -R0.reuse ;  /* 0x00000001e4047824 */ /* 0x100fe400078e0a00 */
[----:B------:R-:W-:Y:S01]  /*7b80*/  FMUL.FTZ R181, R6, UR23 ;  /* 0x0000001706b57c20 */ /* 0x000fe20008410000 */
[----:B------:R-:W-:Y:S02]  /*7b90*/  IMAD.IADD R6, R229, 0x1, -R0 ;  /* 0x00000001e5067824 */ /* 0x000fe400078e0a00 */
[----:B------:R-:W-:Y:S01]  /*7ba0*/  FMUL.FTZ R25, R25, UR23 ;  /* 0x0000001719197c20 */ /* 0x000fe20008410000 */
[----:B------:R-:W-:Y:S01]  /*7bb0*/  FMUL.FTZ R26, R26, UR23 ;  /* 0x000000171a1a7c20 */ /* 0x000fe20008410000 */
[----:B------:R-:W-:Y:S01]  /*7bc0*/  IABS R5, R4 ;  /* 0x0000000400057213 */ /* 0x000fe20000000000 */
[----:B------:R-:W2:Y:S01]  /*7bd0*/  MUFU.TANH R24, R24 ;  /* 0x0000001800187308 */ /* 0x000ea20000002400 */
[----:B------:R-:W-:Y:S01]  /*7be0*/  IABS R4, R3 ;  /* 0x0000000300047213 */ /* 0x000fe20000000000 */
[----:B------:R-:W-:Y:S01]  /*7bf0*/  FMUL.FTZ R27, R27, UR23 ;  /* 0x000000171b1b7c20 */ /* 0x000fe20008410000 */
[----:B------:R-:W-:Y:S01]  /*7c00*/  IABS R3, R6 ;  /* 0x0000000600037213 */ /* 0x000fe20000000000 */
[----:B------:R-:W-:Y:S01]  /*7c10*/  IMAD.IADD R6, R228, 0x1, -R2 ;  /* 0x00000001e4067824 */ /* 0x000fe200078e0a02 */
[----:B------:R-:W-:Y:S01]  /*7c20*/  I2FP.F32.S32 R5, R5 ;  /* 0x0000000500057245 */ /* 0x000fe20000201400 */
[----:B------:R-:W-:Y:S01]  /*7c30*/  FMUL.FTZ R28, R28, UR23 ;  /* 0x000000171c1c7c20 */ /* 0x000fe20008410000 */
[----:B------:R-:W-:Y:S01]  /*7c40*/  FMUL.FTZ R22, R33, UR23 ;  /* 0x0000001721167c20 */ /* 0x000fe20008410000 */
[----:B------:R-:W3:Y:S01]  /*7c50*/  MUFU.TANH R26, R26 ;  /* 0x0000001a001a7308 */ /* 0x000ee20000002400 */
[----:B------:R-:W-:Y:S01]  /*7c60*/  FMUL.FTZ R33, R16, UR23 ;  /* 0x0000001710217c20 */ /* 0x000fe20008410000 */
[----:B------:R-:W-:Y:S01]  /*7c70*/  FMUL.FTZ R182, R9, UR23 ;  /* 0x0000001709b67c20 */ /* 0x000fe20008410000 */
[----:B-1----:R-:W-:Y:S01]  /*7c80*/  FMUL.FTZ R176, R10, UR23 ;  /* 0x000000170ab07c20 */ /* 0x002fe20008410000 */
[----:B------:R-:W-:Y:S01]  /*7c90*/  FMUL.FTZ R142, R8, UR23 ;  /* 0x00000017088e7c20 */ /* 0x000fe20008410000 */
[----:B------:R-:W-:Y:S01]  /*7ca0*/  IABS R8, R7 ;  /* 0x0000000700087213 */ /* 0x000fe20000000000 */
[----:B------:R-:W-:-:S02]  /*7cb0*/  IMAD.MOV.U32 R7, RZ, RZ, R4 ;  /* 0x000000ffff077224 */ /* 0x000fc400078e0004 */
[----:B------:R-:W-:Y:S01]  /*7cc0*/  FMUL.FTZ R184, R11, UR23 ;  /* 0x000000170bb87c20 */ /* 0x000fe20008410000 */
[----:B------:R-:W1:Y:S01]  /*7cd0*/  MUFU.TANH R9, R178 ;  /* 0x000000b200097308 */ /* 0x000e620000002400 */
[----:B------:R-:W-:Y:S01]  /*7ce0*/  IMAD.MOV.U32 R4, RZ, RZ, R3 ;  /* 0x000000ffff047224 */ /* 0x000fe200078e0003 */
[----:B------:R-:W-:Y:S01]  /*7cf0*/  IABS R3, R6 ;  /* 0x0000000600037213 */ /* 0x000fe20000000000 */
[----:B------:R-:W-:Y:S01]  /*7d00*/  IMAD.MOV.U32 R6, RZ, RZ, R8 ;  /* 0x000000ffff067224 */ /* 0x000fe200078e0008 */
[----:B------:R-:W-:Y:S01]  /*7d10*/  I2FP.F32.S32 R8, R7 ;  /* 0x0000000700087245 */ /* 0x000fe20000201400 */
[----:B--2---:R-:W-:Y:S01]  /*7d20*/  FFMA.FTZ R5, R5, -UR19, R24 ;  /* 0x8000001305057c23 */ /* 0x004fe20008010018 */
[----:B------:R-:W-:Y:S01]  /*7d30*/  I2FP.F32.S32 R7, R4 ;  /* 0x0000000400077245 */ /* 0x000fe20000201400 */
[----:B------:R-:W-:Y:S01]  /*7d40*/  FMUL.FTZ R30, R30, UR23 ;  /* 0x000000171e1e7c20 */ /* 0x000fe20008410000 */
[----:B------:R-:W2:Y:S01]  /*7d50*/  MUFU.TANH R10, R25 ;  /* 0x00000019000a7308 */ /* 0x000ea20000002400 */
[----:B------:R-:W-:Y:S01]  /*7d60*/  I2FP.F32.S32 R4, R6 ;  /* 0x0000000600047245 */ /* 0x000fe20000201400 */
[----:B---3--:R-:W-:Y:S01]  /*7d70*/  FFMA.FTZ R8, R8, -UR19, R26 ;  /* 0x8000001308087c23 */ /* 0x008fe2000801001a */
[----:B------:R-:W-:Y:S01]  /*7d80*/  I2FP.F32.S32 R3, R3 ;  /* 0x0000000300037245 */ /* 0x000fe20000201400 */
[----:B------:R-:W-:Y:S01]  /*7d90*/  FFMA.FTZ R6, R7, -UR19, R12 ;  /* 0x8000001307067c23 */ /* 0x000fe2000801000c */
[----:B------:R-:W-:Y:S01]  /*7da0*/  FSEL R20, R5, -INF , !P0 ;  /* 0xff80000005147808 */ /* 0x000fe20004000000 */
[----:B------:R-:W-:Y:S01]  /*7db0*/  FMUL.FTZ R29, R29, UR23 ;  /* 0x000000171d1d7c20 */ /* 0x000fe20008410000 */
[----:B------:R-:W-:Y:S01]  /*7dc0*/  ISETP.GE.AND P0, PT, R2, R236, PT ;  /* 0x000000ec0200720c */ /* 0x000fe20003f06270 */
[----:B------:R-:W3:Y:S01]  /*7dd0*/  MUFU.TANH R12, R27 ;  /* 0x0000001b000c7308 */ /* 0x000ee20000002400 */
[----:B-1----:R-:W-:Y:S01]  /*7de0*/  FFMA.FTZ R9, R4, -UR19, R9 ;  /* 0x8000001304097c23 */ /* 0x002fe20008010009 */
[----:B------:R-:W-:Y:S01]  /*7df0*/  IMAD.IADD R4, R234, 0x1, -R2 ;  /* 0x00000001ea047824 */ /* 0x000fe200078e0a02 */
[----:B------:R-:W-:Y:S01]  /*7e00*/  FSEL R23, R8, -INF , !P6 ;  /* 0xff80000008177808 */ /* 0x000fe20007000000 */
[----:B------:R-:W-:Y:S01]  /*7e10*/  FMUL.FTZ R31, R31, UR23 ;  /* 0x000000171f1f7c20 */ /* 0x000fe20008410000 */
[----:B------:R-:W-:Y:S01]  /*7e20*/  ISETP.GE.AND P6, PT, R0, R237, PT ;  /* 0x000000ed0000720c */ /* 0x000fe20003fc6270 */
[----:B------:R-:W-:Y:S01]  /*7e30*/  FMUL.FTZ R35, R18, UR23 ;  /* 0x0000001712237c20 */ /* 0x000fe20008410000 */
[----:B------:R-:W-:Y:S01]  /*7e40*/  IABS R4, R4 ;  /* 0x0000000400047213 */ /* 0x000fe20000000000 */
[----:B------:R-:W1:Y:S01]  /*7e50*/  MUFU.TANH R11, R177 ;  /* 0x000000b1000b7308 */ /* 0x000e620000002400 */
[----:B--2---:R-:W-:Y:S01]  /*7e60*/  FFMA.FTZ R7, R3, -UR19, R10 ;  /* 0x8000001303077c23 */ /* 0x004fe2000801000a */
[----:B------:R-:W-:Y:S01]  /*7e70*/  IMAD.IADD R3, R229, 0x1, -R2 ;  /* 0x00000001e5037824 */ /* 0x000fe200078e0a02 */
[----:B------:R-:W-:Y:S01]  /*7e80*/  ISETP.LT.OR P0, PT, R2, R230, P0 ;  /* 0x000000e60200720c */ /* 0x000fe20000701670 */
[----:B------:R-:W-:Y:S01]  /*7e90*/  IMAD.MOV.U32 R5, RZ, RZ, R4 ;  /* 0x000000ffff057224 */ /* 0x000fe200078e0004 */
[----:B------:R-:W-:Y:S01]  /*7ea0*/  ISETP.LT.OR P6, PT, R0, R231, P6 ;  /* 0x000000e70000720c */ /* 0x000fe200037c1670 */
[----:B------:R-:W-:Y:S01]  /*7eb0*/  IMAD.IADD R2, R235, 0x1, -R2 ;  /* 0x00000001eb027824 */ /* 0x000fe200078e0a02 */
[----:B------:R-:W-:Y:S01]  /*7ec0*/  IABS R3, R3 ;  /* 0x0000000300037213 */ /* 0x000fe20000000000 */
[----:B------:R-:W2:Y:S01]  /*7ed0*/  MUFU.TANH R10, R179 ;  /* 0x000000b3000a7308 */ /* 0x000ea20000002400 */
[----:B------:R-:W-:Y:S01]  /*7ee0*/  I2FP.F32.S32 R5, R5 ;  /* 0x0000000500057245 */ /* 0x000fe20000201400 */
[----:B------:R-:W-:Y:S01]  /*7ef0*/  FMUL.FTZ R138, R19, UR23 ;  /* 0x00000017138a7c20 */ /* 0x000fe20008410000 */
[----:B------:R-:W-:Y:S01]  /*7f00*/  IABS R2, R2 ;  /* 0x0000000200027213 */ /* 0x000fe20000000000 */
[----:B------:R-:W-:Y:S01]  /*7f10*/  IMAD.MOV.U32 R4, RZ, RZ, R3 ;  /* 0x000000ffff047224 */ /* 0x000fe200078e0003 */
[----:B------:R-:W-:Y:S01]  /*7f20*/  FSEL R25, R6, -INF , !P6 ;  /* 0xff80000006197808 */ /* 0x000fe20007000000 */
[----:B---3--:R-:W-:Y:S01]  /*7f30*/  FFMA.FTZ R5, R5, -UR19, R12 ;  /* 0x8000001305057c23 */ /* 0x008fe2000801000c */
[C---:B------:R-:W-:Y:S01]  /*7f40*/  ISETP.GE.AND P6, PT, R0.reuse, R236, PT ;  /* 0x000000ec0000720c */ /* 0x040fe20003fc6270 */
[----:B------:R-:W-:Y:S01]  /*7f50*/  IMAD.MOV.U32 R8, RZ, RZ, R2 ;  /* 0x000000ffff087224 */ /* 0x000fe200078e0002 */
[----:B------:R-:W-:Y:S01]  /*7f60*/  I2FP.F32.S32 R4, R4 ;  /* 0x0000000400047245 */ /* 0x000fe20000201400 */
[C---:B------:R-:W-:Y:S01]  /*7f70*/  VIADD R2, R0.reuse, 0x8 ;  /* 0x0000000800027836 */ /* 0x040fe20000000000 */
[----:B------:R-:W-:Y:S01]  /*7f80*/  ISETP.LT.OR P6, PT, R0, R230, P6 ;  /* 0x000000e60000720c */ /* 0x000fe200037c1670 */
[----:B------:R3:W-:Y:S01]  /*7f90*/  MUFU.TANH R16, R28 ;  /* 0x0000001c00107308 */ /* 0x0007e20000002400 */
[----:B------:R-:W-:Y:S01]  /*7fa0*/  FSEL R21, R7, -INF , !P5 ;  /* 0xff80000007157808 */ /* 0x000fe20006800000 */
[----:B-1----:R-:W-:Y:S01]  /*7fb0*/  FFMA.FTZ R4, R4, -UR19, R11 ;  /* 0x8000001304047c23 */ /* 0x002fe2000801000b */
[----:B------:R-:W-:Y:S01]  /*7fc0*/  FSEL R24, R5, -INF , !P4 ;  /* 0xff80000005187808 */ /* 0x000fe20006000000 */
[--C-:B------:R-:W-:Y:S01]  /*7fd0*/  IMAD.IADD R6, R234, 0x1, -R2.reuse ;  /* 0x00000001ea067824 */ /* 0x100fe200078e0a02 */
[----:B------:R-:W-:Y:S01]  /*7fe0*/  ISETP.GE.AND P5, PT, R2, R238, PT ;  /* 0x000000ee0200720c */ /* 0x000fe20003fa6270 */
[--C-:B------:R-:W-:Y:S01]  /*7ff0*/  IMAD.IADD R7, R228, 0x1, -R2.reuse ;  /* 0x00000001e4077824 */ /* 0x100fe200078e0a02 */
[----:B------:R-:W-:Y:S01]  /*8000*/  FSEL R27, R4, -INF , !P1 ;  /* 0xff800000041b7808 */ /* 0x000fe20004800000 */
[----:B------:R-:W-:Y:S01]  /*8010*/  VIADD R3, R0, 0x9 ;  /* 0x0000000900037836 */ /* 0x000fe20000000000 */
[C---:B------:R-:W-:Y:S01]  /*8020*/  ISETP.GE.AND P4, PT, R2.reuse, R237, PT ;  /* 0x000000ed0200720c */ /* 0x040fe20003f86270 */
[----:B------:R-:W-:Y:S01]  /*8030*/  IMAD.IADD R5, R229, 0x1, -R2 ;  /* 0x00000001e5057824 */ /* 0x000fe200078e0a02 */
[C---:B------:R-:W-:Y:S01]  /*8040*/  ISETP.GE.AND P1, PT, R2.reuse, R236, PT ;  /* 0x000000ec0200720c */ /* 0x040fe20003f26270 */
[----:B------:R-:W1:Y:S01]  /*8050*/  MUFU.TANH R12, R30 ;  /* 0x0000001e000c7308 */ /* 0x000e620000002400 */
[----:B------:R-:W-:Y:S01]  /*8060*/  ISETP.LT.OR P5, PT, R2, R232, P5 ;  /* 0x000000e80200720c */ /* 0x000fe20002fa1670 */
[----:B------:R-:W-:Y:S01]  /*8070*/  IMAD.IADD R4, R228, 0x1, -R3 ;  /* 0x00000001e4047824 */ /* 0x000fe200078e0a03 */
[----:B------:R-:W-:Y:S01]  /*8080*/  ISETP.LT.OR P4, PT, R2, R231, P4 ;  /* 0x000000e70200720c */ /* 0x000fe20002781670 */
[----:B------:R-:W-:Y:S01]  /*8090*/  FMUL.FTZ R133, R17, UR23 ;  /* 0x0000001711857c20 */ /* 0x000fe20008410000 */
[----:B---3--:R-:W-:-:S02]  /*80a0*/  FSEL R28, R9, -INF , !P6 ;  /* 0xff800000091c7808 */ /* 0x008fc40007000000 */
[C---:B------:R-:W-:Y:S01]  /*80b0*/  ISETP.GE.AND P6, PT, R2.reuse, R239, PT ;  /* 0x000000ef0200720c */ /* 0x040fe20003fc6270 */
[----:B------:R-:W3:Y:S01]  /*80c0*/  MUFU.TANH R11, R32 ;  /* 0x00000020000b7308 */ /* 0x000ee20000002400 */
[C---:B------:R-:W-:Y:S02]  /*80d0*/  ISETP.LT.OR P1, PT, R2.reuse, R230, P1 ;  /* 0x000000e60200720c */ /* 0x040fe40000f21670 */
[----:B------:R-:W-:Y:S01]  /*80e0*/  ISETP.LT.OR P6, PT, R2, R233, P6 ;  /* 0x000000e90200720c */ /* 0x000fe200037c1670 */
[----:B------:R-:W-:Y:S01]  /*80f0*/  IMAD.IADD R2, R235, 0x1, -R2 ;  /* 0x00000001eb027824 */ /* 0x000fe200078e0a02 */
[----:B------:R-:W-:Y:S02]  /*8100*/  IABS R14, R6 ;  /* 0x00000006000e7213 */ /* 0x000fe40000000000 */
[----:B------:R-:W-:Y:S01]  /*8110*/  IABS R15, R7 ;  /* 0x00000007000f7213 */ /* 0x000fe20000000000 */
[----:B------:R-:W4:Y:S01]  /*8120*/  MUFU.TANH R13, R29 ;  /* 0x0000001d000d7308 */ /* 0x000f220000002400 */
[----:B------:R-:W-:-:S02]  /*8130*/  I2FP.F32.S32 R8, R8 ;  /* 0x0000000800087245 */ /* 0x000fc40000201400 */
[----:B------:R-:W-:Y:S01]  /*8140*/  IABS R7, R5 ;  /* 0x0000000500077213 */ /* 0x000fe20000000000 */
[----:B------:R-:W-:Y:S01]  /*8150*/  IMAD.MOV.U32 R5, RZ, RZ, R14 ;  /* 0x000000ffff057224 */ /* 0x000fe200078e000e */
[----:B------:R-:W-:Y:S01]  /*8160*/  IABS R9, R2 ;  /* 0x0000000200097213 */ /* 0x000fe20000000000 */
[----:B--2---:R-:W-:Y:S01]  /*8170*/  FFMA.FTZ R8, R8, -UR19, R10 ;  /* 0x8000001308087c23 */ /* 0x004fe2000801000a */
[----:B------:R-:W-:Y:S01]  /*8180*/  IABS R2, R4 ;  /* 0x0000000400027213 */ /* 0x000fe20000000000 */
[----:B------:R-:W-:Y:S01]  /*8190*/  IMAD.MOV.U32 R6, RZ, RZ, R15 ;  /* 0x000000ffff067224 */ /* 0x000fe200078e000f */
[----:B------:R-:W2:Y:S01]  /*81a0*/  MUFU.TANH R10, R34 ;  /* 0x00000022000a7308 */ /* 0x000ea20000002400 */
[----:B------:R-:W-:Y:S01]  /*81b0*/  IMAD.MOV.U32 R4, RZ, RZ, R7 ;  /* 0x000000ffff047224 */ /* 0x000fe200078e0007 */
[----:B------:R-:W-:Y:S01]  /*81c0*/  I2FP.F32.S32 R5, R5 ;  /* 0x0000000500057245 */ /* 0x000fe20000201400 */
[----:B------:R-:W-:Y:S01]  /*81d0*/  IMAD.IADD R7, R234, 0x1, -R3 ;  /* 0x00000001ea077824 */ /* 0x000fe200078e0a03 */
[----:B------:R-:W-:-:S02]  /*81e0*/  I2FP.F32.S32 R6, R6 ;  /* 0x0000000600067245 */ /* 0x000fc40000201400 */
[----:B------:R-:W-:Y:S01]  /*81f0*/  I2FP.F32.S32 R4, R4 ;  /* 0x0000000400047245 */ /* 0x000fe20000201400 */
[----:B-1----:R-:W-:Y:S01]  /*8200*/  FFMA.FTZ R5, R5, -UR19, R12 ;  /* 0x8000001305057c23 */ /* 0x002fe2000801000c */
[----:B------:R-:W-:Y:S01]  /*8210*/  I2FP.F32.S32 R2, R2 ;  /* 0x0000000200027245 */ /* 0x000fe20000201400 */
[----:B------:R-:W-:Y:S01]  /*8220*/  FFMA.FTZ R6, R6, -UR19, R16 ;  /* 0x8000001306067c23 */ /* 0x000fe20008010010 */
[----:B------:R-:W1:Y:S01]  /*8230*/  MUFU.TANH R18, R31 ;  /* 0x0000001f00127308 */ /* 0x000e620000002400 */
[----:B---3--:R-:W-:Y:S01]  /*8240*/  FFMA.FTZ R4, R4, -UR19, R11 ;  /* 0x8000001304047c23 */ /* 0x008fe2000801000b */
[----:B------:R-:W-:Y:S01]  /*8250*/  I2FP.F32.S32 R9, R9 ;  /* 0x0000000900097245 */ /* 0x000fe20000201400 */
[----:B----4-:R-:W-:Y:S01]  /*8260*/  FFMA.FTZ R13, R2, -UR19, R13 ;  /* 0x80000013020d7c23 */ /* 0x010fe2000801000d */
[----:B------:R-:W-:Y:S01]  /*8270*/  FSEL R19, R5, -INF , !P5 ;  /* 0xff80000005137808 */ /* 0x000fe20006800000 */
[----:B------:R-:W-:Y:S01]  /*8280*/  IMAD.IADD R5, R229, 0x1, -R3 ;  /* 0x00000001e5057824 */ /* 0x000fe200078e0a03 */
[----:B------:R-:W-:Y:S01]  /*8290*/  FSEL R26, R8, -INF , !P0 ;  /* 0xff800000081a7808 */ /* 0x000fe20004000000 */
[----:B------:R-:W-:Y:S01]  /*82a0*/  VIADD R2, R0, 0x10 ;  /* 0x0000001000027836 */ /* 0x000fe20000000000 */
[----:B------:R3:W4:Y:S01]  /*82b0*/  MUFU.TANH R12, R22 ;  /* 0x00000016000c7308 */ /* 0x0007220000002400 */
[----:B------:R-:W-:Y:S01]  /*82c0*/  FSEL R17, R6, -INF , !P6 ;  /* 0xff80000006117808 */ /* 0x000fe20007000000 */
[----:B--2---:R-:W-:Y:S01]  /*82d0*/  FFMA.FTZ R9, R9, -UR19, R10 ;  /* 0x8000001309097c23 */ /* 0x004fe2000801000a */
[----:B------:R-:W-:Y:S01]  /*82e0*/  IABS R15, R7 ;  /* 0x00000007000f7213 */ /* 0x000fe20000000000 */
[----:B------:R-:W-:Y:S01]  /*82f0*/  IMAD.IADD R6, R234, 0x1, -R2 ;  /* 0x00000001ea067824 */ /* 0x000fe200078e0a02 */
[----:B------:R-:W-:-:S02]  /*8300*/  ISETP.GE.AND P0, PT, R3, R239, PT ;  /* 0x000000ef0300720c */ /* 0x000fc40003f06270 */
[C---:B------:R-:W-:Y:S01]  /*8310*/  ISETP.GE.AND P6, PT, R3.reuse, R238, PT ;  /* 0x000000ee0300720c */ /* 0x040fe20003fc6270 */
[----:B------:R-:W-:Y:S01]  /*8320*/  MUFU.TANH R10, R35 ;  /* 0x00000023000a7308 */ /* 0x000fe20000002400 */
[C---:B------:R-:W-:Y:S02]  /*8330*/  ISETP.GE.AND P5, PT, R3.reuse, R237, PT ;  /* 0x000000ed0300720c */ /* 0x040fe40003fa6270 */
[----:B------:R-:W-:Y:S01]  /*8340*/  IABS R7, R5 ;  /* 0x0000000500077213 */ /* 0x000fe20000000000 */
[----:B------:R-:W-:Y:S01]  /*8350*/  IMAD.MOV.U32 R5, RZ, RZ, R15 ;  /* 0x000000ffff057224 */ /* 0x000fe200078e000f */
[C---:B------:R-:W-:Y:S02]  /*8360*/  ISETP.LT.OR P0, PT, R3.reuse, R233, P0 ;  /* 0x000000e90300720c */ /* 0x040fe40000701670 */
[C---:B------:R-:W-:Y:S01]  /*8370*/  ISETP.LT.OR P6, PT, R3.reuse, R232, P6 ;  /* 0x000000e80300720c */ /* 0x040fe200037c1670 */
[----:B------:R-:W2:Y:S01]  /*8380*/  MUFU.TANH R11, R33 ;  /* 0x00000021000b7308 */ /* 0x000ea20000002400 */
[----:B---3--:R-:W-:Y:S01]  /*8390*/  FSEL R22, R4, -INF , !P4 ;  /* 0xff80000004167808 */ /* 0x008fe20006000000 */
[----:B------:R-:W-:Y:S01]  /*83a0*/  IMAD.IADD R4, R228, 0x1, -R2 ;  /* 0x00000001e4047824 */ /* 0x000fe200078e0a02 */
[----:B------:R-:W-:-:S02]  /*83b0*/  ISETP.GE.AND P4, PT, R3, R236, PT ;  /* 0x000000ec0300720c */ /* 0x000fc40003f86270 */
[C---:B------:R-:W-:Y:S02]  /*83c0*/  ISETP.LT.OR P5, PT, R3.reuse, R231, P5 ;  /* 0x000000e70300720c */ /* 0x040fe40002fa1670 */
[----:B------:R-:W-:Y:S01]  /*83d0*/  ISETP.LT.OR P4, PT, R3, R230, P4 ;  /* 0x000000e60300720c */ /* 0x000fe20002781670 */
[----:B------:R-:W-:Y:S01]  /*83e0*/  IMAD.IADD R3, R235, 0x1, -R3 ;  /* 0x00000001eb037824 */ /* 0x000fe200078e0a03 */
[----:B------:R-:W-:Y:S01]  /*83f0*/  IABS R4, R4 ;  /* 0x0000000400047213 */ /* 0x000fe20000000000 */
[----:B------:R-:W3:Y:S01]  /*8400*/  MUFU.TANH R8, R132 ;  /* 0x0000008400087308 */ /* 0x000ee20000002400 */
[----:B------:R-:W-:Y:S02]  /*8410*/  I2FP.F32.S32 R5, R5 ;  /* 0x0000000500057245 */ /* 0x000fe40000201400 */
[----:B------:R-:W-:Y:S02]  /*8420*/  I2FP.F32.S32 R7, R7 ;  /* 0x0000000700077245 */ /* 0x000fe40000201400 */
[----:B------:R-:W-:Y:S01]  /*8430*/  IABS R14, R3 ;  /* 0x00000003000e7213 */ /* 0x000fe20000000000 */
[----:B-1----:R-:W-:Y:S01]  /*8440*/  FFMA.FTZ R5, R5, -UR19, R18 ;  /* 0x8000001305057c23 */ /* 0x002fe20008010012 */
[----:B------:R-:W-:Y:S01]  /*8450*/  IABS R3, R6 ;  /* 0x0000000600037213 */ /* 0x000fe20000000000 */
[----:B------:R-:W-:Y:S01]  /*8460*/  MUFU.TANH R29, R139 ;  /* 0x0000008b001d7308 */ /* 0x000fe20000002400 */
[----:B------:R-:W-:Y:S01]  /*8470*/  I2FP.F32.S32 R6, R4 ;  /* 0x0000000400067245 */ /* 0x000fe20000201400 */
[----:B----4-:R-:W-:Y:S01]  /*8480*/  FFMA.FTZ R4, R7, -UR19, R12 ;  /* 0x8000001307047c23 */ /* 0x010fe2000801000c */
[----:B------:R-:W-:-:S02]  /*8490*/  I2FP.F32.S32 R3, R3 ;  /* 0x0000000300037245 */ /* 0x000fc40000201400 */
[----:B------:R-:W-:Y:S01]  /*84a0*/  FSEL R18, R9, -INF , !P1 ;  /* 0xff80000009127808 */ /* 0x000fe20004800000 */
[----:B--2---:R-:W-:Y:S01]  /*84b0*/  FFMA.FTZ R11, R6, -UR19, R11 ;  /* 0x80000013060b7c23 */ /* 0x004fe2000801000b */
[----:B------:R-:W-:Y:S01]  /*84c0*/  FSEL R13, R13, -INF , !P0 ;  /* 0xff8000000d0d7808 */ /* 0x000fe20004000000 */
[----:B------:R-:W-:Y:S01]  /*84d0*/  FFMA.FTZ R10, R3, -UR19, R10 ;  /* 0x80000013030a7c23 */ /* 0x000fe2000801000a */
[----:B------:R-:W-:Y:S01]  /*84e0*/  FSEL R15, R5, -INF , !P6 ;  /* 0xff800000050f7808 */ /* 0x000fe20007000000 */
[----:B------:R-:W-:Y:S01]  /*84f0*/  VIADD R3, R0, 0x11 ;  /* 0x0000001100037836 */ /* 0x000fe20000000000 */
[----:B------:R-:W-:Y:S01]  /*8500*/  FSEL R16, R4, -INF , !P5 ;  /* 0xff80000004107808 */ /* 0x000fe20006800000 */
[C---:B------:R-:W-:Y:S01]  /*8510*/  IMAD.IADD R5, R229.reuse, 0x1, -R2 ;  /* 0x00000001e5057824 */ /* 0x040fe200078e0a02 */
[----:B------:R-:W-:Y:S01]  /*8520*/  ISETP.GE.AND P1, PT, R2, R239, PT ;  /* 0x000000ef0200720c */ /* 0x000fe20003f26270 */
[--C-:B------:R-:W-:Y:S01]  /*8530*/  IMAD.IADD R4, R228, 0x1, -R3.reuse ;  /* 0x00000001e4047824 */ /* 0x100fe200078e0a03 */
[----:B------:R-:W-:Y:S01]  /*8540*/  ISETP.GE.AND P0, PT, R2, R238, PT ;  /* 0x000000ee0200720c */ /* 0x000fe20003f06270 */
[--C-:B------:R-:W-:Y:S01]  /*8550*/  IMAD.IADD R6, R234, 0x1, -R3.reuse ;  /* 0x00000001ea067824 */ /* 0x100fe200078e0a03 */
[C---:B------:R-:W-:Y:S01]  /*8560*/  ISETP.GE.AND P6, PT, R2.reuse, R237, PT ;  /* 0x000000ed0200720c */ /* 0x040fe20003fc6270 */
[----:B------:R-:W-:Y:S01]  /*8570*/  IMAD.IADD R7, R229, 0x1, -R3 ;  /* 0x00000001e5077824 */ /* 0x000fe200078e0a03 */
[----:B------:R-:W-:Y:S01]  /*8580*/  ISETP.GE.AND P5, PT, R2, R236, PT ;  /* 0x000000ec0200720c */ /* 0x000fe20003fa6270 */
[----:B------:R-:W-:Y:S01]  /*8590*/  MUFU.TANH R30, R138 ;  /* 0x0000008a001e7308 */ /* 0x000fe20000002400 */
[----:B------:R-:W-:-:S02]  /*85a0*/  I2FP.F32.S32 R14, R14 ;  /* 0x0000000e000e7245 */ /* 0x000fc40000201400 */
[C---:B------:R-:W-:Y:S02]  /*85b0*/  ISETP.LT.OR P1, PT, R2.reuse, R233, P1 ;  /* 0x000000e90200720c */ /* 0x040fe40000f21670 */
[----:B------:R-:W-:Y:S01]  /*85c0*/  ISETP.LT.OR P0, PT, R2, R232, P0 ;  /* 0x000000e80200720c */ /* 0x000fe20000701670 */
[----:B---3--:R-:W-:Y:S01]  /*85d0*/  FFMA.FTZ R14, R14, -UR19, R8 ;  /* 0x800000130e0e7c23 */ /* 0x008fe20008010008 */
[C---:B------:R-:W-:Y:S01]  /*85e0*/  ISETP.LT.OR P6, PT, R2.reuse, R231, P6 ;  /* 0x000000e70200720c */ /* 0x040fe200037c1670 */
[----:B------:R-:W1:Y:S01]  /*85f0*/  MUFU.TANH R8, R140 ;  /* 0x0000008c00087308 */ /* 0x000e620000002400 */
[----:B------:R-:W-:Y:S01]  /*8600*/  ISETP.LT.OR P5, PT, R2, R230, P5 ;  /* 0x000000e60200720c */ /* 0x000fe20002fa1670 */
[----:B------:R-:W-:Y:S01]  /*8610*/  IMAD.IADD R2, R235, 0x1, -R2 ;  /* 0x00000001eb027824 */ /* 0x000fe200078e0a02 */
[----:B------:R-:W-:Y:S02]  /*8620*/  IABS R31, R5 ;  /* 0x00000005001f7213 */ /* 0x000fe40000000000 */
[----:B------:R-:W-:-:S02]  /*8630*/  IABS R4, R4 ;  /* 0x0000000400047213 */ /* 0x000fc40000000000 */
        /* <DEDUP_REMOVED lines=10> */
[----:B------:R-:W-:Y:S01]  /*86e0*/  IMAD.MOV.U32 R2, RZ, RZ, R5 ;  /* 0x000000ffff027224 */ /* 0x000fe200078e0005 */
[----:B------:R-:W-:Y:S01]  /*86f0*/  I2FP.F32.S32 R7, R7 ;  /* 0x0000000700077245 */ /* 0x000fe20000201400 */
[----:B-1----:R-:W-:Y:S01]  /*8700*/  FFMA.FTZ R9, R9, -UR19, R8 ;  /* 0x8000001309097c23 */ /* 0x002fe20008010008 */
[----:B------:R-:W-:-:S02]  /*8710*/  I2FP.F32.S32 R4, R4 ;  /* 0x0000000400047245 */ /* 0x000fc40000201400 */
[----:B------:R-:W-:Y:S01]  /*8720*/  I2FP.F32.S32 R2, R2 ;  /* 0x0000000200027245 */ /* 0x000fe20000201400 */
[----:B------:R-:W-:Y:S01]  /*8730*/  FFMA.FTZ R7, R7, -UR19, R29 ;  /* 0x8000001307077c23 */ /* 0x000fe2000801001d */
[----:B------:R-:W-:Y:S01]  /*8740*/  FSEL R14, R14, -INF , !P4 ;  /* 0xff8000000e0e7808 */ /* 0x000fe20006000000 */
[----:B------:R-:W-:Y:S01]  /*8750*/  FFMA.FTZ R5, R4, -UR19, R30 ;  /* 0x8000001304057c23 */ /* 0x000fe2000801001e */
[----:B------:R-:W-:Y:S01]  /*8760*/  FSEL R183, R11, -INF , !P1 ;  /* 0xff8000000bb77808 */ /* 0x000fe20004800000 */
[----:B--2---:R-:W-:Y:S01]  /*8770*/  FFMA.FTZ R8, R6, -UR19, R32 ;  /* 0x8000001306087c23 */ /* 0x004fe20008010020 */
[----:B------:R-:W-:Y:S01]  /*8780*/  FSEL R190, R10, -INF , !P0 ;  /* 0xff8000000abe7808 */ /* 0x000fe20004000000 */
[----:B------:R1:W2:Y:S01]  /*8790*/  MUFU.TANH R11, R143 ;  /* 0x0000008f000b7308 */ /* 0x0002a20000002400 */
[----:B------:R-:W-:Y:S01]  /*87a0*/  ISETP.GE.AND P4, PT, R3, R239, PT ;  /* 0x000000ef0300720c */ /* 0x000fe20003f86270 */
[----:B------:R-:W-:Y:S01]  /*87b0*/  IMAD.IADD R6, R235, 0x1, -R3 ;  /* 0x00000001eb067824 */ /* 0x000fe200078e0a03 */
[C---:B------:R-:W-:Y:S01]  /*87c0*/  ISETP.GE.AND P1, PT, R3.reuse, R238, PT ;  /* 0x000000ee0300720c */ /* 0x040fe20003f26270 */
[----:B---3--:R-:W-:Y:S01]  /*87d0*/  FFMA.FTZ R4, R2, -UR19, R12 ;  /* 0x8000001302047c23 */ /* 0x008fe2000801000c */
[C---:B------:R-:W-:Y:S01]  /*87e0*/  ISETP.GE.AND P0, PT, R3.reuse, R237, PT ;  /* 0x000000ed0300720c */ /* 0x040fe20003f06270 */
[C---:B------:R-:W-:Y:S01]  /*87f0*/  VIADD R2, R0.reuse, 0x18 ;  /* 0x0000001800027836 */ /* 0x040fe20000000000 */
[C---:B------:R-:W-:Y:S01]  /*8800*/  ISETP.LT.OR P4, PT, R3.reuse, R233, P4 ;  /* 0x000000e90300720c */ /* 0x040fe20002781670 */
[----:B------:R3:W4:Y:S01]  /*8810*/  MUFU.TANH R10, R142 ;  /* 0x0000008e000a7308 */ /* 0x0007220000002400 */
[----:B------:R-:W-:Y:S01]  /*8820*/  BAR.SYNC.DEFER_BLOCKING 0x0 ;  /* 0x0000000000007b1d */ /* 0x000fe20000010000 */
[C---:B------:R-:W-:Y:S01]  /*8830*/  ISETP.LT.OR P1, PT, R3.reuse, R232, P1 ;  /* 0x000000e80300720c */ /* 0x040fe20000f21670 */
[----:B------:R-:W-:Y:S01]  /*8840*/  VIADD R0, R0, 0x19 ;  /* 0x0000001900007836 */ /* 0x000fe20000000000 */
[----:B------:R-:W-:-:S02]  /*8850*/  ISETP.LT.OR P0, PT, R3, R231, P0 ;  /* 0x000000e70300720c */ /* 0x000fc40000701670 */
[----:B------:R-:W-:Y:S02]  /*8860*/  FSEL R179, R9, -INF , !P5 ;  /* 0xff80000009b37808 */ /* 0x000fe40006800000 */
[----:B------:R-:W-:Y:S01]  /*8870*/  FSEL R188, R8, -INF , !P4 ;  /* 0xff80000008bc7808 */ /* 0x000fe20006000000 */
[----:B------:R-:W-:Y:S01]  /*8880*/  MUFU.TANH R9, R180 ;  /* 0x000000b400097308 */ /* 0x000fe20000002400 */
[----:B-1----:R-:W-:Y:S02]  /*8890*/  FSEL R143, R7, -INF , !P6 ;  /* 0xff800000078f7808 */ /* 0x002fe40007000000 */
[----:B------:R-:W-:Y:S02]  /*88a0*/  ISETP.GE.AND P6, PT, R3, R236, PT ;  /* 0x000000ec0300720c */ /* 0x000fe40003fc6270 */
[----:B------:R-:W-:Y:S01]  /*88b0*/  FSEL R191, R5, -INF , !P1 ;  /* 0xff80000005bf7808 */ /* 0x000fe20004800000 */
[--C-:B------:R-:W-:Y:S01]  /*88c0*/  IMAD.IADD R5, R228, 0x1, -R2.reuse ;  /* 0x00000001e4057824 */ /* 0x100fe200078e0a02 */
[----:B------:R-:W-:Y:S01]  /*88d0*/  ISETP.LT.OR P6, PT, R3, R230, P6 ;  /* 0x000000e60300720c */ /* 0x000fe200037c1670 */
[--C-:B------:R-:W-:Y:S01]  /*88e0*/  IMAD.IADD R3, R229, 0x1, -R2.reuse ;  /* 0x00000001e5037824 */ /* 0x100fe200078e0a02 */
[----:B---3--:R-:W-:Y:S01]  /*88f0*/  FSEL R142, R4, -INF , !P0 ;  /* 0xff800000048e7808 */ /* 0x008fe20004000000 */
[----:B------:R-:W1:Y:S01]  /*8900*/  MUFU.TANH R8, R176 ;  /* 0x000000b000087308 */ /* 0x000e620000002400 */
[----:B------:R-:W-:Y:S01]  /*8910*/  ISETP.GE.AND P5, PT, R2, R239, PT ;  /* 0x000000ef0200720c */ /* 0x000fe20003fa6270 */
[----:B------:R-:W-:Y:S01]  /*8920*/  IMAD.IADD R4, R234, 0x1, -R2 ;  /* 0x00000001ea047824 */ /* 0x000fe200078e0a02 */
[----:B------:R-:W-:-:S02]  /*8930*/  ISETP.GE.AND P4, PT, R2, R238, PT ;  /* 0x000000ee0200720c */ /* 0x000fc40003f86270 */
[C---:B------:R-:W-:Y:S02]  /*8940*/  ISETP.GE.AND P1, PT, R2.reuse, R237, PT ;  /* 0x000000ed0200720c */ /* 0x040fe40003f26270 */
[C---:B------:R-:W-:Y:S01]  /*8950*/  ISETP.GE.AND P0, PT, R2.reuse, R236, PT ;  /* 0x000000ec0200720c */ /* 0x040fe20003f06270 */
[----:B------:R-:W3:Y:S01]  /*8960*/  MUFU.TANH R7, R181 ;  /* 0x000000b500077308 */ /* 0x000ee20000002400 */
        /* <DEDUP_REMOVED lines=11> */
[----:B------:R-:W-:Y:S02]  /*8a20*/  IABS R4, R4 ;  /* 0x0000000400047213 */ /* 0x000fe40000000000 */
[----:B------:R-:W-:Y:S02]  /*8a30*/  I2FP.F32.S32 R3, R3 ;  /* 0x0000000300037245 */ /* 0x000fe40000201400 */
[----:B------:R-:W-:-:S02]  /*8a40*/  I2FP.F32.S32 R5, R5 ;  /* 0x0000000500057245 */ /* 0x000fc40000201400 */
[----:B------:R-:W-:Y:S01]  /*8a50*/  I2FP.F32.S32 R4, R4 ;  /* 0x0000000400047245 */ /* 0x000fe20000201400 */
[----:B--2---:R-:W-:Y:S01]  /*8a60*/  FFMA.FTZ R3, R3, -UR19, R11 ;  /* 0x8000001303037c23 */ /* 0x004fe2000801000b */
[----:B------:R-:W-:Y:S01]  /*8a70*/  I2FP.F32.S32 R2, R2 ;  /* 0x0000000200027245 */ /* 0x000fe20000201400 */
[----:B----4-:R-:W-:Y:S01]  /*8a80*/  FFMA.FTZ R5, R5, -UR19, R10 ;  /* 0x8000001305057c23 */ /* 0x010fe2000801000a */
[----:B------:R-:W-:Y:S01]  /*8a90*/  I2FP.F32.S32 R6, R6 ;  /* 0x0000000600067245 */ /* 0x000fe20000201400 */
[----:B-1----:R-:W-:Y:S01]  /*8aa0*/  FFMA.FTZ R4, R4, -UR19, R8 ;  /* 0x8000001304047c23 */ /* 0x002fe20008010008 */
[----:B------:R-:W-:Y:S01]  /*8ab0*/  FSEL R178, R3, -INF , !P6 ;  /* 0xff80000003b27808 */ /* 0x000fe20007000000 */
[----:B------:R-:W-:Y:S01]  /*8ac0*/  FFMA.FTZ R2, R2, -UR19, R9 ;  /* 0x8000001302027c23 */ /* 0x000fe20008010009 */
[----:B------:R-:W-:Y:S01]  /*8ad0*/  ISETP.GE.AND P6, PT, R0, R239, PT ;  /* 0x000000ef0000720c */ /* 0x000fe20003fc6270 */
[----:B------:R1:W2:Y:S01]  /*8ae0*/  MUFU.TANH R9, R182 ;  /* 0x000000b600097308 */ /* 0x0002a20000002400 */
[----:B------:R-:W-:Y:S01]  /*8af0*/  FSEL R189, R4, -INF , !P4 ;  /* 0xff80000004bd7808 */ /* 0x000fe20006000000 */
[----:B---3--:R-:W-:Y:S01]  /*8b00*/  FFMA.FTZ R6, R6, -UR19, R7 ;  /* 0x8000001306067c23 */ /* 0x008fe20008010007 */
[----:B------:R-:W-:Y:S01]  /*8b10*/  FSEL R141, R2, -INF , !P1 ;  /* 0xff800000028d7808 */ /* 0x000fe20004800000 */
[--C-:B------:R-:W-:Y:S01]  /*8b20*/  IMAD.IADD R4, R228, 0x1, -R0.reuse ;  /* 0x00000001e4047824 */ /* 0x100fe200078e0a00 */
[----:B------:R-:W-:Y:S01]  /*8b30*/  ISETP.GE.AND P4, PT, R0, R237, PT ;  /* 0x000000ed0000720c */ /* 0x000fe20003f86270 */
[--C-:B------:R-:W-:Y:S01]  /*8b40*/  IMAD.IADD R3, R234, 0x1, -R0.reuse ;  /* 0x00000001ea037824 */ /* 0x100fe200078e0a00 */
[C---:B------:R-:W-:Y:S01]  /*8b50*/  ISETP.GE.AND P1, PT, R0.reuse, R236, PT ;  /* 0x000000ec0000720c */ /* 0x040fe20003f26270 */
[----:B------:R-:W3:Y:S01]  /*8b60*/  MUFU.TANH R8, R184 ;  /* 0x000000b800087308 */ /* 0x000ee20000002400 */
[----:B------:R-:W-:Y:S01]  /*8b70*/  IMAD.IADD R2, R229, 0x1, -R0 ;  /* 0x00000001e5027824 */ /* 0x000fe200078e0a00 */
[----:B------:R-:W-:-:S02]  /*8b80*/  ISETP.LT.OR P6, PT, R0, R233, P6 ;  /* 0x000000e90000720c */ /* 0x000fc400037c1670 */
[C---:B------:R-:W-:Y:S02]  /*8b90*/  ISETP.LT.OR P4, PT, R0.reuse, R231, P4 ;  /* 0x000000e70000720c */ /* 0x040fe40002781670 */
[C---:B------:R-:W-:Y:S02]  /*8ba0*/  ISETP.LT.OR P1, PT, R0.reuse, R230, P1 ;  /* 0x000000e60000720c */ /* 0x040fe40000f21670 */
[----:B------:R-:W4:Y:S01]  /*8bb0*/  MUFU.TANH R7, R185 ;  /* 0x000000b900077308 */ /* 0x000f220000002400 */
[----:B-1----:R-:W-:Y:S02]  /*8bc0*/  FSEL R182, R5, -INF , !P5 ;  /* 0xff80000005b67808 */ /* 0x002fe40006800000 */
[----:B------:R-:W-:Y:S02]  /*8bd0*/  ISETP.GE.AND P5, PT, R0, R238, PT ;  /* 0x000000ee0000720c */ /* 0x000fe40003fa6270 */
[----:B------:R-:W-:Y:S02]  /*8be0*/  FSEL R177, R6, -INF , !P0 ;  /* 0xff80000006b17808 */ /* 0x000fe40004000000 */
[----:B------:R-:W-:Y:S01]  /*8bf0*/  ISETP.LT.OR P5, PT, R0, R232, P5 ;  /* 0x000000e80000720c */ /* 0x000fe20002fa1670 */
[----:B------:R-:W1:Y:S01]  /*8c00*/  MUFU.TANH R5, R186 ;  /* 0x000000ba00057308 */ /* 0x000e620000002400 */
[----:B------:R-:W-:Y:S01]  /*8c10*/  IMAD.IADD R0, R235, 0x1, -R0 ;  /* 0x00000001eb007824 */ /* 0x000fe200078e0a00 */
[----:B------:R-:W-:-:S02]  /*8c20*/  PLOP3.LUT P0, PT, PT, PT, UP0, 0x80, 0x0 ;  /* 0x000000000000781c */ /* 0x000fc40003f0f008 */
[----:B------:R-:W-:Y:S02]  /*8c30*/  IABS R4, R4 ;  /* 0x0000000400047213 */ /* 0x000fe40000000000 */
[----:B------:R-:W-:Y:S02]  /*8c40*/  IABS R3, R3 ;  /* 0x0000000300037213 */ /* 0x000fe40000000000 */
[----:B------:R-:W-:Y:S02]  /*8c50*/  IABS R2, R2 ;  /* 0x0000000200027213 */ /* 0x000fe40000000000 */
[----:B------:R-:W-:Y:S02]  /*8c60*/  IABS R0, R0 ;  /* 0x0000000000007213 */ /* 0x000fe40000000000 */
[----:B------:R-:W-:Y:S02]  /*8c70*/  I2FP.F32.S32 R4, R4 ;  /* 0x0000000400047245 */ /* 0x000fe40000201400 */
[----:B------:R-:W-:-:S02]  /*8c80*/  I2FP.F32.S32 R3, R3 ;  /* 0x0000000300037245 */ /* 0x000fc40000201400 */
[----:B------:R-:W-:Y:S01]  /*8c90*/  I2FP.F32.S32 R2, R2 ;  /* 0x0000000200027245 */ /* 0x000fe20000201400 */
[----:B--2---:R-:W-:Y:S01]  /*8ca0*/  FFMA.FTZ R4, R4, -UR19, R9 ;  /* 0x8000001304047c23 */ /* 0x004fe20008010009 */
[----:B------:R-:W-:Y:S01]  /*8cb0*/  I2FP.F32.S32 R0, R0 ;  /* 0x0000000000007245 */ /* 0x000fe20000201400 */
[----:B---3--:R-:W-:Y:S02]  /*8cc0*/  FFMA.FTZ R3, R3, -UR19, R8 ;  /* 0x8000001303037c23 */ /* 0x008fe40008010008 */
[----:B----4-:R-:W-:Y:S01]  /*8cd0*/  FFMA.FTZ R2, R2, -UR19, R7 ;  /* 0x8000001302027c23 */ /* 0x010fe20008010007 */
[----:B------:R-:W-:Y:S01]  /*8ce0*/  FSEL R180, R4, -INF , !P6 ;  /* 0xff80000004b47808 */ /* 0x000fe20007000000 */
[----:B-1----:R-:W-:Y:S01]  /*8cf0*/  FFMA.FTZ R0, R0, -UR19, R5 ;  /* 0x8000001300007c23 */ /* 0x002fe20008010005 */
[----:B------:R-:W-:Y:S02]  /*8d00*/  FSEL R181, R3, -INF , !P5 ;  /* 0xff80000003b57808 */ /* 0x000fe40006800000 */
[----:B------:R-:W-:-:S02]  /*8d10*/  FSEL R140, R2, -INF , !P4 ;  /* 0xff800000028c7808 */ /* 0x000fc40006000000 */
[----:B------:R-:W-:Y:S01]  /*8d20*/  FSEL R176, R0, -INF , !P1 ;  /* 0xff80000000b07808 */ /* 0x000fe20004800000 */
[----:B------:R-:W-:Y:S06]  /*8d30*/  @!P0 BRA `(.L_x_2879) ;  /* 0x0000000000c88947 */ /* 0x000fec0003800000 */
[----:B------:R-:W2:Y:S01]  /*8d40*/  LDL.64 R244, [R1+0x40] ;  /* 0x0000400001f47983 */ /* 0x000ea20000100a00 */
[----:B------:R-:W-:Y:S01]  /*8d50*/  UIADD3 UR5, UR18, -0x3, URZ ;  /* 0xfffffffd12057890 */ /* 0x000fe2000fffe03f */
[----:B------:R-:W1:Y:S01]  /*8d60*/  @!P3 LDC.64 R8, c[0x0][0x218] ;  /* 0x00008600ff08bb82 */ /* 0x000e620000000a00 */
[----:B------:R-:W-:Y:S01]  /*8d70*/  BSSY B0, `(.L_x_2880) ;  /* 0x000002d000007945 */ /* 0x000fe20003800000 */
[----:B------:R3:W-:Y:S01]  /*8d80*/  @P3 STS.128 [R227+0x8000], RZ ;  /* 0x008000ffe3003388 */ /* 0x0007e20000000c00 */
[----:B------:R-:W-:Y:S02]  /*8d90*/  USHF.R.S32.HI UR4, URZ, 0x1f, UR5 ;  /* 0x0000001f3f047899 */ /* 0x000fe40008011405 */
[----:B------:R-:W-:Y:S02]  /*8da0*/  UIMAD.WIDE.U32 UR20, UR5, UR8, URZ ;  /* 0x00000008051472a5 */ /* 0x000fe4000f8e003f */
[----:B------:R-:W-:Y:S01]  /*8db0*/  UIMAD UR4, UR4, UR8, URZ ;  /* 0x00000008040472a4 */ /* 0x000fe2000f8e023f */
[----:B------:R-:W4:Y:S03]  /*8dc0*/  @!P2 LDC.64 R6, c[0x0][0x218] ;  /* 0x00008600ff06ab82 */ /* 0x000f260000000a00 */
[----:B------:R-:W-:Y:S01]  /*8dd0*/  UIMAD UR4, UR5, UR9, UR4 ;  /* 0x00000009050472a4 */ /* 0x000fe2000f8e0204 */
[----:B------:R-:W-:-:S02]  /*8de0*/  IMAD.U32 R0, RZ, RZ, UR20 ;  /* 0x00000014ff007e24 */ /* 0x000fc4000f8e00ff */
[----:B------:R-:W-:Y:S01]  /*8df0*/  IMAD.U32 R4, RZ, RZ, UR20 ;  /* 0x00000014ff047e24 */ /* 0x000fe2000f8e00ff */
[----:B------:R-:W-:Y:S01]  /*8e00*/  UIADD3 UR4, UR21, UR4, URZ ;  /* 0x0000000415047290 */ /* 0x000fe2000fffe03f */
[----:B------:R-:W5:Y:S05]  /*8e10*/  @!P3 LDC.64 R10, c[0x0][0x218] ;  /* 0x00008600ff0abb82 */ /* 0x000f6a0000000a00 */
[----:B------:R-:W-:Y:S01]  /*8e20*/  IMAD.U32 R3, RZ, RZ, UR4 ;  /* 0x00000004ff037e24 */ /* 0x000fe2000f8e00ff */
[----:B--2---:R-:W-:-:S04]  /*8e30*/  LEA R0, P1, R0, R244, 0x5 ;  /* 0x000000f400007211 */ /* 0x004fc800078228ff */
[----:B------:R-:W-:Y:S02]  /*8e40*/  IADD3 R2, P5, R0, UR33, RZ ;  /* 0x0000002100027c10 */ /* 0x000fe4000ffbe0ff */
[----:B------:R-:W-:Y:S02]  /*8e50*/  LEA.HI.X R3, R4, R251, R3, 0x5, P1 ;  /* 0x000000fb04037211 */ /* 0x000fe400008f2c03 */
[C---:B-1----:R-:W-:Y:S02]  /*8e60*/  @!P3 LEA R8, P6, R0.reuse, R8, 0x1 ;  /* 0x000000080008b211 */ /* 0x042fe400078c08ff */
[----:B----4-:R-:W-:Y:S02]  /*8e70*/  @!P2 LEA R4, P1, R0, R6, 0x1 ;  /* 0x000000060004a211 */ /* 0x010fe400078208ff */
[----:B-----5:R-:W-:Y:S02]  /*8e80*/  @!P3 LEA R6, P4, R2, R10, 0x1 ;  /* 0x0000000a0206b211 */ /* 0x020fe400078808ff */
        /* <DEDUP_REMOVED lines=27> */
.L_x_2881:
[----:B------:R-:W-:Y:S05]  /*9040*/  BSYNC B0 ;  /* 0x0000000000007941 */ /* 0x000fea0003800000 */
.L_x_2880:
[----:B------:R-:W0:Y:S02]  /*9050*/  LDGDEPBAR ;  /* 0x00000000000079af */ /* 0x000e240000000000 */
.L_x_2879:
        /* <DEDUP_REMOVED lines=18> */
[----:B-1-3--:R-:W1:Y:S01]  /*9180*/  SHFL.BFLY PT, R5, R0, 0x2, 0x1f ;  /* 0x0c401f0000057f89 */ /* 0x00ae6200000e0000 */
        /* <DEDUP_REMOVED lines=76> */
[----:B---3--:R-:W-:-:S06]  /*9650*/  F2FP.F16.F32.PACK_AB R6, R243, R242 ;  /* 0x000000f2f306723e */ /* 0x008fcc00000000ff */
[----:B------:R1:W-:Y:S01]  /*9660*/  MUFU.EX2 R204, R0 ;  /* 0x0000000000cc7308 */ /* 0x0003e20000000800 */
[--C-:B--2---:R-:W-:Y:S01]  /*9670*/  FFMA.FTZ R2, R25, UR10, -R10.reuse ;  /* 0x0000000a19027c23 */ /* 0x104fe2000801080a */
[----:B------:R-:W-:-:S06]  /*9680*/  FFMA.FTZ R10, R140, UR10, -R10 ;  /* 0x0000000a8c0a7c23 */ /* 0x000fcc000801080a */
[----:B------:R2:W3:Y:S08]  /*9690*/  MUFU.EX2 R241, R2 ;  /* 0x0000000200f17308 */ /* 0x0004f00000000800 */
[----:B------:R4:W-:Y:S01]  /*96a0*/  MUFU.EX2 R200, R10 ;  /* 0x0000000a00c87308 */ /* 0x0009e20000000800 */
[----:B-1----:R-:W-:Y:S02]  /*96b0*/  FFMA.FTZ R0, R26, UR10, -R9 ;  /* 0x0000000a1a007c23 */ /* 0x002fe40008010809 */
[----:B------:R-:W-:Y:S05]  /*96c0*/  LDSM.16.MT88.4 R24, [R215+0xb000] ;  /* 0x00b00000d718783b */ /* 0x000fea0000004200 */
[----:B------:R1:W5:Y:S01]  /*96d0*/  MUFU.EX2 R205, R0 ;  /* 0x0000000000cd7308 */ /* 0x0003620000000800 */
[----:B--2---:R-:W-:-:S02]  /*96e0*/  FSEL R2, R210, RZ, P6 ;  /* 0x000000ffd2027208 */ /* 0x004fc40003000000 */
[----:B---3--:R-:W-:-:S03]  /*96f0*/  F2FP.F16.F32.PACK_AB R4, R240, R241 ;  /* 0x000000f1f004723e */ /* 0x008fc600000000ff */
[----:B------:R-:W-:Y:S01]  /*9700*/  FADD.FTZ R2, R136, -R2 ;  /* 0x8000000288027221 */ /* 0x000fe20000010000 */
[----:B----4-:R-:W-:-:S03]  /*9710*/  FFMA.FTZ R10, R179, UR10, -R9 ;  /* 0x0000000ab30a7c23 */ /* 0x010fc60008010809 */
[----:B------:R-:W-:Y:S01]  /*9720*/  FMUL.FTZ R8, R2, UR10 ;  /* 0x0000000a02087c20 */ /* 0x000fe20008410000 */
[----:B------:R2:W-:Y:S01]  /*9730*/  MUFU.EX2 R179, R10 ;  /* 0x0000000a00b37308 */ /* 0x0005e20000000800 */
[--C-:B-1----:R-:W-:Y:S01]  /*9740*/  FFMA.FTZ R0, R18, UR10, -R9.reuse ;  /* 0x0000000a12007c23 */ /* 0x102fe20008010809 */
[----:B-----5:R-:W-:Y:S01]  /*9750*/  F2FP.F16.F32.PACK_AB R5, R205, R204 ;  /* 0x000000cccd05723e */ /* 0x020fe200000000ff */
[----:B------:R-:W-:Y:S05]  /*9760*/  LDSM.16.MT88.4 R16, [R213+0xa000] ;  /* 0x00a00000d510783b */ /* 0x000fea0000004200 */
[----:B------:R1:W-:Y:S08]  /*9770*/  MUFU.EX2 R207, R0 ;  /* 0x0000000000cf7308 */ /* 0x0003f00000000800 */
[----:B------:R-:W3:Y:S01]  /*9780*/  MUFU.EX2 R8, R8 ;  /* 0x0000000800087308 */ /* 0x000ee20000000800 */
[----:B--2---:R-:W-:-:S07]  /*9790*/  FFMA.FTZ R10, R178, UR10, -R9 ;  /* 0x0000000ab20a7c23 */ /* 0x004fce0008010809 */
[----:B------:R-:W-:Y:S01]  /*97a0*/  MUFU.EX2 R178, R10 ;  /* 0x0000000a00b27308 */ /* 0x000fe20000000800 */
[--C-:B-1----:R-:W-:Y:S01]  /*97b0*/  FFMA.FTZ R0, R14, UR10, -R9.reuse ;  /* 0x0000000a0e007c23 */ /* 0x102fe20008010809 */
[----:B------:R-:W-:Y:S02]  /*97c0*/  MOV R14, R30 ;  /* 0x0000001e000e7202 */ /* 0x000fe40000000f00 */
[----:B------:R-:W-:Y:S04]  /*97d0*/  LDSM.16.MT88.4 R28, [R215+0xa000] ;  /* 0x00a00000d71c783b */ /* 0x000fe80000004200 */
        /* <DEDUP_REMOVED lines=27> */
[-C--:B------:R-:W-:Y:S01]  /*9990*/  FMUL.FTZ R65, R65, R8.reuse ;  /* 0x0000000841417220 */ /* 0x080fe20000410000 */
[----:B------:R-:W-:Y:S01]  /*99a0*/  FADD.FTZ R0, R137, -R0 ;  /* 0x8000000089007221 */ /* 0x000fe20000010000 */
[-C--:B------:R-:W-:Y:S01]  /*99b0*/  FMUL.FTZ R80, R80, R8.reuse ;  /* 0x0000000850507220 */ /* 0x080fe20000410000 */
[----:B------:R1:W2:Y:S01]  /*99c0*/  MUFU.EX2 R3, R2 ;  /* 0x0000000200037308 */ /* 0x0002a20000000800 */
[----:B------:R-:W-:Y:S01]  /*99d0*/  LDSM.16.MT88.4 R136, [R217+0xa000] ;  /* 0x00a00000d988783b */ /* 0x000fe20000004200 */
[----:B------:R-:W-:Y:S01]  /*99e0*/  FMUL.FTZ R0, R0, UR10 ;  /* 0x0000000a00007c20 */ /* 0x000fe20008410000 */
[-C--:B------:R-:W-:Y:S01]  /*99f0*/  FMUL.FTZ R81, R81, R8.reuse ;  /* 0x0000000851517220 */ /* 0x080fe20000410000 */
[-C--:B------:R-:W-:Y:S01]  /*9a00*/  FMUL.FTZ R96, R96, R8.reuse ;  /* 0x0000000860607220 */ /* 0x080fe20000410000 */
[-C--:B------:R-:W-:Y:S01]  /*9a10*/  FMUL.FTZ R97, R97, R8.reuse ;  /* 0x0000000861617220 */ /* 0x080fe20000410000 */
[-C--:B------:R-:W-:Y:S01]  /*9a20*/  FMUL.FTZ R112, R112, R8.reuse ;  /* 0x0000000870707220 */ /* 0x080fe20000410000 */
[-C--:B------:R-:W-:Y:S01]  /*9a30*/  FMUL.FTZ R113, R113, R8.reuse ;  /* 0x0000000871717220 */ /* 0x080fe20000410000 */
[----:B------:R-:W3:Y:S01]  /*9a40*/  MUFU.EX2 R0, R0 ;  /* 0x0000000000007308 */ /* 0x000ee20000000800 */
[-C--:B------:R-:W-:Y:S01]  /*9a50*/  FMUL.FTZ R116, R116, R8.reuse ;  /* 0x0000000874747220 */ /* 0x080fe20000410000 */
[-C--:B------:R-:W-:Y:S01]  /*9a60*/  FMUL.FTZ R117, R117, R8.reuse ;  /* 0x0000000875757220 */ /* 0x080fe20000410000 */
[-C--:B------:R-:W-:Y:S01]  /*9a70*/  FMUL.FTZ R128, R128, R8.reuse ;  /* 0x0000000880807220 */ /* 0x080fe20000410000 */
[----:B------:R-:W-:Y:S01]  /*9a80*/  FMUL.FTZ R129, R129, R8 ;  /* 0x0000000881817220 */ /* 0x000fe20000410000 */
[--C-:B------:R-:W-:Y:S01]  /*9a90*/  FFMA.FTZ R10, R177, UR10, -R9.reuse ;  /* 0x0000000ab10a7c23 */ /* 0x100fe20008010809 */
[----:B------:R-:W-:Y:S01]  /*9aa0*/  FFMA.FTZ R9, R176, UR10, -R9 ;  /* 0x0000000ab0097c23 */ /* 0x000fe20008010809 */
        /* <DEDUP_REMOVED lines=110> */
[----:B------:R2:W-:Y:S01]  /*a190*/  MUFU.EX2 R176, R9 ;  /* 0x0000000900b07308 */ /* 0x0005e20000000800 */
[----:B------:R-:W-:-:S02]  /*a1a0*/  FFMA.FTZ R0, R252, R0, R204 ;  /* 0x00000000fc007223 */ /* 0x000fc400000100cc */
[----:B------:R-:W-:Y:S02]  /*a1b0*/  HMMA.16816.F32 R72, R4, R20, R72 ;  /* 0x000000140448723c */ /* 0x000fe40000001848 */
[----:B------:R-:W-:-:S03]  /*a1c0*/  FADD.FTZ R0, R205, R0 ;  /* 0x00000000cd007221 */ /* 0x000fc60000010000 */
[----:B------:R3:W4:Y:S01]  /*a1d0*/  MUFU.EX2 R177, R10 ;  /* 0x0000000a00b17308 */ /* 0x0007220000000800 */
[----:B------:R-:W-:Y:S01]  /*a1e0*/  HMMA.16816.F32 R76, R4, R22, R76 ;  /* 0x00000016044c723c */ /* 0x000fe2000000184c */
[----:B------:R-:W-:-:S04]  /*a1f0*/  FADD.FTZ R0, R207, R0 ;  /* 0x00000000cf007221 */ /* 0x000fc80000010000 */
[----:B------:R-:W-:Y:S01]  /*a200*/  FADD.FTZ R0, R206, R0 ;  /* 0x00000000ce007221 */ /* 0x000fe20000010000 */
[----:B------:R-:W-:Y:S01]  /*a210*/  HMMA.16816.F32 R88, R4, R24, R88 ;  /* 0x000000180458723c */ /* 0x000fe20000001858 */
[----:B--2---:R-:W-:Y:S01]  /*a220*/  FFMA.FTZ R9, R188, UR10, -R12 ;  /* 0x0000000abc097c23 */ /* 0x004fe2000801080c */
[----:B------:R-:W-:Y:S01]  /*a230*/  MOV R188, R14 ;  /* 0x0000000e00bc7202 */ /* 0x000fe20000000f00 */
[----:B------:R-:W-:-:S03]  /*a240*/  FADD.FTZ R0, R179, R0 ;  /* 0x00000000b3007221 */ /* 0x000fc60000010000 */
[C---:B------:R-:W-:Y:S01]  /*a250*/  HMMA.16816.F32 R92, R4.reuse, R26, R92 ;  /* 0x0000001a045c723c */ /* 0x040fe2000000185c */
[----:B------:R-:W-:Y:S01]  /*a260*/  MUFU.EX2 R142, R9 ;  /* 0x00000009008e7308 */ /* 0x000fe20000000800 */
[----:B------:R-:W-:Y:S01]  /*a270*/  FFMA.FTZ R2, R188, R2, R245 ;  /* 0x00000002bc027223 */ /* 0x000fe200000100f5 */
[----:B------:R-:W-:Y:S01]  /*a280*/  FADD.FTZ R0, R178, R0 ;  /* 0x00000000b2007221 */ /* 0x000fe20000010000 */
[----:B---3--:R-:W-:Y:S02]  /*a290*/  FFMA.FTZ R10, R183, UR10, -R12 ;  /* 0x0000000ab70a7c23 */ /* 0x008fe4000801080c */
[C---:B------:R-:W-:Y:S01]  /*a2a0*/  HMMA.16816.F32 R104, R4.reuse, R32, R104 ;  /* 0x000000200468723c */ /* 0x040fe20000001868 */
[----:B----4-:R-:W-:Y:S02]  /*a2b0*/  FADD.FTZ R0, R177, R0 ;  /* 0x00000000b1007221 */ /* 0x010fe40000010000 */
[----:B------:R-:W2:Y:S03]  /*a2c0*/  MUFU.EX2 R143, R10 ;  /* 0x0000000a008f7308 */ /* 0x000ea60000000800 */
[C---:B------:R-:W-:Y:S06]  /*a2d0*/  HMMA.16816.F32 R108, R4.reuse, R34, R108 ;  /* 0x00000022046c723c */ /* 0x040fec000000186c */
[C---:B-1----:R-:W-:Y:S06]  /*a2e0*/  HMMA.16816.F32 R120, R4.reuse, R40, R120 ;  /* 0x000000280478723c */ /* 0x042fec0000001878 */
[----:B------:R-:W-:Y:S07]  /*a2f0*/  HMMA.16816.F32 R192, R4, R42, R124 ;  /* 0x0000002a04c0723c */ /* 0x000fee000000187c */
[----:B------:R-:W-:-:S02]  /*a300*/  F2FP.F16.F32.PACK_AB R4, R249, R250 ;  /* 0x000000faf904723e */ /* 0x000fc400000000ff */
[----:B------:R-:W-:Y:S02]  /*a310*/  F2FP.F16.F32.PACK_AB R5, R244, R245 ;  /* 0x000000f5f405723e */ /* 0x000fe400000000ff */
[----:B------:R-:W-:Y:S02]  /*a320*/  F2FP.F16.F32.PACK_AB R6, R251, R248 ;  /* 0x000000f8fb06723e */ /* 0x000fe400000000ff */
[----:B------:R-:W-:Y:S02]  /*a330*/  F2FP.F16.F32.PACK_AB R7, R247, R246 ;  /* 0x000000f6f707723e */ /* 0x000fe400000000ff */
[----:B------:R-:W-:Y:S02]  /*a340*/  MOV R127, R184 ;  /* 0x000000b8007f7202 */ /* 0x000fe40000000f00 */
[----:B------:R-:W-:Y:S02]  /*a350*/  F2FP.F16.F32.PACK_AB R124, R202, R201 ;  /* 0x000000c9ca7c723e */ /* 0x000fe400000000ff */
[----:B------:R-:W-:Y:S01]  /*a360*/  MOV R183, R127 ;  /* 0x0000007f00b77202 */ /* 0x000fe20000000f00 */
[----:B------:R-:W-:Y:S01]  /*a370*/  HMMA.16816.F32 R148, R4, R16, R148 ;  /* 0x000000100494723c */ /* 0x000fe20000001894 */
[----:B------:R-:W-:-:S02]  /*a380*/  F2FP.F16.F32.PACK_AB R125, R178, R179 ;  /* 0x000000b3b27d723e */ /* 0x000fc400000000ff */
[----:B------:R-:W-:Y:S01]  /*a390*/  F2FP.F16.F32.PACK_AB R126, R200, R203 ;  /* 0x000000cbc87e723e */ /* 0x000fe200000000ff */
[----:B------:R-:W-:Y:S01]  /*a3a0*/  FFMA.FTZ R3, R183, R3, R241 ;  /* 0x00000003b7037223 */ /* 0x000fe200000100f1 */
[C---:B------:R-:W-:Y:S01]  /*a3b0*/  FADD.FTZ R241, R176.reuse, R0 ;  /* 0x00000000b0f17221 */ /* 0x040fe20000010000 */
[----:B------:R-:W-:Y:S01]  /*a3c0*/  HMMA.16816.F32 R184, R4, R18, R156 ;  /* 0x0000001204b8723c */ /* 0x000fe2000000189c */
[----:B------:R-:W1:Y:S01]  /*a3d0*/  LDSM.16.MT88.4 R156, [R213+0xa800] ;  /* 0x00a80000d59c783b */ /* 0x000e620000004200 */
[----:B------:R-:W-:-:S04]  /*a3e0*/  F2FP.F16.F32.PACK_AB R127, R176, R177 ;  /* 0x000000b1b07f723e */ /* 0x000fc800000000ff */
[C---:B------:R-:W-:Y:S06]  /*a3f0*/  HMMA.16816.F32 R160, R4.reuse, R28, R160 ;  /* 0x0000001c04a0723c */ /* 0x040fec00000018a0 */
[C---:B------:R-:W-:Y:S06]  /*a400*/  HMMA.16816.F32 R36, R4.reuse, R132, R36 ;  /* 0x000000840424723c */ /* 0x040fec0000001824 */
        /* <DEDUP_REMOVED lines=101> */
[----:B------:R-:W3:Y:S01]  /*aa60*/  LDL.64 R182, [R1] ;  /* 0x0000000001b67983 */ /* 0x000ee20000100a00 */
        /* <DEDUP_REMOVED lines=44> */
[C---:B------:R-:W-:Y:S01]  /*ad30*/  ISETP.GE.AND P0, PT, R0.reuse, R239, PT ;  /* 0x000000ef0000720c */ /* 0x040fe20003f06270 */
[----:B------:R-:W-:Y:S01]  /*ad40*/  @P3 STS.128 [R227+0xa800], RZ ;  /* 0x00a800ffe3003388 */ /* 0x000fe20000000c00 */
[C---:B------:R-:W-:Y:S01]  /*ad50*/  VIADD R2, R0.reuse, 0x1 ;  /* 0x0000000100027836 */ /* 0x040fe20000000000 */
[C---:B------:R-:W-:Y:S02]  /*ad60*/  ISETP.GE.AND P6, PT, R0.reuse, R238, PT ;  /* 0x000000ee0000720c */ /* 0x040fe40003fc6270 */
[----:B------:R-:W-:Y:S01]  /*ad70*/  @!PT LDS RZ, [RZ] ;  /* 0x00000000fffff984 */ /* 0x000fe20000000800 */
[----:B------:R-:W-:Y:S01]  /*ad80*/  @!PT LDS RZ, [RZ] ;  /* 0x00000000fffff984 */ /* 0x000fe20000000800 */
[----:B------:R-:W-:Y:S01]  /*ad90*/  @!PT LDS RZ, [RZ] ;  /* 0x00000000fffff984 */ /* 0x000fe20000000800 */
[----:B------:R1:W-:Y:S01]  /*ada0*/  @!P3 LDGSTS.E.BYPASS.LTC128B.128 [R227+0xa800], desc[UR26][R8.64] ;  /* 0x0a80000008e3bfae */ /* 0x0003e2000b901d5a */
[C---:B------:R-:W-:Y:S02]  /*adb0*/  ISETP.LT.OR P0, PT, R0.reuse, R233, P0 ;  /* 0x000000e90000720c */ /* 0x040fe40000701670 */
[----:B------:R-:W-:Y:S01]  /*adc0*/  ISETP.LT.OR P6, PT, R0, R232, P6 ;  /* 0x000000e80000720c */ /* 0x000fe200037c1670 */
[----:B------:R-:W-:Y:S01]  /*add0*/  @P2 STS.128 [R227+0xb800], RZ ;  /* 0x00b800ffe3002388 */ /* 0x000fe20000000c00 */
[----:B------:R-:W-:-:S02]  /*ade0*/  ISETP.GE.AND P5, PT, R2, R239, PT ;  /* 0x000000ef0200720c */ /* 0x000fc40003fa6270 */
[C---:B------:R-:W-:Y:S01]  /*adf0*/  ISETP.GE.AND P4, PT, R2.reuse, R238, PT ;  /* 0x000000ee0200720c */ /* 0x040fe20003f86270 */
[----:B------:R-:W-:Y:S01]  /*ae00*/  @!PT LDS RZ, [RZ] ;  /* 0x00000000fffff984 */ /* 0x000fe20000000800 */
[----:B------:R-:W-:Y:S01]  /*ae10*/  @!PT LDS RZ, [RZ] ;  /* 0x00000000fffff984 */ /* 0x000fe20000000800 */
[----:B------:R-:W-:Y:S01]  /*ae20*/  @!PT LDS RZ, [RZ] ;  /* 0x00000000fffff984 */ /* 0x000fe20000000800 */
[----:B------:R2:W-:Y:S01]  /*ae30*/  @!P2 LDGSTS.E.BYPASS.LTC128B.128 [R227+0xb800], desc[UR26][R4.64+0x80] ;  /* 0x0b80008004e3afae */ /* 0x0005e2000b901d5a */
[C---:B------:R-:W-:Y:S02]  /*ae40*/  ISETP.GE.AND P1, PT, R2.reuse, R237, PT ;  /* 0x000000ed0200720c */ /* 0x040fe40003f26270 */
        /* <DEDUP_REMOVED lines=109> */
[----:B------:R1:W-:Y:S03]  /*b520*/  MUFU.TANH R12, R136 ;  /* 0x00000088000c7308 */ /* 0x0003e60000002400 */
[----:B------:R-:W-:Y:S01]  /*b530*/  HMMA.16816.F32 R8, R8, R22, R140 ;  /* 0x000000160808723c */ /* 0x000fe2000000188c */
[----:B------:R-:W-:Y:S01]  /*b540*/  FMUL.FTZ R176, R6, UR23 ;  /* 0x0000001706b07c20 */ /* 0x000fe20008410000 */
[--C-:B------:R-:W-:Y:S02]  /*b550*/  IMAD.IADD R6, R229, 0x1, -R0.reuse ;  /* 0x00000001e5067824 */ /* 0x100fe400078e0a00 */
[----:B------:R-:W-:Y:S01]  /*b560*/  FMUL.FTZ R182, R7, UR23 ;  /* 0x0000001707b67c20 */ /* 0x000fe20008410000 */
[----:B------:R-:W-:Y:S01]  /*b570*/  FMUL.FTZ R181, R5, UR23 ;  /* 0x0000001705b57c20 */ /* 0x000fe20008410000 */
[----:B------:R-:W-:-:S02]  /*b580*/  IMAD.IADD R7, R235, 0x1, -R0 ;  /* 0x00000001eb077824 */ /* 0x000fc400078e0a00 */
[----:B------:R-:W-:Y:S01]  /*b590*/  FMUL.FTZ R24, R24, UR23 ;  /* 0x0000001718187c20 */ /* 0x000fe20008410000 */
[----:B------:R-:W-:Y:S01]  /*b5a0*/  FMUL.FTZ R143, R4, UR23 ;  /* 0x00000017048f7c20 */ /* 0x000fe20008410000 */
[----:B------:R-:W-:Y:S02]  /*b5b0*/  IMAD.IADD R4, R228, 0x1, -R0 ;  /* 0x00000001e4047824 */ /* 0x000fe400078e0a00 */
[----:B------:R-:W-:Y:S01]  /*b5c0*/  FMUL.FTZ R25, R25, UR23 ;  /* 0x0000001719197c20 */ /* 0x000fe20008410000 */
[----:B------:R-:W-:Y:S01]  /*b5d0*/  FMUL.FTZ R26, R26, UR23 ;  /* 0x000000171a1a7c20 */ /* 0x000fe20008410000 */
[----:B------:R-:W-:Y:S01]  /*b5e0*/  FMUL.FTZ R27, R27, UR23 ;  /* 0x000000171b1b7c20 */ /* 0x000fe20008410000 */
[----:B------:R-:W2:Y:S01]  /*b5f0*/  MUFU.TANH R24, R24 ;  /* 0x0000001800187308 */ /* 0x000ea20000002400 */
[----:B------:R-:W-:Y:S01]  /*b600*/  IABS R5, R4 ;  /* 0x0000000400057213 */ /* 0x000fe20000000000 */
[----:B------:R-:W-:Y:S01]  /*b610*/  FMUL.FTZ R28, R28, UR23 ;  /* 0x000000171c1c7c20 */ /* 0x000fe20008410000 */
[----:B------:R-:W-:Y:S01]  /*b620*/  IABS R4, R3 ;  /* 0x0000000300047213 */ /* 0x000fe20000000000 */
[----:B------:R-:W-:Y:S01]  /*b630*/  FMUL.FTZ R20, R33, UR23 ;  /* 0x0000001721147c20 */ /* 0x000fe20008410000 */
[----:B------:R-:W-:Y:S01]  /*b640*/  IABS R3, R6 ;  /* 0x0000000600037213 */ /* 0x000fe20000000000 */
[----:B------:R-:W-:Y:S01]  /*b650*/  IMAD.IADD R6, R228, 0x1, -R2 ;  /* 0x00000001e4067824 */ /* 0x000fe200078e0a02 */
[----:B------:R-:W-:Y:S01]  /*b660*/  I2FP.F32.S32 R5, R5 ;  /* 0x0000000500057245 */ /* 0x000fe20000201400 */
[----:B------:R-:W3:Y:S01]  /*b670*/  MUFU.TANH R26, R26 ;  /* 0x0000001a001a7308 */ /* 0x000ee20000002400 */
[----:B------:R-:W-:Y:S01]  /*b680*/  FMUL.FTZ R133, R19, UR23 ;  /* 0x0000001713857c20 */ /* 0x000fe20008410000 */
[----:B------:R-:W-:Y:S01]  /*b690*/  FMUL.FTZ R33, R16, UR23 ;  /* 0x0000001710217c20 */ /* 0x000fe20008410000 */
[----:B------:R-:W-:Y:S01]  /*b6a0*/  FMUL.FTZ R30, R30, UR23 ;  /* 0x000000171e1e7c20 */ /* 0x000fe20008410000 */
[----:B------:R-:W-:Y:S01]  /*b6b0*/  FMUL.FTZ R177, R9, UR23 ;  /* 0x0000001709b17c20 */ /* 0x000fe20008410000 */
[----:B-1----:R-:W-:Y:S01]  /*b6c0*/  FMUL.FTZ R136, R10, UR23 ;  /* 0x000000170a887c20 */ /* 0x002fe20008410000 */
[----:B------:R-:W-:Y:S01]  /*b6d0*/  FMUL.FTZ R141, R8, UR23 ;  /* 0x00000017088d7c20 */ /* 0x000fe20008410000 */
[----:B------:R-:W-:Y:S01]  /*b6e0*/  IABS R8, R7 ;  /* 0x0000000700087213 */ /* 0x000fe20000000000 */
[----:B------:R-:W1:Y:S01]  /*b6f0*/  MUFU.TANH R9, R138 ;  /* 0x0000008a00097308 */ /* 0x000e620000002400 */
[----:B------:R-:W-:-:S02]  /*b700*/  IMAD.MOV.U32 R7, RZ, RZ, R4 ;  /* 0x000000ffff077224 */ /* 0x000fc400078e0004 */
[----:B--2---:R-:W-:Y:S01]  /*b710*/  FFMA.FTZ R5, R5, -UR19, R24 ;  /* 0x8000001305057c23 */ /* 0x004fe20008010018 */
[----:B------:R-:W-:Y:S01]  /*b720*/  IMAD.MOV.U32 R4, RZ, RZ, R3 ;  /* 0x000000ffff047224 */ /* 0x000fe200078e0003 */
[----:B------:R-:W-:Y:S01]  /*b730*/  IABS R3, R6 ;  /* 0x0000000600037213 */ /* 0x000fe20000000000 */
[----:B------:R-:W-:Y:S01]  /*b740*/  IMAD.MOV.U32 R6, RZ, RZ, R8 ;  /* 0x000000ffff067224 */ /* 0x000fe200078e0008 */
[----:B------:R-:W-:Y:S01]  /*b750*/  I2FP.F32.S32 R8, R7 ;  /* 0x0000000700087245 */ /* 0x000fe20000201400 */
[----:B------:R-:W-:Y:S01]  /*b760*/  FMUL.FTZ R180, R11, UR23 ;  /* 0x000000170bb47c20 */ /* 0x000fe20008410000 */
[----:B------:R-:W2:Y:S01]  /*b770*/  MUFU.TANH R10, R25 ;  /* 0x00000019000a7308 */ /* 0x000ea20000002400 */
[----:B------:R-:W-:Y:S01]  /*b780*/  I2FP.F32.S32 R7, R4 ;  /* 0x0000000400077245 */ /* 0x000fe20000201400 */
[----:B------:R-:W-:Y:S01]  /*b790*/  FMUL.FTZ R140, R13, UR23 ;  /* 0x000000170d8c7c20 */ /* 0x000fe20008410000 */
[----:B------:R-:W-:Y:S01]  /*b7a0*/  I2FP.F32.S32 R4, R6 ;  /* 0x0000000600047245 */ /* 0x000fe20000201400 */
[----:B---3--:R-:W-:Y:S01]  /*b7b0*/  FFMA.FTZ R8, R8, -UR19, R26 ;  /* 0x8000001308087c23 */ /* 0x008fe2000801001a */
[----:B------:R-:W-:Y:S01]  /*b7c0*/  I2FP.F32.S32 R3, R3 ;  /* 0x0000000300037245 */ /* 0x000fe20000201400 */
[----:B------:R-:W-:Y:S01]  /*b7d0*/  FFMA.FTZ R6, R7, -UR19, R12 ;  /* 0x8000001307067c23 */ /* 0x000fe2000801000c */
[----:B------:R-:W-:Y:S01]  /*b7e0*/  FSEL R19, R5, -INF , !P0 ;  /* 0xff80000005137808 */ /* 0x000fe20004000000 */
[----:B------:R-:W3:Y:S01]  /*b7f0*/  MUFU.TANH R12, R27 ;  /* 0x0000001b000c7308 */ /* 0x000ee20000002400 */
[----:B-1----:R-:W-:Y:S01]  /*b800*/  FFMA.FTZ R9, R4, -UR19, R9 ;  /* 0x8000001304097c23 */ /* 0x002fe20008010009 */
[----:B------:R-:W-:Y:S01]  /*b810*/  IMAD.IADD R4, R234, 0x1, -R2 ;  /* 0x00000001ea047824 */ /* 0x000fe200078e0a02 */
[----:B------:R-:W-:Y:S01]  /*b820*/  ISETP.GE.AND P0, PT, R2, R236, PT ;  /* 0x000000ec0200720c */ /* 0x000fe20003f06270 */
[----:B------:R-:W-:Y:S01]  /*b830*/  FMUL.FTZ R142, R15, UR23 ;  /* 0x000000170f8e7c20 */ /* 0x000fe20008410000 */
[----:B------:R-:W-:Y:S01]  /*b840*/  FSEL R22, R8, -INF , !P6 ;  /* 0xff80000008167808 */ /* 0x000fe20007000000 */
[----:B------:R-:W-:Y:S01]  /*b850*/  FMUL.FTZ R29, R29, UR23 ;  /* 0x000000171d1d7c20 */ /* 0x000fe20008410000 */
[----:B------:R-:W-:Y:S01]  /*b860*/  IABS R4, R4 ;  /* 0x0000000400047213 */ /* 0x000fe20000000000 */
[----:B------:R-:W1:Y:S01]  /*b870*/  MUFU.TANH R11, R137 ;  /* 0x00000089000b7308 */ /* 0x000e620000002400 */
[----:B--2---:R-:W-:Y:S01]  /*b880*/  FFMA.FTZ R7, R3, -UR19, R10 ;  /* 0x8000001303077c23 */ /* 0x004fe2000801000a */
[----:B------:R-:W-:Y:S01]  /*b890*/  IMAD.IADD R3, R229, 0x1, -R2 ;  /* 0x00000001e5037824 */ /* 0x000fe200078e0a02 */
[----:B------:R-:W-:Y:S01]  /*b8a0*/  ISETP.GE.AND P6, PT, R0, R237, PT ;  /* 0x000000ed0000720c */ /* 0x000fe20003fc6270 */
[----:B------:R-:W-:Y:S01]  /*b8b0*/  IMAD.MOV.U32 R5, RZ, RZ, R4 ;  /* 0x000000ffff057224 */ /* 0x000fe200078e0004 */
[----:B------:R-:W-:Y:S01]  /*b8c0*/  ISETP.LT.OR P0, PT, R2, R230, P0 ;  /* 0x000000e60200720c */ /* 0x000fe20000701670 */
[----:B------:R-:W-:Y:S01]  /*b8d0*/  IMAD.IADD R2, R235, 0x1, -R2 ;  /* 0x00000001eb027824 */ /* 0x000fe200078e0a02 */
[----:B------:R-:W-:Y:S01]  /*b8e0*/  IABS R3, R3 ;  /* 0x0000000300037213 */ /* 0x000fe20000000000 */
[----:B------:R-:W2:Y:S01]  /*b8f0*/  MUFU.TANH R10, R139 ;  /* 0x0000008b000a7308 */ /* 0x000ea20000002400 */
[C---:B------:R-:W-:Y:S01]  /*b900*/  ISETP.LT.OR P6, PT, R0.reuse, R231, P6 ;  /* 0x000000e70000720c */ /* 0x040fe200037c1670 */
[----:B------:R-:W-:Y:S01]  /*b910*/  FMUL.FTZ R31, R31, UR23 ;  /* 0x000000171f1f7c20 */ /* 0x000fe20008410000 */
[----:B------:R-:W-:Y:S01]  /*b920*/  IABS R2, R2 ;  /* 0x0000000200027213 */ /* 0x000fe20000000000 */
[----:B------:R-:W-:Y:S01]  /*b930*/  IMAD.MOV.U32 R4, RZ, RZ, R3 ;  /* 0x000000ffff047224 */ /* 0x000fe200078e0003 */
[----:B------:R-:W-:Y:S01]  /*b940*/  I2FP.F32.S32 R5, R5 ;  /* 0x0000000500057245 */ /* 0x000fe20000201400 */
[----:B------:R-:W-:Y:S01]  /*b950*/  VIADD R3, R0, 0x9 ;  /* 0x0000000900037836 */ /* 0x000fe20000000000 */
[----:B------:R-:W-:Y:S01]  /*b960*/  FSEL R25, R6, -INF , !P6 ;  /* 0xff80000006197808 */ /* 0x000fe20007000000 */
[----:B------:R-:W-:Y:S01]  /*b970*/  IMAD.MOV.U32 R8, RZ, RZ, R2 ;  /* 0x000000ffff087224 */ /* 0x000fe200078e0002 */
[----:B------:R-:W-:Y:S01]  /*b980*/  I2FP.F32.S32 R4, R4 ;  /* 0x0000000400047245 */ /* 0x000fe20000201400 */
[----:B---3--:R-:W-:Y:S01]  /*b990*/  FFMA.FTZ R5, R5, -UR19, R12 ;  /* 0x8000001305057c23 */ /* 0x008fe2000801000c */
[C---:B------:R-:W-:Y:S01]  /*b9a0*/  ISETP.GE.AND P6, PT, R0.reuse, R236, PT ;  /* 0x000000ec0000720c */ /* 0x040fe20003fc6270 */
[----:B------:R-:W-:Y:S01]  /*b9b0*/  VIADD R2, R0, 0x8 ;  /* 0x0000000800027836 */ /* 0x000fe20000000000 */
[----:B------:R3:W-:Y:S01]  /*b9c0*/  MUFU.TANH R16, R28 ;  /* 0x0000001c00107308 */ /* 0x0007e20000002400 */
[----:B-1----:R-:W-:Y:S01]  /*b9d0*/  FFMA.FTZ R4, R4, -UR19, R11 ;  /* 0x8000001304047c23 */ /* 0x002fe2000801000b */
[----:B------:R-:W-:Y:S01]  /*b9e0*/  ISETP.LT.OR P6, PT, R0, R230, P6 ;  /* 0x000000e60000720c */ /* 0x000fe200037c1670 */
[--C-:B------:R-:W-:Y:S01]  /*b9f0*/  IMAD.IADD R6, R234, 0x1, -R2.reuse ;  /* 0x00000001ea067824 */ /* 0x100fe200078e0a02 */
[----:B------:R-:W-:Y:S01]  /*ba00*/  FSEL R21, R7, -INF , !P5 ;  /* 0xff80000007157808 */ /* 0x000fe20006800000 */
[--C-:B------:R-:W-:Y:S01]  /*ba10*/  IMAD.IADD R7, R228, 0x1, -R2.reuse ;  /* 0x00000001e4077824 */ /* 0x100fe200078e0a02 */
[----:B------:R-:W-:Y:S01]  /*ba20*/  FSEL R24, R5, -INF , !P4 ;  /* 0xff80000005187808 */ /* 0x000fe20006000000 */
[----:B------:R-:W-:Y:S01]  /*ba30*/  IMAD.IADD R5, R229, 0x1, -R2 ;  /* 0x00000001e5057824 */ /* 0x000fe200078e0a02 */
[----:B------:R-:W-:Y:S01]  /*ba40*/  FSEL R27, R4, -INF , !P1 ;  /* 0xff800000041b7808 */ /* 0x000fe20004800000 */
[----:B------:R-:W1:Y:S01]  /*ba50*/  MUFU.TANH R13, R30 ;  /* 0x0000001e000d7308 */ /* 0x000e620000002400 */
[----:B------:R-:W-:Y:S01]  /*ba60*/  ISETP.GE.AND P5, PT, R2, R238, PT ;  /* 0x000000ee0200720c */ /* 0x000fe20003fa6270 */
[----:B------:R-:W-:Y:S01]  /*ba70*/  IMAD.IADD R4, R228, 0x1, -R3 ;  /* 0x00000001e4047824 */ /* 0x000fe200078e0a03 */
[C---:B------:R-:W-:Y:S01]  /*ba80*/  ISETP.GE.AND P4, PT, R2.reuse, R237, PT ;  /* 0x000000ed0200720c */ /* 0x040fe20003f86270 */
[----:B------:R-:W-:Y:S01]  /*ba90*/  FMUL.FTZ R132, R17, UR23 ;  /* 0x0000001711847c20 */ /* 0x000fe20008410000 */
[----:B------:R-:W-:Y:S01]  /*baa0*/  ISETP.GE.AND P1, PT, R2, R236, PT ;  /* 0x000000ec0200720c */ /* 0x000fe20003f26270 */
[----:B------:R-:W-:Y:S01]  /*bab0*/  FMUL.FTZ R18, R18, UR23 ;  /* 0x0000001712127c20 */ /* 0x000fe20008410000 */
[----:B------:R-:W-:Y:S01]  /*bac0*/  I2FP.F32.S32 R8, R8 ;  /* 0x0000000800087245 */ /* 0x000fe20000201400 */
[----:B------:R-:W4:Y:S01]  /*bad0*/  MUFU.TANH R12, R32 ;  /* 0x00000020000c7308 */ /* 0x000f220000002400 */
[----:B---3--:R-:W-:-:S02]  /*bae0*/  FSEL R28, R9, -INF , !P6 ;  /* 0xff800000091c7808 */ /* 0x008fc40007000000 */
[----:B------:R-:W-:Y:S01]  /*baf0*/  ISETP.GE.AND P6, PT, R2, R239, PT ;  /* 0x000000ef0200720c */ /* 0x000fe20003fc6270 */
[----:B--2---:R-:W-:Y:S01]  /*bb00*/  FFMA.FTZ R8, R8, -UR19, R10 ;  /* 0x8000001308087c23 */ /* 0x004fe2000801000a */
[C---:B------:R-:W-:Y:S02]  /*bb10*/  ISETP.LT.OR P5, PT, R2.reuse, R232, P5 ;  /* 0x000000e80200720c */ /* 0x040fe40002fa1670 */
[C---:B------:R-:W-:Y:S01]  /*bb20*/  ISETP.LT.OR P6, PT, R2.reuse, R233, P6 ;  /* 0x000000e90200720c */ /* 0x040fe200037c1670 */
[----:B------:R-:W2:Y:S01]  /*bb30*/  MUFU.TANH R9, R29 ;  /* 0x0000001d00097308 */ /* 0x000ea20000002400 */
[C---:B------:R-:W-:Y:S02]  /*bb40*/  ISETP.LT.OR P4, PT, R2.reuse, R231, P4 ;  /* 0x000000e70200720c */ /* 0x040fe40002781670 */
[----:B------:R-:W-:Y:S01]  /*bb50*/  ISETP.LT.OR P1, PT, R2, R230, P1 ;  /* 0x000000e60200720c */ /* 0x000fe20000f21670 */
[----:B------:R-:W-:Y:S01]  /*bb60*/  IMAD.IADD R2, R235, 0x1, -R2 ;  /* 0x00000001eb027824 */ /* 0x000fe200078e0a02 */
[----:B------:R-:W-:-:S02]  /*bb70*/  IABS R14, R6 ;  /* 0x00000006000e7213 */ /* 0x000fc40000000000 */
[----:B------:R-:W-:Y:S01]  /*bb80*/  IABS R15, R7 ;  /* 0x00000007000f7213 */ /* 0x000fe20000000000 */
[----:B------:R-:W3:Y:S01]  /*bb90*/  MUFU.TANH R11, R34 ;  /* 0x00000022000b7308 */ /* 0x000ee20000002400 */
        /* <DEDUP_REMOVED lines=8> */
[----:B------:R-:W-:Y:S01]  /*bc20*/  I2FP.F32.S32 R6, R6 ;  /* 0x0000000600067245 */ /* 0x000fe20000201400 */
[----:B------:R-:W5:Y:S01]  /*bc30*/  MUFU.TANH R17, R31 ;  /* 0x0000001f00117308 */ /* 0x000f620000002400 */
[----:B------:R-:W-:Y:S01]  /*bc40*/  I2FP.F32.S32 R4, R4 ;  /* 0x0000000400047245 */ /* 0x000fe20000201400 */
[----:B-1----:R-:W-:Y:S01]  /*bc50*/  FFMA.FTZ R5, R5, -UR19, R13 ;  /* 0x8000001305057c23 */ /* 0x002fe2000801000d */
[----:B------:R-:W-:Y:S01]  /*bc60*/  I2FP.F32.S32 R2, R2 ;  /* 0x0000000200027245 */ /* 0x000fe20000201400 */
[----:B------:R-:W-:Y:S01]  /*bc70*/  FFMA.FTZ R6, R6, -UR19, R16 ;  /* 0x8000001306067c23 */ /* 0x000fe20008010010 */
[----:B------:R-:W-:Y:S01]  /*bc80*/  I2FP.F32.S32 R10, R10 ;  /* 0x0000000a000a7245 */ /* 0x000fe20000201400 */
[----:B----4-:R-:W-:Y:S01]  /*bc90*/  FFMA.FTZ R4, R4, -UR19, R12 ;  /* 0x8000001304047c23 */ /* 0x010fe2000801000c */
[----:B------:R-:W-:Y:S01]  /*bca0*/  FSEL R26, R8, -INF , !P0 ;  /* 0xff800000081a7808 */ /* 0x000fe20004000000 */
[----:B------:R1:W4:Y:S01]  /*bcb0*/  MUFU.TANH R13, R20 ;  /* 0x00000014000d7308 */ /* 0x0003220000002400 */
[----:B--2---:R-:W-:Y:S01]  /*bcc0*/  FFMA.FTZ R9, R2, -UR19, R9 ;  /* 0x8000001302097c23 */ /* 0x004fe20008010009 */
[----:B------:R-:W-:Y:S01]  /*bcd0*/  FSEL R16, R6, -INF , !P6 ;  /* 0xff80000006107808 */ /* 0x000fe20007000000 */
[----:B------:R-:W-:Y:S01]  /*bce0*/  VIADD R2, R0, 0x10 ;  /* 0x0000001000027836 */ /* 0x000fe20000000000 */
[----:B------:R-:W-:Y:S01]  /*bcf0*/  FSEL R23, R4, -INF , !P4 ;  /* 0xff80000004177808 */ /* 0x000fe20006000000 */
[----:B---3--:R-:W-:Y:S01]  /*bd00*/  FFMA.FTZ R10, R10, -UR19, R11 ;  /* 0x800000130a0a7c23 */ /* 0x008fe2000801000b */
[----:B------:R-:W-:Y:S01]  /*bd10*/  IABS R15, R7 ;  /* 0x00000007000f7213 */ /* 0x000fe20000000000 */
[--C-:B------:R-:W-:Y:S01]  /*bd20*/  IMAD.IADD R4, R228, 0x1, -R2.reuse ;  /* 0x00000001e4047824 */ /* 0x100fe200078e0a02 */
[C---:B------:R-:W-:Y:S01]  /*bd30*/  ISETP.GE.AND P0, PT, R3.reuse, R239, PT ;  /* 0x000000ef0300720c */ /* 0x040fe20003f06270 */
[----:B------:R2:W-:Y:S01]  /*bd40*/  MUFU.TANH R11, R18 ;  /* 0x00000012000b7308 */ /* 0x0005e20000002400 */
[C---:B------:R-:W-:Y:S01]  /*bd50*/  ISETP.GE.AND P6, PT, R3.reuse, R238, PT ;  /* 0x000000ee0300720c */ /* 0x040fe20003fc6270 */
[----:B------:R-:W-:Y:S01]  /*bd60*/  IMAD.IADD R6, R234, 0x1, -R2 ;  /* 0x00000001ea067824 */ /* 0x000fe200078e0a02 */
[----:B------:R-:W-:-:S02]  /*bd70*/  ISETP.GE.AND P4, PT, R3, R236, PT ;  /* 0x000000ec0300720c */ /* 0x000fc40003f86270 */
[C---:B------:R-:W-:Y:S02]  /*bd80*/  ISETP.LT.OR P0, PT, R3.reuse, R233, P0 ;  /* 0x000000e90300720c */ /* 0x040fe40000701670 */
[----:B------:R-:W-:Y:S01]  /*bd90*/  ISETP.LT.OR P6, PT, R3, R232, P6 ;  /* 0x000000e80300720c */ /* 0x000fe200037c1670 */
[----:B------:R-:W3:Y:S01]  /*bda0*/  MUFU.TANH R12, R33 ;  /* 0x00000021000c7308 */ /* 0x000ee20000002400 */
[----:B-1----:R-:W-:Y:S01]  /*bdb0*/  FSEL R20, R5, -INF , !P5 ;  /* 0xff80000005147808 */ /* 0x002fe20006800000 */
[----:B------:R-:W-:Y:S01]  /*bdc0*/  IMAD.IADD R5, R229, 0x1, -R3 ;  /* 0x00000001e5057824 */ /* 0x000fe200078e0a03 */
[C---:B------:R-:W-:Y:S02]  /*bdd0*/  ISETP.GE.AND P5, PT, R3.reuse, R237, PT ;  /* 0x000000ed0300720c */ /* 0x040fe40003fa6270 */
[C---:B------:R-:W-:Y:S02]  /*bde0*/  ISETP.LT.OR P4, PT, R3.reuse, R230, P4 ;  /* 0x000000e60300720c */ /* 0x040fe40002781670 */
[----:B------:R-:W-:Y:S01]  /*bdf0*/  IABS R7, R5 ;  /* 0x0000000500077213 */ /* 0x000fe20000000000 */
[----:B------:R-:W-:Y:S01]  /*be00*/  IMAD.MOV.U32 R5, RZ, RZ, R15 ;  /* 0x000000ffff057224 */ /* 0x000fe200078e000f */
[----:B------:R-:W-:Y:S01]  /*be10*/  ISETP.LT.OR P5, PT, R3, R231, P5 ;  /* 0x000000e70300720c */ /* 0x000fe20002fa1670 */
[----:B------:R-:W-:Y:S01]  /*be20*/  IMAD.IADD R3, R235, 0x1, -R3 ;  /* 0x00000001eb037824 */ /* 0x000fe200078e0a03 */
[----:B------:R-:W-:Y:S01]  /*be30*/  IABS R4, R4 ;  /* 0x0000000400047213 */ /* 0x000fe20000000000 */
[----:B------:R-:W1:Y:S01]  /*be40*/  MUFU.TANH R8, R35 ;  /* 0x0000002300087308 */ /* 0x000e620000002400 */
[----:B------:R-:W-:-:S02]  /*be50*/  I2FP.F32.S32 R5, R5 ;  /* 0x0000000500057245 */ /* 0x000fc40000201400 */
[----:B------:R-:W-:Y:S02]  /*be60*/  I2FP.F32.S32 R7, R7 ;  /* 0x0000000700077245 */ /* 0x000fe40000201400 */
[----:B------:R-:W-:Y:S01]  /*be70*/  IABS R14, R3 ;  /* 0x00000003000e7213 */ /* 0x000fe20000000000 */
[----:B-----5:R-:W-:Y:S01]  /*be80*/  FFMA.FTZ R5, R5, -UR19, R17 ;  /* 0x8000001305057c23 */ /* 0x020fe20008010011 */
[----:B------:R-:W-:Y:S01]  /*be90*/  IABS R3, R6 ;  /* 0x0000000600037213 */ /* 0x000fe20000000000 */
[----:B------:R-:W-:Y:S01]  /*bea0*/  MUFU.TANH R29, R134 ;  /* 0x00000086001d7308 */ /* 0x000fe20000002400 */
[----:B------:R-:W-:Y:S01]  /*beb0*/  I2FP.F32.S32 R6, R4 ;  /* 0x0000000400067245 */ /* 0x000fe20000201400 */
[----:B----4-:R-:W-:Y:S01]  /*bec0*/  FFMA.FTZ R4, R7, -UR19, R13 ;  /* 0x8000001307047c23 */ /* 0x010fe2000801000d */
[----:B------:R-:W-:Y:S02]  /*bed0*/  I2FP.F32.S32 R3, R3 ;  /* 0x0000000300037245 */ /* 0x000fe40000201400 */
[----:B--2---:R-:W-:Y:S01]  /*bee0*/  FSEL R18, R10, -INF , !P1 ;  /* 0xff8000000a127808 */ /* 0x004fe20004800000 */
[----:B---3--:R-:W-:Y:S01]  /*bef0*/  FFMA.FTZ R12, R6, -UR19, R12 ;  /* 0x80000013060c7c23 */ /* 0x008fe2000801000c */
        /* <DEDUP_REMOVED lines=17> */
[----:B-1----:R-:W-:Y:S01]  /*c010*/  FFMA.FTZ R14, R14, -UR19, R8 ;  /* 0x800000130e0e7c23 */ /* 0x002fe20008010008 */
        /* <DEDUP_REMOVED lines=27> */
[----:B------:R-:W-:Y:S01]  /*c1d0*/  IMAD.IADD R6, R235, 0x1, -R3 ;  /* 0x00000001eb067824 */ /* 0x000fe200078e0a03 */
[C---:B------:R-:W-:Y:S01]  /*c1e0*/  ISETP.GE.AND P4, PT, R3.reuse, R239, PT ;  /* 0x000000ef0300720c */ /* 0x040fe20003f86270 */
[----:B------:R-:W-:Y:S01]  /*c1f0*/  MUFU.TANH R11, R141 ;  /* 0x0000008d000b7308 */ /* 0x000fe20000002400 */
[----:B------:R-:W-:Y:S01]  /*c200*/  BAR.SYNC.DEFER_BLOCKING 0x0 ;  /* 0x0000000000007b1d */ /* 0x000fe20000010000 */
[C---:B------:R-:W-:Y:S01]  /*c210*/  ISETP.GE.AND P1, PT, R3.reuse, R238, PT ;  /* 0x000000ee0300720c */ /* 0x040fe20003f26270 */
[----:B---3--:R-:W-:Y:S01]  /*c220*/  FFMA.FTZ R4, R2, -UR19, R10 ;  /* 0x8000001302047c23 */ /* 0x008fe2000801000a */
[----:B------:R-:W-:Y:S01]  /*c230*/  ISETP.GE.AND P0, PT, R3, R237, PT ;  /* 0x000000ed0300720c */ /* 0x000fe20003f06270 */
[C---:B------:R-:W-:Y:S01]  /*c240*/  VIADD R2, R0.reuse, 0x18 ;  /* 0x0000001800027836 */ /* 0x040fe20000000000 */
[----:B------:R-:W-:Y:S01]  /*c250*/  FSEL R139, R7, -INF , !P6 ;  /* 0xff800000078b7808 */ /* 0x000fe20007000000 */
[----:B------:R-:W-:Y:S01]  /*c260*/  VIADD R0, R0, 0x19 ;  /* 0x0000001900007836 */ /* 0x000fe20000000000 */
[C---:B------:R-:W-:Y:S01]  /*c270*/  ISETP.LT.OR P4, PT, R3.reuse, R233, P4 ;  /* 0x000000e90300720c */ /* 0x040fe20002781670 */
[----:B------:R-:W1:Y:S01]  /*c280*/  MUFU.TANH R10, R142 ;  /* 0x0000008e000a7308 */ /* 0x000e620000002400 */
[----:B------:R-:W-:-:S02]  /*c290*/  ISETP.LT.OR P1, PT, R3, R232, P1 ;  /* 0x000000e80300720c */ /* 0x000fc40000f21670 */
[C---:B------:R-:W-:Y:S02]  /*c2a0*/  ISETP.LT.OR P0, PT, R3.reuse, R231, P0 ;  /* 0x000000e70300720c */ /* 0x040fe40000701670 */
[----:B------:R-:W-:Y:S02]  /*c2b0*/  ISETP.GE.AND P6, PT, R3, R236, PT ;  /* 0x000000ec0300720c */ /* 0x000fe40003fc6270 */
[----:B------:R-:W-:Y:S01]  /*c2c0*/  FSEL R179, R9, -INF , !P5 ;  /* 0xff80000009b37808 */ /* 0x000fe20006800000 */
[----:B------:R-:W-:Y:S01]  /*c2d0*/  MUFU.TANH R7, R176 ;  /* 0x000000b000077308 */ /* 0x000fe20000002400 */
[----:B------:R-:W-:Y:S02]  /*c2e0*/  FSEL R192, R8, -INF , !P4 ;  /* 0xff80000008c07808 */ /* 0x000fe40006000000 */
[----:B------:R-:W-:Y:S01]  /*c2f0*/  FSEL R195, R5, -INF , !P1 ;  /* 0xff80000005c37808 */ /* 0x000fe20004800000 */
[--C-:B------:R-:W-:Y:S01]  /*c300*/  IMAD.IADD R5, R228, 0x1, -R2.reuse ;  /* 0x00000001e4057824 */ /* 0x100fe200078e0a02 */
[----:B------:R-:W-:Y:S01]  /*c310*/  FSEL R138, R4, -INF , !P0 ;  /* 0xff800000048a7808 */ /* 0x000fe20004000000 */
[--C-:B------:R-:W-:Y:S01]  /*c320*/  IMAD.IADD R4, R234, 0x1, -R2.reuse ;  /* 0x00000001ea047824 */ /* 0x100fe200078e0a02 */
[----:B------:R-:W-:Y:S01]  /*c330*/  ISETP.LT.OR P6, PT, R3, R230, P6 ;  /* 0x000000e60300720c */ /* 0x000fe200037c1670 */
[----:B------:R-:W-:Y:S01]  /*c340*/  IMAD.IADD R3, R229, 0x1, -R2 ;  /* 0x00000001e5037824 */ /* 0x000fe200078e0a02 */
[C---:B------:R-:W-:Y:S01]  /*c350*/  ISETP.GE.AND P5, PT, R2.reuse, R239, PT ;  /* 0x000000ef0200720c */ /* 0x040fe20003fa6270 */
[----:B------:R-:W2:Y:S01]  /*c360*/  MUFU.TANH R8, R136 ;  /* 0x0000008800087308 */ /* 0x000ea20000002400 */
[----:B------:R-:W-:-:S02]  /*c370*/  ISETP.GE.AND P4, PT, R2, R238, PT ;  /* 0x000000ee0200720c */ /* 0x000fc40003f86270 */
[C---:B------:R-:W-:Y:S02]  /*c380*/  ISETP.GE.AND P1, PT, R2.reuse, R237, PT ;  /* 0x000000ed0200720c */ /* 0x040fe40003f26270 */
[C---:B------:R-:W-:Y:S02]  /*c390*/  ISETP.GE.AND P0, PT, R2.reuse, R236, PT ;  /* 0x000000ec0200720c */ /* 0x040fe40003f06270 */
[C---:B------:R-:W-:Y:S01]  /*c3a0*/  ISETP.LT.OR P5, PT, R2.reuse, R233, P5 ;  /* 0x000000e90200720c */ /* 0x040fe20002fa1670 */
[----:B------:R-:W3:Y:S01]  /*c3b0*/  MUFU.TANH R9, R143 ;  /* 0x0000008f00097308 */ /* 0x000ee20000002400 */
        /* <DEDUP_REMOVED lines=14> */
[----:B-1----:R-:W-:Y:S01]  /*c4a0*/  FFMA.FTZ R3, R3, -UR19, R10 ;  /* 0x8000001303037c23 */ /* 0x002fe2000801000a */
[----:B------:R-:W-:Y:S01]  /*c4b0*/  I2FP.F32.S32 R2, R2 ;  /* 0x0000000200027245 */ /* 0x000fe20000201400 */
[----:B------:R-:W-:Y:S01]  /*c4c0*/  FFMA.FTZ R5, R5, -UR19, R11 ;  /* 0x8000001305057c23 */ /* 0x000fe2000801000b */
[----:B------:R-:W-:Y:S01]  /*c4d0*/  I2FP.F32.S32 R6, R6 ;  /* 0x0000000600067245 */ /* 0x000fe20000201400 */
[----:B--2---:R-:W-:Y:S01]  /*c4e0*/  FFMA.FTZ R4, R4, -UR19, R8 ;  /* 0x8000001304047c23 */ /* 0x004fe20008010008 */
[----:B------:R-:W-:Y:S01]  /*c4f0*/  FSEL R178, R3, -INF , !P6 ;  /* 0xff80000003b27808 */ /* 0x000fe20007000000 */
[----:B---3--:R-:W-:Y:S01]  /*c500*/  FFMA.FTZ R2, R2, -UR19, R9 ;  /* 0x8000001302027c23 */ /* 0x008fe20008010009 */
[----:B------:R-:W-:Y:S01]  /*c510*/  FSEL R186, R5, -INF , !P5 ;  /* 0xff80000005ba7808 */ /* 0x000fe20006800000 */
[----:B------:R-:W-:Y:S01]  /*c520*/  FFMA.FTZ R6, R6, -UR19, R7 ;  /* 0x8000001306067c23 */ /* 0x000fe20008010007 */
[----:B------:R-:W-:Y:S01]  /*c530*/  FSEL R193, R4, -INF , !P4 ;  /* 0xff80000004c17808 */ /* 0x000fe20006000000 */
[----:B------:R1:W2:Y:S01]  /*c540*/  MUFU.TANH R9, R177 ;  /* 0x000000b100097308 */ /* 0x0002a20000002400 */
[----:B------:R-:W-:Y:S01]  /*c550*/  FSEL R133, R2, -INF , !P1 ;  /* 0xff80000002857808 */ /* 0x000fe20004800000 */
[--C-:B------:R-:W-:Y:S01]  /*c560*/  IMAD.IADD R4, R228, 0x1, -R0.reuse ;  /* 0x00000001e4047824 */ /* 0x100fe200078e0a00 */
[----:B------:R-:W-:Y:S01]  /*c570*/  ISETP.GE.AND P6, PT, R0, R239, PT ;  /* 0x000000ef0000720c */ /* 0x000fe20003fc6270 */
[--C-:B------:R-:W-:Y:S01]  /*c580*/  IMAD.IADD R3, R234, 0x1, -R0.reuse ;  /* 0x00000001ea037824 */ /* 0x100fe200078e0a00 */
[C---:B------:R-:W-:Y:S01]  /*c590*/  ISETP.GE.AND P5, PT, R0.reuse, R238, PT ;  /* 0x000000ee0000720c */ /* 0x040fe20003fa6270 */
[----:B------:R-:W-:Y:S01]  /*c5a0*/  IMAD.IADD R2, R229, 0x1, -R0 ;  /* 0x00000001e5027824 */ /* 0x000fe200078e0a00 */
[C---:B------:R-:W-:Y:S01]  /*c5b0*/  ISETP.GE.AND P4, PT, R0.reuse, R237, PT ;  /* 0x000000ed0000720c */ /* 0x040fe20003f86270 */
[----:B------:R-:W3:Y:S01]  /*c5c0*/  MUFU.TANH R8, R180 ;  /* 0x000000b400087308 */ /* 0x000ee20000002400 */
[----:B------:R-:W-:-:S02]  /*c5d0*/  ISETP.GE.AND P1, PT, R0, R236, PT ;  /* 0x000000ec0000720c */ /* 0x000fc40003f26270 */
[C---:B------:R-:W-:Y:S02]  /*c5e0*/  ISETP.LT.OR P6, PT, R0.reuse, R233, P6 ;  /* 0x000000e90000720c */ /* 0x040fe400037c1670 */
[C---:B------:R-:W-:Y:S02]  /*c5f0*/  ISETP.LT.OR P5, PT, R0.reuse, R232, P5 ;  /* 0x000000e80000720c */ /* 0x040fe40002fa1670 */
[C---:B------:R-:W-:Y:S01]  /*c600*/  ISETP.LT.OR P4, PT, R0.reuse, R231, P4 ;  /* 0x000000e70000720c */ /* 0x040fe20002781670 */
[----:B------:R-:W4:Y:S01]  /*c610*/  MUFU.TANH R7, R181 ;  /* 0x000000b500077308 */ /* 0x000f220000002400 */
[----:B------:R-:W-:Y:S01]  /*c620*/  ISETP.LT.OR P1, PT, R0, R230, P1 ;  /* 0x000000e60000720c */ /* 0x000fe20000f21670 */
[----:B------:R-:W-:Y:S01]  /*c630*/  IMAD.IADD R0, R235, 0x1, -R0 ;  /* 0x00000001eb007824 */ /* 0x000fe200078e0a00 */
[----:B-1----:R-:W-:Y:S02]  /*c640*/  FSEL R177, R6, -INF , !P0 ;  /* 0xff80000006b17808 */ /* 0x002fe40004000000 */
[----:B------:R-:W-:-:S02]  /*c650*/  PLOP3.LUT P0, PT, PT, PT, UP0, 0x80, 0x0 ;  /* 0x000000000000781c */ /* 0x000fc40003f0f008 */
[----:B------:R-:W-:Y:S01]  /*c660*/  IABS R4, R4 ;  /* 0x0000000400047213 */ /* 0x000fe20000000000 */
[----:B------:R-:W1:Y:S01]  /*c670*/  MUFU.TANH R5, R182 ;  /* 0x000000b600057308 */ /* 0x000e620000002400 */
        /* <DEDUP_REMOVED lines=65> */
.L_x_2884:
[----:B------:R-:W-:Y:S05]  /*ca90*/  BSYNC B0 ;  /* 0x0000000000007941 */ /* 0x000fea0003800000 */
.L_x_2883:
[----:B------:R-:W0:Y:S02]  /*caa0*/  LDGDEPBAR ;  /* 0x00000000000079af */ /* 0x000e240000000000 */
.L_x_2882:
[----:B------:R-:W-:Y:S01]  /*cab0*/  FMNMX.FTZ R136, R210, R19, !PT ;  /* 0x00000013d2887209 */ /* 0x000fe20007810000 */
[----:B------:R-:W-:Y:S01]  /*cac0*/  LDSM.16.MT88.4 R32, [R218+0xa000] ;  /* 0x00a00000da20783b */ /* 0x000fe20000004200 */
[----:B------:R-:W-:Y:S02]  /*cad0*/  FMNMX.FTZ R0, R211, R22, !PT ;  /* 0x00000016d3007209 */ /* 0x000fe40007810000 */
[----:B------:R-:W-:Y:S01]  /*cae0*/  FMNMX.FTZ R136, R21, R136, !PT ;  /* 0x0000008815887209 */ /* 0x000fe20007810000 */
[----:B------:R-:W-:Y:S01]  /*caf0*/  LDSM.16.MT88.4 R140, [R217+0xa000] ;  /* 0x00a00000d98c783b */ /* 0x000fe20000004200 */
        /* <DEDUP_REMOVED lines=37> */
[----:B------:R-:W-:-:S05]  /*cd50*/  FMNMX.FTZ R137, R176, R2, !PT ;  /* 0x00000002b0897209 */ /* 0x000fca0007810000 */
[----:B------:R-:W4:Y:S01]  /*cd60*/  SHFL.BFLY PT, R3, R137, 0x2, 0x1f ;  /* 0x0c401f0089037f89 */ /* 0x000f2200000e0000 */
        /* <DEDUP_REMOVED lines=30> */
[----:B------:R-:W3:Y:S01]  /*cf50*/  MUFU.EX2 R3, R3 ;  /* 0x0000000300037308 */ /* 0x000ee20000000800 */
        /* <DEDUP_REMOVED lines=11> */
[-C--:B------:R-:W-:Y:S01]  /*d010*/  FMUL.FTZ R175, R175, R3.reuse ;  /* 0x00000003afaf7220 */ /* 0x080fe20000410000 */
[----:B------:R-:W-:Y:S01]  /*d020*/  FADD.FTZ R2, R210, -R2 ;  /* 0x80000002d2027221 */ /* 0x000fe20000010000 */
[-C--:B------:R-:W-:Y:S01]  /*d030*/  FMUL.FTZ R158, R158, R3.reuse ;  /* 0x000000039e9e7220 */ /* 0x080fe20000410000 */
[-C--:B------:R-:W-:Y:S01]  /*d040*/  FMUL.FTZ R159, R159, R3.reuse ;  /* 0x000000039f9f7220 */ /* 0x080fe20000410000 */
[--C-:B-1----:R-:W-:Y:S01]  /*d050*/  FFMA.FTZ R0, R24, UR10, -R11.reuse ;  /* 0x0000000a18007c23 */ /* 0x102fe2000801080b */
[----:B------:R-:W-:Y:S01]  /*d060*/  FSEL R9, R9, RZ, P1 ;  /* 0x000000ff09097208 */ /* 0x000fe20000800000 */
[----:B------:R-:W-:Y:S01]  /*d070*/  FMUL.FTZ R8, R2, UR10 ;  /* 0x0000000a02087c20 */ /* 0x000fe20008410000 */
        /* <DEDUP_REMOVED lines=22> */
[----:B------:R1:W-:Y:S01]  /*d1e0*/  MUFU.EX2 R250, R0 ;  /* 0x0000000000fa7308 */ /* 0x0003e20000000800 */
[-C--:B------:R-:W-:Y:S01]  /*d1f0*/  FMUL.FTZ R115, R115, R3.reuse ;  /* 0x0000000373737220 */ /* 0x080fe20000410000 */
[-C--:B------:R-:W-:Y:S01]  /*d200*/  FMUL.FTZ R118, R118, R3.reuse ;  /* 0x0000000376767220 */ /* 0x080fe20000410000 */
[-C--:B------:R-:W-:Y:S01]  /*d210*/  FMUL.FTZ R119, R119, R3.reuse ;  /* 0x0000000377777220 */ /* 0x080fe20000410000 */
        /* <DEDUP_REMOVED lines=34> */
[--C-:B-1----:R-:W-:Y:S01]  /*d440*/  FFMA.FTZ R0, R25, UR10, -R10.reuse ;  /* 0x0000000a19007c23 */ /* 0x102fe2000801080a */
[-C--:B------:R-:W-:Y:S01]  /*d450*/  FMUL.FTZ R130, R130, R3.reuse ;  /* 0x0000000382827220 */ /* 0x080fe20000410000 */
[----:B------:R-:W-:Y:S01]  /*d460*/  FMUL.FTZ R131, R131, R3 ;  /* 0x0000000383837220 */ /* 0x000fe20000410000 */
[----:B------:R-:W-:Y:S01]  /*d470*/  MOV R15, R182 ;  /* 0x000000b6000f7202 */ /* 0x000fe20000000f00 */
[----:B------:R1:W-:Y:S02]  /*d480*/  MUFU.EX2 R245, R0 ;  /* 0x0000000000f57308 */ /* 0x0003e40000000800 */
[----:B-1----:R-:W-:-:S06]  /*d490*/  FFMA.FTZ R0, R27, UR10, -R10 ;  /* 0x0000000a1b007c23 */ /* 0x002fcc000801080a */
[----:B------:R1:W2:Y:S02]  /*d4a0*/  MUFU.EX2 R244, R0 ;  /* 0x0000000000f47308 */ /* 0x0002a40000000800 */
[--C-:B-1----:R-:W-:Y:S01]  /*d4b0*/  FFMA.FTZ R0, R23, UR10, -R10.reuse ;  /* 0x0000000a17007c23 */ /* 0x102fe2000801080a */
[----:B--2---:R-:W-:Y:S01]  /*d4c0*/  F2FP.F16.F32.PACK_AB R4, R244, R245 ;  /* 0x000000f5f404723e */ /* 0x004fe200000000ff */
[----:B------:R-:W-:Y:S04]  /*d4d0*/  LDSM.16.MT88.4 R20, [R213+0xb000] ;  /* 0x00b00000d514783b */ /* 0x000fe80000004200 */
[----:B------:R1:W-:Y:S02]  /*d4e0*/  MUFU.EX2 R246, R0 ;  /* 0x0000000000f67308 */ /* 0x0003e40000000800 */
[----:B-1----:R-:W-:-:S06]  /*d4f0*/  FFMA.FTZ R0, R17, UR10, -R10 ;  /* 0x0000000a11007c23 */ /* 0x002fcc000801080a */
[----:B------:R1:W2:Y:S02]  /*d500*/  MUFU.EX2 R247, R0 ;  /* 0x0000000000f77308 */ /* 0x0002a40000000800 */
[--C-:B-1----:R-:W-:Y:S01]  /*d510*/  FFMA.FTZ R0, R28, UR10, -R9.reuse ;  /* 0x0000000a1c007c23 */ /* 0x102fe20008010809 */
[----:B--2---:R-:W-:Y:S01]  /*d520*/  F2FP.F16.F32.PACK_AB R6, R247, R246 ;  /* 0x000000f6f706723e */ /* 0x004fe200000000ff */
[----:B------:R-:W-:Y:S04]  /*d530*/  LDSM.16.MT88.4 R28, [R215+0xb000] ;  /* 0x00b00000d71c783b */ /* 0x000fe80000004200 */
[----:B------:R1:W-:Y:S02]  /*d540*/  MUFU.EX2 R240, R0 ;  /* 0x0000000000f07308 */ /* 0x0003e40000000800 */
[----:B-1----:R-:W-:-:S02]  /*d550*/  FFMA.FTZ R0, R26, UR10, -R9 ;  /* 0x0000000a1a007c23 */ /* 0x002fc40008010809 */
[----:B------:R-:W-:Y:S04]  /*d560*/  LDSM.16.MT88.4 R24, [R215+0xa000] ;  /* 0x00a00000d718783b */ /* 0x000fe80000004200 */
[----:B------:R1:W2:Y:S02]  /*d570*/  MUFU.EX2 R241, R0 ;  /* 0x0000000000f17308 */ /* 0x0002a40000000800 */
[--C-:B-1----:R-:W-:Y:S01]  /*d580*/  FFMA.FTZ R0, R18, UR10, -R9.reuse ;  /* 0x0000000a12007c23 */ /* 0x102fe20008010809 */
[----:B--2---:R-:W-:Y:S01]  /*d590*/  F2FP.F16.F32.PACK_AB R5, R241, R240 ;  /* 0x000000f0f105723e */ /* 0x004fe200000000ff */
[----:B------:R-:W-:Y:S04]  /*d5a0*/  LDSM.16.MT88.4 R16, [R213+0xa000] ;  /* 0x00a00000d510783b */ /* 0x000fe80000004200 */
[----:B------:R1:W-:Y:S02]  /*d5b0*/  MUFU.EX2 R243, R0 ;  /* 0x0000000000f37308 */ /* 0x0003e40000000800 */
[----:B-1----:R-:W-:Y:S01]  /*d5c0*/  FFMA.FTZ R0, R14, UR10, -R9 ;  /* 0x0000000a0e007c23 */ /* 0x002fe20008010809 */
[----:B------:R-:W-:-:S05]  /*d5d0*/  MOV R14, R183 ;  /* 0x000000b7000e7202 */ /* 0x000fca0000000f00 */
[----:B------:R1:W2:Y:S02]  /*d5e0*/  MUFU.EX2 R242, R0 ;  /* 0x0000000000f27308 */ /* 0x0002a40000000800 */
[----:B-1----:R-:W-:Y:S02]  /*d5f0*/  FSEL R0, R134, RZ, P4 ;  /* 0x000000ff86007208 */ /* 0x002fe40002000000 */
[----:B--2---:R-:W-:-:S03]  /*d600*/  F2FP.F16.F32.PACK_AB R7, R242, R243 ;  /* 0x000000f3f207723e */ /* 0x004fc600000000ff */
[----:B------:R-:W-:Y:S01]  /*d610*/  FADD.FTZ R2, R209, -R0 ;  /* 0x80000000d1027221 */ /* 0x000fe20000010000 */
[----:B------:R-:W-:Y:S01]  /*d620*/  FSEL R0, R137, RZ, P1 ;  /* 0x000000ff89007208 */ /* 0x000fe20000800000 */
[----:B------:R1:W-:Y:S02]  /*d630*/  MUFU.EX2 R209, R13 ;  /* 0x0000000d00d17308 */ /* 0x0003e40000000800 */
[----:B------:R-:W-:Y:S02]  /*d640*/  FMUL.FTZ R2, R2, UR10 ;  /* 0x0000000a02027c20 */ /* 0x000fe40008410000 */
[----:B------:R-:W-:-:S04]  /*d650*/  FADD.FTZ R0, R208, -R0 ;  /* 0x80000000d0007221 */ /* 0x000fc80000010000 */
[----:B------:R-:W-:Y:S01]  /*d660*/  FMUL.FTZ R0, R0, UR10 ;  /* 0x0000000a00007c20 */ /* 0x000fe20008410000 */
[----:B------:R-:W2:Y:S08]  /*d670*/  MUFU.EX2 R2, R2 ;  /* 0x0000000200027308 */ /* 0x000eb00000000800 */
[----:B------:R-:W3:Y:S01]  /*d680*/  MUFU.EX2 R0, R0 ;  /* 0x0000000000007308 */ /* 0x000ee20000000800 */
[----:B-1----:R-:W-:-:S07]  /*d690*/  FFMA.FTZ R13, R138, UR10, -R10 ;  /* 0x0000000a8a0d7c23 */ /* 0x002fce000801080a */
        /* <DEDUP_REMOVED lines=14> */
[----:B------:R-:W-:Y:S01]  /*d780*/  FMUL.FTZ R127, R127, R0 ;  /* 0x000000007f7f7220 */ /* 0x000fe20000410000 */
[-C--:B------:R-:W-:Y:S01]  /*d790*/  FMUL.FTZ R152, R152, R2.reuse ;  /* 0x0000000298987220 */ /* 0x080fe20000410000 */
[-C--:B------:R-:W-:Y:S01]  /*d7a0*/  FMUL.FTZ R153, R153, R2.reuse ;  /* 0x0000000299997220 */ /* 0x080fe20000410000 */
[C---:B------:R-:W-:Y:S01]  /*d7b0*/  HMMA.16816.F32 R204, R4.reuse, R34, R44 ;  /* 0x0000002204cc723c */ /* 0x040fe2000000182c */
[----:B------:R-:W2:Y:S01]  /*d7c0*/  LDSM.16.MT88.4 R44, [R217+0xb000] ;  /* 0x00b00000d92c783b */ /* 0x000ea20000004200 */
[-C--:B------:R-:W-:Y:S01]  /*d7d0*/  FMUL.FTZ R164, R164, R2.reuse ;  /* 0x00000002a4a47220 */ /* 0x080fe20000410000 */
[----:B------:R-:W-:Y:S01]  /*d7e0*/  FMUL.FTZ R165, R165, R2 ;  /* 0x00000002a5a57220 */ /* 0x000fe20000410000 */
[-C--:B------:R-:W-:Y:S01]  /*d7f0*/  FMUL.FTZ R146, R146, R0.reuse ;  /* 0x0000000092927220 */ /* 0x080fe20000410000 */
[----:B------:R-:W-:Y:S01]  /*d800*/  FMUL.FTZ R147, R147, R0 ;  /* 0x0000000093937220 */ /* 0x000fe20000410000 */
[C---:B------:R-:W-:Y:S01]  /*d810*/  HMMA.16816.F32 R200, R4.reuse, R32, R40 ;  /* 0x0000002004c8723c */ /* 0x040fe20000001828 */
[----:B------:R-:W3:Y:S01]  /*d820*/  LDSM.16.MT88.4 R40, [R218+0xb000] ;  /* 0x00b00000da28783b */ /* 0x000ee20000004200 */
        /* <DEDUP_REMOVED lines=44> */
[--C-:B-1----:R-:W-:Y:S01]  /*daf0*/  FFMA.FTZ R13, R133, UR10, -R10.reuse ;  /* 0x0000000a850d7c23 */ /* 0x102fe2000801080a */
[----:B--2---:R-:W-:Y:S01]  /*db00*/  HMMA.16816.F32 R196, R4, R46, R124 ;  /* 0x0000002e04c4723c */ /* 0x004fe2000000187c */
[----:B------:R-:W-:-:S02]  /*db10*/  FFMA.FTZ R10, R132, UR10, -R10 ;  /* 0x0000000a840a7c23 */ /* 0x000fc4000801080a */
[----:B------:R1:W-:Y:S03]  /*db20*/  MUFU.EX2 R211, R13 ;  /* 0x0000000d00d37308 */ /* 0x0003e60000000800 */
[C---:B------:R-:W-:Y:S01]  /*db30*/  HMMA.16816.F32 R144, R4.reuse, R16, R144 ;  /* 0x000000100490723c */ /* 0x040fe20000001890 */
[----:B------:R-:W-:Y:S02]  /*db40*/  MOV R125, R190 ;  /* 0x000000be007d7202 */ /* 0x000fe40000000f00 */
[----:B------:R-:W-:Y:S02]  /*db50*/  MOV R127, R189 ;  /* 0x000000bd007f7202 */ /* 0x000fe40000000f00 */
[----:B------:R2:W-:Y:S01]  /*db60*/  MUFU.EX2 R208, R10 ;  /* 0x0000000a00d07308 */ /* 0x0005e20000000800 */
[----:B------:R-:W-:Y:S01]  /*db70*/  HMMA.16816.F32 R152, R4, R18, R152 ;  /* 0x000000120498723c */ /* 0x000fe20000001898 */
[----:B------:R-:W-:-:S02]  /*db80*/  MOV R124, R181 ;  /* 0x000000b5007c7202 */ /* 0x000fc40000000f00 */
[----:B------:R-:W-:-:S03]  /*db90*/  MOV R126, R188 ;  /* 0x000000bc007e7202 */ /* 0x000fc60000000f00 */
[----:B------:R-:W-:Y:S01]  /*dba0*/  HMMA.16816.F32 R164, R4, R24, R164 ;  /* 0x0000001804a4723c */ /* 0x000fe200000018a4 */
[----:B-1----:R-:W-:Y:S02]  /*dbb0*/  MOV R13, R124 ;  /* 0x0000007c000d7202 */ /* 0x002fe40000000f00 */
[----:B----4-:R-:W-:-:S03]  /*dbc0*/  F2FP.F16.F32.PACK_AB R124, R210, R209 ;  /* 0x000000d1d27c723e */ /* 0x010fc600000000ff */
[----:B------:R-:W-:Y:S01]  /*dbd0*/  HMMA.16816.F32 R168, R4, R26, R168 ;  /* 0x0000001a04a8723c */ /* 0x000fe200000018a8 */
[----:B--2---:R-:W-:-:S05]  /*dbe0*/  FFMA.FTZ R10, R179, UR10, -R9 ;  /* 0x0000000ab30a7c23 */ /* 0x004fca0008010809 */
[C---:B------:R-:W-:Y:S01]  /*dbf0*/  HMMA.16816.F32 R56, R4.reuse, R140, R56 ;  /* 0x0000008c0438723c */ /* 0x040fe20000001838 */
[----:B------:R1:W-:Y:S05]  /*dc00*/  MUFU.EX2 R179, R10 ;  /* 0x0000000a00b37308 */ /* 0x0003ea0000000800 */
[C---:B------:R-:W-:Y:S06]  /*dc10*/  HMMA.16816.F32 R60, R4.reuse, R142, R60 ;  /* 0x0000008e043c723c */ /* 0x040fec000000183c */
[C---:B------:R-:W-:Y:S06]  /*dc20*/  HMMA.16816.F32 R72, R4.reuse, R20, R72 ;  /* 0x000000140448723c */ /* 0x040fec0000001848 */
[----:B------:R-:W-:Y:S01]  /*dc30*/  HMMA.16816.F32 R76, R4, R22, R76 ;  /* 0x00000016044c723c */ /* 0x000fe2000000184c */
[----:B-1----:R-:W-:-:S04]  /*dc40*/  FFMA.FTZ R10, R178, UR10, -R9 ;  /* 0x0000000ab20a7c23 */ /* 0x002fc80008010809 */
[----:B------:R1:W2:Y:S01]  /*dc50*/  MUFU.EX2 R178, R10 ;  /* 0x0000000a00b27308 */ /* 0x0002a20000000800 */
[C---:B------:R-:W-:Y:S06]  /*dc60*/  HMMA.16816.F32 R88, R4.reuse, R28, R88 ;  /* 0x0000001c0458723c */ /* 0x040fec0000001858 */
[C---:B------:R-:W-:Y:S06]  /*dc70*/  HMMA.16816.F32 R92, R4.reuse, R30, R92 ;  /* 0x0000001e045c723c */ /* 0x040fec000000185c */
[----:B---3--:R-:W-:Y:S01]  /*dc80*/  HMMA.16816.F32 R104, R4, R40, R104 ;  /* 0x000000280468723c */ /* 0x008fe20000001868 */
[--C-:B-1----:R-:W-:Y:S01]  /*dc90*/  FFMA.FTZ R10, R177, UR10, -R9.reuse ;  /* 0x0000000ab10a7c23 */ /* 0x102fe20008010809 */
[----:B------:R-:W-:-:S04]  /*dca0*/  FFMA.FTZ R9, R176, UR10, -R9 ;  /* 0x0000000ab0097c23 */ /* 0x000fc80008010809 */
[C---:B------:R-:W-:Y:S01]  /*dcb0*/  HMMA.16816.F32 R108, R4.reuse, R42, R108 ;  /* 0x0000002a046c723c */ /* 0x040fe2000000186c */
[----:B------:R1:W3:Y:S05]  /*dcc0*/  MUFU.EX2 R177, R10 ;  /* 0x0000000a00b17308 */ /* 0x0002ea0000000800 */
[----:B------:R-:W-:Y:S03]  /*dcd0*/  HMMA.16816.F32 R120, R4, R44, R120 ;  /* 0x0000002c0478723c */ /* 0x000fe60000001878 */
[----:B------:R4:W5:Y:S04]  /*dce0*/  MUFU.EX2 R139, R9 ;  /* 0x00000009008b7308 */ /* 0x0009680000000800 */
[----:B------:R-:W-:-:S02]  /*dcf0*/  F2FP.F16.F32.PACK_AB R4, R125, R127 ;  /* 0x0000007f7d04723e */ /* 0x000fc400000000ff */
[----:B------:R-:W-:Y:S02]  /*dd00*/  F2FP.F16.F32.PACK_AB R5, R248, R249 ;  /* 0x000000f9f805723e */ /* 0x000fe400000000ff */
[----:B------:R-:W-:Y:S02]  /*dd10*/  F2FP.F16.F32.PACK_AB R6, R180, R252 ;  /* 0x000000fcb406723e */ /* 0x000fe400000000ff */
[----:B------:R-:W-:Y:S01]  /*dd20*/  F2FP.F16.F32.PACK_AB R7, R251, R250 ;  /* 0x000000fafb07723e */ /* 0x000fe200000000ff */
[--C-:B-1----:R-:W-:Y:S01]  /*dd30*/  FFMA.FTZ R10, R187, UR10, -R12.reuse ;  /* 0x0000000abb0a7c23 */ /* 0x102fe2000801080c */
[----:B------:R-:W-:Y:S02]  /*dd40*/  MOV R187, R125 ;  /* 0x0000007d00bb7202 */ /* 0x000fe40000000f00 */
[----:B--2---:R-:W-:Y:S01]  /*dd50*/  F2FP.F16.F32.PACK_AB R125, R178, R179 ;  /* 0x000000b3b27d723e */ /* 0x004fe200000000ff */
[----:B------:R-:W-:Y:S02]  /*dd60*/  MUFU.EX2 R138, R10 ;  /* 0x0000000a008a7308 */ /* 0x000fe40000000800 */
[----:B------:R-:W-:Y:S01]  /*dd70*/  HMMA.16816.F32 R148, R4, R16, R148 ;  /* 0x000000100494723c */ /* 0x000fe20000001894 */
[----:B----4-:R-:W-:Y:S01]  /*dd80*/  FFMA.FTZ R9, R192, UR10, -R12 ;  /* 0x0000000ac0097c23 */ /* 0x010fe2000801080c */
[----:B------:R-:W-:-:S02]  /*dd90*/  MOV R192, R126 ;  /* 0x0000007e00c07202 */ /* 0x000fc40000000f00 */
[----:B------:R-:W-:Y:S02]  /*dda0*/  F2FP.F16.F32.PACK_AB R126, R208, R211 ;  /* 0x000000d3d07e723e */ /* 0x000fe400000000ff */
[C---:B------:R-:W-:Y:S01]  /*ddb0*/  HMMA.16816.F32 R160, R4.reuse, R24, R160 ;  /* 0x0000001804a0723c */ /* 0x040fe200000018a0 */
[----:B------:R-:W-:Y:S01]  /*ddc0*/  MOV R17, R180 ;  /* 0x000000b400117202 */ /* 0x000fe20000000f00 */
[----:B------:R-:W1:Y:S01]  /*ddd0*/  MUFU.EX2 R133, R9 ;  /* 0x0000000900857308 */ /* 0x000e620000000800 */
[----:B------:R-:W-:Y:S02]  /*dde0*/  FFMA.FTZ R0, R192, R0, R240 ;  /* 0x00000000c0007223 */ /* 0x000fe400000100f0 */
[----:B------:R-:W-:Y:S01]  /*ddf0*/  MOV R176, R17 ;  /* 0x0000001100b07202 */ /* 0x000fe20000000f00 */
[C---:B------:R-:W-:Y:S01]  /*de00*/  HMMA.16816.F32 R180, R4.reuse, R26, R172 ;  /* 0x0000001a04b4723c */ /* 0x040fe200000018ac */
[----:B------:R-:W-:Y:S01]  /*de10*/  FADD.FTZ R0, R241, R0 ;  /* 0x00000000f1007221 */ /* 0x000fe20000010000 */
[----:B------:R-:W-:Y:S03]  /*de20*/  LDSM.16.MT88.4 R172, [R215+0xa800] ;  /* 0x00a80000d7ac783b */ /* 0x000fe60000004200 */
[----:B------:R-:W-:Y:S01]  /*de30*/  FADD.FTZ R0, R243, R0 ;  /* 0x00000000f3007221 */ /* 0x000fe20000010000 */
[----:B------:R-:W-:Y:S01]  /*de40*/  HMMA.16816.F32 R188, R4, R18, R156 ;  /* 0x0000001204bc723c */ /* 0x000fe2000000189c */
[----:B------:R-:W2:Y:S02]  /*de50*/  LDSM.16.MT88.4 R156, [R213+0xa800] ;  /* 0x00a80000d59c783b */ /* 0x000ea40000004200 */
[----:B------:R-:W-:-:S03]  /*de60*/  FADD.FTZ R0, R242, R0 ;  /* 0x00000000f2007221 */ /* 0x000fc60000010000 */
[----:B------:R-:W-:Y:S01]  /*de70*/  HMMA.16816.F32 R36, R4, R32, R36 ;  /* 0x000000200424723c */ /* 0x000fe20000001824 */
[----:B------:R-:W-:-:S04]  /*de80*/  FADD.FTZ R0, R179, R0 ;  /* 0x00000000b3007221 */ /* 0x000fc80000010000 */
[----:B------:R-:W-:Y:S01]  /*de90*/  FADD.FTZ R0, R178, R0 ;  /* 0x00000000b2007221 */ /* 0x000fe20000010000 */
[----:B------:R-:W-:Y:S03]  /*dea0*/  HMMA.16816.F32 R52, R4, R140, R52 ;  /* 0x0000008c0434723c */ /* 0x000fe60000001834 */
[----:B---3--:R-:W-:-:S03]  /*deb0*/  FADD.FTZ R0, R177, R0 ;  /* 0x00000000b1007221 */ /* 0x008fc60000010000 */
[C---:B------:R-:W-:Y:S06]  /*dec0*/  HMMA.16816.F32 R68, R4.reuse, R20, R68 ;  /* 0x000000140444723c */ /* 0x040fec0000001844 */
[C---:B------:R-:W-:Y:S01]  /*ded0*/  HMMA.16816.F32 R24, R4.reuse, R22, R80 ;  /* 0x000000160418723c */ /* 0x040fe20000001850 */
[----:B------:R-:W-:Y:S05]  /*dee0*/  LDSM.16.MT88.4 R80, [R213+0xb800] ;  /* 0x00b80000d550783b */ /* 0x000fea0000004200 */
[C---:B------:R-:W-:Y:S06]  /*def0*/  HMMA.16816.F32 R84, R4.reuse, R28, R84 ;  /* 0x0000001c0454723c */ /* 0x040fec0000001854 */
[C---:B------:R-:W-:Y:S01]  /*df00*/  HMMA.16816.F32 R32, R4.reuse, R34, R48 ;  /* 0x000000220420723c */ /* 0x040fe20000001830 */
[----:B------:R-:W3:Y:S05]  /*df10*/  LDSM.16.MT88.4 R48, [R218+0xa800] ;  /* 0x00a80000da30783b */ /* 0x000eea0000004200 */
[C---:B------:R-:W-:Y:S01]  /*df20*/  HMMA.16816.F32 R140, R4.reuse, R142, R64 ;  /* 0x0000008e048c723c */ /* 0x040fe20000001840 */
[----:B------:R-:W4:Y:S05]  /*df30*/  LDSM.16.MT88.4 R64, [R217+0xa800] ;  /* 0x00a80000d940783b */ /* 0x000f2a0000004200 */
[C---:B------:R-:W-:Y:S01]  /*df40*/  HMMA.16816.F32 R28, R4.reuse, R30, R96 ;  /* 0x0000001e041c723c */ /* 0x040fe20000001860 */
[----:B------:R-:W4:Y:S05]  /*df50*/  LDSM.16.MT88.4 R96, [R215+0xb800] ;  /* 0x00b80000d760783b */ /* 0x000f2a0000004200 */
[C---:B------:R-:W-:Y:S06]  /*df60*/  HMMA.16816.F32 R100, R4.reuse, R40, R100 ;  /* 0x000000280464723c */ /* 0x040fec0000001864 */
[----:B------:R-:W-:Y:S01]  /*df70*/  HMMA.16816.F32 R20, R4, R42, R112 ;  /* 0x0000002a0414723c */ /* 0x000fe20000001870 */
[----:B------:R-:W-:Y:S01]  /*df80*/  MOV R41, R127 ;  /* 0x0000007f00297202 */ /* 0x000fe20000000f00 */
[----:B------:R-:W4:Y:S01]  /*df90*/  LDSM.16.MT88.4 R112, [R218+0xb800] ;  /* 0x00b80000da70783b */ /* 0x000f220000004200 */
[----:B-----5:R-:W-:-:S03]  /*dfa0*/  F2FP.F16.F32.PACK_AB R127, R139, R177 ;  /* 0x000000b18b7f723e */ /* 0x020fc600000000ff */
[C---:B------:R-:W-:Y:S06]  /*dfb0*/  HMMA.16816.F32 R116, R4.reuse, R44, R116 ;  /* 0x0000002c0474723c */ /* 0x040fec0000001874 */
[----:B------:R-:W-:Y:S06]  /*dfc0*/  HMMA.16816.F32 R16, R4, R46, R128 ;  /* 0x0000002e0410723c */ /* 0x000fec0000001880 */
[----:B--2---:R-:W-:Y:S01]  /*dfd0*/  HMMA.16816.F32 R144, R124, R156, R144 ;  /* 0x0000009c7c90723c */ /* 0x004fe20000001890 */
[----:B------:R-:W-:Y:S01]  /*dfe0*/  FFMA.FTZ R4, R186, UR10, -R12 ;  /* 0x0000000aba047c23 */ /* 0x000fe2000801080c */
[----:B------:R-:W-:Y:S01]  /*dff0*/  FFMA.FTZ R5, R194, UR10, -R11 ;  /* 0x0000000ac2057c23 */ /* 0x000fe2000801080b */
[----:B------:R-:W-:-:S02]  /*e000*/  MOV R194, R15 ;  /* 0x0000000f00c27202 */ /* 0x000fc40000000f00 */
[----:B------:R2:W-:Y:S01]  /*e010*/  MUFU.EX2 R132, R4 ;  /* 0x0000000400847308 */ /* 0x0005e20000000800 */
[----:B------:R-:W-:Y:S01]  /*e020*/  MOV R186, R13 ;  /* 0x0000000d00ba7202 */ /* 0x000fe20000000f00 */
[----:B------:R-:W-:Y:S01]  /*e030*/  HMMA.16816.F32 R152, R124, R158, R152 ;  /* 0x0000009e7c98723c */ /* 0x000fe20000001898 */
[----:B-1----:R-:W-:-:S03]  /*e040*/  F2FP.F16.F32.PACK_AB R128, R133, R138 ;  /* 0x0000008a8580723e */ /* 0x002fc600000000ff */
[----:B------:R-:W-:Y:S02]  /*e050*/  FFMA.FTZ R2, R186, R2, R245 ;  /* 0x00000002ba027223 */ /* 0x000fe400000100f5 */
[----:B------:R-:W1:Y:S01]  /*e060*/  MUFU.EX2 R9, R5 ;  /* 0x0000000500097308 */ /* 0x000e620000000800 */
[----:B------:R-:W-:Y:S01]  /*e070*/  HMMA.16816.F32 R164, R124, R172, R164 ;  /* 0x000000ac7ca4723c */ /* 0x000fe200000018a4 */
[----:B------:R-:W-:-:S04]  /*e080*/  FADD.FTZ R2, R244, R2 ;  /* 0x00000002f4027221 */ /* 0x000fc80000010000 */
[----:B------:R-:W-:Y:S01]  /*e090*/  FADD.FTZ R2, R246, R2 ;  /* 0x00000002f6027221 */ /* 0x000fe20000010000 */
[C---:B------:R-:W-:Y:S01]  /*e0a0*/  HMMA.16816.F32 R168, R124.reuse, R174, R168 ;  /* 0x000000ae7ca8723c */ /* 0x040fe200000018a8 */
[----:B--2---:R-:W-:Y:S01]  /*e0b0*/  FFMA.FTZ R4, R184, UR10, -R12 ;  /* 0x0000000ab8047c23 */ /* 0x004fe2000801080c */
[----:B------:R-:W-:Y:S01]  /*e0c0*/  MOV R184, R14 ;  /* 0x0000000e00b87202 */ /* 0x000fe20000000f00 */
[----:B------:R-:W-:Y:S01]  /*e0d0*/  FADD.FTZ R2, R247, R2 ;  /* 0x00000002f7027221 */ /* 0x000fe20000010000 */
[----:B------:R-:W2:Y:S01]  /*e0e0*/  LDSM.16.MT88.4 R12, [R217+0xb800] ;  /* 0x00b80000d90c783b */ /* 0x000ea20000004200 */
[----:B------:R5:W1:Y:S01]  /*e0f0*/  MUFU.EX2 R10, R4 ;  /* 0x00000004000a7308 */ /* 0x000a620000000800 */
[----:B---3--:R-:W-:Y:S01]  /*e100*/  HMMA.16816.F32 R44, R124, R50, R204 ;  /* 0x000000327c2c723c */ /* 0x008fe200000018cc */
[----:B------:R-:W-:Y:S01]  /*e110*/  FFMA.FTZ R3, R184, R3, R249 ;  /* 0x00000003b8037223 */ /* 0x000fe200000100f9 */
[----:B------:R-:W-:-:S03]  /*e120*/  FADD.FTZ R2, R209, R2 ;  /* 0x00000002d1027221 */ /* 0x000fc60000010000 */
[----:B------:R-:W-:Y:S01]  /*e130*/  FADD.FTZ R3, R248, R3 ;  /* 0x00000003f8037221 */ /* 0x000fe20000010000 */
[----:B------:R-:W-:Y:S01]  /*e140*/  FADD.FTZ R2, R210, R2 ;  /* 0x00000002d2027221 */ /* 0x000fe20000010000 */
[----:B----4-:R-:W-:Y:S02]  /*e150*/  HMMA.16816.F32 R56, R124, R64, R56 ;  /* 0x000000407c38723c */ /* 0x010fe40000001838 */
[----:B------:R-:W-:Y:S01]  /*e160*/  FADD.FTZ R3, R250, R3 ;  /* 0x00000003fa037221 */ /* 0x000fe20000010000 */
[----:B------:R-:W-:-:S03]  /*e170*/  FADD.FTZ R2, R211, R2 ;  /* 0x00000002d3027221 */ /* 0x000fc60000010000 */
[----:B------:R-:W-:Y:S01]  /*e180*/  FADD.FTZ R3, R251, R3 ;  /* 0x00000003fb037221 */ /* 0x000fe20000010000 */
[----:B------:R-:W-:Y:S01]  /*e190*/  FADD.FTZ R245, R208, R2 ;  /* 0x00000002d0f57221 */ /* 0x000fe20000010000 */
[C---:B------:R-:W-:Y:S01]  /*e1a0*/  HMMA.16816.F32 R60, R124.reuse, R66, R60 ;  /* 0x000000427c3c723c */ /* 0x040fe2000000183c */
[----:B-----5:R-:W-:Y:S01]  /*e1b0*/  FFMA.FTZ R4, R195, UR10, -R11 ;  /* 0x0000000ac3047c23 */ /* 0x020fe2000801080b */
[----:B------:R-:W-:Y:S01]  /*e1c0*/  MOV R195, R41 ;  /* 0x0000002900c37202 */ /* 0x000fe20000000f00 */
[----:B-1----:R-:W-:Y:S01]  /*e1d0*/  FADD.FTZ R3, R9, R3 ;  /* 0x0000000309037221 */ /* 0x002fe20000010000 */
[----:B------:R-:W-:Y:S01]  /*e1e0*/  F2FP.F16.F32.PACK_AB R130, R10, R132 ;  /* 0x000000840a82723e */ /* 0x000fe200000000ff */
[----:B------:R1:W3:Y:S01]  /*e1f0*/  MUFU.EX2 R7, R4 ;  /* 0x0000000400077308 */ /* 0x0002e20000000800 */
[C---:B------:R-:W-:Y:S06]  /*e200*/  HMMA.16816.F32 R40, R124.reuse, R48, R200 ;  /* 0x000000307c28723c */ /* 0x040fec00000018c8 */
[C---:B------:R-:W-:Y:S06]  /*e210*/  HMMA.16816.F32 R72, R124.reuse, R80, R72 ;  /* 0x000000507c48723c */ /* 0x040fec0000001848 */
[----:B------:R-:W-:Y:S01]  /*e220*/  HMMA.16816.F32 R76, R124, R82, R76 ;  /* 0x000000527c4c723c */ /* 0x000fe2000000184c */
[----:B-1----:R-:W-:Y:S01]  /*e230*/  FFMA.FTZ R4, R193, UR10, -R11 ;  /* 0x0000000ac1047c23 */ /* 0x002fe2000801080b */
[C---:B---3--:R-:W-:Y:S01]  /*e240*/  FADD.FTZ R3, R7.reuse, R3 ;  /* 0x0000000307037221 */ /* 0x048fe20000010000 */
[----:B------:R-:W-:-:S03]  /*e250*/  F2FP.F16.F32.PACK_AB R129, R7, R9 ;  /* 0x000000090781723e */ /* 0x000fc600000000ff */
[C---:B------:R-:W-:Y:S01]  /*e260*/  HMMA.16816.F32 R88, R124.reuse, R96, R88 ;  /* 0x000000607c58723c */ /* 0x040fe20000001858 */
[----:B------:R1:W3:Y:S05]  /*e270*/  MUFU.EX2 R6, R4 ;  /* 0x0000000400067308 */ /* 0x0002ea0000000800 */
[C---:B------:R-:W-:Y:S06]  /*e280*/  HMMA.16816.F32 R92, R124.reuse, R98, R92 ;  /* 0x000000627c5c723c */ /* 0x040fec000000185c */
[----:B------:R-:W-:Y:S01]  /*e290*/  HMMA.16816.F32 R104, R124, R112, R104 ;  /* 0x000000707c68723c */ /* 0x000fe20000001868 */
[----:B-1----:R-:W-:Y:S01]  /*e2a0*/  FFMA.FTZ R4, R185, UR10, -R11 ;  /* 0x0000000ab9047c23 */ /* 0x002fe2000801080b */
[----:B---3--:R-:W-:-:S04]  /*e2b0*/  FADD.FTZ R3, R6, R3 ;  /* 0x0000000306037221 */ /* 0x008fc80000010000 */
[C---:B------:R-:W-:Y:S01]  /*e2c0*/  HMMA.16816.F32 R108, R124.reuse, R114, R108 ;  /* 0x000000727c6c723c */ /* 0x040fe2000000186c */
[----:B------:R1:W3:Y:S05]  /*e2d0*/  MUFU.EX2 R5, R4 ;  /* 0x0000000400057308 */ /* 0x0002ea0000000800 */
[C---:B--2---:R-:W-:Y:S06]  /*e2e0*/  HMMA.16816.F32 R120, R124.reuse, R12, R120 ;  /* 0x0000000c7c78723c */ /* 0x044fec0000001878 */
[----:B------:R-:W-:Y:S01]  /*e2f0*/  HMMA.16816.F32 R124, R124, R14, R196 ;  /* 0x0000000e7c7c723c */ /* 0x000fe200000018c4 */
[----:B-1----:R-:W-:Y:S01]  /*e300*/  FFMA.FTZ R4, R194, R8, R195 ;  /* 0x00000008c2047223 */ /* 0x002fe200000100c3 */
[C---:B---3--:R-:W-:Y:S01]  /*e310*/  FADD.FTZ R244, R5.reuse, R3 ;  /* 0x0000000305f47221 */ /* 0x048fe20000010000 */
[----:B------:R-:W-:-:S02]  /*e320*/  F2FP.F16.F32.PACK_AB R131, R5, R6 ;  /* 0x000000060583723e */ /* 0x000fc400000000ff */
[----:B------:R-:W-:-:S04]  /*e330*/  FADD.FTZ R4, R187, R4 ;  /* 0x00000004bb047221 */ /* 0x000fc80000010000 */
[----:B------:R-:W-:Y:S01]  /*e340*/  FADD.FTZ R4, R252, R4 ;  /* 0x00000004fc047221 */ /* 0x000fe20000010000 */
[----:B------:R-:W-:Y:S01]  /*e350*/  FADD.FTZ R252, R139, R0 ;  /* 0x000000008bfc7221 */ /* 0x000fe20000010000 */
[----:B------:R-:W-:Y:S02]  /*e360*/  HMMA.16816.F32 R148, R128, R156, R148 ;  /* 0x0000009c8094723c */ /* 0x000fe40000001894 */
[----:B------:R-:W-:-:S04]  /*e370*/  FADD.FTZ R4, R176, R4 ;  /* 0x00000004b0047221 */ /* 0x000fc80000010000 */
[----:B------:R-:W-:Y:S01]  /*e380*/  FADD.FTZ R4, R138, R4 ;  /* 0x000000048a047221 */ /* 0x000fe20000010000 */
[----:B------:R-:W-:Y:S03]  /*e390*/  HMMA.16816.F32 R160, R128, R172, R160 ;  /* 0x000000ac80a0723c */ /* 0x000fe600000018a0 */
[----:B------:R-:W-:-:S03]  /*e3a0*/  FADD.FTZ R4, R133, R4 ;  /* 0x0000000485047221 */ /* 0x000fc60000010000 */
[----:B------:R-:W-:Y:S01]  /*e3b0*/  HMMA.16816.F32 R36, R128, R48, R36 ;  /* 0x000000308024723c */ /* 0x000fe20000001824 */
[----:B------:R-:W-:-:S04]  /*e3c0*/  FADD.FTZ R4, R132, R4 ;  /* 0x0000000484047221 */ /* 0x000fc80000010000 */
[----:B------:R-:W-:Y:S01]  /*e3d0*/  FADD.FTZ R247, R10, R4 ;  /* 0x000000040af77221 */ /* 0x000fe20000010000 */
[C---:B------:R-:W-:Y:S04]  /*e3e0*/  HMMA.16816.F32 R52, R128.reuse, R64, R52 ;  /* 0x000000408034723c */ /* 0x040fe80000001834 */
[----:B------:R1:W-:Y:S02]  /*e3f0*/  STL [R1+0x10], R247 ;  /* 0x000010f701007387 */ /* 0x0003e40000100800 */
[C---:B------:R-:W-:Y:S02]  /*e400*/  HMMA.16816.F32 R68, R128.reuse, R80, R68 ;  /* 0x000000508044723c */ /* 0x040fe40000001844 */
        /* <DEDUP_REMOVED lines=532> */
.L_x_2887:
[----:B------:R-:W-:Y:S05]  /*10550*/  BSYNC B0 ;  /* 0x0000000000007941 */ /* 0x000fea0003800000 */
.L_x_2886:
[----:B------:R-:W0:Y:S02]  /*10560*/  LDGDEPBAR ;  /* 0x00000000000079af */ /* 0x000e240000000000 */
.L_x_2885:
        /* <DEDUP_REMOVED lines=931> */
.L_x_2890:
[----:B------:R-:W-:Y:S05]  /*13fa0*/  BSYNC B0 ;  /* 0x0000000000007941 */ /* 0x000fea0003800000 */
.L_x_2889:
[----:B------:R-:W0:Y:S02]  /*13fb0*/  LDGDEPBAR ;  /* 0x00000000000079af */ /* 0x000e240000000000 */
.L_x_2888:
        /* <DEDUP_REMOVED lines=309> */
[----:B------:R-:W-:Y:S01]  /*15310*/  HMMA.16816.F32 R180, R4, R26, R172 ;  /* 0x0000001a04b4723c */ /* 0x000fe200000018ac */
[----:B------:R-:W-:Y:S01]  /*15320*/  LDSM.16.MT88.4 R172, [R215+0xa800] ;  /* 0x00a80000d7ac783b */ /* 0x000fe20000004200 */
[----:B------:R-:W-:-:S04]  /*15330*/  FADD.FTZ R0, R241, R0 ;  /* 0x00000000f1007221 */ /* 0x000fc80000010000 */
[----:B------:R-:W-:Y:S01]  /*15340*/  HMMA.16816.F32 R188, R4, R18, R156 ;  /* 0x0000001204bc723c */ /* 0x000fe2000000189c */
[----:B------:R-:W2:Y:S01]  /*15350*/  LDSM.16.MT88.4 R156, [R213+0xa800] ;  /* 0x00a80000d59c783b */ /* 0x000ea20000004200 */
[----:B------:R-:W-:-:S04]  /*15360*/  FADD.FTZ R0, R243, R0 ;  /* 0x00000000f3007221 */ /* 0x000fc80000010000 */
[----:B------:R-:W-:Y:S01]  /*15370*/  HMMA.16816.F32 R36, R4, R32, R36 ;  /* 0x000000200424723c */ /* 0x000fe20000001824 */
[----:B------:R-:W-:-:S04]  /*15380*/  FADD.FTZ R0, R242, R0 ;  /* 0x00000000f2007221 */ /* 0x000fc80000010000 */
[----:B------:R-:W-:Y:S01]  /*15390*/  FADD.FTZ R0, R179, R0 ;  /* 0x00000000b3007221 */ /* 0x000fe20000010000 */
[----:B------:R-:W-:Y:S03]  /*153a0*/  HMMA.16816.F32 R52, R4, R140, R52 ;  /* 0x0000008c0434723c */ /* 0x000fe60000001834 */
[----:B------:R-:W-:-:S03]  /*153b0*/  FADD.FTZ R0, R178, R0 ;  /* 0x00000000b2007221 */ /* 0x000fc60000010000 */
[----:B------:R-:W-:Y:S01]  /*153c0*/  HMMA.16816.F32 R68, R4, R20, R68 ;  /* 0x000000140444723c */ /* 0x000fe20000001844 */
[----:B---3--:R-:W-:-:S04]  /*153d0*/  FADD.FTZ R0, R177, R0 ;  /* 0x00000000b1007221 */ /* 0x008fc80000010000 */
[C---:B-----5:R-:W-:Y:S01]  /*153e0*/  FADD.FTZ R0, R139.reuse, R0 ;  /* 0x000000008b007221 */ /* 0x060fe20000010000 */
        /* <DEDUP_REMOVED lines=98> */
.L_x_2878:
        /* <DEDUP_REMOVED lines=22> */
[----:B------:R-:W3:Y:S01]  /*15b70*/  LDL.LU.64 R6, [R1] ;  /* 0x0000000001067983 */ /* 0x000ee20000300a00 */
[----:B-1----:R-:W-:-:S03]  /*15b80*/  IMAD.MOV.U32 R3, RZ, RZ, R136 ;  /* 0x000000ffff037224 */ /* 0x002fc600078e0088 */
[----:B--2---:R-:W3:Y:S02]  /*15b90*/  LDL.LU.64 R4, [R1+0x20] ;  /* 0x0000200001047983 */ /* 0x004ee40000300a00 */
[----:B---3--:R-:W-:-:S05]  /*15ba0*/  MOV R5, R7 ;  /* 0x0000000700057202 */ /* 0x008fca0000000f00 */
[----:B------:R1:W-:Y:S01]  /*15bb0*/  STL.64 [R1+0x20], R4 ;  /* 0x0000200401007387 */ /* 0x0003e20000100a00 */
[----:B------:R-:W-:Y:S05]  /*15bc0*/  BRA `(.L_x_2892) ;  /* 0x0000000000c47947 */ /* 0x000fea0003800000 */
.L_x_2894:
        /* <DEDUP_REMOVED lines=49> */
.L_x_2892:
        /* <DEDUP_REMOVED lines=60> */
[----:B------:R-:W-:Y:S04]  /*162a0*/  IADD3 R2, R228, -R0, RZ ;  /* 0x80000000e4027210 */ /* 0x000fe80007ffe0ff */
[----:B------:R-:W-:Y:S01]  /*162b0*/  LDSM.16.M88.4 R176, [R216] ;  /* 0x00000000d8b0783b */ /* 0x000fe20000000200 */
[----:B------:R-:W-:Y:S04]  /*162c0*/  IABS R2, R2 ;  /* 0x0000000200027213 */ /* 0x000fe80000000000 */
[----:B------:R-:W4:Y:S05]  /*162d0*/  LDSM.16.M88.4 R180, [R223] ;  /* 0x00000000dfb4783b */ /* 0x000f2a0000000200 */
        /* <DEDUP_REMOVED lines=88> */
[----:B------:R1:W-:Y:S01]  /*16860*/  MUFU.TANH R183, R5 ;  /* 0x0000000500b77308 */ /* 0x0003e20000002400 */
[----:B------:R-:W-:Y:S01]  /*16870*/  FMUL.FTZ R6, R6, UR5 ;  /* 0x0000000506067c20 */ /* 0x000fe20008410000 */
[----:B------:R-:W-:Y:S01]  /*16880*/  FMUL.FTZ R9, R9, UR5 ;  /* 0x0000000509097c20 */ /* 0x000fe20008410000 */
[----:B------:R-:W-:Y:S01]  /*16890*/  FMUL.FTZ R143, R10, UR5 ;  /* 0x000000050a8f7c20 */ /* 0x000fe20008410000 */
[----:B------:R-:W-:Y:S01]  /*168a0*/  FMUL.FTZ R181, R11, UR5 ;  /* 0x000000050bb57c20 */ /* 0x000fe20008410000 */
[----:B------:R-:W-:Y:S05]  /*168b0*/  FMUL.FTZ R180, R8, UR5 ;  /* 0x0000000508b47c20 */ /* 0x000fea0008410000 */
[----:B------:R2:W3:Y:S01]  /*168c0*/  MUFU.TANH R185, R4 ;  /* 0x0000000400b97308 */ /* 0x0004e20000002400 */
[----:B------:R-:W-:Y:S01]  /*168d0*/  FMUL.FTZ R136, R12, UR5 ;  /* 0x000000050c887c20 */ /* 0x000fe20008410000 */
[----:B------:R-:W-:Y:S01]  /*168e0*/  FMUL.FTZ R13, R13, UR5 ;  /* 0x000000050d0d7c20 */ /* 0x000fe20008410000 */
[----:B------:R-:W-:Y:S01]  /*168f0*/  FMUL.FTZ R14, R14, UR5 ;  /* 0x000000050e0e7c20 */ /* 0x000fe20008410000 */
[----:B------:R-:W-:Y:S01]  /*16900*/  FMUL.FTZ R15, R15, UR5 ;  /* 0x000000050f0f7c20 */ /* 0x000fe20008410000 */
[----:B------:R-:W-:Y:S01]  /*16910*/  FMUL.FTZ R140, R18, UR5 ;  /* 0x00000005128c7c20 */ /* 0x000fe20008410000 */
[----:B------:R-:W-:Y:S04]  /*16920*/  FMUL.FTZ R135, R16, UR5 ;  /* 0x0000000510877c20 */ /* 0x000fe80008410000 */
[----:B------:R4:W5:Y:S01]  /*16930*/  MUFU.TANH R137, R7 ;  /* 0x0000000700897308 */ /* 0x0009620000002400 */
[----:B-1----:R-:W-:Y:S01]  /*16940*/  I2FP.F32.S32 R5, R2 ;  /* 0x0000000200057245 */ /* 0x002fe20000201400 */
[----:B------:R-:W-:Y:S02]  /*16950*/  VIADD R2, R0, 0x1 ;  /* 0x0000000100027836 */ /* 0x000fe40000000000 */
[----:B------:R-:W-:Y:S01]  /*16960*/  FMUL.FTZ R141, R17, UR5 ;  /* 0x00000005118d7c20 */ /* 0x000fe20008410000 */
[----:B------:R-:W-:Y:S02]  /*16970*/  FMUL.FTZ R142, R19, UR5 ;  /* 0x00000005138e7c20 */ /* 0x000fe40008410000 */
[----:B------:R-:W-:Y:S03]  /*16980*/  ISETP.GE.AND P6, PT, R2, R233, PT ;  /* 0x000000e90200720c */ /* 0x000fe60003fc6270 */
[----:B------:R1:W-:Y:S01]  /*16990*/  MUFU.TANH R184, R6 ;  /* 0x0000000600b87308 */ /* 0x0003e20000002400 */
[--C-:B--2---:R-:W-:Y:S02]  /*169a0*/  IMAD.IADD R4, R234, 0x1, -R0.reuse ;  /* 0x00000001ea047824 */ /* 0x104fe400078e0a00 */
[----:B---3--:R-:W-:Y:S01]  /*169b0*/  FFMA.FTZ R185, R5, -UR19, R185 ;  /* 0x8000001305b97c23 */ /* 0x008fe200080100b9 */
[C---:B------:R-:W-:Y:S01]  /*169c0*/  IMAD.IADD R5, R229.reuse, 0x1, -R0 ;  /* 0x00000001e5057824 */ /* 0x040fe200078e0a00 */
[C---:B------:R-:W-:Y:S02]  /*169d0*/  ISETP.GE.AND P5, PT, R2.reuse, R232, PT ;  /* 0x000000e80200720c */ /* 0x040fe40003fa6270 */
[----:B------:R-:W-:Y:S03]  /*169e0*/  ISETP.GE.AND P3, PT, R2, R231, PT ;  /* 0x000000e70200720c */ /* 0x000fe60003f66270 */
[----:B------:R2:W-:Y:S01]  /*169f0*/  MUFU.TANH R182, R9 ;  /* 0x0000000900b67308 */ /* 0x0005e20000002400 */
[----:B----4-:R-:W-:Y:S01]  /*16a00*/  IABS R7, R4 ;  /* 0x0000000400077213 */ /* 0x010fe20000000000 */
[--C-:B------:R-:W-:Y:S01]  /*16a10*/  IMAD.IADD R4, R228, 0x1, -R2.reuse ;  /* 0x00000001e4047824 */ /* 0x100fe200078e0a02 */
[----:B------:R-:W-:Y:S02]  /*16a20*/  IABS R8, R5 ;  /* 0x0000000500087213 */ /* 0x000fe40000000000 */
[----:B------:R-:W-:Y:S02]  /*16a30*/  ISETP.GE.AND P2, PT, R2, R230, PT ;  /* 0x000000e60200720c */ /* 0x000fe40003f46270 */
[----:B------:R-:W-:Y:S03]  /*16a40*/  IABS R5, R4 ;  /* 0x0000000400057213 */ /* 0x000fe60000000000 */
[----:B------:R-:W3:Y:S01]  /*16a50*/  MUFU.TANH R180, R180 ;  /* 0x000000b400b47308 */ /* 0x000ee20000002400 */
[----:B-1----:R-:W-:Y:S02]  /*16a60*/  IADD3 R6, R234, -R2, RZ ;  /* 0x80000002ea067210 */ /* 0x002fe40007ffe0ff */
[----:B------:R-:W-:Y:S02]  /*16a70*/  I2FP.F32.S32 R133, R5 ;  /* 0x0000000500857245 */ /* 0x000fe40000201400 */
[----:B------:R-:W-:Y:S01]  /*16a80*/  IABS R4, R6 ;  /* 0x0000000600047213 */ /* 0x000fe20000000000 */
[----:B------:R-:W-:Y:S01]  /*16a90*/  IMAD.MOV.U32 R6, RZ, RZ, R7 ;  /* 0x000000ffff067224 */ /* 0x000fe200078e0007 */
[C---:B------:R-:W-:Y:S03]  /*16aa0*/  ISETP.GE.OR P6, PT, R2.reuse, R239, !P6 ;  /* 0x000000ef0200720c */ /* 0x040fe600077c6670 */
[----:B------:R-:W1:Y:S01]  /*16ab0*/  MUFU.TANH R143, R143 ;  /* 0x0000008f008f7308 */ /* 0x000e620000002400 */
[----:B------:R-:W-:Y:S01]  /*16ac0*/  IMAD.IADD R7, R229, 0x1, -R2 ;  /* 0x00000001e5077824 */ /* 0x000fe200078e0a02 */
[----:B--2---:R-:W-:Y:S01]  /*16ad0*/  I2FP.F32.S32 R9, R4 ;  /* 0x0000000400097245 */ /* 0x004fe20000201400 */
[----:B------:R-:W-:Y:S01]  /*16ae0*/  FFMA.FTZ R183, R133, -UR19, R183 ;  /* 0x8000001385b77c23 */ /* 0x000fe200080100b7 */
[----:B------:R-:W-:Y:S02]  /*16af0*/  I2FP.F32.S32 R11, R6 ;  /* 0x00000006000b7245 */ /* 0x000fe40000201400 */
[----:B------:R-:W-:Y:S01]  /*16b00*/  IABS R10, R7 ;  /* 0x00000007000a7213 */ /* 0x000fe20000000000 */
[----:B-----5:R-:W-:Y:S03]  /*16b10*/  FFMA.FTZ R137, R9, -UR19, R137 ;  /* 0x8000001309897c23 */ /* 0x020fe60008010089 */
[----:B------:R-:W-:Y:S01]  /*16b20*/  MUFU.TANH R136, R136 ;  /* 0x0000008800887308 */ /* 0x000fe20000002400 */
[----:B------:R-:W-:Y:S01]  /*16b30*/  I2FP.F32.S32 R9, R8 ;  /* 0x0000000800097245 */ /* 0x000fe20000201400 */
[----:B------:R-:W2:Y:S01]  /*16b40*/  LDSM.16.M88.4 R4, [R219+0x1800] ;  /* 0x00180000db04783b */ /* 0x000ea20000000200 */
[----:B------:R-:W-:Y:S01]  /*16b50*/  I2FP.F32.S32 R8, R10 ;  /* 0x0000000a00087245 */ /* 0x000fe20000201400 */
[----:B------:R-:W-:Y:S06]  /*16b60*/  DEPBAR.LE SB0, 0x0 ;  /* 0x000080000000791a */ /* 0x000fec0000000000 */
[----:B------:R-:W-:Y:S01]  /*16b70*/  MUFU.TANH R134, R13 ;  /* 0x0000000d00867308 */ /* 0x000fe20000002400 */
[C---:B------:R-:W-:Y:S01]  /*16b80*/  ISETP.GE.OR P5, PT, R2.reuse, R238, !P5 ;  /* 0x000000ee0200720c */ /* 0x040fe20006fa6670 */
[----:B---3--:R-:W-:Y:S01]  /*16b90*/  FFMA.FTZ R180, R9, -UR19, R180 ;  /* 0x8000001309b47c23 */ /* 0x008fe200080100b4 */
[C---:B------:R-:W-:Y:S01]  /*16ba0*/  ISETP.GE.OR P3, PT, R2.reuse, R237, !P3 ;  /* 0x000000ed0200720c */ /* 0x040fe20005f66670 */
[----:B------:R-:W-:Y:S01]  /*16bb0*/  IMAD.IADD R9, R235, 0x1, -R0 ;  /* 0x00000001eb097824 */ /* 0x000fe200078e0a00 */
[----:B------:R-:W-:Y:S01]  /*16bc0*/  ISETP.GE.OR P2, PT, R2, R236, !P2 ;  /* 0x000000ec0200720c */ /* 0x000fe20005746670 */
[----:B------:R-:W-:Y:S01]  /*16bd0*/  FFMA.FTZ R182, R8, -UR19, R182 ;  /* 0x8000001308b67c23 */ /* 0x000fe200080100b6 */
[C---:B------:R-:W-:Y:S03]  /*16be0*/  VIADD R8, R0.reuse, 0x8 ;  /* 0x0000000800087836 */ /* 0x040fe60000000000 */
[----:B------:R-:W3:Y:S01]  /*16bf0*/  MUFU.TANH R181, R181 ;  /* 0x000000b500b57308 */ /* 0x000ee20000002400 */
[----:B------:R-:W-:Y:S01]  /*16c00*/  BAR.SYNC.DEFER_BLOCKING 0x0 ;  /* 0x0000000000007b1d */ /* 0x000fe20000010000 */
[----:B------:R-:W-:Y:S01]  /*16c10*/  FFMA.FTZ R184, R11, -UR19, R184 ;  /* 0x800000130bb87c23 */ /* 0x000fe200080100b8 */
[----:B------:R-:W-:Y:S01]  /*16c20*/  IADD3 R10, R235, -R2, RZ ;  /* 0x80000002eb0a7210 */ /* 0x000fe20007ffe0ff */
[----:B------:R-:W-:Y:S01]  /*16c30*/  VIADD R2, R0, 0x9 ;  /* 0x0000000900027836 */ /* 0x000fe20000000000 */
[----:B------:R-:W-:Y:S01]  /*16c40*/  IABS R9, R9 ;  /* 0x0000000900097213 */ /* 0x000fe20000000000 */
[C---:B------:R-:W-:Y:S01]  /*16c50*/  IMAD.IADD R11, R229.reuse, 0x1, -R8 ;  /* 0x00000001e50b7824 */ /* 0x040fe200078e0a08 */
[----:B------:R-:W-:Y:S01]  /*16c60*/  IABS R12, R10 ;  /* 0x0000000a000c7213 */ /* 0x000fe20000000000 */
[----:B------:R-:W-:Y:S01]  /*16c70*/  IMAD.IADD R10, R229, 0x1, -R2 ;  /* 0x00000001e50a7824 */ /* 0x000fe200078e0a02 */
[----:B------:R-:W-:Y:S02]  /*16c80*/  I2FP.F32.S32 R9, R9 ;  /* 0x0000000900097245 */ /* 0x000fe40000201400 */
[----:B------:R-:W-:Y:S02]  /*16c90*/  IABS R11, R11 ;  /* 0x0000000b000b7213 */ /* 0x000fe40000000000 */
[----:B------:R-:W-:Y:S01]  /*16ca0*/  IABS R10, R10 ;  /* 0x0000000a000a7213 */ /* 0x000fe20000000000 */
[----:B-1----:R-:W-:Y:S01]  /*16cb0*/  FFMA.FTZ R143, R9, -UR19, R143 ;  /* 0x80000013098f7c23 */ /* 0x002fe2000801008f */
[----:B------:R-:W-:Y:S02]  /*16cc0*/  MOV R9, R11 ;  /* 0x0000000b00097202 */ /* 0x000fe40000000f00 */
[----:B------:R-:W-:Y:S05]  /*16cd0*/  I2FP.F32.S32 R12, R12 ;  /* 0x0000000c000c7245 */ /* 0x000fea0000201400 */
[----:B---3--:R-:W-:Y:S01]  /*16ce0*/  FFMA.FTZ R181, R12, -UR19, R181 ;  /* 0x800000130cb57c23 */ /* 0x008fe200080100b5 */
[-C--:B--2---:R-:W-:Y:S01]  /*16cf0*/  HMMA.16816.F32 R20, R188, R4.reuse, R20 ;  /* 0x00000004bc14723c */ /* 0x084fe20000001814 */
[----:B------:R1:W2:Y:S05]  /*16d00*/  MUFU.TANH R133, R14 ;  /* 0x0000000e00857308 */ /* 0x0002aa0000002400 */
[C---:B------:R-:W-:Y:S05]  /*16d10*/  HMMA.16816.F32 R24, R176.reuse, R4, R24 ;  /* 0x00000004b018723c */ /* 0x040fea0000001818 */
[----:B------:R1:W3:Y:S01]  /*16d20*/  MUFU.TANH R18, R15 ;  /* 0x0000000f00127308 */ /* 0x0002e20000002400 */
[-C--:B------:R-:W-:Y:S05]  /*16d30*/  HMMA.16816.F32 R28, R176, R6.reuse, R28 ;  /* 0x00000006b01c723c */ /* 0x080fea000000181c */
[----:B------:R-:W-:Y:S01]  /*16d40*/  I2FP.F32.S32 R4, R9 ;  /* 0x0000000900047245 */ /* 0x000fe20000201400 */
[----:B------:R-:W-:Y:S05]  /*16d50*/  HMMA.16816.F32 R32, R188, R6, R32 ;  /* 0x00000006bc20723c */ /* 0x000fea0000001820 */
[----:B------:R-:W-:Y:S01]  /*16d60*/  I2FP.F32.S32 R5, R10 ;  /* 0x0000000a00057245 */ /* 0x000fe20000201400 */
[----:B------:R-:W-:Y:S01]  /*16d70*/  FFMA.FTZ R136, R4, -UR19, R136 ;  /* 0x8000001304887c23 */ /* 0x000fe20008010088 */
[----:B------:R-:W-:Y:S04]  /*16d80*/  IMAD.IADD R4, R235, 0x1, -R2 ;  /* 0x00000001eb047824 */ /* 0x000fe800078e0a02 */
[----:B------:R-:W-:Y:S01]  /*16d90*/  FFMA.FTZ R134, R5, -UR19, R134 ;  /* 0x8000001305867c23 */ /* 0x000fe20008010086 */
[----:B------:R-:W-:Y:S01]  /*16da0*/  IABS R9, R4 ;  /* 0x0000000400097213 */ /* 0x000fe20000000000 */
[----:B------:R-:W-:Y:S05]  /*16db0*/  IMAD.IADD R5, R235, 0x1, -R8 ;  /* 0x00000001eb057824 */ /* 0x000fea00078e0a08 */
[----:B------:R-:W-:Y:S01]  /*16dc0*/  IABS R16, R5 ;  /* 0x0000000500107213 */ /* 0x000fe20000000000 */
[----:B-123--:R-:W-:Y:S06]  /*16dd0*/  @P0 BRA `(.L_x_2894) ;  /* 0xffffffec007c0947 */ /* 0x00efec000383ffff */
.L_x_2893:
[----:B------:R-:W-:Y:S01]  /*16de0*/  ISETP.GE.AND P1, PT, R0, R233, PT ;  /* 0x000000e90000720c */ /* 0x000fe20003f26270 */
[----:B------:R-:W-:Y:S01]  /*16df0*/  FMUL.FTZ R24, R24, UR5 ;  /* 0x0000000518187c20 */ /* 0x000fe20008410000 */
[----:B------:R-:W-:Y:S01]  /*16e00*/  ISETP.GE.AND P0, PT, R0, R232, PT ;  /* 0x000000e80000720c */ /* 0x000fe20003f06270 */
[----:B------:R-:W-:Y:S01]  /*16e10*/  FMUL.FTZ R27, R27, UR5 ;  /* 0x000000051b1b7c20 */ /* 0x000fe20008410000 */
[----:B------:R-:W-:Y:S01]  /*16e20*/  MOV R5, R16 ;  /* 0x0000001000057202 */ /* 0x000fe20000000f00 */
[----:B------:R-:W-:Y:S01]  /*16e30*/  FMUL.FTZ R26, R26, UR5 ;  /* 0x000000051a1a7c20 */ /* 0x000fe20008410000 */
[C---:B------:R-:W-:Y:S01]  /*16e40*/  ISETP.GE.OR P1, PT, R0.reuse, R239, !P1 ;  /* 0x000000ef0000720c */ /* 0x040fe20004f26670 */
[----:B------:R-:W-:Y:S01]  /*16e50*/  FMUL.FTZ R25, R25, UR5 ;  /* 0x0000000519197c20 */ /* 0x000fe20008410000 */
[----:B------:R-:W-:Y:S01]  /*16e60*/  ISETP.GE.OR P0, PT, R0, R238, !P0 ;  /* 0x000000ee0000720c */ /* 0x000fe20004706670 */
[----:B-1----:R-:W-:Y:S01]  /*16e70*/  MUFU.TANH R6, R140 ;  /* 0x0000008c00067308 */ /* 0x002fe20000002400 */
[----:B------:R-:W-:Y:S01]  /*16e80*/  I2FP.F32.S32 R5, R5 ;  /* 0x0000000500057245 */ /* 0x000fe20000201400 */
[----:B------:R-:W-:Y:S01]  /*16e90*/  FMUL.FTZ R23, R23, UR5 ;  /* 0x0000000517177c20 */ /* 0x000fe20008410000 */
[----:B------:R-:W-:Y:S01]  /*16ea0*/  FSEL R17, R185, -INF , !P1 ;  /* 0xff800000b9117808 */ /* 0x000fe20004800000 */
[----:B------:R-:W-:Y:S01]  /*16eb0*/  FMUL.FTZ R34, R34, UR5 ;  /* 0x0000000522227c20 */ /* 0x000fe20008410000 */
[----:B------:R-:W-:Y:S01]  /*16ec0*/  FSEL R19, R184, -INF , !P0 ;  /* 0xff800000b8137808 */ /* 0x000fe20004000000 */
[----:B------:R-:W-:Y:S01]  /*16ed0*/  FFMA.FTZ R184, R5, -UR19, R133 ;  /* 0x8000001305b87c23 */ /* 0x000fe20008010085 */
[C---:B------:R-:W-:Y:S03]  /*16ee0*/  ISETP.GE.AND P1, PT, R0.reuse, R231, PT ;  /* 0x000000e70000720c */ /* 0x040fe60003f26270 */
[----:B------:R-:W-:Y:S01]  /*16ef0*/  MUFU.TANH R25, R25 ;  /* 0x0000001900197308 */ /* 0x000fe20000002400 */
[----:B------:R-:W-:Y:S01]  /*16f00*/  ISETP.GE.AND P0, PT, R0, R230, PT ;  /* 0x000000e60000720c */ /* 0x000fe20003f06270 */
[----:B------:R-:W-:Y:S01]  /*16f10*/  FMUL.FTZ R35, R35, UR5 ;  /* 0x0000000523237c20 */ /* 0x000fe20008410000 */
[----:B------:R-:W-:Y:S01]  /*16f20*/  FSEL R133, R183, -INF , !P6 ;  /* 0xff800000b7857808 */ /* 0x000fe20007000000 */
[----:B------:R-:W-:Y:S01]  /*16f30*/  FMUL.FTZ R32, R32, UR5 ;  /* 0x0000000520207c20 */ /* 0x000fe20008410000 */
[----:B------:R-:W-:Y:S01]  /*16f40*/  FSEL R137, R137, -INF , !P5 ;  /* 0xff80000089897808 */ /* 0x000fe20006800000 */
[----:B------:R-:W-:Y:S01]  /*16f50*/  FMUL.FTZ R33, R33, UR5 ;  /* 0x0000000521217c20 */ /* 0x000fe20008410000 */
[C---:B------:R-:W-:Y:S03]  /*16f60*/  ISETP.GE.OR P1, PT, R0.reuse, R237, !P1 ;  /* 0x000000ed0000720c */ /* 0x040fe60004f26670 */
[----:B------:R-:W-:Y:S01]  /*16f70*/  MUFU.TANH R34, R34 ;  /* 0x0000002200227308 */ /* 0x000fe20000002400 */
[----:B------:R-:W-:Y:S01]  /*16f80*/  ISETP.GE.OR P0, PT, R0, R236, !P0 ;  /* 0x000000ec0000720c */ /* 0x000fe20004706670 */
[----:B------:R-:W-:Y:S01]  /*16f90*/  FMUL.FTZ R29, R29, UR5 ;  /* 0x000000051d1d7c20 */ /* 0x000fe20008410000 */
[-C--:B------:R-:W-:Y:S01]  /*16fa0*/  ISETP.GE.AND P6, PT, R8, R231.reuse, PT ;  /* 0x000000e70800720c */ /* 0x080fe20003fc6270 */
[----:B------:R-:W-:Y:S01]  /*16fb0*/  FMUL.FTZ R31, R31, UR5 ;  /* 0x000000051f1f7c20 */ /* 0x000fe20008410000 */
[----:B------:R-:W-:Y:S01]  /*16fc0*/  ISETP.GE.AND P5, PT, R2, R231, PT ;  /* 0x000000e70200720c */ /* 0x000fe20003fa6270 */
[----:B------:R-:W-:Y:S01]  /*16fd0*/  FMUL.FTZ R20, R20, UR5 ;  /* 0x0000000514147c20 */ /* 0x000fe20008410000 */
[----:B------:R-:W-:Y:S03]  /*16fe0*/  MOV R4, R9 ;  /* 0x0000000900047202 */ /* 0x000fe60000000f00 */
[----:B------:R-:W-:Y:S01]  /*16ff0*/  MUFU.TANH R35, R35 ;  /* 0x0000002300237308 */ /* 0x000fe20000002400 */
[----:B------:R-:W-:Y:S01]  /*17000*/  FSEL R176, R180, -INF , !P1 ;  /* 0xff800000b4b07808 */ /* 0x000fe20004800000 */
[----:B------:R-:W-:Y:S01]  /*17010*/  FMUL.FTZ R22, R22, UR5 ;  /* 0x0000000516167c20 */ /* 0x000fe20008410000 */
[----:B------:R-:W-:Y:S01]  /*17020*/  FSEL R178, R182, -INF , !P3 ;  /* 0xff800000b6b27808 */ /* 0x000fe20005800000 */
[----:B------:R-:W-:Y:S01]  /*17030*/  FMUL.FTZ R21, R21, UR5 ;  /* 0x0000000515157c20 */ /* 0x000fe20008410000 */
[----:B------:R-:W-:Y:S01]  /*17040*/  FSEL R177, R143, -INF , !P0 ;  /* 0xff8000008fb17808 */ /* 0x000fe20004000000 */
[----:B------:R-:W-:Y:S01]  /*17050*/  FMUL.FTZ R28, R28, UR5 ;  /* 0x000000051c1c7c20 */ /* 0x000fe20008410000 */
[-C--:B------:R-:W-:Y:S03]  /*17060*/  ISETP.GE.OR P6, PT, R8, R237.reuse, !P6 ;  /* 0x000000ed0800720c */ /* 0x080fe600077c6670 */
[----:B------:R-:W-:Y:S01]  /*17070*/  MUFU.TANH R32, R32 ;  /* 0x0000002000207308 */ /* 0x000fe20000002400 */
[----:B------:R-:W-:Y:S01]  /*17080*/  ISETP.GE.OR P5, PT, R2, R237, !P5 ;  /* 0x000000ed0200720c */ /* 0x000fe20006fa6670 */
[----:B------:R-:W-:Y:S01]  /*17090*/  FMUL.FTZ R30, R30, UR5 ;  /* 0x000000051e1e7c20 */ /* 0x000fe20008410000 */
[----:B------:R-:W-:Y:S01]  /*170a0*/  I2FP.F32.S32 R4, R4 ;  /* 0x0000000400047245 */ /* 0x000fe20000201400 */
[----:B------:R-:W-:Y:S01]  /*170b0*/  UISETP.GT.AND UP0, UPT, UR9, UR15, UPT ;  /* 0x0000000f0900728c */ /* 0x000fe2000bf04270 */
[CC--:B------:R-:W-:Y:S01]  /*170c0*/  ISETP.GE.AND P1, PT, R8.reuse, R233.reuse, PT ;  /* 0x000000e90800720c */ /* 0x0c0fe20003f26270 */
[----:B------:R-:W-:Y:S01]  /*170d0*/  UMOV UR29, UR9 ;  /* 0x00000009001d7c82 */ /* 0x000fe20008000000 */
[----:B------:R-:W-:Y:S01]  /*170e0*/  ISETP.GE.AND P3, PT, R8, R232, PT ;  /* 0x000000e80800720c */ /* 0x000fe20003f66270 */
[----:B------:R-:W-:Y:S01]  /*170f0*/  FFMA.FTZ R185, R4, -UR19, R18 ;  /* 0x8000001304b97c23 */ /* 0x000fe20008010012 */
[----:B------:R-:W-:Y:S01]  /*17100*/  ISETP.GE.AND P0, PT, R8, R230, PT ;  /* 0x000000e60800720c */ /* 0x000fe20003f06270 */
[----:B------:R-:W-:Y:S01]  /*17110*/  MUFU.TANH R18, R24 ;  /* 0x0000001800127308 */ /* 0x000fe20000002400 */
[----:B------:R-:W-:Y:S02]  /*17120*/  FSEL R181, R181, -INF , !P2 ;  /* 0xff800000b5b57808 */ /* 0x000fe40005000000 */
[----:B------:R-:W-:Y:S02]  /*17130*/  FSEL R179, R136, -INF , !P6 ;  /* 0xff80000088b37808 */ /* 0x000fe40007000000 */
[----:B------:R-:W-:Y:S02]  /*17140*/  FSEL R180, R134, -INF , !P5 ;  /* 0xff80000086b47808 */ /* 0x000fe40006800000 */
[C---:B------:R-:W-:Y:S03]  /*17150*/  ISETP.GE.AND P2, PT, R2.reuse, R233, PT ;  /* 0x000000e90200720c */ /* 0x040fe60003f46270 */
[----:B------:R-:W-:Y:S01]  /*17160*/  MUFU.TANH R33, R33 ;  /* 0x0000002100217308 */ /* 0x000fe20000002400 */
[C---:B------:R-:W-:Y:S02]  /*17170*/  ISETP.GE.AND P6, PT, R2.reuse, R232, PT ;  /* 0x000000e80200720c */ /* 0x040fe40003fc6270 */
[----:B------:R-:W-:Y:S02]  /*17180*/  ISETP.GE.AND P5, PT, R2, R230, PT ;  /* 0x000000e60200720c */ /* 0x000fe40003fa6270 */
[----:B------:R-:W-:Y:S02]  /*17190*/  IADD3 R5, R228, -R8, RZ ;  /* 0x80000008e4057210 */ /* 0x000fe40007ffe0ff */
[CC--:B------:R-:W-:Y:S03]  /*171a0*/  ISETP.GE.OR P1, PT, R8.reuse, R239.reuse, !P1 ;  /* 0x000000ef0800720c */ /* 0x0c0fe60004f26670 */
[----:B------:R1:W-:Y:S01]  /*171b0*/  MUFU.TANH R16, R20 ;  /* 0x0000001400107308 */ /* 0x0003e20000002400 */
[C---:B------:R-:W-:Y:S02]  /*171c0*/  ISETP.GE.OR P3, PT, R8.reuse, R238, !P3 ;  /* 0x000000ee0800720c */ /* 0x040fe40005f66670 */
[----:B------:R-:W-:Y:S02]  /*171d0*/  ISETP.GE.OR P0, PT, R8, R236, !P0 ;  /* 0x000000ec0800720c */ /* 0x000fe40004706670 */
[----:B------:R-:W-:Y:S02]  /*171e0*/  IADD3 R8, R234, -R8, RZ ;  /* 0x80000008ea087210 */ /* 0x000fe40007ffe0ff */
[----:B------:R-:W-:Y:S03]  /*171f0*/  IADD3 R4, R228, -R2, RZ ;  /* 0x80000002e4047210 */ /* 0x000fe60007ffe0ff */
[----:B------:R-:W-:Y:S01]  /*17200*/  MUFU.TANH R15, R22 ;  /* 0x00000016000f7308 */ /* 0x000fe20000002400 */
[C---:B------:R-:W-:Y:S02]  /*17210*/  ISETP.GE.OR P2, PT, R2.reuse, R239, !P2 ;  /* 0x000000ef0200720c */ /* 0x040fe40005746670 */
[C---:B------:R-:W-:Y:S02]  /*17220*/  ISETP.GE.OR P6, PT, R2.reuse, R238, !P6 ;  /* 0x000000ee0200720c */ /* 0x040fe400077c6670 */
[----:B------:R-:W-:Y:S02]  /*17230*/  ISETP.GE.OR P5, PT, R2, R236, !P5 ;  /* 0x000000ec0200720c */ /* 0x000fe40006fa6670 */
[----:B------:R-:W-:Y:S03]  /*17240*/  IADD3 R2, R234, -R2, RZ ;  /* 0x80000002ea027210 */ /* 0x000fe60007ffe0ff */
[----:B------:R-:W2:Y:S01]  /*17250*/  MUFU.TANH R7, R141 ;  /* 0x0000008d00077308 */ /* 0x000ea20000002400 */
[----:B------:R-:W-:Y:S02]  /*17260*/  IABS R134, R8 ;  /* 0x0000000800867213 */ /* 0x000fe40000000000 */
[----:B------:R-:W-:Y:S02]  /*17270*/  IABS R8, R4 ;  /* 0x0000000400087213 */ /* 0x000fe40000000000 */
[----:B------:R-:W-:Y:S02]  /*17280*/  IABS R4, R2 ;  /* 0x0000000200047213 */ /* 0x000fe40000000000 */
[----:B------:R-:W-:Y:S03]  /*17290*/  MOV R2, R8 ;  /* 0x0000000800027202 */ /* 0x000fe60000000f00 */
[----:B------:R3:W4:Y:S01]  /*172a0*/  MUFU.TANH R9, R135 ;  /* 0x0000008700097308 */ /* 0x0007220000002400 */
[----:B------:R-:W-:Y:S02]  /*172b0*/  IADD3 R10, R0, 0x10, RZ ;  /* 0x00000010000a7810 */ /* 0x000fe40007ffe0ff */
[----:B------:R-:W-:Y:S02]  /*172c0*/  I2FP.F32.S32 R2, R2 ;  /* 0x0000000200027245 */ /* 0x000fe40000201400 */
[----:B------:R-:W-:Y:S02]  /*172d0*/  I2FP.F32.S32 R134, R134 ;  /* 0x0000008600867245 */ /* 0x000fe40000201400 */
[----:B-1----:R-:W-:Y:S03]  /*172e0*/  MOV R20, R4 ;  /* 0x0000000400147202 */ /* 0x002fe60000000f00 */
[----:B------:R-:W-:Y:S01]  /*172f0*/  MUFU.TANH R13, R23 ;  /* 0x00000017000d7308 */ /* 0x000fe20000002400 */
[----:B------:R-:W-:Y:S02]  /*17300*/  IADD3 R4, R228, -R10, RZ ;  /* 0x8000000ae4047210 */ /* 0x000fe40007ffe0ff */
[C---:B------:R-:W-:Y:S02]  /*17310*/  IADD3 R11, R0.reuse, 0x11, RZ ;  /* 0x00000011000b7810 */ /* 0x040fe40007ffe0ff */
[----:B------:R-:W-:Y:S02]  /*17320*/  IADD3 R12, R0, 0x19, RZ ;  /* 0x00000019000c7810 */ /* 0x000fe40007ffe0ff */
[----:B------:R-:W-:Y:S03]  /*17330*/  I2FP.F32.S32 R20, R20 ;  /* 0x0000001400147245 */ /* 0x000fe60000201400 */
[----:B------:R-:W-:Y:S01]  /*17340*/  MUFU.TANH R14, R21 ;  /* 0x00000015000e7308 */ /* 0x000fe20000002400 */
[----:B---3--:R-:W-:Y:S02]  /*17350*/  IABS R135, R5 ;  /* 0x0000000500877213 */ /* 0x008fe40000000000 */
[----:B------:R-:W-:Y:S02]  /*17360*/  IADD3 R8, R234, -R12, RZ ;  /* 0x8000000cea087210 */ /* 0x000fe40007ffe0ff */
[----:B------:R-:W-:Y:S05]  /*17370*/  I2FP.F32.S32 R135, R135 ;  /* 0x0000008700877245 */ /* 0x000fea0000201400 */
[----:B------:R-:W1:Y:S10]  /*17380*/  MUFU.TANH R5, R142 ;  /* 0x0000008e00057308 */ /* 0x000e740000002400 */
[----:B------:R-:W3:Y:S10]  /*17390*/  MUFU.TANH R28, R28 ;  /* 0x0000001c001c7308 */ /* 0x000ef40000002400 */
[----:B------:R-:W-:Y:S10]  /*173a0*/  MUFU.TANH R30, R30 ;  /* 0x0000001e001e7308 */ /* 0x000ff40000002400 */
[----:B------:R-:W-:Y:S01]  /*173b0*/  MUFU.TANH R140, R31 ;  /* 0x0000001f008c7308 */ /* 0x000fe20000002400 */
[----:B--2---:R-:W-:Y:S01]  /*173c0*/  FFMA.FTZ R22, R2, -UR19, R7 ;  /* 0x8000001302167c23 */ /* 0x004fe20008010007 */
[----:B------:R-:W-:Y:S01]  /*173d0*/  IADD3 R2, R234, -R10, RZ ;  /* 0x8000000aea027210 */ /* 0x000fe20007ffe0ff */
[----:B------:R-:W-:Y:S01]  /*173e0*/  FFMA.FTZ R134, R134, -UR19, R6 ;  /* 0x8000001386867c23 */ /* 0x000fe20008010006 */
[----:B------:R-:W-:Y:S01]  /*173f0*/  IABS R6, R4 ;  /* 0x0000000400067213 */ /* 0x000fe20000000000 */
[----:B----4-:R-:W-:Y:S01]  /*17400*/  FFMA.FTZ R135, R135, -UR19, R9 ;  /* 0x8000001387877c23 */ /* 0x010fe20008010009 */
[----:B------:R-:W-:Y:S01]  /*17410*/  IABS R4, R2 ;  /* 0x0000000200047213 */ /* 0x000fe20000000000 */
[----:B-1----:R-:W-:Y:S01]  /*17420*/  FFMA.FTZ R20, R20, -UR19, R5 ;  /* 0x8000001314147c23 */ /* 0x002fe20008010005 */
[----:B------:R-:W-:Y:S02]  /*17430*/  IADD3 R9, R0, 0x18, RZ ;  /* 0x0000001800097810 */ /* 0x000fe40007ffe0ff */
[----:B------:R-:W-:Y:S02]  /*17440*/  I2FP.F32.S32 R4, R4 ;  /* 0x0000000400047245 */ /* 0x000fe40000201400 */
[----:B------:R-:W-:Y:S02]  /*17450*/  I2FP.F32.S32 R6, R6 ;  /* 0x0000000600067245 */ /* 0x000fe40000201400 */
[----:B------:R-:W-:Y:S01]  /*17460*/  IADD3 R0, R229, -R10, RZ ;  /* 0x8000000ae5007210 */ /* 0x000fe20007ffe0ff */
[----:B------:R-:W-:Y:S01]  /*17470*/  FFMA.FTZ R15, R4, -UR19, R15 ;  /* 0x80000013040f7c23 */ /* 0x000fe2000801000f */
[----:B------:R-:W-:Y:S01]  /*17480*/  IADD3 R4, R234, -R9, RZ ;  /* 0x80000009ea047210 */ /* 0x000fe20007ffe0ff */
[----:B------:R-:W-:Y:S01]  /*17490*/  FFMA.FTZ R16, R6, -UR19, R16 ;  /* 0x8000001306107c23 */ /* 0x000fe20008010010 */
[----:B------:R-:W-:Y:S02]  /*174a0*/  FSEL R23, R134, -INF , !P3 ;  /* 0xff80000086177808 */ /* 0x000fe40005800000 */
[C---:B------:R-:W-:Y:S02]  /*174b0*/  ISETP.GE.AND P3, PT, R10.reuse, R232, PT ;  /* 0x000000e80a00720c */ /* 0x040fe40003f66270 */
[----:B------:R-:W-:Y:S02]  /*174c0*/  IABS R6, R0 ;  /* 0x0000000000067213 */ /* 0x000fe40000000000 */
[----:B------:R-:W-:Y:S02]  /*174d0*/  IABS R0, R4 ;  /* 0x0000000400007213 */ /* 0x000fe40000000000 */
[----:B------:R-:W-:Y:S02]  /*174e0*/  ISETP.GE.OR P3, PT, R10, R238, !P3 ;  /* 0x000000ee0a00720c */ /* 0x000fe40005f66670 */
[----:B------:R-:W-:Y:S02]  /*174f0*/  IADD3 R7, R234, -R11, RZ ;  /* 0x8000000bea077210 */ /* 0x000fe40007ffe0ff */
[----:B------:R-:W-:Y:S02]  /*17500*/  I2FP.F32.S32 R0, R0 ;  /* 0x0000000000007245 */ /* 0x000fe40000201400 */
[----:B------:R-:W-:Y:S02]  /*17510*/  FSEL R191, R15, -INF , !P3 ;  /* 0xff8000000fbf7808 */ /* 0x000fe40005800000 */
[C---:B------:R-:W-:Y:S01]  /*17520*/  ISETP.GE.AND P3, PT, R9.reuse, R232, PT ;  /* 0x000000e80900720c */ /* 0x040fe20003f66270 */
[----:B------:R-:W-:Y:S01]  /*17530*/  FFMA.FTZ R0, R0, -UR19, R34 ;  /* 0x8000001300007c23 */ /* 0x000fe20008010022 */
[----:B------:R-:W-:Y:S02]  /*17540*/  IABS R2, R7 ;  /* 0x0000000700027213 */ /* 0x000fe40000000000 */
[----:B------:R-:W-:Y:S02]  /*17550*/  IADD3 R5, R228, -R11, RZ ;  /* 0x8000000be4057210 */ /* 0x000fe40007ffe0ff */
[----:B------:R-:W-:Y:S02]  /*17560*/  ISETP.GE.OR P3, PT, R9, R238, !P3 ;  /* 0x000000ee0900720c */ /* 0x000fe40005f66670 */
[----:B------:R-:W-:Y:S02]  /*17570*/  I2FP.F32.S32 R2, R2 ;  /* 0x0000000200027245 */ /* 0x000fe40000201400 */
[----:B------:R-:W-:Y:S02]  /*17580*/  IABS R5, R5 ;  /* 0x0000000500057213 */ /* 0x000fe40000000000 */
[----:B------:R-:W-:Y:S01]  /*17590*/  FSEL R195, R0, -INF , !P3 ;  /* 0xff80000000c37808 */ /* 0x000fe20005800000 */
[----:B------:R-:W-:Y:S01]  /*175a0*/  FFMA.FTZ R13, R2, -UR19, R13 ;  /* 0x80000013020d7c23 */ /* 0x000fe2000801000d */
[----:B------:R-:W-:Y:S02]  /*175b0*/  FMNMX.FTZ R0, R19, R132, !PT ;  /* 0x0000008413007209 */ /* 0x000fe40007810000 */
[----:B------:R-:W-:Y:S02]  /*175c0*/  I2FP.F32.S32 R5, R5 ;  /* 0x0000000500057245 */ /* 0x000fe40000201400 */
[----:B------:R-:W-:Y:S02]  /*175d0*/  IADD3 R2, R228, -R9, RZ ;  /* 0x80000009e4027210 */ /* 0x000fe40007ffe0ff */
[----:B------:R-:W-:Y:S01]  /*175e0*/  FMNMX.FTZ R0, R137, R0, !PT ;  /* 0x0000000089007209 */ /* 0x000fe20007810000 */
[----:B------:R-:W-:Y:S01]  /*175f0*/  FFMA.FTZ R14, R5, -UR19, R14 ;  /* 0x80000013050e7c23 */ /* 0x000fe2000801000e */
[----:B------:R-:W-:Y:S02]  /*17600*/  IABS R5, R2 ;  /* 0x0000000200057213 */ /* 0x000fe40000000000 */
[----:B------:R-:W-:Y:S02]  /*17610*/  FSEL R20, R20, -INF , !P6 ;  /* 0xff80000014147808 */ /* 0x000fe40007000000 */
[----:B------:R-:W-:Y:S02]  /*17620*/  IABS R2, R8 ;  /* 0x0000000800027213 */ /* 0x000fe40000000000 */
[----:B------:R-:W-:Y:S01]  /*17630*/  ISETP.GE.AND P6, PT, R11, R232, PT ;  /* 0x000000e80b00720c */ /* 0x000fe20003fc6270 */
[----:B------:R-:W-:Y:S01]  /*17640*/  MUFU.TANH R8, R26 ;  /* 0x0000001a00087308 */ /* 0x000fe20000002400 */
[----:B------:R-:W-:Y:S02]  /*17650*/  FMNMX.FTZ R0, R23, R0, !PT ;  /* 0x0000000017007209 */ /* 0x000fe40007810000 */
[----:B------:R-:W-:Y:S02]  /*17660*/  I2FP.F32.S32 R6, R6 ;  /* 0x0000000600067245 */ /* 0x000fe40000201400 */
[----:B------:R-:W-:Y:S02]  /*17670*/  ISETP.GE.OR P6, PT, R11, R238, !P6 ;  /* 0x000000ee0b00720c */ /* 0x000fe400077c6670 */
[----:B------:R-:W-:Y:S01]  /*17680*/  I2FP.F32.S32 R2, R2 ;  /* 0x0000000200027245 */ /* 0x000fe20000201400 */
[----:B------:R-:W-:Y:S01]  /*17690*/  FFMA.FTZ R18, R6, -UR19, R18 ;  /* 0x8000001306127c23 */ /* 0x000fe20008010012 */
[----:B------:R-:W-:Y:S02]  /*176a0*/  FMNMX.FTZ R0, R20, R0, !PT ;  /* 0x0000000014007209 */ /* 0x000fe40007810000 */
[----:B------:R-:W-:Y:S01]  /*176b0*/  FSEL R192, R13, -INF , !P6 ;  /* 0xff8000000dc07808 */ /* 0x000fe20007000000 */
[----:B------:R-:W-:Y:S01]  /*176c0*/  FFMA.FTZ R6, R2, -UR19, R35 ;  /* 0x8000001302067c23 */ /* 0x000fe20008010023 */
[----:B------:R-:W-:Y:S02]  /*176d0*/  FMNMX.FTZ R0, R191, R0, !PT ;  /* 0x00000000bf007209 */ /* 0x000fe40007810000 */
[----:B------:R-:W-:Y:S02]  /*176e0*/  ISETP.GE.AND P6, PT, R12, R232, PT ;  /* 0x000000e80c00720c */ /* 0x000fe40003fc6270 */
[----:B------:R-:W-:Y:S02]  /*176f0*/  FMNMX.FTZ R2, R17, R3, !PT ;  /* 0x0000000311027209 */ /* 0x000fe40007810000 */
[----:B------:R-:W-:Y:S02]  /*17700*/  FSEL R21, R135, -INF , !P1 ;  /* 0xff80000087157808 */ /* 0x000fe40004800000 */
[----:B------:R-:W-:Y:S02]  /*17710*/  FMNMX.FTZ R0, R192, R0, !PT ;  /* 0x00000000c0007209 */ /* 0x000fe40007810000 */
[----:B------:R-:W-:Y:S02]  /*17720*/  ISETP.GE.AND P1, PT, R10, R233, PT ;  /* 0x000000e90a00720c */ /* 0x000fe40003f26270 */
[----:B------:R-:W-:Y:S02]  /*17730*/  ISETP.GE.OR P6, PT, R12, R238, !P6 ;  /* 0x000000ee0c00720c */ /* 0x000fe400077c6670 */
[----:B------:R-:W-:Y:S02]  /*17740*/  FMNMX.FTZ R2, R133, R2, !PT ;  /* 0x0000000285027209 */ /* 0x000fe40007810000 */
[----:B------:R-:W-:Y:S02]  /*17750*/  IADD3 R7, R228, -R12, RZ ;  /* 0x8000000ce4077210 */ /* 0x000fe40007ffe0ff */
[----:B------:R-:W-:Y:S02]  /*17760*/  FSEL R22, R22, -INF , !P2 ;  /* 0xff80000016167808 */ /* 0x000fe40005000000 */
[----:B------:R-:W-:Y:S02]  /*17770*/  FSEL R196, R6, -INF , !P6 ;  /* 0xff80000006c47808 */ /* 0x000fe40007000000 */
[----:B------:R-:W-:Y:S02]  /*17780*/  FMNMX.FTZ R0, R195, R0, !PT ;  /* 0x00000000c3007209 */ /* 0x000fe40007810000 */
[----:B------:R-:W-:Y:S02]  /*17790*/  ISETP.GE.OR P1, PT, R10, R239, !P1 ;  /* 0x000000ef0a00720c */ /* 0x000fe40004f26670 */
[----:B------:R-:W-:Y:S02]  /*177a0*/  ISETP.GE.AND P2, PT, R11, R233, PT ;  /* 0x000000e90b00720c */ /* 0x000fe40003f46270 */
[----:B------:R-:W-:Y:S02]  /*177b0*/  FMNMX.FTZ R136, R21, R2, !PT ;  /* 0x0000000215887209 */ /* 0x000fe40007810000 */
[----:B------:R-:W-:Y:S02]  /*177c0*/  IABS R4, R7 ;  /* 0x0000000700047213 */ /* 0x000fe40000000000 */
[----:B------:R-:W-:Y:S02]  /*177d0*/  I2FP.F32.S32 R5, R5 ;  /* 0x0000000500057245 */ /* 0x000fe40000201400 */
[----:B------:R-:W-:Y:S02]  /*177e0*/  FSEL R189, R16, -INF , !P1 ;  /* 0xff80000010bd7808 */ /* 0x000fe40004800000 */
[----:B------:R-:W-:Y:S01]  /*177f0*/  FMNMX.FTZ R0, R196, R0, !PT ;  /* 0x00000000c4007209 */ /* 0x000fe20007810000 */
[----:B------:R-:W-:Y:S01]  /*17800*/  FFMA.FTZ R5, R5, -UR19, R32 ;  /* 0x8000001305057c23 */ /* 0x000fe20008010020 */
[----:B------:R-:W-:Y:S02]  /*17810*/  ISETP.GE.OR P2, PT, R11, R239, !P2 ;  /* 0x000000ef0b00720c */ /* 0x000fe40005746670 */
[-C--:B------:R-:W-:Y:S01]  /*17820*/  ISETP.GE.AND P1, PT, R9, R233.reuse, PT ;  /* 0x000000e90900720c */ /* 0x080fe20003f26270 */
[----:B------:R-:W1:Y:S01]  /*17830*/  SHFL.BFLY PT, R135, R0, 0x2, 0x1f ;  /* 0x0c401f0000877f89 */ /* 0x000e6200000e0000 */
[----:B------:R-:W-:Y:S02]  /*17840*/  FMNMX.FTZ R136, R22, R136, !PT ;  /* 0x0000008816887209 */ /* 0x000fe40007810000 */
[----:B------:R-:W-:Y:S02]  /*17850*/  I2FP.F32.S32 R4, R4 ;  /* 0x0000000400047245 */ /* 0x000fe40000201400 */
[----:B------:R-:W-:Y:S02]  /*17860*/  FSEL R190, R14, -INF , !P2 ;  /* 0xff8000000ebe7808 */ /* 0x000fe40005000000 */
[----:B------:R-:W-:Y:S01]  /*17870*/  FMNMX.FTZ R136, R189, R136, !PT ;  /* 0x00000088bd887209 */ /* 0x000fe20007810000 */
[----:B------:R-:W-:Y:S01]  /*17880*/  FFMA.FTZ R4, R4, -UR19, R33 ;  /* 0x8000001304047c23 */ /* 0x000fe20008010021 */
[----:B------:R-:W-:Y:S02]  /*17890*/  ISETP.GE.AND P2, PT, R12, R233, PT ;  /* 0x000000e90c00720c */ /* 0x000fe40003f46270 */
[-C--:B------:R-:W-:Y:S02]  /*178a0*/  ISETP.GE.OR P1, PT, R9, R239.reuse, !P1 ;  /* 0x000000ef0900720c */ /* 0x080fe40004f26670 */
[----:B------:R-:W-:Y:S02]  /*178b0*/  FMNMX.FTZ R136, R190, R136, !PT ;  /* 0x00000088be887209 */ /* 0x000fe40007810000 */
[----:B------:R-:W-:Y:S02]  /*178c0*/  FSEL R193, R5, -INF , !P1 ;  /* 0xff80000005c17808 */ /* 0x000fe40004800000 */
[----:B------:R-:W-:Y:S02]  /*178d0*/  ISETP.GE.OR P2, PT, R12, R239, !P2 ;  /* 0x000000ef0c00720c */ /* 0x000fe40005746670 */
[----:B------:R-:W-:Y:S02]  /*178e0*/  FMNMX.FTZ R136, R193, R136, !PT ;  /* 0x00000088c1887209 */ /* 0x000fe40007810000 */
[----:B------:R-:W-:Y:S02]  /*178f0*/  FSEL R194, R4, -INF , !P2 ;  /* 0xff80000004c27808 */ /* 0x000fe40005000000 */
[----:B------:R-:W-:Y:S02]  /*17900*/  IADD3 R6, R229, -R11, RZ ;  /* 0x8000000be5067210 */ /* 0x000fe40007ffe0ff */
[----:B------:R-:W-:Y:S02]  /*17910*/  FMNMX.FTZ R136, R194, R136, !PT ;  /* 0x00000088c2887209 */ /* 0x000fe40007810000 */
[----:B------:R-:W-:Y:S02]  /*17920*/  IABS R14, R6 ;  /* 0x00000006000e7213 */ /* 0x000fe40000000000 */
[CC--:B------:R-:W-:Y:S01]  /*17930*/  ISETP.GE.AND P2, PT, R11.reuse, R231.reuse, PT ;  /* 0x000000e70b00720c */ /* 0x0c0fe20003f46270 */
[----:B------:R-:W2:Y:S01]  /*17940*/  SHFL.BFLY PT, R6, R136, 0x2, 0x1f ;  /* 0x0c401f0088067f89 */ /* 0x000ea200000e0000 */
[----:B------:R-:W-:Y:S02]  /*17950*/  ISETP.GE.AND P6, PT, R11, R230, PT ;  /* 0x000000e60b00720c */ /* 0x000fe40003fc6270 */
[----:B------:R-:W-:Y:S02]  /*17960*/  IADD3 R7, R235, -R10, RZ ;  /* 0x8000000aeb077210 */ /* 0x000fe40007ffe0ff */
[C---:B------:R-:W-:Y:S02]  /*17970*/  ISETP.GE.AND P1, PT, R10.reuse, R231, PT ;  /* 0x000000e70a00720c */ /* 0x040fe40003f26270 */
[C---:B------:R-:W-:Y:S02]  /*17980*/  ISETP.GE.AND P3, PT, R10.reuse, R230, PT ;  /* 0x000000e60a00720c */ /* 0x040fe40003f66270 */
[C---:B------:R-:W-:Y:S02]  /*17990*/  ISETP.GE.OR P2, PT, R11.reuse, R237, !P2 ;  /* 0x000000ed0b00720c */ /* 0x040fe40005746670 */
[----:B------:R-:W-:Y:S02]  /*179a0*/  ISETP.GE.OR P6, PT, R11, R236, !P6 ;  /* 0x000000ec0b00720c */ /* 0x000fe400077c6670 */
[----:B------:R-:W-:Y:S02]  /*179b0*/  IADD3 R4, R235, -R11, RZ ;  /* 0x8000000beb047210 */ /* 0x000fe40007ffe0ff */
[C---:B------:R-:W-:Y:S02]  /*179c0*/  IADD3 R2, R229.reuse, -R9, RZ ;  /* 0x80000009e5027210 */ /* 0x040fe40007ffe0ff */
[----:B------:R-:W-:Y:S02]  /*179d0*/  IABS R11, R7 ;  /* 0x00000007000b7213 */ /* 0x000fe40000000000 */
[----:B------:R-:W-:Y:S01]  /*179e0*/  IADD3 R5, R229, -R12, RZ ;  /* 0x8000000ce5057210 */ /* 0x000fe20007ffe0ff */
[----:B------:R-:W4:Y:S01]  /*179f0*/  MUFU.TANH R7, R29 ;  /* 0x0000001d00077308 */ /* 0x000f220000002400 */
[C---:B------:R-:W-:Y:S02]  /*17a00*/  ISETP.GE.OR P1, PT, R10.reuse, R237, !P1 ;  /* 0x000000ed0a00720c */ /* 0x040fe40004f26670 */
[----:B------:R-:W-:Y:S02]  /*17a10*/  ISETP.GE.OR P3, PT, R10, R236, !P3 ;  /* 0x000000ec0a00720c */ /* 0x000fe40005f66670 */
[----:B------:R-:W-:Y:S02]  /*17a20*/  IABS R13, R4 ;  /* 0x00000004000d7213 */ /* 0x000fe40000000000 */
[----:B-1----:R-:W-:Y:S03]  /*17a30*/  FMNMX.FTZ R135, R0, R135, !PT ;  /* 0x0000008700877209 */ /* 0x002fe60007810000 */
[----:B------:R1:W5:Y:S01]  /*17a40*/  MUFU.TANH R10, R27 ;  /* 0x0000001b000a7308 */ /* 0x0003620000002400 */
[----:B------:R-:W-:Y:S02]  /*17a50*/  IABS R4, R2 ;  /* 0x0000000200047213 */ /* 0x000fe40000000000 */
[----:B------:R-:W-:Y:S02]  /*17a60*/  FMNMX.FTZ R0, R176, R138, !PT ;  /* 0x0000008ab0007209 */ /* 0x000fe40007810000 */
[----:B------:R-:W-:Y:S02]  /*17a70*/  IABS R2, R5 ;  /* 0x0000000500027213 */ /* 0x000fe40000000000 */
[----:B------:R-:W-:Y:S02]  /*17a80*/  MOV R5, R14 ;  /* 0x0000000e00057202 */ /* 0x000fe40000000f00 */
[----:B------:R-:W-:Y:S02]  /*17a90*/  I2FP.F32.S32 R4, R4 ;  /* 0x0000000400047245 */ /* 0x000fe40000201400 */
[----:B------:R-:W-:Y:S02]  /*17aa0*/  FSEL R197, R18, -INF , !P1 ;  /* 0xff80000012c57808 */ /* 0x000fe40004800000 */
[----:B------:R-:W-:Y:S01]  /*17ab0*/  FMNMX.FTZ R0, R178, R0, !PT ;  /* 0x00000000b2007209 */ /* 0x000fe20007810000 */
[----:B---3--:R-:W-:Y:S01]  /*17ac0*/  FFMA.FTZ R4, R4, -UR19, R28 ;  /* 0x8000001304047c23 */ /* 0x008fe2000801001c */
[----:B------:R-:W-:Y:S02]  /*17ad0*/  ISETP.GE.AND P1, PT, R9, R231, PT ;  /* 0x000000e70900720c */ /* 0x000fe40003f26270 */
[----:B------:R-:W-:Y:S02]  /*17ae0*/  I2FP.F32.S32 R5, R5 ;  /* 0x0000000500057245 */ /* 0x000fe40000201400 */
[----:B------:R-:W-:Y:S02]  /*17af0*/  FMNMX.FTZ R0, R179, R0, !PT ;  /* 0x00000000b3007209 */ /* 0x000fe40007810000 */
[----:B------:R-:W-:Y:S01]  /*17b00*/  ISETP.GE.OR P1, PT, R9, R237, !P1 ;  /* 0x000000ed0900720c */ /* 0x000fe20004f26670 */
[----:B------:R-:W-:Y:S01]  /*17b10*/  FFMA.FTZ R5, R5, -UR19, R25 ;  /* 0x8000001305057c23 */ /* 0x000fe20008010019 */
[----:B------:R-:W-:Y:S01]  /*17b20*/  I2FP.F32.S32 R2, R2 ;  /* 0x0000000200027245 */ /* 0x000fe20000201400 */
[----:B-1----:R-:W-:Y:S01]  /*17b30*/  LDSM.16.MT88.4 R24, [R213+0xa000] ;  /* 0x00a00000d518783b */ /* 0x002fe20000004200 */
[----:B------:R-:W-:Y:S02]  /*17b40*/  FMNMX.FTZ R0, R180, R0, !PT ;  /* 0x00000000b4007209 */ /* 0x000fe40007810000 */
[----:B------:R-:W-:Y:S01]  /*17b50*/  I2FP.F32.S32 R13, R13 ;  /* 0x0000000d000d7245 */ /* 0x000fe20000201400 */
[----:B----4-:R-:W-:Y:S01]  /*17b60*/  FFMA.FTZ R7, R2, -UR19, R7 ;  /* 0x8000001302077c23 */ /* 0x010fe20008010007 */
[----:B------:R-:W-:Y:S02]  /*17b70*/  FSEL R198, R4, -INF , !P1 ;  /* 0xff80000004c67808 */ /* 0x000fe40004800000 */
[----:B------:R-:W-:Y:S01]  /*17b80*/  IADD3 R4, R235, -R9, RZ ;  /* 0x80000009eb047210 */ /* 0x000fe20007ffe0ff */
[----:B-----5:R-:W-:Y:S01]  /*17b90*/  FFMA.FTZ R10, R13, -UR19, R10 ;  /* 0x800000130d0a7c23 */ /* 0x020fe2000801000a */
[----:B------:R-:W-:Y:S02]  /*17ba0*/  IADD3 R2, R235, -R12, RZ ;  /* 0x8000000ceb027210 */ /* 0x000fe40007ffe0ff */
[----:B------:R-:W-:Y:S02]  /*17bb0*/  FMNMX.FTZ R0, R197, R0, !PT ;  /* 0x00000000c5007209 */ /* 0x000fe40007810000 */
[----:B--2---:R-:W-:Y:S02]  /*17bc0*/  FMNMX.FTZ R136, R136, R6, !PT ;  /* 0x0000000688887209 */ /* 0x004fe40007810000 */
[----:B------:R-:W-:Y:S02]  /*17bd0*/  FSEL R200, R5, -INF , !P2 ;  /* 0xff80000005c87808 */ /* 0x000fe40005000000 */
[----:B------:R-:W-:Y:S01]  /*17be0*/  IABS R13, R4 ;  /* 0x00000004000d7213 */ /* 0x000fe20000000000 */
[----:B------:R-:W1:Y:S01]  /*17bf0*/  SHFL.BFLY PT, R5, R136, 0x1, 0x1f ;  /* 0x0c201f0088057f89 */ /* 0x000e6200000e0000 */
[----:B------:R-:W-:Y:S02]  /*17c00*/  I2FP.F32.S32 R11, R11 ;  /* 0x0000000b000b7245 */ /* 0x000fe40000201400 */
[----:B------:R-:W-:Y:S02]  /*17c10*/  IABS R4, R2 ;  /* 0x0000000200047213 */ /* 0x000fe40000000000 */
[----:B------:R-:W-:Y:S01]  /*17c20*/  FMNMX.FTZ R2, R200, R0, !PT ;  /* 0x00000000c8027209 */ /* 0x000fe20007810000 */
[----:B------:R-:W-:Y:S01]  /*17c30*/  FFMA.FTZ R8, R11, -UR19, R8 ;  /* 0x800000130b087c23 */ /* 0x000fe20008010008 */
[----:B------:R-:W-:Y:S02]  /*17c40*/  FMNMX.FTZ R0, R177, R139, !PT ;  /* 0x0000008bb1007209 */ /* 0x000fe40007810000 */
[----:B------:R-:W-:Y:S02]  /*17c50*/  ISETP.GE.AND P1, PT, R12, R231, PT ;  /* 0x000000e70c00720c */ /* 0x000fe40003f26270 */
[----:B------:R-:W-:Y:S02]  /*17c60*/  ISETP.GE.AND P2, PT, R9, R230, PT ;  /* 0x000000e60900720c */ /* 0x000fe40003f46270 */
[----:B------:R-:W-:Y:S02]  /*17c70*/  FSEL R11, R184, -INF , !P0 ;  /* 0xff800000b80b7808 */ /* 0x000fe40004000000 */
[----:B------:R-:W-:Y:S02]  /*17c80*/  FMNMX.FTZ R0, R181, R0, !PT ;  /* 0x00000000b5007209 */ /* 0x000fe40007810000 */
[----:B------:R-:W-:Y:S02]  /*17c90*/  ISETP.GE.OR P1, PT, R12, R237, !P1 ;  /* 0x000000ed0c00720c */ /* 0x000fe40004f26670 */
[----:B------:R-:W-:Y:S02]  /*17ca0*/  ISETP.GE.OR P2, PT, R9, R236, !P2 ;  /* 0x000000ec0900720c */ /* 0x000fe40005746670 */
[----:B------:R-:W-:Y:S02]  /*17cb0*/  FSEL R9, R185, -INF , !P5 ;  /* 0xff800000b9097808 */ /* 0x000fe40006800000 */
[----:B------:R-:W-:Y:S02]  /*17cc0*/  FMNMX.FTZ R0, R11, R0, !PT ;  /* 0x000000000b007209 */ /* 0x000fe40007810000 */
[----:B------:R-:W-:Y:S02]  /*17cd0*/  FSEL R199, R7, -INF , !P1 ;  /* 0xff80000007c77808 */ /* 0x000fe40004800000 */
[----:B------:R-:W-:Y:S01]  /*17ce0*/  FMNMX.FTZ R2, R198, R2, !PT ;  /* 0x00000002c6027209 */ /* 0x000fe20007810000 */
[----:B------:R-:W2:Y:S01]  /*17cf0*/  SHFL.BFLY PT, R7, R135, 0x1, 0x1f ;  /* 0x0c201f0087077f89 */ /* 0x000ea200000e0000 */
[----:B------:R-:W-:Y:S02]  /*17d00*/  I2FP.F32.S32 R13, R13 ;  /* 0x0000000d000d7245 */ /* 0x000fe40000201400 */
[----:B------:R-:W-:Y:S02]  /*17d10*/  FSEL R201, R8, -INF , !P3 ;  /* 0xff80000008c97808 */ /* 0x000fe40005800000 */
[----:B------:R-:W-:Y:S02]  /*17d20*/  FMNMX.FTZ R0, R9, R0, !PT ;  /* 0x0000000009007209 */ /* 0x000fe40007810000 */
[----:B------:R-:W-:Y:S01]  /*17d30*/  FMNMX.FTZ R134, R199, R2, !PT ;  /* 0x00000002c7867209 */ /* 0x000fe20007810000 */
[----:B------:R-:W-:Y:S01]  /*17d40*/  FFMA.FTZ R2, R13, -UR19, R30 ;  /* 0x800000130d027c23 */ /* 0x000fe2000801001e */
[----:B------:R-:W-:Y:S02]  /*17d50*/  I2FP.F32.S32 R4, R4 ;  /* 0x0000000400047245 */ /* 0x000fe40000201400 */
[----:B------:R-:W-:Y:S01]  /*17d60*/  ISETP.GE.AND P1, PT, R12, R230, PT ;  /* 0x000000e60c00720c */ /* 0x000fe20003f26270 */
[----:B------:R-:W3:Y:S01]  /*17d70*/  SHFL.BFLY PT, R6, R134, 0x2, 0x1f ;  /* 0x0c401f0086067f89 */ /* 0x000ee200000e0000 */
[----:B------:R-:W-:Y:S01]  /*17d80*/  FSEL R202, R10, -INF , !P6 ;  /* 0xff8000000aca7808 */ /* 0x000fe20007000000 */
[----:B------:R-:W-:Y:S01]  /*17d90*/  FFMA.FTZ R140, R4, -UR19, R140 ;  /* 0x80000013048c7c23 */ /* 0x000fe2000801008c */
[----:B------:R-:W-:Y:S02]  /*17da0*/  FMNMX.FTZ R0, R201, R0, !PT ;  /* 0x00000000c9007209 */ /* 0x000fe40007810000 */
[----:B------:R-:W-:Y:S02]  /*17db0*/  ISETP.GE.OR P1, PT, R12, R236, !P1 ;  /* 0x000000ec0c00720c */ /* 0x000fe40004f26670 */
[----:B------:R-:W-:Y:S02]  /*17dc0*/  FSEL R203, R2, -INF , !P2 ;  /* 0xff80000002cb7808 */ /* 0x000fe40005000000 */
[----:B------:R-:W-:Y:S02]  /*17dd0*/  FMNMX.FTZ R0, R202, R0, !PT ;  /* 0x00000000ca007209 */ /* 0x000fe40007810000 */
[----:B------:R-:W-:Y:S02]  /*17de0*/  FSEL R140, R140, -INF , !P1 ;  /* 0xff8000008c8c7808 */ /* 0x000fe40004800000 */
[----:B-1----:R-:W-:Y:S02]  /*17df0*/  FMNMX.FTZ R136, R136, R5, !PT ;  /* 0x0000000588887209 */ /* 0x002fe40007810000 */
[----:B------:R-:W-:Y:S02]  /*17e00*/  FMNMX.FTZ R0, R203, R0, !PT ;  /* 0x00000000cb007209 */ /* 0x000fe40007810000 */
[C---:B------:R-:W-:Y:S01]  /*17e10*/  FSETP.NEU.FTZ.AND P3, PT, R136.reuse, -INF , PT ;  /* 0xff8000008800780b */ /* 0x040fe20003f7d000 */
[----:B------:R-:W-:Y:S01]  /*17e20*/  FMUL.FTZ R141, R136, UR4 ;  /* 0x00000004888d7c20 */ /* 0x000fe20008410000 */
[----:B------:R-:W-:Y:S02]  /*17e30*/  FMNMX.FTZ R0, R140, R0, !PT ;  /* 0x000000008c007209 */ /* 0x000fe40007810000 */
[----:B--2---:R-:W-:Y:S02]  /*17e40*/  FMNMX.FTZ R135, R135, R7, !PT ;  /* 0x0000000787877209 */ /* 0x004fe40007810000 */
[----:B------:R-:W-:Y:S01]  /*17e50*/  FSEL R141, R141, RZ, P3 ;  /* 0x000000ff8d8d7208 */ /* 0x000fe20001800000 */
[----:B------:R-:W1:Y:S01]  /*17e60*/  SHFL.BFLY PT, R2, R0, 0x2, 0x1f ;  /* 0x0c401f0000027f89 */ /* 0x000e6200000e0000 */
[----:B---3--:R-:W-:Y:S01]  /*17e70*/  FMNMX.FTZ R134, R134, R6, !PT ;  /* 0x0000000686867209 */ /* 0x008fe20007810000 */
[C---:B------:R-:W-:Y:S01]  /*17e80*/  FMUL.FTZ R142, R135.reuse, UR4 ;  /* 0x00000004878e7c20 */ /* 0x040fe20008410000 */
[----:B------:R-:W-:Y:S01]  /*17e90*/  FSETP.NEU.FTZ.AND P2, PT, R135, -INF , PT ;  /* 0xff8000008700780b */ /* 0x000fe20003f5d000 */
[--C-:B------:R-:W-:Y:S04]  /*17ea0*/  FFMA.FTZ R4, R17, UR4, -R141.reuse ;  /* 0x0000000411047c23 */ /* 0x100fe8000801088d */
[----:B------:R-:W2:Y:S01]  /*17eb0*/  SHFL.BFLY PT, R5, R134, 0x1, 0x1f ;  /* 0x0c201f0086057f89 */ /* 0x000ea200000e0000 */
[----:B------:R-:W-:Y:S01]  /*17ec0*/  FSEL R142, R142, RZ, P2 ;  /* 0x000000ff8e8e7208 */ /* 0x000fe20001000000 */
[----:B------:R3:W-:Y:S01]  /*17ed0*/  MUFU.EX2 R205, R4 ;  /* 0x0000000400cd7308 */ /* 0x0007e20000000800 */
[----:B-1----:R-:W-:Y:S01]  /*17ee0*/  FMNMX.FTZ R0, R0, R2, !PT ;  /* 0x0000000200007209 */ /* 0x002fe20007810000 */
[--C-:B------:R-:W-:Y:S01]  /*17ef0*/  FFMA.FTZ R2, R21, UR4, -R141.reuse ;  /* 0x0000000415027c23 */ /* 0x100fe2000801088d */
[----:B---3--:R-:W-:Y:S07]  /*17f00*/  FFMA.FTZ R4, R133, UR4, -R141 ;  /* 0x0000000485047c23 */ /* 0x008fee000801088d */
[----:B------:R1:W-:Y:S01]  /*17f10*/  MUFU.EX2 R207, R2 ;  /* 0x0000000200cf7308 */ /* 0x0003e20000000800 */
[----:B--2---:R-:W-:Y:S04]  /*17f20*/  FMNMX.FTZ R134, R134, R5, !PT ;  /* 0x0000000586867209 */ /* 0x004fe80007810000 */
[C---:B------:R-:W-:Y:S01]  /*17f30*/  FSETP.NEU.FTZ.AND P1, PT, R134.reuse, -INF , PT ;  /* 0xff8000008600780b */ /* 0x040fe20003f3d000 */
[----:B------:R-:W-:Y:S04]  /*17f40*/  FMUL.FTZ R143, R134, UR4 ;  /* 0x00000004868f7c20 */ /* 0x000fe80008410000 */
[----:B------:R2:W-:Y:S01]  /*17f50*/  MUFU.EX2 R204, R4 ;  /* 0x0000000400cc7308 */ /* 0x0005e20000000800 */
[----:B------:R-:W-:Y:S01]  /*17f60*/  FSEL R143, R143, RZ, P1 ;  /* 0x000000ff8f8f7208 */ /* 0x000fe20000800000 */
[----:B-1----:R-:W1:Y:S01]  /*17f70*/  SHFL.BFLY PT, R2, R0, 0x1, 0x1f ;  /* 0x0c201f0000027f89 */ /* 0x002e6200000e0000 */
[--C-:B--2---:R-:W-:Y:S07]  /*17f80*/  FFMA.FTZ R4, R19, UR4, -R142.reuse ;  /* 0x0000000413047c23 */ /* 0x104fee000801088e */
[----:B------:R2:W-:Y:S02]  /*17f90*/  MUFU.EX2 R252, R4 ;  /* 0x0000000400fc7308 */ /* 0x0005e40000000800 */
[--C-:B--2---:R-:W-:Y:S01]  /*17fa0*/  FFMA.FTZ R4, R137, UR4, -R142.reuse ;  /* 0x0000000489047c23 */ /* 0x104fe2000801088e */
[----:B-1----:R-:W-:Y:S01]  /*17fb0*/  FMNMX.FTZ R137, R0, R2, !PT ;  /* 0x0000000200897209 */ /* 0x002fe20007810000 */
[--C-:B------:R-:W-:Y:S01]  /*17fc0*/  FFMA.FTZ R0, R178, UR4, -R143.reuse ;  /* 0x00000004b2007c23 */ /* 0x100fe2000801088f */
[----:B------:R-:W-:Y:S05]  /*17fd0*/  FFMA.FTZ R2, R179, UR4, -R143 ;  /* 0x00000004b3027c23 */ /* 0x000fea000801088f */
[----:B------:R1:W2:Y:S01]  /*17fe0*/  MUFU.EX2 R206, R4 ;  /* 0x0000000400ce7308 */ /* 0x0002a20000000800 */
[C---:B------:R-:W-:Y:S01]  /*17ff0*/  FSETP.NEU.FTZ.AND P0, PT, R137.reuse, -INF , PT ;  /* 0xff8000008900780b */ /* 0x040fe20003f1d000 */
[----:B------:R-:W-:Y:S05]  /*18000*/  FMUL.FTZ R188, R137, UR4 ;  /* 0x0000000489bc7c20 */ /* 0x000fea0008410000 */
[----:B------:R-:W-:Y:S03]  /*18010*/  FSEL R188, R188, RZ, P0 ;  /* 0x000000ffbcbc7208 */ /* 0x000fe60000000000 */
[----:B------:R3:W-:Y:S10]  /*18020*/  MUFU.EX2 R246, R0 ;  /* 0x0000000000f67308 */ /* 0x0007f40000000800 */
[----:B------:R-:W-:Y:S01]  /*18030*/  MUFU.EX2 R248, R2 ;  /* 0x0000000200f87308 */ /* 0x000fe20000000800 */
[----:B-1----:R-:W-:Y:S09]  /*18040*/  FFMA.FTZ R4, R22, UR4, -R141 ;  /* 0x0000000416047c23 */ /* 0x002ff2000801088d */
[----:B------:R1:W-:Y:S01]  /*18050*/  MUFU.EX2 R186, R4 ;  /* 0x0000000400ba7308 */ /* 0x0003e20000000800 */
[--C-:B---3--:R-:W-:Y:S09]  /*18060*/  FFMA.FTZ R0, R180, UR4, -R143.reuse ;  /* 0x00000004b4007c23 */ /* 0x108ff2000801088f */
[----:B------:R3:W4:Y:S01]  /*18070*/  MUFU.EX2 R249, R0 ;  /* 0x0000000000f97308 */ /* 0x0007220000000800 */
[----:B-1----:R-:W-:Y:S09]  /*18080*/  FFMA.FTZ R4, R23, UR4, -R142 ;  /* 0x0000000417047c23 */ /* 0x002ff2000801088e */
[----:B------:R1:W-:Y:S01]  /*18090*/  MUFU.EX2 R250, R4 ;  /* 0x0000000400fa7308 */ /* 0x0003e20000000800 */
[----:B---3--:R-:W-:Y:S01]  /*180a0*/  FFMA.FTZ R0, R177, UR4, -R188 ;  /* 0x00000004b1007c23 */ /* 0x008fe200080108bc */
[----:B--2---:R-:W-:Y:S02]  /*180b0*/  F2FP.F16.F32.PACK_AB R177, R206, R252 ;  /* 0x000000fcceb1723e */ /* 0x004fe400000000ff */
[----:B----4-:R-:W-:Y:S06]  /*180c0*/  F2FP.F16.F32.PACK_AB R182, R249, R248 ;  /* 0x000000f8f9b6723e */ /* 0x010fec00000000ff */
[----:B------:R2:W-:Y:S01]  /*180d0*/  MUFU.EX2 R242, R0 ;  /* 0x0000000000f27308 */ /* 0x0005e20000000800 */
[----:B-1----:R-:W-:Y:S09]  /*180e0*/  FFMA.FTZ R4, R20, UR4, -R142 ;  /* 0x0000000414047c23 */ /* 0x002ff2000801088e */
[----:B------:R1:W3:Y:S01]  /*180f0*/  MUFU.EX2 R251, R4 ;  /* 0x0000000400fb7308 */ /* 0x0002e20000000800 */
[--C-:B--2---:R-:W-:Y:S09]  /*18100*/  FFMA.FTZ R0, R181, UR4, -R188.reuse ;  /* 0x00000004b5007c23 */ /* 0x104ff200080108bc */
[----:B------:R2:W4:Y:S01]  /*18110*/  MUFU.EX2 R243, R0 ;  /* 0x0000000000f37308 */ /* 0x0005220000000800 */
[----:B-1----:R-:W-:Y:S01]  /*18120*/  FFMA.FTZ R4, R176, UR4, -R143 ;  /* 0x00000004b0047c23 */ /* 0x002fe2000801088f */
[----:B------:R-:W-:Y:S02]  /*18130*/  F2FP.F16.F32.PACK_AB R176, R204, R205 ;  /* 0x000000cdccb0723e */ /* 0x000fe400000000ff */
[----:B---3--:R-:W-:Y:S06]  /*18140*/  F2FP.F16.F32.PACK_AB R179, R251, R250 ;  /* 0x000000fafbb3723e */ /* 0x008fec00000000ff */
[----:B------:R1:W3:Y:S01]  /*18150*/  MUFU.EX2 R247, R4 ;  /* 0x0000000400f77308 */ /* 0x0002e20000000800 */
[--C-:B--2---:R-:W-:Y:S01]  /*18160*/  FFMA.FTZ R0, R11, UR4, -R188.reuse ;  /* 0x000000040b007c23 */ /* 0x104fe200080108bc */
[----:B----4-:R-:W-:Y:S08]  /*18170*/  F2FP.F16.F32.PACK_AB R181, R243, R242 ;  /* 0x000000f2f3b5723e */ /* 0x010ff000000000ff */
[----:B------:R2:W-:Y:S01]  /*18180*/  MUFU.EX2 R245, R0 ;  /* 0x0000000000f57308 */ /* 0x0005e20000000800 */
[----:B-1----:R-:W-:Y:S01]  /*18190*/  FFMA.FTZ R4, R9, UR4, -R188 ;  /* 0x0000000409047c23 */ /* 0x002fe200080108bc */
[----:B---3--:R-:W-:Y:S08]  /*181a0*/  F2FP.F16.F32.PACK_AB R180, R246, R247 ;  /* 0x000000f7f6b4723e */ /* 0x008ff000000000ff */
[----:B------:R-:W1:Y:S01]  /*181b0*/  MUFU.EX2 R244, R4 ;  /* 0x0000000400f47308 */ /* 0x000e620000000800 */
[----:B--2---:R-:W-:Y:S05]  /*181c0*/  FSEL R0, R136, RZ, P3 ;  /* 0x000000ff88007208 */ /* 0x004fea0001800000 */
[----:B------:R-:W-:Y:S01]  /*181d0*/  FADD.FTZ R2, -R0, R3 ;  /* 0x0000000300027221 */ /* 0x000fe20000010100 */
[----:B------:R-:W-:Y:S02]  /*181e0*/  FSEL R0, R135, RZ, P2 ;  /* 0x000000ff87007208 */ /* 0x000fe40001000000 */
[----:B------:R-:W-:Y:S01]  /*181f0*/  FSEL R3, R134, RZ, P1 ;  /* 0x000000ff86037208 */ /* 0x000fe20000800000 */
[----:B------:R-:W-:Y:S02]  /*18200*/  FMUL.FTZ R2, R2, UR4 ;  /* 0x0000000402027c20 */ /* 0x000fe40008410000 */
[----:B------:R-:W-:Y:S02]  /*18210*/  FADD.FTZ R0, -R0, R132 ;  /* 0x0000008400007221 */ /* 0x000fe40000010100 */
[----:B------:R2:W3:Y:S01]  /*18220*/  MUFU.EX2 R133, R2 ;  /* 0x0000000200857308 */ /* 0x0004e20000000800 */
[----:B------:R-:W-:Y:S01]  /*18230*/  FADD.FTZ R3, -R3, R138 ;  /* 0x0000008a03037221 */ /* 0x000fe20000010100 */
[----:B-1----:R-:W-:Y:S01]  /*18240*/  F2FP.F16.F32.PACK_AB R183, R244, R245 ;  /* 0x000000f5f4b7723e */ /* 0x002fe200000000ff */
[----:B------:R-:W-:Y:S07]  /*18250*/  FFMA.FTZ R138, R193, UR4, -R141 ;  /* 0x00000004c18a7c23 */ /* 0x000fee000801088d */
[----:B------:R-:W-:Y:S01]  /*18260*/  MUFU.EX2 R209, R138 ;  /* 0x0000008a00d17308 */ /* 0x000fe20000000800 */
[----:B--2---:R-:W-:Y:S01]  /*18270*/  FMUL.FTZ R2, R0, UR4 ;  /* 0x0000000400027c20 */ /* 0x004fe20008410000 */
[----:B------:R-:W-:Y:S01]  /*18280*/  FSEL R0, R137, RZ, P0 ;  /* 0x000000ff89007208 */ /* 0x000fe20000000000 */
[C---:B---3--:R-:W-:Y:S01]  /*18290*/  FMUL.FTZ R4, R133.reuse, R148 ;  /* 0x0000009485047220 */ /* 0x048fe20000410000 */
[C---:B------:R-:W-:Y:S06]  /*182a0*/  FMUL.FTZ R5, R133.reuse, R149 ;  /* 0x0000009585057220 */ /* 0x040fec0000410000 */
[----:B------:R1:W2:Y:S01]  /*182b0*/  MUFU.EX2 R132, R2 ;  /* 0x0000000200847308 */ /* 0x0002a20000000800 */
[C---:B------:R-:W-:Y:S01]  /*182c0*/  FMUL.FTZ R17, R133.reuse, R157 ;  /* 0x0000009d85117220 */ /* 0x040fe20000410000 */
[----:B------:R-:W-:Y:S01]  /*182d0*/  FADD.FTZ R0, -R0, R139 ;  /* 0x0000008b00007221 */ /* 0x000fe20000010100 */
[----:B------:R-:W-:Y:S01]  /*182e0*/  MOV R139, R186 ;  /* 0x000000ba008b7202 */ /* 0x000fe20000000f00 */
[----:B------:R-:W-:Y:S01]  /*182f0*/  FMUL.FTZ R16, R133, R156 ;  /* 0x0000009c85107220 */ /* 0x000fe20000410000 */
[----:B------:R-:W3:Y:S01]  /*18300*/  LDSM.16.MT88.4 R184, [R215+0xa000] ;  /* 0x00a00000d7b8783b */ /* 0x000ee20000004200 */
[----:B------:R-:W-:Y:S01]  /*18310*/  FMUL.FTZ R0, R0, UR4 ;  /* 0x0000000400007c20 */ /* 0x000fe20008410000 */
[----:B------:R-:W-:Y:S01]  /*18320*/  F2FP.F16.F32.PACK_AB R178, R139, R207 ;  /* 0x000000cf8bb2723e */ /* 0x000fe200000000ff */
[C---:B------:R-:W-:Y:S01]  /*18330*/  FMUL.FTZ R20, R133.reuse, R160 ;  /* 0x000000a085147220 */ /* 0x040fe20000410000 */
[C---:B------:R-:W-:Y:S01]  /*18340*/  FMUL.FTZ R21, R133.reuse, R161 ;  /* 0x000000a185157220 */ /* 0x040fe20000410000 */
[C---:B------:R-:W-:Y:S01]  /*18350*/  FMUL.FTZ R32, R133.reuse, R172 ;  /* 0x000000ac85207220 */ /* 0x040fe20000410000 */
[C---:B------:R-:W-:Y:S01]  /*18360*/  FMUL.FTZ R33, R133.reuse, R173 ;  /* 0x000000ad85217220 */ /* 0x040fe20000410000 */
[----:B------:R-:W4:Y:S01]  /*18370*/  MUFU.EX2 R0, R0 ;  /* 0x0000000000007308 */ /* 0x000f220000000800 */
        /* <DEDUP_REMOVED lines=18> */
[C---:B----4-:R-:W-:Y:S01]  /*184a0*/  FMUL.FTZ R10, R0.reuse, R146 ;  /* 0x00000092000a7220 */ /* 0x050fe20000410000 */
        /* <DEDUP_REMOVED lines=8> */
[----:B------:R1:W4:Y:S01]  /*18530*/  MUFU.EX2 R240, R3 ;  /* 0x0000000300f07308 */ /* 0x0003220000000800 */
        /* <DEDUP_REMOVED lines=20> */
[-C--:B---3--:R-:W-:Y:S05]  /*18680*/  HMMA.16816.F32 R20, R176, R184.reuse, R20 ;  /* 0x000000b8b014723c */ /* 0x088fea0000001814 */
[C---:B------:R-:W-:Y:S01]  /*18690*/  FMUL.FTZ R26, R0.reuse, R166 ;  /* 0x000000a6001a7220 */ /* 0x040fe20000410000 */
[----:B------:R-:W-:Y:S01]  /*186a0*/  FMUL.FTZ R27, R0, R167 ;  /* 0x000000a7001b7220 */ /* 0x000fe20000410000 */
[C---:B------:R-:W-:Y:S01]  /*186b0*/  FMUL.FTZ R29, R2.reuse, R169 ;  /* 0x000000a9021d7220 */ /* 0x040fe20000410000 */
[----:B------:R-:W-:Y:S03]  /*186c0*/  FMUL.FTZ R40, R2, R40 ;  /* 0x0000002802287220 */ /* 0x000fe60000410000 */
[--C-:B-1----:R-:W-:Y:S01]  /*186d0*/  FFMA.FTZ R3, R192, UR4, -R142.reuse ;  /* 0x00000004c0037c23 */ /* 0x102fe2000801088e */
[----:B------:R-:W-:Y:S01]  /*186e0*/  FMUL.FTZ R41, R2, R41 ;  /* 0x0000002902297220 */ /* 0x000fe20000410000 */
[C---:B------:R-:W-:Y:S02]  /*186f0*/  HMMA.16816.F32 R24, R180.reuse, R184, R24 ;  /* 0x000000b8b418723c */ /* 0x040fe40000001818 */
[----:B------:R1:W3:Y:S02]  /*18700*/  MUFU.EX2 R210, R3 ;  /* 0x0000000300d27308 */ /* 0x0002e40000000800 */
        /* <DEDUP_REMOVED lines=24> */
[----:B------:R-:W-:Y:S01]  /*18890*/  MOV R161, R205 ;  /* 0x000000cd00a17202 */ /* 0x000fe20000000f00 */
[C---:B------:R-:W-:Y:S01]  /*188a0*/  FMUL.FTZ R56, R2.reuse, R56 ;  /* 0x0000003802387220 */ /* 0x040fe20000410000 */
[----:B------:R-:W-:Y:S03]  /*188b0*/  FMUL.FTZ R57, R2, R57 ;  /* 0x0000003902397220 */ /* 0x000fe60000410000 */
        /* <DEDUP_REMOVED lines=110> */
[----:B------:R-:W-:Y:S01]  /*18fa0*/  MOV R164, R139 ;  /* 0x0000008b00a47202 */ /* 0x000fe20000000f00 */
        /* <DEDUP_REMOVED lines=8> */
[----:B----4-:R-:W-:Y:S03]  /*19030*/  F2FP.F16.F32.PACK_AB R140, R240, R241 ;  /* 0x000000f1f08c723e */ /* 0x010fe600000000ff */
[----:B---3--:R-:W-:Y:S02]  /*19040*/  F2FP.F16.F32.PACK_AB R141, R210, R211 ;  /* 0x000000d3d28d723e */ /* 0x008fe400000000ff */
        /* <DEDUP_REMOVED lines=17> */
[----:B------:R-:W5:Y:S04]  /*19160*/  LDL.LU R12, [R1+0x14] ;  /* 0x00001400010c7983 */ /* 0x000f680000300800 */
[----:B------:R-:W-:Y:S02]  /*19170*/  MOV R10, R163 ;  /* 0x000000a3000a7202 */ /* 0x000fe40000000f00 */
[----:B------:R-:W-:Y:S04]  /*19180*/  MOV R9, R162 ;  /* 0x000000a200097202 */ /* 0x000fe80000000f00 */
[----:B------:R-:W-:Y:S02]  /*19190*/  MOV R15, R160 ;  /* 0x000000a0000f7202 */ /* 0x000fe40000000f00 */
        /* <DEDUP_REMOVED lines=67> */
[----:B------:R2:W-:Y:S01]  /*195d0*/  STL [R1+0x14], R0 ;  /* 0x0000140001007387 */ /* 0x0005e20000100800 */
[----:B-1----:R-:W-:Y:S01]  /*195e0*/  MOV R3, R136 ;  /* 0x0000008800037202 */ /* 0x002fe20000000f00 */
[----:B------:R-:W-:Y:S06]  /*195f0*/  @P0 BRA `(.L_x_2892) ;  /* 0xffffffc800380947 */ /* 0x000fec000383ffff */
.L_x_2891:
[----:B------:R-:W2:Y:S04]  /*19600*/  LDL.LU R8, [R1+0x10] ;  /* 0x0000100001087983 */ /* 0x000ea80000300800 */
[----:B------:R-:W3:Y:S04]  /*19610*/  LDL.LU R7, [R1+0xc] ;  /* 0x00000c0001077983 */ /* 0x000ee80000300800 */
[----:B------:R-:W4:Y:S04]  /*19620*/  LDL.LU R6, [R1+0x8] ;  /* 0x0000080001067983 */ /* 0x000f280000300800 */
[----:B------:R-:W5:Y:S01]  /*19630*/  LDL.LU R5, [R1+0x14] ;  /* 0x0000140001057983 */ /* 0x000f620000300800 */
        /* <DEDUP_REMOVED lines=114> */
.L_x_2895:
        /* <DEDUP_REMOVED lines=24> */
.L_x_2896:
        /* <DEDUP_REMOVED lines=331> */
.L_x_2898:
[----:B------:R-:W-:Y:S05]  /*1b390*/  BSYNC B0 ;  /* 0x0000000000007941 */ /* 0x000fea0003800000 */
.L_x_2897:
        /* <DEDUP_REMOVED lines=35> */
.L_x_2900:
[----:B------:R-:W-:Y:S05]  /*1b5d0*/  BSYNC B0 ;  /* 0x0000000000007941 */ /* 0x000fea0003800000 */
.L_x_2899:
        /* <DEDUP_REMOVED lines=23> */
.L_x_2902:
[----:B------:R-:W-:Y:S05]  /*1b750*/  BSYNC B0 ;  /* 0x0000000000007941 */ /* 0x000fea0003800000 */
.L_x_2901:
        /* <DEDUP_REMOVED lines=22> */
.L_x_2904:
[----:B------:R-:W-:Y:S05]  /*1b8c0*/  BSYNC B0 ;  /* 0x0000000000007941 */ /* 0x000fea0003800000 */
.L_x_2903:
        /* <DEDUP_REMOVED lines=21> */
.L_x_2906:
[----:B------:R-:W-:Y:S05]  /*1ba20*/  BSYNC B0 ;  /* 0x0000000000007941 */ /* 0x000fea0003800000 */
.L_x_2905:
        /* <DEDUP_REMOVED lines=21> */
.L_x_2908:
[----:B------:R-:W-:Y:S05]  /*1bb80*/  BSYNC B0 ;  /* 0x0000000000007941 */ /* 0x000fea0003800000 */
.L_x_2907:
        /* <DEDUP_REMOVED lines=21> */
.L_x_2910:
[----:B------:R-:W-:Y:S05]  /*1bce0*/  BSYNC B0 ;  /* 0x0000000000007941 */ /* 0x000fea0003800000 */
.L_x_2909:
        /* <DEDUP_REMOVED lines=21> */
.L_x_2912:
[----:B------:R-:W-:Y:S05]  /*1be40*/  BSYNC B0 ;  /* 0x0000000000007941 */ /* 0x000fea0003800000 */
.L_x_2911:
        /* <DEDUP_REMOVED lines=21> */
.L_x_2913:
        /* <DEDUP_REMOVED lines=14> */
.L_x_2953:


//--------------------- .nv.shared._ZN5flash16flash_fwd_kernelI23Flash_fwd_kernel_traitsILi128ELi128ELi64ELi4ELb0ELb0EN7cutlass6half_tE19Flash_kernel_traitsILi128ELi128ELi64ELi4ES3_EELb0ELb0ELb0ELb0ELb0ELb1ELb0ELb0EEEvNS_16Flash_fwd_paramsE --------------------------
	.section	.nv.shared._ZN5flash16flash_fwd_kernelI23Flash_fwd_kernel_traitsILi128ELi128ELi64ELi4ELb0ELb0EN7cutlass6half_tE19Flash_kernel_traitsILi128ELi128ELi64ELi4ES3_EELb0ELb0ELb0ELb0ELb0ELb1ELb0ELb0EEEvNS_16Flash_fwd_paramsE,"aw",@nobits
	.sectionflags	@""
	.align	16
	.zero		1024


//--------------------- .nv.shared.reserved.0     --------------------------
	.section	.nv.shared.reserved.0,"aw",@nobits
	.weak		__nv_reservedSMEM_offset_0_alias
	.size		__nv_reservedSMEM_offset_0_alias, 0, 0
	.other		__nv_reservedSMEM_offset_0_alias,@"STO_CUDA_RESERVED_SHARED STV_DEFAULT"
__nv_reservedSMEM_offset_0_alias:
	.zero		0


//--------------------- .nv.global                --------------------------
	.section	.nv.global,"aw",@nobits
.nv.global:
	.type		_ZN66_INTERNAL_d8c2bc29_30_flash_fwd_hdim128_fp16_sm80_cu_9949e2e8_33884cute1_E,@object
	.size		_ZN66_INTERNAL_d8c2bc29_30_flash_fwd_hdim128_fp16_sm80_cu_9949e2e8_33884cute1_E,(_ZN66_INTERNAL_d8c2bc29_30_flash_fwd_hdim128_fp16_sm80_cu_9949e2e8_33884cuda3std3__45__cpo6cbeginE - _ZN66_INTERNAL_d8c2bc29_30_flash_fwd_hdim128_fp16_sm80_cu_9949e2e8_33884cute1_E)
_ZN66_INTERNAL_d8c2bc29_30_flash_fwd_hdim128_fp16_sm80_cu_9949e2e8_33884cute1_E:
	.zero		1
	.type		_ZN66_INTERNAL_d8c2bc29_30_flash_fwd_hdim128_fp16_sm80_cu_9949e2e8_33884cuda3std3__45__cpo6cbeginE,@object
	.size		_ZN66_INTERNAL_d8c2bc29_30_flash_fwd_hdim128_fp16_sm80_cu_9949e2e8_33884cuda3std3__45__cpo6cbeginE,(_ZN66_INTERNAL_d8c2bc29_30_flash_fwd_hdim128_fp16_sm80_cu_9949e2e8_33884cuda3std3__48in_placeE - _ZN66_INTERNAL_d8c2bc29_30_flash_fwd_hdim128_fp16_sm80_cu_9949e2e8_33884cuda3std3__45__cpo6cbeginE)
_ZN66_INTERNAL_d8c2bc29_30_flash_fwd_hdim128_fp16_sm80_cu_9949e2e8_33884cuda3std3__45__cpo6cbeginE:
	.zero		1
	.type		_ZN66_INTERNAL_d8c2bc29_30_flash_fwd_hdim128_fp16_sm80_cu_9949e2e8_33884cuda3std3__48in_placeE,@object
	.size		_ZN66_INTERNAL_d8c2bc29_30_flash_fwd_hdim128_fp16_sm80_cu_9949e2e8_33884cuda3std3__48in_placeE,(_ZN66_INTERNAL_d8c2bc29_30_flash_fwd_hdim128_fp16_sm80_cu_9949e2e8_33884cuda3std6ranges3__45__cpo9iter_moveE - _ZN66_INTERNAL_d8c2bc29_30_flash_fwd_hdim128_fp16_sm80_cu_9949e2e8_33884cuda3std3__48in_placeE)
_ZN66_INTERNAL_d8c2bc29_30_flash_fwd_hdim128_fp16_sm80_cu_9949e2e8_33884cuda3std3__48in_placeE:
	.zero		1
	.type		_ZN66_INTERNAL_d8c2bc29_30_flash_fwd_hdim128_fp16_sm80_cu_9949e2e8_33884cuda3std6ranges3__45__cpo9iter_moveE,@object
	.size		_ZN66_INTERNAL_d8c2bc29_30_flash_fwd_hdim128_fp16_sm80_cu_9949e2e8_33884cuda3std6ranges3__45__cpo9iter_moveE,(_ZN66_INTERNAL_d8c2bc29_30_flash_fwd_hdim128_fp16_sm80_cu_9949e2e8_33884cuda3std3__45__cpo5beginE - _ZN66_INTERNAL_d8c2bc29_30_flash_fwd_hdim128_fp16_sm80_cu_9949e2e8_33884cuda3std6ranges3__45__cpo9iter_moveE)
_ZN66_INTERNAL_d8c2bc29_30_flash_fwd_hdim128_fp16_sm80_cu_9949e2e8_33884cuda3std6ranges3__45__cpo9iter_moveE:
	.zero		1
	.type		_ZN66_INTERNAL_d8c2bc29_30_flash_fwd_hdim128_fp16_sm80_cu_9949e2e8_33884cuda3std3__45__cpo5beginE,@object
	.size		_ZN66_INTERNAL_d8c2bc29_30_flash_fwd_hdim128_fp16_sm80_cu_9949e2e8_33884cuda3std3__45__cpo5beginE,(_ZN66_INTERNAL_d8c2bc29_30_flash_fwd_hdim128_fp16_sm80_cu_9949e2e8_33884cuda3std3__468_GLOBAL__N__d8c2bc29_30_flash_fwd_hdim128_fp16_sm80_cu_9949e2e8_33886ignoreE - _ZN66_INTERNAL_d8c2bc29_30_flash_fwd_hdim128_fp16_sm80_cu_9949e2e8_33884cuda3std3__45__cpo5beginE)
_ZN66_INTERNAL_d8c2bc29_30_flash_fwd_hdim128_fp16_sm80_cu_9949e2e8_33884cuda3std3__45__cpo5beginE:
	.zero		1
	.type		_ZN66_INTERNAL_d8c2bc29_30_flash_fwd_hdim128_fp16_sm80_cu_9949e2e8_33884cuda3std3__468_GLOBAL__N__d8c2bc29_30_flash_fwd_hdim128_fp16_sm80_cu_9949e2e8_33886ignoreE,@object
	.size		_ZN66_INTERNAL_d8c2bc29_30_flash_fwd_hdim128_fp16_sm80_cu_9949e2e8_33884cuda3std3__468_GLOBAL__N__d8c2bc29_30_flash_fwd_hdim128_fp16_sm80_cu_9949e2e8_33886ignoreE,(_ZN66_INTERNAL_d8c2bc29_30_flash_fwd_hdim128_fp16_sm80_cu_9949e2e8_33884cute7productE - _ZN66_INTERNAL_d8c2bc29_30_flash_fwd_hdim128_fp16_sm80_cu_9949e2e8_33884cuda3std3__468_GLOBAL__N__d8c2bc29_30_flash_fwd_hdim128_fp16_sm80_cu_9949e2e8_33886ignoreE)
_ZN66_INTERNAL_d8c2bc29_30_flash_fwd_hdim128_fp16_sm80_cu_9949e2e8_33884cuda3std3__468_GLOBAL__N__d8c2bc29_30_flash_fwd_hdim128_fp16_sm80_cu_9949e2e8_33886ignoreE:
	.zero		1
	.type		_ZN66_INTERNAL_d8c2bc29_30_flash_fwd_hdim128_fp16_sm80_cu_9949e2e8_33884cute7productE,@object
	.size		_ZN66_INTERNAL_d8c2bc29_30_flash_fwd_hdim128_fp16_sm80_cu_9949e2e8_33884cute7productE,(_ZN66_INTERNAL_d8c2bc29_30_flash_fwd_hdim128_fp16_sm80_cu_9949e2e8_33884cuda3std3__45__cpo3endE - _ZN66_INTERNAL_d8c2bc29_30_flash_fwd_hdim128_fp16_sm80_cu_9949e2e8_33884cute7productE)
_ZN66_INTERNAL_d8c2bc29_30_flash_fwd_hdim128_fp16_sm80_cu_9949e2e8_33884cute7productE:
	.zero		1
	.type		_ZN66_INTERNAL_d8c2bc29_30_flash_fwd_hdim128_fp16_sm80_cu_9949e2e8_33884cuda3std3__45__cpo3endE,@object
	.size		_ZN66_INTERNAL_d8c2bc29_30_flash_fwd_hdim128_fp16_sm80_cu_9949e2e8_33884cuda3std3__45__cpo3endE,(_ZN66_INTERNAL_d8c2bc29_30_flash_fwd_hdim128_fp16_sm80_cu_9949e2e8_33884cuda3std3__419piecewise_constructE - _ZN66_INTERNAL_d8c2bc29_30_flash_fwd_hdim128_fp16_sm80_cu_9949e2e8_33884cuda3std3__45__cpo3endE)
_ZN66_INTERNAL_d8c2bc29_30_flash_fwd_hdim128_fp16_sm80_cu_9949e2e8_33884cuda3std3__45__cpo3endE:
	.zero		1
	.type		_ZN66_INTERNAL_d8c2bc29_30_flash_fwd_hdim128_fp16_sm80_cu_9949e2e8_33884cuda3std3__419piecewise_constructE,@object
	.size		_ZN66_INTERNAL_d8c2bc29_30_flash_fwd_hdim128_fp16_sm80_cu_9949e2e8_33884cuda3std3__419piecewise_constructE,(_ZN66_INTERNAL_d8c2bc29_30_flash_fwd_hdim128_fp16_sm80_cu_9949e2e8_33884cuda3std3__45__cpo4cendE - _ZN66_INTERNAL_d8c2bc29_30_flash_fwd_hdim128_fp16_sm80_cu_9949e2e8_33884cuda3std3__419piecewise_constructE)
_ZN66_INTERNAL_d8c2bc29_30_flash_fwd_hdim128_fp16_sm80_cu_9949e2e8_33884cuda3std3__419piecewise_constructE:
	.zero		1
	.type		_ZN66_INTERNAL_d8c2bc29_30_flash_fwd_hdim128_fp16_sm80_cu_9949e2e8_33884cuda3std3__45__cpo4cendE,@object
	.size		_ZN66_INTERNAL_d8c2bc29_30_flash_fwd_hdim128_fp16_sm80_cu_9949e2e8_33884cuda3std3__45__cpo4cendE,(_ZN66_INTERNAL_d8c2bc29_30_flash_fwd_hdim128_fp16_sm80_cu_9949e2e8_33884cuda3std6ranges3__45__cpo4swapE - _ZN66_INTERNAL_d8c2bc29_30_flash_fwd_hdim128_fp16_sm80_cu_9949e2e8_33884cuda3std3__45__cpo4cendE)
_ZN66_INTERNAL_d8c2bc29_30_flash_fwd_hdim128_fp16_sm80_cu_9949e2e8_33884cuda3std3__45__cpo4cendE:
	.zero		1
	.type		_ZN66_INTERNAL_d8c2bc29_30_flash_fwd_hdim128_fp16_sm80_cu_9949e2e8_33884cuda3std6ranges3__45__cpo4swapE,@object
	.size		_ZN66_INTERNAL_d8c2bc29_30_flash_fwd_hdim128_fp16_sm80_cu_9949e2e8_33884cuda3std6ranges3__45__cpo4swapE,(.L_7 - _ZN66_INTERNAL_d8c2bc29_30_flash_fwd_hdim128_fp16_sm80_cu_9949e2e8_33884cuda3std6ranges3__45__cpo4swapE)
_ZN66_INTERNAL_d8c2bc29_30_flash_fwd_hdim128_fp16_sm80_cu_9949e2e8_33884cuda3std6ranges3__45__cpo4swapE:
	.zero		1
.L_7:


//--------------------- .nv.shared._ZN5flash16flash_fwd_kernelI23Flash_fwd_kernel_traitsILi128ELi128ELi64ELi4ELb0ELb0EN7cutlass6half_tE19Flash_kernel_traitsILi128ELi128ELi64ELi4ES3_EELb0ELb0ELb0ELb0ELb0ELb1ELb1ELb0EEEvNS_16Flash_fwd_paramsE --------------------------
	.section	.nv.shared._ZN5flash16flash_fwd_kernelI23Flash_fwd_kernel_traitsILi128ELi128ELi64ELi4ELb0ELb0EN7cutlass6half_tE19Flash_kernel_traitsILi128ELi128ELi64ELi4ES3_EELb0ELb0ELb0ELb0ELb0ELb1ELb1ELb0EEEvNS_16Flash_fwd_paramsE,"aw",@nobits
	.sectionflags	@""
	.align	16
	.zero		1024


//--------------------- .nv.shared._ZN5flash16flash_fwd_kernelI23Flash_fwd_kernel_traitsILi128ELi128ELi64ELi4ELb0ELb0EN7cutlass6half_tE19Flash_kernel_traitsILi128ELi128ELi64ELi4ES3_EELb0ELb0ELb0ELb0ELb1ELb1ELb0ELb0EEEvNS_16Flash_fwd_paramsE --------------------------
	.section	.nv.shared._ZN5flash16flash_fwd_kernelI23Flash_fwd_kernel_traitsILi128ELi128ELi64ELi4ELb0ELb0EN7cutlass6half_tE19Flash_kernel_traitsILi128ELi128ELi64ELi4ES3_EELb0ELb0ELb0ELb0ELb1ELb1ELb0ELb0EEEvNS_16Flash_fwd_paramsE,"aw",@nobits
	.sectionflags	@""
	.align	16
	.zero		1024


//--------------------- .nv.shared._ZN5flash16flash_fwd_kernelI23Flash_fwd_kernel_traitsILi128ELi128ELi64ELi4ELb0ELb0EN7cutlass6half_tE19Flash_kernel_traitsILi128ELi128ELi64ELi4ES3_EELb0ELb0ELb0ELb0ELb1ELb1ELb1ELb0EEEvNS_16Flash_fwd_paramsE --------------------------
	.section	.nv.shared._ZN5flash16flash_fwd_kernelI23Flash_fwd_kernel_traitsILi128ELi128ELi64ELi4ELb0ELb0EN7cutlass6half_tE19Flash_kernel_traitsILi128ELi128ELi64ELi4ES3_EELb0ELb0ELb0ELb0ELb1ELb1ELb1ELb0EEEvNS_16Flash_fwd_paramsE,"aw",@nobits
	.sectionflags	@""
	.align	16
	.zero		1024


//--------------------- .nv.shared._ZN5flash16flash_fwd_kernelI23Flash_fwd_kernel_traitsILi128ELi128ELi64ELi4ELb0ELb0EN7cutlass6half_tE19Flash_kernel_traitsILi128ELi128ELi64ELi4ES3_EELb0ELb0ELb0ELb0ELb0ELb0ELb0ELb0EEEvNS_16Flash_fwd_paramsE --------------------------
	.section	.nv.shared._ZN5flash16flash_fwd_kernelI23Flash_fwd_kernel_traitsILi128ELi128ELi64ELi4ELb0ELb0EN7cutlass6half_tE19Flash_kernel_traitsILi128ELi128ELi64ELi4ES3_EELb0ELb0ELb0ELb0ELb0ELb0ELb0ELb0EEEvNS_16Flash_fwd_paramsE,"aw",@nobits
	.sectionflags	@""
	.align	16
	.zero		1024


//--------------------- .nv.shared._ZN5flash16flash_fwd_kernelI23Flash_fwd_kernel_traitsILi128ELi128ELi64ELi4ELb0ELb0EN7cutlass6half_tE19Flash_kernel_traitsILi128ELi128ELi64ELi4ES3_EELb0ELb0ELb0ELb0ELb0ELb0ELb1ELb0EEEvNS_16Flash_fwd_paramsE --------------------------
	.section	.nv.shared._ZN5flash16flash_fwd_kernelI23Flash_fwd_kernel_traitsILi128ELi128ELi64ELi4ELb0ELb0EN7cutlass6half_tE19Flash_kernel_traitsILi128ELi128ELi64ELi4ES3_EELb0ELb0ELb0ELb0ELb0ELb0ELb1ELb0EEEvNS_16Flash_fwd_paramsE,"aw",@nobits
	.sectionflags	@""
	.align	16
	.zero		1024


//--------------------- .nv.shared._ZN5flash16flash_fwd_kernelI23Flash_fwd_kernel_traitsILi128ELi128ELi64ELi4ELb0ELb0EN7cutlass6half_tE19Flash_kernel_traitsILi128ELi128ELi64ELi4ES3_EELb0ELb0ELb0ELb1ELb0ELb0ELb0ELb0EEEvNS_16Flash_fwd_paramsE --------------------------
	.section	.nv.shared._ZN5flash16flash_fwd_kernelI23Flash_fwd_kernel_traitsILi128ELi128ELi64ELi4ELb0ELb0EN7cutlass6half_tE19Flash_kernel_traitsILi128ELi128ELi64ELi4ES3_EELb0ELb0ELb0ELb1ELb0ELb0ELb0ELb0EEEvNS_16Flash_fwd_paramsE,"aw",@nobits
	.sectionflags	@""
	.align	16
	.zero		1024


//--------------------- .nv.shared._ZN5flash16flash_fwd_kernelI23Flash_fwd_kernel_traitsILi128ELi128ELi64ELi4ELb0ELb0EN7cutlass6half_tE19Flash_kernel_traitsILi128ELi128ELi64ELi4ES3_EELb0ELb0ELb0ELb1ELb0ELb0ELb1ELb0EEEvNS_16Flash_fwd_paramsE --------------------------
	.section	.nv.shared._ZN5flash16flash_fwd_kernelI23Flash_fwd_kernel_traitsILi128ELi128ELi64ELi4ELb0ELb0EN7cutlass6half_tE19Flash_kernel_traitsILi128ELi128ELi64ELi4ES3_EELb0ELb0ELb0ELb1ELb0ELb0ELb1ELb0EEEvNS_16Flash_fwd_paramsE,"aw",@nobits
	.sectionflags	@""
	.align	16
	.zero		1024


//--------------------- .nv.shared._ZN5flash16flash_fwd_kernelI23Flash_fwd_kernel_traitsILi128ELi128ELi64ELi4ELb0ELb0EN7cutlass6half_tE19Flash_kernel_traitsILi128ELi128ELi64ELi4ES3_EELb0ELb0ELb1ELb0ELb0ELb1ELb0ELb0EEEvNS_16Flash_fwd_paramsE --------------------------
	.section	.nv.shared._ZN5flash16flash_fwd_kernelI23Flash_fwd_kernel_traitsILi128ELi128ELi64ELi4ELb0ELb0EN7cutlass6half_tE19Flash_kernel_traitsILi128ELi128ELi64ELi4ES3_EELb0ELb0ELb1ELb0ELb0ELb1ELb0ELb0EEEvNS_16Flash_fwd_paramsE,"aw",@nobits
	.sectionflags	@""
	.align	16
	.zero		1024


//--------------------- .nv.shared._ZN5flash16flash_fwd_kernelI23Flash_fwd_kernel_traitsILi128ELi128ELi64ELi4ELb0ELb0EN7cutlass6half_tE19Flash_kernel_traitsILi128ELi128ELi64ELi4ES3_EELb0ELb0ELb1ELb0ELb0ELb1ELb1ELb0EEEvNS_16Flash_fwd_paramsE --------------------------
	.section	.nv.shared._ZN5flash16flash_fwd_kernelI23Flash_fwd_kernel_traitsILi128ELi128ELi64ELi4ELb0ELb0EN7cutlass6half_tE19Flash_kernel_traitsILi128ELi128ELi64ELi4ES3_EELb0ELb0ELb1ELb0ELb0ELb1ELb1ELb0EEEvNS_16Flash_fwd_paramsE,"aw",@nobits
	.sectionflags	@""
	.align	16
	.zero		1024


//--------------------- .nv.shared._ZN5flash16flash_fwd_kernelI23Flash_fwd_kernel_traitsILi128ELi128ELi64ELi4ELb0ELb0EN7cutlass6half_tE19Flash_kernel_traitsILi128ELi128ELi64ELi4ES3_EELb0ELb0ELb1ELb0ELb0ELb0ELb0ELb0EEEvNS_16Flash_fwd_paramsE --------------------------
	.section	.nv.shared._ZN5flash16flash_fwd_kernelI23Flash_fwd_kernel_traitsILi128ELi128ELi64ELi4ELb0ELb0EN7cutlass6half_tE19Flash_kernel_traitsILi128ELi128ELi64ELi4ES3_EELb0ELb0ELb1ELb0ELb0ELb0ELb0ELb0EEEvNS_16Flash_fwd_paramsE,"aw",@nobits
	.sectionflags	@""
	.align	16
	.zero		1024


//--------------------- .nv.shared._ZN5flash16flash_fwd_kernelI23Flash_fwd_kernel_traitsILi128ELi128ELi64ELi4ELb0ELb0EN7cutlass6half_tE19Flash_kernel_traitsILi128ELi128ELi64ELi4ES3_EELb0ELb0ELb1ELb0ELb0ELb0ELb1ELb0EEEvNS_16Flash_fwd_paramsE --------------------------
	.section	.nv.shared._ZN5flash16flash_fwd_kernelI23Flash_fwd_kernel_traitsILi128ELi128ELi64ELi4ELb0ELb0EN7cutlass6half_tE19Flash_kernel_traitsILi128ELi128ELi64ELi4ES3_EELb0ELb0ELb1ELb0ELb0ELb0ELb1ELb0EEEvNS_16Flash_fwd_paramsE,"aw",@nobits
	.sectionflags	@""
	.align	16
	.zero		1024


//--------------------- .nv.shared._ZN5flash16flash_fwd_kernelI23Flash_fwd_kernel_traitsILi128ELi128ELi64ELi4ELb0ELb0EN7cutlass6half_tE19Flash_kernel_traitsILi128ELi128ELi64ELi4ES3_EELb0ELb0ELb1ELb1ELb0ELb0ELb0ELb0EEEvNS_16Flash_fwd_paramsE --------------------------
	.section	.nv.shared._ZN5flash16flash_fwd_kernelI23Flash_fwd_kernel_traitsILi128ELi128ELi64ELi4ELb0ELb0EN7cutlass6half_tE19Flash_kernel_traitsILi128ELi128ELi64ELi4ES3_EELb0ELb0ELb1ELb1ELb0ELb0ELb0ELb0EEEvNS_16Flash_fwd_paramsE,"aw",@nobits
	.sectionflags	@""
	.align	16
	.zero		1024


//--------------------- .nv.shared._ZN5flash16flash_fwd_kernelI23Flash_fwd_kernel_traitsILi128ELi128ELi64ELi4ELb0ELb0EN7cutlass6half_tE19Flash_kernel_traitsILi128ELi128ELi64ELi4ES3_EELb0ELb0ELb1ELb1ELb0ELb0ELb1ELb0EEEvNS_16Flash_fwd_paramsE --------------------------
	.section	.nv.shared._ZN5flash16flash_fwd_kernelI23Flash_fwd_kernel_traitsILi128ELi128ELi64ELi4ELb0ELb0EN7cutlass6half_tE19Flash_kernel_traitsILi128ELi128ELi64ELi4ES3_EELb0ELb0ELb1ELb1ELb0ELb0ELb1ELb0EEEvNS_16Flash_fwd_paramsE,"aw",@nobits
	.sectionflags	@""
	.align	16
	.zero		1024


//--------------------- .nv.shared._ZN5flash16flash_fwd_kernelI23Flash_fwd_kernel_traitsILi128ELi128ELi32ELi4ELb0ELb0EN7cutlass6half_tE19Flash_kernel_traitsILi128ELi128ELi32ELi4ES3_EELb0ELb0ELb0ELb0ELb0ELb1ELb0ELb0EEEvNS_16Flash_fwd_paramsE --------------------------
	.section	.nv.shared._ZN5flash16flash_fwd_kernelI23Flash_fwd_kernel_traitsILi128ELi128ELi32ELi4ELb0ELb0EN7cutlass6half_tE19Flash_kernel_traitsILi128ELi128ELi32ELi4ES3_EELb0ELb0ELb0ELb0ELb0ELb1ELb0ELb0EEEvNS_16Flash_fwd_paramsE,"aw",@nobits
	.sectionflags	@""
	.align	16
	.zero		1024


//--------------------- .nv.shared._ZN5flash16flash_fwd_kernelI23Flash_fwd_kernel_traitsILi128ELi128ELi32ELi4ELb0ELb0EN7cutlass6half_tE19Flash_kernel_traitsILi128ELi128ELi32ELi4ES3_EELb0ELb0ELb0ELb0ELb1ELb1ELb0ELb0EEEvNS_16Flash_fwd_paramsE --------------------------
	.section	.nv.shared._ZN5flash16flash_fwd_kernelI23Flash_fwd_kernel_traitsILi128ELi128ELi32ELi4ELb0ELb0EN7cutlass6half_tE19Flash_kernel_traitsILi128ELi128ELi32ELi4ES3_EELb0ELb0ELb0ELb0ELb1ELb1ELb0ELb0EEEvNS_16Flash_fwd_paramsE,"aw",@nobits
	.sectionflags	@""
	.align	16
	.zero		1024


//--------------------- .nv.shared._ZN5flash16flash_fwd_kernelI23Flash_fwd_kernel_traitsILi128ELi128ELi32ELi4ELb0ELb0EN7cutlass6half_tE19Flash_kernel_traitsILi128ELi128ELi32ELi4ES3_EELb0ELb0ELb0ELb0ELb0ELb0ELb0ELb0EEEvNS_16Flash_fwd_paramsE --------------------------
	.section	.nv.shared._ZN5flash16flash_fwd_kernelI23Flash_fwd_kernel_traitsILi128ELi128ELi32ELi4ELb0ELb0EN7cutlass6half_tE19Flash_kernel_traitsILi128ELi128ELi32ELi4ES3_EELb0ELb0ELb0ELb0ELb0ELb0ELb0ELb0EEEvNS_16Flash_fwd_paramsE,"aw",@nobits
	.sectionflags	@""
	.align	16
	.zero		1024


//--------------------- .nv.shared._ZN5flash16flash_fwd_kernelI23Flash_fwd_kernel_traitsILi128ELi128ELi32ELi4ELb0ELb0EN7cutlass6half_tE19Flash_kernel_traitsILi128ELi128ELi32ELi4ES3_EELb0ELb0ELb0ELb1ELb0ELb0ELb0ELb0EEEvNS_16Flash_fwd_paramsE --------------------------
	.section	.nv.shared._ZN5flash16flash_fwd_kernelI23Flash_fwd_kernel_traitsILi128ELi128ELi32ELi4ELb0ELb0EN7cutlass6half_tE19Flash_kernel_traitsILi128ELi128ELi32ELi4ES3_EELb0ELb0ELb0ELb1ELb0ELb0ELb0ELb0EEEvNS_16Flash_fwd_paramsE,"aw",@nobits
	.sectionflags	@""
	.align	16
	.zero		1024


//--------------------- .nv.shared._ZN5flash16flash_fwd_kernelI23Flash_fwd_kernel_traitsILi128ELi128ELi32ELi4ELb0ELb0EN7cutlass6half_tE19Flash_kernel_traitsILi128ELi128ELi32ELi4ES3_EELb0ELb0ELb1ELb0ELb0ELb1ELb0ELb0EEEvNS_16Flash_fwd_paramsE --------------------------
	.section	.nv.shared._ZN5flash16flash_fwd_kernelI23Flash_fwd_kernel_traitsILi128ELi128ELi32ELi4ELb0ELb0EN7cutlass6half_tE19Flash_kernel_traitsILi128ELi128ELi32ELi4ES3_EELb0ELb0ELb1ELb0ELb0ELb1ELb0ELb0EEEvNS_16Flash_fwd_paramsE,"aw",@nobits
	.sectionflags	@""
	.align	16
	.zero		1024


//--------------------- .nv.shared._ZN5flash16flash_fwd_kernelI23Flash_fwd_kernel_traitsILi128ELi128ELi32ELi4ELb0ELb0EN7cutlass6half_tE19Flash_kernel_traitsILi128ELi128ELi32ELi4ES3_EELb0ELb0ELb1ELb0ELb0ELb0ELb0ELb0EEEvNS_16Flash_fwd_paramsE --------------------------
	.section	.nv.shared._ZN5flash16flash_fwd_kernelI23Flash_fwd_kernel_traitsILi128ELi128ELi32ELi4ELb0ELb0EN7cutlass6half_tE19Flash_kernel_traitsILi128ELi128ELi32ELi4ES3_EELb0ELb0ELb1ELb0ELb0ELb0ELb0ELb0EEEvNS_16Flash_fwd_paramsE,"aw",@nobits
	.sectionflags	@""
	.align	16
	.zero		1024


//--------------------- .nv.shared._ZN5flash16flash_fwd_kernelI23Flash_fwd_kernel_traitsILi128ELi128ELi32ELi4ELb0ELb0EN7cutlass6half_tE19Flash_kernel_traitsILi128ELi128ELi32ELi4ES3_EELb0ELb0ELb1ELb1ELb0ELb0ELb0ELb0EEEvNS_16Flash_fwd_paramsE --------------------------
	.section	.nv.shared._ZN5flash16flash_fwd_kernelI23Flash_fwd_kernel_traitsILi128ELi128ELi32ELi4ELb0ELb0EN7cutlass6half_tE19Flash_kernel_traitsILi128ELi128ELi32ELi4ES3_EELb0ELb0ELb1ELb1ELb0ELb0ELb0ELb0EEEvNS_16Flash_fwd_paramsE,"aw",@nobits
	.sectionflags	@""
	.align	16
	.zero		1024


//--------------------- .nv.shared._ZN5flash16flash_fwd_kernelI23Flash_fwd_kernel_traitsILi128ELi128ELi32ELi4ELb0ELb0EN7cutlass6half_tE19Flash_kernel_traitsILi128ELi128ELi32ELi4ES3_EELb1ELb0ELb0ELb0ELb0ELb1ELb0ELb0EEEvNS_16Flash_fwd_paramsE --------------------------
	.section	.nv.shared._ZN5flash16flash_fwd_kernelI23Flash_fwd_kernel_traitsILi128ELi128ELi32ELi4ELb0ELb0EN7cutlass6half_tE19Flash_kernel_traitsILi128ELi128ELi32ELi4ES3_EELb1ELb0ELb0ELb0ELb0ELb1ELb0ELb0EEEvNS_16Flash_fwd_paramsE,"aw",@nobits
	.sectionflags	@""
	.align	16
	.zero		1024


//--------------------- .nv.shared._ZN5flash16flash_fwd_kernelI23Flash_fwd_kernel_traitsILi128ELi128ELi32ELi4ELb0ELb0EN7cutlass6half_tE19Flash_kernel_traitsILi128ELi128ELi32ELi4ES3_EELb0ELb0ELb0ELb0ELb0ELb1ELb1ELb0EEEvNS_16Flash_fwd_paramsE --------------------------
	.section	.nv.shared._ZN5flash16flash_fwd_kernelI23Flash_fwd_kernel_traitsILi128ELi128ELi32ELi4ELb0ELb0EN7cutlass6half_tE19Flash_kernel_traitsILi128ELi128ELi32ELi4ES3_EELb0ELb0ELb0ELb0ELb0ELb1ELb1ELb0EEEvNS_16Flash_fwd_paramsE,"aw",@nobits
	.sectionflags	@""
	.align	16
	.zero		1024


//--------------------- .nv.shared._ZN5flash16flash_fwd_kernelI23Flash_fwd_kernel_traitsILi128ELi128ELi32ELi4ELb0ELb0EN7cutlass6half_tE19Flash_kernel_traitsILi128ELi128ELi32ELi4ES3_EELb1ELb0ELb0ELb0ELb0ELb0ELb0ELb0EEEvNS_16Flash_fwd_paramsE --------------------------
	.section	.nv.shared._ZN5flash16flash_fwd_kernelI23Flash_fwd_kernel_traitsILi128ELi128ELi32ELi4ELb0ELb0EN7cutlass6half_tE19Flash_kernel_traitsILi128ELi128ELi32ELi4ES3_EELb1ELb0ELb0ELb0ELb0ELb0ELb0ELb0EEEvNS_16Flash_fwd_paramsE,"aw",@nobits
	.sectionflags	@""
	.align	16
	.zero		1024


//--------------------- .nv.shared._ZN5flash16flash_fwd_kernelI23Flash_fwd_kernel_traitsILi128ELi128ELi32ELi4ELb0ELb0EN7cutlass6half_tE19Flash_kernel_traitsILi128ELi128ELi32ELi4ES3_EELb1ELb0ELb1ELb0ELb0ELb0ELb0ELb0EEEvNS_16Flash_fwd_paramsE --------------------------
	.section	.nv.shared._ZN5flash16flash_fwd_kernelI23Flash_fwd_kernel_traitsILi128ELi128ELi32ELi4ELb0ELb0EN7cutlass6half_tE19Flash_kernel_traitsILi128ELi128ELi32ELi4ES3_EELb1ELb0ELb1ELb0ELb0ELb0ELb0ELb0EEEvNS_16Flash_fwd_paramsE,"aw",@nobits
	.sectionflags	@""
	.align	16
	.zero		1024


//--------------------- .nv.shared._ZN5flash16flash_fwd_kernelI23Flash_fwd_kernel_traitsILi128ELi128ELi32ELi4ELb0ELb0EN7cutlass6half_tE19Flash_kernel_traitsILi128ELi128ELi32ELi4ES3_EELb1ELb0ELb0ELb0ELb1ELb1ELb0ELb0EEEvNS_16Flash_fwd_paramsE --------------------------
	.section	.nv.shared._ZN5flash16flash_fwd_kernelI23Flash_fwd_kernel_traitsILi128ELi128ELi32ELi4ELb0ELb0EN7cutlass6half_tE19Flash_kernel_traitsILi128ELi128ELi32ELi4ES3_EELb1ELb0ELb0ELb0ELb1ELb1ELb0ELb0EEEvNS_16Flash_fwd_paramsE,"aw",@nobits
	.sectionflags	@""
	.align	16
	.zero		1024


//--------------------- .nv.shared._ZN5flash16flash_fwd_kernelI23Flash_fwd_kernel_traitsILi128ELi128ELi32ELi4ELb0ELb0EN7cutlass6half_tE19Flash_kernel_traitsILi128ELi128ELi32ELi4ES3_EELb0ELb0ELb0ELb0ELb1ELb1ELb1ELb0EEEvNS_16Flash_fwd_paramsE --------------------------
	.section	.nv.shared._ZN5flash16flash_fwd_kernelI23Flash_fwd_kernel_traitsILi128ELi128ELi32ELi4ELb0ELb0EN7cutlass6half_tE19Flash_kernel_traitsILi128ELi128ELi32ELi4ES3_EELb0ELb0ELb0ELb0ELb1ELb1ELb1ELb0EEEvNS_16Flash_fwd_paramsE,"aw",@nobits
	.sectionflags	@""
	.align	16
	.zero		1024


//--------------------- .nv.shared._ZN5flash16flash_fwd_kernelI23Flash_fwd_kernel_traitsILi128ELi128ELi32ELi4ELb0ELb0EN7cutlass6half_tE19Flash_kernel_traitsILi128ELi128ELi32ELi4ES3_EELb1ELb0ELb0ELb1ELb0ELb0ELb0ELb0EEEvNS_16Flash_fwd_paramsE --------------------------
	.section	.nv.shared._ZN5flash16flash_fwd_kernelI23Flash_fwd_kernel_traitsILi128ELi128ELi32ELi4ELb0ELb0EN7cutlass6half_tE19Flash_kernel_traitsILi128ELi128ELi32ELi4ES3_EELb1ELb0ELb0ELb1ELb0ELb0ELb0ELb0EEEvNS_16Flash_fwd_paramsE,"aw",@nobits
	.sectionflags	@""
	.align	16
	.zero		1024


//--------------------- .nv.shared._ZN5flash16flash_fwd_kernelI23Flash_fwd_kernel_traitsILi128ELi128ELi32ELi4ELb0ELb0EN7cutlass6half_tE19Flash_kernel_traitsILi128ELi128ELi32ELi4ES3_EELb1ELb0ELb0ELb0ELb0ELb0ELb0ELb1EEEvNS_16Flash_fwd_paramsE --------------------------
	.section	.nv.shared._ZN5flash16flash_fwd_kernelI23Flash_fwd_kernel_traitsILi128ELi128ELi32ELi4ELb0ELb0EN7cutlass6half_tE19Flash_kernel_traitsILi128ELi128ELi32ELi4ES3_EELb1ELb0ELb0ELb0ELb0ELb0ELb0ELb1EEEvNS_16Flash_fwd_paramsE,"aw",@nobits
	.sectionflags	@""
	.align	16
	.zero		1024


//--------------------- .nv.shared._ZN5flash16flash_fwd_kernelI23Flash_fwd_kernel_traitsILi128ELi128ELi32ELi4ELb0ELb0EN7cutlass6half_tE19Flash_kernel_traitsILi128ELi128ELi32ELi4ES3_EELb0ELb0ELb0ELb0ELb0ELb0ELb1ELb0EEEvNS_16Flash_fwd_paramsE --------------------------
	.section	.nv.shared._ZN5flash16flash_fwd_kernelI23Flash_fwd_kernel_traitsILi128ELi128ELi32ELi4ELb0ELb0EN7cutlass6half_tE19Flash_kernel_traitsILi128ELi128ELi32ELi4ES3_EELb0ELb0ELb0ELb0ELb0ELb0ELb1ELb0EEEvNS_16Flash_fwd_paramsE,"aw",@nobits
	.sectionflags	@""
	.align	16
	.zero		1024


//--------------------- .nv.shared._ZN5flash16flash_fwd_kernelI23Flash_fwd_kernel_traitsILi128ELi128ELi32ELi4ELb0ELb0EN7cutlass6half_tE19Flash_kernel_traitsILi128ELi128ELi32ELi4ES3_EELb1ELb0ELb0ELb1ELb0ELb0ELb0ELb1EEEvNS_16Flash_fwd_paramsE --------------------------
	.section	.nv.shared._ZN5flash16flash_fwd_kernelI23Flash_fwd_kernel_traitsILi128ELi128ELi32ELi4ELb0ELb0EN7cutlass6half_tE19Flash_kernel_traitsILi128ELi128ELi32ELi4ES3_EELb1ELb0ELb0ELb1ELb0ELb0ELb0ELb1EEEvNS_16Flash_fwd_paramsE,"aw",@nobits
	.sectionflags	@""
	.align	16
	.zero		1024


//--------------------- .nv.shared._ZN5flash16flash_fwd_kernelI23Flash_fwd_kernel_traitsILi128ELi128ELi32ELi4ELb0ELb0EN7cutlass6half_tE19Flash_kernel_traitsILi128ELi128ELi32ELi4ES3_EELb0ELb0ELb0ELb1ELb0ELb0ELb1ELb0EEEvNS_16Flash_fwd_paramsE --------------------------
	.section	.nv.shared._ZN5flash16flash_fwd_kernelI23Flash_fwd_kernel_traitsILi128ELi128ELi32ELi4ELb0ELb0EN7cutlass6half_tE19Flash_kernel_traitsILi128ELi128ELi32ELi4ES3_EELb0ELb0ELb0ELb1ELb0ELb0ELb1ELb0EEEvNS_16Flash_fwd_paramsE,"aw",@nobits
	.sectionflags	@""
	.align	16
	.zero		1024


//--------------------- .nv.shared._ZN5flash16flash_fwd_kernelI23Flash_fwd_kernel_traitsILi128ELi128ELi32ELi4ELb0ELb0EN7cutlass6half_tE19Flash_kernel_traitsILi128ELi128ELi32ELi4ES3_EELb1ELb0ELb1ELb0ELb0ELb1ELb0ELb0EEEvNS_16Flash_fwd_paramsE --------------------------
	.section	.nv.shared._ZN5flash16flash_fwd_kernelI23Flash_fwd_kernel_traitsILi128ELi128ELi32ELi4ELb0ELb0EN7cutlass6half_tE19Flash_kernel_traitsILi128ELi128ELi32ELi4ES3_EELb1ELb0ELb1ELb0ELb0ELb1ELb0ELb0EEEvNS_16Flash_fwd_paramsE,"aw",@nobits
	.sectionflags	@""
	.align	16
	.zero		1024


//--------------------- .nv.shared._ZN5flash16flash_fwd_kernelI23Flash_fwd_kernel_traitsILi128ELi128ELi32ELi4ELb0ELb0EN7cutlass6half_tE19Flash_kernel_traitsILi128ELi128ELi32ELi4ES3_EELb0ELb0ELb1ELb0ELb0ELb1ELb1ELb0EEEvNS_16Flash_fwd_paramsE --------------------------
	.section	.nv.shared._ZN5flash16flash_fwd_kernelI23Flash_fwd_kernel_traitsILi128ELi128ELi32ELi4ELb0ELb0EN7cutlass6half_tE19Flash_kernel_traitsILi128ELi128ELi32ELi4ES3_EELb0ELb0ELb1ELb0ELb0ELb1ELb1ELb0EEEvNS_16Flash_fwd_paramsE,"aw",@nobits
	.sectionflags	@""
	.align	16
	.zero		1024


//--------------------- .nv.shared._ZN5flash16flash_fwd_kernelI23Flash_fwd_kernel_traitsILi128ELi128ELi32ELi4ELb0ELb0EN7cutlass6half_tE19Flash_kernel_traitsILi128ELi128ELi32ELi4ES3_EELb1ELb0ELb1ELb1ELb0ELb0ELb0ELb0EEEvNS_16Flash_fwd_paramsE --------------------------
	.section	.nv.shared._ZN5flash16flash_fwd_kernelI23Flash_fwd_kernel_traitsILi128ELi128ELi32ELi4ELb0ELb0EN7cutlass6half_tE19Flash_kernel_traitsILi128ELi128ELi32ELi4ES3_EELb1ELb0ELb1ELb1ELb0ELb0ELb0ELb0EEEvNS_16Flash_fwd_paramsE,"aw",@nobits
	.sectionflags	@""
	.align	16
	.zero		1024


//--------------------- .nv.shared._ZN5flash16flash_fwd_kernelI23Flash_fwd_kernel_traitsILi128ELi128ELi32ELi4ELb0ELb0EN7cutlass6half_tE19Flash_kernel_traitsILi128ELi128ELi32ELi4ES3_EELb1ELb0ELb1ELb0ELb0ELb0ELb0ELb1EEEvNS_16Flash_fwd_paramsE --------------------------
	.section	.nv.shared._ZN5flash16flash_fwd_kernelI23Flash_fwd_kernel_traitsILi128ELi128ELi32ELi4ELb0ELb0EN7cutlass6half_tE19Flash_kernel_traitsILi128ELi128ELi32ELi4ES3_EELb1ELb0ELb1ELb0ELb0ELb0ELb0ELb1EEEvNS_16Flash_fwd_paramsE,"aw",@nobits
	.sectionflags	@""
	.align	16
	.zero		1024


//--------------------- .nv.shared._ZN5flash16flash_fwd_kernelI23Flash_fwd_kernel_traitsILi128ELi128ELi32ELi4ELb0ELb0EN7cutlass6half_tE19Flash_kernel_traitsILi128ELi128ELi32ELi4ES3_EELb0ELb0ELb1ELb0ELb0ELb0ELb1ELb0EEEvNS_16Flash_fwd_paramsE --------------------------
	.section	.nv.shared._ZN5flash16flash_fwd_kernelI23Flash_fwd_kernel_traitsILi128ELi128ELi32ELi4ELb0ELb0EN7cutlass6half_tE19Flash_kernel_traitsILi128ELi128ELi32ELi4ES3_EELb0ELb0ELb1ELb0ELb0ELb0ELb1ELb0EEEvNS_16Flash_fwd_paramsE,"aw",@nobits
	.sectionflags	@""
	.align	16
	.zero		1024


//--------------------- .nv.shared._ZN5flash16flash_fwd_kernelI23Flash_fwd_kernel_traitsILi128ELi128ELi32ELi4ELb0ELb0EN7cutlass6half_tE19Flash_kernel_traitsILi128ELi128ELi32ELi4ES3_EELb1ELb0ELb1ELb1ELb0ELb0ELb0ELb1EEEvNS_16Flash_fwd_paramsE --------------------------
	.section	.nv.shared._ZN5flash16flash_fwd_kernelI23Flash_fwd_kernel_traitsILi128ELi128ELi32ELi4ELb0ELb0EN7cutlass6half_tE19Flash_kernel_traitsILi128ELi128ELi32ELi4ES3_EELb1ELb0ELb1ELb1ELb0ELb0ELb0ELb1EEEvNS_16Flash_fwd_paramsE,"aw",@nobits
	.sectionflags	@""
	.align	16
	.zero		1024


//--------------------- .nv.shared._ZN5flash16flash_fwd_kernelI23Flash_fwd_kernel_traitsILi128ELi128ELi32ELi4ELb0ELb0EN7cutlass6half_tE19Flash_kernel_traitsILi128ELi128ELi32ELi4ES3_EELb0ELb0ELb1ELb1ELb0ELb0ELb1ELb0EEEvNS_16Flash_fwd_paramsE --------------------------
	.section	.nv.shared._ZN5flash16flash_fwd_kernelI23Flash_fwd_kernel_traitsILi128ELi128ELi32ELi4ELb0ELb0EN7cutlass6half_tE19Flash_kernel_traitsILi128ELi128ELi32ELi4ES3_EELb0ELb0ELb1ELb1ELb0ELb0ELb1ELb0EEEvNS_16Flash_fwd_paramsE,"aw",@nobits
	.sectionflags	@""
	.align	16
	.zero		1024


//--------------------- .nv.constant0._ZN5flash16flash_fwd_kernelI23Flash_fwd_kernel_traitsILi128ELi128ELi64ELi4ELb0ELb0EN7cutlass6half_tE19Flash_kernel_traitsILi128ELi128ELi64ELi4ES3_EELb0ELb0ELb0ELb0ELb0ELb1ELb0ELb0EEEvNS_16Flash_fwd_paramsE --------------------------
	.section	.nv.constant0._ZN5flash16flash_fwd_kernelI23Flash_fwd_kernel_traitsILi128ELi128ELi64ELi4ELb0ELb0EN7cutlass6half_tE19Flash_kernel_traitsILi128ELi128ELi64ELi4ES3_EELb0ELb0ELb0ELb0ELb0ELb1ELb0ELb0EEEvNS_16Flash_fwd_paramsE,"a",@progbits
	.sectionflags	@""
	.align	4
.nv.constant0._ZN5flash16flash_fwd_kernelI23Flash_fwd_kernel_traitsILi128ELi128ELi64ELi4ELb0ELb0EN7cutlass6half_tE19Flash_kernel_traitsILi128ELi128ELi64ELi4ES3_EELb0ELb0ELb0ELb0ELb0ELb1ELb0ELb0EEEvNS_16Flash_fwd_paramsE:
	.zero		992


//--------------------- .nv.constant0._ZN5flash16flash_fwd_kernelI23Flash_fwd_kernel_traitsILi128ELi128ELi64ELi4ELb0ELb0EN7cutlass6half_tE19Flash_kernel_traitsILi128ELi128ELi64ELi4ES3_EELb0ELb0ELb0ELb0ELb0ELb1ELb1ELb0EEEvNS_16Flash_fwd_paramsE --------------------------
	.section	.nv.constant0._ZN5flash16flash_fwd_kernelI23Flash_fwd_kernel_traitsILi128ELi128ELi64ELi4ELb0ELb0EN7cutlass6half_tE19Flash_kernel_traitsILi128ELi128ELi64ELi4ES3_EELb0ELb0ELb0ELb0ELb0ELb1ELb1ELb0EEEvNS_16Flash_fwd_paramsE,"a",@progbits
	.sectionflags	@""
	.align	4
.nv.constant0._ZN5flash16flash_fwd_kernelI23Flash_fwd_kernel_traitsILi128ELi128ELi64ELi4ELb0ELb0EN7cutlass6half_tE19Flash_kernel_traitsILi128ELi128ELi64ELi4ES3_EELb0ELb0ELb0ELb0ELb0ELb1ELb1ELb0EEEvNS_16Flash_fwd_paramsE:
	.zero		992


//--------------------- .nv.constant0._ZN5flash16flash_fwd_kernelI23Flash_fwd_kernel_traitsILi128ELi128ELi64ELi4ELb0ELb0EN7cutlass6half_tE19Flash_kernel_traitsILi128ELi128ELi64ELi4ES3_EELb0ELb0ELb0ELb0ELb1ELb1ELb0ELb0EEEvNS_16Flash_fwd_paramsE --------------------------
	.section	.nv.constant0._ZN5flash16flash_fwd_kernelI23Flash_fwd_kernel_traitsILi128ELi128ELi64ELi4ELb0ELb0EN7cutlass6half_tE19Flash_kernel_traitsILi128ELi128ELi64ELi4ES3_EELb0ELb0ELb0ELb0ELb1ELb1ELb0ELb0EEEvNS_16Flash_fwd_paramsE,"a",@progbits
	.sectionflags	@""
	.align	4
.nv.constant0._ZN5flash16flash_fwd_kernelI23Flash_fwd_kernel_traitsILi128ELi128ELi64ELi4ELb0ELb0EN7cutlass6half_tE19Flash_kernel_traitsILi128ELi128ELi64ELi4ES3_EELb0ELb0ELb0ELb0ELb1ELb1ELb0ELb0EEEvNS_16Flash_fwd_paramsE:
	.zero		992


//--------------------- .nv.constant0._ZN5flash16flash_fwd_kernelI23Flash_fwd_kernel_traitsILi128ELi128ELi64ELi4ELb0ELb0EN7cutlass6half_tE19Flash_kernel_traitsILi128ELi128ELi64ELi4ES3_EELb0ELb0ELb0ELb0ELb1ELb1ELb1ELb0EEEvNS_16Flash_fwd_paramsE --------------------------
	.section	.nv.constant0._ZN5flash16flash_fwd_kernelI23Flash_fwd_kernel_traitsILi128ELi128ELi64ELi4ELb0ELb0EN7cutlass6half_tE19Flash_kernel_traitsILi128ELi128ELi64ELi4ES3_EELb0ELb0ELb0ELb0ELb1ELb1ELb1ELb0EEEvNS_16Flash_fwd_paramsE,"a",@progbits
	.sectionflags	@""
	.align	4
.nv.constant0._ZN5flash16flash_fwd_kernelI23Flash_fwd_kernel_traitsILi128ELi128ELi64ELi4ELb0ELb0EN7cutlass6half_tE19Flash_kernel_traitsILi128ELi128ELi64ELi4ES3_EELb0ELb0ELb0ELb0ELb1ELb1ELb1ELb0EEEvNS_16Flash_fwd_paramsE:
	.zero		992


//--------------------- .nv.constant0._ZN5flash16flash_fwd_kernelI23Flash_fwd_kernel_traitsILi128ELi128ELi64ELi4ELb0ELb0EN7cutlass6half_tE19Flash_kernel_traitsILi128ELi128ELi64ELi4ES3_EELb0ELb0ELb0ELb0ELb0ELb0ELb0ELb0EEEvNS_16Flash_fwd_paramsE --------------------------
	.section	.nv.constant0._ZN5flash16flash_fwd_kernelI23Flash_fwd_kernel_traitsILi128ELi128ELi64ELi4ELb0ELb0EN7cutlass6half_tE19Flash_kernel_traitsILi128ELi128ELi64ELi4ES3_EELb0ELb0ELb0ELb0ELb0ELb0ELb0ELb0EEEvNS_16Flash_fwd_paramsE,"a",@progbits
	.sectionflags	@""
	.align	4
.nv.constant0._ZN5flash16flash_fwd_kernelI23Flash_fwd_kernel_traitsILi128ELi128ELi64ELi4ELb0ELb0EN7cutlass6half_tE19Flash_kernel_traitsILi128ELi128ELi64ELi4ES3_EELb0ELb0ELb0ELb0ELb0ELb0ELb0ELb0EEEvNS_16Flash_fwd_paramsE:
	.zero		992


//--------------------- .nv.constant0._ZN5flash16flash_fwd_kernelI23Flash_fwd_kernel_traitsILi128ELi128ELi64ELi4ELb0ELb0EN7cutlass6half_tE19Flash_kernel_traitsILi128ELi128ELi64ELi4ES3_EELb0ELb0ELb0ELb0ELb0ELb0ELb1ELb0EEEvNS_16Flash_fwd_paramsE --------------------------
	.section	.nv.constant0._ZN5flash16flash_fwd_kernelI23Flash_fwd_kernel_traitsILi128ELi128ELi64ELi4ELb0ELb0EN7cutlass6half_tE19Flash_kernel_traitsILi128ELi128ELi64ELi4ES3_EELb0ELb0ELb0ELb0ELb0ELb0ELb1ELb0EEEvNS_16Flash_fwd_paramsE,"a",@progbits
	.sectionflags	@""
	.align	4
.nv.constant0._ZN5flash16flash_fwd_kernelI23Flash_fwd_kernel_traitsILi128ELi128ELi64ELi4ELb0ELb0EN7cutlass6half_tE19Flash_kernel_traitsILi128ELi128ELi64ELi4ES3_EELb0ELb0ELb0ELb0ELb0ELb0ELb1ELb0EEEvNS_16Flash_fwd_paramsE:
	.zero		992


//--------------------- .nv.constant0._ZN5flash16flash_fwd_kernelI23Flash_fwd_kernel_traitsILi128ELi128ELi64ELi4ELb0ELb0EN7cutlass6half_tE19Flash_kernel_traitsILi128ELi128ELi64ELi4ES3_EELb0ELb0ELb0ELb1ELb0ELb0ELb0ELb0EEEvNS_16Flash_fwd_paramsE --------------------------
	.section	.nv.constant0._ZN5flash16flash_fwd_kernelI23Flash_fwd_kernel_traitsILi128ELi128ELi64ELi4ELb0ELb0EN7cutlass6half_tE19Flash_kernel_traitsILi128ELi128ELi64ELi4ES3_EELb0ELb0ELb0ELb1ELb0ELb0ELb0ELb0EEEvNS_16Flash_fwd_paramsE,"a",@progbits
	.sectionflags	@""
	.align	4
.nv.constant0._ZN5flash16flash_fwd_kernelI23Flash_fwd_kernel_traitsILi128ELi128ELi64ELi4ELb0ELb0EN7cutlass6half_tE19Flash_kernel_traitsILi128ELi128ELi64ELi4ES3_EELb0ELb0ELb0ELb1ELb0ELb0ELb0ELb0EEEvNS_16Flash_fwd_paramsE:
	.zero		992


//--------------------- .nv.constant0._ZN5flash16flash_fwd_kernelI23Flash_fwd_kernel_traitsILi128ELi128ELi64ELi4ELb0ELb0EN7cutlass6half_tE19Flash_kernel_traitsILi128ELi128ELi64ELi4ES3_EELb0ELb0ELb0ELb1ELb0ELb0ELb1ELb0EEEvNS_16Flash_fwd_paramsE --------------------------
	.section	.nv.constant0._ZN5flash16flash_fwd_kernelI23Flash_fwd_kernel_traitsILi128ELi128ELi64ELi4ELb0ELb0EN7cutlass6half_tE19Flash_kernel_traitsILi128ELi128ELi64ELi4ES3_EELb0ELb0ELb0ELb1ELb0ELb0ELb1ELb0EEEvNS_16Flash_fwd_paramsE,"a",@progbits
	.sectionflags	@""
	.align	4
.nv.constant0._ZN5flash16flash_fwd_kernelI23Flash_fwd_kernel_traitsILi128ELi128ELi64ELi4ELb0ELb0EN7cutlass6half_tE19Flash_kernel_traitsILi128ELi128ELi64ELi4ES3_EELb0ELb0ELb0ELb1ELb0ELb0ELb1ELb0EEEvNS_16Flash_fwd_paramsE:
	.zero		992


//--------------------- .nv.constant0._ZN5flash16flash_fwd_kernelI23Flash_fwd_kernel_traitsILi128ELi128ELi64ELi4ELb0ELb0EN7cutlass6half_tE19Flash_kernel_traitsILi128ELi128ELi64ELi4ES3_EELb0ELb0ELb1ELb0ELb0ELb1ELb0ELb0EEEvNS_16Flash_fwd_paramsE --------------------------
	.section	.nv.constant0._ZN5flash16flash_fwd_kernelI23Flash_fwd_kernel_traitsILi128ELi128ELi64ELi4ELb0ELb0EN7cutlass6half_tE19Flash_kernel_traitsILi128ELi128ELi64ELi4ES3_EELb0ELb0ELb1ELb0ELb0ELb1ELb0ELb0EEEvNS_16Flash_fwd_paramsE,"a",@progbits
	.sectionflags	@""
	.align	4
.nv.constant0._ZN5flash16flash_fwd_kernelI23Flash_fwd_kernel_traitsILi128ELi128ELi64ELi4ELb0ELb0EN7cutlass6half_tE19Flash_kernel_traitsILi128ELi128ELi64ELi4ES3_EELb0ELb0ELb1ELb0ELb0ELb1ELb0ELb0EEEvNS_16Flash_fwd_paramsE:
	.zero		992


//--------------------- .nv.constant0._ZN5flash16flash_fwd_kernelI23Flash_fwd_kernel_traitsILi128ELi128ELi64ELi4ELb0ELb0EN7cutlass6half_tE19Flash_kernel_traitsILi128ELi128ELi64ELi4ES3_EELb0ELb0ELb1ELb0ELb0ELb1ELb1ELb0EEEvNS_16Flash_fwd_paramsE --------------------------
	.section	.nv.constant0._ZN5flash16flash_fwd_kernelI23Flash_fwd_kernel_traitsILi128ELi128ELi64ELi4ELb0ELb0EN7cutlass6half_tE19Flash_kernel_traitsILi128ELi128ELi64ELi4ES3_EELb0ELb0ELb1ELb0ELb0ELb1ELb1ELb0EEEvNS_16Flash_fwd_paramsE,"a",@progbits
	.sectionflags	@""
	.align	4
.nv.constant0._ZN5flash16flash_fwd_kernelI23Flash_fwd_kernel_traitsILi128ELi128ELi64ELi4ELb0ELb0EN7cutlass6half_tE19Flash_kernel_traitsILi128ELi128ELi64ELi4ES3_EELb0ELb0ELb1ELb0ELb0ELb1ELb1ELb0EEEvNS_16Flash_fwd_paramsE:
	.zero		992


//--------------------- .nv.constant0._ZN5flash16flash_fwd_kernelI23Flash_fwd_kernel_traitsILi128ELi128ELi64ELi4ELb0ELb0EN7cutlass6half_tE19Flash_kernel_traitsILi128ELi128ELi64ELi4ES3_EELb0ELb0ELb1ELb0ELb0ELb0ELb0ELb0EEEvNS_16Flash_fwd_paramsE --------------------------
	.section	.nv.constant0._ZN5flash16flash_fwd_kernelI23Flash_fwd_kernel_traitsILi128ELi128ELi64ELi4ELb0ELb0EN7cutlass6half_tE19Flash_kernel_traitsILi128ELi128ELi64ELi4ES3_EELb0ELb0ELb1ELb0ELb0ELb0ELb0ELb0EEEvNS_16Flash_fwd_paramsE,"a",@progbits
	.sectionflags	@""
	.align	4
.nv.constant0._ZN5flash16flash_fwd_kernelI23Flash_fwd_kernel_traitsILi128ELi128ELi64ELi4ELb0ELb0EN7cutlass6half_tE19Flash_kernel_traitsILi128ELi128ELi64ELi4ES3_EELb0ELb0ELb1ELb0ELb0ELb0ELb0ELb0EEEvNS_16Flash_fwd_paramsE:
	.zero		992


//--------------------- .nv.constant0._ZN5flash16flash_fwd_kernelI23Flash_fwd_kernel_traitsILi128ELi128ELi64ELi4ELb0ELb0EN7cutlass6half_tE19Flash_kernel_traitsILi128ELi128ELi64ELi4ES3_EELb0ELb0ELb1ELb0ELb0ELb0ELb1ELb0EEEvNS_16Flash_fwd_paramsE --------------------------
	.section	.nv.constant0._ZN5flash16flash_fwd_kernelI23Flash_fwd_kernel_traitsILi128ELi128ELi64ELi4ELb0ELb0EN7cutlass6half_tE19Flash_kernel_traitsILi128ELi128ELi64ELi4ES3_EELb0ELb0ELb1ELb0ELb0ELb0ELb1ELb0EEEvNS_16Flash_fwd_paramsE,"a",@progbits
	.sectionflags	@""
	.align	4
.nv.constant0._ZN5flash16flash_fwd_kernelI23Flash_fwd_kernel_traitsILi128ELi128ELi64ELi4ELb0ELb0EN7cutlass6half_tE19Flash_kernel_traitsILi128ELi128ELi64ELi4ES3_EELb0ELb0ELb1ELb0ELb0ELb0ELb1ELb0EEEvNS_16Flash_fwd_paramsE:
	.zero		992


//--------------------- .nv.constant0._ZN5flash16flash_fwd_kernelI23Flash_fwd_kernel_traitsILi128ELi128ELi64ELi4ELb0ELb0EN7cutlass6half_tE19Flash_kernel_traitsILi128ELi128ELi64ELi4ES3_EELb0ELb0ELb1ELb1ELb0ELb0ELb0ELb0EEEvNS_16Flash_fwd_paramsE --------------------------
	.section	.nv.constant0._ZN5flash16flash_fwd_kernelI23Flash_fwd_kernel_traitsILi128ELi128ELi64ELi4ELb0ELb0EN7cutlass6half_tE19Flash_kernel_traitsILi128ELi128ELi64ELi4ES3_EELb0ELb0ELb1ELb1ELb0ELb0ELb0ELb0EEEvNS_16Flash_fwd_paramsE,"a",@progbits
	.sectionflags	@""
	.align	4
.nv.constant0._ZN5flash16flash_fwd_kernelI23Flash_fwd_kernel_traitsILi128ELi128ELi64ELi4ELb0ELb0EN7cutlass6half_tE19Flash_kernel_traitsILi128ELi128ELi64ELi4ES3_EELb0ELb0ELb1ELb1ELb0ELb0ELb0ELb0EEEvNS_16Flash_fwd_paramsE:
	.zero		992


//--------------------- .nv.constant0._ZN5flash16flash_fwd_kernelI23Flash_fwd_kernel_traitsILi128ELi128ELi64ELi4ELb0ELb0EN7cutlass6half_tE19Flash_kernel_traitsILi128ELi128ELi64ELi4ES3_EELb0ELb0ELb1ELb1ELb0ELb0ELb1ELb0EEEvNS_16Flash_fwd_paramsE --------------------------
	.section	.nv.constant0._ZN5flash16flash_fwd_kernelI23Flash_fwd_kernel_traitsILi128ELi128ELi64ELi4ELb0ELb0EN7cutlass6half_tE19Flash_kernel_traitsILi128ELi128ELi64ELi4ES3_EELb0ELb0ELb1ELb1ELb0ELb0ELb1ELb0EEEvNS_16Flash_fwd_paramsE,"a",@progbits
	.sectionflags	@""
	.align	4
.nv.constant0._ZN5flash16flash_fwd_kernelI23Flash_fwd_kernel_traitsILi128ELi128ELi64ELi4ELb0ELb0EN7cutlass6half_tE19Flash_kernel_traitsILi128ELi128ELi64ELi4ES3_EELb0ELb0ELb1ELb1ELb0ELb0ELb1ELb0EEEvNS_16Flash_fwd_paramsE:
	.zero		992


//--------------------- .nv.constant0._ZN5flash16flash_fwd_kernelI23Flash_fwd_kernel_traitsILi128ELi128ELi32ELi4ELb0ELb0EN7cutlass6half_tE19Flash_kernel_traitsILi128ELi128ELi32ELi4ES3_EELb0ELb0ELb0ELb0ELb0ELb1ELb0ELb0EEEvNS_16Flash_fwd_paramsE --------------------------
	.section	.nv.constant0._ZN5flash16flash_fwd_kernelI23Flash_fwd_kernel_traitsILi128ELi128ELi32ELi4ELb0ELb0EN7cutlass6half_tE19Flash_kernel_traitsILi128ELi128ELi32ELi4ES3_EELb0ELb0ELb0ELb0ELb0ELb1ELb0ELb0EEEvNS_16Flash_fwd_paramsE,"a",@progbits
	.sectionflags	@""
	.align	4
.nv.constant0._ZN5flash16flash_fwd_kernelI23Flash_fwd_kernel_traitsILi128ELi128ELi32ELi4ELb0ELb0EN7cutlass6half_tE19Flash_kernel_traitsILi128ELi128ELi32ELi4ES3_EELb0ELb0ELb0ELb0ELb0ELb1ELb0ELb0EEEvNS_16Flash_fwd_paramsE:
	.zero		992


//--------------------- .nv.constant0._ZN5flash16flash_fwd_kernelI23Flash_fwd_kernel_traitsILi128ELi128ELi32ELi4ELb0ELb0EN7cutlass6half_tE19Flash_kernel_traitsILi128ELi128ELi32ELi4ES3_EELb0ELb0ELb0ELb0ELb1ELb1ELb0ELb0EEEvNS_16Flash_fwd_paramsE --------------------------
	.section	.nv.constant0._ZN5flash16flash_fwd_kernelI23Flash_fwd_kernel_traitsILi128ELi128ELi32ELi4ELb0ELb0EN7cutlass6half_tE19Flash_kernel_traitsILi128ELi128ELi32ELi4ES3_EELb0ELb0ELb0ELb0ELb1ELb1ELb0ELb0EEEvNS_16Flash_fwd_paramsE,"a",@progbits
	.sectionflags	@""
	.align	4
.nv.constant0._ZN5flash16flash_fwd_kernelI23Flash_fwd_kernel_traitsILi128ELi128ELi32ELi4ELb0ELb0EN7cutlass6half_tE19Flash_kernel_traitsILi128ELi128ELi32ELi4ES3_EELb0ELb0ELb0ELb0ELb1ELb1ELb0ELb0EEEvNS_16Flash_fwd_paramsE:
	.zero		992


//--------------------- .nv.constant0._ZN5flash16flash_fwd_kernelI23Flash_fwd_kernel_traitsILi128ELi128ELi32ELi4ELb0ELb0EN7cutlass6half_tE19Flash_kernel_traitsILi128ELi128ELi32ELi4ES3_EELb0ELb0ELb0ELb0ELb0ELb0ELb0ELb0EEEvNS_16Flash_fwd_paramsE --------------------------
	.section	.nv.constant0._ZN5flash16flash_fwd_kernelI23Flash_fwd_kernel_traitsILi128ELi128ELi32ELi4ELb0ELb0EN7cutlass6half_tE19Flash_kernel_traitsILi128ELi128ELi32ELi4ES3_EELb0ELb0ELb0ELb0ELb0ELb0ELb0ELb0EEEvNS_16Flash_fwd_paramsE,"a",@progbits
	.sectionflags	@""
	.align	4
.nv.constant0._ZN5flash16flash_fwd_kernelI23Flash_fwd_kernel_traitsILi128ELi128ELi32ELi4ELb0ELb0EN7cutlass6half_tE19Flash_kernel_traitsILi128ELi128ELi32ELi4ES3_EELb0ELb0ELb0ELb0ELb0ELb0ELb0ELb0EEEvNS_16Flash_fwd_paramsE:
	.zero		992


//--------------------- .nv.constant0._ZN5flash16flash_fwd_kernelI23Flash_fwd_kernel_traitsILi128ELi128ELi32ELi4ELb0ELb0EN7cutlass6half_tE19Flash_kernel_traitsILi128ELi128ELi32ELi4ES3_EELb0ELb0ELb0ELb1ELb0ELb0ELb0ELb0EEEvNS_16Flash_fwd_paramsE --------------------------
	.section	.nv.constant0._ZN5flash16flash_fwd_kernelI23Flash_fwd_kernel_traitsILi128ELi128ELi32ELi4ELb0ELb0EN7cutlass6half_tE19Flash_kernel_traitsILi128ELi128ELi32ELi4ES3_EELb0ELb0ELb0ELb1ELb0ELb0ELb0ELb0EEEvNS_16Flash_fwd_paramsE,"a",@progbits
	.sectionflags	@""
	.align	4
.nv.constant0._ZN5flash16flash_fwd_kernelI23Flash_fwd_kernel_traitsILi128ELi128ELi32ELi4ELb0ELb0EN7cutlass6half_tE19Flash_kernel_traitsILi128ELi128ELi32ELi4ES3_EELb0ELb0ELb0ELb1ELb0ELb0ELb0ELb0EEEvNS_16Flash_fwd_paramsE:
	.zero		992


//--------------------- .nv.constant0._ZN5flash16flash_fwd_kernelI23Flash_fwd_kernel_traitsILi128ELi128ELi32ELi4ELb0ELb0EN7cutlass6half_tE19Flash_kernel_traitsILi128ELi128ELi32ELi4ES3_EELb0ELb0ELb1ELb0ELb0ELb1ELb0ELb0EEEvNS_16Flash_fwd_paramsE --------------------------
	.section	.nv.constant0._ZN5flash16flash_fwd_kernelI23Flash_fwd_kernel_traitsILi128ELi128ELi32ELi4ELb0ELb0EN7cutlass6half_tE19Flash_kernel_traitsILi128ELi128ELi32ELi4ES3_EELb0ELb0ELb1ELb0ELb0ELb1ELb0ELb0EEEvNS_16Flash_fwd_paramsE,"a",@progbits
	.sectionflags	@""
	.align	4
.nv.constant0._ZN5flash16flash_fwd_kernelI23Flash_fwd_kernel_traitsILi128ELi128ELi32ELi4ELb0ELb0EN7cutlass6half_tE19Flash_kernel_traitsILi128ELi128ELi32ELi4ES3_EELb0ELb0ELb1ELb0ELb0ELb1ELb0ELb0EEEvNS_16Flash_fwd_paramsE:
	.zero		992


//--------------------- .nv.constant0._ZN5flash16flash_fwd_kernelI23Flash_fwd_kernel_traitsILi128ELi128ELi32ELi4ELb0ELb0EN7cutlass6half_tE19Flash_kernel_traitsILi128ELi128ELi32ELi4ES3_EELb0ELb0ELb1ELb0ELb0ELb0ELb0ELb0EEEvNS_16Flash_fwd_paramsE --------------------------
	.section	.nv.constant0._ZN5flash16flash_fwd_kernelI23Flash_fwd_kernel_traitsILi128ELi128ELi32ELi4ELb0ELb0EN7cutlass6half_tE19Flash_kernel_traitsILi128ELi128ELi32ELi4ES3_EELb0ELb0ELb1ELb0ELb0ELb0ELb0ELb0EEEvNS_16Flash_fwd_paramsE,"a",@progbits
	.sectionflags	@""
	.align	4
.nv.constant0._ZN5flash16flash_fwd_kernelI23Flash_fwd_kernel_traitsILi128ELi128ELi32ELi4ELb0ELb0EN7cutlass6half_tE19Flash_kernel_traitsILi128ELi128ELi32ELi4ES3_EELb0ELb0ELb1ELb0ELb0ELb0ELb0ELb0EEEvNS_16Flash_fwd_paramsE:
	.zero		992


//--------------------- .nv.constant0._ZN5flash16flash_fwd_kernelI23Flash_fwd_kernel_traitsILi128ELi128ELi32ELi4ELb0ELb0EN7cutlass6half_tE19Flash_kernel_traitsILi128ELi128ELi32ELi4ES3_EELb0ELb0ELb1ELb1ELb0ELb0ELb0ELb0EEEvNS_16Flash_fwd_paramsE --------------------------
	.section	.nv.constant0._ZN5flash16flash_fwd_kernelI23Flash_fwd_kernel_traitsILi128ELi128ELi32ELi4ELb0ELb0EN7cutlass6half_tE19Flash_kernel_traitsILi128ELi128ELi32ELi4ES3_EELb0ELb0ELb1ELb1ELb0ELb0ELb0ELb0EEEvNS_16Flash_fwd_paramsE,"a",@progbits
	.sectionflags	@""
	.align	4
.nv.constant0._ZN5flash16flash_fwd_kernelI23Flash_fwd_kernel_traitsILi128ELi128ELi32ELi4ELb0ELb0EN7cutlass6half_tE19Flash_kernel_traitsILi128ELi128ELi32ELi4ES3_EELb0ELb0ELb1ELb1ELb0ELb0ELb0ELb0EEEvNS_16Flash_fwd_paramsE:
	.zero		992


//--------------------- .nv.constant0._ZN5flash16flash_fwd_kernelI23Flash_fwd_kernel_traitsILi128ELi128ELi32ELi4ELb0ELb0EN7cutlass6half_tE19Flash_kernel_traitsILi128ELi128ELi32ELi4ES3_EELb1ELb0ELb0ELb0ELb0ELb1ELb0ELb0EEEvNS_16Flash_fwd_paramsE --------------------------
	.section	.nv.constant0._ZN5flash16flash_fwd_kernelI23Flash_fwd_kernel_traitsILi128ELi128ELi32ELi4ELb0ELb0EN7cutlass6half_tE19Flash_kernel_traitsILi128ELi128ELi32ELi4ES3_EELb1ELb0ELb0ELb0ELb0ELb1ELb0ELb0EEEvNS_16Flash_fwd_paramsE,"a",@progbits
	.sectionflags	@""
	.align	4
.nv.constant0._ZN5flash16flash_fwd_kernelI23Flash_fwd_kernel_traitsILi128ELi128ELi32ELi4ELb0ELb0EN7cutlass6half_tE19Flash_kernel_traitsILi128ELi128ELi32ELi4ES3_EELb1ELb0ELb0ELb0ELb0ELb1ELb0ELb0EEEvNS_16Flash_fwd_paramsE:
	.zero		992


//--------------------- .nv.constant0._ZN5flash16flash_fwd_kernelI23Flash_fwd_kernel_traitsILi128ELi128ELi32ELi4ELb0ELb0EN7cutlass6half_tE19Flash_kernel_traitsILi128ELi128ELi32ELi4ES3_EELb0ELb0ELb0ELb0ELb0ELb1ELb1ELb0EEEvNS_16Flash_fwd_paramsE --------------------------
	.section	.nv.constant0._ZN5flash16flash_fwd_kernelI23Flash_fwd_kernel_traitsILi128ELi128ELi32ELi4ELb0ELb0EN7cutlass6half_tE19Flash_kernel_traitsILi128ELi128ELi32ELi4ES3_EELb0ELb0ELb0ELb0ELb0ELb1ELb1ELb0EEEvNS_16Flash_fwd_paramsE,"a",@progbits
	.sectionflags	@""
	.align	4
.nv.constant0._ZN5flash16flash_fwd_kernelI23Flash_fwd_kernel_traitsILi128ELi128ELi32ELi4ELb0ELb0EN7cutlass6half_tE19Flash_kernel_traitsILi128ELi128ELi32ELi4ES3_EELb0ELb0ELb0ELb0ELb0ELb1ELb1ELb0EEEvNS_16Flash_fwd_paramsE:
	.zero		992


//--------------------- .nv.constant0._ZN5flash16flash_fwd_kernelI23Flash_fwd_kernel_traitsILi128ELi128ELi32ELi4ELb0ELb0EN7cutlass6half_tE19Flash_kernel_traitsILi128ELi128ELi32ELi4ES3_EELb1ELb0ELb0ELb0ELb0ELb0ELb0ELb0EEEvNS_16Flash_fwd_paramsE --------------------------
	.section	.nv.constant0._ZN5flash16flash_fwd_kernelI23Flash_fwd_kernel_traitsILi128ELi128ELi32ELi4ELb0ELb0EN7cutlass6half_tE19Flash_kernel_traitsILi128ELi128ELi32ELi4ES3_EELb1ELb0ELb0ELb0ELb0ELb0ELb0ELb0EEEvNS_16Flash_fwd_paramsE,"a",@progbits
	.sectionflags	@""
	.align	4
.nv.constant0._ZN5flash16flash_fwd_kernelI23Flash_fwd_kernel_traitsILi128ELi128ELi32ELi4ELb0ELb0EN7cutlass6half_tE19Flash_kernel_traitsILi128ELi128ELi32ELi4ES3_EELb1ELb0ELb0ELb0ELb0ELb0ELb0ELb0EEEvNS_16Flash_fwd_paramsE:
	.zero		992


//--------------------- .nv.constant0._ZN5flash16flash_fwd_kernelI23Flash_fwd_kernel_traitsILi128ELi128ELi32ELi4ELb0ELb0EN7cutlass6half_tE19Flash_kernel_traitsILi128ELi128ELi32ELi4ES3_EELb1ELb0ELb1ELb0ELb0ELb0ELb0ELb0EEEvNS_16Flash_fwd_paramsE --------------------------
	.section	.nv.constant0._ZN5flash16flash_fwd_kernelI23Flash_fwd_kernel_traitsILi128ELi128ELi32ELi4ELb0ELb0EN7cutlass6half_tE19Flash_kernel_traitsILi128ELi128ELi32ELi4ES3_EELb1ELb0ELb1ELb0ELb0ELb0ELb0ELb0EEEvNS_16Flash_fwd_paramsE,"a",@progbits
	.sectionflags	@""
	.align	4
.nv.constant0._ZN5flash16flash_fwd_kernelI23Flash_fwd_kernel_traitsILi128ELi128ELi32ELi4ELb0ELb0EN7cutlass6half_tE19Flash_kernel_traitsILi128ELi128ELi32ELi4ES3_EELb1ELb0ELb1ELb0ELb0ELb0ELb0ELb0EEEvNS_16Flash_fwd_paramsE:
	.zero		992


//--------------------- .nv.constant0._ZN5flash16flash_fwd_kernelI23Flash_fwd_kernel_traitsILi128ELi128ELi32ELi4ELb0ELb0EN7cutlass6half_tE19Flash_kernel_traitsILi128ELi128ELi32ELi4ES3_EELb1ELb0ELb0ELb0ELb1ELb1ELb0ELb0EEEvNS_16Flash_fwd_paramsE --------------------------
	.section	.nv.constant0._ZN5flash16flash_fwd_kernelI23Flash_fwd_kernel_traitsILi128ELi128ELi32ELi4ELb0ELb0EN7cutlass6half_tE19Flash_kernel_traitsILi128ELi128ELi32ELi4ES3_EELb1ELb0ELb0ELb0ELb1ELb1ELb0ELb0EEEvNS_16Flash_fwd_paramsE,"a",@progbits
	.sectionflags	@""
	.align	4
.nv.constant0._ZN5flash16flash_fwd_kernelI23Flash_fwd_kernel_traitsILi128ELi128ELi32ELi4ELb0ELb0EN7cutlass6half_tE19Flash_kernel_traitsILi128ELi128ELi32ELi4ES3_EELb1ELb0ELb0ELb0ELb1ELb1ELb0ELb0EEEvNS_16Flash_fwd_paramsE:
	.zero		992


//--------------------- .nv.constant0._ZN5flash16flash_fwd_kernelI23Flash_fwd_kernel_traitsILi128ELi128ELi32ELi4ELb0ELb0EN7cutlass6half_tE19Flash_kernel_traitsILi128ELi128ELi32ELi4ES3_EELb0ELb0ELb0ELb0ELb1ELb1ELb1ELb0EEEvNS_16Flash_fwd_paramsE --------------------------
	.section	.nv.constant0._ZN5flash16flash_fwd_kernelI23Flash_fwd_kernel_traitsILi128ELi128ELi32ELi4ELb0ELb0EN7cutlass6half_tE19Flash_kernel_traitsILi128ELi128ELi32ELi4ES3_EELb0ELb0ELb0ELb0ELb1ELb1ELb1ELb0EEEvNS_16Flash_fwd_paramsE,"a",@progbits
	.sectionflags	@""
	.align	4
.nv.constant0._ZN5flash16flash_fwd_kernelI23Flash_fwd_kernel_traitsILi128ELi128ELi32ELi4ELb0ELb0EN7cutlass6half_tE19Flash_kernel_traitsILi128ELi128ELi32ELi4ES3_EELb0ELb0ELb0ELb0ELb1ELb1ELb1ELb0EEEvNS_16Flash_fwd_paramsE:
	.zero		992


//--------------------- .nv.constant0._ZN5flash16flash_fwd_kernelI23Flash_fwd_kernel_traitsILi128ELi128ELi32ELi4ELb0ELb0EN7cutlass6half_tE19Flash_kernel_traitsILi128ELi128ELi32ELi4ES3_EELb1ELb0ELb0ELb1ELb0ELb0ELb0ELb0EEEvNS_16Flash_fwd_paramsE --------------------------
	.section	.nv.constant0._ZN5flash16flash_fwd_kernelI23Flash_fwd_kernel_traitsILi128ELi128ELi32ELi4ELb0ELb0EN7cutlass6half_tE19Flash_kernel_traitsILi128ELi128ELi32ELi4ES3_EELb1ELb0ELb0ELb1ELb0ELb0ELb0ELb0EEEvNS_16Flash_fwd_paramsE,"a",@progbits
	.sectionflags	@""
	.align	4
.nv.constant0._ZN5flash16flash_fwd_kernelI23Flash_fwd_kernel_traitsILi128ELi128ELi32ELi4ELb0ELb0EN7cutlass6half_tE19Flash_kernel_traitsILi128ELi128ELi32ELi4ES3_EELb1ELb0ELb0ELb1ELb0ELb0ELb0ELb0EEEvNS_16Flash_fwd_paramsE:
	.zero		992


//--------------------- .nv.constant0._ZN5flash16flash_fwd_kernelI23Flash_fwd_kernel_traitsILi128ELi128ELi32ELi4ELb0ELb0EN7cutlass6half_tE19Flash_kernel_traitsILi128ELi128ELi32ELi4ES3_EELb1ELb0ELb0ELb0ELb0ELb0ELb0ELb1EEEvNS_16Flash_fwd_paramsE --------------------------
	.section	.nv.constant0._ZN5flash16flash_fwd_kernelI23Flash_fwd_kernel_traitsILi128ELi128ELi32ELi4ELb0ELb0EN7cutlass6half_tE19Flash_kernel_traitsILi128ELi128ELi32ELi4ES3_EELb1ELb0ELb0ELb0ELb0ELb0ELb0ELb1EEEvNS_16Flash_fwd_paramsE,"a",@progbits
	.sectionflags	@""
	.align	4
.nv.constant0._ZN5flash16flash_fwd_kernelI23Flash_fwd_kernel_traitsILi128ELi128ELi32ELi4ELb0ELb0EN7cutlass6half_tE19Flash_kernel_traitsILi128ELi128ELi32ELi4ES3_EELb1ELb0ELb0ELb0ELb0ELb0ELb0ELb1EEEvNS_16Flash_fwd_paramsE:
	.zero		992


//--------------------- .nv.constant0._ZN5flash16flash_fwd_kernelI23Flash_fwd_kernel_traitsILi128ELi128ELi32ELi4ELb0ELb0EN7cutlass6half_tE19Flash_kernel_traitsILi128ELi128ELi32ELi4ES3_EELb0ELb0ELb0ELb0ELb0ELb0ELb1ELb0EEEvNS_16Flash_fwd_paramsE --------------------------
	.section	.nv.constant0._ZN5flash16flash_fwd_kernelI23Flash_fwd_kernel_traitsILi128ELi128ELi32ELi4ELb0ELb0EN7cutlass6half_tE19Flash_kernel_traitsILi128ELi128ELi32ELi4ES3_EELb0ELb0ELb0ELb0ELb0ELb0ELb1ELb0EEEvNS_16Flash_fwd_paramsE,"a",@progbits
	.sectionflags	@""
	.align	4
.nv.constant0._ZN5flash16flash_fwd_kernelI23Flash_fwd_kernel_traitsILi128ELi128ELi32ELi4ELb0ELb0EN7cutlass6half_tE19Flash_kernel_traitsILi128ELi128ELi32ELi4ES3_EELb0ELb0ELb0ELb0ELb0ELb0ELb1ELb0EEEvNS_16Flash_fwd_paramsE:
	.zero		992


//--------------------- .nv.constant0._ZN5flash16flash_fwd_kernelI23Flash_fwd_kernel_traitsILi128ELi128ELi32ELi4ELb0ELb0EN7cutlass6half_tE19Flash_kernel_traitsILi128ELi128ELi32ELi4ES3_EELb1ELb0ELb0ELb1ELb0ELb0ELb0ELb1EEEvNS_16Flash_fwd_paramsE --------------------------
	.section	.nv.constant0._ZN5flash16flash_fwd_kernelI23Flash_fwd_kernel_traitsILi128ELi128ELi32ELi4ELb0ELb0EN7cutlass6half_tE19Flash_kernel_traitsILi128ELi128ELi32ELi4ES3_EELb1ELb0ELb0ELb1ELb0ELb0ELb0ELb1EEEvNS_16Flash_fwd_paramsE,"a",@progbits
	.sectionflags	@""
	.align	4
.nv.constant0._ZN5flash16flash_fwd_kernelI23Flash_fwd_kernel_traitsILi128ELi128ELi32ELi4ELb0ELb0EN7cutlass6half_tE19Flash_kernel_traitsILi128ELi128ELi32ELi4ES3_EELb1ELb0ELb0ELb1ELb0ELb0ELb0ELb1EEEvNS_16Flash_fwd_paramsE:
	.zero		992


//--------------------- .nv.constant0._ZN5flash16flash_fwd_kernelI23Flash_fwd_kernel_traitsILi128ELi128ELi32ELi4ELb0ELb0EN7cutlass6half_tE19Flash_kernel_traitsILi128ELi128ELi32ELi4ES3_EELb0ELb0ELb0ELb1ELb0ELb0ELb1ELb0EEEvNS_16Flash_fwd_paramsE --------------------------
	.section	.nv.constant0._ZN5flash16flash_fwd_kernelI23Flash_fwd_kernel_traitsILi128ELi128ELi32ELi4ELb0ELb0EN7cutlass6half_tE19Flash_kernel_traitsILi128ELi128ELi32ELi4ES3_EELb0ELb0ELb0ELb1ELb0ELb0ELb1ELb0EEEvNS_16Flash_fwd_paramsE,"a",@progbits
	.sectionflags	@""
	.align	4
.nv.constant0._ZN5flash16flash_fwd_kernelI23Flash_fwd_kernel_traitsILi128ELi128ELi32ELi4ELb0ELb0EN7cutlass6half_tE19Flash_kernel_traitsILi128ELi128ELi32ELi4ES3_EELb0ELb0ELb0ELb1ELb0ELb0ELb1ELb0EEEvNS_16Flash_fwd_paramsE:
	.zero		992


//--------------------- .nv.constant0._ZN5flash16flash_fwd_kernelI23Flash_fwd_kernel_traitsILi128ELi128ELi32ELi4ELb0ELb0EN7cutlass6half_tE19Flash_kernel_traitsILi128ELi128ELi32ELi4ES3_EELb1ELb0ELb1ELb0ELb0ELb1ELb0ELb0EEEvNS_16Flash_fwd_paramsE --------------------------
	.section	.nv.constant0._ZN5flash16flash_fwd_kernelI23Flash_fwd_kernel_traitsILi128ELi128ELi32ELi4ELb0ELb0EN7cutlass6half_tE19Flash_kernel_traitsILi128ELi128ELi32ELi4ES3_EELb1ELb0ELb1ELb0ELb0ELb1ELb0ELb0EEEvNS_16Flash_fwd_paramsE,"a",@progbits
	.sectionflags	@""
	.align	4
.nv.constant0._ZN5flash16flash_fwd_kernelI23Flash_fwd_kernel_traitsILi128ELi128ELi32ELi4ELb0ELb0EN7cutlass6half_tE19Flash_kernel_traitsILi128ELi128ELi32ELi4ES3_EELb1ELb0ELb1ELb0ELb0ELb1ELb0ELb0EEEvNS_16Flash_fwd_paramsE:
	.zero		992


//--------------------- .nv.constant0._ZN5flash16flash_fwd_kernelI23Flash_fwd_kernel_traitsILi128ELi128ELi32ELi4ELb0ELb0EN7cutlass6half_tE19Flash_kernel_traitsILi128ELi128ELi32ELi4ES3_EELb0ELb0ELb1ELb0ELb0ELb1ELb1ELb0EEEvNS_16Flash_fwd_paramsE --------------------------
	.section	.nv.constant0._ZN5flash16flash_fwd_kernelI23Flash_fwd_kernel_traitsILi128ELi128ELi32ELi4ELb0ELb0EN7cutlass6half_tE19Flash_kernel_traitsILi128ELi128ELi32ELi4ES3_EELb0ELb0ELb1ELb0ELb0ELb1ELb1ELb0EEEvNS_16Flash_fwd_paramsE,"a",@progbits
	.sectionflags	@""
	.align	4
.nv.constant0._ZN5flash16flash_fwd_kernelI23Flash_fwd_kernel_traitsILi128ELi128ELi32ELi4ELb0ELb0EN7cutlass6half_tE19Flash_kernel_traitsILi128ELi128ELi32ELi4ES3_EELb0ELb0ELb1ELb0ELb0ELb1ELb1ELb0EEEvNS_16Flash_fwd_paramsE:
	.zero		992


//--------------------- .nv.constant0._ZN5flash16flash_fwd_kernelI23Flash_fwd_kernel_traitsILi128ELi128ELi32ELi4ELb0ELb0EN7cutlass6half_tE19Flash_kernel_traitsILi128ELi128ELi32ELi4ES3_EELb1ELb0ELb1ELb1ELb0ELb0ELb0ELb0EEEvNS_16Flash_fwd_paramsE --------------------------
	.section	.nv.constant0._ZN5flash16flash_fwd_kernelI23Flash_fwd_kernel_traitsILi128ELi128ELi32ELi4ELb0ELb0EN7cutlass6half_tE19Flash_kernel_traitsILi128ELi128ELi32ELi4ES3_EELb1ELb0ELb1ELb1ELb0ELb0ELb0ELb0EEEvNS_16Flash_fwd_paramsE,"a",@progbits
	.sectionflags	@""
	.align	4
.nv.constant0._ZN5flash16flash_fwd_kernelI23Flash_fwd_kernel_traitsILi128ELi128ELi32ELi4ELb0ELb0EN7cutlass6half_tE19Flash_kernel_traitsILi128ELi128ELi32ELi4ES3_EELb1ELb0ELb1ELb1ELb0ELb0ELb0ELb0EEEvNS_16Flash_fwd_paramsE:
	.zero		992


//--------------------- .nv.constant0._ZN5flash16flash_fwd_kernelI23Flash_fwd_kernel_traitsILi128ELi128ELi32ELi4ELb0ELb0EN7cutlass6half_tE19Flash_kernel_traitsILi128ELi128ELi32ELi4ES3_EELb1ELb0ELb1ELb0ELb0ELb0ELb0ELb1EEEvNS_16Flash_fwd_paramsE --------------------------
	.section	.nv.constant0._ZN5flash16flash_fwd_kernelI23Flash_fwd_kernel_traitsILi128ELi128ELi32ELi4ELb0ELb0EN7cutlass6half_tE19Flash_kernel_traitsILi128ELi128ELi32ELi4ES3_EELb1ELb0ELb1ELb0ELb0ELb0ELb0ELb1EEEvNS_16Flash_fwd_paramsE,"a",@progbits
	.sectionflags	@""
	.align	4
.nv.constant0._ZN5flash16flash_fwd_kernelI23Flash_fwd_kernel_traitsILi128ELi128ELi32ELi4ELb0ELb0EN7cutlass6half_tE19Flash_kernel_traitsILi128ELi128ELi32ELi4ES3_EELb1ELb0ELb1ELb0ELb0ELb0ELb0ELb1EEEvNS_16Flash_fwd_paramsE:
	.zero		992


//--------------------- .nv.constant0._ZN5flash16flash_fwd_kernelI23Flash_fwd_kernel_traitsILi128ELi128ELi32ELi4ELb0ELb0EN7cutlass6half_tE19Flash_kernel_traitsILi128ELi128ELi32ELi4ES3_EELb0ELb0ELb1ELb0ELb0ELb0ELb1ELb0EEEvNS_16Flash_fwd_paramsE --------------------------
	.section	.nv.constant0._ZN5flash16flash_fwd_kernelI23Flash_fwd_kernel_traitsILi128ELi128ELi32ELi4ELb0ELb0EN7cutlass6half_tE19Flash_kernel_traitsILi128ELi128ELi32ELi4ES3_EELb0ELb0ELb1ELb0ELb0ELb0ELb1ELb0EEEvNS_16Flash_fwd_paramsE,"a",@progbits
	.sectionflags	@""
	.align	4
.nv.constant0._ZN5flash16flash_fwd_kernelI23Flash_fwd_kernel_traitsILi128ELi128ELi32ELi4ELb0ELb0EN7cutlass6half_tE19Flash_kernel_traitsILi128ELi128ELi32ELi4ES3_EELb0ELb0ELb1ELb0ELb0ELb0ELb1ELb0EEEvNS_16Flash_fwd_paramsE:
	.zero		992


//--------------------- .nv.constant0._ZN5flash16flash_fwd_kernelI23Flash_fwd_kernel_traitsILi128ELi128ELi32ELi4ELb0ELb0EN7cutlass6half_tE19Flash_kernel_traitsILi128ELi128ELi32ELi4ES3_EELb1ELb0ELb1ELb1ELb0ELb0ELb0ELb1EEEvNS_16Flash_fwd_paramsE --------------------------
	.section	.nv.constant0._ZN5flash16flash_fwd_kernelI23Flash_fwd_kernel_traitsILi128ELi128ELi32ELi4ELb0ELb0EN7cutlass6half_tE19Flash_kernel_traitsILi128ELi128ELi32ELi4ES3_EELb1ELb0ELb1ELb1ELb0ELb0ELb0ELb1EEEvNS_16Flash_fwd_paramsE,"a",@progbits
	.sectionflags	@""
	.align	4
.nv.constant0._ZN5flash16flash_fwd_kernelI23Flash_fwd_kernel_traitsILi128ELi128ELi32ELi4ELb0ELb0EN7cutlass6half_tE19Flash_kernel_traitsILi128ELi128ELi32ELi4ES3_EELb1ELb0ELb1ELb1ELb0ELb0ELb0ELb1EEEvNS_16Flash_fwd_paramsE:
	.zero		992


//--------------------- .nv.constant0._ZN5flash16flash_fwd_kernelI23Flash_fwd_kernel_traitsILi128ELi128ELi32ELi4ELb0ELb0EN7cutlass6half_tE19Flash_kernel_traitsILi128ELi128ELi32ELi4ES3_EELb0ELb0ELb1ELb1ELb0ELb0ELb1ELb0EEEvNS_16Flash_fwd_paramsE --------------------------
	.section	.nv.constant0._ZN5flash16flash_fwd_kernelI23Flash_fwd_kernel_traitsILi128ELi128ELi32ELi4ELb0ELb0EN7cutlass6half_tE19Flash_kernel_traitsILi128ELi128ELi32ELi4ES3_EELb0ELb0ELb1ELb1ELb0ELb0ELb1ELb0EEEvNS_16Flash_fwd_paramsE,"a",@progbits
	.sectionflags	@""
	.align	4
.nv.constant0._ZN5flash16flash_fwd_kernelI23Flash_fwd_kernel_traitsILi128ELi128ELi32ELi4ELb0ELb0EN7cutlass6half_tE19Flash_kernel_traitsILi128ELi128ELi32ELi4ES3_EELb0ELb0ELb1ELb1ELb0ELb0ELb1ELb0EEEvNS_16Flash_fwd_paramsE:
	.zero		992


//--------------------- SYMBOLS --------------------------

	.type		.nv.reservedSmem.offset0,@object
	.size		.nv.reservedSmem.offset0,0x4
